// Copyright (c) 2024, Jay Shah, Ganesh Bikshandi, Ying Zhang, Vijay Thakkar, Pradeep Ramani, Tri Dao.
// Splitting the different template instantiations to different files to speed up compilation.
// This file is auto-generated. See "generate_kernels.py"

#include "flash_fwd_hdim64_fp16_paged_sm90.cu"
#include "flash_fwd_hdim96_fp16_paged_sm90.cu"
#include "flash_fwd_hdim128_fp16_paged_sm90.cu"
#include "flash_fwd_hdim192_fp16_paged_sm90.cu"
#include "flash_fwd_hdim256_fp16_paged_sm90.cu"

// ===== COMPILED SASS (sm_90a) =====

	.target	sm_90a

	.elftype	@"ET_EXEC"


//--------------------- .note.nv.tkinfo           --------------------------
	.section	.note.nv.tkinfo,"",@"SHT_NOTE"
	.sectionflags	@"SHF_NOTE_NV_TKINFO"
	.tkinfo
        /*0018*/ 	.word	0x00000002
        /*0030*/ 	.string	""
        /*0030*/ 	.string	"ptxas"
        /*0030*/ 	.string	"Cuda compilation tools, release 13.0, V13.0.88"
        /*0030*/ 	.string	"Build cuda_13.0.r13.0/compiler.36424714_0"
        /*0030*/ 	.string	"-arch sm_90a -m 64 "



//--------------------- .note.nv.cuinfo           --------------------------
	.section	.note.nv.cuinfo,"",@"SHT_NOTE"
	.sectionflags	@"SHF_NOTE_NV_CUINFO"
        /*0018*/ 	.short	0x0002
        /*001a*/ 	.short	0x005a
        /*001c*/ 	.short	0x0082
	.zero		2


//--------------------- .nv.info                  --------------------------
	.section	.nv.info,"",@"SHT_CUDA_INFO"
	.align	4


	//----- nvinfo : EIATTR_REGCOUNT
	.align		4
        /*0000*/ 	.byte	0x04, 0x2f
        /*0002*/ 	.short	(.L_41 - .L_40)
	.align		4
.L_40:
        /*0004*/ 	.word	index@(_ZN7cutlass13device_kernelIN5flash11enable_sm90INS1_16FlashAttnFwdSm90INS1_25CollectiveMainloopFwdSm90ILi2EN4cute5tupleIJNS5_1CILi1EEES8_S8_EEENS6_IJNS7_ILi192EEENS7_ILi128EEENS7_ILi64EEEEEELi64ENS_6half_tEfNS_4arch4Sm90ELb1ELb0ELb0ELb1ELb1ELb1ELb0ELb1ELb1ELb1ELb0ELb0EEENS1_21CollectiveEpilogueFwdINS6_IJSA_SC_SB_EEES9_SE_SG_Li384ELb1ELb1ELb0ELb0EEENS1_36VarlenDynamicPersistentTileSchedulerILi192ELi128ELi384ELi128ELb0ELb1ELb1ELb1ELb1ELb1EEEEEEEEEvNT_6ParamsE)
        /*0008*/ 	.word	0x00000080


	//----- nvinfo : EIATTR_FRAME_SIZE
	.align		4
.L_41:
        /*000c*/ 	.byte	0x04, 0x11
        /*000e*/ 	.short	(.L_43 - .L_42)
	.align		4
.L_42:
        /*0010*/ 	.word	index@(_ZN7cutlass13device_kernelIN5flash11enable_sm90INS1_16FlashAttnFwdSm90INS1_25CollectiveMainloopFwdSm90ILi2EN4cute5tupleIJNS5_1CILi1EEES8_S8_EEENS6_IJNS7_ILi192EEENS7_ILi128EEENS7_ILi64EEEEEELi64ENS_6half_tEfNS_4arch4Sm90ELb1ELb0ELb0ELb1ELb1ELb1ELb0ELb1ELb1ELb1ELb0ELb0EEENS1_21CollectiveEpilogueFwdINS6_IJSA_SC_SB_EEES9_SE_SG_Li384ELb1ELb1ELb0ELb0EEENS1_36VarlenDynamicPersistentTileSchedulerILi192ELi128ELi384ELi128ELb0ELb1ELb1ELb1ELb1ELb1EEEEEEEEEvNT_6ParamsE)
        /*0014*/ 	.word	0x00000078


	//----- nvinfo : EIATTR_REGCOUNT
	.align		4
.L_43:
        /*0018*/ 	.byte	0x04, 0x2f
        /*001a*/ 	.short	(.L_45 - .L_44)
	.align		4
.L_44:
        /*001c*/ 	.word	index@(_ZN7cutlass13device_kernelIN5flash11enable_sm90INS1_16FlashAttnFwdSm90INS1_25CollectiveMainloopFwdSm90ILi2EN4cute5tupleIJNS5_1CILi1EEES8_S8_EEENS6_IJNS7_ILi192EEENS7_ILi128EEENS7_ILi64EEEEEELi64ENS_6half_tEfNS_4arch4Sm90ELb1ELb0ELb0ELb1ELb1ELb0ELb0ELb1ELb1ELb1ELb0ELb0EEENS1_21CollectiveEpilogueFwdINS6_IJSA_SC_SB_EEES9_SE_SG_Li384ELb1ELb1ELb0ELb0EEENS1_36VarlenDynamicPersistentTileSchedulerILi192ELi128ELi384ELi128ELb0ELb1ELb1ELb1ELb1ELb1EEEEEEEEEvNT_6ParamsE)
        /*0020*/ 	.word	0x00000080


	//----- nvinfo : EIATTR_FRAME_SIZE
	.align		4
.L_45:
        /*0024*/ 	.byte	0x04, 0x11
        /*0026*/ 	.short	(.L_47 - .L_46)
	.align		4
.L_46:
        /*0028*/ 	.word	index@(_ZN7cutlass13device_kernelIN5flash11enable_sm90INS1_16FlashAttnFwdSm90INS1_25CollectiveMainloopFwdSm90ILi2EN4cute5tupleIJNS5_1CILi1EEES8_S8_EEENS6_IJNS7_ILi192EEENS7_ILi128EEENS7_ILi64EEEEEELi64ENS_6half_tEfNS_4arch4Sm90ELb1ELb0ELb0ELb1ELb1ELb0ELb0ELb1ELb1ELb1ELb0ELb0EEENS1_21CollectiveEpilogueFwdINS6_IJSA_SC_SB_EEES9_SE_SG_Li384ELb1ELb1ELb0ELb0EEENS1_36VarlenDynamicPersistentTileSchedulerILi192ELi128ELi384ELi128ELb0ELb1ELb1ELb1ELb1ELb1EEEEEEEEEvNT_6ParamsE)
        /*002c*/ 	.word	0x00000040


	//----- nvinfo : EIATTR_REGCOUNT
	.align		4
.L_47:
        /*0030*/ 	.byte	0x04, 0x2f
        /*0032*/ 	.short	(.L_49 - .L_48)
	.align		4
.L_48:
        /*0034*/ 	.word	index@(_ZN7cutlass13device_kernelIN5flash11enable_sm90INS1_16FlashAttnFwdSm90INS1_25CollectiveMainloopFwdSm90ILi2EN4cute5tupleIJNS5_1CILi1EEES8_S8_EEENS6_IJNS7_ILi192EEENS7_ILi128EEENS7_ILi64EEEEEELi64ENS_6half_tEfNS_4arch4Sm90ELb1ELb0ELb0ELb0ELb1ELb0ELb0ELb1ELb1ELb1ELb0ELb0EEENS1_21CollectiveEpilogueFwdINS6_IJSA_SC_SB_EEES9_SE_SG_Li384ELb0ELb1ELb0ELb0EEENS1_30DynamicPersistentTileSchedulerILi384ELi128ELb0ELb1ELb1EEEEEEEEEvNT_6ParamsE)
        /*0038*/ 	.word	0x00000080


	//----- nvinfo : EIATTR_FRAME_SIZE
	.align		4
.L_49:
        /*003c*/ 	.byte	0x04, 0x11
        /*003e*/ 	.short	(.L_51 - .L_50)
	.align		4
.L_50:
        /*0040*/ 	.word	index@(_ZN7cutlass13device_kernelIN5flash11enable_sm90INS1_16FlashAttnFwdSm90INS1_25CollectiveMainloopFwdSm90ILi2EN4cute5tupleIJNS5_1CILi1EEES8_S8_EEENS6_IJNS7_ILi192EEENS7_ILi128EEENS7_ILi64EEEEEELi64ENS_6half_tEfNS_4arch4Sm90ELb1ELb0ELb0ELb0ELb1ELb0ELb0ELb1ELb1ELb1ELb0ELb0EEENS1_21CollectiveEpilogueFwdINS6_IJSA_SC_SB_EEES9_SE_SG_Li384ELb0ELb1ELb0ELb0EEENS1_30DynamicPersistentTileSchedulerILi384ELi128ELb0ELb1ELb1EEEEEEEEEvNT_6ParamsE)
        /*0044*/ 	.word	0x00000018


	//----- nvinfo : EIATTR_REGCOUNT
	.align		4
.L_51:
        /*0048*/ 	.byte	0x04, 0x2f
        /*004a*/ 	.short	(.L_53 - .L_52)
	.align		4
.L_52:
        /*004c*/ 	.word	index@(_ZN7cutlass13device_kernelIN5flash11enable_sm90INS1_16FlashAttnFwdSm90INS1_25CollectiveMainloopFwdSm90ILi2EN4cute5tupleIJNS5_1CILi1EEES8_S8_EEENS6_IJNS7_ILi192EEENS7_ILi128EEENS7_ILi64EEEEEELi64ENS_6half_tEfNS_4arch4Sm90ELb0ELb1ELb0ELb1ELb1ELb1ELb0ELb1ELb1ELb1ELb0ELb0EEENS1_21CollectiveEpilogueFwdINS6_IJSA_SC_SB_EEES9_SE_SG_Li384ELb1ELb1ELb0ELb0EEENS1_36VarlenDynamicPersistentTileSchedulerILi192ELi128ELi384ELi128ELb0ELb1ELb1ELb1ELb0ELb1EEEEEEEEEvNT_6ParamsE)
        /*0050*/ 	.word	0x00000080


	//----- nvinfo : EIATTR_FRAME_SIZE
	.align		4
.L_53:
        /*0054*/ 	.byte	0x04, 0x11
        /*0056*/ 	.short	(.L_55 - .L_54)
	.align		4
.L_54:
        /*0058*/ 	.word	index@(_ZN7cutlass13device_kernelIN5flash11enable_sm90INS1_16FlashAttnFwdSm90INS1_25CollectiveMainloopFwdSm90ILi2EN4cute5tupleIJNS5_1CILi1EEES8_S8_EEENS6_IJNS7_ILi192EEENS7_ILi128EEENS7_ILi64EEEEEELi64ENS_6half_tEfNS_4arch4Sm90ELb0ELb1ELb0ELb1ELb1ELb1ELb0ELb1ELb1ELb1ELb0ELb0EEENS1_21CollectiveEpilogueFwdINS6_IJSA_SC_SB_EEES9_SE_SG_Li384ELb1ELb1ELb0ELb0EEENS1_36VarlenDynamicPersistentTileSchedulerILi192ELi128ELi384ELi128ELb0ELb1ELb1ELb1ELb0ELb1EEEEEEEEEvNT_6ParamsE)
        /*005c*/ 	.word	0x00000070


	//----- nvinfo : EIATTR_REGCOUNT
	.align		4
.L_55:
        /*0060*/ 	.byte	0x04, 0x2f
        /*0062*/ 	.short	(.L_57 - .L_56)
	.align		4
.L_56:
        /*0064*/ 	.word	index@(_ZN7cutlass13device_kernelIN5flash11enable_sm90INS1_16FlashAttnFwdSm90INS1_25CollectiveMainloopFwdSm90ILi2EN4cute5tupleIJNS5_1CILi1EEES8_S8_EEENS6_IJNS7_ILi192EEENS7_ILi128EEENS7_ILi64EEEEEELi64ENS_6half_tEfNS_4arch4Sm90ELb0ELb1ELb0ELb1ELb1ELb0ELb0ELb1ELb1ELb1ELb0ELb0EEENS1_21CollectiveEpilogueFwdINS6_IJSA_SC_SB_EEES9_SE_SG_Li384ELb1ELb1ELb0ELb0EEENS1_36VarlenDynamicPersistentTileSchedulerILi192ELi128ELi384ELi128ELb0ELb1ELb1ELb1ELb0ELb1EEEEEEEEEvNT_6ParamsE)
        /*0068*/ 	.word	0x00000080


	//----- nvinfo : EIATTR_FRAME_SIZE
	.align		4
.L_57:
        /*006c*/ 	.byte	0x04, 0x11
        /*006e*/ 	.short	(.L_59 - .L_58)
	.align		4
.L_58:
        /*0070*/ 	.word	index@(_ZN7cutlass13device_kernelIN5flash11enable_sm90INS1_16FlashAttnFwdSm90INS1_25CollectiveMainloopFwdSm90ILi2EN4cute5tupleIJNS5_1CILi1EEES8_S8_EEENS6_IJNS7_ILi192EEENS7_ILi128EEENS7_ILi64EEEEEELi64ENS_6half_tEfNS_4arch4Sm90ELb0ELb1ELb0ELb1ELb1ELb0ELb0ELb1ELb1ELb1ELb0ELb0EEENS1_21CollectiveEpilogueFwdINS6_IJSA_SC_SB_EEES9_SE_SG_Li384ELb1ELb1ELb0ELb0EEENS1_36VarlenDynamicPersistentTileSchedulerILi192ELi128ELi384ELi128ELb0ELb1ELb1ELb1ELb0ELb1EEEEEEEEEvNT_6ParamsE)
        /*0074*/ 	.word	0x00000038


	//----- nvinfo : EIATTR_REGCOUNT
	.align		4
.L_59:
        /*0078*/ 	.byte	0x04, 0x2f
        /*007a*/ 	.short	(.L_61 - .L_60)
	.align		4
.L_60:
        /*007c*/ 	.word	index@(_ZN7cutlass13device_kernelIN5flash11enable_sm90INS1_16FlashAttnFwdSm90INS1_25CollectiveMainloopFwdSm90ILi2EN4cute5tupleIJNS5_1CILi1EEES8_S8_EEENS6_IJNS7_ILi192EEENS7_ILi128EEENS7_ILi64EEEEEELi64ENS_6half_tEfNS_4arch4Sm90ELb0ELb1ELb0ELb0ELb1ELb0ELb0ELb1ELb1ELb1ELb0ELb0EEENS1_21CollectiveEpilogueFwdINS6_IJSA_SC_SB_EEES9_SE_SG_Li384ELb0ELb1ELb0ELb0EEENS1_30DynamicPersistentTileSchedulerILi384ELi128ELb0ELb1ELb1EEEEEEEEEvNT_6ParamsE)
        /*0080*/ 	.word	0x00000080


	//----- nvinfo : EIATTR_FRAME_SIZE
	.align		4
.L_61:
        /*0084*/ 	.byte	0x04, 0x11
        /*0086*/ 	.short	(.L_63 - .L_62)
	.align		4
.L_62:
        /*0088*/ 	.word	index@(_ZN7cutlass13device_kernelIN5flash11enable_sm90INS1_16FlashAttnFwdSm90INS1_25CollectiveMainloopFwdSm90ILi2EN4cute5tupleIJNS5_1CILi1EEES8_S8_EEENS6_IJNS7_ILi192EEENS7_ILi128EEENS7_ILi64EEEEEELi64ENS_6half_tEfNS_4arch4Sm90ELb0ELb1ELb0ELb0ELb1ELb0ELb0ELb1ELb1ELb1ELb0ELb0EEENS1_21CollectiveEpilogueFwdINS6_IJSA_SC_SB_EEES9_SE_SG_Li384ELb0ELb1ELb0ELb0EEENS1_30DynamicPersistentTileSchedulerILi384ELi128ELb0ELb1ELb1EEEEEEEEEvNT_6ParamsE)
        /*008c*/ 	.word	0x00000018


	//----- nvinfo : EIATTR_REGCOUNT
	.align		4
.L_63:
        /*0090*/ 	.byte	0x04, 0x2f
        /*0092*/ 	.short	(.L_65 - .L_64)
	.align		4
.L_64:
        /*0094*/ 	.word	index@(_ZN7cutlass13device_kernelIN5flash11enable_sm90INS1_16FlashAttnFwdSm90INS1_25CollectiveMainloopFwdSm90ILi2EN4cute5tupleIJNS5_1CILi1EEES8_S8_EEENS6_IJNS7_ILi192EEENS7_ILi128EEENS7_ILi64EEEEEELi64ENS_6half_tEfNS_4arch4Sm90ELb0ELb0ELb0ELb1ELb1ELb1ELb0ELb1ELb1ELb1ELb0ELb0EEENS1_21CollectiveEpilogueFwdINS6_IJSA_SC_SB_EEES9_SE_SG_Li384ELb1ELb1ELb0ELb0EEENS1_36VarlenDynamicPersistentTileSchedulerILi192ELi128ELi384ELi128ELb0ELb1ELb1ELb0ELb1ELb1EEEEEEEEEvNT_6ParamsE)
        /*0098*/ 	.word	0x00000080


	//----- nvinfo : EIATTR_FRAME_SIZE
	.align		4
.L_65:
        /*009c*/ 	.byte	0x04, 0x11
        /*009e*/ 	.short	(.L_67 - .L_66)
	.align		4
.L_66:
        /*00a0*/ 	.word	index@(_ZN7cutlass13device_kernelIN5flash11enable_sm90INS1_16FlashAttnFwdSm90INS1_25CollectiveMainloopFwdSm90ILi2EN4cute5tupleIJNS5_1CILi1EEES8_S8_EEENS6_IJNS7_ILi192EEENS7_ILi128EEENS7_ILi64EEEEEELi64ENS_6half_tEfNS_4arch4Sm90ELb0ELb0ELb0ELb1ELb1ELb1ELb0ELb1ELb1ELb1ELb0ELb0EEENS1_21CollectiveEpilogueFwdINS6_IJSA_SC_SB_EEES9_SE_SG_Li384ELb1ELb1ELb0ELb0EEENS1_36VarlenDynamicPersistentTileSchedulerILi192ELi128ELi384ELi128ELb0ELb1ELb1ELb0ELb1ELb1EEEEEEEEEvNT_6ParamsE)
        /*00a4*/ 	.word	0x00000078


	//----- nvinfo : EIATTR_REGCOUNT
	.align		4
.L_67:
        /*00a8*/ 	.byte	0x04, 0x2f
        /*00aa*/ 	.short	(.L_69 - .L_68)
	.align		4
.L_68:
        /*00ac*/ 	.word	index@(_ZN7cutlass13device_kernelIN5flash11enable_sm90INS1_16FlashAttnFwdSm90INS1_25CollectiveMainloopFwdSm90ILi2EN4cute5tupleIJNS5_1CILi1EEES8_S8_EEENS6_IJNS7_ILi192EEENS7_ILi128EEENS7_ILi64EEEEEELi64ENS_6half_tEfNS_4arch4Sm90ELb0ELb0ELb0ELb1ELb1ELb0ELb0ELb1ELb1ELb1ELb0ELb0EEENS1_21CollectiveEpilogueFwdINS6_IJSA_SC_SB_EEES9_SE_SG_Li384ELb1ELb1ELb0ELb0EEENS1_36VarlenDynamicPersistentTileSchedulerILi192ELi128ELi384ELi128ELb0ELb1ELb1ELb0ELb1ELb1EEEEEEEEEvNT_6ParamsE)
        /*00b0*/ 	.word	0x00000080


	//----- nvinfo : EIATTR_FRAME_SIZE
	.align		4
.L_69:
        /*00b4*/ 	.byte	0x04, 0x11
        /*00b6*/ 	.short	(.L_71 - .L_70)
	.align		4
.L_70:
        /*00b8*/ 	.word	index@(_ZN7cutlass13device_kernelIN5flash11enable_sm90INS1_16FlashAttnFwdSm90INS1_25CollectiveMainloopFwdSm90ILi2EN4cute5tupleIJNS5_1CILi1EEES8_S8_EEENS6_IJNS7_ILi192EEENS7_ILi128EEENS7_ILi64EEEEEELi64ENS_6half_tEfNS_4arch4Sm90ELb0ELb0ELb0ELb1ELb1ELb0ELb0ELb1ELb1ELb1ELb0ELb0EEENS1_21CollectiveEpilogueFwdINS6_IJSA_SC_SB_EEES9_SE_SG_Li384ELb1ELb1ELb0ELb0EEENS1_36VarlenDynamicPersistentTileSchedulerILi192ELi128ELi384ELi128ELb0ELb1ELb1ELb0ELb1ELb1EEEEEEEEEvNT_6ParamsE)
        /*00bc*/ 	.word	0x00000040


	//----- nvinfo : EIATTR_REGCOUNT
	.align		4
.L_71:
        /*00c0*/ 	.byte	0x04, 0x2f
        /*00c2*/ 	.short	(.L_73 - .L_72)
	.align		4
.L_72:
        /*00c4*/ 	.word	index@(_ZN7cutlass13device_kernelIN5flash11enable_sm90INS1_16FlashAttnFwdSm90INS1_25CollectiveMainloopFwdSm90ILi2EN4cute5tupleIJNS5_1CILi1EEES8_S8_EEENS6_IJNS7_ILi192EEENS7_ILi128EEENS7_ILi64EEEEEELi64ENS_6half_tEfNS_4arch4Sm90ELb0ELb0ELb0ELb0ELb1ELb0ELb0ELb1ELb1ELb1ELb0ELb0EEENS1_21CollectiveEpilogueFwdINS6_IJSA_SC_SB_EEES9_SE_SG_Li384ELb0ELb1ELb0ELb0EEENS1_29StaticPersistentTileSchedulerILb0EEEEEEEEEvNT_6ParamsE)
        /*00c8*/ 	.word	0x00000080


	//----- nvinfo : EIATTR_FRAME_SIZE
	.align		4
.L_73:
        /*00cc*/ 	.byte	0x04, 0x11
        /*00ce*/ 	.short	(.L_75 - .L_74)
	.align		4
.L_74:
        /*00d0*/ 	.word	index@(_ZN7cutlass13device_kernelIN5flash11enable_sm90INS1_16FlashAttnFwdSm90INS1_25CollectiveMainloopFwdSm90ILi2EN4cute5tupleIJNS5_1CILi1EEES8_S8_EEENS6_IJNS7_ILi192EEENS7_ILi128EEENS7_ILi64EEEEEELi64ENS_6half_tEfNS_4arch4Sm90ELb0ELb0ELb0ELb0ELb1ELb0ELb0ELb1ELb1ELb1ELb0ELb0EEENS1_21CollectiveEpilogueFwdINS6_IJSA_SC_SB_EEES9_SE_SG_Li384ELb0ELb1ELb0ELb0EEENS1_29StaticPersistentTileSchedulerILb0EEEEEEEEEvNT_6ParamsE)
        /*00d4*/ 	.word	0x00000010


	//----- nvinfo : EIATTR_REGCOUNT
	.align		4
.L_75:
        /*00d8*/ 	.byte	0x04, 0x2f
        /*00da*/ 	.short	(.L_77 - .L_76)
	.align		4
.L_76:
        /*00dc*/ 	.word	index@(_ZN7cutlass13device_kernelIN5flash11enable_sm90INS1_16FlashAttnFwdSm90INS1_25CollectiveMainloopFwdSm90ILi2EN4cute5tupleIJNS5_1CILi1EEES8_S8_EEENS6_IJNS7_ILi192EEENS7_ILi128EEENS7_ILi96EEEEEELi96ENS_6half_tEfNS_4arch4Sm90ELb1ELb0ELb0ELb1ELb1ELb1ELb0ELb0ELb1ELb1ELb0ELb0EEENS1_21CollectiveEpilogueFwdINS6_IJSA_SC_SB_EEES9_SE_SG_Li384ELb1ELb1ELb0ELb0EEENS1_36VarlenDynamicPersistentTileSchedulerILi192ELi128ELi384ELi128ELb0ELb1ELb1ELb1ELb1ELb1EEEEEEEEEvNT_6ParamsE)
        /*00e0*/ 	.word	0x00000080


	//----- nvinfo : EIATTR_FRAME_SIZE
	.align		4
.L_77:
        /*00e4*/ 	.byte	0x04, 0x11
        /*00e6*/ 	.short	(.L_79 - .L_78)
	.align		4
.L_78:
        /*00e8*/ 	.word	index@(_ZN7cutlass13device_kernelIN5flash11enable_sm90INS1_16FlashAttnFwdSm90INS1_25CollectiveMainloopFwdSm90ILi2EN4cute5tupleIJNS5_1CILi1EEES8_S8_EEENS6_IJNS7_ILi192EEENS7_ILi128EEENS7_ILi96EEEEEELi96ENS_6half_tEfNS_4arch4Sm90ELb1ELb0ELb0ELb1ELb1ELb1ELb0ELb0ELb1ELb1ELb0ELb0EEENS1_21CollectiveEpilogueFwdINS6_IJSA_SC_SB_EEES9_SE_SG_Li384ELb1ELb1ELb0ELb0EEENS1_36VarlenDynamicPersistentTileSchedulerILi192ELi128ELi384ELi128ELb0ELb1ELb1ELb1ELb1ELb1EEEEEEEEEvNT_6ParamsE)
        /*00ec*/ 	.word	0x00000088


	//----- nvinfo : EIATTR_REGCOUNT
	.align		4
.L_79:
        /*00f0*/ 	.byte	0x04, 0x2f
        /*00f2*/ 	.short	(.L_81 - .L_80)
	.align		4
.L_80:
        /*00f4*/ 	.word	index@(_ZN7cutlass13device_kernelIN5flash11enable_sm90INS1_16FlashAttnFwdSm90INS1_25CollectiveMainloopFwdSm90ILi2EN4cute5tupleIJNS5_1CILi1EEES8_S8_EEENS6_IJNS7_ILi192EEENS7_ILi128EEENS7_ILi96EEEEEELi96ENS_6half_tEfNS_4arch4Sm90ELb1ELb0ELb0ELb1ELb1ELb0ELb0ELb0ELb1ELb1ELb0ELb0EEENS1_21CollectiveEpilogueFwdINS6_IJSA_SC_SB_EEES9_SE_SG_Li384ELb1ELb1ELb0ELb0EEENS1_36VarlenDynamicPersistentTileSchedulerILi192ELi128ELi384ELi128ELb0ELb1ELb1ELb1ELb1ELb1EEEEEEEEEvNT_6ParamsE)
        /*00f8*/ 	.word	0x00000080


	//----- nvinfo : EIATTR_FRAME_SIZE
	.align		4
.L_81:
        /*00fc*/ 	.byte	0x04, 0x11
        /*00fe*/ 	.short	(.L_83 - .L_82)
	.align		4
.L_82:
        /*0100*/ 	.word	index@(_ZN7cutlass13device_kernelIN5flash11enable_sm90INS1_16FlashAttnFwdSm90INS1_25CollectiveMainloopFwdSm90ILi2EN4cute5tupleIJNS5_1CILi1EEES8_S8_EEENS6_IJNS7_ILi192EEENS7_ILi128EEENS7_ILi96EEEEEELi96ENS_6half_tEfNS_4arch4Sm90ELb1ELb0ELb0ELb1ELb1ELb0ELb0ELb0ELb1ELb1ELb0ELb0EEENS1_21CollectiveEpilogueFwdINS6_IJSA_SC_SB_EEES9_SE_SG_Li384ELb1ELb1ELb0ELb0EEENS1_36VarlenDynamicPersistentTileSchedulerILi192ELi128ELi384ELi128ELb0ELb1ELb1ELb1ELb1ELb1EEEEEEEEEvNT_6ParamsE)
        /*0104*/ 	.word	0x00000040


	//----- nvinfo : EIATTR_REGCOUNT
	.align		4
.L_83:
        /*0108*/ 	.byte	0x04, 0x2f
        /*010a*/ 	.short	(.L_85 - .L_84)
	.align		4
.L_84:
        /*010c*/ 	.word	index@(_ZN7cutlass13device_kernelIN5flash11enable_sm90INS1_16FlashAttnFwdSm90INS1_25CollectiveMainloopFwdSm90ILi2EN4cute5tupleIJNS5_1CILi1EEES8_S8_EEENS6_IJNS7_ILi192EEENS7_ILi128EEENS7_ILi96EEEEEELi96ENS_6half_tEfNS_4arch4Sm90ELb1ELb0ELb0ELb0ELb1ELb0ELb0ELb0ELb1ELb1ELb0ELb0EEENS1_21CollectiveEpilogueFwdINS6_IJSA_SC_SB_EEES9_SE_SG_Li384ELb0ELb1ELb0ELb0EEENS1_30DynamicPersistentTileSchedulerILi384ELi128ELb0ELb1ELb1EEEEEEEEEvNT_6ParamsE)
        /*0110*/ 	.word	0x00000080


	//----- nvinfo : EIATTR_FRAME_SIZE
	.align		4
.L_85:
        /*0114*/ 	.byte	0x04, 0x11
        /*0116*/ 	.short	(.L_87 - .L_86)
	.align		4
.L_86:
        /*0118*/ 	.word	index@(_ZN7cutlass13device_kernelIN5flash11enable_sm90INS1_16FlashAttnFwdSm90INS1_25CollectiveMainloopFwdSm90ILi2EN4cute5tupleIJNS5_1CILi1EEES8_S8_EEENS6_IJNS7_ILi192EEENS7_ILi128EEENS7_ILi96EEEEEELi96ENS_6half_tEfNS_4arch4Sm90ELb1ELb0ELb0ELb0ELb1ELb0ELb0ELb0ELb1ELb1ELb0ELb0EEENS1_21CollectiveEpilogueFwdINS6_IJSA_SC_SB_EEES9_SE_SG_Li384ELb0ELb1ELb0ELb0EEENS1_30DynamicPersistentTileSchedulerILi384ELi128ELb0ELb1ELb1EEEEEEEEEvNT_6ParamsE)
        /*011c*/ 	.word	0x00000018


	//----- nvinfo : EIATTR_REGCOUNT
	.align		4
.L_87:
        /*0120*/ 	.byte	0x04, 0x2f
        /*0122*/ 	.short	(.L_89 - .L_88)
	.align		4
.L_88:
        /*0124*/ 	.word	index@(_ZN7cutlass13device_kernelIN5flash11enable_sm90INS1_16FlashAttnFwdSm90INS1_25CollectiveMainloopFwdSm90ILi2EN4cute5tupleIJNS5_1CILi1EEES8_S8_EEENS6_IJNS7_ILi192EEENS7_ILi128EEENS7_ILi96EEEEEELi96ENS_6half_tEfNS_4arch4Sm90ELb0ELb1ELb0ELb1ELb1ELb1ELb0ELb0ELb1ELb1ELb0ELb0EEENS1_21CollectiveEpilogueFwdINS6_IJSA_SC_SB_EEES9_SE_SG_Li384ELb1ELb1ELb0ELb0EEENS1_36VarlenDynamicPersistentTileSchedulerILi192ELi128ELi384ELi128ELb0ELb1ELb1ELb1ELb0ELb1EEEEEEEEEvNT_6ParamsE)
        /*0128*/ 	.word	0x00000080


	//----- nvinfo : EIATTR_FRAME_SIZE
	.align		4
.L_89:
        /*012c*/ 	.byte	0x04, 0x11
        /*012e*/ 	.short	(.L_91 - .L_90)
	.align		4
.L_90:
        /*0130*/ 	.word	index@(_ZN7cutlass13device_kernelIN5flash11enable_sm90INS1_16FlashAttnFwdSm90INS1_25CollectiveMainloopFwdSm90ILi2EN4cute5tupleIJNS5_1CILi1EEES8_S8_EEENS6_IJNS7_ILi192EEENS7_ILi128EEENS7_ILi96EEEEEELi96ENS_6half_tEfNS_4arch4Sm90ELb0ELb1ELb0ELb1ELb1ELb1ELb0ELb0ELb1ELb1ELb0ELb0EEENS1_21CollectiveEpilogueFwdINS6_IJSA_SC_SB_EEES9_SE_SG_Li384ELb1ELb1ELb0ELb0EEENS1_36VarlenDynamicPersistentTileSchedulerILi192ELi128ELi384ELi128ELb0ELb1ELb1ELb1ELb0ELb1EEEEEEEEEvNT_6ParamsE)
        /*0134*/ 	.word	0x00000080


	//----- nvinfo : EIATTR_REGCOUNT
	.align		4
.L_91:
        /*0138*/ 	.byte	0x04, 0x2f
        /*013a*/ 	.short	(.L_93 - .L_92)
	.align		4
.L_92:
        /*013c*/ 	.word	index@(_ZN7cutlass13device_kernelIN5flash11enable_sm90INS1_16FlashAttnFwdSm90INS1_25CollectiveMainloopFwdSm90ILi2EN4cute5tupleIJNS5_1CILi1EEES8_S8_EEENS6_IJNS7_ILi192EEENS7_ILi128EEENS7_ILi96EEEEEELi96ENS_6half_tEfNS_4arch4Sm90ELb0ELb1ELb0ELb1ELb1ELb0ELb0ELb0ELb1ELb1ELb0ELb0EEENS1_21CollectiveEpilogueFwdINS6_IJSA_SC_SB_EEES9_SE_SG_Li384ELb1ELb1ELb0ELb0EEENS1_36VarlenDynamicPersistentTileSchedulerILi192ELi128ELi384ELi128ELb0ELb1ELb1ELb1ELb0ELb1EEEEEEEEEvNT_6ParamsE)
        /*0140*/ 	.word	0x00000080


	//----- nvinfo : EIATTR_FRAME_SIZE
	.align		4
.L_93:
        /*0144*/ 	.byte	0x04, 0x11
        /*0146*/ 	.short	(.L_95 - .L_94)
	.align		4
.L_94:
        /*0148*/ 	.word	index@(_ZN7cutlass13device_kernelIN5flash11enable_sm90INS1_16FlashAttnFwdSm90INS1_25CollectiveMainloopFwdSm90ILi2EN4cute5tupleIJNS5_1CILi1EEES8_S8_EEENS6_IJNS7_ILi192EEENS7_ILi128EEENS7_ILi96EEEEEELi96ENS_6half_tEfNS_4arch4Sm90ELb0ELb1ELb0ELb1ELb1ELb0ELb0ELb0ELb1ELb1ELb0ELb0EEENS1_21CollectiveEpilogueFwdINS6_IJSA_SC_SB_EEES9_SE_SG_Li384ELb1ELb1ELb0ELb0EEENS1_36VarlenDynamicPersistentTileSchedulerILi192ELi128ELi384ELi128ELb0ELb1ELb1ELb1ELb0ELb1EEEEEEEEEvNT_6ParamsE)
        /*014c*/ 	.word	0x00000030


	//----- nvinfo : EIATTR_REGCOUNT
	.align		4
.L_95:
        /*0150*/ 	.byte	0x04, 0x2f
        /*0152*/ 	.short	(.L_97 - .L_96)
	.align		4
.L_96:
        /*0154*/ 	.word	index@(_ZN7cutlass13device_kernelIN5flash11enable_sm90INS1_16FlashAttnFwdSm90INS1_25CollectiveMainloopFwdSm90ILi2EN4cute5tupleIJNS5_1CILi1EEES8_S8_EEENS6_IJNS7_ILi192EEENS7_ILi128EEENS7_ILi96EEEEEELi96ENS_6half_tEfNS_4arch4Sm90ELb0ELb1ELb0ELb0ELb1ELb0ELb0ELb0ELb1ELb1ELb0ELb0EEENS1_21CollectiveEpilogueFwdINS6_IJSA_SC_SB_EEES9_SE_SG_Li384ELb0ELb1ELb0ELb0EEENS1_30DynamicPersistentTileSchedulerILi384ELi128ELb0ELb1ELb1EEEEEEEEEvNT_6ParamsE)
        /*0158*/ 	.word	0x00000080


	//----- nvinfo : EIATTR_FRAME_SIZE
	.align		4
.L_97:
        /*015c*/ 	.byte	0x04, 0x11
        /*015e*/ 	.short	(.L_99 - .L_98)
	.align		4
.L_98:
        /*0160*/ 	.word	index@(_ZN7cutlass13device_kernelIN5flash11enable_sm90INS1_16FlashAttnFwdSm90INS1_25CollectiveMainloopFwdSm90ILi2EN4cute5tupleIJNS5_1CILi1EEES8_S8_EEENS6_IJNS7_ILi192EEENS7_ILi128EEENS7_ILi96EEEEEELi96ENS_6half_tEfNS_4arch4Sm90ELb0ELb1ELb0ELb0ELb1ELb0ELb0ELb0ELb1ELb1ELb0ELb0EEENS1_21CollectiveEpilogueFwdINS6_IJSA_SC_SB_EEES9_SE_SG_Li384ELb0ELb1ELb0ELb0EEENS1_30DynamicPersistentTileSchedulerILi384ELi128ELb0ELb1ELb1EEEEEEEEEvNT_6ParamsE)
        /*0164*/ 	.word	0x00000018


	//----- nvinfo : EIATTR_REGCOUNT
	.align		4
.L_99:
        /*0168*/ 	.byte	0x04, 0x2f
        /*016a*/ 	.short	(.L_101 - .L_100)
	.align		4
.L_100:
        /*016c*/ 	.word	index@(_ZN7cutlass13device_kernelIN5flash11enable_sm90INS1_16FlashAttnFwdSm90INS1_25CollectiveMainloopFwdSm90ILi2EN4cute5tupleIJNS5_1CILi1EEES8_S8_EEENS6_IJNS7_ILi192EEENS7_ILi128EEENS7_ILi96EEEEEELi96ENS_6half_tEfNS_4arch4Sm90ELb0ELb0ELb0ELb1ELb1ELb1ELb0ELb0ELb1ELb1ELb0ELb0EEENS1_21CollectiveEpilogueFwdINS6_IJSA_SC_SB_EEES9_SE_SG_Li384ELb1ELb1ELb0ELb0EEENS1_36VarlenDynamicPersistentTileSchedulerILi192ELi128ELi384ELi128ELb0ELb1ELb1ELb0ELb1ELb1EEEEEEEEEvNT_6ParamsE)
        /*0170*/ 	.word	0x00000080


	//----- nvinfo : EIATTR_FRAME_SIZE
	.align		4
.L_101:
        /*0174*/ 	.byte	0x04, 0x11
        /*0176*/ 	.short	(.L_103 - .L_102)
	.align		4
.L_102:
        /*0178*/ 	.word	index@(_ZN7cutlass13device_kernelIN5flash11enable_sm90INS1_16FlashAttnFwdSm90INS1_25CollectiveMainloopFwdSm90ILi2EN4cute5tupleIJNS5_1CILi1EEES8_S8_EEENS6_IJNS7_ILi192EEENS7_ILi128EEENS7_ILi96EEEEEELi96ENS_6half_tEfNS_4arch4Sm90ELb0ELb0ELb0ELb1ELb1ELb1ELb0ELb0ELb1ELb1ELb0ELb0EEENS1_21CollectiveEpilogueFwdINS6_IJSA_SC_SB_EEES9_SE_SG_Li384ELb1ELb1ELb0ELb0EEENS1_36VarlenDynamicPersistentTileSchedulerILi192ELi128ELi384ELi128ELb0ELb1ELb1ELb0ELb1ELb1EEEEEEEEEvNT_6ParamsE)
        /*017c*/ 	.word	0x00000098


	//----- nvinfo : EIATTR_REGCOUNT
	.align		4
.L_103:
        /*0180*/ 	.byte	0x04, 0x2f
        /*0182*/ 	.short	(.L_105 - .L_104)
	.align		4
.L_104:
        /*0184*/ 	.word	index@(_ZN7cutlass13device_kernelIN5flash11enable_sm90INS1_16FlashAttnFwdSm90INS1_25CollectiveMainloopFwdSm90ILi2EN4cute5tupleIJNS5_1CILi1EEES8_S8_EEENS6_IJNS7_ILi192EEENS7_ILi128EEENS7_ILi96EEEEEELi96ENS_6half_tEfNS_4arch4Sm90ELb0ELb0ELb0ELb1ELb1ELb0ELb0ELb0ELb1ELb1ELb0ELb0EEENS1_21CollectiveEpilogueFwdINS6_IJSA_SC_SB_EEES9_SE_SG_Li384ELb1ELb1ELb0ELb0EEENS1_36VarlenDynamicPersistentTileSchedulerILi192ELi128ELi384ELi128ELb0ELb1ELb1ELb0ELb1ELb1EEEEEEEEEvNT_6ParamsE)
        /*0188*/ 	.word	0x00000080


	//----- nvinfo : EIATTR_FRAME_SIZE
	.align		4
.L_105:
        /*018c*/ 	.byte	0x04, 0x11
        /*018e*/ 	.short	(.L_107 - .L_106)
	.align		4
.L_106:
        /*0190*/ 	.word	index@(_ZN7cutlass13device_kernelIN5flash11enable_sm90INS1_16FlashAttnFwdSm90INS1_25CollectiveMainloopFwdSm90ILi2EN4cute5tupleIJNS5_1CILi1EEES8_S8_EEENS6_IJNS7_ILi192EEENS7_ILi128EEENS7_ILi96EEEEEELi96ENS_6half_tEfNS_4arch4Sm90ELb0ELb0ELb0ELb1ELb1ELb0ELb0ELb0ELb1ELb1ELb0ELb0EEENS1_21CollectiveEpilogueFwdINS6_IJSA_SC_SB_EEES9_SE_SG_Li384ELb1ELb1ELb0ELb0EEENS1_36VarlenDynamicPersistentTileSchedulerILi192ELi128ELi384ELi128ELb0ELb1ELb1ELb0ELb1ELb1EEEEEEEEEvNT_6ParamsE)
        /*0194*/ 	.word	0x00000040


	//----- nvinfo : EIATTR_REGCOUNT
	.align		4
.L_107:
        /*0198*/ 	.byte	0x04, 0x2f
        /*019a*/ 	.short	(.L_109 - .L_108)
	.align		4
.L_108:
        /*019c*/ 	.word	index@(_ZN7cutlass13device_kernelIN5flash11enable_sm90INS1_16FlashAttnFwdSm90INS1_25CollectiveMainloopFwdSm90ILi2EN4cute5tupleIJNS5_1CILi1EEES8_S8_EEENS6_IJNS7_ILi192EEENS7_ILi128EEENS7_ILi96EEEEEELi96ENS_6half_tEfNS_4arch4Sm90ELb0ELb0ELb0ELb0ELb1ELb0ELb0ELb0ELb1ELb1ELb0ELb0EEENS1_21CollectiveEpilogueFwdINS6_IJSA_SC_SB_EEES9_SE_SG_Li384ELb0ELb1ELb0ELb0EEENS1_29StaticPersistentTileSchedulerILb0EEEEEEEEEvNT_6ParamsE)
        /*01a0*/ 	.word	0x00000080


	//----- nvinfo : EIATTR_FRAME_SIZE
	.align		4
.L_109:
        /*01a4*/ 	.byte	0x04, 0x11
        /*01a6*/ 	.short	(.L_111 - .L_110)
	.align		4
.L_110:
        /*01a8*/ 	.word	index@(_ZN7cutlass13device_kernelIN5flash11enable_sm90INS1_16FlashAttnFwdSm90INS1_25CollectiveMainloopFwdSm90ILi2EN4cute5tupleIJNS5_1CILi1EEES8_S8_EEENS6_IJNS7_ILi192EEENS7_ILi128EEENS7_ILi96EEEEEELi96ENS_6half_tEfNS_4arch4Sm90ELb0ELb0ELb0ELb0ELb1ELb0ELb0ELb0ELb1ELb1ELb0ELb0EEENS1_21CollectiveEpilogueFwdINS6_IJSA_SC_SB_EEES9_SE_SG_Li384ELb0ELb1ELb0ELb0EEENS1_29StaticPersistentTileSchedulerILb0EEEEEEEEEvNT_6ParamsE)
        /*01ac*/ 	.word	0x00000018


	//----- nvinfo : EIATTR_REGCOUNT
	.align		4
.L_111:
        /*01b0*/ 	.byte	0x04, 0x2f
        /*01b2*/ 	.short	(.L_113 - .L_112)
	.align		4
.L_112:
        /*01b4*/ 	.word	index@(_ZN7cutlass13device_kernelIN5flash11enable_sm90INS1_16FlashAttnFwdSm90INS1_25CollectiveMainloopFwdSm90ILi2EN4cute5tupleIJNS5_1CILi1EEES8_S8_EEENS6_IJNS7_ILi128EEESA_SA_EEELi128ENS_6half_tEfNS_4arch4Sm90ELb1ELb0ELb0ELb1ELb1ELb1ELb0ELb1ELb1ELb1ELb0ELb0EEENS1_21CollectiveEpilogueFwdISB_S9_SC_SE_Li256ELb1ELb1ELb0ELb0EEENS1_36VarlenDynamicPersistentTileSchedulerILi128ELi128ELi256ELi128ELb0ELb1ELb1ELb1ELb1ELb1EEEEEEEEEvNT_6ParamsE)
        /*01b8*/ 	.word	0x000000a8


	//----- nvinfo : EIATTR_FRAME_SIZE
	.align		4
.L_113:
        /*01bc*/ 	.byte	0x04, 0x11
        /*01be*/ 	.short	(.L_115 - .L_114)
	.align		4
.L_114:
        /*01c0*/ 	.word	index@(_ZN7cutlass13device_kernelIN5flash11enable_sm90INS1_16FlashAttnFwdSm90INS1_25CollectiveMainloopFwdSm90ILi2EN4cute5tupleIJNS5_1CILi1EEES8_S8_EEENS6_IJNS7_ILi128EEESA_SA_EEELi128ENS_6half_tEfNS_4arch4Sm90ELb1ELb0ELb0ELb1ELb1ELb1ELb0ELb1ELb1ELb1ELb0ELb0EEENS1_21CollectiveEpilogueFwdISB_S9_SC_SE_Li256ELb1ELb1ELb0ELb0EEENS1_36VarlenDynamicPersistentTileSchedulerILi128ELi128ELi256ELi128ELb0ELb1ELb1ELb1ELb1ELb1EEEEEEEEEvNT_6ParamsE)
        /*01c4*/ 	.word	0x00000028


	//----- nvinfo : EIATTR_REGCOUNT
	.align		4
.L_115:
        /*01c8*/ 	.byte	0x04, 0x2f
        /*01ca*/ 	.short	(.L_117 - .L_116)
	.align		4
.L_116:
        /*01cc*/ 	.word	index@(_ZN7cutlass13device_kernelIN5flash11enable_sm90INS1_16FlashAttnFwdSm90INS1_25CollectiveMainloopFwdSm90ILi2EN4cute5tupleIJNS5_1CILi1EEES8_S8_EEENS6_IJNS7_ILi128EEESA_SA_EEELi128ENS_6half_tEfNS_4arch4Sm90ELb1ELb0ELb0ELb1ELb1ELb0ELb0ELb1ELb1ELb1ELb0ELb0EEENS1_21CollectiveEpilogueFwdISB_S9_SC_SE_Li256ELb1ELb1ELb0ELb0EEENS1_36VarlenDynamicPersistentTileSchedulerILi128ELi128ELi256ELi128ELb0ELb1ELb1ELb1ELb1ELb1EEEEEEEEEvNT_6ParamsE)
        /*01d0*/ 	.word	0x000000a8


	//----- nvinfo : EIATTR_FRAME_SIZE
	.align		4
.L_117:
        /*01d4*/ 	.byte	0x04, 0x11
        /*01d6*/ 	.short	(.L_119 - .L_118)
	.align		4
.L_118:
        /*01d8*/ 	.word	index@(_ZN7cutlass13device_kernelIN5flash11enable_sm90INS1_16FlashAttnFwdSm90INS1_25CollectiveMainloopFwdSm90ILi2EN4cute5tupleIJNS5_1CILi1EEES8_S8_EEENS6_IJNS7_ILi128EEESA_SA_EEELi128ENS_6half_tEfNS_4arch4Sm90ELb1ELb0ELb0ELb1ELb1ELb0ELb0ELb1ELb1ELb1ELb0ELb0EEENS1_21CollectiveEpilogueFwdISB_S9_SC_SE_Li256ELb1ELb1ELb0ELb0EEENS1_36VarlenDynamicPersistentTileSchedulerILi128ELi128ELi256ELi128ELb0ELb1ELb1ELb1ELb1ELb1EEEEEEEEEvNT_6ParamsE)
        /*01dc*/ 	.word	0x00000020


	//----- nvinfo : EIATTR_REGCOUNT
	.align		4
.L_119:
        /*01e0*/ 	.byte	0x04, 0x2f
        /*01e2*/ 	.short	(.L_121 - .L_120)
	.align		4
.L_120:
        /*01e4*/ 	.word	index@(_ZN7cutlass13device_kernelIN5flash11enable_sm90INS1_16FlashAttnFwdSm90INS1_25CollectiveMainloopFwdSm90ILi2EN4cute5tupleIJNS5_1CILi1EEES8_S8_EEENS6_IJNS7_ILi128EEESA_SA_EEELi128ENS_6half_tEfNS_4arch4Sm90ELb1ELb0ELb0ELb0ELb1ELb0ELb0ELb1ELb1ELb1ELb0ELb0EEENS1_21CollectiveEpilogueFwdISB_S9_SC_SE_Li256ELb0ELb1ELb0ELb0EEENS1_30DynamicPersistentTileSchedulerILi256ELi128ELb0ELb1ELb1EEEEEEEEEvNT_6ParamsE)
        /*01e8*/ 	.word	0x000000a8


	//----- nvinfo : EIATTR_FRAME_SIZE
	.align		4
.L_121:
        /*01ec*/ 	.byte	0x04, 0x11
        /*01ee*/ 	.short	(.L_123 - .L_122)
	.align		4
.L_122:
        /*01f0*/ 	.word	index@(_ZN7cutlass13device_kernelIN5flash11enable_sm90INS1_16FlashAttnFwdSm90INS1_25CollectiveMainloopFwdSm90ILi2EN4cute5tupleIJNS5_1CILi1EEES8_S8_EEENS6_IJNS7_ILi128EEESA_SA_EEELi128ENS_6half_tEfNS_4arch4Sm90ELb1ELb0ELb0ELb0ELb1ELb0ELb0ELb1ELb1ELb1ELb0ELb0EEENS1_21CollectiveEpilogueFwdISB_S9_SC_SE_Li256ELb0ELb1ELb0ELb0EEENS1_30DynamicPersistentTileSchedulerILi256ELi128ELb0ELb1ELb1EEEEEEEEEvNT_6ParamsE)
        /*01f4*/ 	.word	0x00000000


	//----- nvinfo : EIATTR_REGCOUNT
	.align		4
.L_123:
        /*01f8*/ 	.byte	0x04, 0x2f
        /*01fa*/ 	.short	(.L_125 - .L_124)
	.align		4
.L_124:
        /*01fc*/ 	.word	index@(_ZN7cutlass13device_kernelIN5flash11enable_sm90INS1_16FlashAttnFwdSm90INS1_25CollectiveMainloopFwdSm90ILi2EN4cute5tupleIJNS5_1CILi1EEES8_S8_EEENS6_IJNS7_ILi128EEESA_SA_EEELi128ENS_6half_tEfNS_4arch4Sm90ELb0ELb1ELb0ELb1ELb1ELb1ELb0ELb1ELb1ELb1ELb0ELb0EEENS1_21CollectiveEpilogueFwdISB_S9_SC_SE_Li256ELb1ELb1ELb0ELb0EEENS1_36VarlenDynamicPersistentTileSchedulerILi128ELi128ELi256ELi128ELb0ELb1ELb1ELb1ELb0ELb1EEEEEEEEEvNT_6ParamsE)
        /*0200*/ 	.word	0x000000a8


	//----- nvinfo : EIATTR_FRAME_SIZE
	.align		4
.L_125:
        /*0204*/ 	.byte	0x04, 0x11
        /*0206*/ 	.short	(.L_127 - .L_126)
	.align		4
.L_126:
        /*0208*/ 	.word	index@(_ZN7cutlass13device_kernelIN5flash11enable_sm90INS1_16FlashAttnFwdSm90INS1_25CollectiveMainloopFwdSm90ILi2EN4cute5tupleIJNS5_1CILi1EEES8_S8_EEENS6_IJNS7_ILi128EEESA_SA_EEELi128ENS_6half_tEfNS_4arch4Sm90ELb0ELb1ELb0ELb1ELb1ELb1ELb0ELb1ELb1ELb1ELb0ELb0EEENS1_21CollectiveEpilogueFwdISB_S9_SC_SE_Li256ELb1ELb1ELb0ELb0EEENS1_36VarlenDynamicPersistentTileSchedulerILi128ELi128ELi256ELi128ELb0ELb1ELb1ELb1ELb0ELb1EEEEEEEEEvNT_6ParamsE)
        /*020c*/ 	.word	0x00000030


	//----- nvinfo : EIATTR_REGCOUNT
	.align		4
.L_127:
        /*0210*/ 	.byte	0x04, 0x2f
        /*0212*/ 	.short	(.L_129 - .L_128)
	.align		4
.L_128:
        /*0214*/ 	.word	index@(_ZN7cutlass13device_kernelIN5flash11enable_sm90INS1_16FlashAttnFwdSm90INS1_25CollectiveMainloopFwdSm90ILi2EN4cute5tupleIJNS5_1CILi1EEES8_S8_EEENS6_IJNS7_ILi128EEESA_SA_EEELi128ENS_6half_tEfNS_4arch4Sm90ELb0ELb1ELb0ELb1ELb1ELb0ELb0ELb1ELb1ELb1ELb0ELb0EEENS1_21CollectiveEpilogueFwdISB_S9_SC_SE_Li256ELb1ELb1ELb0ELb0EEENS1_36VarlenDynamicPersistentTileSchedulerILi128ELi128ELi256ELi128ELb0ELb1ELb1ELb1ELb0ELb1EEEEEEEEEvNT_6ParamsE)
        /*0218*/ 	.word	0x000000a8


	//----- nvinfo : EIATTR_FRAME_SIZE
	.align		4
.L_129:
        /*021c*/ 	.byte	0x04, 0x11
        /*021e*/ 	.short	(.L_131 - .L_130)
	.align		4
.L_130:
        /*0220*/ 	.word	index@(_ZN7cutlass13device_kernelIN5flash11enable_sm90INS1_16FlashAttnFwdSm90INS1_25CollectiveMainloopFwdSm90ILi2EN4cute5tupleIJNS5_1CILi1EEES8_S8_EEENS6_IJNS7_ILi128EEESA_SA_EEELi128ENS_6half_tEfNS_4arch4Sm90ELb0ELb1ELb0ELb1ELb1ELb0ELb0ELb1ELb1ELb1ELb0ELb0EEENS1_21CollectiveEpilogueFwdISB_S9_SC_SE_Li256ELb1ELb1ELb0ELb0EEENS1_36VarlenDynamicPersistentTileSchedulerILi128ELi128ELi256ELi128ELb0ELb1ELb1ELb1ELb0ELb1EEEEEEEEEvNT_6ParamsE)
        /*0224*/ 	.word	0x00000020


	//----- nvinfo : EIATTR_REGCOUNT
	.align		4
.L_131:
        /*0228*/ 	.byte	0x04, 0x2f
        /*022a*/ 	.short	(.L_133 - .L_132)
	.align		4
.L_132:
        /*022c*/ 	.word	index@(_ZN7cutlass13device_kernelIN5flash11enable_sm90INS1_16FlashAttnFwdSm90INS1_25CollectiveMainloopFwdSm90ILi2EN4cute5tupleIJNS5_1CILi1EEES8_S8_EEENS6_IJNS7_ILi128EEESA_SA_EEELi128ENS_6half_tEfNS_4arch4Sm90ELb0ELb1ELb0ELb0ELb1ELb0ELb0ELb1ELb1ELb1ELb0ELb0EEENS1_21CollectiveEpilogueFwdISB_S9_SC_SE_Li256ELb0ELb1ELb0ELb0EEENS1_30DynamicPersistentTileSchedulerILi256ELi128ELb0ELb1ELb1EEEEEEEEEvNT_6ParamsE)
        /*0230*/ 	.word	0x000000a8


	//----- nvinfo : EIATTR_FRAME_SIZE
	.align		4
.L_133:
        /*0234*/ 	.byte	0x04, 0x11
        /*0236*/ 	.short	(.L_135 - .L_134)
	.align		4
.L_134:
        /*0238*/ 	.word	index@(_ZN7cutlass13device_kernelIN5flash11enable_sm90INS1_16FlashAttnFwdSm90INS1_25CollectiveMainloopFwdSm90ILi2EN4cute5tupleIJNS5_1CILi1EEES8_S8_EEENS6_IJNS7_ILi128EEESA_SA_EEELi128ENS_6half_tEfNS_4arch4Sm90ELb0ELb1ELb0ELb0ELb1ELb0ELb0ELb1ELb1ELb1ELb0ELb0EEENS1_21CollectiveEpilogueFwdISB_S9_SC_SE_Li256ELb0ELb1ELb0ELb0EEENS1_30DynamicPersistentTileSchedulerILi256ELi128ELb0ELb1ELb1EEEEEEEEEvNT_6ParamsE)
        /*023c*/ 	.word	0x00000000


	//----- nvinfo : EIATTR_REGCOUNT
	.align		4
.L_135:
        /*0240*/ 	.byte	0x04, 0x2f
        /*0242*/ 	.short	(.L_137 - .L_136)
	.align		4
.L_136:
        /*0244*/ 	.word	index@(_ZN7cutlass13device_kernelIN5flash11enable_sm90INS1_16FlashAttnFwdSm90INS1_25CollectiveMainloopFwdSm90ILi2EN4cute5tupleIJNS5_1CILi1EEES8_S8_EEENS6_IJNS7_ILi128EEESA_SA_EEELi128ENS_6half_tEfNS_4arch4Sm90ELb0ELb0ELb0ELb1ELb1ELb1ELb0ELb1ELb1ELb1ELb0ELb0EEENS1_21CollectiveEpilogueFwdISB_S9_SC_SE_Li256ELb1ELb1ELb0ELb0EEENS1_36VarlenDynamicPersistentTileSchedulerILi128ELi128ELi256ELi128ELb0ELb1ELb1ELb0ELb1ELb1EEEEEEEEEvNT_6ParamsE)
        /*0248*/ 	.word	0x000000a8


	//----- nvinfo : EIATTR_FRAME_SIZE
	.align		4
.L_137:
        /*024c*/ 	.byte	0x04, 0x11
        /*024e*/ 	.short	(.L_139 - .L_138)
	.align		4
.L_138:
        /*0250*/ 	.word	index@(_ZN7cutlass13device_kernelIN5flash11enable_sm90INS1_16FlashAttnFwdSm90INS1_25CollectiveMainloopFwdSm90ILi2EN4cute5tupleIJNS5_1CILi1EEES8_S8_EEENS6_IJNS7_ILi128EEESA_SA_EEELi128ENS_6half_tEfNS_4arch4Sm90ELb0ELb0ELb0ELb1ELb1ELb1ELb0ELb1ELb1ELb1ELb0ELb0EEENS1_21CollectiveEpilogueFwdISB_S9_SC_SE_Li256ELb1ELb1ELb0ELb0EEENS1_36VarlenDynamicPersistentTileSchedulerILi128ELi128ELi256ELi128ELb0ELb1ELb1ELb0ELb1ELb1EEEEEEEEEvNT_6ParamsE)
        /*0254*/ 	.word	0x00000030


	//----- nvinfo : EIATTR_REGCOUNT
	.align		4
.L_139:
        /*0258*/ 	.byte	0x04, 0x2f
        /*025a*/ 	.short	(.L_141 - .L_140)
	.align		4
.L_140:
        /*025c*/ 	.word	index@(_ZN7cutlass13device_kernelIN5flash11enable_sm90INS1_16FlashAttnFwdSm90INS1_25CollectiveMainloopFwdSm90ILi2EN4cute5tupleIJNS5_1CILi1EEES8_S8_EEENS6_IJNS7_ILi128EEESA_SA_EEELi128ENS_6half_tEfNS_4arch4Sm90ELb0ELb0ELb0ELb1ELb1ELb0ELb0ELb1ELb1ELb1ELb0ELb0EEENS1_21CollectiveEpilogueFwdISB_S9_SC_SE_Li256ELb1ELb1ELb0ELb0EEENS1_36VarlenDynamicPersistentTileSchedulerILi128ELi128ELi256ELi128ELb0ELb1ELb1ELb0ELb1ELb1EEEEEEEEEvNT_6ParamsE)
        /*0260*/ 	.word	0x000000a8


	//----- nvinfo : EIATTR_FRAME_SIZE
	.align		4
.L_141:
        /*0264*/ 	.byte	0x04, 0x11
        /*0266*/ 	.short	(.L_143 - .L_142)
	.align		4
.L_142:
        /*0268*/ 	.word	index@(_ZN7cutlass13device_kernelIN5flash11enable_sm90INS1_16FlashAttnFwdSm90INS1_25CollectiveMainloopFwdSm90ILi2EN4cute5tupleIJNS5_1CILi1EEES8_S8_EEENS6_IJNS7_ILi128EEESA_SA_EEELi128ENS_6half_tEfNS_4arch4Sm90ELb0ELb0ELb0ELb1ELb1ELb0ELb0ELb1ELb1ELb1ELb0ELb0EEENS1_21CollectiveEpilogueFwdISB_S9_SC_SE_Li256ELb1ELb1ELb0ELb0EEENS1_36VarlenDynamicPersistentTileSchedulerILi128ELi128ELi256ELi128ELb0ELb1ELb1ELb0ELb1ELb1EEEEEEEEEvNT_6ParamsE)
        /*026c*/ 	.word	0x00000020


	//----- nvinfo : EIATTR_REGCOUNT
	.align		4
.L_143:
        /*0270*/ 	.byte	0x04, 0x2f
        /*0272*/ 	.short	(.L_145 - .L_144)
	.align		4
.L_144:
        /*0274*/ 	.word	index@(_ZN7cutlass13device_kernelIN5flash11enable_sm90INS1_16FlashAttnFwdSm90INS1_25CollectiveMainloopFwdSm90ILi2EN4cute5tupleIJNS5_1CILi1EEES8_S8_EEENS6_IJNS7_ILi128EEESA_SA_EEELi128ENS_6half_tEfNS_4arch4Sm90ELb0ELb0ELb0ELb0ELb1ELb0ELb0ELb1ELb1ELb1ELb0ELb0EEENS1_21CollectiveEpilogueFwdISB_S9_SC_SE_Li256ELb0ELb1ELb0ELb0EEENS1_29StaticPersistentTileSchedulerILb0EEEEEEEEEvNT_6ParamsE)
        /*0278*/ 	.word	0x000000a8


	//----- nvinfo : EIATTR_FRAME_SIZE
	.align		4
.L_145:
        /*027c*/ 	.byte	0x04, 0x11
        /*027e*/ 	.short	(.L_147 - .L_146)
	.align		4
.L_146:
        /*0280*/ 	.word	index@(_ZN7cutlass13device_kernelIN5flash11enable_sm90INS1_16FlashAttnFwdSm90INS1_25CollectiveMainloopFwdSm90ILi2EN4cute5tupleIJNS5_1CILi1EEES8_S8_EEENS6_IJNS7_ILi128EEESA_SA_EEELi128ENS_6half_tEfNS_4arch4Sm90ELb0ELb0ELb0ELb0ELb1ELb0ELb0ELb1ELb1ELb1ELb0ELb0EEENS1_21CollectiveEpilogueFwdISB_S9_SC_SE_Li256ELb0ELb1ELb0ELb0EEENS1_29StaticPersistentTileSchedulerILb0EEEEEEEEEvNT_6ParamsE)
        /*0284*/ 	.word	0x00000000


	//----- nvinfo : EIATTR_REGCOUNT
	.align		4
.L_147:
        /*0288*/ 	.byte	0x04, 0x2f
        /*028a*/ 	.short	(.L_149 - .L_148)
	.align		4
.L_148:
        /*028c*/ 	.word	index@(_ZN7cutlass13device_kernelIN5flash11enable_sm90INS1_16FlashAttnFwdSm90INS1_25CollectiveMainloopFwdSm90ILi2EN4cute5tupleIJNS5_1CILi1EEES8_S8_EEENS6_IJNS7_ILi128EEENS7_ILi96EEENS7_ILi192EEEEEELi192ENS_6half_tEfNS_4arch4Sm90ELb1ELb0ELb0ELb1ELb1ELb1ELb0ELb1ELb1ELb1ELb0ELb0EEENS1_21CollectiveEpilogueFwdINS6_IJSA_SC_SB_EEES9_SE_SG_Li256ELb1ELb1ELb0ELb0EEENS1_36VarlenDynamicPersistentTileSchedulerILi128ELi96ELi256ELi128ELb0ELb1ELb1ELb1ELb1ELb1EEEEEEEEEvNT_6ParamsE)
        /*0290*/ 	.word	0x000000a8


	//----- nvinfo : EIATTR_FRAME_SIZE
	.align		4
.L_149:
        /*0294*/ 	.byte	0x04, 0x11
        /*0296*/ 	.short	(.L_151 - .L_150)
	.align		4
.L_150:
        /*0298*/ 	.word	index@(_ZN7cutlass13device_kernelIN5flash11enable_sm90INS1_16FlashAttnFwdSm90INS1_25CollectiveMainloopFwdSm90ILi2EN4cute5tupleIJNS5_1CILi1EEES8_S8_EEENS6_IJNS7_ILi128EEENS7_ILi96EEENS7_ILi192EEEEEELi192ENS_6half_tEfNS_4arch4Sm90ELb1ELb0ELb0ELb1ELb1ELb1ELb0ELb1ELb1ELb1ELb0ELb0EEENS1_21CollectiveEpilogueFwdINS6_IJSA_SC_SB_EEES9_SE_SG_Li256ELb1ELb1ELb0ELb0EEENS1_36VarlenDynamicPersistentTileSchedulerILi128ELi96ELi256ELi128ELb0ELb1ELb1ELb1ELb1ELb1EEEEEEEEEvNT_6ParamsE)
        /*029c*/ 	.word	0x00000088


	//----- nvinfo : EIATTR_REGCOUNT
	.align		4
.L_151:
        /*02a0*/ 	.byte	0x04, 0x2f
        /*02a2*/ 	.short	(.L_153 - .L_152)
	.align		4
.L_152:
        /*02a4*/ 	.word	index@(_ZN7cutlass13device_kernelIN5flash11enable_sm90INS1_16FlashAttnFwdSm90INS1_25CollectiveMainloopFwdSm90ILi2EN4cute5tupleIJNS5_1CILi1EEES8_S8_EEENS6_IJNS7_ILi128EEENS7_ILi96EEENS7_ILi192EEEEEELi192ENS_6half_tEfNS_4arch4Sm90ELb1ELb0ELb0ELb1ELb1ELb0ELb0ELb1ELb1ELb1ELb0ELb0EEENS1_21CollectiveEpilogueFwdINS6_IJSA_SC_SB_EEES9_SE_SG_Li256ELb1ELb1ELb0ELb0EEENS1_36VarlenDynamicPersistentTileSchedulerILi128ELi96ELi256ELi128ELb0ELb1ELb1ELb1ELb1ELb1EEEEEEEEEvNT_6ParamsE)
        /*02a8*/ 	.word	0x000000a8


	//----- nvinfo : EIATTR_FRAME_SIZE
	.align		4
.L_153:
        /*02ac*/ 	.byte	0x04, 0x11
        /*02ae*/ 	.short	(.L_155 - .L_154)
	.align		4
.L_154:
        /*02b0*/ 	.word	index@(_ZN7cutlass13device_kernelIN5flash11enable_sm90INS1_16FlashAttnFwdSm90INS1_25CollectiveMainloopFwdSm90ILi2EN4cute5tupleIJNS5_1CILi1EEES8_S8_EEENS6_IJNS7_ILi128EEENS7_ILi96EEENS7_ILi192EEEEEELi192ENS_6half_tEfNS_4arch4Sm90ELb1ELb0ELb0ELb1ELb1ELb0ELb0ELb1ELb1ELb1ELb0ELb0EEENS1_21CollectiveEpilogueFwdINS6_IJSA_SC_SB_EEES9_SE_SG_Li256ELb1ELb1ELb0ELb0EEENS1_36VarlenDynamicPersistentTileSchedulerILi128ELi96ELi256ELi128ELb0ELb1ELb1ELb1ELb1ELb1EEEEEEEEEvNT_6ParamsE)
        /*02b4*/ 	.word	0x00000030


	//----- nvinfo : EIATTR_REGCOUNT
	.align		4
.L_155:
        /*02b8*/ 	.byte	0x04, 0x2f
        /*02ba*/ 	.short	(.L_157 - .L_156)
	.align		4
.L_156:
        /*02bc*/ 	.word	index@(_ZN7cutlass13device_kernelIN5flash11enable_sm90INS1_16FlashAttnFwdSm90INS1_25CollectiveMainloopFwdSm90ILi2EN4cute5tupleIJNS5_1CILi1EEES8_S8_EEENS6_IJNS7_ILi128EEENS7_ILi96EEENS7_ILi192EEEEEELi192ENS_6half_tEfNS_4arch4Sm90ELb1ELb0ELb0ELb0ELb1ELb0ELb0ELb1ELb1ELb1ELb0ELb0EEENS1_21CollectiveEpilogueFwdINS6_IJSA_SC_SB_EEES9_SE_SG_Li256ELb0ELb1ELb0ELb0EEENS1_30DynamicPersistentTileSchedulerILi256ELi128ELb0ELb1ELb1EEEEEEEEEvNT_6ParamsE)
        /*02c0*/ 	.word	0x000000a8


	//----- nvinfo : EIATTR_FRAME_SIZE
	.align		4
.L_157:
        /*02c4*/ 	.byte	0x04, 0x11
        /*02c6*/ 	.short	(.L_159 - .L_158)
	.align		4
.L_158:
        /*02c8*/ 	.word	index@(_ZN7cutlass13device_kernelIN5flash11enable_sm90INS1_16FlashAttnFwdSm90INS1_25CollectiveMainloopFwdSm90ILi2EN4cute5tupleIJNS5_1CILi1EEES8_S8_EEENS6_IJNS7_ILi128EEENS7_ILi96EEENS7_ILi192EEEEEELi192ENS_6half_tEfNS_4arch4Sm90ELb1ELb0ELb0ELb0ELb1ELb0ELb0ELb1ELb1ELb1ELb0ELb0EEENS1_21CollectiveEpilogueFwdINS6_IJSA_SC_SB_EEES9_SE_SG_Li256ELb0ELb1ELb0ELb0EEENS1_30DynamicPersistentTileSchedulerILi256ELi128ELb0ELb1ELb1EEEEEEEEEvNT_6ParamsE)
        /*02cc*/ 	.word	0x00000008


	//----- nvinfo : EIATTR_REGCOUNT
	.align		4
.L_159:
        /*02d0*/ 	.byte	0x04, 0x2f
        /*02d2*/ 	.short	(.L_161 - .L_160)
	.align		4
.L_160:
        /*02d4*/ 	.word	index@(_ZN7cutlass13device_kernelIN5flash11enable_sm90INS1_16FlashAttnFwdSm90INS1_25CollectiveMainloopFwdSm90ILi2EN4cute5tupleIJNS5_1CILi1EEES8_S8_EEENS6_IJNS7_ILi128EEENS7_ILi96EEENS7_ILi192EEEEEELi192ENS_6half_tEfNS_4arch4Sm90ELb0ELb1ELb0ELb1ELb1ELb1ELb0ELb1ELb1ELb1ELb0ELb0EEENS1_21CollectiveEpilogueFwdINS6_IJSA_SC_SB_EEES9_SE_SG_Li256ELb1ELb1ELb0ELb0EEENS1_36VarlenDynamicPersistentTileSchedulerILi128ELi96ELi256ELi128ELb0ELb1ELb1ELb1ELb0ELb1EEEEEEEEEvNT_6ParamsE)
        /*02d8*/ 	.word	0x000000a8


	//----- nvinfo : EIATTR_FRAME_SIZE
	.align		4
.L_161:
        /*02dc*/ 	.byte	0x04, 0x11
        /*02de*/ 	.short	(.L_163 - .L_162)
	.align		4
.L_162:
        /*02e0*/ 	.word	index@(_ZN7cutlass13device_kernelIN5flash11enable_sm90INS1_16FlashAttnFwdSm90INS1_25CollectiveMainloopFwdSm90ILi2EN4cute5tupleIJNS5_1CILi1EEES8_S8_EEENS6_IJNS7_ILi128EEENS7_ILi96EEENS7_ILi192EEEEEELi192ENS_6half_tEfNS_4arch4Sm90ELb0ELb1ELb0ELb1ELb1ELb1ELb0ELb1ELb1ELb1ELb0ELb0EEENS1_21CollectiveEpilogueFwdINS6_IJSA_SC_SB_EEES9_SE_SG_Li256ELb1ELb1ELb0ELb0EEENS1_36VarlenDynamicPersistentTileSchedulerILi128ELi96ELi256ELi128ELb0ELb1ELb1ELb1ELb0ELb1EEEEEEEEEvNT_6ParamsE)
        /*02e4*/ 	.word	0x00000090


	//----- nvinfo : EIATTR_REGCOUNT
	.align		4
.L_163:
        /*02e8*/ 	.byte	0x04, 0x2f
        /*02ea*/ 	.short	(.L_165 - .L_164)
	.align		4
.L_164:
        /*02ec*/ 	.word	index@(_ZN7cutlass13device_kernelIN5flash11enable_sm90INS1_16FlashAttnFwdSm90INS1_25CollectiveMainloopFwdSm90ILi2EN4cute5tupleIJNS5_1CILi1EEES8_S8_EEENS6_IJNS7_ILi128EEENS7_ILi96EEENS7_ILi192EEEEEELi192ENS_6half_tEfNS_4arch4Sm90ELb0ELb1ELb0ELb1ELb1ELb0ELb0ELb1ELb1ELb1ELb0ELb0EEENS1_21CollectiveEpilogueFwdINS6_IJSA_SC_SB_EEES9_SE_SG_Li256ELb1ELb1ELb0ELb0EEENS1_36VarlenDynamicPersistentTileSchedulerILi128ELi96ELi256ELi128ELb0ELb1ELb1ELb1ELb0ELb1EEEEEEEEEvNT_6ParamsE)
        /*02f0*/ 	.word	0x000000a8


	//----- nvinfo : EIATTR_FRAME_SIZE
	.align		4
.L_165:
        /*02f4*/ 	.byte	0x04, 0x11
        /*02f6*/ 	.short	(.L_167 - .L_166)
	.align		4
.L_166:
        /*02f8*/ 	.word	index@(_ZN7cutlass13device_kernelIN5flash11enable_sm90INS1_16FlashAttnFwdSm90INS1_25CollectiveMainloopFwdSm90ILi2EN4cute5tupleIJNS5_1CILi1EEES8_S8_EEENS6_IJNS7_ILi128EEENS7_ILi96EEENS7_ILi192EEEEEELi192ENS_6half_tEfNS_4arch4Sm90ELb0ELb1ELb0ELb1ELb1ELb0ELb0ELb1ELb1ELb1ELb0ELb0EEENS1_21CollectiveEpilogueFwdINS6_IJSA_SC_SB_EEES9_SE_SG_Li256ELb1ELb1ELb0ELb0EEENS1_36VarlenDynamicPersistentTileSchedulerILi128ELi96ELi256ELi128ELb0ELb1ELb1ELb1ELb0ELb1EEEEEEEEEvNT_6ParamsE)
        /*02fc*/ 	.word	0x00000030


	//----- nvinfo : EIATTR_REGCOUNT
	.align		4
.L_167:
        /*0300*/ 	.byte	0x04, 0x2f
        /*0302*/ 	.short	(.L_169 - .L_168)
	.align		4
.L_168:
        /*0304*/ 	.word	index@(_ZN7cutlass13device_kernelIN5flash11enable_sm90INS1_16FlashAttnFwdSm90INS1_25CollectiveMainloopFwdSm90ILi2EN4cute5tupleIJNS5_1CILi1EEES8_S8_EEENS6_IJNS7_ILi128EEENS7_ILi96EEENS7_ILi192EEEEEELi192ENS_6half_tEfNS_4arch4Sm90ELb0ELb1ELb0ELb0ELb1ELb0ELb0ELb1ELb1ELb1ELb0ELb0EEENS1_21CollectiveEpilogueFwdINS6_IJSA_SC_SB_EEES9_SE_SG_Li256ELb0ELb1ELb0ELb0EEENS1_30DynamicPersistentTileSchedulerILi256ELi128ELb0ELb1ELb1EEEEEEEEEvNT_6ParamsE)
        /*0308*/ 	.word	0x000000a8


	//----- nvinfo : EIATTR_FRAME_SIZE
	.align		4
.L_169:
        /*030c*/ 	.byte	0x04, 0x11
        /*030e*/ 	.short	(.L_171 - .L_170)
	.align		4
.L_170:
        /*0310*/ 	.word	index@(_ZN7cutlass13device_kernelIN5flash11enable_sm90INS1_16FlashAttnFwdSm90INS1_25CollectiveMainloopFwdSm90ILi2EN4cute5tupleIJNS5_1CILi1EEES8_S8_EEENS6_IJNS7_ILi128EEENS7_ILi96EEENS7_ILi192EEEEEELi192ENS_6half_tEfNS_4arch4Sm90ELb0ELb1ELb0ELb0ELb1ELb0ELb0ELb1ELb1ELb1ELb0ELb0EEENS1_21CollectiveEpilogueFwdINS6_IJSA_SC_SB_EEES9_SE_SG_Li256ELb0ELb1ELb0ELb0EEENS1_30DynamicPersistentTileSchedulerILi256ELi128ELb0ELb1ELb1EEEEEEEEEvNT_6ParamsE)
        /*0314*/ 	.word	0x00000008


	//----- nvinfo : EIATTR_REGCOUNT
	.align		4
.L_171:
        /*0318*/ 	.byte	0x04, 0x2f
        /*031a*/ 	.short	(.L_173 - .L_172)
	.align		4
.L_172:
        /*031c*/ 	.word	index@(_ZN7cutlass13device_kernelIN5flash11enable_sm90INS1_16FlashAttnFwdSm90INS1_25CollectiveMainloopFwdSm90ILi2EN4cute5tupleIJNS5_1CILi1EEES8_S8_EEENS6_IJNS7_ILi128EEENS7_ILi96EEENS7_ILi192EEEEEELi192ENS_6half_tEfNS_4arch4Sm90ELb0ELb0ELb0ELb1ELb1ELb1ELb0ELb1ELb1ELb1ELb0ELb0EEENS1_21CollectiveEpilogueFwdINS6_IJSA_SC_SB_EEES9_SE_SG_Li256ELb1ELb1ELb0ELb0EEENS1_36VarlenDynamicPersistentTileSchedulerILi128ELi96ELi256ELi128ELb0ELb1ELb1ELb0ELb1ELb1EEEEEEEEEvNT_6ParamsE)
        /*0320*/ 	.word	0x000000a8


	//----- nvinfo : EIATTR_FRAME_SIZE
	.align		4
.L_173:
        /*0324*/ 	.byte	0x04, 0x11
        /*0326*/ 	.short	(.L_175 - .L_174)
	.align		4
.L_174:
        /*0328*/ 	.word	index@(_ZN7cutlass13device_kernelIN5flash11enable_sm90INS1_16FlashAttnFwdSm90INS1_25CollectiveMainloopFwdSm90ILi2EN4cute5tupleIJNS5_1CILi1EEES8_S8_EEENS6_IJNS7_ILi128EEENS7_ILi96EEENS7_ILi192EEEEEELi192ENS_6half_tEfNS_4arch4Sm90ELb0ELb0ELb0ELb1ELb1ELb1ELb0ELb1ELb1ELb1ELb0ELb0EEENS1_21CollectiveEpilogueFwdINS6_IJSA_SC_SB_EEES9_SE_SG_Li256ELb1ELb1ELb0ELb0EEENS1_36VarlenDynamicPersistentTileSchedulerILi128ELi96ELi256ELi128ELb0ELb1ELb1ELb0ELb1ELb1EEEEEEEEEvNT_6ParamsE)
        /*032c*/ 	.word	0x00000098


	//----- nvinfo : EIATTR_REGCOUNT
	.align		4
.L_175:
        /*0330*/ 	.byte	0x04, 0x2f
        /*0332*/ 	.short	(.L_177 - .L_176)
	.align		4
.L_176:
        /*0334*/ 	.word	index@(_ZN7cutlass13device_kernelIN5flash11enable_sm90INS1_16FlashAttnFwdSm90INS1_25CollectiveMainloopFwdSm90ILi2EN4cute5tupleIJNS5_1CILi1EEES8_S8_EEENS6_IJNS7_ILi128EEENS7_ILi96EEENS7_ILi192EEEEEELi192ENS_6half_tEfNS_4arch4Sm90ELb0ELb0ELb0ELb1ELb1ELb0ELb0ELb1ELb1ELb1ELb0ELb0EEENS1_21CollectiveEpilogueFwdINS6_IJSA_SC_SB_EEES9_SE_SG_Li256ELb1ELb1ELb0ELb0EEENS1_36VarlenDynamicPersistentTileSchedulerILi128ELi96ELi256ELi128ELb0ELb1ELb1ELb0ELb1ELb1EEEEEEEEEvNT_6ParamsE)
        /*0338*/ 	.word	0x000000a8


	//----- nvinfo : EIATTR_FRAME_SIZE
	.align		4
.L_177:
        /*033c*/ 	.byte	0x04, 0x11
        /*033e*/ 	.short	(.L_179 - .L_178)
	.align		4
.L_178:
        /*0340*/ 	.word	index@(_ZN7cutlass13device_kernelIN5flash11enable_sm90INS1_16FlashAttnFwdSm90INS1_25CollectiveMainloopFwdSm90ILi2EN4cute5tupleIJNS5_1CILi1EEES8_S8_EEENS6_IJNS7_ILi128EEENS7_ILi96EEENS7_ILi192EEEEEELi192ENS_6half_tEfNS_4arch4Sm90ELb0ELb0ELb0ELb1ELb1ELb0ELb0ELb1ELb1ELb1ELb0ELb0EEENS1_21CollectiveEpilogueFwdINS6_IJSA_SC_SB_EEES9_SE_SG_Li256ELb1ELb1ELb0ELb0EEENS1_36VarlenDynamicPersistentTileSchedulerILi128ELi96ELi256ELi128ELb0ELb1ELb1ELb0ELb1ELb1EEEEEEEEEvNT_6ParamsE)
        /*0344*/ 	.word	0x00000030


	//----- nvinfo : EIATTR_REGCOUNT
	.align		4
.L_179:
        /*0348*/ 	.byte	0x04, 0x2f
        /*034a*/ 	.short	(.L_181 - .L_180)
	.align		4
.L_180:
        /*034c*/ 	.word	index@(_ZN7cutlass13device_kernelIN5flash11enable_sm90INS1_16FlashAttnFwdSm90INS1_25CollectiveMainloopFwdSm90ILi2EN4cute5tupleIJNS5_1CILi1EEES8_S8_EEENS6_IJNS7_ILi128EEENS7_ILi96EEENS7_ILi192EEEEEELi192ENS_6half_tEfNS_4arch4Sm90ELb0ELb0ELb0ELb0ELb1ELb0ELb0ELb1ELb1ELb1ELb0ELb0EEENS1_21CollectiveEpilogueFwdINS6_IJSA_SC_SB_EEES9_SE_SG_Li256ELb0ELb1ELb0ELb0EEENS1_29StaticPersistentTileSchedulerILb0EEEEEEEEEvNT_6ParamsE)
        /*0350*/ 	.word	0x000000a8


	//----- nvinfo : EIATTR_FRAME_SIZE
	.align		4
.L_181:
        /*0354*/ 	.byte	0x04, 0x11
        /*0356*/ 	.short	(.L_183 - .L_182)
	.align		4
.L_182:
        /*0358*/ 	.word	index@(_ZN7cutlass13device_kernelIN5flash11enable_sm90INS1_16FlashAttnFwdSm90INS1_25CollectiveMainloopFwdSm90ILi2EN4cute5tupleIJNS5_1CILi1EEES8_S8_EEENS6_IJNS7_ILi128EEENS7_ILi96EEENS7_ILi192EEEEEELi192ENS_6half_tEfNS_4arch4Sm90ELb0ELb0ELb0ELb0ELb1ELb0ELb0ELb1ELb1ELb1ELb0ELb0EEENS1_21CollectiveEpilogueFwdINS6_IJSA_SC_SB_EEES9_SE_SG_Li256ELb0ELb1ELb0ELb0EEENS1_29StaticPersistentTileSchedulerILb0EEEEEEEEEvNT_6ParamsE)
        /*035c*/ 	.word	0x00000008


	//----- nvinfo : EIATTR_REGCOUNT
	.align		4
.L_183:
        /*0360*/ 	.byte	0x04, 0x2f
        /*0362*/ 	.short	(.L_185 - .L_184)
	.align		4
.L_184:
        /*0364*/ 	.word	index@(_ZN7cutlass13device_kernelIN5flash11enable_sm90INS1_16FlashAttnFwdSm90INS1_25CollectiveMainloopFwdSm90ILi2EN4cute5tupleIJNS5_1CILi1EEES8_S8_EEENS6_IJNS7_ILi128EEENS7_ILi80EEENS7_ILi256EEEEEELi256ENS_6half_tEfNS_4arch4Sm90ELb1ELb0ELb0ELb1ELb1ELb1ELb0ELb1ELb1ELb1ELb0ELb0EEENS1_21CollectiveEpilogueFwdINS6_IJSA_SC_SB_EEES9_SE_SG_Li256ELb1ELb1ELb0ELb0EEENS1_36VarlenDynamicPersistentTileSchedulerILi128ELi80ELi256ELi128ELb0ELb1ELb1ELb1ELb1ELb1EEEEEEEEEvNT_6ParamsE)
        /*0368*/ 	.word	0x000000a8


	//----- nvinfo : EIATTR_FRAME_SIZE
	.align		4
.L_185:
        /*036c*/ 	.byte	0x04, 0x11
        /*036e*/ 	.short	(.L_187 - .L_186)
	.align		4
.L_186:
        /*0370*/ 	.word	index@(_ZN7cutlass13device_kernelIN5flash11enable_sm90INS1_16FlashAttnFwdSm90INS1_25CollectiveMainloopFwdSm90ILi2EN4cute5tupleIJNS5_1CILi1EEES8_S8_EEENS6_IJNS7_ILi128EEENS7_ILi80EEENS7_ILi256EEEEEELi256ENS_6half_tEfNS_4arch4Sm90ELb1ELb0ELb0ELb1ELb1ELb1ELb0ELb1ELb1ELb1ELb0ELb0EEENS1_21CollectiveEpilogueFwdINS6_IJSA_SC_SB_EEES9_SE_SG_Li256ELb1ELb1ELb0ELb0EEENS1_36VarlenDynamicPersistentTileSchedulerILi128ELi80ELi256ELi128ELb0ELb1ELb1ELb1ELb1ELb1EEEEEEEEEvNT_6ParamsE)
        /*0374*/ 	.word	0x00000090


	//----- nvinfo : EIATTR_REGCOUNT
	.align		4
.L_187:
        /*0378*/ 	.byte	0x04, 0x2f
        /*037a*/ 	.short	(.L_189 - .L_188)
	.align		4
.L_188:
        /*037c*/ 	.word	index@(_ZN7cutlass13device_kernelIN5flash11enable_sm90INS1_16FlashAttnFwdSm90INS1_25CollectiveMainloopFwdSm90ILi2EN4cute5tupleIJNS5_1CILi1EEES8_S8_EEENS6_IJNS7_ILi128EEENS7_ILi80EEENS7_ILi256EEEEEELi256ENS_6half_tEfNS_4arch4Sm90ELb1ELb0ELb0ELb1ELb1ELb0ELb0ELb1ELb1ELb1ELb0ELb0EEENS1_21CollectiveEpilogueFwdINS6_IJSA_SC_SB_EEES9_SE_SG_Li256ELb1ELb1ELb0ELb0EEENS1_36VarlenDynamicPersistentTileSchedulerILi128ELi80ELi256ELi128ELb0ELb1ELb1ELb1ELb1ELb1EEEEEEEEEvNT_6ParamsE)
        /*0380*/ 	.word	0x000000a8


	//----- nvinfo : EIATTR_FRAME_SIZE
	.align		4
.L_189:
        /*0384*/ 	.byte	0x04, 0x11
        /*0386*/ 	.short	(.L_191 - .L_190)
	.align		4
.L_190:
        /*0388*/ 	.word	index@(_ZN7cutlass13device_kernelIN5flash11enable_sm90INS1_16FlashAttnFwdSm90INS1_25CollectiveMainloopFwdSm90ILi2EN4cute5tupleIJNS5_1CILi1EEES8_S8_EEENS6_IJNS7_ILi128EEENS7_ILi80EEENS7_ILi256EEEEEELi256ENS_6half_tEfNS_4arch4Sm90ELb1ELb0ELb0ELb1ELb1ELb0ELb0ELb1ELb1ELb1ELb0ELb0EEENS1_21CollectiveEpilogueFwdINS6_IJSA_SC_SB_EEES9_SE_SG_Li256ELb1ELb1ELb0ELb0EEENS1_36VarlenDynamicPersistentTileSchedulerILi128ELi80ELi256ELi128ELb0ELb1ELb1ELb1ELb1ELb1EEEEEEEEEvNT_6ParamsE)
        /*038c*/ 	.word	0x00000030


	//----- nvinfo : EIATTR_REGCOUNT
	.align		4
.L_191:
        /*0390*/ 	.byte	0x04, 0x2f
        /*0392*/ 	.short	(.L_193 - .L_192)
	.align		4
.L_192:
        /*0394*/ 	.word	index@(_ZN7cutlass13device_kernelIN5flash11enable_sm90INS1_16FlashAttnFwdSm90INS1_25CollectiveMainloopFwdSm90ILi2EN4cute5tupleIJNS5_1CILi1EEES8_S8_EEENS6_IJNS7_ILi128EEENS7_ILi80EEENS7_ILi256EEEEEELi256ENS_6half_tEfNS_4arch4Sm90ELb1ELb0ELb0ELb0ELb1ELb0ELb0ELb1ELb1ELb1ELb0ELb0EEENS1_21CollectiveEpilogueFwdINS6_IJSA_SC_SB_EEES9_SE_SG_Li256ELb0ELb1ELb0ELb0EEENS1_30DynamicPersistentTileSchedulerILi256ELi128ELb0ELb1ELb1EEEEEEEEEvNT_6ParamsE)
        /*0398*/ 	.word	0x000000a8


	//----- nvinfo : EIATTR_FRAME_SIZE
	.align		4
.L_193:
        /*039c*/ 	.byte	0x04, 0x11
        /*039e*/ 	.short	(.L_195 - .L_194)
	.align		4
.L_194:
        /*03a0*/ 	.word	index@(_ZN7cutlass13device_kernelIN5flash11enable_sm90INS1_16FlashAttnFwdSm90INS1_25CollectiveMainloopFwdSm90ILi2EN4cute5tupleIJNS5_1CILi1EEES8_S8_EEENS6_IJNS7_ILi128EEENS7_ILi80EEENS7_ILi256EEEEEELi256ENS_6half_tEfNS_4arch4Sm90ELb1ELb0ELb0ELb0ELb1ELb0ELb0ELb1ELb1ELb1ELb0ELb0EEENS1_21CollectiveEpilogueFwdINS6_IJSA_SC_SB_EEES9_SE_SG_Li256ELb0ELb1ELb0ELb0EEENS1_30DynamicPersistentTileSchedulerILi256ELi128ELb0ELb1ELb1EEEEEEEEEvNT_6ParamsE)
        /*03a4*/ 	.word	0x00000008


	//----- nvinfo : EIATTR_REGCOUNT
	.align		4
.L_195:
        /*03a8*/ 	.byte	0x04, 0x2f
        /*03aa*/ 	.short	(.L_197 - .L_196)
	.align		4
.L_196:
        /*03ac*/ 	.word	index@(_ZN7cutlass13device_kernelIN5flash11enable_sm90INS1_16FlashAttnFwdSm90INS1_25CollectiveMainloopFwdSm90ILi2EN4cute5tupleIJNS5_1CILi1EEES8_S8_EEENS6_IJNS7_ILi128EEENS7_ILi64EEENS7_ILi256EEEEEELi256ENS_6half_tEfNS_4arch4Sm90ELb0ELb1ELb0ELb1ELb1ELb1ELb0ELb1ELb1ELb1ELb0ELb0EEENS1_21CollectiveEpilogueFwdINS6_IJSA_SC_SB_EEES9_SE_SG_Li256ELb1ELb1ELb0ELb0EEENS1_36VarlenDynamicPersistentTileSchedulerILi128ELi64ELi256ELi128ELb0ELb1ELb1ELb1ELb0ELb1EEEEEEEEEvNT_6ParamsE)
        /*03b0*/ 	.word	0x000000a8


	//----- nvinfo : EIATTR_FRAME_SIZE
	.align		4
.L_197:
        /*03b4*/ 	.byte	0x04, 0x11
        /*03b6*/ 	.short	(.L_199 - .L_198)
	.align		4
.L_198:
        /*03b8*/ 	.word	index@(_ZN7cutlass13device_kernelIN5flash11enable_sm90INS1_16FlashAttnFwdSm90INS1_25CollectiveMainloopFwdSm90ILi2EN4cute5tupleIJNS5_1CILi1EEES8_S8_EEENS6_IJNS7_ILi128EEENS7_ILi64EEENS7_ILi256EEEEEELi256ENS_6half_tEfNS_4arch4Sm90ELb0ELb1ELb0ELb1ELb1ELb1ELb0ELb1ELb1ELb1ELb0ELb0EEENS1_21CollectiveEpilogueFwdINS6_IJSA_SC_SB_EEES9_SE_SG_Li256ELb1ELb1ELb0ELb0EEENS1_36VarlenDynamicPersistentTileSchedulerILi128ELi64ELi256ELi128ELb0ELb1ELb1ELb1ELb0ELb1EEEEEEEEEvNT_6ParamsE)
        /*03bc*/ 	.word	0x000000d8


	//----- nvinfo : EIATTR_REGCOUNT
	.align		4
.L_199:
        /*03c0*/ 	.byte	0x04, 0x2f
        /*03c2*/ 	.short	(.L_201 - .L_200)
	.align		4
.L_200:
        /*03c4*/ 	.word	index@(_ZN7cutlass13device_kernelIN5flash11enable_sm90INS1_16FlashAttnFwdSm90INS1_25CollectiveMainloopFwdSm90ILi2EN4cute5tupleIJNS5_1CILi1EEES8_S8_EEENS6_IJNS7_ILi128EEENS7_ILi64EEENS7_ILi256EEEEEELi256ENS_6half_tEfNS_4arch4Sm90ELb0ELb1ELb0ELb1ELb1ELb0ELb0ELb1ELb1ELb1ELb0ELb0EEENS1_21CollectiveEpilogueFwdINS6_IJSA_SC_SB_EEES9_SE_SG_Li256ELb1ELb1ELb0ELb0EEENS1_36VarlenDynamicPersistentTileSchedulerILi128ELi64ELi256ELi128ELb0ELb1ELb1ELb1ELb0ELb1EEEEEEEEEvNT_6ParamsE)
        /*03c8*/ 	.word	0x000000a8


	//----- nvinfo : EIATTR_FRAME_SIZE
	.align		4
.L_201:
        /*03cc*/ 	.byte	0x04, 0x11
        /*03ce*/ 	.short	(.L_203 - .L_202)
	.align		4
.L_202:
        /*03d0*/ 	.word	index@(_ZN7cutlass13device_kernelIN5flash11enable_sm90INS1_16FlashAttnFwdSm90INS1_25CollectiveMainloopFwdSm90ILi2EN4cute5tupleIJNS5_1CILi1EEES8_S8_EEENS6_IJNS7_ILi128EEENS7_ILi64EEENS7_ILi256EEEEEELi256ENS_6half_tEfNS_4arch4Sm90ELb0ELb1ELb0ELb1ELb1ELb0ELb0ELb1ELb1ELb1ELb0ELb0EEENS1_21CollectiveEpilogueFwdINS6_IJSA_SC_SB_EEES9_SE_SG_Li256ELb1ELb1ELb0ELb0EEENS1_36VarlenDynamicPersistentTileSchedulerILi128ELi64ELi256ELi128ELb0ELb1ELb1ELb1ELb0ELb1EEEEEEEEEvNT_6ParamsE)
        /*03d4*/ 	.word	0x00000028


	//----- nvinfo : EIATTR_REGCOUNT
	.align		4
.L_203:
        /*03d8*/ 	.byte	0x04, 0x2f
        /*03da*/ 	.short	(.L_205 - .L_204)
	.align		4
.L_204:
        /*03dc*/ 	.word	index@(_ZN7cutlass13device_kernelIN5flash11enable_sm90INS1_16FlashAttnFwdSm90INS1_25CollectiveMainloopFwdSm90ILi2EN4cute5tupleIJNS5_1CILi1EEES8_S8_EEENS6_IJNS7_ILi128EEENS7_ILi64EEENS7_ILi256EEEEEELi256ENS_6half_tEfNS_4arch4Sm90ELb0ELb1ELb0ELb0ELb1ELb0ELb0ELb1ELb1ELb1ELb0ELb0EEENS1_21CollectiveEpilogueFwdINS6_IJSA_SC_SB_EEES9_SE_SG_Li256ELb0ELb1ELb0ELb0EEENS1_30DynamicPersistentTileSchedulerILi256ELi128ELb0ELb1ELb1EEEEEEEEEvNT_6ParamsE)
        /*03e0*/ 	.word	0x000000a8


	//----- nvinfo : EIATTR_FRAME_SIZE
	.align		4
.L_205:
        /*03e4*/ 	.byte	0x04, 0x11
        /*03e6*/ 	.short	(.L_207 - .L_206)
	.align		4
.L_206:
        /*03e8*/ 	.word	index@(_ZN7cutlass13device_kernelIN5flash11enable_sm90INS1_16FlashAttnFwdSm90INS1_25CollectiveMainloopFwdSm90ILi2EN4cute5tupleIJNS5_1CILi1EEES8_S8_EEENS6_IJNS7_ILi128EEENS7_ILi64EEENS7_ILi256EEEEEELi256ENS_6half_tEfNS_4arch4Sm90ELb0ELb1ELb0ELb0ELb1ELb0ELb0ELb1ELb1ELb1ELb0ELb0EEENS1_21CollectiveEpilogueFwdINS6_IJSA_SC_SB_EEES9_SE_SG_Li256ELb0ELb1ELb0ELb0EEENS1_30DynamicPersistentTileSchedulerILi256ELi128ELb0ELb1ELb1EEEEEEEEEvNT_6ParamsE)
        /*03ec*/ 	.word	0x00000008


	//----- nvinfo : EIATTR_REGCOUNT
	.align		4
.L_207:
        /*03f0*/ 	.byte	0x04, 0x2f
        /*03f2*/ 	.short	(.L_209 - .L_208)
	.align		4
.L_208:
        /*03f4*/ 	.word	index@(_ZN7cutlass13device_kernelIN5flash11enable_sm90INS1_16FlashAttnFwdSm90INS1_25CollectiveMainloopFwdSm90ILi2EN4cute5tupleIJNS5_1CILi1EEES8_S8_EEENS6_IJNS7_ILi128EEENS7_ILi80EEENS7_ILi256EEEEEELi256ENS_6half_tEfNS_4arch4Sm90ELb0ELb0ELb0ELb1ELb1ELb1ELb0ELb1ELb1ELb1ELb0ELb0EEENS1_21CollectiveEpilogueFwdINS6_IJSA_SC_SB_EEES9_SE_SG_Li256ELb1ELb1ELb0ELb0EEENS1_36VarlenDynamicPersistentTileSchedulerILi128ELi80ELi256ELi128ELb0ELb1ELb1ELb0ELb1ELb1EEEEEEEEEvNT_6ParamsE)
        /*03f8*/ 	.word	0x000000a8


	//----- nvinfo : EIATTR_FRAME_SIZE
	.align		4
.L_209:
        /*03fc*/ 	.byte	0x04, 0x11
        /*03fe*/ 	.short	(.L_211 - .L_210)
	.align		4
.L_210:
        /*0400*/ 	.word	index@(_ZN7cutlass13device_kernelIN5flash11enable_sm90INS1_16FlashAttnFwdSm90INS1_25CollectiveMainloopFwdSm90ILi2EN4cute5tupleIJNS5_1CILi1EEES8_S8_EEENS6_IJNS7_ILi128EEENS7_ILi80EEENS7_ILi256EEEEEELi256ENS_6half_tEfNS_4arch4Sm90ELb0ELb0ELb0ELb1ELb1ELb1ELb0ELb1ELb1ELb1ELb0ELb0EEENS1_21CollectiveEpilogueFwdINS6_IJSA_SC_SB_EEES9_SE_SG_Li256ELb1ELb1ELb0ELb0EEENS1_36VarlenDynamicPersistentTileSchedulerILi128ELi80ELi256ELi128ELb0ELb1ELb1ELb0ELb1ELb1EEEEEEEEEvNT_6ParamsE)
        /*0404*/ 	.word	0x00000080


	//----- nvinfo : EIATTR_REGCOUNT
	.align		4
.L_211:
        /*0408*/ 	.byte	0x04, 0x2f
        /*040a*/ 	.short	(.L_213 - .L_212)
	.align		4
.L_212:
        /*040c*/ 	.word	index@(_ZN7cutlass13device_kernelIN5flash11enable_sm90INS1_16FlashAttnFwdSm90INS1_25CollectiveMainloopFwdSm90ILi2EN4cute5tupleIJNS5_1CILi1EEES8_S8_EEENS6_IJNS7_ILi128EEENS7_ILi80EEENS7_ILi256EEEEEELi256ENS_6half_tEfNS_4arch4Sm90ELb0ELb0ELb0ELb1ELb1ELb0ELb0ELb1ELb1ELb1ELb0ELb0EEENS1_21CollectiveEpilogueFwdINS6_IJSA_SC_SB_EEES9_SE_SG_Li256ELb1ELb1ELb0ELb0EEENS1_36VarlenDynamicPersistentTileSchedulerILi128ELi80ELi256ELi128ELb0ELb1ELb1ELb0ELb1ELb1EEEEEEEEEvNT_6ParamsE)
        /*0410*/ 	.word	0x000000a8


	//----- nvinfo : EIATTR_FRAME_SIZE
	.align		4
.L_213:
        /*0414*/ 	.byte	0x04, 0x11
        /*0416*/ 	.short	(.L_215 - .L_214)
	.align		4
.L_214:
        /*0418*/ 	.word	index@(_ZN7cutlass13device_kernelIN5flash11enable_sm90INS1_16FlashAttnFwdSm90INS1_25CollectiveMainloopFwdSm90ILi2EN4cute5tupleIJNS5_1CILi1EEES8_S8_EEENS6_IJNS7_ILi128EEENS7_ILi80EEENS7_ILi256EEEEEELi256ENS_6half_tEfNS_4arch4Sm90ELb0ELb0ELb0ELb1ELb1ELb0ELb0ELb1ELb1ELb1ELb0ELb0EEENS1_21CollectiveEpilogueFwdINS6_IJSA_SC_SB_EEES9_SE_SG_Li256ELb1ELb1ELb0ELb0EEENS1_36VarlenDynamicPersistentTileSchedulerILi128ELi80ELi256ELi128ELb0ELb1ELb1ELb0ELb1ELb1EEEEEEEEEvNT_6ParamsE)
        /*041c*/ 	.word	0x00000028


	//----- nvinfo : EIATTR_REGCOUNT
	.align		4
.L_215:
        /*0420*/ 	.byte	0x04, 0x2f
        /*0422*/ 	.short	(.L_217 - .L_216)
	.align		4
.L_216:
        /*0424*/ 	.word	index@(_ZN7cutlass13device_kernelIN5flash11enable_sm90INS1_16FlashAttnFwdSm90INS1_25CollectiveMainloopFwdSm90ILi2EN4cute5tupleIJNS5_1CILi1EEES8_S8_EEENS6_IJNS7_ILi128EEENS7_ILi80EEENS7_ILi256EEEEEELi256ENS_6half_tEfNS_4arch4Sm90ELb0ELb0ELb0ELb0ELb1ELb0ELb0ELb1ELb1ELb1ELb0ELb0EEENS1_21CollectiveEpilogueFwdINS6_IJSA_SC_SB_EEES9_SE_SG_Li256ELb0ELb1ELb0ELb0EEENS1_29StaticPersistentTileSchedulerILb0EEEEEEEEEvNT_6ParamsE)
        /*0428*/ 	.word	0x000000a8


	//----- nvinfo : EIATTR_FRAME_SIZE
	.align		4
.L_217:
        /*042c*/ 	.byte	0x04, 0x11
        /*042e*/ 	.short	(.L_219 - .L_218)
	.align		4
.L_218:
        /*0430*/ 	.word	index@(_ZN7cutlass13device_kernelIN5flash11enable_sm90INS1_16FlashAttnFwdSm90INS1_25CollectiveMainloopFwdSm90ILi2EN4cute5tupleIJNS5_1CILi1EEES8_S8_EEENS6_IJNS7_ILi128EEENS7_ILi80EEENS7_ILi256EEEEEELi256ENS_6half_tEfNS_4arch4Sm90ELb0ELb0ELb0ELb0ELb1ELb0ELb0ELb1ELb1ELb1ELb0ELb0EEENS1_21CollectiveEpilogueFwdINS6_IJSA_SC_SB_EEES9_SE_SG_Li256ELb0ELb1ELb0ELb0EEENS1_29StaticPersistentTileSchedulerILb0EEEEEEEEEvNT_6ParamsE)
        /*0434*/ 	.word	0x00000010


	//----- nvinfo : EIATTR_MIN_STACK_SIZE
	.align		4
.L_219:
        /*0438*/ 	.byte	0x04, 0x12
        /*043a*/ 	.short	(.L_221 - .L_220)
	.align		4
.L_220:
        /*043c*/ 	.word	index@(_ZN7cutlass13device_kernelIN5flash11enable_sm90INS1_16FlashAttnFwdSm90INS1_25CollectiveMainloopFwdSm90ILi2EN4cute5tupleIJNS5_1CILi1EEES8_S8_EEENS6_IJNS7_ILi128EEENS7_ILi80EEENS7_ILi256EEEEEELi256ENS_6half_tEfNS_4arch4Sm90ELb0ELb0ELb0ELb0ELb1ELb0ELb0ELb1ELb1ELb1ELb0ELb0EEENS1_21CollectiveEpilogueFwdINS6_IJSA_SC_SB_EEES9_SE_SG_Li256ELb0ELb1ELb0ELb0EEENS1_29StaticPersistentTileSchedulerILb0EEEEEEEEEvNT_6ParamsE)
        /*0440*/ 	.word	0x00000010


	//----- nvinfo : EIATTR_MIN_STACK_SIZE
	.align		4
.L_221:
        /*0444*/ 	.byte	0x04, 0x12
        /*0446*/ 	.short	(.L_223 - .L_222)
	.align		4
.L_222:
        /*0448*/ 	.word	index@(_ZN7cutlass13device_kernelIN5flash11enable_sm90INS1_16FlashAttnFwdSm90INS1_25CollectiveMainloopFwdSm90ILi2EN4cute5tupleIJNS5_1CILi1EEES8_S8_EEENS6_IJNS7_ILi128EEENS7_ILi80EEENS7_ILi256EEEEEELi256ENS_6half_tEfNS_4arch4Sm90ELb0ELb0ELb0ELb1ELb1ELb0ELb0ELb1ELb1ELb1ELb0ELb0EEENS1_21CollectiveEpilogueFwdINS6_IJSA_SC_SB_EEES9_SE_SG_Li256ELb1ELb1ELb0ELb0EEENS1_36VarlenDynamicPersistentTileSchedulerILi128ELi80ELi256ELi128ELb0ELb1ELb1ELb0ELb1ELb1EEEEEEEEEvNT_6ParamsE)
        /*044c*/ 	.word	0x00000028


	//----- nvinfo : EIATTR_MIN_STACK_SIZE
	.align		4
.L_223:
        /*0450*/ 	.byte	0x04, 0x12
        /*0452*/ 	.short	(.L_225 - .L_224)
	.align		4
.L_224:
        /*0454*/ 	.word	index@(_ZN7cutlass13device_kernelIN5flash11enable_sm90INS1_16FlashAttnFwdSm90INS1_25CollectiveMainloopFwdSm90ILi2EN4cute5tupleIJNS5_1CILi1EEES8_S8_EEENS6_IJNS7_ILi128EEENS7_ILi80EEENS7_ILi256EEEEEELi256ENS_6half_tEfNS_4arch4Sm90ELb0ELb0ELb0ELb1ELb1ELb1ELb0ELb1ELb1ELb1ELb0ELb0EEENS1_21CollectiveEpilogueFwdINS6_IJSA_SC_SB_EEES9_SE_SG_Li256ELb1ELb1ELb0ELb0EEENS1_36VarlenDynamicPersistentTileSchedulerILi128ELi80ELi256ELi128ELb0ELb1ELb1ELb0ELb1ELb1EEEEEEEEEvNT_6ParamsE)
        /*0458*/ 	.word	0x00000080


	//----- nvinfo : EIATTR_MIN_STACK_SIZE
	.align		4
.L_225:
        /*045c*/ 	.byte	0x04, 0x12
        /*045e*/ 	.short	(.L_227 - .L_226)
	.align		4
.L_226:
        /*0460*/ 	.word	index@(_ZN7cutlass13device_kernelIN5flash11enable_sm90INS1_16FlashAttnFwdSm90INS1_25CollectiveMainloopFwdSm90ILi2EN4cute5tupleIJNS5_1CILi1EEES8_S8_EEENS6_IJNS7_ILi128EEENS7_ILi64EEENS7_ILi256EEEEEELi256ENS_6half_tEfNS_4arch4Sm90ELb0ELb1ELb0ELb0ELb1ELb0ELb0ELb1ELb1ELb1ELb0ELb0EEENS1_21CollectiveEpilogueFwdINS6_IJSA_SC_SB_EEES9_SE_SG_Li256ELb0ELb1ELb0ELb0EEENS1_30DynamicPersistentTileSchedulerILi256ELi128ELb0ELb1ELb1EEEEEEEEEvNT_6ParamsE)
        /*0464*/ 	.word	0x00000008


	//----- nvinfo : EIATTR_MIN_STACK_SIZE
	.align		4
.L_227:
        /*0468*/ 	.byte	0x04, 0x12
        /*046a*/ 	.short	(.L_229 - .L_228)
	.align		4
.L_228:
        /*046c*/ 	.word	index@(_ZN7cutlass13device_kernelIN5flash11enable_sm90INS1_16FlashAttnFwdSm90INS1_25CollectiveMainloopFwdSm90ILi2EN4cute5tupleIJNS5_1CILi1EEES8_S8_EEENS6_IJNS7_ILi128EEENS7_ILi64EEENS7_ILi256EEEEEELi256ENS_6half_tEfNS_4arch4Sm90ELb0ELb1ELb0ELb1ELb1ELb0ELb0ELb1ELb1ELb1ELb0ELb0EEENS1_21CollectiveEpilogueFwdINS6_IJSA_SC_SB_EEES9_SE_SG_Li256ELb1ELb1ELb0ELb0EEENS1_36VarlenDynamicPersistentTileSchedulerILi128ELi64ELi256ELi128ELb0ELb1ELb1ELb1ELb0ELb1EEEEEEEEEvNT_6ParamsE)
        /*0470*/ 	.word	0x00000028


	//----- nvinfo : EIATTR_MIN_STACK_SIZE
	.align		4
.L_229:
        /*0474*/ 	.byte	0x04, 0x12
        /*0476*/ 	.short	(.L_231 - .L_230)
	.align		4
.L_230:
        /*0478*/ 	.word	index@(_ZN7cutlass13device_kernelIN5flash11enable_sm90INS1_16FlashAttnFwdSm90INS1_25CollectiveMainloopFwdSm90ILi2EN4cute5tupleIJNS5_1CILi1EEES8_S8_EEENS6_IJNS7_ILi128EEENS7_ILi64EEENS7_ILi256EEEEEELi256ENS_6half_tEfNS_4arch4Sm90ELb0ELb1ELb0ELb1ELb1ELb1ELb0ELb1ELb1ELb1ELb0ELb0EEENS1_21CollectiveEpilogueFwdINS6_IJSA_SC_SB_EEES9_SE_SG_Li256ELb1ELb1ELb0ELb0EEENS1_36VarlenDynamicPersistentTileSchedulerILi128ELi64ELi256ELi128ELb0ELb1ELb1ELb1ELb0ELb1EEEEEEEEEvNT_6ParamsE)
        /*047c*/ 	.word	0x000000d8


	//----- nvinfo : EIATTR_MIN_STACK_SIZE
	.align		4
.L_231:
        /*0480*/ 	.byte	0x04, 0x12
        /*0482*/ 	.short	(.L_233 - .L_232)
	.align		4
.L_232:
        /*0484*/ 	.word	index@(_ZN7cutlass13device_kernelIN5flash11enable_sm90INS1_16FlashAttnFwdSm90INS1_25CollectiveMainloopFwdSm90ILi2EN4cute5tupleIJNS5_1CILi1EEES8_S8_EEENS6_IJNS7_ILi128EEENS7_ILi80EEENS7_ILi256EEEEEELi256ENS_6half_tEfNS_4arch4Sm90ELb1ELb0ELb0ELb0ELb1ELb0ELb0ELb1ELb1ELb1ELb0ELb0EEENS1_21CollectiveEpilogueFwdINS6_IJSA_SC_SB_EEES9_SE_SG_Li256ELb0ELb1ELb0ELb0EEENS1_30DynamicPersistentTileSchedulerILi256ELi128ELb0ELb1ELb1EEEEEEEEEvNT_6ParamsE)
        /*0488*/ 	.word	0x00000008


	//----- nvinfo : EIATTR_MIN_STACK_SIZE
	.align		4
.L_233:
        /*048c*/ 	.byte	0x04, 0x12
        /*048e*/ 	.short	(.L_235 - .L_234)
	.align		4
.L_234:
        /*0490*/ 	.word	index@(_ZN7cutlass13device_kernelIN5flash11enable_sm90INS1_16FlashAttnFwdSm90INS1_25CollectiveMainloopFwdSm90ILi2EN4cute5tupleIJNS5_1CILi1EEES8_S8_EEENS6_IJNS7_ILi128EEENS7_ILi80EEENS7_ILi256EEEEEELi256ENS_6half_tEfNS_4arch4Sm90ELb1ELb0ELb0ELb1ELb1ELb0ELb0ELb1ELb1ELb1ELb0ELb0EEENS1_21CollectiveEpilogueFwdINS6_IJSA_SC_SB_EEES9_SE_SG_Li256ELb1ELb1ELb0ELb0EEENS1_36VarlenDynamicPersistentTileSchedulerILi128ELi80ELi256ELi128ELb0ELb1ELb1ELb1ELb1ELb1EEEEEEEEEvNT_6ParamsE)
        /*0494*/ 	.word	0x00000030


	//----- nvinfo : EIATTR_MIN_STACK_SIZE
	.align		4
.L_235:
        /*0498*/ 	.byte	0x04, 0x12
        /*049a*/ 	.short	(.L_237 - .L_236)
	.align		4
.L_236:
        /*049c*/ 	.word	index@(_ZN7cutlass13device_kernelIN5flash11enable_sm90INS1_16FlashAttnFwdSm90INS1_25CollectiveMainloopFwdSm90ILi2EN4cute5tupleIJNS5_1CILi1EEES8_S8_EEENS6_IJNS7_ILi128EEENS7_ILi80EEENS7_ILi256EEEEEELi256ENS_6half_tEfNS_4arch4Sm90ELb1ELb0ELb0ELb1ELb1ELb1ELb0ELb1ELb1ELb1ELb0ELb0EEENS1_21CollectiveEpilogueFwdINS6_IJSA_SC_SB_EEES9_SE_SG_Li256ELb1ELb1ELb0ELb0EEENS1_36VarlenDynamicPersistentTileSchedulerILi128ELi80ELi256ELi128ELb0ELb1ELb1ELb1ELb1ELb1EEEEEEEEEvNT_6ParamsE)
        /*04a0*/ 	.word	0x00000090


	//----- nvinfo : EIATTR_MIN_STACK_SIZE
	.align		4
.L_237:
        /*04a4*/ 	.byte	0x04, 0x12
        /*04a6*/ 	.short	(.L_239 - .L_238)
	.align		4
.L_238:
        /*04a8*/ 	.word	index@(_ZN7cutlass13device_kernelIN5flash11enable_sm90INS1_16FlashAttnFwdSm90INS1_25CollectiveMainloopFwdSm90ILi2EN4cute5tupleIJNS5_1CILi1EEES8_S8_EEENS6_IJNS7_ILi128EEENS7_ILi96EEENS7_ILi192EEEEEELi192ENS_6half_tEfNS_4arch4Sm90ELb0ELb0ELb0ELb0ELb1ELb0ELb0ELb1ELb1ELb1ELb0ELb0EEENS1_21CollectiveEpilogueFwdINS6_IJSA_SC_SB_EEES9_SE_SG_Li256ELb0ELb1ELb0ELb0EEENS1_29StaticPersistentTileSchedulerILb0EEEEEEEEEvNT_6ParamsE)
        /*04ac*/ 	.word	0x00000008


	//----- nvinfo : EIATTR_MIN_STACK_SIZE
	.align		4
.L_239:
        /*04b0*/ 	.byte	0x04, 0x12
        /*04b2*/ 	.short	(.L_241 - .L_240)
	.align		4
.L_240:
        /*04b4*/ 	.word	index@(_ZN7cutlass13device_kernelIN5flash11enable_sm90INS1_16FlashAttnFwdSm90INS1_25CollectiveMainloopFwdSm90ILi2EN4cute5tupleIJNS5_1CILi1EEES8_S8_EEENS6_IJNS7_ILi128EEENS7_ILi96EEENS7_ILi192EEEEEELi192ENS_6half_tEfNS_4arch4Sm90ELb0ELb0ELb0ELb1ELb1ELb0ELb0ELb1ELb1ELb1ELb0ELb0EEENS1_21CollectiveEpilogueFwdINS6_IJSA_SC_SB_EEES9_SE_SG_Li256ELb1ELb1ELb0ELb0EEENS1_36VarlenDynamicPersistentTileSchedulerILi128ELi96ELi256ELi128ELb0ELb1ELb1ELb0ELb1ELb1EEEEEEEEEvNT_6ParamsE)
        /*04b8*/ 	.word	0x00000030


	//----- nvinfo : EIATTR_MIN_STACK_SIZE
	.align		4
.L_241:
        /*04bc*/ 	.byte	0x04, 0x12
        /*04be*/ 	.short	(.L_243 - .L_242)
	.align		4
.L_242:
        /*04c0*/ 	.word	index@(_ZN7cutlass13device_kernelIN5flash11enable_sm90INS1_16FlashAttnFwdSm90INS1_25CollectiveMainloopFwdSm90ILi2EN4cute5tupleIJNS5_1CILi1EEES8_S8_EEENS6_IJNS7_ILi128EEENS7_ILi96EEENS7_ILi192EEEEEELi192ENS_6half_tEfNS_4arch4Sm90ELb0ELb0ELb0ELb1ELb1ELb1ELb0ELb1ELb1ELb1ELb0ELb0EEENS1_21CollectiveEpilogueFwdINS6_IJSA_SC_SB_EEES9_SE_SG_Li256ELb1ELb1ELb0ELb0EEENS1_36VarlenDynamicPersistentTileSchedulerILi128ELi96ELi256ELi128ELb0ELb1ELb1ELb0ELb1ELb1EEEEEEEEEvNT_6ParamsE)
        /*04c4*/ 	.word	0x00000098


	//----- nvinfo : EIATTR_MIN_STACK_SIZE
	.align		4
.L_243:
        /*04c8*/ 	.byte	0x04, 0x12
        /*04ca*/ 	.short	(.L_245 - .L_244)
	.align		4
.L_244:
        /*04cc*/ 	.word	index@(_ZN7cutlass13device_kernelIN5flash11enable_sm90INS1_16FlashAttnFwdSm90INS1_25CollectiveMainloopFwdSm90ILi2EN4cute5tupleIJNS5_1CILi1EEES8_S8_EEENS6_IJNS7_ILi128EEENS7_ILi96EEENS7_ILi192EEEEEELi192ENS_6half_tEfNS_4arch4Sm90ELb0ELb1ELb0ELb0ELb1ELb0ELb0ELb1ELb1ELb1ELb0ELb0EEENS1_21CollectiveEpilogueFwdINS6_IJSA_SC_SB_EEES9_SE_SG_Li256ELb0ELb1ELb0ELb0EEENS1_30DynamicPersistentTileSchedulerILi256ELi128ELb0ELb1ELb1EEEEEEEEEvNT_6ParamsE)
        /*04d0*/ 	.word	0x00000008


	//----- nvinfo : EIATTR_MIN_STACK_SIZE
	.align		4
.L_245:
        /*04d4*/ 	.byte	0x04, 0x12
        /*04d6*/ 	.short	(.L_247 - .L_246)
	.align		4
.L_246:
        /*04d8*/ 	.word	index@(_ZN7cutlass13device_kernelIN5flash11enable_sm90INS1_16FlashAttnFwdSm90INS1_25CollectiveMainloopFwdSm90ILi2EN4cute5tupleIJNS5_1CILi1EEES8_S8_EEENS6_IJNS7_ILi128EEENS7_ILi96EEENS7_ILi192EEEEEELi192ENS_6half_tEfNS_4arch4Sm90ELb0ELb1ELb0ELb1ELb1ELb0ELb0ELb1ELb1ELb1ELb0ELb0EEENS1_21CollectiveEpilogueFwdINS6_IJSA_SC_SB_EEES9_SE_SG_Li256ELb1ELb1ELb0ELb0EEENS1_36VarlenDynamicPersistentTileSchedulerILi128ELi96ELi256ELi128ELb0ELb1ELb1ELb1ELb0ELb1EEEEEEEEEvNT_6ParamsE)
        /*04dc*/ 	.word	0x00000030


	//----- nvinfo : EIATTR_MIN_STACK_SIZE
	.align		4
.L_247:
        /*04e0*/ 	.byte	0x04, 0x12
        /*04e2*/ 	.short	(.L_249 - .L_248)
	.align		4
.L_248:
        /*04e4*/ 	.word	index@(_ZN7cutlass13device_kernelIN5flash11enable_sm90INS1_16FlashAttnFwdSm90INS1_25CollectiveMainloopFwdSm90ILi2EN4cute5tupleIJNS5_1CILi1EEES8_S8_EEENS6_IJNS7_ILi128EEENS7_ILi96EEENS7_ILi192EEEEEELi192ENS_6half_tEfNS_4arch4Sm90ELb0ELb1ELb0ELb1ELb1ELb1ELb0ELb1ELb1ELb1ELb0ELb0EEENS1_21CollectiveEpilogueFwdINS6_IJSA_SC_SB_EEES9_SE_SG_Li256ELb1ELb1ELb0ELb0EEENS1_36VarlenDynamicPersistentTileSchedulerILi128ELi96ELi256ELi128ELb0ELb1ELb1ELb1ELb0ELb1EEEEEEEEEvNT_6ParamsE)
        /*04e8*/ 	.word	0x00000090


	//----- nvinfo : EIATTR_MIN_STACK_SIZE
	.align		4
.L_249:
        /*04ec*/ 	.byte	0x04, 0x12
        /*04ee*/ 	.short	(.L_251 - .L_250)
	.align		4
.L_250:
        /*04f0*/ 	.word	index@(_ZN7cutlass13device_kernelIN5flash11enable_sm90INS1_16FlashAttnFwdSm90INS1_25CollectiveMainloopFwdSm90ILi2EN4cute5tupleIJNS5_1CILi1EEES8_S8_EEENS6_IJNS7_ILi128EEENS7_ILi96EEENS7_ILi192EEEEEELi192ENS_6half_tEfNS_4arch4Sm90ELb1ELb0ELb0ELb0ELb1ELb0ELb0ELb1ELb1ELb1ELb0ELb0EEENS1_21CollectiveEpilogueFwdINS6_IJSA_SC_SB_EEES9_SE_SG_Li256ELb0ELb1ELb0ELb0EEENS1_30DynamicPersistentTileSchedulerILi256ELi128ELb0ELb1ELb1EEEEEEEEEvNT_6ParamsE)
        /*04f4*/ 	.word	0x00000008


	//----- nvinfo : EIATTR_MIN_STACK_SIZE
	.align		4
.L_251:
        /*04f8*/ 	.byte	0x04, 0x12
        /*04fa*/ 	.short	(.L_253 - .L_252)
	.align		4
.L_252:
        /*04fc*/ 	.word	index@(_ZN7cutlass13device_kernelIN5flash11enable_sm90INS1_16FlashAttnFwdSm90INS1_25CollectiveMainloopFwdSm90ILi2EN4cute5tupleIJNS5_1CILi1EEES8_S8_EEENS6_IJNS7_ILi128EEENS7_ILi96EEENS7_ILi192EEEEEELi192ENS_6half_tEfNS_4arch4Sm90ELb1ELb0ELb0ELb1ELb1ELb0ELb0ELb1ELb1ELb1ELb0ELb0EEENS1_21CollectiveEpilogueFwdINS6_IJSA_SC_SB_EEES9_SE_SG_Li256ELb1ELb1ELb0ELb0EEENS1_36VarlenDynamicPersistentTileSchedulerILi128ELi96ELi256ELi128ELb0ELb1ELb1ELb1ELb1ELb1EEEEEEEEEvNT_6ParamsE)
        /*0500*/ 	.word	0x00000030


	//----- nvinfo : EIATTR_MIN_STACK_SIZE
	.align		4
.L_253:
        /*0504*/ 	.byte	0x04, 0x12
        /*0506*/ 	.short	(.L_255 - .L_254)
	.align		4
.L_254:
        /*0508*/ 	.word	index@(_ZN7cutlass13device_kernelIN5flash11enable_sm90INS1_16FlashAttnFwdSm90INS1_25CollectiveMainloopFwdSm90ILi2EN4cute5tupleIJNS5_1CILi1EEES8_S8_EEENS6_IJNS7_ILi128EEENS7_ILi96EEENS7_ILi192EEEEEELi192ENS_6half_tEfNS_4arch4Sm90ELb1ELb0ELb0ELb1ELb1ELb1ELb0ELb1ELb1ELb1ELb0ELb0EEENS1_21CollectiveEpilogueFwdINS6_IJSA_SC_SB_EEES9_SE_SG_Li256ELb1ELb1ELb0ELb0EEENS1_36VarlenDynamicPersistentTileSchedulerILi128ELi96ELi256ELi128ELb0ELb1ELb1ELb1ELb1ELb1EEEEEEEEEvNT_6ParamsE)
        /*050c*/ 	.word	0x00000088


	//----- nvinfo : EIATTR_MIN_STACK_SIZE
	.align		4
.L_255:
        /*0510*/ 	.byte	0x04, 0x12
        /*0512*/ 	.short	(.L_257 - .L_256)
	.align		4
.L_256:
        /*0514*/ 	.word	index@(_ZN7cutlass13device_kernelIN5flash11enable_sm90INS1_16FlashAttnFwdSm90INS1_25CollectiveMainloopFwdSm90ILi2EN4cute5tupleIJNS5_1CILi1EEES8_S8_EEENS6_IJNS7_ILi128EEESA_SA_EEELi128ENS_6half_tEfNS_4arch4Sm90ELb0ELb0ELb0ELb0ELb1ELb0ELb0ELb1ELb1ELb1ELb0ELb0EEENS1_21CollectiveEpilogueFwdISB_S9_SC_SE_Li256ELb0ELb1ELb0ELb0EEENS1_29StaticPersistentTileSchedulerILb0EEEEEEEEEvNT_6ParamsE)
        /*0518*/ 	.word	0x00000000


	//----- nvinfo : EIATTR_MIN_STACK_SIZE
	.align		4
.L_257:
        /*051c*/ 	.byte	0x04, 0x12
        /*051e*/ 	.short	(.L_259 - .L_258)
	.align		4
.L_258:
        /*0520*/ 	.word	index@(_ZN7cutlass13device_kernelIN5flash11enable_sm90INS1_16FlashAttnFwdSm90INS1_25CollectiveMainloopFwdSm90ILi2EN4cute5tupleIJNS5_1CILi1EEES8_S8_EEENS6_IJNS7_ILi128EEESA_SA_EEELi128ENS_6half_tEfNS_4arch4Sm90ELb0ELb0ELb0ELb1ELb1ELb0ELb0ELb1ELb1ELb1ELb0ELb0EEENS1_21CollectiveEpilogueFwdISB_S9_SC_SE_Li256ELb1ELb1ELb0ELb0EEENS1_36VarlenDynamicPersistentTileSchedulerILi128ELi128ELi256ELi128ELb0ELb1ELb1ELb0ELb1ELb1EEEEEEEEEvNT_6ParamsE)
        /*0524*/ 	.word	0x00000020


	//----- nvinfo : EIATTR_MIN_STACK_SIZE
	.align		4
.L_259:
        /*0528*/ 	.byte	0x04, 0x12
        /*052a*/ 	.short	(.L_261 - .L_260)
	.align		4
.L_260:
        /*052c*/ 	.word	index@(_ZN7cutlass13device_kernelIN5flash11enable_sm90INS1_16FlashAttnFwdSm90INS1_25CollectiveMainloopFwdSm90ILi2EN4cute5tupleIJNS5_1CILi1EEES8_S8_EEENS6_IJNS7_ILi128EEESA_SA_EEELi128ENS_6half_tEfNS_4arch4Sm90ELb0ELb0ELb0ELb1ELb1ELb1ELb0ELb1ELb1ELb1ELb0ELb0EEENS1_21CollectiveEpilogueFwdISB_S9_SC_SE_Li256ELb1ELb1ELb0ELb0EEENS1_36VarlenDynamicPersistentTileSchedulerILi128ELi128ELi256ELi128ELb0ELb1ELb1ELb0ELb1ELb1EEEEEEEEEvNT_6ParamsE)
        /*0530*/ 	.word	0x00000030


	//----- nvinfo : EIATTR_MIN_STACK_SIZE
	.align		4
.L_261:
        /*0534*/ 	.byte	0x04, 0x12
        /*0536*/ 	.short	(.L_263 - .L_262)
	.align		4
.L_262:
        /*0538*/ 	.word	index@(_ZN7cutlass13device_kernelIN5flash11enable_sm90INS1_16FlashAttnFwdSm90INS1_25CollectiveMainloopFwdSm90ILi2EN4cute5tupleIJNS5_1CILi1EEES8_S8_EEENS6_IJNS7_ILi128EEESA_SA_EEELi128ENS_6half_tEfNS_4arch4Sm90ELb0ELb1ELb0ELb0ELb1ELb0ELb0ELb1ELb1ELb1ELb0ELb0EEENS1_21CollectiveEpilogueFwdISB_S9_SC_SE_Li256ELb0ELb1ELb0ELb0EEENS1_30DynamicPersistentTileSchedulerILi256ELi128ELb0ELb1ELb1EEEEEEEEEvNT_6ParamsE)
        /*053c*/ 	.word	0x00000000


	//----- nvinfo : EIATTR_MIN_STACK_SIZE
	.align		4
.L_263:
        /*0540*/ 	.byte	0x04, 0x12
        /*0542*/ 	.short	(.L_265 - .L_264)
	.align		4
.L_264:
        /*0544*/ 	.word	index@(_ZN7cutlass13device_kernelIN5flash11enable_sm90INS1_16FlashAttnFwdSm90INS1_25CollectiveMainloopFwdSm90ILi2EN4cute5tupleIJNS5_1CILi1EEES8_S8_EEENS6_IJNS7_ILi128EEESA_SA_EEELi128ENS_6half_tEfNS_4arch4Sm90ELb0ELb1ELb0ELb1ELb1ELb0ELb0ELb1ELb1ELb1ELb0ELb0EEENS1_21CollectiveEpilogueFwdISB_S9_SC_SE_Li256ELb1ELb1ELb0ELb0EEENS1_36VarlenDynamicPersistentTileSchedulerILi128ELi128ELi256ELi128ELb0ELb1ELb1ELb1ELb0ELb1EEEEEEEEEvNT_6ParamsE)
        /*0548*/ 	.word	0x00000020


	//----- nvinfo : EIATTR_MIN_STACK_SIZE
	.align		4
.L_265:
        /*054c*/ 	.byte	0x04, 0x12
        /*054e*/ 	.short	(.L_267 - .L_266)
	.align		4
.L_266:
        /*0550*/ 	.word	index@(_ZN7cutlass13device_kernelIN5flash11enable_sm90INS1_16FlashAttnFwdSm90INS1_25CollectiveMainloopFwdSm90ILi2EN4cute5tupleIJNS5_1CILi1EEES8_S8_EEENS6_IJNS7_ILi128EEESA_SA_EEELi128ENS_6half_tEfNS_4arch4Sm90ELb0ELb1ELb0ELb1ELb1ELb1ELb0ELb1ELb1ELb1ELb0ELb0EEENS1_21CollectiveEpilogueFwdISB_S9_SC_SE_Li256ELb1ELb1ELb0ELb0EEENS1_36VarlenDynamicPersistentTileSchedulerILi128ELi128ELi256ELi128ELb0ELb1ELb1ELb1ELb0ELb1EEEEEEEEEvNT_6ParamsE)
        /*0554*/ 	.word	0x00000030


	//----- nvinfo : EIATTR_MIN_STACK_SIZE
	.align		4
.L_267:
        /*0558*/ 	.byte	0x04, 0x12
        /*055a*/ 	.short	(.L_269 - .L_268)
	.align		4
.L_268:
        /*055c*/ 	.word	index@(_ZN7cutlass13device_kernelIN5flash11enable_sm90INS1_16FlashAttnFwdSm90INS1_25CollectiveMainloopFwdSm90ILi2EN4cute5tupleIJNS5_1CILi1EEES8_S8_EEENS6_IJNS7_ILi128EEESA_SA_EEELi128ENS_6half_tEfNS_4arch4Sm90ELb1ELb0ELb0ELb0ELb1ELb0ELb0ELb1ELb1ELb1ELb0ELb0EEENS1_21CollectiveEpilogueFwdISB_S9_SC_SE_Li256ELb0ELb1ELb0ELb0EEENS1_30DynamicPersistentTileSchedulerILi256ELi128ELb0ELb1ELb1EEEEEEEEEvNT_6ParamsE)
        /*0560*/ 	.word	0x00000000


	//----- nvinfo : EIATTR_MIN_STACK_SIZE
	.align		4
.L_269:
        /*0564*/ 	.byte	0x04, 0x12
        /*0566*/ 	.short	(.L_271 - .L_270)
	.align		4
.L_270:
        /*0568*/ 	.word	index@(_ZN7cutlass13device_kernelIN5flash11enable_sm90INS1_16FlashAttnFwdSm90INS1_25CollectiveMainloopFwdSm90ILi2EN4cute5tupleIJNS5_1CILi1EEES8_S8_EEENS6_IJNS7_ILi128EEESA_SA_EEELi128ENS_6half_tEfNS_4arch4Sm90ELb1ELb0ELb0ELb1ELb1ELb0ELb0ELb1ELb1ELb1ELb0ELb0EEENS1_21CollectiveEpilogueFwdISB_S9_SC_SE_Li256ELb1ELb1ELb0ELb0EEENS1_36VarlenDynamicPersistentTileSchedulerILi128ELi128ELi256ELi128ELb0ELb1ELb1ELb1ELb1ELb1EEEEEEEEEvNT_6ParamsE)
        /*056c*/ 	.word	0x00000020


	//----- nvinfo : EIATTR_MIN_STACK_SIZE
	.align		4
.L_271:
        /*0570*/ 	.byte	0x04, 0x12
        /*0572*/ 	.short	(.L_273 - .L_272)
	.align		4
.L_272:
        /*0574*/ 	.word	index@(_ZN7cutlass13device_kernelIN5flash11enable_sm90INS1_16FlashAttnFwdSm90INS1_25CollectiveMainloopFwdSm90ILi2EN4cute5tupleIJNS5_1CILi1EEES8_S8_EEENS6_IJNS7_ILi128EEESA_SA_EEELi128ENS_6half_tEfNS_4arch4Sm90ELb1ELb0ELb0ELb1ELb1ELb1ELb0ELb1ELb1ELb1ELb0ELb0EEENS1_21CollectiveEpilogueFwdISB_S9_SC_SE_Li256ELb1ELb1ELb0ELb0EEENS1_36VarlenDynamicPersistentTileSchedulerILi128ELi128ELi256ELi128ELb0ELb1ELb1ELb1ELb1ELb1EEEEEEEEEvNT_6ParamsE)
        /*0578*/ 	.word	0x00000028


	//----- nvinfo : EIATTR_MIN_STACK_SIZE
	.align		4
.L_273:
        /*057c*/ 	.byte	0x04, 0x12
        /*057e*/ 	.short	(.L_275 - .L_274)
	.align		4
.L_274:
        /*0580*/ 	.word	index@(_ZN7cutlass13device_kernelIN5flash11enable_sm90INS1_16FlashAttnFwdSm90INS1_25CollectiveMainloopFwdSm90ILi2EN4cute5tupleIJNS5_1CILi1EEES8_S8_EEENS6_IJNS7_ILi192EEENS7_ILi128EEENS7_ILi96EEEEEELi96ENS_6half_tEfNS_4arch4Sm90ELb0ELb0ELb0ELb0ELb1ELb0ELb0ELb0ELb1ELb1ELb0ELb0EEENS1_21CollectiveEpilogueFwdINS6_IJSA_SC_SB_EEES9_SE_SG_Li384ELb0ELb1ELb0ELb0EEENS1_29StaticPersistentTileSchedulerILb0EEEEEEEEEvNT_6ParamsE)
        /*0584*/ 	.word	0x00000018


	//----- nvinfo : EIATTR_MIN_STACK_SIZE
	.align		4
.L_275:
        /*0588*/ 	.byte	0x04, 0x12
        /*058a*/ 	.short	(.L_277 - .L_276)
	.align		4
.L_276:
        /*058c*/ 	.word	index@(_ZN7cutlass13device_kernelIN5flash11enable_sm90INS1_16FlashAttnFwdSm90INS1_25CollectiveMainloopFwdSm90ILi2EN4cute5tupleIJNS5_1CILi1EEES8_S8_EEENS6_IJNS7_ILi192EEENS7_ILi128EEENS7_ILi96EEEEEELi96ENS_6half_tEfNS_4arch4Sm90ELb0ELb0ELb0ELb1ELb1ELb0ELb0ELb0ELb1ELb1ELb0ELb0EEENS1_21CollectiveEpilogueFwdINS6_IJSA_SC_SB_EEES9_SE_SG_Li384ELb1ELb1ELb0ELb0EEENS1_36VarlenDynamicPersistentTileSchedulerILi192ELi128ELi384ELi128ELb0ELb1ELb1ELb0ELb1ELb1EEEEEEEEEvNT_6ParamsE)
        /*0590*/ 	.word	0x00000040


	//----- nvinfo : EIATTR_MIN_STACK_SIZE
	.align		4
.L_277:
        /*0594*/ 	.byte	0x04, 0x12
        /*0596*/ 	.short	(.L_279 - .L_278)
	.align		4
.L_278:
        /*0598*/ 	.word	index@(_ZN7cutlass13device_kernelIN5flash11enable_sm90INS1_16FlashAttnFwdSm90INS1_25CollectiveMainloopFwdSm90ILi2EN4cute5tupleIJNS5_1CILi1EEES8_S8_EEENS6_IJNS7_ILi192EEENS7_ILi128EEENS7_ILi96EEEEEELi96ENS_6half_tEfNS_4arch4Sm90ELb0ELb0ELb0ELb1ELb1ELb1ELb0ELb0ELb1ELb1ELb0ELb0EEENS1_21CollectiveEpilogueFwdINS6_IJSA_SC_SB_EEES9_SE_SG_Li384ELb1ELb1ELb0ELb0EEENS1_36VarlenDynamicPersistentTileSchedulerILi192ELi128ELi384ELi128ELb0ELb1ELb1ELb0ELb1ELb1EEEEEEEEEvNT_6ParamsE)
        /*059c*/ 	.word	0x00000098


	//----- nvinfo : EIATTR_MIN_STACK_SIZE
	.align		4
.L_279:
        /*05a0*/ 	.byte	0x04, 0x12
        /*05a2*/ 	.short	(.L_281 - .L_280)
	.align		4
.L_280:
        /*05a4*/ 	.word	index@(_ZN7cutlass13device_kernelIN5flash11enable_sm90INS1_16FlashAttnFwdSm90INS1_25CollectiveMainloopFwdSm90ILi2EN4cute5tupleIJNS5_1CILi1EEES8_S8_EEENS6_IJNS7_ILi192EEENS7_ILi128EEENS7_ILi96EEEEEELi96ENS_6half_tEfNS_4arch4Sm90ELb0ELb1ELb0ELb0ELb1ELb0ELb0ELb0ELb1ELb1ELb0ELb0EEENS1_21CollectiveEpilogueFwdINS6_IJSA_SC_SB_EEES9_SE_SG_Li384ELb0ELb1ELb0ELb0EEENS1_30DynamicPersistentTileSchedulerILi384ELi128ELb0ELb1ELb1EEEEEEEEEvNT_6ParamsE)
        /*05a8*/ 	.word	0x00000018


	//----- nvinfo : EIATTR_MIN_STACK_SIZE
	.align		4
.L_281:
        /*05ac*/ 	.byte	0x04, 0x12
        /*05ae*/ 	.short	(.L_283 - .L_282)
	.align		4
.L_282:
        /*05b0*/ 	.word	index@(_ZN7cutlass13device_kernelIN5flash11enable_sm90INS1_16FlashAttnFwdSm90INS1_25CollectiveMainloopFwdSm90ILi2EN4cute5tupleIJNS5_1CILi1EEES8_S8_EEENS6_IJNS7_ILi192EEENS7_ILi128EEENS7_ILi96EEEEEELi96ENS_6half_tEfNS_4arch4Sm90ELb0ELb1ELb0ELb1ELb1ELb0ELb0ELb0ELb1ELb1ELb0ELb0EEENS1_21CollectiveEpilogueFwdINS6_IJSA_SC_SB_EEES9_SE_SG_Li384ELb1ELb1ELb0ELb0EEENS1_36VarlenDynamicPersistentTileSchedulerILi192ELi128ELi384ELi128ELb0ELb1ELb1ELb1ELb0ELb1EEEEEEEEEvNT_6ParamsE)
        /*05b4*/ 	.word	0x00000030


	//----- nvinfo : EIATTR_MIN_STACK_SIZE
	.align		4
.L_283:
        /*05b8*/ 	.byte	0x04, 0x12
        /*05ba*/ 	.short	(.L_285 - .L_284)
	.align		4
.L_284:
        /*05bc*/ 	.word	index@(_ZN7cutlass13device_kernelIN5flash11enable_sm90INS1_16FlashAttnFwdSm90INS1_25CollectiveMainloopFwdSm90ILi2EN4cute5tupleIJNS5_1CILi1EEES8_S8_EEENS6_IJNS7_ILi192EEENS7_ILi128EEENS7_ILi96EEEEEELi96ENS_6half_tEfNS_4arch4Sm90ELb0ELb1ELb0ELb1ELb1ELb1ELb0ELb0ELb1ELb1ELb0ELb0EEENS1_21CollectiveEpilogueFwdINS6_IJSA_SC_SB_EEES9_SE_SG_Li384ELb1ELb1ELb0ELb0EEENS1_36VarlenDynamicPersistentTileSchedulerILi192ELi128ELi384ELi128ELb0ELb1ELb1ELb1ELb0ELb1EEEEEEEEEvNT_6ParamsE)
        /*05c0*/ 	.word	0x00000080


	//----- nvinfo : EIATTR_MIN_STACK_SIZE
	.align		4
.L_285:
        /*05c4*/ 	.byte	0x04, 0x12
        /*05c6*/ 	.short	(.L_287 - .L_286)
	.align		4
.L_286:
        /*05c8*/ 	.word	index@(_ZN7cutlass13device_kernelIN5flash11enable_sm90INS1_16FlashAttnFwdSm90INS1_25CollectiveMainloopFwdSm90ILi2EN4cute5tupleIJNS5_1CILi1EEES8_S8_EEENS6_IJNS7_ILi192EEENS7_ILi128EEENS7_ILi96EEEEEELi96ENS_6half_tEfNS_4arch4Sm90ELb1ELb0ELb0ELb0ELb1ELb0ELb0ELb0ELb1ELb1ELb0ELb0EEENS1_21CollectiveEpilogueFwdINS6_IJSA_SC_SB_EEES9_SE_SG_Li384ELb0ELb1ELb0ELb0EEENS1_30DynamicPersistentTileSchedulerILi384ELi128ELb0ELb1ELb1EEEEEEEEEvNT_6ParamsE)
        /*05cc*/ 	.word	0x00000018


	//----- nvinfo : EIATTR_MIN_STACK_SIZE
	.align		4
.L_287:
        /*05d0*/ 	.byte	0x04, 0x12
        /*05d2*/ 	.short	(.L_289 - .L_288)
	.align		4
.L_288:
        /*05d4*/ 	.word	index@(_ZN7cutlass13device_kernelIN5flash11enable_sm90INS1_16FlashAttnFwdSm90INS1_25CollectiveMainloopFwdSm90ILi2EN4cute5tupleIJNS5_1CILi1EEES8_S8_EEENS6_IJNS7_ILi192EEENS7_ILi128EEENS7_ILi96EEEEEELi96ENS_6half_tEfNS_4arch4Sm90ELb1ELb0ELb0ELb1ELb1ELb0ELb0ELb0ELb1ELb1ELb0ELb0EEENS1_21CollectiveEpilogueFwdINS6_IJSA_SC_SB_EEES9_SE_SG_Li384ELb1ELb1ELb0ELb0EEENS1_36VarlenDynamicPersistentTileSchedulerILi192ELi128ELi384ELi128ELb0ELb1ELb1ELb1ELb1ELb1EEEEEEEEEvNT_6ParamsE)
        /*05d8*/ 	.word	0x00000040


	//----- nvinfo : EIATTR_MIN_STACK_SIZE
	.align		4
.L_289:
        /*05dc*/ 	.byte	0x04, 0x12
        /*05de*/ 	.short	(.L_291 - .L_290)
	.align		4
.L_290:
        /*05e0*/ 	.word	index@(_ZN7cutlass13device_kernelIN5flash11enable_sm90INS1_16FlashAttnFwdSm90INS1_25CollectiveMainloopFwdSm90ILi2EN4cute5tupleIJNS5_1CILi1EEES8_S8_EEENS6_IJNS7_ILi192EEENS7_ILi128EEENS7_ILi96EEEEEELi96ENS_6half_tEfNS_4arch4Sm90ELb1ELb0ELb0ELb1ELb1ELb1ELb0ELb0ELb1ELb1ELb0ELb0EEENS1_21CollectiveEpilogueFwdINS6_IJSA_SC_SB_EEES9_SE_SG_Li384ELb1ELb1ELb0ELb0EEENS1_36VarlenDynamicPersistentTileSchedulerILi192ELi128ELi384ELi128ELb0ELb1ELb1ELb1ELb1ELb1EEEEEEEEEvNT_6ParamsE)
        /*05e4*/ 	.word	0x00000088


	//----- nvinfo : EIATTR_MIN_STACK_SIZE
	.align		4
.L_291:
        /*05e8*/ 	.byte	0x04, 0x12
        /*05ea*/ 	.short	(.L_293 - .L_292)
	.align		4
.L_292:
        /*05ec*/ 	.word	index@(_ZN7cutlass13device_kernelIN5flash11enable_sm90INS1_16FlashAttnFwdSm90INS1_25CollectiveMainloopFwdSm90ILi2EN4cute5tupleIJNS5_1CILi1EEES8_S8_EEENS6_IJNS7_ILi192EEENS7_ILi128EEENS7_ILi64EEEEEELi64ENS_6half_tEfNS_4arch4Sm90ELb0ELb0ELb0ELb0ELb1ELb0ELb0ELb1ELb1ELb1ELb0ELb0EEENS1_21CollectiveEpilogueFwdINS6_IJSA_SC_SB_EEES9_SE_SG_Li384ELb0ELb1ELb0ELb0EEENS1_29StaticPersistentTileSchedulerILb0EEEEEEEEEvNT_6ParamsE)
        /*05f0*/ 	.word	0x00000010


	//----- nvinfo : EIATTR_MIN_STACK_SIZE
	.align		4
.L_293:
        /*05f4*/ 	.byte	0x04, 0x12
        /*05f6*/ 	.short	(.L_295 - .L_294)
	.align		4
.L_294:
        /*05f8*/ 	.word	index@(_ZN7cutlass13device_kernelIN5flash11enable_sm90INS1_16FlashAttnFwdSm90INS1_25CollectiveMainloopFwdSm90ILi2EN4cute5tupleIJNS5_1CILi1EEES8_S8_EEENS6_IJNS7_ILi192EEENS7_ILi128EEENS7_ILi64EEEEEELi64ENS_6half_tEfNS_4arch4Sm90ELb0ELb0ELb0ELb1ELb1ELb0ELb0ELb1ELb1ELb1ELb0ELb0EEENS1_21CollectiveEpilogueFwdINS6_IJSA_SC_SB_EEES9_SE_SG_Li384ELb1ELb1ELb0ELb0EEENS1_36VarlenDynamicPersistentTileSchedulerILi192ELi128ELi384ELi128ELb0ELb1ELb1ELb0ELb1ELb1EEEEEEEEEvNT_6ParamsE)
        /*05fc*/ 	.word	0x00000040


	//----- nvinfo : EIATTR_MIN_STACK_SIZE
	.align		4
.L_295:
        /*0600*/ 	.byte	0x04, 0x12
        /*0602*/ 	.short	(.L_297 - .L_296)
	.align		4
.L_296:
        /*0604*/ 	.word	index@(_ZN7cutlass13device_kernelIN5flash11enable_sm90INS1_16FlashAttnFwdSm90INS1_25CollectiveMainloopFwdSm90ILi2EN4cute5tupleIJNS5_1CILi1EEES8_S8_EEENS6_IJNS7_ILi192EEENS7_ILi128EEENS7_ILi64EEEEEELi64ENS_6half_tEfNS_4arch4Sm90ELb0ELb0ELb0ELb1ELb1ELb1ELb0ELb1ELb1ELb1ELb0ELb0EEENS1_21CollectiveEpilogueFwdINS6_IJSA_SC_SB_EEES9_SE_SG_Li384ELb1ELb1ELb0ELb0EEENS1_36VarlenDynamicPersistentTileSchedulerILi192ELi128ELi384ELi128ELb0ELb1ELb1ELb0ELb1ELb1EEEEEEEEEvNT_6ParamsE)
        /*0608*/ 	.word	0x00000078


	//----- nvinfo : EIATTR_MIN_STACK_SIZE
	.align		4
.L_297:
        /*060c*/ 	.byte	0x04, 0x12
        /*060e*/ 	.short	(.L_299 - .L_298)
	.align		4
.L_298:
        /*0610*/ 	.word	index@(_ZN7cutlass13device_kernelIN5flash11enable_sm90INS1_16FlashAttnFwdSm90INS1_25CollectiveMainloopFwdSm90ILi2EN4cute5tupleIJNS5_1CILi1EEES8_S8_EEENS6_IJNS7_ILi192EEENS7_ILi128EEENS7_ILi64EEEEEELi64ENS_6half_tEfNS_4arch4Sm90ELb0ELb1ELb0ELb0ELb1ELb0ELb0ELb1ELb1ELb1ELb0ELb0EEENS1_21CollectiveEpilogueFwdINS6_IJSA_SC_SB_EEES9_SE_SG_Li384ELb0ELb1ELb0ELb0EEENS1_30DynamicPersistentTileSchedulerILi384ELi128ELb0ELb1ELb1EEEEEEEEEvNT_6ParamsE)
        /*0614*/ 	.word	0x00000018


	//----- nvinfo : EIATTR_MIN_STACK_SIZE
	.align		4
.L_299:
        /*0618*/ 	.byte	0x04, 0x12
        /*061a*/ 	.short	(.L_301 - .L_300)
	.align		4
.L_300:
        /*061c*/ 	.word	index@(_ZN7cutlass13device_kernelIN5flash11enable_sm90INS1_16FlashAttnFwdSm90INS1_25CollectiveMainloopFwdSm90ILi2EN4cute5tupleIJNS5_1CILi1EEES8_S8_EEENS6_IJNS7_ILi192EEENS7_ILi128EEENS7_ILi64EEEEEELi64ENS_6half_tEfNS_4arch4Sm90ELb0ELb1ELb0ELb1ELb1ELb0ELb0ELb1ELb1ELb1ELb0ELb0EEENS1_21CollectiveEpilogueFwdINS6_IJSA_SC_SB_EEES9_SE_SG_Li384ELb1ELb1ELb0ELb0EEENS1_36VarlenDynamicPersistentTileSchedulerILi192ELi128ELi384ELi128ELb0ELb1ELb1ELb1ELb0ELb1EEEEEEEEEvNT_6ParamsE)
        /*0620*/ 	.word	0x00000038


	//----- nvinfo : EIATTR_MIN_STACK_SIZE
	.align		4
.L_301:
        /*0624*/ 	.byte	0x04, 0x12
        /*0626*/ 	.short	(.L_303 - .L_302)
	.align		4
.L_302:
        /*0628*/ 	.word	index@(_ZN7cutlass13device_kernelIN5flash11enable_sm90INS1_16FlashAttnFwdSm90INS1_25CollectiveMainloopFwdSm90ILi2EN4cute5tupleIJNS5_1CILi1EEES8_S8_EEENS6_IJNS7_ILi192EEENS7_ILi128EEENS7_ILi64EEEEEELi64ENS_6half_tEfNS_4arch4Sm90ELb0ELb1ELb0ELb1ELb1ELb1ELb0ELb1ELb1ELb1ELb0ELb0EEENS1_21CollectiveEpilogueFwdINS6_IJSA_SC_SB_EEES9_SE_SG_Li384ELb1ELb1ELb0ELb0EEENS1_36VarlenDynamicPersistentTileSchedulerILi192ELi128ELi384ELi128ELb0ELb1ELb1ELb1ELb0ELb1EEEEEEEEEvNT_6ParamsE)
        /*062c*/ 	.word	0x00000070


	//----- nvinfo : EIATTR_MIN_STACK_SIZE
	.align		4
.L_303:
        /*0630*/ 	.byte	0x04, 0x12
        /*0632*/ 	.short	(.L_305 - .L_304)
	.align		4
.L_304:
        /*0634*/ 	.word	index@(_ZN7cutlass13device_kernelIN5flash11enable_sm90INS1_16FlashAttnFwdSm90INS1_25CollectiveMainloopFwdSm90ILi2EN4cute5tupleIJNS5_1CILi1EEES8_S8_EEENS6_IJNS7_ILi192EEENS7_ILi128EEENS7_ILi64EEEEEELi64ENS_6half_tEfNS_4arch4Sm90ELb1ELb0ELb0ELb0ELb1ELb0ELb0ELb1ELb1ELb1ELb0ELb0EEENS1_21CollectiveEpilogueFwdINS6_IJSA_SC_SB_EEES9_SE_SG_Li384ELb0ELb1ELb0ELb0EEENS1_30DynamicPersistentTileSchedulerILi384ELi128ELb0ELb1ELb1EEEEEEEEEvNT_6ParamsE)
        /*0638*/ 	.word	0x00000018


	//----- nvinfo : EIATTR_MIN_STACK_SIZE
	.align		4
.L_305:
        /*063c*/ 	.byte	0x04, 0x12
        /*063e*/ 	.short	(.L_307 - .L_306)
	.align		4
.L_306:
        /*0640*/ 	.word	index@(_ZN7cutlass13device_kernelIN5flash11enable_sm90INS1_16FlashAttnFwdSm90INS1_25CollectiveMainloopFwdSm90ILi2EN4cute5tupleIJNS5_1CILi1EEES8_S8_EEENS6_IJNS7_ILi192EEENS7_ILi128EEENS7_ILi64EEEEEELi64ENS_6half_tEfNS_4arch4Sm90ELb1ELb0ELb0ELb1ELb1ELb0ELb0ELb1ELb1ELb1ELb0ELb0EEENS1_21CollectiveEpilogueFwdINS6_IJSA_SC_SB_EEES9_SE_SG_Li384ELb1ELb1ELb0ELb0EEENS1_36VarlenDynamicPersistentTileSchedulerILi192ELi128ELi384ELi128ELb0ELb1ELb1ELb1ELb1ELb1EEEEEEEEEvNT_6ParamsE)
        /*0644*/ 	.word	0x00000040


	//----- nvinfo : EIATTR_MIN_STACK_SIZE
	.align		4
.L_307:
        /*0648*/ 	.byte	0x04, 0x12
        /*064a*/ 	.short	(.L_309 - .L_308)
	.align		4
.L_308:
        /*064c*/ 	.word	index@(_ZN7cutlass13device_kernelIN5flash11enable_sm90INS1_16FlashAttnFwdSm90INS1_25CollectiveMainloopFwdSm90ILi2EN4cute5tupleIJNS5_1CILi1EEES8_S8_EEENS6_IJNS7_ILi192EEENS7_ILi128EEENS7_ILi64EEEEEELi64ENS_6half_tEfNS_4arch4Sm90ELb1ELb0ELb0ELb1ELb1ELb1ELb0ELb1ELb1ELb1ELb0ELb0EEENS1_21CollectiveEpilogueFwdINS6_IJSA_SC_SB_EEES9_SE_SG_Li384ELb1ELb1ELb0ELb0EEENS1_36VarlenDynamicPersistentTileSchedulerILi192ELi128ELi384ELi128ELb0ELb1ELb1ELb1ELb1ELb1EEEEEEEEEvNT_6ParamsE)
        /*0650*/ 	.word	0x00000078
.L_309:


//--------------------- .nv.compat                --------------------------
	.section	.nv.compat,"",@"SHT_CUDA_COMPAT_INFO"
	.align	4
        /*0000*/ 	.byte	0x02, 0x09, 0x01, 0x00, 0x02, 0x02, 0x04, 0x00, 0x02, 0x05, 0x05, 0x00, 0x03, 0x07, 0x01, 0x01
        /*0010*/ 	.byte	0x02, 0x03, 0x01, 0x00, 0x02, 0x06, 0x01, 0x00, 0x04, 0x0b, 0x08, 0x00, 0x00, 0x00, 0x00, 0x00
        /*0020*/ 	.byte	0x00, 0x00, 0x00, 0x00


//--------------------- .nv.info._ZN7cutlass13device_kernelIN5flash11enable_sm90INS1_16FlashAttnFwdSm90INS1_25CollectiveMainloopFwdSm90ILi2EN4cute5tupleIJNS5_1CILi1EEES8_S8_EEENS6_IJNS7_ILi128EEENS7_ILi80EEENS7_ILi256EEEEEELi256ENS_6half_tEfNS_4arch4Sm90ELb0ELb0ELb0ELb0ELb1ELb0ELb0ELb1ELb1ELb1ELb0ELb0EEENS1_21CollectiveEpilogueFwdINS6_IJSA_SC_SB_EEES9_SE_SG_Li256ELb0ELb1ELb0ELb0EEENS1_29StaticPersistentTileSchedulerILb0EEEEEEEEEvNT_6ParamsE --------------------------
	.section	.nv.info._ZN7cutlass13device_kernelIN5flash11enable_sm90INS1_16FlashAttnFwdSm90INS1_25CollectiveMainloopFwdSm90ILi2EN4cute5tupleIJNS5_1CILi1EEES8_S8_EEENS6_IJNS7_ILi128EEENS7_ILi80EEENS7_ILi256EEEEEELi256ENS_6half_tEfNS_4arch4Sm90ELb0ELb0ELb0ELb0ELb1ELb0ELb0ELb1ELb1ELb1ELb0ELb0EEENS1_21CollectiveEpilogueFwdINS6_IJSA_SC_SB_EEES9_SE_SG_Li256ELb0ELb1ELb0ELb0EEENS1_29StaticPersistentTileSchedulerILb0EEEEEEEEEvNT_6ParamsE,"",@"SHT_CUDA_INFO"
	.sectionflags	@""
	.align	4


	//----- nvinfo : EIATTR_CUDA_API_VERSION
	.align		4
        /*0000*/ 	.byte	0x04, 0x37
        /*0002*/ 	.short	(.L_311 - .L_310)
.L_310:
        /*0004*/ 	.word	0x00000082


	//----- nvinfo : EIATTR_KPARAM_INFO
	.align		4
.L_311:
        /*0008*/ 	.byte	0x04, 0x17
        /*000a*/ 	.short	(.L_313 - .L_312)
.L_312:
        /*000c*/ 	.word	0x00000000
        /*0010*/ 	.short	0x0000
        /*0012*/ 	.short	0x0070
        /*0014*/ 	.byte	0x00, 0xf0, 0x01, 0x28


	//----- nvinfo : EIATTR_SPARSE_MMA_MASK
	.align		4
.L_313:
        /*0018*/ 	.byte	0x03, 0x50
        /*001a*/ 	.short	0x0000


	//----- nvinfo : EIATTR_MAXREG_COUNT
	.align		4
        /*001c*/ 	.byte	0x03, 0x1b
        /*001e*/ 	.short	0x00a8


	//----- nvinfo : EIATTR_NUM_BARRIERS
	.align		4
        /*0020*/ 	.byte	0x02, 0x4c
        /*0022*/ 	.byte	0x09
	.zero		1


	//----- nvinfo : EIATTR_EXTERNS
	.align		4
        /*0024*/ 	.byte	0x04, 0x0f
        /*0026*/ 	.short	(.L_315 - .L_314)


	//   ....[0]....
	.align		4
.L_314:
        /*0028*/ 	.word	index@(__assertfail)


	//----- nvinfo : EIATTR_ANNOTATIONS
	.align		4
.L_315:
        /*002c*/ 	.byte	0x04, 0x55
        /*002e*/ 	.short	(.L_317 - .L_316)


	//   ....[0]....
.L_316:
        /*0030*/ 	.word	0x00000001
        /*0034*/ 	.byte	0xa0, 0x08, 0x00, 0x00, 0x01, 0x00, 0x00, 0x00, 0x50, 0x09, 0x00, 0x00, 0x01, 0x00, 0x00, 0x00
        /*0044*/ 	.byte	0x00, 0xc3, 0x00, 0x00, 0x01, 0x00, 0x00, 0x00, 0xe0, 0xc3, 0x00, 0x00, 0x01, 0x00, 0x00, 0x00
        /*0054*/ 	.byte	0xb0, 0xc6, 0x00, 0x00, 0x01, 0x00, 0x00, 0x00, 0x60, 0xc7, 0x00, 0x00, 0x01, 0x00, 0x00, 0x00
        /*0064*/ 	.byte	0x00, 0xce, 0x00, 0x00, 0x01, 0x00, 0x00, 0x00, 0xa0, 0xd9, 0x00, 0x00, 0x01, 0x00, 0x00, 0x00
        /*0074*/ 	.byte	0xe0, 0xe1, 0x00, 0x00, 0x01, 0x00, 0x00, 0x00, 0x30, 0xf9, 0x00, 0x00, 0x01, 0x00, 0x00, 0x00
        /*0084*/ 	.byte	0xe0, 0xf9, 0x00, 0x00, 0x01, 0x00, 0x00, 0x00, 0x60, 0xfb, 0x00, 0x00


	//----- nvinfo : EIATTR_MERCURY_ISA_VERSION
	.align		4
.L_317:
        /*0090*/ 	.byte	0x03, 0x5f
        /*0092*/ 	.short	0x0101


	//----- nvinfo : EIATTR_INT_WARP_WIDE_INSTR_OFFSETS
	.align		4
        /*0094*/ 	.byte	0x04, 0x31
        /*0096*/ 	.short	(.L_319 - .L_318)


	//   ....[0]....
.L_318:
        /*0098*/ 	.word	0x000000c0


	//   ....[1]....
        /*009c*/ 	.word	0x000000d0


	//   ....[2]....
        /*00a0*/ 	.word	0x00000170


	//----- nvinfo : EIATTR_COOP_GROUP_MASK_REGIDS
	.align		4
.L_319:
        /*00a4*/ 	.byte	0x04, 0x29
        /*00a6*/ 	.short	(.L_321 - .L_320)


	//   ....[0]....
.L_320:
        /*00a8*/ 	.word	0xffffffff


	//   ....[1]....
        /*00ac*/ 	.word	0xffffffff


	//   ....[2]....
        /*00b0*/ 	.word	0xffffffff


	//   ....[3]....
        /*00b4*/ 	.word	0xffffffff


	//   ....[4]....
        /*00b8*/ 	.word	0xffffffff


	//   ....[5]....
        /*00bc*/ 	.word	0xffffffff


	//   ....[6]....
        /*00c0*/ 	.word	0xffffffff


	//   ....[7]....
        /*00c4*/ 	.word	0xffffffff


	//   ....[8]....
        /*00c8*/ 	.word	0xffffffff


	//   ....[9]....
        /*00cc*/ 	.word	0xffffffff


	//   ....[10]....
        /*00d0*/ 	.word	0xffffffff


	//   ....[11]....
        /*00d4*/ 	.word	0xffffffff


	//   ....[12]....
        /*00d8*/ 	.word	0xffffffff


	//   ....[13]....
        /*00dc*/ 	.word	0xffffffff


	//   ....[14]....
        /*00e0*/ 	.word	0xffffffff


	//   ....[15]....
        /*00e4*/ 	.word	0xffffffff


	//   ....[16]....
        /*00e8*/ 	.word	0xffffffff


	//   ....[17]....
        /*00ec*/ 	.word	0xffffffff


	//   ....[18]....
        /*00f0*/ 	.word	0xffffffff


	//   ....[19]....
        /*00f4*/ 	.word	0xffffffff


	//   ....[20]....
        /*00f8*/ 	.word	0xffffffff


	//   ....[21]....
        /*00fc*/ 	.word	0xffffffff


	//   ....[22]....
        /*0100*/ 	.word	0xffffffff


	//   ....[23]....
        /*0104*/ 	.word	0xffffffff


	//   ....[24]....
        /*0108*/ 	.word	0xffffffff


	//   ....[25]....
        /*010c*/ 	.word	0xffffffff


	//   ....[26]....
        /*0110*/ 	.word	0xffffffff


	//   ....[27]....
        /*0114*/ 	.word	0xffffffff


	//   ....[28]....
        /*0118*/ 	.word	0xffffffff


	//   ....[29]....
        /*011c*/ 	.word	0xffffffff


	//   ....[30]....
        /*0120*/ 	.word	0xffffffff


	//   ....[31]....
        /*0124*/ 	.word	0xffffffff


	//   ....[32]....
        /*0128*/ 	.word	0xffffffff


	//   ....[33]....
        /*012c*/ 	.word	0xffffffff


	//   ....[34]....
        /*0130*/ 	.word	0xffffffff


	//   ....[35]....
        /*0134*/ 	.word	0xffffffff


	//   ....[36]....
        /*0138*/ 	.word	0xffffffff


	//   ....[37]....
        /*013c*/ 	.word	0xffffffff


	//   ....[38]....
        /*0140*/ 	.word	0xffffffff


	//   ....[39]....
        /*0144*/ 	.word	0xffffffff


	//   ....[40]....
        /*0148*/ 	.word	0xffffffff


	//   ....[41]....
        /*014c*/ 	.word	0xffffffff


	//   ....[42]....
        /*0150*/ 	.word	0xffffffff


	//   ....[43]....
        /*0154*/ 	.word	0xffffffff


	//   ....[44]....
        /*0158*/ 	.word	0xffffffff


	//   ....[45]....
        /*015c*/ 	.word	0xffffffff


	//   ....[46]....
        /*0160*/ 	.word	0xffffffff


	//   ....[47]....
        /*0164*/ 	.word	0xffffffff


	//   ....[48]....
        /*0168*/ 	.word	0xffffffff


	//   ....[49]....
        /*016c*/ 	.word	0xffffffff


	//   ....[50]....
        /*0170*/ 	.word	0xffffffff


	//   ....[51]....
        /*0174*/ 	.word	0xffffffff


	//   ....[52]....
        /*0178*/ 	.word	0xffffffff


	//   ....[53]....
        /*017c*/ 	.word	0xffffffff


	//   ....[54]....
        /*0180*/ 	.word	0xffffffff


	//   ....[55]....
        /*0184*/ 	.word	0xffffffff


	//   ....[56]....
        /*0188*/ 	.word	0xffffffff


	//   ....[57]....
        /*018c*/ 	.word	0xffffffff


	//   ....[58]....
        /*0190*/ 	.word	0xffffffff


	//   ....[59]....
        /*0194*/ 	.word	0xffffffff


	//   ....[60]....
        /*0198*/ 	.word	0xffffffff


	//   ....[61]....
        /*019c*/ 	.word	0xffffffff


	//   ....[62]....
        /*01a0*/ 	.word	0xffffffff


	//   ....[63]....
        /*01a4*/ 	.word	0xffffffff


	//   ....[64]....
        /*01a8*/ 	.word	0xffffffff


	//   ....[65]....
        /*01ac*/ 	.word	0xffffffff


	//   ....[66]....
        /*01b0*/ 	.word	0xffffffff


	//   ....[67]....
        /*01b4*/ 	.word	0xffffffff


	//   ....[68]....
        /*01b8*/ 	.word	0xffffffff


	//   ....[69]....
        /*01bc*/ 	.word	0xffffffff


	//   ....[70]....
        /*01c0*/ 	.word	0xffffffff


	//   ....[71]....
        /*01c4*/ 	.word	0xffffffff


	//   ....[72]....
        /*01c8*/ 	.word	0xffffffff


	//   ....[73]....
        /*01cc*/ 	.word	0xffffffff


	//   ....[74]....
        /*01d0*/ 	.word	0xffffffff


	//   ....[75]....
        /*01d4*/ 	.word	0xffffffff


	//   ....[76]....
        /*01d8*/ 	.word	0xffffffff


	//   ....[77]....
        /*01dc*/ 	.word	0xffffffff


	//   ....[78]....
        /*01e0*/ 	.word	0xffffffff


	//   ....[79]....
        /*01e4*/ 	.word	0xffffffff


	//   ....[80]....
        /*01e8*/ 	.word	0xffffffff


	//   ....[81]....
        /*01ec*/ 	.word	0xffffffff


	//   ....[82]....
        /*01f0*/ 	.word	0xffffffff


	//   ....[83]....
        /*01f4*/ 	.word	0xffffffff


	//   ....[84]....
        /*01f8*/ 	.word	0xffffffff


	//   ....[85]....
        /*01fc*/ 	.word	0xffffffff


	//   ....[86]....
        /*0200*/ 	.word	0xffffffff


	//   ....[87]....
        /*0204*/ 	.word	0xffffffff


	//   ....[88]....
        /*0208*/ 	.word	0x0500000f


	//   ....[89]....
        /*020c*/ 	.word	0x0500000f


	//   ....[90]....
        /*0210*/ 	.word	0x0500000f


	//   ....[91]....
        /*0214*/ 	.word	0x0500000f


	//   ....[92]....
        /*0218*/ 	.word	0x0500000f


	//   ....[93]....
        /*021c*/ 	.word	0x0500000f


	//   ....[94]....
        /*0220*/ 	.word	0x0500000f


	//   ....[95]....
        /*0224*/ 	.word	0x0500000f


	//   ....[96]....
        /*0228*/ 	.word	0x0500000f


	//   ....[97]....
        /*022c*/ 	.word	0x0500000f


	//   ....[98]....
        /*0230*/ 	.word	0x0500000f


	//   ....[99]....
        /*0234*/ 	.word	0x0500000f


	//   ....[100]....
        /*0238*/ 	.word	0x0500000f


	//   ....[101]....
        /*023c*/ 	.word	0x0500000f


	//   ....[102]....
        /*0240*/ 	.word	0x0500000f


	//   ....[103]....
        /*0244*/ 	.word	0x0500000f


	//   ....[104]....
        /*0248*/ 	.word	0x0500000f


	//   ....[105]....
        /*024c*/ 	.word	0x0500000f


	//   ....[106]....
        /*0250*/ 	.word	0x0500000f


	//   ....[107]....
        /*0254*/ 	.word	0x0500000f


	//   ....[108]....
        /*0258*/ 	.word	0x0500000f


	//   ....[109]....
        /*025c*/ 	.word	0x0500000f


	//   ....[110]....
        /*0260*/ 	.word	0x0500000f


	//   ....[111]....
        /*0264*/ 	.word	0x0500000f


	//   ....[112]....
        /*0268*/ 	.word	0x0500000f


	//   ....[113]....
        /*026c*/ 	.word	0x0500000f


	//   ....[114]....
        /*0270*/ 	.word	0x0500000f


	//   ....[115]....
        /*0274*/ 	.word	0x0500000f


	//   ....[116]....
        /*0278*/ 	.word	0x0500000f


	//   ....[117]....
        /*027c*/ 	.word	0x0500000f


	//   ....[118]....
        /*0280*/ 	.word	0x0500000f


	//   ....[119]....
        /*0284*/ 	.word	0x0500000f


	//   ....[120]....
        /*0288*/ 	.word	0x0500000f


	//   ....[121]....
        /*028c*/ 	.word	0x0500000f


	//   ....[122]....
        /*0290*/ 	.word	0x0500000f


	//   ....[123]....
        /*0294*/ 	.word	0x0500000f


	//   ....[124]....
        /*0298*/ 	.word	0x0500000f


	//   ....[125]....
        /*029c*/ 	.word	0x0500000f


	//   ....[126]....
        /*02a0*/ 	.word	0x0500000f


	//   ....[127]....
        /*02a4*/ 	.word	0x0500000f


	//   ....[128]....
        /*02a8*/ 	.word	0x0500000f


	//   ....[129]....
        /*02ac*/ 	.word	0x0500000f


	//   ....[130]....
        /*02b0*/ 	.word	0x0500000f


	//   ....[131]....
        /*02b4*/ 	.word	0x0500000f


	//   ....[132]....
        /*02b8*/ 	.word	0x0500000f


	//   ....[133]....
        /*02bc*/ 	.word	0x0500000f


	//   ....[134]....
        /*02c0*/ 	.word	0x0500000f


	//   ....[135]....
        /*02c4*/ 	.word	0x0500000f


	//   ....[136]....
        /*02c8*/ 	.word	0x0500000f


	//   ....[137]....
        /*02cc*/ 	.word	0x0500000f


	//   ....[138]....
        /*02d0*/ 	.word	0x0500000f


	//   ....[139]....
        /*02d4*/ 	.word	0x0500000f


	//   ....[140]....
        /*02d8*/ 	.word	0x0500000f


	//   ....[141]....
        /*02dc*/ 	.word	0x0500000f


	//   ....[142]....
        /*02e0*/ 	.word	0x0500000f


	//   ....[143]....
        /*02e4*/ 	.word	0x0500000f


	//   ....[144]....
        /*02e8*/ 	.word	0x0500000f


	//   ....[145]....
        /*02ec*/ 	.word	0x0500000f


	//----- nvinfo : EIATTR_COOP_GROUP_INSTR_OFFSETS
	.align		4
.L_321:
        /*02f0*/ 	.byte	0x04, 0x28
        /*02f2*/ 	.short	(.L_323 - .L_322)


	//   ....[0]....
.L_322:
        /*02f4*/ 	.word	0x00000070


	//   ....[1]....
        /*02f8*/ 	.word	0x000000b0


	//   ....[2]....
        /*02fc*/ 	.word	0x000002d0


	//   ....[3]....
        /*0300*/ 	.word	0x00000430


	//   ....[4]....
        /*0304*/ 	.word	0x00000550


	//   ....[5]....
        /*0308*/ 	.word	0x000006b0


	//   ....[6]....
        /*030c*/ 	.word	0x00000d40


	//   ....[7]....
        /*0310*/ 	.word	0x00004060


	//   ....[8]....
        /*0314*/ 	.word	0x00004160


	//   ....[9]....
        /*0318*/ 	.word	0x00004570


	//   ....[10]....
        /*031c*/ 	.word	0x000045f0


	//   ....[11]....
        /*0320*/ 	.word	0x000083b0


	//   ....[12]....
        /*0324*/ 	.word	0x000083c0


	//   ....[13]....
        /*0328*/ 	.word	0x000083f0


	//   ....[14]....
        /*032c*/ 	.word	0x00008400


	//   ....[15]....
        /*0330*/ 	.word	0x000097c0


	//   ....[16]....
        /*0334*/ 	.word	0x00009800


	//   ....[17]....
        /*0338*/ 	.word	0x000098a0


	//   ....[18]....
        /*033c*/ 	.word	0x000098c0


	//   ....[19]....
        /*0340*/ 	.word	0x0000b5e0


	//   ....[20]....
        /*0344*/ 	.word	0x0000b610


	//   ....[21]....
        /*0348*/ 	.word	0x0000b740


	//   ....[22]....
        /*034c*/ 	.word	0x0000b7a0


	//   ....[23]....
        /*0350*/ 	.word	0x0000bc30


	//   ....[24]....
        /*0354*/ 	.word	0x0000bc70


	//   ....[25]....
        /*0358*/ 	.word	0x0000bde0


	//   ....[26]....
        /*035c*/ 	.word	0x0000be00


	//   ....[27]....
        /*0360*/ 	.word	0x0000bf30


	//   ....[28]....
        /*0364*/ 	.word	0x0000bf50


	//   ....[29]....
        /*0368*/ 	.word	0x0000c0a0


	//   ....[30]....
        /*036c*/ 	.word	0x0000c0d0


	//   ....[31]....
        /*0370*/ 	.word	0x0000d300


	//   ....[32]....
        /*0374*/ 	.word	0x0000d330


	//   ....[33]....
        /*0378*/ 	.word	0x0000d360


	//   ....[34]....
        /*037c*/ 	.word	0x0000d3c0


	//   ....[35]....
        /*0380*/ 	.word	0x0000d420


	//   ....[36]....
        /*0384*/ 	.word	0x0000d470


	//   ....[37]....
        /*0388*/ 	.word	0x0000d520


	//   ....[38]....
        /*038c*/ 	.word	0x0000d540


	//   ....[39]....
        /*0390*/ 	.word	0x0000d5e0


	//   ....[40]....
        /*0394*/ 	.word	0x0000d600


	//   ....[41]....
        /*0398*/ 	.word	0x0000dc90


	//   ....[42]....
        /*039c*/ 	.word	0x0000dcb0


	//   ....[43]....
        /*03a0*/ 	.word	0x0000dce0


	//   ....[44]....
        /*03a4*/ 	.word	0x0000dd20


	//   ....[45]....
        /*03a8*/ 	.word	0x0000ddb0


	//   ....[46]....
        /*03ac*/ 	.word	0x0000ddd0


	//   ....[47]....
        /*03b0*/ 	.word	0x0000de70


	//   ....[48]....
        /*03b4*/ 	.word	0x0000de90


	//   ....[49]....
        /*03b8*/ 	.word	0x0000df30


	//   ....[50]....
        /*03bc*/ 	.word	0x0000df50


	//   ....[51]....
        /*03c0*/ 	.word	0x0000dff0


	//   ....[52]....
        /*03c4*/ 	.word	0x0000e010


	//   ....[53]....
        /*03c8*/ 	.word	0x0000e0b0


	//   ....[54]....
        /*03cc*/ 	.word	0x0000e0d0


	//   ....[55]....
        /*03d0*/ 	.word	0x0000e170


	//   ....[56]....
        /*03d4*/ 	.word	0x0000e190


	//   ....[57]....
        /*03d8*/ 	.word	0x0000e810


	//   ....[58]....
        /*03dc*/ 	.word	0x0000e840


	//   ....[59]....
        /*03e0*/ 	.word	0x0000e850


	//   ....[60]....
        /*03e4*/ 	.word	0x0000e870


	//   ....[61]....
        /*03e8*/ 	.word	0x0000e8e0


	//   ....[62]....
        /*03ec*/ 	.word	0x0000e900


	//   ....[63]....
        /*03f0*/ 	.word	0x0000e960


	//   ....[64]....
        /*03f4*/ 	.word	0x0000e980


	//   ....[65]....
        /*03f8*/ 	.word	0x0000e9e0


	//   ....[66]....
        /*03fc*/ 	.word	0x0000ea00


	//   ....[67]....
        /*0400*/ 	.word	0x0000ecd0


	//   ....[68]....
        /*0404*/ 	.word	0x0000ecf0


	//   ....[69]....
        /*0408*/ 	.word	0x0000ed10


	//   ....[70]....
        /*040c*/ 	.word	0x0000edb0


	//   ....[71]....
        /*0410*/ 	.word	0x0000edd0


	//   ....[72]....
        /*0414*/ 	.word	0x0000ee70


	//   ....[73]....
        /*0418*/ 	.word	0x0000ee90


	//   ....[74]....
        /*041c*/ 	.word	0x0000ef30


	//   ....[75]....
        /*0420*/ 	.word	0x0000ef50


	//   ....[76]....
        /*0424*/ 	.word	0x0000ef60


	//   ....[77]....
        /*0428*/ 	.word	0x0000f460


	//   ....[78]....
        /*042c*/ 	.word	0x0000f480


	//   ....[79]....
        /*0430*/ 	.word	0x0000f4a0


	//   ....[80]....
        /*0434*/ 	.word	0x0000f4e0


	//   ....[81]....
        /*0438*/ 	.word	0x0000f570


	//   ....[82]....
        /*043c*/ 	.word	0x0000f5a0


	//   ....[83]....
        /*0440*/ 	.word	0x0000f630


	//   ....[84]....
        /*0444*/ 	.word	0x0000f660


	//   ....[85]....
        /*0448*/ 	.word	0x0000f670


	//   ....[86]....
        /*044c*/ 	.word	0x0000f700


	//   ....[87]....
        /*0450*/ 	.word	0x0000fae0


	//   ....[88]....
        /*0454*/ 	.word	0x0000ffe0


	//   ....[89]....
        /*0458*/ 	.word	0x000100d0


	//   ....[90]....
        /*045c*/ 	.word	0x000101a0


	//   ....[91]....
        /*0460*/ 	.word	0x00010240


	//   ....[92]....
        /*0464*/ 	.word	0x00010310


	//   ....[93]....
        /*0468*/ 	.word	0x00010390


	//   ....[94]....
        /*046c*/ 	.word	0x00010480


	//   ....[95]....
        /*0470*/ 	.word	0x00010500


	//   ....[96]....
        /*0474*/ 	.word	0x000105f0


	//   ....[97]....
        /*0478*/ 	.word	0x00010680


	//   ....[98]....
        /*047c*/ 	.word	0x00010750


	//   ....[99]....
        /*0480*/ 	.word	0x000107e0


	//   ....[100]....
        /*0484*/ 	.word	0x00010850


	//   ....[101]....
        /*0488*/ 	.word	0x000108d0


	//   ....[102]....
        /*048c*/ 	.word	0x000109a0


	//   ....[103]....
        /*0490*/ 	.word	0x00010a10


	//   ....[104]....
        /*0494*/ 	.word	0x00010b10


	//   ....[105]....
        /*0498*/ 	.word	0x00010b80


	//   ....[106]....
        /*049c*/ 	.word	0x00010c80


	//   ....[107]....
        /*04a0*/ 	.word	0x00010cf0


	//   ....[108]....
        /*04a4*/ 	.word	0x00010df0


	//   ....[109]....
        /*04a8*/ 	.word	0x00010e60


	//   ....[110]....
        /*04ac*/ 	.word	0x00010f60


	//   ....[111]....
        /*04b0*/ 	.word	0x00010fd0


	//   ....[112]....
        /*04b4*/ 	.word	0x000110d0


	//   ....[113]....
        /*04b8*/ 	.word	0x00011140


	//   ....[114]....
        /*04bc*/ 	.word	0x00011220


	//   ....[115]....
        /*04c0*/ 	.word	0x00011360


	//   ....[116]....
        /*04c4*/ 	.word	0x00011410


	//   ....[117]....
        /*04c8*/ 	.word	0x00011470


	//   ....[118]....
        /*04cc*/ 	.word	0x00011540


	//   ....[119]....
        /*04d0*/ 	.word	0x000115a0


	//   ....[120]....
        /*04d4*/ 	.word	0x00011670


	//   ....[121]....
        /*04d8*/ 	.word	0x000116d0


	//   ....[122]....
        /*04dc*/ 	.word	0x000117a0


	//   ....[123]....
        /*04e0*/ 	.word	0x00011800


	//   ....[124]....
        /*04e4*/ 	.word	0x000118d0


	//   ....[125]....
        /*04e8*/ 	.word	0x000119b0


	//   ....[126]....
        /*04ec*/ 	.word	0x00011a50


	//   ....[127]....
        /*04f0*/ 	.word	0x00011ab0


	//   ....[128]....
        /*04f4*/ 	.word	0x00011bc0


	//   ....[129]....
        /*04f8*/ 	.word	0x00011c20


	//   ....[130]....
        /*04fc*/ 	.word	0x00011d30


	//   ....[131]....
        /*0500*/ 	.word	0x00011d90


	//   ....[132]....
        /*0504*/ 	.word	0x00011ea0


	//   ....[133]....
        /*0508*/ 	.word	0x00011f00


	//   ....[134]....
        /*050c*/ 	.word	0x00011fc0


	//   ....[135]....
        /*0510*/ 	.word	0x00012120


	//   ....[136]....
        /*0514*/ 	.word	0x000121c0


	//   ....[137]....
        /*0518*/ 	.word	0x00012220


	//   ....[138]....
        /*051c*/ 	.word	0x000122f0


	//   ....[139]....
        /*0520*/ 	.word	0x000123d0


	//   ....[140]....
        /*0524*/ 	.word	0x00012490


	//   ....[141]....
        /*0528*/ 	.word	0x00012570


	//   ....[142]....
        /*052c*/ 	.word	0x00012630


	//   ....[143]....
        /*0530*/ 	.word	0x00012710


	//   ....[144]....
        /*0534*/ 	.word	0x000127d0


	//   ....[145]....
        /*0538*/ 	.word	0x00012960


	//----- nvinfo : EIATTR_REG_RECONFIG
	.align		4
.L_323:
        /*053c*/ 	.byte	0x01, 0x54
	.zero		2


	//----- nvinfo : EIATTR_SYSCALL_OFFSETS
	.align		4
        /*0540*/ 	.byte	0x04, 0x46
        /*0542*/ 	.short	(.L_325 - .L_324)


	//   ....[0]....
.L_324:
        /*0544*/ 	.word	0x000010f0


	//   ....[1]....
        /*0548*/ 	.word	0x0000caf0


	//   ....[2]....
        /*054c*/ 	.word	0x0000cc30


	//   ....[3]....
        /*0550*/ 	.word	0x0000cd20


	//   ....[4]....
        /*0554*/ 	.word	0x0000d990


	//----- nvinfo : EIATTR_MBARRIER_INSTR_OFFSETS
	.align		4
.L_325:
        /*0558*/ 	.byte	0x04, 0x39
        /*055a*/ 	.short	(.L_327 - .L_326)


	//   ....[0]....
.L_326:
        /*055c*/ 	.word	0x00000180
        /*0560*/ 	.word	0x000000ff
        /*0564*/ 	.word	0x00038800
        /*0568*/ 	.short	0x0100
        /*056a*/ 	.byte	0x08
	.zero		1


	//   ....[1]....
        /*056c*/ 	.word	0x00000190
        /*0570*/ 	.word	0x000000ff
        /*0574*/ 	.word	0x00038820
        /*0578*/ 	.short	0x0100
        /*057a*/ 	.byte	0x08
	.zero		1


	//   ....[2]....
        /*057c*/ 	.word	0x00000280
        /*0580*/ 	.word	0x000000ff
        /*0584*/ 	.word	0x00038830
        /*0588*/ 	.short	0x0100
        /*058a*/ 	.byte	0x08
	.zero		1


	//   ....[3]....
        /*058c*/ 	.word	0x00000290
        /*0590*/ 	.word	0x000000ff
        /*0594*/ 	.word	0x00038840
        /*0598*/ 	.short	0x0100
        /*059a*/ 	.byte	0x08
	.zero		1


	//   ....[4]....
        /*059c*/ 	.word	0x000002a0
        /*05a0*/ 	.word	0x000000ff
        /*05a4*/ 	.word	0x00038838
        /*05a8*/ 	.short	0x0100
        /*05aa*/ 	.byte	0x08
	.zero		1


	//   ....[5]....
        /*05ac*/ 	.word	0x000002b0
        /*05b0*/ 	.word	0x000000ff
        /*05b4*/ 	.word	0x00038848
        /*05b8*/ 	.short	0x0100
        /*05ba*/ 	.byte	0x08
	.zero		1


	//   ....[6]....
        /*05bc*/ 	.word	0x000003e0
        /*05c0*/ 	.word	0x000000ff
        /*05c4*/ 	.word	0x00038850
        /*05c8*/ 	.short	0x0100
        /*05ca*/ 	.byte	0x08
	.zero		1


	//   ....[7]....
        /*05cc*/ 	.word	0x000003f0
        /*05d0*/ 	.word	0x000000ff
        /*05d4*/ 	.word	0x00038860
        /*05d8*/ 	.short	0x0100
        /*05da*/ 	.byte	0x08
	.zero		1


	//   ....[8]....
        /*05dc*/ 	.word	0x00000400
        /*05e0*/ 	.word	0x000000ff
        /*05e4*/ 	.word	0x00038858
        /*05e8*/ 	.short	0x0100
        /*05ea*/ 	.byte	0x08
	.zero		1


	//   ....[9]....
        /*05ec*/ 	.word	0x00000410
        /*05f0*/ 	.word	0x000000ff
        /*05f4*/ 	.word	0x00038868
        /*05f8*/ 	.short	0x0100
        /*05fa*/ 	.byte	0x08
	.zero		1


	//   ....[10]....
        /*05fc*/ 	.word	0x00000500
        /*0600*/ 	.word	0x000000ff
        /*0604*/ 	.word	0x00038870
        /*0608*/ 	.short	0x0100
        /*060a*/ 	.byte	0x06
	.zero		1


	//   ....[11]....
        /*060c*/ 	.word	0x00000510
        /*0610*/ 	.word	0x000000ff
        /*0614*/ 	.word	0x00038880
        /*0618*/ 	.short	0x0100
        /*061a*/ 	.byte	0x06
	.zero		1


	//   ....[12]....
        /*061c*/ 	.word	0x00000520
        /*0620*/ 	.word	0x000000ff
        /*0624*/ 	.word	0x00038878
        /*0628*/ 	.short	0x0100
        /*062a*/ 	.byte	0x06
	.zero		1


	//   ....[13]....
        /*062c*/ 	.word	0x00000530
        /*0630*/ 	.word	0x000000ff
        /*0634*/ 	.word	0x00038888
        /*0638*/ 	.short	0x0100
        /*063a*/ 	.byte	0x06
	.zero		1


	//   ....[14]....
        /*063c*/ 	.word	0x00000660
        /*0640*/ 	.word	0x000000ff
        /*0644*/ 	.word	0x00038890
        /*0648*/ 	.short	0x0100
        /*064a*/ 	.byte	0x08
	.zero		1


	//   ....[15]....
        /*064c*/ 	.word	0x00000670
        /*0650*/ 	.word	0x000000ff
        /*0654*/ 	.word	0x000388a0
        /*0658*/ 	.short	0x0100
        /*065a*/ 	.byte	0x08
	.zero		1


	//   ....[16]....
        /*065c*/ 	.word	0x00000680
        /*0660*/ 	.word	0x000000ff
        /*0664*/ 	.word	0x00038898
        /*0668*/ 	.short	0x0100
        /*066a*/ 	.byte	0x08
	.zero		1


	//   ....[17]....
        /*066c*/ 	.word	0x00000690
        /*0670*/ 	.word	0x000000ff
        /*0674*/ 	.word	0x000388a8
        /*0678*/ 	.short	0x0100
        /*067a*/ 	.byte	0x08
	.zero		1


	//   ....[18]....
        /*067c*/ 	.word	0x000007d0
        /*0680*/ 	.word	0x000000ff
        /*0684*/ 	.word	0x000388b0
        /*0688*/ 	.short	0x0100
        /*068a*/ 	.byte	0x08
	.zero		1


	//   ....[19]....
        /*068c*/ 	.word	0x000007e0
        /*0690*/ 	.word	0x000000ff
        /*0694*/ 	.word	0x000388c0
        /*0698*/ 	.short	0x0100
        /*069a*/ 	.byte	0x08
	.zero		1


	//   ....[20]....
        /*069c*/ 	.word	0x000007f0
        /*06a0*/ 	.word	0x000000ff
        /*06a4*/ 	.word	0x000388b8
        /*06a8*/ 	.short	0x0100
        /*06aa*/ 	.byte	0x08
	.zero		1


	//   ....[21]....
        /*06ac*/ 	.word	0x00000800
        /*06b0*/ 	.word	0x000000ff
        /*06b4*/ 	.word	0x000388c8
        /*06b8*/ 	.short	0x0100
        /*06ba*/ 	.byte	0x08
	.zero		1


	//   ....[22]....
        /*06bc*/ 	.word	0x00001170
        /*06c0*/ 	.word	0x000000ff
        /*06c4*/ 	.word	0x00038800
        /*06c8*/ 	.short	0x010a
        /*06ca*/ 	.byte	0x28
	.zero		1


	//   ....[23]....
        /*06cc*/ 	.word	0x00001200
        /*06d0*/ 	.word	0x00000000
        /*06d4*/ 	.word	0x00038830
        /*06d8*/ 	.short	0x010a
        /*06da*/ 	.byte	0x3f
	.zero		1


	//   ....[24]....
        /*06dc*/ 	.word	0x00001250
        /*06e0*/ 	.word	0x00000000
        /*06e4*/ 	.word	0x00038830
        /*06e8*/ 	.short	0x010a
        /*06ea*/ 	.byte	0x3f
	.zero		1


	//   ....[25]....
        /*06ec*/ 	.word	0x000038a0
        /*06f0*/ 	.word	0x000000ff
        /*06f4*/ 	.word	0x00000000
        /*06f8*/ 	.short	0x0101
        /*06fa*/ 	.byte	0x04
	.zero		1


	//   ....[26]....
        /*06fc*/ 	.word	0x000054b0
        /*0700*/ 	.word	0x000000ff
        /*0704*/ 	.word	0x00038830
        /*0708*/ 	.short	0x010a
        /*070a*/ 	.byte	0x3c
	.zero		1


	//   ....[27]....
        /*070c*/ 	.word	0x000054f0
        /*0710*/ 	.word	0x000000ff
        /*0714*/ 	.word	0x00038830
        /*0718*/ 	.short	0x010a
        /*071a*/ 	.byte	0x3c
	.zero		1


	//   ....[28]....
        /*071c*/ 	.word	0x00007e40
        /*0720*/ 	.word	0x000000ff
        /*0724*/ 	.word	0x00038850
        /*0728*/ 	.short	0x010a
        /*072a*/ 	.byte	0x04
	.zero		1


	//   ....[29]....
        /*072c*/ 	.word	0x00007e80
        /*0730*/ 	.word	0x000000ff
        /*0734*/ 	.word	0x00038850
        /*0738*/ 	.short	0x010a
        /*073a*/ 	.byte	0x04
	.zero		1


	//   ....[30]....
        /*073c*/ 	.word	0x00008250
        /*0740*/ 	.word	0x000000ff
        /*0744*/ 	.word	0x00000000
        /*0748*/ 	.short	0x0101
        /*074a*/ 	.byte	0x3c
	.zero		1


	//   ....[31]....
        /*074c*/ 	.word	0x00008d90
        /*0750*/ 	.word	0x000000ff
        /*0754*/ 	.word	0x00000000
        /*0758*/ 	.short	0x0101
        /*075a*/ 	.byte	0x04
	.zero		1


	//   ....[32]....
        /*075c*/ 	.word	0x00009710
        /*0760*/ 	.word	0x000000ff
        /*0764*/ 	.word	0x00038850
        /*0768*/ 	.short	0x010a
        /*076a*/ 	.byte	0x0c
	.zero		1


	//   ....[33]....
        /*076c*/ 	.word	0x00009750
        /*0770*/ 	.word	0x000000ff
        /*0774*/ 	.word	0x00038850
        /*0778*/ 	.short	0x010a
        /*077a*/ 	.byte	0x0c
	.zero		1


	//   ....[34]....
        /*077c*/ 	.word	0x0000a6a0
        /*0780*/ 	.word	0x000000ff
        /*0784*/ 	.word	0x00000000
        /*0788*/ 	.short	0x0101
        /*078a*/ 	.byte	0x05
	.zero		1


	//   ....[35]....
        /*078c*/ 	.word	0x0000bc60
        /*0790*/ 	.word	0x000000ff
        /*0794*/ 	.word	0x00000000
        /*0798*/ 	.short	0x0101
        /*079a*/ 	.byte	0x04
	.zero		1


	//   ....[36]....
        /*079c*/ 	.word	0x0000d180
        /*07a0*/ 	.word	0x00000000
        /*07a4*/ 	.word	0x00038840
        /*07a8*/ 	.short	0x010a
        /*07aa*/ 	.byte	0x3f
	.zero		1


	//   ....[37]....
        /*07ac*/ 	.word	0x0000d770
        /*07b0*/ 	.word	0x00000000
        /*07b4*/ 	.word	0x00038830
        /*07b8*/ 	.short	0x0107
        /*07ba*/ 	.byte	0x3f
	.zero		1


	//   ....[38]....
        /*07bc*/ 	.word	0x0000d830
        /*07c0*/ 	.word	0x00000000
        /*07c4*/ 	.word	0x00038830
        /*07c8*/ 	.short	0x0101
        /*07ca*/ 	.byte	0x3f
	.zero		1


	//   ....[39]....
        /*07cc*/ 	.word	0x0000e2a0
        /*07d0*/ 	.word	0x000000ff
        /*07d4*/ 	.word	0x00038800
        /*07d8*/ 	.short	0x0107
        /*07da*/ 	.byte	0x27
	.zero		1


	//   ....[40]....
        /*07dc*/ 	.word	0x0000e300
        /*07e0*/ 	.word	0x000000ff
        /*07e4*/ 	.word	0x00038800
        /*07e8*/ 	.short	0x0101
        /*07ea*/ 	.byte	0x27
	.zero		1


	//   ....[41]....
        /*07ec*/ 	.word	0x0000e320
        /*07f0*/ 	.word	0x000000ff
        /*07f4*/ 	.word	0x00038820
        /*07f8*/ 	.short	0x010a
        /*07fa*/ 	.byte	0x27
	.zero		1


	//   ....[42]....
        /*07fc*/ 	.word	0x0000e630
        /*0800*/ 	.word	0x00000007
        /*0804*/ 	.word	0x00038840
        /*0808*/ 	.short	0x010a
        /*080a*/ 	.byte	0x3f
	.zero		1


	//   ....[43]....
        /*080c*/ 	.word	0x0000eaf0
        /*0810*/ 	.word	0x00000007
        /*0814*/ 	.word	0x00038830
        /*0818*/ 	.short	0x0107
        /*081a*/ 	.byte	0x3f
	.zero		1


	//   ....[44]....
        /*081c*/ 	.word	0x0000eba0
        /*0820*/ 	.word	0x00000007
        /*0824*/ 	.word	0x00038830
        /*0828*/ 	.short	0x0101
        /*082a*/ 	.byte	0x3f
	.zero		1


	//   ....[45]....
        /*082c*/ 	.word	0x0000ec20
        /*0830*/ 	.word	0x00000007
        /*0834*/ 	.word	0x00038860
        /*0838*/ 	.short	0x010a
        /*083a*/ 	.byte	0x3f
	.zero		1


	//   ....[46]....
        /*083c*/ 	.word	0x0000f1a0
        /*0840*/ 	.word	0x00000007
        /*0844*/ 	.word	0x00038850
        /*0848*/ 	.short	0x0107
        /*084a*/ 	.byte	0x3f
	.zero		1


	//   ....[47]....
        /*084c*/ 	.word	0x0000f2c0
        /*0850*/ 	.word	0x00000007
        /*0854*/ 	.word	0x00038850
        /*0858*/ 	.short	0x0101
        /*085a*/ 	.byte	0x3f
	.zero		1


	//   ....[48]....
        /*085c*/ 	.word	0x0000f3a0
        /*0860*/ 	.word	0x00000004
        /*0864*/ 	.word	0x00038860
        /*0868*/ 	.short	0x010a
        /*086a*/ 	.byte	0x3f
	.zero		1


	//   ....[49]....
        /*086c*/ 	.word	0x0000f880
        /*0870*/ 	.word	0x00000004
        /*0874*/ 	.word	0x00038850
        /*0878*/ 	.short	0x0107
        /*087a*/ 	.byte	0x3f
	.zero		1


	//   ....[50]....
        /*087c*/ 	.word	0x0000f970
        /*0880*/ 	.word	0x00000004
        /*0884*/ 	.word	0x00038850
        /*0888*/ 	.short	0x0101
        /*088a*/ 	.byte	0x3f
	.zero		1


	//   ....[51]....
        /*088c*/ 	.word	0x0000fa60
        /*0890*/ 	.word	0x00000005
        /*0894*/ 	.word	0x00038820
        /*0898*/ 	.short	0x010a
        /*089a*/ 	.byte	0x3f
	.zero		1


	//   ....[52]....
        /*089c*/ 	.word	0x0000fc00
        /*08a0*/ 	.word	0x00000003
        /*08a4*/ 	.word	0x00038840
        /*08a8*/ 	.short	0x010a
        /*08aa*/ 	.byte	0x3f
	.zero		1


	//   ....[53]....
        /*08ac*/ 	.word	0x0000fca0
        /*08b0*/ 	.word	0x00000005
        /*08b4*/ 	.word	0x00038840
        /*08b8*/ 	.short	0x010a
        /*08ba*/ 	.byte	0x3f
	.zero		1


	//   ....[54]....
        /*08bc*/ 	.word	0x0000fce0
        /*08c0*/ 	.word	0x00000003
        /*08c4*/ 	.word	0x00038860
        /*08c8*/ 	.short	0x010a
        /*08ca*/ 	.byte	0x3f
	.zero		1


	//   ....[55]....
        /*08cc*/ 	.word	0x0000fd20
        /*08d0*/ 	.word	0x00000005
        /*08d4*/ 	.word	0x00038860
        /*08d8*/ 	.short	0x010a
        /*08da*/ 	.byte	0x3f
	.zero		1


	//   ....[56]....
        /*08dc*/ 	.word	0x0000fd90
        /*08e0*/ 	.word	0x00000003
        /*08e4*/ 	.word	0x00038800
        /*08e8*/ 	.short	0x010a
        /*08ea*/ 	.byte	0x3f
	.zero		1


	//   ....[57]....
        /*08ec*/ 	.word	0x0000fde0
        /*08f0*/ 	.word	0x00000000
        /*08f4*/ 	.word	0x00038830
        /*08f8*/ 	.short	0x010a
        /*08fa*/ 	.byte	0x3f
	.zero		1


	//   ....[58]....
        /*08fc*/ 	.word	0x0000fe40
        /*0900*/ 	.word	0x00000004
        /*0904*/ 	.word	0x00038830
        /*0908*/ 	.short	0x010a
        /*090a*/ 	.byte	0x3f
	.zero		1


	//   ....[59]....
        /*090c*/ 	.word	0x0000fea0
        /*0910*/ 	.word	0x00000003
        /*0914*/ 	.word	0x00038850
        /*0918*/ 	.short	0x010a
        /*091a*/ 	.byte	0x3f
	.zero		1


	//   ....[60]....
        /*091c*/ 	.word	0x0000ff00
        /*0920*/ 	.word	0x00000007
        /*0924*/ 	.word	0x00038850
        /*0928*/ 	.short	0x010a
        /*092a*/ 	.byte	0x3f
	.zero		1


	//   ....[61]....
        /*092c*/ 	.word	0x00010020
        /*0930*/ 	.word	0x00000000
        /*0934*/ 	.word	0x00038840
        /*0938*/ 	.short	0x010a
        /*093a*/ 	.byte	0x3f
	.zero		1


	//   ....[62]....
        /*093c*/ 	.word	0x00011260
        /*0940*/ 	.word	0x00000003
        /*0944*/ 	.word	0x00038820
        /*0948*/ 	.short	0x010a
        /*094a*/ 	.byte	0x3f
	.zero		1


	//   ....[63]....
        /*094c*/ 	.word	0x000112b0
        /*0950*/ 	.word	0x00000007
        /*0954*/ 	.word	0x00038840
        /*0958*/ 	.short	0x010a
        /*095a*/ 	.byte	0x3f
	.zero		1


	//   ....[64]....
        /*095c*/ 	.word	0x00011900
        /*0960*/ 	.word	0x00000007
        /*0964*/ 	.word	0x00038860
        /*0968*/ 	.short	0x010a
        /*096a*/ 	.byte	0x3f
	.zero		1


	//   ....[65]....
        /*096c*/ 	.word	0x00012070
        /*0970*/ 	.word	0x00000004
        /*0974*/ 	.word	0x00038860
        /*0978*/ 	.short	0x010a
        /*097a*/ 	.byte	0x3f
	.zero		1


	//   ....[66]....
        /*097c*/ 	.word	0x00012880
        /*0980*/ 	.word	0x00000005
        /*0984*/ 	.word	0x00038820
        /*0988*/ 	.short	0x010a
        /*098a*/ 	.byte	0x3f
	.zero		1


	//   ....[67]....
        /*098c*/ 	.word	0x00012a20
        /*0990*/ 	.word	0x00000003
        /*0994*/ 	.word	0x00038840
        /*0998*/ 	.short	0x010a
        /*099a*/ 	.byte	0x3f
	.zero		1


	//   ....[68]....
        /*099c*/ 	.word	0x00012a70
        /*09a0*/ 	.word	0x00000005
        /*09a4*/ 	.word	0x00038840
        /*09a8*/ 	.short	0x010a
        /*09aa*/ 	.byte	0x3f
	.zero		1


	//   ....[69]....
        /*09ac*/ 	.word	0x00012ac0
        /*09b0*/ 	.word	0x00000003
        /*09b4*/ 	.word	0x00038860
        /*09b8*/ 	.short	0x010a
        /*09ba*/ 	.byte	0x3f
	.zero		1


	//----- nvinfo : EIATTR_NUM_MBARRIERS
	.align		4
.L_327:
        /*09bc*/ 	.byte	0x03, 0x38
        /*09be*/ 	.short	0x0016


	//----- nvinfo : EIATTR_EXIT_INSTR_OFFSETS
	.align		4
        /*09c0*/ 	.byte	0x04, 0x1c
        /*09c2*/ 	.short	(.L_329 - .L_328)


	//   ....[0]....
.L_328:
        /*09c4*/ 	.word	0x00000940


	//   ....[1]....
        /*09c8*/ 	.word	0x0000c260


	//   ....[2]....
        /*09cc*/ 	.word	0x0000fd70


	//----- nvinfo : EIATTR_MAX_THREADS
	.align		4
.L_329:
        /*09d0*/ 	.byte	0x04, 0x05
        /*09d2*/ 	.short	(.L_331 - .L_330)
.L_330:
        /*09d4*/ 	.word	0x00000180
        /*09d8*/ 	.word	0x00000001
        /*09dc*/ 	.word	0x00000001


	//----- nvinfo : EIATTR_CRS_STACK_SIZE
	.align		4
.L_331:
        /*09e0*/ 	.byte	0x04, 0x1e
        /*09e2*/ 	.short	(.L_333 - .L_332)
.L_332:
        /*09e4*/ 	.word	0x00000000


	//----- nvinfo : EIATTR_CBANK_PARAM_SIZE
	.align		4
.L_333:
        /*09e8*/ 	.byte	0x03, 0x19
        /*09ea*/ 	.short	0x0a70


	//----- nvinfo : EIATTR_PARAM_CBANK
	.align		4
        /*09ec*/ 	.byte	0x04, 0x0a
        /*09ee*/ 	.short	(.L_335 - .L_334)
	.align		4
.L_334:
        /*09f0*/ 	.word	index@(.nv.constant0._ZN7cutlass13device_kernelIN5flash11enable_sm90INS1_16FlashAttnFwdSm90INS1_25CollectiveMainloopFwdSm90ILi2EN4cute5tupleIJNS5_1CILi1EEES8_S8_EEENS6_IJNS7_ILi128EEENS7_ILi80EEENS7_ILi256EEEEEELi256ENS_6half_tEfNS_4arch4Sm90ELb0ELb0ELb0ELb0ELb1ELb0ELb0ELb1ELb1ELb1ELb0ELb0EEENS1_21CollectiveEpilogueFwdINS6_IJSA_SC_SB_EEES9_SE_SG_Li256ELb0ELb1ELb0ELb0EEENS1_29StaticPersistentTileSchedulerILb0EEEEEEEEEvNT_6ParamsE)
        /*09f4*/ 	.short	0x0210
        /*09f6*/ 	.short	0x0a70


	//----- nvinfo : EIATTR_SW_WAR
	.align		4
.L_335:
        /*09f8*/ 	.byte	0x04, 0x36
        /*09fa*/ 	.short	(.L_337 - .L_336)
.L_336:
        /*09fc*/ 	.word	0x00000008
.L_337:


//--------------------- .nv.info._ZN7cutlass13device_kernelIN5flash11enable_sm90INS1_16FlashAttnFwdSm90INS1_25CollectiveMainloopFwdSm90ILi2EN4cute5tupleIJNS5_1CILi1EEES8_S8_EEENS6_IJNS7_ILi128EEENS7_ILi80EEENS7_ILi256EEEEEELi256ENS_6half_tEfNS_4arch4Sm90ELb0ELb0ELb0ELb1ELb1ELb0ELb0ELb1ELb1ELb1ELb0ELb0EEENS1_21CollectiveEpilogueFwdINS6_IJSA_SC_SB_EEES9_SE_SG_Li256ELb1ELb1ELb0ELb0EEENS1_36VarlenDynamicPersistentTileSchedulerILi128ELi80ELi256ELi128ELb0ELb1ELb1ELb0ELb1ELb1EEEEEEEEEvNT_6ParamsE --------------------------
	.section	.nv.info._ZN7cutlass13device_kernelIN5flash11enable_sm90INS1_16FlashAttnFwdSm90INS1_25CollectiveMainloopFwdSm90ILi2EN4cute5tupleIJNS5_1CILi1EEES8_S8_EEENS6_IJNS7_ILi128EEENS7_ILi80EEENS7_ILi256EEEEEELi256ENS_6half_tEfNS_4arch4Sm90ELb0ELb0ELb0ELb1ELb1ELb0ELb0ELb1ELb1ELb1ELb0ELb0EEENS1_21CollectiveEpilogueFwdINS6_IJSA_SC_SB_EEES9_SE_SG_Li256ELb1ELb1ELb0ELb0EEENS1_36VarlenDynamicPersistentTileSchedulerILi128ELi80ELi256ELi128ELb0ELb1ELb1ELb0ELb1ELb1EEEEEEEEEvNT_6ParamsE,"",@"SHT_CUDA_INFO"
	.sectionflags	@""
	.align	4


	//----- nvinfo : EIATTR_CUDA_API_VERSION
	.align		4
        /*0000*/ 	.byte	0x04, 0x37
        /*0002*/ 	.short	(.L_339 - .L_338)
.L_338:
        /*0004*/ 	.word	0x00000082


	//----- nvinfo : EIATTR_KPARAM_INFO
	.align		4
.L_339:
        /*0008*/ 	.byte	0x04, 0x17
        /*000a*/ 	.short	(.L_341 - .L_340)
.L_340:
        /*000c*/ 	.word	0x00000000
        /*0010*/ 	.short	0x0000
        /*0012*/ 	.short	0x0070
        /*0014*/ 	.byte	0x00, 0xf0, 0x01, 0x2a


	//----- nvinfo : EIATTR_SPARSE_MMA_MASK
	.align		4
.L_341:
        /*0018*/ 	.byte	0x03, 0x50
        /*001a*/ 	.short	0x0000


	//----- nvinfo : EIATTR_MAXREG_COUNT
	.align		4
        /*001c*/ 	.byte	0x03, 0x1b
        /*001e*/ 	.short	0x00a8


	//----- nvinfo : EIATTR_NUM_BARRIERS
	.align		4
        /*0020*/ 	.byte	0x02, 0x4c
        /*0022*/ 	.byte	0x09
	.zero		1


	//----- nvinfo : EIATTR_EXTERNS
	.align		4
        /*0024*/ 	.byte	0x04, 0x0f
        /*0026*/ 	.short	(.L_343 - .L_342)


	//   ....[0]....
	.align		4
.L_342:
        /*0028*/ 	.word	index@(__assertfail)


	//----- nvinfo : EIATTR_ANNOTATIONS
	.align		4
.L_343:
        /*002c*/ 	.byte	0x04, 0x55
        /*002e*/ 	.short	(.L_345 - .L_344)


	//   ....[0]....
.L_344:
        /*0030*/ 	.word	0x00000001
        /*0034*/ 	.byte	0xa0, 0x08, 0x00, 0x00, 0x01, 0x00, 0x00, 0x00, 0xa0, 0x09, 0x00, 0x00, 0x01, 0x00, 0x00, 0x00
        /* <DEDUP_REMOVED lines=14> */
        /*0124*/ 	.byte	0xe0, 0x2c, 0x01, 0x00, 0x01, 0x00, 0x00, 0x00, 0x80, 0x2e, 0x01, 0x00


	//----- nvinfo : EIATTR_MERCURY_ISA_VERSION
	.align		4
.L_345:
        /*0130*/ 	.byte	0x03, 0x5f
        /*0132*/ 	.short	0x0101


	//----- nvinfo : EIATTR_UNUSED_LOAD_BYTE_OFFSET
	.align		4
        /*0134*/ 	.byte	0x04, 0x44
        /*0136*/ 	.short	(.L_347 - .L_346)


	//   ....[0]....
.L_346:
        /*0138*/ 	.word	0x00000950
        /*013c*/ 	.word	0x0000fff0


	//   ....[1]....
        /*0140*/ 	.word	0x0000abb0
        /*0144*/ 	.word	0x0000fff0


	//----- nvinfo : EIATTR_INT_WARP_WIDE_INSTR_OFFSETS
	.align		4
.L_347:
        /*0148*/ 	.byte	0x04, 0x31
        /*014a*/ 	.short	(.L_349 - .L_348)


	//   ....[0]....
.L_348:
        /*014c*/ 	.word	0x000000c0


	//   ....[1]....
        /*0150*/ 	.word	0x000000d0


	//   ....[2]....
        /*0154*/ 	.word	0x00000170


	//   ....[3]....
        /*0158*/ 	.word	0x0000eb50


	//   ....[4]....
        /*015c*/ 	.word	0x0000ebe0


	//   ....[5]....
        /*0160*/ 	.word	0x00011b70


	//   ....[6]....
        /*0164*/ 	.word	0x00011c00


	//----- nvinfo : EIATTR_COOP_GROUP_MASK_REGIDS
	.align		4
.L_349:
        /*0168*/ 	.byte	0x04, 0x29
        /*016a*/ 	.short	(.L_351 - .L_350)


	//   ....[0]....
.L_350:
        /*016c*/ 	.word	0xffffffff


	//   ....[1]....
        /*0170*/ 	.word	0xffffffff


	//   ....[2]....
        /*0174*/ 	.word	0xffffffff


	//   ....[3]....
        /*0178*/ 	.word	0xffffffff


	//   ....[4]....
        /*017c*/ 	.word	0xffffffff


	//   ....[5]....
        /*0180*/ 	.word	0xffffffff


	//   ....[6]....
        /*0184*/ 	.word	0xffffffff


	//   ....[7]....
        /*0188*/ 	.word	0xffffffff


	//   ....[8]....
        /*018c*/ 	.word	0xffffffff


	//   ....[9]....
        /*0190*/ 	.word	0xffffffff


	//   ....[10]....
        /*0194*/ 	.word	0xffffffff


	//   ....[11]....
        /*0198*/ 	.word	0xffffffff


	//   ....[12]....
        /*019c*/ 	.word	0xffffffff


	//   ....[13]....
        /*01a0*/ 	.word	0xffffffff


	//   ....[14]....
        /*01a4*/ 	.word	0xffffffff


	//   ....[15]....
        /*01a8*/ 	.word	0xffffffff


	//   ....[16]....
        /*01ac*/ 	.word	0xffffffff


	//   ....[17]....
        /*01b0*/ 	.word	0xffffffff


	//   ....[18]....
        /*01b4*/ 	.word	0xffffffff


	//   ....[19]....
        /*01b8*/ 	.word	0xffffffff


	//   ....[20]....
        /*01bc*/ 	.word	0xffffffff


	//   ....[21]....
        /*01c0*/ 	.word	0xffffffff


	//   ....[22]....
        /*01c4*/ 	.word	0xffffffff


	//   ....[23]....
        /*01c8*/ 	.word	0xffffffff


	//   ....[24]....
        /*01cc*/ 	.word	0xffffffff


	//   ....[25]....
        /*01d0*/ 	.word	0xffffffff


	//   ....[26]....
        /*01d4*/ 	.word	0xffffffff


	//   ....[27]....
        /*01d8*/ 	.word	0xffffffff


	//   ....[28]....
        /*01dc*/ 	.word	0xffffffff


	//   ....[29]....
        /*01e0*/ 	.word	0xffffffff


	//   ....[30]....
        /*01e4*/ 	.word	0xffffffff


	//   ....[31]....
        /*01e8*/ 	.word	0xffffffff


	//   ....[32]....
        /*01ec*/ 	.word	0xffffffff


	//   ....[33]....
        /*01f0*/ 	.word	0xffffffff


	//   ....[34]....
        /*01f4*/ 	.word	0xffffffff


	//   ....[35]....
        /*01f8*/ 	.word	0xffffffff


	//   ....[36]....
        /*01fc*/ 	.word	0xffffffff


	//   ....[37]....
        /*0200*/ 	.word	0xffffffff


	//   ....[38]....
        /*0204*/ 	.word	0xffffffff


	//   ....[39]....
        /*0208*/ 	.word	0xffffffff


	//   ....[40]....
        /*020c*/ 	.word	0xffffffff


	//   ....[41]....
        /*0210*/ 	.word	0xffffffff


	//   ....[42]....
        /*0214*/ 	.word	0xffffffff


	//   ....[43]....
        /*0218*/ 	.word	0xffffffff


	//   ....[44]....
        /*021c*/ 	.word	0xffffffff


	//   ....[45]....
        /*0220*/ 	.word	0xffffffff


	//   ....[46]....
        /*0224*/ 	.word	0xffffffff


	//   ....[47]....
        /*0228*/ 	.word	0xffffffff


	//   ....[48]....
        /*022c*/ 	.word	0xffffffff


	//   ....[49]....
        /*0230*/ 	.word	0xffffffff


	//   ....[50]....
        /*0234*/ 	.word	0xffffffff


	//   ....[51]....
        /*0238*/ 	.word	0xffffffff


	//   ....[52]....
        /*023c*/ 	.word	0xffffffff


	//   ....[53]....
        /*0240*/ 	.word	0xffffffff


	//   ....[54]....
        /*0244*/ 	.word	0xffffffff


	//   ....[55]....
        /*0248*/ 	.word	0xffffffff


	//   ....[56]....
        /*024c*/ 	.word	0xffffffff


	//   ....[57]....
        /*0250*/ 	.word	0xffffffff


	//   ....[58]....
        /*0254*/ 	.word	0xffffffff


	//   ....[59]....
        /*0258*/ 	.word	0xffffffff


	//   ....[60]....
        /*025c*/ 	.word	0xffffffff


	//   ....[61]....
        /*0260*/ 	.word	0xffffffff


	//   ....[62]....
        /*0264*/ 	.word	0xffffffff


	//   ....[63]....
        /*0268*/ 	.word	0xffffffff


	//   ....[64]....
        /*026c*/ 	.word	0xffffffff


	//   ....[65]....
        /*0270*/ 	.word	0xffffffff


	//   ....[66]....
        /*0274*/ 	.word	0xffffffff


	//   ....[67]....
        /*0278*/ 	.word	0xffffffff


	//   ....[68]....
        /*027c*/ 	.word	0xffffffff


	//   ....[69]....
        /*0280*/ 	.word	0xffffffff


	//   ....[70]....
        /*0284*/ 	.word	0xffffffff


	//   ....[71]....
        /*0288*/ 	.word	0xffffffff


	//   ....[72]....
        /*028c*/ 	.word	0xffffffff


	//   ....[73]....
        /*0290*/ 	.word	0xffffffff


	//   ....[74]....
        /*0294*/ 	.word	0xffffffff


	//   ....[75]....
        /*0298*/ 	.word	0xffffffff


	//   ....[76]....
        /*029c*/ 	.word	0xffffffff


	//   ....[77]....
        /*02a0*/ 	.word	0xffffffff


	//   ....[78]....
        /*02a4*/ 	.word	0xffffffff


	//   ....[79]....
        /*02a8*/ 	.word	0xffffffff


	//   ....[80]....
        /*02ac*/ 	.word	0xffffffff


	//   ....[81]....
        /*02b0*/ 	.word	0xffffffff


	//   ....[82]....
        /*02b4*/ 	.word	0xffffffff


	//   ....[83]....
        /*02b8*/ 	.word	0xffffffff


	//   ....[84]....
        /*02bc*/ 	.word	0xffffffff


	//   ....[85]....
        /*02c0*/ 	.word	0xffffffff


	//   ....[86]....
        /*02c4*/ 	.word	0xffffffff


	//   ....[87]....
        /*02c8*/ 	.word	0xffffffff


	//   ....[88]....
        /*02cc*/ 	.word	0xffffffff


	//   ....[89]....
        /*02d0*/ 	.word	0xffffffff


	//   ....[90]....
        /*02d4*/ 	.word	0xffffffff


	//   ....[91]....
        /*02d8*/ 	.word	0xffffffff


	//   ....[92]....
        /*02dc*/ 	.word	0xffffffff


	//   ....[93]....
        /*02e0*/ 	.word	0xffffffff


	//   ....[94]....
        /*02e4*/ 	.word	0xffffffff


	//   ....[95]....
        /*02e8*/ 	.word	0xffffffff


	//   ....[96]....
        /*02ec*/ 	.word	0xffffffff


	//   ....[97]....
        /*02f0*/ 	.word	0xffffffff


	//   ....[98]....
        /*02f4*/ 	.word	0xffffffff


	//   ....[99]....
        /*02f8*/ 	.word	0xffffffff


	//   ....[100]....
        /*02fc*/ 	.word	0xffffffff


	//   ....[101]....
        /*0300*/ 	.word	0xffffffff


	//   ....[102]....
        /*0304*/ 	.word	0xffffffff


	//   ....[103]....
        /*0308*/ 	.word	0xffffffff


	//   ....[104]....
        /*030c*/ 	.word	0xffffffff


	//   ....[105]....
        /*0310*/ 	.word	0xffffffff


	//   ....[106]....
        /*0314*/ 	.word	0xffffffff


	//   ....[107]....
        /*0318*/ 	.word	0xffffffff


	//   ....[108]....
        /*031c*/ 	.word	0xffffffff


	//   ....[109]....
        /*0320*/ 	.word	0xffffffff


	//   ....[110]....
        /*0324*/ 	.word	0xffffffff


	//   ....[111]....
        /*0328*/ 	.word	0xffffffff


	//   ....[112]....
        /*032c*/ 	.word	0xffffffff


	//   ....[113]....
        /*0330*/ 	.word	0xffffffff


	//   ....[114]....
        /*0334*/ 	.word	0xffffffff


	//   ....[115]....
        /*0338*/ 	.word	0xffffffff


	//   ....[116]....
        /*033c*/ 	.word	0xffffffff


	//   ....[117]....
        /*0340*/ 	.word	0xffffffff


	//   ....[118]....
        /*0344*/ 	.word	0xffffffff


	//   ....[119]....
        /*0348*/ 	.word	0xffffffff


	//   ....[120]....
        /*034c*/ 	.word	0xffffffff


	//   ....[121]....
        /*0350*/ 	.word	0xffffffff


	//   ....[122]....
        /*0354*/ 	.word	0xffffffff


	//   ....[123]....
        /*0358*/ 	.word	0xffffffff


	//   ....[124]....
        /*035c*/ 	.word	0xffffffff


	//   ....[125]....
        /*0360*/ 	.word	0xffffffff


	//   ....[126]....
        /*0364*/ 	.word	0xffffffff


	//   ....[127]....
        /*0368*/ 	.word	0xffffffff


	//   ....[128]....
        /*036c*/ 	.word	0xffffffff


	//   ....[129]....
        /*0370*/ 	.word	0x0500000f


	//   ....[130]....
        /*0374*/ 	.word	0x0500000f


	//   ....[131]....
        /*0378*/ 	.word	0x0500000f


	//   ....[132]....
        /*037c*/ 	.word	0x0500000f


	//   ....[133]....
        /*0380*/ 	.word	0x0500000f


	//   ....[134]....
        /*0384*/ 	.word	0x0500000f


	//   ....[135]....
        /*0388*/ 	.word	0x0500000f


	//   ....[136]....
        /*038c*/ 	.word	0x0500000f


	//   ....[137]....
        /*0390*/ 	.word	0x0500000f


	//   ....[138]....
        /*0394*/ 	.word	0x0500000f


	//   ....[139]....
        /*0398*/ 	.word	0x0500000f


	//   ....[140]....
        /*039c*/ 	.word	0x0500000f


	//   ....[141]....
        /*03a0*/ 	.word	0x0500000f


	//   ....[142]....
        /*03a4*/ 	.word	0x0500000f


	//   ....[143]....
        /*03a8*/ 	.word	0x0500000f


	//   ....[144]....
        /*03ac*/ 	.word	0x0500000f


	//   ....[145]....
        /*03b0*/ 	.word	0x0500000f


	//   ....[146]....
        /*03b4*/ 	.word	0x0500000f


	//   ....[147]....
        /*03b8*/ 	.word	0x0500000f


	//   ....[148]....
        /*03bc*/ 	.word	0x0500000f


	//   ....[149]....
        /*03c0*/ 	.word	0x0500000f


	//   ....[150]....
        /*03c4*/ 	.word	0x0500000f


	//   ....[151]....
        /*03c8*/ 	.word	0x0500000f


	//   ....[152]....
        /*03cc*/ 	.word	0x0500000f


	//   ....[153]....
        /*03d0*/ 	.word	0x0500000f


	//   ....[154]....
        /*03d4*/ 	.word	0x0500000f


	//   ....[155]....
        /*03d8*/ 	.word	0x0500000f


	//   ....[156]....
        /*03dc*/ 	.word	0x0500000f


	//   ....[157]....
        /*03e0*/ 	.word	0x0500000f


	//   ....[158]....
        /*03e4*/ 	.word	0x0500000f


	//   ....[159]....
        /*03e8*/ 	.word	0x0500000f


	//   ....[160]....
        /*03ec*/ 	.word	0x0500000f


	//   ....[161]....
        /*03f0*/ 	.word	0x0500000f


	//   ....[162]....
        /*03f4*/ 	.word	0x0500000f


	//   ....[163]....
        /*03f8*/ 	.word	0x0500000f


	//   ....[164]....
        /*03fc*/ 	.word	0x0500000f


	//   ....[165]....
        /*0400*/ 	.word	0x0500000f


	//   ....[166]....
        /*0404*/ 	.word	0x0500000f


	//   ....[167]....
        /*0408*/ 	.word	0x0500000f


	//   ....[168]....
        /*040c*/ 	.word	0x0500000f


	//   ....[169]....
        /*0410*/ 	.word	0x0500000f


	//   ....[170]....
        /*0414*/ 	.word	0x0500000f


	//   ....[171]....
        /*0418*/ 	.word	0x0500000f


	//   ....[172]....
        /*041c*/ 	.word	0x0500000f


	//   ....[173]....
        /*0420*/ 	.word	0x0500000f


	//   ....[174]....
        /*0424*/ 	.word	0x0500000f


	//   ....[175]....
        /*0428*/ 	.word	0x0500000f


	//   ....[176]....
        /*042c*/ 	.word	0x0500000f


	//   ....[177]....
        /*0430*/ 	.word	0x0500000f


	//   ....[178]....
        /*0434*/ 	.word	0x0500000f


	//   ....[179]....
        /*0438*/ 	.word	0x0500000f


	//   ....[180]....
        /*043c*/ 	.word	0x0500000f


	//   ....[181]....
        /*0440*/ 	.word	0x0500000f


	//   ....[182]....
        /*0444*/ 	.word	0x0500000f


	//   ....[183]....
        /*0448*/ 	.word	0x0500000f


	//   ....[184]....
        /*044c*/ 	.word	0x0500000f


	//   ....[185]....
        /*0450*/ 	.word	0x0500000f


	//   ....[186]....
        /*0454*/ 	.word	0x0500000f


	//   ....[187]....
        /*0458*/ 	.word	0x0500000f


	//   ....[188]....
        /*045c*/ 	.word	0x0500000f


	//   ....[189]....
        /*0460*/ 	.word	0x0500000f


	//   ....[190]....
        /*0464*/ 	.word	0x0500000f


	//   ....[191]....
        /*0468*/ 	.word	0x0500000f


	//   ....[192]....
        /*046c*/ 	.word	0x0500000f


	//   ....[193]....
        /*0470*/ 	.word	0x0500000f


	//   ....[194]....
        /*0474*/ 	.word	0x0500000f


	//   ....[195]....
        /*0478*/ 	.word	0x0500000f


	//   ....[196]....
        /*047c*/ 	.word	0x0500000f


	//   ....[197]....
        /*0480*/ 	.word	0x0500000f


	//   ....[198]....
        /*0484*/ 	.word	0x0500000f


	//   ....[199]....
        /*0488*/ 	.word	0x0500000f


	//   ....[200]....
        /*048c*/ 	.word	0x0500000f


	//   ....[201]....
        /*0490*/ 	.word	0x0500000f


	//   ....[202]....
        /*0494*/ 	.word	0x0500000f


	//   ....[203]....
        /*0498*/ 	.word	0x0500000f


	//----- nvinfo : EIATTR_COOP_GROUP_INSTR_OFFSETS
	.align		4
.L_351:
        /*049c*/ 	.byte	0x04, 0x28
        /*049e*/ 	.short	(.L_353 - .L_352)


	//   ....[0]....
.L_352:
        /*04a0*/ 	.word	0x00000070


	//   ....[1]....
        /*04a4*/ 	.word	0x000000b0


	//   ....[2]....
        /*04a8*/ 	.word	0x000002d0


	//   ....[3]....
        /*04ac*/ 	.word	0x00000430


	//   ....[4]....
        /*04b0*/ 	.word	0x00000550


	//   ....[5]....
        /*04b4*/ 	.word	0x000006b0


	//   ....[6]....
        /*04b8*/ 	.word	0x000015f0


	//   ....[7]....
        /*04bc*/ 	.word	0x000047c0


	//   ....[8]....
        /*04c0*/ 	.word	0x000048c0


	//   ....[9]....
        /*04c4*/ 	.word	0x00004d00


	//   ....[10]....
        /*04c8*/ 	.word	0x00004d70


	//   ....[11]....
        /*04cc*/ 	.word	0x00008ab0


	//   ....[12]....
        /*04d0*/ 	.word	0x00008ac0


	//   ....[13]....
        /*04d4*/ 	.word	0x00008af0


	//   ....[14]....
        /*04d8*/ 	.word	0x00008b00


	//   ....[15]....
        /*04dc*/ 	.word	0x00009ea0


	//   ....[16]....
        /*04e0*/ 	.word	0x00009ed0


	//   ....[17]....
        /*04e4*/ 	.word	0x00009fb0


	//   ....[18]....
        /*04e8*/ 	.word	0x00009fc0


	//   ....[19]....
        /*04ec*/ 	.word	0x0000bd10


	//   ....[20]....
        /*04f0*/ 	.word	0x0000bd50


	//   ....[21]....
        /*04f4*/ 	.word	0x0000bdc0


	//   ....[22]....
        /*04f8*/ 	.word	0x0000be00


	//   ....[23]....
        /*04fc*/ 	.word	0x0000c640


	//   ....[24]....
        /*0500*/ 	.word	0x0000c680


	//   ....[25]....
        /*0504*/ 	.word	0x0000c7f0


	//   ....[26]....
        /*0508*/ 	.word	0x0000c810


	//   ....[27]....
        /*050c*/ 	.word	0x0000c950


	//   ....[28]....
        /*0510*/ 	.word	0x0000c970


	//   ....[29]....
        /*0514*/ 	.word	0x0000cac0


	//   ....[30]....
        /*0518*/ 	.word	0x0000cae0


	//   ....[31]....
        /*051c*/ 	.word	0x0000d550


	//   ....[32]....
        /*0520*/ 	.word	0x0000d570


	//   ....[33]....
        /*0524*/ 	.word	0x0000d6b0


	//   ....[34]....
        /*0528*/ 	.word	0x0000d6d0


	//   ....[35]....
        /*052c*/ 	.word	0x0000d810


	//   ....[36]....
        /*0530*/ 	.word	0x0000d830


	//   ....[37]....
        /*0534*/ 	.word	0x0000d980


	//   ....[38]....
        /*0538*/ 	.word	0x0000d9a0


	//   ....[39]....
        /*053c*/ 	.word	0x0000db70


	//   ....[40]....
        /*0540*/ 	.word	0x0000dd40


	//   ....[41]....
        /*0544*/ 	.word	0x0000dd70


	//   ....[42]....
        /*0548*/ 	.word	0x0000dda0


	//   ....[43]....
        /*054c*/ 	.word	0x0000ddd0


	//   ....[44]....
        /*0550*/ 	.word	0x0000de00


	//   ....[45]....
        /*0554*/ 	.word	0x0000de30


	//   ....[46]....
        /*0558*/ 	.word	0x0000df80


	//   ....[47]....
        /*055c*/ 	.word	0x0000dfb0


	//   ....[48]....
        /*0560*/ 	.word	0x0000dfe0


	//   ....[49]....
        /*0564*/ 	.word	0x0000e010


	//   ....[50]....
        /*0568*/ 	.word	0x0000e040


	//   ....[51]....
        /*056c*/ 	.word	0x0000e070


	//   ....[52]....
        /*0570*/ 	.word	0x0000e100


	//   ....[53]....
        /*0574*/ 	.word	0x0000e130


	//   ....[54]....
        /*0578*/ 	.word	0x0000e1b0


	//   ....[55]....
        /*057c*/ 	.word	0x0000f750


	//   ....[56]....
        /*0580*/ 	.word	0x0000f790


	//   ....[57]....
        /*0584*/ 	.word	0x0000f7c0


	//   ....[58]....
        /*0588*/ 	.word	0x0000f870


	//   ....[59]....
        /*058c*/ 	.word	0x0000f8b0


	//   ....[60]....
        /*0590*/ 	.word	0x0000f910


	//   ....[61]....
        /*0594*/ 	.word	0x0000f950


	//   ....[62]....
        /*0598*/ 	.word	0x0000f9b0


	//   ....[63]....
        /*059c*/ 	.word	0x0000f9d0


	//   ....[64]....
        /*05a0*/ 	.word	0x0000fa00


	//   ....[65]....
        /*05a4*/ 	.word	0x00010200


	//   ....[66]....
        /*05a8*/ 	.word	0x00010230


	//   ....[67]....
        /*05ac*/ 	.word	0x00010290


	//   ....[68]....
        /*05b0*/ 	.word	0x000102f0


	//   ....[69]....
        /*05b4*/ 	.word	0x00010330


	//   ....[70]....
        /*05b8*/ 	.word	0x000103b0


	//   ....[71]....
        /*05bc*/ 	.word	0x00010400


	//   ....[72]....
        /*05c0*/ 	.word	0x00010470


	//   ....[73]....
        /*05c4*/ 	.word	0x000104b0


	//   ....[74]....
        /*05c8*/ 	.word	0x00010530


	//   ....[75]....
        /*05cc*/ 	.word	0x00010580


	//   ....[76]....
        /*05d0*/ 	.word	0x000105f0


	//   ....[77]....
        /*05d4*/ 	.word	0x00010630


	//   ....[78]....
        /*05d8*/ 	.word	0x000106b0


	//   ....[79]....
        /*05dc*/ 	.word	0x00010700


	//   ....[80]....
        /*05e0*/ 	.word	0x00010750


	//   ....[81]....
        /*05e4*/ 	.word	0x00010f10


	//   ....[82]....
        /*05e8*/ 	.word	0x00010f40


	//   ....[83]....
        /*05ec*/ 	.word	0x00010f70


	//   ....[84]....
        /*05f0*/ 	.word	0x00011030


	//   ....[85]....
        /*05f4*/ 	.word	0x00011060


	//   ....[86]....
        /*05f8*/ 	.word	0x000110b0


	//   ....[87]....
        /*05fc*/ 	.word	0x000110e0


	//   ....[88]....
        /*0600*/ 	.word	0x00011130


	//   ....[89]....
        /*0604*/ 	.word	0x00011160


	//   ....[90]....
        /*0608*/ 	.word	0x000111d0


	//   ....[91]....
        /*060c*/ 	.word	0x000114b0


	//   ....[92]....
        /*0610*/ 	.word	0x000114d0


	//   ....[93]....
        /*0614*/ 	.word	0x000114e0


	//   ....[94]....
        /*0618*/ 	.word	0x00011590


	//   ....[95]....
        /*061c*/ 	.word	0x000115a0


	//   ....[96]....
        /*0620*/ 	.word	0x00011650


	//   ....[97]....
        /*0624*/ 	.word	0x00011660


	//   ....[98]....
        /*0628*/ 	.word	0x00011710


	//   ....[99]....
        /*062c*/ 	.word	0x00011720


	//   ....[100]....
        /*0630*/ 	.word	0x00011730


	//   ....[101]....
        /*0634*/ 	.word	0x00011d50


	//   ....[102]....
        /*0638*/ 	.word	0x00011d90


	//   ....[103]....
        /*063c*/ 	.word	0x00011dd0


	//   ....[104]....
        /*0640*/ 	.word	0x00011e00


	//   ....[105]....
        /*0644*/ 	.word	0x00011e20


	//   ....[106]....
        /*0648*/ 	.word	0x00011ed0


	//   ....[107]....
        /*064c*/ 	.word	0x00011f80


	//   ....[108]....
        /*0650*/ 	.word	0x00011fb0


	//   ....[109]....
        /*0654*/ 	.word	0x00011fc0


	//   ....[110]....
        /*0658*/ 	.word	0x00012050


	//   ....[111]....
        /*065c*/ 	.word	0x00012480


	//   ....[112]....
        /*0660*/ 	.word	0x000124d0


	//   ....[113]....
        /*0664*/ 	.word	0x00012500


	//   ....[114]....
        /*0668*/ 	.word	0x00012510


	//   ....[115]....
        /*066c*/ 	.word	0x00012540


	//   ....[116]....
        /*0670*/ 	.word	0x00012570


	//   ....[117]....
        /*0674*/ 	.word	0x000125a0


	//   ....[118]....
        /*0678*/ 	.word	0x000125d0


	//   ....[119]....
        /*067c*/ 	.word	0x00012750


	//   ....[120]....
        /*0680*/ 	.word	0x00012780


	//   ....[121]....
        /*0684*/ 	.word	0x000127b0


	//   ....[122]....
        /*0688*/ 	.word	0x000127e0


	//   ....[123]....
        /*068c*/ 	.word	0x00012810


	//   ....[124]....
        /*0690*/ 	.word	0x00012840


	//   ....[125]....
        /*0694*/ 	.word	0x00012900


	//   ....[126]....
        /*0698*/ 	.word	0x00012920


	//   ....[127]....
        /*069c*/ 	.word	0x00012990


	//   ....[128]....
        /*06a0*/ 	.word	0x00012e00


	//   ....[129]....
        /*06a4*/ 	.word	0x000132f0


	//   ....[130]....
        /*06a8*/ 	.word	0x000133e0


	//   ....[131]....
        /*06ac*/ 	.word	0x000134b0


	//   ....[132]....
        /*06b0*/ 	.word	0x00013520


	//   ....[133]....
        /*06b4*/ 	.word	0x000135c0


	//   ....[134]....
        /*06b8*/ 	.word	0x000136a0


	//   ....[135]....
        /*06bc*/ 	.word	0x000137a0


	//   ....[136]....
        /*06c0*/ 	.word	0x00013810


	//   ....[137]....
        /*06c4*/ 	.word	0x00013900


	//   ....[138]....
        /*06c8*/ 	.word	0x00013970


	//   ....[139]....
        /*06cc*/ 	.word	0x00013a50


	//   ....[140]....
        /*06d0*/ 	.word	0x00013b10


	//   ....[141]....
        /*06d4*/ 	.word	0x00013b70


	//   ....[142]....
        /*06d8*/ 	.word	0x00013bf0


	//   ....[143]....
        /*06dc*/ 	.word	0x00013cc0


	//   ....[144]....
        /*06e0*/ 	.word	0x00013d40


	//   ....[145]....
        /*06e4*/ 	.word	0x00013e30


	//   ....[146]....
        /*06e8*/ 	.word	0x00013eb0


	//   ....[147]....
        /*06ec*/ 	.word	0x00013fa0


	//   ....[148]....
        /*06f0*/ 	.word	0x00014020


	//   ....[149]....
        /*06f4*/ 	.word	0x00014110


	//   ....[150]....
        /*06f8*/ 	.word	0x00014190


	//   ....[151]....
        /*06fc*/ 	.word	0x00014280


	//   ....[152]....
        /*0700*/ 	.word	0x00014300


	//   ....[153]....
        /*0704*/ 	.word	0x000143f0


	//   ....[154]....
        /*0708*/ 	.word	0x00014470


	//   ....[155]....
        /*070c*/ 	.word	0x00014540


	//   ....[156]....
        /*0710*/ 	.word	0x00014670


	//   ....[157]....
        /*0714*/ 	.word	0x00014730


	//   ....[158]....
        /*0718*/ 	.word	0x00014810


	//   ....[159]....
        /*071c*/ 	.word	0x000148f0


	//   ....[160]....
        /*0720*/ 	.word	0x00014950


	//   ....[161]....
        /*0724*/ 	.word	0x00014a30


	//   ....[162]....
        /*0728*/ 	.word	0x00014a90


	//   ....[163]....
        /*072c*/ 	.word	0x00014b70


	//   ....[164]....
        /*0730*/ 	.word	0x00014bd0


	//   ....[165]....
        /*0734*/ 	.word	0x00014ce0


	//   ....[166]....
        /*0738*/ 	.word	0x00014dd0


	//   ....[167]....
        /*073c*/ 	.word	0x00014e70


	//   ....[168]....
        /*0740*/ 	.word	0x00014ed0


	//   ....[169]....
        /*0744*/ 	.word	0x00014ff0


	//   ....[170]....
        /*0748*/ 	.word	0x00015050


	//   ....[171]....
        /*074c*/ 	.word	0x00015170


	//   ....[172]....
        /*0750*/ 	.word	0x000151d0


	//   ....[173]....
        /*0754*/ 	.word	0x000152f0


	//   ....[174]....
        /*0758*/ 	.word	0x00015350


	//   ....[175]....
        /*075c*/ 	.word	0x00015420


	//   ....[176]....
        /*0760*/ 	.word	0x00015580


	//   ....[177]....
        /*0764*/ 	.word	0x00015630


	//   ....[178]....
        /*0768*/ 	.word	0x00015780


	//   ....[179]....
        /*076c*/ 	.word	0x00015830


	//   ....[180]....
        /*0770*/ 	.word	0x00015890


	//   ....[181]....
        /*0774*/ 	.word	0x00015950


	//   ....[182]....
        /*0778*/ 	.word	0x00015a30


	//   ....[183]....
        /*077c*/ 	.word	0x00015af0


	//   ....[184]....
        /*0780*/ 	.word	0x00015bd0


	//   ....[185]....
        /*0784*/ 	.word	0x00015c90


	//   ....[186]....
        /*0788*/ 	.word	0x00015da0


	//   ....[187]....
        /*078c*/ 	.word	0x00015e40


	//   ....[188]....
        /*0790*/ 	.word	0x00015f60


	//   ....[189]....
        /*0794*/ 	.word	0x00015fd0


	//   ....[190]....
        /*0798*/ 	.word	0x00016040


	//   ....[191]....
        /*079c*/ 	.word	0x000160b0


	//   ....[192]....
        /*07a0*/ 	.word	0x00016120


	//   ....[193]....
        /*07a4*/ 	.word	0x000161a0


	//   ....[194]....
        /*07a8*/ 	.word	0x00016230


	//   ....[195]....
        /*07ac*/ 	.word	0x000162c0


	//   ....[196]....
        /*07b0*/ 	.word	0x00016330


	//   ....[197]....
        /*07b4*/ 	.word	0x000163a0


	//   ....[198]....
        /*07b8*/ 	.word	0x00016410


	//   ....[199]....
        /*07bc*/ 	.word	0x00016490


	//   ....[200]....
        /*07c0*/ 	.word	0x00016500


	//   ....[201]....
        /*07c4*/ 	.word	0x000165a0


	//   ....[202]....
        /*07c8*/ 	.word	0x00016630


	//   ....[203]....
        /*07cc*/ 	.word	0x00016750


	//----- nvinfo : EIATTR_REG_RECONFIG
	.align		4
.L_353:
        /*07d0*/ 	.byte	0x01, 0x54
	.zero		2


	//----- nvinfo : EIATTR_SYSCALL_OFFSETS
	.align		4
        /*07d4*/ 	.byte	0x04, 0x46
        /*07d6*/ 	.short	(.L_355 - .L_354)


	//   ....[0]....
.L_354:
        /*07d8*/ 	.word	0x000017d0


	//   ....[1]....
        /*07dc*/ 	.word	0x0000ed40


	//   ....[2]....
        /*07e0*/ 	.word	0x0000ee90


	//   ....[3]....
        /*07e4*/ 	.word	0x0000ef80


	//   ....[4]....
        /*07e8*/ 	.word	0x0000fe50


	//----- nvinfo : EIATTR_MBARRIER_INSTR_OFFSETS
	.align		4
.L_355:
        /*07ec*/ 	.byte	0x04, 0x39
        /*07ee*/ 	.short	(.L_357 - .L_356)


	//   ....[0]....
.L_356:
        /*07f0*/ 	.word	0x00000180
        /*07f4*/ 	.word	0x000000ff
        /*07f8*/ 	.word	0x00038800
        /*07fc*/ 	.short	0x0100
        /*07fe*/ 	.byte	0x08
	.zero		1


	//   ....[1]....
        /*0800*/ 	.word	0x00000190
        /*0804*/ 	.word	0x000000ff
        /*0808*/ 	.word	0x00038820
        /*080c*/ 	.short	0x0100
        /*080e*/ 	.byte	0x08
	.zero		1


	//   ....[2]....
        /*0810*/ 	.word	0x00000280
        /*0814*/ 	.word	0x000000ff
        /*0818*/ 	.word	0x00038830
        /*081c*/ 	.short	0x0100
        /*081e*/ 	.byte	0x08
	.zero		1


	//   ....[3]....
        /*0820*/ 	.word	0x00000290
        /*0824*/ 	.word	0x000000ff
        /*0828*/ 	.word	0x00038840
        /*082c*/ 	.short	0x0100
        /*082e*/ 	.byte	0x08
	.zero		1


	//   ....[4]....
        /*0830*/ 	.word	0x000002a0
        /*0834*/ 	.word	0x000000ff
        /*0838*/ 	.word	0x00038838
        /*083c*/ 	.short	0x0100
        /*083e*/ 	.byte	0x08
	.zero		1


	//   ....[5]....
        /*0840*/ 	.word	0x000002b0
        /*0844*/ 	.word	0x000000ff
        /*0848*/ 	.word	0x00038848
        /*084c*/ 	.short	0x0100
        /*084e*/ 	.byte	0x08
	.zero		1


	//   ....[6]....
        /*0850*/ 	.word	0x000003e0
        /*0854*/ 	.word	0x000000ff
        /*0858*/ 	.word	0x00038850
        /*085c*/ 	.short	0x0100
        /*085e*/ 	.byte	0x08
	.zero		1


	//   ....[7]....
        /*0860*/ 	.word	0x000003f0
        /*0864*/ 	.word	0x000000ff
        /*0868*/ 	.word	0x00038860
        /*086c*/ 	.short	0x0100
        /*086e*/ 	.byte	0x08
	.zero		1


	//   ....[8]....
        /*0870*/ 	.word	0x00000400
        /*0874*/ 	.word	0x000000ff
        /*0878*/ 	.word	0x00038858
        /*087c*/ 	.short	0x0100
        /*087e*/ 	.byte	0x08
	.zero		1


	//   ....[9]....
        /*0880*/ 	.word	0x00000410
        /*0884*/ 	.word	0x000000ff
        /*0888*/ 	.word	0x00038868
        /*088c*/ 	.short	0x0100
        /*088e*/ 	.byte	0x08
	.zero		1


	//   ....[10]....
        /*0890*/ 	.word	0x00000500
        /*0894*/ 	.word	0x000000ff
        /*0898*/ 	.word	0x00038870
        /*089c*/ 	.short	0x0100
        /*089e*/ 	.byte	0x06
	.zero		1


	//   ....[11]....
        /*08a0*/ 	.word	0x00000510
        /*08a4*/ 	.word	0x000000ff
        /*08a8*/ 	.word	0x00038880
        /*08ac*/ 	.short	0x0100
        /*08ae*/ 	.byte	0x06
	.zero		1


	//   ....[12]....
        /*08b0*/ 	.word	0x00000520
        /*08b4*/ 	.word	0x000000ff
        /*08b8*/ 	.word	0x00038878
        /*08bc*/ 	.short	0x0100
        /*08be*/ 	.byte	0x06
	.zero		1


	//   ....[13]....
        /*08c0*/ 	.word	0x00000530
        /*08c4*/ 	.word	0x000000ff
        /*08c8*/ 	.word	0x00038888
        /*08cc*/ 	.short	0x0100
        /*08ce*/ 	.byte	0x06
	.zero		1


	//   ....[14]....
        /*08d0*/ 	.word	0x00000660
        /*08d4*/ 	.word	0x000000ff
        /*08d8*/ 	.word	0x00038890
        /*08dc*/ 	.short	0x0100
        /*08de*/ 	.byte	0x08
	.zero		1


	//   ....[15]....
        /*08e0*/ 	.word	0x00000670
        /*08e4*/ 	.word	0x000000ff
        /*08e8*/ 	.word	0x000388a0
        /*08ec*/ 	.short	0x0100
        /*08ee*/ 	.byte	0x08
	.zero		1


	//   ....[16]....
        /*08f0*/ 	.word	0x00000680
        /*08f4*/ 	.word	0x000000ff
        /*08f8*/ 	.word	0x00038898
        /*08fc*/ 	.short	0x0100
        /*08fe*/ 	.byte	0x08
	.zero		1


	//   ....[17]....
        /*0900*/ 	.word	0x00000690
        /*0904*/ 	.word	0x000000ff
        /*0908*/ 	.word	0x000388a8
        /*090c*/ 	.short	0x0100
        /*090e*/ 	.byte	0x08
	.zero		1


	//   ....[18]....
        /*0910*/ 	.word	0x000007d0
        /*0914*/ 	.word	0x000000ff
        /*0918*/ 	.word	0x000388b0
        /*091c*/ 	.short	0x0100
        /*091e*/ 	.byte	0x08
	.zero		1


	//   ....[19]....
        /*0920*/ 	.word	0x000007e0
        /*0924*/ 	.word	0x000000ff
        /*0928*/ 	.word	0x000388c0
        /*092c*/ 	.short	0x0100
        /*092e*/ 	.byte	0x08
	.zero		1


	//   ....[20]....
        /*0930*/ 	.word	0x000007f0
        /*0934*/ 	.word	0x000000ff
        /*0938*/ 	.word	0x000388b8
        /*093c*/ 	.short	0x0100
        /*093e*/ 	.byte	0x08
	.zero		1


	//   ....[21]....
        /*0940*/ 	.word	0x00000800
        /*0944*/ 	.word	0x000000ff
        /*0948*/ 	.word	0x000388c8
        /*094c*/ 	.short	0x0100
        /*094e*/ 	.byte	0x08
	.zero		1


	//   ....[22]....
        /*0950*/ 	.word	0x00001870
        /*0954*/ 	.word	0x000000ff
        /*0958*/ 	.word	0x00038800
        /*095c*/ 	.short	0x010a
        /*095e*/ 	.byte	0x28
	.zero		1


	//   ....[23]....
        /*0960*/ 	.word	0x00001900
        /*0964*/ 	.word	0x00000000
        /*0968*/ 	.word	0x00038830
        /*096c*/ 	.short	0x010a
        /*096e*/ 	.byte	0x3f
	.zero		1


	//   ....[24]....
        /*0970*/ 	.word	0x00001950
        /*0974*/ 	.word	0x00000000
        /*0978*/ 	.word	0x00038830
        /*097c*/ 	.short	0x010a
        /*097e*/ 	.byte	0x3f
	.zero		1


	//   ....[25]....
        /*0980*/ 	.word	0x00003fa0
        /*0984*/ 	.word	0x000000ff
        /*0988*/ 	.word	0x00000000
        /*098c*/ 	.short	0x0101
        /*098e*/ 	.byte	0x04
	.zero		1


	//   ....[26]....
        /*0990*/ 	.word	0x00005bb0
        /*0994*/ 	.word	0x000000ff
        /*0998*/ 	.word	0x00038830
        /*099c*/ 	.short	0x010a
        /*099e*/ 	.byte	0x3c
	.zero		1


	//   ....[27]....
        /*09a0*/ 	.word	0x00005bf0
        /*09a4*/ 	.word	0x000000ff
        /*09a8*/ 	.word	0x00038830
        /*09ac*/ 	.short	0x010a
        /*09ae*/ 	.byte	0x3c
	.zero		1


	//   ....[28]....
        /*09b0*/ 	.word	0x00008540
        /*09b4*/ 	.word	0x000000ff
        /*09b8*/ 	.word	0x00038850
        /*09bc*/ 	.short	0x010a
        /*09be*/ 	.byte	0x04
	.zero		1


	//   ....[29]....
        /*09c0*/ 	.word	0x00008580
        /*09c4*/ 	.word	0x000000ff
        /*09c8*/ 	.word	0x00038850
        /*09cc*/ 	.short	0x010a
        /*09ce*/ 	.byte	0x04
	.zero		1


	//   ....[30]....
        /*09d0*/ 	.word	0x00008950
        /*09d4*/ 	.word	0x000000ff
        /*09d8*/ 	.word	0x00000000
        /*09dc*/ 	.short	0x0101
        /*09de*/ 	.byte	0x3c
	.zero		1


	//   ....[31]....
        /*09e0*/ 	.word	0x00009490
        /*09e4*/ 	.word	0x000000ff
        /*09e8*/ 	.word	0x00000000
        /*09ec*/ 	.short	0x0101
        /*09ee*/ 	.byte	0x04
	.zero		1


	//   ....[32]....
        /*09f0*/ 	.word	0x00009e10
        /*09f4*/ 	.word	0x000000ff
        /*09f8*/ 	.word	0x00038850
        /*09fc*/ 	.short	0x010a
        /*09fe*/ 	.byte	0x07
	.zero		1


	//   ....[33]....
        /*0a00*/ 	.word	0x00009e50
        /*0a04*/ 	.word	0x000000ff
        /*0a08*/ 	.word	0x00038850
        /*0a0c*/ 	.short	0x010a
        /*0a0e*/ 	.byte	0x07
	.zero		1


	//   ....[34]....
        /*0a10*/ 	.word	0x0000a350
        /*0a14*/ 	.word	0x000000ff
        /*0a18*/ 	.word	0x00000000
        /*0a1c*/ 	.short	0x0101
        /*0a1e*/ 	.byte	0x04
	.zero		1


	//   ....[35]....
        /*0a20*/ 	.word	0x0000c660
        /*0a24*/ 	.word	0x000000ff
        /*0a28*/ 	.word	0x00000000
        /*0a2c*/ 	.short	0x0101
        /*0a2e*/ 	.byte	0x0a
	.zero		1


	//   ....[36]....
        /*0a30*/ 	.word	0x0000f560
        /*0a34*/ 	.word	0x00000005
        /*0a38*/ 	.word	0x00038840
        /*0a3c*/ 	.short	0x010a
        /*0a3e*/ 	.byte	0x3f
	.zero		1


	//   ....[37]....
        /*0a40*/ 	.word	0x0000fb70
        /*0a44*/ 	.word	0x00000005
        /*0a48*/ 	.word	0x00038830
        /*0a4c*/ 	.short	0x0107
        /*0a4e*/ 	.byte	0x3f
	.zero		1


	//   ....[38]....
        /*0a50*/ 	.word	0x0000fc50
        /*0a54*/ 	.word	0x00000005
        /*0a58*/ 	.word	0x00038830
        /*0a5c*/ 	.short	0x0101
        /*0a5e*/ 	.byte	0x3f
	.zero		1


	//   ....[39]....
        /*0a60*/ 	.word	0x00010840
        /*0a64*/ 	.word	0x00000016
        /*0a68*/ 	.word	0x00038800
        /*0a6c*/ 	.short	0x0107
        /*0a6e*/ 	.byte	0x3f
	.zero		1


	//   ....[40]....
        /*0a70*/ 	.word	0x00010940
        /*0a74*/ 	.word	0x00000016
        /*0a78*/ 	.word	0x00038800
        /*0a7c*/ 	.short	0x0101
        /*0a7e*/ 	.byte	0x3f
	.zero		1


	//   ....[41]....
        /*0a80*/ 	.word	0x00010960
        /*0a84*/ 	.word	0x00000016
        /*0a88*/ 	.word	0x00038820
        /*0a8c*/ 	.short	0x010a
        /*0a8e*/ 	.byte	0x3f
	.zero		1


	//   ....[42]....
        /*0a90*/ 	.word	0x00010d60
        /*0a94*/ 	.word	0x00000006
        /*0a98*/ 	.word	0x00038840
        /*0a9c*/ 	.short	0x010a
        /*0a9e*/ 	.byte	0x3f
	.zero		1


	//   ....[43]....
        /*0aa0*/ 	.word	0x000112e0
        /*0aa4*/ 	.word	0x00000006
        /*0aa8*/ 	.word	0x00038830
        /*0aac*/ 	.short	0x0107
        /*0aae*/ 	.byte	0x3f
	.zero		1


	//   ....[44]....
        /*0ab0*/ 	.word	0x00011390
        /*0ab4*/ 	.word	0x00000006
        /*0ab8*/ 	.word	0x00038830
        /*0abc*/ 	.short	0x0101
        /*0abe*/ 	.byte	0x3f
	.zero		1


	//   ....[45]....
        /*0ac0*/ 	.word	0x000113f0
        /*0ac4*/ 	.word	0x00000006
        /*0ac8*/ 	.word	0x00038860
        /*0acc*/ 	.short	0x010a
        /*0ace*/ 	.byte	0x3f
	.zero		1


	//   ....[46]....
        /*0ad0*/ 	.word	0x000118e0
        /*0ad4*/ 	.word	0x00000006
        /*0ad8*/ 	.word	0x00038850
        /*0adc*/ 	.short	0x0107
        /*0ade*/ 	.byte	0x3f
	.zero		1


	//   ....[47]....
        /*0ae0*/ 	.word	0x00011aa0
        /*0ae4*/ 	.word	0x00000006
        /*0ae8*/ 	.word	0x00038850
        /*0aec*/ 	.short	0x0101
        /*0aee*/ 	.byte	0x3f
	.zero		1


	//   ....[48]....
        /*0af0*/ 	.word	0x00011ca0
        /*0af4*/ 	.word	0x00000004
        /*0af8*/ 	.word	0x00038860
        /*0afc*/ 	.short	0x010a
        /*0afe*/ 	.byte	0x3f
	.zero		1


	//   ....[49]....
        /*0b00*/ 	.word	0x000121d0
        /*0b04*/ 	.word	0x00000004
        /*0b08*/ 	.word	0x00038850
        /*0b0c*/ 	.short	0x0107
        /*0b0e*/ 	.byte	0x3f
	.zero		1


	//   ....[50]....
        /*0b10*/ 	.word	0x00012280
        /*0b14*/ 	.word	0x00000004
        /*0b18*/ 	.word	0x00038850
        /*0b1c*/ 	.short	0x0101
        /*0b1e*/ 	.byte	0x3f
	.zero		1


	//   ....[51]....
        /*0b20*/ 	.word	0x00012d80
        /*0b24*/ 	.word	0x00000004
        /*0b28*/ 	.word	0x00038820
        /*0b2c*/ 	.short	0x010a
        /*0b2e*/ 	.byte	0x3f
	.zero		1


	//   ....[52]....
        /*0b30*/ 	.word	0x00012f20
        /*0b34*/ 	.word	0x00000005
        /*0b38*/ 	.word	0x00038840
        /*0b3c*/ 	.short	0x010a
        /*0b3e*/ 	.byte	0x3f
	.zero		1


	//   ....[53]....
        /*0b40*/ 	.word	0x00012fc0
        /*0b44*/ 	.word	0x0000001b
        /*0b48*/ 	.word	0x00038840
        /*0b4c*/ 	.short	0x010a
        /*0b4e*/ 	.byte	0x3f
	.zero		1


	//   ....[54]....
        /*0b50*/ 	.word	0x00013000
        /*0b54*/ 	.word	0x00000005
        /*0b58*/ 	.word	0x00038860
        /*0b5c*/ 	.short	0x010a
        /*0b5e*/ 	.byte	0x3f
	.zero		1


	//   ....[55]....
        /*0b60*/ 	.word	0x00013040
        /*0b64*/ 	.word	0x0000001b
        /*0b68*/ 	.word	0x00038860
        /*0b6c*/ 	.short	0x010a
        /*0b6e*/ 	.byte	0x3f
	.zero		1


	//   ....[56]....
        /*0b70*/ 	.word	0x000130b0
        /*0b74*/ 	.word	0x00000003
        /*0b78*/ 	.word	0x00038800
        /*0b7c*/ 	.short	0x010a
        /*0b7e*/ 	.byte	0x3f
	.zero		1


	//   ....[57]....
        /*0b80*/ 	.word	0x00013100
        /*0b84*/ 	.word	0x00000000
        /*0b88*/ 	.word	0x00038830
        /*0b8c*/ 	.short	0x010a
        /*0b8e*/ 	.byte	0x3f
	.zero		1


	//   ....[58]....
        /*0b90*/ 	.word	0x00013160
        /*0b94*/ 	.word	0x00000004
        /*0b98*/ 	.word	0x00038830
        /*0b9c*/ 	.short	0x010a
        /*0b9e*/ 	.byte	0x3f
	.zero		1


	//   ....[59]....
        /*0ba0*/ 	.word	0x000131c0
        /*0ba4*/ 	.word	0x00000002
        /*0ba8*/ 	.word	0x00038850
        /*0bac*/ 	.short	0x010a
        /*0bae*/ 	.byte	0x3f
	.zero		1


	//   ....[60]....
        /*0bb0*/ 	.word	0x00013220
        /*0bb4*/ 	.word	0x00000007
        /*0bb8*/ 	.word	0x00038850
        /*0bbc*/ 	.short	0x010a
        /*0bbe*/ 	.byte	0x3f
	.zero		1


	//   ....[61]....
        /*0bc0*/ 	.word	0x00013330
        /*0bc4*/ 	.word	0x00000005
        /*0bc8*/ 	.word	0x00038840
        /*0bcc*/ 	.short	0x010a
        /*0bce*/ 	.byte	0x3f
	.zero		1


	//   ....[62]....
        /*0bd0*/ 	.word	0x00014570
        /*0bd4*/ 	.word	0x00000016
        /*0bd8*/ 	.word	0x00038820
        /*0bdc*/ 	.short	0x010a
        /*0bde*/ 	.byte	0x3f
	.zero		1


	//   ....[63]....
        /*0be0*/ 	.word	0x000145c0
        /*0be4*/ 	.word	0x00000006
        /*0be8*/ 	.word	0x00038840
        /*0bec*/ 	.short	0x010a
        /*0bee*/ 	.byte	0x3f
	.zero		1


	//   ....[64]....
        /*0bf0*/ 	.word	0x00014d20
        /*0bf4*/ 	.word	0x00000006
        /*0bf8*/ 	.word	0x00038860
        /*0bfc*/ 	.short	0x010a
        /*0bfe*/ 	.byte	0x3f
	.zero		1


	//   ....[65]....
        /*0c00*/ 	.word	0x000154d0
        /*0c04*/ 	.word	0x00000004
        /*0c08*/ 	.word	0x00038860
        /*0c0c*/ 	.short	0x010a
        /*0c0e*/ 	.byte	0x3f
	.zero		1


	//   ....[66]....
        /*0c10*/ 	.word	0x00016670
        /*0c14*/ 	.word	0x00000004
        /*0c18*/ 	.word	0x00038820
        /*0c1c*/ 	.short	0x010a
        /*0c1e*/ 	.byte	0x3f
	.zero		1


	//   ....[67]....
        /*0c20*/ 	.word	0x00016810
        /*0c24*/ 	.word	0x00000005
        /*0c28*/ 	.word	0x00038840
        /*0c2c*/ 	.short	0x010a
        /*0c2e*/ 	.byte	0x3f
	.zero		1


	//   ....[68]....
        /*0c30*/ 	.word	0x00016860
        /*0c34*/ 	.word	0x0000001b
        /*0c38*/ 	.word	0x00038840
        /*0c3c*/ 	.short	0x010a
        /*0c3e*/ 	.byte	0x3f
	.zero		1


	//   ....[69]....
        /*0c40*/ 	.word	0x000168b0
        /*0c44*/ 	.word	0x00000005
        /*0c48*/ 	.word	0x00038860
        /*0c4c*/ 	.short	0x010a
        /*0c4e*/ 	.byte	0x3f
	.zero		1


	//----- nvinfo : EIATTR_NUM_MBARRIERS
	.align		4
.L_357:
        /*0c50*/ 	.byte	0x03, 0x38
        /*0c52*/ 	.short	0x0016


	//----- nvinfo : EIATTR_EXIT_INSTR_OFFSETS
	.align		4
        /*0c54*/ 	.byte	0x04, 0x1c
        /*0c56*/ 	.short	(.L_359 - .L_358)


	//   ....[0]....
.L_358:
        /*0c58*/ 	.word	0x00000990


	//   ....[1]....
        /*0c5c*/ 	.word	0x0000db20


	//   ....[2]....
        /*0c60*/ 	.word	0x00013090


	//----- nvinfo : EIATTR_MAX_THREADS
	.align		4
.L_359:
        /*0c64*/ 	.byte	0x04, 0x05
        /*0c66*/ 	.short	(.L_361 - .L_360)
.L_360:
        /*0c68*/ 	.word	0x00000180
        /*0c6c*/ 	.word	0x00000001
        /*0c70*/ 	.word	0x00000001


	//----- nvinfo : EIATTR_CRS_STACK_SIZE
	.align		4
.L_361:
        /*0c74*/ 	.byte	0x04, 0x1e
        /*0c76*/ 	.short	(.L_363 - .L_362)
.L_362:
        /*0c78*/ 	.word	0x00000000


	//----- nvinfo : EIATTR_CBANK_PARAM_SIZE
	.align		4
.L_363:
        /*0c7c*/ 	.byte	0x03, 0x19
        /*0c7e*/ 	.short	0x0af0


	//----- nvinfo : EIATTR_PARAM_CBANK
	.align		4
        /*0c80*/ 	.byte	0x04, 0x0a
        /*0c82*/ 	.short	(.L_365 - .L_364)
	.align		4
.L_364:
        /*0c84*/ 	.word	index@(.nv.constant0._ZN7cutlass13device_kernelIN5flash11enable_sm90INS1_16FlashAttnFwdSm90INS1_25CollectiveMainloopFwdSm90ILi2EN4cute5tupleIJNS5_1CILi1EEES8_S8_EEENS6_IJNS7_ILi128EEENS7_ILi80EEENS7_ILi256EEEEEELi256ENS_6half_tEfNS_4arch4Sm90ELb0ELb0ELb0ELb1ELb1ELb0ELb0ELb1ELb1ELb1ELb0ELb0EEENS1_21CollectiveEpilogueFwdINS6_IJSA_SC_SB_EEES9_SE_SG_Li256ELb1ELb1ELb0ELb0EEENS1_36VarlenDynamicPersistentTileSchedulerILi128ELi80ELi256ELi128ELb0ELb1ELb1ELb0ELb1ELb1EEEEEEEEEvNT_6ParamsE)
        /*0c88*/ 	.short	0x0210
        /*0c8a*/ 	.short	0x0af0


	//----- nvinfo : EIATTR_SW_WAR
	.align		4
.L_365:
        /*0c8c*/ 	.byte	0x04, 0x36
        /*0c8e*/ 	.short	(.L_367 - .L_366)
.L_366:
        /*0c90*/ 	.word	0x00000008
.L_367:


//--------------------- .nv.info._ZN7cutlass13device_kernelIN5flash11enable_sm90INS1_16FlashAttnFwdSm90INS1_25CollectiveMainloopFwdSm90ILi2EN4cute5tupleIJNS5_1CILi1EEES8_S8_EEENS6_IJNS7_ILi128EEENS7_ILi80EEENS7_ILi256EEEEEELi256ENS_6half_tEfNS_4arch4Sm90ELb0ELb0ELb0ELb1ELb1ELb1ELb0ELb1ELb1ELb1ELb0ELb0EEENS1_21CollectiveEpilogueFwdINS6_IJSA_SC_SB_EEES9_SE_SG_Li256ELb1ELb1ELb0ELb0EEENS1_36VarlenDynamicPersistentTileSchedulerILi128ELi80ELi256ELi128ELb0ELb1ELb1ELb0ELb1ELb1EEEEEEEEEvNT_6ParamsE --------------------------
	.section	.nv.info._ZN7cutlass13device_kernelIN5flash11enable_sm90INS1_16FlashAttnFwdSm90INS1_25CollectiveMainloopFwdSm90ILi2EN4cute5tupleIJNS5_1CILi1EEES8_S8_EEENS6_IJNS7_ILi128EEENS7_ILi80EEENS7_ILi256EEEEEELi256ENS_6half_tEfNS_4arch4Sm90ELb0ELb0ELb0ELb1ELb1ELb1ELb0ELb1ELb1ELb1ELb0ELb0EEENS1_21CollectiveEpilogueFwdINS6_IJSA_SC_SB_EEES9_SE_SG_Li256ELb1ELb1ELb0ELb0EEENS1_36VarlenDynamicPersistentTileSchedulerILi128ELi80ELi256ELi128ELb0ELb1ELb1ELb0ELb1ELb1EEEEEEEEEvNT_6ParamsE,"",@"SHT_CUDA_INFO"
	.sectionflags	@""
	.align	4


	//----- nvinfo : EIATTR_CUDA_API_VERSION
	.align		4
        /*0000*/ 	.byte	0x04, 0x37
        /*0002*/ 	.short	(.L_369 - .L_368)
.L_368:
        /*0004*/ 	.word	0x00000082


	//----- nvinfo : EIATTR_KPARAM_INFO
	.align		4
.L_369:
        /*0008*/ 	.byte	0x04, 0x17
        /*000a*/ 	.short	(.L_371 - .L_370)
.L_370:
        /*000c*/ 	.word	0x00000000
        /*0010*/ 	.short	0x0000
        /*0012*/ 	.short	0x0070
        /*0014*/ 	.byte	0x00, 0xf0, 0x01, 0x2a


	//----- nvinfo : EIATTR_SPARSE_MMA_MASK
	.align		4
.L_371:
        /*0018*/ 	.byte	0x03, 0x50
        /*001a*/ 	.short	0x0000


	//----- nvinfo : EIATTR_MAXREG_COUNT
	.align		4
        /*001c*/ 	.byte	0x03, 0x1b
        /*001e*/ 	.short	0x00a8


	//----- nvinfo : EIATTR_NUM_BARRIERS
	.align		4
        /*0020*/ 	.byte	0x02, 0x4c
        /*0022*/ 	.byte	0x10
	.zero		1


	//----- nvinfo : EIATTR_EXTERNS
	.align		4
        /*0024*/ 	.byte	0x04, 0x0f
        /*0026*/ 	.short	(.L_373 - .L_372)


	//   ....[0]....
	.align		4
.L_372:
        /*0028*/ 	.word	index@(__assertfail)


	//----- nvinfo : EIATTR_ANNOTATIONS
	.align		4
.L_373:
        /*002c*/ 	.byte	0x04, 0x55
        /*002e*/ 	.short	(.L_375 - .L_374)


	//   ....[0]....
.L_374:
        /* <DEDUP_REMOVED lines=54> */


	//----- nvinfo : EIATTR_MERCURY_ISA_VERSION
	.align		4
.L_375:
        /*0380*/ 	.byte	0x03, 0x5f
        /*0382*/ 	.short	0x0101


	//----- nvinfo : EIATTR_UNUSED_LOAD_BYTE_OFFSET
	.align		4
        /*0384*/ 	.byte	0x04, 0x44
        /*0386*/ 	.short	(.L_377 - .L_376)


	//   ....[0]....
.L_376:
        /*0388*/ 	.word	0x00000a30
        /*038c*/ 	.word	0x0000fff0


	//   ....[1]....
        /*0390*/ 	.word	0x0001ce30
        /*0394*/ 	.word	0x0000fff0


	//----- nvinfo : EIATTR_INT_WARP_WIDE_INSTR_OFFSETS
	.align		4
.L_377:
        /*0398*/ 	.byte	0x04, 0x31
        /*039a*/ 	.short	(.L_379 - .L_378)


	//   ....[0]....
.L_378:
        /*039c*/ 	.word	0x00000130


	//   ....[1]....
        /*03a0*/ 	.word	0x00000170


	//   ....[2]....
        /*03a4*/ 	.word	0x000001e0


	//   ....[3]....
        /*03a8*/ 	.word	0x00022800


	//   ....[4]....
        /*03ac*/ 	.word	0x000228a0


	//   ....[5]....
        /*03b0*/ 	.word	0x00025970


	//   ....[6]....
        /*03b4*/ 	.word	0x00025a10


	//----- nvinfo : EIATTR_COOP_GROUP_MASK_REGIDS
	.align		4
.L_379:
        /*03b8*/ 	.byte	0x04, 0x29
        /*03ba*/ 	.short	(.L_381 - .L_380)


	//   ....[0]....
.L_380:
        /*03bc*/ 	.word	0xffffffff


	//   ....[1]....
        /*03c0*/ 	.word	0xffffffff


	//   ....[2]....
        /*03c4*/ 	.word	0xffffffff


	//   ....[3]....
        /*03c8*/ 	.word	0xffffffff


	//   ....[4]....
        /*03cc*/ 	.word	0xffffffff


	//   ....[5]....
        /*03d0*/ 	.word	0xffffffff


	//   ....[6]....
        /*03d4*/ 	.word	0xffffffff


	//   ....[7]....
        /*03d8*/ 	.word	0xffffffff


	//   ....[8]....
        /*03dc*/ 	.word	0xffffffff


	//   ....[9]....
        /*03e0*/ 	.word	0xffffffff


	//   ....[10]....
        /*03e4*/ 	.word	0xffffffff


	//   ....[11]....
        /*03e8*/ 	.word	0xffffffff


	//   ....[12]....
        /*03ec*/ 	.word	0xffffffff


	//   ....[13]....
        /*03f0*/ 	.word	0xffffffff


	//   ....[14]....
        /*03f4*/ 	.word	0xffffffff


	//   ....[15]....
        /*03f8*/ 	.word	0xffffffff


	//   ....[16]....
        /*03fc*/ 	.word	0xffffffff


	//   ....[17]....
        /*0400*/ 	.word	0xffffffff


	//   ....[18]....
        /*0404*/ 	.word	0xffffffff


	//   ....[19]....
        /*0408*/ 	.word	0xffffffff


	//   ....[20]....
        /*040c*/ 	.word	0xffffffff


	//   ....[21]....
        /*0410*/ 	.word	0xffffffff


	//   ....[22]....
        /*0414*/ 	.word	0xffffffff


	//   ....[23]....
        /*0418*/ 	.word	0xffffffff


	//   ....[24]....
        /*041c*/ 	.word	0xffffffff


	//   ....[25]....
        /*0420*/ 	.word	0xffffffff


	//   ....[26]....
        /*0424*/ 	.word	0xffffffff


	//   ....[27]....
        /*0428*/ 	.word	0xffffffff


	//   ....[28]....
        /*042c*/ 	.word	0xffffffff


	//   ....[29]....
        /*0430*/ 	.word	0xffffffff


	//   ....[30]....
        /*0434*/ 	.word	0xffffffff


	//   ....[31]....
        /*0438*/ 	.word	0xffffffff


	//   ....[32]....
        /*043c*/ 	.word	0xffffffff


	//   ....[33]....
        /*0440*/ 	.word	0xffffffff


	//   ....[34]....
        /*0444*/ 	.word	0xffffffff


	//   ....[35]....
        /*0448*/ 	.word	0xffffffff


	//   ....[36]....
        /*044c*/ 	.word	0xffffffff


	//   ....[37]....
        /*0450*/ 	.word	0xffffffff


	//   ....[38]....
        /*0454*/ 	.word	0xffffffff


	//   ....[39]....
        /*0458*/ 	.word	0xffffffff


	//   ....[40]....
        /*045c*/ 	.word	0xffffffff


	//   ....[41]....
        /*0460*/ 	.word	0xffffffff


	//   ....[42]....
        /*0464*/ 	.word	0xffffffff


	//   ....[43]....
        /*0468*/ 	.word	0xffffffff


	//   ....[44]....
        /*046c*/ 	.word	0xffffffff


	//   ....[45]....
        /*0470*/ 	.word	0xffffffff


	//   ....[46]....
        /*0474*/ 	.word	0xffffffff


	//   ....[47]....
        /*0478*/ 	.word	0xffffffff


	//   ....[48]....
        /*047c*/ 	.word	0xffffffff


	//   ....[49]....
        /*0480*/ 	.word	0xffffffff


	//   ....[50]....
        /*0484*/ 	.word	0xffffffff


	//   ....[51]....
        /*0488*/ 	.word	0xffffffff


	//   ....[52]....
        /*048c*/ 	.word	0xffffffff


	//   ....[53]....
        /*0490*/ 	.word	0xffffffff


	//   ....[54]....
        /*0494*/ 	.word	0xffffffff


	//   ....[55]....
        /*0498*/ 	.word	0xffffffff


	//   ....[56]....
        /*049c*/ 	.word	0xffffffff


	//   ....[57]....
        /*04a0*/ 	.word	0xffffffff


	//   ....[58]....
        /*04a4*/ 	.word	0xffffffff


	//   ....[59]....
        /*04a8*/ 	.word	0xffffffff


	//   ....[60]....
        /*04ac*/ 	.word	0xffffffff


	//   ....[61]....
        /*04b0*/ 	.word	0xffffffff


	//   ....[62]....
        /*04b4*/ 	.word	0xffffffff


	//   ....[63]....
        /*04b8*/ 	.word	0xffffffff


	//   ....[64]....
        /*04bc*/ 	.word	0xffffffff


	//   ....[65]....
        /*04c0*/ 	.word	0xffffffff


	//   ....[66]....
        /*04c4*/ 	.word	0xffffffff


	//   ....[67]....
        /*04c8*/ 	.word	0xffffffff


	//   ....[68]....
        /*04cc*/ 	.word	0xffffffff


	//   ....[69]....
        /*04d0*/ 	.word	0xffffffff


	//   ....[70]....
        /*04d4*/ 	.word	0xffffffff


	//   ....[71]....
        /*04d8*/ 	.word	0xffffffff


	//   ....[72]....
        /*04dc*/ 	.word	0xffffffff


	//   ....[73]....
        /*04e0*/ 	.word	0xffffffff


	//   ....[74]....
        /*04e4*/ 	.word	0xffffffff


	//   ....[75]....
        /*04e8*/ 	.word	0xffffffff


	//   ....[76]....
        /*04ec*/ 	.word	0xffffffff


	//   ....[77]....
        /*04f0*/ 	.word	0xffffffff


	//   ....[78]....
        /*04f4*/ 	.word	0xffffffff


	//   ....[79]....
        /*04f8*/ 	.word	0xffffffff


	//   ....[80]....
        /*04fc*/ 	.word	0xffffffff


	//   ....[81]....
        /*0500*/ 	.word	0xffffffff


	//   ....[82]....
        /*0504*/ 	.word	0xffffffff


	//   ....[83]....
        /*0508*/ 	.word	0xffffffff


	//   ....[84]....
        /*050c*/ 	.word	0xffffffff


	//   ....[85]....
        /*0510*/ 	.word	0xffffffff


	//   ....[86]....
        /*0514*/ 	.word	0xffffffff


	//   ....[87]....
        /*0518*/ 	.word	0xffffffff


	//   ....[88]....
        /*051c*/ 	.word	0xffffffff


	//   ....[89]....
        /*0520*/ 	.word	0xffffffff


	//   ....[90]....
        /*0524*/ 	.word	0xffffffff


	//   ....[91]....
        /*0528*/ 	.word	0xffffffff


	//   ....[92]....
        /*052c*/ 	.word	0xffffffff


	//   ....[93]....
        /*0530*/ 	.word	0xffffffff


	//   ....[94]....
        /*0534*/ 	.word	0xffffffff


	//   ....[95]....
        /*0538*/ 	.word	0xffffffff


	//   ....[96]....
        /*053c*/ 	.word	0xffffffff


	//   ....[97]....
        /*0540*/ 	.word	0xffffffff


	//   ....[98]....
        /*0544*/ 	.word	0xffffffff


	//   ....[99]....
        /*0548*/ 	.word	0xffffffff


	//   ....[100]....
        /*054c*/ 	.word	0xffffffff


	//   ....[101]....
        /*0550*/ 	.word	0xffffffff


	//   ....[102]....
        /*0554*/ 	.word	0xffffffff


	//   ....[103]....
        /*0558*/ 	.word	0xffffffff


	//   ....[104]....
        /*055c*/ 	.word	0xffffffff


	//   ....[105]....
        /*0560*/ 	.word	0xffffffff


	//   ....[106]....
        /*0564*/ 	.word	0xffffffff


	//   ....[107]....
        /*0568*/ 	.word	0xffffffff


	//   ....[108]....
        /*056c*/ 	.word	0xffffffff


	//   ....[109]....
        /*0570*/ 	.word	0xffffffff


	//   ....[110]....
        /*0574*/ 	.word	0xffffffff


	//   ....[111]....
        /*0578*/ 	.word	0xffffffff


	//   ....[112]....
        /*057c*/ 	.word	0xffffffff


	//   ....[113]....
        /*0580*/ 	.word	0xffffffff


	//   ....[114]....
        /*0584*/ 	.word	0xffffffff


	//   ....[115]....
        /*0588*/ 	.word	0xffffffff


	//   ....[116]....
        /*058c*/ 	.word	0xffffffff


	//   ....[117]....
        /*0590*/ 	.word	0xffffffff


	//   ....[118]....
        /*0594*/ 	.word	0xffffffff


	//   ....[119]....
        /*0598*/ 	.word	0xffffffff


	//   ....[120]....
        /*059c*/ 	.word	0xffffffff


	//   ....[121]....
        /*05a0*/ 	.word	0xffffffff


	//   ....[122]....
        /*05a4*/ 	.word	0xffffffff


	//   ....[123]....
        /*05a8*/ 	.word	0xffffffff


	//   ....[124]....
        /*05ac*/ 	.word	0xffffffff


	//   ....[125]....
        /*05b0*/ 	.word	0xffffffff


	//   ....[126]....
        /*05b4*/ 	.word	0xffffffff


	//   ....[127]....
        /*05b8*/ 	.word	0xffffffff


	//   ....[128]....
        /*05bc*/ 	.word	0xffffffff


	//   ....[129]....
        /*05c0*/ 	.word	0xffffffff


	//   ....[130]....
        /*05c4*/ 	.word	0xffffffff


	//   ....[131]....
        /*05c8*/ 	.word	0xffffffff


	//   ....[132]....
        /*05cc*/ 	.word	0xffffffff


	//   ....[133]....
        /*05d0*/ 	.word	0xffffffff


	//   ....[134]....
        /*05d4*/ 	.word	0xffffffff


	//   ....[135]....
        /*05d8*/ 	.word	0xffffffff


	//   ....[136]....
        /*05dc*/ 	.word	0xffffffff


	//   ....[137]....
        /*05e0*/ 	.word	0xffffffff


	//   ....[138]....
        /*05e4*/ 	.word	0xffffffff


	//   ....[139]....
        /*05e8*/ 	.word	0xffffffff


	//   ....[140]....
        /*05ec*/ 	.word	0xffffffff


	//   ....[141]....
        /*05f0*/ 	.word	0xffffffff


	//   ....[142]....
        /*05f4*/ 	.word	0xffffffff


	//   ....[143]....
        /*05f8*/ 	.word	0xffffffff


	//   ....[144]....
        /*05fc*/ 	.word	0xffffffff


	//   ....[145]....
        /*0600*/ 	.word	0xffffffff


	//   ....[146]....
        /*0604*/ 	.word	0xffffffff


	//   ....[147]....
        /*0608*/ 	.word	0xffffffff


	//   ....[148]....
        /*060c*/ 	.word	0xffffffff


	//   ....[149]....
        /*0610*/ 	.word	0xffffffff


	//   ....[150]....
        /*0614*/ 	.word	0xffffffff


	//   ....[151]....
        /*0618*/ 	.word	0xffffffff


	//   ....[152]....
        /*061c*/ 	.word	0xffffffff


	//   ....[153]....
        /*0620*/ 	.word	0xffffffff


	//   ....[154]....
        /*0624*/ 	.word	0xffffffff


	//   ....[155]....
        /*0628*/ 	.word	0xffffffff


	//   ....[156]....
        /*062c*/ 	.word	0xffffffff


	//   ....[157]....
        /*0630*/ 	.word	0xffffffff


	//   ....[158]....
        /*0634*/ 	.word	0xffffffff


	//   ....[159]....
        /*0638*/ 	.word	0xffffffff


	//   ....[160]....
        /*063c*/ 	.word	0xffffffff


	//   ....[161]....
        /*0640*/ 	.word	0xffffffff


	//   ....[162]....
        /*0644*/ 	.word	0xffffffff


	//   ....[163]....
        /*0648*/ 	.word	0x0500000f


	//   ....[164]....
        /*064c*/ 	.word	0x0500000f


	//   ....[165]....
        /*0650*/ 	.word	0x0500000f


	//   ....[166]....
        /*0654*/ 	.word	0x0500000f


	//   ....[167]....
        /*0658*/ 	.word	0x0500000f


	//   ....[168]....
        /*065c*/ 	.word	0x0500000f


	//   ....[169]....
        /*0660*/ 	.word	0x0500000f


	//   ....[170]....
        /*0664*/ 	.word	0x0500000f


	//   ....[171]....
        /*0668*/ 	.word	0x0500000f


	//   ....[172]....
        /*066c*/ 	.word	0x0500000f


	//   ....[173]....
        /*0670*/ 	.word	0x0500000f


	//   ....[174]....
        /*0674*/ 	.word	0x0500000f


	//   ....[175]....
        /*0678*/ 	.word	0x0500000f


	//   ....[176]....
        /*067c*/ 	.word	0x0500000f


	//   ....[177]....
        /*0680*/ 	.word	0x0500000f


	//   ....[178]....
        /*0684*/ 	.word	0x0500000f


	//   ....[179]....
        /*0688*/ 	.word	0x0500000f


	//   ....[180]....
        /*068c*/ 	.word	0x0500000f


	//   ....[181]....
        /*0690*/ 	.word	0x0500000f


	//   ....[182]....
        /*0694*/ 	.word	0x0500000f


	//   ....[183]....
        /*0698*/ 	.word	0x0500000f


	//   ....[184]....
        /*069c*/ 	.word	0x0500000f


	//   ....[185]....
        /*06a0*/ 	.word	0x0500000f


	//   ....[186]....
        /*06a4*/ 	.word	0x0500000f


	//   ....[187]....
        /*06a8*/ 	.word	0x0500000f


	//   ....[188]....
        /*06ac*/ 	.word	0x0500000f


	//   ....[189]....
        /*06b0*/ 	.word	0x0500000f


	//   ....[190]....
        /*06b4*/ 	.word	0x0500000f


	//   ....[191]....
        /*06b8*/ 	.word	0x0500000f


	//   ....[192]....
        /*06bc*/ 	.word	0x0500000f


	//   ....[193]....
        /*06c0*/ 	.word	0x0500000f


	//   ....[194]....
        /*06c4*/ 	.word	0x0500000f


	//   ....[195]....
        /*06c8*/ 	.word	0x0500000f


	//   ....[196]....
        /*06cc*/ 	.word	0x0500000f


	//   ....[197]....
        /*06d0*/ 	.word	0x0500000f


	//   ....[198]....
        /*06d4*/ 	.word	0x0500000f


	//   ....[199]....
        /*06d8*/ 	.word	0x0500000f


	//   ....[200]....
        /*06dc*/ 	.word	0x0500000f


	//   ....[201]....
        /*06e0*/ 	.word	0x0500000f


	//   ....[202]....
        /*06e4*/ 	.word	0x0500000f


	//   ....[203]....
        /*06e8*/ 	.word	0x0500000f


	//   ....[204]....
        /*06ec*/ 	.word	0x0500000f


	//   ....[205]....
        /*06f0*/ 	.word	0x0500000f


	//   ....[206]....
        /*06f4*/ 	.word	0x0500000f


	//   ....[207]....
        /*06f8*/ 	.word	0x0500000f


	//   ....[208]....
        /*06fc*/ 	.word	0x0500000f


	//   ....[209]....
        /*0700*/ 	.word	0x0500000f


	//   ....[210]....
        /*0704*/ 	.word	0x0500000f


	//   ....[211]....
        /*0708*/ 	.word	0x0500000f


	//   ....[212]....
        /*070c*/ 	.word	0x0500000f


	//   ....[213]....
        /*0710*/ 	.word	0x0500000f


	//   ....[214]....
        /*0714*/ 	.word	0x0500000f


	//   ....[215]....
        /*0718*/ 	.word	0x0500000f


	//   ....[216]....
        /*071c*/ 	.word	0x0500000f


	//   ....[217]....
        /*0720*/ 	.word	0x0500000f


	//   ....[218]....
        /*0724*/ 	.word	0x0500000f


	//   ....[219]....
        /*0728*/ 	.word	0x0500000f


	//   ....[220]....
        /*072c*/ 	.word	0x0500000f


	//   ....[221]....
        /*0730*/ 	.word	0x0500000f


	//   ....[222]....
        /*0734*/ 	.word	0x0500000f


	//   ....[223]....
        /*0738*/ 	.word	0x0500000f


	//   ....[224]....
        /*073c*/ 	.word	0x0500000f


	//   ....[225]....
        /*0740*/ 	.word	0x0500000f


	//   ....[226]....
        /*0744*/ 	.word	0x0500000f


	//   ....[227]....
        /*0748*/ 	.word	0x0500000f


	//   ....[228]....
        /*074c*/ 	.word	0x0500000f


	//   ....[229]....
        /*0750*/ 	.word	0x0500000f


	//   ....[230]....
        /*0754*/ 	.word	0x0500000f


	//   ....[231]....
        /*0758*/ 	.word	0x0500000f


	//   ....[232]....
        /*075c*/ 	.word	0x0500000f


	//   ....[233]....
        /*0760*/ 	.word	0x0500000f


	//   ....[234]....
        /*0764*/ 	.word	0x0500000f


	//   ....[235]....
        /*0768*/ 	.word	0x0500000f


	//   ....[236]....
        /*076c*/ 	.word	0x0500000f


	//   ....[237]....
        /*0770*/ 	.word	0x0500000f


	//   ....[238]....
        /*0774*/ 	.word	0x0500000f


	//   ....[239]....
        /*0778*/ 	.word	0x0500000f


	//   ....[240]....
        /*077c*/ 	.word	0x0500000f


	//   ....[241]....
        /*0780*/ 	.word	0x0500000f


	//   ....[242]....
        /*0784*/ 	.word	0x0500000f


	//   ....[243]....
        /*0788*/ 	.word	0x0500000f


	//   ....[244]....
        /*078c*/ 	.word	0x0500000f


	//   ....[245]....
        /*0790*/ 	.word	0x0500000f


	//   ....[246]....
        /*0794*/ 	.word	0x0500000f


	//   ....[247]....
        /*0798*/ 	.word	0x0500000f


	//   ....[248]....
        /*079c*/ 	.word	0x0500000f


	//   ....[249]....
        /*07a0*/ 	.word	0x0500000f


	//   ....[250]....
        /*07a4*/ 	.word	0x0500000f


	//   ....[251]....
        /*07a8*/ 	.word	0x0500000f


	//   ....[252]....
        /*07ac*/ 	.word	0x0500000f


	//   ....[253]....
        /*07b0*/ 	.word	0x0500000f


	//   ....[254]....
        /*07b4*/ 	.word	0x0500000f


	//   ....[255]....
        /*07b8*/ 	.word	0x0500000f


	//   ....[0]....
        /*07bc*/ 	.word	0x0500000f


	//   ....[1]....
        /*07c0*/ 	.word	0x0500000f


	//   ....[2]....
        /*07c4*/ 	.word	0x0500000f


	//   ....[3]....
        /*07c8*/ 	.word	0x0500000f


	//   ....[4]....
        /*07cc*/ 	.word	0x0500000f


	//   ....[5]....
        /*07d0*/ 	.word	0x0500000f


	//   ....[6]....
        /*07d4*/ 	.word	0x0500000f


	//   ....[7]....
        /*07d8*/ 	.word	0x0500000f


	//   ....[8]....
        /*07dc*/ 	.word	0x0500000f


	//----- nvinfo : EIATTR_COOP_GROUP_INSTR_OFFSETS
	.align		4
.L_381:
        /*07e0*/ 	.byte	0x04, 0x28
        /*07e2*/ 	.short	(.L_383 - .L_382)


	//   ....[0]....
.L_382:
        /*07e4*/ 	.word	0x00000060


	//   ....[1]....
        /*07e8*/ 	.word	0x00000140


	//   ....[2]....
        /*07ec*/ 	.word	0x00000190


	//   ....[3]....
        /*07f0*/ 	.word	0x000003c0


	//   ....[4]....
        /*07f4*/ 	.word	0x00000520


	//   ....[5]....
        /*07f8*/ 	.word	0x00000640


	//   ....[6]....
        /*07fc*/ 	.word	0x000007a0


	//   ....[7]....
        /*0800*/ 	.word	0x00003340


	//   ....[8]....
        /*0804*/ 	.word	0x00003350


	//   ....[9]....
        /*0808*/ 	.word	0x00004150


	//   ....[10]....
        /*080c*/ 	.word	0x00004160


	//   ....[11]....
        /*0810*/ 	.word	0x00004ef0


	//   ....[12]....
        /*0814*/ 	.word	0x00004f00


	//   ....[13]....
        /*0818*/ 	.word	0x00006990


	//   ....[14]....
        /*081c*/ 	.word	0x000069a0


	//   ....[15]....
        /*0820*/ 	.word	0x00007830


	//   ....[16]....
        /*0824*/ 	.word	0x00007840


	//   ....[17]....
        /*0828*/ 	.word	0x00008850


	//   ....[18]....
        /*082c*/ 	.word	0x00008860


	//   ....[19]....
        /*0830*/ 	.word	0x00009ac0


	//   ....[20]....
        /*0834*/ 	.word	0x00009ad0


	//   ....[21]....
        /*0838*/ 	.word	0x00009c90


	//   ....[22]....
        /*083c*/ 	.word	0x00009ca0


	//   ....[23]....
        /*0840*/ 	.word	0x00009e70


	//   ....[24]....
        /*0844*/ 	.word	0x00009e80


	//   ....[25]....
        /*0848*/ 	.word	0x0000a2f0


	//   ....[26]....
        /*084c*/ 	.word	0x0000a300


	//   ....[27]....
        /*0850*/ 	.word	0x0000a480


	//   ....[28]....
        /*0854*/ 	.word	0x0000a4a0


	//   ....[29]....
        /*0858*/ 	.word	0x0000a630


	//   ....[30]....
        /*085c*/ 	.word	0x0000a650


	//   ....[31]....
        /*0860*/ 	.word	0x0000ae30


	//   ....[32]....
        /*0864*/ 	.word	0x0000b450


	//   ....[33]....
        /*0868*/ 	.word	0x0000b460


	//   ....[34]....
        /*086c*/ 	.word	0x0000b470


	//   ....[35]....
        /*0870*/ 	.word	0x0000b480


	//   ....[36]....
        /*0874*/ 	.word	0x0000e6e0


	//   ....[37]....
        /*0878*/ 	.word	0x0000e6f0


	//   ....[38]....
        /*087c*/ 	.word	0x0000e700


	//   ....[39]....
        /*0880*/ 	.word	0x0000e710


	//   ....[40]....
        /*0884*/ 	.word	0x00015b70


	//   ....[41]....
        /*0888*/ 	.word	0x00015c70


	//   ....[42]....
        /*088c*/ 	.word	0x00016100


	//   ....[43]....
        /*0890*/ 	.word	0x000161a0


	//   ....[44]....
        /*0894*/ 	.word	0x0001ace0


	//   ....[45]....
        /*0898*/ 	.word	0x0001ad00


	//   ....[46]....
        /*089c*/ 	.word	0x0001ad20


	//   ....[47]....
        /*08a0*/ 	.word	0x0001ad40


	//   ....[48]....
        /*08a4*/ 	.word	0x0001c120


	//   ....[49]....
        /*08a8*/ 	.word	0x0001c1d0


	//   ....[50]....
        /*08ac*/ 	.word	0x0001c3a0


	//   ....[51]....
        /*08b0*/ 	.word	0x0001c3c0


	//   ....[52]....
        /*08b4*/ 	.word	0x0001e090


	//   ....[53]....
        /*08b8*/ 	.word	0x0001e0d0


	//   ....[54]....
        /*08bc*/ 	.word	0x0001e100


	//   ....[55]....
        /*08c0*/ 	.word	0x0001e130


	//   ....[56]....
        /*08c4*/ 	.word	0x0001e9b0


	//   ....[57]....
        /*08c8*/ 	.word	0x0001e9d0


	//   ....[58]....
        /*08cc*/ 	.word	0x0001eb20


	//   ....[59]....
        /*08d0*/ 	.word	0x0001eb40


	//   ....[60]....
        /*08d4*/ 	.word	0x0001ec90


	//   ....[61]....
        /*08d8*/ 	.word	0x0001ecb0


	//   ....[62]....
        /*08dc*/ 	.word	0x0001ee10


	//   ....[63]....
        /*08e0*/ 	.word	0x0001ee30


	//   ....[64]....
        /*08e4*/ 	.word	0x0001f7a0


	//   ....[65]....
        /*08e8*/ 	.word	0x0001f7b0


	//   ....[66]....
        /*08ec*/ 	.word	0x0001f900


	//   ....[67]....
        /*08f0*/ 	.word	0x0001f920


	//   ....[68]....
        /*08f4*/ 	.word	0x0001fa70


	//   ....[69]....
        /*08f8*/ 	.word	0x0001fa90


	//   ....[70]....
        /*08fc*/ 	.word	0x0001fbf0


	//   ....[71]....
        /*0900*/ 	.word	0x0001fc10


	//   ....[72]....
        /*0904*/ 	.word	0x0001fdf0


	//   ....[73]....
        /*0908*/ 	.word	0x0001ffb0


	//   ....[74]....
        /*090c*/ 	.word	0x0001ffe0


	//   ....[75]....
        /*0910*/ 	.word	0x00020010


	//   ....[76]....
        /*0914*/ 	.word	0x00020040


	//   ....[77]....
        /*0918*/ 	.word	0x00020070


	//   ....[78]....
        /*091c*/ 	.word	0x000200a0


	//   ....[79]....
        /*0920*/ 	.word	0x00020220


	//   ....[80]....
        /*0924*/ 	.word	0x00020250


	//   ....[81]....
        /*0928*/ 	.word	0x00020280


	//   ....[82]....
        /*092c*/ 	.word	0x000202b0


	//   ....[83]....
        /*0930*/ 	.word	0x000202e0


	//   ....[84]....
        /*0934*/ 	.word	0x00020310


	//   ....[85]....
        /*0938*/ 	.word	0x000203a0


	//   ....[86]....
        /*093c*/ 	.word	0x000203d0


	//   ....[87]....
        /*0940*/ 	.word	0x00020450


	//   ....[88]....
        /*0944*/ 	.word	0x00020fc0


	//   ....[89]....
        /*0948*/ 	.word	0x00023420


	//   ....[90]....
        /*094c*/ 	.word	0x00023460


	//   ....[91]....
        /*0950*/ 	.word	0x000234a0


	//   ....[92]....
        /*0954*/ 	.word	0x00023560


	//   ....[93]....
        /*0958*/ 	.word	0x00023590


	//   ....[94]....
        /*095c*/ 	.word	0x000235f0


	//   ....[95]....
        /*0960*/ 	.word	0x00023630


	//   ....[96]....
        /*0964*/ 	.word	0x00023690


	//   ....[97]....
        /*0968*/ 	.word	0x000236b0


	//   ....[98]....
        /*096c*/ 	.word	0x000236e0


	//   ....[99]....
        /*0970*/ 	.word	0x00023f40


	//   ....[100]....
        /*0974*/ 	.word	0x00023f80


	//   ....[101]....
        /*0978*/ 	.word	0x00023fa0


	//   ....[102]....
        /*097c*/ 	.word	0x00024040


	//   ....[103]....
        /*0980*/ 	.word	0x00024050


	//   ....[104]....
        /*0984*/ 	.word	0x00024100


	//   ....[105]....
        /*0988*/ 	.word	0x00024110


	//   ....[106]....
        /*098c*/ 	.word	0x000241c0


	//   ....[107]....
        /*0990*/ 	.word	0x000241d0


	//   ....[108]....
        /*0994*/ 	.word	0x00024280


	//   ....[109]....
        /*0998*/ 	.word	0x00024290


	//   ....[110]....
        /*099c*/ 	.word	0x00024340


	//   ....[111]....
        /*09a0*/ 	.word	0x00024350


	//   ....[112]....
        /*09a4*/ 	.word	0x00024400


	//   ....[113]....
        /*09a8*/ 	.word	0x00024410


	//   ....[114]....
        /*09ac*/ 	.word	0x00024450


	//   ....[115]....
        /*09b0*/ 	.word	0x00024ca0


	//   ....[116]....
        /*09b4*/ 	.word	0x00024ce0


	//   ....[117]....
        /*09b8*/ 	.word	0x00024d10


	//   ....[118]....
        /*09bc*/ 	.word	0x00024dd0


	//   ....[119]....
        /*09c0*/ 	.word	0x00024e00


	//   ....[120]....
        /*09c4*/ 	.word	0x00024e50


	//   ....[121]....
        /*09c8*/ 	.word	0x00024e80


	//   ....[122]....
        /*09cc*/ 	.word	0x00024ed0


	//   ....[123]....
        /*09d0*/ 	.word	0x00024f00


	//   ....[124]....
        /*09d4*/ 	.word	0x00024f70


	//   ....[125]....
        /*09d8*/ 	.word	0x00025270


	//   ....[126]....
        /*09dc*/ 	.word	0x000252a0


	//   ....[127]....
        /*09e0*/ 	.word	0x00025360


	//   ....[128]....
        /*09e4*/ 	.word	0x00025370


	//   ....[129]....
        /*09e8*/ 	.word	0x00025420


	//   ....[130]....
        /*09ec*/ 	.word	0x00025430


	//   ....[131]....
        /*09f0*/ 	.word	0x000254e0


	//   ....[132]....
        /*09f4*/ 	.word	0x000254f0


	//   ....[133]....
        /*09f8*/ 	.word	0x00025500


	//   ....[134]....
        /*09fc*/ 	.word	0x000255b0


	//   ....[135]....
        /*0a00*/ 	.word	0x00025b70


	//   ....[136]....
        /*0a04*/ 	.word	0x00025bb0


	//   ....[137]....
        /*0a08*/ 	.word	0x00025c50


	//   ....[138]....
        /*0a0c*/ 	.word	0x00025c80


	//   ....[139]....
        /*0a10*/ 	.word	0x00025d10


	//   ....[140]....
        /*0a14*/ 	.word	0x00025d40


	//   ....[141]....
        /*0a18*/ 	.word	0x00025dd0


	//   ....[142]....
        /*0a1c*/ 	.word	0x00025e00


	//   ....[143]....
        /*0a20*/ 	.word	0x00025e10


	//   ....[144]....
        /*0a24*/ 	.word	0x00025ea0


	//   ....[145]....
        /*0a28*/ 	.word	0x00026300


	//   ....[146]....
        /*0a2c*/ 	.word	0x00026350


	//   ....[147]....
        /*0a30*/ 	.word	0x00026380


	//   ....[148]....
        /*0a34*/ 	.word	0x00026390


	//   ....[149]....
        /*0a38*/ 	.word	0x000263c0


	//   ....[150]....
        /*0a3c*/ 	.word	0x000263f0


	//   ....[151]....
        /*0a40*/ 	.word	0x00026420


	//   ....[152]....
        /*0a44*/ 	.word	0x00026450


	//   ....[153]....
        /*0a48*/ 	.word	0x000265e0


	//   ....[154]....
        /*0a4c*/ 	.word	0x00026610


	//   ....[155]....
        /*0a50*/ 	.word	0x00026640


	//   ....[156]....
        /*0a54*/ 	.word	0x00026670


	//   ....[157]....
        /*0a58*/ 	.word	0x000266a0


	//   ....[158]....
        /*0a5c*/ 	.word	0x000266d0


	//   ....[159]....
        /*0a60*/ 	.word	0x00026790


	//   ....[160]....
        /*0a64*/ 	.word	0x000267b0


	//   ....[161]....
        /*0a68*/ 	.word	0x00026820


	//   ....[162]....
        /*0a6c*/ 	.word	0x00026c90


	//   ....[163]....
        /*0a70*/ 	.word	0x00026fb0


	//   ....[164]....
        /*0a74*/ 	.word	0x00027040


	//   ....[165]....
        /*0a78*/ 	.word	0x000270e0


	//   ....[166]....
        /*0a7c*/ 	.word	0x00027170


	//   ....[167]....
        /*0a80*/ 	.word	0x00027210


	//   ....[168]....
        /*0a84*/ 	.word	0x000272a0


	//   ....[169]....
        /*0a88*/ 	.word	0x00027390


	//   ....[170]....
        /*0a8c*/ 	.word	0x00027420


	//   ....[171]....
        /*0a90*/ 	.word	0x000274c0


	//   ....[172]....
        /*0a94*/ 	.word	0x00027550


	//   ....[173]....
        /*0a98*/ 	.word	0x000275f0


	//   ....[174]....
        /*0a9c*/ 	.word	0x00027680


	//   ....[175]....
        /*0aa0*/ 	.word	0x00027770


	//   ....[176]....
        /*0aa4*/ 	.word	0x00027800


	//   ....[177]....
        /*0aa8*/ 	.word	0x000278a0


	//   ....[178]....
        /*0aac*/ 	.word	0x00027930


	//   ....[179]....
        /*0ab0*/ 	.word	0x000279d0


	//   ....[180]....
        /*0ab4*/ 	.word	0x00027a60


	//   ....[181]....
        /*0ab8*/ 	.word	0x00027b50


	//   ....[182]....
        /*0abc*/ 	.word	0x00027be0


	//   ....[183]....
        /*0ac0*/ 	.word	0x00027c30


	//   ....[184]....
        /*0ac4*/ 	.word	0x00027c80


	//   ....[185]....
        /*0ac8*/ 	.word	0x00027d60


	//   ....[186]....
        /*0acc*/ 	.word	0x00027df0


	//   ....[187]....
        /*0ad0*/ 	.word	0x00027e40


	//   ....[188]....
        /*0ad4*/ 	.word	0x00027e90


	//   ....[189]....
        /*0ad8*/ 	.word	0x000280f0


	//   ....[190]....
        /*0adc*/ 	.word	0x000283d0


	//   ....[191]....
        /*0ae0*/ 	.word	0x000284c0


	//   ....[192]....
        /*0ae4*/ 	.word	0x00028570


	//   ....[193]....
        /*0ae8*/ 	.word	0x000286f0


	//   ....[194]....
        /*0aec*/ 	.word	0x00028740


	//   ....[195]....
        /*0af0*/ 	.word	0x00028850


	//   ....[196]....
        /*0af4*/ 	.word	0x000288b0


	//   ....[197]....
        /*0af8*/ 	.word	0x000289c0


	//   ....[198]....
        /*0afc*/ 	.word	0x00028a20


	//   ....[199]....
        /*0b00*/ 	.word	0x00028b20


	//   ....[200]....
        /*0b04*/ 	.word	0x00028b70


	//   ....[201]....
        /*0b08*/ 	.word	0x00028c20


	//   ....[202]....
        /*0b0c*/ 	.word	0x00028c80


	//   ....[203]....
        /*0b10*/ 	.word	0x00028db0


	//   ....[204]....
        /*0b14*/ 	.word	0x00028e00


	//   ....[205]....
        /*0b18*/ 	.word	0x00028f40


	//   ....[206]....
        /*0b1c*/ 	.word	0x00028f90


	//   ....[207]....
        /*0b20*/ 	.word	0x000290d0


	//   ....[208]....
        /*0b24*/ 	.word	0x00029120


	//   ....[209]....
        /*0b28*/ 	.word	0x00029260


	//   ....[210]....
        /*0b2c*/ 	.word	0x000292b0


	//   ....[211]....
        /*0b30*/ 	.word	0x000293f0


	//   ....[212]....
        /*0b34*/ 	.word	0x00029440


	//   ....[213]....
        /*0b38*/ 	.word	0x00029580


	//   ....[214]....
        /*0b3c*/ 	.word	0x000295d0


	//   ....[215]....
        /*0b40*/ 	.word	0x000296f0


	//   ....[216]....
        /*0b44*/ 	.word	0x00029740


	//   ....[217]....
        /*0b48*/ 	.word	0x00029870


	//   ....[218]....
        /*0b4c*/ 	.word	0x00029910


	//   ....[219]....
        /*0b50*/ 	.word	0x00029ab0


	//   ....[220]....
        /*0b54*/ 	.word	0x00029b00


	//   ....[221]....
        /*0b58*/ 	.word	0x00029c00


	//   ....[222]....
        /*0b5c*/ 	.word	0x00029c50


	//   ....[223]....
        /*0b60*/ 	.word	0x00029d50


	//   ....[224]....
        /*0b64*/ 	.word	0x00029da0


	//   ....[225]....
        /*0b68*/ 	.word	0x00029ed0


	//   ....[226]....
        /*0b6c*/ 	.word	0x00029f20


	//   ....[227]....
        /*0b70*/ 	.word	0x0002a010


	//   ....[228]....
        /*0b74*/ 	.word	0x0002a0b0


	//   ....[229]....
        /*0b78*/ 	.word	0x0002a1f0


	//   ....[230]....
        /*0b7c*/ 	.word	0x0002a240


	//   ....[231]....
        /*0b80*/ 	.word	0x0002a380


	//   ....[232]....
        /*0b84*/ 	.word	0x0002a3d0


	//   ....[233]....
        /*0b88*/ 	.word	0x0002a510


	//   ....[234]....
        /*0b8c*/ 	.word	0x0002a560


	//   ....[235]....
        /*0b90*/ 	.word	0x0002a6a0


	//   ....[236]....
        /*0b94*/ 	.word	0x0002a6f0


	//   ....[237]....
        /*0b98*/ 	.word	0x0002a7e0


	//   ....[238]....
        /*0b9c*/ 	.word	0x0002a890


	//   ....[239]....
        /*0ba0*/ 	.word	0x0002aa40


	//   ....[240]....
        /*0ba4*/ 	.word	0x0002aa90


	//   ....[241]....
        /*0ba8*/ 	.word	0x0002abc0


	//   ....[242]....
        /*0bac*/ 	.word	0x0002ac10


	//   ....[243]....
        /*0bb0*/ 	.word	0x0002ad40


	//   ....[244]....
        /*0bb4*/ 	.word	0x0002ad90


	//   ....[245]....
        /*0bb8*/ 	.word	0x0002aec0


	//   ....[246]....
        /*0bbc*/ 	.word	0x0002af10


	//   ....[247]....
        /*0bc0*/ 	.word	0x0002afa0


	//   ....[248]....
        /*0bc4*/ 	.word	0x0002b040


	//   ....[249]....
        /*0bc8*/ 	.word	0x0002b170


	//   ....[250]....
        /*0bcc*/ 	.word	0x0002b1e0


	//   ....[251]....
        /*0bd0*/ 	.word	0x0002b250


	//   ....[252]....
        /*0bd4*/ 	.word	0x0002b2c0


	//   ....[253]....
        /*0bd8*/ 	.word	0x0002b330


	//   ....[254]....
        /*0bdc*/ 	.word	0x0002b3b0


	//   ....[255]....
        /*0be0*/ 	.word	0x0002b440


	//   ....[0]....
        /*0be4*/ 	.word	0x0002b4d0


	//   ....[1]....
        /*0be8*/ 	.word	0x0002b540


	//   ....[2]....
        /*0bec*/ 	.word	0x0002b5b0


	//   ....[3]....
        /*0bf0*/ 	.word	0x0002b620


	//   ....[4]....
        /*0bf4*/ 	.word	0x0002b6a0


	//   ....[5]....
        /*0bf8*/ 	.word	0x0002b710


	//   ....[6]....
        /*0bfc*/ 	.word	0x0002b7b0


	//   ....[7]....
        /*0c00*/ 	.word	0x0002b840


	//   ....[8]....
        /*0c04*/ 	.word	0x0002b960


	//----- nvinfo : EIATTR_REG_RECONFIG
	.align		4
.L_383:
        /*0c08*/ 	.byte	0x01, 0x54
	.zero		2


	//----- nvinfo : EIATTR_SYSCALL_OFFSETS
	.align		4
        /*0c0c*/ 	.byte	0x04, 0x46
        /*0c0e*/ 	.short	(.L_385 - .L_384)


	//   ....[0]....
.L_384:
        /*0c10*/ 	.word	0x00001690


	//   ....[1]....
        /*0c14*/ 	.word	0x000017e0


	//   ....[2]....
        /*0c18*/ 	.word	0x0000afd0


	//   ....[3]....
        /*0c1c*/ 	.word	0x0000b360


	//   ....[4]....
        /*0c20*/ 	.word	0x00022a00


	//   ....[5]....
        /*0c24*/ 	.word	0x00022b50


	//   ....[6]....
        /*0c28*/ 	.word	0x00022c40


	//   ....[7]....
        /*0c2c*/ 	.word	0x00023b70


	//----- nvinfo : EIATTR_MBARRIER_INSTR_OFFSETS
	.align		4
.L_385:
        /*0c30*/ 	.byte	0x04, 0x39
        /*0c32*/ 	.short	(.L_387 - .L_386)


	//   ....[0]....
.L_386:
        /*0c34*/ 	.word	0x00000270
        /*0c38*/ 	.word	0x000000ff
        /*0c3c*/ 	.word	0x00038800
        /*0c40*/ 	.short	0x0100
        /*0c42*/ 	.byte	0x08
	.zero		1


	//   ....[1]....
        /*0c44*/ 	.word	0x00000280
        /*0c48*/ 	.word	0x000000ff
        /*0c4c*/ 	.word	0x00038820
        /*0c50*/ 	.short	0x0100
        /*0c52*/ 	.byte	0x08
	.zero		1


	//   ....[2]....
        /*0c54*/ 	.word	0x00000370
        /*0c58*/ 	.word	0x000000ff
        /*0c5c*/ 	.word	0x00038830
        /*0c60*/ 	.short	0x0100
        /*0c62*/ 	.byte	0x08
	.zero		1


	//   ....[3]....
        /*0c64*/ 	.word	0x00000380
        /*0c68*/ 	.word	0x000000ff
        /*0c6c*/ 	.word	0x00038840
        /*0c70*/ 	.short	0x0100
        /*0c72*/ 	.byte	0x08
	.zero		1


	//   ....[4]....
        /*0c74*/ 	.word	0x00000390
        /*0c78*/ 	.word	0x000000ff
        /*0c7c*/ 	.word	0x00038838
        /*0c80*/ 	.short	0x0100
        /*0c82*/ 	.byte	0x08
	.zero		1


	//   ....[5]....
        /*0c84*/ 	.word	0x000003a0
        /*0c88*/ 	.word	0x000000ff
        /*0c8c*/ 	.word	0x00038848
        /*0c90*/ 	.short	0x0100
        /*0c92*/ 	.byte	0x08
	.zero		1


	//   ....[6]....
        /*0c94*/ 	.word	0x000004d0
        /*0c98*/ 	.word	0x000000ff
        /*0c9c*/ 	.word	0x00038850
        /*0ca0*/ 	.short	0x0100
        /*0ca2*/ 	.byte	0x08
	.zero		1


	//   ....[7]....
        /*0ca4*/ 	.word	0x000004e0
        /*0ca8*/ 	.word	0x000000ff
        /*0cac*/ 	.word	0x00038860
        /*0cb0*/ 	.short	0x0100
        /*0cb2*/ 	.byte	0x08
	.zero		1


	//   ....[8]....
        /*0cb4*/ 	.word	0x000004f0
        /*0cb8*/ 	.word	0x000000ff
        /*0cbc*/ 	.word	0x00038858
        /*0cc0*/ 	.short	0x0100
        /*0cc2*/ 	.byte	0x08
	.zero		1


	//   ....[9]....
        /*0cc4*/ 	.word	0x00000500
        /*0cc8*/ 	.word	0x000000ff
        /*0ccc*/ 	.word	0x00038868
        /*0cd0*/ 	.short	0x0100
        /*0cd2*/ 	.byte	0x08
	.zero		1


	//   ....[10]....
        /*0cd4*/ 	.word	0x000005f0
        /*0cd8*/ 	.word	0x000000ff
        /*0cdc*/ 	.word	0x00038870
        /*0ce0*/ 	.short	0x0100
        /*0ce2*/ 	.byte	0x06
	.zero		1


	//   ....[11]....
        /*0ce4*/ 	.word	0x00000600
        /*0ce8*/ 	.word	0x000000ff
        /*0cec*/ 	.word	0x00038880
        /*0cf0*/ 	.short	0x0100
        /*0cf2*/ 	.byte	0x06
	.zero		1


	//   ....[12]....
        /*0cf4*/ 	.word	0x00000610
        /*0cf8*/ 	.word	0x000000ff
        /*0cfc*/ 	.word	0x00038878
        /*0d00*/ 	.short	0x0100
        /*0d02*/ 	.byte	0x06
	.zero		1


	//   ....[13]....
        /*0d04*/ 	.word	0x00000620
        /*0d08*/ 	.word	0x000000ff
        /*0d0c*/ 	.word	0x00038888
        /*0d10*/ 	.short	0x0100
        /*0d12*/ 	.byte	0x06
	.zero		1


	//   ....[14]....
        /*0d14*/ 	.word	0x00000750
        /*0d18*/ 	.word	0x000000ff
        /*0d1c*/ 	.word	0x00038890
        /*0d20*/ 	.short	0x0100
        /*0d22*/ 	.byte	0x08
	.zero		1


	//   ....[15]....
        /*0d24*/ 	.word	0x00000760
        /*0d28*/ 	.word	0x000000ff
        /*0d2c*/ 	.word	0x000388a0
        /*0d30*/ 	.short	0x0100
        /*0d32*/ 	.byte	0x08
	.zero		1


	//   ....[16]....
        /*0d34*/ 	.word	0x00000770
        /*0d38*/ 	.word	0x000000ff
        /*0d3c*/ 	.word	0x00038898
        /*0d40*/ 	.short	0x0100
        /*0d42*/ 	.byte	0x08
	.zero		1


	//   ....[17]....
        /*0d44*/ 	.word	0x00000780
        /*0d48*/ 	.word	0x000000ff
        /*0d4c*/ 	.word	0x000388a8
        /*0d50*/ 	.short	0x0100
        /*0d52*/ 	.byte	0x08
	.zero		1


	//   ....[18]....
        /*0d54*/ 	.word	0x000008b0
        /*0d58*/ 	.word	0x000000ff
        /*0d5c*/ 	.word	0x000388b0
        /*0d60*/ 	.short	0x0100
        /*0d62*/ 	.byte	0x08
	.zero		1


	//   ....[19]....
        /*0d64*/ 	.word	0x000008c0
        /*0d68*/ 	.word	0x000000ff
        /*0d6c*/ 	.word	0x000388c0
        /*0d70*/ 	.short	0x0100
        /*0d72*/ 	.byte	0x08
	.zero		1


	//   ....[20]....
        /*0d74*/ 	.word	0x000008d0
        /*0d78*/ 	.word	0x000000ff
        /*0d7c*/ 	.word	0x000388b8
        /*0d80*/ 	.short	0x0100
        /*0d82*/ 	.byte	0x08
	.zero		1


	//   ....[21]....
        /*0d84*/ 	.word	0x000008e0
        /*0d88*/ 	.word	0x000000ff
        /*0d8c*/ 	.word	0x000388c8
        /*0d90*/ 	.short	0x0100
        /*0d92*/ 	.byte	0x08
	.zero		1


	//   ....[22]....
        /*0d94*/ 	.word	0x000032f0
        /*0d98*/ 	.word	0x00000059
        /*0d9c*/ 	.word	0x00038890
        /*0da0*/ 	.short	0x010a
        /*0da2*/ 	.byte	0x3f
	.zero		1


	//   ....[23]....
        /*0da4*/ 	.word	0x00006930
        /*0da8*/ 	.word	0x00000059
        /*0dac*/ 	.word	0x00038890
        /*0db0*/ 	.short	0x010a
        /*0db2*/ 	.byte	0x3f
	.zero		1


	//   ....[24]....
        /*0db4*/ 	.word	0x00009900
        /*0db8*/ 	.word	0x00000059
        /*0dbc*/ 	.word	0x00038890
        /*0dc0*/ 	.short	0x010a
        /*0dc2*/ 	.byte	0x3f
	.zero		1


	//   ....[25]....
        /*0dc4*/ 	.word	0x0000a100
        /*0dc8*/ 	.word	0x0000000b
        /*0dcc*/ 	.word	0x00000000
        /*0dd0*/ 	.short	0x0101
        /*0dd2*/ 	.byte	0x3f
	.zero		1


	//   ....[26]....
        /*0dd4*/ 	.word	0x0000a140
        /*0dd8*/ 	.word	0x00000059
        /*0ddc*/ 	.word	0x000388b0
        /*0de0*/ 	.short	0x010a
        /*0de2*/ 	.byte	0x3f
	.zero		1


	//   ....[27]....
        /*0de4*/ 	.word	0x0000a890
        /*0de8*/ 	.word	0x00000059
        /*0dec*/ 	.word	0x00000000
        /*0df0*/ 	.short	0x0101
        /*0df2*/ 	.byte	0x3f
	.zero		1


	//   ....[28]....
        /*0df4*/ 	.word	0x0000b060
        /*0df8*/ 	.word	0x00000016
        /*0dfc*/ 	.word	0x00038800
        /*0e00*/ 	.short	0x010a
        /*0e02*/ 	.byte	0x3f
	.zero		1


	//   ....[29]....
        /*0e04*/ 	.word	0x0000b0b0
        /*0e08*/ 	.word	0x00000016
        /*0e0c*/ 	.word	0x00038800
        /*0e10*/ 	.short	0x010a
        /*0e12*/ 	.byte	0x3f
	.zero		1


	//   ....[30]....
        /*0e14*/ 	.word	0x0000bbc0
        /*0e18*/ 	.word	0x00000016
        /*0e1c*/ 	.word	0x00038800
        /*0e20*/ 	.short	0x010a
        /*0e22*/ 	.byte	0x3f
	.zero		1


	//   ....[31]....
        /*0e24*/ 	.word	0x0000ed20
        /*0e28*/ 	.word	0x00000016
        /*0e2c*/ 	.word	0x00038800
        /*0e30*/ 	.short	0x010a
        /*0e32*/ 	.byte	0x3f
	.zero		1


	//   ....[32]....
        /*0e34*/ 	.word	0x000120f0
        /*0e38*/ 	.word	0x00000000
        /*0e3c*/ 	.word	0x00038830
        /*0e40*/ 	.short	0x010a
        /*0e42*/ 	.byte	0x3f
	.zero		1


	//   ....[33]....
        /*0e44*/ 	.word	0x00012140
        /*0e48*/ 	.word	0x00000000
        /*0e4c*/ 	.word	0x00038830
        /*0e50*/ 	.short	0x010a
        /*0e52*/ 	.byte	0x3f
	.zero		1


	//   ....[34]....
        /*0e54*/ 	.word	0x00016000
        /*0e58*/ 	.word	0x00000000
        /*0e5c*/ 	.word	0x00000000
        /*0e60*/ 	.short	0x0101
        /*0e62*/ 	.byte	0x3f
	.zero		1


	//   ....[35]....
        /*0e64*/ 	.word	0x00016f70
        /*0e68*/ 	.word	0x00000009
        /*0e6c*/ 	.word	0x00038830
        /*0e70*/ 	.short	0x010a
        /*0e72*/ 	.byte	0x3f
	.zero		1


	//   ....[36]....
        /*0e74*/ 	.word	0x00017000
        /*0e78*/ 	.word	0x00000009
        /*0e7c*/ 	.word	0x00038830
        /*0e80*/ 	.short	0x010a
        /*0e82*/ 	.byte	0x3f
	.zero		1


	//   ....[37]....
        /*0e84*/ 	.word	0x0001a710
        /*0e88*/ 	.word	0x00000006
        /*0e8c*/ 	.word	0x00038850
        /*0e90*/ 	.short	0x010a
        /*0e92*/ 	.byte	0x3f
	.zero		1


	//   ....[38]....
        /*0e94*/ 	.word	0x0001a760
        /*0e98*/ 	.word	0x00000006
        /*0e9c*/ 	.word	0x00038850
        /*0ea0*/ 	.short	0x010a
        /*0ea2*/ 	.byte	0x3f
	.zero		1


	//   ....[39]....
        /*0ea4*/ 	.word	0x0001b2c0
        /*0ea8*/ 	.word	0x000000a1
        /*0eac*/ 	.word	0x00000000
        /*0eb0*/ 	.short	0x0101
        /*0eb2*/ 	.byte	0x3f
	.zero		1


	//   ....[40]....
        /*0eb4*/ 	.word	0x0001b660
        /*0eb8*/ 	.word	0x00000006
        /*0ebc*/ 	.word	0x00000000
        /*0ec0*/ 	.short	0x0101
        /*0ec2*/ 	.byte	0x3f
	.zero		1


	//   ....[41]....
        /*0ec4*/ 	.word	0x0001c020
        /*0ec8*/ 	.word	0x00000008
        /*0ecc*/ 	.word	0x00038850
        /*0ed0*/ 	.short	0x010a
        /*0ed2*/ 	.byte	0x3f
	.zero		1


	//   ....[42]....
        /*0ed4*/ 	.word	0x0001c0c0
        /*0ed8*/ 	.word	0x00000008
        /*0edc*/ 	.word	0x00038850
        /*0ee0*/ 	.short	0x010a
        /*0ee2*/ 	.byte	0x3f
	.zero		1


	//   ....[43]....
        /*0ee4*/ 	.word	0x0001cd70
        /*0ee8*/ 	.word	0x00000005
        /*0eec*/ 	.word	0x00000000
        /*0ef0*/ 	.short	0x0101
        /*0ef2*/ 	.byte	0x3f
	.zero		1


	//   ....[44]....
        /*0ef4*/ 	.word	0x0001e9c0
        /*0ef8*/ 	.word	0x00000000
        /*0efc*/ 	.word	0x00000000
        /*0f00*/ 	.short	0x0101
        /*0f02*/ 	.byte	0x3f
	.zero		1


	//   ....[45]....
        /*0f04*/ 	.word	0x000210a0
        /*0f08*/ 	.word	0x00000016
        /*0f0c*/ 	.word	0x00038820
        /*0f10*/ 	.short	0x010a
        /*0f12*/ 	.byte	0x3f
	.zero		1


	//   ....[46]....
        /*0f14*/ 	.word	0x00021130
        /*0f18*/ 	.word	0x00000009
        /*0f1c*/ 	.word	0x000388a0
        /*0f20*/ 	.short	0x010a
        /*0f22*/ 	.byte	0x3f
	.zero		1


	//   ....[47]....
        /*0f24*/ 	.word	0x00021680
        /*0f28*/ 	.word	0x00000009
        /*0f2c*/ 	.word	0x000388c0
        /*0f30*/ 	.short	0x010a
        /*0f32*/ 	.byte	0x3f
	.zero		1


	//   ....[48]....
        /*0f34*/ 	.word	0x00021c80
        /*0f38*/ 	.word	0x00000008
        /*0f3c*/ 	.word	0x000388a0
        /*0f40*/ 	.short	0x010a
        /*0f42*/ 	.byte	0x3f
	.zero		1


	//   ....[49]....
        /*0f44*/ 	.word	0x000221c0
        /*0f48*/ 	.word	0x00000008
        /*0f4c*/ 	.word	0x000388c0
        /*0f50*/ 	.short	0x010a
        /*0f52*/ 	.byte	0x3f
	.zero		1


	//   ....[50]....
        /*0f54*/ 	.word	0x00023230
        /*0f58*/ 	.word	0x00000005
        /*0f5c*/ 	.word	0x00038840
        /*0f60*/ 	.short	0x010a
        /*0f62*/ 	.byte	0x3f
	.zero		1


	//   ....[51]....
        /*0f64*/ 	.word	0x00023860
        /*0f68*/ 	.word	0x00000005
        /*0f6c*/ 	.word	0x00038830
        /*0f70*/ 	.short	0x0107
        /*0f72*/ 	.byte	0x3f
	.zero		1


	//   ....[52]....
        /*0f74*/ 	.word	0x00023940
        /*0f78*/ 	.word	0x00000005
        /*0f7c*/ 	.word	0x00038830
        /*0f80*/ 	.short	0x0101
        /*0f82*/ 	.byte	0x3f
	.zero		1


	//   ....[53]....
        /*0f84*/ 	.word	0x000245a0
        /*0f88*/ 	.word	0x00000016
        /*0f8c*/ 	.word	0x00038800
        /*0f90*/ 	.short	0x0107
        /*0f92*/ 	.byte	0x3f
	.zero		1


	//   ....[54]....
        /*0f94*/ 	.word	0x000246a0
        /*0f98*/ 	.word	0x00000016
        /*0f9c*/ 	.word	0x00038800
        /*0fa0*/ 	.short	0x0101
        /*0fa2*/ 	.byte	0x3f
	.zero		1


	//   ....[55]....
        /*0fa4*/ 	.word	0x000246c0
        /*0fa8*/ 	.word	0x00000016
        /*0fac*/ 	.word	0x00038820
        /*0fb0*/ 	.short	0x010a
        /*0fb2*/ 	.byte	0x3f
	.zero		1


	//   ....[56]....
        /*0fb4*/ 	.word	0x00024af0
        /*0fb8*/ 	.word	0x00000006
        /*0fbc*/ 	.word	0x00038840
        /*0fc0*/ 	.short	0x010a
        /*0fc2*/ 	.byte	0x3f
	.zero		1


	//   ....[57]....
        /*0fc4*/ 	.word	0x00025090
        /*0fc8*/ 	.word	0x00000006
        /*0fcc*/ 	.word	0x00038830
        /*0fd0*/ 	.short	0x0107
        /*0fd2*/ 	.byte	0x3f
	.zero		1


	//   ....[58]....
        /*0fd4*/ 	.word	0x00025150
        /*0fd8*/ 	.word	0x00000006
        /*0fdc*/ 	.word	0x00038830
        /*0fe0*/ 	.short	0x0101
        /*0fe2*/ 	.byte	0x3f
	.zero		1


	//   ....[59]....
        /*0fe4*/ 	.word	0x000251b0
        /*0fe8*/ 	.word	0x00000006
        /*0fec*/ 	.word	0x00038860
        /*0ff0*/ 	.short	0x010a
        /*0ff2*/ 	.byte	0x3f
	.zero		1


	//   ....[60]....
        /*0ff4*/ 	.word	0x000256c0
        /*0ff8*/ 	.word	0x00000006
        /*0ffc*/ 	.word	0x00038850
        /*1000*/ 	.short	0x0107
        /*1002*/ 	.byte	0x3f
	.zero		1


	//   ....[61]....
        /*1004*/ 	.word	0x000258a0
        /*1008*/ 	.word	0x00000006
        /*100c*/ 	.word	0x00038850
        /*1010*/ 	.short	0x0101
        /*1012*/ 	.byte	0x3f
	.zero		1


	//   ....[62]....
        /*1014*/ 	.word	0x00025ac0
        /*1018*/ 	.word	0x00000004
        /*101c*/ 	.word	0x00038860
        /*1020*/ 	.short	0x010a
        /*1022*/ 	.byte	0x3f
	.zero		1


	//   ....[63]....
        /*1024*/ 	.word	0x00026030
        /*1028*/ 	.word	0x00000004
        /*102c*/ 	.word	0x00038850
        /*1030*/ 	.short	0x0107
        /*1032*/ 	.byte	0x3f
	.zero		1


	//   ....[64]....
        /*1034*/ 	.word	0x000260f0
        /*1038*/ 	.word	0x00000004
        /*103c*/ 	.word	0x00038850
        /*1040*/ 	.short	0x0101
        /*1042*/ 	.byte	0x3f
	.zero		1


	//   ....[65]....
        /*1044*/ 	.word	0x00026c10
        /*1048*/ 	.word	0x00000005
        /*104c*/ 	.word	0x00038820
        /*1050*/ 	.short	0x010a
        /*1052*/ 	.byte	0x3f
	.zero		1


	//   ....[66]....
        /*1054*/ 	.word	0x00026d80
        /*1058*/ 	.word	0x00000003
        /*105c*/ 	.word	0x00038840
        /*1060*/ 	.short	0x010a
        /*1062*/ 	.byte	0x3f
	.zero		1


	//   ....[67]....
        /*1064*/ 	.word	0x00026e20
        /*1068*/ 	.word	0x0000001b
        /*106c*/ 	.word	0x00038840
        /*1070*/ 	.short	0x010a
        /*1072*/ 	.byte	0x3f
	.zero		1


	//   ....[68]....
        /*1074*/ 	.word	0x00026e60
        /*1078*/ 	.word	0x00000003
        /*107c*/ 	.word	0x00038860
        /*1080*/ 	.short	0x010a
        /*1082*/ 	.byte	0x3f
	.zero		1


	//   ....[69]....
        /*1084*/ 	.word	0x00026ea0
        /*1088*/ 	.word	0x0000001b
        /*108c*/ 	.word	0x00038860
        /*1090*/ 	.short	0x010a
        /*1092*/ 	.byte	0x3f
	.zero		1


	//   ....[70]....
        /*1094*/ 	.word	0x00026f00
        /*1098*/ 	.word	0x00000059
        /*109c*/ 	.word	0x00038890
        /*10a0*/ 	.short	0x010a
        /*10a2*/ 	.byte	0x3f
	.zero		1


	//   ....[71]....
        /*10a4*/ 	.word	0x000272e0
        /*10a8*/ 	.word	0x00000059
        /*10ac*/ 	.word	0x00038890
        /*10b0*/ 	.short	0x010a
        /*10b2*/ 	.byte	0x3f
	.zero		1


	//   ....[72]....
        /*10b4*/ 	.word	0x000276c0
        /*10b8*/ 	.word	0x00000059
        /*10bc*/ 	.word	0x00038890
        /*10c0*/ 	.short	0x010a
        /*10c2*/ 	.byte	0x3f
	.zero		1


	//   ....[73]....
        /*10c4*/ 	.word	0x00027aa0
        /*10c8*/ 	.word	0x00000059
        /*10cc*/ 	.word	0x000388b0
        /*10d0*/ 	.short	0x010a
        /*10d2*/ 	.byte	0x3f
	.zero		1


	//   ....[74]....
        /*10d4*/ 	.word	0x00027cb0
        /*10d8*/ 	.word	0x00000016
        /*10dc*/ 	.word	0x00038800
        /*10e0*/ 	.short	0x010a
        /*10e2*/ 	.byte	0x3f
	.zero		1


	//   ....[75]....
        /*10e4*/ 	.word	0x00027ed0
        /*10e8*/ 	.word	0x00000016
        /*10ec*/ 	.word	0x00038800
        /*10f0*/ 	.short	0x010a
        /*10f2*/ 	.byte	0x3f
	.zero		1


	//   ....[76]....
        /*10f4*/ 	.word	0x00027f20
        /*10f8*/ 	.word	0x00000000
        /*10fc*/ 	.word	0x00038830
        /*1100*/ 	.short	0x010a
        /*1102*/ 	.byte	0x3f
	.zero		1


	//   ....[77]....
        /*1104*/ 	.word	0x00027f70
        /*1108*/ 	.word	0x00000009
        /*110c*/ 	.word	0x00038830
        /*1110*/ 	.short	0x010a
        /*1112*/ 	.byte	0x3f
	.zero		1


	//   ....[78]....
        /*1114*/ 	.word	0x00027fc0
        /*1118*/ 	.word	0x00000006
        /*111c*/ 	.word	0x00038850
        /*1120*/ 	.short	0x010a
        /*1122*/ 	.byte	0x3f
	.zero		1


	//   ....[79]....
        /*1124*/ 	.word	0x00028010
        /*1128*/ 	.word	0x00000008
        /*112c*/ 	.word	0x00038850
        /*1130*/ 	.short	0x010a
        /*1132*/ 	.byte	0x3f
	.zero		1


	//   ....[80]....
        /*1134*/ 	.word	0x000281b0
        /*1138*/ 	.word	0x00000016
        /*113c*/ 	.word	0x00038820
        /*1140*/ 	.short	0x010a
        /*1142*/ 	.byte	0x3f
	.zero		1


	//   ....[81]....
        /*1144*/ 	.word	0x00028200
        /*1148*/ 	.word	0x00000009
        /*114c*/ 	.word	0x000388a0
        /*1150*/ 	.short	0x010a
        /*1152*/ 	.byte	0x3f
	.zero		1


	//   ....[82]....
        /*1154*/ 	.word	0x00028250
        /*1158*/ 	.word	0x00000009
        /*115c*/ 	.word	0x000388c0
        /*1160*/ 	.short	0x010a
        /*1162*/ 	.byte	0x3f
	.zero		1


	//   ....[83]....
        /*1164*/ 	.word	0x000282a0
        /*1168*/ 	.word	0x00000008
        /*116c*/ 	.word	0x000388a0
        /*1170*/ 	.short	0x010a
        /*1172*/ 	.byte	0x3f
	.zero		1


	//   ....[84]....
        /*1174*/ 	.word	0x000282f0
        /*1178*/ 	.word	0x00000008
        /*117c*/ 	.word	0x000388c0
        /*1180*/ 	.short	0x010a
        /*1182*/ 	.byte	0x3f
	.zero		1


	//   ....[85]....
        /*1184*/ 	.word	0x00028410
        /*1188*/ 	.word	0x00000005
        /*118c*/ 	.word	0x00038840
        /*1190*/ 	.short	0x010a
        /*1192*/ 	.byte	0x3f
	.zero		1


	//   ....[86]....
        /*1194*/ 	.word	0x00029770
        /*1198*/ 	.word	0x00000016
        /*119c*/ 	.word	0x00038820
        /*11a0*/ 	.short	0x010a
        /*11a2*/ 	.byte	0x3f
	.zero		1


	//   ....[87]....
        /*11a4*/ 	.word	0x000297c0
        /*11a8*/ 	.word	0x00000006
        /*11ac*/ 	.word	0x00038840
        /*11b0*/ 	.short	0x010a
        /*11b2*/ 	.byte	0x3f
	.zero		1


	//   ....[88]....
        /*11b4*/ 	.word	0x00029f60
        /*11b8*/ 	.word	0x00000006
        /*11bc*/ 	.word	0x00038860
        /*11c0*/ 	.short	0x010a
        /*11c2*/ 	.byte	0x3f
	.zero		1


	//   ....[89]....
        /*11c4*/ 	.word	0x0002a730
        /*11c8*/ 	.word	0x00000004
        /*11cc*/ 	.word	0x00038860
        /*11d0*/ 	.short	0x010a
        /*11d2*/ 	.byte	0x3f
	.zero		1


	//   ....[90]....
        /*11d4*/ 	.word	0x0002b880
        /*11d8*/ 	.word	0x00000005
        /*11dc*/ 	.word	0x00038820
        /*11e0*/ 	.short	0x010a
        /*11e2*/ 	.byte	0x3f
	.zero		1


	//   ....[91]....
        /*11e4*/ 	.word	0x0002ba20
        /*11e8*/ 	.word	0x00000003
        /*11ec*/ 	.word	0x00038840
        /*11f0*/ 	.short	0x010a
        /*11f2*/ 	.byte	0x3f
	.zero		1


	//   ....[92]....
        /*11f4*/ 	.word	0x0002ba70
        /*11f8*/ 	.word	0x0000001b
        /*11fc*/ 	.word	0x00038840
        /*1200*/ 	.short	0x010a
        /*1202*/ 	.byte	0x3f
	.zero		1


	//   ....[93]....
        /*1204*/ 	.word	0x0002bac0
        /*1208*/ 	.word	0x00000003
        /*120c*/ 	.word	0x00038860
        /*1210*/ 	.short	0x010a
        /*1212*/ 	.byte	0x3f
	.zero		1


	//----- nvinfo : EIATTR_NUM_MBARRIERS
	.align		4
.L_387:
        /*1214*/ 	.byte	0x03, 0x38
        /*1216*/ 	.short	0x0016


	//----- nvinfo : EIATTR_EXIT_INSTR_OFFSETS
	.align		4
        /*1218*/ 	.byte	0x04, 0x1c
        /*121a*/ 	.short	(.L_389 - .L_388)


	//   ....[0]....
.L_388:
        /*121c*/ 	.word	0x00026ef0


	//----- nvinfo : EIATTR_MAX_THREADS
	.align		4
.L_389:
        /*1220*/ 	.byte	0x04, 0x05
        /*1222*/ 	.short	(.L_391 - .L_390)
.L_390:
        /*1224*/ 	.word	0x00000180
        /*1228*/ 	.word	0x00000001
        /*122c*/ 	.word	0x00000001


	//----- nvinfo : EIATTR_CRS_STACK_SIZE
	.align		4
.L_391:
        /*1230*/ 	.byte	0x04, 0x1e
        /*1232*/ 	.short	(.L_393 - .L_392)
.L_392:
        /*1234*/ 	.word	0x00000000


	//----- nvinfo : EIATTR_CBANK_PARAM_SIZE
	.align		4
.L_393:
        /*1238*/ 	.byte	0x03, 0x19
        /*123a*/ 	.short	0x0af0


	//----- nvinfo : EIATTR_PARAM_CBANK
	.align		4
        /*123c*/ 	.byte	0x04, 0x0a
        /*123e*/ 	.short	(.L_395 - .L_394)
	.align		4
.L_394:
        /*1240*/ 	.word	index@(.nv.constant0._ZN7cutlass13device_kernelIN5flash11enable_sm90INS1_16FlashAttnFwdSm90INS1_25CollectiveMainloopFwdSm90ILi2EN4cute5tupleIJNS5_1CILi1EEES8_S8_EEENS6_IJNS7_ILi128EEENS7_ILi80EEENS7_ILi256EEEEEELi256ENS_6half_tEfNS_4arch4Sm90ELb0ELb0ELb0ELb1ELb1ELb1ELb0ELb1ELb1ELb1ELb0ELb0EEENS1_21CollectiveEpilogueFwdINS6_IJSA_SC_SB_EEES9_SE_SG_Li256ELb1ELb1ELb0ELb0EEENS1_36VarlenDynamicPersistentTileSchedulerILi128ELi80ELi256ELi128ELb0ELb1ELb1ELb0ELb1ELb1EEEEEEEEEvNT_6ParamsE)
        /*1244*/ 	.short	0x0210
        /*1246*/ 	.short	0x0af0


	//----- nvinfo : EIATTR_SW_WAR
	.align		4
.L_395:
        /*1248*/ 	.byte	0x04, 0x36
        /*124a*/ 	.short	(.L_397 - .L_396)
.L_396:
        /*124c*/ 	.word	0x00000008
.L_397:


//--------------------- .nv.info._ZN7cutlass13device_kernelIN5flash11enable_sm90INS1_16FlashAttnFwdSm90INS1_25CollectiveMainloopFwdSm90ILi2EN4cute5tupleIJNS5_1CILi1EEES8_S8_EEENS6_IJNS7_ILi128EEENS7_ILi64EEENS7_ILi256EEEEEELi256ENS_6half_tEfNS_4arch4Sm90ELb0ELb1ELb0ELb0ELb1ELb0ELb0ELb1ELb1ELb1ELb0ELb0EEENS1_21CollectiveEpilogueFwdINS6_IJSA_SC_SB_EEES9_SE_SG_Li256ELb0ELb1ELb0ELb0EEENS1_30DynamicPersistentTileSchedulerILi256ELi128ELb0ELb1ELb1EEEEEEEEEvNT_6ParamsE --------------------------
	.section	.nv.info._ZN7cutlass13device_kernelIN5flash11enable_sm90INS1_16FlashAttnFwdSm90INS1_25CollectiveMainloopFwdSm90ILi2EN4cute5tupleIJNS5_1CILi1EEES8_S8_EEENS6_IJNS7_ILi128EEENS7_ILi64EEENS7_ILi256EEEEEELi256ENS_6half_tEfNS_4arch4Sm90ELb0ELb1ELb0ELb0ELb1ELb0ELb0ELb1ELb1ELb1ELb0ELb0EEENS1_21CollectiveEpilogueFwdINS6_IJSA_SC_SB_EEES9_SE_SG_Li256ELb0ELb1ELb0ELb0EEENS1_30DynamicPersistentTileSchedulerILi256ELi128ELb0ELb1ELb1EEEEEEEEEvNT_6ParamsE,"",@"SHT_CUDA_INFO"
	.sectionflags	@""
	.align	4


	//----- nvinfo : EIATTR_CUDA_API_VERSION
	.align		4
        /*0000*/ 	.byte	0x04, 0x37
        /*0002*/ 	.short	(.L_399 - .L_398)
.L_398:
        /*0004*/ 	.word	0x00000082


	//----- nvinfo : EIATTR_KPARAM_INFO
	.align		4
.L_399:
        /*0008*/ 	.byte	0x04, 0x17
        /*000a*/ 	.short	(.L_401 - .L_400)
.L_400:
        /*000c*/ 	.word	0x00000000
        /*0010*/ 	.short	0x0000
        /*0012*/ 	.short	0x0070
        /*0014*/ 	.byte	0x00, 0xf0, 0x01, 0x2a


	//----- nvinfo : EIATTR_SPARSE_MMA_MASK
	.align		4
.L_401:
        /*0018*/ 	.byte	0x03, 0x50
        /*001a*/ 	.short	0x0000


	//----- nvinfo : EIATTR_MAXREG_COUNT
	.align		4
        /*001c*/ 	.byte	0x03, 0x1b
        /*001e*/ 	.short	0x00a8


	//----- nvinfo : EIATTR_NUM_BARRIERS
	.align		4
        /*0020*/ 	.byte	0x02, 0x4c
        /*0022*/ 	.byte	0x09
	.zero		1


	//----- nvinfo : EIATTR_EXTERNS
	.align		4
        /*0024*/ 	.byte	0x04, 0x0f
        /*0026*/ 	.short	(.L_403 - .L_402)


	//   ....[0]....
	.align		4
.L_402:
        /*0028*/ 	.word	index@(__assertfail)


	//----- nvinfo : EIATTR_ANNOTATIONS
	.align		4
.L_403:
        /*002c*/ 	.byte	0x04, 0x55
        /*002e*/ 	.short	(.L_405 - .L_404)


	//   ....[0]....
.L_404:
        /*0030*/ 	.word	0x00000001
        /*0034*/ 	.byte	0xa0, 0x08, 0x00, 0x00, 0x01, 0x00, 0x00, 0x00, 0x60, 0x09, 0x00, 0x00, 0x01, 0x00, 0x00, 0x00
        /*0044*/ 	.byte	0xc0, 0xf4, 0x00, 0x00, 0x01, 0x00, 0x00, 0x00, 0x60, 0xf5, 0x00, 0x00, 0x01, 0x00, 0x00, 0x00
        /*0054*/ 	.byte	0x10, 0xf6, 0x00, 0x00, 0x01, 0x00, 0x00, 0x00, 0xe0, 0x1c, 0x01, 0x00, 0x01, 0x00, 0x00, 0x00
        /*0064*/ 	.byte	0x00, 0x1d, 0x01, 0x00, 0x01, 0x00, 0x00, 0x00, 0xf0, 0x34, 0x01, 0x00, 0x01, 0x00, 0x00, 0x00
        /*0074*/ 	.byte	0x90, 0x36, 0x01, 0x00


	//----- nvinfo : EIATTR_MERCURY_ISA_VERSION
	.align		4
.L_405:
        /*0078*/ 	.byte	0x03, 0x5f
        /*007a*/ 	.short	0x0101


	//----- nvinfo : EIATTR_INT_WARP_WIDE_INSTR_OFFSETS
	.align		4
        /*007c*/ 	.byte	0x04, 0x31
        /*007e*/ 	.short	(.L_407 - .L_406)


	//   ....[0]....
.L_406:
        /*0080*/ 	.word	0x000000c0


	//   ....[1]....
        /*0084*/ 	.word	0x000000d0


	//   ....[2]....
        /*0088*/ 	.word	0x00000170


	//   ....[3]....
        /*008c*/ 	.word	0x00010280


	//   ....[4]....
        /*0090*/ 	.word	0x00010310


	//   ....[5]....
        /*0094*/ 	.word	0x00012cf0


	//   ....[6]....
        /*0098*/ 	.word	0x00012d80


	//----- nvinfo : EIATTR_COOP_GROUP_MASK_REGIDS
	.align		4
.L_407:
        /*009c*/ 	.byte	0x04, 0x29
        /*009e*/ 	.short	(.L_409 - .L_408)


	//   ....[0]....
.L_408:
        /*00a0*/ 	.word	0xffffffff


	//   ....[1]....
        /*00a4*/ 	.word	0xffffffff


	//   ....[2]....
        /*00a8*/ 	.word	0xffffffff


	//   ....[3]....
        /*00ac*/ 	.word	0xffffffff


	//   ....[4]....
        /*00b0*/ 	.word	0xffffffff


	//   ....[5]....
        /*00b4*/ 	.word	0xffffffff


	//   ....[6]....
        /*00b8*/ 	.word	0xffffffff


	//   ....[7]....
        /*00bc*/ 	.word	0xffffffff


	//   ....[8]....
        /*00c0*/ 	.word	0xffffffff


	//   ....[9]....
        /*00c4*/ 	.word	0xffffffff


	//   ....[10]....
        /*00c8*/ 	.word	0xffffffff


	//   ....[11]....
        /*00cc*/ 	.word	0xffffffff


	//   ....[12]....
        /*00d0*/ 	.word	0xffffffff


	//   ....[13]....
        /*00d4*/ 	.word	0xffffffff


	//   ....[14]....
        /*00d8*/ 	.word	0xffffffff


	//   ....[15]....
        /*00dc*/ 	.word	0xffffffff


	//   ....[16]....
        /*00e0*/ 	.word	0xffffffff


	//   ....[17]....
        /*00e4*/ 	.word	0xffffffff


	//   ....[18]....
        /*00e8*/ 	.word	0xffffffff


	//   ....[19]....
        /*00ec*/ 	.word	0xffffffff


	//   ....[20]....
        /*00f0*/ 	.word	0xffffffff


	//   ....[21]....
        /*00f4*/ 	.word	0xffffffff


	//   ....[22]....
        /*00f8*/ 	.word	0xffffffff


	//   ....[23]....
        /*00fc*/ 	.word	0xffffffff


	//   ....[24]....
        /*0100*/ 	.word	0xffffffff


	//   ....[25]....
        /*0104*/ 	.word	0xffffffff


	//   ....[26]....
        /*0108*/ 	.word	0xffffffff


	//   ....[27]....
        /*010c*/ 	.word	0xffffffff


	//   ....[28]....
        /*0110*/ 	.word	0xffffffff


	//   ....[29]....
        /*0114*/ 	.word	0xffffffff


	//   ....[30]....
        /*0118*/ 	.word	0xffffffff


	//   ....[31]....
        /*011c*/ 	.word	0xffffffff


	//   ....[32]....
        /*0120*/ 	.word	0xffffffff


	//   ....[33]....
        /*0124*/ 	.word	0xffffffff


	//   ....[34]....
        /*0128*/ 	.word	0xffffffff


	//   ....[35]....
        /*012c*/ 	.word	0xffffffff


	//   ....[36]....
        /*0130*/ 	.word	0xffffffff


	//   ....[37]....
        /*0134*/ 	.word	0xffffffff


	//   ....[38]....
        /*0138*/ 	.word	0xffffffff


	//   ....[39]....
        /*013c*/ 	.word	0xffffffff


	//   ....[40]....
        /*0140*/ 	.word	0xffffffff


	//   ....[41]....
        /*0144*/ 	.word	0xffffffff


	//   ....[42]....
        /*0148*/ 	.word	0xffffffff


	//   ....[43]....
        /*014c*/ 	.word	0xffffffff


	//   ....[44]....
        /*0150*/ 	.word	0xffffffff


	//   ....[45]....
        /*0154*/ 	.word	0xffffffff


	//   ....[46]....
        /*0158*/ 	.word	0xffffffff


	//   ....[47]....
        /*015c*/ 	.word	0xffffffff


	//   ....[48]....
        /*0160*/ 	.word	0xffffffff


	//   ....[49]....
        /*0164*/ 	.word	0xffffffff


	//   ....[50]....
        /*0168*/ 	.word	0xffffffff


	//   ....[51]....
        /*016c*/ 	.word	0xffffffff


	//   ....[52]....
        /*0170*/ 	.word	0xffffffff


	//   ....[53]....
        /*0174*/ 	.word	0xffffffff


	//   ....[54]....
        /*0178*/ 	.word	0xffffffff


	//   ....[55]....
        /*017c*/ 	.word	0xffffffff


	//   ....[56]....
        /*0180*/ 	.word	0xffffffff


	//   ....[57]....
        /*0184*/ 	.word	0xffffffff


	//   ....[58]....
        /*0188*/ 	.word	0xffffffff


	//   ....[59]....
        /*018c*/ 	.word	0xffffffff


	//   ....[60]....
        /*0190*/ 	.word	0xffffffff


	//   ....[61]....
        /*0194*/ 	.word	0xffffffff


	//   ....[62]....
        /*0198*/ 	.word	0xffffffff


	//   ....[63]....
        /*019c*/ 	.word	0xffffffff


	//   ....[64]....
        /*01a0*/ 	.word	0xffffffff


	//   ....[65]....
        /*01a4*/ 	.word	0xffffffff


	//   ....[66]....
        /*01a8*/ 	.word	0xffffffff


	//   ....[67]....
        /*01ac*/ 	.word	0xffffffff


	//   ....[68]....
        /*01b0*/ 	.word	0xffffffff


	//   ....[69]....
        /*01b4*/ 	.word	0xffffffff


	//   ....[70]....
        /*01b8*/ 	.word	0xffffffff


	//   ....[71]....
        /*01bc*/ 	.word	0xffffffff


	//   ....[72]....
        /*01c0*/ 	.word	0xffffffff


	//   ....[73]....
        /*01c4*/ 	.word	0xffffffff


	//   ....[74]....
        /*01c8*/ 	.word	0xffffffff


	//   ....[75]....
        /*01cc*/ 	.word	0xffffffff


	//   ....[76]....
        /*01d0*/ 	.word	0xffffffff


	//   ....[77]....
        /*01d4*/ 	.word	0xffffffff


	//   ....[78]....
        /*01d8*/ 	.word	0xffffffff


	//   ....[79]....
        /*01dc*/ 	.word	0xffffffff


	//   ....[80]....
        /*01e0*/ 	.word	0xffffffff


	//   ....[81]....
        /*01e4*/ 	.word	0xffffffff


	//   ....[82]....
        /*01e8*/ 	.word	0xffffffff


	//   ....[83]....
        /*01ec*/ 	.word	0xffffffff


	//   ....[84]....
        /*01f0*/ 	.word	0xffffffff


	//   ....[85]....
        /*01f4*/ 	.word	0xffffffff


	//   ....[86]....
        /*01f8*/ 	.word	0xffffffff


	//   ....[87]....
        /*01fc*/ 	.word	0xffffffff


	//   ....[88]....
        /*0200*/ 	.word	0xffffffff


	//   ....[89]....
        /*0204*/ 	.word	0xffffffff


	//   ....[90]....
        /*0208*/ 	.word	0xffffffff


	//   ....[91]....
        /*020c*/ 	.word	0xffffffff


	//   ....[92]....
        /*0210*/ 	.word	0xffffffff


	//   ....[93]....
        /*0214*/ 	.word	0xffffffff


	//   ....[94]....
        /*0218*/ 	.word	0xffffffff


	//   ....[95]....
        /*021c*/ 	.word	0xffffffff


	//   ....[96]....
        /*0220*/ 	.word	0xffffffff


	//   ....[97]....
        /*0224*/ 	.word	0xffffffff


	//   ....[98]....
        /*0228*/ 	.word	0xffffffff


	//   ....[99]....
        /*022c*/ 	.word	0xffffffff


	//   ....[100]....
        /*0230*/ 	.word	0xffffffff


	//   ....[101]....
        /*0234*/ 	.word	0xffffffff


	//   ....[102]....
        /*0238*/ 	.word	0xffffffff


	//   ....[103]....
        /*023c*/ 	.word	0xffffffff


	//   ....[104]....
        /*0240*/ 	.word	0x0500000f


	//   ....[105]....
        /*0244*/ 	.word	0x0500000f


	//   ....[106]....
        /*0248*/ 	.word	0x0500000f


	//   ....[107]....
        /*024c*/ 	.word	0x0500000f


	//   ....[108]....
        /*0250*/ 	.word	0x0500000f


	//   ....[109]....
        /*0254*/ 	.word	0x0500000f


	//   ....[110]....
        /*0258*/ 	.word	0x0500000f


	//   ....[111]....
        /*025c*/ 	.word	0x0500000f


	//   ....[112]....
        /*0260*/ 	.word	0x0500000f


	//   ....[113]....
        /*0264*/ 	.word	0x0500000f


	//   ....[114]....
        /*0268*/ 	.word	0x0500000f


	//   ....[115]....
        /*026c*/ 	.word	0x0500000f


	//   ....[116]....
        /*0270*/ 	.word	0x0500000f


	//   ....[117]....
        /*0274*/ 	.word	0x0500000f


	//   ....[118]....
        /*0278*/ 	.word	0x0500000f


	//   ....[119]....
        /*027c*/ 	.word	0x0500000f


	//   ....[120]....
        /*0280*/ 	.word	0x0500000f


	//   ....[121]....
        /*0284*/ 	.word	0x0500000f


	//   ....[122]....
        /*0288*/ 	.word	0x0500000f


	//   ....[123]....
        /*028c*/ 	.word	0x0500000f


	//   ....[124]....
        /*0290*/ 	.word	0x0500000f


	//   ....[125]....
        /*0294*/ 	.word	0x0500000f


	//   ....[126]....
        /*0298*/ 	.word	0x0500000f


	//   ....[127]....
        /*029c*/ 	.word	0x0500000f


	//   ....[128]....
        /*02a0*/ 	.word	0x0500000f


	//   ....[129]....
        /*02a4*/ 	.word	0x0500000f


	//   ....[130]....
        /*02a8*/ 	.word	0x0500000f


	//   ....[131]....
        /*02ac*/ 	.word	0x0500000f


	//   ....[132]....
        /*02b0*/ 	.word	0x0500000f


	//   ....[133]....
        /*02b4*/ 	.word	0x0500000f


	//   ....[134]....
        /*02b8*/ 	.word	0x0500000f


	//   ....[135]....
        /*02bc*/ 	.word	0x0500000f


	//   ....[136]....
        /*02c0*/ 	.word	0x0500000f


	//   ....[137]....
        /*02c4*/ 	.word	0x0500000f


	//   ....[138]....
        /*02c8*/ 	.word	0x0500000f


	//   ....[139]....
        /*02cc*/ 	.word	0x0500000f


	//   ....[140]....
        /*02d0*/ 	.word	0x0500000f


	//   ....[141]....
        /*02d4*/ 	.word	0x0500000f


	//   ....[142]....
        /*02d8*/ 	.word	0x0500000f


	//   ....[143]....
        /*02dc*/ 	.word	0x0500000f


	//   ....[144]....
        /*02e0*/ 	.word	0x0500000f


	//   ....[145]....
        /*02e4*/ 	.word	0x0500000f


	//   ....[146]....
        /*02e8*/ 	.word	0x0500000f


	//   ....[147]....
        /*02ec*/ 	.word	0x0500000f


	//   ....[148]....
        /*02f0*/ 	.word	0x0500000f


	//   ....[149]....
        /*02f4*/ 	.word	0x0500000f


	//   ....[150]....
        /*02f8*/ 	.word	0x0500000f


	//   ....[151]....
        /*02fc*/ 	.word	0x0500000f


	//   ....[152]....
        /*0300*/ 	.word	0x0500000f


	//   ....[153]....
        /*0304*/ 	.word	0x0500000f


	//   ....[154]....
        /*0308*/ 	.word	0x0500000f


	//----- nvinfo : EIATTR_COOP_GROUP_INSTR_OFFSETS
	.align		4
.L_409:
        /*030c*/ 	.byte	0x04, 0x28
        /*030e*/ 	.short	(.L_411 - .L_410)


	//   ....[0]....
.L_410:
        /*0310*/ 	.word	0x00000070


	//   ....[1]....
        /*0314*/ 	.word	0x000000b0


	//   ....[2]....
        /*0318*/ 	.word	0x000002d0


	//   ....[3]....
        /*031c*/ 	.word	0x00000430


	//   ....[4]....
        /*0320*/ 	.word	0x00000550


	//   ....[5]....
        /*0324*/ 	.word	0x000006b0


	//   ....[6]....
        /*0328*/ 	.word	0x000019c0


	//   ....[7]....
        /*032c*/ 	.word	0x00002790


	//   ....[8]....
        /*0330*/ 	.word	0x000029f0


	//   ....[9]....
        /*0334*/ 	.word	0x00003380


	//   ....[10]....
        /*0338*/ 	.word	0x000034d0


	//   ....[11]....
        /*033c*/ 	.word	0x00003830


	//   ....[12]....
        /*0340*/ 	.word	0x000038c0


	//   ....[13]....
        /*0344*/ 	.word	0x000057d0


	//   ....[14]....
        /*0348*/ 	.word	0x00005a10


	//   ....[15]....
        /*034c*/ 	.word	0x00006100


	//   ....[16]....
        /*0350*/ 	.word	0x00006200


	//   ....[17]....
        /*0354*/ 	.word	0x00006590


	//   ....[18]....
        /*0358*/ 	.word	0x000065f0


	//   ....[19]....
        /*035c*/ 	.word	0x000083d0


	//   ....[20]....
        /*0360*/ 	.word	0x000083e0


	//   ....[21]....
        /*0364*/ 	.word	0x00008410


	//   ....[22]....
        /*0368*/ 	.word	0x00008420


	//   ....[23]....
        /*036c*/ 	.word	0x0000a020


	//   ....[24]....
        /*0370*/ 	.word	0x0000a250


	//   ....[25]....
        /*0374*/ 	.word	0x0000a940


	//   ....[26]....
        /*0378*/ 	.word	0x0000aa40


	//   ....[27]....
        /*037c*/ 	.word	0x0000add0


	//   ....[28]....
        /*0380*/ 	.word	0x0000ae30


	//   ....[29]....
        /*0384*/ 	.word	0x0000be60


	//   ....[30]....
        /*0388*/ 	.word	0x0000be90


	//   ....[31]....
        /*038c*/ 	.word	0x0000bf50


	//   ....[32]....
        /*0390*/ 	.word	0x0000bf60


	//   ....[33]....
        /*0394*/ 	.word	0x0000dcf0


	//   ....[34]....
        /*0398*/ 	.word	0x0000dd20


	//   ....[35]....
        /*039c*/ 	.word	0x0000dd50


	//   ....[36]....
        /*03a0*/ 	.word	0x0000ddb0


	//   ....[37]....
        /*03a4*/ 	.word	0x0000e2a0


	//   ....[38]....
        /*03a8*/ 	.word	0x0000e2e0


	//   ....[39]....
        /*03ac*/ 	.word	0x0000e420


	//   ....[40]....
        /*03b0*/ 	.word	0x0000e440


	//   ....[41]....
        /*03b4*/ 	.word	0x0000e580


	//   ....[42]....
        /*03b8*/ 	.word	0x0000e5a0


	//   ....[43]....
        /*03bc*/ 	.word	0x0000e6f0


	//   ....[44]....
        /*03c0*/ 	.word	0x0000e710


	//   ....[45]....
        /*03c4*/ 	.word	0x0000ee90


	//   ....[46]....
        /*03c8*/ 	.word	0x0000eeb0


	//   ....[47]....
        /*03cc*/ 	.word	0x0000eff0


	//   ....[48]....
        /*03d0*/ 	.word	0x0000f010


	//   ....[49]....
        /*03d4*/ 	.word	0x0000f150


	//   ....[50]....
        /*03d8*/ 	.word	0x0000f170


	//   ....[51]....
        /*03dc*/ 	.word	0x0000f2c0


	//   ....[52]....
        /*03e0*/ 	.word	0x0000f2e0


	//   ....[53]....
        /*03e4*/ 	.word	0x0000f4f0


	//   ....[54]....
        /*03e8*/ 	.word	0x00010e00


	//   ....[55]....
        /*03ec*/ 	.word	0x00010e20


	//   ....[56]....
        /*03f0*/ 	.word	0x00010e30


	//   ....[57]....
        /*03f4*/ 	.word	0x00010e70


	//   ....[58]....
        /*03f8*/ 	.word	0x00010f10


	//   ....[59]....
        /*03fc*/ 	.word	0x00010f30


	//   ....[60]....
        /*0400*/ 	.word	0x00010fd0


	//   ....[61]....
        /*0404*/ 	.word	0x00010ff0


	//   ....[62]....
        /*0408*/ 	.word	0x00011660


	//   ....[63]....
        /*040c*/ 	.word	0x00011680


	//   ....[64]....
        /*0410*/ 	.word	0x000116b0


	//   ....[65]....
        /*0414*/ 	.word	0x000116f0


	//   ....[66]....
        /*0418*/ 	.word	0x00011780


	//   ....[67]....
        /*041c*/ 	.word	0x000117b0


	//   ....[68]....
        /*0420*/ 	.word	0x00011840


	//   ....[69]....
        /*0424*/ 	.word	0x00011870


	//   ....[70]....
        /*0428*/ 	.word	0x00011900


	//   ....[71]....
        /*042c*/ 	.word	0x00011920


	//   ....[72]....
        /*0430*/ 	.word	0x000119c0


	//   ....[73]....
        /*0434*/ 	.word	0x000119f0


	//   ....[74]....
        /*0438*/ 	.word	0x00011a80


	//   ....[75]....
        /*043c*/ 	.word	0x00011ab0


	//   ....[76]....
        /*0440*/ 	.word	0x00011b40


	//   ....[77]....
        /*0444*/ 	.word	0x00011b60


	//   ....[78]....
        /*0448*/ 	.word	0x000122b0


	//   ....[79]....
        /*044c*/ 	.word	0x000122e0


	//   ....[80]....
        /*0450*/ 	.word	0x000122f0


	//   ....[81]....
        /*0454*/ 	.word	0x00012310


	//   ....[82]....
        /*0458*/ 	.word	0x00012380


	//   ....[83]....
        /*045c*/ 	.word	0x000123a0


	//   ....[84]....
        /*0460*/ 	.word	0x00012400


	//   ....[85]....
        /*0464*/ 	.word	0x00012420


	//   ....[86]....
        /*0468*/ 	.word	0x000126f0


	//   ....[87]....
        /*046c*/ 	.word	0x00012710


	//   ....[88]....
        /*0470*/ 	.word	0x00012730


	//   ....[89]....
        /*0474*/ 	.word	0x000127d0


	//   ....[90]....
        /*0478*/ 	.word	0x000127f0


	//   ....[91]....
        /*047c*/ 	.word	0x00012890


	//   ....[92]....
        /*0480*/ 	.word	0x000128b0


	//   ....[93]....
        /*0484*/ 	.word	0x000128c0


	//   ....[94]....
        /*0488*/ 	.word	0x00012ee0


	//   ....[95]....
        /*048c*/ 	.word	0x00012f00


	//   ....[96]....
        /*0490*/ 	.word	0x00012f10


	//   ....[97]....
        /*0494*/ 	.word	0x00012f30


	//   ....[98]....
        /*0498*/ 	.word	0x00012ff0


	//   ....[99]....
        /*049c*/ 	.word	0x00013020


	//   ....[100]....
        /*04a0*/ 	.word	0x00013030


	//   ....[101]....
        /*04a4*/ 	.word	0x000130c0


	//   ....[102]....
        /*04a8*/ 	.word	0x00013430


	//   ....[103]....
        /*04ac*/ 	.word	0x00013610


	//   ....[104]....
        /*04b0*/ 	.word	0x00013c80


	//   ....[105]....
        /*04b4*/ 	.word	0x00013d60


	//   ....[106]....
        /*04b8*/ 	.word	0x00013e00


	//   ....[107]....
        /*04bc*/ 	.word	0x00013e80


	//   ....[108]....
        /*04c0*/ 	.word	0x00013f50


	//   ....[109]....
        /*04c4*/ 	.word	0x00013fe0


	//   ....[110]....
        /*04c8*/ 	.word	0x000140c0


	//   ....[111]....
        /*04cc*/ 	.word	0x00014140


	//   ....[112]....
        /*04d0*/ 	.word	0x00014220


	//   ....[113]....
        /*04d4*/ 	.word	0x000142b0


	//   ....[114]....
        /*04d8*/ 	.word	0x00014320


	//   ....[115]....
        /*04dc*/ 	.word	0x000143a0


	//   ....[116]....
        /*04e0*/ 	.word	0x00014470


	//   ....[117]....
        /*04e4*/ 	.word	0x000144e0


	//   ....[118]....
        /*04e8*/ 	.word	0x000145e0


	//   ....[119]....
        /*04ec*/ 	.word	0x00014660


	//   ....[120]....
        /*04f0*/ 	.word	0x00014750


	//   ....[121]....
        /*04f4*/ 	.word	0x000147c0


	//   ....[122]....
        /*04f8*/ 	.word	0x000148c0


	//   ....[123]....
        /*04fc*/ 	.word	0x00014930


	//   ....[124]....
        /*0500*/ 	.word	0x00014a30


	//   ....[125]....
        /*0504*/ 	.word	0x00014aa0


	//   ....[126]....
        /*0508*/ 	.word	0x00014ba0


	//   ....[127]....
        /*050c*/ 	.word	0x00014c10


	//   ....[128]....
        /*0510*/ 	.word	0x00014cf0


	//   ....[129]....
        /*0514*/ 	.word	0x00014e20


	//   ....[130]....
        /*0518*/ 	.word	0x00014ec0


	//   ....[131]....
        /*051c*/ 	.word	0x00014f30


	//   ....[132]....
        /*0520*/ 	.word	0x00015000


	//   ....[133]....
        /*0524*/ 	.word	0x00015060


	//   ....[134]....
        /*0528*/ 	.word	0x00015130


	//   ....[135]....
        /*052c*/ 	.word	0x00015190


	//   ....[136]....
        /*0530*/ 	.word	0x00015260


	//   ....[137]....
        /*0534*/ 	.word	0x00015340


	//   ....[138]....
        /*0538*/ 	.word	0x000153e0


	//   ....[139]....
        /*053c*/ 	.word	0x00015440


	//   ....[140]....
        /*0540*/ 	.word	0x00015550


	//   ....[141]....
        /*0544*/ 	.word	0x000155b0


	//   ....[142]....
        /*0548*/ 	.word	0x000156c0


	//   ....[143]....
        /*054c*/ 	.word	0x00015720


	//   ....[144]....
        /*0550*/ 	.word	0x000157e0


	//   ....[145]....
        /*0554*/ 	.word	0x00015940


	//   ....[146]....
        /*0558*/ 	.word	0x000159e0


	//   ....[147]....
        /*055c*/ 	.word	0x00015a40


	//   ....[148]....
        /*0560*/ 	.word	0x00015b10


	//   ....[149]....
        /*0564*/ 	.word	0x00015bf0


	//   ....[150]....
        /*0568*/ 	.word	0x00015cb0


	//   ....[151]....
        /*056c*/ 	.word	0x00015d90


	//   ....[152]....
        /*0570*/ 	.word	0x00015e50


	//   ....[153]....
        /*0574*/ 	.word	0x00015f60


	//   ....[154]....
        /*0578*/ 	.word	0x00016080


	//----- nvinfo : EIATTR_REG_RECONFIG
	.align		4
.L_411:
        /*057c*/ 	.byte	0x01, 0x54
	.zero		2


	//----- nvinfo : EIATTR_SYSCALL_OFFSETS
	.align		4
        /*0580*/ 	.byte	0x04, 0x46
        /*0582*/ 	.short	(.L_413 - .L_412)


	//   ....[0]....
.L_412:
        /*0584*/ 	.word	0x00001ba0


	//   ....[1]....
        /*0588*/ 	.word	0x00010470


	//   ....[2]....
        /*058c*/ 	.word	0x000105c0


	//   ....[3]....
        /*0590*/ 	.word	0x000106b0


	//   ....[4]....
        /*0594*/ 	.word	0x00011310


	//----- nvinfo : EIATTR_MBARRIER_INSTR_OFFSETS
	.align		4
.L_413:
        /*0598*/ 	.byte	0x04, 0x39
        /*059a*/ 	.short	(.L_415 - .L_414)


	//   ....[0]....
.L_414:
        /*059c*/ 	.word	0x00000180
        /*05a0*/ 	.word	0x000000ff
        /*05a4*/ 	.word	0x00030800
        /*05a8*/ 	.short	0x0100
        /*05aa*/ 	.byte	0x08
	.zero		1


	//   ....[1]....
        /*05ac*/ 	.word	0x00000190
        /*05b0*/ 	.word	0x000000ff
        /*05b4*/ 	.word	0x00030820
        /*05b8*/ 	.short	0x0100
        /*05ba*/ 	.byte	0x08
	.zero		1


	//   ....[2]....
        /*05bc*/ 	.word	0x00000280
        /*05c0*/ 	.word	0x000000ff
        /*05c4*/ 	.word	0x00030830
        /*05c8*/ 	.short	0x0100
        /*05ca*/ 	.byte	0x08
	.zero		1


	//   ....[3]....
        /*05cc*/ 	.word	0x00000290
        /*05d0*/ 	.word	0x000000ff
        /*05d4*/ 	.word	0x00030840
        /*05d8*/ 	.short	0x0100
        /*05da*/ 	.byte	0x08
	.zero		1


	//   ....[4]....
        /*05dc*/ 	.word	0x000002a0
        /*05e0*/ 	.word	0x000000ff
        /*05e4*/ 	.word	0x00030838
        /*05e8*/ 	.short	0x0100
        /*05ea*/ 	.byte	0x08
	.zero		1


	//   ....[5]....
        /*05ec*/ 	.word	0x000002b0
        /*05f0*/ 	.word	0x000000ff
        /*05f4*/ 	.word	0x00030848
        /*05f8*/ 	.short	0x0100
        /*05fa*/ 	.byte	0x08
	.zero		1


	//   ....[6]....
        /*05fc*/ 	.word	0x000003e0
        /*0600*/ 	.word	0x000000ff
        /*0604*/ 	.word	0x00030850
        /*0608*/ 	.short	0x0100
        /*060a*/ 	.byte	0x08
	.zero		1


	//   ....[7]....
        /*060c*/ 	.word	0x000003f0
        /*0610*/ 	.word	0x000000ff
        /*0614*/ 	.word	0x00030860
        /*0618*/ 	.short	0x0100
        /*061a*/ 	.byte	0x08
	.zero		1


	//   ....[8]....
        /*061c*/ 	.word	0x00000400
        /*0620*/ 	.word	0x000000ff
        /*0624*/ 	.word	0x00030858
        /*0628*/ 	.short	0x0100
        /*062a*/ 	.byte	0x08
	.zero		1


	//   ....[9]....
        /*062c*/ 	.word	0x00000410
        /*0630*/ 	.word	0x000000ff
        /*0634*/ 	.word	0x00030868
        /*0638*/ 	.short	0x0100
        /*063a*/ 	.byte	0x08
	.zero		1


	//   ....[10]....
        /*063c*/ 	.word	0x00000500
        /*0640*/ 	.word	0x000000ff
        /*0644*/ 	.word	0x00030870
        /*0648*/ 	.short	0x0100
        /*064a*/ 	.byte	0x06
	.zero		1


	//   ....[11]....
        /*064c*/ 	.word	0x00000510
        /*0650*/ 	.word	0x000000ff
        /*0654*/ 	.word	0x00030880
        /*0658*/ 	.short	0x0100
        /*065a*/ 	.byte	0x06
	.zero		1


	//   ....[12]....
        /*065c*/ 	.word	0x00000520
        /*0660*/ 	.word	0x000000ff
        /*0664*/ 	.word	0x00030878
        /*0668*/ 	.short	0x0100
        /*066a*/ 	.byte	0x06
	.zero		1


	//   ....[13]....
        /*066c*/ 	.word	0x00000530
        /*0670*/ 	.word	0x000000ff
        /*0674*/ 	.word	0x00030888
        /*0678*/ 	.short	0x0100
        /*067a*/ 	.byte	0x06
	.zero		1


	//   ....[14]....
        /*067c*/ 	.word	0x00000660
        /*0680*/ 	.word	0x000000ff
        /*0684*/ 	.word	0x00030890
        /*0688*/ 	.short	0x0100
        /*068a*/ 	.byte	0x08
	.zero		1


	//   ....[15]....
        /*068c*/ 	.word	0x00000670
        /*0690*/ 	.word	0x000000ff
        /*0694*/ 	.word	0x000308a0
        /*0698*/ 	.short	0x0100
        /*069a*/ 	.byte	0x08
	.zero		1


	//   ....[16]....
        /*069c*/ 	.word	0x00000680
        /*06a0*/ 	.word	0x000000ff
        /*06a4*/ 	.word	0x00030898
        /*06a8*/ 	.short	0x0100
        /*06aa*/ 	.byte	0x08
	.zero		1


	//   ....[17]....
        /*06ac*/ 	.word	0x00000690
        /*06b0*/ 	.word	0x000000ff
        /*06b4*/ 	.word	0x000308a8
        /*06b8*/ 	.short	0x0100
        /*06ba*/ 	.byte	0x08
	.zero		1


	//   ....[18]....
        /*06bc*/ 	.word	0x000007d0
        /*06c0*/ 	.word	0x000000ff
        /*06c4*/ 	.word	0x000308b0
        /*06c8*/ 	.short	0x0100
        /*06ca*/ 	.byte	0x08
	.zero		1


	//   ....[19]....
        /*06cc*/ 	.word	0x000007e0
        /*06d0*/ 	.word	0x000000ff
        /*06d4*/ 	.word	0x000308c0
        /*06d8*/ 	.short	0x0100
        /*06da*/ 	.byte	0x08
	.zero		1


	//   ....[20]....
        /*06dc*/ 	.word	0x000007f0
        /*06e0*/ 	.word	0x000000ff
        /*06e4*/ 	.word	0x000308b8
        /*06e8*/ 	.short	0x0100
        /*06ea*/ 	.byte	0x08
	.zero		1


	//   ....[21]....
        /*06ec*/ 	.word	0x00000800
        /*06f0*/ 	.word	0x000000ff
        /*06f4*/ 	.word	0x000308c8
        /*06f8*/ 	.short	0x0100
        /*06fa*/ 	.byte	0x08
	.zero		1


	//   ....[22]....
        /*06fc*/ 	.word	0x00001c40
        /*0700*/ 	.word	0x000000ff
        /*0704*/ 	.word	0x00030800
        /*0708*/ 	.short	0x010a
        /*070a*/ 	.byte	0x28
	.zero		1


	//   ....[23]....
        /*070c*/ 	.word	0x00001cc0
        /*0710*/ 	.word	0x00000003
        /*0714*/ 	.word	0x00030830
        /*0718*/ 	.short	0x010a
        /*071a*/ 	.byte	0x3f
	.zero		1


	//   ....[24]....
        /*071c*/ 	.word	0x00001d00
        /*0720*/ 	.word	0x00000003
        /*0724*/ 	.word	0x00030830
        /*0728*/ 	.short	0x010a
        /*072a*/ 	.byte	0x3f
	.zero		1


	//   ....[25]....
        /*072c*/ 	.word	0x000027b0
        /*0730*/ 	.word	0x000000ff
        /*0734*/ 	.word	0x00000000
        /*0738*/ 	.short	0x0101
        /*073a*/ 	.byte	0x04
	.zero		1


	//   ....[26]....
        /*073c*/ 	.word	0x000045b0
        /*0740*/ 	.word	0x000000ff
        /*0744*/ 	.word	0x00030830
        /*0748*/ 	.short	0x010a
        /*074a*/ 	.byte	0x06
	.zero		1


	//   ....[27]....
        /*074c*/ 	.word	0x000045f0
        /*0750*/ 	.word	0x000000ff
        /*0754*/ 	.word	0x00030830
        /*0758*/ 	.short	0x010a
        /*075a*/ 	.byte	0x06
	.zero		1


	//   ....[28]....
        /*075c*/ 	.word	0x00005470
        /*0760*/ 	.word	0x000000ff
        /*0764*/ 	.word	0x00030850
        /*0768*/ 	.short	0x010a
        /*076a*/ 	.byte	0x05
	.zero		1


	//   ....[29]....
        /*076c*/ 	.word	0x000054b0
        /*0770*/ 	.word	0x000000ff
        /*0774*/ 	.word	0x00030850
        /*0778*/ 	.short	0x010a
        /*077a*/ 	.byte	0x05
	.zero		1


	//   ....[30]....
        /*077c*/ 	.word	0x00005830
        /*0780*/ 	.word	0x000000ff
        /*0784*/ 	.word	0x00000000
        /*0788*/ 	.short	0x0101
        /*078a*/ 	.byte	0x06
	.zero		1


	//   ....[31]....
        /*078c*/ 	.word	0x00006cd0
        /*0790*/ 	.word	0x000000ff
        /*0794*/ 	.word	0x00000000
        /*0798*/ 	.short	0x0101
        /*079a*/ 	.byte	0x05
	.zero		1


	//   ....[32]....
        /*079c*/ 	.word	0x00007080
        /*07a0*/ 	.word	0x000000ff
        /*07a4*/ 	.word	0x00030830
        /*07a8*/ 	.short	0x010a
        /*07aa*/ 	.byte	0x06
	.zero		1


	//   ....[33]....
        /*07ac*/ 	.word	0x000070c0
        /*07b0*/ 	.word	0x000000ff
        /*07b4*/ 	.word	0x00030830
        /*07b8*/ 	.short	0x010a
        /*07ba*/ 	.byte	0x06
	.zero		1


	//   ....[34]....
        /*07bc*/ 	.word	0x00007f40
        /*07c0*/ 	.word	0x000000ff
        /*07c4*/ 	.word	0x00030850
        /*07c8*/ 	.short	0x010a
        /*07ca*/ 	.byte	0x05
	.zero		1


	//   ....[35]....
        /*07cc*/ 	.word	0x00007f80
        /*07d0*/ 	.word	0x000000ff
        /*07d4*/ 	.word	0x00030850
        /*07d8*/ 	.short	0x010a
        /*07da*/ 	.byte	0x05
	.zero		1


	//   ....[36]....
        /*07dc*/ 	.word	0x000082f0
        /*07e0*/ 	.word	0x000000ff
        /*07e4*/ 	.word	0x00000000
        /*07e8*/ 	.short	0x0101
        /*07ea*/ 	.byte	0x06
	.zero		1


	//   ....[37]....
        /*07ec*/ 	.word	0x00008c60
        /*07f0*/ 	.word	0x000000ff
        /*07f4*/ 	.word	0x00000000
        /*07f8*/ 	.short	0x0101
        /*07fa*/ 	.byte	0x05
	.zero		1


	//   ....[38]....
        /*07fc*/ 	.word	0x00008e00
        /*0800*/ 	.word	0x000000ff
        /*0804*/ 	.word	0x00030830
        /*0808*/ 	.short	0x010a
        /*080a*/ 	.byte	0x05
	.zero		1


	//   ....[39]....
        /*080c*/ 	.word	0x00008e40
        /*0810*/ 	.word	0x000000ff
        /*0814*/ 	.word	0x00030830
        /*0818*/ 	.short	0x010a
        /*081a*/ 	.byte	0x05
	.zero		1


	//   ....[40]....
        /*081c*/ 	.word	0x00009cc0
        /*0820*/ 	.word	0x000000ff
        /*0824*/ 	.word	0x00030850
        /*0828*/ 	.short	0x010a
        /*082a*/ 	.byte	0x05
	.zero		1


	//   ....[41]....
        /*082c*/ 	.word	0x00009d00
        /*0830*/ 	.word	0x000000ff
        /*0834*/ 	.word	0x00030850
        /*0838*/ 	.short	0x010a
        /*083a*/ 	.byte	0x05
	.zero		1


	//   ....[42]....
        /*083c*/ 	.word	0x0000a040
        /*0840*/ 	.word	0x000000ff
        /*0844*/ 	.word	0x00000000
        /*0848*/ 	.short	0x0101
        /*084a*/ 	.byte	0x04
	.zero		1


	//   ....[43]....
        /*084c*/ 	.word	0x0000b530
        /*0850*/ 	.word	0x000000ff
        /*0854*/ 	.word	0x00000000
        /*0858*/ 	.short	0x0101
        /*085a*/ 	.byte	0x05
	.zero		1


	//   ....[44]....
        /*085c*/ 	.word	0x0000bdd0
        /*0860*/ 	.word	0x000000ff
        /*0864*/ 	.word	0x00030850
        /*0868*/ 	.short	0x010a
        /*086a*/ 	.byte	0x05
	.zero		1


	//   ....[45]....
        /*086c*/ 	.word	0x0000be10
        /*0870*/ 	.word	0x000000ff
        /*0874*/ 	.word	0x00030850
        /*0878*/ 	.short	0x010a
        /*087a*/ 	.byte	0x05
	.zero		1


	//   ....[46]....
        /*087c*/ 	.word	0x0000c3c0
        /*0880*/ 	.word	0x000000ff
        /*0884*/ 	.word	0x00000000
        /*0888*/ 	.short	0x0101
        /*088a*/ 	.byte	0x04
	.zero		1


	//   ....[47]....
        /*088c*/ 	.word	0x0000e2d0
        /*0890*/ 	.word	0x000000c5
        /*0894*/ 	.word	0x00000000
        /*0898*/ 	.short	0x0101
        /*089a*/ 	.byte	0x3f
	.zero		1


	//   ....[48]....
        /*089c*/ 	.word	0x00010c00
        /*08a0*/ 	.word	0x00000004
        /*08a4*/ 	.word	0x00030840
        /*08a8*/ 	.short	0x010a
        /*08aa*/ 	.byte	0x3f
	.zero		1


	//   ....[49]....
        /*08ac*/ 	.word	0x00011100
        /*08b0*/ 	.word	0x00000004
        /*08b4*/ 	.word	0x00030830
        /*08b8*/ 	.short	0x0107
        /*08ba*/ 	.byte	0x3f
	.zero		1


	//   ....[50]....
        /*08bc*/ 	.word	0x000111c0
        /*08c0*/ 	.word	0x00000004
        /*08c4*/ 	.word	0x00030830
        /*08c8*/ 	.short	0x0101
        /*08ca*/ 	.byte	0x3f
	.zero		1


	//   ....[51]....
        /*08cc*/ 	.word	0x00011c70
        /*08d0*/ 	.word	0x00000011
        /*08d4*/ 	.word	0x00030800
        /*08d8*/ 	.short	0x0107
        /*08da*/ 	.byte	0x3f
	.zero		1


	//   ....[52]....
        /*08dc*/ 	.word	0x00011d60
        /*08e0*/ 	.word	0x00000011
        /*08e4*/ 	.word	0x00030800
        /*08e8*/ 	.short	0x0101
        /*08ea*/ 	.byte	0x3f
	.zero		1


	//   ....[53]....
        /*08ec*/ 	.word	0x00011d80
        /*08f0*/ 	.word	0x00000011
        /*08f4*/ 	.word	0x00030820
        /*08f8*/ 	.short	0x010a
        /*08fa*/ 	.byte	0x3f
	.zero		1


	//   ....[54]....
        /*08fc*/ 	.word	0x000120d0
        /*0900*/ 	.word	0x00000007
        /*0904*/ 	.word	0x00030840
        /*0908*/ 	.short	0x010a
        /*090a*/ 	.byte	0x3f
	.zero		1


	//   ....[55]....
        /*090c*/ 	.word	0x00012510
        /*0910*/ 	.word	0x00000007
        /*0914*/ 	.word	0x00030830
        /*0918*/ 	.short	0x0107
        /*091a*/ 	.byte	0x3f
	.zero		1


	//   ....[56]....
        /*091c*/ 	.word	0x000125c0
        /*0920*/ 	.word	0x00000007
        /*0924*/ 	.word	0x00030830
        /*0928*/ 	.short	0x0101
        /*092a*/ 	.byte	0x3f
	.zero		1


	//   ....[57]....
        /*092c*/ 	.word	0x00012620
        /*0930*/ 	.word	0x00000007
        /*0934*/ 	.word	0x00030860
        /*0938*/ 	.short	0x010a
        /*093a*/ 	.byte	0x3f
	.zero		1


	//   ....[58]....
        /*093c*/ 	.word	0x00012ad0
        /*0940*/ 	.word	0x00000007
        /*0944*/ 	.word	0x00030850
        /*0948*/ 	.short	0x0107
        /*094a*/ 	.byte	0x3f
	.zero		1


	//   ....[59]....
        /*094c*/ 	.word	0x00012c20
        /*0950*/ 	.word	0x00000007
        /*0954*/ 	.word	0x00030850
        /*0958*/ 	.short	0x0101
        /*095a*/ 	.byte	0x3f
	.zero		1


	//   ....[60]....
        /*095c*/ 	.word	0x00012e20
        /*0960*/ 	.word	0x00000004
        /*0964*/ 	.word	0x00030860
        /*0968*/ 	.short	0x010a
        /*096a*/ 	.byte	0x3f
	.zero		1


	//   ....[61]....
        /*096c*/ 	.word	0x00013240
        /*0970*/ 	.word	0x00000004
        /*0974*/ 	.word	0x00030850
        /*0978*/ 	.short	0x0107
        /*097a*/ 	.byte	0x3f
	.zero		1


	//   ....[62]....
        /*097c*/ 	.word	0x000132f0
        /*0980*/ 	.word	0x00000004
        /*0984*/ 	.word	0x00030850
        /*0988*/ 	.short	0x0101
        /*098a*/ 	.byte	0x3f
	.zero		1


	//   ....[63]....
        /*098c*/ 	.word	0x00013590
        /*0990*/ 	.word	0x00000005
        /*0994*/ 	.word	0x00030820
        /*0998*/ 	.short	0x010a
        /*099a*/ 	.byte	0x3f
	.zero		1


	//   ....[64]....
        /*099c*/ 	.word	0x00013730
        /*09a0*/ 	.word	0x00000003
        /*09a4*/ 	.word	0x00030840
        /*09a8*/ 	.short	0x010a
        /*09aa*/ 	.byte	0x3f
	.zero		1


	//   ....[65]....
        /*09ac*/ 	.word	0x000137d0
        /*09b0*/ 	.word	0x00000017
        /*09b4*/ 	.word	0x00030840
        /*09b8*/ 	.short	0x010a
        /*09ba*/ 	.byte	0x3f
	.zero		1


	//   ....[66]....
        /*09bc*/ 	.word	0x00013810
        /*09c0*/ 	.word	0x00000003
        /*09c4*/ 	.word	0x00030860
        /*09c8*/ 	.short	0x010a
        /*09ca*/ 	.byte	0x3f
	.zero		1


	//   ....[67]....
        /*09cc*/ 	.word	0x00013850
        /*09d0*/ 	.word	0x00000017
        /*09d4*/ 	.word	0x00030860
        /*09d8*/ 	.short	0x010a
        /*09da*/ 	.byte	0x3f
	.zero		1


	//   ....[68]....
        /*09dc*/ 	.word	0x000138c0
        /*09e0*/ 	.word	0x00000003
        /*09e4*/ 	.word	0x00030800
        /*09e8*/ 	.short	0x010a
        /*09ea*/ 	.byte	0x3f
	.zero		1


	//   ....[69]....
        /*09ec*/ 	.word	0x00013910
        /*09f0*/ 	.word	0x00000003
        /*09f4*/ 	.word	0x00030830
        /*09f8*/ 	.short	0x010a
        /*09fa*/ 	.byte	0x3f
	.zero		1


	//   ....[70]....
        /*09fc*/ 	.word	0x00013970
        /*0a00*/ 	.word	0x00000004
        /*0a04*/ 	.word	0x00030830
        /*0a08*/ 	.short	0x010a
        /*0a0a*/ 	.byte	0x3f
	.zero		1


	//   ....[71]....
        /*0a0c*/ 	.word	0x000139d0
        /*0a10*/ 	.word	0x00000003
        /*0a14*/ 	.word	0x00030850
        /*0a18*/ 	.short	0x010a
        /*0a1a*/ 	.byte	0x3f
	.zero		1


	//   ....[72]....
        /*0a1c*/ 	.word	0x00013a30
        /*0a20*/ 	.word	0x00000004
        /*0a24*/ 	.word	0x00030830
        /*0a28*/ 	.short	0x010a
        /*0a2a*/ 	.byte	0x3f
	.zero		1


	//   ....[73]....
        /*0a2c*/ 	.word	0x00013a90
        /*0a30*/ 	.word	0x00000003
        /*0a34*/ 	.word	0x00030850
        /*0a38*/ 	.short	0x010a
        /*0a3a*/ 	.byte	0x3f
	.zero		1


	//   ....[74]....
        /*0a3c*/ 	.word	0x00013af0
        /*0a40*/ 	.word	0x00000004
        /*0a44*/ 	.word	0x00030830
        /*0a48*/ 	.short	0x010a
        /*0a4a*/ 	.byte	0x3f
	.zero		1


	//   ....[75]....
        /*0a4c*/ 	.word	0x00013b50
        /*0a50*/ 	.word	0x00000003
        /*0a54*/ 	.word	0x00030850
        /*0a58*/ 	.short	0x010a
        /*0a5a*/ 	.byte	0x3f
	.zero		1


	//   ....[76]....
        /*0a5c*/ 	.word	0x00013bb0
        /*0a60*/ 	.word	0x00000007
        /*0a64*/ 	.word	0x00030850
        /*0a68*/ 	.short	0x010a
        /*0a6a*/ 	.byte	0x3f
	.zero		1


	//   ....[77]....
        /*0a6c*/ 	.word	0x00013cb0
        /*0a70*/ 	.word	0x00000004
        /*0a74*/ 	.word	0x00030840
        /*0a78*/ 	.short	0x010a
        /*0a7a*/ 	.byte	0x3f
	.zero		1


	//   ....[78]....
        /*0a7c*/ 	.word	0x00014d20
        /*0a80*/ 	.word	0x00000011
        /*0a84*/ 	.word	0x00030820
        /*0a88*/ 	.short	0x010a
        /*0a8a*/ 	.byte	0x3f
	.zero		1


	//   ....[79]....
        /*0a8c*/ 	.word	0x00014d70
        /*0a90*/ 	.word	0x00000007
        /*0a94*/ 	.word	0x00030840
        /*0a98*/ 	.short	0x010a
        /*0a9a*/ 	.byte	0x3f
	.zero		1


	//   ....[80]....
        /*0a9c*/ 	.word	0x00015290
        /*0aa0*/ 	.word	0x00000007
        /*0aa4*/ 	.word	0x00030860
        /*0aa8*/ 	.short	0x010a
        /*0aaa*/ 	.byte	0x3f
	.zero		1


	//   ....[81]....
        /*0aac*/ 	.word	0x00015890
        /*0ab0*/ 	.word	0x00000004
        /*0ab4*/ 	.word	0x00030860
        /*0ab8*/ 	.short	0x010a
        /*0aba*/ 	.byte	0x3f
	.zero		1


	//   ....[82]....
        /*0abc*/ 	.word	0x00015fa0
        /*0ac0*/ 	.word	0x00000005
        /*0ac4*/ 	.word	0x00030820
        /*0ac8*/ 	.short	0x010a
        /*0aca*/ 	.byte	0x3f
	.zero		1


	//   ....[83]....
        /*0acc*/ 	.word	0x00016140
        /*0ad0*/ 	.word	0x00000003
        /*0ad4*/ 	.word	0x00030840
        /*0ad8*/ 	.short	0x010a
        /*0ada*/ 	.byte	0x3f
	.zero		1


	//   ....[84]....
        /*0adc*/ 	.word	0x00016190
        /*0ae0*/ 	.word	0x00000017
        /*0ae4*/ 	.word	0x00030840
        /*0ae8*/ 	.short	0x010a
        /*0aea*/ 	.byte	0x3f
	.zero		1


	//   ....[85]....
        /*0aec*/ 	.word	0x000161e0
        /*0af0*/ 	.word	0x00000003
        /*0af4*/ 	.word	0x00030860
        /*0af8*/ 	.short	0x010a
        /*0afa*/ 	.byte	0x3f
	.zero		1


	//----- nvinfo : EIATTR_NUM_MBARRIERS
	.align		4
.L_415:
        /*0afc*/ 	.byte	0x03, 0x38
        /*0afe*/ 	.short	0x0016


	//----- nvinfo : EIATTR_EXIT_INSTR_OFFSETS
	.align		4
        /*0b00*/ 	.byte	0x04, 0x1c
        /*0b02*/ 	.short	(.L_417 - .L_416)


	//   ....[0]....
.L_416:
        /*0b04*/ 	.word	0x00000950


	//   ....[1]....
        /*0b08*/ 	.word	0x0000f460


	//   ....[2]....
        /*0b0c*/ 	.word	0x000138a0


	//----- nvinfo : EIATTR_MAX_THREADS
	.align		4
.L_417:
        /*0b10*/ 	.byte	0x04, 0x05
        /*0b12*/ 	.short	(.L_419 - .L_418)
.L_418:
        /*0b14*/ 	.word	0x00000180
        /*0b18*/ 	.word	0x00000001
        /*0b1c*/ 	.word	0x00000001


	//----- nvinfo : EIATTR_CRS_STACK_SIZE
	.align		4
.L_419:
        /*0b20*/ 	.byte	0x04, 0x1e
        /*0b22*/ 	.short	(.L_421 - .L_420)
.L_420:
        /*0b24*/ 	.word	0x00000000


	//----- nvinfo : EIATTR_CBANK_PARAM_SIZE
	.align		4
.L_421:
        /*0b28*/ 	.byte	0x03, 0x19
        /*0b2a*/ 	.short	0x0af0


	//----- nvinfo : EIATTR_PARAM_CBANK
	.align		4
        /*0b2c*/ 	.byte	0x04, 0x0a
        /*0b2e*/ 	.short	(.L_423 - .L_422)
	.align		4
.L_422:
        /*0b30*/ 	.word	index@(.nv.constant0._ZN7cutlass13device_kernelIN5flash11enable_sm90INS1_16FlashAttnFwdSm90INS1_25CollectiveMainloopFwdSm90ILi2EN4cute5tupleIJNS5_1CILi1EEES8_S8_EEENS6_IJNS7_ILi128EEENS7_ILi64EEENS7_ILi256EEEEEELi256ENS_6half_tEfNS_4arch4Sm90ELb0ELb1ELb0ELb0ELb1ELb0ELb0ELb1ELb1ELb1ELb0ELb0EEENS1_21CollectiveEpilogueFwdINS6_IJSA_SC_SB_EEES9_SE_SG_Li256ELb0ELb1ELb0ELb0EEENS1_30DynamicPersistentTileSchedulerILi256ELi128ELb0ELb1ELb1EEEEEEEEEvNT_6ParamsE)
        /*0b34*/ 	.short	0x0210
        /*0b36*/ 	.short	0x0af0


	//----- nvinfo : EIATTR_SW_WAR
	.align		4
.L_423:
        /*0b38*/ 	.byte	0x04, 0x36
        /*0b3a*/ 	.short	(.L_425 - .L_424)
.L_424:
        /*0b3c*/ 	.word	0x00000008
.L_425:


//--------------------- .nv.info._ZN7cutlass13device_kernelIN5flash11enable_sm90INS1_16FlashAttnFwdSm90INS1_25CollectiveMainloopFwdSm90ILi2EN4cute5tupleIJNS5_1CILi1EEES8_S8_EEENS6_IJNS7_ILi128EEENS7_ILi64EEENS7_ILi256EEEEEELi256ENS_6half_tEfNS_4arch4Sm90ELb0ELb1ELb0ELb1ELb1ELb0ELb0ELb1ELb1ELb1ELb0ELb0EEENS1_21CollectiveEpilogueFwdINS6_IJSA_SC_SB_EEES9_SE_SG_Li256ELb1ELb1ELb0ELb0EEENS1_36VarlenDynamicPersistentTileSchedulerILi128ELi64ELi256ELi128ELb0ELb1ELb1ELb1ELb0ELb1EEEEEEEEEvNT_6ParamsE --------------------------
	.section	.nv.info._ZN7cutlass13device_kernelIN5flash11enable_sm90INS1_16FlashAttnFwdSm90INS1_25CollectiveMainloopFwdSm90ILi2EN4cute5tupleIJNS5_1CILi1EEES8_S8_EEENS6_IJNS7_ILi128EEENS7_ILi64EEENS7_ILi256EEEEEELi256ENS_6half_tEfNS_4arch4Sm90ELb0ELb1ELb0ELb1ELb1ELb0ELb0ELb1ELb1ELb1ELb0ELb0EEENS1_21CollectiveEpilogueFwdINS6_IJSA_SC_SB_EEES9_SE_SG_Li256ELb1ELb1ELb0ELb0EEENS1_36VarlenDynamicPersistentTileSchedulerILi128ELi64ELi256ELi128ELb0ELb1ELb1ELb1ELb0ELb1EEEEEEEEEvNT_6ParamsE,"",@"SHT_CUDA_INFO"
	.sectionflags	@""
	.align	4


	//----- nvinfo : EIATTR_CUDA_API_VERSION
	.align		4
        /*0000*/ 	.byte	0x04, 0x37
        /*0002*/ 	.short	(.L_427 - .L_426)
.L_426:
        /*0004*/ 	.word	0x00000082


	//----- nvinfo : EIATTR_KPARAM_INFO
	.align		4
.L_427:
        /*0008*/ 	.byte	0x04, 0x17
        /*000a*/ 	.short	(.L_429 - .L_428)
.L_428:
        /*000c*/ 	.word	0x00000000
        /*0010*/ 	.short	0x0000
        /*0012*/ 	.short	0x0070
        /*0014*/ 	.byte	0x00, 0xf0, 0x01, 0x2a


	//----- nvinfo : EIATTR_SPARSE_MMA_MASK
	.align		4
.L_429:
        /*0018*/ 	.byte	0x03, 0x50
        /*001a*/ 	.short	0x0000


	//----- nvinfo : EIATTR_MAXREG_COUNT
	.align		4
        /*001c*/ 	.byte	0x03, 0x1b
        /*001e*/ 	.short	0x00a8


	//----- nvinfo : EIATTR_NUM_BARRIERS
	.align		4
        /*0020*/ 	.byte	0x02, 0x4c
        /*0022*/ 	.byte	0x09
	.zero		1


	//----- nvinfo : EIATTR_EXTERNS
	.align		4
        /*0024*/ 	.byte	0x04, 0x0f
        /*0026*/ 	.short	(.L_431 - .L_430)


	//   ....[0]....
	.align		4
.L_430:
        /*0028*/ 	.word	index@(__assertfail)


	//----- nvinfo : EIATTR_ANNOTATIONS
	.align		4
.L_431:
        /*002c*/ 	.byte	0x04, 0x55
        /*002e*/ 	.short	(.L_433 - .L_432)


	//   ....[0]....
.L_432:
        /* <DEDUP_REMOVED lines=13> */


	//----- nvinfo : EIATTR_MERCURY_ISA_VERSION
	.align		4
.L_433:
        /*00f0*/ 	.byte	0x03, 0x5f
        /*00f2*/ 	.short	0x0101


	//----- nvinfo : EIATTR_UNUSED_LOAD_BYTE_OFFSET
	.align		4
        /*00f4*/ 	.byte	0x04, 0x44
        /*00f6*/ 	.short	(.L_435 - .L_434)


	//   ....[0]....
.L_434:
        /*00f8*/ 	.word	0x00000950
        /*00fc*/ 	.word	0x0000fff0


	//   ....[1]....
        /*0100*/ 	.word	0x0000cc90
        /*0104*/ 	.word	0x0000fff0


	//----- nvinfo : EIATTR_INT_WARP_WIDE_INSTR_OFFSETS
	.align		4
.L_435:
        /*0108*/ 	.byte	0x04, 0x31
        /*010a*/ 	.short	(.L_437 - .L_436)


	//   ....[0]....
.L_436:
        /*010c*/ 	.word	0x000000c0


	//   ....[1]....
        /*0110*/ 	.word	0x000000d0


	//   ....[2]....
        /*0114*/ 	.word	0x00000170


	//   ....[3]....
        /*0118*/ 	.word	0x00011070


	//   ....[4]....
        /*011c*/ 	.word	0x00011100


	//   ....[5]....
        /*0120*/ 	.word	0x00013e50


	//   ....[6]....
        /*0124*/ 	.word	0x00013ee0


	//----- nvinfo : EIATTR_COOP_GROUP_MASK_REGIDS
	.align		4
.L_437:
        /*0128*/ 	.byte	0x04, 0x29
        /*012a*/ 	.short	(.L_439 - .L_438)


	//   ....[0]....
.L_438:
        /*012c*/ 	.word	0xffffffff


	//   ....[1]....
        /*0130*/ 	.word	0xffffffff


	//   ....[2]....
        /*0134*/ 	.word	0xffffffff


	//   ....[3]....
        /*0138*/ 	.word	0xffffffff


	//   ....[4]....
        /*013c*/ 	.word	0xffffffff


	//   ....[5]....
        /*0140*/ 	.word	0xffffffff


	//   ....[6]....
        /*0144*/ 	.word	0xffffffff


	//   ....[7]....
        /*0148*/ 	.word	0xffffffff


	//   ....[8]....
        /*014c*/ 	.word	0xffffffff


	//   ....[9]....
        /*0150*/ 	.word	0xffffffff


	//   ....[10]....
        /*0154*/ 	.word	0xffffffff


	//   ....[11]....
        /*0158*/ 	.word	0xffffffff


	//   ....[12]....
        /*015c*/ 	.word	0xffffffff


	//   ....[13]....
        /*0160*/ 	.word	0xffffffff


	//   ....[14]....
        /*0164*/ 	.word	0xffffffff


	//   ....[15]....
        /*0168*/ 	.word	0xffffffff


	//   ....[16]....
        /*016c*/ 	.word	0xffffffff


	//   ....[17]....
        /*0170*/ 	.word	0xffffffff


	//   ....[18]....
        /*0174*/ 	.word	0xffffffff


	//   ....[19]....
        /*0178*/ 	.word	0xffffffff


	//   ....[20]....
        /*017c*/ 	.word	0xffffffff


	//   ....[21]....
        /*0180*/ 	.word	0xffffffff


	//   ....[22]....
        /*0184*/ 	.word	0xffffffff


	//   ....[23]....
        /*0188*/ 	.word	0xffffffff


	//   ....[24]....
        /*018c*/ 	.word	0xffffffff


	//   ....[25]....
        /*0190*/ 	.word	0xffffffff


	//   ....[26]....
        /*0194*/ 	.word	0xffffffff


	//   ....[27]....
        /*0198*/ 	.word	0xffffffff


	//   ....[28]....
        /*019c*/ 	.word	0xffffffff


	//   ....[29]....
        /*01a0*/ 	.word	0xffffffff


	//   ....[30]....
        /*01a4*/ 	.word	0xffffffff


	//   ....[31]....
        /*01a8*/ 	.word	0xffffffff


	//   ....[32]....
        /*01ac*/ 	.word	0xffffffff


	//   ....[33]....
        /*01b0*/ 	.word	0xffffffff


	//   ....[34]....
        /*01b4*/ 	.word	0xffffffff


	//   ....[35]....
        /*01b8*/ 	.word	0xffffffff


	//   ....[36]....
        /*01bc*/ 	.word	0xffffffff


	//   ....[37]....
        /*01c0*/ 	.word	0xffffffff


	//   ....[38]....
        /*01c4*/ 	.word	0xffffffff


	//   ....[39]....
        /*01c8*/ 	.word	0xffffffff


	//   ....[40]....
        /*01cc*/ 	.word	0xffffffff


	//   ....[41]....
        /*01d0*/ 	.word	0xffffffff


	//   ....[42]....
        /*01d4*/ 	.word	0xffffffff


	//   ....[43]....
        /*01d8*/ 	.word	0xffffffff


	//   ....[44]....
        /*01dc*/ 	.word	0xffffffff


	//   ....[45]....
        /*01e0*/ 	.word	0xffffffff


	//   ....[46]....
        /*01e4*/ 	.word	0xffffffff


	//   ....[47]....
        /*01e8*/ 	.word	0xffffffff


	//   ....[48]....
        /*01ec*/ 	.word	0xffffffff


	//   ....[49]....
        /*01f0*/ 	.word	0xffffffff


	//   ....[50]....
        /*01f4*/ 	.word	0xffffffff


	//   ....[51]....
        /*01f8*/ 	.word	0xffffffff


	//   ....[52]....
        /*01fc*/ 	.word	0xffffffff


	//   ....[53]....
        /*0200*/ 	.word	0xffffffff


	//   ....[54]....
        /*0204*/ 	.word	0xffffffff


	//   ....[55]....
        /*0208*/ 	.word	0xffffffff


	//   ....[56]....
        /*020c*/ 	.word	0xffffffff


	//   ....[57]....
        /*0210*/ 	.word	0xffffffff


	//   ....[58]....
        /*0214*/ 	.word	0xffffffff


	//   ....[59]....
        /*0218*/ 	.word	0xffffffff


	//   ....[60]....
        /*021c*/ 	.word	0xffffffff


	//   ....[61]....
        /*0220*/ 	.word	0xffffffff


	//   ....[62]....
        /*0224*/ 	.word	0xffffffff


	//   ....[63]....
        /*0228*/ 	.word	0xffffffff


	//   ....[64]....
        /*022c*/ 	.word	0xffffffff


	//   ....[65]....
        /*0230*/ 	.word	0xffffffff


	//   ....[66]....
        /*0234*/ 	.word	0xffffffff


	//   ....[67]....
        /*0238*/ 	.word	0xffffffff


	//   ....[68]....
        /*023c*/ 	.word	0xffffffff


	//   ....[69]....
        /*0240*/ 	.word	0xffffffff


	//   ....[70]....
        /*0244*/ 	.word	0xffffffff


	//   ....[71]....
        /*0248*/ 	.word	0xffffffff


	//   ....[72]....
        /*024c*/ 	.word	0xffffffff


	//   ....[73]....
        /*0250*/ 	.word	0xffffffff


	//   ....[74]....
        /*0254*/ 	.word	0xffffffff


	//   ....[75]....
        /*0258*/ 	.word	0xffffffff


	//   ....[76]....
        /*025c*/ 	.word	0xffffffff


	//   ....[77]....
        /*0260*/ 	.word	0xffffffff


	//   ....[78]....
        /*0264*/ 	.word	0xffffffff


	//   ....[79]....
        /*0268*/ 	.word	0xffffffff


	//   ....[80]....
        /*026c*/ 	.word	0xffffffff


	//   ....[81]....
        /*0270*/ 	.word	0xffffffff


	//   ....[82]....
        /*0274*/ 	.word	0xffffffff


	//   ....[83]....
        /*0278*/ 	.word	0xffffffff


	//   ....[84]....
        /*027c*/ 	.word	0xffffffff


	//   ....[85]....
        /*0280*/ 	.word	0xffffffff


	//   ....[86]....
        /*0284*/ 	.word	0xffffffff


	//   ....[87]....
        /*0288*/ 	.word	0xffffffff


	//   ....[88]....
        /*028c*/ 	.word	0xffffffff


	//   ....[89]....
        /*0290*/ 	.word	0xffffffff


	//   ....[90]....
        /*0294*/ 	.word	0xffffffff


	//   ....[91]....
        /*0298*/ 	.word	0xffffffff


	//   ....[92]....
        /*029c*/ 	.word	0xffffffff


	//   ....[93]....
        /*02a0*/ 	.word	0xffffffff


	//   ....[94]....
        /*02a4*/ 	.word	0xffffffff


	//   ....[95]....
        /*02a8*/ 	.word	0xffffffff


	//   ....[96]....
        /*02ac*/ 	.word	0xffffffff


	//   ....[97]....
        /*02b0*/ 	.word	0xffffffff


	//   ....[98]....
        /*02b4*/ 	.word	0xffffffff


	//   ....[99]....
        /*02b8*/ 	.word	0xffffffff


	//   ....[100]....
        /*02bc*/ 	.word	0xffffffff


	//   ....[101]....
        /*02c0*/ 	.word	0xffffffff


	//   ....[102]....
        /*02c4*/ 	.word	0xffffffff


	//   ....[103]....
        /*02c8*/ 	.word	0xffffffff


	//   ....[104]....
        /*02cc*/ 	.word	0xffffffff


	//   ....[105]....
        /*02d0*/ 	.word	0xffffffff


	//   ....[106]....
        /*02d4*/ 	.word	0xffffffff


	//   ....[107]....
        /*02d8*/ 	.word	0xffffffff


	//   ....[108]....
        /*02dc*/ 	.word	0xffffffff


	//   ....[109]....
        /*02e0*/ 	.word	0xffffffff


	//   ....[110]....
        /*02e4*/ 	.word	0xffffffff


	//   ....[111]....
        /*02e8*/ 	.word	0xffffffff


	//   ....[112]....
        /*02ec*/ 	.word	0xffffffff


	//   ....[113]....
        /*02f0*/ 	.word	0xffffffff


	//   ....[114]....
        /*02f4*/ 	.word	0xffffffff


	//   ....[115]....
        /*02f8*/ 	.word	0xffffffff


	//   ....[116]....
        /*02fc*/ 	.word	0xffffffff


	//   ....[117]....
        /*0300*/ 	.word	0xffffffff


	//   ....[118]....
        /*0304*/ 	.word	0xffffffff


	//   ....[119]....
        /*0308*/ 	.word	0xffffffff


	//   ....[120]....
        /*030c*/ 	.word	0xffffffff


	//   ....[121]....
        /*0310*/ 	.word	0xffffffff


	//   ....[122]....
        /*0314*/ 	.word	0xffffffff


	//   ....[123]....
        /*0318*/ 	.word	0xffffffff


	//   ....[124]....
        /*031c*/ 	.word	0xffffffff


	//   ....[125]....
        /*0320*/ 	.word	0xffffffff


	//   ....[126]....
        /*0324*/ 	.word	0xffffffff


	//   ....[127]....
        /*0328*/ 	.word	0xffffffff


	//   ....[128]....
        /*032c*/ 	.word	0xffffffff


	//   ....[129]....
        /*0330*/ 	.word	0xffffffff


	//   ....[130]....
        /*0334*/ 	.word	0xffffffff


	//   ....[131]....
        /*0338*/ 	.word	0xffffffff


	//   ....[132]....
        /*033c*/ 	.word	0xffffffff


	//   ....[133]....
        /*0340*/ 	.word	0xffffffff


	//   ....[134]....
        /*0344*/ 	.word	0xffffffff


	//   ....[135]....
        /*0348*/ 	.word	0x0500000f


	//   ....[136]....
        /*034c*/ 	.word	0x0500000f


	//   ....[137]....
        /*0350*/ 	.word	0x0500000f


	//   ....[138]....
        /*0354*/ 	.word	0x0500000f


	//   ....[139]....
        /*0358*/ 	.word	0x0500000f


	//   ....[140]....
        /*035c*/ 	.word	0x0500000f


	//   ....[141]....
        /*0360*/ 	.word	0x0500000f


	//   ....[142]....
        /*0364*/ 	.word	0x0500000f


	//   ....[143]....
        /*0368*/ 	.word	0x0500000f


	//   ....[144]....
        /*036c*/ 	.word	0x0500000f


	//   ....[145]....
        /*0370*/ 	.word	0x0500000f


	//   ....[146]....
        /*0374*/ 	.word	0x0500000f


	//   ....[147]....
        /*0378*/ 	.word	0x0500000f


	//   ....[148]....
        /*037c*/ 	.word	0x0500000f


	//   ....[149]....
        /*0380*/ 	.word	0x0500000f


	//   ....[150]....
        /*0384*/ 	.word	0x0500000f


	//   ....[151]....
        /*0388*/ 	.word	0x0500000f


	//   ....[152]....
        /*038c*/ 	.word	0x0500000f


	//   ....[153]....
        /*0390*/ 	.word	0x0500000f


	//   ....[154]....
        /*0394*/ 	.word	0x0500000f


	//   ....[155]....
        /*0398*/ 	.word	0x0500000f


	//   ....[156]....
        /*039c*/ 	.word	0x0500000f


	//   ....[157]....
        /*03a0*/ 	.word	0x0500000f


	//   ....[158]....
        /*03a4*/ 	.word	0x0500000f


	//   ....[159]....
        /*03a8*/ 	.word	0x0500000f


	//   ....[160]....
        /*03ac*/ 	.word	0x0500000f


	//   ....[161]....
        /*03b0*/ 	.word	0x0500000f


	//   ....[162]....
        /*03b4*/ 	.word	0x0500000f


	//   ....[163]....
        /*03b8*/ 	.word	0x0500000f


	//   ....[164]....
        /*03bc*/ 	.word	0x0500000f


	//   ....[165]....
        /*03c0*/ 	.word	0x0500000f


	//   ....[166]....
        /*03c4*/ 	.word	0x0500000f


	//   ....[167]....
        /*03c8*/ 	.word	0x0500000f


	//   ....[168]....
        /*03cc*/ 	.word	0x0500000f


	//   ....[169]....
        /*03d0*/ 	.word	0x0500000f


	//   ....[170]....
        /*03d4*/ 	.word	0x0500000f


	//   ....[171]....
        /*03d8*/ 	.word	0x0500000f


	//   ....[172]....
        /*03dc*/ 	.word	0x0500000f


	//   ....[173]....
        /*03e0*/ 	.word	0x0500000f


	//   ....[174]....
        /*03e4*/ 	.word	0x0500000f


	//   ....[175]....
        /*03e8*/ 	.word	0x0500000f


	//   ....[176]....
        /*03ec*/ 	.word	0x0500000f


	//   ....[177]....
        /*03f0*/ 	.word	0x0500000f


	//   ....[178]....
        /*03f4*/ 	.word	0x0500000f


	//   ....[179]....
        /*03f8*/ 	.word	0x0500000f


	//   ....[180]....
        /*03fc*/ 	.word	0x0500000f


	//   ....[181]....
        /*0400*/ 	.word	0x0500000f


	//   ....[182]....
        /*0404*/ 	.word	0x0500000f


	//   ....[183]....
        /*0408*/ 	.word	0x0500000f


	//   ....[184]....
        /*040c*/ 	.word	0x0500000f


	//   ....[185]....
        /*0410*/ 	.word	0x0500000f


	//   ....[186]....
        /*0414*/ 	.word	0x0500000f


	//   ....[187]....
        /*0418*/ 	.word	0x0500000f


	//   ....[188]....
        /*041c*/ 	.word	0x0500000f


	//   ....[189]....
        /*0420*/ 	.word	0x0500000f


	//   ....[190]....
        /*0424*/ 	.word	0x0500000f


	//   ....[191]....
        /*0428*/ 	.word	0x0500000f


	//   ....[192]....
        /*042c*/ 	.word	0x0500000f


	//   ....[193]....
        /*0430*/ 	.word	0x0500000f


	//   ....[194]....
        /*0434*/ 	.word	0x0500000f


	//   ....[195]....
        /*0438*/ 	.word	0x0500000f


	//   ....[196]....
        /*043c*/ 	.word	0x0500000f


	//   ....[197]....
        /*0440*/ 	.word	0x0500000f


	//   ....[198]....
        /*0444*/ 	.word	0x0500000f


	//   ....[199]....
        /*0448*/ 	.word	0x0500000f


	//   ....[200]....
        /*044c*/ 	.word	0x0500000f


	//   ....[201]....
        /*0450*/ 	.word	0x0500000f


	//----- nvinfo : EIATTR_COOP_GROUP_INSTR_OFFSETS
	.align		4
.L_439:
        /*0454*/ 	.byte	0x04, 0x28
        /*0456*/ 	.short	(.L_441 - .L_440)


	//   ....[0]....
.L_440:
        /*0458*/ 	.word	0x00000070


	//   ....[1]....
        /*045c*/ 	.word	0x000000b0


	//   ....[2]....
        /*0460*/ 	.word	0x000002d0


	//   ....[3]....
        /*0464*/ 	.word	0x00000430


	//   ....[4]....
        /*0468*/ 	.word	0x00000550


	//   ....[5]....
        /*046c*/ 	.word	0x000006b0


	//   ....[6]....
        /*0470*/ 	.word	0x00001b70


	//   ....[7]....
        /*0474*/ 	.word	0x00002920


	//   ....[8]....
        /*0478*/ 	.word	0x00002b90


	//   ....[9]....
        /*047c*/ 	.word	0x000034b0


	//   ....[10]....
        /*0480*/ 	.word	0x00003600


	//   ....[11]....
        /*0484*/ 	.word	0x00003980


	//   ....[12]....
        /*0488*/ 	.word	0x00003a60


	//   ....[13]....
        /*048c*/ 	.word	0x000059b0


	//   ....[14]....
        /*0490*/ 	.word	0x00005bb0


	//   ....[15]....
        /*0494*/ 	.word	0x000062a0


	//   ....[16]....
        /*0498*/ 	.word	0x000063a0


	//   ....[17]....
        /*049c*/ 	.word	0x00006740


	//   ....[18]....
        /*04a0*/ 	.word	0x000067a0


	//   ....[19]....
        /*04a4*/ 	.word	0x000085a0


	//   ....[20]....
        /*04a8*/ 	.word	0x000085b0


	//   ....[21]....
        /*04ac*/ 	.word	0x000085e0


	//   ....[22]....
        /*04b0*/ 	.word	0x000085f0


	//   ....[23]....
        /*04b4*/ 	.word	0x0000a210


	//   ....[24]....
        /*04b8*/ 	.word	0x0000a410


	//   ....[25]....
        /*04bc*/ 	.word	0x0000ab00


	//   ....[26]....
        /*04c0*/ 	.word	0x0000ac00


	//   ....[27]....
        /*04c4*/ 	.word	0x0000af90


	//   ....[28]....
        /*04c8*/ 	.word	0x0000aff0


	//   ....[29]....
        /*04cc*/ 	.word	0x0000c020


	//   ....[30]....
        /*04d0*/ 	.word	0x0000c050


	//   ....[31]....
        /*04d4*/ 	.word	0x0000c110


	//   ....[32]....
        /*04d8*/ 	.word	0x0000c120


	//   ....[33]....
        /*04dc*/ 	.word	0x0000dd90


	//   ....[34]....
        /*04e0*/ 	.word	0x0000ddc0


	//   ....[35]....
        /*04e4*/ 	.word	0x0000de00


	//   ....[36]....
        /*04e8*/ 	.word	0x0000de30


	//   ....[37]....
        /*04ec*/ 	.word	0x0000e6a0


	//   ....[38]....
        /*04f0*/ 	.word	0x0000e6e0


	//   ....[39]....
        /*04f4*/ 	.word	0x0000e820


	//   ....[40]....
        /*04f8*/ 	.word	0x0000e840


	//   ....[41]....
        /*04fc*/ 	.word	0x0000e980


	//   ....[42]....
        /*0500*/ 	.word	0x0000e9a0


	//   ....[43]....
        /*0504*/ 	.word	0x0000eaf0


	//   ....[44]....
        /*0508*/ 	.word	0x0000eb10


	//   ....[45]....
        /*050c*/ 	.word	0x0000f4b0


	//   ....[46]....
        /*0510*/ 	.word	0x0000f4d0


	//   ....[47]....
        /*0514*/ 	.word	0x0000f610


	//   ....[48]....
        /*0518*/ 	.word	0x0000f630


	//   ....[49]....
        /*051c*/ 	.word	0x0000f770


	//   ....[50]....
        /*0520*/ 	.word	0x0000f790


	//   ....[51]....
        /*0524*/ 	.word	0x0000f8e0


	//   ....[52]....
        /*0528*/ 	.word	0x0000f900


	//   ....[53]....
        /*052c*/ 	.word	0x0000fae0


	//   ....[54]....
        /*0530*/ 	.word	0x0000fc90


	//   ....[55]....
        /*0534*/ 	.word	0x0000fcc0


	//   ....[56]....
        /*0538*/ 	.word	0x0000fcf0


	//   ....[57]....
        /*053c*/ 	.word	0x0000fd20


	//   ....[58]....
        /*0540*/ 	.word	0x0000fd50


	//   ....[59]....
        /*0544*/ 	.word	0x0000fd80


	//   ....[60]....
        /*0548*/ 	.word	0x0000fed0


	//   ....[61]....
        /*054c*/ 	.word	0x0000ff00


	//   ....[62]....
        /*0550*/ 	.word	0x0000ff30


	//   ....[63]....
        /*0554*/ 	.word	0x0000ff60


	//   ....[64]....
        /*0558*/ 	.word	0x0000ff90


	//   ....[65]....
        /*055c*/ 	.word	0x0000ffc0


	//   ....[66]....
        /*0560*/ 	.word	0x00010050


	//   ....[67]....
        /*0564*/ 	.word	0x000100b0


	//   ....[68]....
        /*0568*/ 	.word	0x00010140


	//   ....[69]....
        /*056c*/ 	.word	0x00011cc0


	//   ....[70]....
        /*0570*/ 	.word	0x00011ce0


	//   ....[71]....
        /*0574*/ 	.word	0x00011cf0


	//   ....[72]....
        /*0578*/ 	.word	0x00011da0


	//   ....[73]....
        /*057c*/ 	.word	0x00011de0


	//   ....[74]....
        /*0580*/ 	.word	0x00011e40


	//   ....[75]....
        /*0584*/ 	.word	0x00011e80


	//   ....[76]....
        /*0588*/ 	.word	0x00011ed0


	//   ....[77]....
        /*058c*/ 	.word	0x00012600


	//   ....[78]....
        /*0590*/ 	.word	0x00012630


	//   ....[79]....
        /*0594*/ 	.word	0x00012650


	//   ....[80]....
        /*0598*/ 	.word	0x000126f0


	//   ....[81]....
        /*059c*/ 	.word	0x00012700


	//   ....[82]....
        /*05a0*/ 	.word	0x000127b0


	//   ....[83]....
        /*05a4*/ 	.word	0x000127c0


	//   ....[84]....
        /*05a8*/ 	.word	0x00012870


	//   ....[85]....
        /*05ac*/ 	.word	0x00012880


	//   ....[86]....
        /*05b0*/ 	.word	0x00012930


	//   ....[87]....
        /*05b4*/ 	.word	0x00012940


	//   ....[88]....
        /*05b8*/ 	.word	0x000129f0


	//   ....[89]....
        /*05bc*/ 	.word	0x00012a00


	//   ....[90]....
        /*05c0*/ 	.word	0x00012ab0


	//   ....[91]....
        /*05c4*/ 	.word	0x00012ac0


	//   ....[92]....
        /*05c8*/ 	.word	0x00012b10


	//   ....[93]....
        /*05cc*/ 	.word	0x00013310


	//   ....[94]....
        /*05d0*/ 	.word	0x00013350


	//   ....[95]....
        /*05d4*/ 	.word	0x00013370


	//   ....[96]....
        /*05d8*/ 	.word	0x00013430


	//   ....[97]....
        /*05dc*/ 	.word	0x00013460


	//   ....[98]....
        /*05e0*/ 	.word	0x000134b0


	//   ....[99]....
        /*05e4*/ 	.word	0x000134e0


	//   ....[100]....
        /*05e8*/ 	.word	0x00013550


	//   ....[101]....
        /*05ec*/ 	.word	0x00013830


	//   ....[102]....
        /*05f0*/ 	.word	0x00013850


	//   ....[103]....
        /*05f4*/ 	.word	0x00013910


	//   ....[104]....
        /*05f8*/ 	.word	0x00013920


	//   ....[105]....
        /*05fc*/ 	.word	0x000139d0


	//   ....[106]....
        /*0600*/ 	.word	0x000139e0


	//   ....[107]....
        /*0604*/ 	.word	0x000139f0


	//   ....[108]....
        /*0608*/ 	.word	0x00013aa0


	//   ....[109]....
        /*060c*/ 	.word	0x00014030


	//   ....[110]....
        /*0610*/ 	.word	0x00014070


	//   ....[111]....
        /*0614*/ 	.word	0x000140b0


	//   ....[112]....
        /*0618*/ 	.word	0x000140f0


	//   ....[113]....
        /*061c*/ 	.word	0x000141a0


	//   ....[114]....
        /*0620*/ 	.word	0x000141d0


	//   ....[115]....
        /*0624*/ 	.word	0x000141e0


	//   ....[116]....
        /*0628*/ 	.word	0x00014270


	//   ....[117]....
        /*062c*/ 	.word	0x000146a0


	//   ....[118]....
        /*0630*/ 	.word	0x000146d0


	//   ....[119]....
        /*0634*/ 	.word	0x00014700


	//   ....[120]....
        /*0638*/ 	.word	0x00014730


	//   ....[121]....
        /*063c*/ 	.word	0x00014760


	//   ....[122]....
        /*0640*/ 	.word	0x00014790


	//   ....[123]....
        /*0644*/ 	.word	0x000147c0


	//   ....[124]....
        /*0648*/ 	.word	0x000147f0


	//   ....[125]....
        /*064c*/ 	.word	0x00014970


	//   ....[126]....
        /*0650*/ 	.word	0x000149a0


	//   ....[127]....
        /*0654*/ 	.word	0x000149d0


	//   ....[128]....
        /*0658*/ 	.word	0x00014a00


	//   ....[129]....
        /*065c*/ 	.word	0x00014a30


	//   ....[130]....
        /*0660*/ 	.word	0x00014a60


	//   ....[131]....
        /*0664*/ 	.word	0x00014b20


	//   ....[132]....
        /*0668*/ 	.word	0x00014b40


	//   ....[133]....
        /*066c*/ 	.word	0x00014bb0


	//   ....[134]....
        /*0670*/ 	.word	0x00015250


	//   ....[135]....
        /*0674*/ 	.word	0x000158d0


	//   ....[136]....
        /*0678*/ 	.word	0x000159c0


	//   ....[137]....
        /*067c*/ 	.word	0x00015a60


	//   ....[138]....
        /*0680*/ 	.word	0x00015ac0


	//   ....[139]....
        /*0684*/ 	.word	0x00015b60


	//   ....[140]....
        /*0688*/ 	.word	0x00015c40


	//   ....[141]....
        /*068c*/ 	.word	0x00015d40


	//   ....[142]....
        /*0690*/ 	.word	0x00015db0


	//   ....[143]....
        /*0694*/ 	.word	0x00015e90


	//   ....[144]....
        /*0698*/ 	.word	0x00015f40


	//   ....[145]....
        /*069c*/ 	.word	0x00015fa0


	//   ....[146]....
        /*06a0*/ 	.word	0x00016000


	//   ....[147]....
        /*06a4*/ 	.word	0x00016110


	//   ....[148]....
        /*06a8*/ 	.word	0x00016170


	//   ....[149]....
        /*06ac*/ 	.word	0x00016290


	//   ....[150]....
        /*06b0*/ 	.word	0x000162f0


	//   ....[151]....
        /*06b4*/ 	.word	0x00016410


	//   ....[152]....
        /*06b8*/ 	.word	0x00016470


	//   ....[153]....
        /*06bc*/ 	.word	0x00016590


	//   ....[154]....
        /*06c0*/ 	.word	0x000165f0


	//   ....[155]....
        /*06c4*/ 	.word	0x00016710


	//   ....[156]....
        /*06c8*/ 	.word	0x00016770


	//   ....[157]....
        /*06cc*/ 	.word	0x00016890


	//   ....[158]....
        /*06d0*/ 	.word	0x000168f0


	//   ....[159]....
        /*06d4*/ 	.word	0x000169f0


	//   ....[160]....
        /*06d8*/ 	.word	0x00016b20


	//   ....[161]....
        /*06dc*/ 	.word	0x00016bf0


	//   ....[162]....
        /*06e0*/ 	.word	0x00016cc0


	//   ....[163]....
        /*06e4*/ 	.word	0x00016da0


	//   ....[164]....
        /*06e8*/ 	.word	0x00016e00


	//   ....[165]....
        /*06ec*/ 	.word	0x00016ee0


	//   ....[166]....
        /*06f0*/ 	.word	0x00016f40


	//   ....[167]....
        /*06f4*/ 	.word	0x00017050


	//   ....[168]....
        /*06f8*/ 	.word	0x00017140


	//   ....[169]....
        /*06fc*/ 	.word	0x000171e0


	//   ....[170]....
        /*0700*/ 	.word	0x00017240


	//   ....[171]....
        /*0704*/ 	.word	0x00017360


	//   ....[172]....
        /*0708*/ 	.word	0x000173c0


	//   ....[173]....
        /*070c*/ 	.word	0x000174e0


	//   ....[174]....
        /*0710*/ 	.word	0x00017540


	//   ....[175]....
        /*0714*/ 	.word	0x00017610


	//   ....[176]....
        /*0718*/ 	.word	0x00017780


	//   ....[177]....
        /*071c*/ 	.word	0x00017830


	//   ....[178]....
        /*0720*/ 	.word	0x00017980


	//   ....[179]....
        /*0724*/ 	.word	0x00017a30


	//   ....[180]....
        /*0728*/ 	.word	0x00017a90


	//   ....[181]....
        /*072c*/ 	.word	0x00017b50


	//   ....[182]....
        /*0730*/ 	.word	0x00017c30


	//   ....[183]....
        /*0734*/ 	.word	0x00017cf0


	//   ....[184]....
        /*0738*/ 	.word	0x00017e00


	//   ....[185]....
        /*073c*/ 	.word	0x00017ea0


	//   ....[186]....
        /*0740*/ 	.word	0x00017fc0


	//   ....[187]....
        /*0744*/ 	.word	0x00018030


	//   ....[188]....
        /*0748*/ 	.word	0x000180a0


	//   ....[189]....
        /*074c*/ 	.word	0x00018110


	//   ....[190]....
        /*0750*/ 	.word	0x00018180


	//   ....[191]....
        /*0754*/ 	.word	0x00018200


	//   ....[192]....
        /*0758*/ 	.word	0x00018290


	//   ....[193]....
        /*075c*/ 	.word	0x00018320


	//   ....[194]....
        /*0760*/ 	.word	0x00018390


	//   ....[195]....
        /*0764*/ 	.word	0x00018400


	//   ....[196]....
        /*0768*/ 	.word	0x00018470


	//   ....[197]....
        /*076c*/ 	.word	0x000184f0


	//   ....[198]....
        /*0770*/ 	.word	0x00018560


	//   ....[199]....
        /*0774*/ 	.word	0x00018600


	//   ....[200]....
        /*0778*/ 	.word	0x00018690


	//   ....[201]....
        /*077c*/ 	.word	0x000187b0


	//----- nvinfo : EIATTR_REG_RECONFIG
	.align		4
.L_441:
        /*0780*/ 	.byte	0x01, 0x54
	.zero		2


	//----- nvinfo : EIATTR_SYSCALL_OFFSETS
	.align		4
        /*0784*/ 	.byte	0x04, 0x46
        /*0786*/ 	.short	(.L_443 - .L_442)


	//   ....[0]....
.L_442:
        /*0788*/ 	.word	0x00001d50


	//   ....[1]....
        /*078c*/ 	.word	0x00011260


	//   ....[2]....
        /*0790*/ 	.word	0x000113b0


	//   ....[3]....
        /*0794*/ 	.word	0x000114a0


	//   ....[4]....
        /*0798*/ 	.word	0x00012220


	//----- nvinfo : EIATTR_MBARRIER_INSTR_OFFSETS
	.align		4
.L_443:
        /*079c*/ 	.byte	0x04, 0x39
        /*079e*/ 	.short	(.L_445 - .L_444)


	//   ....[0]....
.L_444:
        /*07a0*/ 	.word	0x00000180
        /*07a4*/ 	.word	0x000000ff
        /*07a8*/ 	.word	0x00030800
        /*07ac*/ 	.short	0x0100
        /*07ae*/ 	.byte	0x08
	.zero		1


	//   ....[1]....
        /*07b0*/ 	.word	0x00000190
        /*07b4*/ 	.word	0x000000ff
        /*07b8*/ 	.word	0x00030820
        /*07bc*/ 	.short	0x0100
        /*07be*/ 	.byte	0x08
	.zero		1


	//   ....[2]....
        /*07c0*/ 	.word	0x00000280
        /*07c4*/ 	.word	0x000000ff
        /*07c8*/ 	.word	0x00030830
        /*07cc*/ 	.short	0x0100
        /*07ce*/ 	.byte	0x08
	.zero		1


	//   ....[3]....
        /*07d0*/ 	.word	0x00000290
        /*07d4*/ 	.word	0x000000ff
        /*07d8*/ 	.word	0x00030840
        /*07dc*/ 	.short	0x0100
        /*07de*/ 	.byte	0x08
	.zero		1


	//   ....[4]....
        /*07e0*/ 	.word	0x000002a0
        /*07e4*/ 	.word	0x000000ff
        /*07e8*/ 	.word	0x00030838
        /*07ec*/ 	.short	0x0100
        /*07ee*/ 	.byte	0x08
	.zero		1


	//   ....[5]....
        /*07f0*/ 	.word	0x000002b0
        /*07f4*/ 	.word	0x000000ff
        /*07f8*/ 	.word	0x00030848
        /*07fc*/ 	.short	0x0100
        /*07fe*/ 	.byte	0x08
	.zero		1


	//   ....[6]....
        /*0800*/ 	.word	0x000003e0
        /*0804*/ 	.word	0x000000ff
        /*0808*/ 	.word	0x00030850
        /*080c*/ 	.short	0x0100
        /*080e*/ 	.byte	0x08
	.zero		1


	//   ....[7]....
        /*0810*/ 	.word	0x000003f0
        /*0814*/ 	.word	0x000000ff
        /*0818*/ 	.word	0x00030860
        /*081c*/ 	.short	0x0100
        /*081e*/ 	.byte	0x08
	.zero		1


	//   ....[8]....
        /*0820*/ 	.word	0x00000400
        /*0824*/ 	.word	0x000000ff
        /*0828*/ 	.word	0x00030858
        /*082c*/ 	.short	0x0100
        /*082e*/ 	.byte	0x08
	.zero		1


	//   ....[9]....
        /*0830*/ 	.word	0x00000410
        /*0834*/ 	.word	0x000000ff
        /*0838*/ 	.word	0x00030868
        /*083c*/ 	.short	0x0100
        /*083e*/ 	.byte	0x08
	.zero		1


	//   ....[10]....
        /*0840*/ 	.word	0x00000500
        /*0844*/ 	.word	0x000000ff
        /*0848*/ 	.word	0x00030870
        /*084c*/ 	.short	0x0100
        /*084e*/ 	.byte	0x06
	.zero		1


	//   ....[11]....
        /*0850*/ 	.word	0x00000510
        /*0854*/ 	.word	0x000000ff
        /*0858*/ 	.word	0x00030880
        /*085c*/ 	.short	0x0100
        /*085e*/ 	.byte	0x06
	.zero		1


	//   ....[12]....
        /*0860*/ 	.word	0x00000520
        /*0864*/ 	.word	0x000000ff
        /*0868*/ 	.word	0x00030878
        /*086c*/ 	.short	0x0100
        /*086e*/ 	.byte	0x06
	.zero		1


	//   ....[13]....
        /*0870*/ 	.word	0x00000530
        /*0874*/ 	.word	0x000000ff
        /*0878*/ 	.word	0x00030888
        /*087c*/ 	.short	0x0100
        /*087e*/ 	.byte	0x06
	.zero		1


	//   ....[14]....
        /*0880*/ 	.word	0x00000660
        /*0884*/ 	.word	0x000000ff
        /*0888*/ 	.word	0x00030890
        /*088c*/ 	.short	0x0100
        /*088e*/ 	.byte	0x08
	.zero		1


	//   ....[15]....
        /*0890*/ 	.word	0x00000670
        /*0894*/ 	.word	0x000000ff
        /*0898*/ 	.word	0x000308a0
        /*089c*/ 	.short	0x0100
        /*089e*/ 	.byte	0x08
	.zero		1


	//   ....[16]....
        /*08a0*/ 	.word	0x00000680
        /*08a4*/ 	.word	0x000000ff
        /*08a8*/ 	.word	0x00030898
        /*08ac*/ 	.short	0x0100
        /*08ae*/ 	.byte	0x08
	.zero		1


	//   ....[17]....
        /*08b0*/ 	.word	0x00000690
        /*08b4*/ 	.word	0x000000ff
        /*08b8*/ 	.word	0x000308a8
        /*08bc*/ 	.short	0x0100
        /*08be*/ 	.byte	0x08
	.zero		1


	//   ....[18]....
        /*08c0*/ 	.word	0x000007d0
        /*08c4*/ 	.word	0x000000ff
        /*08c8*/ 	.word	0x000308b0
        /*08cc*/ 	.short	0x0100
        /*08ce*/ 	.byte	0x08
	.zero		1


	//   ....[19]....
        /*08d0*/ 	.word	0x000007e0
        /*08d4*/ 	.word	0x000000ff
        /*08d8*/ 	.word	0x000308c0
        /*08dc*/ 	.short	0x0100
        /*08de*/ 	.byte	0x08
	.zero		1


	//   ....[20]....
        /*08e0*/ 	.word	0x000007f0
        /*08e4*/ 	.word	0x000000ff
        /*08e8*/ 	.word	0x000308b8
        /*08ec*/ 	.short	0x0100
        /*08ee*/ 	.byte	0x08
	.zero		1


	//   ....[21]....
        /*08f0*/ 	.word	0x00000800
        /*08f4*/ 	.word	0x000000ff
        /*08f8*/ 	.word	0x000308c8
        /*08fc*/ 	.short	0x0100
        /*08fe*/ 	.byte	0x08
	.zero		1


	//   ....[22]....
        /*0900*/ 	.word	0x00001df0
        /*0904*/ 	.word	0x000000ff
        /*0908*/ 	.word	0x00030800
        /*090c*/ 	.short	0x010a
        /*090e*/ 	.byte	0x28
	.zero		1


	//   ....[23]....
        /*0910*/ 	.word	0x00001e70
        /*0914*/ 	.word	0x00000003
        /*0918*/ 	.word	0x00030830
        /*091c*/ 	.short	0x010a
        /*091e*/ 	.byte	0x3f
	.zero		1


	//   ....[24]....
        /*0920*/ 	.word	0x00001eb0
        /*0924*/ 	.word	0x00000003
        /*0928*/ 	.word	0x00030830
        /*092c*/ 	.short	0x010a
        /*092e*/ 	.byte	0x3f
	.zero		1


	//   ....[25]....
        /*0930*/ 	.word	0x00002900
        /*0934*/ 	.word	0x000000ff
        /*0938*/ 	.word	0x00000000
        /*093c*/ 	.short	0x0101
        /*093e*/ 	.byte	0x04
	.zero		1


	//   ....[26]....
        /*0940*/ 	.word	0x00004760
        /*0944*/ 	.word	0x000000ff
        /*0948*/ 	.word	0x00030830
        /*094c*/ 	.short	0x010a
        /*094e*/ 	.byte	0x06
	.zero		1


	//   ....[27]....
        /*0950*/ 	.word	0x000047a0
        /*0954*/ 	.word	0x000000ff
        /*0958*/ 	.word	0x00030830
        /*095c*/ 	.short	0x010a
        /*095e*/ 	.byte	0x06
	.zero		1


	//   ....[28]....
        /*0960*/ 	.word	0x00005620
        /*0964*/ 	.word	0x000000ff
        /*0968*/ 	.word	0x00030850
        /*096c*/ 	.short	0x010a
        /*096e*/ 	.byte	0x05
	.zero		1


	//   ....[29]....
        /*0970*/ 	.word	0x00005660
        /*0974*/ 	.word	0x000000ff
        /*0978*/ 	.word	0x00030850
        /*097c*/ 	.short	0x010a
        /*097e*/ 	.byte	0x05
	.zero		1


	//   ....[30]....
        /*0980*/ 	.word	0x00005960
        /*0984*/ 	.word	0x000000ff
        /*0988*/ 	.word	0x00000000
        /*098c*/ 	.short	0x0101
        /*098e*/ 	.byte	0x06
	.zero		1


	//   ....[31]....
        /*0990*/ 	.word	0x00006e80
        /*0994*/ 	.word	0x000000ff
        /*0998*/ 	.word	0x00000000
        /*099c*/ 	.short	0x0101
        /*099e*/ 	.byte	0x05
	.zero		1


	//   ....[32]....
        /*09a0*/ 	.word	0x00007250
        /*09a4*/ 	.word	0x000000ff
        /*09a8*/ 	.word	0x00030830
        /*09ac*/ 	.short	0x010a
        /*09ae*/ 	.byte	0x06
	.zero		1


	//   ....[33]....
        /*09b0*/ 	.word	0x00007290
        /*09b4*/ 	.word	0x000000ff
        /*09b8*/ 	.word	0x00030830
        /*09bc*/ 	.short	0x010a
        /*09be*/ 	.byte	0x06
	.zero		1


	//   ....[34]....
        /*09c0*/ 	.word	0x00008110
        /*09c4*/ 	.word	0x000000ff
        /*09c8*/ 	.word	0x00030850
        /*09cc*/ 	.short	0x010a
        /*09ce*/ 	.byte	0x05
	.zero		1


	//   ....[35]....
        /*09d0*/ 	.word	0x00008150
        /*09d4*/ 	.word	0x000000ff
        /*09d8*/ 	.word	0x00030850
        /*09dc*/ 	.short	0x010a
        /*09de*/ 	.byte	0x05
	.zero		1


	//   ....[36]....
        /*09e0*/ 	.word	0x000084c0
        /*09e4*/ 	.word	0x000000ff
        /*09e8*/ 	.word	0x00000000
        /*09ec*/ 	.short	0x0101
        /*09ee*/ 	.byte	0x06
	.zero		1


	//   ....[37]....
        /*09f0*/ 	.word	0x00008e20
        /*09f4*/ 	.word	0x000000ff
        /*09f8*/ 	.word	0x00000000
        /*09fc*/ 	.short	0x0101
        /*09fe*/ 	.byte	0x05
	.zero		1


	//   ....[38]....
        /*0a00*/ 	.word	0x00008fd0
        /*0a04*/ 	.word	0x000000ff
        /*0a08*/ 	.word	0x00030830
        /*0a0c*/ 	.short	0x010a
        /*0a0e*/ 	.byte	0x05
	.zero		1


	//   ....[39]....
        /*0a10*/ 	.word	0x00009010
        /*0a14*/ 	.word	0x000000ff
        /*0a18*/ 	.word	0x00030830
        /*0a1c*/ 	.short	0x010a
        /*0a1e*/ 	.byte	0x05
	.zero		1


	//   ....[40]....
        /*0a20*/ 	.word	0x00009e90
        /*0a24*/ 	.word	0x000000ff
        /*0a28*/ 	.word	0x00030850
        /*0a2c*/ 	.short	0x010a
        /*0a2e*/ 	.byte	0x05
	.zero		1


	//   ....[41]....
        /*0a30*/ 	.word	0x00009ed0
        /*0a34*/ 	.word	0x000000ff
        /*0a38*/ 	.word	0x00030850
        /*0a3c*/ 	.short	0x010a
        /*0a3e*/ 	.byte	0x05
	.zero		1


	//   ....[42]....
        /*0a40*/ 	.word	0x0000a1d0
        /*0a44*/ 	.word	0x000000ff
        /*0a48*/ 	.word	0x00000000
        /*0a4c*/ 	.short	0x0101
        /*0a4e*/ 	.byte	0x04
	.zero		1


	//   ....[43]....
        /*0a50*/ 	.word	0x0000b6f0
        /*0a54*/ 	.word	0x000000ff
        /*0a58*/ 	.word	0x00000000
        /*0a5c*/ 	.short	0x0101
        /*0a5e*/ 	.byte	0x05
	.zero		1


	//   ....[44]....
        /*0a60*/ 	.word	0x0000bf90
        /*0a64*/ 	.word	0x000000ff
        /*0a68*/ 	.word	0x00030850
        /*0a6c*/ 	.short	0x010a
        /*0a6e*/ 	.byte	0x05
	.zero		1


	//   ....[45]....
        /*0a70*/ 	.word	0x0000bfd0
        /*0a74*/ 	.word	0x000000ff
        /*0a78*/ 	.word	0x00030850
        /*0a7c*/ 	.short	0x010a
        /*0a7e*/ 	.byte	0x05
	.zero		1


	//   ....[46]....
        /*0a80*/ 	.word	0x0000c580
        /*0a84*/ 	.word	0x000000ff
        /*0a88*/ 	.word	0x00000000
        /*0a8c*/ 	.short	0x0101
        /*0a8e*/ 	.byte	0x04
	.zero		1


	//   ....[47]....
        /*0a90*/ 	.word	0x0000e6d0
        /*0a94*/ 	.word	0x00000016
        /*0a98*/ 	.word	0x00000000
        /*0a9c*/ 	.short	0x0101
        /*0a9e*/ 	.byte	0x3f
	.zero		1


	//   ....[48]....
        /*0aa0*/ 	.word	0x00011a90
        /*0aa4*/ 	.word	0x00000006
        /*0aa8*/ 	.word	0x00030840
        /*0aac*/ 	.short	0x010a
        /*0aae*/ 	.byte	0x3f
	.zero		1


	//   ....[49]....
        /*0ab0*/ 	.word	0x00011fa0
        /*0ab4*/ 	.word	0x00000006
        /*0ab8*/ 	.word	0x00030830
        /*0abc*/ 	.short	0x0107
        /*0abe*/ 	.byte	0x3f
	.zero		1


	//   ....[50]....
        /*0ac0*/ 	.word	0x00012050
        /*0ac4*/ 	.word	0x00000006
        /*0ac8*/ 	.word	0x00030830
        /*0acc*/ 	.short	0x0101
        /*0ace*/ 	.byte	0x3f
	.zero		1


	//   ....[51]....
        /*0ad0*/ 	.word	0x00012c40
        /*0ad4*/ 	.word	0x00000016
        /*0ad8*/ 	.word	0x00030800
        /*0adc*/ 	.short	0x0107
        /*0ade*/ 	.byte	0x3f
	.zero		1


	//   ....[52]....
        /*0ae0*/ 	.word	0x00012d60
        /*0ae4*/ 	.word	0x00000016
        /*0ae8*/ 	.word	0x00030800
        /*0aec*/ 	.short	0x0101
        /*0aee*/ 	.byte	0x3f
	.zero		1


	//   ....[53]....
        /*0af0*/ 	.word	0x00012d80
        /*0af4*/ 	.word	0x00000016
        /*0af8*/ 	.word	0x00030820
        /*0afc*/ 	.short	0x010a
        /*0afe*/ 	.byte	0x3f
	.zero		1


	//   ....[54]....
        /*0b00*/ 	.word	0x00013160
        /*0b04*/ 	.word	0x00000007
        /*0b08*/ 	.word	0x00030840
        /*0b0c*/ 	.short	0x010a
        /*0b0e*/ 	.byte	0x3f
	.zero		1


	//   ....[55]....
        /*0b10*/ 	.word	0x00013660
        /*0b14*/ 	.word	0x00000007
        /*0b18*/ 	.word	0x00030830
        /*0b1c*/ 	.short	0x0107
        /*0b1e*/ 	.byte	0x3f
	.zero		1


	//   ....[56]....
        /*0b20*/ 	.word	0x00013710
        /*0b24*/ 	.word	0x00000007
        /*0b28*/ 	.word	0x00030830
        /*0b2c*/ 	.short	0x0101
        /*0b2e*/ 	.byte	0x3f
	.zero		1


	//   ....[57]....
        /*0b30*/ 	.word	0x00013770
        /*0b34*/ 	.word	0x00000007
        /*0b38*/ 	.word	0x00030860
        /*0b3c*/ 	.short	0x010a
        /*0b3e*/ 	.byte	0x3f
	.zero		1


	//   ....[58]....
        /*0b40*/ 	.word	0x00013c20
        /*0b44*/ 	.word	0x00000007
        /*0b48*/ 	.word	0x00030850
        /*0b4c*/ 	.short	0x0107
        /*0b4e*/ 	.byte	0x3f
	.zero		1


	//   ....[59]....
        /*0b50*/ 	.word	0x00013d70
        /*0b54*/ 	.word	0x00000007
        /*0b58*/ 	.word	0x00030850
        /*0b5c*/ 	.short	0x0101
        /*0b5e*/ 	.byte	0x3f
	.zero		1


	//   ....[60]....
        /*0b60*/ 	.word	0x00013f80
        /*0b64*/ 	.word	0x00000000
        /*0b68*/ 	.word	0x00030860
        /*0b6c*/ 	.short	0x010a
        /*0b6e*/ 	.byte	0x3f
	.zero		1


	//   ....[61]....
        /*0b70*/ 	.word	0x000143f0
        /*0b74*/ 	.word	0x00000000
        /*0b78*/ 	.word	0x00030850
        /*0b7c*/ 	.short	0x0107
        /*0b7e*/ 	.byte	0x3f
	.zero		1


	//   ....[62]....
        /*0b80*/ 	.word	0x000144a0
        /*0b84*/ 	.word	0x00000000
        /*0b88*/ 	.word	0x00030850
        /*0b8c*/ 	.short	0x0101
        /*0b8e*/ 	.byte	0x3f
	.zero		1


	//   ....[63]....
        /*0b90*/ 	.word	0x000151d0
        /*0b94*/ 	.word	0x00000004
        /*0b98*/ 	.word	0x00030820
        /*0b9c*/ 	.short	0x010a
        /*0b9e*/ 	.byte	0x3f
	.zero		1


	//   ....[64]....
        /*0ba0*/ 	.word	0x00015370
        /*0ba4*/ 	.word	0x00000005
        /*0ba8*/ 	.word	0x00030840
        /*0bac*/ 	.short	0x010a
        /*0bae*/ 	.byte	0x3f
	.zero		1


	//   ....[65]....
        /*0bb0*/ 	.word	0x00015410
        /*0bb4*/ 	.word	0x00000019
        /*0bb8*/ 	.word	0x00030840
        /*0bbc*/ 	.short	0x010a
        /*0bbe*/ 	.byte	0x3f
	.zero		1


	//   ....[66]....
        /*0bc0*/ 	.word	0x00015450
        /*0bc4*/ 	.word	0x00000005
        /*0bc8*/ 	.word	0x00030860
        /*0bcc*/ 	.short	0x010a
        /*0bce*/ 	.byte	0x3f
	.zero		1


	//   ....[67]....
        /*0bd0*/ 	.word	0x00015490
        /*0bd4*/ 	.word	0x00000019
        /*0bd8*/ 	.word	0x00030860
        /*0bdc*/ 	.short	0x010a
        /*0bde*/ 	.byte	0x3f
	.zero		1


	//   ....[68]....
        /*0be0*/ 	.word	0x00015500
        /*0be4*/ 	.word	0x00000003
        /*0be8*/ 	.word	0x00030800
        /*0bec*/ 	.short	0x010a
        /*0bee*/ 	.byte	0x3f
	.zero		1


	//   ....[69]....
        /*0bf0*/ 	.word	0x00015550
        /*0bf4*/ 	.word	0x00000003
        /*0bf8*/ 	.word	0x00030830
        /*0bfc*/ 	.short	0x010a
        /*0bfe*/ 	.byte	0x3f
	.zero		1


	//   ....[70]....
        /*0c00*/ 	.word	0x000155b0
        /*0c04*/ 	.word	0x00000004
        /*0c08*/ 	.word	0x00030830
        /*0c0c*/ 	.short	0x010a
        /*0c0e*/ 	.byte	0x3f
	.zero		1


	//   ....[71]....
        /*0c10*/ 	.word	0x00015610
        /*0c14*/ 	.word	0x00000003
        /*0c18*/ 	.word	0x00030850
        /*0c1c*/ 	.short	0x010a
        /*0c1e*/ 	.byte	0x3f
	.zero		1


	//   ....[72]....
        /*0c20*/ 	.word	0x00015670
        /*0c24*/ 	.word	0x00000004
        /*0c28*/ 	.word	0x00030830
        /*0c2c*/ 	.short	0x010a
        /*0c2e*/ 	.byte	0x3f
	.zero		1


	//   ....[73]....
        /*0c30*/ 	.word	0x000156d0
        /*0c34*/ 	.word	0x00000003
        /*0c38*/ 	.word	0x00030850
        /*0c3c*/ 	.short	0x010a
        /*0c3e*/ 	.byte	0x3f
	.zero		1


	//   ....[74]....
        /*0c40*/ 	.word	0x00015730
        /*0c44*/ 	.word	0x00000004
        /*0c48*/ 	.word	0x00030830
        /*0c4c*/ 	.short	0x010a
        /*0c4e*/ 	.byte	0x3f
	.zero		1


	//   ....[75]....
        /*0c50*/ 	.word	0x00015790
        /*0c54*/ 	.word	0x00000003
        /*0c58*/ 	.word	0x00030850
        /*0c5c*/ 	.short	0x010a
        /*0c5e*/ 	.byte	0x3f
	.zero		1


	//   ....[76]....
        /*0c60*/ 	.word	0x000157f0
        /*0c64*/ 	.word	0x00000007
        /*0c68*/ 	.word	0x00030850
        /*0c6c*/ 	.short	0x010a
        /*0c6e*/ 	.byte	0x3f
	.zero		1


	//   ....[77]....
        /*0c70*/ 	.word	0x00015910
        /*0c74*/ 	.word	0x00000006
        /*0c78*/ 	.word	0x00030840
        /*0c7c*/ 	.short	0x010a
        /*0c7e*/ 	.byte	0x3f
	.zero		1


	//   ....[78]....
        /*0c80*/ 	.word	0x00016a20
        /*0c84*/ 	.word	0x00000016
        /*0c88*/ 	.word	0x00030820
        /*0c8c*/ 	.short	0x010a
        /*0c8e*/ 	.byte	0x3f
	.zero		1


	//   ....[79]....
        /*0c90*/ 	.word	0x00016a70
        /*0c94*/ 	.word	0x00000007
        /*0c98*/ 	.word	0x00030840
        /*0c9c*/ 	.short	0x010a
        /*0c9e*/ 	.byte	0x3f
	.zero		1


	//   ....[80]....
        /*0ca0*/ 	.word	0x00017090
        /*0ca4*/ 	.word	0x00000007
        /*0ca8*/ 	.word	0x00030860
        /*0cac*/ 	.short	0x010a
        /*0cae*/ 	.byte	0x3f
	.zero		1


	//   ....[81]....
        /*0cb0*/ 	.word	0x000176d0
        /*0cb4*/ 	.word	0x00000000
        /*0cb8*/ 	.word	0x00030860
        /*0cbc*/ 	.short	0x010a
        /*0cbe*/ 	.byte	0x3f
	.zero		1


	//   ....[82]....
        /*0cc0*/ 	.word	0x000186d0
        /*0cc4*/ 	.word	0x00000004
        /*0cc8*/ 	.word	0x00030820
        /*0ccc*/ 	.short	0x010a
        /*0cce*/ 	.byte	0x3f
	.zero		1


	//   ....[83]....
        /*0cd0*/ 	.word	0x00018870
        /*0cd4*/ 	.word	0x00000005
        /*0cd8*/ 	.word	0x00030840
        /*0cdc*/ 	.short	0x010a
        /*0cde*/ 	.byte	0x3f
	.zero		1


	//   ....[84]....
        /*0ce0*/ 	.word	0x000188c0
        /*0ce4*/ 	.word	0x00000019
        /*0ce8*/ 	.word	0x00030840
        /*0cec*/ 	.short	0x010a
        /*0cee*/ 	.byte	0x3f
	.zero		1


	//   ....[85]....
        /*0cf0*/ 	.word	0x00018910
        /*0cf4*/ 	.word	0x00000005
        /*0cf8*/ 	.word	0x00030860
        /*0cfc*/ 	.short	0x010a
        /*0cfe*/ 	.byte	0x3f
	.zero		1


	//----- nvinfo : EIATTR_NUM_MBARRIERS
	.align		4
.L_445:
        /*0d00*/ 	.byte	0x03, 0x38
        /*0d02*/ 	.short	0x0016


	//----- nvinfo : EIATTR_EXIT_INSTR_OFFSETS
	.align		4
        /*0d04*/ 	.byte	0x04, 0x1c
        /*0d06*/ 	.short	(.L_447 - .L_446)


	//   ....[0]....
.L_446:
        /*0d08*/ 	.word	0x00000990


	//   ....[1]....
        /*0d0c*/ 	.word	0x0000fa80


	//   ....[2]....
        /*0d10*/ 	.word	0x000154e0


	//----- nvinfo : EIATTR_MAX_THREADS
	.align		4
.L_447:
        /*0d14*/ 	.byte	0x04, 0x05
        /*0d16*/ 	.short	(.L_449 - .L_448)
.L_448:
        /*0d18*/ 	.word	0x00000180
        /*0d1c*/ 	.word	0x00000001
        /*0d20*/ 	.word	0x00000001


	//----- nvinfo : EIATTR_CRS_STACK_SIZE
	.align		4
.L_449:
        /*0d24*/ 	.byte	0x04, 0x1e
        /*0d26*/ 	.short	(.L_451 - .L_450)
.L_450:
        /*0d28*/ 	.word	0x00000000


	//----- nvinfo : EIATTR_CBANK_PARAM_SIZE
	.align		4
.L_451:
        /*0d2c*/ 	.byte	0x03, 0x19
        /*0d2e*/ 	.short	0x0af0


	//----- nvinfo : EIATTR_PARAM_CBANK
	.align		4
        /*0d30*/ 	.byte	0x04, 0x0a
        /*0d32*/ 	.short	(.L_453 - .L_452)
	.align		4
.L_452:
        /*0d34*/ 	.word	index@(.nv.constant0._ZN7cutlass13device_kernelIN5flash11enable_sm90INS1_16FlashAttnFwdSm90INS1_25CollectiveMainloopFwdSm90ILi2EN4cute5tupleIJNS5_1CILi1EEES8_S8_EEENS6_IJNS7_ILi128EEENS7_ILi64EEENS7_ILi256EEEEEELi256ENS_6half_tEfNS_4arch4Sm90ELb0ELb1ELb0ELb1ELb1ELb0ELb0ELb1ELb1ELb1ELb0ELb0EEENS1_21CollectiveEpilogueFwdINS6_IJSA_SC_SB_EEES9_SE_SG_Li256ELb1ELb1ELb0ELb0EEENS1_36VarlenDynamicPersistentTileSchedulerILi128ELi64ELi256ELi128ELb0ELb1ELb1ELb1ELb0ELb1EEEEEEEEEvNT_6ParamsE)
        /*0d38*/ 	.short	0x0210
        /*0d3a*/ 	.short	0x0af0


	//----- nvinfo : EIATTR_SW_WAR
	.align		4
.L_453:
        /*0d3c*/ 	.byte	0x04, 0x36
        /*0d3e*/ 	.short	(.L_455 - .L_454)
.L_454:
        /*0d40*/ 	.word	0x00000008
.L_455:


//--------------------- .nv.info._ZN7cutlass13device_kernelIN5flash11enable_sm90INS1_16FlashAttnFwdSm90INS1_25CollectiveMainloopFwdSm90ILi2EN4cute5tupleIJNS5_1CILi1EEES8_S8_EEENS6_IJNS7_ILi128EEENS7_ILi64EEENS7_ILi256EEEEEELi256ENS_6half_tEfNS_4arch4Sm90ELb0ELb1ELb0ELb1ELb1ELb1ELb0ELb1ELb1ELb1ELb0ELb0EEENS1_21CollectiveEpilogueFwdINS6_IJSA_SC_SB_EEES9_SE_SG_Li256ELb1ELb1ELb0ELb0EEENS1_36VarlenDynamicPersistentTileSchedulerILi128ELi64ELi256ELi128ELb0ELb1ELb1ELb1ELb0ELb1EEEEEEEEEvNT_6ParamsE --------------------------
	.section	.nv.info._ZN7cutlass13device_kernelIN5flash11enable_sm90INS1_16FlashAttnFwdSm90INS1_25CollectiveMainloopFwdSm90ILi2EN4cute5tupleIJNS5_1CILi1EEES8_S8_EEENS6_IJNS7_ILi128EEENS7_ILi64EEENS7_ILi256EEEEEELi256ENS_6half_tEfNS_4arch4Sm90ELb0ELb1ELb0ELb1ELb1ELb1ELb0ELb1ELb1ELb1ELb0ELb0EEENS1_21CollectiveEpilogueFwdINS6_IJSA_SC_SB_EEES9_SE_SG_Li256ELb1ELb1ELb0ELb0EEENS1_36VarlenDynamicPersistentTileSchedulerILi128ELi64ELi256ELi128ELb0ELb1ELb1ELb1ELb0ELb1EEEEEEEEEvNT_6ParamsE,"",@"SHT_CUDA_INFO"
	.sectionflags	@""
	.align	4


	//----- nvinfo : EIATTR_CUDA_API_VERSION
	.align		4
        /*0000*/ 	.byte	0x04, 0x37
        /*0002*/ 	.short	(.L_457 - .L_456)
.L_456:
        /*0004*/ 	.word	0x00000082


	//----- nvinfo : EIATTR_KPARAM_INFO
	.align		4
.L_457:
        /*0008*/ 	.byte	0x04, 0x17
        /*000a*/ 	.short	(.L_459 - .L_458)
.L_458:
        /*000c*/ 	.word	0x00000000
        /*0010*/ 	.short	0x0000
        /*0012*/ 	.short	0x0070
        /*0014*/ 	.byte	0x00, 0xf0, 0x01, 0x2a


	//----- nvinfo : EIATTR_SPARSE_MMA_MASK
	.align		4
.L_459:
        /*0018*/ 	.byte	0x03, 0x50
        /*001a*/ 	.short	0x0000


	//----- nvinfo : EIATTR_MAXREG_COUNT
	.align		4
        /*001c*/ 	.byte	0x03, 0x1b
        /*001e*/ 	.short	0x00a8


	//----- nvinfo : EIATTR_NUM_BARRIERS
	.align		4
        /*0020*/ 	.byte	0x02, 0x4c
        /*0022*/ 	.byte	0x10
	.zero		1


	//----- nvinfo : EIATTR_EXTERNS
	.align		4
        /*0024*/ 	.byte	0x04, 0x0f
        /*0026*/ 	.short	(.L_461 - .L_460)


	//   ....[0]....
	.align		4
.L_460:
        /*0028*/ 	.word	index@(__assertfail)


	//----- nvinfo : EIATTR_ANNOTATIONS
	.align		4
.L_461:
        /*002c*/ 	.byte	0x04, 0x55
        /*002e*/ 	.short	(.L_463 - .L_462)


	//   ....[0]....
.L_462:
        /* <DEDUP_REMOVED lines=119> */
        /*0794*/ 	.byte	0xd0, 0x88, 0x02, 0x00


	//----- nvinfo : EIATTR_MERCURY_ISA_VERSION
	.align		4
.L_463:
        /*0798*/ 	.byte	0x03, 0x5f
        /*079a*/ 	.short	0x0101


	//----- nvinfo : EIATTR_UNUSED_LOAD_BYTE_OFFSET
	.align		4
        /*079c*/ 	.byte	0x04, 0x44
        /*079e*/ 	.short	(.L_465 - .L_464)


	//   ....[0]....
.L_464:
        /*07a0*/ 	.word	0x00000a30
        /*07a4*/ 	.word	0x0000fff0


	//   ....[1]....
        /*07a8*/ 	.word	0x0001e400
        /*07ac*/ 	.word	0x0000fff0


	//----- nvinfo : EIATTR_INT_WARP_WIDE_INSTR_OFFSETS
	.align		4
.L_465:
        /*07b0*/ 	.byte	0x04, 0x31
        /*07b2*/ 	.short	(.L_467 - .L_466)


	//   ....[0]....
.L_466:
        /*07b4*/ 	.word	0x00000120


	//   ....[1]....
        /*07b8*/ 	.word	0x00000160


	//   ....[2]....
        /*07bc*/ 	.word	0x00000220


	//   ....[3]....
        /*07c0*/ 	.word	0x00024500


	//   ....[4]....
        /*07c4*/ 	.word	0x00024590


	//   ....[5]....
        /*07c8*/ 	.word	0x00027420


	//   ....[6]....
        /*07cc*/ 	.word	0x000274b0


	//----- nvinfo : EIATTR_COOP_GROUP_MASK_REGIDS
	.align		4
.L_467:
        /*07d0*/ 	.byte	0x04, 0x29
        /*07d2*/ 	.short	(.L_469 - .L_468)


	//   ....[0]....
.L_468:
        /*07d4*/ 	.word	0xffffffff


	//   ....[1]....
        /*07d8*/ 	.word	0xffffffff


	//   ....[2]....
        /*07dc*/ 	.word	0xffffffff


	//   ....[3]....
        /*07e0*/ 	.word	0xffffffff


	//   ....[4]....
        /*07e4*/ 	.word	0xffffffff


	//   ....[5]....
        /*07e8*/ 	.word	0xffffffff


	//   ....[6]....
        /*07ec*/ 	.word	0xffffffff


	//   ....[7]....
        /*07f0*/ 	.word	0xffffffff


	//   ....[8]....
        /*07f4*/ 	.word	0xffffffff


	//   ....[9]....
        /*07f8*/ 	.word	0xffffffff


	//   ....[10]....
        /*07fc*/ 	.word	0xffffffff


	//   ....[11]....
        /*0800*/ 	.word	0xffffffff


	//   ....[12]....
        /*0804*/ 	.word	0xffffffff


	//   ....[13]....
        /*0808*/ 	.word	0xffffffff


	//   ....[14]....
        /*080c*/ 	.word	0xffffffff


	//   ....[15]....
        /*0810*/ 	.word	0xffffffff


	//   ....[16]....
        /*0814*/ 	.word	0xffffffff


	//   ....[17]....
        /*0818*/ 	.word	0xffffffff


	//   ....[18]....
        /*081c*/ 	.word	0xffffffff


	//   ....[19]....
        /*0820*/ 	.word	0xffffffff


	//   ....[20]....
        /*0824*/ 	.word	0xffffffff


	//   ....[21]....
        /*0828*/ 	.word	0xffffffff


	//   ....[22]....
        /*082c*/ 	.word	0xffffffff


	//   ....[23]....
        /*0830*/ 	.word	0xffffffff


	//   ....[24]....
        /*0834*/ 	.word	0xffffffff


	//   ....[25]....
        /*0838*/ 	.word	0xffffffff


	//   ....[26]....
        /*083c*/ 	.word	0xffffffff


	//   ....[27]....
        /*0840*/ 	.word	0xffffffff


	//   ....[28]....
        /*0844*/ 	.word	0xffffffff


	//   ....[29]....
        /*0848*/ 	.word	0xffffffff


	//   ....[30]....
        /*084c*/ 	.word	0xffffffff


	//   ....[31]....
        /*0850*/ 	.word	0xffffffff


	//   ....[32]....
        /*0854*/ 	.word	0xffffffff


	//   ....[33]....
        /*0858*/ 	.word	0xffffffff


	//   ....[34]....
        /*085c*/ 	.word	0xffffffff


	//   ....[35]....
        /*0860*/ 	.word	0xffffffff


	//   ....[36]....
        /*0864*/ 	.word	0xffffffff


	//   ....[37]....
        /*0868*/ 	.word	0xffffffff


	//   ....[38]....
        /*086c*/ 	.word	0xffffffff


	//   ....[39]....
        /*0870*/ 	.word	0xffffffff


	//   ....[40]....
        /*0874*/ 	.word	0xffffffff


	//   ....[41]....
        /*0878*/ 	.word	0xffffffff


	//   ....[42]....
        /*087c*/ 	.word	0xffffffff


	//   ....[43]....
        /*0880*/ 	.word	0xffffffff


	//   ....[44]....
        /*0884*/ 	.word	0xffffffff


	//   ....[45]....
        /*0888*/ 	.word	0xffffffff


	//   ....[46]....
        /*088c*/ 	.word	0xffffffff


	//   ....[47]....
        /*0890*/ 	.word	0xffffffff


	//   ....[48]....
        /*0894*/ 	.word	0xffffffff


	//   ....[49]....
        /*0898*/ 	.word	0xffffffff


	//   ....[50]....
        /*089c*/ 	.word	0xffffffff


	//   ....[51]....
        /*08a0*/ 	.word	0xffffffff


	//   ....[52]....
        /*08a4*/ 	.word	0xffffffff


	//   ....[53]....
        /*08a8*/ 	.word	0xffffffff


	//   ....[54]....
        /*08ac*/ 	.word	0xffffffff


	//   ....[55]....
        /*08b0*/ 	.word	0xffffffff


	//   ....[56]....
        /*08b4*/ 	.word	0xffffffff


	//   ....[57]....
        /*08b8*/ 	.word	0xffffffff


	//   ....[58]....
        /*08bc*/ 	.word	0xffffffff


	//   ....[59]....
        /*08c0*/ 	.word	0xffffffff


	//   ....[60]....
        /*08c4*/ 	.word	0xffffffff


	//   ....[61]....
        /*08c8*/ 	.word	0xffffffff


	//   ....[62]....
        /*08cc*/ 	.word	0xffffffff


	//   ....[63]....
        /*08d0*/ 	.word	0xffffffff


	//   ....[64]....
        /*08d4*/ 	.word	0xffffffff


	//   ....[65]....
        /*08d8*/ 	.word	0xffffffff


	//   ....[66]....
        /*08dc*/ 	.word	0xffffffff


	//   ....[67]....
        /*08e0*/ 	.word	0xffffffff


	//   ....[68]....
        /*08e4*/ 	.word	0xffffffff


	//   ....[69]....
        /*08e8*/ 	.word	0xffffffff


	//   ....[70]....
        /*08ec*/ 	.word	0xffffffff


	//   ....[71]....
        /*08f0*/ 	.word	0xffffffff


	//   ....[72]....
        /*08f4*/ 	.word	0xffffffff


	//   ....[73]....
        /*08f8*/ 	.word	0xffffffff


	//   ....[74]....
        /*08fc*/ 	.word	0xffffffff


	//   ....[75]....
        /*0900*/ 	.word	0xffffffff


	//   ....[76]....
        /*0904*/ 	.word	0xffffffff


	//   ....[77]....
        /*0908*/ 	.word	0xffffffff


	//   ....[78]....
        /*090c*/ 	.word	0xffffffff


	//   ....[79]....
        /*0910*/ 	.word	0xffffffff


	//   ....[80]....
        /*0914*/ 	.word	0xffffffff


	//   ....[81]....
        /*0918*/ 	.word	0xffffffff


	//   ....[82]....
        /*091c*/ 	.word	0xffffffff


	//   ....[83]....
        /*0920*/ 	.word	0xffffffff


	//   ....[84]....
        /*0924*/ 	.word	0xffffffff


	//   ....[85]....
        /*0928*/ 	.word	0xffffffff


	//   ....[86]....
        /*092c*/ 	.word	0xffffffff


	//   ....[87]....
        /*0930*/ 	.word	0xffffffff


	//   ....[88]....
        /*0934*/ 	.word	0xffffffff


	//   ....[89]....
        /*0938*/ 	.word	0xffffffff


	//   ....[90]....
        /*093c*/ 	.word	0xffffffff


	//   ....[91]....
        /*0940*/ 	.word	0xffffffff


	//   ....[92]....
        /*0944*/ 	.word	0xffffffff


	//   ....[93]....
        /*0948*/ 	.word	0xffffffff


	//   ....[94]....
        /*094c*/ 	.word	0xffffffff


	//   ....[95]....
        /*0950*/ 	.word	0xffffffff


	//   ....[96]....
        /*0954*/ 	.word	0xffffffff


	//   ....[97]....
        /*0958*/ 	.word	0xffffffff


	//   ....[98]....
        /*095c*/ 	.word	0xffffffff


	//   ....[99]....
        /*0960*/ 	.word	0xffffffff


	//   ....[100]....
        /*0964*/ 	.word	0xffffffff


	//   ....[101]....
        /*0968*/ 	.word	0xffffffff


	//   ....[102]....
        /*096c*/ 	.word	0xffffffff


	//   ....[103]....
        /*0970*/ 	.word	0xffffffff


	//   ....[104]....
        /*0974*/ 	.word	0xffffffff


	//   ....[105]....
        /*0978*/ 	.word	0xffffffff


	//   ....[106]....
        /*097c*/ 	.word	0xffffffff


	//   ....[107]....
        /*0980*/ 	.word	0xffffffff


	//   ....[108]....
        /*0984*/ 	.word	0xffffffff


	//   ....[109]....
        /*0988*/ 	.word	0xffffffff


	//   ....[110]....
        /*098c*/ 	.word	0xffffffff


	//   ....[111]....
        /*0990*/ 	.word	0xffffffff


	//   ....[112]....
        /*0994*/ 	.word	0xffffffff


	//   ....[113]....
        /*0998*/ 	.word	0xffffffff


	//   ....[114]....
        /*099c*/ 	.word	0xffffffff


	//   ....[115]....
        /*09a0*/ 	.word	0xffffffff


	//   ....[116]....
        /*09a4*/ 	.word	0xffffffff


	//   ....[117]....
        /*09a8*/ 	.word	0xffffffff


	//   ....[118]....
        /*09ac*/ 	.word	0xffffffff


	//   ....[119]....
        /*09b0*/ 	.word	0xffffffff


	//   ....[120]....
        /*09b4*/ 	.word	0xffffffff


	//   ....[121]....
        /*09b8*/ 	.word	0xffffffff


	//   ....[122]....
        /*09bc*/ 	.word	0xffffffff


	//   ....[123]....
        /*09c0*/ 	.word	0xffffffff


	//   ....[124]....
        /*09c4*/ 	.word	0xffffffff


	//   ....[125]....
        /*09c8*/ 	.word	0xffffffff


	//   ....[126]....
        /*09cc*/ 	.word	0xffffffff


	//   ....[127]....
        /*09d0*/ 	.word	0xffffffff


	//   ....[128]....
        /*09d4*/ 	.word	0xffffffff


	//   ....[129]....
        /*09d8*/ 	.word	0xffffffff


	//   ....[130]....
        /*09dc*/ 	.word	0xffffffff


	//   ....[131]....
        /*09e0*/ 	.word	0xffffffff


	//   ....[132]....
        /*09e4*/ 	.word	0xffffffff


	//   ....[133]....
        /*09e8*/ 	.word	0xffffffff


	//   ....[134]....
        /*09ec*/ 	.word	0xffffffff


	//   ....[135]....
        /*09f0*/ 	.word	0xffffffff


	//   ....[136]....
        /*09f4*/ 	.word	0xffffffff


	//   ....[137]....
        /*09f8*/ 	.word	0xffffffff


	//   ....[138]....
        /*09fc*/ 	.word	0xffffffff


	//   ....[139]....
        /*0a00*/ 	.word	0xffffffff


	//   ....[140]....
        /*0a04*/ 	.word	0xffffffff


	//   ....[141]....
        /*0a08*/ 	.word	0xffffffff


	//   ....[142]....
        /*0a0c*/ 	.word	0xffffffff


	//   ....[143]....
        /*0a10*/ 	.word	0xffffffff


	//   ....[144]....
        /*0a14*/ 	.word	0xffffffff


	//   ....[145]....
        /*0a18*/ 	.word	0xffffffff


	//   ....[146]....
        /*0a1c*/ 	.word	0xffffffff


	//   ....[147]....
        /*0a20*/ 	.word	0xffffffff


	//   ....[148]....
        /*0a24*/ 	.word	0xffffffff


	//   ....[149]....
        /*0a28*/ 	.word	0xffffffff


	//   ....[150]....
        /*0a2c*/ 	.word	0xffffffff


	//   ....[151]....
        /*0a30*/ 	.word	0xffffffff


	//   ....[152]....
        /*0a34*/ 	.word	0xffffffff


	//   ....[153]....
        /*0a38*/ 	.word	0xffffffff


	//   ....[154]....
        /*0a3c*/ 	.word	0xffffffff


	//   ....[155]....
        /*0a40*/ 	.word	0xffffffff


	//   ....[156]....
        /*0a44*/ 	.word	0xffffffff


	//   ....[157]....
        /*0a48*/ 	.word	0xffffffff


	//   ....[158]....
        /*0a4c*/ 	.word	0xffffffff


	//   ....[159]....
        /*0a50*/ 	.word	0xffffffff


	//   ....[160]....
        /*0a54*/ 	.word	0xffffffff


	//   ....[161]....
        /*0a58*/ 	.word	0xffffffff


	//   ....[162]....
        /*0a5c*/ 	.word	0xffffffff


	//   ....[163]....
        /*0a60*/ 	.word	0xffffffff


	//   ....[164]....
        /*0a64*/ 	.word	0xffffffff


	//   ....[165]....
        /*0a68*/ 	.word	0xffffffff


	//   ....[166]....
        /*0a6c*/ 	.word	0xffffffff


	//   ....[167]....
        /*0a70*/ 	.word	0xffffffff


	//   ....[168]....
        /*0a74*/ 	.word	0xffffffff


	//   ....[169]....
        /*0a78*/ 	.word	0xffffffff


	//   ....[170]....
        /*0a7c*/ 	.word	0xffffffff


	//   ....[171]....
        /*0a80*/ 	.word	0xffffffff


	//   ....[172]....
        /*0a84*/ 	.word	0xffffffff


	//   ....[173]....
        /*0a88*/ 	.word	0xffffffff


	//   ....[174]....
        /*0a8c*/ 	.word	0xffffffff


	//   ....[175]....
        /*0a90*/ 	.word	0xffffffff


	//   ....[176]....
        /*0a94*/ 	.word	0xffffffff


	//   ....[177]....
        /*0a98*/ 	.word	0xffffffff


	//   ....[178]....
        /*0a9c*/ 	.word	0xffffffff


	//   ....[179]....
        /*0aa0*/ 	.word	0xffffffff


	//   ....[180]....
        /*0aa4*/ 	.word	0xffffffff


	//   ....[181]....
        /*0aa8*/ 	.word	0xffffffff


	//   ....[182]....
        /*0aac*/ 	.word	0xffffffff


	//   ....[183]....
        /*0ab0*/ 	.word	0xffffffff


	//   ....[184]....
        /*0ab4*/ 	.word	0xffffffff


	//   ....[185]....
        /*0ab8*/ 	.word	0x0500000f


	//   ....[186]....
        /*0abc*/ 	.word	0x0500000f


	//   ....[187]....
        /*0ac0*/ 	.word	0x0500000f


	//   ....[188]....
        /*0ac4*/ 	.word	0x0500000f


	//   ....[189]....
        /*0ac8*/ 	.word	0x0500000f


	//   ....[190]....
        /*0acc*/ 	.word	0x0500000f


	//   ....[191]....
        /*0ad0*/ 	.word	0x0500000f


	//   ....[192]....
        /*0ad4*/ 	.word	0x0500000f


	//   ....[193]....
        /*0ad8*/ 	.word	0x0500000f


	//   ....[194]....
        /*0adc*/ 	.word	0x0500000f


	//   ....[195]....
        /*0ae0*/ 	.word	0x0500000f


	//   ....[196]....
        /*0ae4*/ 	.word	0x0500000f


	//   ....[197]....
        /*0ae8*/ 	.word	0x0500000f


	//   ....[198]....
        /*0aec*/ 	.word	0x0500000f


	//   ....[199]....
        /*0af0*/ 	.word	0x0500000f


	//   ....[200]....
        /*0af4*/ 	.word	0x0500000f


	//   ....[201]....
        /*0af8*/ 	.word	0x0500000f


	//   ....[202]....
        /*0afc*/ 	.word	0x0500000f


	//   ....[203]....
        /*0b00*/ 	.word	0x0500000f


	//   ....[204]....
        /*0b04*/ 	.word	0x0500000f


	//   ....[205]....
        /*0b08*/ 	.word	0x0500000f


	//   ....[206]....
        /*0b0c*/ 	.word	0x0500000f


	//   ....[207]....
        /*0b10*/ 	.word	0x0500000f


	//   ....[208]....
        /*0b14*/ 	.word	0x0500000f


	//   ....[209]....
        /*0b18*/ 	.word	0x0500000f


	//   ....[210]....
        /*0b1c*/ 	.word	0x0500000f


	//   ....[211]....
        /*0b20*/ 	.word	0x0500000f


	//   ....[212]....
        /*0b24*/ 	.word	0x0500000f


	//   ....[213]....
        /*0b28*/ 	.word	0x0500000f


	//   ....[214]....
        /*0b2c*/ 	.word	0x0500000f


	//   ....[215]....
        /*0b30*/ 	.word	0x0500000f


	//   ....[216]....
        /*0b34*/ 	.word	0x0500000f


	//   ....[217]....
        /*0b38*/ 	.word	0x0500000f


	//   ....[218]....
        /*0b3c*/ 	.word	0x0500000f


	//   ....[219]....
        /*0b40*/ 	.word	0x0500000f


	//   ....[220]....
        /*0b44*/ 	.word	0x0500000f


	//   ....[221]....
        /*0b48*/ 	.word	0x0500000f


	//   ....[222]....
        /*0b4c*/ 	.word	0x0500000f


	//   ....[223]....
        /*0b50*/ 	.word	0x0500000f


	//   ....[224]....
        /*0b54*/ 	.word	0x0500000f


	//   ....[225]....
        /*0b58*/ 	.word	0x0500000f


	//   ....[226]....
        /*0b5c*/ 	.word	0x0500000f


	//   ....[227]....
        /*0b60*/ 	.word	0x0500000f


	//   ....[228]....
        /*0b64*/ 	.word	0x0500000f


	//   ....[229]....
        /*0b68*/ 	.word	0x0500000f


	//   ....[230]....
        /*0b6c*/ 	.word	0x0500000f


	//   ....[231]....
        /*0b70*/ 	.word	0x0500000f


	//   ....[232]....
        /*0b74*/ 	.word	0x0500000f


	//   ....[233]....
        /*0b78*/ 	.word	0x0500000f


	//   ....[234]....
        /*0b7c*/ 	.word	0x0500000f


	//   ....[235]....
        /*0b80*/ 	.word	0x0500000f


	//   ....[236]....
        /*0b84*/ 	.word	0x0500000f


	//   ....[237]....
        /*0b88*/ 	.word	0x0500000f


	//   ....[238]....
        /*0b8c*/ 	.word	0x0500000f


	//   ....[239]....
        /*0b90*/ 	.word	0x0500000f


	//   ....[240]....
        /*0b94*/ 	.word	0x0500000f


	//   ....[241]....
        /*0b98*/ 	.word	0x0500000f


	//   ....[242]....
        /*0b9c*/ 	.word	0x0500000f


	//   ....[243]....
        /*0ba0*/ 	.word	0x0500000f


	//   ....[244]....
        /*0ba4*/ 	.word	0x0500000f


	//   ....[245]....
        /*0ba8*/ 	.word	0x0500000f


	//   ....[246]....
        /*0bac*/ 	.word	0x0500000f


	//   ....[247]....
        /*0bb0*/ 	.word	0x0500000f


	//   ....[248]....
        /*0bb4*/ 	.word	0x0500000f


	//   ....[249]....
        /*0bb8*/ 	.word	0x0500000f


	//   ....[250]....
        /*0bbc*/ 	.word	0x0500000f


	//   ....[251]....
        /*0bc0*/ 	.word	0x0500000f


	//   ....[252]....
        /*0bc4*/ 	.word	0x0500000f


	//   ....[253]....
        /*0bc8*/ 	.word	0x0500000f


	//   ....[254]....
        /*0bcc*/ 	.word	0x0500000f


	//   ....[255]....
        /*0bd0*/ 	.word	0x0500000f


	//   ....[0]....
        /*0bd4*/ 	.word	0x0500000f


	//   ....[1]....
        /*0bd8*/ 	.word	0x0500000f


	//   ....[2]....
        /*0bdc*/ 	.word	0x0500000f


	//   ....[3]....
        /*0be0*/ 	.word	0x0500000f


	//   ....[4]....
        /*0be4*/ 	.word	0x0500000f


	//   ....[5]....
        /*0be8*/ 	.word	0x0500000f


	//   ....[6]....
        /*0bec*/ 	.word	0x0500000f


	//   ....[7]....
        /*0bf0*/ 	.word	0x0500000f


	//   ....[8]....
        /*0bf4*/ 	.word	0x0500000f


	//   ....[9]....
        /*0bf8*/ 	.word	0x0500000f


	//   ....[10]....
        /*0bfc*/ 	.word	0x0500000f


	//   ....[11]....
        /*0c00*/ 	.word	0x0500000f


	//   ....[12]....
        /*0c04*/ 	.word	0x0500000f


	//   ....[13]....
        /*0c08*/ 	.word	0x0500000f


	//   ....[14]....
        /*0c0c*/ 	.word	0x0500000f


	//   ....[15]....
        /*0c10*/ 	.word	0x0500000f


	//   ....[16]....
        /*0c14*/ 	.word	0x0500000f


	//   ....[17]....
        /*0c18*/ 	.word	0x0500000f


	//   ....[18]....
        /*0c1c*/ 	.word	0x0500000f


	//   ....[19]....
        /*0c20*/ 	.word	0x0500000f


	//   ....[20]....
        /*0c24*/ 	.word	0x0500000f


	//   ....[21]....
        /*0c28*/ 	.word	0x0500000f


	//   ....[22]....
        /*0c2c*/ 	.word	0x0500000f


	//   ....[23]....
        /*0c30*/ 	.word	0x0500000f


	//   ....[24]....
        /*0c34*/ 	.word	0x0500000f


	//   ....[25]....
        /*0c38*/ 	.word	0x0500000f


	//   ....[26]....
        /*0c3c*/ 	.word	0x0500000f


	//   ....[27]....
        /*0c40*/ 	.word	0x0500000f


	//   ....[28]....
        /*0c44*/ 	.word	0x0500000f


	//   ....[29]....
        /*0c48*/ 	.word	0x0500000f


	//   ....[30]....
        /*0c4c*/ 	.word	0x0500000f


	//   ....[31]....
        /*0c50*/ 	.word	0x0500000f


	//   ....[32]....
        /*0c54*/ 	.word	0x0500000f


	//   ....[33]....
        /*0c58*/ 	.word	0x0500000f


	//   ....[34]....
        /*0c5c*/ 	.word	0x0500000f


	//   ....[35]....
        /*0c60*/ 	.word	0x0500000f


	//   ....[36]....
        /*0c64*/ 	.word	0x0500000f


	//   ....[37]....
        /*0c68*/ 	.word	0x0500000f


	//   ....[38]....
        /*0c6c*/ 	.word	0x0500000f


	//   ....[39]....
        /*0c70*/ 	.word	0x0500000f


	//   ....[40]....
        /*0c74*/ 	.word	0x0500000f


	//----- nvinfo : EIATTR_COOP_GROUP_INSTR_OFFSETS
	.align		4
.L_469:
        /*0c78*/ 	.byte	0x04, 0x28
        /*0c7a*/ 	.short	(.L_471 - .L_470)


	//   ....[0]....
.L_470:
        /*0c7c*/ 	.word	0x00000060


	//   ....[1]....
        /*0c80*/ 	.word	0x00000130


	//   ....[2]....
        /*0c84*/ 	.word	0x00000230


	//   ....[3]....
        /*0c88*/ 	.word	0x000003a0


	//   ....[4]....
        /*0c8c*/ 	.word	0x00000500


	//   ....[5]....
        /*0c90*/ 	.word	0x00000620


	//   ....[6]....
        /*0c94*/ 	.word	0x00000780


	//   ....[7]....
        /*0c98*/ 	.word	0x00003560


	//   ....[8]....
        /*0c9c*/ 	.word	0x00003570


	//   ....[9]....
        /*0ca0*/ 	.word	0x000042c0


	//   ....[10]....
        /*0ca4*/ 	.word	0x000042d0


	//   ....[11]....
        /*0ca8*/ 	.word	0x00005890


	//   ....[12]....
        /*0cac*/ 	.word	0x000058a0


	//   ....[13]....
        /*0cb0*/ 	.word	0x000067e0


	//   ....[14]....
        /*0cb4*/ 	.word	0x000067f0


	//   ....[15]....
        /*0cb8*/ 	.word	0x00007960


	//   ....[16]....
        /*0cbc*/ 	.word	0x00007970


	//   ....[17]....
        /*0cc0*/ 	.word	0x00007b30


	//   ....[18]....
        /*0cc4*/ 	.word	0x00007b40


	//   ....[19]....
        /*0cc8*/ 	.word	0x00007f90


	//   ....[20]....
        /*0ccc*/ 	.word	0x00007fa0


	//   ....[21]....
        /*0cd0*/ 	.word	0x00008150


	//   ....[22]....
        /*0cd4*/ 	.word	0x00008170


	//   ....[23]....
        /*0cd8*/ 	.word	0x00008d30


	//   ....[24]....
        /*0cdc*/ 	.word	0x000094f0


	//   ....[25]....
        /*0ce0*/ 	.word	0x00009500


	//   ....[26]....
        /*0ce4*/ 	.word	0x00009510


	//   ....[27]....
        /*0ce8*/ 	.word	0x00009520


	//   ....[28]....
        /*0cec*/ 	.word	0x00009a50


	//   ....[29]....
        /*0cf0*/ 	.word	0x00009a60


	//   ....[30]....
        /*0cf4*/ 	.word	0x00009a70


	//   ....[31]....
        /*0cf8*/ 	.word	0x00009a80


	//   ....[32]....
        /*0cfc*/ 	.word	0x00009f90


	//   ....[33]....
        /*0d00*/ 	.word	0x00009fa0


	//   ....[34]....
        /*0d04*/ 	.word	0x00009fb0


	//   ....[35]....
        /*0d08*/ 	.word	0x00009fc0


	//   ....[36]....
        /*0d0c*/ 	.word	0x0000a4f0


	//   ....[37]....
        /*0d10*/ 	.word	0x0000a500


	//   ....[38]....
        /*0d14*/ 	.word	0x0000a510


	//   ....[39]....
        /*0d18*/ 	.word	0x0000a520


	//   ....[40]....
        /*0d1c*/ 	.word	0x0000db80


	//   ....[41]....
        /*0d20*/ 	.word	0x0000db90


	//   ....[42]....
        /*0d24*/ 	.word	0x0000dba0


	//   ....[43]....
        /*0d28*/ 	.word	0x0000dbb0


	//   ....[44]....
        /*0d2c*/ 	.word	0x0000e050


	//   ....[45]....
        /*0d30*/ 	.word	0x0000e060


	//   ....[46]....
        /*0d34*/ 	.word	0x0000e070


	//   ....[47]....
        /*0d38*/ 	.word	0x0000e080


	//   ....[48]....
        /*0d3c*/ 	.word	0x0000e4a0


	//   ....[49]....
        /*0d40*/ 	.word	0x0000e4b0


	//   ....[50]....
        /*0d44*/ 	.word	0x0000e4c0


	//   ....[51]....
        /*0d48*/ 	.word	0x0000e4d0


	//   ....[52]....
        /*0d4c*/ 	.word	0x0000e910


	//   ....[53]....
        /*0d50*/ 	.word	0x0000e920


	//   ....[54]....
        /*0d54*/ 	.word	0x0000e930


	//   ....[55]....
        /*0d58*/ 	.word	0x0000e940


	//   ....[56]....
        /*0d5c*/ 	.word	0x00013080


	//   ....[57]....
        /*0d60*/ 	.word	0x000132e0


	//   ....[58]....
        /*0d64*/ 	.word	0x00013bb0


	//   ....[59]....
        /*0d68*/ 	.word	0x00013cc0


	//   ....[60]....
        /*0d6c*/ 	.word	0x000140d0


	//   ....[61]....
        /*0d70*/ 	.word	0x00014170


	//   ....[62]....
        /*0d74*/ 	.word	0x00016410


	//   ....[63]....
        /*0d78*/ 	.word	0x00016670


	//   ....[64]....
        /*0d7c*/ 	.word	0x00016d50


	//   ....[65]....
        /*0d80*/ 	.word	0x00016ef0


	//   ....[66]....
        /*0d84*/ 	.word	0x000173d0


	//   ....[67]....
        /*0d88*/ 	.word	0x00017430


	//   ....[68]....
        /*0d8c*/ 	.word	0x000195b0


	//   ....[69]....
        /*0d90*/ 	.word	0x000195e0


	//   ....[70]....
        /*0d94*/ 	.word	0x00019700


	//   ....[71]....
        /*0d98*/ 	.word	0x00019720


	//   ....[72]....
        /*0d9c*/ 	.word	0x0001b7a0


	//   ....[73]....
        /*0da0*/ 	.word	0x0001b9d0


	//   ....[74]....
        /*0da4*/ 	.word	0x0001c140


	//   ....[75]....
        /*0da8*/ 	.word	0x0001c240


	//   ....[76]....
        /*0dac*/ 	.word	0x0001c6b0


	//   ....[77]....
        /*0db0*/ 	.word	0x0001c710


	//   ....[78]....
        /*0db4*/ 	.word	0x0001d8a0


	//   ....[79]....
        /*0db8*/ 	.word	0x0001d8c0


	//   ....[80]....
        /*0dbc*/ 	.word	0x0001d980


	//   ....[81]....
        /*0dc0*/ 	.word	0x0001d9a0


	//   ....[82]....
        /*0dc4*/ 	.word	0x0001f400


	//   ....[83]....
        /*0dc8*/ 	.word	0x0001f4f0


	//   ....[84]....
        /*0dcc*/ 	.word	0x0001f590


	//   ....[85]....
        /*0dd0*/ 	.word	0x0001f5a0


	//   ....[86]....
        /*0dd4*/ 	.word	0x0001fdd0


	//   ....[87]....
        /*0dd8*/ 	.word	0x0001fe10


	//   ....[88]....
        /*0ddc*/ 	.word	0x0001ff50


	//   ....[89]....
        /*0de0*/ 	.word	0x0001ff70


	//   ....[90]....
        /*0de4*/ 	.word	0x000200b0


	//   ....[91]....
        /*0de8*/ 	.word	0x000200d0


	//   ....[92]....
        /*0dec*/ 	.word	0x00020220


	//   ....[93]....
        /*0df0*/ 	.word	0x00020240


	//   ....[94]....
        /*0df4*/ 	.word	0x00020b40


	//   ....[95]....
        /*0df8*/ 	.word	0x00020b60


	//   ....[96]....
        /*0dfc*/ 	.word	0x00020ca0


	//   ....[97]....
        /*0e00*/ 	.word	0x00020cc0


	//   ....[98]....
        /*0e04*/ 	.word	0x00020e00


	//   ....[99]....
        /*0e08*/ 	.word	0x00020e20


	//   ....[100]....
        /*0e0c*/ 	.word	0x00020f70


	//   ....[101]....
        /*0e10*/ 	.word	0x00020f90


	//   ....[102]....
        /*0e14*/ 	.word	0x00021160


	//   ....[103]....
        /*0e18*/ 	.word	0x00021310


	//   ....[104]....
        /*0e1c*/ 	.word	0x00021340


	//   ....[105]....
        /*0e20*/ 	.word	0x00021370


	//   ....[106]....
        /*0e24*/ 	.word	0x000213a0


	//   ....[107]....
        /*0e28*/ 	.word	0x000213d0


	//   ....[108]....
        /*0e2c*/ 	.word	0x00021400


	//   ....[109]....
        /*0e30*/ 	.word	0x00021570


	//   ....[110]....
        /*0e34*/ 	.word	0x000215a0


	//   ....[111]....
        /*0e38*/ 	.word	0x000215d0


	//   ....[112]....
        /*0e3c*/ 	.word	0x00021600


	//   ....[113]....
        /*0e40*/ 	.word	0x00021630


	//   ....[114]....
        /*0e44*/ 	.word	0x00021660


	//   ....[115]....
        /*0e48*/ 	.word	0x000216f0


	//   ....[116]....
        /*0e4c*/ 	.word	0x00021750


	//   ....[117]....
        /*0e50*/ 	.word	0x000217e0


	//   ....[118]....
        /*0e54*/ 	.word	0x00022880


	//   ....[119]....
        /*0e58*/ 	.word	0x00025170


	//   ....[120]....
        /*0e5c*/ 	.word	0x00025190


	//   ....[121]....
        /*0e60*/ 	.word	0x000251a0


	//   ....[122]....
        /*0e64*/ 	.word	0x00025250


	//   ....[123]....
        /*0e68*/ 	.word	0x00025290


	//   ....[124]....
        /*0e6c*/ 	.word	0x000252f0


	//   ....[125]....
        /*0e70*/ 	.word	0x00025310


	//   ....[126]....
        /*0e74*/ 	.word	0x00025340


	//   ....[127]....
        /*0e78*/ 	.word	0x00025b20


	//   ....[128]....
        /*0e7c*/ 	.word	0x00025b50


	//   ....[129]....
        /*0e80*/ 	.word	0x00025b80


	//   ....[130]....
        /*0e84*/ 	.word	0x00025c40


	//   ....[131]....
        /*0e88*/ 	.word	0x00025c50


	//   ....[132]....
        /*0e8c*/ 	.word	0x00025d10


	//   ....[133]....
        /*0e90*/ 	.word	0x00025d20


	//   ....[134]....
        /*0e94*/ 	.word	0x00025de0


	//   ....[135]....
        /*0e98*/ 	.word	0x00025df0


	//   ....[136]....
        /*0e9c*/ 	.word	0x00025eb0


	//   ....[137]....
        /*0ea0*/ 	.word	0x00025ec0


	//   ....[138]....
        /*0ea4*/ 	.word	0x00025f80


	//   ....[139]....
        /*0ea8*/ 	.word	0x00025f90


	//   ....[140]....
        /*0eac*/ 	.word	0x00026040


	//   ....[141]....
        /*0eb0*/ 	.word	0x00026050


	//   ....[142]....
        /*0eb4*/ 	.word	0x00026060


	//   ....[143]....
        /*0eb8*/ 	.word	0x000268c0


	//   ....[144]....
        /*0ebc*/ 	.word	0x00026900


	//   ....[145]....
        /*0ec0*/ 	.word	0x00026920


	//   ....[146]....
        /*0ec4*/ 	.word	0x000269e0


	//   ....[147]....
        /*0ec8*/ 	.word	0x00026a10


	//   ....[148]....
        /*0ecc*/ 	.word	0x00026a60


	//   ....[149]....
        /*0ed0*/ 	.word	0x00026a90


	//   ....[150]....
        /*0ed4*/ 	.word	0x00026b00


	//   ....[151]....
        /*0ed8*/ 	.word	0x00026df0


	//   ....[152]....
        /*0edc*/ 	.word	0x00026e10


	//   ....[153]....
        /*0ee0*/ 	.word	0x00026ed0


	//   ....[154]....
        /*0ee4*/ 	.word	0x00026ee0


	//   ....[155]....
        /*0ee8*/ 	.word	0x00026f90


	//   ....[156]....
        /*0eec*/ 	.word	0x00026fa0


	//   ....[157]....
        /*0ef0*/ 	.word	0x00026fb0


	//   ....[158]....
        /*0ef4*/ 	.word	0x00027060


	//   ....[159]....
        /*0ef8*/ 	.word	0x00027610


	//   ....[160]....
        /*0efc*/ 	.word	0x00027650


	//   ....[161]....
        /*0f00*/ 	.word	0x000276e0


	//   ....[162]....
        /*0f04*/ 	.word	0x00027710


	//   ....[163]....
        /*0f08*/ 	.word	0x000277a0


	//   ....[164]....
        /*0f0c*/ 	.word	0x000277d0


	//   ....[165]....
        /*0f10*/ 	.word	0x000277e0


	//   ....[166]....
        /*0f14*/ 	.word	0x00027870


	//   ....[167]....
        /*0f18*/ 	.word	0x00027cb0


	//   ....[168]....
        /*0f1c*/ 	.word	0x00027d00


	//   ....[169]....
        /*0f20*/ 	.word	0x00027d30


	//   ....[170]....
        /*0f24*/ 	.word	0x00027d60


	//   ....[171]....
        /*0f28*/ 	.word	0x00027d70


	//   ....[172]....
        /*0f2c*/ 	.word	0x00027da0


	//   ....[173]....
        /*0f30*/ 	.word	0x00027dd0


	//   ....[174]....
        /*0f34*/ 	.word	0x00027e00


	//   ....[175]....
        /*0f38*/ 	.word	0x00027f80


	//   ....[176]....
        /*0f3c*/ 	.word	0x00027fb0


	//   ....[177]....
        /*0f40*/ 	.word	0x00027fe0


	//   ....[178]....
        /*0f44*/ 	.word	0x00028010


	//   ....[179]....
        /*0f48*/ 	.word	0x00028040


	//   ....[180]....
        /*0f4c*/ 	.word	0x00028070


	//   ....[181]....
        /*0f50*/ 	.word	0x00028130


	//   ....[182]....
        /*0f54*/ 	.word	0x00028150


	//   ....[183]....
        /*0f58*/ 	.word	0x000281c0


	//   ....[184]....
        /*0f5c*/ 	.word	0x00028860


	//   ....[185]....
        /*0f60*/ 	.word	0x00028b80


	//   ....[186]....
        /*0f64*/ 	.word	0x00028c10


	//   ....[187]....
        /*0f68*/ 	.word	0x00028cb0


	//   ....[188]....
        /*0f6c*/ 	.word	0x00028d40


	//   ....[189]....
        /*0f70*/ 	.word	0x00028e30


	//   ....[190]....
        /*0f74*/ 	.word	0x00028ec0


	//   ....[191]....
        /*0f78*/ 	.word	0x00028f60


	//   ....[192]....
        /*0f7c*/ 	.word	0x00028ff0


	//   ....[193]....
        /*0f80*/ 	.word	0x000290e0


	//   ....[194]....
        /*0f84*/ 	.word	0x00029170


	//   ....[195]....
        /*0f88*/ 	.word	0x00029210


	//   ....[196]....
        /*0f8c*/ 	.word	0x000292a0


	//   ....[197]....
        /*0f90*/ 	.word	0x00029390


	//   ....[198]....
        /*0f94*/ 	.word	0x00029420


	//   ....[199]....
        /*0f98*/ 	.word	0x00029470


	//   ....[200]....
        /*0f9c*/ 	.word	0x000294c0


	//   ....[201]....
        /*0fa0*/ 	.word	0x00029550


	//   ....[202]....
        /*0fa4*/ 	.word	0x000295e0


	//   ....[203]....
        /*0fa8*/ 	.word	0x00029630


	//   ....[204]....
        /*0fac*/ 	.word	0x00029680


	//   ....[205]....
        /*0fb0*/ 	.word	0x00029710


	//   ....[206]....
        /*0fb4*/ 	.word	0x000297a0


	//   ....[207]....
        /*0fb8*/ 	.word	0x000297f0


	//   ....[208]....
        /*0fbc*/ 	.word	0x00029840


	//   ....[209]....
        /*0fc0*/ 	.word	0x000298d0


	//   ....[210]....
        /*0fc4*/ 	.word	0x00029960


	//   ....[211]....
        /*0fc8*/ 	.word	0x000299b0


	//   ....[212]....
        /*0fcc*/ 	.word	0x00029a00


	//   ....[213]....
        /*0fd0*/ 	.word	0x00029af0


	//   ....[214]....
        /*0fd4*/ 	.word	0x00029b80


	//   ....[215]....
        /*0fd8*/ 	.word	0x00029bd0


	//   ....[216]....
        /*0fdc*/ 	.word	0x00029c20


	//   ....[217]....
        /*0fe0*/ 	.word	0x00029cb0


	//   ....[218]....
        /*0fe4*/ 	.word	0x00029d40


	//   ....[219]....
        /*0fe8*/ 	.word	0x00029d90


	//   ....[220]....
        /*0fec*/ 	.word	0x00029de0


	//   ....[221]....
        /*0ff0*/ 	.word	0x00029e70


	//   ....[222]....
        /*0ff4*/ 	.word	0x00029f00


	//   ....[223]....
        /*0ff8*/ 	.word	0x00029f50


	//   ....[224]....
        /*0ffc*/ 	.word	0x00029fa0


	//   ....[225]....
        /*1000*/ 	.word	0x0002a030


	//   ....[226]....
        /*1004*/ 	.word	0x0002a0c0


	//   ....[227]....
        /*1008*/ 	.word	0x0002a110


	//   ....[228]....
        /*100c*/ 	.word	0x0002a160


	//   ....[229]....
        /*1010*/ 	.word	0x0002a500


	//   ....[230]....
        /*1014*/ 	.word	0x0002a7e0


	//   ....[231]....
        /*1018*/ 	.word	0x0002a8d0


	//   ....[232]....
        /*101c*/ 	.word	0x0002a970


	//   ....[233]....
        /*1020*/ 	.word	0x0002a9d0


	//   ....[234]....
        /*1024*/ 	.word	0x0002aa70


	//   ....[235]....
        /*1028*/ 	.word	0x0002ab50


	//   ....[236]....
        /*102c*/ 	.word	0x0002ac50


	//   ....[237]....
        /*1030*/ 	.word	0x0002acc0


	//   ....[238]....
        /*1034*/ 	.word	0x0002ada0


	//   ....[239]....
        /*1038*/ 	.word	0x0002ae50


	//   ....[240]....
        /*103c*/ 	.word	0x0002aec0


	//   ....[241]....
        /*1040*/ 	.word	0x0002af20


	//   ....[242]....
        /*1044*/ 	.word	0x0002b040


	//   ....[243]....
        /*1048*/ 	.word	0x0002b0a0


	//   ....[244]....
        /*104c*/ 	.word	0x0002b1d0


	//   ....[245]....
        /*1050*/ 	.word	0x0002b230


	//   ....[246]....
        /*1054*/ 	.word	0x0002b360


	//   ....[247]....
        /*1058*/ 	.word	0x0002b3c0


	//   ....[248]....
        /*105c*/ 	.word	0x0002b4f0


	//   ....[249]....
        /*1060*/ 	.word	0x0002b550


	//   ....[250]....
        /*1064*/ 	.word	0x0002b680


	//   ....[251]....
        /*1068*/ 	.word	0x0002b6e0


	//   ....[252]....
        /*106c*/ 	.word	0x0002b810


	//   ....[253]....
        /*1070*/ 	.word	0x0002b870


	//   ....[254]....
        /*1074*/ 	.word	0x0002b980


	//   ....[255]....
        /*1078*/ 	.word	0x0002bab0


	//   ....[0]....
        /*107c*/ 	.word	0x0002bb70


	//   ....[1]....
        /*1080*/ 	.word	0x0002bc50


	//   ....[2]....
        /*1084*/ 	.word	0x0002bd30


	//   ....[3]....
        /*1088*/ 	.word	0x0002bd90


	//   ....[4]....
        /*108c*/ 	.word	0x0002be70


	//   ....[5]....
        /*1090*/ 	.word	0x0002bed0


	//   ....[6]....
        /*1094*/ 	.word	0x0002bfe0


	//   ....[7]....
        /*1098*/ 	.word	0x0002c0d0


	//   ....[8]....
        /*109c*/ 	.word	0x0002c170


	//   ....[9]....
        /*10a0*/ 	.word	0x0002c1d0


	//   ....[10]....
        /*10a4*/ 	.word	0x0002c2f0


	//   ....[11]....
        /*10a8*/ 	.word	0x0002c350


	//   ....[12]....
        /*10ac*/ 	.word	0x0002c470


	//   ....[13]....
        /*10b0*/ 	.word	0x0002c4d0


	//   ....[14]....
        /*10b4*/ 	.word	0x0002c5a0


	//   ....[15]....
        /*10b8*/ 	.word	0x0002c710


	//   ....[16]....
        /*10bc*/ 	.word	0x0002c7d0


	//   ....[17]....
        /*10c0*/ 	.word	0x0002c930


	//   ....[18]....
        /*10c4*/ 	.word	0x0002c9e0


	//   ....[19]....
        /*10c8*/ 	.word	0x0002ca40


	//   ....[20]....
        /*10cc*/ 	.word	0x0002cb00


	//   ....[21]....
        /*10d0*/ 	.word	0x0002cbe0


	//   ....[22]....
        /*10d4*/ 	.word	0x0002cca0


	//   ....[23]....
        /*10d8*/ 	.word	0x0002cdb0


	//   ....[24]....
        /*10dc*/ 	.word	0x0002ce50


	//   ....[25]....
        /*10e0*/ 	.word	0x0002cf70


	//   ....[26]....
        /*10e4*/ 	.word	0x0002cfe0


	//   ....[27]....
        /*10e8*/ 	.word	0x0002d050


	//   ....[28]....
        /*10ec*/ 	.word	0x0002d0c0


	//   ....[29]....
        /*10f0*/ 	.word	0x0002d130


	//   ....[30]....
        /*10f4*/ 	.word	0x0002d1b0


	//   ....[31]....
        /*10f8*/ 	.word	0x0002d240


	//   ....[32]....
        /*10fc*/ 	.word	0x0002d2d0


	//   ....[33]....
        /*1100*/ 	.word	0x0002d340


	//   ....[34]....
        /*1104*/ 	.word	0x0002d3b0


	//   ....[35]....
        /*1108*/ 	.word	0x0002d420


	//   ....[36]....
        /*110c*/ 	.word	0x0002d4a0


	//   ....[37]....
        /*1110*/ 	.word	0x0002d510


	//   ....[38]....
        /*1114*/ 	.word	0x0002d5b0


	//   ....[39]....
        /*1118*/ 	.word	0x0002d640


	//   ....[40]....
        /*111c*/ 	.word	0x0002d760


	//----- nvinfo : EIATTR_REG_RECONFIG
	.align		4
.L_471:
        /*1120*/ 	.byte	0x01, 0x54
	.zero		2


	//----- nvinfo : EIATTR_SYSCALL_OFFSETS
	.align		4
        /*1124*/ 	.byte	0x04, 0x46
        /*1126*/ 	.short	(.L_473 - .L_472)


	//   ....[0]....
.L_472:
        /*1128*/ 	.word	0x00001f30


	//   ....[1]....
        /*112c*/ 	.word	0x00002080


	//   ....[2]....
        /*1130*/ 	.word	0x00008ed0


	//   ....[3]....
        /*1134*/ 	.word	0x000091f0


	//   ....[4]....
        /*1138*/ 	.word	0x000246f0


	//   ....[5]....
        /*113c*/ 	.word	0x00024840


	//   ....[6]....
        /*1140*/ 	.word	0x00024930


	//   ....[7]....
        /*1144*/ 	.word	0x00025760


	//----- nvinfo : EIATTR_MBARRIER_INSTR_OFFSETS
	.align		4
.L_473:
        /*1148*/ 	.byte	0x04, 0x39
        /*114a*/ 	.short	(.L_475 - .L_474)


	//   ....[0]....
.L_474:
        /*114c*/ 	.word	0x00000250
        /*1150*/ 	.word	0x000000ff
        /*1154*/ 	.word	0x00030800
        /*1158*/ 	.short	0x0100
        /*115a*/ 	.byte	0x08
	.zero		1


	//   ....[1]....
        /*115c*/ 	.word	0x00000260
        /*1160*/ 	.word	0x000000ff
        /*1164*/ 	.word	0x00030820
        /*1168*/ 	.short	0x0100
        /*116a*/ 	.byte	0x08
	.zero		1


	//   ....[2]....
        /*116c*/ 	.word	0x00000350
        /*1170*/ 	.word	0x000000ff
        /*1174*/ 	.word	0x00030830
        /*1178*/ 	.short	0x0100
        /*117a*/ 	.byte	0x08
	.zero		1


	//   ....[3]....
        /*117c*/ 	.word	0x00000360
        /*1180*/ 	.word	0x000000ff
        /*1184*/ 	.word	0x00030840
        /*1188*/ 	.short	0x0100
        /*118a*/ 	.byte	0x08
	.zero		1


	//   ....[4]....
        /*118c*/ 	.word	0x00000370
        /*1190*/ 	.word	0x000000ff
        /*1194*/ 	.word	0x00030838
        /*1198*/ 	.short	0x0100
        /*119a*/ 	.byte	0x08
	.zero		1


	//   ....[5]....
        /*119c*/ 	.word	0x00000380
        /*11a0*/ 	.word	0x000000ff
        /*11a4*/ 	.word	0x00030848
        /*11a8*/ 	.short	0x0100
        /*11aa*/ 	.byte	0x08
	.zero		1


	//   ....[6]....
        /*11ac*/ 	.word	0x000004b0
        /*11b0*/ 	.word	0x000000ff
        /*11b4*/ 	.word	0x00030850
        /*11b8*/ 	.short	0x0100
        /*11ba*/ 	.byte	0x08
	.zero		1


	//   ....[7]....
        /*11bc*/ 	.word	0x000004c0
        /*11c0*/ 	.word	0x000000ff
        /*11c4*/ 	.word	0x00030860
        /*11c8*/ 	.short	0x0100
        /*11ca*/ 	.byte	0x08
	.zero		1


	//   ....[8]....
        /*11cc*/ 	.word	0x000004d0
        /*11d0*/ 	.word	0x000000ff
        /*11d4*/ 	.word	0x00030858
        /*11d8*/ 	.short	0x0100
        /*11da*/ 	.byte	0x08
	.zero		1


	//   ....[9]....
        /*11dc*/ 	.word	0x000004e0
        /*11e0*/ 	.word	0x000000ff
        /*11e4*/ 	.word	0x00030868
        /*11e8*/ 	.short	0x0100
        /*11ea*/ 	.byte	0x08
	.zero		1


	//   ....[10]....
        /*11ec*/ 	.word	0x000005d0
        /*11f0*/ 	.word	0x000000ff
        /*11f4*/ 	.word	0x00030870
        /*11f8*/ 	.short	0x0100
        /*11fa*/ 	.byte	0x06
	.zero		1


	//   ....[11]....
        /*11fc*/ 	.word	0x000005e0
        /*1200*/ 	.word	0x000000ff
        /*1204*/ 	.word	0x00030880
        /*1208*/ 	.short	0x0100
        /*120a*/ 	.byte	0x06
	.zero		1


	//   ....[12]....
        /*120c*/ 	.word	0x000005f0
        /*1210*/ 	.word	0x000000ff
        /*1214*/ 	.word	0x00030878
        /*1218*/ 	.short	0x0100
        /*121a*/ 	.byte	0x06
	.zero		1


	//   ....[13]....
        /*121c*/ 	.word	0x00000600
        /*1220*/ 	.word	0x000000ff
        /*1224*/ 	.word	0x00030888
        /*1228*/ 	.short	0x0100
        /*122a*/ 	.byte	0x06
	.zero		1


	//   ....[14]....
        /*122c*/ 	.word	0x00000730
        /*1230*/ 	.word	0x000000ff
        /*1234*/ 	.word	0x00030890
        /*1238*/ 	.short	0x0100
        /*123a*/ 	.byte	0x08
	.zero		1


	//   ....[15]....
        /*123c*/ 	.word	0x00000740
        /*1240*/ 	.word	0x000000ff
        /*1244*/ 	.word	0x000308a0
        /*1248*/ 	.short	0x0100
        /*124a*/ 	.byte	0x08
	.zero		1


	//   ....[16]....
        /*124c*/ 	.word	0x00000750
        /*1250*/ 	.word	0x000000ff
        /*1254*/ 	.word	0x00030898
        /*1258*/ 	.short	0x0100
        /*125a*/ 	.byte	0x08
	.zero		1


	//   ....[17]....
        /*125c*/ 	.word	0x00000760
        /*1260*/ 	.word	0x000000ff
        /*1264*/ 	.word	0x000308a8
        /*1268*/ 	.short	0x0100
        /*126a*/ 	.byte	0x08
	.zero		1


	//   ....[18]....
        /*126c*/ 	.word	0x00000890
        /*1270*/ 	.word	0x000000ff
        /*1274*/ 	.word	0x000308b0
        /*1278*/ 	.short	0x0100
        /*127a*/ 	.byte	0x08
	.zero		1


	//   ....[19]....
        /*127c*/ 	.word	0x000008a0
        /*1280*/ 	.word	0x000000ff
        /*1284*/ 	.word	0x000308c0
        /*1288*/ 	.short	0x0100
        /*128a*/ 	.byte	0x08
	.zero		1


	//   ....[20]....
        /*128c*/ 	.word	0x000008b0
        /*1290*/ 	.word	0x000000ff
        /*1294*/ 	.word	0x000308b8
        /*1298*/ 	.short	0x0100
        /*129a*/ 	.byte	0x08
	.zero		1


	//   ....[21]....
        /*129c*/ 	.word	0x000008c0
        /*12a0*/ 	.word	0x000000ff
        /*12a4*/ 	.word	0x000308c8
        /*12a8*/ 	.short	0x0100
        /*12aa*/ 	.byte	0x08
	.zero		1


	//   ....[22]....
        /*12ac*/ 	.word	0x00003510
        /*12b0*/ 	.word	0x00000059
        /*12b4*/ 	.word	0x00030890
        /*12b8*/ 	.short	0x010a
        /*12ba*/ 	.byte	0x3f
	.zero		1


	//   ....[23]....
        /*12bc*/ 	.word	0x00005830
        /*12c0*/ 	.word	0x00000059
        /*12c4*/ 	.word	0x00030890
        /*12c8*/ 	.short	0x010a
        /*12ca*/ 	.byte	0x3f
	.zero		1


	//   ....[24]....
        /*12cc*/ 	.word	0x00007790
        /*12d0*/ 	.word	0x00000059
        /*12d4*/ 	.word	0x00030890
        /*12d8*/ 	.short	0x010a
        /*12da*/ 	.byte	0x3f
	.zero		1


	//   ....[25]....
        /*12dc*/ 	.word	0x00007dc0
        /*12e0*/ 	.word	0x0000000b
        /*12e4*/ 	.word	0x00000000
        /*12e8*/ 	.short	0x0101
        /*12ea*/ 	.byte	0x3f
	.zero		1


	//   ....[26]....
        /*12ec*/ 	.word	0x00007e00
        /*12f0*/ 	.word	0x00000059
        /*12f4*/ 	.word	0x000308b0
        /*12f8*/ 	.short	0x010a
        /*12fa*/ 	.byte	0x3f
	.zero		1


	//   ....[27]....
        /*12fc*/ 	.word	0x000083d0
        /*1300*/ 	.word	0x00000059
        /*1304*/ 	.word	0x00000000
        /*1308*/ 	.short	0x0101
        /*130a*/ 	.byte	0x3f
	.zero		1


	//   ....[28]....
        /*130c*/ 	.word	0x00008f70
        /*1310*/ 	.word	0x00000012
        /*1314*/ 	.word	0x00030800
        /*1318*/ 	.short	0x010a
        /*131a*/ 	.byte	0x3f
	.zero		1


	//   ....[29]....
        /*131c*/ 	.word	0x00008fc0
        /*1320*/ 	.word	0x00000012
        /*1324*/ 	.word	0x00030800
        /*1328*/ 	.short	0x010a
        /*132a*/ 	.byte	0x3f
	.zero		1


	//   ....[30]....
        /*132c*/ 	.word	0x0000a8e0
        /*1330*/ 	.word	0x00000012
        /*1334*/ 	.word	0x00030800
        /*1338*/ 	.short	0x010a
        /*133a*/ 	.byte	0x3f
	.zero		1


	//   ....[31]....
        /*133c*/ 	.word	0x0000ec20
        /*1340*/ 	.word	0x00000012
        /*1344*/ 	.word	0x00030800
        /*1348*/ 	.short	0x010a
        /*134a*/ 	.byte	0x3f
	.zero		1


	//   ....[32]....
        /*134c*/ 	.word	0x000122f0
        /*1350*/ 	.word	0x00000008
        /*1354*/ 	.word	0x00030830
        /*1358*/ 	.short	0x010a
        /*135a*/ 	.byte	0x3f
	.zero		1


	//   ....[33]....
        /*135c*/ 	.word	0x000123a0
        /*1360*/ 	.word	0x00000008
        /*1364*/ 	.word	0x00030830
        /*1368*/ 	.short	0x010a
        /*136a*/ 	.byte	0x3f
	.zero		1


	//   ....[34]....
        /*136c*/ 	.word	0x000130e0
        /*1370*/ 	.word	0x00000000
        /*1374*/ 	.word	0x00000000
        /*1378*/ 	.short	0x0101
        /*137a*/ 	.byte	0x3f
	.zero		1


	//   ....[35]....
        /*137c*/ 	.word	0x00014dc0
        /*1380*/ 	.word	0x000000df
        /*1384*/ 	.word	0x00030830
        /*1388*/ 	.short	0x010a
        /*138a*/ 	.byte	0x3f
	.zero		1


	//   ....[36]....
        /*138c*/ 	.word	0x00014e50
        /*1390*/ 	.word	0x000000df
        /*1394*/ 	.word	0x00030830
        /*1398*/ 	.short	0x010a
        /*139a*/ 	.byte	0x3f
	.zero		1


	//   ....[37]....
        /*139c*/ 	.word	0x00016040
        /*13a0*/ 	.word	0x000000da
        /*13a4*/ 	.word	0x00030850
        /*13a8*/ 	.short	0x010a
        /*13aa*/ 	.byte	0x3f
	.zero		1


	//   ....[38]....
        /*13ac*/ 	.word	0x00016090
        /*13b0*/ 	.word	0x000000da
        /*13b4*/ 	.word	0x00030850
        /*13b8*/ 	.short	0x010a
        /*13ba*/ 	.byte	0x3f
	.zero		1


	//   ....[39]....
        /*13bc*/ 	.word	0x00016430
        /*13c0*/ 	.word	0x000000df
        /*13c4*/ 	.word	0x00000000
        /*13c8*/ 	.short	0x0101
        /*13ca*/ 	.byte	0x3f
	.zero		1


	//   ....[40]....
        /*13cc*/ 	.word	0x00017980
        /*13d0*/ 	.word	0x000000da
        /*13d4*/ 	.word	0x00000000
        /*13d8*/ 	.short	0x0101
        /*13da*/ 	.byte	0x3f
	.zero		1


	//   ....[41]....
        /*13dc*/ 	.word	0x00017f10
        /*13e0*/ 	.word	0x000000df
        /*13e4*/ 	.word	0x00030830
        /*13e8*/ 	.short	0x010a
        /*13ea*/ 	.byte	0x3f
	.zero		1


	//   ....[42]....
        /*13ec*/ 	.word	0x00017fa0
        /*13f0*/ 	.word	0x000000df
        /*13f4*/ 	.word	0x00030830
        /*13f8*/ 	.short	0x010a
        /*13fa*/ 	.byte	0x3f
	.zero		1


	//   ....[43]....
        /*13fc*/ 	.word	0x000191b0
        /*1400*/ 	.word	0x00000008
        /*1404*/ 	.word	0x00030850
        /*1408*/ 	.short	0x010a
        /*140a*/ 	.byte	0x3f
	.zero		1


	//   ....[44]....
        /*140c*/ 	.word	0x00019200
        /*1410*/ 	.word	0x00000008
        /*1414*/ 	.word	0x00030850
        /*1418*/ 	.short	0x010a
        /*141a*/ 	.byte	0x3f
	.zero		1


	//   ....[45]....
        /*141c*/ 	.word	0x00019a90
        /*1420*/ 	.word	0x000000df
        /*1424*/ 	.word	0x00000000
        /*1428*/ 	.short	0x0101
        /*142a*/ 	.byte	0x3f
	.zero		1


	//   ....[46]....
        /*142c*/ 	.word	0x00019e90
        /*1430*/ 	.word	0x00000008
        /*1434*/ 	.word	0x00000000
        /*1438*/ 	.short	0x0101
        /*143a*/ 	.byte	0x3f
	.zero		1


	//   ....[47]....
        /*143c*/ 	.word	0x0001a100
        /*1440*/ 	.word	0x000000df
        /*1444*/ 	.word	0x00030830
        /*1448*/ 	.short	0x010a
        /*144a*/ 	.byte	0x3f
	.zero		1


	//   ....[48]....
        /*144c*/ 	.word	0x0001a190
        /*1450*/ 	.word	0x000000df
        /*1454*/ 	.word	0x00030830
        /*1458*/ 	.short	0x010a
        /*145a*/ 	.byte	0x3f
	.zero		1


	//   ....[49]....
        /*145c*/ 	.word	0x0001b3a0
        /*1460*/ 	.word	0x000000de
        /*1464*/ 	.word	0x00030850
        /*1468*/ 	.short	0x010a
        /*146a*/ 	.byte	0x3f
	.zero		1


	//   ....[50]....
        /*146c*/ 	.word	0x0001b3f0
        /*1470*/ 	.word	0x000000de
        /*1474*/ 	.word	0x00030850
        /*1478*/ 	.short	0x010a
        /*147a*/ 	.byte	0x3f
	.zero		1


	//   ....[51]....
        /*147c*/ 	.word	0x0001b790
        /*1480*/ 	.word	0x000000df
        /*1484*/ 	.word	0x00000000
        /*1488*/ 	.short	0x0101
        /*148a*/ 	.byte	0x3f
	.zero		1


	//   ....[52]....
        /*148c*/ 	.word	0x0001ccf0
        /*1490*/ 	.word	0x000000de
        /*1494*/ 	.word	0x00000000
        /*1498*/ 	.short	0x0101
        /*149a*/ 	.byte	0x3f
	.zero		1


	//   ....[53]....
        /*149c*/ 	.word	0x0001d690
        /*14a0*/ 	.word	0x00000008
        /*14a4*/ 	.word	0x00030850
        /*14a8*/ 	.short	0x010a
        /*14aa*/ 	.byte	0x3f
	.zero		1


	//   ....[54]....
        /*14ac*/ 	.word	0x0001d730
        /*14b0*/ 	.word	0x00000008
        /*14b4*/ 	.word	0x00030850
        /*14b8*/ 	.short	0x010a
        /*14ba*/ 	.byte	0x3f
	.zero		1


	//   ....[55]....
        /*14bc*/ 	.word	0x0001e350
        /*14c0*/ 	.word	0x00000004
        /*14c4*/ 	.word	0x00000000
        /*14c8*/ 	.short	0x0101
        /*14ca*/ 	.byte	0x3f
	.zero		1


	//   ....[56]....
        /*14cc*/ 	.word	0x0001fdf0
        /*14d0*/ 	.word	0x00000000
        /*14d4*/ 	.word	0x00000000
        /*14d8*/ 	.short	0x0101
        /*14da*/ 	.byte	0x3f
	.zero		1


	//   ....[57]....
        /*14dc*/ 	.word	0x00022960
        /*14e0*/ 	.word	0x00000017
        /*14e4*/ 	.word	0x00030820
        /*14e8*/ 	.short	0x010a
        /*14ea*/ 	.byte	0x3f
	.zero		1


	//   ....[58]....
        /*14ec*/ 	.word	0x000229f0
        /*14f0*/ 	.word	0x0000000d
        /*14f4*/ 	.word	0x000308a0
        /*14f8*/ 	.short	0x010a
        /*14fa*/ 	.byte	0x3f
	.zero		1


	//   ....[59]....
        /*14fc*/ 	.word	0x00022f50
        /*1500*/ 	.word	0x0000000d
        /*1504*/ 	.word	0x000308c0
        /*1508*/ 	.short	0x010a
        /*150a*/ 	.byte	0x3f
	.zero		1


	//   ....[60]....
        /*150c*/ 	.word	0x00023560
        /*1510*/ 	.word	0x00000006
        /*1514*/ 	.word	0x000308a0
        /*1518*/ 	.short	0x010a
        /*151a*/ 	.byte	0x3f
	.zero		1


	//   ....[61]....
        /*151c*/ 	.word	0x00023aa0
        /*1520*/ 	.word	0x00000006
        /*1524*/ 	.word	0x000308c0
        /*1528*/ 	.short	0x010a
        /*152a*/ 	.byte	0x3f
	.zero		1


	//   ....[62]....
        /*152c*/ 	.word	0x00024f30
        /*1530*/ 	.word	0x00000004
        /*1534*/ 	.word	0x00030840
        /*1538*/ 	.short	0x010a
        /*153a*/ 	.byte	0x3f
	.zero		1


	//   ....[63]....
        /*153c*/ 	.word	0x00025450
        /*1540*/ 	.word	0x00000004
        /*1544*/ 	.word	0x00030830
        /*1548*/ 	.short	0x0107
        /*154a*/ 	.byte	0x3f
	.zero		1


	//   ....[64]....
        /*154c*/ 	.word	0x00025510
        /*1550*/ 	.word	0x00000004
        /*1554*/ 	.word	0x00030830
        /*1558*/ 	.short	0x0101
        /*155a*/ 	.byte	0x3f
	.zero		1


	//   ....[65]....
        /*155c*/ 	.word	0x000261e0
        /*1560*/ 	.word	0x00000017
        /*1564*/ 	.word	0x00030800
        /*1568*/ 	.short	0x0107
        /*156a*/ 	.byte	0x3f
	.zero		1


	//   ....[66]....
        /*156c*/ 	.word	0x00026300
        /*1570*/ 	.word	0x00000017
        /*1574*/ 	.word	0x00030800
        /*1578*/ 	.short	0x0101
        /*157a*/ 	.byte	0x3f
	.zero		1


	//   ....[67]....
        /*157c*/ 	.word	0x00026320
        /*1580*/ 	.word	0x00000017
        /*1584*/ 	.word	0x00030820
        /*1588*/ 	.short	0x010a
        /*158a*/ 	.byte	0x3f
	.zero		1


	//   ....[68]....
        /*158c*/ 	.word	0x00026710
        /*1590*/ 	.word	0x00000007
        /*1594*/ 	.word	0x00030840
        /*1598*/ 	.short	0x010a
        /*159a*/ 	.byte	0x3f
	.zero		1


	//   ....[69]....
        /*159c*/ 	.word	0x00026c10
        /*15a0*/ 	.word	0x00000007
        /*15a4*/ 	.word	0x00030830
        /*15a8*/ 	.short	0x0107
        /*15aa*/ 	.byte	0x3f
	.zero		1


	//   ....[70]....
        /*15ac*/ 	.word	0x00026cd0
        /*15b0*/ 	.word	0x00000007
        /*15b4*/ 	.word	0x00030830
        /*15b8*/ 	.short	0x0101
        /*15ba*/ 	.byte	0x3f
	.zero		1


	//   ....[71]....
        /*15bc*/ 	.word	0x00026d30
        /*15c0*/ 	.word	0x00000007
        /*15c4*/ 	.word	0x00030860
        /*15c8*/ 	.short	0x010a
        /*15ca*/ 	.byte	0x3f
	.zero		1


	//   ....[72]....
        /*15cc*/ 	.word	0x000271e0
        /*15d0*/ 	.word	0x00000007
        /*15d4*/ 	.word	0x00030850
        /*15d8*/ 	.short	0x0107
        /*15da*/ 	.byte	0x3f
	.zero		1


	//   ....[73]....
        /*15dc*/ 	.word	0x00027340
        /*15e0*/ 	.word	0x00000007
        /*15e4*/ 	.word	0x00030850
        /*15e8*/ 	.short	0x0101
        /*15ea*/ 	.byte	0x3f
	.zero		1


	//   ....[74]....
        /*15ec*/ 	.word	0x00027560
        /*15f0*/ 	.word	0x00000004
        /*15f4*/ 	.word	0x00030860
        /*15f8*/ 	.short	0x010a
        /*15fa*/ 	.byte	0x3f
	.zero		1


	//   ....[75]....
        /*15fc*/ 	.word	0x000279f0
        /*1600*/ 	.word	0x00000004
        /*1604*/ 	.word	0x00030850
        /*1608*/ 	.short	0x0107
        /*160a*/ 	.byte	0x3f
	.zero		1


	//   ....[76]....
        /*160c*/ 	.word	0x00027ab0
        /*1610*/ 	.word	0x00000004
        /*1614*/ 	.word	0x00030850
        /*1618*/ 	.short	0x0101
        /*161a*/ 	.byte	0x3f
	.zero		1


	//   ....[77]....
        /*161c*/ 	.word	0x000287e0
        /*1620*/ 	.word	0x00000005
        /*1624*/ 	.word	0x00030820
        /*1628*/ 	.short	0x010a
        /*162a*/ 	.byte	0x3f
	.zero		1


	//   ....[78]....
        /*162c*/ 	.word	0x00028950
        /*1630*/ 	.word	0x00000003
        /*1634*/ 	.word	0x00030840
        /*1638*/ 	.short	0x010a
        /*163a*/ 	.byte	0x3f
	.zero		1


	//   ....[79]....
        /*163c*/ 	.word	0x000289f0
        /*1640*/ 	.word	0x00000019
        /*1644*/ 	.word	0x00030840
        /*1648*/ 	.short	0x010a
        /*164a*/ 	.byte	0x3f
	.zero		1


	//   ....[80]....
        /*164c*/ 	.word	0x00028a30
        /*1650*/ 	.word	0x00000003
        /*1654*/ 	.word	0x00030860
        /*1658*/ 	.short	0x010a
        /*165a*/ 	.byte	0x3f
	.zero		1


	//   ....[81]....
        /*165c*/ 	.word	0x00028a70
        /*1660*/ 	.word	0x00000019
        /*1664*/ 	.word	0x00030860
        /*1668*/ 	.short	0x010a
        /*166a*/ 	.byte	0x3f
	.zero		1


	//   ....[82]....
        /*166c*/ 	.word	0x00028ad0
        /*1670*/ 	.word	0x00000059
        /*1674*/ 	.word	0x00030890
        /*1678*/ 	.short	0x010a
        /*167a*/ 	.byte	0x3f
	.zero		1


	//   ....[83]....
        /*167c*/ 	.word	0x00028d80
        /*1680*/ 	.word	0x00000059
        /*1684*/ 	.word	0x00030890
        /*1688*/ 	.short	0x010a
        /*168a*/ 	.byte	0x3f
	.zero		1


	//   ....[84]....
        /*168c*/ 	.word	0x00029030
        /*1690*/ 	.word	0x00000059
        /*1694*/ 	.word	0x00030890
        /*1698*/ 	.short	0x010a
        /*169a*/ 	.byte	0x3f
	.zero		1


	//   ....[85]....
        /*169c*/ 	.word	0x000292e0
        /*16a0*/ 	.word	0x00000059
        /*16a4*/ 	.word	0x000308b0
        /*16a8*/ 	.short	0x010a
        /*16aa*/ 	.byte	0x3f
	.zero		1


	//   ....[86]....
        /*16ac*/ 	.word	0x00029a40
        /*16b0*/ 	.word	0x00000012
        /*16b4*/ 	.word	0x00030800
        /*16b8*/ 	.short	0x010a
        /*16ba*/ 	.byte	0x3f
	.zero		1


	//   ....[87]....
        /*16bc*/ 	.word	0x0002a1a0
        /*16c0*/ 	.word	0x00000012
        /*16c4*/ 	.word	0x00030800
        /*16c8*/ 	.short	0x010a
        /*16ca*/ 	.byte	0x3f
	.zero		1


	//   ....[88]....
        /*16cc*/ 	.word	0x0002a1f0
        /*16d0*/ 	.word	0x00000008
        /*16d4*/ 	.word	0x00030830
        /*16d8*/ 	.short	0x010a
        /*16da*/ 	.byte	0x3f
	.zero		1


	//   ....[89]....
        /*16dc*/ 	.word	0x0002a240
        /*16e0*/ 	.word	0x000000df
        /*16e4*/ 	.word	0x00030830
        /*16e8*/ 	.short	0x010a
        /*16ea*/ 	.byte	0x3f
	.zero		1


	//   ....[90]....
        /*16ec*/ 	.word	0x0002a290
        /*16f0*/ 	.word	0x000000da
        /*16f4*/ 	.word	0x00030850
        /*16f8*/ 	.short	0x010a
        /*16fa*/ 	.byte	0x3f
	.zero		1


	//   ....[91]....
        /*16fc*/ 	.word	0x0002a2e0
        /*1700*/ 	.word	0x000000df
        /*1704*/ 	.word	0x00030830
        /*1708*/ 	.short	0x010a
        /*170a*/ 	.byte	0x3f
	.zero		1


	//   ....[92]....
        /*170c*/ 	.word	0x0002a330
        /*1710*/ 	.word	0x00000008
        /*1714*/ 	.word	0x00030850
        /*1718*/ 	.short	0x010a
        /*171a*/ 	.byte	0x3f
	.zero		1


	//   ....[93]....
        /*171c*/ 	.word	0x0002a380
        /*1720*/ 	.word	0x000000df
        /*1724*/ 	.word	0x00030830
        /*1728*/ 	.short	0x010a
        /*172a*/ 	.byte	0x3f
	.zero		1


	//   ....[94]....
        /*172c*/ 	.word	0x0002a3d0
        /*1730*/ 	.word	0x000000de
        /*1734*/ 	.word	0x00030850
        /*1738*/ 	.short	0x010a
        /*173a*/ 	.byte	0x3f
	.zero		1


	//   ....[95]....
        /*173c*/ 	.word	0x0002a420
        /*1740*/ 	.word	0x00000008
        /*1744*/ 	.word	0x00030850
        /*1748*/ 	.short	0x010a
        /*174a*/ 	.byte	0x3f
	.zero		1


	//   ....[96]....
        /*174c*/ 	.word	0x0002a5c0
        /*1750*/ 	.word	0x00000017
        /*1754*/ 	.word	0x00030820
        /*1758*/ 	.short	0x010a
        /*175a*/ 	.byte	0x3f
	.zero		1


	//   ....[97]....
        /*175c*/ 	.word	0x0002a610
        /*1760*/ 	.word	0x0000000d
        /*1764*/ 	.word	0x000308a0
        /*1768*/ 	.short	0x010a
        /*176a*/ 	.byte	0x3f
	.zero		1


	//   ....[98]....
        /*176c*/ 	.word	0x0002a660
        /*1770*/ 	.word	0x0000000d
        /*1774*/ 	.word	0x000308c0
        /*1778*/ 	.short	0x010a
        /*177a*/ 	.byte	0x3f
	.zero		1


	//   ....[99]....
        /*177c*/ 	.word	0x0002a6b0
        /*1780*/ 	.word	0x00000006
        /*1784*/ 	.word	0x000308a0
        /*1788*/ 	.short	0x010a
        /*178a*/ 	.byte	0x3f
	.zero		1


	//   ....[100]....
        /*178c*/ 	.word	0x0002a700
        /*1790*/ 	.word	0x00000006
        /*1794*/ 	.word	0x000308c0
        /*1798*/ 	.short	0x010a
        /*179a*/ 	.byte	0x3f
	.zero		1


	//   ....[101]....
        /*179c*/ 	.word	0x0002a820
        /*17a0*/ 	.word	0x00000004
        /*17a4*/ 	.word	0x00030840
        /*17a8*/ 	.short	0x010a
        /*17aa*/ 	.byte	0x3f
	.zero		1


	//   ....[102]....
        /*17ac*/ 	.word	0x0002b9b0
        /*17b0*/ 	.word	0x00000017
        /*17b4*/ 	.word	0x00030820
        /*17b8*/ 	.short	0x010a
        /*17ba*/ 	.byte	0x3f
	.zero		1


	//   ....[103]....
        /*17bc*/ 	.word	0x0002ba00
        /*17c0*/ 	.word	0x00000007
        /*17c4*/ 	.word	0x00030840
        /*17c8*/ 	.short	0x010a
        /*17ca*/ 	.byte	0x3f
	.zero		1


	//   ....[104]....
        /*17cc*/ 	.word	0x0002c020
        /*17d0*/ 	.word	0x00000007
        /*17d4*/ 	.word	0x00030860
        /*17d8*/ 	.short	0x010a
        /*17da*/ 	.byte	0x3f
	.zero		1


	//   ....[105]....
        /*17dc*/ 	.word	0x0002c660
        /*17e0*/ 	.word	0x00000004
        /*17e4*/ 	.word	0x00030860
        /*17e8*/ 	.short	0x010a
        /*17ea*/ 	.byte	0x3f
	.zero		1


	//   ....[106]....
        /*17ec*/ 	.word	0x0002d680
        /*17f0*/ 	.word	0x00000005
        /*17f4*/ 	.word	0x00030820
        /*17f8*/ 	.short	0x010a
        /*17fa*/ 	.byte	0x3f
	.zero		1


	//   ....[107]....
        /*17fc*/ 	.word	0x0002d820
        /*1800*/ 	.word	0x00000003
        /*1804*/ 	.word	0x00030840
        /*1808*/ 	.short	0x010a
        /*180a*/ 	.byte	0x3f
	.zero		1


	//   ....[108]....
        /*180c*/ 	.word	0x0002d870
        /*1810*/ 	.word	0x00000019
        /*1814*/ 	.word	0x00030840
        /*1818*/ 	.short	0x010a
        /*181a*/ 	.byte	0x3f
	.zero		1


	//   ....[109]....
        /*181c*/ 	.word	0x0002d8c0
        /*1820*/ 	.word	0x00000003
        /*1824*/ 	.word	0x00030860
        /*1828*/ 	.short	0x010a
        /*182a*/ 	.byte	0x3f
	.zero		1


	//----- nvinfo : EIATTR_NUM_MBARRIERS
	.align		4
.L_475:
        /*182c*/ 	.byte	0x03, 0x38
        /*182e*/ 	.short	0x0016


	//----- nvinfo : EIATTR_EXIT_INSTR_OFFSETS
	.align		4
        /*1830*/ 	.byte	0x04, 0x1c
        /*1832*/ 	.short	(.L_477 - .L_476)


	//   ....[0]....
.L_476:
        /*1834*/ 	.word	0x00028ac0


	//----- nvinfo : EIATTR_MAX_THREADS
	.align		4
.L_477:
        /*1838*/ 	.byte	0x04, 0x05
        /*183a*/ 	.short	(.L_479 - .L_478)
.L_478:
        /*183c*/ 	.word	0x00000180
        /*1840*/ 	.word	0x00000001
        /*1844*/ 	.word	0x00000001


	//----- nvinfo : EIATTR_CRS_STACK_SIZE
	.align		4
.L_479:
        /*1848*/ 	.byte	0x04, 0x1e
        /*184a*/ 	.short	(.L_481 - .L_480)
.L_480:
        /*184c*/ 	.word	0x00000000


	//----- nvinfo : EIATTR_CBANK_PARAM_SIZE
	.align		4
.L_481:
        /*1850*/ 	.byte	0x03, 0x19
        /*1852*/ 	.short	0x0af0


	//----- nvinfo : EIATTR_PARAM_CBANK
	.align		4
        /*1854*/ 	.byte	0x04, 0x0a
        /*1856*/ 	.short	(.L_483 - .L_482)
	.align		4
.L_482:
        /*1858*/ 	.word	index@(.nv.constant0._ZN7cutlass13device_kernelIN5flash11enable_sm90INS1_16FlashAttnFwdSm90INS1_25CollectiveMainloopFwdSm90ILi2EN4cute5tupleIJNS5_1CILi1EEES8_S8_EEENS6_IJNS7_ILi128EEENS7_ILi64EEENS7_ILi256EEEEEELi256ENS_6half_tEfNS_4arch4Sm90ELb0ELb1ELb0ELb1ELb1ELb1ELb0ELb1ELb1ELb1ELb0ELb0EEENS1_21CollectiveEpilogueFwdINS6_IJSA_SC_SB_EEES9_SE_SG_Li256ELb1ELb1ELb0ELb0EEENS1_36VarlenDynamicPersistentTileSchedulerILi128ELi64ELi256ELi128ELb0ELb1ELb1ELb1ELb0ELb1EEEEEEEEEvNT_6ParamsE)
        /*185c*/ 	.short	0x0210
        /*185e*/ 	.short	0x0af0


	//----- nvinfo : EIATTR_SW_WAR
	.align		4
.L_483:
        /*1860*/ 	.byte	0x04, 0x36
        /*1862*/ 	.short	(.L_485 - .L_484)
.L_484:
        /*1864*/ 	.word	0x00000008
.L_485:


//--------------------- .nv.info._ZN7cutlass13device_kernelIN5flash11enable_sm90INS1_16FlashAttnFwdSm90INS1_25CollectiveMainloopFwdSm90ILi2EN4cute5tupleIJNS5_1CILi1EEES8_S8_EEENS6_IJNS7_ILi128EEENS7_ILi80EEENS7_ILi256EEEEEELi256ENS_6half_tEfNS_4arch4Sm90ELb1ELb0ELb0ELb0ELb1ELb0ELb0ELb1ELb1ELb1ELb0ELb0EEENS1_21CollectiveEpilogueFwdINS6_IJSA_SC_SB_EEES9_SE_SG_Li256ELb0ELb1ELb0ELb0EEENS1_30DynamicPersistentTileSchedulerILi256ELi128ELb0ELb1ELb1EEEEEEEEEvNT_6ParamsE --------------------------
	.section	.nv.info._ZN7cutlass13device_kernelIN5flash11enable_sm90INS1_16FlashAttnFwdSm90INS1_25CollectiveMainloopFwdSm90ILi2EN4cute5tupleIJNS5_1CILi1EEES8_S8_EEENS6_IJNS7_ILi128EEENS7_ILi80EEENS7_ILi256EEEEEELi256ENS_6half_tEfNS_4arch4Sm90ELb1ELb0ELb0ELb0ELb1ELb0ELb0ELb1ELb1ELb1ELb0ELb0EEENS1_21CollectiveEpilogueFwdINS6_IJSA_SC_SB_EEES9_SE_SG_Li256ELb0ELb1ELb0ELb0EEENS1_30DynamicPersistentTileSchedulerILi256ELi128ELb0ELb1ELb1EEEEEEEEEvNT_6ParamsE,"",@"SHT_CUDA_INFO"
	.sectionflags	@""
	.align	4


	//----- nvinfo : EIATTR_CUDA_API_VERSION
	.align		4
        /*0000*/ 	.byte	0x04, 0x37
        /*0002*/ 	.short	(.L_487 - .L_486)
.L_486:
        /*0004*/ 	.word	0x00000082


	//----- nvinfo : EIATTR_KPARAM_INFO
	.align		4
.L_487:
        /*0008*/ 	.byte	0x04, 0x17
        /*000a*/ 	.short	(.L_489 - .L_488)
.L_488:
        /*000c*/ 	.word	0x00000000
        /*0010*/ 	.short	0x0000
        /*0012*/ 	.short	0x0070
        /*0014*/ 	.byte	0x00, 0xf0, 0x01, 0x2a


	//----- nvinfo : EIATTR_SPARSE_MMA_MASK
	.align		4
.L_489:
        /*0018*/ 	.byte	0x03, 0x50
        /*001a*/ 	.short	0x0000


	//----- nvinfo : EIATTR_MAXREG_COUNT
	.align		4
        /*001c*/ 	.byte	0x03, 0x1b
        /*001e*/ 	.short	0x00a8


	//----- nvinfo : EIATTR_NUM_BARRIERS
	.align		4
        /*0020*/ 	.byte	0x02, 0x4c
        /*0022*/ 	.byte	0x09
	.zero		1


	//----- nvinfo : EIATTR_EXTERNS
	.align		4
        /*0024*/ 	.byte	0x04, 0x0f
        /*0026*/ 	.short	(.L_491 - .L_490)


	//   ....[0]....
	.align		4
.L_490:
        /*0028*/ 	.word	index@(__assertfail)


	//----- nvinfo : EIATTR_ANNOTATIONS
	.align		4
.L_491:
        /*002c*/ 	.byte	0x04, 0x55
        /*002e*/ 	.short	(.L_493 - .L_492)


	//   ....[0]....
.L_492:
        /*0030*/ 	.word	0x00000001
        /*0034*/ 	.byte	0xa0, 0x08, 0x00, 0x00, 0x01, 0x00, 0x00, 0x00, 0x60, 0x09, 0x00, 0x00, 0x01, 0x00, 0x00, 0x00
        /*0044*/ 	.byte	0xb0, 0x0c, 0x00, 0x00, 0x01, 0x00, 0x00, 0x00, 0x70, 0x18, 0x00, 0x00, 0x01, 0x00, 0x00, 0x00
        /*0054*/ 	.byte	0xc0, 0x10, 0x01, 0x00, 0x01, 0x00, 0x00, 0x00, 0x60, 0x11, 0x01, 0x00, 0x01, 0x00, 0x00, 0x00
        /*0064*/ 	.byte	0xe0, 0x11, 0x01, 0x00, 0x01, 0x00, 0x00, 0x00, 0xa0, 0x36, 0x01, 0x00, 0x01, 0x00, 0x00, 0x00
        /*0074*/ 	.byte	0xc0, 0x36, 0x01, 0x00, 0x01, 0x00, 0x00, 0x00, 0xb0, 0x50, 0x01, 0x00, 0x01, 0x00, 0x00, 0x00
        /*0084*/ 	.byte	0x50, 0x52, 0x01, 0x00


	//----- nvinfo : EIATTR_MERCURY_ISA_VERSION
	.align		4
.L_493:
        /*0088*/ 	.byte	0x03, 0x5f
        /*008a*/ 	.short	0x0101


	//----- nvinfo : EIATTR_INT_WARP_WIDE_INSTR_OFFSETS
	.align		4
        /*008c*/ 	.byte	0x04, 0x31
        /*008e*/ 	.short	(.L_495 - .L_494)


	//   ....[0]....
.L_494:
        /*0090*/ 	.word	0x000000c0


	//   ....[1]....
        /*0094*/ 	.word	0x000000d0


	//   ....[2]....
        /*0098*/ 	.word	0x00000170


	//   ....[3]....
        /*009c*/ 	.word	0x00011af0


	//   ....[4]....
        /*00a0*/ 	.word	0x00011b80


	//   ....[5]....
        /*00a4*/ 	.word	0x000147f0


	//   ....[6]....
        /*00a8*/ 	.word	0x00014880


	//----- nvinfo : EIATTR_COOP_GROUP_MASK_REGIDS
	.align		4
.L_495:
        /*00ac*/ 	.byte	0x04, 0x29
        /*00ae*/ 	.short	(.L_497 - .L_496)


	//   ....[0]....
.L_496:
        /*00b0*/ 	.word	0xffffffff


	//   ....[1]....
        /*00b4*/ 	.word	0xffffffff


	//   ....[2]....
        /*00b8*/ 	.word	0xffffffff


	//   ....[3]....
        /*00bc*/ 	.word	0xffffffff


	//   ....[4]....
        /*00c0*/ 	.word	0xffffffff


	//   ....[5]....
        /*00c4*/ 	.word	0xffffffff


	//   ....[6]....
        /*00c8*/ 	.word	0xffffffff


	//   ....[7]....
        /*00cc*/ 	.word	0xffffffff


	//   ....[8]....
        /*00d0*/ 	.word	0xffffffff


	//   ....[9]....
        /*00d4*/ 	.word	0xffffffff


	//   ....[10]....
        /*00d8*/ 	.word	0xffffffff


	//   ....[11]....
        /*00dc*/ 	.word	0xffffffff


	//   ....[12]....
        /*00e0*/ 	.word	0xffffffff


	//   ....[13]....
        /*00e4*/ 	.word	0xffffffff


	//   ....[14]....
        /*00e8*/ 	.word	0xffffffff


	//   ....[15]....
        /*00ec*/ 	.word	0xffffffff


	//   ....[16]....
        /*00f0*/ 	.word	0xffffffff


	//   ....[17]....
        /*00f4*/ 	.word	0xffffffff


	//   ....[18]....
        /*00f8*/ 	.word	0xffffffff


	//   ....[19]....
        /*00fc*/ 	.word	0xffffffff


	//   ....[20]....
        /*0100*/ 	.word	0xffffffff


	//   ....[21]....
        /*0104*/ 	.word	0xffffffff


	//   ....[22]....
        /*0108*/ 	.word	0xffffffff


	//   ....[23]....
        /*010c*/ 	.word	0xffffffff


	//   ....[24]....
        /*0110*/ 	.word	0xffffffff


	//   ....[25]....
        /*0114*/ 	.word	0xffffffff


	//   ....[26]....
        /*0118*/ 	.word	0xffffffff


	//   ....[27]....
        /*011c*/ 	.word	0xffffffff


	//   ....[28]....
        /*0120*/ 	.word	0xffffffff


	//   ....[29]....
        /*0124*/ 	.word	0xffffffff


	//   ....[30]....
        /*0128*/ 	.word	0xffffffff


	//   ....[31]....
        /*012c*/ 	.word	0xffffffff


	//   ....[32]....
        /*0130*/ 	.word	0xffffffff


	//   ....[33]....
        /*0134*/ 	.word	0xffffffff


	//   ....[34]....
        /*0138*/ 	.word	0xffffffff


	//   ....[35]....
        /*013c*/ 	.word	0xffffffff


	//   ....[36]....
        /*0140*/ 	.word	0xffffffff


	//   ....[37]....
        /*0144*/ 	.word	0xffffffff


	//   ....[38]....
        /*0148*/ 	.word	0xffffffff


	//   ....[39]....
        /*014c*/ 	.word	0xffffffff


	//   ....[40]....
        /*0150*/ 	.word	0xffffffff


	//   ....[41]....
        /*0154*/ 	.word	0xffffffff


	//   ....[42]....
        /*0158*/ 	.word	0xffffffff


	//   ....[43]....
        /*015c*/ 	.word	0xffffffff


	//   ....[44]....
        /*0160*/ 	.word	0xffffffff


	//   ....[45]....
        /*0164*/ 	.word	0xffffffff


	//   ....[46]....
        /*0168*/ 	.word	0xffffffff


	//   ....[47]....
        /*016c*/ 	.word	0xffffffff


	//   ....[48]....
        /*0170*/ 	.word	0xffffffff


	//   ....[49]....
        /*0174*/ 	.word	0xffffffff


	//   ....[50]....
        /*0178*/ 	.word	0xffffffff


	//   ....[51]....
        /*017c*/ 	.word	0xffffffff


	//   ....[52]....
        /*0180*/ 	.word	0xffffffff


	//   ....[53]....
        /*0184*/ 	.word	0xffffffff


	//   ....[54]....
        /*0188*/ 	.word	0xffffffff


	//   ....[55]....
        /*018c*/ 	.word	0xffffffff


	//   ....[56]....
        /*0190*/ 	.word	0xffffffff


	//   ....[57]....
        /*0194*/ 	.word	0xffffffff


	//   ....[58]....
        /*0198*/ 	.word	0xffffffff


	//   ....[59]....
        /*019c*/ 	.word	0xffffffff


	//   ....[60]....
        /*01a0*/ 	.word	0xffffffff


	//   ....[61]....
        /*01a4*/ 	.word	0xffffffff


	//   ....[62]....
        /*01a8*/ 	.word	0xffffffff


	//   ....[63]....
        /*01ac*/ 	.word	0xffffffff


	//   ....[64]....
        /*01b0*/ 	.word	0xffffffff


	//   ....[65]....
        /*01b4*/ 	.word	0xffffffff


	//   ....[66]....
        /*01b8*/ 	.word	0xffffffff


	//   ....[67]....
        /*01bc*/ 	.word	0xffffffff


	//   ....[68]....
        /*01c0*/ 	.word	0xffffffff


	//   ....[69]....
        /*01c4*/ 	.word	0xffffffff


	//   ....[70]....
        /*01c8*/ 	.word	0xffffffff


	//   ....[71]....
        /*01cc*/ 	.word	0xffffffff


	//   ....[72]....
        /*01d0*/ 	.word	0xffffffff


	//   ....[73]....
        /*01d4*/ 	.word	0xffffffff


	//   ....[74]....
        /*01d8*/ 	.word	0xffffffff


	//   ....[75]....
        /*01dc*/ 	.word	0xffffffff


	//   ....[76]....
        /*01e0*/ 	.word	0xffffffff


	//   ....[77]....
        /*01e4*/ 	.word	0xffffffff


	//   ....[78]....
        /*01e8*/ 	.word	0xffffffff


	//   ....[79]....
        /*01ec*/ 	.word	0xffffffff


	//   ....[80]....
        /*01f0*/ 	.word	0xffffffff


	//   ....[81]....
        /*01f4*/ 	.word	0xffffffff


	//   ....[82]....
        /*01f8*/ 	.word	0xffffffff


	//   ....[83]....
        /*01fc*/ 	.word	0xffffffff


	//   ....[84]....
        /*0200*/ 	.word	0xffffffff


	//   ....[85]....
        /*0204*/ 	.word	0xffffffff


	//   ....[86]....
        /*0208*/ 	.word	0xffffffff


	//   ....[87]....
        /*020c*/ 	.word	0xffffffff


	//   ....[88]....
        /*0210*/ 	.word	0xffffffff


	//   ....[89]....
        /*0214*/ 	.word	0xffffffff


	//   ....[90]....
        /*0218*/ 	.word	0xffffffff


	//   ....[91]....
        /*021c*/ 	.word	0xffffffff


	//   ....[92]....
        /*0220*/ 	.word	0xffffffff


	//   ....[93]....
        /*0224*/ 	.word	0xffffffff


	//   ....[94]....
        /*0228*/ 	.word	0xffffffff


	//   ....[95]....
        /*022c*/ 	.word	0xffffffff


	//   ....[96]....
        /*0230*/ 	.word	0xffffffff


	//   ....[97]....
        /*0234*/ 	.word	0xffffffff


	//   ....[98]....
        /*0238*/ 	.word	0xffffffff


	//   ....[99]....
        /*023c*/ 	.word	0xffffffff


	//   ....[100]....
        /*0240*/ 	.word	0xffffffff


	//   ....[101]....
        /*0244*/ 	.word	0xffffffff


	//   ....[102]....
        /*0248*/ 	.word	0xffffffff


	//   ....[103]....
        /*024c*/ 	.word	0xffffffff


	//   ....[104]....
        /*0250*/ 	.word	0xffffffff


	//   ....[105]....
        /*0254*/ 	.word	0xffffffff


	//   ....[106]....
        /*0258*/ 	.word	0x0500000f


	//   ....[107]....
        /*025c*/ 	.word	0x0500000f


	//   ....[108]....
        /*0260*/ 	.word	0x0500000f


	//   ....[109]....
        /*0264*/ 	.word	0x0500000f


	//   ....[110]....
        /*0268*/ 	.word	0x0500000f


	//   ....[111]....
        /*026c*/ 	.word	0x0500000f


	//   ....[112]....
        /*0270*/ 	.word	0x0500000f


	//   ....[113]....
        /*0274*/ 	.word	0x0500000f


	//   ....[114]....
        /*0278*/ 	.word	0x0500000f


	//   ....[115]....
        /*027c*/ 	.word	0x0500000f


	//   ....[116]....
        /*0280*/ 	.word	0x0500000f


	//   ....[117]....
        /*0284*/ 	.word	0x0500000f


	//   ....[118]....
        /*0288*/ 	.word	0x0500000f


	//   ....[119]....
        /*028c*/ 	.word	0x0500000f


	//   ....[120]....
        /*0290*/ 	.word	0x0500000f


	//   ....[121]....
        /*0294*/ 	.word	0x0500000f


	//   ....[122]....
        /*0298*/ 	.word	0x0500000f


	//   ....[123]....
        /*029c*/ 	.word	0x0500000f


	//   ....[124]....
        /*02a0*/ 	.word	0x0500000f


	//   ....[125]....
        /*02a4*/ 	.word	0x0500000f


	//   ....[126]....
        /*02a8*/ 	.word	0x0500000f


	//   ....[127]....
        /*02ac*/ 	.word	0x0500000f


	//   ....[128]....
        /*02b0*/ 	.word	0x0500000f


	//   ....[129]....
        /*02b4*/ 	.word	0x0500000f


	//   ....[130]....
        /*02b8*/ 	.word	0x0500000f


	//   ....[131]....
        /*02bc*/ 	.word	0x0500000f


	//   ....[132]....
        /*02c0*/ 	.word	0x0500000f


	//   ....[133]....
        /*02c4*/ 	.word	0x0500000f


	//   ....[134]....
        /*02c8*/ 	.word	0x0500000f


	//   ....[135]....
        /*02cc*/ 	.word	0x0500000f


	//   ....[136]....
        /*02d0*/ 	.word	0x0500000f


	//   ....[137]....
        /*02d4*/ 	.word	0x0500000f


	//   ....[138]....
        /*02d8*/ 	.word	0x0500000f


	//   ....[139]....
        /*02dc*/ 	.word	0x0500000f


	//   ....[140]....
        /*02e0*/ 	.word	0x0500000f


	//   ....[141]....
        /*02e4*/ 	.word	0x0500000f


	//   ....[142]....
        /*02e8*/ 	.word	0x0500000f


	//   ....[143]....
        /*02ec*/ 	.word	0x0500000f


	//   ....[144]....
        /*02f0*/ 	.word	0x0500000f


	//   ....[145]....
        /*02f4*/ 	.word	0x0500000f


	//   ....[146]....
        /*02f8*/ 	.word	0x0500000f


	//   ....[147]....
        /*02fc*/ 	.word	0x0500000f


	//   ....[148]....
        /*0300*/ 	.word	0x0500000f


	//   ....[149]....
        /*0304*/ 	.word	0x0500000f


	//   ....[150]....
        /*0308*/ 	.word	0x0500000f


	//   ....[151]....
        /*030c*/ 	.word	0x0500000f


	//   ....[152]....
        /*0310*/ 	.word	0x0500000f


	//   ....[153]....
        /*0314*/ 	.word	0x0500000f


	//   ....[154]....
        /*0318*/ 	.word	0x0500000f


	//   ....[155]....
        /*031c*/ 	.word	0x0500000f


	//   ....[156]....
        /*0320*/ 	.word	0x0500000f


	//   ....[157]....
        /*0324*/ 	.word	0x0500000f


	//   ....[158]....
        /*0328*/ 	.word	0x0500000f


	//   ....[159]....
        /*032c*/ 	.word	0x0500000f


	//   ....[160]....
        /*0330*/ 	.word	0x0500000f


	//   ....[161]....
        /*0334*/ 	.word	0x0500000f


	//   ....[162]....
        /*0338*/ 	.word	0x0500000f


	//   ....[163]....
        /*033c*/ 	.word	0x0500000f


	//   ....[164]....
        /*0340*/ 	.word	0x0500000f


	//----- nvinfo : EIATTR_COOP_GROUP_INSTR_OFFSETS
	.align		4
.L_497:
        /*0344*/ 	.byte	0x04, 0x28
        /*0346*/ 	.short	(.L_499 - .L_498)


	//   ....[0]....
.L_498:
        /*0348*/ 	.word	0x00000070


	//   ....[1]....
        /*034c*/ 	.word	0x000000b0


	//   ....[2]....
        /*0350*/ 	.word	0x000002d0


	//   ....[3]....
        /*0354*/ 	.word	0x00000430


	//   ....[4]....
        /*0358*/ 	.word	0x00000550


	//   ....[5]....
        /*035c*/ 	.word	0x000006b0


	//   ....[6]....
        /*0360*/ 	.word	0x00001670


	//   ....[7]....
        /*0364*/ 	.word	0x000040e0


	//   ....[8]....
        /*0368*/ 	.word	0x00004120


	//   ....[9]....
        /*036c*/ 	.word	0x000047e0


	//   ....[10]....
        /*0370*/ 	.word	0x00004900


	//   ....[11]....
        /*0374*/ 	.word	0x00004bc0


	//   ....[12]....
        /*0378*/ 	.word	0x00004d30


	//   ....[13]....
        /*037c*/ 	.word	0x00008160


	//   ....[14]....
        /*0380*/ 	.word	0x00008560


	//   ....[15]....
        /*0384*/ 	.word	0x00008580


	//   ....[16]....
        /*0388*/ 	.word	0x00008600


	//   ....[17]....
        /*038c*/ 	.word	0x00008bb0


	//   ....[18]....
        /*0390*/ 	.word	0x00008c30


	//   ....[19]....
        /*0394*/ 	.word	0x0000c4d0


	//   ....[20]....
        /*0398*/ 	.word	0x0000c4e0


	//   ....[21]....
        /*039c*/ 	.word	0x0000c540


	//   ....[22]....
        /*03a0*/ 	.word	0x0000c560


	//   ....[23]....
        /*03a4*/ 	.word	0x0000d8b0


	//   ....[24]....
        /*03a8*/ 	.word	0x0000d8e0


	//   ....[25]....
        /*03ac*/ 	.word	0x0000d980


	//   ....[26]....
        /*03b0*/ 	.word	0x0000d9e0


	//   ....[27]....
        /*03b4*/ 	.word	0x0000f5f0


	//   ....[28]....
        /*03b8*/ 	.word	0x0000f620


	//   ....[29]....
        /*03bc*/ 	.word	0x0000f650


	//   ....[30]....
        /*03c0*/ 	.word	0x0000f6b0


	//   ....[31]....
        /*03c4*/ 	.word	0x0000fde0


	//   ....[32]....
        /*03c8*/ 	.word	0x0000fe10


	//   ....[33]....
        /*03cc*/ 	.word	0x0000ffa0


	//   ....[34]....
        /*03d0*/ 	.word	0x0000ffc0


	//   ....[35]....
        /*03d4*/ 	.word	0x00010100


	//   ....[36]....
        /*03d8*/ 	.word	0x00010120


	//   ....[37]....
        /*03dc*/ 	.word	0x00010270


	//   ....[38]....
        /*03e0*/ 	.word	0x00010290


	//   ....[39]....
        /*03e4*/ 	.word	0x00010a90


	//   ....[40]....
        /*03e8*/ 	.word	0x00010ab0


	//   ....[41]....
        /*03ec*/ 	.word	0x00010bf0


	//   ....[42]....
        /*03f0*/ 	.word	0x00010c10


	//   ....[43]....
        /*03f4*/ 	.word	0x00010d50


	//   ....[44]....
        /*03f8*/ 	.word	0x00010d70


	//   ....[45]....
        /*03fc*/ 	.word	0x00010ec0


	//   ....[46]....
        /*0400*/ 	.word	0x00010ee0


	//   ....[47]....
        /*0404*/ 	.word	0x000110f0


	//   ....[48]....
        /*0408*/ 	.word	0x00012630


	//   ....[49]....
        /*040c*/ 	.word	0x00012670


	//   ....[50]....
        /*0410*/ 	.word	0x000126a0


	//   ....[51]....
        /*0414*/ 	.word	0x000126e0


	//   ....[52]....
        /*0418*/ 	.word	0x00012780


	//   ....[53]....
        /*041c*/ 	.word	0x000127a0


	//   ....[54]....
        /*0420*/ 	.word	0x00012840


	//   ....[55]....
        /*0424*/ 	.word	0x00012860


	//   ....[56]....
        /*0428*/ 	.word	0x00012900


	//   ....[57]....
        /*042c*/ 	.word	0x00012920


	//   ....[58]....
        /*0430*/ 	.word	0x00013010


	//   ....[59]....
        /*0434*/ 	.word	0x00013030


	//   ....[60]....
        /*0438*/ 	.word	0x00013050


	//   ....[61]....
        /*043c*/ 	.word	0x000130b0


	//   ....[62]....
        /*0440*/ 	.word	0x00013140


	//   ....[63]....
        /*0444*/ 	.word	0x00013170


	//   ....[64]....
        /*0448*/ 	.word	0x00013200


	//   ....[65]....
        /*044c*/ 	.word	0x00013220


	//   ....[66]....
        /*0450*/ 	.word	0x000132c0


	//   ....[67]....
        /*0454*/ 	.word	0x000132f0


	//   ....[68]....
        /*0458*/ 	.word	0x00013380


	//   ....[69]....
        /*045c*/ 	.word	0x000133b0


	//   ....[70]....
        /*0460*/ 	.word	0x00013440


	//   ....[71]....
        /*0464*/ 	.word	0x00013470


	//   ....[72]....
        /*0468*/ 	.word	0x00013500


	//   ....[73]....
        /*046c*/ 	.word	0x00013520


	//   ....[74]....
        /*0470*/ 	.word	0x00013c70


	//   ....[75]....
        /*0474*/ 	.word	0x00013ca0


	//   ....[76]....
        /*0478*/ 	.word	0x00013cb0


	//   ....[77]....
        /*047c*/ 	.word	0x00013cd0


	//   ....[78]....
        /*0480*/ 	.word	0x00013d40


	//   ....[79]....
        /*0484*/ 	.word	0x00013d60


	//   ....[80]....
        /*0488*/ 	.word	0x00013dc0


	//   ....[81]....
        /*048c*/ 	.word	0x00013de0


	//   ....[82]....
        /*0490*/ 	.word	0x00013e40


	//   ....[83]....
        /*0494*/ 	.word	0x00013e60


	//   ....[84]....
        /*0498*/ 	.word	0x00014130


	//   ....[85]....
        /*049c*/ 	.word	0x00014150


	//   ....[86]....
        /*04a0*/ 	.word	0x00014170


	//   ....[87]....
        /*04a4*/ 	.word	0x00014210


	//   ....[88]....
        /*04a8*/ 	.word	0x00014230


	//   ....[89]....
        /*04ac*/ 	.word	0x000142d0


	//   ....[90]....
        /*04b0*/ 	.word	0x000142f0


	//   ....[91]....
        /*04b4*/ 	.word	0x00014390


	//   ....[92]....
        /*04b8*/ 	.word	0x000143b0


	//   ....[93]....
        /*04bc*/ 	.word	0x000143c0


	//   ....[94]....
        /*04c0*/ 	.word	0x000149e0


	//   ....[95]....
        /*04c4*/ 	.word	0x00014a00


	//   ....[96]....
        /*04c8*/ 	.word	0x00014a10


	//   ....[97]....
        /*04cc*/ 	.word	0x00014a30


	//   ....[98]....
        /*04d0*/ 	.word	0x00014af0


	//   ....[99]....
        /*04d4*/ 	.word	0x00014b20


	//   ....[100]....
        /*04d8*/ 	.word	0x00014bb0


	//   ....[101]....
        /*04dc*/ 	.word	0x00014be0


	//   ....[102]....
        /*04e0*/ 	.word	0x00014bf0


	//   ....[103]....
        /*04e4*/ 	.word	0x00014c80


	//   ....[104]....
        /*04e8*/ 	.word	0x00014ff0


	//   ....[105]....
        /*04ec*/ 	.word	0x000151d0


	//   ....[106]....
        /*04f0*/ 	.word	0x00015790


	//   ....[107]....
        /*04f4*/ 	.word	0x00015870


	//   ....[108]....
        /*04f8*/ 	.word	0x00015940


	//   ....[109]....
        /*04fc*/ 	.word	0x000159d0


	//   ....[110]....
        /*0500*/ 	.word	0x00015aa0


	//   ....[111]....
        /*0504*/ 	.word	0x00015b20


	//   ....[112]....
        /*0508*/ 	.word	0x00015c10


	//   ....[113]....
        /*050c*/ 	.word	0x00015c90


	//   ....[114]....
        /*0510*/ 	.word	0x00015d80


	//   ....[115]....
        /*0514*/ 	.word	0x00015e00


	//   ....[116]....
        /*0518*/ 	.word	0x00015ee0


	//   ....[117]....
        /*051c*/ 	.word	0x00015f70


	//   ....[118]....
        /*0520*/ 	.word	0x00015ff0


	//   ....[119]....
        /*0524*/ 	.word	0x00016070


	//   ....[120]....
        /*0528*/ 	.word	0x00016140


	//   ....[121]....
        /*052c*/ 	.word	0x000161b0


	//   ....[122]....
        /*0530*/ 	.word	0x000162b0


	//   ....[123]....
        /*0534*/ 	.word	0x00016320


	//   ....[124]....
        /*0538*/ 	.word	0x00016420


	//   ....[125]....
        /*053c*/ 	.word	0x00016490


	//   ....[126]....
        /*0540*/ 	.word	0x00016590


	//   ....[127]....
        /*0544*/ 	.word	0x00016600


	//   ....[128]....
        /*0548*/ 	.word	0x00016700


	//   ....[129]....
        /*054c*/ 	.word	0x00016780


	//   ....[130]....
        /*0550*/ 	.word	0x00016870


	//   ....[131]....
        /*0554*/ 	.word	0x000168e0


	//   ....[132]....
        /*0558*/ 	.word	0x000169c0


	//   ....[133]....
        /*055c*/ 	.word	0x00016af0


	//   ....[134]....
        /*0560*/ 	.word	0x00016ba0


	//   ....[135]....
        /*0564*/ 	.word	0x00016c00


	//   ....[136]....
        /*0568*/ 	.word	0x00016cd0


	//   ....[137]....
        /*056c*/ 	.word	0x00016d30


	//   ....[138]....
        /*0570*/ 	.word	0x00016e00


	//   ....[139]....
        /*0574*/ 	.word	0x00016e60


	//   ....[140]....
        /*0578*/ 	.word	0x00016f30


	//   ....[141]....
        /*057c*/ 	.word	0x00016f90


	//   ....[142]....
        /*0580*/ 	.word	0x00017060


	//   ....[143]....
        /*0584*/ 	.word	0x00017140


	//   ....[144]....
        /*0588*/ 	.word	0x000171e0


	//   ....[145]....
        /*058c*/ 	.word	0x00017240


	//   ....[146]....
        /*0590*/ 	.word	0x00017350


	//   ....[147]....
        /*0594*/ 	.word	0x000173b0


	//   ....[148]....
        /*0598*/ 	.word	0x000174c0


	//   ....[149]....
        /*059c*/ 	.word	0x00017520


	//   ....[150]....
        /*05a0*/ 	.word	0x00017630


	//   ....[151]....
        /*05a4*/ 	.word	0x00017690


	//   ....[152]....
        /*05a8*/ 	.word	0x00017750


	//   ....[153]....
        /*05ac*/ 	.word	0x000178b0


	//   ....[154]....
        /*05b0*/ 	.word	0x00017950


	//   ....[155]....
        /*05b4*/ 	.word	0x000179b0


	//   ....[156]....
        /*05b8*/ 	.word	0x00017a80


	//   ....[157]....
        /*05bc*/ 	.word	0x00017b60


	//   ....[158]....
        /*05c0*/ 	.word	0x00017c20


	//   ....[159]....
        /*05c4*/ 	.word	0x00017d00


	//   ....[160]....
        /*05c8*/ 	.word	0x00017dc0


	//   ....[161]....
        /*05cc*/ 	.word	0x00017ea0


	//   ....[162]....
        /*05d0*/ 	.word	0x00017f60


	//   ....[163]....
        /*05d4*/ 	.word	0x00018070


	//   ....[164]....
        /*05d8*/ 	.word	0x00018190


	//----- nvinfo : EIATTR_REG_RECONFIG
	.align		4
.L_499:
        /*05dc*/ 	.byte	0x01, 0x54
	.zero		2


	//----- nvinfo : EIATTR_SYSCALL_OFFSETS
	.align		4
        /*05e0*/ 	.byte	0x04, 0x46
        /*05e2*/ 	.short	(.L_501 - .L_500)


	//   ....[0]....
.L_500:
        /*05e4*/ 	.word	0x00001860


	//   ....[1]....
        /*05e8*/ 	.word	0x00011ce0


	//   ....[2]....
        /*05ec*/ 	.word	0x00011e30


	//   ....[3]....
        /*05f0*/ 	.word	0x00011f20


	//   ....[4]....
        /*05f4*/ 	.word	0x00012cb0


	//----- nvinfo : EIATTR_MBARRIER_INSTR_OFFSETS
	.align		4
.L_501:
        /*05f8*/ 	.byte	0x04, 0x39
        /*05fa*/ 	.short	(.L_503 - .L_502)


	//   ....[0]....
.L_502:
        /*05fc*/ 	.word	0x00000180
        /*0600*/ 	.word	0x000000ff
        /*0604*/ 	.word	0x00038800
        /*0608*/ 	.short	0x0100
        /*060a*/ 	.byte	0x08
	.zero		1


	//   ....[1]....
        /*060c*/ 	.word	0x00000190
        /*0610*/ 	.word	0x000000ff
        /*0614*/ 	.word	0x00038820
        /*0618*/ 	.short	0x0100
        /*061a*/ 	.byte	0x08
	.zero		1


	//   ....[2]....
        /*061c*/ 	.word	0x00000280
        /*0620*/ 	.word	0x000000ff
        /*0624*/ 	.word	0x00038830
        /*0628*/ 	.short	0x0100
        /*062a*/ 	.byte	0x08
	.zero		1


	//   ....[3]....
        /*062c*/ 	.word	0x00000290
        /*0630*/ 	.word	0x000000ff
        /*0634*/ 	.word	0x00038840
        /*0638*/ 	.short	0x0100
        /*063a*/ 	.byte	0x08
	.zero		1


	//   ....[4]....
        /*063c*/ 	.word	0x000002a0
        /*0640*/ 	.word	0x000000ff
        /*0644*/ 	.word	0x00038838
        /*0648*/ 	.short	0x0100
        /*064a*/ 	.byte	0x08
	.zero		1


	//   ....[5]....
        /*064c*/ 	.word	0x000002b0
        /*0650*/ 	.word	0x000000ff
        /*0654*/ 	.word	0x00038848
        /*0658*/ 	.short	0x0100
        /*065a*/ 	.byte	0x08
	.zero		1


	//   ....[6]....
        /*065c*/ 	.word	0x000003e0
        /*0660*/ 	.word	0x000000ff
        /*0664*/ 	.word	0x00038850
        /*0668*/ 	.short	0x0100
        /*066a*/ 	.byte	0x08
	.zero		1


	//   ....[7]....
        /*066c*/ 	.word	0x000003f0
        /*0670*/ 	.word	0x000000ff
        /*0674*/ 	.word	0x00038860
        /*0678*/ 	.short	0x0100
        /*067a*/ 	.byte	0x08
	.zero		1


	//   ....[8]....
        /*067c*/ 	.word	0x00000400
        /*0680*/ 	.word	0x000000ff
        /*0684*/ 	.word	0x00038858
        /*0688*/ 	.short	0x0100
        /*068a*/ 	.byte	0x08
	.zero		1


	//   ....[9]....
        /*068c*/ 	.word	0x00000410
        /*0690*/ 	.word	0x000000ff
        /*0694*/ 	.word	0x00038868
        /*0698*/ 	.short	0x0100
        /*069a*/ 	.byte	0x08
	.zero		1


	//   ....[10]....
        /*069c*/ 	.word	0x00000500
        /*06a0*/ 	.word	0x000000ff
        /*06a4*/ 	.word	0x00038870
        /*06a8*/ 	.short	0x0100
        /*06aa*/ 	.byte	0x06
	.zero		1


	//   ....[11]....
        /*06ac*/ 	.word	0x00000510
        /*06b0*/ 	.word	0x000000ff
        /*06b4*/ 	.word	0x00038880
        /*06b8*/ 	.short	0x0100
        /*06ba*/ 	.byte	0x06
	.zero		1


	//   ....[12]....
        /*06bc*/ 	.word	0x00000520
        /*06c0*/ 	.word	0x000000ff
        /*06c4*/ 	.word	0x00038878
        /*06c8*/ 	.short	0x0100
        /*06ca*/ 	.byte	0x06
	.zero		1


	//   ....[13]....
        /*06cc*/ 	.word	0x00000530
        /*06d0*/ 	.word	0x000000ff
        /*06d4*/ 	.word	0x00038888
        /*06d8*/ 	.short	0x0100
        /*06da*/ 	.byte	0x06
	.zero		1


	//   ....[14]....
        /*06dc*/ 	.word	0x00000660
        /*06e0*/ 	.word	0x000000ff
        /*06e4*/ 	.word	0x00038890
        /*06e8*/ 	.short	0x0100
        /*06ea*/ 	.byte	0x08
	.zero		1


	//   ....[15]....
        /*06ec*/ 	.word	0x00000670
        /*06f0*/ 	.word	0x000000ff
        /*06f4*/ 	.word	0x000388a0
        /*06f8*/ 	.short	0x0100
        /*06fa*/ 	.byte	0x08
	.zero		1


	//   ....[16]....
        /*06fc*/ 	.word	0x00000680
        /*0700*/ 	.word	0x000000ff
        /*0704*/ 	.word	0x00038898
        /*0708*/ 	.short	0x0100
        /*070a*/ 	.byte	0x08
	.zero		1


	//   ....[17]....
        /*070c*/ 	.word	0x00000690
        /*0710*/ 	.word	0x000000ff
        /*0714*/ 	.word	0x000388a8
        /*0718*/ 	.short	0x0100
        /*071a*/ 	.byte	0x08
	.zero		1


	//   ....[18]....
        /*071c*/ 	.word	0x000007d0
        /*0720*/ 	.word	0x000000ff
        /*0724*/ 	.word	0x000388b0
        /*0728*/ 	.short	0x0100
        /*072a*/ 	.byte	0x08
	.zero		1


	//   ....[19]....
        /*072c*/ 	.word	0x000007e0
        /*0730*/ 	.word	0x000000ff
        /*0734*/ 	.word	0x000388c0
        /*0738*/ 	.short	0x0100
        /*073a*/ 	.byte	0x08
	.zero		1


	//   ....[20]....
        /*073c*/ 	.word	0x000007f0
        /*0740*/ 	.word	0x000000ff
        /*0744*/ 	.word	0x000388b8
        /*0748*/ 	.short	0x0100
        /*074a*/ 	.byte	0x08
	.zero		1


	//   ....[21]....
        /*074c*/ 	.word	0x00000800
        /*0750*/ 	.word	0x000000ff
        /*0754*/ 	.word	0x000388c8
        /*0758*/ 	.short	0x0100
        /*075a*/ 	.byte	0x08
	.zero		1


	//   ....[22]....
        /*075c*/ 	.word	0x000018f0
        /*0760*/ 	.word	0x000000ff
        /*0764*/ 	.word	0x00038800
        /*0768*/ 	.short	0x010a
        /*076a*/ 	.byte	0x06
	.zero		1


	//   ....[23]....
        /*076c*/ 	.word	0x000019c0
        /*0770*/ 	.word	0x00000000
        /*0774*/ 	.word	0x00038830
        /*0778*/ 	.short	0x010a
        /*077a*/ 	.byte	0x3f
	.zero		1


	//   ....[24]....
        /*077c*/ 	.word	0x00001a00
        /*0780*/ 	.word	0x00000000
        /*0784*/ 	.word	0x00038830
        /*0788*/ 	.short	0x010a
        /*078a*/ 	.byte	0x3f
	.zero		1


	//   ....[25]....
        /*078c*/ 	.word	0x00004430
        /*0790*/ 	.word	0x000000ff
        /*0794*/ 	.word	0x00000000
        /*0798*/ 	.short	0x0101
        /*079a*/ 	.byte	0x04
	.zero		1


	//   ....[26]....
        /*079c*/ 	.word	0x000057e0
        /*07a0*/ 	.word	0x000000ff
        /*07a4*/ 	.word	0x00038830
        /*07a8*/ 	.short	0x010a
        /*07aa*/ 	.byte	0x3d
	.zero		1


	//   ....[27]....
        /*07ac*/ 	.word	0x00005820
        /*07b0*/ 	.word	0x000000ff
        /*07b4*/ 	.word	0x00038830
        /*07b8*/ 	.short	0x010a
        /*07ba*/ 	.byte	0x3d
	.zero		1


	//   ....[28]....
        /*07bc*/ 	.word	0x00007da0
        /*07c0*/ 	.word	0x000000ff
        /*07c4*/ 	.word	0x00038850
        /*07c8*/ 	.short	0x010a
        /*07ca*/ 	.byte	0x04
	.zero		1


	//   ....[29]....
        /*07cc*/ 	.word	0x00007de0
        /*07d0*/ 	.word	0x000000ff
        /*07d4*/ 	.word	0x00038850
        /*07d8*/ 	.short	0x010a
        /*07da*/ 	.byte	0x04
	.zero		1


	//   ....[30]....
        /*07dc*/ 	.word	0x000086d0
        /*07e0*/ 	.word	0x000000ff
        /*07e4*/ 	.word	0x00000000
        /*07e8*/ 	.short	0x0101
        /*07ea*/ 	.byte	0x3d
	.zero		1


	//   ....[31]....
        /*07ec*/ 	.word	0x00009400
        /*07f0*/ 	.word	0x000000ff
        /*07f4*/ 	.word	0x00000000
        /*07f8*/ 	.short	0x0101
        /*07fa*/ 	.byte	0x04
	.zero		1


	//   ....[32]....
        /*07fc*/ 	.word	0x000095d0
        /*0800*/ 	.word	0x000000ff
        /*0804*/ 	.word	0x00038830
        /*0808*/ 	.short	0x010a
        /*080a*/ 	.byte	0x04
	.zero		1


	//   ....[33]....
        /*080c*/ 	.word	0x00009610
        /*0810*/ 	.word	0x000000ff
        /*0814*/ 	.word	0x00038830
        /*0818*/ 	.short	0x010a
        /*081a*/ 	.byte	0x04
	.zero		1


	//   ....[34]....
        /*081c*/ 	.word	0x0000bf70
        /*0820*/ 	.word	0x000000ff
        /*0824*/ 	.word	0x00038850
        /*0828*/ 	.short	0x010a
        /*082a*/ 	.byte	0x04
	.zero		1


	//   ....[35]....
        /*082c*/ 	.word	0x0000bfb0
        /*0830*/ 	.word	0x000000ff
        /*0834*/ 	.word	0x00038850
        /*0838*/ 	.short	0x010a
        /*083a*/ 	.byte	0x04
	.zero		1


	//   ....[36]....
        /*083c*/ 	.word	0x0000c550
        /*0840*/ 	.word	0x000000ff
        /*0844*/ 	.word	0x00000000
        /*0848*/ 	.short	0x0101
        /*084a*/ 	.byte	0x06
	.zero		1


	//   ....[37]....
        /*084c*/ 	.word	0x0000cf00
        /*0850*/ 	.word	0x000000ff
        /*0854*/ 	.word	0x00000000
        /*0858*/ 	.short	0x0101
        /*085a*/ 	.byte	0x04
	.zero		1


	//   ....[38]....
        /*085c*/ 	.word	0x0000d820
        /*0860*/ 	.word	0x000000ff
        /*0864*/ 	.word	0x00038850
        /*0868*/ 	.short	0x010a
        /*086a*/ 	.byte	0x07
	.zero		1


	//   ....[39]....
        /*086c*/ 	.word	0x0000d860
        /*0870*/ 	.word	0x000000ff
        /*0874*/ 	.word	0x00038850
        /*0878*/ 	.short	0x010a
        /*087a*/ 	.byte	0x07
	.zero		1


	//   ....[40]....
        /*087c*/ 	.word	0x0000deb0
        /*0880*/ 	.word	0x000000ff
        /*0884*/ 	.word	0x00000000
        /*0888*/ 	.short	0x0101
        /*088a*/ 	.byte	0x04
	.zero		1


	//   ....[41]....
        /*088c*/ 	.word	0x0000fe00
        /*0890*/ 	.word	0x000000ff
        /*0894*/ 	.word	0x00000000
        /*0898*/ 	.short	0x0101
        /*089a*/ 	.byte	0x05
	.zero		1


	//   ....[42]....
        /*089c*/ 	.word	0x00012470
        /*08a0*/ 	.word	0x00000000
        /*08a4*/ 	.word	0x00038840
        /*08a8*/ 	.short	0x010a
        /*08aa*/ 	.byte	0x3f
	.zero		1


	//   ....[43]....
        /*08ac*/ 	.word	0x00012a90
        /*08b0*/ 	.word	0x00000000
        /*08b4*/ 	.word	0x00038830
        /*08b8*/ 	.short	0x0107
        /*08ba*/ 	.byte	0x3f
	.zero		1


	//   ....[44]....
        /*08bc*/ 	.word	0x00012b50
        /*08c0*/ 	.word	0x00000000
        /*08c4*/ 	.word	0x00038830
        /*08c8*/ 	.short	0x0101
        /*08ca*/ 	.byte	0x3f
	.zero		1


	//   ....[45]....
        /*08cc*/ 	.word	0x00013630
        /*08d0*/ 	.word	0x00000011
        /*08d4*/ 	.word	0x00038800
        /*08d8*/ 	.short	0x0107
        /*08da*/ 	.byte	0x3f
	.zero		1


	//   ....[46]....
        /*08dc*/ 	.word	0x00013720
        /*08e0*/ 	.word	0x00000011
        /*08e4*/ 	.word	0x00038800
        /*08e8*/ 	.short	0x0101
        /*08ea*/ 	.byte	0x3f
	.zero		1


	//   ....[47]....
        /*08ec*/ 	.word	0x00013740
        /*08f0*/ 	.word	0x00000011
        /*08f4*/ 	.word	0x00038820
        /*08f8*/ 	.short	0x010a
        /*08fa*/ 	.byte	0x3f
	.zero		1


	//   ....[48]....
        /*08fc*/ 	.word	0x00013a90
        /*0900*/ 	.word	0x00000006
        /*0904*/ 	.word	0x00038840
        /*0908*/ 	.short	0x010a
        /*090a*/ 	.byte	0x3f
	.zero		1


	//   ....[49]....
        /*090c*/ 	.word	0x00013f50
        /*0910*/ 	.word	0x00000006
        /*0914*/ 	.word	0x00038830
        /*0918*/ 	.short	0x0107
        /*091a*/ 	.byte	0x3f
	.zero		1


	//   ....[50]....
        /*091c*/ 	.word	0x00014000
        /*0920*/ 	.word	0x00000006
        /*0924*/ 	.word	0x00038830
        /*0928*/ 	.short	0x0101
        /*092a*/ 	.byte	0x3f
	.zero		1


	//   ....[51]....
        /*092c*/ 	.word	0x00014060
        /*0930*/ 	.word	0x00000006
        /*0934*/ 	.word	0x00038860
        /*0938*/ 	.short	0x010a
        /*093a*/ 	.byte	0x3f
	.zero		1


	//   ....[52]....
        /*093c*/ 	.word	0x00014560
        /*0940*/ 	.word	0x00000006
        /*0944*/ 	.word	0x00038850
        /*0948*/ 	.short	0x0107
        /*094a*/ 	.byte	0x3f
	.zero		1


	//   ....[53]....
        /*094c*/ 	.word	0x00014720
        /*0950*/ 	.word	0x00000006
        /*0954*/ 	.word	0x00038850
        /*0958*/ 	.short	0x0101
        /*095a*/ 	.byte	0x3f
	.zero		1


	//   ....[54]....
        /*095c*/ 	.word	0x00014920
        /*0960*/ 	.word	0x00000004
        /*0964*/ 	.word	0x00038860
        /*0968*/ 	.short	0x010a
        /*096a*/ 	.byte	0x3f
	.zero		1


	//   ....[55]....
        /*096c*/ 	.word	0x00014e00
        /*0970*/ 	.word	0x00000004
        /*0974*/ 	.word	0x00038850
        /*0978*/ 	.short	0x0107
        /*097a*/ 	.byte	0x3f
	.zero		1


	//   ....[56]....
        /*097c*/ 	.word	0x00014eb0
        /*0980*/ 	.word	0x00000004
        /*0984*/ 	.word	0x00038850
        /*0988*/ 	.short	0x0101
        /*098a*/ 	.byte	0x3f
	.zero		1


	//   ....[57]....
        /*098c*/ 	.word	0x00015150
        /*0990*/ 	.word	0x00000004
        /*0994*/ 	.word	0x00038820
        /*0998*/ 	.short	0x010a
        /*099a*/ 	.byte	0x3f
	.zero		1


	//   ....[58]....
        /*099c*/ 	.word	0x000152f0
        /*09a0*/ 	.word	0x00000005
        /*09a4*/ 	.word	0x00038840
        /*09a8*/ 	.short	0x010a
        /*09aa*/ 	.byte	0x3f
	.zero		1


	//   ....[59]....
        /*09ac*/ 	.word	0x00015390
        /*09b0*/ 	.word	0x00000017
        /*09b4*/ 	.word	0x00038840
        /*09b8*/ 	.short	0x010a
        /*09ba*/ 	.byte	0x3f
	.zero		1


	//   ....[60]....
        /*09bc*/ 	.word	0x000153d0
        /*09c0*/ 	.word	0x00000005
        /*09c4*/ 	.word	0x00038860
        /*09c8*/ 	.short	0x010a
        /*09ca*/ 	.byte	0x3f
	.zero		1


	//   ....[61]....
        /*09cc*/ 	.word	0x00015410
        /*09d0*/ 	.word	0x00000017
        /*09d4*/ 	.word	0x00038860
        /*09d8*/ 	.short	0x010a
        /*09da*/ 	.byte	0x3f
	.zero		1


	//   ....[62]....
        /*09dc*/ 	.word	0x00015490
        /*09e0*/ 	.word	0x00000003
        /*09e4*/ 	.word	0x00038800
        /*09e8*/ 	.short	0x010a
        /*09ea*/ 	.byte	0x3f
	.zero		1


	//   ....[63]....
        /*09ec*/ 	.word	0x000154e0
        /*09f0*/ 	.word	0x00000000
        /*09f4*/ 	.word	0x00038830
        /*09f8*/ 	.short	0x010a
        /*09fa*/ 	.byte	0x3f
	.zero		1


	//   ....[64]....
        /*09fc*/ 	.word	0x00015540
        /*0a00*/ 	.word	0x00000004
        /*0a04*/ 	.word	0x00038830
        /*0a08*/ 	.short	0x010a
        /*0a0a*/ 	.byte	0x3f
	.zero		1


	//   ....[65]....
        /*0a0c*/ 	.word	0x000155a0
        /*0a10*/ 	.word	0x00000002
        /*0a14*/ 	.word	0x00038850
        /*0a18*/ 	.short	0x010a
        /*0a1a*/ 	.byte	0x3f
	.zero		1


	//   ....[66]....
        /*0a1c*/ 	.word	0x00015600
        /*0a20*/ 	.word	0x00000004
        /*0a24*/ 	.word	0x00038830
        /*0a28*/ 	.short	0x010a
        /*0a2a*/ 	.byte	0x3f
	.zero		1


	//   ....[67]....
        /*0a2c*/ 	.word	0x00015660
        /*0a30*/ 	.word	0x00000002
        /*0a34*/ 	.word	0x00038850
        /*0a38*/ 	.short	0x010a
        /*0a3a*/ 	.byte	0x3f
	.zero		1


	//   ....[68]....
        /*0a3c*/ 	.word	0x000156c0
        /*0a40*/ 	.word	0x00000007
        /*0a44*/ 	.word	0x00038850
        /*0a48*/ 	.short	0x010a
        /*0a4a*/ 	.byte	0x3f
	.zero		1


	//   ....[69]....
        /*0a4c*/ 	.word	0x000157c0
        /*0a50*/ 	.word	0x00000000
        /*0a54*/ 	.word	0x00038840
        /*0a58*/ 	.short	0x010a
        /*0a5a*/ 	.byte	0x3f
	.zero		1


	//   ....[70]....
        /*0a5c*/ 	.word	0x000169f0
        /*0a60*/ 	.word	0x00000011
        /*0a64*/ 	.word	0x00038820
        /*0a68*/ 	.short	0x010a
        /*0a6a*/ 	.byte	0x3f
	.zero		1


	//   ....[71]....
        /*0a6c*/ 	.word	0x00016a40
        /*0a70*/ 	.word	0x00000006
        /*0a74*/ 	.word	0x00038840
        /*0a78*/ 	.short	0x010a
        /*0a7a*/ 	.byte	0x3f
	.zero		1


	//   ....[72]....
        /*0a7c*/ 	.word	0x00017090
        /*0a80*/ 	.word	0x00000006
        /*0a84*/ 	.word	0x00038860
        /*0a88*/ 	.short	0x010a
        /*0a8a*/ 	.byte	0x3f
	.zero		1


	//   ....[73]....
        /*0a8c*/ 	.word	0x00017800
        /*0a90*/ 	.word	0x00000004
        /*0a94*/ 	.word	0x00038860
        /*0a98*/ 	.short	0x010a
        /*0a9a*/ 	.byte	0x3f
	.zero		1


	//   ....[74]....
        /*0a9c*/ 	.word	0x000180b0
        /*0aa0*/ 	.word	0x00000004
        /*0aa4*/ 	.word	0x00038820
        /*0aa8*/ 	.short	0x010a
        /*0aaa*/ 	.byte	0x3f
	.zero		1


	//   ....[75]....
        /*0aac*/ 	.word	0x00018250
        /*0ab0*/ 	.word	0x00000005
        /*0ab4*/ 	.word	0x00038840
        /*0ab8*/ 	.short	0x010a
        /*0aba*/ 	.byte	0x3f
	.zero		1


	//   ....[76]....
        /*0abc*/ 	.word	0x000182a0
        /*0ac0*/ 	.word	0x00000017
        /*0ac4*/ 	.word	0x00038840
        /*0ac8*/ 	.short	0x010a
        /*0aca*/ 	.byte	0x3f
	.zero		1


	//   ....[77]....
        /*0acc*/ 	.word	0x000182f0
        /*0ad0*/ 	.word	0x00000005
        /*0ad4*/ 	.word	0x00038860
        /*0ad8*/ 	.short	0x010a
        /*0ada*/ 	.byte	0x3f
	.zero		1


	//----- nvinfo : EIATTR_NUM_MBARRIERS
	.align		4
.L_503:
        /*0adc*/ 	.byte	0x03, 0x38
        /*0ade*/ 	.short	0x0016


	//----- nvinfo : EIATTR_EXIT_INSTR_OFFSETS
	.align		4
        /*0ae0*/ 	.byte	0x04, 0x1c
        /*0ae2*/ 	.short	(.L_505 - .L_504)


	//   ....[0]....
.L_504:
        /*0ae4*/ 	.word	0x00000950


	//   ....[1]....
        /*0ae8*/ 	.word	0x00011060


	//   ....[2]....
        /*0aec*/ 	.word	0x00015460


	//----- nvinfo : EIATTR_MAX_THREADS
	.align		4
.L_505:
        /*0af0*/ 	.byte	0x04, 0x05
        /*0af2*/ 	.short	(.L_507 - .L_506)
.L_506:
        /*0af4*/ 	.word	0x00000180
        /*0af8*/ 	.word	0x00000001
        /*0afc*/ 	.word	0x00000001


	//----- nvinfo : EIATTR_CRS_STACK_SIZE
	.align		4
.L_507:
        /*0b00*/ 	.byte	0x04, 0x1e
        /*0b02*/ 	.short	(.L_509 - .L_508)
.L_508:
        /*0b04*/ 	.word	0x00000000


	//----- nvinfo : EIATTR_CBANK_PARAM_SIZE
	.align		4
.L_509:
        /*0b08*/ 	.byte	0x03, 0x19
        /*0b0a*/ 	.short	0x0af0


	//----- nvinfo : EIATTR_PARAM_CBANK
	.align		4
        /*0b0c*/ 	.byte	0x04, 0x0a
        /*0b0e*/ 	.short	(.L_511 - .L_510)
	.align		4
.L_510:
        /*0b10*/ 	.word	index@(.nv.constant0._ZN7cutlass13device_kernelIN5flash11enable_sm90INS1_16FlashAttnFwdSm90INS1_25CollectiveMainloopFwdSm90ILi2EN4cute5tupleIJNS5_1CILi1EEES8_S8_EEENS6_IJNS7_ILi128EEENS7_ILi80EEENS7_ILi256EEEEEELi256ENS_6half_tEfNS_4arch4Sm90ELb1ELb0ELb0ELb0ELb1ELb0ELb0ELb1ELb1ELb1ELb0ELb0EEENS1_21CollectiveEpilogueFwdINS6_IJSA_SC_SB_EEES9_SE_SG_Li256ELb0ELb1ELb0ELb0EEENS1_30DynamicPersistentTileSchedulerILi256ELi128ELb0ELb1ELb1EEEEEEEEEvNT_6ParamsE)
        /*0b14*/ 	.short	0x0210
        /*0b16*/ 	.short	0x0af0


	//----- nvinfo : EIATTR_SW_WAR
	.align		4
.L_511:
        /*0b18*/ 	.byte	0x04, 0x36
        /*0b1a*/ 	.short	(.L_513 - .L_512)
.L_512:
        /*0b1c*/ 	.word	0x00000008
.L_513:


//--------------------- .nv.info._ZN7cutlass13device_kernelIN5flash11enable_sm90INS1_16FlashAttnFwdSm90INS1_25CollectiveMainloopFwdSm90ILi2EN4cute5tupleIJNS5_1CILi1EEES8_S8_EEENS6_IJNS7_ILi128EEENS7_ILi80EEENS7_ILi256EEEEEELi256ENS_6half_tEfNS_4arch4Sm90ELb1ELb0ELb0ELb1ELb1ELb0ELb0ELb1ELb1ELb1ELb0ELb0EEENS1_21CollectiveEpilogueFwdINS6_IJSA_SC_SB_EEES9_SE_SG_Li256ELb1ELb1ELb0ELb0EEENS1_36VarlenDynamicPersistentTileSchedulerILi128ELi80ELi256ELi128ELb0ELb1ELb1ELb1ELb1ELb1EEEEEEEEEvNT_6ParamsE --------------------------
	.section	.nv.info._ZN7cutlass13device_kernelIN5flash11enable_sm90INS1_16FlashAttnFwdSm90INS1_25CollectiveMainloopFwdSm90ILi2EN4cute5tupleIJNS5_1CILi1EEES8_S8_EEENS6_IJNS7_ILi128EEENS7_ILi80EEENS7_ILi256EEEEEELi256ENS_6half_tEfNS_4arch4Sm90ELb1ELb0ELb0ELb1ELb1ELb0ELb0ELb1ELb1ELb1ELb0ELb0EEENS1_21CollectiveEpilogueFwdINS6_IJSA_SC_SB_EEES9_SE_SG_Li256ELb1ELb1ELb0ELb0EEENS1_36VarlenDynamicPersistentTileSchedulerILi128ELi80ELi256ELi128ELb0ELb1ELb1ELb1ELb1ELb1EEEEEEEEEvNT_6ParamsE,"",@"SHT_CUDA_INFO"
	.sectionflags	@""
	.align	4


	//----- nvinfo : EIATTR_CUDA_API_VERSION
	.align		4
        /*0000*/ 	.byte	0x04, 0x37
        /*0002*/ 	.short	(.L_515 - .L_514)
.L_514:
        /*0004*/ 	.word	0x00000082


	//----- nvinfo : EIATTR_KPARAM_INFO
	.align		4
.L_515:
        /*0008*/ 	.byte	0x04, 0x17
        /*000a*/ 	.short	(.L_517 - .L_516)
.L_516:
        /*000c*/ 	.word	0x00000000
        /*0010*/ 	.short	0x0000
        /*0012*/ 	.short	0x0070
        /*0014*/ 	.byte	0x00, 0xf0, 0x01, 0x2a


	//----- nvinfo : EIATTR_SPARSE_MMA_MASK
	.align		4
.L_517:
        /*0018*/ 	.byte	0x03, 0x50
        /*001a*/ 	.short	0x0000


	//----- nvinfo : EIATTR_MAXREG_COUNT
	.align		4
        /*001c*/ 	.byte	0x03, 0x1b
        /*001e*/ 	.short	0x00a8


	//----- nvinfo : EIATTR_NUM_BARRIERS
	.align		4
        /*0020*/ 	.byte	0x02, 0x4c
        /*0022*/ 	.byte	0x09
	.zero		1


	//----- nvinfo : EIATTR_EXTERNS
	.align		4
        /*0024*/ 	.byte	0x04, 0x0f
        /*0026*/ 	.short	(.L_519 - .L_518)


	//   ....[0]....
	.align		4
.L_518:
        /*0028*/ 	.word	index@(__assertfail)


	//----- nvinfo : EIATTR_ANNOTATIONS
	.align		4
.L_519:
        /*002c*/ 	.byte	0x04, 0x55
        /*002e*/ 	.short	(.L_521 - .L_520)


	//   ....[0]....
.L_520:
        /* <DEDUP_REMOVED lines=20> */


	//----- nvinfo : EIATTR_MERCURY_ISA_VERSION
	.align		4
.L_521:
        /*0160*/ 	.byte	0x03, 0x5f
        /*0162*/ 	.short	0x0101


	//----- nvinfo : EIATTR_UNUSED_LOAD_BYTE_OFFSET
	.align		4
        /*0164*/ 	.byte	0x04, 0x44
        /*0166*/ 	.short	(.L_523 - .L_522)


	//   ....[0]....
.L_522:
        /*0168*/ 	.word	0x00000950
        /*016c*/ 	.word	0x0000fff0


	//   ....[1]....
        /*0170*/ 	.word	0x0000e7e0
        /*0174*/ 	.word	0x0000fff0


	//----- nvinfo : EIATTR_INT_WARP_WIDE_INSTR_OFFSETS
	.align		4
.L_523:
        /*0178*/ 	.byte	0x04, 0x31
        /*017a*/ 	.short	(.L_525 - .L_524)


	//   ....[0]....
.L_524:
        /*017c*/ 	.word	0x000000c0


	//   ....[1]....
        /*0180*/ 	.word	0x000000d0


	//   ....[2]....
        /*0184*/ 	.word	0x00000170


	//   ....[3]....
        /*0188*/ 	.word	0x00012a80


	//   ....[4]....
        /*018c*/ 	.word	0x00012b10


	//   ....[5]....
        /*0190*/ 	.word	0x00015ac0


	//   ....[6]....
        /*0194*/ 	.word	0x00015b50


	//----- nvinfo : EIATTR_COOP_GROUP_MASK_REGIDS
	.align		4
.L_525:
        /*0198*/ 	.byte	0x04, 0x29
        /*019a*/ 	.short	(.L_527 - .L_526)


	//   ....[0]....
.L_526:
        /*019c*/ 	.word	0xffffffff


	//   ....[1]....
        /*01a0*/ 	.word	0xffffffff


	//   ....[2]....
        /*01a4*/ 	.word	0xffffffff


	//   ....[3]....
        /*01a8*/ 	.word	0xffffffff


	//   ....[4]....
        /*01ac*/ 	.word	0xffffffff


	//   ....[5]....
        /*01b0*/ 	.word	0xffffffff


	//   ....[6]....
        /*01b4*/ 	.word	0xffffffff


	//   ....[7]....
        /*01b8*/ 	.word	0xffffffff


	//   ....[8]....
        /*01bc*/ 	.word	0xffffffff


	//   ....[9]....
        /*01c0*/ 	.word	0xffffffff


	//   ....[10]....
        /*01c4*/ 	.word	0xffffffff


	//   ....[11]....
        /*01c8*/ 	.word	0xffffffff


	//   ....[12]....
        /*01cc*/ 	.word	0xffffffff


	//   ....[13]....
        /*01d0*/ 	.word	0xffffffff


	//   ....[14]....
        /*01d4*/ 	.word	0xffffffff


	//   ....[15]....
        /*01d8*/ 	.word	0xffffffff


	//   ....[16]....
        /*01dc*/ 	.word	0xffffffff


	//   ....[17]....
        /*01e0*/ 	.word	0xffffffff


	//   ....[18]....
        /*01e4*/ 	.word	0xffffffff


	//   ....[19]....
        /*01e8*/ 	.word	0xffffffff


	//   ....[20]....
        /*01ec*/ 	.word	0xffffffff


	//   ....[21]....
        /*01f0*/ 	.word	0xffffffff


	//   ....[22]....
        /*01f4*/ 	.word	0xffffffff


	//   ....[23]....
        /*01f8*/ 	.word	0xffffffff


	//   ....[24]....
        /*01fc*/ 	.word	0xffffffff


	//   ....[25]....
        /*0200*/ 	.word	0xffffffff


	//   ....[26]....
        /*0204*/ 	.word	0xffffffff


	//   ....[27]....
        /*0208*/ 	.word	0xffffffff


	//   ....[28]....
        /*020c*/ 	.word	0xffffffff


	//   ....[29]....
        /*0210*/ 	.word	0xffffffff


	//   ....[30]....
        /*0214*/ 	.word	0xffffffff


	//   ....[31]....
        /*0218*/ 	.word	0xffffffff


	//   ....[32]....
        /*021c*/ 	.word	0xffffffff


	//   ....[33]....
        /*0220*/ 	.word	0xffffffff


	//   ....[34]....
        /*0224*/ 	.word	0xffffffff


	//   ....[35]....
        /*0228*/ 	.word	0xffffffff


	//   ....[36]....
        /*022c*/ 	.word	0xffffffff


	//   ....[37]....
        /*0230*/ 	.word	0xffffffff


	//   ....[38]....
        /*0234*/ 	.word	0xffffffff


	//   ....[39]....
        /*0238*/ 	.word	0xffffffff


	//   ....[40]....
        /*023c*/ 	.word	0xffffffff


	//   ....[41]....
        /*0240*/ 	.word	0xffffffff


	//   ....[42]....
        /*0244*/ 	.word	0xffffffff


	//   ....[43]....
        /*0248*/ 	.word	0xffffffff


	//   ....[44]....
        /*024c*/ 	.word	0xffffffff


	//   ....[45]....
        /*0250*/ 	.word	0xffffffff


	//   ....[46]....
        /*0254*/ 	.word	0xffffffff


	//   ....[47]....
        /*0258*/ 	.word	0xffffffff


	//   ....[48]....
        /*025c*/ 	.word	0xffffffff


	//   ....[49]....
        /*0260*/ 	.word	0xffffffff


	//   ....[50]....
        /*0264*/ 	.word	0xffffffff


	//   ....[51]....
        /*0268*/ 	.word	0xffffffff


	//   ....[52]....
        /*026c*/ 	.word	0xffffffff


	//   ....[53]....
        /*0270*/ 	.word	0xffffffff


	//   ....[54]....
        /*0274*/ 	.word	0xffffffff


	//   ....[55]....
        /*0278*/ 	.word	0xffffffff


	//   ....[56]....
        /*027c*/ 	.word	0xffffffff


	//   ....[57]....
        /*0280*/ 	.word	0xffffffff


	//   ....[58]....
        /*0284*/ 	.word	0xffffffff


	//   ....[59]....
        /*0288*/ 	.word	0xffffffff


	//   ....[60]....
        /*028c*/ 	.word	0xffffffff


	//   ....[61]....
        /*0290*/ 	.word	0xffffffff


	//   ....[62]....
        /*0294*/ 	.word	0xffffffff


	//   ....[63]....
        /*0298*/ 	.word	0xffffffff


	//   ....[64]....
        /*029c*/ 	.word	0xffffffff


	//   ....[65]....
        /*02a0*/ 	.word	0xffffffff


	//   ....[66]....
        /*02a4*/ 	.word	0xffffffff


	//   ....[67]....
        /*02a8*/ 	.word	0xffffffff


	//   ....[68]....
        /*02ac*/ 	.word	0xffffffff


	//   ....[69]....
        /*02b0*/ 	.word	0xffffffff


	//   ....[70]....
        /*02b4*/ 	.word	0xffffffff


	//   ....[71]....
        /*02b8*/ 	.word	0xffffffff


	//   ....[72]....
        /*02bc*/ 	.word	0xffffffff


	//   ....[73]....
        /*02c0*/ 	.word	0xffffffff


	//   ....[74]....
        /*02c4*/ 	.word	0xffffffff


	//   ....[75]....
        /*02c8*/ 	.word	0xffffffff


	//   ....[76]....
        /*02cc*/ 	.word	0xffffffff


	//   ....[77]....
        /*02d0*/ 	.word	0xffffffff


	//   ....[78]....
        /*02d4*/ 	.word	0xffffffff


	//   ....[79]....
        /*02d8*/ 	.word	0xffffffff


	//   ....[80]....
        /*02dc*/ 	.word	0xffffffff


	//   ....[81]....
        /*02e0*/ 	.word	0xffffffff


	//   ....[82]....
        /*02e4*/ 	.word	0xffffffff


	//   ....[83]....
        /*02e8*/ 	.word	0xffffffff


	//   ....[84]....
        /*02ec*/ 	.word	0xffffffff


	//   ....[85]....
        /*02f0*/ 	.word	0xffffffff


	//   ....[86]....
        /*02f4*/ 	.word	0xffffffff


	//   ....[87]....
        /*02f8*/ 	.word	0xffffffff


	//   ....[88]....
        /*02fc*/ 	.word	0xffffffff


	//   ....[89]....
        /*0300*/ 	.word	0xffffffff


	//   ....[90]....
        /*0304*/ 	.word	0xffffffff


	//   ....[91]....
        /*0308*/ 	.word	0xffffffff


	//   ....[92]....
        /*030c*/ 	.word	0xffffffff


	//   ....[93]....
        /*0310*/ 	.word	0xffffffff


	//   ....[94]....
        /*0314*/ 	.word	0xffffffff


	//   ....[95]....
        /*0318*/ 	.word	0xffffffff


	//   ....[96]....
        /*031c*/ 	.word	0xffffffff


	//   ....[97]....
        /*0320*/ 	.word	0xffffffff


	//   ....[98]....
        /*0324*/ 	.word	0xffffffff


	//   ....[99]....
        /*0328*/ 	.word	0xffffffff


	//   ....[100]....
        /*032c*/ 	.word	0xffffffff


	//   ....[101]....
        /*0330*/ 	.word	0xffffffff


	//   ....[102]....
        /*0334*/ 	.word	0xffffffff


	//   ....[103]....
        /*0338*/ 	.word	0xffffffff


	//   ....[104]....
        /*033c*/ 	.word	0xffffffff


	//   ....[105]....
        /*0340*/ 	.word	0xffffffff


	//   ....[106]....
        /*0344*/ 	.word	0xffffffff


	//   ....[107]....
        /*0348*/ 	.word	0xffffffff


	//   ....[108]....
        /*034c*/ 	.word	0xffffffff


	//   ....[109]....
        /*0350*/ 	.word	0xffffffff


	//   ....[110]....
        /*0354*/ 	.word	0xffffffff


	//   ....[111]....
        /*0358*/ 	.word	0xffffffff


	//   ....[112]....
        /*035c*/ 	.word	0xffffffff


	//   ....[113]....
        /*0360*/ 	.word	0xffffffff


	//   ....[114]....
        /*0364*/ 	.word	0xffffffff


	//   ....[115]....
        /*0368*/ 	.word	0xffffffff


	//   ....[116]....
        /*036c*/ 	.word	0xffffffff


	//   ....[117]....
        /*0370*/ 	.word	0xffffffff


	//   ....[118]....
        /*0374*/ 	.word	0xffffffff


	//   ....[119]....
        /*0378*/ 	.word	0xffffffff


	//   ....[120]....
        /*037c*/ 	.word	0xffffffff


	//   ....[121]....
        /*0380*/ 	.word	0xffffffff


	//   ....[122]....
        /*0384*/ 	.word	0xffffffff


	//   ....[123]....
        /*0388*/ 	.word	0xffffffff


	//   ....[124]....
        /*038c*/ 	.word	0xffffffff


	//   ....[125]....
        /*0390*/ 	.word	0xffffffff


	//   ....[126]....
        /*0394*/ 	.word	0xffffffff


	//   ....[127]....
        /*0398*/ 	.word	0xffffffff


	//   ....[128]....
        /*039c*/ 	.word	0xffffffff


	//   ....[129]....
        /*03a0*/ 	.word	0xffffffff


	//   ....[130]....
        /*03a4*/ 	.word	0xffffffff


	//   ....[131]....
        /*03a8*/ 	.word	0xffffffff


	//   ....[132]....
        /*03ac*/ 	.word	0xffffffff


	//   ....[133]....
        /*03b0*/ 	.word	0xffffffff


	//   ....[134]....
        /*03b4*/ 	.word	0xffffffff


	//   ....[135]....
        /*03b8*/ 	.word	0xffffffff


	//   ....[136]....
        /*03bc*/ 	.word	0xffffffff


	//   ....[137]....
        /*03c0*/ 	.word	0x0500000f


	//   ....[138]....
        /*03c4*/ 	.word	0x0500000f


	//   ....[139]....
        /*03c8*/ 	.word	0x0500000f


	//   ....[140]....
        /*03cc*/ 	.word	0x0500000f


	//   ....[141]....
        /*03d0*/ 	.word	0x0500000f


	//   ....[142]....
        /*03d4*/ 	.word	0x0500000f


	//   ....[143]....
        /*03d8*/ 	.word	0x0500000f


	//   ....[144]....
        /*03dc*/ 	.word	0x0500000f


	//   ....[145]....
        /*03e0*/ 	.word	0x0500000f


	//   ....[146]....
        /*03e4*/ 	.word	0x0500000f


	//   ....[147]....
        /*03e8*/ 	.word	0x0500000f


	//   ....[148]....
        /*03ec*/ 	.word	0x0500000f


	//   ....[149]....
        /*03f0*/ 	.word	0x0500000f


	//   ....[150]....
        /*03f4*/ 	.word	0x0500000f


	//   ....[151]....
        /*03f8*/ 	.word	0x0500000f


	//   ....[152]....
        /*03fc*/ 	.word	0x0500000f


	//   ....[153]....
        /*0400*/ 	.word	0x0500000f


	//   ....[154]....
        /*0404*/ 	.word	0x0500000f


	//   ....[155]....
        /*0408*/ 	.word	0x0500000f


	//   ....[156]....
        /*040c*/ 	.word	0x0500000f


	//   ....[157]....
        /*0410*/ 	.word	0x0500000f


	//   ....[158]....
        /*0414*/ 	.word	0x0500000f


	//   ....[159]....
        /*0418*/ 	.word	0x0500000f


	//   ....[160]....
        /*041c*/ 	.word	0x0500000f


	//   ....[161]....
        /*0420*/ 	.word	0x0500000f


	//   ....[162]....
        /*0424*/ 	.word	0x0500000f


	//   ....[163]....
        /*0428*/ 	.word	0x0500000f


	//   ....[164]....
        /*042c*/ 	.word	0x0500000f


	//   ....[165]....
        /*0430*/ 	.word	0x0500000f


	//   ....[166]....
        /*0434*/ 	.word	0x0500000f


	//   ....[167]....
        /*0438*/ 	.word	0x0500000f


	//   ....[168]....
        /*043c*/ 	.word	0x0500000f


	//   ....[169]....
        /*0440*/ 	.word	0x0500000f


	//   ....[170]....
        /*0444*/ 	.word	0x0500000f


	//   ....[171]....
        /*0448*/ 	.word	0x0500000f


	//   ....[172]....
        /*044c*/ 	.word	0x0500000f


	//   ....[173]....
        /*0450*/ 	.word	0x0500000f


	//   ....[174]....
        /*0454*/ 	.word	0x0500000f


	//   ....[175]....
        /*0458*/ 	.word	0x0500000f


	//   ....[176]....
        /*045c*/ 	.word	0x0500000f


	//   ....[177]....
        /*0460*/ 	.word	0x0500000f


	//   ....[178]....
        /*0464*/ 	.word	0x0500000f


	//   ....[179]....
        /*0468*/ 	.word	0x0500000f


	//   ....[180]....
        /*046c*/ 	.word	0x0500000f


	//   ....[181]....
        /*0470*/ 	.word	0x0500000f


	//   ....[182]....
        /*0474*/ 	.word	0x0500000f


	//   ....[183]....
        /*0478*/ 	.word	0x0500000f


	//   ....[184]....
        /*047c*/ 	.word	0x0500000f


	//   ....[185]....
        /*0480*/ 	.word	0x0500000f


	//   ....[186]....
        /*0484*/ 	.word	0x0500000f


	//   ....[187]....
        /*0488*/ 	.word	0x0500000f


	//   ....[188]....
        /*048c*/ 	.word	0x0500000f


	//   ....[189]....
        /*0490*/ 	.word	0x0500000f


	//   ....[190]....
        /*0494*/ 	.word	0x0500000f


	//   ....[191]....
        /*0498*/ 	.word	0x0500000f


	//   ....[192]....
        /*049c*/ 	.word	0x0500000f


	//   ....[193]....
        /*04a0*/ 	.word	0x0500000f


	//   ....[194]....
        /*04a4*/ 	.word	0x0500000f


	//   ....[195]....
        /*04a8*/ 	.word	0x0500000f


	//   ....[196]....
        /*04ac*/ 	.word	0x0500000f


	//   ....[197]....
        /*04b0*/ 	.word	0x0500000f


	//   ....[198]....
        /*04b4*/ 	.word	0x0500000f


	//   ....[199]....
        /*04b8*/ 	.word	0x0500000f


	//   ....[200]....
        /*04bc*/ 	.word	0x0500000f


	//   ....[201]....
        /*04c0*/ 	.word	0x0500000f


	//   ....[202]....
        /*04c4*/ 	.word	0x0500000f


	//   ....[203]....
        /*04c8*/ 	.word	0x0500000f


	//   ....[204]....
        /*04cc*/ 	.word	0x0500000f


	//   ....[205]....
        /*04d0*/ 	.word	0x0500000f


	//   ....[206]....
        /*04d4*/ 	.word	0x0500000f


	//   ....[207]....
        /*04d8*/ 	.word	0x0500000f


	//   ....[208]....
        /*04dc*/ 	.word	0x0500000f


	//   ....[209]....
        /*04e0*/ 	.word	0x0500000f


	//   ....[210]....
        /*04e4*/ 	.word	0x0500000f


	//   ....[211]....
        /*04e8*/ 	.word	0x0500000f


	//----- nvinfo : EIATTR_COOP_GROUP_INSTR_OFFSETS
	.align		4
.L_527:
        /*04ec*/ 	.byte	0x04, 0x28
        /*04ee*/ 	.short	(.L_529 - .L_528)


	//   ....[0]....
.L_528:
        /*04f0*/ 	.word	0x00000070


	//   ....[1]....
        /*04f4*/ 	.word	0x000000b0


	//   ....[2]....
        /*04f8*/ 	.word	0x000002d0


	//   ....[3]....
        /*04fc*/ 	.word	0x00000430


	//   ....[4]....
        /*0500*/ 	.word	0x00000550


	//   ....[5]....
        /*0504*/ 	.word	0x000006b0


	//   ....[6]....
        /*0508*/ 	.word	0x00001900


	//   ....[7]....
        /*050c*/ 	.word	0x00004370


	//   ....[8]....
        /*0510*/ 	.word	0x000043b0


	//   ....[9]....
        /*0514*/ 	.word	0x00004a20


	//   ....[10]....
        /*0518*/ 	.word	0x00004b50


	//   ....[11]....
        /*051c*/ 	.word	0x00004e10


	//   ....[12]....
        /*0520*/ 	.word	0x00004f80


	//   ....[13]....
        /*0524*/ 	.word	0x000083a0


	//   ....[14]....
        /*0528*/ 	.word	0x000087d0


	//   ....[15]....
        /*052c*/ 	.word	0x000087f0


	//   ....[16]....
        /*0530*/ 	.word	0x00008850


	//   ....[17]....
        /*0534*/ 	.word	0x00008df0


	//   ....[18]....
        /*0538*/ 	.word	0x00008e50


	//   ....[19]....
        /*053c*/ 	.word	0x0000c700


	//   ....[20]....
        /*0540*/ 	.word	0x0000c710


	//   ....[21]....
        /*0544*/ 	.word	0x0000c770


	//   ....[22]....
        /*0548*/ 	.word	0x0000c790


	//   ....[23]....
        /*054c*/ 	.word	0x0000dae0


	//   ....[24]....
        /*0550*/ 	.word	0x0000db10


	//   ....[25]....
        /*0554*/ 	.word	0x0000dba0


	//   ....[26]....
        /*0558*/ 	.word	0x0000dbc0


	//   ....[27]....
        /*055c*/ 	.word	0x0000f930


	//   ....[28]....
        /*0560*/ 	.word	0x0000f960


	//   ....[29]....
        /*0564*/ 	.word	0x0000f990


	//   ....[30]....
        /*0568*/ 	.word	0x0000f9c0


	//   ....[31]....
        /*056c*/ 	.word	0x000102a0


	//   ....[32]....
        /*0570*/ 	.word	0x000102c0


	//   ....[33]....
        /*0574*/ 	.word	0x00010410


	//   ....[34]....
        /*0578*/ 	.word	0x00010430


	//   ....[35]....
        /*057c*/ 	.word	0x00010570


	//   ....[36]....
        /*0580*/ 	.word	0x00010590


	//   ....[37]....
        /*0584*/ 	.word	0x000106e0


	//   ....[38]....
        /*0588*/ 	.word	0x00010700


	//   ....[39]....
        /*058c*/ 	.word	0x00011160


	//   ....[40]....
        /*0590*/ 	.word	0x00011170


	//   ....[41]....
        /*0594*/ 	.word	0x000112b0


	//   ....[42]....
        /*0598*/ 	.word	0x000112d0


	//   ....[43]....
        /*059c*/ 	.word	0x00011410


	//   ....[44]....
        /*05a0*/ 	.word	0x00011430


	//   ....[45]....
        /*05a4*/ 	.word	0x00011580


	//   ....[46]....
        /*05a8*/ 	.word	0x000115a0


	//   ....[47]....
        /*05ac*/ 	.word	0x00011760


	//   ....[48]....
        /*05b0*/ 	.word	0x00011930


	//   ....[49]....
        /*05b4*/ 	.word	0x00011960


	//   ....[50]....
        /*05b8*/ 	.word	0x00011990


	//   ....[51]....
        /*05bc*/ 	.word	0x000119c0


	//   ....[52]....
        /*05c0*/ 	.word	0x000119f0


	//   ....[53]....
        /*05c4*/ 	.word	0x00011a20


	//   ....[54]....
        /*05c8*/ 	.word	0x00011b70


	//   ....[55]....
        /*05cc*/ 	.word	0x00011ba0


	//   ....[56]....
        /*05d0*/ 	.word	0x00011bd0


	//   ....[57]....
        /*05d4*/ 	.word	0x00011c00


	//   ....[58]....
        /*05d8*/ 	.word	0x00011c30


	//   ....[59]....
        /*05dc*/ 	.word	0x00011c60


	//   ....[60]....
        /*05e0*/ 	.word	0x00011cf0


	//   ....[61]....
        /*05e4*/ 	.word	0x00011d50


	//   ....[62]....
        /*05e8*/ 	.word	0x00011de0


	//   ....[63]....
        /*05ec*/ 	.word	0x00013690


	//   ....[64]....
        /*05f0*/ 	.word	0x000136d0


	//   ....[65]....
        /*05f4*/ 	.word	0x00013700


	//   ....[66]....
        /*05f8*/ 	.word	0x000137b0


	//   ....[67]....
        /*05fc*/ 	.word	0x000137f0


	//   ....[68]....
        /*0600*/ 	.word	0x00013850


	//   ....[69]....
        /*0604*/ 	.word	0x00013890


	//   ....[70]....
        /*0608*/ 	.word	0x000138f0


	//   ....[71]....
        /*060c*/ 	.word	0x00013910


	//   ....[72]....
        /*0610*/ 	.word	0x00013940


	//   ....[73]....
        /*0614*/ 	.word	0x00014160


	//   ....[74]....
        /*0618*/ 	.word	0x00014190


	//   ....[75]....
        /*061c*/ 	.word	0x000141f0


	//   ....[76]....
        /*0620*/ 	.word	0x00014260


	//   ....[77]....
        /*0624*/ 	.word	0x000142b0


	//   ....[78]....
        /*0628*/ 	.word	0x00014320


	//   ....[79]....
        /*062c*/ 	.word	0x00014370


	//   ....[80]....
        /*0630*/ 	.word	0x000143e0


	//   ....[81]....
        /*0634*/ 	.word	0x00014420


	//   ....[82]....
        /*0638*/ 	.word	0x000144a0


	//   ....[83]....
        /*063c*/ 	.word	0x000144f0


	//   ....[84]....
        /*0640*/ 	.word	0x00014560


	//   ....[85]....
        /*0644*/ 	.word	0x000145b0


	//   ....[86]....
        /*0648*/ 	.word	0x00014610


	//   ....[87]....
        /*064c*/ 	.word	0x00014620


	//   ....[88]....
        /*0650*/ 	.word	0x00014660


	//   ....[89]....
        /*0654*/ 	.word	0x00014e60


	//   ....[90]....
        /*0658*/ 	.word	0x00014e90


	//   ....[91]....
        /*065c*/ 	.word	0x00014ec0


	//   ....[92]....
        /*0660*/ 	.word	0x00014f80


	//   ....[93]....
        /*0664*/ 	.word	0x00014fb0


	//   ....[94]....
        /*0668*/ 	.word	0x00015000


	//   ....[95]....
        /*066c*/ 	.word	0x00015030


	//   ....[96]....
        /*0670*/ 	.word	0x00015080


	//   ....[97]....
        /*0674*/ 	.word	0x000150b0


	//   ....[98]....
        /*0678*/ 	.word	0x00015120


	//   ....[99]....
        /*067c*/ 	.word	0x00015400


	//   ....[100]....
        /*0680*/ 	.word	0x00015420


	//   ....[101]....
        /*0684*/ 	.word	0x00015430


	//   ....[102]....
        /*0688*/ 	.word	0x000154e0


	//   ....[103]....
        /*068c*/ 	.word	0x000154f0


	//   ....[104]....
        /*0690*/ 	.word	0x000155a0


	//   ....[105]....
        /*0694*/ 	.word	0x000155b0


	//   ....[106]....
        /*0698*/ 	.word	0x00015660


	//   ....[107]....
        /*069c*/ 	.word	0x00015670


	//   ....[108]....
        /*06a0*/ 	.word	0x00015680


	//   ....[109]....
        /*06a4*/ 	.word	0x00015ca0


	//   ....[110]....
        /*06a8*/ 	.word	0x00015ce0


	//   ....[111]....
        /*06ac*/ 	.word	0x00015d20


	//   ....[112]....
        /*06b0*/ 	.word	0x00015d50


	//   ....[113]....
        /*06b4*/ 	.word	0x00015d70


	//   ....[114]....
        /*06b8*/ 	.word	0x00015e20


	//   ....[115]....
        /*06bc*/ 	.word	0x00015ed0


	//   ....[116]....
        /*06c0*/ 	.word	0x00015f00


	//   ....[117]....
        /*06c4*/ 	.word	0x00015f10


	//   ....[118]....
        /*06c8*/ 	.word	0x00015fa0


	//   ....[119]....
        /*06cc*/ 	.word	0x000163d0


	//   ....[120]....
        /*06d0*/ 	.word	0x00016400


	//   ....[121]....
        /*06d4*/ 	.word	0x00016430


	//   ....[122]....
        /*06d8*/ 	.word	0x00016460


	//   ....[123]....
        /*06dc*/ 	.word	0x00016490


	//   ....[124]....
        /*06e0*/ 	.word	0x000164c0


	//   ....[125]....
        /*06e4*/ 	.word	0x000164f0


	//   ....[126]....
        /*06e8*/ 	.word	0x00016520


	//   ....[127]....
        /*06ec*/ 	.word	0x000166a0


	//   ....[128]....
        /*06f0*/ 	.word	0x000166d0


	//   ....[129]....
        /*06f4*/ 	.word	0x00016700


	//   ....[130]....
        /*06f8*/ 	.word	0x00016730


	//   ....[131]....
        /*06fc*/ 	.word	0x00016760


	//   ....[132]....
        /*0700*/ 	.word	0x00016790


	//   ....[133]....
        /*0704*/ 	.word	0x00016850


	//   ....[134]....
        /*0708*/ 	.word	0x00016870


	//   ....[135]....
        /*070c*/ 	.word	0x000168e0


	//   ....[136]....
        /*0710*/ 	.word	0x00016f80


	//   ....[137]....
        /*0714*/ 	.word	0x00017550


	//   ....[138]....
        /*0718*/ 	.word	0x00017640


	//   ....[139]....
        /*071c*/ 	.word	0x00017710


	//   ....[140]....
        /*0720*/ 	.word	0x00017780


	//   ....[141]....
        /*0724*/ 	.word	0x00017820


	//   ....[142]....
        /*0728*/ 	.word	0x00017900


	//   ....[143]....
        /*072c*/ 	.word	0x00017a00


	//   ....[144]....
        /*0730*/ 	.word	0x00017a70


	//   ....[145]....
        /*0734*/ 	.word	0x00017b60


	//   ....[146]....
        /*0738*/ 	.word	0x00017bd0


	//   ....[147]....
        /*073c*/ 	.word	0x00017cb0


	//   ....[148]....
        /*0740*/ 	.word	0x00017d60


	//   ....[149]....
        /*0744*/ 	.word	0x00017dd0


	//   ....[150]....
        /*0748*/ 	.word	0x00017e50


	//   ....[151]....
        /*074c*/ 	.word	0x00017f30


	//   ....[152]....
        /*0750*/ 	.word	0x00017fb0


	//   ....[153]....
        /*0754*/ 	.word	0x000180a0


	//   ....[154]....
        /*0758*/ 	.word	0x00018120


	//   ....[155]....
        /*075c*/ 	.word	0x00018210


	//   ....[156]....
        /*0760*/ 	.word	0x00018290


	//   ....[157]....
        /*0764*/ 	.word	0x00018380


	//   ....[158]....
        /*0768*/ 	.word	0x00018400


	//   ....[159]....
        /*076c*/ 	.word	0x000184f0


	//   ....[160]....
        /*0770*/ 	.word	0x00018570


	//   ....[161]....
        /*0774*/ 	.word	0x00018650


	//   ....[162]....
        /*0778*/ 	.word	0x000186d0


	//   ....[163]....
        /*077c*/ 	.word	0x000187a0


	//   ....[164]....
        /*0780*/ 	.word	0x000188d0


	//   ....[165]....
        /*0784*/ 	.word	0x000189a0


	//   ....[166]....
        /*0788*/ 	.word	0x00018a70


	//   ....[167]....
        /*078c*/ 	.word	0x00018b50


	//   ....[168]....
        /*0790*/ 	.word	0x00018bb0


	//   ....[169]....
        /*0794*/ 	.word	0x00018c90


	//   ....[170]....
        /*0798*/ 	.word	0x00018cf0


	//   ....[171]....
        /*079c*/ 	.word	0x00018dd0


	//   ....[172]....
        /*07a0*/ 	.word	0x00018e30


	//   ....[173]....
        /*07a4*/ 	.word	0x00018f40


	//   ....[174]....
        /*07a8*/ 	.word	0x00019030


	//   ....[175]....
        /*07ac*/ 	.word	0x000190d0


	//   ....[176]....
        /*07b0*/ 	.word	0x00019130


	//   ....[177]....
        /*07b4*/ 	.word	0x00019250


	//   ....[178]....
        /*07b8*/ 	.word	0x000192b0


	//   ....[179]....
        /*07bc*/ 	.word	0x000193d0


	//   ....[180]....
        /*07c0*/ 	.word	0x00019430


	//   ....[181]....
        /*07c4*/ 	.word	0x00019550


	//   ....[182]....
        /*07c8*/ 	.word	0x000195b0


	//   ....[183]....
        /*07cc*/ 	.word	0x00019680


	//   ....[184]....
        /*07d0*/ 	.word	0x000197e0


	//   ....[185]....
        /*07d4*/ 	.word	0x00019890


	//   ....[186]....
        /*07d8*/ 	.word	0x000199e0


	//   ....[187]....
        /*07dc*/ 	.word	0x00019a90


	//   ....[188]....
        /*07e0*/ 	.word	0x00019af0


	//   ....[189]....
        /*07e4*/ 	.word	0x00019bb0


	//   ....[190]....
        /*07e8*/ 	.word	0x00019c90


	//   ....[191]....
        /*07ec*/ 	.word	0x00019d50


	//   ....[192]....
        /*07f0*/ 	.word	0x00019e30


	//   ....[193]....
        /*07f4*/ 	.word	0x00019ef0


	//   ....[194]....
        /*07f8*/ 	.word	0x0001a000


	//   ....[195]....
        /*07fc*/ 	.word	0x0001a0a0


	//   ....[196]....
        /*0800*/ 	.word	0x0001a1c0


	//   ....[197]....
        /*0804*/ 	.word	0x0001a230


	//   ....[198]....
        /*0808*/ 	.word	0x0001a2a0


	//   ....[199]....
        /*080c*/ 	.word	0x0001a310


	//   ....[200]....
        /*0810*/ 	.word	0x0001a380


	//   ....[201]....
        /*0814*/ 	.word	0x0001a400


	//   ....[202]....
        /*0818*/ 	.word	0x0001a490


	//   ....[203]....
        /*081c*/ 	.word	0x0001a520


	//   ....[204]....
        /*0820*/ 	.word	0x0001a590


	//   ....[205]....
        /*0824*/ 	.word	0x0001a600


	//   ....[206]....
        /*0828*/ 	.word	0x0001a670


	//   ....[207]....
        /*082c*/ 	.word	0x0001a6f0


	//   ....[208]....
        /*0830*/ 	.word	0x0001a760


	//   ....[209]....
        /*0834*/ 	.word	0x0001a800


	//   ....[210]....
        /*0838*/ 	.word	0x0001a890


	//   ....[211]....
        /*083c*/ 	.word	0x0001a9b0


	//----- nvinfo : EIATTR_REG_RECONFIG
	.align		4
.L_529:
        /*0840*/ 	.byte	0x01, 0x54
	.zero		2


	//----- nvinfo : EIATTR_SYSCALL_OFFSETS
	.align		4
        /*0844*/ 	.byte	0x04, 0x46
        /*0846*/ 	.short	(.L_531 - .L_530)


	//   ....[0]....
.L_530:
        /*0848*/ 	.word	0x00001af0


	//   ....[1]....
        /*084c*/ 	.word	0x00012c70


	//   ....[2]....
        /*0850*/ 	.word	0x00012dc0


	//   ....[3]....
        /*0854*/ 	.word	0x00012eb0


	//   ....[4]....
        /*0858*/ 	.word	0x00013d90


	//----- nvinfo : EIATTR_MBARRIER_INSTR_OFFSETS
	.align		4
.L_531:
        /*085c*/ 	.byte	0x04, 0x39
        /*085e*/ 	.short	(.L_533 - .L_532)


	//   ....[0]....
.L_532:
        /*0860*/ 	.word	0x00000180
        /*0864*/ 	.word	0x000000ff
        /*0868*/ 	.word	0x00038800
        /*086c*/ 	.short	0x0100
        /*086e*/ 	.byte	0x08
	.zero		1


	//   ....[1]....
        /*0870*/ 	.word	0x00000190
        /*0874*/ 	.word	0x000000ff
        /*0878*/ 	.word	0x00038820
        /*087c*/ 	.short	0x0100
        /*087e*/ 	.byte	0x08
	.zero		1


	//   ....[2]....
        /*0880*/ 	.word	0x00000280
        /*0884*/ 	.word	0x000000ff
        /*0888*/ 	.word	0x00038830
        /*088c*/ 	.short	0x0100
        /*088e*/ 	.byte	0x08
	.zero		1


	//   ....[3]....
        /*0890*/ 	.word	0x00000290
        /*0894*/ 	.word	0x000000ff
        /*0898*/ 	.word	0x00038840
        /*089c*/ 	.short	0x0100
        /*089e*/ 	.byte	0x08
	.zero		1


	//   ....[4]....
        /*08a0*/ 	.word	0x000002a0
        /*08a4*/ 	.word	0x000000ff
        /*08a8*/ 	.word	0x00038838
        /*08ac*/ 	.short	0x0100
        /*08ae*/ 	.byte	0x08
	.zero		1


	//   ....[5]....
        /*08b0*/ 	.word	0x000002b0
        /*08b4*/ 	.word	0x000000ff
        /*08b8*/ 	.word	0x00038848
        /*08bc*/ 	.short	0x0100
        /*08be*/ 	.byte	0x08
	.zero		1


	//   ....[6]....
        /*08c0*/ 	.word	0x000003e0
        /*08c4*/ 	.word	0x000000ff
        /*08c8*/ 	.word	0x00038850
        /*08cc*/ 	.short	0x0100
        /*08ce*/ 	.byte	0x08
	.zero		1


	//   ....[7]....
        /*08d0*/ 	.word	0x000003f0
        /*08d4*/ 	.word	0x000000ff
        /*08d8*/ 	.word	0x00038860
        /*08dc*/ 	.short	0x0100
        /*08de*/ 	.byte	0x08
	.zero		1


	//   ....[8]....
        /*08e0*/ 	.word	0x00000400
        /*08e4*/ 	.word	0x000000ff
        /*08e8*/ 	.word	0x00038858
        /*08ec*/ 	.short	0x0100
        /*08ee*/ 	.byte	0x08
	.zero		1


	//   ....[9]....
        /*08f0*/ 	.word	0x00000410
        /*08f4*/ 	.word	0x000000ff
        /*08f8*/ 	.word	0x00038868
        /*08fc*/ 	.short	0x0100
        /*08fe*/ 	.byte	0x08
	.zero		1


	//   ....[10]....
        /*0900*/ 	.word	0x00000500
        /*0904*/ 	.word	0x000000ff
        /*0908*/ 	.word	0x00038870
        /*090c*/ 	.short	0x0100
        /*090e*/ 	.byte	0x06
	.zero		1


	//   ....[11]....
        /*0910*/ 	.word	0x00000510
        /*0914*/ 	.word	0x000000ff
        /*0918*/ 	.word	0x00038880
        /*091c*/ 	.short	0x0100
        /*091e*/ 	.byte	0x06
	.zero		1


	//   ....[12]....
        /*0920*/ 	.word	0x00000520
        /*0924*/ 	.word	0x000000ff
        /*0928*/ 	.word	0x00038878
        /*092c*/ 	.short	0x0100
        /*092e*/ 	.byte	0x06
	.zero		1


	//   ....[13]....
        /*0930*/ 	.word	0x00000530
        /*0934*/ 	.word	0x000000ff
        /*0938*/ 	.word	0x00038888
        /*093c*/ 	.short	0x0100
        /*093e*/ 	.byte	0x06
	.zero		1


	//   ....[14]....
        /*0940*/ 	.word	0x00000660
        /*0944*/ 	.word	0x000000ff
        /*0948*/ 	.word	0x00038890
        /*094c*/ 	.short	0x0100
        /*094e*/ 	.byte	0x08
	.zero		1


	//   ....[15]....
        /*0950*/ 	.word	0x00000670
        /*0954*/ 	.word	0x000000ff
        /*0958*/ 	.word	0x000388a0
        /*095c*/ 	.short	0x0100
        /*095e*/ 	.byte	0x08
	.zero		1


	//   ....[16]....
        /*0960*/ 	.word	0x00000680
        /*0964*/ 	.word	0x000000ff
        /*0968*/ 	.word	0x00038898
        /*096c*/ 	.short	0x0100
        /*096e*/ 	.byte	0x08
	.zero		1


	//   ....[17]....
        /*0970*/ 	.word	0x00000690
        /*0974*/ 	.word	0x000000ff
        /*0978*/ 	.word	0x000388a8
        /*097c*/ 	.short	0x0100
        /*097e*/ 	.byte	0x08
	.zero		1


	//   ....[18]....
        /*0980*/ 	.word	0x000007d0
        /*0984*/ 	.word	0x000000ff
        /*0988*/ 	.word	0x000388b0
        /*098c*/ 	.short	0x0100
        /*098e*/ 	.byte	0x08
	.zero		1


	//   ....[19]....
        /*0990*/ 	.word	0x000007e0
        /*0994*/ 	.word	0x000000ff
        /*0998*/ 	.word	0x000388c0
        /*099c*/ 	.short	0x0100
        /*099e*/ 	.byte	0x08
	.zero		1


	//   ....[20]....
        /*09a0*/ 	.word	0x000007f0
        /*09a4*/ 	.word	0x000000ff
        /*09a8*/ 	.word	0x000388b8
        /*09ac*/ 	.short	0x0100
        /*09ae*/ 	.byte	0x08
	.zero		1


	//   ....[21]....
        /*09b0*/ 	.word	0x00000800
        /*09b4*/ 	.word	0x000000ff
        /*09b8*/ 	.word	0x000388c8
        /*09bc*/ 	.short	0x0100
        /*09be*/ 	.byte	0x08
	.zero		1


	//   ....[22]....
        /*09c0*/ 	.word	0x00001b80
        /*09c4*/ 	.word	0x000000ff
        /*09c8*/ 	.word	0x00038800
        /*09cc*/ 	.short	0x010a
        /*09ce*/ 	.byte	0x06
	.zero		1


	//   ....[23]....
        /*09d0*/ 	.word	0x00001c50
        /*09d4*/ 	.word	0x00000000
        /*09d8*/ 	.word	0x00038830
        /*09dc*/ 	.short	0x010a
        /*09de*/ 	.byte	0x3f
	.zero		1


	//   ....[24]....
        /*09e0*/ 	.word	0x00001c90
        /*09e4*/ 	.word	0x00000000
        /*09e8*/ 	.word	0x00038830
        /*09ec*/ 	.short	0x010a
        /*09ee*/ 	.byte	0x3f
	.zero		1


	//   ....[25]....
        /*09f0*/ 	.word	0x000045c0
        /*09f4*/ 	.word	0x000000ff
        /*09f8*/ 	.word	0x00000000
        /*09fc*/ 	.short	0x0101
        /*09fe*/ 	.byte	0x04
	.zero		1


	//   ....[26]....
        /*0a00*/ 	.word	0x00005a30
        /*0a04*/ 	.word	0x000000ff
        /*0a08*/ 	.word	0x00038830
        /*0a0c*/ 	.short	0x010a
        /*0a0e*/ 	.byte	0x3d
	.zero		1


	//   ....[27]....
        /*0a10*/ 	.word	0x00005a70
        /*0a14*/ 	.word	0x000000ff
        /*0a18*/ 	.word	0x00038830
        /*0a1c*/ 	.short	0x010a
        /*0a1e*/ 	.byte	0x3d
	.zero		1


	//   ....[28]....
        /*0a20*/ 	.word	0x00007fe0
        /*0a24*/ 	.word	0x000000ff
        /*0a28*/ 	.word	0x00038850
        /*0a2c*/ 	.short	0x010a
        /*0a2e*/ 	.byte	0x04
	.zero		1


	//   ....[29]....
        /*0a30*/ 	.word	0x00008020
        /*0a34*/ 	.word	0x000000ff
        /*0a38*/ 	.word	0x00038850
        /*0a3c*/ 	.short	0x010a
        /*0a3e*/ 	.byte	0x04
	.zero		1


	//   ....[30]....
        /*0a40*/ 	.word	0x00008490
        /*0a44*/ 	.word	0x000000ff
        /*0a48*/ 	.word	0x00000000
        /*0a4c*/ 	.short	0x0101
        /*0a4e*/ 	.byte	0x3d
	.zero		1


	//   ....[31]....
        /*0a50*/ 	.word	0x00009640
        /*0a54*/ 	.word	0x000000ff
        /*0a58*/ 	.word	0x00000000
        /*0a5c*/ 	.short	0x0101
        /*0a5e*/ 	.byte	0x04
	.zero		1


	//   ....[32]....
        /*0a60*/ 	.word	0x00009810
        /*0a64*/ 	.word	0x000000ff
        /*0a68*/ 	.word	0x00038830
        /*0a6c*/ 	.short	0x010a
        /*0a6e*/ 	.byte	0x04
	.zero		1


	//   ....[33]....
        /*0a70*/ 	.word	0x00009850
        /*0a74*/ 	.word	0x000000ff
        /*0a78*/ 	.word	0x00038830
        /*0a7c*/ 	.short	0x010a
        /*0a7e*/ 	.byte	0x04
	.zero		1


	//   ....[34]....
        /*0a80*/ 	.word	0x0000c1a0
        /*0a84*/ 	.word	0x000000ff
        /*0a88*/ 	.word	0x00038850
        /*0a8c*/ 	.short	0x010a
        /*0a8e*/ 	.byte	0x04
	.zero		1


	//   ....[35]....
        /*0a90*/ 	.word	0x0000c1e0
        /*0a94*/ 	.word	0x000000ff
        /*0a98*/ 	.word	0x00038850
        /*0a9c*/ 	.short	0x010a
        /*0a9e*/ 	.byte	0x04
	.zero		1


	//   ....[36]....
        /*0aa0*/ 	.word	0x0000c780
        /*0aa4*/ 	.word	0x000000ff
        /*0aa8*/ 	.word	0x00000000
        /*0aac*/ 	.short	0x0101
        /*0aae*/ 	.byte	0x06
	.zero		1


	//   ....[37]....
        /*0ab0*/ 	.word	0x0000d140
        /*0ab4*/ 	.word	0x000000ff
        /*0ab8*/ 	.word	0x00000000
        /*0abc*/ 	.short	0x0101
        /*0abe*/ 	.byte	0x04
	.zero		1


	//   ....[38]....
        /*0ac0*/ 	.word	0x0000da50
        /*0ac4*/ 	.word	0x000000ff
        /*0ac8*/ 	.word	0x00038850
        /*0acc*/ 	.short	0x010a
        /*0ace*/ 	.byte	0x08
	.zero		1


	//   ....[39]....
        /*0ad0*/ 	.word	0x0000da90
        /*0ad4*/ 	.word	0x000000ff
        /*0ad8*/ 	.word	0x00038850
        /*0adc*/ 	.short	0x010a
        /*0ade*/ 	.byte	0x08
	.zero		1


	//   ....[40]....
        /*0ae0*/ 	.word	0x0000e0b0
        /*0ae4*/ 	.word	0x000000ff
        /*0ae8*/ 	.word	0x00000000
        /*0aec*/ 	.short	0x0101
        /*0aee*/ 	.byte	0x04
	.zero		1


	//   ....[41]....
        /*0af0*/ 	.word	0x000102d0
        /*0af4*/ 	.word	0x000000ff
        /*0af8*/ 	.word	0x00000000
        /*0afc*/ 	.short	0x0101
        /*0afe*/ 	.byte	0x07
	.zero		1


	//   ....[42]....
        /*0b00*/ 	.word	0x000134a0
        /*0b04*/ 	.word	0x00000005
        /*0b08*/ 	.word	0x00038840
        /*0b0c*/ 	.short	0x010a
        /*0b0e*/ 	.byte	0x3f
	.zero		1


	//   ....[43]....
        /*0b10*/ 	.word	0x00013ab0
        /*0b14*/ 	.word	0x00000005
        /*0b18*/ 	.word	0x00038830
        /*0b1c*/ 	.short	0x0107
        /*0b1e*/ 	.byte	0x3f
	.zero		1


	//   ....[44]....
        /*0b20*/ 	.word	0x00013b90
        /*0b24*/ 	.word	0x00000005
        /*0b28*/ 	.word	0x00038830
        /*0b2c*/ 	.short	0x0101
        /*0b2e*/ 	.byte	0x3f
	.zero		1


	//   ....[45]....
        /*0b30*/ 	.word	0x000147a0
        /*0b34*/ 	.word	0x00000016
        /*0b38*/ 	.word	0x00038800
        /*0b3c*/ 	.short	0x0107
        /*0b3e*/ 	.byte	0x3f
	.zero		1


	//   ....[46]....
        /*0b40*/ 	.word	0x000148a0
        /*0b44*/ 	.word	0x00000016
        /*0b48*/ 	.word	0x00038800
        /*0b4c*/ 	.short	0x0101
        /*0b4e*/ 	.byte	0x3f
	.zero		1


	//   ....[47]....
        /*0b50*/ 	.word	0x000148c0
        /*0b54*/ 	.word	0x00000016
        /*0b58*/ 	.word	0x00038820
        /*0b5c*/ 	.short	0x010a
        /*0b5e*/ 	.byte	0x3f
	.zero		1


	//   ....[48]....
        /*0b60*/ 	.word	0x00014cb0
        /*0b64*/ 	.word	0x00000006
        /*0b68*/ 	.word	0x00038840
        /*0b6c*/ 	.short	0x010a
        /*0b6e*/ 	.byte	0x3f
	.zero		1


	//   ....[49]....
        /*0b70*/ 	.word	0x00015230
        /*0b74*/ 	.word	0x00000006
        /*0b78*/ 	.word	0x00038830
        /*0b7c*/ 	.short	0x0107
        /*0b7e*/ 	.byte	0x3f
	.zero		1


	//   ....[50]....
        /*0b80*/ 	.word	0x000152e0
        /*0b84*/ 	.word	0x00000006
        /*0b88*/ 	.word	0x00038830
        /*0b8c*/ 	.short	0x0101
        /*0b8e*/ 	.byte	0x3f
	.zero		1


	//   ....[51]....
        /*0b90*/ 	.word	0x00015340
        /*0b94*/ 	.word	0x00000006
        /*0b98*/ 	.word	0x00038860
        /*0b9c*/ 	.short	0x010a
        /*0b9e*/ 	.byte	0x3f
	.zero		1


	//   ....[52]....
        /*0ba0*/ 	.word	0x00015830
        /*0ba4*/ 	.word	0x00000006
        /*0ba8*/ 	.word	0x00038850
        /*0bac*/ 	.short	0x0107
        /*0bae*/ 	.byte	0x3f
	.zero		1


	//   ....[53]....
        /*0bb0*/ 	.word	0x000159f0
        /*0bb4*/ 	.word	0x00000006
        /*0bb8*/ 	.word	0x00038850
        /*0bbc*/ 	.short	0x0101
        /*0bbe*/ 	.byte	0x3f
	.zero		1


	//   ....[54]....
        /*0bc0*/ 	.word	0x00015bf0
        /*0bc4*/ 	.word	0x00000004
        /*0bc8*/ 	.word	0x00038860
        /*0bcc*/ 	.short	0x010a
        /*0bce*/ 	.byte	0x3f
	.zero		1


	//   ....[55]....
        /*0bd0*/ 	.word	0x00016120
        /*0bd4*/ 	.word	0x00000004
        /*0bd8*/ 	.word	0x00038850
        /*0bdc*/ 	.short	0x0107
        /*0bde*/ 	.byte	0x3f
	.zero		1


	//   ....[56]....
        /*0be0*/ 	.word	0x000161d0
        /*0be4*/ 	.word	0x00000004
        /*0be8*/ 	.word	0x00038850
        /*0bec*/ 	.short	0x0101
        /*0bee*/ 	.byte	0x3f
	.zero		1


	//   ....[57]....
        /*0bf0*/ 	.word	0x00016f00
        /*0bf4*/ 	.word	0x00000004
        /*0bf8*/ 	.word	0x00038820
        /*0bfc*/ 	.short	0x010a
        /*0bfe*/ 	.byte	0x3f
	.zero		1


	//   ....[58]....
        /*0c00*/ 	.word	0x000170a0
        /*0c04*/ 	.word	0x00000005
        /*0c08*/ 	.word	0x00038840
        /*0c0c*/ 	.short	0x010a
        /*0c0e*/ 	.byte	0x3f
	.zero		1


	//   ....[59]....
        /*0c10*/ 	.word	0x00017140
        /*0c14*/ 	.word	0x0000001b
        /*0c18*/ 	.word	0x00038840
        /*0c1c*/ 	.short	0x010a
        /*0c1e*/ 	.byte	0x3f
	.zero		1


	//   ....[60]....
        /*0c20*/ 	.word	0x00017180
        /*0c24*/ 	.word	0x00000005
        /*0c28*/ 	.word	0x00038860
        /*0c2c*/ 	.short	0x010a
        /*0c2e*/ 	.byte	0x3f
	.zero		1


	//   ....[61]....
        /*0c30*/ 	.word	0x000171c0
        /*0c34*/ 	.word	0x0000001b
        /*0c38*/ 	.word	0x00038860
        /*0c3c*/ 	.short	0x010a
        /*0c3e*/ 	.byte	0x3f
	.zero		1


	//   ....[62]....
        /*0c40*/ 	.word	0x00017240
        /*0c44*/ 	.word	0x00000003
        /*0c48*/ 	.word	0x00038800
        /*0c4c*/ 	.short	0x010a
        /*0c4e*/ 	.byte	0x3f
	.zero		1


	//   ....[63]....
        /*0c50*/ 	.word	0x00017290
        /*0c54*/ 	.word	0x00000000
        /*0c58*/ 	.word	0x00038830
        /*0c5c*/ 	.short	0x010a
        /*0c5e*/ 	.byte	0x3f
	.zero		1


	//   ....[64]....
        /*0c60*/ 	.word	0x000172f0
        /*0c64*/ 	.word	0x00000004
        /*0c68*/ 	.word	0x00038830
        /*0c6c*/ 	.short	0x010a
        /*0c6e*/ 	.byte	0x3f
	.zero		1


	//   ....[65]....
        /*0c70*/ 	.word	0x00017350
        /*0c74*/ 	.word	0x00000002
        /*0c78*/ 	.word	0x00038850
        /*0c7c*/ 	.short	0x010a
        /*0c7e*/ 	.byte	0x3f
	.zero		1


	//   ....[66]....
        /*0c80*/ 	.word	0x000173b0
        /*0c84*/ 	.word	0x00000004
        /*0c88*/ 	.word	0x00038830
        /*0c8c*/ 	.short	0x010a
        /*0c8e*/ 	.byte	0x3f
	.zero		1


	//   ....[67]....
        /*0c90*/ 	.word	0x00017410
        /*0c94*/ 	.word	0x00000002
        /*0c98*/ 	.word	0x00038850
        /*0c9c*/ 	.short	0x010a
        /*0c9e*/ 	.byte	0x3f
	.zero		1


	//   ....[68]....
        /*0ca0*/ 	.word	0x00017470
        /*0ca4*/ 	.word	0x00000007
        /*0ca8*/ 	.word	0x00038850
        /*0cac*/ 	.short	0x010a
        /*0cae*/ 	.byte	0x3f
	.zero		1


	//   ....[69]....
        /*0cb0*/ 	.word	0x00017590
        /*0cb4*/ 	.word	0x00000005
        /*0cb8*/ 	.word	0x00038840
        /*0cbc*/ 	.short	0x010a
        /*0cbe*/ 	.byte	0x3f
	.zero		1


	//   ....[70]....
        /*0cc0*/ 	.word	0x000187d0
        /*0cc4*/ 	.word	0x00000016
        /*0cc8*/ 	.word	0x00038820
        /*0ccc*/ 	.short	0x010a
        /*0cce*/ 	.byte	0x3f
	.zero		1


	//   ....[71]....
        /*0cd0*/ 	.word	0x00018820
        /*0cd4*/ 	.word	0x00000006
        /*0cd8*/ 	.word	0x00038840
        /*0cdc*/ 	.short	0x010a
        /*0cde*/ 	.byte	0x3f
	.zero		1


	//   ....[72]....
        /*0ce0*/ 	.word	0x00018f80
        /*0ce4*/ 	.word	0x00000006
        /*0ce8*/ 	.word	0x00038860
        /*0cec*/ 	.short	0x010a
        /*0cee*/ 	.byte	0x3f
	.zero		1


	//   ....[73]....
        /*0cf0*/ 	.word	0x00019730
        /*0cf4*/ 	.word	0x00000004
        /*0cf8*/ 	.word	0x00038860
        /*0cfc*/ 	.short	0x010a
        /*0cfe*/ 	.byte	0x3f
	.zero		1


	//   ....[74]....
        /*0d00*/ 	.word	0x0001a8d0
        /*0d04*/ 	.word	0x00000004
        /*0d08*/ 	.word	0x00038820
        /*0d0c*/ 	.short	0x010a
        /*0d0e*/ 	.byte	0x3f
	.zero		1


	//   ....[75]....
        /*0d10*/ 	.word	0x0001aa70
        /*0d14*/ 	.word	0x00000005
        /*0d18*/ 	.word	0x00038840
        /*0d1c*/ 	.short	0x010a
        /*0d1e*/ 	.byte	0x3f
	.zero		1


	//   ....[76]....
        /*0d20*/ 	.word	0x0001aac0
        /*0d24*/ 	.word	0x0000001b
        /*0d28*/ 	.word	0x00038840
        /*0d2c*/ 	.short	0x010a
        /*0d2e*/ 	.byte	0x3f
	.zero		1


	//   ....[77]....
        /*0d30*/ 	.word	0x0001ab10
        /*0d34*/ 	.word	0x00000005
        /*0d38*/ 	.word	0x00038860
        /*0d3c*/ 	.short	0x010a
        /*0d3e*/ 	.byte	0x3f
	.zero		1


	//----- nvinfo : EIATTR_NUM_MBARRIERS
	.align		4
.L_533:
        /*0d40*/ 	.byte	0x03, 0x38
        /*0d42*/ 	.short	0x0016


	//----- nvinfo : EIATTR_EXIT_INSTR_OFFSETS
	.align		4
        /*0d44*/ 	.byte	0x04, 0x1c
        /*0d46*/ 	.short	(.L_535 - .L_534)


	//   ....[0]....
.L_534:
        /*0d48*/ 	.word	0x00000990


	//   ....[1]....
        /*0d4c*/ 	.word	0x00011710


	//   ....[2]....
        /*0d50*/ 	.word	0x00017210


	//----- nvinfo : EIATTR_MAX_THREADS
	.align		4
.L_535:
        /*0d54*/ 	.byte	0x04, 0x05
        /*0d56*/ 	.short	(.L_537 - .L_536)
.L_536:
        /*0d58*/ 	.word	0x00000180
        /*0d5c*/ 	.word	0x00000001
        /*0d60*/ 	.word	0x00000001


	//----- nvinfo : EIATTR_CRS_STACK_SIZE
	.align		4
.L_537:
        /*0d64*/ 	.byte	0x04, 0x1e
        /*0d66*/ 	.short	(.L_539 - .L_538)
.L_538:
        /*0d68*/ 	.word	0x00000000


	//----- nvinfo : EIATTR_CBANK_PARAM_SIZE
	.align		4
.L_539:
        /*0d6c*/ 	.byte	0x03, 0x19
        /*0d6e*/ 	.short	0x0af0


	//----- nvinfo : EIATTR_PARAM_CBANK
	.align		4
        /*0d70*/ 	.byte	0x04, 0x0a
        /*0d72*/ 	.short	(.L_541 - .L_540)
	.align		4
.L_540:
        /*0d74*/ 	.word	index@(.nv.constant0._ZN7cutlass13device_kernelIN5flash11enable_sm90INS1_16FlashAttnFwdSm90INS1_25CollectiveMainloopFwdSm90ILi2EN4cute5tupleIJNS5_1CILi1EEES8_S8_EEENS6_IJNS7_ILi128EEENS7_ILi80EEENS7_ILi256EEEEEELi256ENS_6half_tEfNS_4arch4Sm90ELb1ELb0ELb0ELb1ELb1ELb0ELb0ELb1ELb1ELb1ELb0ELb0EEENS1_21CollectiveEpilogueFwdINS6_IJSA_SC_SB_EEES9_SE_SG_Li256ELb1ELb1ELb0ELb0EEENS1_36VarlenDynamicPersistentTileSchedulerILi128ELi80ELi256ELi128ELb0ELb1ELb1ELb1ELb1ELb1EEEEEEEEEvNT_6ParamsE)
        /*0d78*/ 	.short	0x0210
        /*0d7a*/ 	.short	0x0af0


	//----- nvinfo : EIATTR_SW_WAR
	.align		4
.L_541:
        /*0d7c*/ 	.byte	0x04, 0x36
        /*0d7e*/ 	.short	(.L_543 - .L_542)
.L_542:
        /*0d80*/ 	.word	0x00000008
.L_543:


//--------------------- .nv.info._ZN7cutlass13device_kernelIN5flash11enable_sm90INS1_16FlashAttnFwdSm90INS1_25CollectiveMainloopFwdSm90ILi2EN4cute5tupleIJNS5_1CILi1EEES8_S8_EEENS6_IJNS7_ILi128EEENS7_ILi80EEENS7_ILi256EEEEEELi256ENS_6half_tEfNS_4arch4Sm90ELb1ELb0ELb0ELb1ELb1ELb1ELb0ELb1ELb1ELb1ELb0ELb0EEENS1_21CollectiveEpilogueFwdINS6_IJSA_SC_SB_EEES9_SE_SG_Li256ELb1ELb1ELb0ELb0EEENS1_36VarlenDynamicPersistentTileSchedulerILi128ELi80ELi256ELi128ELb0ELb1ELb1ELb1ELb1ELb1EEEEEEEEEvNT_6ParamsE --------------------------
	.section	.nv.info._ZN7cutlass13device_kernelIN5flash11enable_sm90INS1_16FlashAttnFwdSm90INS1_25CollectiveMainloopFwdSm90ILi2EN4cute5tupleIJNS5_1CILi1EEES8_S8_EEENS6_IJNS7_ILi128EEENS7_ILi80EEENS7_ILi256EEEEEELi256ENS_6half_tEfNS_4arch4Sm90ELb1ELb0ELb0ELb1ELb1ELb1ELb0ELb1ELb1ELb1ELb0ELb0EEENS1_21CollectiveEpilogueFwdINS6_IJSA_SC_SB_EEES9_SE_SG_Li256ELb1ELb1ELb0ELb0EEENS1_36VarlenDynamicPersistentTileSchedulerILi128ELi80ELi256ELi128ELb0ELb1ELb1ELb1ELb1ELb1EEEEEEEEEvNT_6ParamsE,"",@"SHT_CUDA_INFO"
	.sectionflags	@""
	.align	4


	//----- nvinfo : EIATTR_CUDA_API_VERSION
	.align		4
        /*0000*/ 	.byte	0x04, 0x37
        /*0002*/ 	.short	(.L_545 - .L_544)
.L_544:
        /*0004*/ 	.word	0x00000082


	//----- nvinfo : EIATTR_KPARAM_INFO
	.align		4
.L_545:
        /*0008*/ 	.byte	0x04, 0x17
        /*000a*/ 	.short	(.L_547 - .L_546)
.L_546:
        /*000c*/ 	.word	0x00000000
        /*0010*/ 	.short	0x0000
        /*0012*/ 	.short	0x0070
        /*0014*/ 	.byte	0x00, 0xf0, 0x01, 0x2a


	//----- nvinfo : EIATTR_SPARSE_MMA_MASK
	.align		4
.L_547:
        /*0018*/ 	.byte	0x03, 0x50
        /*001a*/ 	.short	0x0000


	//----- nvinfo : EIATTR_MAXREG_COUNT
	.align		4
        /*001c*/ 	.byte	0x03, 0x1b
        /*001e*/ 	.short	0x00a8


	//----- nvinfo : EIATTR_NUM_BARRIERS
	.align		4
        /*0020*/ 	.byte	0x02, 0x4c
        /*0022*/ 	.byte	0x10
	.zero		1


	//----- nvinfo : EIATTR_EXTERNS
	.align		4
        /*0024*/ 	.byte	0x04, 0x0f
        /*0026*/ 	.short	(.L_549 - .L_548)


	//   ....[0]....
	.align		4
.L_548:
        /*0028*/ 	.word	index@(__assertfail)


	//----- nvinfo : EIATTR_ANNOTATIONS
	.align		4
.L_549:
        /*002c*/ 	.byte	0x04, 0x55
        /*002e*/ 	.short	(.L_551 - .L_550)


	//   ....[0]....
.L_550:
        /* <DEDUP_REMOVED lines=66> */


	//----- nvinfo : EIATTR_MERCURY_ISA_VERSION
	.align		4
.L_551:
        /*0440*/ 	.byte	0x03, 0x5f
        /*0442*/ 	.short	0x0101


	//----- nvinfo : EIATTR_UNUSED_LOAD_BYTE_OFFSET
	.align		4
        /*0444*/ 	.byte	0x04, 0x44
        /*0446*/ 	.short	(.L_553 - .L_552)


	//   ....[0]....
.L_552:
        /*0448*/ 	.word	0x00000a30
        /*044c*/ 	.word	0x0000fff0


	//   ....[1]....
        /*0450*/ 	.word	0x000242b0
        /*0454*/ 	.word	0x0000fff0


	//----- nvinfo : EIATTR_INT_WARP_WIDE_INSTR_OFFSETS
	.align		4
.L_553:
        /*0458*/ 	.byte	0x04, 0x31
        /*045a*/ 	.short	(.L_555 - .L_554)


	//   ....[0]....
.L_554:
        /*045c*/ 	.word	0x00000130


	//   ....[1]....
        /*0460*/ 	.word	0x00000170


	//   ....[2]....
        /*0464*/ 	.word	0x000001e0


	//   ....[3]....
        /*0468*/ 	.word	0x0002a080


	//   ....[4]....
        /*046c*/ 	.word	0x0002a120


	//   ....[5]....
        /*0470*/ 	.word	0x0002d1d0


	//   ....[6]....
        /*0474*/ 	.word	0x0002d270


	//----- nvinfo : EIATTR_COOP_GROUP_MASK_REGIDS
	.align		4
.L_555:
        /*0478*/ 	.byte	0x04, 0x29
        /*047a*/ 	.short	(.L_557 - .L_556)


	//   ....[0]....
.L_556:
        /*047c*/ 	.word	0xffffffff


	//   ....[1]....
        /*0480*/ 	.word	0xffffffff


	//   ....[2]....
        /*0484*/ 	.word	0xffffffff


	//   ....[3]....
        /*0488*/ 	.word	0xffffffff


	//   ....[4]....
        /*048c*/ 	.word	0xffffffff


	//   ....[5]....
        /*0490*/ 	.word	0xffffffff


	//   ....[6]....
        /*0494*/ 	.word	0xffffffff


	//   ....[7]....
        /*0498*/ 	.word	0xffffffff


	//   ....[8]....
        /*049c*/ 	.word	0xffffffff


	//   ....[9]....
        /*04a0*/ 	.word	0xffffffff


	//   ....[10]....
        /*04a4*/ 	.word	0xffffffff


	//   ....[11]....
        /*04a8*/ 	.word	0xffffffff


	//   ....[12]....
        /*04ac*/ 	.word	0xffffffff


	//   ....[13]....
        /*04b0*/ 	.word	0xffffffff


	//   ....[14]....
        /*04b4*/ 	.word	0xffffffff


	//   ....[15]....
        /*04b8*/ 	.word	0xffffffff


	//   ....[16]....
        /*04bc*/ 	.word	0xffffffff


	//   ....[17]....
        /*04c0*/ 	.word	0xffffffff


	//   ....[18]....
        /*04c4*/ 	.word	0xffffffff


	//   ....[19]....
        /*04c8*/ 	.word	0xffffffff


	//   ....[20]....
        /*04cc*/ 	.word	0xffffffff


	//   ....[21]....
        /*04d0*/ 	.word	0xffffffff


	//   ....[22]....
        /*04d4*/ 	.word	0xffffffff


	//   ....[23]....
        /*04d8*/ 	.word	0xffffffff


	//   ....[24]....
        /*04dc*/ 	.word	0xffffffff


	//   ....[25]....
        /*04e0*/ 	.word	0xffffffff


	//   ....[26]....
        /*04e4*/ 	.word	0xffffffff


	//   ....[27]....
        /*04e8*/ 	.word	0xffffffff


	//   ....[28]....
        /*04ec*/ 	.word	0xffffffff


	//   ....[29]....
        /*04f0*/ 	.word	0xffffffff


	//   ....[30]....
        /*04f4*/ 	.word	0xffffffff


	//   ....[31]....
        /*04f8*/ 	.word	0xffffffff


	//   ....[32]....
        /*04fc*/ 	.word	0xffffffff


	//   ....[33]....
        /*0500*/ 	.word	0xffffffff


	//   ....[34]....
        /*0504*/ 	.word	0xffffffff


	//   ....[35]....
        /*0508*/ 	.word	0xffffffff


	//   ....[36]....
        /*050c*/ 	.word	0xffffffff


	//   ....[37]....
        /*0510*/ 	.word	0xffffffff


	//   ....[38]....
        /*0514*/ 	.word	0xffffffff


	//   ....[39]....
        /*0518*/ 	.word	0xffffffff


	//   ....[40]....
        /*051c*/ 	.word	0xffffffff


	//   ....[41]....
        /*0520*/ 	.word	0xffffffff


	//   ....[42]....
        /*0524*/ 	.word	0xffffffff


	//   ....[43]....
        /*0528*/ 	.word	0xffffffff


	//   ....[44]....
        /*052c*/ 	.word	0xffffffff


	//   ....[45]....
        /*0530*/ 	.word	0xffffffff


	//   ....[46]....
        /*0534*/ 	.word	0xffffffff


	//   ....[47]....
        /*0538*/ 	.word	0xffffffff


	//   ....[48]....
        /*053c*/ 	.word	0xffffffff


	//   ....[49]....
        /*0540*/ 	.word	0xffffffff


	//   ....[50]....
        /*0544*/ 	.word	0xffffffff


	//   ....[51]....
        /*0548*/ 	.word	0xffffffff


	//   ....[52]....
        /*054c*/ 	.word	0xffffffff


	//   ....[53]....
        /*0550*/ 	.word	0xffffffff


	//   ....[54]....
        /*0554*/ 	.word	0xffffffff


	//   ....[55]....
        /*0558*/ 	.word	0xffffffff


	//   ....[56]....
        /*055c*/ 	.word	0xffffffff


	//   ....[57]....
        /*0560*/ 	.word	0xffffffff


	//   ....[58]....
        /*0564*/ 	.word	0xffffffff


	//   ....[59]....
        /*0568*/ 	.word	0xffffffff


	//   ....[60]....
        /*056c*/ 	.word	0xffffffff


	//   ....[61]....
        /*0570*/ 	.word	0xffffffff


	//   ....[62]....
        /*0574*/ 	.word	0xffffffff


	//   ....[63]....
        /*0578*/ 	.word	0xffffffff


	//   ....[64]....
        /*057c*/ 	.word	0xffffffff


	//   ....[65]....
        /*0580*/ 	.word	0xffffffff


	//   ....[66]....
        /*0584*/ 	.word	0xffffffff


	//   ....[67]....
        /*0588*/ 	.word	0xffffffff


	//   ....[68]....
        /*058c*/ 	.word	0xffffffff


	//   ....[69]....
        /*0590*/ 	.word	0xffffffff


	//   ....[70]....
        /*0594*/ 	.word	0xffffffff


	//   ....[71]....
        /*0598*/ 	.word	0xffffffff


	//   ....[72]....
        /*059c*/ 	.word	0xffffffff


	//   ....[73]....
        /*05a0*/ 	.word	0xffffffff


	//   ....[74]....
        /*05a4*/ 	.word	0xffffffff


	//   ....[75]....
        /*05a8*/ 	.word	0xffffffff


	//   ....[76]....
        /*05ac*/ 	.word	0xffffffff


	//   ....[77]....
        /*05b0*/ 	.word	0xffffffff


	//   ....[78]....
        /*05b4*/ 	.word	0xffffffff


	//   ....[79]....
        /*05b8*/ 	.word	0xffffffff


	//   ....[80]....
        /*05bc*/ 	.word	0xffffffff


	//   ....[81]....
        /*05c0*/ 	.word	0xffffffff


	//   ....[82]....
        /*05c4*/ 	.word	0xffffffff


	//   ....[83]....
        /*05c8*/ 	.word	0xffffffff


	//   ....[84]....
        /*05cc*/ 	.word	0xffffffff


	//   ....[85]....
        /*05d0*/ 	.word	0xffffffff


	//   ....[86]....
        /*05d4*/ 	.word	0xffffffff


	//   ....[87]....
        /*05d8*/ 	.word	0xffffffff


	//   ....[88]....
        /*05dc*/ 	.word	0xffffffff


	//   ....[89]....
        /*05e0*/ 	.word	0xffffffff


	//   ....[90]....
        /*05e4*/ 	.word	0xffffffff


	//   ....[91]....
        /*05e8*/ 	.word	0xffffffff


	//   ....[92]....
        /*05ec*/ 	.word	0xffffffff


	//   ....[93]....
        /*05f0*/ 	.word	0xffffffff


	//   ....[94]....
        /*05f4*/ 	.word	0xffffffff


	//   ....[95]....
        /*05f8*/ 	.word	0xffffffff


	//   ....[96]....
        /*05fc*/ 	.word	0xffffffff


	//   ....[97]....
        /*0600*/ 	.word	0xffffffff


	//   ....[98]....
        /*0604*/ 	.word	0xffffffff


	//   ....[99]....
        /*0608*/ 	.word	0xffffffff


	//   ....[100]....
        /*060c*/ 	.word	0xffffffff


	//   ....[101]....
        /*0610*/ 	.word	0xffffffff


	//   ....[102]....
        /*0614*/ 	.word	0xffffffff


	//   ....[103]....
        /*0618*/ 	.word	0xffffffff


	//   ....[104]....
        /*061c*/ 	.word	0xffffffff


	//   ....[105]....
        /*0620*/ 	.word	0xffffffff


	//   ....[106]....
        /*0624*/ 	.word	0xffffffff


	//   ....[107]....
        /*0628*/ 	.word	0xffffffff


	//   ....[108]....
        /*062c*/ 	.word	0xffffffff


	//   ....[109]....
        /*0630*/ 	.word	0xffffffff


	//   ....[110]....
        /*0634*/ 	.word	0xffffffff


	//   ....[111]....
        /*0638*/ 	.word	0xffffffff


	//   ....[112]....
        /*063c*/ 	.word	0xffffffff


	//   ....[113]....
        /*0640*/ 	.word	0xffffffff


	//   ....[114]....
        /*0644*/ 	.word	0xffffffff


	//   ....[115]....
        /*0648*/ 	.word	0xffffffff


	//   ....[116]....
        /*064c*/ 	.word	0xffffffff


	//   ....[117]....
        /*0650*/ 	.word	0xffffffff


	//   ....[118]....
        /*0654*/ 	.word	0xffffffff


	//   ....[119]....
        /*0658*/ 	.word	0xffffffff


	//   ....[120]....
        /*065c*/ 	.word	0xffffffff


	//   ....[121]....
        /*0660*/ 	.word	0xffffffff


	//   ....[122]....
        /*0664*/ 	.word	0xffffffff


	//   ....[123]....
        /*0668*/ 	.word	0xffffffff


	//   ....[124]....
        /*066c*/ 	.word	0xffffffff


	//   ....[125]....
        /*0670*/ 	.word	0xffffffff


	//   ....[126]....
        /*0674*/ 	.word	0xffffffff


	//   ....[127]....
        /*0678*/ 	.word	0xffffffff


	//   ....[128]....
        /*067c*/ 	.word	0xffffffff


	//   ....[129]....
        /*0680*/ 	.word	0xffffffff


	//   ....[130]....
        /*0684*/ 	.word	0xffffffff


	//   ....[131]....
        /*0688*/ 	.word	0xffffffff


	//   ....[132]....
        /*068c*/ 	.word	0xffffffff


	//   ....[133]....
        /*0690*/ 	.word	0xffffffff


	//   ....[134]....
        /*0694*/ 	.word	0xffffffff


	//   ....[135]....
        /*0698*/ 	.word	0xffffffff


	//   ....[136]....
        /*069c*/ 	.word	0xffffffff


	//   ....[137]....
        /*06a0*/ 	.word	0xffffffff


	//   ....[138]....
        /*06a4*/ 	.word	0xffffffff


	//   ....[139]....
        /*06a8*/ 	.word	0xffffffff


	//   ....[140]....
        /*06ac*/ 	.word	0xffffffff


	//   ....[141]....
        /*06b0*/ 	.word	0xffffffff


	//   ....[142]....
        /*06b4*/ 	.word	0xffffffff


	//   ....[143]....
        /*06b8*/ 	.word	0xffffffff


	//   ....[144]....
        /*06bc*/ 	.word	0xffffffff


	//   ....[145]....
        /*06c0*/ 	.word	0xffffffff


	//   ....[146]....
        /*06c4*/ 	.word	0xffffffff


	//   ....[147]....
        /*06c8*/ 	.word	0xffffffff


	//   ....[148]....
        /*06cc*/ 	.word	0xffffffff


	//   ....[149]....
        /*06d0*/ 	.word	0xffffffff


	//   ....[150]....
        /*06d4*/ 	.word	0xffffffff


	//   ....[151]....
        /*06d8*/ 	.word	0xffffffff


	//   ....[152]....
        /*06dc*/ 	.word	0xffffffff


	//   ....[153]....
        /*06e0*/ 	.word	0xffffffff


	//   ....[154]....
        /*06e4*/ 	.word	0xffffffff


	//   ....[155]....
        /*06e8*/ 	.word	0xffffffff


	//   ....[156]....
        /*06ec*/ 	.word	0xffffffff


	//   ....[157]....
        /*06f0*/ 	.word	0xffffffff


	//   ....[158]....
        /*06f4*/ 	.word	0xffffffff


	//   ....[159]....
        /*06f8*/ 	.word	0xffffffff


	//   ....[160]....
        /*06fc*/ 	.word	0xffffffff


	//   ....[161]....
        /*0700*/ 	.word	0xffffffff


	//   ....[162]....
        /*0704*/ 	.word	0xffffffff


	//   ....[163]....
        /*0708*/ 	.word	0xffffffff


	//   ....[164]....
        /*070c*/ 	.word	0xffffffff


	//   ....[165]....
        /*0710*/ 	.word	0xffffffff


	//   ....[166]....
        /*0714*/ 	.word	0xffffffff


	//   ....[167]....
        /*0718*/ 	.word	0xffffffff


	//   ....[168]....
        /*071c*/ 	.word	0xffffffff


	//   ....[169]....
        /*0720*/ 	.word	0xffffffff


	//   ....[170]....
        /*0724*/ 	.word	0xffffffff


	//   ....[171]....
        /*0728*/ 	.word	0xffffffff


	//   ....[172]....
        /*072c*/ 	.word	0xffffffff


	//   ....[173]....
        /*0730*/ 	.word	0xffffffff


	//   ....[174]....
        /*0734*/ 	.word	0xffffffff


	//   ....[175]....
        /*0738*/ 	.word	0xffffffff


	//   ....[176]....
        /*073c*/ 	.word	0xffffffff


	//   ....[177]....
        /*0740*/ 	.word	0xffffffff


	//   ....[178]....
        /*0744*/ 	.word	0xffffffff


	//   ....[179]....
        /*0748*/ 	.word	0xffffffff


	//   ....[180]....
        /*074c*/ 	.word	0xffffffff


	//   ....[181]....
        /*0750*/ 	.word	0xffffffff


	//   ....[182]....
        /*0754*/ 	.word	0xffffffff


	//   ....[183]....
        /*0758*/ 	.word	0xffffffff


	//   ....[184]....
        /*075c*/ 	.word	0xffffffff


	//   ....[185]....
        /*0760*/ 	.word	0xffffffff


	//   ....[186]....
        /*0764*/ 	.word	0xffffffff


	//   ....[187]....
        /*0768*/ 	.word	0xffffffff


	//   ....[188]....
        /*076c*/ 	.word	0xffffffff


	//   ....[189]....
        /*0770*/ 	.word	0xffffffff


	//   ....[190]....
        /*0774*/ 	.word	0xffffffff


	//   ....[191]....
        /*0778*/ 	.word	0xffffffff


	//   ....[192]....
        /*077c*/ 	.word	0xffffffff


	//   ....[193]....
        /*0780*/ 	.word	0xffffffff


	//   ....[194]....
        /*0784*/ 	.word	0xffffffff


	//   ....[195]....
        /*0788*/ 	.word	0x0500000f


	//   ....[196]....
        /*078c*/ 	.word	0x0500000f


	//   ....[197]....
        /*0790*/ 	.word	0x0500000f


	//   ....[198]....
        /*0794*/ 	.word	0x0500000f


	//   ....[199]....
        /*0798*/ 	.word	0x0500000f


	//   ....[200]....
        /*079c*/ 	.word	0x0500000f


	//   ....[201]....
        /*07a0*/ 	.word	0x0500000f


	//   ....[202]....
        /*07a4*/ 	.word	0x0500000f


	//   ....[203]....
        /*07a8*/ 	.word	0x0500000f


	//   ....[204]....
        /*07ac*/ 	.word	0x0500000f


	//   ....[205]....
        /*07b0*/ 	.word	0x0500000f


	//   ....[206]....
        /*07b4*/ 	.word	0x0500000f


	//   ....[207]....
        /*07b8*/ 	.word	0x0500000f


	//   ....[208]....
        /*07bc*/ 	.word	0x0500000f


	//   ....[209]....
        /*07c0*/ 	.word	0x0500000f


	//   ....[210]....
        /*07c4*/ 	.word	0x0500000f


	//   ....[211]....
        /*07c8*/ 	.word	0x0500000f


	//   ....[212]....
        /*07cc*/ 	.word	0x0500000f


	//   ....[213]....
        /*07d0*/ 	.word	0x0500000f


	//   ....[214]....
        /*07d4*/ 	.word	0x0500000f


	//   ....[215]....
        /*07d8*/ 	.word	0x0500000f


	//   ....[216]....
        /*07dc*/ 	.word	0x0500000f


	//   ....[217]....
        /*07e0*/ 	.word	0x0500000f


	//   ....[218]....
        /*07e4*/ 	.word	0x0500000f


	//   ....[219]....
        /*07e8*/ 	.word	0x0500000f


	//   ....[220]....
        /*07ec*/ 	.word	0x0500000f


	//   ....[221]....
        /*07f0*/ 	.word	0x0500000f


	//   ....[222]....
        /*07f4*/ 	.word	0x0500000f


	//   ....[223]....
        /*07f8*/ 	.word	0x0500000f


	//   ....[224]....
        /*07fc*/ 	.word	0x0500000f


	//   ....[225]....
        /*0800*/ 	.word	0x0500000f


	//   ....[226]....
        /*0804*/ 	.word	0x0500000f


	//   ....[227]....
        /*0808*/ 	.word	0x0500000f


	//   ....[228]....
        /*080c*/ 	.word	0x0500000f


	//   ....[229]....
        /*0810*/ 	.word	0x0500000f


	//   ....[230]....
        /*0814*/ 	.word	0x0500000f


	//   ....[231]....
        /*0818*/ 	.word	0x0500000f


	//   ....[232]....
        /*081c*/ 	.word	0x0500000f


	//   ....[233]....
        /*0820*/ 	.word	0x0500000f


	//   ....[234]....
        /*0824*/ 	.word	0x0500000f


	//   ....[235]....
        /*0828*/ 	.word	0x0500000f


	//   ....[236]....
        /*082c*/ 	.word	0x0500000f


	//   ....[237]....
        /*0830*/ 	.word	0x0500000f


	//   ....[238]....
        /*0834*/ 	.word	0x0500000f


	//   ....[239]....
        /*0838*/ 	.word	0x0500000f


	//   ....[240]....
        /*083c*/ 	.word	0x0500000f


	//   ....[241]....
        /*0840*/ 	.word	0x0500000f


	//   ....[242]....
        /*0844*/ 	.word	0x0500000f


	//   ....[243]....
        /*0848*/ 	.word	0x0500000f


	//   ....[244]....
        /*084c*/ 	.word	0x0500000f


	//   ....[245]....
        /*0850*/ 	.word	0x0500000f


	//   ....[246]....
        /*0854*/ 	.word	0x0500000f


	//   ....[247]....
        /*0858*/ 	.word	0x0500000f


	//   ....[248]....
        /*085c*/ 	.word	0x0500000f


	//   ....[249]....
        /*0860*/ 	.word	0x0500000f


	//   ....[250]....
        /*0864*/ 	.word	0x0500000f


	//   ....[251]....
        /*0868*/ 	.word	0x0500000f


	//   ....[252]....
        /*086c*/ 	.word	0x0500000f


	//   ....[253]....
        /*0870*/ 	.word	0x0500000f


	//   ....[254]....
        /*0874*/ 	.word	0x0500000f


	//   ....[255]....
        /*0878*/ 	.word	0x0500000f


	//   ....[0]....
        /*087c*/ 	.word	0x0500000f


	//   ....[1]....
        /*0880*/ 	.word	0x0500000f


	//   ....[2]....
        /*0884*/ 	.word	0x0500000f


	//   ....[3]....
        /*0888*/ 	.word	0x0500000f


	//   ....[4]....
        /*088c*/ 	.word	0x0500000f


	//   ....[5]....
        /*0890*/ 	.word	0x0500000f


	//   ....[6]....
        /*0894*/ 	.word	0x0500000f


	//   ....[7]....
        /*0898*/ 	.word	0x0500000f


	//   ....[8]....
        /*089c*/ 	.word	0x0500000f


	//   ....[9]....
        /*08a0*/ 	.word	0x0500000f


	//   ....[10]....
        /*08a4*/ 	.word	0x0500000f


	//   ....[11]....
        /*08a8*/ 	.word	0x0500000f


	//   ....[12]....
        /*08ac*/ 	.word	0x0500000f


	//   ....[13]....
        /*08b0*/ 	.word	0x0500000f


	//   ....[14]....
        /*08b4*/ 	.word	0x0500000f


	//   ....[15]....
        /*08b8*/ 	.word	0x0500000f


	//   ....[16]....
        /*08bc*/ 	.word	0x0500000f


	//   ....[17]....
        /*08c0*/ 	.word	0x0500000f


	//   ....[18]....
        /*08c4*/ 	.word	0x0500000f


	//   ....[19]....
        /*08c8*/ 	.word	0x0500000f


	//   ....[20]....
        /*08cc*/ 	.word	0x0500000f


	//   ....[21]....
        /*08d0*/ 	.word	0x0500000f


	//   ....[22]....
        /*08d4*/ 	.word	0x0500000f


	//   ....[23]....
        /*08d8*/ 	.word	0x0500000f


	//   ....[24]....
        /*08dc*/ 	.word	0x0500000f


	//   ....[25]....
        /*08e0*/ 	.word	0x0500000f


	//   ....[26]....
        /*08e4*/ 	.word	0x0500000f


	//   ....[27]....
        /*08e8*/ 	.word	0x0500000f


	//   ....[28]....
        /*08ec*/ 	.word	0x0500000f


	//   ....[29]....
        /*08f0*/ 	.word	0x0500000f


	//   ....[30]....
        /*08f4*/ 	.word	0x0500000f


	//   ....[31]....
        /*08f8*/ 	.word	0x0500000f


	//   ....[32]....
        /*08fc*/ 	.word	0x0500000f


	//   ....[33]....
        /*0900*/ 	.word	0x0500000f


	//   ....[34]....
        /*0904*/ 	.word	0x0500000f


	//   ....[35]....
        /*0908*/ 	.word	0x0500000f


	//   ....[36]....
        /*090c*/ 	.word	0x0500000f


	//   ....[37]....
        /*0910*/ 	.word	0x0500000f


	//   ....[38]....
        /*0914*/ 	.word	0x0500000f


	//   ....[39]....
        /*0918*/ 	.word	0x0500000f


	//   ....[40]....
        /*091c*/ 	.word	0x0500000f


	//   ....[41]....
        /*0920*/ 	.word	0x0500000f


	//   ....[42]....
        /*0924*/ 	.word	0x0500000f


	//   ....[43]....
        /*0928*/ 	.word	0x0500000f


	//   ....[44]....
        /*092c*/ 	.word	0x0500000f


	//   ....[45]....
        /*0930*/ 	.word	0x0500000f


	//   ....[46]....
        /*0934*/ 	.word	0x0500000f


	//   ....[47]....
        /*0938*/ 	.word	0x0500000f


	//   ....[48]....
        /*093c*/ 	.word	0x0500000f


	//   ....[49]....
        /*0940*/ 	.word	0x0500000f


	//   ....[50]....
        /*0944*/ 	.word	0x0500000f


	//   ....[51]....
        /*0948*/ 	.word	0x0500000f


	//   ....[52]....
        /*094c*/ 	.word	0x0500000f


	//   ....[53]....
        /*0950*/ 	.word	0x0500000f


	//   ....[54]....
        /*0954*/ 	.word	0x0500000f


	//   ....[55]....
        /*0958*/ 	.word	0x0500000f


	//   ....[56]....
        /*095c*/ 	.word	0x0500000f


	//   ....[57]....
        /*0960*/ 	.word	0x0500000f


	//   ....[58]....
        /*0964*/ 	.word	0x0500000f


	//   ....[59]....
        /*0968*/ 	.word	0x0500000f


	//   ....[60]....
        /*096c*/ 	.word	0x0500000f


	//   ....[61]....
        /*0970*/ 	.word	0x0500000f


	//   ....[62]....
        /*0974*/ 	.word	0x0500000f


	//   ....[63]....
        /*0978*/ 	.word	0x0500000f


	//   ....[64]....
        /*097c*/ 	.word	0x0500000f


	//----- nvinfo : EIATTR_COOP_GROUP_INSTR_OFFSETS
	.align		4
.L_557:
        /*0980*/ 	.byte	0x04, 0x28
        /*0982*/ 	.short	(.L_559 - .L_558)


	//   ....[0]....
.L_558:
        /*0984*/ 	.word	0x00000060


	//   ....[1]....
        /*0988*/ 	.word	0x00000140


	//   ....[2]....
        /*098c*/ 	.word	0x00000190


	//   ....[3]....
        /*0990*/ 	.word	0x000003c0


	//   ....[4]....
        /*0994*/ 	.word	0x00000520


	//   ....[5]....
        /*0998*/ 	.word	0x00000640


	//   ....[6]....
        /*099c*/ 	.word	0x000007a0


	//   ....[7]....
        /*09a0*/ 	.word	0x00003610


	//   ....[8]....
        /*09a4*/ 	.word	0x00003620


	//   ....[9]....
        /*09a8*/ 	.word	0x00004410


	//   ....[10]....
        /*09ac*/ 	.word	0x00004420


	//   ....[11]....
        /*09b0*/ 	.word	0x000051a0


	//   ....[12]....
        /*09b4*/ 	.word	0x000051b0


	//   ....[13]....
        /*09b8*/ 	.word	0x00006c40


	//   ....[14]....
        /*09bc*/ 	.word	0x00006c50


	//   ....[15]....
        /*09c0*/ 	.word	0x00007b80


	//   ....[16]....
        /*09c4*/ 	.word	0x00007b90


	//   ....[17]....
        /*09c8*/ 	.word	0x00008bb0


	//   ....[18]....
        /*09cc*/ 	.word	0x00008bc0


	//   ....[19]....
        /*09d0*/ 	.word	0x00009d40


	//   ....[20]....
        /*09d4*/ 	.word	0x00009d50


	//   ....[21]....
        /*09d8*/ 	.word	0x00009f10


	//   ....[22]....
        /*09dc*/ 	.word	0x00009f20


	//   ....[23]....
        /*09e0*/ 	.word	0x0000a0f0


	//   ....[24]....
        /*09e4*/ 	.word	0x0000a100


	//   ....[25]....
        /*09e8*/ 	.word	0x0000a570


	//   ....[26]....
        /*09ec*/ 	.word	0x0000a580


	//   ....[27]....
        /*09f0*/ 	.word	0x0000a700


	//   ....[28]....
        /*09f4*/ 	.word	0x0000a720


	//   ....[29]....
        /*09f8*/ 	.word	0x0000a8b0


	//   ....[30]....
        /*09fc*/ 	.word	0x0000a8d0


	//   ....[31]....
        /*0a00*/ 	.word	0x0000b180


	//   ....[32]....
        /*0a04*/ 	.word	0x0000b990


	//   ....[33]....
        /*0a08*/ 	.word	0x0000b9a0


	//   ....[34]....
        /*0a0c*/ 	.word	0x0000b9b0


	//   ....[35]....
        /*0a10*/ 	.word	0x0000b9c0


	//   ....[36]....
        /*0a14*/ 	.word	0x0000bf40


	//   ....[37]....
        /*0a18*/ 	.word	0x0000bf50


	//   ....[38]....
        /*0a1c*/ 	.word	0x0000bf60


	//   ....[39]....
        /*0a20*/ 	.word	0x0000bf70


	//   ....[40]....
        /*0a24*/ 	.word	0x0000c4c0


	//   ....[41]....
        /*0a28*/ 	.word	0x0000c4d0


	//   ....[42]....
        /*0a2c*/ 	.word	0x0000c4e0


	//   ....[43]....
        /*0a30*/ 	.word	0x0000c4f0


	//   ....[44]....
        /*0a34*/ 	.word	0x0000ca60


	//   ....[45]....
        /*0a38*/ 	.word	0x0000ca70


	//   ....[46]....
        /*0a3c*/ 	.word	0x0000ca80


	//   ....[47]....
        /*0a40*/ 	.word	0x0000ca90


	//   ....[48]....
        /*0a44*/ 	.word	0x000100f0


	//   ....[49]....
        /*0a48*/ 	.word	0x00010100


	//   ....[50]....
        /*0a4c*/ 	.word	0x00010110


	//   ....[51]....
        /*0a50*/ 	.word	0x00010120


	//   ....[52]....
        /*0a54*/ 	.word	0x000105a0


	//   ....[53]....
        /*0a58*/ 	.word	0x000105b0


	//   ....[54]....
        /*0a5c*/ 	.word	0x000105c0


	//   ....[55]....
        /*0a60*/ 	.word	0x000105d0


	//   ....[56]....
        /*0a64*/ 	.word	0x00010a00


	//   ....[57]....
        /*0a68*/ 	.word	0x00010a10


	//   ....[58]....
        /*0a6c*/ 	.word	0x00010a20


	//   ....[59]....
        /*0a70*/ 	.word	0x00010a30


	//   ....[60]....
        /*0a74*/ 	.word	0x00010e80


	//   ....[61]....
        /*0a78*/ 	.word	0x00010e90


	//   ....[62]....
        /*0a7c*/ 	.word	0x00010ea0


	//   ....[63]....
        /*0a80*/ 	.word	0x00010eb0


	//   ....[64]....
        /*0a84*/ 	.word	0x00017c30


	//   ....[65]....
        /*0a88*/ 	.word	0x00018040


	//   ....[66]....
        /*0a8c*/ 	.word	0x00018080


	//   ....[67]....
        /*0a90*/ 	.word	0x00018130


	//   ....[68]....
        /*0a94*/ 	.word	0x000184d0


	//   ....[69]....
        /*0a98*/ 	.word	0x00018500


	//   ....[70]....
        /*0a9c*/ 	.word	0x0001cfa0


	//   ....[71]....
        /*0aa0*/ 	.word	0x0001d370


	//   ....[72]....
        /*0aa4*/ 	.word	0x0001d3c0


	//   ....[73]....
        /*0aa8*/ 	.word	0x0001d470


	//   ....[74]....
        /*0aac*/ 	.word	0x0001d9e0


	//   ....[75]....
        /*0ab0*/ 	.word	0x0001da50


	//   ....[76]....
        /*0ab4*/ 	.word	0x00022180


	//   ....[77]....
        /*0ab8*/ 	.word	0x00022190


	//   ....[78]....
        /*0abc*/ 	.word	0x000221c0


	//   ....[79]....
        /*0ac0*/ 	.word	0x000221d0


	//   ....[80]....
        /*0ac4*/ 	.word	0x00023740


	//   ....[81]....
        /*0ac8*/ 	.word	0x000237c0


	//   ....[82]....
        /*0acc*/ 	.word	0x000237e0


	//   ....[83]....
        /*0ad0*/ 	.word	0x000237f0


	//   ....[84]....
        /*0ad4*/ 	.word	0x000256e0


	//   ....[85]....
        /*0ad8*/ 	.word	0x00025720


	//   ....[86]....
        /*0adc*/ 	.word	0x00025750


	//   ....[87]....
        /*0ae0*/ 	.word	0x00025780


	//   ....[88]....
        /*0ae4*/ 	.word	0x00025df0


	//   ....[89]....
        /*0ae8*/ 	.word	0x00025e20


	//   ....[90]....
        /*0aec*/ 	.word	0x00025f70


	//   ....[91]....
        /*0af0*/ 	.word	0x00025f90


	//   ....[92]....
        /*0af4*/ 	.word	0x000260e0


	//   ....[93]....
        /*0af8*/ 	.word	0x00026100


	//   ....[94]....
        /*0afc*/ 	.word	0x00026260


	//   ....[95]....
        /*0b00*/ 	.word	0x00026280


	//   ....[96]....
        /*0b04*/ 	.word	0x00026c10


	//   ....[97]....
        /*0b08*/ 	.word	0x00026c30


	//   ....[98]....
        /*0b0c*/ 	.word	0x00026d90


	//   ....[99]....
        /*0b10*/ 	.word	0x00026db0


	//   ....[100]....
        /*0b14*/ 	.word	0x00026f00


	//   ....[101]....
        /*0b18*/ 	.word	0x00026f20


	//   ....[102]....
        /*0b1c*/ 	.word	0x00027080


	//   ....[103]....
        /*0b20*/ 	.word	0x000270a0


	//   ....[104]....
        /*0b24*/ 	.word	0x00027280


	//   ....[105]....
        /*0b28*/ 	.word	0x00027440


	//   ....[106]....
        /*0b2c*/ 	.word	0x00027470


	//   ....[107]....
        /*0b30*/ 	.word	0x000274a0


	//   ....[108]....
        /*0b34*/ 	.word	0x000274d0


	//   ....[109]....
        /*0b38*/ 	.word	0x00027500


	//   ....[110]....
        /*0b3c*/ 	.word	0x00027530


	//   ....[111]....
        /*0b40*/ 	.word	0x000276b0


	//   ....[112]....
        /*0b44*/ 	.word	0x000276e0


	//   ....[113]....
        /*0b48*/ 	.word	0x00027710


	//   ....[114]....
        /*0b4c*/ 	.word	0x00027740


	//   ....[115]....
        /*0b50*/ 	.word	0x00027770


	//   ....[116]....
        /*0b54*/ 	.word	0x000277a0


	//   ....[117]....
        /*0b58*/ 	.word	0x00027840


	//   ....[118]....
        /*0b5c*/ 	.word	0x000278a0


	//   ....[119]....
        /*0b60*/ 	.word	0x00027930


	//   ....[120]....
        /*0b64*/ 	.word	0x00028780


	//   ....[121]....
        /*0b68*/ 	.word	0x0002aca0


	//   ....[122]....
        /*0b6c*/ 	.word	0x0002ace0


	//   ....[123]....
        /*0b70*/ 	.word	0x0002ad10


	//   ....[124]....
        /*0b74*/ 	.word	0x0002ade0


	//   ....[125]....
        /*0b78*/ 	.word	0x0002ae10


	//   ....[126]....
        /*0b7c*/ 	.word	0x0002ae70


	//   ....[127]....
        /*0b80*/ 	.word	0x0002aeb0


	//   ....[128]....
        /*0b84*/ 	.word	0x0002af10


	//   ....[129]....
        /*0b88*/ 	.word	0x0002af30


	//   ....[130]....
        /*0b8c*/ 	.word	0x0002af60


	//   ....[131]....
        /*0b90*/ 	.word	0x0002b7b0


	//   ....[132]....
        /*0b94*/ 	.word	0x0002b7f0


	//   ....[133]....
        /*0b98*/ 	.word	0x0002b810


	//   ....[134]....
        /*0b9c*/ 	.word	0x0002b8b0


	//   ....[135]....
        /*0ba0*/ 	.word	0x0002b8c0


	//   ....[136]....
        /*0ba4*/ 	.word	0x0002b970


	//   ....[137]....
        /*0ba8*/ 	.word	0x0002b980


	//   ....[138]....
        /*0bac*/ 	.word	0x0002ba30


	//   ....[139]....
        /*0bb0*/ 	.word	0x0002ba40


	//   ....[140]....
        /*0bb4*/ 	.word	0x0002baf0


	//   ....[141]....
        /*0bb8*/ 	.word	0x0002bb00


	//   ....[142]....
        /*0bbc*/ 	.word	0x0002bbb0


	//   ....[143]....
        /*0bc0*/ 	.word	0x0002bbc0


	//   ....[144]....
        /*0bc4*/ 	.word	0x0002bc70


	//   ....[145]....
        /*0bc8*/ 	.word	0x0002bc80


	//   ....[146]....
        /*0bcc*/ 	.word	0x0002bcc0


	//   ....[147]....
        /*0bd0*/ 	.word	0x0002c500


	//   ....[148]....
        /*0bd4*/ 	.word	0x0002c540


	//   ....[149]....
        /*0bd8*/ 	.word	0x0002c570


	//   ....[150]....
        /*0bdc*/ 	.word	0x0002c630


	//   ....[151]....
        /*0be0*/ 	.word	0x0002c660


	//   ....[152]....
        /*0be4*/ 	.word	0x0002c6b0


	//   ....[153]....
        /*0be8*/ 	.word	0x0002c6e0


	//   ....[154]....
        /*0bec*/ 	.word	0x0002c730


	//   ....[155]....
        /*0bf0*/ 	.word	0x0002c760


	//   ....[156]....
        /*0bf4*/ 	.word	0x0002c7d0


	//   ....[157]....
        /*0bf8*/ 	.word	0x0002cad0


	//   ....[158]....
        /*0bfc*/ 	.word	0x0002cb00


	//   ....[159]....
        /*0c00*/ 	.word	0x0002cbc0


	//   ....[160]....
        /*0c04*/ 	.word	0x0002cbd0


	//   ....[161]....
        /*0c08*/ 	.word	0x0002cc80


	//   ....[162]....
        /*0c0c*/ 	.word	0x0002cc90


	//   ....[163]....
        /*0c10*/ 	.word	0x0002cd40


	//   ....[164]....
        /*0c14*/ 	.word	0x0002cd50


	//   ....[165]....
        /*0c18*/ 	.word	0x0002cd60


	//   ....[166]....
        /*0c1c*/ 	.word	0x0002ce10


	//   ....[167]....
        /*0c20*/ 	.word	0x0002d3d0


	//   ....[168]....
        /*0c24*/ 	.word	0x0002d410


	//   ....[169]....
        /*0c28*/ 	.word	0x0002d4b0


	//   ....[170]....
        /*0c2c*/ 	.word	0x0002d4e0


	//   ....[171]....
        /*0c30*/ 	.word	0x0002d570


	//   ....[172]....
        /*0c34*/ 	.word	0x0002d5a0


	//   ....[173]....
        /*0c38*/ 	.word	0x0002d630


	//   ....[174]....
        /*0c3c*/ 	.word	0x0002d660


	//   ....[175]....
        /*0c40*/ 	.word	0x0002d670


	//   ....[176]....
        /*0c44*/ 	.word	0x0002d700


	//   ....[177]....
        /*0c48*/ 	.word	0x0002db60


	//   ....[178]....
        /*0c4c*/ 	.word	0x0002db90


	//   ....[179]....
        /*0c50*/ 	.word	0x0002dbc0


	//   ....[180]....
        /*0c54*/ 	.word	0x0002dbf0


	//   ....[181]....
        /*0c58*/ 	.word	0x0002dc20


	//   ....[182]....
        /*0c5c*/ 	.word	0x0002dc50


	//   ....[183]....
        /*0c60*/ 	.word	0x0002dc80


	//   ....[184]....
        /*0c64*/ 	.word	0x0002dcb0


	//   ....[185]....
        /*0c68*/ 	.word	0x0002de40


	//   ....[186]....
        /*0c6c*/ 	.word	0x0002de70


	//   ....[187]....
        /*0c70*/ 	.word	0x0002dea0


	//   ....[188]....
        /*0c74*/ 	.word	0x0002ded0


	//   ....[189]....
        /*0c78*/ 	.word	0x0002df00


	//   ....[190]....
        /*0c7c*/ 	.word	0x0002df30


	//   ....[191]....
        /*0c80*/ 	.word	0x0002dff0


	//   ....[192]....
        /*0c84*/ 	.word	0x0002e010


	//   ....[193]....
        /*0c88*/ 	.word	0x0002e080


	//   ....[194]....
        /*0c8c*/ 	.word	0x0002e730


	//   ....[195]....
        /*0c90*/ 	.word	0x0002ea50


	//   ....[196]....
        /*0c94*/ 	.word	0x0002eae0


	//   ....[197]....
        /*0c98*/ 	.word	0x0002eb80


	//   ....[198]....
        /*0c9c*/ 	.word	0x0002ec10


	//   ....[199]....
        /*0ca0*/ 	.word	0x0002ecb0


	//   ....[200]....
        /*0ca4*/ 	.word	0x0002ed40


	//   ....[201]....
        /*0ca8*/ 	.word	0x0002ee30


	//   ....[202]....
        /*0cac*/ 	.word	0x0002eec0


	//   ....[203]....
        /*0cb0*/ 	.word	0x0002ef60


	//   ....[204]....
        /*0cb4*/ 	.word	0x0002eff0


	//   ....[205]....
        /*0cb8*/ 	.word	0x0002f090


	//   ....[206]....
        /*0cbc*/ 	.word	0x0002f120


	//   ....[207]....
        /*0cc0*/ 	.word	0x0002f210


	//   ....[208]....
        /*0cc4*/ 	.word	0x0002f2a0


	//   ....[209]....
        /*0cc8*/ 	.word	0x0002f340


	//   ....[210]....
        /*0ccc*/ 	.word	0x0002f3d0


	//   ....[211]....
        /*0cd0*/ 	.word	0x0002f470


	//   ....[212]....
        /*0cd4*/ 	.word	0x0002f500


	//   ....[213]....
        /*0cd8*/ 	.word	0x0002f5f0


	//   ....[214]....
        /*0cdc*/ 	.word	0x0002f680


	//   ....[215]....
        /*0ce0*/ 	.word	0x0002f6d0


	//   ....[216]....
        /*0ce4*/ 	.word	0x0002f720


	//   ....[217]....
        /*0ce8*/ 	.word	0x0002f7b0


	//   ....[218]....
        /*0cec*/ 	.word	0x0002f840


	//   ....[219]....
        /*0cf0*/ 	.word	0x0002f890


	//   ....[220]....
        /*0cf4*/ 	.word	0x0002f8e0


	//   ....[221]....
        /*0cf8*/ 	.word	0x0002f970


	//   ....[222]....
        /*0cfc*/ 	.word	0x0002fa00


	//   ....[223]....
        /*0d00*/ 	.word	0x0002fa50


	//   ....[224]....
        /*0d04*/ 	.word	0x0002faa0


	//   ....[225]....
        /*0d08*/ 	.word	0x0002fb30


	//   ....[226]....
        /*0d0c*/ 	.word	0x0002fbc0


	//   ....[227]....
        /*0d10*/ 	.word	0x0002fc10


	//   ....[228]....
        /*0d14*/ 	.word	0x0002fc60


	//   ....[229]....
        /*0d18*/ 	.word	0x0002fd40


	//   ....[230]....
        /*0d1c*/ 	.word	0x0002fdd0


	//   ....[231]....
        /*0d20*/ 	.word	0x0002fe20


	//   ....[232]....
        /*0d24*/ 	.word	0x0002fe70


	//   ....[233]....
        /*0d28*/ 	.word	0x0002ff00


	//   ....[234]....
        /*0d2c*/ 	.word	0x0002ff90


	//   ....[235]....
        /*0d30*/ 	.word	0x0002ffe0


	//   ....[236]....
        /*0d34*/ 	.word	0x00030030


	//   ....[237]....
        /*0d38*/ 	.word	0x000300c0


	//   ....[238]....
        /*0d3c*/ 	.word	0x00030150


	//   ....[239]....
        /*0d40*/ 	.word	0x000301a0


	//   ....[240]....
        /*0d44*/ 	.word	0x000301f0


	//   ....[241]....
        /*0d48*/ 	.word	0x00030280


	//   ....[242]....
        /*0d4c*/ 	.word	0x00030310


	//   ....[243]....
        /*0d50*/ 	.word	0x00030360


	//   ....[244]....
        /*0d54*/ 	.word	0x000303b0


	//   ....[245]....
        /*0d58*/ 	.word	0x000306b0


	//   ....[246]....
        /*0d5c*/ 	.word	0x00030990


	//   ....[247]....
        /*0d60*/ 	.word	0x00030a80


	//   ....[248]....
        /*0d64*/ 	.word	0x00030b50


	//   ....[249]....
        /*0d68*/ 	.word	0x00030cb0


	//   ....[250]....
        /*0d6c*/ 	.word	0x00030d00


	//   ....[251]....
        /*0d70*/ 	.word	0x00030e10


	//   ....[252]....
        /*0d74*/ 	.word	0x00030e70


	//   ....[253]....
        /*0d78*/ 	.word	0x00030f80


	//   ....[254]....
        /*0d7c*/ 	.word	0x00030fe0


	//   ....[255]....
        /*0d80*/ 	.word	0x000310e0


	//   ....[0]....
        /*0d84*/ 	.word	0x00031130


	//   ....[1]....
        /*0d88*/ 	.word	0x000311e0


	//   ....[2]....
        /*0d8c*/ 	.word	0x00031240


	//   ....[3]....
        /*0d90*/ 	.word	0x00031370


	//   ....[4]....
        /*0d94*/ 	.word	0x000313c0


	//   ....[5]....
        /*0d98*/ 	.word	0x00031500


	//   ....[6]....
        /*0d9c*/ 	.word	0x00031550


	//   ....[7]....
        /*0da0*/ 	.word	0x00031690


	//   ....[8]....
        /*0da4*/ 	.word	0x000316e0


	//   ....[9]....
        /*0da8*/ 	.word	0x00031820


	//   ....[10]....
        /*0dac*/ 	.word	0x00031870


	//   ....[11]....
        /*0db0*/ 	.word	0x000319b0


	//   ....[12]....
        /*0db4*/ 	.word	0x00031a00


	//   ....[13]....
        /*0db8*/ 	.word	0x00031b40


	//   ....[14]....
        /*0dbc*/ 	.word	0x00031b90


	//   ....[15]....
        /*0dc0*/ 	.word	0x00031cb0


	//   ....[16]....
        /*0dc4*/ 	.word	0x00031d00


	//   ....[17]....
        /*0dc8*/ 	.word	0x00031e30


	//   ....[18]....
        /*0dcc*/ 	.word	0x00031ee0


	//   ....[19]....
        /*0dd0*/ 	.word	0x00032070


	//   ....[20]....
        /*0dd4*/ 	.word	0x000320c0


	//   ....[21]....
        /*0dd8*/ 	.word	0x000321c0


	//   ....[22]....
        /*0ddc*/ 	.word	0x00032210


	//   ....[23]....
        /*0de0*/ 	.word	0x00032310


	//   ....[24]....
        /*0de4*/ 	.word	0x00032360


	//   ....[25]....
        /*0de8*/ 	.word	0x00032490


	//   ....[26]....
        /*0dec*/ 	.word	0x000324e0


	//   ....[27]....
        /*0df0*/ 	.word	0x000325d0


	//   ....[28]....
        /*0df4*/ 	.word	0x00032670


	//   ....[29]....
        /*0df8*/ 	.word	0x000327b0


	//   ....[30]....
        /*0dfc*/ 	.word	0x00032800


	//   ....[31]....
        /*0e00*/ 	.word	0x00032940


	//   ....[32]....
        /*0e04*/ 	.word	0x00032990


	//   ....[33]....
        /*0e08*/ 	.word	0x00032ad0


	//   ....[34]....
        /*0e0c*/ 	.word	0x00032b20


	//   ....[35]....
        /*0e10*/ 	.word	0x00032c60


	//   ....[36]....
        /*0e14*/ 	.word	0x00032cb0


	//   ....[37]....
        /*0e18*/ 	.word	0x00032da0


	//   ....[38]....
        /*0e1c*/ 	.word	0x00032e60


	//   ....[39]....
        /*0e20*/ 	.word	0x00033000


	//   ....[40]....
        /*0e24*/ 	.word	0x00033050


	//   ....[41]....
        /*0e28*/ 	.word	0x00033180


	//   ....[42]....
        /*0e2c*/ 	.word	0x000331d0


	//   ....[43]....
        /*0e30*/ 	.word	0x00033300


	//   ....[44]....
        /*0e34*/ 	.word	0x00033350


	//   ....[45]....
        /*0e38*/ 	.word	0x00033480


	//   ....[46]....
        /*0e3c*/ 	.word	0x000334d0


	//   ....[47]....
        /*0e40*/ 	.word	0x00033560


	//   ....[48]....
        /*0e44*/ 	.word	0x00033600


	//   ....[49]....
        /*0e48*/ 	.word	0x00033730


	//   ....[50]....
        /*0e4c*/ 	.word	0x000337a0


	//   ....[51]....
        /*0e50*/ 	.word	0x00033810


	//   ....[52]....
        /*0e54*/ 	.word	0x00033880


	//   ....[53]....
        /*0e58*/ 	.word	0x000338f0


	//   ....[54]....
        /*0e5c*/ 	.word	0x00033970


	//   ....[55]....
        /*0e60*/ 	.word	0x00033a00


	//   ....[56]....
        /*0e64*/ 	.word	0x00033a90


	//   ....[57]....
        /*0e68*/ 	.word	0x00033b00


	//   ....[58]....
        /*0e6c*/ 	.word	0x00033b70


	//   ....[59]....
        /*0e70*/ 	.word	0x00033be0


	//   ....[60]....
        /*0e74*/ 	.word	0x00033c60


	//   ....[61]....
        /*0e78*/ 	.word	0x00033cd0


	//   ....[62]....
        /*0e7c*/ 	.word	0x00033d70


	//   ....[63]....
        /*0e80*/ 	.word	0x00033e00


	//   ....[64]....
        /*0e84*/ 	.word	0x00033f20


	//----- nvinfo : EIATTR_REG_RECONFIG
	.align		4
.L_559:
        /*0e88*/ 	.byte	0x01, 0x54
	.zero		2


	//----- nvinfo : EIATTR_SYSCALL_OFFSETS
	.align		4
        /*0e8c*/ 	.byte	0x04, 0x46
        /*0e8e*/ 	.short	(.L_561 - .L_560)


	//   ....[0]....
.L_560:
        /*0e90*/ 	.word	0x00001950


	//   ....[1]....
        /*0e94*/ 	.word	0x00001aa0


	//   ....[2]....
        /*0e98*/ 	.word	0x0000b320


	//   ....[3]....
        /*0e9c*/ 	.word	0x0000b650


	//   ....[4]....
        /*0ea0*/ 	.word	0x0002a280


	//   ....[5]....
        /*0ea4*/ 	.word	0x0002a3d0


	//   ....[6]....
        /*0ea8*/ 	.word	0x0002a4c0


	//   ....[7]....
        /*0eac*/ 	.word	0x0002b3f0


	//----- nvinfo : EIATTR_MBARRIER_INSTR_OFFSETS
	.align		4
.L_561:
        /*0eb0*/ 	.byte	0x04, 0x39
        /*0eb2*/ 	.short	(.L_563 - .L_562)


	//   ....[0]....
.L_562:
        /*0eb4*/ 	.word	0x00000270
        /*0eb8*/ 	.word	0x000000ff
        /*0ebc*/ 	.word	0x00038800
        /*0ec0*/ 	.short	0x0100
        /*0ec2*/ 	.byte	0x08
	.zero		1


	//   ....[1]....
        /*0ec4*/ 	.word	0x00000280
        /*0ec8*/ 	.word	0x000000ff
        /*0ecc*/ 	.word	0x00038820
        /*0ed0*/ 	.short	0x0100
        /*0ed2*/ 	.byte	0x08
	.zero		1


	//   ....[2]....
        /*0ed4*/ 	.word	0x00000370
        /*0ed8*/ 	.word	0x000000ff
        /*0edc*/ 	.word	0x00038830
        /*0ee0*/ 	.short	0x0100
        /*0ee2*/ 	.byte	0x08
	.zero		1


	//   ....[3]....
        /*0ee4*/ 	.word	0x00000380
        /*0ee8*/ 	.word	0x000000ff
        /*0eec*/ 	.word	0x00038840
        /*0ef0*/ 	.short	0x0100
        /*0ef2*/ 	.byte	0x08
	.zero		1


	//   ....[4]....
        /*0ef4*/ 	.word	0x00000390
        /*0ef8*/ 	.word	0x000000ff
        /*0efc*/ 	.word	0x00038838
        /*0f00*/ 	.short	0x0100
        /*0f02*/ 	.byte	0x08
	.zero		1


	//   ....[5]....
        /*0f04*/ 	.word	0x000003a0
        /*0f08*/ 	.word	0x000000ff
        /*0f0c*/ 	.word	0x00038848
        /*0f10*/ 	.short	0x0100
        /*0f12*/ 	.byte	0x08
	.zero		1


	//   ....[6]....
        /*0f14*/ 	.word	0x000004d0
        /*0f18*/ 	.word	0x000000ff
        /*0f1c*/ 	.word	0x00038850
        /*0f20*/ 	.short	0x0100
        /*0f22*/ 	.byte	0x08
	.zero		1


	//   ....[7]....
        /*0f24*/ 	.word	0x000004e0
        /*0f28*/ 	.word	0x000000ff
        /*0f2c*/ 	.word	0x00038860
        /*0f30*/ 	.short	0x0100
        /*0f32*/ 	.byte	0x08
	.zero		1


	//   ....[8]....
        /*0f34*/ 	.word	0x000004f0
        /*0f38*/ 	.word	0x000000ff
        /*0f3c*/ 	.word	0x00038858
        /*0f40*/ 	.short	0x0100
        /*0f42*/ 	.byte	0x08
	.zero		1


	//   ....[9]....
        /*0f44*/ 	.word	0x00000500
        /*0f48*/ 	.word	0x000000ff
        /*0f4c*/ 	.word	0x00038868
        /*0f50*/ 	.short	0x0100
        /*0f52*/ 	.byte	0x08
	.zero		1


	//   ....[10]....
        /*0f54*/ 	.word	0x000005f0
        /*0f58*/ 	.word	0x000000ff
        /*0f5c*/ 	.word	0x00038870
        /*0f60*/ 	.short	0x0100
        /*0f62*/ 	.byte	0x06
	.zero		1


	//   ....[11]....
        /*0f64*/ 	.word	0x00000600
        /*0f68*/ 	.word	0x000000ff
        /*0f6c*/ 	.word	0x00038880
        /*0f70*/ 	.short	0x0100
        /*0f72*/ 	.byte	0x06
	.zero		1


	//   ....[12]....
        /*0f74*/ 	.word	0x00000610
        /*0f78*/ 	.word	0x000000ff
        /*0f7c*/ 	.word	0x00038878
        /*0f80*/ 	.short	0x0100
        /*0f82*/ 	.byte	0x06
	.zero		1


	//   ....[13]....
        /*0f84*/ 	.word	0x00000620
        /*0f88*/ 	.word	0x000000ff
        /*0f8c*/ 	.word	0x00038888
        /*0f90*/ 	.short	0x0100
        /*0f92*/ 	.byte	0x06
	.zero		1


	//   ....[14]....
        /*0f94*/ 	.word	0x00000750
        /*0f98*/ 	.word	0x000000ff
        /*0f9c*/ 	.word	0x00038890
        /*0fa0*/ 	.short	0x0100
        /*0fa2*/ 	.byte	0x08
	.zero		1


	//   ....[15]....
        /*0fa4*/ 	.word	0x00000760
        /*0fa8*/ 	.word	0x000000ff
        /*0fac*/ 	.word	0x000388a0
        /*0fb0*/ 	.short	0x0100
        /*0fb2*/ 	.byte	0x08
	.zero		1


	//   ....[16]....
        /*0fb4*/ 	.word	0x00000770
        /*0fb8*/ 	.word	0x000000ff
        /*0fbc*/ 	.word	0x00038898
        /*0fc0*/ 	.short	0x0100
        /*0fc2*/ 	.byte	0x08
	.zero		1


	//   ....[17]....
        /*0fc4*/ 	.word	0x00000780
        /*0fc8*/ 	.word	0x000000ff
        /*0fcc*/ 	.word	0x000388a8
        /*0fd0*/ 	.short	0x0100
        /*0fd2*/ 	.byte	0x08
	.zero		1


	//   ....[18]....
        /*0fd4*/ 	.word	0x000008b0
        /*0fd8*/ 	.word	0x000000ff
        /*0fdc*/ 	.word	0x000388b0
        /*0fe0*/ 	.short	0x0100
        /*0fe2*/ 	.byte	0x08
	.zero		1


	//   ....[19]....
        /*0fe4*/ 	.word	0x000008c0
        /*0fe8*/ 	.word	0x000000ff
        /*0fec*/ 	.word	0x000388c0
        /*0ff0*/ 	.short	0x0100
        /*0ff2*/ 	.byte	0x08
	.zero		1


	//   ....[20]....
        /*0ff4*/ 	.word	0x000008d0
        /*0ff8*/ 	.word	0x000000ff
        /*0ffc*/ 	.word	0x000388b8
        /*1000*/ 	.short	0x0100
        /*1002*/ 	.byte	0x08
	.zero		1


	//   ....[21]....
        /*1004*/ 	.word	0x000008e0
        /*1008*/ 	.word	0x000000ff
        /*100c*/ 	.word	0x000388c8
        /*1010*/ 	.short	0x0100
        /*1012*/ 	.byte	0x08
	.zero		1


	//   ....[22]....
        /*1014*/ 	.word	0x000035c0
        /*1018*/ 	.word	0x00000059
        /*101c*/ 	.word	0x00038890
        /*1020*/ 	.short	0x010a
        /*1022*/ 	.byte	0x3f
	.zero		1


	//   ....[23]....
        /*1024*/ 	.word	0x00006be0
        /*1028*/ 	.word	0x00000059
        /*102c*/ 	.word	0x00038890
        /*1030*/ 	.short	0x010a
        /*1032*/ 	.byte	0x3f
	.zero		1


	//   ....[24]....
        /*1034*/ 	.word	0x00009b80
        /*1038*/ 	.word	0x00000059
        /*103c*/ 	.word	0x00038890
        /*1040*/ 	.short	0x010a
        /*1042*/ 	.byte	0x3f
	.zero		1


	//   ....[25]....
        /*1044*/ 	.word	0x0000a380
        /*1048*/ 	.word	0x0000000b
        /*104c*/ 	.word	0x00000000
        /*1050*/ 	.short	0x0101
        /*1052*/ 	.byte	0x3f
	.zero		1


	//   ....[26]....
        /*1054*/ 	.word	0x0000a3c0
        /*1058*/ 	.word	0x00000059
        /*105c*/ 	.word	0x000388b0
        /*1060*/ 	.short	0x010a
        /*1062*/ 	.byte	0x3f
	.zero		1


	//   ....[27]....
        /*1064*/ 	.word	0x0000ab10
        /*1068*/ 	.word	0x00000059
        /*106c*/ 	.word	0x00000000
        /*1070*/ 	.short	0x0101
        /*1072*/ 	.byte	0x3f
	.zero		1


	//   ....[28]....
        /*1074*/ 	.word	0x0000b3b0
        /*1078*/ 	.word	0x00000016
        /*107c*/ 	.word	0x00038800
        /*1080*/ 	.short	0x010a
        /*1082*/ 	.byte	0x3f
	.zero		1


	//   ....[29]....
        /*1084*/ 	.word	0x0000b400
        /*1088*/ 	.word	0x00000016
        /*108c*/ 	.word	0x00038800
        /*1090*/ 	.short	0x010a
        /*1092*/ 	.byte	0x3f
	.zero		1


	//   ....[30]....
        /*1094*/ 	.word	0x0000ce90
        /*1098*/ 	.word	0x00000016
        /*109c*/ 	.word	0x00038800
        /*10a0*/ 	.short	0x010a
        /*10a2*/ 	.byte	0x3f
	.zero		1


	//   ....[31]....
        /*10a4*/ 	.word	0x000111a0
        /*10a8*/ 	.word	0x00000016
        /*10ac*/ 	.word	0x00038800
        /*10b0*/ 	.short	0x010a
        /*10b2*/ 	.byte	0x3f
	.zero		1


	//   ....[32]....
        /*10b4*/ 	.word	0x00014ad0
        /*10b8*/ 	.word	0x00000000
        /*10bc*/ 	.word	0x00038830
        /*10c0*/ 	.short	0x010a
        /*10c2*/ 	.byte	0x3f
	.zero		1


	//   ....[33]....
        /*10c4*/ 	.word	0x00014b10
        /*10c8*/ 	.word	0x00000000
        /*10cc*/ 	.word	0x00038830
        /*10d0*/ 	.short	0x010a
        /*10d2*/ 	.byte	0x3f
	.zero		1


	//   ....[34]....
        /*10d4*/ 	.word	0x00018820
        /*10d8*/ 	.word	0x00000000
        /*10dc*/ 	.word	0x00000000
        /*10e0*/ 	.short	0x0101
        /*10e2*/ 	.byte	0x3f
	.zero		1


	//   ....[35]....
        /*10e4*/ 	.word	0x00019410
        /*10e8*/ 	.word	0x0000000a
        /*10ec*/ 	.word	0x00038830
        /*10f0*/ 	.short	0x010a
        /*10f2*/ 	.byte	0x3f
	.zero		1


	//   ....[36]....
        /*10f4*/ 	.word	0x000194a0
        /*10f8*/ 	.word	0x0000000a
        /*10fc*/ 	.word	0x00038830
        /*1100*/ 	.short	0x010a
        /*1102*/ 	.byte	0x3f
	.zero		1


	//   ....[37]....
        /*1104*/ 	.word	0x0001cba0
        /*1108*/ 	.word	0x00000006
        /*110c*/ 	.word	0x00038850
        /*1110*/ 	.short	0x010a
        /*1112*/ 	.byte	0x3f
	.zero		1


	//   ....[38]....
        /*1114*/ 	.word	0x0001cbf0
        /*1118*/ 	.word	0x00000006
        /*111c*/ 	.word	0x00038850
        /*1120*/ 	.short	0x010a
        /*1122*/ 	.byte	0x3f
	.zero		1


	//   ....[39]....
        /*1124*/ 	.word	0x0001ddc0
        /*1128*/ 	.word	0x0000000a
        /*112c*/ 	.word	0x00000000
        /*1130*/ 	.short	0x0101
        /*1132*/ 	.byte	0x3f
	.zero		1


	//   ....[40]....
        /*1134*/ 	.word	0x0001e170
        /*1138*/ 	.word	0x00000006
        /*113c*/ 	.word	0x00000000
        /*1140*/ 	.short	0x0101
        /*1142*/ 	.byte	0x3f
	.zero		1


	//   ....[41]....
        /*1144*/ 	.word	0x0001e3f0
        /*1148*/ 	.word	0x00000003
        /*114c*/ 	.word	0x00038830
        /*1150*/ 	.short	0x010a
        /*1152*/ 	.byte	0x3f
	.zero		1


	//   ....[42]....
        /*1154*/ 	.word	0x0001e480
        /*1158*/ 	.word	0x00000003
        /*115c*/ 	.word	0x00038830
        /*1160*/ 	.short	0x010a
        /*1162*/ 	.byte	0x3f
	.zero		1


	//   ....[43]....
        /*1164*/ 	.word	0x00021b90
        /*1168*/ 	.word	0x00000006
        /*116c*/ 	.word	0x00038850
        /*1170*/ 	.short	0x010a
        /*1172*/ 	.byte	0x3f
	.zero		1


	//   ....[44]....
        /*1174*/ 	.word	0x00021be0
        /*1178*/ 	.word	0x00000006
        /*117c*/ 	.word	0x00038850
        /*1180*/ 	.short	0x010a
        /*1182*/ 	.byte	0x3f
	.zero		1


	//   ....[45]....
        /*1184*/ 	.word	0x000226f0
        /*1188*/ 	.word	0x000000a4
        /*118c*/ 	.word	0x00000000
        /*1190*/ 	.short	0x0101
        /*1192*/ 	.byte	0x3f
	.zero		1


	//   ....[46]....
        /*1194*/ 	.word	0x00022af0
        /*1198*/ 	.word	0x00000006
        /*119c*/ 	.word	0x00000000
        /*11a0*/ 	.short	0x0101
        /*11a2*/ 	.byte	0x3f
	.zero		1


	//   ....[47]....
        /*11a4*/ 	.word	0x000234a0
        /*11a8*/ 	.word	0x00000008
        /*11ac*/ 	.word	0x00038850
        /*11b0*/ 	.short	0x010a
        /*11b2*/ 	.byte	0x3f
	.zero		1


	//   ....[48]....
        /*11b4*/ 	.word	0x00023540
        /*11b8*/ 	.word	0x00000008
        /*11bc*/ 	.word	0x00038850
        /*11c0*/ 	.short	0x010a
        /*11c2*/ 	.byte	0x3f
	.zero		1


	//   ....[49]....
        /*11c4*/ 	.word	0x00024200
        /*11c8*/ 	.word	0x00000004
        /*11cc*/ 	.word	0x00000000
        /*11d0*/ 	.short	0x0101
        /*11d2*/ 	.byte	0x3f
	.zero		1


	//   ....[50]....
        /*11d4*/ 	.word	0x00025e10
        /*11d8*/ 	.word	0x00000000
        /*11dc*/ 	.word	0x00000000
        /*11e0*/ 	.short	0x0101
        /*11e2*/ 	.byte	0x3f
	.zero		1


	//   ....[51]....
        /*11e4*/ 	.word	0x00028860
        /*11e8*/ 	.word	0x00000016
        /*11ec*/ 	.word	0x00038820
        /*11f0*/ 	.short	0x010a
        /*11f2*/ 	.byte	0x3f
	.zero		1


	//   ....[52]....
        /*11f4*/ 	.word	0x000288f0
        /*11f8*/ 	.word	0x0000000b
        /*11fc*/ 	.word	0x000388a0
        /*1200*/ 	.short	0x010a
        /*1202*/ 	.byte	0x3f
	.zero		1


	//   ....[53]....
        /*1204*/ 	.word	0x00028e40
        /*1208*/ 	.word	0x0000000b
        /*120c*/ 	.word	0x000388c0
        /*1210*/ 	.short	0x010a
        /*1212*/ 	.byte	0x3f
	.zero		1


	//   ....[54]....
        /*1214*/ 	.word	0x00029440
        /*1218*/ 	.word	0x0000000a
        /*121c*/ 	.word	0x000388a0
        /*1220*/ 	.short	0x010a
        /*1222*/ 	.byte	0x3f
	.zero		1


	//   ....[55]....
        /*1224*/ 	.word	0x00029980
        /*1228*/ 	.word	0x0000000a
        /*122c*/ 	.word	0x000388c0
        /*1230*/ 	.short	0x010a
        /*1232*/ 	.byte	0x3f
	.zero		1


	//   ....[56]....
        /*1234*/ 	.word	0x0002aab0
        /*1238*/ 	.word	0x00000005
        /*123c*/ 	.word	0x00038840
        /*1240*/ 	.short	0x010a
        /*1242*/ 	.byte	0x3f
	.zero		1


	//   ....[57]....
        /*1244*/ 	.word	0x0002b0e0
        /*1248*/ 	.word	0x00000005
        /*124c*/ 	.word	0x00038830
        /*1250*/ 	.short	0x0107
        /*1252*/ 	.byte	0x3f
	.zero		1


	//   ....[58]....
        /*1254*/ 	.word	0x0002b1c0
        /*1258*/ 	.word	0x00000005
        /*125c*/ 	.word	0x00038830
        /*1260*/ 	.short	0x0101
        /*1262*/ 	.byte	0x3f
	.zero		1


	//   ....[59]....
        /*1264*/ 	.word	0x0002be10
        /*1268*/ 	.word	0x00000016
        /*126c*/ 	.word	0x00038800
        /*1270*/ 	.short	0x0107
        /*1272*/ 	.byte	0x3f
	.zero		1


	//   ....[60]....
        /*1274*/ 	.word	0x0002bf10
        /*1278*/ 	.word	0x00000016
        /*127c*/ 	.word	0x00038800
        /*1280*/ 	.short	0x0101
        /*1282*/ 	.byte	0x3f
	.zero		1


	//   ....[61]....
        /*1284*/ 	.word	0x0002bf30
        /*1288*/ 	.word	0x00000016
        /*128c*/ 	.word	0x00038820
        /*1290*/ 	.short	0x010a
        /*1292*/ 	.byte	0x3f
	.zero		1


	//   ....[62]....
        /*1294*/ 	.word	0x0002c350
        /*1298*/ 	.word	0x00000006
        /*129c*/ 	.word	0x00038840
        /*12a0*/ 	.short	0x010a
        /*12a2*/ 	.byte	0x3f
	.zero		1


	//   ....[63]....
        /*12a4*/ 	.word	0x0002c8f0
        /*12a8*/ 	.word	0x00000006
        /*12ac*/ 	.word	0x00038830
        /*12b0*/ 	.short	0x0107
        /*12b2*/ 	.byte	0x3f
	.zero		1


	//   ....[64]....
        /*12b4*/ 	.word	0x0002c9b0
        /*12b8*/ 	.word	0x00000006
        /*12bc*/ 	.word	0x00038830
        /*12c0*/ 	.short	0x0101
        /*12c2*/ 	.byte	0x3f
	.zero		1


	//   ....[65]....
        /*12c4*/ 	.word	0x0002ca10
        /*12c8*/ 	.word	0x00000006
        /*12cc*/ 	.word	0x00038860
        /*12d0*/ 	.short	0x010a
        /*12d2*/ 	.byte	0x3f
	.zero		1


	//   ....[66]....
        /*12d4*/ 	.word	0x0002cf20
        /*12d8*/ 	.word	0x00000006
        /*12dc*/ 	.word	0x00038850
        /*12e0*/ 	.short	0x0107
        /*12e2*/ 	.byte	0x3f
	.zero		1


	//   ....[67]....
        /*12e4*/ 	.word	0x0002d100
        /*12e8*/ 	.word	0x00000006
        /*12ec*/ 	.word	0x00038850
        /*12f0*/ 	.short	0x0101
        /*12f2*/ 	.byte	0x3f
	.zero		1


	//   ....[68]....
        /*12f4*/ 	.word	0x0002d320
        /*12f8*/ 	.word	0x00000004
        /*12fc*/ 	.word	0x00038860
        /*1300*/ 	.short	0x010a
        /*1302*/ 	.byte	0x3f
	.zero		1


	//   ....[69]....
        /*1304*/ 	.word	0x0002d890
        /*1308*/ 	.word	0x00000004
        /*130c*/ 	.word	0x00038850
        /*1310*/ 	.short	0x0107
        /*1312*/ 	.byte	0x3f
	.zero		1


	//   ....[70]....
        /*1314*/ 	.word	0x0002d950
        /*1318*/ 	.word	0x00000004
        /*131c*/ 	.word	0x00038850
        /*1320*/ 	.short	0x0101
        /*1322*/ 	.byte	0x3f
	.zero		1


	//   ....[71]....
        /*1324*/ 	.word	0x0002e6b0
        /*1328*/ 	.word	0x00000005
        /*132c*/ 	.word	0x00038820
        /*1330*/ 	.short	0x010a
        /*1332*/ 	.byte	0x3f
	.zero		1


	//   ....[72]....
        /*1334*/ 	.word	0x0002e820
        /*1338*/ 	.word	0x00000003
        /*133c*/ 	.word	0x00038840
        /*1340*/ 	.short	0x010a
        /*1342*/ 	.byte	0x3f
	.zero		1


	//   ....[73]....
        /*1344*/ 	.word	0x0002e8c0
        /*1348*/ 	.word	0x0000001b
        /*134c*/ 	.word	0x00038840
        /*1350*/ 	.short	0x010a
        /*1352*/ 	.byte	0x3f
	.zero		1


	//   ....[74]....
        /*1354*/ 	.word	0x0002e900
        /*1358*/ 	.word	0x00000003
        /*135c*/ 	.word	0x00038860
        /*1360*/ 	.short	0x010a
        /*1362*/ 	.byte	0x3f
	.zero		1


	//   ....[75]....
        /*1364*/ 	.word	0x0002e940
        /*1368*/ 	.word	0x0000001b
        /*136c*/ 	.word	0x00038860
        /*1370*/ 	.short	0x010a
        /*1372*/ 	.byte	0x3f
	.zero		1


	//   ....[76]....
        /*1374*/ 	.word	0x0002e9a0
        /*1378*/ 	.word	0x00000059
        /*137c*/ 	.word	0x00038890
        /*1380*/ 	.short	0x010a
        /*1382*/ 	.byte	0x3f
	.zero		1


	//   ....[77]....
        /*1384*/ 	.word	0x0002ed80
        /*1388*/ 	.word	0x00000059
        /*138c*/ 	.word	0x00038890
        /*1390*/ 	.short	0x010a
        /*1392*/ 	.byte	0x3f
	.zero		1


	//   ....[78]....
        /*1394*/ 	.word	0x0002f160
        /*1398*/ 	.word	0x00000059
        /*139c*/ 	.word	0x00038890
        /*13a0*/ 	.short	0x010a
        /*13a2*/ 	.byte	0x3f
	.zero		1


	//   ....[79]....
        /*13a4*/ 	.word	0x0002f540
        /*13a8*/ 	.word	0x00000059
        /*13ac*/ 	.word	0x000388b0
        /*13b0*/ 	.short	0x010a
        /*13b2*/ 	.byte	0x3f
	.zero		1


	//   ....[80]....
        /*13b4*/ 	.word	0x0002fc90
        /*13b8*/ 	.word	0x00000016
        /*13bc*/ 	.word	0x00038800
        /*13c0*/ 	.short	0x010a
        /*13c2*/ 	.byte	0x3f
	.zero		1


	//   ....[81]....
        /*13c4*/ 	.word	0x000303f0
        /*13c8*/ 	.word	0x00000016
        /*13cc*/ 	.word	0x00038800
        /*13d0*/ 	.short	0x010a
        /*13d2*/ 	.byte	0x3f
	.zero		1


	//   ....[82]....
        /*13d4*/ 	.word	0x00030440
        /*13d8*/ 	.word	0x00000000
        /*13dc*/ 	.word	0x00038830
        /*13e0*/ 	.short	0x010a
        /*13e2*/ 	.byte	0x3f
	.zero		1


	//   ....[83]....
        /*13e4*/ 	.word	0x00030490
        /*13e8*/ 	.word	0x0000000a
        /*13ec*/ 	.word	0x00038830
        /*13f0*/ 	.short	0x010a
        /*13f2*/ 	.byte	0x3f
	.zero		1


	//   ....[84]....
        /*13f4*/ 	.word	0x000304e0
        /*13f8*/ 	.word	0x00000006
        /*13fc*/ 	.word	0x00038850
        /*1400*/ 	.short	0x010a
        /*1402*/ 	.byte	0x3f
	.zero		1


	//   ....[85]....
        /*1404*/ 	.word	0x00030530
        /*1408*/ 	.word	0x00000003
        /*140c*/ 	.word	0x00038830
        /*1410*/ 	.short	0x010a
        /*1412*/ 	.byte	0x3f
	.zero		1


	//   ....[86]....
        /*1414*/ 	.word	0x00030580
        /*1418*/ 	.word	0x00000006
        /*141c*/ 	.word	0x00038850
        /*1420*/ 	.short	0x010a
        /*1422*/ 	.byte	0x3f
	.zero		1


	//   ....[87]....
        /*1424*/ 	.word	0x000305d0
        /*1428*/ 	.word	0x00000008
        /*142c*/ 	.word	0x00038850
        /*1430*/ 	.short	0x010a
        /*1432*/ 	.byte	0x3f
	.zero		1


	//   ....[88]....
        /*1434*/ 	.word	0x00030770
        /*1438*/ 	.word	0x00000016
        /*143c*/ 	.word	0x00038820
        /*1440*/ 	.short	0x010a
        /*1442*/ 	.byte	0x3f
	.zero		1


	//   ....[89]....
        /*1444*/ 	.word	0x000307c0
        /*1448*/ 	.word	0x0000000b
        /*144c*/ 	.word	0x000388a0
        /*1450*/ 	.short	0x010a
        /*1452*/ 	.byte	0x3f
	.zero		1


	//   ....[90]....
        /*1454*/ 	.word	0x00030810
        /*1458*/ 	.word	0x0000000b
        /*145c*/ 	.word	0x000388c0
        /*1460*/ 	.short	0x010a
        /*1462*/ 	.byte	0x3f
	.zero		1


	//   ....[91]....
        /*1464*/ 	.word	0x00030860
        /*1468*/ 	.word	0x0000000a
        /*146c*/ 	.word	0x000388a0
        /*1470*/ 	.short	0x010a
        /*1472*/ 	.byte	0x3f
	.zero		1


	//   ....[92]....
        /*1474*/ 	.word	0x000308b0
        /*1478*/ 	.word	0x0000000a
        /*147c*/ 	.word	0x000388c0
        /*1480*/ 	.short	0x010a
        /*1482*/ 	.byte	0x3f
	.zero		1


	//   ....[93]....
        /*1484*/ 	.word	0x000309d0
        /*1488*/ 	.word	0x00000005
        /*148c*/ 	.word	0x00038840
        /*1490*/ 	.short	0x010a
        /*1492*/ 	.byte	0x3f
	.zero		1


	//   ....[94]....
        /*1494*/ 	.word	0x00031d30
        /*1498*/ 	.word	0x00000016
        /*149c*/ 	.word	0x00038820
        /*14a0*/ 	.short	0x010a
        /*14a2*/ 	.byte	0x3f
	.zero		1


	//   ....[95]....
        /*14a4*/ 	.word	0x00031d80
        /*14a8*/ 	.word	0x00000006
        /*14ac*/ 	.word	0x00038840
        /*14b0*/ 	.short	0x010a
        /*14b2*/ 	.byte	0x3f
	.zero		1


	//   ....[96]....
        /*14b4*/ 	.word	0x00032520
        /*14b8*/ 	.word	0x00000006
        /*14bc*/ 	.word	0x00038860
        /*14c0*/ 	.short	0x010a
        /*14c2*/ 	.byte	0x3f
	.zero		1


	//   ....[97]....
        /*14c4*/ 	.word	0x00032cf0
        /*14c8*/ 	.word	0x00000004
        /*14cc*/ 	.word	0x00038860
        /*14d0*/ 	.short	0x010a
        /*14d2*/ 	.byte	0x3f
	.zero		1


	//   ....[98]....
        /*14d4*/ 	.word	0x00033e40
        /*14d8*/ 	.word	0x00000005
        /*14dc*/ 	.word	0x00038820
        /*14e0*/ 	.short	0x010a
        /*14e2*/ 	.byte	0x3f
	.zero		1


	//   ....[99]....
        /*14e4*/ 	.word	0x00033fe0
        /*14e8*/ 	.word	0x00000003
        /*14ec*/ 	.word	0x00038840
        /*14f0*/ 	.short	0x010a
        /*14f2*/ 	.byte	0x3f
	.zero		1


	//   ....[100]....
        /*14f4*/ 	.word	0x00034030
        /*14f8*/ 	.word	0x0000001b
        /*14fc*/ 	.word	0x00038840
        /*1500*/ 	.short	0x010a
        /*1502*/ 	.byte	0x3f
	.zero		1


	//   ....[101]....
        /*1504*/ 	.word	0x00034080
        /*1508*/ 	.word	0x00000003
        /*150c*/ 	.word	0x00038860
        /*1510*/ 	.short	0x010a
        /*1512*/ 	.byte	0x3f
	.zero		1


	//----- nvinfo : EIATTR_NUM_MBARRIERS
	.align		4
.L_563:
        /*1514*/ 	.byte	0x03, 0x38
        /*1516*/ 	.short	0x0016


	//----- nvinfo : EIATTR_EXIT_INSTR_OFFSETS
	.align		4
        /*1518*/ 	.byte	0x04, 0x1c
        /*151a*/ 	.short	(.L_565 - .L_564)


	//   ....[0]....
.L_564:
        /*151c*/ 	.word	0x0002e990


	//----- nvinfo : EIATTR_MAX_THREADS
	.align		4
.L_565:
        /*1520*/ 	.byte	0x04, 0x05
        /*1522*/ 	.short	(.L_567 - .L_566)
.L_566:
        /*1524*/ 	.word	0x00000180
        /*1528*/ 	.word	0x00000001
        /*152c*/ 	.word	0x00000001


	//----- nvinfo : EIATTR_CRS_STACK_SIZE
	.align		4
.L_567:
        /*1530*/ 	.byte	0x04, 0x1e
        /*1532*/ 	.short	(.L_569 - .L_568)
.L_568:
        /*1534*/ 	.word	0x00000000


	//----- nvinfo : EIATTR_CBANK_PARAM_SIZE
	.align		4
.L_569:
        /*1538*/ 	.byte	0x03, 0x19
        /*153a*/ 	.short	0x0af0


	//----- nvinfo : EIATTR_PARAM_CBANK
	.align		4
        /*153c*/ 	.byte	0x04, 0x0a
        /*153e*/ 	.short	(.L_571 - .L_570)
	.align		4
.L_570:
        /*1540*/ 	.word	index@(.nv.constant0._ZN7cutlass13device_kernelIN5flash11enable_sm90INS1_16FlashAttnFwdSm90INS1_25CollectiveMainloopFwdSm90ILi2EN4cute5tupleIJNS5_1CILi1EEES8_S8_EEENS6_IJNS7_ILi128EEENS7_ILi80EEENS7_ILi256EEEEEELi256ENS_6half_tEfNS_4arch4Sm90ELb1ELb0ELb0ELb1ELb1ELb1ELb0ELb1ELb1ELb1ELb0ELb0EEENS1_21CollectiveEpilogueFwdINS6_IJSA_SC_SB_EEES9_SE_SG_Li256ELb1ELb1ELb0ELb0EEENS1_36VarlenDynamicPersistentTileSchedulerILi128ELi80ELi256ELi128ELb0ELb1ELb1ELb1ELb1ELb1EEEEEEEEEvNT_6ParamsE)
        /*1544*/ 	.short	0x0210
        /*1546*/ 	.short	0x0af0


	//----- nvinfo : EIATTR_SW_WAR
	.align		4
.L_571:
        /*1548*/ 	.byte	0x04, 0x36
        /*154a*/ 	.short	(.L_573 - .L_572)
.L_572:
        /*154c*/ 	.word	0x00000008
.L_573:


//--------------------- .nv.info._ZN7cutlass13device_kernelIN5flash11enable_sm90INS1_16FlashAttnFwdSm90INS1_25CollectiveMainloopFwdSm90ILi2EN4cute5tupleIJNS5_1CILi1EEES8_S8_EEENS6_IJNS7_ILi128EEENS7_ILi96EEENS7_ILi192EEEEEELi192ENS_6half_tEfNS_4arch4Sm90ELb0ELb0ELb0ELb0ELb1ELb0ELb0ELb1ELb1ELb1ELb0ELb0EEENS1_21CollectiveEpilogueFwdINS6_IJSA_SC_SB_EEES9_SE_SG_Li256ELb0ELb1ELb0ELb0EEENS1_29StaticPersistentTileSchedulerILb0EEEEEEEEEvNT_6ParamsE --------------------------
	.section	.nv.info._ZN7cutlass13device_kernelIN5flash11enable_sm90INS1_16FlashAttnFwdSm90INS1_25CollectiveMainloopFwdSm90ILi2EN4cute5tupleIJNS5_1CILi1EEES8_S8_EEENS6_IJNS7_ILi128EEENS7_ILi96EEENS7_ILi192EEEEEELi192ENS_6half_tEfNS_4arch4Sm90ELb0ELb0ELb0ELb0ELb1ELb0ELb0ELb1ELb1ELb1ELb0ELb0EEENS1_21CollectiveEpilogueFwdINS6_IJSA_SC_SB_EEES9_SE_SG_Li256ELb0ELb1ELb0ELb0EEENS1_29StaticPersistentTileSchedulerILb0EEEEEEEEEvNT_6ParamsE,"",@"SHT_CUDA_INFO"
	.sectionflags	@""
	.align	4


	//----- nvinfo : EIATTR_CUDA_API_VERSION
	.align		4
        /*0000*/ 	.byte	0x04, 0x37
        /*0002*/ 	.short	(.L_575 - .L_574)
.L_574:
        /*0004*/ 	.word	0x00000082


	//----- nvinfo : EIATTR_KPARAM_INFO
	.align		4
.L_575:
        /*0008*/ 	.byte	0x04, 0x17
        /*000a*/ 	.short	(.L_577 - .L_576)
.L_576:
        /*000c*/ 	.word	0x00000000
        /*0010*/ 	.short	0x0000
        /*0012*/ 	.short	0x0070
        /*0014*/ 	.byte	0x00, 0xf0, 0x01, 0x28


	//----- nvinfo : EIATTR_SPARSE_MMA_MASK
	.align		4
.L_577:
        /*0018*/ 	.byte	0x03, 0x50
        /*001a*/ 	.short	0x0000


	//----- nvinfo : EIATTR_MAXREG_COUNT
	.align		4
        /*001c*/ 	.byte	0x03, 0x1b
        /*001e*/ 	.short	0x00a8


	//----- nvinfo : EIATTR_NUM_BARRIERS
	.align		4
        /*0020*/ 	.byte	0x02, 0x4c
        /*0022*/ 	.byte	0x09
	.zero		1


	//----- nvinfo : EIATTR_EXTERNS
	.align		4
        /*0024*/ 	.byte	0x04, 0x0f
        /*0026*/ 	.short	(.L_579 - .L_578)


	//   ....[0]....
	.align		4
.L_578:
        /*0028*/ 	.word	index@(__assertfail)


	//----- nvinfo : EIATTR_ANNOTATIONS
	.align		4
.L_579:
        /*002c*/ 	.byte	0x04, 0x55
        /*002e*/ 	.short	(.L_581 - .L_580)


	//   ....[0]....
.L_580:
        /*0030*/ 	.word	0x00000001
        /*0034*/ 	.byte	0xa0, 0x08, 0x00, 0x00, 0x01, 0x00, 0x00, 0x00, 0x50, 0x09, 0x00, 0x00, 0x01, 0x00, 0x00, 0x00
        /*0044*/ 	.byte	0x00, 0x7e, 0x00, 0x00, 0x01, 0x00, 0x00, 0x00, 0x90, 0x7e, 0x00, 0x00, 0x01, 0x00, 0x00, 0x00
        /*0054*/ 	.byte	0x90, 0x9b, 0x00, 0x00, 0x01, 0x00, 0x00, 0x00, 0xc0, 0xb2, 0x00, 0x00, 0x01, 0x00, 0x00, 0x00
        /*0064*/ 	.byte	0x70, 0xb3, 0x00, 0x00, 0x01, 0x00, 0x00, 0x00, 0xf0, 0xb4, 0x00, 0x00


	//----- nvinfo : EIATTR_MERCURY_ISA_VERSION
	.align		4
.L_581:
        /*0070*/ 	.byte	0x03, 0x5f
        /*0072*/ 	.short	0x0101


	//----- nvinfo : EIATTR_INT_WARP_WIDE_INSTR_OFFSETS
	.align		4
        /*0074*/ 	.byte	0x04, 0x31
        /*0076*/ 	.short	(.L_583 - .L_582)


	//   ....[0]....
.L_582:
        /*0078*/ 	.word	0x000000c0


	//   ....[1]....
        /*007c*/ 	.word	0x000000d0


	//   ....[2]....
        /*0080*/ 	.word	0x00000170


	//----- nvinfo : EIATTR_COOP_GROUP_MASK_REGIDS
	.align		4
.L_583:
        /*0084*/ 	.byte	0x04, 0x29
        /*0086*/ 	.short	(.L_585 - .L_584)


	//   ....[0]....
.L_584:
        /*0088*/ 	.word	0xffffffff


	//   ....[1]....
        /*008c*/ 	.word	0xffffffff


	//   ....[2]....
        /*0090*/ 	.word	0xffffffff


	//   ....[3]....
        /*0094*/ 	.word	0xffffffff


	//   ....[4]....
        /*0098*/ 	.word	0xffffffff


	//   ....[5]....
        /*009c*/ 	.word	0xffffffff


	//   ....[6]....
        /*00a0*/ 	.word	0xffffffff


	//   ....[7]....
        /*00a4*/ 	.word	0xffffffff


	//   ....[8]....
        /*00a8*/ 	.word	0xffffffff


	//   ....[9]....
        /*00ac*/ 	.word	0xffffffff


	//   ....[10]....
        /*00b0*/ 	.word	0xffffffff


	//   ....[11]....
        /*00b4*/ 	.word	0xffffffff


	//   ....[12]....
        /*00b8*/ 	.word	0xffffffff


	//   ....[13]....
        /*00bc*/ 	.word	0xffffffff


	//   ....[14]....
        /*00c0*/ 	.word	0xffffffff


	//   ....[15]....
        /*00c4*/ 	.word	0xffffffff


	//   ....[16]....
        /*00c8*/ 	.word	0xffffffff


	//   ....[17]....
        /*00cc*/ 	.word	0xffffffff


	//   ....[18]....
        /*00d0*/ 	.word	0xffffffff


	//   ....[19]....
        /*00d4*/ 	.word	0xffffffff


	//   ....[20]....
        /*00d8*/ 	.word	0xffffffff


	//   ....[21]....
        /*00dc*/ 	.word	0xffffffff


	//   ....[22]....
        /*00e0*/ 	.word	0xffffffff


	//   ....[23]....
        /*00e4*/ 	.word	0xffffffff


	//   ....[24]....
        /*00e8*/ 	.word	0xffffffff


	//   ....[25]....
        /*00ec*/ 	.word	0xffffffff


	//   ....[26]....
        /*00f0*/ 	.word	0xffffffff


	//   ....[27]....
        /*00f4*/ 	.word	0xffffffff


	//   ....[28]....
        /*00f8*/ 	.word	0xffffffff


	//   ....[29]....
        /*00fc*/ 	.word	0xffffffff


	//   ....[30]....
        /*0100*/ 	.word	0xffffffff


	//   ....[31]....
        /*0104*/ 	.word	0xffffffff


	//   ....[32]....
        /*0108*/ 	.word	0xffffffff


	//   ....[33]....
        /*010c*/ 	.word	0xffffffff


	//   ....[34]....
        /*0110*/ 	.word	0xffffffff


	//   ....[35]....
        /*0114*/ 	.word	0xffffffff


	//   ....[36]....
        /*0118*/ 	.word	0xffffffff


	//   ....[37]....
        /*011c*/ 	.word	0xffffffff


	//   ....[38]....
        /*0120*/ 	.word	0xffffffff


	//   ....[39]....
        /*0124*/ 	.word	0xffffffff


	//   ....[40]....
        /*0128*/ 	.word	0xffffffff


	//   ....[41]....
        /*012c*/ 	.word	0xffffffff


	//   ....[42]....
        /*0130*/ 	.word	0xffffffff


	//   ....[43]....
        /*0134*/ 	.word	0xffffffff


	//   ....[44]....
        /*0138*/ 	.word	0xffffffff


	//   ....[45]....
        /*013c*/ 	.word	0xffffffff


	//   ....[46]....
        /*0140*/ 	.word	0xffffffff


	//   ....[47]....
        /*0144*/ 	.word	0xffffffff


	//   ....[48]....
        /*0148*/ 	.word	0xffffffff


	//   ....[49]....
        /*014c*/ 	.word	0xffffffff


	//   ....[50]....
        /*0150*/ 	.word	0xffffffff


	//   ....[51]....
        /*0154*/ 	.word	0xffffffff


	//   ....[52]....
        /*0158*/ 	.word	0xffffffff


	//   ....[53]....
        /*015c*/ 	.word	0xffffffff


	//   ....[54]....
        /*0160*/ 	.word	0xffffffff


	//   ....[55]....
        /*0164*/ 	.word	0xffffffff


	//   ....[56]....
        /*0168*/ 	.word	0xffffffff


	//   ....[57]....
        /*016c*/ 	.word	0xffffffff


	//   ....[58]....
        /*0170*/ 	.word	0xffffffff


	//   ....[59]....
        /*0174*/ 	.word	0xffffffff


	//   ....[60]....
        /*0178*/ 	.word	0xffffffff


	//   ....[61]....
        /*017c*/ 	.word	0xffffffff


	//   ....[62]....
        /*0180*/ 	.word	0xffffffff


	//   ....[63]....
        /*0184*/ 	.word	0xffffffff


	//   ....[64]....
        /*0188*/ 	.word	0xffffffff


	//   ....[65]....
        /*018c*/ 	.word	0xffffffff


	//   ....[66]....
        /*0190*/ 	.word	0xffffffff


	//   ....[67]....
        /*0194*/ 	.word	0xffffffff


	//   ....[68]....
        /*0198*/ 	.word	0xffffffff


	//   ....[69]....
        /*019c*/ 	.word	0xffffffff


	//   ....[70]....
        /*01a0*/ 	.word	0xffffffff


	//   ....[71]....
        /*01a4*/ 	.word	0xffffffff


	//   ....[72]....
        /*01a8*/ 	.word	0xffffffff


	//   ....[73]....
        /*01ac*/ 	.word	0xffffffff


	//   ....[74]....
        /*01b0*/ 	.word	0xffffffff


	//   ....[75]....
        /*01b4*/ 	.word	0xffffffff


	//   ....[76]....
        /*01b8*/ 	.word	0xffffffff


	//   ....[77]....
        /*01bc*/ 	.word	0xffffffff


	//   ....[78]....
        /*01c0*/ 	.word	0xffffffff


	//   ....[79]....
        /*01c4*/ 	.word	0xffffffff


	//   ....[80]....
        /*01c8*/ 	.word	0xffffffff


	//   ....[81]....
        /*01cc*/ 	.word	0xffffffff


	//   ....[82]....
        /*01d0*/ 	.word	0xffffffff


	//   ....[83]....
        /*01d4*/ 	.word	0xffffffff


	//   ....[84]....
        /*01d8*/ 	.word	0xffffffff


	//   ....[85]....
        /*01dc*/ 	.word	0xffffffff


	//   ....[86]....
        /*01e0*/ 	.word	0xffffffff


	//   ....[87]....
        /*01e4*/ 	.word	0xffffffff


	//   ....[88]....
        /*01e8*/ 	.word	0xffffffff


	//   ....[89]....
        /*01ec*/ 	.word	0xffffffff


	//   ....[90]....
        /*01f0*/ 	.word	0xffffffff


	//   ....[91]....
        /*01f4*/ 	.word	0xffffffff


	//   ....[92]....
        /*01f8*/ 	.word	0xffffffff


	//   ....[93]....
        /*01fc*/ 	.word	0xffffffff


	//   ....[94]....
        /*0200*/ 	.word	0xffffffff


	//   ....[95]....
        /*0204*/ 	.word	0xffffffff


	//   ....[96]....
        /*0208*/ 	.word	0x0500000f


	//   ....[97]....
        /*020c*/ 	.word	0x0500000f


	//   ....[98]....
        /*0210*/ 	.word	0x0500000f


	//   ....[99]....
        /*0214*/ 	.word	0x0500000f


	//   ....[100]....
        /*0218*/ 	.word	0x0500000f


	//   ....[101]....
        /*021c*/ 	.word	0x0500000f


	//   ....[102]....
        /*0220*/ 	.word	0x0500000f


	//   ....[103]....
        /*0224*/ 	.word	0x0500000f


	//   ....[104]....
        /*0228*/ 	.word	0x0500000f


	//   ....[105]....
        /*022c*/ 	.word	0x0500000f


	//   ....[106]....
        /*0230*/ 	.word	0x0500000f


	//   ....[107]....
        /*0234*/ 	.word	0x0500000f


	//   ....[108]....
        /*0238*/ 	.word	0x0500000f


	//   ....[109]....
        /*023c*/ 	.word	0x0500000f


	//   ....[110]....
        /*0240*/ 	.word	0x0500000f


	//   ....[111]....
        /*0244*/ 	.word	0x0500000f


	//   ....[112]....
        /*0248*/ 	.word	0x0500000f


	//   ....[113]....
        /*024c*/ 	.word	0x0500000f


	//   ....[114]....
        /*0250*/ 	.word	0x0500000f


	//   ....[115]....
        /*0254*/ 	.word	0x0500000f


	//   ....[116]....
        /*0258*/ 	.word	0x0500000f


	//   ....[117]....
        /*025c*/ 	.word	0x0500000f


	//   ....[118]....
        /*0260*/ 	.word	0x0500000f


	//   ....[119]....
        /*0264*/ 	.word	0x0500000f


	//   ....[120]....
        /*0268*/ 	.word	0x0500000f


	//   ....[121]....
        /*026c*/ 	.word	0x0500000f


	//   ....[122]....
        /*0270*/ 	.word	0x0500000f


	//   ....[123]....
        /*0274*/ 	.word	0x0500000f


	//   ....[124]....
        /*0278*/ 	.word	0x0500000f


	//   ....[125]....
        /*027c*/ 	.word	0x0500000f


	//   ....[126]....
        /*0280*/ 	.word	0x0500000f


	//   ....[127]....
        /*0284*/ 	.word	0x0500000f


	//   ....[128]....
        /*0288*/ 	.word	0x0500000f


	//   ....[129]....
        /*028c*/ 	.word	0x0500000f


	//   ....[130]....
        /*0290*/ 	.word	0x0500000f


	//   ....[131]....
        /*0294*/ 	.word	0x0500000f


	//   ....[132]....
        /*0298*/ 	.word	0x0500000f


	//   ....[133]....
        /*029c*/ 	.word	0x0500000f


	//   ....[134]....
        /*02a0*/ 	.word	0x0500000f


	//   ....[135]....
        /*02a4*/ 	.word	0x0500000f


	//   ....[136]....
        /*02a8*/ 	.word	0x0500000f


	//   ....[137]....
        /*02ac*/ 	.word	0x0500000f


	//   ....[138]....
        /*02b0*/ 	.word	0x0500000f


	//   ....[139]....
        /*02b4*/ 	.word	0x0500000f


	//   ....[140]....
        /*02b8*/ 	.word	0x0500000f


	//   ....[141]....
        /*02bc*/ 	.word	0x0500000f


	//   ....[142]....
        /*02c0*/ 	.word	0x0500000f


	//   ....[143]....
        /*02c4*/ 	.word	0x0500000f


	//   ....[144]....
        /*02c8*/ 	.word	0x0500000f


	//   ....[145]....
        /*02cc*/ 	.word	0x0500000f


	//   ....[146]....
        /*02d0*/ 	.word	0x0500000f


	//   ....[147]....
        /*02d4*/ 	.word	0x0500000f


	//   ....[148]....
        /*02d8*/ 	.word	0x0500000f


	//   ....[149]....
        /*02dc*/ 	.word	0x0500000f


	//   ....[150]....
        /*02e0*/ 	.word	0x0500000f


	//   ....[151]....
        /*02e4*/ 	.word	0x0500000f


	//   ....[152]....
        /*02e8*/ 	.word	0x0500000f


	//   ....[153]....
        /*02ec*/ 	.word	0x0500000f


	//   ....[154]....
        /*02f0*/ 	.word	0x0500000f


	//   ....[155]....
        /*02f4*/ 	.word	0x0500000f


	//   ....[156]....
        /*02f8*/ 	.word	0x0500000f


	//   ....[157]....
        /*02fc*/ 	.word	0x0500000f


	//   ....[158]....
        /*0300*/ 	.word	0x0500000f


	//   ....[159]....
        /*0304*/ 	.word	0x0500000f


	//   ....[160]....
        /*0308*/ 	.word	0x0500000f


	//   ....[161]....
        /*030c*/ 	.word	0x0500000f


	//----- nvinfo : EIATTR_COOP_GROUP_INSTR_OFFSETS
	.align		4
.L_585:
        /*0310*/ 	.byte	0x04, 0x28
        /*0312*/ 	.short	(.L_587 - .L_586)


	//   ....[0]....
.L_586:
        /*0314*/ 	.word	0x00000070


	//   ....[1]....
        /*0318*/ 	.word	0x000000b0


	//   ....[2]....
        /*031c*/ 	.word	0x000002d0


	//   ....[3]....
        /*0320*/ 	.word	0x00000430


	//   ....[4]....
        /*0324*/ 	.word	0x00000550


	//   ....[5]....
        /*0328*/ 	.word	0x000006b0


	//   ....[6]....
        /*032c*/ 	.word	0x00000d10


	//   ....[7]....
        /*0330*/ 	.word	0x00001ff0


	//   ....[8]....
        /*0334*/ 	.word	0x00002110


	//   ....[9]....
        /*0338*/ 	.word	0x000025e0


	//   ....[10]....
        /*033c*/ 	.word	0x00002660


	//   ....[11]....
        /*0340*/ 	.word	0x00004710


	//   ....[12]....
        /*0344*/ 	.word	0x00004720


	//   ....[13]....
        /*0348*/ 	.word	0x00004760


	//   ....[14]....
        /*034c*/ 	.word	0x00004770


	//   ....[15]....
        /*0350*/ 	.word	0x00005aa0


	//   ....[16]....
        /*0354*/ 	.word	0x00005ad0


	//   ....[17]....
        /*0358*/ 	.word	0x00005b90


	//   ....[18]....
        /*035c*/ 	.word	0x00005ba0


	//   ....[19]....
        /*0360*/ 	.word	0x000070f0


	//   ....[20]....
        /*0364*/ 	.word	0x00007120


	//   ....[21]....
        /*0368*/ 	.word	0x000071b0


	//   ....[22]....
        /*036c*/ 	.word	0x00007210


	//   ....[23]....
        /*0370*/ 	.word	0x00007860


	//   ....[24]....
        /*0374*/ 	.word	0x000078a0


	//   ....[25]....
        /*0378*/ 	.word	0x000079b0


	//   ....[26]....
        /*037c*/ 	.word	0x000079d0


	//   ....[27]....
        /*0380*/ 	.word	0x00007ac0


	//   ....[28]....
        /*0384*/ 	.word	0x00007ae0


	//   ....[29]....
        /*0388*/ 	.word	0x00007bf0


	//   ....[30]....
        /*038c*/ 	.word	0x00007c20


	//   ....[31]....
        /*0390*/ 	.word	0x00008d80


	//   ....[32]....
        /*0394*/ 	.word	0x00008da0


	//   ....[33]....
        /*0398*/ 	.word	0x00008db0


	//   ....[34]....
        /*039c*/ 	.word	0x00008e00


	//   ....[35]....
        /*03a0*/ 	.word	0x00008e50


	//   ....[36]....
        /*03a4*/ 	.word	0x00008ea0


	//   ....[37]....
        /*03a8*/ 	.word	0x00008f40


	//   ....[38]....
        /*03ac*/ 	.word	0x00008f60


	//   ....[39]....
        /*03b0*/ 	.word	0x00008ff0


	//   ....[40]....
        /*03b4*/ 	.word	0x00009010


	//   ....[41]....
        /*03b8*/ 	.word	0x000090b0


	//   ....[42]....
        /*03bc*/ 	.word	0x000090f0


	//   ....[43]....
        /*03c0*/ 	.word	0x000096b0


	//   ....[44]....
        /*03c4*/ 	.word	0x000096d0


	//   ....[45]....
        /*03c8*/ 	.word	0x00009700


	//   ....[46]....
        /*03cc*/ 	.word	0x00009740


	//   ....[47]....
        /*03d0*/ 	.word	0x000097c0


	//   ....[48]....
        /*03d4*/ 	.word	0x000097f0


	//   ....[49]....
        /*03d8*/ 	.word	0x00009870


	//   ....[50]....
        /*03dc*/ 	.word	0x000098a0


	//   ....[51]....
        /*03e0*/ 	.word	0x00009920


	//   ....[52]....
        /*03e4*/ 	.word	0x00009950


	//   ....[53]....
        /*03e8*/ 	.word	0x000099d0


	//   ....[54]....
        /*03ec*/ 	.word	0x00009a00


	//   ....[55]....
        /*03f0*/ 	.word	0x00009a80


	//   ....[56]....
        /*03f4*/ 	.word	0x00009ab0


	//   ....[57]....
        /*03f8*/ 	.word	0x00009b30


	//   ....[58]....
        /*03fc*/ 	.word	0x00009b50


	//   ....[59]....
        /*0400*/ 	.word	0x0000a1a0


	//   ....[60]....
        /*0404*/ 	.word	0x0000a1d0


	//   ....[61]....
        /*0408*/ 	.word	0x0000a1e0


	//   ....[62]....
        /*040c*/ 	.word	0x0000a200


	//   ....[63]....
        /*0410*/ 	.word	0x0000a250


	//   ....[64]....
        /*0414*/ 	.word	0x0000a270


	//   ....[65]....
        /*0418*/ 	.word	0x0000a2d0


	//   ....[66]....
        /*041c*/ 	.word	0x0000a2f0


	//   ....[67]....
        /*0420*/ 	.word	0x0000a340


	//   ....[68]....
        /*0424*/ 	.word	0x0000a360


	//   ....[69]....
        /*0428*/ 	.word	0x0000a3b0


	//   ....[70]....
        /*042c*/ 	.word	0x0000a3d0


	//   ....[71]....
        /*0430*/ 	.word	0x0000a670


	//   ....[72]....
        /*0434*/ 	.word	0x0000a690


	//   ....[73]....
        /*0438*/ 	.word	0x0000a6b0


	//   ....[74]....
        /*043c*/ 	.word	0x0000a730


	//   ....[75]....
        /*0440*/ 	.word	0x0000a750


	//   ....[76]....
        /*0444*/ 	.word	0x0000a7d0


	//   ....[77]....
        /*0448*/ 	.word	0x0000a7f0


	//   ....[78]....
        /*044c*/ 	.word	0x0000a870


	//   ....[79]....
        /*0450*/ 	.word	0x0000a890


	//   ....[80]....
        /*0454*/ 	.word	0x0000a910


	//   ....[81]....
        /*0458*/ 	.word	0x0000a930


	//   ....[82]....
        /*045c*/ 	.word	0x0000a940


	//   ....[83]....
        /*0460*/ 	.word	0x0000adf0


	//   ....[84]....
        /*0464*/ 	.word	0x0000ae10


	//   ....[85]....
        /*0468*/ 	.word	0x0000ae30


	//   ....[86]....
        /*046c*/ 	.word	0x0000ae70


	//   ....[87]....
        /*0470*/ 	.word	0x0000aee0


	//   ....[88]....
        /*0474*/ 	.word	0x0000af10


	//   ....[89]....
        /*0478*/ 	.word	0x0000af80


	//   ....[90]....
        /*047c*/ 	.word	0x0000afb0


	//   ....[91]....
        /*0480*/ 	.word	0x0000b020


	//   ....[92]....
        /*0484*/ 	.word	0x0000b050


	//   ....[93]....
        /*0488*/ 	.word	0x0000b0c0


	//   ....[94]....
        /*048c*/ 	.word	0x0000b0f0


	//   ....[95]....
        /*0490*/ 	.word	0x0000b470


	//   ....[96]....
        /*0494*/ 	.word	0x0000b970


	//   ....[97]....
        /*0498*/ 	.word	0x0000ba60


	//   ....[98]....
        /*049c*/ 	.word	0x0000bb00


	//   ....[99]....
        /*04a0*/ 	.word	0x0000bb90


	//   ....[100]....
        /*04a4*/ 	.word	0x0000bc50


	//   ....[101]....
        /*04a8*/ 	.word	0x0000bce0


	//   ....[102]....
        /*04ac*/ 	.word	0x0000bdb0


	//   ....[103]....
        /*04b0*/ 	.word	0x0000be40


	//   ....[104]....
        /*04b4*/ 	.word	0x0000bf10


	//   ....[105]....
        /*04b8*/ 	.word	0x0000bf90


	//   ....[106]....
        /*04bc*/ 	.word	0x0000c070


	//   ....[107]....
        /*04c0*/ 	.word	0x0000c0f0


	//   ....[108]....
        /*04c4*/ 	.word	0x0000c1c0


	//   ....[109]....
        /*04c8*/ 	.word	0x0000c250


	//   ....[110]....
        /*04cc*/ 	.word	0x0000c2c0


	//   ....[111]....
        /*04d0*/ 	.word	0x0000c340


	//   ....[112]....
        /*04d4*/ 	.word	0x0000c400


	//   ....[113]....
        /*04d8*/ 	.word	0x0000c470


	//   ....[114]....
        /*04dc*/ 	.word	0x0000c560


	//   ....[115]....
        /*04e0*/ 	.word	0x0000c5d0


	//   ....[116]....
        /*04e4*/ 	.word	0x0000c6c0


	//   ....[117]....
        /*04e8*/ 	.word	0x0000c730


	//   ....[118]....
        /*04ec*/ 	.word	0x0000c820


	//   ....[119]....
        /*04f0*/ 	.word	0x0000c890


	//   ....[120]....
        /*04f4*/ 	.word	0x0000c980


	//   ....[121]....
        /*04f8*/ 	.word	0x0000c9f0


	//   ....[122]....
        /*04fc*/ 	.word	0x0000cae0


	//   ....[123]....
        /*0500*/ 	.word	0x0000cb50


	//   ....[124]....
        /*0504*/ 	.word	0x0000cc20


	//   ....[125]....
        /*0508*/ 	.word	0x0000cd60


	//   ....[126]....
        /*050c*/ 	.word	0x0000ce10


	//   ....[127]....
        /*0510*/ 	.word	0x0000ce70


	//   ....[128]....
        /*0514*/ 	.word	0x0000cf30


	//   ....[129]....
        /*0518*/ 	.word	0x0000cf90


	//   ....[130]....
        /*051c*/ 	.word	0x0000d050


	//   ....[131]....
        /*0520*/ 	.word	0x0000d0b0


	//   ....[132]....
        /*0524*/ 	.word	0x0000d170


	//   ....[133]....
        /*0528*/ 	.word	0x0000d1d0


	//   ....[134]....
        /*052c*/ 	.word	0x0000d290


	//   ....[135]....
        /*0530*/ 	.word	0x0000d2f0


	//   ....[136]....
        /*0534*/ 	.word	0x0000d3b0


	//   ....[137]....
        /*0538*/ 	.word	0x0000d490


	//   ....[138]....
        /*053c*/ 	.word	0x0000d530


	//   ....[139]....
        /*0540*/ 	.word	0x0000d590


	//   ....[140]....
        /*0544*/ 	.word	0x0000d680


	//   ....[141]....
        /*0548*/ 	.word	0x0000d6e0


	//   ....[142]....
        /*054c*/ 	.word	0x0000d7d0


	//   ....[143]....
        /*0550*/ 	.word	0x0000d830


	//   ....[144]....
        /*0554*/ 	.word	0x0000d920


	//   ....[145]....
        /*0558*/ 	.word	0x0000d980


	//   ....[146]....
        /*055c*/ 	.word	0x0000da70


	//   ....[147]....
        /*0560*/ 	.word	0x0000dad0


	//   ....[148]....
        /*0564*/ 	.word	0x0000db90


	//   ....[149]....
        /*0568*/ 	.word	0x0000dcd0


	//   ....[150]....
        /*056c*/ 	.word	0x0000dd70


	//   ....[151]....
        /*0570*/ 	.word	0x0000ddd0


	//   ....[152]....
        /*0574*/ 	.word	0x0000dea0


	//   ....[153]....
        /*0578*/ 	.word	0x0000df60


	//   ....[154]....
        /*057c*/ 	.word	0x0000e020


	//   ....[155]....
        /*0580*/ 	.word	0x0000e0e0


	//   ....[156]....
        /*0584*/ 	.word	0x0000e1a0


	//   ....[157]....
        /*0588*/ 	.word	0x0000e260


	//   ....[158]....
        /*058c*/ 	.word	0x0000e320


	//   ....[159]....
        /*0590*/ 	.word	0x0000e3e0


	//   ....[160]....
        /*0594*/ 	.word	0x0000e4a0


	//   ....[161]....
        /*0598*/ 	.word	0x0000e610


	//----- nvinfo : EIATTR_REG_RECONFIG
	.align		4
.L_587:
        /*059c*/ 	.byte	0x01, 0x54
	.zero		2


	//----- nvinfo : EIATTR_SYSCALL_OFFSETS
	.align		4
        /*05a0*/ 	.byte	0x04, 0x46
        /*05a2*/ 	.short	(.L_589 - .L_588)


	//   ....[0]....
.L_588:
        /*05a4*/ 	.word	0x00001080


	//   ....[1]....
        /*05a8*/ 	.word	0x00008530


	//   ....[2]....
        /*05ac*/ 	.word	0x00008670


	//   ....[3]....
        /*05b0*/ 	.word	0x00008760


	//   ....[4]....
        /*05b4*/ 	.word	0x000093c0


	//----- nvinfo : EIATTR_MBARRIER_INSTR_OFFSETS
	.align		4
.L_589:
        /*05b8*/ 	.byte	0x04, 0x39
        /*05ba*/ 	.short	(.L_591 - .L_590)


	//   ....[0]....
.L_590:
        /*05bc*/ 	.word	0x00000180
        /*05c0*/ 	.word	0x000000ff
        /*05c4*/ 	.word	0x00030800
        /*05c8*/ 	.short	0x0100
        /*05ca*/ 	.byte	0x08
	.zero		1


	//   ....[1]....
        /*05cc*/ 	.word	0x00000190
        /*05d0*/ 	.word	0x000000ff
        /*05d4*/ 	.word	0x00030820
        /*05d8*/ 	.short	0x0100
        /*05da*/ 	.byte	0x08
	.zero		1


	//   ....[2]....
        /*05dc*/ 	.word	0x00000280
        /*05e0*/ 	.word	0x000000ff
        /*05e4*/ 	.word	0x00030830
        /*05e8*/ 	.short	0x0100
        /*05ea*/ 	.byte	0x08
	.zero		1


	//   ....[3]....
        /*05ec*/ 	.word	0x00000290
        /*05f0*/ 	.word	0x000000ff
        /*05f4*/ 	.word	0x00030840
        /*05f8*/ 	.short	0x0100
        /*05fa*/ 	.byte	0x08
	.zero		1


	//   ....[4]....
        /*05fc*/ 	.word	0x000002a0
        /*0600*/ 	.word	0x000000ff
        /*0604*/ 	.word	0x00030838
        /*0608*/ 	.short	0x0100
        /*060a*/ 	.byte	0x08
	.zero		1


	//   ....[5]....
        /*060c*/ 	.word	0x000002b0
        /*0610*/ 	.word	0x000000ff
        /*0614*/ 	.word	0x00030848
        /*0618*/ 	.short	0x0100
        /*061a*/ 	.byte	0x08
	.zero		1


	//   ....[6]....
        /*061c*/ 	.word	0x000003e0
        /*0620*/ 	.word	0x000000ff
        /*0624*/ 	.word	0x00030850
        /*0628*/ 	.short	0x0100
        /*062a*/ 	.byte	0x08
	.zero		1


	//   ....[7]....
        /*062c*/ 	.word	0x000003f0
        /*0630*/ 	.word	0x000000ff
        /*0634*/ 	.word	0x00030860
        /*0638*/ 	.short	0x0100
        /*063a*/ 	.byte	0x08
	.zero		1


	//   ....[8]....
        /*063c*/ 	.word	0x00000400
        /*0640*/ 	.word	0x000000ff
        /*0644*/ 	.word	0x00030858
        /*0648*/ 	.short	0x0100
        /*064a*/ 	.byte	0x08
	.zero		1


	//   ....[9]....
        /*064c*/ 	.word	0x00000410
        /*0650*/ 	.word	0x000000ff
        /*0654*/ 	.word	0x00030868
        /*0658*/ 	.short	0x0100
        /*065a*/ 	.byte	0x08
	.zero		1


	//   ....[10]....
        /*065c*/ 	.word	0x00000500
        /*0660*/ 	.word	0x000000ff
        /*0664*/ 	.word	0x00030870
        /*0668*/ 	.short	0x0100
        /*066a*/ 	.byte	0x06
	.zero		1


	//   ....[11]....
        /*066c*/ 	.word	0x00000510
        /*0670*/ 	.word	0x000000ff
        /*0674*/ 	.word	0x00030880
        /*0678*/ 	.short	0x0100
        /*067a*/ 	.byte	0x06
	.zero		1


	//   ....[12]....
        /*067c*/ 	.word	0x00000520
        /*0680*/ 	.word	0x000000ff
        /*0684*/ 	.word	0x00030878
        /*0688*/ 	.short	0x0100
        /*068a*/ 	.byte	0x06
	.zero		1


	//   ....[13]....
        /*068c*/ 	.word	0x00000530
        /*0690*/ 	.word	0x000000ff
        /*0694*/ 	.word	0x00030888
        /*0698*/ 	.short	0x0100
        /*069a*/ 	.byte	0x06
	.zero		1


	//   ....[14]....
        /*069c*/ 	.word	0x00000660
        /*06a0*/ 	.word	0x000000ff
        /*06a4*/ 	.word	0x00030890
        /*06a8*/ 	.short	0x0100
        /*06aa*/ 	.byte	0x08
	.zero		1


	//   ....[15]....
        /*06ac*/ 	.word	0x00000670
        /*06b0*/ 	.word	0x000000ff
        /*06b4*/ 	.word	0x000308a0
        /*06b8*/ 	.short	0x0100
        /*06ba*/ 	.byte	0x08
	.zero		1


	//   ....[16]....
        /*06bc*/ 	.word	0x00000680
        /*06c0*/ 	.word	0x000000ff
        /*06c4*/ 	.word	0x00030898
        /*06c8*/ 	.short	0x0100
        /*06ca*/ 	.byte	0x08
	.zero		1


	//   ....[17]....
        /*06cc*/ 	.word	0x00000690
        /*06d0*/ 	.word	0x000000ff
        /*06d4*/ 	.word	0x000308a8
        /*06d8*/ 	.short	0x0100
        /*06da*/ 	.byte	0x08
	.zero		1


	//   ....[18]....
        /*06dc*/ 	.word	0x000007d0
        /*06e0*/ 	.word	0x000000ff
        /*06e4*/ 	.word	0x000308b0
        /*06e8*/ 	.short	0x0100
        /*06ea*/ 	.byte	0x08
	.zero		1


	//   ....[19]....
        /*06ec*/ 	.word	0x000007e0
        /*06f0*/ 	.word	0x000000ff
        /*06f4*/ 	.word	0x000308c0
        /*06f8*/ 	.short	0x0100
        /*06fa*/ 	.byte	0x08
	.zero		1


	//   ....[20]....
        /*06fc*/ 	.word	0x000007f0
        /*0700*/ 	.word	0x000000ff
        /*0704*/ 	.word	0x000308b8
        /*0708*/ 	.short	0x0100
        /*070a*/ 	.byte	0x08
	.zero		1


	//   ....[21]....
        /*070c*/ 	.word	0x00000800
        /*0710*/ 	.word	0x000000ff
        /*0714*/ 	.word	0x000308c8
        /*0718*/ 	.short	0x0100
        /*071a*/ 	.byte	0x08
	.zero		1


	//   ....[22]....
        /*071c*/ 	.word	0x00001100
        /*0720*/ 	.word	0x000000ff
        /*0724*/ 	.word	0x00030800
        /*0728*/ 	.short	0x010a
        /*072a*/ 	.byte	0x2b
	.zero		1


	//   ....[23]....
        /*072c*/ 	.word	0x00001180
        /*0730*/ 	.word	0x00000002
        /*0734*/ 	.word	0x00030830
        /*0738*/ 	.short	0x010a
        /*073a*/ 	.byte	0x3f
	.zero		1


	//   ....[24]....
        /*073c*/ 	.word	0x000011d0
        /*0740*/ 	.word	0x00000002
        /*0744*/ 	.word	0x00030830
        /*0748*/ 	.short	0x010a
        /*074a*/ 	.byte	0x3f
	.zero		1


	//   ....[25]....
        /*074c*/ 	.word	0x000020f0
        /*0750*/ 	.word	0x000000ff
        /*0754*/ 	.word	0x00000000
        /*0758*/ 	.short	0x0101
        /*075a*/ 	.byte	0x04
	.zero		1


	//   ....[26]....
        /*075c*/ 	.word	0x000035f0
        /*0760*/ 	.word	0x000000ff
        /*0764*/ 	.word	0x00030830
        /*0768*/ 	.short	0x010a
        /*076a*/ 	.byte	0x08
	.zero		1


	//   ....[27]....
        /*076c*/ 	.word	0x00003630
        /*0770*/ 	.word	0x000000ff
        /*0774*/ 	.word	0x00030830
        /*0778*/ 	.short	0x010a
        /*077a*/ 	.byte	0x08
	.zero		1


	//   ....[28]....
        /*077c*/ 	.word	0x00004130
        /*0780*/ 	.word	0x000000ff
        /*0784*/ 	.word	0x00030850
        /*0788*/ 	.short	0x010a
        /*078a*/ 	.byte	0x09
	.zero		1


	//   ....[29]....
        /*078c*/ 	.word	0x00004170
        /*0790*/ 	.word	0x000000ff
        /*0794*/ 	.word	0x00030850
        /*0798*/ 	.short	0x010a
        /*079a*/ 	.byte	0x09
	.zero		1


	//   ....[30]....
        /*079c*/ 	.word	0x00004480
        /*07a0*/ 	.word	0x000000ff
        /*07a4*/ 	.word	0x00000000
        /*07a8*/ 	.short	0x0101
        /*07aa*/ 	.byte	0x08
	.zero		1


	//   ....[31]....
        /*07ac*/ 	.word	0x00005210
        /*07b0*/ 	.word	0x000000ff
        /*07b4*/ 	.word	0x00000000
        /*07b8*/ 	.short	0x0101
        /*07ba*/ 	.byte	0x09
	.zero		1


	//   ....[32]....
        /*07bc*/ 	.word	0x000059f0
        /*07c0*/ 	.word	0x000000ff
        /*07c4*/ 	.word	0x00030850
        /*07c8*/ 	.short	0x010a
        /*07ca*/ 	.byte	0x0a
	.zero		1


	//   ....[33]....
        /*07cc*/ 	.word	0x00005a30
        /*07d0*/ 	.word	0x000000ff
        /*07d4*/ 	.word	0x00030850
        /*07d8*/ 	.short	0x010a
        /*07da*/ 	.byte	0x0a
	.zero		1


	//   ....[34]....
        /*07dc*/ 	.word	0x000068d0
        /*07e0*/ 	.word	0x000000ff
        /*07e4*/ 	.word	0x00000000
        /*07e8*/ 	.short	0x0101
        /*07ea*/ 	.byte	0x05
	.zero		1


	//   ....[35]....
        /*07ec*/ 	.word	0x00007880
        /*07f0*/ 	.word	0x000000ff
        /*07f4*/ 	.word	0x00000000
        /*07f8*/ 	.short	0x0101
        /*07fa*/ 	.byte	0x04
	.zero		1


	//   ....[36]....
        /*07fc*/ 	.word	0x00008bd0
        /*0800*/ 	.word	0x00000000
        /*0804*/ 	.word	0x00030840
        /*0808*/ 	.short	0x010a
        /*080a*/ 	.byte	0x3f
	.zero		1


	//   ....[37]....
        /*080c*/ 	.word	0x000091b0
        /*0810*/ 	.word	0x00000000
        /*0814*/ 	.word	0x00030830
        /*0818*/ 	.short	0x0107
        /*081a*/ 	.byte	0x3f
	.zero		1


	//   ....[38]....
        /*081c*/ 	.word	0x00009260
        /*0820*/ 	.word	0x00000000
        /*0824*/ 	.word	0x00030830
        /*0828*/ 	.short	0x0101
        /*082a*/ 	.byte	0x3f
	.zero		1


	//   ....[39]....
        /*082c*/ 	.word	0x00009c40
        /*0830*/ 	.word	0x000000ff
        /*0834*/ 	.word	0x00030800
        /*0838*/ 	.short	0x0107
        /*083a*/ 	.byte	0x27
	.zero		1


	//   ....[40]....
        /*083c*/ 	.word	0x00009ca0
        /*0840*/ 	.word	0x000000ff
        /*0844*/ 	.word	0x00030800
        /*0848*/ 	.short	0x0101
        /*084a*/ 	.byte	0x27
	.zero		1


	//   ....[41]....
        /*084c*/ 	.word	0x00009cc0
        /*0850*/ 	.word	0x000000ff
        /*0854*/ 	.word	0x00030820
        /*0858*/ 	.short	0x010a
        /*085a*/ 	.byte	0x27
	.zero		1


	//   ....[42]....
        /*085c*/ 	.word	0x00009fd0
        /*0860*/ 	.word	0x00000006
        /*0864*/ 	.word	0x00030840
        /*0868*/ 	.short	0x010a
        /*086a*/ 	.byte	0x3f
	.zero		1


	//   ....[43]....
        /*086c*/ 	.word	0x0000a4a0
        /*0870*/ 	.word	0x00000006
        /*0874*/ 	.word	0x00030830
        /*0878*/ 	.short	0x0107
        /*087a*/ 	.byte	0x3f
	.zero		1


	//   ....[44]....
        /*087c*/ 	.word	0x0000a550
        /*0880*/ 	.word	0x00000006
        /*0884*/ 	.word	0x00030830
        /*0888*/ 	.short	0x0101
        /*088a*/ 	.byte	0x3f
	.zero		1


	//   ....[45]....
        /*088c*/ 	.word	0x0000a5d0
        /*0890*/ 	.word	0x00000006
        /*0894*/ 	.word	0x00030860
        /*0898*/ 	.short	0x010a
        /*089a*/ 	.byte	0x3f
	.zero		1


	//   ....[46]....
        /*089c*/ 	.word	0x0000ab40
        /*08a0*/ 	.word	0x00000006
        /*08a4*/ 	.word	0x00030850
        /*08a8*/ 	.short	0x0107
        /*08aa*/ 	.byte	0x3f
	.zero		1


	//   ....[47]....
        /*08ac*/ 	.word	0x0000ac60
        /*08b0*/ 	.word	0x00000006
        /*08b4*/ 	.word	0x00030850
        /*08b8*/ 	.short	0x0101
        /*08ba*/ 	.byte	0x3f
	.zero		1


	//   ....[48]....
        /*08bc*/ 	.word	0x0000ad50
        /*08c0*/ 	.word	0x00000004
        /*08c4*/ 	.word	0x00030860
        /*08c8*/ 	.short	0x010a
        /*08ca*/ 	.byte	0x3f
	.zero		1


	//   ....[49]....
        /*08cc*/ 	.word	0x0000b210
        /*08d0*/ 	.word	0x00000004
        /*08d4*/ 	.word	0x00030850
        /*08d8*/ 	.short	0x0107
        /*08da*/ 	.byte	0x3f
	.zero		1


	//   ....[50]....
        /*08dc*/ 	.word	0x0000b300
        /*08e0*/ 	.word	0x00000004
        /*08e4*/ 	.word	0x00030850
        /*08e8*/ 	.short	0x0101
        /*08ea*/ 	.byte	0x3f
	.zero		1


	//   ....[51]....
        /*08ec*/ 	.word	0x0000b3f0
        /*08f0*/ 	.word	0x00000005
        /*08f4*/ 	.word	0x00030820
        /*08f8*/ 	.short	0x010a
        /*08fa*/ 	.byte	0x3f
	.zero		1


	//   ....[52]....
        /*08fc*/ 	.word	0x0000b590
        /*0900*/ 	.word	0x00000003
        /*0904*/ 	.word	0x00030840
        /*0908*/ 	.short	0x010a
        /*090a*/ 	.byte	0x3f
	.zero		1


	//   ....[53]....
        /*090c*/ 	.word	0x0000b630
        /*0910*/ 	.word	0x00000005
        /*0914*/ 	.word	0x00030840
        /*0918*/ 	.short	0x010a
        /*091a*/ 	.byte	0x3f
	.zero		1


	//   ....[54]....
        /*091c*/ 	.word	0x0000b670
        /*0920*/ 	.word	0x00000003
        /*0924*/ 	.word	0x00030860
        /*0928*/ 	.short	0x010a
        /*092a*/ 	.byte	0x3f
	.zero		1


	//   ....[55]....
        /*092c*/ 	.word	0x0000b6b0
        /*0930*/ 	.word	0x00000005
        /*0934*/ 	.word	0x00030860
        /*0938*/ 	.short	0x010a
        /*093a*/ 	.byte	0x3f
	.zero		1


	//   ....[56]....
        /*093c*/ 	.word	0x0000b720
        /*0940*/ 	.word	0x00000003
        /*0944*/ 	.word	0x00030800
        /*0948*/ 	.short	0x010a
        /*094a*/ 	.byte	0x3f
	.zero		1


	//   ....[57]....
        /*094c*/ 	.word	0x0000b770
        /*0950*/ 	.word	0x00000002
        /*0954*/ 	.word	0x00030830
        /*0958*/ 	.short	0x010a
        /*095a*/ 	.byte	0x3f
	.zero		1


	//   ....[58]....
        /*095c*/ 	.word	0x0000b7d0
        /*0960*/ 	.word	0x00000003
        /*0964*/ 	.word	0x00030830
        /*0968*/ 	.short	0x010a
        /*096a*/ 	.byte	0x3f
	.zero		1


	//   ....[59]....
        /*096c*/ 	.word	0x0000b830
        /*0970*/ 	.word	0x00000003
        /*0974*/ 	.word	0x00030850
        /*0978*/ 	.short	0x010a
        /*097a*/ 	.byte	0x3f
	.zero		1


	//   ....[60]....
        /*097c*/ 	.word	0x0000b890
        /*0980*/ 	.word	0x00000007
        /*0984*/ 	.word	0x00030850
        /*0988*/ 	.short	0x010a
        /*098a*/ 	.byte	0x3f
	.zero		1


	//   ....[61]....
        /*098c*/ 	.word	0x0000b9b0
        /*0990*/ 	.word	0x00000000
        /*0994*/ 	.word	0x00030840
        /*0998*/ 	.short	0x010a
        /*099a*/ 	.byte	0x3f
	.zero		1


	//   ....[62]....
        /*099c*/ 	.word	0x0000cc60
        /*09a0*/ 	.word	0x00000003
        /*09a4*/ 	.word	0x00030820
        /*09a8*/ 	.short	0x010a
        /*09aa*/ 	.byte	0x3f
	.zero		1


	//   ....[63]....
        /*09ac*/ 	.word	0x0000ccb0
        /*09b0*/ 	.word	0x00000006
        /*09b4*/ 	.word	0x00030840
        /*09b8*/ 	.short	0x010a
        /*09ba*/ 	.byte	0x3f
	.zero		1


	//   ....[64]....
        /*09bc*/ 	.word	0x0000d3e0
        /*09c0*/ 	.word	0x00000006
        /*09c4*/ 	.word	0x00030860
        /*09c8*/ 	.short	0x010a
        /*09ca*/ 	.byte	0x3f
	.zero		1


	//   ....[65]....
        /*09cc*/ 	.word	0x0000dc20
        /*09d0*/ 	.word	0x00000004
        /*09d4*/ 	.word	0x00030860
        /*09d8*/ 	.short	0x010a
        /*09da*/ 	.byte	0x3f
	.zero		1


	//   ....[66]....
        /*09dc*/ 	.word	0x0000e530
        /*09e0*/ 	.word	0x00000005
        /*09e4*/ 	.word	0x00030820
        /*09e8*/ 	.short	0x010a
        /*09ea*/ 	.byte	0x3f
	.zero		1


	//   ....[67]....
        /*09ec*/ 	.word	0x0000e6d0
        /*09f0*/ 	.word	0x00000003
        /*09f4*/ 	.word	0x00030840
        /*09f8*/ 	.short	0x010a
        /*09fa*/ 	.byte	0x3f
	.zero		1


	//   ....[68]....
        /*09fc*/ 	.word	0x0000e720
        /*0a00*/ 	.word	0x00000005
        /*0a04*/ 	.word	0x00030840
        /*0a08*/ 	.short	0x010a
        /*0a0a*/ 	.byte	0x3f
	.zero		1


	//   ....[69]....
        /*0a0c*/ 	.word	0x0000e770
        /*0a10*/ 	.word	0x00000003
        /*0a14*/ 	.word	0x00030860
        /*0a18*/ 	.short	0x010a
        /*0a1a*/ 	.byte	0x3f
	.zero		1


	//----- nvinfo : EIATTR_NUM_MBARRIERS
	.align		4
.L_591:
        /*0a1c*/ 	.byte	0x03, 0x38
        /*0a1e*/ 	.short	0x0016


	//----- nvinfo : EIATTR_EXIT_INSTR_OFFSETS
	.align		4
        /*0a20*/ 	.byte	0x04, 0x1c
        /*0a22*/ 	.short	(.L_593 - .L_592)


	//   ....[0]....
.L_592:
        /*0a24*/ 	.word	0x00000940


	//   ....[1]....
        /*0a28*/ 	.word	0x00007d60


	//   ....[2]....
        /*0a2c*/ 	.word	0x0000b700


	//----- nvinfo : EIATTR_MAX_THREADS
	.align		4
.L_593:
        /*0a30*/ 	.byte	0x04, 0x05
        /*0a32*/ 	.short	(.L_595 - .L_594)
.L_594:
        /*0a34*/ 	.word	0x00000180
        /*0a38*/ 	.word	0x00000001
        /*0a3c*/ 	.word	0x00000001


	//----- nvinfo : EIATTR_CRS_STACK_SIZE
	.align		4
.L_595:
        /*0a40*/ 	.byte	0x04, 0x1e
        /*0a42*/ 	.short	(.L_597 - .L_596)
.L_596:
        /*0a44*/ 	.word	0x00000000


	//----- nvinfo : EIATTR_CBANK_PARAM_SIZE
	.align		4
.L_597:
        /*0a48*/ 	.byte	0x03, 0x19
        /*0a4a*/ 	.short	0x0a70


	//----- nvinfo : EIATTR_PARAM_CBANK
	.align		4
        /*0a4c*/ 	.byte	0x04, 0x0a
        /*0a4e*/ 	.short	(.L_599 - .L_598)
	.align		4
.L_598:
        /*0a50*/ 	.word	index@(.nv.constant0._ZN7cutlass13device_kernelIN5flash11enable_sm90INS1_16FlashAttnFwdSm90INS1_25CollectiveMainloopFwdSm90ILi2EN4cute5tupleIJNS5_1CILi1EEES8_S8_EEENS6_IJNS7_ILi128EEENS7_ILi96EEENS7_ILi192EEEEEELi192ENS_6half_tEfNS_4arch4Sm90ELb0ELb0ELb0ELb0ELb1ELb0ELb0ELb1ELb1ELb1ELb0ELb0EEENS1_21CollectiveEpilogueFwdINS6_IJSA_SC_SB_EEES9_SE_SG_Li256ELb0ELb1ELb0ELb0EEENS1_29StaticPersistentTileSchedulerILb0EEEEEEEEEvNT_6ParamsE)
        /*0a54*/ 	.short	0x0210
        /*0a56*/ 	.short	0x0a70


	//----- nvinfo : EIATTR_SW_WAR
	.align		4
.L_599:
        /*0a58*/ 	.byte	0x04, 0x36
        /*0a5a*/ 	.short	(.L_601 - .L_600)
.L_600:
        /*0a5c*/ 	.word	0x00000008
.L_601:


//--------------------- .nv.info._ZN7cutlass13device_kernelIN5flash11enable_sm90INS1_16FlashAttnFwdSm90INS1_25CollectiveMainloopFwdSm90ILi2EN4cute5tupleIJNS5_1CILi1EEES8_S8_EEENS6_IJNS7_ILi128EEENS7_ILi96EEENS7_ILi192EEEEEELi192ENS_6half_tEfNS_4arch4Sm90ELb0ELb0ELb0ELb1ELb1ELb0ELb0ELb1ELb1ELb1ELb0ELb0EEENS1_21CollectiveEpilogueFwdINS6_IJSA_SC_SB_EEES9_SE_SG_Li256ELb1ELb1ELb0ELb0EEENS1_36VarlenDynamicPersistentTileSchedulerILi128ELi96ELi256ELi128ELb0ELb1ELb1ELb0ELb1ELb1EEEEEEEEEvNT_6ParamsE --------------------------
	.section	.nv.info._ZN7cutlass13device_kernelIN5flash11enable_sm90INS1_16FlashAttnFwdSm90INS1_25CollectiveMainloopFwdSm90ILi2EN4cute5tupleIJNS5_1CILi1EEES8_S8_EEENS6_IJNS7_ILi128EEENS7_ILi96EEENS7_ILi192EEEEEELi192ENS_6half_tEfNS_4arch4Sm90ELb0ELb0ELb0ELb1ELb1ELb0ELb0ELb1ELb1ELb1ELb0ELb0EEENS1_21CollectiveEpilogueFwdINS6_IJSA_SC_SB_EEES9_SE_SG_Li256ELb1ELb1ELb0ELb0EEENS1_36VarlenDynamicPersistentTileSchedulerILi128ELi96ELi256ELi128ELb0ELb1ELb1ELb0ELb1ELb1EEEEEEEEEvNT_6ParamsE,"",@"SHT_CUDA_INFO"
	.sectionflags	@""
	.align	4


	//----- nvinfo : EIATTR_CUDA_API_VERSION
	.align		4
        /*0000*/ 	.byte	0x04, 0x37
        /*0002*/ 	.short	(.L_603 - .L_602)
.L_602:
        /*0004*/ 	.word	0x00000082


	//----- nvinfo : EIATTR_KPARAM_INFO
	.align		4
.L_603:
        /*0008*/ 	.byte	0x04, 0x17
        /*000a*/ 	.short	(.L_605 - .L_604)
.L_604:
        /*000c*/ 	.word	0x00000000
        /*0010*/ 	.short	0x0000
        /*0012*/ 	.short	0x0070
        /*0014*/ 	.byte	0x00, 0xf0, 0x01, 0x2a


	//----- nvinfo : EIATTR_SPARSE_MMA_MASK
	.align		4
.L_605:
        /*0018*/ 	.byte	0x03, 0x50
        /*001a*/ 	.short	0x0000


	//----- nvinfo : EIATTR_MAXREG_COUNT
	.align		4
        /*001c*/ 	.byte	0x03, 0x1b
        /*001e*/ 	.short	0x00a8


	//----- nvinfo : EIATTR_NUM_BARRIERS
	.align		4
        /*0020*/ 	.byte	0x02, 0x4c
        /*0022*/ 	.byte	0x09
	.zero		1


	//----- nvinfo : EIATTR_EXTERNS
	.align		4
        /*0024*/ 	.byte	0x04, 0x0f
        /*0026*/ 	.short	(.L_607 - .L_606)


	//   ....[0]....
	.align		4
.L_606:
        /*0028*/ 	.word	index@(__assertfail)


	//----- nvinfo : EIATTR_ANNOTATIONS
	.align		4
.L_607:
        /*002c*/ 	.byte	0x04, 0x55
        /*002e*/ 	.short	(.L_609 - .L_608)


	//   ....[0]....
.L_608:
        /* <DEDUP_REMOVED lines=17> */


	//----- nvinfo : EIATTR_MERCURY_ISA_VERSION
	.align		4
.L_609:
        /*0130*/ 	.byte	0x03, 0x5f
        /*0132*/ 	.short	0x0101


	//----- nvinfo : EIATTR_UNUSED_LOAD_BYTE_OFFSET
	.align		4
        /*0134*/ 	.byte	0x04, 0x44
        /*0136*/ 	.short	(.L_611 - .L_610)


	//   ....[0]....
.L_610:
        /*0138*/ 	.word	0x00000950
        /*013c*/ 	.word	0x0000fff0


	//   ....[1]....
        /*0140*/ 	.word	0x00006bc0
        /*0144*/ 	.word	0x0000fff0


	//----- nvinfo : EIATTR_INT_WARP_WIDE_INSTR_OFFSETS
	.align		4
.L_611:
        /*0148*/ 	.byte	0x04, 0x31
        /*014a*/ 	.short	(.L_613 - .L_612)


	//   ....[0]....
.L_612:
        /*014c*/ 	.word	0x000000c0


	//   ....[1]....
        /*0150*/ 	.word	0x000000d0


	//   ....[2]....
        /*0154*/ 	.word	0x00000170


	//   ....[3]....
        /*0158*/ 	.word	0x0000a3f0


	//   ....[4]....
        /*015c*/ 	.word	0x0000a480


	//   ....[5]....
        /*0160*/ 	.word	0x0000d300


	//   ....[6]....
        /*0164*/ 	.word	0x0000d390


	//----- nvinfo : EIATTR_COOP_GROUP_MASK_REGIDS
	.align		4
.L_613:
        /*0168*/ 	.byte	0x04, 0x29
        /*016a*/ 	.short	(.L_615 - .L_614)


	//   ....[0]....
.L_614:
        /*016c*/ 	.word	0xffffffff


	//   ....[1]....
        /*0170*/ 	.word	0xffffffff


	//   ....[2]....
        /*0174*/ 	.word	0xffffffff


	//   ....[3]....
        /*0178*/ 	.word	0xffffffff


	//   ....[4]....
        /*017c*/ 	.word	0xffffffff


	//   ....[5]....
        /*0180*/ 	.word	0xffffffff


	//   ....[6]....
        /*0184*/ 	.word	0xffffffff


	//   ....[7]....
        /*0188*/ 	.word	0xffffffff


	//   ....[8]....
        /*018c*/ 	.word	0xffffffff


	//   ....[9]....
        /*0190*/ 	.word	0xffffffff


	//   ....[10]....
        /*0194*/ 	.word	0xffffffff


	//   ....[11]....
        /*0198*/ 	.word	0xffffffff


	//   ....[12]....
        /*019c*/ 	.word	0xffffffff


	//   ....[13]....
        /*01a0*/ 	.word	0xffffffff


	//   ....[14]....
        /*01a4*/ 	.word	0xffffffff


	//   ....[15]....
        /*01a8*/ 	.word	0xffffffff


	//   ....[16]....
        /*01ac*/ 	.word	0xffffffff


	//   ....[17]....
        /*01b0*/ 	.word	0xffffffff


	//   ....[18]....
        /*01b4*/ 	.word	0xffffffff


	//   ....[19]....
        /*01b8*/ 	.word	0xffffffff


	//   ....[20]....
        /*01bc*/ 	.word	0xffffffff


	//   ....[21]....
        /*01c0*/ 	.word	0xffffffff


	//   ....[22]....
        /*01c4*/ 	.word	0xffffffff


	//   ....[23]....
        /*01c8*/ 	.word	0xffffffff


	//   ....[24]....
        /*01cc*/ 	.word	0xffffffff


	//   ....[25]....
        /*01d0*/ 	.word	0xffffffff


	//   ....[26]....
        /*01d4*/ 	.word	0xffffffff


	//   ....[27]....
        /*01d8*/ 	.word	0xffffffff


	//   ....[28]....
        /*01dc*/ 	.word	0xffffffff


	//   ....[29]....
        /*01e0*/ 	.word	0xffffffff


	//   ....[30]....
        /*01e4*/ 	.word	0xffffffff


	//   ....[31]....
        /*01e8*/ 	.word	0xffffffff


	//   ....[32]....
        /*01ec*/ 	.word	0xffffffff


	//   ....[33]....
        /*01f0*/ 	.word	0xffffffff


	//   ....[34]....
        /*01f4*/ 	.word	0xffffffff


	//   ....[35]....
        /*01f8*/ 	.word	0xffffffff


	//   ....[36]....
        /*01fc*/ 	.word	0xffffffff


	//   ....[37]....
        /*0200*/ 	.word	0xffffffff


	//   ....[38]....
        /*0204*/ 	.word	0xffffffff


	//   ....[39]....
        /*0208*/ 	.word	0xffffffff


	//   ....[40]....
        /*020c*/ 	.word	0xffffffff


	//   ....[41]....
        /*0210*/ 	.word	0xffffffff


	//   ....[42]....
        /*0214*/ 	.word	0xffffffff


	//   ....[43]....
        /*0218*/ 	.word	0xffffffff


	//   ....[44]....
        /*021c*/ 	.word	0xffffffff


	//   ....[45]....
        /*0220*/ 	.word	0xffffffff


	//   ....[46]....
        /*0224*/ 	.word	0xffffffff


	//   ....[47]....
        /*0228*/ 	.word	0xffffffff


	//   ....[48]....
        /*022c*/ 	.word	0xffffffff


	//   ....[49]....
        /*0230*/ 	.word	0xffffffff


	//   ....[50]....
        /*0234*/ 	.word	0xffffffff


	//   ....[51]....
        /*0238*/ 	.word	0xffffffff


	//   ....[52]....
        /*023c*/ 	.word	0xffffffff


	//   ....[53]....
        /*0240*/ 	.word	0xffffffff


	//   ....[54]....
        /*0244*/ 	.word	0xffffffff


	//   ....[55]....
        /*0248*/ 	.word	0xffffffff


	//   ....[56]....
        /*024c*/ 	.word	0xffffffff


	//   ....[57]....
        /*0250*/ 	.word	0xffffffff


	//   ....[58]....
        /*0254*/ 	.word	0xffffffff


	//   ....[59]....
        /*0258*/ 	.word	0xffffffff


	//   ....[60]....
        /*025c*/ 	.word	0xffffffff


	//   ....[61]....
        /*0260*/ 	.word	0xffffffff


	//   ....[62]....
        /*0264*/ 	.word	0xffffffff


	//   ....[63]....
        /*0268*/ 	.word	0xffffffff


	//   ....[64]....
        /*026c*/ 	.word	0xffffffff


	//   ....[65]....
        /*0270*/ 	.word	0xffffffff


	//   ....[66]....
        /*0274*/ 	.word	0xffffffff


	//   ....[67]....
        /*0278*/ 	.word	0xffffffff


	//   ....[68]....
        /*027c*/ 	.word	0xffffffff


	//   ....[69]....
        /*0280*/ 	.word	0xffffffff


	//   ....[70]....
        /*0284*/ 	.word	0xffffffff


	//   ....[71]....
        /*0288*/ 	.word	0xffffffff


	//   ....[72]....
        /*028c*/ 	.word	0xffffffff


	//   ....[73]....
        /*0290*/ 	.word	0xffffffff


	//   ....[74]....
        /*0294*/ 	.word	0xffffffff


	//   ....[75]....
        /*0298*/ 	.word	0xffffffff


	//   ....[76]....
        /*029c*/ 	.word	0xffffffff


	//   ....[77]....
        /*02a0*/ 	.word	0xffffffff


	//   ....[78]....
        /*02a4*/ 	.word	0xffffffff


	//   ....[79]....
        /*02a8*/ 	.word	0xffffffff


	//   ....[80]....
        /*02ac*/ 	.word	0xffffffff


	//   ....[81]....
        /*02b0*/ 	.word	0xffffffff


	//   ....[82]....
        /*02b4*/ 	.word	0xffffffff


	//   ....[83]....
        /*02b8*/ 	.word	0xffffffff


	//   ....[84]....
        /*02bc*/ 	.word	0xffffffff


	//   ....[85]....
        /*02c0*/ 	.word	0xffffffff


	//   ....[86]....
        /*02c4*/ 	.word	0xffffffff


	//   ....[87]....
        /*02c8*/ 	.word	0xffffffff


	//   ....[88]....
        /*02cc*/ 	.word	0xffffffff


	//   ....[89]....
        /*02d0*/ 	.word	0xffffffff


	//   ....[90]....
        /*02d4*/ 	.word	0xffffffff


	//   ....[91]....
        /*02d8*/ 	.word	0xffffffff


	//   ....[92]....
        /*02dc*/ 	.word	0xffffffff


	//   ....[93]....
        /*02e0*/ 	.word	0xffffffff


	//   ....[94]....
        /*02e4*/ 	.word	0xffffffff


	//   ....[95]....
        /*02e8*/ 	.word	0xffffffff


	//   ....[96]....
        /*02ec*/ 	.word	0xffffffff


	//   ....[97]....
        /*02f0*/ 	.word	0xffffffff


	//   ....[98]....
        /*02f4*/ 	.word	0xffffffff


	//   ....[99]....
        /*02f8*/ 	.word	0xffffffff


	//   ....[100]....
        /*02fc*/ 	.word	0xffffffff


	//   ....[101]....
        /*0300*/ 	.word	0xffffffff


	//   ....[102]....
        /*0304*/ 	.word	0xffffffff


	//   ....[103]....
        /*0308*/ 	.word	0xffffffff


	//   ....[104]....
        /*030c*/ 	.word	0xffffffff


	//   ....[105]....
        /*0310*/ 	.word	0xffffffff


	//   ....[106]....
        /*0314*/ 	.word	0xffffffff


	//   ....[107]....
        /*0318*/ 	.word	0xffffffff


	//   ....[108]....
        /*031c*/ 	.word	0xffffffff


	//   ....[109]....
        /*0320*/ 	.word	0xffffffff


	//   ....[110]....
        /*0324*/ 	.word	0xffffffff


	//   ....[111]....
        /*0328*/ 	.word	0xffffffff


	//   ....[112]....
        /*032c*/ 	.word	0xffffffff


	//   ....[113]....
        /*0330*/ 	.word	0xffffffff


	//   ....[114]....
        /*0334*/ 	.word	0xffffffff


	//   ....[115]....
        /*0338*/ 	.word	0xffffffff


	//   ....[116]....
        /*033c*/ 	.word	0xffffffff


	//   ....[117]....
        /*0340*/ 	.word	0xffffffff


	//   ....[118]....
        /*0344*/ 	.word	0xffffffff


	//   ....[119]....
        /*0348*/ 	.word	0xffffffff


	//   ....[120]....
        /*034c*/ 	.word	0xffffffff


	//   ....[121]....
        /*0350*/ 	.word	0xffffffff


	//   ....[122]....
        /*0354*/ 	.word	0xffffffff


	//   ....[123]....
        /*0358*/ 	.word	0xffffffff


	//   ....[124]....
        /*035c*/ 	.word	0xffffffff


	//   ....[125]....
        /*0360*/ 	.word	0xffffffff


	//   ....[126]....
        /*0364*/ 	.word	0xffffffff


	//   ....[127]....
        /*0368*/ 	.word	0xffffffff


	//   ....[128]....
        /*036c*/ 	.word	0xffffffff


	//   ....[129]....
        /*0370*/ 	.word	0xffffffff


	//   ....[130]....
        /*0374*/ 	.word	0xffffffff


	//   ....[131]....
        /*0378*/ 	.word	0xffffffff


	//   ....[132]....
        /*037c*/ 	.word	0xffffffff


	//   ....[133]....
        /*0380*/ 	.word	0xffffffff


	//   ....[134]....
        /*0384*/ 	.word	0xffffffff


	//   ....[135]....
        /*0388*/ 	.word	0xffffffff


	//   ....[136]....
        /*038c*/ 	.word	0xffffffff


	//   ....[137]....
        /*0390*/ 	.word	0x0500000f


	//   ....[138]....
        /*0394*/ 	.word	0x0500000f


	//   ....[139]....
        /*0398*/ 	.word	0x0500000f


	//   ....[140]....
        /*039c*/ 	.word	0x0500000f


	//   ....[141]....
        /*03a0*/ 	.word	0x0500000f


	//   ....[142]....
        /*03a4*/ 	.word	0x0500000f


	//   ....[143]....
        /*03a8*/ 	.word	0x0500000f


	//   ....[144]....
        /*03ac*/ 	.word	0x0500000f


	//   ....[145]....
        /*03b0*/ 	.word	0x0500000f


	//   ....[146]....
        /*03b4*/ 	.word	0x0500000f


	//   ....[147]....
        /*03b8*/ 	.word	0x0500000f


	//   ....[148]....
        /*03bc*/ 	.word	0x0500000f


	//   ....[149]....
        /*03c0*/ 	.word	0x0500000f


	//   ....[150]....
        /*03c4*/ 	.word	0x0500000f


	//   ....[151]....
        /*03c8*/ 	.word	0x0500000f


	//   ....[152]....
        /*03cc*/ 	.word	0x0500000f


	//   ....[153]....
        /*03d0*/ 	.word	0x0500000f


	//   ....[154]....
        /*03d4*/ 	.word	0x0500000f


	//   ....[155]....
        /*03d8*/ 	.word	0x0500000f


	//   ....[156]....
        /*03dc*/ 	.word	0x0500000f


	//   ....[157]....
        /*03e0*/ 	.word	0x0500000f


	//   ....[158]....
        /*03e4*/ 	.word	0x0500000f


	//   ....[159]....
        /*03e8*/ 	.word	0x0500000f


	//   ....[160]....
        /*03ec*/ 	.word	0x0500000f


	//   ....[161]....
        /*03f0*/ 	.word	0x0500000f


	//   ....[162]....
        /*03f4*/ 	.word	0x0500000f


	//   ....[163]....
        /*03f8*/ 	.word	0x0500000f


	//   ....[164]....
        /*03fc*/ 	.word	0x0500000f


	//   ....[165]....
        /*0400*/ 	.word	0x0500000f


	//   ....[166]....
        /*0404*/ 	.word	0x0500000f


	//   ....[167]....
        /*0408*/ 	.word	0x0500000f


	//   ....[168]....
        /*040c*/ 	.word	0x0500000f


	//   ....[169]....
        /*0410*/ 	.word	0x0500000f


	//   ....[170]....
        /*0414*/ 	.word	0x0500000f


	//   ....[171]....
        /*0418*/ 	.word	0x0500000f


	//   ....[172]....
        /*041c*/ 	.word	0x0500000f


	//   ....[173]....
        /*0420*/ 	.word	0x0500000f


	//   ....[174]....
        /*0424*/ 	.word	0x0500000f


	//   ....[175]....
        /*0428*/ 	.word	0x0500000f


	//   ....[176]....
        /*042c*/ 	.word	0x0500000f


	//   ....[177]....
        /*0430*/ 	.word	0x0500000f


	//   ....[178]....
        /*0434*/ 	.word	0x0500000f


	//   ....[179]....
        /*0438*/ 	.word	0x0500000f


	//   ....[180]....
        /*043c*/ 	.word	0x0500000f


	//   ....[181]....
        /*0440*/ 	.word	0x0500000f


	//   ....[182]....
        /*0444*/ 	.word	0x0500000f


	//   ....[183]....
        /*0448*/ 	.word	0x0500000f


	//   ....[184]....
        /*044c*/ 	.word	0x0500000f


	//   ....[185]....
        /*0450*/ 	.word	0x0500000f


	//   ....[186]....
        /*0454*/ 	.word	0x0500000f


	//   ....[187]....
        /*0458*/ 	.word	0x0500000f


	//   ....[188]....
        /*045c*/ 	.word	0x0500000f


	//   ....[189]....
        /*0460*/ 	.word	0x0500000f


	//   ....[190]....
        /*0464*/ 	.word	0x0500000f


	//   ....[191]....
        /*0468*/ 	.word	0x0500000f


	//   ....[192]....
        /*046c*/ 	.word	0x0500000f


	//   ....[193]....
        /*0470*/ 	.word	0x0500000f


	//   ....[194]....
        /*0474*/ 	.word	0x0500000f


	//   ....[195]....
        /*0478*/ 	.word	0x0500000f


	//   ....[196]....
        /*047c*/ 	.word	0x0500000f


	//   ....[197]....
        /*0480*/ 	.word	0x0500000f


	//   ....[198]....
        /*0484*/ 	.word	0x0500000f


	//   ....[199]....
        /*0488*/ 	.word	0x0500000f


	//   ....[200]....
        /*048c*/ 	.word	0x0500000f


	//   ....[201]....
        /*0490*/ 	.word	0x0500000f


	//   ....[202]....
        /*0494*/ 	.word	0x0500000f


	//   ....[203]....
        /*0498*/ 	.word	0x0500000f


	//   ....[204]....
        /*049c*/ 	.word	0x0500000f


	//   ....[205]....
        /*04a0*/ 	.word	0x0500000f


	//   ....[206]....
        /*04a4*/ 	.word	0x0500000f


	//   ....[207]....
        /*04a8*/ 	.word	0x0500000f


	//   ....[208]....
        /*04ac*/ 	.word	0x0500000f


	//   ....[209]....
        /*04b0*/ 	.word	0x0500000f


	//   ....[210]....
        /*04b4*/ 	.word	0x0500000f


	//   ....[211]....
        /*04b8*/ 	.word	0x0500000f


	//   ....[212]....
        /*04bc*/ 	.word	0x0500000f


	//   ....[213]....
        /*04c0*/ 	.word	0x0500000f


	//   ....[214]....
        /*04c4*/ 	.word	0x0500000f


	//   ....[215]....
        /*04c8*/ 	.word	0x0500000f


	//   ....[216]....
        /*04cc*/ 	.word	0x0500000f


	//   ....[217]....
        /*04d0*/ 	.word	0x0500000f


	//   ....[218]....
        /*04d4*/ 	.word	0x0500000f


	//   ....[219]....
        /*04d8*/ 	.word	0x0500000f


	//----- nvinfo : EIATTR_COOP_GROUP_INSTR_OFFSETS
	.align		4
.L_615:
        /*04dc*/ 	.byte	0x04, 0x28
        /*04de*/ 	.short	(.L_617 - .L_616)


	//   ....[0]....
.L_616:
        /*04e0*/ 	.word	0x00000070


	//   ....[1]....
        /*04e4*/ 	.word	0x000000b0


	//   ....[2]....
        /*04e8*/ 	.word	0x000002d0


	//   ....[3]....
        /*04ec*/ 	.word	0x00000430


	//   ....[4]....
        /*04f0*/ 	.word	0x00000550


	//   ....[5]....
        /*04f4*/ 	.word	0x000006b0


	//   ....[6]....
        /*04f8*/ 	.word	0x000014c0


	//   ....[7]....
        /*04fc*/ 	.word	0x000026e0


	//   ....[8]....
        /*0500*/ 	.word	0x00002790


	//   ....[9]....
        /*0504*/ 	.word	0x00002c20


	//   ....[10]....
        /*0508*/ 	.word	0x00002ca0


	//   ....[11]....
        /*050c*/ 	.word	0x00004d50


	//   ....[12]....
        /*0510*/ 	.word	0x00004d60


	//   ....[13]....
        /*0514*/ 	.word	0x00004da0


	//   ....[14]....
        /*0518*/ 	.word	0x00004db0


	//   ....[15]....
        /*051c*/ 	.word	0x000060c0


	//   ....[16]....
        /*0520*/ 	.word	0x000060f0


	//   ....[17]....
        /*0524*/ 	.word	0x000061c0


	//   ....[18]....
        /*0528*/ 	.word	0x000061d0


	//   ....[19]....
        /*052c*/ 	.word	0x000079d0


	//   ....[20]....
        /*0530*/ 	.word	0x00007a10


	//   ....[21]....
        /*0534*/ 	.word	0x00007a50


	//   ....[22]....
        /*0538*/ 	.word	0x00007ab0


	//   ....[23]....
        /*053c*/ 	.word	0x000081d0


	//   ....[24]....
        /*0540*/ 	.word	0x00008210


	//   ....[25]....
        /*0544*/ 	.word	0x00008310


	//   ....[26]....
        /*0548*/ 	.word	0x00008330


	//   ....[27]....
        /*054c*/ 	.word	0x00008430


	//   ....[28]....
        /*0550*/ 	.word	0x00008450


	//   ....[29]....
        /*0554*/ 	.word	0x00008560


	//   ....[30]....
        /*0558*/ 	.word	0x00008580


	//   ....[31]....
        /*055c*/ 	.word	0x00008f10


	//   ....[32]....
        /*0560*/ 	.word	0x00008f30


	//   ....[33]....
        /*0564*/ 	.word	0x00009030


	//   ....[34]....
        /*0568*/ 	.word	0x00009050


	//   ....[35]....
        /*056c*/ 	.word	0x00009150


	//   ....[36]....
        /*0570*/ 	.word	0x00009170


	//   ....[37]....
        /*0574*/ 	.word	0x00009280


	//   ....[38]....
        /*0578*/ 	.word	0x000092a0


	//   ....[39]....
        /*057c*/ 	.word	0x00009420


	//   ....[40]....
        /*0580*/ 	.word	0x000095f0


	//   ....[41]....
        /*0584*/ 	.word	0x00009620


	//   ....[42]....
        /*0588*/ 	.word	0x00009650


	//   ....[43]....
        /*058c*/ 	.word	0x00009680


	//   ....[44]....
        /*0590*/ 	.word	0x000096b0


	//   ....[45]....
        /*0594*/ 	.word	0x000096e0


	//   ....[46]....
        /*0598*/ 	.word	0x00009830


	//   ....[47]....
        /*059c*/ 	.word	0x00009860


	//   ....[48]....
        /*05a0*/ 	.word	0x00009890


	//   ....[49]....
        /*05a4*/ 	.word	0x000098c0


	//   ....[50]....
        /*05a8*/ 	.word	0x000098f0


	//   ....[51]....
        /*05ac*/ 	.word	0x00009920


	//   ....[52]....
        /*05b0*/ 	.word	0x000099b0


	//   ....[53]....
        /*05b4*/ 	.word	0x000099e0


	//   ....[54]....
        /*05b8*/ 	.word	0x00009a60


	//   ....[55]....
        /*05bc*/ 	.word	0x0000afe0


	//   ....[56]....
        /*05c0*/ 	.word	0x0000b000


	//   ....[57]....
        /*05c4*/ 	.word	0x0000b0b0


	//   ....[58]....
        /*05c8*/ 	.word	0x0000b0d0


	//   ....[59]....
        /*05cc*/ 	.word	0x0000b170


	//   ....[60]....
        /*05d0*/ 	.word	0x0000b190


	//   ....[61]....
        /*05d4*/ 	.word	0x0000b230


	//   ....[62]....
        /*05d8*/ 	.word	0x0000b250


	//   ....[63]....
        /*05dc*/ 	.word	0x0000b2f0


	//   ....[64]....
        /*05e0*/ 	.word	0x0000b310


	//   ....[65]....
        /*05e4*/ 	.word	0x0000b320


	//   ....[66]....
        /*05e8*/ 	.word	0x0000b3b0


	//   ....[67]....
        /*05ec*/ 	.word	0x0000bad0


	//   ....[68]....
        /*05f0*/ 	.word	0x0000bb00


	//   ....[69]....
        /*05f4*/ 	.word	0x0000bb60


	//   ....[70]....
        /*05f8*/ 	.word	0x0000bbb0


	//   ....[71]....
        /*05fc*/ 	.word	0x0000bc00


	//   ....[72]....
        /*0600*/ 	.word	0x0000bc60


	//   ....[73]....
        /*0604*/ 	.word	0x0000bca0


	//   ....[74]....
        /*0608*/ 	.word	0x0000bd10


	//   ....[75]....
        /*060c*/ 	.word	0x0000bd60


	//   ....[76]....
        /*0610*/ 	.word	0x0000bdc0


	//   ....[77]....
        /*0614*/ 	.word	0x0000be10


	//   ....[78]....
        /*0618*/ 	.word	0x0000be70


	//   ....[79]....
        /*061c*/ 	.word	0x0000beb0


	//   ....[80]....
        /*0620*/ 	.word	0x0000bf20


	//   ....[81]....
        /*0624*/ 	.word	0x0000bf40


	//   ....[82]....
        /*0628*/ 	.word	0x0000bf80


	//   ....[83]....
        /*062c*/ 	.word	0x0000c750


	//   ....[84]....
        /*0630*/ 	.word	0x0000c790


	//   ....[85]....
        /*0634*/ 	.word	0x0000c7a0


	//   ....[86]....
        /*0638*/ 	.word	0x0000c800


	//   ....[87]....
        /*063c*/ 	.word	0x0000c810


	//   ....[88]....
        /*0640*/ 	.word	0x0000c870


	//   ....[89]....
        /*0644*/ 	.word	0x0000c8a0


	//   ....[90]....
        /*0648*/ 	.word	0x0000c8e0


	//   ....[91]....
        /*064c*/ 	.word	0x0000c910


	//   ....[92]....
        /*0650*/ 	.word	0x0000c950


	//   ....[93]....
        /*0654*/ 	.word	0x0000c980


	//   ....[94]....
        /*0658*/ 	.word	0x0000c9c0


	//   ....[95]....
        /*065c*/ 	.word	0x0000cc40


	//   ....[96]....
        /*0660*/ 	.word	0x0000cc60


	//   ....[97]....
        /*0664*/ 	.word	0x0000cc70


	//   ....[98]....
        /*0668*/ 	.word	0x0000cd00


	//   ....[99]....
        /*066c*/ 	.word	0x0000cd10


	//   ....[100]....
        /*0670*/ 	.word	0x0000cda0


	//   ....[101]....
        /*0674*/ 	.word	0x0000cdb0


	//   ....[102]....
        /*0678*/ 	.word	0x0000ce40


	//   ....[103]....
        /*067c*/ 	.word	0x0000ce50


	//   ....[104]....
        /*0680*/ 	.word	0x0000cee0


	//   ....[105]....
        /*0684*/ 	.word	0x0000cef0


	//   ....[106]....
        /*0688*/ 	.word	0x0000cf00


	//   ....[107]....
        /*068c*/ 	.word	0x0000d4e0


	//   ....[108]....
        /*0690*/ 	.word	0x0000d520


	//   ....[109]....
        /*0694*/ 	.word	0x0000d550


	//   ....[110]....
        /*0698*/ 	.word	0x0000d590


	//   ....[111]....
        /*069c*/ 	.word	0x0000d620


	//   ....[112]....
        /*06a0*/ 	.word	0x0000d650


	//   ....[113]....
        /*06a4*/ 	.word	0x0000d6c0


	//   ....[114]....
        /*06a8*/ 	.word	0x0000d6f0


	//   ....[115]....
        /*06ac*/ 	.word	0x0000d760


	//   ....[116]....
        /*06b0*/ 	.word	0x0000d790


	//   ....[117]....
        /*06b4*/ 	.word	0x0000d7c0


	//   ....[118]....
        /*06b8*/ 	.word	0x0000d810


	//   ....[119]....
        /*06bc*/ 	.word	0x0000dbf0


	//   ....[120]....
        /*06c0*/ 	.word	0x0000dc40


	//   ....[121]....
        /*06c4*/ 	.word	0x0000dc70


	//   ....[122]....
        /*06c8*/ 	.word	0x0000dc80


	//   ....[123]....
        /*06cc*/ 	.word	0x0000dcb0


	//   ....[124]....
        /*06d0*/ 	.word	0x0000dce0


	//   ....[125]....
        /*06d4*/ 	.word	0x0000dd10


	//   ....[126]....
        /*06d8*/ 	.word	0x0000dd40


	//   ....[127]....
        /*06dc*/ 	.word	0x0000dec0


	//   ....[128]....
        /*06e0*/ 	.word	0x0000def0


	//   ....[129]....
        /*06e4*/ 	.word	0x0000df20


	//   ....[130]....
        /*06e8*/ 	.word	0x0000df50


	//   ....[131]....
        /*06ec*/ 	.word	0x0000df80


	//   ....[132]....
        /*06f0*/ 	.word	0x0000dfb0


	//   ....[133]....
        /*06f4*/ 	.word	0x0000e070


	//   ....[134]....
        /*06f8*/ 	.word	0x0000e090


	//   ....[135]....
        /*06fc*/ 	.word	0x0000e100


	//   ....[136]....
        /*0700*/ 	.word	0x0000e570


	//   ....[137]....
        /*0704*/ 	.word	0x0000ea60


	//   ....[138]....
        /*0708*/ 	.word	0x0000eb50


	//   ....[139]....
        /*070c*/ 	.word	0x0000ebf0


	//   ....[140]....
        /*0710*/ 	.word	0x0000ec50


	//   ....[141]....
        /*0714*/ 	.word	0x0000ed60


	//   ....[142]....
        /*0718*/ 	.word	0x0000edd0


	//   ....[143]....
        /*071c*/ 	.word	0x0000eee0


	//   ....[144]....
        /*0720*/ 	.word	0x0000ef50


	//   ....[145]....
        /*0724*/ 	.word	0x0000f060


	//   ....[146]....
        /*0728*/ 	.word	0x0000f0d0


	//   ....[147]....
        /*072c*/ 	.word	0x0000f1e0


	//   ....[148]....
        /*0730*/ 	.word	0x0000f250


	//   ....[149]....
        /*0734*/ 	.word	0x0000f2f0


	//   ....[150]....
        /*0738*/ 	.word	0x0000f400


	//   ....[151]....
        /*073c*/ 	.word	0x0000f470


	//   ....[152]....
        /*0740*/ 	.word	0x0000f4f0


	//   ....[153]....
        /*0744*/ 	.word	0x0000f5b0


	//   ....[154]....
        /*0748*/ 	.word	0x0000f630


	//   ....[155]....
        /*074c*/ 	.word	0x0000f710


	//   ....[156]....
        /*0750*/ 	.word	0x0000f790


	//   ....[157]....
        /*0754*/ 	.word	0x0000f870


	//   ....[158]....
        /*0758*/ 	.word	0x0000f8f0


	//   ....[159]....
        /*075c*/ 	.word	0x0000f9d0


	//   ....[160]....
        /*0760*/ 	.word	0x0000fa50


	//   ....[161]....
        /*0764*/ 	.word	0x0000fb30


	//   ....[162]....
        /*0768*/ 	.word	0x0000fbb0


	//   ....[163]....
        /*076c*/ 	.word	0x0000fc90


	//   ....[164]....
        /*0770*/ 	.word	0x0000fd10


	//   ....[165]....
        /*0774*/ 	.word	0x0000fdd0


	//   ....[166]....
        /*0778*/ 	.word	0x0000ff00


	//   ....[167]....
        /*077c*/ 	.word	0x0000ffd0


	//   ....[168]....
        /*0780*/ 	.word	0x00010040


	//   ....[169]....
        /*0784*/ 	.word	0x00010110


	//   ....[170]....
        /*0788*/ 	.word	0x00010170


	//   ....[171]....
        /*078c*/ 	.word	0x00010240


	//   ....[172]....
        /*0790*/ 	.word	0x000102a0


	//   ....[173]....
        /*0794*/ 	.word	0x00010370


	//   ....[174]....
        /*0798*/ 	.word	0x000103d0


	//   ....[175]....
        /*079c*/ 	.word	0x000104a0


	//   ....[176]....
        /*07a0*/ 	.word	0x00010500


	//   ....[177]....
        /*07a4*/ 	.word	0x000105e0


	//   ....[178]....
        /*07a8*/ 	.word	0x000106d0


	//   ....[179]....
        /*07ac*/ 	.word	0x00010770


	//   ....[180]....
        /*07b0*/ 	.word	0x000107d0


	//   ....[181]....
        /*07b4*/ 	.word	0x000108d0


	//   ....[182]....
        /*07b8*/ 	.word	0x00010930


	//   ....[183]....
        /*07bc*/ 	.word	0x00010a30


	//   ....[184]....
        /*07c0*/ 	.word	0x00010a90


	//   ....[185]....
        /*07c4*/ 	.word	0x00010b90


	//   ....[186]....
        /*07c8*/ 	.word	0x00010bf0


	//   ....[187]....
        /*07cc*/ 	.word	0x00010cf0


	//   ....[188]....
        /*07d0*/ 	.word	0x00010d50


	//   ....[189]....
        /*07d4*/ 	.word	0x00010e20


	//   ....[190]....
        /*07d8*/ 	.word	0x00010f60


	//   ....[191]....
        /*07dc*/ 	.word	0x00011000


	//   ....[192]....
        /*07e0*/ 	.word	0x000110e0


	//   ....[193]....
        /*07e4*/ 	.word	0x000111b0


	//   ....[194]....
        /*07e8*/ 	.word	0x00011210


	//   ....[195]....
        /*07ec*/ 	.word	0x00011300


	//   ....[196]....
        /*07f0*/ 	.word	0x00011360


	//   ....[197]....
        /*07f4*/ 	.word	0x00011450


	//   ....[198]....
        /*07f8*/ 	.word	0x000114b0


	//   ....[199]....
        /*07fc*/ 	.word	0x000115a0


	//   ....[200]....
        /*0800*/ 	.word	0x00011600


	//   ....[201]....
        /*0804*/ 	.word	0x000116e0


	//   ....[202]....
        /*0808*/ 	.word	0x00011770


	//   ....[203]....
        /*080c*/ 	.word	0x00011810


	//   ....[204]....
        /*0810*/ 	.word	0x00011930


	//   ....[205]....
        /*0814*/ 	.word	0x000119a0


	//   ....[206]....
        /*0818*/ 	.word	0x00011a10


	//   ....[207]....
        /*081c*/ 	.word	0x00011a80


	//   ....[208]....
        /*0820*/ 	.word	0x00011af0


	//   ....[209]....
        /*0824*/ 	.word	0x00011b70


	//   ....[210]....
        /*0828*/ 	.word	0x00011c00


	//   ....[211]....
        /*082c*/ 	.word	0x00011c90


	//   ....[212]....
        /*0830*/ 	.word	0x00011d00


	//   ....[213]....
        /*0834*/ 	.word	0x00011d70


	//   ....[214]....
        /*0838*/ 	.word	0x00011de0


	//   ....[215]....
        /*083c*/ 	.word	0x00011e60


	//   ....[216]....
        /*0840*/ 	.word	0x00011ed0


	//   ....[217]....
        /*0844*/ 	.word	0x00011f70


	//   ....[218]....
        /*0848*/ 	.word	0x00012000


	//   ....[219]....
        /*084c*/ 	.word	0x00012120


	//----- nvinfo : EIATTR_REG_RECONFIG
	.align		4
.L_617:
        /*0850*/ 	.byte	0x01, 0x54
	.zero		2


	//----- nvinfo : EIATTR_SYSCALL_OFFSETS
	.align		4
        /*0854*/ 	.byte	0x04, 0x46
        /*0856*/ 	.short	(.L_619 - .L_618)


	//   ....[0]....
.L_618:
        /*0858*/ 	.word	0x000016a0


	//   ....[1]....
        /*085c*/ 	.word	0x0000a5e0


	//   ....[2]....
        /*0860*/ 	.word	0x0000a730


	//   ....[3]....
        /*0864*/ 	.word	0x0000a820


	//   ....[4]....
        /*0868*/ 	.word	0x0000b740


	//----- nvinfo : EIATTR_MBARRIER_INSTR_OFFSETS
	.align		4
.L_619:
        /*086c*/ 	.byte	0x04, 0x39
        /*086e*/ 	.short	(.L_621 - .L_620)


	//   ....[0]....
.L_620:
        /*0870*/ 	.word	0x00000180
        /*0874*/ 	.word	0x000000ff
        /*0878*/ 	.word	0x00030800
        /*087c*/ 	.short	0x0100
        /*087e*/ 	.byte	0x08
	.zero		1


	//   ....[1]....
        /*0880*/ 	.word	0x00000190
        /*0884*/ 	.word	0x000000ff
        /*0888*/ 	.word	0x00030820
        /*088c*/ 	.short	0x0100
        /*088e*/ 	.byte	0x08
	.zero		1


	//   ....[2]....
        /*0890*/ 	.word	0x00000280
        /*0894*/ 	.word	0x000000ff
        /*0898*/ 	.word	0x00030830
        /*089c*/ 	.short	0x0100
        /*089e*/ 	.byte	0x08
	.zero		1


	//   ....[3]....
        /*08a0*/ 	.word	0x00000290
        /*08a4*/ 	.word	0x000000ff
        /*08a8*/ 	.word	0x00030840
        /*08ac*/ 	.short	0x0100
        /*08ae*/ 	.byte	0x08
	.zero		1


	//   ....[4]....
        /*08b0*/ 	.word	0x000002a0
        /*08b4*/ 	.word	0x000000ff
        /*08b8*/ 	.word	0x00030838
        /*08bc*/ 	.short	0x0100
        /*08be*/ 	.byte	0x08
	.zero		1


	//   ....[5]....
        /*08c0*/ 	.word	0x000002b0
        /*08c4*/ 	.word	0x000000ff
        /*08c8*/ 	.word	0x00030848
        /*08cc*/ 	.short	0x0100
        /*08ce*/ 	.byte	0x08
	.zero		1


	//   ....[6]....
        /*08d0*/ 	.word	0x000003e0
        /*08d4*/ 	.word	0x000000ff
        /*08d8*/ 	.word	0x00030850
        /*08dc*/ 	.short	0x0100
        /*08de*/ 	.byte	0x08
	.zero		1


	//   ....[7]....
        /*08e0*/ 	.word	0x000003f0
        /*08e4*/ 	.word	0x000000ff
        /*08e8*/ 	.word	0x00030860
        /*08ec*/ 	.short	0x0100
        /*08ee*/ 	.byte	0x08
	.zero		1


	//   ....[8]....
        /*08f0*/ 	.word	0x00000400
        /*08f4*/ 	.word	0x000000ff
        /*08f8*/ 	.word	0x00030858
        /*08fc*/ 	.short	0x0100
        /*08fe*/ 	.byte	0x08
	.zero		1


	//   ....[9]....
        /*0900*/ 	.word	0x00000410
        /*0904*/ 	.word	0x000000ff
        /*0908*/ 	.word	0x00030868
        /*090c*/ 	.short	0x0100
        /*090e*/ 	.byte	0x08
	.zero		1


	//   ....[10]....
        /*0910*/ 	.word	0x00000500
        /*0914*/ 	.word	0x000000ff
        /*0918*/ 	.word	0x00030870
        /*091c*/ 	.short	0x0100
        /*091e*/ 	.byte	0x06
	.zero		1


	//   ....[11]....
        /*0920*/ 	.word	0x00000510
        /*0924*/ 	.word	0x000000ff
        /*0928*/ 	.word	0x00030880
        /*092c*/ 	.short	0x0100
        /*092e*/ 	.byte	0x06
	.zero		1


	//   ....[12]....
        /*0930*/ 	.word	0x00000520
        /*0934*/ 	.word	0x000000ff
        /*0938*/ 	.word	0x00030878
        /*093c*/ 	.short	0x0100
        /*093e*/ 	.byte	0x06
	.zero		1


	//   ....[13]....
        /*0940*/ 	.word	0x00000530
        /*0944*/ 	.word	0x000000ff
        /*0948*/ 	.word	0x00030888
        /*094c*/ 	.short	0x0100
        /*094e*/ 	.byte	0x06
	.zero		1


	//   ....[14]....
        /*0950*/ 	.word	0x00000660
        /*0954*/ 	.word	0x000000ff
        /*0958*/ 	.word	0x00030890
        /*095c*/ 	.short	0x0100
        /*095e*/ 	.byte	0x08
	.zero		1


	//   ....[15]....
        /*0960*/ 	.word	0x00000670
        /*0964*/ 	.word	0x000000ff
        /*0968*/ 	.word	0x000308a0
        /*096c*/ 	.short	0x0100
        /*096e*/ 	.byte	0x08
	.zero		1


	//   ....[16]....
        /*0970*/ 	.word	0x00000680
        /*0974*/ 	.word	0x000000ff
        /*0978*/ 	.word	0x00030898
        /*097c*/ 	.short	0x0100
        /*097e*/ 	.byte	0x08
	.zero		1


	//   ....[17]....
        /*0980*/ 	.word	0x00000690
        /*0984*/ 	.word	0x000000ff
        /*0988*/ 	.word	0x000308a8
        /*098c*/ 	.short	0x0100
        /*098e*/ 	.byte	0x08
	.zero		1


	//   ....[18]....
        /*0990*/ 	.word	0x000007d0
        /*0994*/ 	.word	0x000000ff
        /*0998*/ 	.word	0x000308b0
        /*099c*/ 	.short	0x0100
        /*099e*/ 	.byte	0x08
	.zero		1


	//   ....[19]....
        /*09a0*/ 	.word	0x000007e0
        /*09a4*/ 	.word	0x000000ff
        /*09a8*/ 	.word	0x000308c0
        /*09ac*/ 	.short	0x0100
        /*09ae*/ 	.byte	0x08
	.zero		1


	//   ....[20]....
        /*09b0*/ 	.word	0x000007f0
        /*09b4*/ 	.word	0x000000ff
        /*09b8*/ 	.word	0x000308b8
        /*09bc*/ 	.short	0x0100
        /*09be*/ 	.byte	0x08
	.zero		1


	//   ....[21]....
        /*09c0*/ 	.word	0x00000800
        /*09c4*/ 	.word	0x000000ff
        /*09c8*/ 	.word	0x000308c8
        /*09cc*/ 	.short	0x0100
        /*09ce*/ 	.byte	0x08
	.zero		1


	//   ....[22]....
        /*09d0*/ 	.word	0x00001740
        /*09d4*/ 	.word	0x000000ff
        /*09d8*/ 	.word	0x00030800
        /*09dc*/ 	.short	0x010a
        /*09de*/ 	.byte	0x2b
	.zero		1


	//   ....[23]....
        /*09e0*/ 	.word	0x000017c0
        /*09e4*/ 	.word	0x00000002
        /*09e8*/ 	.word	0x00030830
        /*09ec*/ 	.short	0x010a
        /*09ee*/ 	.byte	0x3f
	.zero		1


	//   ....[24]....
        /*09f0*/ 	.word	0x00001810
        /*09f4*/ 	.word	0x00000002
        /*09f8*/ 	.word	0x00030830
        /*09fc*/ 	.short	0x010a
        /*09fe*/ 	.byte	0x3f
	.zero		1


	//   ....[25]....
        /*0a00*/ 	.word	0x00002780
        /*0a04*/ 	.word	0x000000ff
        /*0a08*/ 	.word	0x00000000
        /*0a0c*/ 	.short	0x0101
        /*0a0e*/ 	.byte	0x04
	.zero		1


	//   ....[26]....
        /*0a10*/ 	.word	0x00003c30
        /*0a14*/ 	.word	0x000000ff
        /*0a18*/ 	.word	0x00030830
        /*0a1c*/ 	.short	0x010a
        /*0a1e*/ 	.byte	0x08
	.zero		1


	//   ....[27]....
        /*0a20*/ 	.word	0x00003c70
        /*0a24*/ 	.word	0x000000ff
        /*0a28*/ 	.word	0x00030830
        /*0a2c*/ 	.short	0x010a
        /*0a2e*/ 	.byte	0x08
	.zero		1


	//   ....[28]....
        /*0a30*/ 	.word	0x00004770
        /*0a34*/ 	.word	0x000000ff
        /*0a38*/ 	.word	0x00030850
        /*0a3c*/ 	.short	0x010a
        /*0a3e*/ 	.byte	0x09
	.zero		1


	//   ....[29]....
        /*0a40*/ 	.word	0x000047b0
        /*0a44*/ 	.word	0x000000ff
        /*0a48*/ 	.word	0x00030850
        /*0a4c*/ 	.short	0x010a
        /*0a4e*/ 	.byte	0x09
	.zero		1


	//   ....[30]....
        /*0a50*/ 	.word	0x00004ac0
        /*0a54*/ 	.word	0x000000ff
        /*0a58*/ 	.word	0x00000000
        /*0a5c*/ 	.short	0x0101
        /*0a5e*/ 	.byte	0x08
	.zero		1


	//   ....[31]....
        /*0a60*/ 	.word	0x00005840
        /*0a64*/ 	.word	0x000000ff
        /*0a68*/ 	.word	0x00000000
        /*0a6c*/ 	.short	0x0101
        /*0a6e*/ 	.byte	0x09
	.zero		1


	//   ....[32]....
        /*0a70*/ 	.word	0x00006030
        /*0a74*/ 	.word	0x000000ff
        /*0a78*/ 	.word	0x00030850
        /*0a7c*/ 	.short	0x010a
        /*0a7e*/ 	.byte	0x05
	.zero		1


	//   ....[33]....
        /*0a80*/ 	.word	0x00006070
        /*0a84*/ 	.word	0x000000ff
        /*0a88*/ 	.word	0x00030850
        /*0a8c*/ 	.short	0x010a
        /*0a8e*/ 	.byte	0x05
	.zero		1


	//   ....[34]....
        /*0a90*/ 	.word	0x00006590
        /*0a94*/ 	.word	0x000000ff
        /*0a98*/ 	.word	0x00000000
        /*0a9c*/ 	.short	0x0101
        /*0a9e*/ 	.byte	0x04
	.zero		1


	//   ....[35]....
        /*0aa0*/ 	.word	0x00008200
        /*0aa4*/ 	.word	0x0000002e
        /*0aa8*/ 	.word	0x00000000
        /*0aac*/ 	.short	0x0101
        /*0aae*/ 	.byte	0x3f
	.zero		1


	//   ....[36]....
        /*0ab0*/ 	.word	0x0000adc0
        /*0ab4*/ 	.word	0x00000007
        /*0ab8*/ 	.word	0x00030840
        /*0abc*/ 	.short	0x010a
        /*0abe*/ 	.byte	0x3f
	.zero		1


	//   ....[37]....
        /*0ac0*/ 	.word	0x0000b470
        /*0ac4*/ 	.word	0x00000007
        /*0ac8*/ 	.word	0x00030830
        /*0acc*/ 	.short	0x0107
        /*0ace*/ 	.byte	0x3f
	.zero		1


	//   ....[38]....
        /*0ad0*/ 	.word	0x0000b540
        /*0ad4*/ 	.word	0x00000007
        /*0ad8*/ 	.word	0x00030830
        /*0adc*/ 	.short	0x0101
        /*0ade*/ 	.byte	0x3f
	.zero		1


	//   ....[39]....
        /*0ae0*/ 	.word	0x0000c090
        /*0ae4*/ 	.word	0x00000016
        /*0ae8*/ 	.word	0x00030800
        /*0aec*/ 	.short	0x0107
        /*0aee*/ 	.byte	0x3f
	.zero		1


	//   ....[40]....
        /*0af0*/ 	.word	0x0000c190
        /*0af4*/ 	.word	0x00000016
        /*0af8*/ 	.word	0x00030800
        /*0afc*/ 	.short	0x0101
        /*0afe*/ 	.byte	0x3f
	.zero		1


	//   ....[41]....
        /*0b00*/ 	.word	0x0000c1b0
        /*0b04*/ 	.word	0x00000016
        /*0b08*/ 	.word	0x00030820
        /*0b0c*/ 	.short	0x010a
        /*0b0e*/ 	.byte	0x3f
	.zero		1


	//   ....[42]....
        /*0b10*/ 	.word	0x0000c590
        /*0b14*/ 	.word	0x00000007
        /*0b18*/ 	.word	0x00030840
        /*0b1c*/ 	.short	0x010a
        /*0b1e*/ 	.byte	0x3f
	.zero		1


	//   ....[43]....
        /*0b20*/ 	.word	0x0000ca70
        /*0b24*/ 	.word	0x00000007
        /*0b28*/ 	.word	0x00030830
        /*0b2c*/ 	.short	0x0107
        /*0b2e*/ 	.byte	0x3f
	.zero		1


	//   ....[44]....
        /*0b30*/ 	.word	0x0000cb20
        /*0b34*/ 	.word	0x00000007
        /*0b38*/ 	.word	0x00030830
        /*0b3c*/ 	.short	0x0101
        /*0b3e*/ 	.byte	0x3f
	.zero		1


	//   ....[45]....
        /*0b40*/ 	.word	0x0000cb90
        /*0b44*/ 	.word	0x00000006
        /*0b48*/ 	.word	0x00030860
        /*0b4c*/ 	.short	0x010a
        /*0b4e*/ 	.byte	0x3f
	.zero		1


	//   ....[46]....
        /*0b50*/ 	.word	0x0000d0e0
        /*0b54*/ 	.word	0x00000006
        /*0b58*/ 	.word	0x00030850
        /*0b5c*/ 	.short	0x0107
        /*0b5e*/ 	.byte	0x3f
	.zero		1


	//   ....[47]....
        /*0b60*/ 	.word	0x0000d230
        /*0b64*/ 	.word	0x00000006
        /*0b68*/ 	.word	0x00030850
        /*0b6c*/ 	.short	0x0101
        /*0b6e*/ 	.byte	0x3f
	.zero		1


	//   ....[48]....
        /*0b70*/ 	.word	0x0000d430
        /*0b74*/ 	.word	0x00000000
        /*0b78*/ 	.word	0x00030860
        /*0b7c*/ 	.short	0x010a
        /*0b7e*/ 	.byte	0x3f
	.zero		1


	//   ....[49]....
        /*0b80*/ 	.word	0x0000d940
        /*0b84*/ 	.word	0x00000000
        /*0b88*/ 	.word	0x00030850
        /*0b8c*/ 	.short	0x0107
        /*0b8e*/ 	.byte	0x3f
	.zero		1


	//   ....[50]....
        /*0b90*/ 	.word	0x0000d9f0
        /*0b94*/ 	.word	0x00000000
        /*0b98*/ 	.word	0x00030850
        /*0b9c*/ 	.short	0x0101
        /*0b9e*/ 	.byte	0x3f
	.zero		1


	//   ....[51]....
        /*0ba0*/ 	.word	0x0000e4f0
        /*0ba4*/ 	.word	0x00000004
        /*0ba8*/ 	.word	0x00030820
        /*0bac*/ 	.short	0x010a
        /*0bae*/ 	.byte	0x3f
	.zero		1


	//   ....[52]....
        /*0bb0*/ 	.word	0x0000e690
        /*0bb4*/ 	.word	0x00000005
        /*0bb8*/ 	.word	0x00030840
        /*0bbc*/ 	.short	0x010a
        /*0bbe*/ 	.byte	0x3f
	.zero		1


	//   ....[53]....
        /*0bc0*/ 	.word	0x0000e730
        /*0bc4*/ 	.word	0x0000001b
        /*0bc8*/ 	.word	0x00030840
        /*0bcc*/ 	.short	0x010a
        /*0bce*/ 	.byte	0x3f
	.zero		1


	//   ....[54]....
        /*0bd0*/ 	.word	0x0000e770
        /*0bd4*/ 	.word	0x00000005
        /*0bd8*/ 	.word	0x00030860
        /*0bdc*/ 	.short	0x010a
        /*0bde*/ 	.byte	0x3f
	.zero		1


	//   ....[55]....
        /*0be0*/ 	.word	0x0000e7b0
        /*0be4*/ 	.word	0x0000001b
        /*0be8*/ 	.word	0x00030860
        /*0bec*/ 	.short	0x010a
        /*0bee*/ 	.byte	0x3f
	.zero		1


	//   ....[56]....
        /*0bf0*/ 	.word	0x0000e820
        /*0bf4*/ 	.word	0x00000003
        /*0bf8*/ 	.word	0x00030800
        /*0bfc*/ 	.short	0x010a
        /*0bfe*/ 	.byte	0x3f
	.zero		1


	//   ....[57]....
        /*0c00*/ 	.word	0x0000e870
        /*0c04*/ 	.word	0x00000002
        /*0c08*/ 	.word	0x00030830
        /*0c0c*/ 	.short	0x010a
        /*0c0e*/ 	.byte	0x3f
	.zero		1


	//   ....[58]....
        /*0c10*/ 	.word	0x0000e8d0
        /*0c14*/ 	.word	0x00000003
        /*0c18*/ 	.word	0x00030830
        /*0c1c*/ 	.short	0x010a
        /*0c1e*/ 	.byte	0x3f
	.zero		1


	//   ....[59]....
        /*0c20*/ 	.word	0x0000e930
        /*0c24*/ 	.word	0x00000003
        /*0c28*/ 	.word	0x00030850
        /*0c2c*/ 	.short	0x010a
        /*0c2e*/ 	.byte	0x3f
	.zero		1


	//   ....[60]....
        /*0c30*/ 	.word	0x0000e990
        /*0c34*/ 	.word	0x00000007
        /*0c38*/ 	.word	0x00030850
        /*0c3c*/ 	.short	0x010a
        /*0c3e*/ 	.byte	0x3f
	.zero		1


	//   ....[61]....
        /*0c40*/ 	.word	0x0000eaa0
        /*0c44*/ 	.word	0x00000007
        /*0c48*/ 	.word	0x00030840
        /*0c4c*/ 	.short	0x010a
        /*0c4e*/ 	.byte	0x3f
	.zero		1


	//   ....[62]....
        /*0c50*/ 	.word	0x0000fe00
        /*0c54*/ 	.word	0x00000016
        /*0c58*/ 	.word	0x00030820
        /*0c5c*/ 	.short	0x010a
        /*0c5e*/ 	.byte	0x3f
	.zero		1


	//   ....[63]....
        /*0c60*/ 	.word	0x0000fe50
        /*0c64*/ 	.word	0x00000007
        /*0c68*/ 	.word	0x00030840
        /*0c6c*/ 	.short	0x010a
        /*0c6e*/ 	.byte	0x3f
	.zero		1


	//   ....[64]....
        /*0c70*/ 	.word	0x00010620
        /*0c74*/ 	.word	0x00000006
        /*0c78*/ 	.word	0x00030860
        /*0c7c*/ 	.short	0x010a
        /*0c7e*/ 	.byte	0x3f
	.zero		1


	//   ....[65]....
        /*0c80*/ 	.word	0x00010eb0
        /*0c84*/ 	.word	0x00000000
        /*0c88*/ 	.word	0x00030860
        /*0c8c*/ 	.short	0x010a
        /*0c8e*/ 	.byte	0x3f
	.zero		1


	//   ....[66]....
        /*0c90*/ 	.word	0x00012040
        /*0c94*/ 	.word	0x00000004
        /*0c98*/ 	.word	0x00030820
        /*0c9c*/ 	.short	0x010a
        /*0c9e*/ 	.byte	0x3f
	.zero		1


	//   ....[67]....
        /*0ca0*/ 	.word	0x000121e0
        /*0ca4*/ 	.word	0x00000005
        /*0ca8*/ 	.word	0x00030840
        /*0cac*/ 	.short	0x010a
        /*0cae*/ 	.byte	0x3f
	.zero		1


	//   ....[68]....
        /*0cb0*/ 	.word	0x00012230
        /*0cb4*/ 	.word	0x0000001b
        /*0cb8*/ 	.word	0x00030840
        /*0cbc*/ 	.short	0x010a
        /*0cbe*/ 	.byte	0x3f
	.zero		1


	//   ....[69]....
        /*0cc0*/ 	.word	0x00012280
        /*0cc4*/ 	.word	0x00000005
        /*0cc8*/ 	.word	0x00030860
        /*0ccc*/ 	.short	0x010a
        /*0cce*/ 	.byte	0x3f
	.zero		1


	//----- nvinfo : EIATTR_NUM_MBARRIERS
	.align		4
.L_621:
        /*0cd0*/ 	.byte	0x03, 0x38
        /*0cd2*/ 	.short	0x0016


	//----- nvinfo : EIATTR_EXIT_INSTR_OFFSETS
	.align		4
        /*0cd4*/ 	.byte	0x04, 0x1c
        /*0cd6*/ 	.short	(.L_623 - .L_622)


	//   ....[0]....
.L_622:
        /*0cd8*/ 	.word	0x00000990


	//   ....[1]....
        /*0cdc*/ 	.word	0x000093d0


	//   ....[2]....
        /*0ce0*/ 	.word	0x0000e800


	//----- nvinfo : EIATTR_MAX_THREADS
	.align		4
.L_623:
        /*0ce4*/ 	.byte	0x04, 0x05
        /*0ce6*/ 	.short	(.L_625 - .L_624)
.L_624:
        /*0ce8*/ 	.word	0x00000180
        /*0cec*/ 	.word	0x00000001
        /*0cf0*/ 	.word	0x00000001


	//----- nvinfo : EIATTR_CRS_STACK_SIZE
	.align		4
.L_625:
        /*0cf4*/ 	.byte	0x04, 0x1e
        /*0cf6*/ 	.short	(.L_627 - .L_626)
.L_626:
        /*0cf8*/ 	.word	0x00000000


	//----- nvinfo : EIATTR_CBANK_PARAM_SIZE
	.align		4
.L_627:
        /*0cfc*/ 	.byte	0x03, 0x19
        /*0cfe*/ 	.short	0x0af0


	//----- nvinfo : EIATTR_PARAM_CBANK
	.align		4
        /*0d00*/ 	.byte	0x04, 0x0a
        /*0d02*/ 	.short	(.L_629 - .L_628)
	.align		4
.L_628:
        /*0d04*/ 	.word	index@(.nv.constant0._ZN7cutlass13device_kernelIN5flash11enable_sm90INS1_16FlashAttnFwdSm90INS1_25CollectiveMainloopFwdSm90ILi2EN4cute5tupleIJNS5_1CILi1EEES8_S8_EEENS6_IJNS7_ILi128EEENS7_ILi96EEENS7_ILi192EEEEEELi192ENS_6half_tEfNS_4arch4Sm90ELb0ELb0ELb0ELb1ELb1ELb0ELb0ELb1ELb1ELb1ELb0ELb0EEENS1_21CollectiveEpilogueFwdINS6_IJSA_SC_SB_EEES9_SE_SG_Li256ELb1ELb1ELb0ELb0EEENS1_36VarlenDynamicPersistentTileSchedulerILi128ELi96ELi256ELi128ELb0ELb1ELb1ELb0ELb1ELb1EEEEEEEEEvNT_6ParamsE)
        /*0d08*/ 	.short	0x0210
        /*0d0a*/ 	.short	0x0af0


	//----- nvinfo : EIATTR_SW_WAR
	.align		4
.L_629:
        /*0d0c*/ 	.byte	0x04, 0x36
        /*0d0e*/ 	.short	(.L_631 - .L_630)
.L_630:
        /*0d10*/ 	.word	0x00000008
.L_631:


//--------------------- .nv.info._ZN7cutlass13device_kernelIN5flash11enable_sm90INS1_16FlashAttnFwdSm90INS1_25CollectiveMainloopFwdSm90ILi2EN4cute5tupleIJNS5_1CILi1EEES8_S8_EEENS6_IJNS7_ILi128EEENS7_ILi96EEENS7_ILi192EEEEEELi192ENS_6half_tEfNS_4arch4Sm90ELb0ELb0ELb0ELb1ELb1ELb1ELb0ELb1ELb1ELb1ELb0ELb0EEENS1_21CollectiveEpilogueFwdINS6_IJSA_SC_SB_EEES9_SE_SG_Li256ELb1ELb1ELb0ELb0EEENS1_36VarlenDynamicPersistentTileSchedulerILi128ELi96ELi256ELi128ELb0ELb1ELb1ELb0ELb1ELb1EEEEEEEEEvNT_6ParamsE --------------------------
	.section	.nv.info._ZN7cutlass13device_kernelIN5flash11enable_sm90INS1_16FlashAttnFwdSm90INS1_25CollectiveMainloopFwdSm90ILi2EN4cute5tupleIJNS5_1CILi1EEES8_S8_EEENS6_IJNS7_ILi128EEENS7_ILi96EEENS7_ILi192EEEEEELi192ENS_6half_tEfNS_4arch4Sm90ELb0ELb0ELb0ELb1ELb1ELb1ELb0ELb1ELb1ELb1ELb0ELb0EEENS1_21CollectiveEpilogueFwdINS6_IJSA_SC_SB_EEES9_SE_SG_Li256ELb1ELb1ELb0ELb0EEENS1_36VarlenDynamicPersistentTileSchedulerILi128ELi96ELi256ELi128ELb0ELb1ELb1ELb0ELb1ELb1EEEEEEEEEvNT_6ParamsE,"",@"SHT_CUDA_INFO"
	.sectionflags	@""
	.align	4


	//----- nvinfo : EIATTR_CUDA_API_VERSION
	.align		4
        /*0000*/ 	.byte	0x04, 0x37
        /*0002*/ 	.short	(.L_633 - .L_632)
.L_632:
        /*0004*/ 	.word	0x00000082


	//----- nvinfo : EIATTR_KPARAM_INFO
	.align		4
.L_633:
        /*0008*/ 	.byte	0x04, 0x17
        /*000a*/ 	.short	(.L_635 - .L_634)
.L_634:
        /*000c*/ 	.word	0x00000000
        /*0010*/ 	.short	0x0000
        /*0012*/ 	.short	0x0070
        /*0014*/ 	.byte	0x00, 0xf0, 0x01, 0x2a


	//----- nvinfo : EIATTR_SPARSE_MMA_MASK
	.align		4
.L_635:
        /*0018*/ 	.byte	0x03, 0x50
        /*001a*/ 	.short	0x0000


	//----- nvinfo : EIATTR_MAXREG_COUNT
	.align		4
        /*001c*/ 	.byte	0x03, 0x1b
        /*001e*/ 	.short	0x00a8


	//----- nvinfo : EIATTR_NUM_BARRIERS
	.align		4
        /*0020*/ 	.byte	0x02, 0x4c
        /*0022*/ 	.byte	0x10
	.zero		1


	//----- nvinfo : EIATTR_EXTERNS
	.align		4
        /*0024*/ 	.byte	0x04, 0x0f
        /*0026*/ 	.short	(.L_637 - .L_636)


	//   ....[0]....
	.align		4
.L_636:
        /*0028*/ 	.word	index@(__assertfail)


	//----- nvinfo : EIATTR_ANNOTATIONS
	.align		4
.L_637:
        /*002c*/ 	.byte	0x04, 0x55
        /*002e*/ 	.short	(.L_639 - .L_638)


	//   ....[0]....
.L_638:
        /* <DEDUP_REMOVED lines=59> */


	//----- nvinfo : EIATTR_MERCURY_ISA_VERSION
	.align		4
.L_639:
        /*03d0*/ 	.byte	0x03, 0x5f
        /*03d2*/ 	.short	0x0101


	//----- nvinfo : EIATTR_UNUSED_LOAD_BYTE_OFFSET
	.align		4
        /*03d4*/ 	.byte	0x04, 0x44
        /*03d6*/ 	.short	(.L_641 - .L_640)


	//   ....[0]....
.L_640:
        /*03d8*/ 	.word	0x00000a30
        /*03dc*/ 	.word	0x0000fff0


	//   ....[1]....
        /*03e0*/ 	.word	0x00016620
        /*03e4*/ 	.word	0x0000fff0


	//----- nvinfo : EIATTR_INT_WARP_WIDE_INSTR_OFFSETS
	.align		4
.L_641:
        /*03e8*/ 	.byte	0x04, 0x31
        /*03ea*/ 	.short	(.L_643 - .L_642)


	//   ....[0]....
.L_642:
        /*03ec*/ 	.word	0x00000130


	//   ....[1]....
        /*03f0*/ 	.word	0x00000170


	//   ....[2]....
        /*03f4*/ 	.word	0x000001e0


	//   ....[3]....
        /*03f8*/ 	.word	0x0001b370


	//   ....[4]....
        /*03fc*/ 	.word	0x0001b400


	//   ....[5]....
        /*0400*/ 	.word	0x0001e330


	//   ....[6]....
        /*0404*/ 	.word	0x0001e3c0


	//----- nvinfo : EIATTR_COOP_GROUP_MASK_REGIDS
	.align		4
.L_643:
        /*0408*/ 	.byte	0x04, 0x29
        /*040a*/ 	.short	(.L_645 - .L_644)


	//   ....[0]....
.L_644:
        /*040c*/ 	.word	0xffffffff


	//   ....[1]....
        /*0410*/ 	.word	0xffffffff


	//   ....[2]....
        /*0414*/ 	.word	0xffffffff


	//   ....[3]....
        /*0418*/ 	.word	0xffffffff


	//   ....[4]....
        /*041c*/ 	.word	0xffffffff


	//   ....[5]....
        /*0420*/ 	.word	0xffffffff


	//   ....[6]....
        /*0424*/ 	.word	0xffffffff


	//   ....[7]....
        /*0428*/ 	.word	0xffffffff


	//   ....[8]....
        /*042c*/ 	.word	0xffffffff


	//   ....[9]....
        /*0430*/ 	.word	0xffffffff


	//   ....[10]....
        /*0434*/ 	.word	0xffffffff


	//   ....[11]....
        /*0438*/ 	.word	0xffffffff


	//   ....[12]....
        /*043c*/ 	.word	0xffffffff


	//   ....[13]....
        /*0440*/ 	.word	0xffffffff


	//   ....[14]....
        /*0444*/ 	.word	0xffffffff


	//   ....[15]....
        /*0448*/ 	.word	0xffffffff


	//   ....[16]....
        /*044c*/ 	.word	0xffffffff


	//   ....[17]....
        /*0450*/ 	.word	0xffffffff


	//   ....[18]....
        /*0454*/ 	.word	0xffffffff


	//   ....[19]....
        /*0458*/ 	.word	0xffffffff


	//   ....[20]....
        /*045c*/ 	.word	0xffffffff


	//   ....[21]....
        /*0460*/ 	.word	0xffffffff


	//   ....[22]....
        /*0464*/ 	.word	0xffffffff


	//   ....[23]....
        /*0468*/ 	.word	0xffffffff


	//   ....[24]....
        /*046c*/ 	.word	0xffffffff


	//   ....[25]....
        /*0470*/ 	.word	0xffffffff


	//   ....[26]....
        /*0474*/ 	.word	0xffffffff


	//   ....[27]....
        /*0478*/ 	.word	0xffffffff


	//   ....[28]....
        /*047c*/ 	.word	0xffffffff


	//   ....[29]....
        /*0480*/ 	.word	0xffffffff


	//   ....[30]....
        /*0484*/ 	.word	0xffffffff


	//   ....[31]....
        /*0488*/ 	.word	0xffffffff


	//   ....[32]....
        /*048c*/ 	.word	0xffffffff


	//   ....[33]....
        /*0490*/ 	.word	0xffffffff


	//   ....[34]....
        /*0494*/ 	.word	0xffffffff


	//   ....[35]....
        /*0498*/ 	.word	0xffffffff


	//   ....[36]....
        /*049c*/ 	.word	0xffffffff


	//   ....[37]....
        /*04a0*/ 	.word	0xffffffff


	//   ....[38]....
        /*04a4*/ 	.word	0xffffffff


	//   ....[39]....
        /*04a8*/ 	.word	0xffffffff


	//   ....[40]....
        /*04ac*/ 	.word	0xffffffff


	//   ....[41]....
        /*04b0*/ 	.word	0xffffffff


	//   ....[42]....
        /*04b4*/ 	.word	0xffffffff


	//   ....[43]....
        /*04b8*/ 	.word	0xffffffff


	//   ....[44]....
        /*04bc*/ 	.word	0xffffffff


	//   ....[45]....
        /*04c0*/ 	.word	0xffffffff


	//   ....[46]....
        /*04c4*/ 	.word	0xffffffff


	//   ....[47]....
        /*04c8*/ 	.word	0xffffffff


	//   ....[48]....
        /*04cc*/ 	.word	0xffffffff


	//   ....[49]....
        /*04d0*/ 	.word	0xffffffff


	//   ....[50]....
        /*04d4*/ 	.word	0xffffffff


	//   ....[51]....
        /*04d8*/ 	.word	0xffffffff


	//   ....[52]....
        /*04dc*/ 	.word	0xffffffff


	//   ....[53]....
        /*04e0*/ 	.word	0xffffffff


	//   ....[54]....
        /*04e4*/ 	.word	0xffffffff


	//   ....[55]....
        /*04e8*/ 	.word	0xffffffff


	//   ....[56]....
        /*04ec*/ 	.word	0xffffffff


	//   ....[57]....
        /*04f0*/ 	.word	0xffffffff


	//   ....[58]....
        /*04f4*/ 	.word	0xffffffff


	//   ....[59]....
        /*04f8*/ 	.word	0xffffffff


	//   ....[60]....
        /*04fc*/ 	.word	0xffffffff


	//   ....[61]....
        /*0500*/ 	.word	0xffffffff


	//   ....[62]....
        /*0504*/ 	.word	0xffffffff


	//   ....[63]....
        /*0508*/ 	.word	0xffffffff


	//   ....[64]....
        /*050c*/ 	.word	0xffffffff


	//   ....[65]....
        /*0510*/ 	.word	0xffffffff


	//   ....[66]....
        /*0514*/ 	.word	0xffffffff


	//   ....[67]....
        /*0518*/ 	.word	0xffffffff


	//   ....[68]....
        /*051c*/ 	.word	0xffffffff


	//   ....[69]....
        /*0520*/ 	.word	0xffffffff


	//   ....[70]....
        /*0524*/ 	.word	0xffffffff


	//   ....[71]....
        /*0528*/ 	.word	0xffffffff


	//   ....[72]....
        /*052c*/ 	.word	0xffffffff


	//   ....[73]....
        /*0530*/ 	.word	0xffffffff


	//   ....[74]....
        /*0534*/ 	.word	0xffffffff


	//   ....[75]....
        /*0538*/ 	.word	0xffffffff


	//   ....[76]....
        /*053c*/ 	.word	0xffffffff


	//   ....[77]....
        /*0540*/ 	.word	0xffffffff


	//   ....[78]....
        /*0544*/ 	.word	0xffffffff


	//   ....[79]....
        /*0548*/ 	.word	0xffffffff


	//   ....[80]....
        /*054c*/ 	.word	0xffffffff


	//   ....[81]....
        /*0550*/ 	.word	0xffffffff


	//   ....[82]....
        /*0554*/ 	.word	0xffffffff


	//   ....[83]....
        /*0558*/ 	.word	0xffffffff


	//   ....[84]....
        /*055c*/ 	.word	0xffffffff


	//   ....[85]....
        /*0560*/ 	.word	0xffffffff


	//   ....[86]....
        /*0564*/ 	.word	0xffffffff


	//   ....[87]....
        /*0568*/ 	.word	0xffffffff


	//   ....[88]....
        /*056c*/ 	.word	0xffffffff


	//   ....[89]....
        /*0570*/ 	.word	0xffffffff


	//   ....[90]....
        /*0574*/ 	.word	0xffffffff


	//   ....[91]....
        /*0578*/ 	.word	0xffffffff


	//   ....[92]....
        /*057c*/ 	.word	0xffffffff


	//   ....[93]....
        /*0580*/ 	.word	0xffffffff


	//   ....[94]....
        /*0584*/ 	.word	0xffffffff


	//   ....[95]....
        /*0588*/ 	.word	0xffffffff


	//   ....[96]....
        /*058c*/ 	.word	0xffffffff


	//   ....[97]....
        /*0590*/ 	.word	0xffffffff


	//   ....[98]....
        /*0594*/ 	.word	0xffffffff


	//   ....[99]....
        /*0598*/ 	.word	0xffffffff


	//   ....[100]....
        /*059c*/ 	.word	0xffffffff


	//   ....[101]....
        /*05a0*/ 	.word	0xffffffff


	//   ....[102]....
        /*05a4*/ 	.word	0xffffffff


	//   ....[103]....
        /*05a8*/ 	.word	0xffffffff


	//   ....[104]....
        /*05ac*/ 	.word	0xffffffff


	//   ....[105]....
        /*05b0*/ 	.word	0xffffffff


	//   ....[106]....
        /*05b4*/ 	.word	0xffffffff


	//   ....[107]....
        /*05b8*/ 	.word	0xffffffff


	//   ....[108]....
        /*05bc*/ 	.word	0xffffffff


	//   ....[109]....
        /*05c0*/ 	.word	0xffffffff


	//   ....[110]....
        /*05c4*/ 	.word	0xffffffff


	//   ....[111]....
        /*05c8*/ 	.word	0xffffffff


	//   ....[112]....
        /*05cc*/ 	.word	0xffffffff


	//   ....[113]....
        /*05d0*/ 	.word	0xffffffff


	//   ....[114]....
        /*05d4*/ 	.word	0xffffffff


	//   ....[115]....
        /*05d8*/ 	.word	0xffffffff


	//   ....[116]....
        /*05dc*/ 	.word	0xffffffff


	//   ....[117]....
        /*05e0*/ 	.word	0xffffffff


	//   ....[118]....
        /*05e4*/ 	.word	0xffffffff


	//   ....[119]....
        /*05e8*/ 	.word	0xffffffff


	//   ....[120]....
        /*05ec*/ 	.word	0xffffffff


	//   ....[121]....
        /*05f0*/ 	.word	0xffffffff


	//   ....[122]....
        /*05f4*/ 	.word	0xffffffff


	//   ....[123]....
        /*05f8*/ 	.word	0xffffffff


	//   ....[124]....
        /*05fc*/ 	.word	0xffffffff


	//   ....[125]....
        /*0600*/ 	.word	0xffffffff


	//   ....[126]....
        /*0604*/ 	.word	0xffffffff


	//   ....[127]....
        /*0608*/ 	.word	0xffffffff


	//   ....[128]....
        /*060c*/ 	.word	0xffffffff


	//   ....[129]....
        /*0610*/ 	.word	0xffffffff


	//   ....[130]....
        /*0614*/ 	.word	0xffffffff


	//   ....[131]....
        /*0618*/ 	.word	0xffffffff


	//   ....[132]....
        /*061c*/ 	.word	0xffffffff


	//   ....[133]....
        /*0620*/ 	.word	0xffffffff


	//   ....[134]....
        /*0624*/ 	.word	0xffffffff


	//   ....[135]....
        /*0628*/ 	.word	0xffffffff


	//   ....[136]....
        /*062c*/ 	.word	0xffffffff


	//   ....[137]....
        /*0630*/ 	.word	0xffffffff


	//   ....[138]....
        /*0634*/ 	.word	0xffffffff


	//   ....[139]....
        /*0638*/ 	.word	0xffffffff


	//   ....[140]....
        /*063c*/ 	.word	0xffffffff


	//   ....[141]....
        /*0640*/ 	.word	0xffffffff


	//   ....[142]....
        /*0644*/ 	.word	0xffffffff


	//   ....[143]....
        /*0648*/ 	.word	0xffffffff


	//   ....[144]....
        /*064c*/ 	.word	0xffffffff


	//   ....[145]....
        /*0650*/ 	.word	0xffffffff


	//   ....[146]....
        /*0654*/ 	.word	0xffffffff


	//   ....[147]....
        /*0658*/ 	.word	0xffffffff


	//   ....[148]....
        /*065c*/ 	.word	0xffffffff


	//   ....[149]....
        /*0660*/ 	.word	0xffffffff


	//   ....[150]....
        /*0664*/ 	.word	0xffffffff


	//   ....[151]....
        /*0668*/ 	.word	0xffffffff


	//   ....[152]....
        /*066c*/ 	.word	0xffffffff


	//   ....[153]....
        /*0670*/ 	.word	0xffffffff


	//   ....[154]....
        /*0674*/ 	.word	0xffffffff


	//   ....[155]....
        /*0678*/ 	.word	0xffffffff


	//   ....[156]....
        /*067c*/ 	.word	0xffffffff


	//   ....[157]....
        /*0680*/ 	.word	0xffffffff


	//   ....[158]....
        /*0684*/ 	.word	0xffffffff


	//   ....[159]....
        /*0688*/ 	.word	0xffffffff


	//   ....[160]....
        /*068c*/ 	.word	0xffffffff


	//   ....[161]....
        /*0690*/ 	.word	0xffffffff


	//   ....[162]....
        /*0694*/ 	.word	0xffffffff


	//   ....[163]....
        /*0698*/ 	.word	0x0500000f


	//   ....[164]....
        /*069c*/ 	.word	0x0500000f


	//   ....[165]....
        /*06a0*/ 	.word	0x0500000f


	//   ....[166]....
        /*06a4*/ 	.word	0x0500000f


	//   ....[167]....
        /*06a8*/ 	.word	0x0500000f


	//   ....[168]....
        /*06ac*/ 	.word	0x0500000f


	//   ....[169]....
        /*06b0*/ 	.word	0x0500000f


	//   ....[170]....
        /*06b4*/ 	.word	0x0500000f


	//   ....[171]....
        /*06b8*/ 	.word	0x0500000f


	//   ....[172]....
        /*06bc*/ 	.word	0x0500000f


	//   ....[173]....
        /*06c0*/ 	.word	0x0500000f


	//   ....[174]....
        /*06c4*/ 	.word	0x0500000f


	//   ....[175]....
        /*06c8*/ 	.word	0x0500000f


	//   ....[176]....
        /*06cc*/ 	.word	0x0500000f


	//   ....[177]....
        /*06d0*/ 	.word	0x0500000f


	//   ....[178]....
        /*06d4*/ 	.word	0x0500000f


	//   ....[179]....
        /*06d8*/ 	.word	0x0500000f


	//   ....[180]....
        /*06dc*/ 	.word	0x0500000f


	//   ....[181]....
        /*06e0*/ 	.word	0x0500000f


	//   ....[182]....
        /*06e4*/ 	.word	0x0500000f


	//   ....[183]....
        /*06e8*/ 	.word	0x0500000f


	//   ....[184]....
        /*06ec*/ 	.word	0x0500000f


	//   ....[185]....
        /*06f0*/ 	.word	0x0500000f


	//   ....[186]....
        /*06f4*/ 	.word	0x0500000f


	//   ....[187]....
        /*06f8*/ 	.word	0x0500000f


	//   ....[188]....
        /*06fc*/ 	.word	0x0500000f


	//   ....[189]....
        /*0700*/ 	.word	0x0500000f


	//   ....[190]....
        /*0704*/ 	.word	0x0500000f


	//   ....[191]....
        /*0708*/ 	.word	0x0500000f


	//   ....[192]....
        /*070c*/ 	.word	0x0500000f


	//   ....[193]....
        /*0710*/ 	.word	0x0500000f


	//   ....[194]....
        /*0714*/ 	.word	0x0500000f


	//   ....[195]....
        /*0718*/ 	.word	0x0500000f


	//   ....[196]....
        /*071c*/ 	.word	0x0500000f


	//   ....[197]....
        /*0720*/ 	.word	0x0500000f


	//   ....[198]....
        /*0724*/ 	.word	0x0500000f


	//   ....[199]....
        /*0728*/ 	.word	0x0500000f


	//   ....[200]....
        /*072c*/ 	.word	0x0500000f


	//   ....[201]....
        /*0730*/ 	.word	0x0500000f


	//   ....[202]....
        /*0734*/ 	.word	0x0500000f


	//   ....[203]....
        /*0738*/ 	.word	0x0500000f


	//   ....[204]....
        /*073c*/ 	.word	0x0500000f


	//   ....[205]....
        /*0740*/ 	.word	0x0500000f


	//   ....[206]....
        /*0744*/ 	.word	0x0500000f


	//   ....[207]....
        /*0748*/ 	.word	0x0500000f


	//   ....[208]....
        /*074c*/ 	.word	0x0500000f


	//   ....[209]....
        /*0750*/ 	.word	0x0500000f


	//   ....[210]....
        /*0754*/ 	.word	0x0500000f


	//   ....[211]....
        /*0758*/ 	.word	0x0500000f


	//   ....[212]....
        /*075c*/ 	.word	0x0500000f


	//   ....[213]....
        /*0760*/ 	.word	0x0500000f


	//   ....[214]....
        /*0764*/ 	.word	0x0500000f


	//   ....[215]....
        /*0768*/ 	.word	0x0500000f


	//   ....[216]....
        /*076c*/ 	.word	0x0500000f


	//   ....[217]....
        /*0770*/ 	.word	0x0500000f


	//   ....[218]....
        /*0774*/ 	.word	0x0500000f


	//   ....[219]....
        /*0778*/ 	.word	0x0500000f


	//   ....[220]....
        /*077c*/ 	.word	0x0500000f


	//   ....[221]....
        /*0780*/ 	.word	0x0500000f


	//   ....[222]....
        /*0784*/ 	.word	0x0500000f


	//   ....[223]....
        /*0788*/ 	.word	0x0500000f


	//   ....[224]....
        /*078c*/ 	.word	0x0500000f


	//   ....[225]....
        /*0790*/ 	.word	0x0500000f


	//   ....[226]....
        /*0794*/ 	.word	0x0500000f


	//   ....[227]....
        /*0798*/ 	.word	0x0500000f


	//   ....[228]....
        /*079c*/ 	.word	0x0500000f


	//   ....[229]....
        /*07a0*/ 	.word	0x0500000f


	//   ....[230]....
        /*07a4*/ 	.word	0x0500000f


	//   ....[231]....
        /*07a8*/ 	.word	0x0500000f


	//   ....[232]....
        /*07ac*/ 	.word	0x0500000f


	//   ....[233]....
        /*07b0*/ 	.word	0x0500000f


	//   ....[234]....
        /*07b4*/ 	.word	0x0500000f


	//   ....[235]....
        /*07b8*/ 	.word	0x0500000f


	//   ....[236]....
        /*07bc*/ 	.word	0x0500000f


	//   ....[237]....
        /*07c0*/ 	.word	0x0500000f


	//   ....[238]....
        /*07c4*/ 	.word	0x0500000f


	//   ....[239]....
        /*07c8*/ 	.word	0x0500000f


	//   ....[240]....
        /*07cc*/ 	.word	0x0500000f


	//   ....[241]....
        /*07d0*/ 	.word	0x0500000f


	//   ....[242]....
        /*07d4*/ 	.word	0x0500000f


	//   ....[243]....
        /*07d8*/ 	.word	0x0500000f


	//   ....[244]....
        /*07dc*/ 	.word	0x0500000f


	//   ....[245]....
        /*07e0*/ 	.word	0x0500000f


	//   ....[246]....
        /*07e4*/ 	.word	0x0500000f


	//   ....[247]....
        /*07e8*/ 	.word	0x0500000f


	//   ....[248]....
        /*07ec*/ 	.word	0x0500000f


	//   ....[249]....
        /*07f0*/ 	.word	0x0500000f


	//   ....[250]....
        /*07f4*/ 	.word	0x0500000f


	//   ....[251]....
        /*07f8*/ 	.word	0x0500000f


	//   ....[252]....
        /*07fc*/ 	.word	0x0500000f


	//   ....[253]....
        /*0800*/ 	.word	0x0500000f


	//   ....[254]....
        /*0804*/ 	.word	0x0500000f


	//   ....[255]....
        /*0808*/ 	.word	0x0500000f


	//   ....[0]....
        /*080c*/ 	.word	0x0500000f


	//   ....[1]....
        /*0810*/ 	.word	0x0500000f


	//   ....[2]....
        /*0814*/ 	.word	0x0500000f


	//   ....[3]....
        /*0818*/ 	.word	0x0500000f


	//   ....[4]....
        /*081c*/ 	.word	0x0500000f


	//   ....[5]....
        /*0820*/ 	.word	0x0500000f


	//   ....[6]....
        /*0824*/ 	.word	0x0500000f


	//   ....[7]....
        /*0828*/ 	.word	0x0500000f


	//   ....[8]....
        /*082c*/ 	.word	0x0500000f


	//   ....[9]....
        /*0830*/ 	.word	0x0500000f


	//   ....[10]....
        /*0834*/ 	.word	0x0500000f


	//----- nvinfo : EIATTR_COOP_GROUP_INSTR_OFFSETS
	.align		4
.L_645:
        /*0838*/ 	.byte	0x04, 0x28
        /*083a*/ 	.short	(.L_647 - .L_646)


	//   ....[0]....
.L_646:
        /*083c*/ 	.word	0x00000060


	//   ....[1]....
        /*0840*/ 	.word	0x00000140


	//   ....[2]....
        /*0844*/ 	.word	0x00000190


	//   ....[3]....
        /*0848*/ 	.word	0x000003c0


	//   ....[4]....
        /*084c*/ 	.word	0x00000520


	//   ....[5]....
        /*0850*/ 	.word	0x00000640


	//   ....[6]....
        /*0854*/ 	.word	0x000007a0


	//   ....[7]....
        /*0858*/ 	.word	0x000036f0


	//   ....[8]....
        /*085c*/ 	.word	0x00003700


	//   ....[9]....
        /*0860*/ 	.word	0x00004ba0


	//   ....[10]....
        /*0864*/ 	.word	0x00004bb0


	//   ....[11]....
        /*0868*/ 	.word	0x00006b20


	//   ....[12]....
        /*086c*/ 	.word	0x00006b30


	//   ....[13]....
        /*0870*/ 	.word	0x000081e0


	//   ....[14]....
        /*0874*/ 	.word	0x000081f0


	//   ....[15]....
        /*0878*/ 	.word	0x00009ac0


	//   ....[16]....
        /*087c*/ 	.word	0x00009ad0


	//   ....[17]....
        /*0880*/ 	.word	0x00009d60


	//   ....[18]....
        /*0884*/ 	.word	0x00009d70


	//   ....[19]....
        /*0888*/ 	.word	0x0000a290


	//   ....[20]....
        /*088c*/ 	.word	0x0000a2b0


	//   ....[21]....
        /*0890*/ 	.word	0x0000a4f0


	//   ....[22]....
        /*0894*/ 	.word	0x0000a510


	//   ....[23]....
        /*0898*/ 	.word	0x0000acb0


	//   ....[24]....
        /*089c*/ 	.word	0x0000b210


	//   ....[25]....
        /*08a0*/ 	.word	0x0000b220


	//   ....[26]....
        /*08a4*/ 	.word	0x0000b230


	//   ....[27]....
        /*08a8*/ 	.word	0x0000b240


	//   ....[28]....
        /*08ac*/ 	.word	0x0000dd40


	//   ....[29]....
        /*08b0*/ 	.word	0x0000dd50


	//   ....[30]....
        /*08b4*/ 	.word	0x0000dd60


	//   ....[31]....
        /*08b8*/ 	.word	0x0000dd70


	//   ....[32]....
        /*08bc*/ 	.word	0x00011c50


	//   ....[33]....
        /*08c0*/ 	.word	0x00011d10


	//   ....[34]....
        /*08c4*/ 	.word	0x000121f0


	//   ....[35]....
        /*08c8*/ 	.word	0x00012270


	//   ....[36]....
        /*08cc*/ 	.word	0x00014720


	//   ....[37]....
        /*08d0*/ 	.word	0x00014730


	//   ....[38]....
        /*08d4*/ 	.word	0x00014760


	//   ....[39]....
        /*08d8*/ 	.word	0x00014770


	//   ....[40]....
        /*08dc*/ 	.word	0x00015cd0


	//   ....[41]....
        /*08e0*/ 	.word	0x00015d10


	//   ....[42]....
        /*08e4*/ 	.word	0x00015dc0


	//   ....[43]....
        /*08e8*/ 	.word	0x00015de0


	//   ....[44]....
        /*08ec*/ 	.word	0x000173e0


	//   ....[45]....
        /*08f0*/ 	.word	0x00017440


	//   ....[46]....
        /*08f4*/ 	.word	0x00017480


	//   ....[47]....
        /*08f8*/ 	.word	0x000174a0


	//   ....[48]....
        /*08fc*/ 	.word	0x00017bd0


	//   ....[49]....
        /*0900*/ 	.word	0x00017bf0


	//   ....[50]....
        /*0904*/ 	.word	0x00017d20


	//   ....[51]....
        /*0908*/ 	.word	0x00017d40


	//   ....[52]....
        /*090c*/ 	.word	0x00017e40


	//   ....[53]....
        /*0910*/ 	.word	0x00017e60


	//   ....[54]....
        /*0914*/ 	.word	0x00017f70


	//   ....[55]....
        /*0918*/ 	.word	0x00017f90


	//   ....[56]....
        /*091c*/ 	.word	0x00018880


	//   ....[57]....
        /*0920*/ 	.word	0x000188b0


	//   ....[58]....
        /*0924*/ 	.word	0x000189b0


	//   ....[59]....
        /*0928*/ 	.word	0x000189d0


	//   ....[60]....
        /*092c*/ 	.word	0x00018ad0


	//   ....[61]....
        /*0930*/ 	.word	0x00018af0


	//   ....[62]....
        /*0934*/ 	.word	0x00018c00


	//   ....[63]....
        /*0938*/ 	.word	0x00018c20


	//   ....[64]....
        /*093c*/ 	.word	0x00018db0


	//   ....[65]....
        /*0940*/ 	.word	0x00018f80


	//   ....[66]....
        /*0944*/ 	.word	0x00018fb0


	//   ....[67]....
        /*0948*/ 	.word	0x00018fe0


	//   ....[68]....
        /*094c*/ 	.word	0x00019010


	//   ....[69]....
        /*0950*/ 	.word	0x00019040


	//   ....[70]....
        /*0954*/ 	.word	0x00019070


	//   ....[71]....
        /*0958*/ 	.word	0x000191e0


	//   ....[72]....
        /*095c*/ 	.word	0x00019210


	//   ....[73]....
        /*0960*/ 	.word	0x00019240


	//   ....[74]....
        /*0964*/ 	.word	0x00019270


	//   ....[75]....
        /*0968*/ 	.word	0x000192a0


	//   ....[76]....
        /*096c*/ 	.word	0x000192d0


	//   ....[77]....
        /*0970*/ 	.word	0x00019360


	//   ....[78]....
        /*0974*/ 	.word	0x00019390


	//   ....[79]....
        /*0978*/ 	.word	0x00019410


	//   ....[80]....
        /*097c*/ 	.word	0x00019f10


	//   ....[81]....
        /*0980*/ 	.word	0x0001bf80


	//   ....[82]....
        /*0984*/ 	.word	0x0001bfa0


	//   ....[83]....
        /*0988*/ 	.word	0x0001c050


	//   ....[84]....
        /*098c*/ 	.word	0x0001c070


	//   ....[85]....
        /*0990*/ 	.word	0x0001c110


	//   ....[86]....
        /*0994*/ 	.word	0x0001c130


	//   ....[87]....
        /*0998*/ 	.word	0x0001c1d0


	//   ....[88]....
        /*099c*/ 	.word	0x0001c1f0


	//   ....[89]....
        /*09a0*/ 	.word	0x0001c290


	//   ....[90]....
        /*09a4*/ 	.word	0x0001c2b0


	//   ....[91]....
        /*09a8*/ 	.word	0x0001c2c0


	//   ....[92]....
        /*09ac*/ 	.word	0x0001c350


	//   ....[93]....
        /*09b0*/ 	.word	0x0001cab0


	//   ....[94]....
        /*09b4*/ 	.word	0x0001cae0


	//   ....[95]....
        /*09b8*/ 	.word	0x0001cb40


	//   ....[96]....
        /*09bc*/ 	.word	0x0001cb90


	//   ....[97]....
        /*09c0*/ 	.word	0x0001cbd0


	//   ....[98]....
        /*09c4*/ 	.word	0x0001cc40


	//   ....[99]....
        /*09c8*/ 	.word	0x0001cc80


	//   ....[100]....
        /*09cc*/ 	.word	0x0001ccf0


	//   ....[101]....
        /*09d0*/ 	.word	0x0001cd30


	//   ....[102]....
        /*09d4*/ 	.word	0x0001cda0


	//   ....[103]....
        /*09d8*/ 	.word	0x0001cde0


	//   ....[104]....
        /*09dc*/ 	.word	0x0001ce50


	//   ....[105]....
        /*09e0*/ 	.word	0x0001ce90


	//   ....[106]....
        /*09e4*/ 	.word	0x0001cf00


	//   ....[107]....
        /*09e8*/ 	.word	0x0001cf20


	//   ....[108]....
        /*09ec*/ 	.word	0x0001cf50


	//   ....[109]....
        /*09f0*/ 	.word	0x0001d770


	//   ....[110]....
        /*09f4*/ 	.word	0x0001d780


	//   ....[111]....
        /*09f8*/ 	.word	0x0001d7b0


	//   ....[112]....
        /*09fc*/ 	.word	0x0001d800


	//   ....[113]....
        /*0a00*/ 	.word	0x0001d810


	//   ....[114]....
        /*0a04*/ 	.word	0x0001d870


	//   ....[115]....
        /*0a08*/ 	.word	0x0001d8a0


	//   ....[116]....
        /*0a0c*/ 	.word	0x0001d8e0


	//   ....[117]....
        /*0a10*/ 	.word	0x0001d910


	//   ....[118]....
        /*0a14*/ 	.word	0x0001d950


	//   ....[119]....
        /*0a18*/ 	.word	0x0001d980


	//   ....[120]....
        /*0a1c*/ 	.word	0x0001d9c0


	//   ....[121]....
        /*0a20*/ 	.word	0x0001dc60


	//   ....[122]....
        /*0a24*/ 	.word	0x0001dc80


	//   ....[123]....
        /*0a28*/ 	.word	0x0001dc90


	//   ....[124]....
        /*0a2c*/ 	.word	0x0001dd20


	//   ....[125]....
        /*0a30*/ 	.word	0x0001dd30


	//   ....[126]....
        /*0a34*/ 	.word	0x0001ddc0


	//   ....[127]....
        /*0a38*/ 	.word	0x0001ddd0


	//   ....[128]....
        /*0a3c*/ 	.word	0x0001de60


	//   ....[129]....
        /*0a40*/ 	.word	0x0001de70


	//   ....[130]....
        /*0a44*/ 	.word	0x0001df00


	//   ....[131]....
        /*0a48*/ 	.word	0x0001df10


	//   ....[132]....
        /*0a4c*/ 	.word	0x0001df20


	//   ....[133]....
        /*0a50*/ 	.word	0x0001e520


	//   ....[134]....
        /*0a54*/ 	.word	0x0001e560


	//   ....[135]....
        /*0a58*/ 	.word	0x0001e590


	//   ....[136]....
        /*0a5c*/ 	.word	0x0001e5d0


	//   ....[137]....
        /*0a60*/ 	.word	0x0001e660


	//   ....[138]....
        /*0a64*/ 	.word	0x0001e680


	//   ....[139]....
        /*0a68*/ 	.word	0x0001e700


	//   ....[140]....
        /*0a6c*/ 	.word	0x0001e730


	//   ....[141]....
        /*0a70*/ 	.word	0x0001e7a0


	//   ....[142]....
        /*0a74*/ 	.word	0x0001e7c0


	//   ....[143]....
        /*0a78*/ 	.word	0x0001e800


	//   ....[144]....
        /*0a7c*/ 	.word	0x0001e850


	//   ....[145]....
        /*0a80*/ 	.word	0x0001ec40


	//   ....[146]....
        /*0a84*/ 	.word	0x0001eca0


	//   ....[147]....
        /*0a88*/ 	.word	0x0001ecd0


	//   ....[148]....
        /*0a8c*/ 	.word	0x0001ece0


	//   ....[149]....
        /*0a90*/ 	.word	0x0001ed10


	//   ....[150]....
        /*0a94*/ 	.word	0x0001ed40


	//   ....[151]....
        /*0a98*/ 	.word	0x0001ed70


	//   ....[152]....
        /*0a9c*/ 	.word	0x0001eda0


	//   ....[153]....
        /*0aa0*/ 	.word	0x0001ef20


	//   ....[154]....
        /*0aa4*/ 	.word	0x0001ef50


	//   ....[155]....
        /*0aa8*/ 	.word	0x0001ef80


	//   ....[156]....
        /*0aac*/ 	.word	0x0001efb0


	//   ....[157]....
        /*0ab0*/ 	.word	0x0001efe0


	//   ....[158]....
        /*0ab4*/ 	.word	0x0001f010


	//   ....[159]....
        /*0ab8*/ 	.word	0x0001f0d0


	//   ....[160]....
        /*0abc*/ 	.word	0x0001f0f0


	//   ....[161]....
        /*0ac0*/ 	.word	0x0001f160


	//   ....[162]....
        /*0ac4*/ 	.word	0x0001f5d0


	//   ....[163]....
        /*0ac8*/ 	.word	0x0001f8f0


	//   ....[164]....
        /*0acc*/ 	.word	0x0001f980


	//   ....[165]....
        /*0ad0*/ 	.word	0x0001fa20


	//   ....[166]....
        /*0ad4*/ 	.word	0x0001fab0


	//   ....[167]....
        /*0ad8*/ 	.word	0x0001fba0


	//   ....[168]....
        /*0adc*/ 	.word	0x0001fc30


	//   ....[169]....
        /*0ae0*/ 	.word	0x0001fcd0


	//   ....[170]....
        /*0ae4*/ 	.word	0x0001fd60


	//   ....[171]....
        /*0ae8*/ 	.word	0x0001fe50


	//   ....[172]....
        /*0aec*/ 	.word	0x0001fee0


	//   ....[173]....
        /*0af0*/ 	.word	0x0001ff80


	//   ....[174]....
        /*0af4*/ 	.word	0x00020010


	//   ....[175]....
        /*0af8*/ 	.word	0x00020100


	//   ....[176]....
        /*0afc*/ 	.word	0x00020190


	//   ....[177]....
        /*0b00*/ 	.word	0x000201e0


	//   ....[178]....
        /*0b04*/ 	.word	0x00020230


	//   ....[179]....
        /*0b08*/ 	.word	0x00020310


	//   ....[180]....
        /*0b0c*/ 	.word	0x000203a0


	//   ....[181]....
        /*0b10*/ 	.word	0x000203f0


	//   ....[182]....
        /*0b14*/ 	.word	0x00020440


	//   ....[183]....
        /*0b18*/ 	.word	0x000206a0


	//   ....[184]....
        /*0b1c*/ 	.word	0x00020980


	//   ....[185]....
        /*0b20*/ 	.word	0x00020a70


	//   ....[186]....
        /*0b24*/ 	.word	0x00020b10


	//   ....[187]....
        /*0b28*/ 	.word	0x00020b70


	//   ....[188]....
        /*0b2c*/ 	.word	0x00020c80


	//   ....[189]....
        /*0b30*/ 	.word	0x00020cf0


	//   ....[190]....
        /*0b34*/ 	.word	0x00020e00


	//   ....[191]....
        /*0b38*/ 	.word	0x00020e70


	//   ....[192]....
        /*0b3c*/ 	.word	0x00020f80


	//   ....[193]....
        /*0b40*/ 	.word	0x00020ff0


	//   ....[194]....
        /*0b44*/ 	.word	0x00021100


	//   ....[195]....
        /*0b48*/ 	.word	0x00021170


	//   ....[196]....
        /*0b4c*/ 	.word	0x00021250


	//   ....[197]....
        /*0b50*/ 	.word	0x00021350


	//   ....[198]....
        /*0b54*/ 	.word	0x000213c0


	//   ....[199]....
        /*0b58*/ 	.word	0x00021440


	//   ....[200]....
        /*0b5c*/ 	.word	0x00021500


	//   ....[201]....
        /*0b60*/ 	.word	0x00021580


	//   ....[202]....
        /*0b64*/ 	.word	0x00021660


	//   ....[203]....
        /*0b68*/ 	.word	0x000216e0


	//   ....[204]....
        /*0b6c*/ 	.word	0x000217c0


	//   ....[205]....
        /*0b70*/ 	.word	0x00021840


	//   ....[206]....
        /*0b74*/ 	.word	0x00021920


	//   ....[207]....
        /*0b78*/ 	.word	0x000219a0


	//   ....[208]....
        /*0b7c*/ 	.word	0x00021a80


	//   ....[209]....
        /*0b80*/ 	.word	0x00021b00


	//   ....[210]....
        /*0b84*/ 	.word	0x00021be0


	//   ....[211]....
        /*0b88*/ 	.word	0x00021c60


	//   ....[212]....
        /*0b8c*/ 	.word	0x00021d20


	//   ....[213]....
        /*0b90*/ 	.word	0x00021e50


	//   ....[214]....
        /*0b94*/ 	.word	0x00021f10


	//   ....[215]....
        /*0b98*/ 	.word	0x00021f80


	//   ....[216]....
        /*0b9c*/ 	.word	0x00022090


	//   ....[217]....
        /*0ba0*/ 	.word	0x000220f0


	//   ....[218]....
        /*0ba4*/ 	.word	0x000221c0


	//   ....[219]....
        /*0ba8*/ 	.word	0x00022220


	//   ....[220]....
        /*0bac*/ 	.word	0x000222f0


	//   ....[221]....
        /*0bb0*/ 	.word	0x00022350


	//   ....[222]....
        /*0bb4*/ 	.word	0x00022420


	//   ....[223]....
        /*0bb8*/ 	.word	0x00022510


	//   ....[224]....
        /*0bbc*/ 	.word	0x000225a0


	//   ....[225]....
        /*0bc0*/ 	.word	0x00022690


	//   ....[226]....
        /*0bc4*/ 	.word	0x00022730


	//   ....[227]....
        /*0bc8*/ 	.word	0x00022790


	//   ....[228]....
        /*0bcc*/ 	.word	0x00022890


	//   ....[229]....
        /*0bd0*/ 	.word	0x000228f0


	//   ....[230]....
        /*0bd4*/ 	.word	0x000229f0


	//   ....[231]....
        /*0bd8*/ 	.word	0x00022a50


	//   ....[232]....
        /*0bdc*/ 	.word	0x00022b50


	//   ....[233]....
        /*0be0*/ 	.word	0x00022bb0


	//   ....[234]....
        /*0be4*/ 	.word	0x00022cb0


	//   ....[235]....
        /*0be8*/ 	.word	0x00022d10


	//   ....[236]....
        /*0bec*/ 	.word	0x00022de0


	//   ....[237]....
        /*0bf0*/ 	.word	0x00022f20


	//   ....[238]....
        /*0bf4*/ 	.word	0x00022fd0


	//   ....[239]....
        /*0bf8*/ 	.word	0x000230a0


	//   ....[240]....
        /*0bfc*/ 	.word	0x00023170


	//   ....[241]....
        /*0c00*/ 	.word	0x000231d0


	//   ....[242]....
        /*0c04*/ 	.word	0x000232c0


	//   ....[243]....
        /*0c08*/ 	.word	0x00023320


	//   ....[244]....
        /*0c0c*/ 	.word	0x00023410


	//   ....[245]....
        /*0c10*/ 	.word	0x00023470


	//   ....[246]....
        /*0c14*/ 	.word	0x00023560


	//   ....[247]....
        /*0c18*/ 	.word	0x000235c0


	//   ....[248]....
        /*0c1c*/ 	.word	0x000236a0


	//   ....[249]....
        /*0c20*/ 	.word	0x00023730


	//   ....[250]....
        /*0c24*/ 	.word	0x000237d0


	//   ....[251]....
        /*0c28*/ 	.word	0x000238f0


	//   ....[252]....
        /*0c2c*/ 	.word	0x00023960


	//   ....[253]....
        /*0c30*/ 	.word	0x000239d0


	//   ....[254]....
        /*0c34*/ 	.word	0x00023a40


	//   ....[255]....
        /*0c38*/ 	.word	0x00023ab0


	//   ....[0]....
        /*0c3c*/ 	.word	0x00023b30


	//   ....[1]....
        /*0c40*/ 	.word	0x00023bc0


	//   ....[2]....
        /*0c44*/ 	.word	0x00023c50


	//   ....[3]....
        /*0c48*/ 	.word	0x00023cc0


	//   ....[4]....
        /*0c4c*/ 	.word	0x00023d30


	//   ....[5]....
        /*0c50*/ 	.word	0x00023da0


	//   ....[6]....
        /*0c54*/ 	.word	0x00023e20


	//   ....[7]....
        /*0c58*/ 	.word	0x00023e90


	//   ....[8]....
        /*0c5c*/ 	.word	0x00023f30


	//   ....[9]....
        /*0c60*/ 	.word	0x00023fc0


	//   ....[10]....
        /*0c64*/ 	.word	0x000240e0


	//----- nvinfo : EIATTR_REG_RECONFIG
	.align		4
.L_647:
        /*0c68*/ 	.byte	0x01, 0x54
	.zero		2


	//----- nvinfo : EIATTR_SYSCALL_OFFSETS
	.align		4
        /*0c6c*/ 	.byte	0x04, 0x46
        /*0c6e*/ 	.short	(.L_649 - .L_648)


	//   ....[0]....
.L_648:
        /*0c70*/ 	.word	0x00001af0


	//   ....[1]....
        /*0c74*/ 	.word	0x00001c40


	//   ....[2]....
        /*0c78*/ 	.word	0x0000ae20


	//   ....[3]....
        /*0c7c*/ 	.word	0x0000b190


	//   ....[4]....
        /*0c80*/ 	.word	0x0001b560


	//   ....[5]....
        /*0c84*/ 	.word	0x0001b6b0


	//   ....[6]....
        /*0c88*/ 	.word	0x0001b7a0


	//   ....[7]....
        /*0c8c*/ 	.word	0x0001c710


	//----- nvinfo : EIATTR_MBARRIER_INSTR_OFFSETS
	.align		4
.L_649:
        /*0c90*/ 	.byte	0x04, 0x39
        /*0c92*/ 	.short	(.L_651 - .L_650)


	//   ....[0]....
.L_650:
        /*0c94*/ 	.word	0x00000270
        /*0c98*/ 	.word	0x000000ff
        /*0c9c*/ 	.word	0x00030800
        /*0ca0*/ 	.short	0x0100
        /*0ca2*/ 	.byte	0x08
	.zero		1


	//   ....[1]....
        /*0ca4*/ 	.word	0x00000280
        /*0ca8*/ 	.word	0x000000ff
        /*0cac*/ 	.word	0x00030820
        /*0cb0*/ 	.short	0x0100
        /*0cb2*/ 	.byte	0x08
	.zero		1


	//   ....[2]....
        /*0cb4*/ 	.word	0x00000370
        /*0cb8*/ 	.word	0x000000ff
        /*0cbc*/ 	.word	0x00030830
        /*0cc0*/ 	.short	0x0100
        /*0cc2*/ 	.byte	0x08
	.zero		1


	//   ....[3]....
        /*0cc4*/ 	.word	0x00000380
        /*0cc8*/ 	.word	0x000000ff
        /*0ccc*/ 	.word	0x00030840
        /*0cd0*/ 	.short	0x0100
        /*0cd2*/ 	.byte	0x08
	.zero		1


	//   ....[4]....
        /*0cd4*/ 	.word	0x00000390
        /*0cd8*/ 	.word	0x000000ff
        /*0cdc*/ 	.word	0x00030838
        /*0ce0*/ 	.short	0x0100
        /*0ce2*/ 	.byte	0x08
	.zero		1


	//   ....[5]....
        /*0ce4*/ 	.word	0x000003a0
        /*0ce8*/ 	.word	0x000000ff
        /*0cec*/ 	.word	0x00030848
        /*0cf0*/ 	.short	0x0100
        /*0cf2*/ 	.byte	0x08
	.zero		1


	//   ....[6]....
        /*0cf4*/ 	.word	0x000004d0
        /*0cf8*/ 	.word	0x000000ff
        /*0cfc*/ 	.word	0x00030850
        /*0d00*/ 	.short	0x0100
        /*0d02*/ 	.byte	0x08
	.zero		1


	//   ....[7]....
        /*0d04*/ 	.word	0x000004e0
        /*0d08*/ 	.word	0x000000ff
        /*0d0c*/ 	.word	0x00030860
        /*0d10*/ 	.short	0x0100
        /*0d12*/ 	.byte	0x08
	.zero		1


	//   ....[8]....
        /*0d14*/ 	.word	0x000004f0
        /*0d18*/ 	.word	0x000000ff
        /*0d1c*/ 	.word	0x00030858
        /*0d20*/ 	.short	0x0100
        /*0d22*/ 	.byte	0x08
	.zero		1


	//   ....[9]....
        /*0d24*/ 	.word	0x00000500
        /*0d28*/ 	.word	0x000000ff
        /*0d2c*/ 	.word	0x00030868
        /*0d30*/ 	.short	0x0100
        /*0d32*/ 	.byte	0x08
	.zero		1


	//   ....[10]....
        /*0d34*/ 	.word	0x000005f0
        /*0d38*/ 	.word	0x000000ff
        /*0d3c*/ 	.word	0x00030870
        /*0d40*/ 	.short	0x0100
        /*0d42*/ 	.byte	0x06
	.zero		1


	//   ....[11]....
        /*0d44*/ 	.word	0x00000600
        /*0d48*/ 	.word	0x000000ff
        /*0d4c*/ 	.word	0x00030880
        /*0d50*/ 	.short	0x0100
        /*0d52*/ 	.byte	0x06
	.zero		1


	//   ....[12]....
        /*0d54*/ 	.word	0x00000610
        /*0d58*/ 	.word	0x000000ff
        /*0d5c*/ 	.word	0x00030878
        /*0d60*/ 	.short	0x0100
        /*0d62*/ 	.byte	0x06
	.zero		1


	//   ....[13]....
        /*0d64*/ 	.word	0x00000620
        /*0d68*/ 	.word	0x000000ff
        /*0d6c*/ 	.word	0x00030888
        /*0d70*/ 	.short	0x0100
        /*0d72*/ 	.byte	0x06
	.zero		1


	//   ....[14]....
        /*0d74*/ 	.word	0x00000750
        /*0d78*/ 	.word	0x000000ff
        /*0d7c*/ 	.word	0x00030890
        /*0d80*/ 	.short	0x0100
        /*0d82*/ 	.byte	0x08
	.zero		1


	//   ....[15]....
        /*0d84*/ 	.word	0x00000760
        /*0d88*/ 	.word	0x000000ff
        /*0d8c*/ 	.word	0x000308a0
        /*0d90*/ 	.short	0x0100
        /*0d92*/ 	.byte	0x08
	.zero		1


	//   ....[16]....
        /*0d94*/ 	.word	0x00000770
        /*0d98*/ 	.word	0x000000ff
        /*0d9c*/ 	.word	0x00030898
        /*0da0*/ 	.short	0x0100
        /*0da2*/ 	.byte	0x08
	.zero		1


	//   ....[17]....
        /*0da4*/ 	.word	0x00000780
        /*0da8*/ 	.word	0x000000ff
        /*0dac*/ 	.word	0x000308a8
        /*0db0*/ 	.short	0x0100
        /*0db2*/ 	.byte	0x08
	.zero		1


	//   ....[18]....
        /*0db4*/ 	.word	0x000008b0
        /*0db8*/ 	.word	0x000000ff
        /*0dbc*/ 	.word	0x000308b0
        /*0dc0*/ 	.short	0x0100
        /*0dc2*/ 	.byte	0x08
	.zero		1


	//   ....[19]....
        /*0dc4*/ 	.word	0x000008c0
        /*0dc8*/ 	.word	0x000000ff
        /*0dcc*/ 	.word	0x000308c0
        /*0dd0*/ 	.short	0x0100
        /*0dd2*/ 	.byte	0x08
	.zero		1


	//   ....[20]....
        /*0dd4*/ 	.word	0x000008d0
        /*0dd8*/ 	.word	0x000000ff
        /*0ddc*/ 	.word	0x000308b8
        /*0de0*/ 	.short	0x0100
        /*0de2*/ 	.byte	0x08
	.zero		1


	//   ....[21]....
        /*0de4*/ 	.word	0x000008e0
        /*0de8*/ 	.word	0x000000ff
        /*0dec*/ 	.word	0x000308c8
        /*0df0*/ 	.short	0x0100
        /*0df2*/ 	.byte	0x08
	.zero		1


	//   ....[22]....
        /*0df4*/ 	.word	0x000036a0
        /*0df8*/ 	.word	0x00000056
        /*0dfc*/ 	.word	0x00030890
        /*0e00*/ 	.short	0x010a
        /*0e02*/ 	.byte	0x3f
	.zero		1


	//   ....[23]....
        /*0e04*/ 	.word	0x00006ac0
        /*0e08*/ 	.word	0x00000056
        /*0e0c*/ 	.word	0x00030890
        /*0e10*/ 	.short	0x010a
        /*0e12*/ 	.byte	0x3f
	.zero		1


	//   ....[24]....
        /*0e14*/ 	.word	0x00009900
        /*0e18*/ 	.word	0x00000056
        /*0e1c*/ 	.word	0x00030890
        /*0e20*/ 	.short	0x010a
        /*0e22*/ 	.byte	0x3f
	.zero		1


	//   ....[25]....
        /*0e24*/ 	.word	0x0000a0c0
        /*0e28*/ 	.word	0x0000000b
        /*0e2c*/ 	.word	0x00000000
        /*0e30*/ 	.short	0x0101
        /*0e32*/ 	.byte	0x3f
	.zero		1


	//   ....[26]....
        /*0e34*/ 	.word	0x0000a100
        /*0e38*/ 	.word	0x00000056
        /*0e3c*/ 	.word	0x000308b0
        /*0e40*/ 	.short	0x010a
        /*0e42*/ 	.byte	0x3f
	.zero		1


	//   ....[27]....
        /*0e44*/ 	.word	0x0000a800
        /*0e48*/ 	.word	0x00000056
        /*0e4c*/ 	.word	0x00000000
        /*0e50*/ 	.short	0x0101
        /*0e52*/ 	.byte	0x3f
	.zero		1


	//   ....[28]....
        /*0e54*/ 	.word	0x0000aeb0
        /*0e58*/ 	.word	0x00000012
        /*0e5c*/ 	.word	0x00030800
        /*0e60*/ 	.short	0x010a
        /*0e62*/ 	.byte	0x3f
	.zero		1


	//   ....[29]....
        /*0e64*/ 	.word	0x0000af00
        /*0e68*/ 	.word	0x00000012
        /*0e6c*/ 	.word	0x00030800
        /*0e70*/ 	.short	0x010a
        /*0e72*/ 	.byte	0x3f
	.zero		1


	//   ....[30]....
        /*0e74*/ 	.word	0x0000bce0
        /*0e78*/ 	.word	0x00000012
        /*0e7c*/ 	.word	0x00030800
        /*0e80*/ 	.short	0x010a
        /*0e82*/ 	.byte	0x3f
	.zero		1


	//   ....[31]....
        /*0e84*/ 	.word	0x0000e5c0
        /*0e88*/ 	.word	0x00000012
        /*0e8c*/ 	.word	0x00030800
        /*0e90*/ 	.short	0x010a
        /*0e92*/ 	.byte	0x3f
	.zero		1


	//   ....[32]....
        /*0e94*/ 	.word	0x00010a70
        /*0e98*/ 	.word	0x00000003
        /*0e9c*/ 	.word	0x00030830
        /*0ea0*/ 	.short	0x010a
        /*0ea2*/ 	.byte	0x3f
	.zero		1


	//   ....[33]....
        /*0ea4*/ 	.word	0x00010ac0
        /*0ea8*/ 	.word	0x00000003
        /*0eac*/ 	.word	0x00030830
        /*0eb0*/ 	.short	0x010a
        /*0eb2*/ 	.byte	0x3f
	.zero		1


	//   ....[34]....
        /*0eb4*/ 	.word	0x00012760
        /*0eb8*/ 	.word	0x0000000a
        /*0ebc*/ 	.word	0x00000000
        /*0ec0*/ 	.short	0x0101
        /*0ec2*/ 	.byte	0x3f
	.zero		1


	//   ....[35]....
        /*0ec4*/ 	.word	0x00013170
        /*0ec8*/ 	.word	0x0000000a
        /*0ecc*/ 	.word	0x00030830
        /*0ed0*/ 	.short	0x010a
        /*0ed2*/ 	.byte	0x3f
	.zero		1


	//   ....[36]....
        /*0ed4*/ 	.word	0x000131f0
        /*0ed8*/ 	.word	0x0000000a
        /*0edc*/ 	.word	0x00030830
        /*0ee0*/ 	.short	0x010a
        /*0ee2*/ 	.byte	0x3f
	.zero		1


	//   ....[37]....
        /*0ee4*/ 	.word	0x000140a0
        /*0ee8*/ 	.word	0x0000000b
        /*0eec*/ 	.word	0x00030850
        /*0ef0*/ 	.short	0x010a
        /*0ef2*/ 	.byte	0x3f
	.zero		1


	//   ....[38]....
        /*0ef4*/ 	.word	0x000140f0
        /*0ef8*/ 	.word	0x0000000b
        /*0efc*/ 	.word	0x00030850
        /*0f00*/ 	.short	0x010a
        /*0f02*/ 	.byte	0x3f
	.zero		1


	//   ....[39]....
        /*0f04*/ 	.word	0x00014b40
        /*0f08*/ 	.word	0x00000081
        /*0f0c*/ 	.word	0x00000000
        /*0f10*/ 	.short	0x0101
        /*0f12*/ 	.byte	0x3f
	.zero		1


	//   ....[40]....
        /*0f14*/ 	.word	0x00015200
        /*0f18*/ 	.word	0x0000000b
        /*0f1c*/ 	.word	0x00000000
        /*0f20*/ 	.short	0x0101
        /*0f22*/ 	.byte	0x3f
	.zero		1


	//   ....[41]....
        /*0f24*/ 	.word	0x00015a00
        /*0f28*/ 	.word	0x00000008
        /*0f2c*/ 	.word	0x00030850
        /*0f30*/ 	.short	0x010a
        /*0f32*/ 	.byte	0x3f
	.zero		1


	//   ....[42]....
        /*0f34*/ 	.word	0x00015aa0
        /*0f38*/ 	.word	0x00000008
        /*0f3c*/ 	.word	0x00030850
        /*0f40*/ 	.short	0x010a
        /*0f42*/ 	.byte	0x3f
	.zero		1


	//   ....[43]....
        /*0f44*/ 	.word	0x00015f90
        /*0f48*/ 	.word	0x00000008
        /*0f4c*/ 	.word	0x00000000
        /*0f50*/ 	.short	0x0101
        /*0f52*/ 	.byte	0x3f
	.zero		1


	//   ....[44]....
        /*0f54*/ 	.word	0x00017c00
        /*0f58*/ 	.word	0x00000000
        /*0f5c*/ 	.word	0x00000000
        /*0f60*/ 	.short	0x0101
        /*0f62*/ 	.byte	0x3f
	.zero		1


	//   ....[45]....
        /*0f64*/ 	.word	0x00019ff0
        /*0f68*/ 	.word	0x00000016
        /*0f6c*/ 	.word	0x00030820
        /*0f70*/ 	.short	0x010a
        /*0f72*/ 	.byte	0x3f
	.zero		1


	//   ....[46]....
        /*0f74*/ 	.word	0x0001a080
        /*0f78*/ 	.word	0x00000009
        /*0f7c*/ 	.word	0x000308a0
        /*0f80*/ 	.short	0x010a
        /*0f82*/ 	.byte	0x3f
	.zero		1


	//   ....[47]....
        /*0f84*/ 	.word	0x0001a4d0
        /*0f88*/ 	.word	0x00000009
        /*0f8c*/ 	.word	0x000308c0
        /*0f90*/ 	.short	0x010a
        /*0f92*/ 	.byte	0x3f
	.zero		1


	//   ....[48]....
        /*0f94*/ 	.word	0x0001a9e0
        /*0f98*/ 	.word	0x00000008
        /*0f9c*/ 	.word	0x000308a0
        /*0fa0*/ 	.short	0x010a
        /*0fa2*/ 	.byte	0x3f
	.zero		1


	//   ....[49]....
        /*0fa4*/ 	.word	0x0001ae20
        /*0fa8*/ 	.word	0x00000008
        /*0fac*/ 	.word	0x000308c0
        /*0fb0*/ 	.short	0x010a
        /*0fb2*/ 	.byte	0x3f
	.zero		1


	//   ....[50]....
        /*0fb4*/ 	.word	0x0001bd50
        /*0fb8*/ 	.word	0x00000007
        /*0fbc*/ 	.word	0x00030840
        /*0fc0*/ 	.short	0x010a
        /*0fc2*/ 	.byte	0x3f
	.zero		1


	//   ....[51]....
        /*0fc4*/ 	.word	0x0001c410
        /*0fc8*/ 	.word	0x00000007
        /*0fcc*/ 	.word	0x00030830
        /*0fd0*/ 	.short	0x0107
        /*0fd2*/ 	.byte	0x3f
	.zero		1


	//   ....[52]....
        /*0fd4*/ 	.word	0x0001c4e0
        /*0fd8*/ 	.word	0x00000007
        /*0fdc*/ 	.word	0x00030830
        /*0fe0*/ 	.short	0x0101
        /*0fe2*/ 	.byte	0x3f
	.zero		1


	//   ....[53]....
        /*0fe4*/ 	.word	0x0001d070
        /*0fe8*/ 	.word	0x00000016
        /*0fec*/ 	.word	0x00030800
        /*0ff0*/ 	.short	0x0107
        /*0ff2*/ 	.byte	0x3f
	.zero		1


	//   ....[54]....
        /*0ff4*/ 	.word	0x0001d170
        /*0ff8*/ 	.word	0x00000016
        /*0ffc*/ 	.word	0x00030800
        /*1000*/ 	.short	0x0101
        /*1002*/ 	.byte	0x3f
	.zero		1


	//   ....[55]....
        /*1004*/ 	.word	0x0001d190
        /*1008*/ 	.word	0x00000016
        /*100c*/ 	.word	0x00030820
        /*1010*/ 	.short	0x010a
        /*1012*/ 	.byte	0x3f
	.zero		1


	//   ....[56]....
        /*1014*/ 	.word	0x0001d570
        /*1018*/ 	.word	0x00000007
        /*101c*/ 	.word	0x00030840
        /*1020*/ 	.short	0x010a
        /*1022*/ 	.byte	0x3f
	.zero		1


	//   ....[57]....
        /*1024*/ 	.word	0x0001da80
        /*1028*/ 	.word	0x00000007
        /*102c*/ 	.word	0x00030830
        /*1030*/ 	.short	0x0107
        /*1032*/ 	.byte	0x3f
	.zero		1


	//   ....[58]....
        /*1034*/ 	.word	0x0001db40
        /*1038*/ 	.word	0x00000007
        /*103c*/ 	.word	0x00030830
        /*1040*/ 	.short	0x0101
        /*1042*/ 	.byte	0x3f
	.zero		1


	//   ....[59]....
        /*1044*/ 	.word	0x0001dba0
        /*1048*/ 	.word	0x00000006
        /*104c*/ 	.word	0x00030860
        /*1050*/ 	.short	0x010a
        /*1052*/ 	.byte	0x3f
	.zero		1


	//   ....[60]....
        /*1054*/ 	.word	0x0001e100
        /*1058*/ 	.word	0x00000006
        /*105c*/ 	.word	0x00030850
        /*1060*/ 	.short	0x0107
        /*1062*/ 	.byte	0x3f
	.zero		1


	//   ....[61]....
        /*1064*/ 	.word	0x0001e260
        /*1068*/ 	.word	0x00000006
        /*106c*/ 	.word	0x00030850
        /*1070*/ 	.short	0x0101
        /*1072*/ 	.byte	0x3f
	.zero		1


	//   ....[62]....
        /*1074*/ 	.word	0x0001e470
        /*1078*/ 	.word	0x00000000
        /*107c*/ 	.word	0x00030860
        /*1080*/ 	.short	0x010a
        /*1082*/ 	.byte	0x3f
	.zero		1


	//   ....[63]....
        /*1084*/ 	.word	0x0001e980
        /*1088*/ 	.word	0x00000000
        /*108c*/ 	.word	0x00030850
        /*1090*/ 	.short	0x0107
        /*1092*/ 	.byte	0x3f
	.zero		1


	//   ....[64]....
        /*1094*/ 	.word	0x0001ea40
        /*1098*/ 	.word	0x00000000
        /*109c*/ 	.word	0x00030850
        /*10a0*/ 	.short	0x0101
        /*10a2*/ 	.byte	0x3f
	.zero		1


	//   ....[65]....
        /*10a4*/ 	.word	0x0001f550
        /*10a8*/ 	.word	0x00000007
        /*10ac*/ 	.word	0x00030820
        /*10b0*/ 	.short	0x010a
        /*10b2*/ 	.byte	0x3f
	.zero		1


	//   ....[66]....
        /*10b4*/ 	.word	0x0001f6c0
        /*10b8*/ 	.word	0x00000005
        /*10bc*/ 	.word	0x00030840
        /*10c0*/ 	.short	0x010a
        /*10c2*/ 	.byte	0x3f
	.zero		1


	//   ....[67]....
        /*10c4*/ 	.word	0x0001f760
        /*10c8*/ 	.word	0x00000003
        /*10cc*/ 	.word	0x00030840
        /*10d0*/ 	.short	0x010a
        /*10d2*/ 	.byte	0x3f
	.zero		1


	//   ....[68]....
        /*10d4*/ 	.word	0x0001f7a0
        /*10d8*/ 	.word	0x00000005
        /*10dc*/ 	.word	0x00030860
        /*10e0*/ 	.short	0x010a
        /*10e2*/ 	.byte	0x3f
	.zero		1


	//   ....[69]....
        /*10e4*/ 	.word	0x0001f7e0
        /*10e8*/ 	.word	0x00000003
        /*10ec*/ 	.word	0x00030860
        /*10f0*/ 	.short	0x010a
        /*10f2*/ 	.byte	0x3f
	.zero		1


	//   ....[70]....
        /*10f4*/ 	.word	0x0001f840
        /*10f8*/ 	.word	0x00000056
        /*10fc*/ 	.word	0x00030890
        /*1100*/ 	.short	0x010a
        /*1102*/ 	.byte	0x3f
	.zero		1


	//   ....[71]....
        /*1104*/ 	.word	0x0001faf0
        /*1108*/ 	.word	0x00000056
        /*110c*/ 	.word	0x00030890
        /*1110*/ 	.short	0x010a
        /*1112*/ 	.byte	0x3f
	.zero		1


	//   ....[72]....
        /*1114*/ 	.word	0x0001fda0
        /*1118*/ 	.word	0x00000056
        /*111c*/ 	.word	0x00030890
        /*1120*/ 	.short	0x010a
        /*1122*/ 	.byte	0x3f
	.zero		1


	//   ....[73]....
        /*1124*/ 	.word	0x00020050
        /*1128*/ 	.word	0x00000056
        /*112c*/ 	.word	0x000308b0
        /*1130*/ 	.short	0x010a
        /*1132*/ 	.byte	0x3f
	.zero		1


	//   ....[74]....
        /*1134*/ 	.word	0x00020260
        /*1138*/ 	.word	0x00000012
        /*113c*/ 	.word	0x00030800
        /*1140*/ 	.short	0x010a
        /*1142*/ 	.byte	0x3f
	.zero		1


	//   ....[75]....
        /*1144*/ 	.word	0x00020480
        /*1148*/ 	.word	0x00000012
        /*114c*/ 	.word	0x00030800
        /*1150*/ 	.short	0x010a
        /*1152*/ 	.byte	0x3f
	.zero		1


	//   ....[76]....
        /*1154*/ 	.word	0x000204d0
        /*1158*/ 	.word	0x00000003
        /*115c*/ 	.word	0x00030830
        /*1160*/ 	.short	0x010a
        /*1162*/ 	.byte	0x3f
	.zero		1


	//   ....[77]....
        /*1164*/ 	.word	0x00020520
        /*1168*/ 	.word	0x0000000a
        /*116c*/ 	.word	0x00030830
        /*1170*/ 	.short	0x010a
        /*1172*/ 	.byte	0x3f
	.zero		1


	//   ....[78]....
        /*1174*/ 	.word	0x00020570
        /*1178*/ 	.word	0x0000000b
        /*117c*/ 	.word	0x00030850
        /*1180*/ 	.short	0x010a
        /*1182*/ 	.byte	0x3f
	.zero		1


	//   ....[79]....
        /*1184*/ 	.word	0x000205c0
        /*1188*/ 	.word	0x00000008
        /*118c*/ 	.word	0x00030850
        /*1190*/ 	.short	0x010a
        /*1192*/ 	.byte	0x3f
	.zero		1


	//   ....[80]....
        /*1194*/ 	.word	0x00020760
        /*1198*/ 	.word	0x00000016
        /*119c*/ 	.word	0x00030820
        /*11a0*/ 	.short	0x010a
        /*11a2*/ 	.byte	0x3f
	.zero		1


	//   ....[81]....
        /*11a4*/ 	.word	0x000207b0
        /*11a8*/ 	.word	0x00000009
        /*11ac*/ 	.word	0x000308a0
        /*11b0*/ 	.short	0x010a
        /*11b2*/ 	.byte	0x3f
	.zero		1


	//   ....[82]....
        /*11b4*/ 	.word	0x00020800
        /*11b8*/ 	.word	0x00000009
        /*11bc*/ 	.word	0x000308c0
        /*11c0*/ 	.short	0x010a
        /*11c2*/ 	.byte	0x3f
	.zero		1


	//   ....[83]....
        /*11c4*/ 	.word	0x00020850
        /*11c8*/ 	.word	0x00000008
        /*11cc*/ 	.word	0x000308a0
        /*11d0*/ 	.short	0x010a
        /*11d2*/ 	.byte	0x3f
	.zero		1


	//   ....[84]....
        /*11d4*/ 	.word	0x000208a0
        /*11d8*/ 	.word	0x00000008
        /*11dc*/ 	.word	0x000308c0
        /*11e0*/ 	.short	0x010a
        /*11e2*/ 	.byte	0x3f
	.zero		1


	//   ....[85]....
        /*11e4*/ 	.word	0x000209c0
        /*11e8*/ 	.word	0x00000007
        /*11ec*/ 	.word	0x00030840
        /*11f0*/ 	.short	0x010a
        /*11f2*/ 	.byte	0x3f
	.zero		1


	//   ....[86]....
        /*11f4*/ 	.word	0x00021d50
        /*11f8*/ 	.word	0x00000016
        /*11fc*/ 	.word	0x00030820
        /*1200*/ 	.short	0x010a
        /*1202*/ 	.byte	0x3f
	.zero		1


	//   ....[87]....
        /*1204*/ 	.word	0x00021da0
        /*1208*/ 	.word	0x00000007
        /*120c*/ 	.word	0x00030840
        /*1210*/ 	.short	0x010a
        /*1212*/ 	.byte	0x3f
	.zero		1


	//   ....[88]....
        /*1214*/ 	.word	0x000225e0
        /*1218*/ 	.word	0x00000006
        /*121c*/ 	.word	0x00030860
        /*1220*/ 	.short	0x010a
        /*1222*/ 	.byte	0x3f
	.zero		1


	//   ....[89]....
        /*1224*/ 	.word	0x00022e70
        /*1228*/ 	.word	0x00000000
        /*122c*/ 	.word	0x00030860
        /*1230*/ 	.short	0x010a
        /*1232*/ 	.byte	0x3f
	.zero		1


	//   ....[90]....
        /*1234*/ 	.word	0x00024000
        /*1238*/ 	.word	0x00000007
        /*123c*/ 	.word	0x00030820
        /*1240*/ 	.short	0x010a
        /*1242*/ 	.byte	0x3f
	.zero		1


	//   ....[91]....
        /*1244*/ 	.word	0x000241a0
        /*1248*/ 	.word	0x00000005
        /*124c*/ 	.word	0x00030840
        /*1250*/ 	.short	0x010a
        /*1252*/ 	.byte	0x3f
	.zero		1


	//   ....[92]....
        /*1254*/ 	.word	0x000241f0
        /*1258*/ 	.word	0x00000003
        /*125c*/ 	.word	0x00030840
        /*1260*/ 	.short	0x010a
        /*1262*/ 	.byte	0x3f
	.zero		1


	//   ....[93]....
        /*1264*/ 	.word	0x00024240
        /*1268*/ 	.word	0x00000005
        /*126c*/ 	.word	0x00030860
        /*1270*/ 	.short	0x010a
        /*1272*/ 	.byte	0x3f
	.zero		1


	//----- nvinfo : EIATTR_NUM_MBARRIERS
	.align		4
.L_651:
        /*1274*/ 	.byte	0x03, 0x38
        /*1276*/ 	.short	0x0016


	//----- nvinfo : EIATTR_EXIT_INSTR_OFFSETS
	.align		4
        /*1278*/ 	.byte	0x04, 0x1c
        /*127a*/ 	.short	(.L_653 - .L_652)


	//   ....[0]....
.L_652:
        /*127c*/ 	.word	0x0001f830


	//----- nvinfo : EIATTR_MAX_THREADS
	.align		4
.L_653:
        /*1280*/ 	.byte	0x04, 0x05
        /*1282*/ 	.short	(.L_655 - .L_654)
.L_654:
        /*1284*/ 	.word	0x00000180
        /*1288*/ 	.word	0x00000001
        /*128c*/ 	.word	0x00000001


	//----- nvinfo : EIATTR_CRS_STACK_SIZE
	.align		4
.L_655:
        /*1290*/ 	.byte	0x04, 0x1e
        /*1292*/ 	.short	(.L_657 - .L_656)
.L_656:
        /*1294*/ 	.word	0x00000000


	//----- nvinfo : EIATTR_CBANK_PARAM_SIZE
	.align		4
.L_657:
        /*1298*/ 	.byte	0x03, 0x19
        /*129a*/ 	.short	0x0af0


	//----- nvinfo : EIATTR_PARAM_CBANK
	.align		4
        /*129c*/ 	.byte	0x04, 0x0a
        /*129e*/ 	.short	(.L_659 - .L_658)
	.align		4
.L_658:
        /*12a0*/ 	.word	index@(.nv.constant0._ZN7cutlass13device_kernelIN5flash11enable_sm90INS1_16FlashAttnFwdSm90INS1_25CollectiveMainloopFwdSm90ILi2EN4cute5tupleIJNS5_1CILi1EEES8_S8_EEENS6_IJNS7_ILi128EEENS7_ILi96EEENS7_ILi192EEEEEELi192ENS_6half_tEfNS_4arch4Sm90ELb0ELb0ELb0ELb1ELb1ELb1ELb0ELb1ELb1ELb1ELb0ELb0EEENS1_21CollectiveEpilogueFwdINS6_IJSA_SC_SB_EEES9_SE_SG_Li256ELb1ELb1ELb0ELb0EEENS1_36VarlenDynamicPersistentTileSchedulerILi128ELi96ELi256ELi128ELb0ELb1ELb1ELb0ELb1ELb1EEEEEEEEEvNT_6ParamsE)
        /*12a4*/ 	.short	0x0210
        /*12a6*/ 	.short	0x0af0


	//----- nvinfo : EIATTR_SW_WAR
	.align		4
.L_659:
        /*12a8*/ 	.byte	0x04, 0x36
        /*12aa*/ 	.short	(.L_661 - .L_660)
.L_660:
        /*12ac*/ 	.word	0x00000008
.L_661:


//--------------------- .nv.info._ZN7cutlass13device_kernelIN5flash11enable_sm90INS1_16FlashAttnFwdSm90INS1_25CollectiveMainloopFwdSm90ILi2EN4cute5tupleIJNS5_1CILi1EEES8_S8_EEENS6_IJNS7_ILi128EEENS7_ILi96EEENS7_ILi192EEEEEELi192ENS_6half_tEfNS_4arch4Sm90ELb0ELb1ELb0ELb0ELb1ELb0ELb0ELb1ELb1ELb1ELb0ELb0EEENS1_21CollectiveEpilogueFwdINS6_IJSA_SC_SB_EEES9_SE_SG_Li256ELb0ELb1ELb0ELb0EEENS1_30DynamicPersistentTileSchedulerILi256ELi128ELb0ELb1ELb1EEEEEEEEEvNT_6ParamsE --------------------------
	.section	.nv.info._ZN7cutlass13device_kernelIN5flash11enable_sm90INS1_16FlashAttnFwdSm90INS1_25CollectiveMainloopFwdSm90ILi2EN4cute5tupleIJNS5_1CILi1EEES8_S8_EEENS6_IJNS7_ILi128EEENS7_ILi96EEENS7_ILi192EEEEEELi192ENS_6half_tEfNS_4arch4Sm90ELb0ELb1ELb0ELb0ELb1ELb0ELb0ELb1ELb1ELb1ELb0ELb0EEENS1_21CollectiveEpilogueFwdINS6_IJSA_SC_SB_EEES9_SE_SG_Li256ELb0ELb1ELb0ELb0EEENS1_30DynamicPersistentTileSchedulerILi256ELi128ELb0ELb1ELb1EEEEEEEEEvNT_6ParamsE,"",@"SHT_CUDA_INFO"
	.sectionflags	@""
	.align	4


	//----- nvinfo : EIATTR_CUDA_API_VERSION
	.align		4
        /*0000*/ 	.byte	0x04, 0x37
        /*0002*/ 	.short	(.L_663 - .L_662)
.L_662:
        /*0004*/ 	.word	0x00000082


	//----- nvinfo : EIATTR_KPARAM_INFO
	.align		4
.L_663:
        /*0008*/ 	.byte	0x04, 0x17
        /*000a*/ 	.short	(.L_665 - .L_664)
.L_664:
        /*000c*/ 	.word	0x00000000
        /*0010*/ 	.short	0x0000
        /*0012*/ 	.short	0x0070
        /*0014*/ 	.byte	0x00, 0xf0, 0x01, 0x2a


	//----- nvinfo : EIATTR_SPARSE_MMA_MASK
	.align		4
.L_665:
        /*0018*/ 	.byte	0x03, 0x50
        /*001a*/ 	.short	0x0000


	//----- nvinfo : EIATTR_MAXREG_COUNT
	.align		4
        /*001c*/ 	.byte	0x03, 0x1b
        /*001e*/ 	.short	0x00a8


	//----- nvinfo : EIATTR_NUM_BARRIERS
	.align		4
        /*0020*/ 	.byte	0x02, 0x4c
        /*0022*/ 	.byte	0x09
	.zero		1


	//----- nvinfo : EIATTR_EXTERNS
	.align		4
        /*0024*/ 	.byte	0x04, 0x0f
        /*0026*/ 	.short	(.L_667 - .L_666)


	//   ....[0]....
	.align		4
.L_666:
        /*0028*/ 	.word	index@(__assertfail)


	//----- nvinfo : EIATTR_ANNOTATIONS
	.align		4
.L_667:
        /*002c*/ 	.byte	0x04, 0x55
        /*002e*/ 	.short	(.L_669 - .L_668)


	//   ....[0]....
.L_668:
        /*0030*/ 	.word	0x00000001
        /*0034*/ 	.byte	0xa0, 0x08, 0x00, 0x00, 0x01, 0x00, 0x00, 0x00, 0x60, 0x09, 0x00, 0x00, 0x01, 0x00, 0x00, 0x00
        /*0044*/ 	.byte	0x80, 0x00, 0x01, 0x00, 0x01, 0x00, 0x00, 0x00, 0x20, 0x01, 0x01, 0x00, 0x01, 0x00, 0x00, 0x00
        /*0054*/ 	.byte	0xa0, 0x01, 0x01, 0x00, 0x01, 0x00, 0x00, 0x00, 0x90, 0x28, 0x01, 0x00, 0x01, 0x00, 0x00, 0x00
        /*0064*/ 	.byte	0xb0, 0x28, 0x01, 0x00, 0x01, 0x00, 0x00, 0x00, 0x90, 0x42, 0x01, 0x00, 0x01, 0x00, 0x00, 0x00
        /*0074*/ 	.byte	0x30, 0x44, 0x01, 0x00


	//----- nvinfo : EIATTR_MERCURY_ISA_VERSION
	.align		4
.L_669:
        /*0078*/ 	.byte	0x03, 0x5f
        /*007a*/ 	.short	0x0101


	//----- nvinfo : EIATTR_INT_WARP_WIDE_INSTR_OFFSETS
	.align		4
        /*007c*/ 	.byte	0x04, 0x31
        /*007e*/ 	.short	(.L_671 - .L_670)


	//   ....[0]....
.L_670:
        /*0080*/ 	.word	0x000000c0


	//   ....[1]....
        /*0084*/ 	.word	0x000000d0


	//   ....[2]....
        /*0088*/ 	.word	0x00000170


	//   ....[3]....
        /*008c*/ 	.word	0x00010db0


	//   ....[4]....
        /*0090*/ 	.word	0x00010e40


	//   ....[5]....
        /*0094*/ 	.word	0x000139e0


	//   ....[6]....
        /*0098*/ 	.word	0x00013a70


	//----- nvinfo : EIATTR_COOP_GROUP_MASK_REGIDS
	.align		4
.L_671:
        /*009c*/ 	.byte	0x04, 0x29
        /*009e*/ 	.short	(.L_673 - .L_672)


	//   ....[0]....
.L_672:
        /*00a0*/ 	.word	0xffffffff


	//   ....[1]....
        /*00a4*/ 	.word	0xffffffff


	//   ....[2]....
        /*00a8*/ 	.word	0xffffffff


	//   ....[3]....
        /*00ac*/ 	.word	0xffffffff


	//   ....[4]....
        /*00b0*/ 	.word	0xffffffff


	//   ....[5]....
        /*00b4*/ 	.word	0xffffffff


	//   ....[6]....
        /*00b8*/ 	.word	0xffffffff


	//   ....[7]....
        /*00bc*/ 	.word	0xffffffff


	//   ....[8]....
        /*00c0*/ 	.word	0xffffffff


	//   ....[9]....
        /*00c4*/ 	.word	0xffffffff


	//   ....[10]....
        /*00c8*/ 	.word	0xffffffff


	//   ....[11]....
        /*00cc*/ 	.word	0xffffffff


	//   ....[12]....
        /*00d0*/ 	.word	0xffffffff


	//   ....[13]....
        /*00d4*/ 	.word	0xffffffff


	//   ....[14]....
        /*00d8*/ 	.word	0xffffffff


	//   ....[15]....
        /*00dc*/ 	.word	0xffffffff


	//   ....[16]....
        /*00e0*/ 	.word	0xffffffff


	//   ....[17]....
        /*00e4*/ 	.word	0xffffffff


	//   ....[18]....
        /*00e8*/ 	.word	0xffffffff


	//   ....[19]....
        /*00ec*/ 	.word	0xffffffff


	//   ....[20]....
        /*00f0*/ 	.word	0xffffffff


	//   ....[21]....
        /*00f4*/ 	.word	0xffffffff


	//   ....[22]....
        /*00f8*/ 	.word	0xffffffff


	//   ....[23]....
        /*00fc*/ 	.word	0xffffffff


	//   ....[24]....
        /*0100*/ 	.word	0xffffffff


	//   ....[25]....
        /*0104*/ 	.word	0xffffffff


	//   ....[26]....
        /*0108*/ 	.word	0xffffffff


	//   ....[27]....
        /*010c*/ 	.word	0xffffffff


	//   ....[28]....
        /*0110*/ 	.word	0xffffffff


	//   ....[29]....
        /*0114*/ 	.word	0xffffffff


	//   ....[30]....
        /*0118*/ 	.word	0xffffffff


	//   ....[31]....
        /*011c*/ 	.word	0xffffffff


	//   ....[32]....
        /*0120*/ 	.word	0xffffffff


	//   ....[33]....
        /*0124*/ 	.word	0xffffffff


	//   ....[34]....
        /*0128*/ 	.word	0xffffffff


	//   ....[35]....
        /*012c*/ 	.word	0xffffffff


	//   ....[36]....
        /*0130*/ 	.word	0xffffffff


	//   ....[37]....
        /*0134*/ 	.word	0xffffffff


	//   ....[38]....
        /*0138*/ 	.word	0xffffffff


	//   ....[39]....
        /*013c*/ 	.word	0xffffffff


	//   ....[40]....
        /*0140*/ 	.word	0xffffffff


	//   ....[41]....
        /*0144*/ 	.word	0xffffffff


	//   ....[42]....
        /*0148*/ 	.word	0xffffffff


	//   ....[43]....
        /*014c*/ 	.word	0xffffffff


	//   ....[44]....
        /*0150*/ 	.word	0xffffffff


	//   ....[45]....
        /*0154*/ 	.word	0xffffffff


	//   ....[46]....
        /*0158*/ 	.word	0xffffffff


	//   ....[47]....
        /*015c*/ 	.word	0xffffffff


	//   ....[48]....
        /*0160*/ 	.word	0xffffffff


	//   ....[49]....
        /*0164*/ 	.word	0xffffffff


	//   ....[50]....
        /*0168*/ 	.word	0xffffffff


	//   ....[51]....
        /*016c*/ 	.word	0xffffffff


	//   ....[52]....
        /*0170*/ 	.word	0xffffffff


	//   ....[53]....
        /*0174*/ 	.word	0xffffffff


	//   ....[54]....
        /*0178*/ 	.word	0xffffffff


	//   ....[55]....
        /*017c*/ 	.word	0xffffffff


	//   ....[56]....
        /*0180*/ 	.word	0xffffffff


	//   ....[57]....
        /*0184*/ 	.word	0xffffffff


	//   ....[58]....
        /*0188*/ 	.word	0xffffffff


	//   ....[59]....
        /*018c*/ 	.word	0xffffffff


	//   ....[60]....
        /*0190*/ 	.word	0xffffffff


	//   ....[61]....
        /*0194*/ 	.word	0xffffffff


	//   ....[62]....
        /*0198*/ 	.word	0xffffffff


	//   ....[63]....
        /*019c*/ 	.word	0xffffffff


	//   ....[64]....
        /*01a0*/ 	.word	0xffffffff


	//   ....[65]....
        /*01a4*/ 	.word	0xffffffff


	//   ....[66]....
        /*01a8*/ 	.word	0xffffffff


	//   ....[67]....
        /*01ac*/ 	.word	0xffffffff


	//   ....[68]....
        /*01b0*/ 	.word	0xffffffff


	//   ....[69]....
        /*01b4*/ 	.word	0xffffffff


	//   ....[70]....
        /*01b8*/ 	.word	0xffffffff


	//   ....[71]....
        /*01bc*/ 	.word	0xffffffff


	//   ....[72]....
        /*01c0*/ 	.word	0xffffffff


	//   ....[73]....
        /*01c4*/ 	.word	0xffffffff


	//   ....[74]....
        /*01c8*/ 	.word	0xffffffff


	//   ....[75]....
        /*01cc*/ 	.word	0xffffffff


	//   ....[76]....
        /*01d0*/ 	.word	0xffffffff


	//   ....[77]....
        /*01d4*/ 	.word	0xffffffff


	//   ....[78]....
        /*01d8*/ 	.word	0xffffffff


	//   ....[79]....
        /*01dc*/ 	.word	0xffffffff


	//   ....[80]....
        /*01e0*/ 	.word	0xffffffff


	//   ....[81]....
        /*01e4*/ 	.word	0xffffffff


	//   ....[82]....
        /*01e8*/ 	.word	0xffffffff


	//   ....[83]....
        /*01ec*/ 	.word	0xffffffff


	//   ....[84]....
        /*01f0*/ 	.word	0xffffffff


	//   ....[85]....
        /*01f4*/ 	.word	0xffffffff


	//   ....[86]....
        /*01f8*/ 	.word	0xffffffff


	//   ....[87]....
        /*01fc*/ 	.word	0xffffffff


	//   ....[88]....
        /*0200*/ 	.word	0xffffffff


	//   ....[89]....
        /*0204*/ 	.word	0xffffffff


	//   ....[90]....
        /*0208*/ 	.word	0xffffffff


	//   ....[91]....
        /*020c*/ 	.word	0xffffffff


	//   ....[92]....
        /*0210*/ 	.word	0xffffffff


	//   ....[93]....
        /*0214*/ 	.word	0xffffffff


	//   ....[94]....
        /*0218*/ 	.word	0xffffffff


	//   ....[95]....
        /*021c*/ 	.word	0xffffffff


	//   ....[96]....
        /*0220*/ 	.word	0xffffffff


	//   ....[97]....
        /*0224*/ 	.word	0xffffffff


	//   ....[98]....
        /*0228*/ 	.word	0xffffffff


	//   ....[99]....
        /*022c*/ 	.word	0xffffffff


	//   ....[100]....
        /*0230*/ 	.word	0xffffffff


	//   ....[101]....
        /*0234*/ 	.word	0xffffffff


	//   ....[102]....
        /*0238*/ 	.word	0xffffffff


	//   ....[103]....
        /*023c*/ 	.word	0xffffffff


	//   ....[104]....
        /*0240*/ 	.word	0xffffffff


	//   ....[105]....
        /*0244*/ 	.word	0xffffffff


	//   ....[106]....
        /*0248*/ 	.word	0xffffffff


	//   ....[107]....
        /*024c*/ 	.word	0xffffffff


	//   ....[108]....
        /*0250*/ 	.word	0xffffffff


	//   ....[109]....
        /*0254*/ 	.word	0xffffffff


	//   ....[110]....
        /*0258*/ 	.word	0xffffffff


	//   ....[111]....
        /*025c*/ 	.word	0xffffffff


	//   ....[112]....
        /*0260*/ 	.word	0xffffffff


	//   ....[113]....
        /*0264*/ 	.word	0xffffffff


	//   ....[114]....
        /*0268*/ 	.word	0xffffffff


	//   ....[115]....
        /*026c*/ 	.word	0xffffffff


	//   ....[116]....
        /*0270*/ 	.word	0xffffffff


	//   ....[117]....
        /*0274*/ 	.word	0xffffffff


	//   ....[118]....
        /*0278*/ 	.word	0xffffffff


	//   ....[119]....
        /*027c*/ 	.word	0xffffffff


	//   ....[120]....
        /*0280*/ 	.word	0x0500000f


	//   ....[121]....
        /*0284*/ 	.word	0x0500000f


	//   ....[122]....
        /*0288*/ 	.word	0x0500000f


	//   ....[123]....
        /*028c*/ 	.word	0x0500000f


	//   ....[124]....
        /*0290*/ 	.word	0x0500000f


	//   ....[125]....
        /*0294*/ 	.word	0x0500000f


	//   ....[126]....
        /*0298*/ 	.word	0x0500000f


	//   ....[127]....
        /*029c*/ 	.word	0x0500000f


	//   ....[128]....
        /*02a0*/ 	.word	0x0500000f


	//   ....[129]....
        /*02a4*/ 	.word	0x0500000f


	//   ....[130]....
        /*02a8*/ 	.word	0x0500000f


	//   ....[131]....
        /*02ac*/ 	.word	0x0500000f


	//   ....[132]....
        /*02b0*/ 	.word	0x0500000f


	//   ....[133]....
        /*02b4*/ 	.word	0x0500000f


	//   ....[134]....
        /*02b8*/ 	.word	0x0500000f


	//   ....[135]....
        /*02bc*/ 	.word	0x0500000f


	//   ....[136]....
        /*02c0*/ 	.word	0x0500000f


	//   ....[137]....
        /*02c4*/ 	.word	0x0500000f


	//   ....[138]....
        /*02c8*/ 	.word	0x0500000f


	//   ....[139]....
        /*02cc*/ 	.word	0x0500000f


	//   ....[140]....
        /*02d0*/ 	.word	0x0500000f


	//   ....[141]....
        /*02d4*/ 	.word	0x0500000f


	//   ....[142]....
        /*02d8*/ 	.word	0x0500000f


	//   ....[143]....
        /*02dc*/ 	.word	0x0500000f


	//   ....[144]....
        /*02e0*/ 	.word	0x0500000f


	//   ....[145]....
        /*02e4*/ 	.word	0x0500000f


	//   ....[146]....
        /*02e8*/ 	.word	0x0500000f


	//   ....[147]....
        /*02ec*/ 	.word	0x0500000f


	//   ....[148]....
        /*02f0*/ 	.word	0x0500000f


	//   ....[149]....
        /*02f4*/ 	.word	0x0500000f


	//   ....[150]....
        /*02f8*/ 	.word	0x0500000f


	//   ....[151]....
        /*02fc*/ 	.word	0x0500000f


	//   ....[152]....
        /*0300*/ 	.word	0x0500000f


	//   ....[153]....
        /*0304*/ 	.word	0x0500000f


	//   ....[154]....
        /*0308*/ 	.word	0x0500000f


	//   ....[155]....
        /*030c*/ 	.word	0x0500000f


	//   ....[156]....
        /*0310*/ 	.word	0x0500000f


	//   ....[157]....
        /*0314*/ 	.word	0x0500000f


	//   ....[158]....
        /*0318*/ 	.word	0x0500000f


	//   ....[159]....
        /*031c*/ 	.word	0x0500000f


	//   ....[160]....
        /*0320*/ 	.word	0x0500000f


	//   ....[161]....
        /*0324*/ 	.word	0x0500000f


	//   ....[162]....
        /*0328*/ 	.word	0x0500000f


	//   ....[163]....
        /*032c*/ 	.word	0x0500000f


	//   ....[164]....
        /*0330*/ 	.word	0x0500000f


	//   ....[165]....
        /*0334*/ 	.word	0x0500000f


	//   ....[166]....
        /*0338*/ 	.word	0x0500000f


	//   ....[167]....
        /*033c*/ 	.word	0x0500000f


	//   ....[168]....
        /*0340*/ 	.word	0x0500000f


	//   ....[169]....
        /*0344*/ 	.word	0x0500000f


	//   ....[170]....
        /*0348*/ 	.word	0x0500000f


	//   ....[171]....
        /*034c*/ 	.word	0x0500000f


	//   ....[172]....
        /*0350*/ 	.word	0x0500000f


	//   ....[173]....
        /*0354*/ 	.word	0x0500000f


	//   ....[174]....
        /*0358*/ 	.word	0x0500000f


	//   ....[175]....
        /*035c*/ 	.word	0x0500000f


	//   ....[176]....
        /*0360*/ 	.word	0x0500000f


	//   ....[177]....
        /*0364*/ 	.word	0x0500000f


	//   ....[178]....
        /*0368*/ 	.word	0x0500000f


	//   ....[179]....
        /*036c*/ 	.word	0x0500000f


	//   ....[180]....
        /*0370*/ 	.word	0x0500000f


	//   ....[181]....
        /*0374*/ 	.word	0x0500000f


	//   ....[182]....
        /*0378*/ 	.word	0x0500000f


	//   ....[183]....
        /*037c*/ 	.word	0x0500000f


	//   ....[184]....
        /*0380*/ 	.word	0x0500000f


	//   ....[185]....
        /*0384*/ 	.word	0x0500000f


	//   ....[186]....
        /*0388*/ 	.word	0x0500000f


	//----- nvinfo : EIATTR_COOP_GROUP_INSTR_OFFSETS
	.align		4
.L_673:
        /*038c*/ 	.byte	0x04, 0x28
        /*038e*/ 	.short	(.L_675 - .L_674)


	//   ....[0]....
.L_674:
        /*0390*/ 	.word	0x00000070


	//   ....[1]....
        /*0394*/ 	.word	0x000000b0


	//   ....[2]....
        /*0398*/ 	.word	0x000002d0


	//   ....[3]....
        /*039c*/ 	.word	0x00000430


	//   ....[4]....
        /*03a0*/ 	.word	0x00000550


	//   ....[5]....
        /*03a4*/ 	.word	0x000006b0


	//   ....[6]....
        /*03a8*/ 	.word	0x000018b0


	//   ....[7]....
        /*03ac*/ 	.word	0x00002380


	//   ....[8]....
        /*03b0*/ 	.word	0x000025b0


	//   ....[9]....
        /*03b4*/ 	.word	0x000032e0


	//   ....[10]....
        /*03b8*/ 	.word	0x000033f0


	//   ....[11]....
        /*03bc*/ 	.word	0x00003a30


	//   ....[12]....
        /*03c0*/ 	.word	0x00003aa0


	//   ....[13]....
        /*03c4*/ 	.word	0x000057f0


	//   ....[14]....
        /*03c8*/ 	.word	0x000059e0


	//   ....[15]....
        /*03cc*/ 	.word	0x00006860


	//   ....[16]....
        /*03d0*/ 	.word	0x00006980


	//   ....[17]....
        /*03d4*/ 	.word	0x00006f00


	//   ....[18]....
        /*03d8*/ 	.word	0x00006f50


	//   ....[19]....
        /*03dc*/ 	.word	0x00008db0


	//   ....[20]....
        /*03e0*/ 	.word	0x00008dc0


	//   ....[21]....
        /*03e4*/ 	.word	0x00008df0


	//   ....[22]....
        /*03e8*/ 	.word	0x00008e00


	//   ....[23]....
        /*03ec*/ 	.word	0x0000a9e0


	//   ....[24]....
        /*03f0*/ 	.word	0x0000abd0


	//   ....[25]....
        /*03f4*/ 	.word	0x0000ba30


	//   ....[26]....
        /*03f8*/ 	.word	0x0000bb40


	//   ....[27]....
        /*03fc*/ 	.word	0x0000c100


	//   ....[28]....
        /*0400*/ 	.word	0x0000c150


	//   ....[29]....
        /*0404*/ 	.word	0x0000d210


	//   ....[30]....
        /*0408*/ 	.word	0x0000d240


	//   ....[31]....
        /*040c*/ 	.word	0x0000d300


	//   ....[32]....
        /*0410*/ 	.word	0x0000d310


	//   ....[33]....
        /*0414*/ 	.word	0x0000e8d0


	//   ....[34]....
        /*0418*/ 	.word	0x0000e900


	//   ....[35]....
        /*041c*/ 	.word	0x0000e930


	//   ....[36]....
        /*0420*/ 	.word	0x0000e9c0


	//   ....[37]....
        /*0424*/ 	.word	0x0000f070


	//   ....[38]....
        /*0428*/ 	.word	0x0000f0a0


	//   ....[39]....
        /*042c*/ 	.word	0x0000f1a0


	//   ....[40]....
        /*0430*/ 	.word	0x0000f1c0


	//   ....[41]....
        /*0434*/ 	.word	0x0000f2c0


	//   ....[42]....
        /*0438*/ 	.word	0x0000f2e0


	//   ....[43]....
        /*043c*/ 	.word	0x0000f3f0


	//   ....[44]....
        /*0440*/ 	.word	0x0000f410


	//   ....[45]....
        /*0444*/ 	.word	0x0000fb30


	//   ....[46]....
        /*0448*/ 	.word	0x0000fb60


	//   ....[47]....
        /*044c*/ 	.word	0x0000fc70


	//   ....[48]....
        /*0450*/ 	.word	0x0000fc90


	//   ....[49]....
        /*0454*/ 	.word	0x0000fd90


	//   ....[50]....
        /*0458*/ 	.word	0x0000fdb0


	//   ....[51]....
        /*045c*/ 	.word	0x0000fec0


	//   ....[52]....
        /*0460*/ 	.word	0x0000fee0


	//   ....[53]....
        /*0464*/ 	.word	0x000100b0


	//   ....[54]....
        /*0468*/ 	.word	0x00011920


	//   ....[55]....
        /*046c*/ 	.word	0x00011940


	//   ....[56]....
        /*0470*/ 	.word	0x00011950


	//   ....[57]....
        /*0474*/ 	.word	0x00011990


	//   ....[58]....
        /*0478*/ 	.word	0x00011a20


	//   ....[59]....
        /*047c*/ 	.word	0x00011a40


	//   ....[60]....
        /*0480*/ 	.word	0x00011ad0


	//   ....[61]....
        /*0484*/ 	.word	0x00011af0


	//   ....[62]....
        /*0488*/ 	.word	0x00011b80


	//   ....[63]....
        /*048c*/ 	.word	0x00011ba0


	//   ....[64]....
        /*0490*/ 	.word	0x00011c30


	//   ....[65]....
        /*0494*/ 	.word	0x00011c50


	//   ....[66]....
        /*0498*/ 	.word	0x00012290


	//   ....[67]....
        /*049c*/ 	.word	0x000122b0


	//   ....[68]....
        /*04a0*/ 	.word	0x000122e0


	//   ....[69]....
        /*04a4*/ 	.word	0x00012320


	//   ....[70]....
        /*04a8*/ 	.word	0x000123a0


	//   ....[71]....
        /*04ac*/ 	.word	0x000123d0


	//   ....[72]....
        /*04b0*/ 	.word	0x00012450


	//   ....[73]....
        /*04b4*/ 	.word	0x00012480


	//   ....[74]....
        /*04b8*/ 	.word	0x00012500


	//   ....[75]....
        /*04bc*/ 	.word	0x00012530


	//   ....[76]....
        /*04c0*/ 	.word	0x000125b0


	//   ....[77]....
        /*04c4*/ 	.word	0x000125e0


	//   ....[78]....
        /*04c8*/ 	.word	0x00012660


	//   ....[79]....
        /*04cc*/ 	.word	0x00012690


	//   ....[80]....
        /*04d0*/ 	.word	0x00012710


	//   ....[81]....
        /*04d4*/ 	.word	0x00012730


	//   ....[82]....
        /*04d8*/ 	.word	0x00012e50


	//   ....[83]....
        /*04dc*/ 	.word	0x00012e80


	//   ....[84]....
        /*04e0*/ 	.word	0x00012e90


	//   ....[85]....
        /*04e4*/ 	.word	0x00012eb0


	//   ....[86]....
        /*04e8*/ 	.word	0x00012f00


	//   ....[87]....
        /*04ec*/ 	.word	0x00012f20


	//   ....[88]....
        /*04f0*/ 	.word	0x00012f80


	//   ....[89]....
        /*04f4*/ 	.word	0x00012fa0


	//   ....[90]....
        /*04f8*/ 	.word	0x00012ff0


	//   ....[91]....
        /*04fc*/ 	.word	0x00013010


	//   ....[92]....
        /*0500*/ 	.word	0x00013060


	//   ....[93]....
        /*0504*/ 	.word	0x00013080


	//   ....[94]....
        /*0508*/ 	.word	0x00013320


	//   ....[95]....
        /*050c*/ 	.word	0x00013340


	//   ....[96]....
        /*0510*/ 	.word	0x00013360


	//   ....[97]....
        /*0514*/ 	.word	0x000133e0


	//   ....[98]....
        /*0518*/ 	.word	0x00013400


	//   ....[99]....
        /*051c*/ 	.word	0x00013480


	//   ....[100]....
        /*0520*/ 	.word	0x000134a0


	//   ....[101]....
        /*0524*/ 	.word	0x00013520


	//   ....[102]....
        /*0528*/ 	.word	0x00013540


	//   ....[103]....
        /*052c*/ 	.word	0x000135c0


	//   ....[104]....
        /*0530*/ 	.word	0x000135e0


	//   ....[105]....
        /*0534*/ 	.word	0x000135f0


	//   ....[106]....
        /*0538*/ 	.word	0x00013bc0


	//   ....[107]....
        /*053c*/ 	.word	0x00013be0


	//   ....[108]....
        /*0540*/ 	.word	0x00013bf0


	//   ....[109]....
        /*0544*/ 	.word	0x00013c10


	//   ....[110]....
        /*0548*/ 	.word	0x00013cb0


	//   ....[111]....
        /*054c*/ 	.word	0x00013ce0


	//   ....[112]....
        /*0550*/ 	.word	0x00013d50


	//   ....[113]....
        /*0554*/ 	.word	0x00013d80


	//   ....[114]....
        /*0558*/ 	.word	0x00013df0


	//   ....[115]....
        /*055c*/ 	.word	0x00013e20


	//   ....[116]....
        /*0560*/ 	.word	0x00013e90


	//   ....[117]....
        /*0564*/ 	.word	0x00013ec0


	//   ....[118]....
        /*0568*/ 	.word	0x000141d0


	//   ....[119]....
        /*056c*/ 	.word	0x000143b0


	//   ....[120]....
        /*0570*/ 	.word	0x00014a20


	//   ....[121]....
        /*0574*/ 	.word	0x00014b00


	//   ....[122]....
        /*0578*/ 	.word	0x00014ba0


	//   ....[123]....
        /*057c*/ 	.word	0x00014c20


	//   ....[124]....
        /*0580*/ 	.word	0x00014ce0


	//   ....[125]....
        /*0584*/ 	.word	0x00014d60


	//   ....[126]....
        /*0588*/ 	.word	0x00014e40


	//   ....[127]....
        /*058c*/ 	.word	0x00014ec0


	//   ....[128]....
        /*0590*/ 	.word	0x00014fa0


	//   ....[129]....
        /*0594*/ 	.word	0x00015020


	//   ....[130]....
        /*0598*/ 	.word	0x00015100


	//   ....[131]....
        /*059c*/ 	.word	0x00015180


	//   ....[132]....
        /*05a0*/ 	.word	0x00015250


	//   ....[133]....
        /*05a4*/ 	.word	0x000152e0


	//   ....[134]....
        /*05a8*/ 	.word	0x00015350


	//   ....[135]....
        /*05ac*/ 	.word	0x000153d0


	//   ....[136]....
        /*05b0*/ 	.word	0x00015490


	//   ....[137]....
        /*05b4*/ 	.word	0x00015500


	//   ....[138]....
        /*05b8*/ 	.word	0x000155f0


	//   ....[139]....
        /*05bc*/ 	.word	0x00015660


	//   ....[140]....
        /*05c0*/ 	.word	0x00015750


	//   ....[141]....
        /*05c4*/ 	.word	0x000157c0


	//   ....[142]....
        /*05c8*/ 	.word	0x000158b0


	//   ....[143]....
        /*05cc*/ 	.word	0x00015920


	//   ....[144]....
        /*05d0*/ 	.word	0x00015a10


	//   ....[145]....
        /*05d4*/ 	.word	0x00015a80


	//   ....[146]....
        /*05d8*/ 	.word	0x00015b70


	//   ....[147]....
        /*05dc*/ 	.word	0x00015be0


	//   ....[148]....
        /*05e0*/ 	.word	0x00015cb0


	//   ....[149]....
        /*05e4*/ 	.word	0x00015de0


	//   ....[150]....
        /*05e8*/ 	.word	0x00015e80


	//   ....[151]....
        /*05ec*/ 	.word	0x00015ef0


	//   ....[152]....
        /*05f0*/ 	.word	0x00015fb0


	//   ....[153]....
        /*05f4*/ 	.word	0x00016010


	//   ....[154]....
        /*05f8*/ 	.word	0x000160d0


	//   ....[155]....
        /*05fc*/ 	.word	0x00016130


	//   ....[156]....
        /*0600*/ 	.word	0x000161f0


	//   ....[157]....
        /*0604*/ 	.word	0x00016250


	//   ....[158]....
        /*0608*/ 	.word	0x00016310


	//   ....[159]....
        /*060c*/ 	.word	0x00016370


	//   ....[160]....
        /*0610*/ 	.word	0x00016430


	//   ....[161]....
        /*0614*/ 	.word	0x00016510


	//   ....[162]....
        /*0618*/ 	.word	0x000165b0


	//   ....[163]....
        /*061c*/ 	.word	0x00016610


	//   ....[164]....
        /*0620*/ 	.word	0x00016700


	//   ....[165]....
        /*0624*/ 	.word	0x00016760


	//   ....[166]....
        /*0628*/ 	.word	0x00016850


	//   ....[167]....
        /*062c*/ 	.word	0x000168b0


	//   ....[168]....
        /*0630*/ 	.word	0x000169a0


	//   ....[169]....
        /*0634*/ 	.word	0x00016a00


	//   ....[170]....
        /*0638*/ 	.word	0x00016af0


	//   ....[171]....
        /*063c*/ 	.word	0x00016b50


	//   ....[172]....
        /*0640*/ 	.word	0x00016c10


	//   ....[173]....
        /*0644*/ 	.word	0x00016d50


	//   ....[174]....
        /*0648*/ 	.word	0x00016df0


	//   ....[175]....
        /*064c*/ 	.word	0x00016e50


	//   ....[176]....
        /*0650*/ 	.word	0x00016f20


	//   ....[177]....
        /*0654*/ 	.word	0x00016fe0


	//   ....[178]....
        /*0658*/ 	.word	0x000170a0


	//   ....[179]....
        /*065c*/ 	.word	0x00017160


	//   ....[180]....
        /*0660*/ 	.word	0x00017220


	//   ....[181]....
        /*0664*/ 	.word	0x000172e0


	//   ....[182]....
        /*0668*/ 	.word	0x000173a0


	//   ....[183]....
        /*066c*/ 	.word	0x00017460


	//   ....[184]....
        /*0670*/ 	.word	0x00017520


	//   ....[185]....
        /*0674*/ 	.word	0x00017610


	//   ....[186]....
        /*0678*/ 	.word	0x00017730


	//----- nvinfo : EIATTR_REG_RECONFIG
	.align		4
.L_675:
        /*067c*/ 	.byte	0x01, 0x54
	.zero		2


	//----- nvinfo : EIATTR_SYSCALL_OFFSETS
	.align		4
        /*0680*/ 	.byte	0x04, 0x46
        /*0682*/ 	.short	(.L_677 - .L_676)


	//   ....[0]....
.L_676:
        /*0684*/ 	.word	0x00001a90


	//   ....[1]....
        /*0688*/ 	.word	0x00010fa0


	//   ....[2]....
        /*068c*/ 	.word	0x000110f0


	//   ....[3]....
        /*0690*/ 	.word	0x000111e0


	//   ....[4]....
        /*0694*/ 	.word	0x00011f50


	//----- nvinfo : EIATTR_MBARRIER_INSTR_OFFSETS
	.align		4
.L_677:
        /*0698*/ 	.byte	0x04, 0x39
        /*069a*/ 	.short	(.L_679 - .L_678)


	//   ....[0]....
.L_678:
        /*069c*/ 	.word	0x00000180
        /*06a0*/ 	.word	0x000000ff
        /*06a4*/ 	.word	0x00030800
        /*06a8*/ 	.short	0x0100
        /*06aa*/ 	.byte	0x08
	.zero		1


	//   ....[1]....
        /*06ac*/ 	.word	0x00000190
        /*06b0*/ 	.word	0x000000ff
        /*06b4*/ 	.word	0x00030820
        /*06b8*/ 	.short	0x0100
        /*06ba*/ 	.byte	0x08
	.zero		1


	//   ....[2]....
        /*06bc*/ 	.word	0x00000280
        /*06c0*/ 	.word	0x000000ff
        /*06c4*/ 	.word	0x00030830
        /*06c8*/ 	.short	0x0100
        /*06ca*/ 	.byte	0x08
	.zero		1


	//   ....[3]....
        /*06cc*/ 	.word	0x00000290
        /*06d0*/ 	.word	0x000000ff
        /*06d4*/ 	.word	0x00030840
        /*06d8*/ 	.short	0x0100
        /*06da*/ 	.byte	0x08
	.zero		1


	//   ....[4]....
        /*06dc*/ 	.word	0x000002a0
        /*06e0*/ 	.word	0x000000ff
        /*06e4*/ 	.word	0x00030838
        /*06e8*/ 	.short	0x0100
        /*06ea*/ 	.byte	0x08
	.zero		1


	//   ....[5]....
        /*06ec*/ 	.word	0x000002b0
        /*06f0*/ 	.word	0x000000ff
        /*06f4*/ 	.word	0x00030848
        /*06f8*/ 	.short	0x0100
        /*06fa*/ 	.byte	0x08
	.zero		1


	//   ....[6]....
        /*06fc*/ 	.word	0x000003e0
        /*0700*/ 	.word	0x000000ff
        /*0704*/ 	.word	0x00030850
        /*0708*/ 	.short	0x0100
        /*070a*/ 	.byte	0x08
	.zero		1


	//   ....[7]....
        /*070c*/ 	.word	0x000003f0
        /*0710*/ 	.word	0x000000ff
        /*0714*/ 	.word	0x00030860
        /*0718*/ 	.short	0x0100
        /*071a*/ 	.byte	0x08
	.zero		1


	//   ....[8]....
        /*071c*/ 	.word	0x00000400
        /*0720*/ 	.word	0x000000ff
        /*0724*/ 	.word	0x00030858
        /*0728*/ 	.short	0x0100
        /*072a*/ 	.byte	0x08
	.zero		1


	//   ....[9]....
        /*072c*/ 	.word	0x00000410
        /*0730*/ 	.word	0x000000ff
        /*0734*/ 	.word	0x00030868
        /*0738*/ 	.short	0x0100
        /*073a*/ 	.byte	0x08
	.zero		1


	//   ....[10]....
        /*073c*/ 	.word	0x00000500
        /*0740*/ 	.word	0x000000ff
        /*0744*/ 	.word	0x00030870
        /*0748*/ 	.short	0x0100
        /*074a*/ 	.byte	0x06
	.zero		1


	//   ....[11]....
        /*074c*/ 	.word	0x00000510
        /*0750*/ 	.word	0x000000ff
        /*0754*/ 	.word	0x00030880
        /*0758*/ 	.short	0x0100
        /*075a*/ 	.byte	0x06
	.zero		1


	//   ....[12]....
        /*075c*/ 	.word	0x00000520
        /*0760*/ 	.word	0x000000ff
        /*0764*/ 	.word	0x00030878
        /*0768*/ 	.short	0x0100
        /*076a*/ 	.byte	0x06
	.zero		1


	//   ....[13]....
        /*076c*/ 	.word	0x00000530
        /*0770*/ 	.word	0x000000ff
        /*0774*/ 	.word	0x00030888
        /*0778*/ 	.short	0x0100
        /*077a*/ 	.byte	0x06
	.zero		1


	//   ....[14]....
        /*077c*/ 	.word	0x00000660
        /*0780*/ 	.word	0x000000ff
        /*0784*/ 	.word	0x00030890
        /*0788*/ 	.short	0x0100
        /*078a*/ 	.byte	0x08
	.zero		1


	//   ....[15]....
        /*078c*/ 	.word	0x00000670
        /*0790*/ 	.word	0x000000ff
        /*0794*/ 	.word	0x000308a0
        /*0798*/ 	.short	0x0100
        /*079a*/ 	.byte	0x08
	.zero		1


	//   ....[16]....
        /*079c*/ 	.word	0x00000680
        /*07a0*/ 	.word	0x000000ff
        /*07a4*/ 	.word	0x00030898
        /*07a8*/ 	.short	0x0100
        /*07aa*/ 	.byte	0x08
	.zero		1


	//   ....[17]....
        /*07ac*/ 	.word	0x00000690
        /*07b0*/ 	.word	0x000000ff
        /*07b4*/ 	.word	0x000308a8
        /*07b8*/ 	.short	0x0100
        /*07ba*/ 	.byte	0x08
	.zero		1


	//   ....[18]....
        /*07bc*/ 	.word	0x000007d0
        /*07c0*/ 	.word	0x000000ff
        /*07c4*/ 	.word	0x000308b0
        /*07c8*/ 	.short	0x0100
        /*07ca*/ 	.byte	0x08
	.zero		1


	//   ....[19]....
        /*07cc*/ 	.word	0x000007e0
        /*07d0*/ 	.word	0x000000ff
        /*07d4*/ 	.word	0x000308c0
        /*07d8*/ 	.short	0x0100
        /*07da*/ 	.byte	0x08
	.zero		1


	//   ....[20]....
        /*07dc*/ 	.word	0x000007f0
        /*07e0*/ 	.word	0x000000ff
        /*07e4*/ 	.word	0x000308b8
        /*07e8*/ 	.short	0x0100
        /*07ea*/ 	.byte	0x08
	.zero		1


	//   ....[21]....
        /*07ec*/ 	.word	0x00000800
        /*07f0*/ 	.word	0x000000ff
        /*07f4*/ 	.word	0x000308c8
        /*07f8*/ 	.short	0x0100
        /*07fa*/ 	.byte	0x08
	.zero		1


	//   ....[22]....
        /*07fc*/ 	.word	0x00001b30
        /*0800*/ 	.word	0x000000ff
        /*0804*/ 	.word	0x00030800
        /*0808*/ 	.short	0x010a
        /*080a*/ 	.byte	0x28
	.zero		1


	//   ....[23]....
        /*080c*/ 	.word	0x00001bb0
        /*0810*/ 	.word	0x00000003
        /*0814*/ 	.word	0x00030830
        /*0818*/ 	.short	0x010a
        /*081a*/ 	.byte	0x3f
	.zero		1


	//   ....[24]....
        /*081c*/ 	.word	0x00001bf0
        /*0820*/ 	.word	0x00000003
        /*0824*/ 	.word	0x00030830
        /*0828*/ 	.short	0x010a
        /*082a*/ 	.byte	0x3f
	.zero		1


	//   ....[25]....
        /*082c*/ 	.word	0x00002300
        /*0830*/ 	.word	0x000000ff
        /*0834*/ 	.word	0x00000000
        /*0838*/ 	.short	0x0101
        /*083a*/ 	.byte	0x04
	.zero		1


	//   ....[26]....
        /*083c*/ 	.word	0x00004960
        /*0840*/ 	.word	0x000000ff
        /*0844*/ 	.word	0x00030830
        /*0848*/ 	.short	0x010a
        /*084a*/ 	.byte	0x06
	.zero		1


	//   ....[27]....
        /*084c*/ 	.word	0x000049a0
        /*0850*/ 	.word	0x000000ff
        /*0854*/ 	.word	0x00030830
        /*0858*/ 	.short	0x010a
        /*085a*/ 	.byte	0x06
	.zero		1


	//   ....[28]....
        /*085c*/ 	.word	0x00005460
        /*0860*/ 	.word	0x000000ff
        /*0864*/ 	.word	0x00030850
        /*0868*/ 	.short	0x010a
        /*086a*/ 	.byte	0x05
	.zero		1


	//   ....[29]....
        /*086c*/ 	.word	0x000054a0
        /*0870*/ 	.word	0x000000ff
        /*0874*/ 	.word	0x00030850
        /*0878*/ 	.short	0x010a
        /*087a*/ 	.byte	0x05
	.zero		1


	//   ....[30]....
        /*087c*/ 	.word	0x000057b0
        /*0880*/ 	.word	0x000000ff
        /*0884*/ 	.word	0x00000000
        /*0888*/ 	.short	0x0101
        /*088a*/ 	.byte	0x06
	.zero		1


	//   ....[31]....
        /*088c*/ 	.word	0x000077d0
        /*0890*/ 	.word	0x000000ff
        /*0894*/ 	.word	0x00000000
        /*0898*/ 	.short	0x0101
        /*089a*/ 	.byte	0x05
	.zero		1


	//   ....[32]....
        /*089c*/ 	.word	0x00007cc0
        /*08a0*/ 	.word	0x000000ff
        /*08a4*/ 	.word	0x00030830
        /*08a8*/ 	.short	0x010a
        /*08aa*/ 	.byte	0x06
	.zero		1


	//   ....[33]....
        /*08ac*/ 	.word	0x00007d00
        /*08b0*/ 	.word	0x000000ff
        /*08b4*/ 	.word	0x00030830
        /*08b8*/ 	.short	0x010a
        /*08ba*/ 	.byte	0x06
	.zero		1


	//   ....[34]....
        /*08bc*/ 	.word	0x000087c0
        /*08c0*/ 	.word	0x000000ff
        /*08c4*/ 	.word	0x00030850
        /*08c8*/ 	.short	0x010a
        /*08ca*/ 	.byte	0x05
	.zero		1


	//   ....[35]....
        /*08cc*/ 	.word	0x00008800
        /*08d0*/ 	.word	0x000000ff
        /*08d4*/ 	.word	0x00030850
        /*08d8*/ 	.short	0x010a
        /*08da*/ 	.byte	0x05
	.zero		1


	//   ....[36]....
        /*08dc*/ 	.word	0x00008b30
        /*08e0*/ 	.word	0x000000ff
        /*08e4*/ 	.word	0x00000000
        /*08e8*/ 	.short	0x0101
        /*08ea*/ 	.byte	0x06
	.zero		1


	//   ....[37]....
        /*08ec*/ 	.word	0x00009890
        /*08f0*/ 	.word	0x000000ff
        /*08f4*/ 	.word	0x00000000
        /*08f8*/ 	.short	0x0101
        /*08fa*/ 	.byte	0x05
	.zero		1


	//   ....[38]....
        /*08fc*/ 	.word	0x00009b50
        /*0900*/ 	.word	0x000000ff
        /*0904*/ 	.word	0x00030830
        /*0908*/ 	.short	0x010a
        /*090a*/ 	.byte	0x05
	.zero		1


	//   ....[39]....
        /*090c*/ 	.word	0x00009b90
        /*0910*/ 	.word	0x000000ff
        /*0914*/ 	.word	0x00030830
        /*0918*/ 	.short	0x010a
        /*091a*/ 	.byte	0x05
	.zero		1


	//   ....[40]....
        /*091c*/ 	.word	0x0000a650
        /*0920*/ 	.word	0x000000ff
        /*0924*/ 	.word	0x00030850
        /*0928*/ 	.short	0x010a
        /*092a*/ 	.byte	0x05
	.zero		1


	//   ....[41]....
        /*092c*/ 	.word	0x0000a690
        /*0930*/ 	.word	0x000000ff
        /*0934*/ 	.word	0x00030850
        /*0938*/ 	.short	0x010a
        /*093a*/ 	.byte	0x05
	.zero		1


	//   ....[42]....
        /*093c*/ 	.word	0x0000a990
        /*0940*/ 	.word	0x000000ff
        /*0944*/ 	.word	0x00000000
        /*0948*/ 	.short	0x0101
        /*094a*/ 	.byte	0x04
	.zero		1


	//   ....[43]....
        /*094c*/ 	.word	0x0000c9c0
        /*0950*/ 	.word	0x000000ff
        /*0954*/ 	.word	0x00000000
        /*0958*/ 	.short	0x0101
        /*095a*/ 	.byte	0x05
	.zero		1


	//   ....[44]....
        /*095c*/ 	.word	0x0000d180
        /*0960*/ 	.word	0x000000ff
        /*0964*/ 	.word	0x00030850
        /*0968*/ 	.short	0x010a
        /*096a*/ 	.byte	0x05
	.zero		1


	//   ....[45]....
        /*096c*/ 	.word	0x0000d1c0
        /*0970*/ 	.word	0x000000ff
        /*0974*/ 	.word	0x00030850
        /*0978*/ 	.short	0x010a
        /*097a*/ 	.byte	0x05
	.zero		1


	//   ....[46]....
        /*097c*/ 	.word	0x0000d6c0
        /*0980*/ 	.word	0x000000ff
        /*0984*/ 	.word	0x00000000
        /*0988*/ 	.short	0x0101
        /*098a*/ 	.byte	0x04
	.zero		1


	//   ....[47]....
        /*098c*/ 	.word	0x0000f060
        /*0990*/ 	.word	0x00000011
        /*0994*/ 	.word	0x00000000
        /*0998*/ 	.short	0x0101
        /*099a*/ 	.byte	0x3f
	.zero		1


	//   ....[48]....
        /*099c*/ 	.word	0x00011730
        /*09a0*/ 	.word	0x00000000
        /*09a4*/ 	.word	0x00030840
        /*09a8*/ 	.short	0x010a
        /*09aa*/ 	.byte	0x3f
	.zero		1


	//   ....[49]....
        /*09ac*/ 	.word	0x00011d40
        /*09b0*/ 	.word	0x00000000
        /*09b4*/ 	.word	0x00030830
        /*09b8*/ 	.short	0x0107
        /*09ba*/ 	.byte	0x3f
	.zero		1


	//   ....[50]....
        /*09bc*/ 	.word	0x00011df0
        /*09c0*/ 	.word	0x00000000
        /*09c4*/ 	.word	0x00030830
        /*09c8*/ 	.short	0x0101
        /*09ca*/ 	.byte	0x3f
	.zero		1


	//   ....[51]....
        /*09cc*/ 	.word	0x00012820
        /*09d0*/ 	.word	0x00000011
        /*09d4*/ 	.word	0x00030800
        /*09d8*/ 	.short	0x0107
        /*09da*/ 	.byte	0x3f
	.zero		1


	//   ....[52]....
        /*09dc*/ 	.word	0x00012910
        /*09e0*/ 	.word	0x00000011
        /*09e4*/ 	.word	0x00030800
        /*09e8*/ 	.short	0x0101
        /*09ea*/ 	.byte	0x3f
	.zero		1


	//   ....[53]....
        /*09ec*/ 	.word	0x00012930
        /*09f0*/ 	.word	0x00000011
        /*09f4*/ 	.word	0x00030820
        /*09f8*/ 	.short	0x010a
        /*09fa*/ 	.byte	0x3f
	.zero		1


	//   ....[54]....
        /*09fc*/ 	.word	0x00012c80
        /*0a00*/ 	.word	0x00000006
        /*0a04*/ 	.word	0x00030840
        /*0a08*/ 	.short	0x010a
        /*0a0a*/ 	.byte	0x3f
	.zero		1


	//   ....[55]....
        /*0a0c*/ 	.word	0x00013150
        /*0a10*/ 	.word	0x00000006
        /*0a14*/ 	.word	0x00030830
        /*0a18*/ 	.short	0x0107
        /*0a1a*/ 	.byte	0x3f
	.zero		1


	//   ....[56]....
        /*0a1c*/ 	.word	0x00013200
        /*0a20*/ 	.word	0x00000006
        /*0a24*/ 	.word	0x00030830
        /*0a28*/ 	.short	0x0101
        /*0a2a*/ 	.byte	0x3f
	.zero		1


	//   ....[57]....
        /*0a2c*/ 	.word	0x00013260
        /*0a30*/ 	.word	0x00000006
        /*0a34*/ 	.word	0x00030860
        /*0a38*/ 	.short	0x010a
        /*0a3a*/ 	.byte	0x3f
	.zero		1


	//   ....[58]....
        /*0a3c*/ 	.word	0x000137c0
        /*0a40*/ 	.word	0x00000006
        /*0a44*/ 	.word	0x00030850
        /*0a48*/ 	.short	0x0107
        /*0a4a*/ 	.byte	0x3f
	.zero		1


	//   ....[59]....
        /*0a4c*/ 	.word	0x00013910
        /*0a50*/ 	.word	0x00000006
        /*0a54*/ 	.word	0x00030850
        /*0a58*/ 	.short	0x0101
        /*0a5a*/ 	.byte	0x3f
	.zero		1


	//   ....[60]....
        /*0a5c*/ 	.word	0x00013b10
        /*0a60*/ 	.word	0x00000004
        /*0a64*/ 	.word	0x00030860
        /*0a68*/ 	.short	0x010a
        /*0a6a*/ 	.byte	0x3f
	.zero		1


	//   ....[61]....
        /*0a6c*/ 	.word	0x00013fe0
        /*0a70*/ 	.word	0x00000004
        /*0a74*/ 	.word	0x00030850
        /*0a78*/ 	.short	0x0107
        /*0a7a*/ 	.byte	0x3f
	.zero		1


	//   ....[62]....
        /*0a7c*/ 	.word	0x00014090
        /*0a80*/ 	.word	0x00000004
        /*0a84*/ 	.word	0x00030850
        /*0a88*/ 	.short	0x0101
        /*0a8a*/ 	.byte	0x3f
	.zero		1


	//   ....[63]....
        /*0a8c*/ 	.word	0x00014330
        /*0a90*/ 	.word	0x00000004
        /*0a94*/ 	.word	0x00030820
        /*0a98*/ 	.short	0x010a
        /*0a9a*/ 	.byte	0x3f
	.zero		1


	//   ....[64]....
        /*0a9c*/ 	.word	0x000144d0
        /*0aa0*/ 	.word	0x00000005
        /*0aa4*/ 	.word	0x00030840
        /*0aa8*/ 	.short	0x010a
        /*0aaa*/ 	.byte	0x3f
	.zero		1


	//   ....[65]....
        /*0aac*/ 	.word	0x00014570
        /*0ab0*/ 	.word	0x00000017
        /*0ab4*/ 	.word	0x00030840
        /*0ab8*/ 	.short	0x010a
        /*0aba*/ 	.byte	0x3f
	.zero		1


	//   ....[66]....
        /*0abc*/ 	.word	0x000145b0
        /*0ac0*/ 	.word	0x00000005
        /*0ac4*/ 	.word	0x00030860
        /*0ac8*/ 	.short	0x010a
        /*0aca*/ 	.byte	0x3f
	.zero		1


	//   ....[67]....
        /*0acc*/ 	.word	0x000145f0
        /*0ad0*/ 	.word	0x00000017
        /*0ad4*/ 	.word	0x00030860
        /*0ad8*/ 	.short	0x010a
        /*0ada*/ 	.byte	0x3f
	.zero		1


	//   ....[68]....
        /*0adc*/ 	.word	0x00014660
        /*0ae0*/ 	.word	0x00000003
        /*0ae4*/ 	.word	0x00030800
        /*0ae8*/ 	.short	0x010a
        /*0aea*/ 	.byte	0x3f
	.zero		1


	//   ....[69]....
        /*0aec*/ 	.word	0x000146b0
        /*0af0*/ 	.word	0x00000003
        /*0af4*/ 	.word	0x00030830
        /*0af8*/ 	.short	0x010a
        /*0afa*/ 	.byte	0x3f
	.zero		1


	//   ....[70]....
        /*0afc*/ 	.word	0x00014710
        /*0b00*/ 	.word	0x00000004
        /*0b04*/ 	.word	0x00030830
        /*0b08*/ 	.short	0x010a
        /*0b0a*/ 	.byte	0x3f
	.zero		1


	//   ....[71]....
        /*0b0c*/ 	.word	0x00014770
        /*0b10*/ 	.word	0x00000003
        /*0b14*/ 	.word	0x00030850
        /*0b18*/ 	.short	0x010a
        /*0b1a*/ 	.byte	0x3f
	.zero		1


	//   ....[72]....
        /*0b1c*/ 	.word	0x000147d0
        /*0b20*/ 	.word	0x00000004
        /*0b24*/ 	.word	0x00030830
        /*0b28*/ 	.short	0x010a
        /*0b2a*/ 	.byte	0x3f
	.zero		1


	//   ....[73]....
        /*0b2c*/ 	.word	0x00014830
        /*0b30*/ 	.word	0x00000003
        /*0b34*/ 	.word	0x00030850
        /*0b38*/ 	.short	0x010a
        /*0b3a*/ 	.byte	0x3f
	.zero		1


	//   ....[74]....
        /*0b3c*/ 	.word	0x00014890
        /*0b40*/ 	.word	0x00000004
        /*0b44*/ 	.word	0x00030830
        /*0b48*/ 	.short	0x010a
        /*0b4a*/ 	.byte	0x3f
	.zero		1


	//   ....[75]....
        /*0b4c*/ 	.word	0x000148f0
        /*0b50*/ 	.word	0x00000003
        /*0b54*/ 	.word	0x00030850
        /*0b58*/ 	.short	0x010a
        /*0b5a*/ 	.byte	0x3f
	.zero		1


	//   ....[76]....
        /*0b5c*/ 	.word	0x00014950
        /*0b60*/ 	.word	0x00000007
        /*0b64*/ 	.word	0x00030850
        /*0b68*/ 	.short	0x010a
        /*0b6a*/ 	.byte	0x3f
	.zero		1


	//   ....[77]....
        /*0b6c*/ 	.word	0x00014a50
        /*0b70*/ 	.word	0x00000000
        /*0b74*/ 	.word	0x00030840
        /*0b78*/ 	.short	0x010a
        /*0b7a*/ 	.byte	0x3f
	.zero		1


	//   ....[78]....
        /*0b7c*/ 	.word	0x00015ce0
        /*0b80*/ 	.word	0x00000011
        /*0b84*/ 	.word	0x00030820
        /*0b88*/ 	.short	0x010a
        /*0b8a*/ 	.byte	0x3f
	.zero		1


	//   ....[79]....
        /*0b8c*/ 	.word	0x00015d30
        /*0b90*/ 	.word	0x00000006
        /*0b94*/ 	.word	0x00030840
        /*0b98*/ 	.short	0x010a
        /*0b9a*/ 	.byte	0x3f
	.zero		1


	//   ....[80]....
        /*0b9c*/ 	.word	0x00016460
        /*0ba0*/ 	.word	0x00000006
        /*0ba4*/ 	.word	0x00030860
        /*0ba8*/ 	.short	0x010a
        /*0baa*/ 	.byte	0x3f
	.zero		1


	//   ....[81]....
        /*0bac*/ 	.word	0x00016ca0
        /*0bb0*/ 	.word	0x00000004
        /*0bb4*/ 	.word	0x00030860
        /*0bb8*/ 	.short	0x010a
        /*0bba*/ 	.byte	0x3f
	.zero		1


	//   ....[82]....
        /*0bbc*/ 	.word	0x00017650
        /*0bc0*/ 	.word	0x00000004
        /*0bc4*/ 	.word	0x00030820
        /*0bc8*/ 	.short	0x010a
        /*0bca*/ 	.byte	0x3f
	.zero		1


	//   ....[83]....
        /*0bcc*/ 	.word	0x000177f0
        /*0bd0*/ 	.word	0x00000005
        /*0bd4*/ 	.word	0x00030840
        /*0bd8*/ 	.short	0x010a
        /*0bda*/ 	.byte	0x3f
	.zero		1


	//   ....[84]....
        /*0bdc*/ 	.word	0x00017840
        /*0be0*/ 	.word	0x00000017
        /*0be4*/ 	.word	0x00030840
        /*0be8*/ 	.short	0x010a
        /*0bea*/ 	.byte	0x3f
	.zero		1


	//   ....[85]....
        /*0bec*/ 	.word	0x00017890
        /*0bf0*/ 	.word	0x00000005
        /*0bf4*/ 	.word	0x00030860
        /*0bf8*/ 	.short	0x010a
        /*0bfa*/ 	.byte	0x3f
	.zero		1


	//----- nvinfo : EIATTR_NUM_MBARRIERS
	.align		4
.L_679:
        /*0bfc*/ 	.byte	0x03, 0x38
        /*0bfe*/ 	.short	0x0016


	//----- nvinfo : EIATTR_EXIT_INSTR_OFFSETS
	.align		4
        /*0c00*/ 	.byte	0x04, 0x1c
        /*0c02*/ 	.short	(.L_681 - .L_680)


	//   ....[0]....
.L_680:
        /*0c04*/ 	.word	0x00000950


	//   ....[1]....
        /*0c08*/ 	.word	0x00010020


	//   ....[2]....
        /*0c0c*/ 	.word	0x00014640


	//----- nvinfo : EIATTR_MAX_THREADS
	.align		4
.L_681:
        /*0c10*/ 	.byte	0x04, 0x05
        /*0c12*/ 	.short	(.L_683 - .L_682)
.L_682:
        /*0c14*/ 	.word	0x00000180
        /*0c18*/ 	.word	0x00000001
        /*0c1c*/ 	.word	0x00000001


	//----- nvinfo : EIATTR_CRS_STACK_SIZE
	.align		4
.L_683:
        /*0c20*/ 	.byte	0x04, 0x1e
        /*0c22*/ 	.short	(.L_685 - .L_684)
.L_684:
        /*0c24*/ 	.word	0x00000000


	//----- nvinfo : EIATTR_CBANK_PARAM_SIZE
	.align		4
.L_685:
        /*0c28*/ 	.byte	0x03, 0x19
        /*0c2a*/ 	.short	0x0af0


	//----- nvinfo : EIATTR_PARAM_CBANK
	.align		4
        /*0c2c*/ 	.byte	0x04, 0x0a
        /*0c2e*/ 	.short	(.L_687 - .L_686)
	.align		4
.L_686:
        /*0c30*/ 	.word	index@(.nv.constant0._ZN7cutlass13device_kernelIN5flash11enable_sm90INS1_16FlashAttnFwdSm90INS1_25CollectiveMainloopFwdSm90ILi2EN4cute5tupleIJNS5_1CILi1EEES8_S8_EEENS6_IJNS7_ILi128EEENS7_ILi96EEENS7_ILi192EEEEEELi192ENS_6half_tEfNS_4arch4Sm90ELb0ELb1ELb0ELb0ELb1ELb0ELb0ELb1ELb1ELb1ELb0ELb0EEENS1_21CollectiveEpilogueFwdINS6_IJSA_SC_SB_EEES9_SE_SG_Li256ELb0ELb1ELb0ELb0EEENS1_30DynamicPersistentTileSchedulerILi256ELi128ELb0ELb1ELb1EEEEEEEEEvNT_6ParamsE)
        /*0c34*/ 	.short	0x0210
        /*0c36*/ 	.short	0x0af0


	//----- nvinfo : EIATTR_SW_WAR
	.align		4
.L_687:
        /*0c38*/ 	.byte	0x04, 0x36
        /*0c3a*/ 	.short	(.L_689 - .L_688)
.L_688:
        /*0c3c*/ 	.word	0x00000008
.L_689:


//--------------------- .nv.info._ZN7cutlass13device_kernelIN5flash11enable_sm90INS1_16FlashAttnFwdSm90INS1_25CollectiveMainloopFwdSm90ILi2EN4cute5tupleIJNS5_1CILi1EEES8_S8_EEENS6_IJNS7_ILi128EEENS7_ILi96EEENS7_ILi192EEEEEELi192ENS_6half_tEfNS_4arch4Sm90ELb0ELb1ELb0ELb1ELb1ELb0ELb0ELb1ELb1ELb1ELb0ELb0EEENS1_21CollectiveEpilogueFwdINS6_IJSA_SC_SB_EEES9_SE_SG_Li256ELb1ELb1ELb0ELb0EEENS1_36VarlenDynamicPersistentTileSchedulerILi128ELi96ELi256ELi128ELb0ELb1ELb1ELb1ELb0ELb1EEEEEEEEEvNT_6ParamsE --------------------------
	.section	.nv.info._ZN7cutlass13device_kernelIN5flash11enable_sm90INS1_16FlashAttnFwdSm90INS1_25CollectiveMainloopFwdSm90ILi2EN4cute5tupleIJNS5_1CILi1EEES8_S8_EEENS6_IJNS7_ILi128EEENS7_ILi96EEENS7_ILi192EEEEEELi192ENS_6half_tEfNS_4arch4Sm90ELb0ELb1ELb0ELb1ELb1ELb0ELb0ELb1ELb1ELb1ELb0ELb0EEENS1_21CollectiveEpilogueFwdINS6_IJSA_SC_SB_EEES9_SE_SG_Li256ELb1ELb1ELb0ELb0EEENS1_36VarlenDynamicPersistentTileSchedulerILi128ELi96ELi256ELi128ELb0ELb1ELb1ELb1ELb0ELb1EEEEEEEEEvNT_6ParamsE,"",@"SHT_CUDA_INFO"
	.sectionflags	@""
	.align	4


	//----- nvinfo : EIATTR_CUDA_API_VERSION
	.align		4
        /*0000*/ 	.byte	0x04, 0x37
        /*0002*/ 	.short	(.L_691 - .L_690)
.L_690:
        /*0004*/ 	.word	0x00000082


	//----- nvinfo : EIATTR_KPARAM_INFO
	.align		4
.L_691:
        /*0008*/ 	.byte	0x04, 0x17
        /*000a*/ 	.short	(.L_693 - .L_692)
.L_692:
        /*000c*/ 	.word	0x00000000
        /*0010*/ 	.short	0x0000
        /*0012*/ 	.short	0x0070
        /*0014*/ 	.byte	0x00, 0xf0, 0x01, 0x2a


	//----- nvinfo : EIATTR_SPARSE_MMA_MASK
	.align		4
.L_693:
        /*0018*/ 	.byte	0x03, 0x50
        /*001a*/ 	.short	0x0000


	//----- nvinfo : EIATTR_MAXREG_COUNT
	.align		4
        /*001c*/ 	.byte	0x03, 0x1b
        /*001e*/ 	.short	0x00a8


	//----- nvinfo : EIATTR_NUM_BARRIERS
	.align		4
        /*0020*/ 	.byte	0x02, 0x4c
        /*0022*/ 	.byte	0x09
	.zero		1


	//----- nvinfo : EIATTR_EXTERNS
	.align		4
        /*0024*/ 	.byte	0x04, 0x0f
        /*0026*/ 	.short	(.L_695 - .L_694)


	//   ....[0]....
	.align		4
.L_694:
        /*0028*/ 	.word	index@(__assertfail)


	//----- nvinfo : EIATTR_ANNOTATIONS
	.align		4
.L_695:
        /*002c*/ 	.byte	0x04, 0x55
        /*002e*/ 	.short	(.L_697 - .L_696)


	//   ....[0]....
.L_696:
        /* <DEDUP_REMOVED lines=17> */


	//----- nvinfo : EIATTR_MERCURY_ISA_VERSION
	.align		4
.L_697:
        /*0130*/ 	.byte	0x03, 0x5f
        /*0132*/ 	.short	0x0101


	//----- nvinfo : EIATTR_UNUSED_LOAD_BYTE_OFFSET
	.align		4
        /*0134*/ 	.byte	0x04, 0x44
        /*0136*/ 	.short	(.L_699 - .L_698)


	//   ....[0]....
.L_698:
        /*0138*/ 	.word	0x00000920
        /*013c*/ 	.word	0x0000fff0


	//   ....[1]....
        /*0140*/ 	.word	0x0000db50
        /*0144*/ 	.word	0x0000fff0


	//----- nvinfo : EIATTR_INT_WARP_WIDE_INSTR_OFFSETS
	.align		4
.L_699:
        /*0148*/ 	.byte	0x04, 0x31
        /*014a*/ 	.short	(.L_701 - .L_700)


	//   ....[0]....
.L_700:
        /*014c*/ 	.word	0x000000c0


	//   ....[1]....
        /*0150*/ 	.word	0x000000d0


	//   ....[2]....
        /*0154*/ 	.word	0x00000170


	//   ....[3]....
        /*0158*/ 	.word	0x000116a0


	//   ....[4]....
        /*015c*/ 	.word	0x00011730


	//   ....[5]....
        /*0160*/ 	.word	0x000145e0


	//   ....[6]....
        /*0164*/ 	.word	0x00014670


	//----- nvinfo : EIATTR_COOP_GROUP_MASK_REGIDS
	.align		4
.L_701:
        /*0168*/ 	.byte	0x04, 0x29
        /*016a*/ 	.short	(.L_703 - .L_702)


	//   ....[0]....
.L_702:
        /*016c*/ 	.word	0xffffffff


	//   ....[1]....
        /*0170*/ 	.word	0xffffffff


	//   ....[2]....
        /*0174*/ 	.word	0xffffffff


	//   ....[3]....
        /*0178*/ 	.word	0xffffffff


	//   ....[4]....
        /*017c*/ 	.word	0xffffffff


	//   ....[5]....
        /*0180*/ 	.word	0xffffffff


	//   ....[6]....
        /*0184*/ 	.word	0xffffffff


	//   ....[7]....
        /*0188*/ 	.word	0xffffffff


	//   ....[8]....
        /*018c*/ 	.word	0xffffffff


	//   ....[9]....
        /*0190*/ 	.word	0xffffffff


	//   ....[10]....
        /*0194*/ 	.word	0xffffffff


	//   ....[11]....
        /*0198*/ 	.word	0xffffffff


	//   ....[12]....
        /*019c*/ 	.word	0xffffffff


	//   ....[13]....
        /*01a0*/ 	.word	0xffffffff


	//   ....[14]....
        /*01a4*/ 	.word	0xffffffff


	//   ....[15]....
        /*01a8*/ 	.word	0xffffffff


	//   ....[16]....
        /*01ac*/ 	.word	0xffffffff


	//   ....[17]....
        /*01b0*/ 	.word	0xffffffff


	//   ....[18]....
        /*01b4*/ 	.word	0xffffffff


	//   ....[19]....
        /*01b8*/ 	.word	0xffffffff


	//   ....[20]....
        /*01bc*/ 	.word	0xffffffff


	//   ....[21]....
        /*01c0*/ 	.word	0xffffffff


	//   ....[22]....
        /*01c4*/ 	.word	0xffffffff


	//   ....[23]....
        /*01c8*/ 	.word	0xffffffff


	//   ....[24]....
        /*01cc*/ 	.word	0xffffffff


	//   ....[25]....
        /*01d0*/ 	.word	0xffffffff


	//   ....[26]....
        /*01d4*/ 	.word	0xffffffff


	//   ....[27]....
        /*01d8*/ 	.word	0xffffffff


	//   ....[28]....
        /*01dc*/ 	.word	0xffffffff


	//   ....[29]....
        /*01e0*/ 	.word	0xffffffff


	//   ....[30]....
        /*01e4*/ 	.word	0xffffffff


	//   ....[31]....
        /*01e8*/ 	.word	0xffffffff


	//   ....[32]....
        /*01ec*/ 	.word	0xffffffff


	//   ....[33]....
        /*01f0*/ 	.word	0xffffffff


	//   ....[34]....
        /*01f4*/ 	.word	0xffffffff


	//   ....[35]....
        /*01f8*/ 	.word	0xffffffff


	//   ....[36]....
        /*01fc*/ 	.word	0xffffffff


	//   ....[37]....
        /*0200*/ 	.word	0xffffffff


	//   ....[38]....
        /*0204*/ 	.word	0xffffffff


	//   ....[39]....
        /*0208*/ 	.word	0xffffffff


	//   ....[40]....
        /*020c*/ 	.word	0xffffffff


	//   ....[41]....
        /*0210*/ 	.word	0xffffffff


	//   ....[42]....
        /*0214*/ 	.word	0xffffffff


	//   ....[43]....
        /*0218*/ 	.word	0xffffffff


	//   ....[44]....
        /*021c*/ 	.word	0xffffffff


	//   ....[45]....
        /*0220*/ 	.word	0xffffffff


	//   ....[46]....
        /*0224*/ 	.word	0xffffffff


	//   ....[47]....
        /*0228*/ 	.word	0xffffffff


	//   ....[48]....
        /*022c*/ 	.word	0xffffffff


	//   ....[49]....
        /*0230*/ 	.word	0xffffffff


	//   ....[50]....
        /*0234*/ 	.word	0xffffffff


	//   ....[51]....
        /*0238*/ 	.word	0xffffffff


	//   ....[52]....
        /*023c*/ 	.word	0xffffffff


	//   ....[53]....
        /*0240*/ 	.word	0xffffffff


	//   ....[54]....
        /*0244*/ 	.word	0xffffffff


	//   ....[55]....
        /*0248*/ 	.word	0xffffffff


	//   ....[56]....
        /*024c*/ 	.word	0xffffffff


	//   ....[57]....
        /*0250*/ 	.word	0xffffffff


	//   ....[58]....
        /*0254*/ 	.word	0xffffffff


	//   ....[59]....
        /*0258*/ 	.word	0xffffffff


	//   ....[60]....
        /*025c*/ 	.word	0xffffffff


	//   ....[61]....
        /*0260*/ 	.word	0xffffffff


	//   ....[62]....
        /*0264*/ 	.word	0xffffffff


	//   ....[63]....
        /*0268*/ 	.word	0xffffffff


	//   ....[64]....
        /*026c*/ 	.word	0xffffffff


	//   ....[65]....
        /*0270*/ 	.word	0xffffffff


	//   ....[66]....
        /*0274*/ 	.word	0xffffffff


	//   ....[67]....
        /*0278*/ 	.word	0xffffffff


	//   ....[68]....
        /*027c*/ 	.word	0xffffffff


	//   ....[69]....
        /*0280*/ 	.word	0xffffffff


	//   ....[70]....
        /*0284*/ 	.word	0xffffffff


	//   ....[71]....
        /*0288*/ 	.word	0xffffffff


	//   ....[72]....
        /*028c*/ 	.word	0xffffffff


	//   ....[73]....
        /*0290*/ 	.word	0xffffffff


	//   ....[74]....
        /*0294*/ 	.word	0xffffffff


	//   ....[75]....
        /*0298*/ 	.word	0xffffffff


	//   ....[76]....
        /*029c*/ 	.word	0xffffffff


	//   ....[77]....
        /*02a0*/ 	.word	0xffffffff


	//   ....[78]....
        /*02a4*/ 	.word	0xffffffff


	//   ....[79]....
        /*02a8*/ 	.word	0xffffffff


	//   ....[80]....
        /*02ac*/ 	.word	0xffffffff


	//   ....[81]....
        /*02b0*/ 	.word	0xffffffff


	//   ....[82]....
        /*02b4*/ 	.word	0xffffffff


	//   ....[83]....
        /*02b8*/ 	.word	0xffffffff


	//   ....[84]....
        /*02bc*/ 	.word	0xffffffff


	//   ....[85]....
        /*02c0*/ 	.word	0xffffffff


	//   ....[86]....
        /*02c4*/ 	.word	0xffffffff


	//   ....[87]....
        /*02c8*/ 	.word	0xffffffff


	//   ....[88]....
        /*02cc*/ 	.word	0xffffffff


	//   ....[89]....
        /*02d0*/ 	.word	0xffffffff


	//   ....[90]....
        /*02d4*/ 	.word	0xffffffff


	//   ....[91]....
        /*02d8*/ 	.word	0xffffffff


	//   ....[92]....
        /*02dc*/ 	.word	0xffffffff


	//   ....[93]....
        /*02e0*/ 	.word	0xffffffff


	//   ....[94]....
        /*02e4*/ 	.word	0xffffffff


	//   ....[95]....
        /*02e8*/ 	.word	0xffffffff


	//   ....[96]....
        /*02ec*/ 	.word	0xffffffff


	//   ....[97]....
        /*02f0*/ 	.word	0xffffffff


	//   ....[98]....
        /*02f4*/ 	.word	0xffffffff


	//   ....[99]....
        /*02f8*/ 	.word	0xffffffff


	//   ....[100]....
        /*02fc*/ 	.word	0xffffffff


	//   ....[101]....
        /*0300*/ 	.word	0xffffffff


	//   ....[102]....
        /*0304*/ 	.word	0xffffffff


	//   ....[103]....
        /*0308*/ 	.word	0xffffffff


	//   ....[104]....
        /*030c*/ 	.word	0xffffffff


	//   ....[105]....
        /*0310*/ 	.word	0xffffffff


	//   ....[106]....
        /*0314*/ 	.word	0xffffffff


	//   ....[107]....
        /*0318*/ 	.word	0xffffffff


	//   ....[108]....
        /*031c*/ 	.word	0xffffffff


	//   ....[109]....
        /*0320*/ 	.word	0xffffffff


	//   ....[110]....
        /*0324*/ 	.word	0xffffffff


	//   ....[111]....
        /*0328*/ 	.word	0xffffffff


	//   ....[112]....
        /*032c*/ 	.word	0xffffffff


	//   ....[113]....
        /*0330*/ 	.word	0xffffffff


	//   ....[114]....
        /*0334*/ 	.word	0xffffffff


	//   ....[115]....
        /*0338*/ 	.word	0xffffffff


	//   ....[116]....
        /*033c*/ 	.word	0xffffffff


	//   ....[117]....
        /*0340*/ 	.word	0xffffffff


	//   ....[118]....
        /*0344*/ 	.word	0xffffffff


	//   ....[119]....
        /*0348*/ 	.word	0xffffffff


	//   ....[120]....
        /*034c*/ 	.word	0xffffffff


	//   ....[121]....
        /*0350*/ 	.word	0xffffffff


	//   ....[122]....
        /*0354*/ 	.word	0xffffffff


	//   ....[123]....
        /*0358*/ 	.word	0xffffffff


	//   ....[124]....
        /*035c*/ 	.word	0xffffffff


	//   ....[125]....
        /*0360*/ 	.word	0xffffffff


	//   ....[126]....
        /*0364*/ 	.word	0xffffffff


	//   ....[127]....
        /*0368*/ 	.word	0xffffffff


	//   ....[128]....
        /*036c*/ 	.word	0xffffffff


	//   ....[129]....
        /*0370*/ 	.word	0xffffffff


	//   ....[130]....
        /*0374*/ 	.word	0xffffffff


	//   ....[131]....
        /*0378*/ 	.word	0xffffffff


	//   ....[132]....
        /*037c*/ 	.word	0xffffffff


	//   ....[133]....
        /*0380*/ 	.word	0xffffffff


	//   ....[134]....
        /*0384*/ 	.word	0xffffffff


	//   ....[135]....
        /*0388*/ 	.word	0xffffffff


	//   ....[136]....
        /*038c*/ 	.word	0xffffffff


	//   ....[137]....
        /*0390*/ 	.word	0xffffffff


	//   ....[138]....
        /*0394*/ 	.word	0xffffffff


	//   ....[139]....
        /*0398*/ 	.word	0xffffffff


	//   ....[140]....
        /*039c*/ 	.word	0xffffffff


	//   ....[141]....
        /*03a0*/ 	.word	0xffffffff


	//   ....[142]....
        /*03a4*/ 	.word	0xffffffff


	//   ....[143]....
        /*03a8*/ 	.word	0xffffffff


	//   ....[144]....
        /*03ac*/ 	.word	0xffffffff


	//   ....[145]....
        /*03b0*/ 	.word	0xffffffff


	//   ....[146]....
        /*03b4*/ 	.word	0xffffffff


	//   ....[147]....
        /*03b8*/ 	.word	0xffffffff


	//   ....[148]....
        /*03bc*/ 	.word	0xffffffff


	//   ....[149]....
        /*03c0*/ 	.word	0xffffffff


	//   ....[150]....
        /*03c4*/ 	.word	0xffffffff


	//   ....[151]....
        /*03c8*/ 	.word	0x0500000f


	//   ....[152]....
        /*03cc*/ 	.word	0x0500000f


	//   ....[153]....
        /*03d0*/ 	.word	0x0500000f


	//   ....[154]....
        /*03d4*/ 	.word	0x0500000f


	//   ....[155]....
        /*03d8*/ 	.word	0x0500000f


	//   ....[156]....
        /*03dc*/ 	.word	0x0500000f


	//   ....[157]....
        /*03e0*/ 	.word	0x0500000f


	//   ....[158]....
        /*03e4*/ 	.word	0x0500000f


	//   ....[159]....
        /*03e8*/ 	.word	0x0500000f


	//   ....[160]....
        /*03ec*/ 	.word	0x0500000f


	//   ....[161]....
        /*03f0*/ 	.word	0x0500000f


	//   ....[162]....
        /*03f4*/ 	.word	0x0500000f


	//   ....[163]....
        /*03f8*/ 	.word	0x0500000f


	//   ....[164]....
        /*03fc*/ 	.word	0x0500000f


	//   ....[165]....
        /*0400*/ 	.word	0x0500000f


	//   ....[166]....
        /*0404*/ 	.word	0x0500000f


	//   ....[167]....
        /*0408*/ 	.word	0x0500000f


	//   ....[168]....
        /*040c*/ 	.word	0x0500000f


	//   ....[169]....
        /*0410*/ 	.word	0x0500000f


	//   ....[170]....
        /*0414*/ 	.word	0x0500000f


	//   ....[171]....
        /*0418*/ 	.word	0x0500000f


	//   ....[172]....
        /*041c*/ 	.word	0x0500000f


	//   ....[173]....
        /*0420*/ 	.word	0x0500000f


	//   ....[174]....
        /*0424*/ 	.word	0x0500000f


	//   ....[175]....
        /*0428*/ 	.word	0x0500000f


	//   ....[176]....
        /*042c*/ 	.word	0x0500000f


	//   ....[177]....
        /*0430*/ 	.word	0x0500000f


	//   ....[178]....
        /*0434*/ 	.word	0x0500000f


	//   ....[179]....
        /*0438*/ 	.word	0x0500000f


	//   ....[180]....
        /*043c*/ 	.word	0x0500000f


	//   ....[181]....
        /*0440*/ 	.word	0x0500000f


	//   ....[182]....
        /*0444*/ 	.word	0x0500000f


	//   ....[183]....
        /*0448*/ 	.word	0x0500000f


	//   ....[184]....
        /*044c*/ 	.word	0x0500000f


	//   ....[185]....
        /*0450*/ 	.word	0x0500000f


	//   ....[186]....
        /*0454*/ 	.word	0x0500000f


	//   ....[187]....
        /*0458*/ 	.word	0x0500000f


	//   ....[188]....
        /*045c*/ 	.word	0x0500000f


	//   ....[189]....
        /*0460*/ 	.word	0x0500000f


	//   ....[190]....
        /*0464*/ 	.word	0x0500000f


	//   ....[191]....
        /*0468*/ 	.word	0x0500000f


	//   ....[192]....
        /*046c*/ 	.word	0x0500000f


	//   ....[193]....
        /*0470*/ 	.word	0x0500000f


	//   ....[194]....
        /*0474*/ 	.word	0x0500000f


	//   ....[195]....
        /*0478*/ 	.word	0x0500000f


	//   ....[196]....
        /*047c*/ 	.word	0x0500000f


	//   ....[197]....
        /*0480*/ 	.word	0x0500000f


	//   ....[198]....
        /*0484*/ 	.word	0x0500000f


	//   ....[199]....
        /*0488*/ 	.word	0x0500000f


	//   ....[200]....
        /*048c*/ 	.word	0x0500000f


	//   ....[201]....
        /*0490*/ 	.word	0x0500000f


	//   ....[202]....
        /*0494*/ 	.word	0x0500000f


	//   ....[203]....
        /*0498*/ 	.word	0x0500000f


	//   ....[204]....
        /*049c*/ 	.word	0x0500000f


	//   ....[205]....
        /*04a0*/ 	.word	0x0500000f


	//   ....[206]....
        /*04a4*/ 	.word	0x0500000f


	//   ....[207]....
        /*04a8*/ 	.word	0x0500000f


	//   ....[208]....
        /*04ac*/ 	.word	0x0500000f


	//   ....[209]....
        /*04b0*/ 	.word	0x0500000f


	//   ....[210]....
        /*04b4*/ 	.word	0x0500000f


	//   ....[211]....
        /*04b8*/ 	.word	0x0500000f


	//   ....[212]....
        /*04bc*/ 	.word	0x0500000f


	//   ....[213]....
        /*04c0*/ 	.word	0x0500000f


	//   ....[214]....
        /*04c4*/ 	.word	0x0500000f


	//   ....[215]....
        /*04c8*/ 	.word	0x0500000f


	//   ....[216]....
        /*04cc*/ 	.word	0x0500000f


	//   ....[217]....
        /*04d0*/ 	.word	0x0500000f


	//   ....[218]....
        /*04d4*/ 	.word	0x0500000f


	//   ....[219]....
        /*04d8*/ 	.word	0x0500000f


	//   ....[220]....
        /*04dc*/ 	.word	0x0500000f


	//   ....[221]....
        /*04e0*/ 	.word	0x0500000f


	//   ....[222]....
        /*04e4*/ 	.word	0x0500000f


	//   ....[223]....
        /*04e8*/ 	.word	0x0500000f


	//   ....[224]....
        /*04ec*/ 	.word	0x0500000f


	//   ....[225]....
        /*04f0*/ 	.word	0x0500000f


	//   ....[226]....
        /*04f4*/ 	.word	0x0500000f


	//   ....[227]....
        /*04f8*/ 	.word	0x0500000f


	//   ....[228]....
        /*04fc*/ 	.word	0x0500000f


	//   ....[229]....
        /*0500*/ 	.word	0x0500000f


	//   ....[230]....
        /*0504*/ 	.word	0x0500000f


	//   ....[231]....
        /*0508*/ 	.word	0x0500000f


	//   ....[232]....
        /*050c*/ 	.word	0x0500000f


	//   ....[233]....
        /*0510*/ 	.word	0x0500000f


	//----- nvinfo : EIATTR_COOP_GROUP_INSTR_OFFSETS
	.align		4
.L_703:
        /*0514*/ 	.byte	0x04, 0x28
        /*0516*/ 	.short	(.L_705 - .L_704)


	//   ....[0]....
.L_704:
        /*0518*/ 	.word	0x00000070


	//   ....[1]....
        /*051c*/ 	.word	0x000000b0


	//   ....[2]....
        /*0520*/ 	.word	0x000002d0


	//   ....[3]....
        /*0524*/ 	.word	0x00000430


	//   ....[4]....
        /*0528*/ 	.word	0x00000550


	//   ....[5]....
        /*052c*/ 	.word	0x000006b0


	//   ....[6]....
        /*0530*/ 	.word	0x00001820


	//   ....[7]....
        /*0534*/ 	.word	0x00002290


	//   ....[8]....
        /*0538*/ 	.word	0x00002bd0


	//   ....[9]....
        /*053c*/ 	.word	0x00003220


	//   ....[10]....
        /*0540*/ 	.word	0x00003330


	//   ....[11]....
        /*0544*/ 	.word	0x00003890


	//   ....[12]....
        /*0548*/ 	.word	0x00003930


	//   ....[13]....
        /*054c*/ 	.word	0x000056c0


	//   ....[14]....
        /*0550*/ 	.word	0x000058b0


	//   ....[15]....
        /*0554*/ 	.word	0x00006730


	//   ....[16]....
        /*0558*/ 	.word	0x00006850


	//   ....[17]....
        /*055c*/ 	.word	0x00006dd0


	//   ....[18]....
        /*0560*/ 	.word	0x00006e40


	//   ....[19]....
        /*0564*/ 	.word	0x00008c10


	//   ....[20]....
        /*0568*/ 	.word	0x00008c20


	//   ....[21]....
        /*056c*/ 	.word	0x00008c60


	//   ....[22]....
        /*0570*/ 	.word	0x00008c70


	//   ....[23]....
        /*0574*/ 	.word	0x0000a880


	//   ....[24]....
        /*0578*/ 	.word	0x0000aa70


	//   ....[25]....
        /*057c*/ 	.word	0x0000b8f0


	//   ....[26]....
        /*0580*/ 	.word	0x0000ba10


	//   ....[27]....
        /*0584*/ 	.word	0x0000bf90


	//   ....[28]....
        /*0588*/ 	.word	0x0000c000


	//   ....[29]....
        /*058c*/ 	.word	0x0000d0b0


	//   ....[30]....
        /*0590*/ 	.word	0x0000d0e0


	//   ....[31]....
        /*0594*/ 	.word	0x0000d190


	//   ....[32]....
        /*0598*/ 	.word	0x0000d1a0


	//   ....[33]....
        /*059c*/ 	.word	0x0000e880


	//   ....[34]....
        /*05a0*/ 	.word	0x0000e8c0


	//   ....[35]....
        /*05a4*/ 	.word	0x0000e900


	//   ....[36]....
        /*05a8*/ 	.word	0x0000e930


	//   ....[37]....
        /*05ac*/ 	.word	0x0000f000


	//   ....[38]....
        /*05b0*/ 	.word	0x0000f040


	//   ....[39]....
        /*05b4*/ 	.word	0x0000f140


	//   ....[40]....
        /*05b8*/ 	.word	0x0000f160


	//   ....[41]....
        /*05bc*/ 	.word	0x0000f260


	//   ....[42]....
        /*05c0*/ 	.word	0x0000f280


	//   ....[43]....
        /*05c4*/ 	.word	0x0000f390


	//   ....[44]....
        /*05c8*/ 	.word	0x0000f3b0


	//   ....[45]....
        /*05cc*/ 	.word	0x0000fc00


	//   ....[46]....
        /*05d0*/ 	.word	0x0000fc20


	//   ....[47]....
        /*05d4*/ 	.word	0x0000fd20


	//   ....[48]....
        /*05d8*/ 	.word	0x0000fd40


	//   ....[49]....
        /*05dc*/ 	.word	0x0000fe40


	//   ....[50]....
        /*05e0*/ 	.word	0x0000fe60


	//   ....[51]....
        /*05e4*/ 	.word	0x0000ff70


	//   ....[52]....
        /*05e8*/ 	.word	0x0000ff90


	//   ....[53]....
        /*05ec*/ 	.word	0x00010120


	//   ....[54]....
        /*05f0*/ 	.word	0x000102d0


	//   ....[55]....
        /*05f4*/ 	.word	0x00010300


	//   ....[56]....
        /*05f8*/ 	.word	0x00010330


	//   ....[57]....
        /*05fc*/ 	.word	0x00010360


	//   ....[58]....
        /*0600*/ 	.word	0x00010390


	//   ....[59]....
        /*0604*/ 	.word	0x000103c0


	//   ....[60]....
        /*0608*/ 	.word	0x00010510


	//   ....[61]....
        /*060c*/ 	.word	0x00010540


	//   ....[62]....
        /*0610*/ 	.word	0x00010570


	//   ....[63]....
        /*0614*/ 	.word	0x000105a0


	//   ....[64]....
        /*0618*/ 	.word	0x000105d0


	//   ....[65]....
        /*061c*/ 	.word	0x00010600


	//   ....[66]....
        /*0620*/ 	.word	0x00010690


	//   ....[67]....
        /*0624*/ 	.word	0x000106f0


	//   ....[68]....
        /*0628*/ 	.word	0x00010780


	//   ....[69]....
        /*062c*/ 	.word	0x00012280


	//   ....[70]....
        /*0630*/ 	.word	0x000122a0


	//   ....[71]....
        /*0634*/ 	.word	0x00012350


	//   ....[72]....
        /*0638*/ 	.word	0x00012370


	//   ....[73]....
        /*063c*/ 	.word	0x00012410


	//   ....[74]....
        /*0640*/ 	.word	0x00012430


	//   ....[75]....
        /*0644*/ 	.word	0x000124d0


	//   ....[76]....
        /*0648*/ 	.word	0x000124f0


	//   ....[77]....
        /*064c*/ 	.word	0x00012590


	//   ....[78]....
        /*0650*/ 	.word	0x000125b0


	//   ....[79]....
        /*0654*/ 	.word	0x000125c0


	//   ....[80]....
        /*0658*/ 	.word	0x00012650


	//   ....[81]....
        /*065c*/ 	.word	0x00012d60


	//   ....[82]....
        /*0660*/ 	.word	0x00012d90


	//   ....[83]....
        /*0664*/ 	.word	0x00012db0


	//   ....[84]....
        /*0668*/ 	.word	0x00012e40


	//   ....[85]....
        /*066c*/ 	.word	0x00012e50


	//   ....[86]....
        /*0670*/ 	.word	0x00012ef0


	//   ....[87]....
        /*0674*/ 	.word	0x00012f00


	//   ....[88]....
        /*0678*/ 	.word	0x00012fa0


	//   ....[89]....
        /*067c*/ 	.word	0x00012fb0


	//   ....[90]....
        /*0680*/ 	.word	0x00013050


	//   ....[91]....
        /*0684*/ 	.word	0x00013060


	//   ....[92]....
        /*0688*/ 	.word	0x00013100


	//   ....[93]....
        /*068c*/ 	.word	0x00013110


	//   ....[94]....
        /*0690*/ 	.word	0x000131b0


	//   ....[95]....
        /*0694*/ 	.word	0x000131c0


	//   ....[96]....
        /*0698*/ 	.word	0x000131d0


	//   ....[97]....
        /*069c*/ 	.word	0x000139f0


	//   ....[98]....
        /*06a0*/ 	.word	0x00013a30


	//   ....[99]....
        /*06a4*/ 	.word	0x00013a40


	//   ....[100]....
        /*06a8*/ 	.word	0x00013aa0


	//   ....[101]....
        /*06ac*/ 	.word	0x00013ab0


	//   ....[102]....
        /*06b0*/ 	.word	0x00013b10


	//   ....[103]....
        /*06b4*/ 	.word	0x00013b40


	//   ....[104]....
        /*06b8*/ 	.word	0x00013b80


	//   ....[105]....
        /*06bc*/ 	.word	0x00013bb0


	//   ....[106]....
        /*06c0*/ 	.word	0x00013bf0


	//   ....[107]....
        /*06c4*/ 	.word	0x00013c20


	//   ....[108]....
        /*06c8*/ 	.word	0x00013c60


	//   ....[109]....
        /*06cc*/ 	.word	0x00013ef0


	//   ....[110]....
        /*06d0*/ 	.word	0x00013f10


	//   ....[111]....
        /*06d4*/ 	.word	0x00013fb0


	//   ....[112]....
        /*06d8*/ 	.word	0x00013fc0


	//   ....[113]....
        /*06dc*/ 	.word	0x00014050


	//   ....[114]....
        /*06e0*/ 	.word	0x00014060


	//   ....[115]....
        /*06e4*/ 	.word	0x000140f0


	//   ....[116]....
        /*06e8*/ 	.word	0x00014100


	//   ....[117]....
        /*06ec*/ 	.word	0x00014190


	//   ....[118]....
        /*06f0*/ 	.word	0x000141a0


	//   ....[119]....
        /*06f4*/ 	.word	0x000141b0


	//   ....[120]....
        /*06f8*/ 	.word	0x00014240


	//   ....[121]....
        /*06fc*/ 	.word	0x000147d0


	//   ....[122]....
        /*0700*/ 	.word	0x00014810


	//   ....[123]....
        /*0704*/ 	.word	0x00014850


	//   ....[124]....
        /*0708*/ 	.word	0x00014880


	//   ....[125]....
        /*070c*/ 	.word	0x00014910


	//   ....[126]....
        /*0710*/ 	.word	0x00014940


	//   ....[127]....
        /*0714*/ 	.word	0x000149b0


	//   ....[128]....
        /*0718*/ 	.word	0x000149e0


	//   ....[129]....
        /*071c*/ 	.word	0x00014a50


	//   ....[130]....
        /*0720*/ 	.word	0x00014a80


	//   ....[131]....
        /*0724*/ 	.word	0x00014ab0


	//   ....[132]....
        /*0728*/ 	.word	0x00014b00


	//   ....[133]....
        /*072c*/ 	.word	0x00014ef0


	//   ....[134]....
        /*0730*/ 	.word	0x00014f20


	//   ....[135]....
        /*0734*/ 	.word	0x00014f50


	//   ....[136]....
        /*0738*/ 	.word	0x00014f80


	//   ....[137]....
        /*073c*/ 	.word	0x00014fb0


	//   ....[138]....
        /*0740*/ 	.word	0x00014fe0


	//   ....[139]....
        /*0744*/ 	.word	0x00015010


	//   ....[140]....
        /*0748*/ 	.word	0x00015040


	//   ....[141]....
        /*074c*/ 	.word	0x000151c0


	//   ....[142]....
        /*0750*/ 	.word	0x000151f0


	//   ....[143]....
        /*0754*/ 	.word	0x00015220


	//   ....[144]....
        /*0758*/ 	.word	0x00015250


	//   ....[145]....
        /*075c*/ 	.word	0x00015280


	//   ....[146]....
        /*0760*/ 	.word	0x000152b0


	//   ....[147]....
        /*0764*/ 	.word	0x00015370


	//   ....[148]....
        /*0768*/ 	.word	0x00015390


	//   ....[149]....
        /*076c*/ 	.word	0x00015400


	//   ....[150]....
        /*0770*/ 	.word	0x00015aa0


	//   ....[151]....
        /*0774*/ 	.word	0x00016100


	//   ....[152]....
        /*0778*/ 	.word	0x000161f0


	//   ....[153]....
        /*077c*/ 	.word	0x00016290


	//   ....[154]....
        /*0780*/ 	.word	0x000162f0


	//   ....[155]....
        /*0784*/ 	.word	0x00016400


	//   ....[156]....
        /*0788*/ 	.word	0x00016470


	//   ....[157]....
        /*078c*/ 	.word	0x00016580


	//   ....[158]....
        /*0790*/ 	.word	0x000165f0


	//   ....[159]....
        /*0794*/ 	.word	0x00016700


	//   ....[160]....
        /*0798*/ 	.word	0x00016770


	//   ....[161]....
        /*079c*/ 	.word	0x00016880


	//   ....[162]....
        /*07a0*/ 	.word	0x000168f0


	//   ....[163]....
        /*07a4*/ 	.word	0x00016990


	//   ....[164]....
        /*07a8*/ 	.word	0x00016aa0


	//   ....[165]....
        /*07ac*/ 	.word	0x00016b10


	//   ....[166]....
        /*07b0*/ 	.word	0x00016b70


	//   ....[167]....
        /*07b4*/ 	.word	0x00016c60


	//   ....[168]....
        /*07b8*/ 	.word	0x00016cc0


	//   ....[169]....
        /*07bc*/ 	.word	0x00016dd0


	//   ....[170]....
        /*07c0*/ 	.word	0x00016e30


	//   ....[171]....
        /*07c4*/ 	.word	0x00016f40


	//   ....[172]....
        /*07c8*/ 	.word	0x00016fa0


	//   ....[173]....
        /*07cc*/ 	.word	0x000170b0


	//   ....[174]....
        /*07d0*/ 	.word	0x00017110


	//   ....[175]....
        /*07d4*/ 	.word	0x00017220


	//   ....[176]....
        /*07d8*/ 	.word	0x00017280


	//   ....[177]....
        /*07dc*/ 	.word	0x00017390


	//   ....[178]....
        /*07e0*/ 	.word	0x000173f0


	//   ....[179]....
        /*07e4*/ 	.word	0x000174e0


	//   ....[180]....
        /*07e8*/ 	.word	0x00017610


	//   ....[181]....
        /*07ec*/ 	.word	0x000176e0


	//   ....[182]....
        /*07f0*/ 	.word	0x00017750


	//   ....[183]....
        /*07f4*/ 	.word	0x00017820


	//   ....[184]....
        /*07f8*/ 	.word	0x00017880


	//   ....[185]....
        /*07fc*/ 	.word	0x00017950


	//   ....[186]....
        /*0800*/ 	.word	0x000179b0


	//   ....[187]....
        /*0804*/ 	.word	0x00017a80


	//   ....[188]....
        /*0808*/ 	.word	0x00017ae0


	//   ....[189]....
        /*080c*/ 	.word	0x00017bb0


	//   ....[190]....
        /*0810*/ 	.word	0x00017c10


	//   ....[191]....
        /*0814*/ 	.word	0x00017cf0


	//   ....[192]....
        /*0818*/ 	.word	0x00017de0


	//   ....[193]....
        /*081c*/ 	.word	0x00017e80


	//   ....[194]....
        /*0820*/ 	.word	0x00017ee0


	//   ....[195]....
        /*0824*/ 	.word	0x00017fe0


	//   ....[196]....
        /*0828*/ 	.word	0x00018040


	//   ....[197]....
        /*082c*/ 	.word	0x00018140


	//   ....[198]....
        /*0830*/ 	.word	0x000181a0


	//   ....[199]....
        /*0834*/ 	.word	0x000182a0


	//   ....[200]....
        /*0838*/ 	.word	0x00018300


	//   ....[201]....
        /*083c*/ 	.word	0x00018400


	//   ....[202]....
        /*0840*/ 	.word	0x00018460


	//   ....[203]....
        /*0844*/ 	.word	0x00018530


	//   ....[204]....
        /*0848*/ 	.word	0x00018680


	//   ....[205]....
        /*084c*/ 	.word	0x00018720


	//   ....[206]....
        /*0850*/ 	.word	0x00018800


	//   ....[207]....
        /*0854*/ 	.word	0x000188d0


	//   ....[208]....
        /*0858*/ 	.word	0x00018930


	//   ....[209]....
        /*085c*/ 	.word	0x00018a20


	//   ....[210]....
        /*0860*/ 	.word	0x00018a80


	//   ....[211]....
        /*0864*/ 	.word	0x00018b70


	//   ....[212]....
        /*0868*/ 	.word	0x00018bd0


	//   ....[213]....
        /*086c*/ 	.word	0x00018cc0


	//   ....[214]....
        /*0870*/ 	.word	0x00018d20


	//   ....[215]....
        /*0874*/ 	.word	0x00018e00


	//   ....[216]....
        /*0878*/ 	.word	0x00018e90


	//   ....[217]....
        /*087c*/ 	.word	0x00018f30


	//   ....[218]....
        /*0880*/ 	.word	0x00019050


	//   ....[219]....
        /*0884*/ 	.word	0x000190c0


	//   ....[220]....
        /*0888*/ 	.word	0x00019130


	//   ....[221]....
        /*088c*/ 	.word	0x000191a0


	//   ....[222]....
        /*0890*/ 	.word	0x00019210


	//   ....[223]....
        /*0894*/ 	.word	0x00019290


	//   ....[224]....
        /*0898*/ 	.word	0x00019320


	//   ....[225]....
        /*089c*/ 	.word	0x000193b0


	//   ....[226]....
        /*08a0*/ 	.word	0x00019420


	//   ....[227]....
        /*08a4*/ 	.word	0x00019490


	//   ....[228]....
        /*08a8*/ 	.word	0x00019500


	//   ....[229]....
        /*08ac*/ 	.word	0x00019580


	//   ....[230]....
        /*08b0*/ 	.word	0x000195f0


	//   ....[231]....
        /*08b4*/ 	.word	0x00019690


	//   ....[232]....
        /*08b8*/ 	.word	0x00019720


	//   ....[233]....
        /*08bc*/ 	.word	0x00019840


	//----- nvinfo : EIATTR_REG_RECONFIG
	.align		4
.L_705:
        /*08c0*/ 	.byte	0x01, 0x54
	.zero		2


	//----- nvinfo : EIATTR_SYSCALL_OFFSETS
	.align		4
        /*08c4*/ 	.byte	0x04, 0x46
        /*08c6*/ 	.short	(.L_707 - .L_706)


	//   ....[0]....
.L_706:
        /*08c8*/ 	.word	0x00001a00


	//   ....[1]....
        /*08cc*/ 	.word	0x00011890


	//   ....[2]....
        /*08d0*/ 	.word	0x000119e0


	//   ....[3]....
        /*08d4*/ 	.word	0x00011ad0


	//   ....[4]....
        /*08d8*/ 	.word	0x000129a0


	//----- nvinfo : EIATTR_MBARRIER_INSTR_OFFSETS
	.align		4
.L_707:
        /*08dc*/ 	.byte	0x04, 0x39
        /*08de*/ 	.short	(.L_709 - .L_708)


	//   ....[0]....
.L_708:
        /*08e0*/ 	.word	0x00000180
        /*08e4*/ 	.word	0x000000ff
        /*08e8*/ 	.word	0x00030800
        /*08ec*/ 	.short	0x0100
        /*08ee*/ 	.byte	0x08
	.zero		1


	//   ....[1]....
        /*08f0*/ 	.word	0x00000190
        /*08f4*/ 	.word	0x000000ff
        /*08f8*/ 	.word	0x00030820
        /*08fc*/ 	.short	0x0100
        /*08fe*/ 	.byte	0x08
	.zero		1


	//   ....[2]....
        /*0900*/ 	.word	0x00000280
        /*0904*/ 	.word	0x000000ff
        /*0908*/ 	.word	0x00030830
        /*090c*/ 	.short	0x0100
        /*090e*/ 	.byte	0x08
	.zero		1


	//   ....[3]....
        /*0910*/ 	.word	0x00000290
        /*0914*/ 	.word	0x000000ff
        /*0918*/ 	.word	0x00030840
        /*091c*/ 	.short	0x0100
        /*091e*/ 	.byte	0x08
	.zero		1


	//   ....[4]....
        /*0920*/ 	.word	0x000002a0
        /*0924*/ 	.word	0x000000ff
        /*0928*/ 	.word	0x00030838
        /*092c*/ 	.short	0x0100
        /*092e*/ 	.byte	0x08
	.zero		1


	//   ....[5]....
        /*0930*/ 	.word	0x000002b0
        /*0934*/ 	.word	0x000000ff
        /*0938*/ 	.word	0x00030848
        /*093c*/ 	.short	0x0100
        /*093e*/ 	.byte	0x08
	.zero		1


	//   ....[6]....
        /*0940*/ 	.word	0x000003e0
        /*0944*/ 	.word	0x000000ff
        /*0948*/ 	.word	0x00030850
        /*094c*/ 	.short	0x0100
        /*094e*/ 	.byte	0x08
	.zero		1


	//   ....[7]....
        /*0950*/ 	.word	0x000003f0
        /*0954*/ 	.word	0x000000ff
        /*0958*/ 	.word	0x00030860
        /*095c*/ 	.short	0x0100
        /*095e*/ 	.byte	0x08
	.zero		1


	//   ....[8]....
        /*0960*/ 	.word	0x00000400
        /*0964*/ 	.word	0x000000ff
        /*0968*/ 	.word	0x00030858
        /*096c*/ 	.short	0x0100
        /*096e*/ 	.byte	0x08
	.zero		1


	//   ....[9]....
        /*0970*/ 	.word	0x00000410
        /*0974*/ 	.word	0x000000ff
        /*0978*/ 	.word	0x00030868
        /*097c*/ 	.short	0x0100
        /*097e*/ 	.byte	0x08
	.zero		1


	//   ....[10]....
        /*0980*/ 	.word	0x00000500
        /*0984*/ 	.word	0x000000ff
        /*0988*/ 	.word	0x00030870
        /*098c*/ 	.short	0x0100
        /*098e*/ 	.byte	0x06
	.zero		1


	//   ....[11]....
        /*0990*/ 	.word	0x00000510
        /*0994*/ 	.word	0x000000ff
        /*0998*/ 	.word	0x00030880
        /*099c*/ 	.short	0x0100
        /*099e*/ 	.byte	0x06
	.zero		1


	//   ....[12]....
        /*09a0*/ 	.word	0x00000520
        /*09a4*/ 	.word	0x000000ff
        /*09a8*/ 	.word	0x00030878
        /*09ac*/ 	.short	0x0100
        /*09ae*/ 	.byte	0x06
	.zero		1


	//   ....[13]....
        /*09b0*/ 	.word	0x00000530
        /*09b4*/ 	.word	0x000000ff
        /*09b8*/ 	.word	0x00030888
        /*09bc*/ 	.short	0x0100
        /*09be*/ 	.byte	0x06
	.zero		1


	//   ....[14]....
        /*09c0*/ 	.word	0x00000660
        /*09c4*/ 	.word	0x000000ff
        /*09c8*/ 	.word	0x00030890
        /*09cc*/ 	.short	0x0100
        /*09ce*/ 	.byte	0x08
	.zero		1


	//   ....[15]....
        /*09d0*/ 	.word	0x00000670
        /*09d4*/ 	.word	0x000000ff
        /*09d8*/ 	.word	0x000308a0
        /*09dc*/ 	.short	0x0100
        /*09de*/ 	.byte	0x08
	.zero		1


	//   ....[16]....
        /*09e0*/ 	.word	0x00000680
        /*09e4*/ 	.word	0x000000ff
        /*09e8*/ 	.word	0x00030898
        /*09ec*/ 	.short	0x0100
        /*09ee*/ 	.byte	0x08
	.zero		1


	//   ....[17]....
        /*09f0*/ 	.word	0x00000690
        /*09f4*/ 	.word	0x000000ff
        /*09f8*/ 	.word	0x000308a8
        /*09fc*/ 	.short	0x0100
        /*09fe*/ 	.byte	0x08
	.zero		1


	//   ....[18]....
        /*0a00*/ 	.word	0x000007c0
        /*0a04*/ 	.word	0x000000ff
        /*0a08*/ 	.word	0x000308b0
        /*0a0c*/ 	.short	0x0100
        /*0a0e*/ 	.byte	0x08
	.zero		1


	//   ....[19]....
        /*0a10*/ 	.word	0x000007d0
        /*0a14*/ 	.word	0x000000ff
        /*0a18*/ 	.word	0x000308c0
        /*0a1c*/ 	.short	0x0100
        /*0a1e*/ 	.byte	0x08
	.zero		1


	//   ....[20]....
        /*0a20*/ 	.word	0x000007e0
        /*0a24*/ 	.word	0x000000ff
        /*0a28*/ 	.word	0x000308b8
        /*0a2c*/ 	.short	0x0100
        /*0a2e*/ 	.byte	0x08
	.zero		1


	//   ....[21]....
        /*0a30*/ 	.word	0x000007f0
        /*0a34*/ 	.word	0x000000ff
        /*0a38*/ 	.word	0x000308c8
        /*0a3c*/ 	.short	0x0100
        /*0a3e*/ 	.byte	0x08
	.zero		1


	//   ....[22]....
        /*0a40*/ 	.word	0x00001a60
        /*0a44*/ 	.word	0x000000ff
        /*0a48*/ 	.word	0x00030800
        /*0a4c*/ 	.short	0x010a
        /*0a4e*/ 	.byte	0x28
	.zero		1


	//   ....[23]....
        /*0a50*/ 	.word	0x00001ae0
        /*0a54*/ 	.word	0x00000003
        /*0a58*/ 	.word	0x00030830
        /*0a5c*/ 	.short	0x010a
        /*0a5e*/ 	.byte	0x3f
	.zero		1


	//   ....[24]....
        /*0a60*/ 	.word	0x00001b20
        /*0a64*/ 	.word	0x00000003
        /*0a68*/ 	.word	0x00030830
        /*0a6c*/ 	.short	0x010a
        /*0a6e*/ 	.byte	0x3f
	.zero		1


	//   ....[25]....
        /*0a70*/ 	.word	0x00002220
        /*0a74*/ 	.word	0x000000ff
        /*0a78*/ 	.word	0x00000000
        /*0a7c*/ 	.short	0x0101
        /*0a7e*/ 	.byte	0x04
	.zero		1


	//   ....[26]....
        /*0a80*/ 	.word	0x00004830
        /*0a84*/ 	.word	0x000000ff
        /*0a88*/ 	.word	0x00030830
        /*0a8c*/ 	.short	0x010a
        /*0a8e*/ 	.byte	0x06
	.zero		1


	//   ....[27]....
        /*0a90*/ 	.word	0x00004870
        /*0a94*/ 	.word	0x000000ff
        /*0a98*/ 	.word	0x00030830
        /*0a9c*/ 	.short	0x010a
        /*0a9e*/ 	.byte	0x06
	.zero		1


	//   ....[28]....
        /*0aa0*/ 	.word	0x00005330
        /*0aa4*/ 	.word	0x000000ff
        /*0aa8*/ 	.word	0x00030850
        /*0aac*/ 	.short	0x010a
        /*0aae*/ 	.byte	0x05
	.zero		1


	//   ....[29]....
        /*0ab0*/ 	.word	0x00005370
        /*0ab4*/ 	.word	0x000000ff
        /*0ab8*/ 	.word	0x00030850
        /*0abc*/ 	.short	0x010a
        /*0abe*/ 	.byte	0x05
	.zero		1


	//   ....[30]....
        /*0ac0*/ 	.word	0x00005680
        /*0ac4*/ 	.word	0x000000ff
        /*0ac8*/ 	.word	0x00000000
        /*0acc*/ 	.short	0x0101
        /*0ace*/ 	.byte	0x06
	.zero		1


	//   ....[31]....
        /*0ad0*/ 	.word	0x000076a0
        /*0ad4*/ 	.word	0x000000ff
        /*0ad8*/ 	.word	0x00000000
        /*0adc*/ 	.short	0x0101
        /*0ade*/ 	.byte	0x05
	.zero		1


	//   ....[32]....
        /*0ae0*/ 	.word	0x00007b20
        /*0ae4*/ 	.word	0x000000ff
        /*0ae8*/ 	.word	0x00030830
        /*0aec*/ 	.short	0x010a
        /*0aee*/ 	.byte	0x06
	.zero		1


	//   ....[33]....
        /*0af0*/ 	.word	0x00007b60
        /*0af4*/ 	.word	0x000000ff
        /*0af8*/ 	.word	0x00030830
        /*0afc*/ 	.short	0x010a
        /*0afe*/ 	.byte	0x06
	.zero		1


	//   ....[34]....
        /*0b00*/ 	.word	0x00008620
        /*0b04*/ 	.word	0x000000ff
        /*0b08*/ 	.word	0x00030850
        /*0b0c*/ 	.short	0x010a
        /*0b0e*/ 	.byte	0x05
	.zero		1


	//   ....[35]....
        /*0b10*/ 	.word	0x00008660
        /*0b14*/ 	.word	0x000000ff
        /*0b18*/ 	.word	0x00030850
        /*0b1c*/ 	.short	0x010a
        /*0b1e*/ 	.byte	0x05
	.zero		1


	//   ....[36]....
        /*0b20*/ 	.word	0x00008980
        /*0b24*/ 	.word	0x000000ff
        /*0b28*/ 	.word	0x00000000
        /*0b2c*/ 	.short	0x0101
        /*0b2e*/ 	.byte	0x06
	.zero		1


	//   ....[37]....
        /*0b30*/ 	.word	0x00009700
        /*0b34*/ 	.word	0x000000ff
        /*0b38*/ 	.word	0x00000000
        /*0b3c*/ 	.short	0x0101
        /*0b3e*/ 	.byte	0x05
	.zero		1


	//   ....[38]....
        /*0b40*/ 	.word	0x000099a0
        /*0b44*/ 	.word	0x000000ff
        /*0b48*/ 	.word	0x00030830
        /*0b4c*/ 	.short	0x010a
        /*0b4e*/ 	.byte	0x05
	.zero		1


	//   ....[39]....
        /*0b50*/ 	.word	0x000099e0
        /*0b54*/ 	.word	0x000000ff
        /*0b58*/ 	.word	0x00030830
        /*0b5c*/ 	.short	0x010a
        /*0b5e*/ 	.byte	0x05
	.zero		1


	//   ....[40]....
        /*0b60*/ 	.word	0x0000a4a0
        /*0b64*/ 	.word	0x000000ff
        /*0b68*/ 	.word	0x00030850
        /*0b6c*/ 	.short	0x010a
        /*0b6e*/ 	.byte	0x05
	.zero		1


	//   ....[41]....
        /*0b70*/ 	.word	0x0000a4e0
        /*0b74*/ 	.word	0x000000ff
        /*0b78*/ 	.word	0x00030850
        /*0b7c*/ 	.short	0x010a
        /*0b7e*/ 	.byte	0x05
	.zero		1


	//   ....[42]....
        /*0b80*/ 	.word	0x0000a830
        /*0b84*/ 	.word	0x000000ff
        /*0b88*/ 	.word	0x00000000
        /*0b8c*/ 	.short	0x0101
        /*0b8e*/ 	.byte	0x04
	.zero		1


	//   ....[43]....
        /*0b90*/ 	.word	0x0000c860
        /*0b94*/ 	.word	0x000000ff
        /*0b98*/ 	.word	0x00000000
        /*0b9c*/ 	.short	0x0101
        /*0b9e*/ 	.byte	0x05
	.zero		1


	//   ....[44]....
        /*0ba0*/ 	.word	0x0000d020
        /*0ba4*/ 	.word	0x000000ff
        /*0ba8*/ 	.word	0x00030850
        /*0bac*/ 	.short	0x010a
        /*0bae*/ 	.byte	0x05
	.zero		1


	//   ....[45]....
        /*0bb0*/ 	.word	0x0000d060
        /*0bb4*/ 	.word	0x000000ff
        /*0bb8*/ 	.word	0x00030850
        /*0bbc*/ 	.short	0x010a
        /*0bbe*/ 	.byte	0x05
	.zero		1


	//   ....[46]....
        /*0bc0*/ 	.word	0x0000d530
        /*0bc4*/ 	.word	0x000000ff
        /*0bc8*/ 	.word	0x00000000
        /*0bcc*/ 	.short	0x0101
        /*0bce*/ 	.byte	0x04
	.zero		1


	//   ....[47]....
        /*0bd0*/ 	.word	0x0000f030
        /*0bd4*/ 	.word	0x00000011
        /*0bd8*/ 	.word	0x00000000
        /*0bdc*/ 	.short	0x0101
        /*0bde*/ 	.byte	0x3f
	.zero		1


	//   ....[48]....
        /*0be0*/ 	.word	0x00012060
        /*0be4*/ 	.word	0x00000007
        /*0be8*/ 	.word	0x00030840
        /*0bec*/ 	.short	0x010a
        /*0bee*/ 	.byte	0x3f
	.zero		1


	//   ....[49]....
        /*0bf0*/ 	.word	0x00012710
        /*0bf4*/ 	.word	0x00000007
        /*0bf8*/ 	.word	0x00030830
        /*0bfc*/ 	.short	0x0107
        /*0bfe*/ 	.byte	0x3f
	.zero		1


	//   ....[50]....
        /*0c00*/ 	.word	0x000127d0
        /*0c04*/ 	.word	0x00000007
        /*0c08*/ 	.word	0x00030830
        /*0c0c*/ 	.short	0x0101
        /*0c0e*/ 	.byte	0x3f
	.zero		1


	//   ....[51]....
        /*0c10*/ 	.word	0x00013320
        /*0c14*/ 	.word	0x00000011
        /*0c18*/ 	.word	0x00030800
        /*0c1c*/ 	.short	0x0107
        /*0c1e*/ 	.byte	0x3f
	.zero		1


	//   ....[52]....
        /*0c20*/ 	.word	0x00013440
        /*0c24*/ 	.word	0x00000011
        /*0c28*/ 	.word	0x00030800
        /*0c2c*/ 	.short	0x0101
        /*0c2e*/ 	.byte	0x3f
	.zero		1


	//   ....[53]....
        /*0c30*/ 	.word	0x00013460
        /*0c34*/ 	.word	0x00000011
        /*0c38*/ 	.word	0x00030820
        /*0c3c*/ 	.short	0x010a
        /*0c3e*/ 	.byte	0x3f
	.zero		1


	//   ....[54]....
        /*0c40*/ 	.word	0x00013830
        /*0c44*/ 	.word	0x00000007
        /*0c48*/ 	.word	0x00030840
        /*0c4c*/ 	.short	0x010a
        /*0c4e*/ 	.byte	0x3f
	.zero		1


	//   ....[55]....
        /*0c50*/ 	.word	0x00013d10
        /*0c54*/ 	.word	0x00000007
        /*0c58*/ 	.word	0x00030830
        /*0c5c*/ 	.short	0x0107
        /*0c5e*/ 	.byte	0x3f
	.zero		1


	//   ....[56]....
        /*0c60*/ 	.word	0x00013dd0
        /*0c64*/ 	.word	0x00000007
        /*0c68*/ 	.word	0x00030830
        /*0c6c*/ 	.short	0x0101
        /*0c6e*/ 	.byte	0x3f
	.zero		1


	//   ....[57]....
        /*0c70*/ 	.word	0x00013e30
        /*0c74*/ 	.word	0x00000006
        /*0c78*/ 	.word	0x00030860
        /*0c7c*/ 	.short	0x010a
        /*0c7e*/ 	.byte	0x3f
	.zero		1


	//   ....[58]....
        /*0c80*/ 	.word	0x000143a0
        /*0c84*/ 	.word	0x00000006
        /*0c88*/ 	.word	0x00030850
        /*0c8c*/ 	.short	0x0107
        /*0c8e*/ 	.byte	0x3f
	.zero		1


	//   ....[59]....
        /*0c90*/ 	.word	0x00014500
        /*0c94*/ 	.word	0x00000006
        /*0c98*/ 	.word	0x00030850
        /*0c9c*/ 	.short	0x0101
        /*0c9e*/ 	.byte	0x3f
	.zero		1


	//   ....[60]....
        /*0ca0*/ 	.word	0x00014720
        /*0ca4*/ 	.word	0x00000000
        /*0ca8*/ 	.word	0x00030860
        /*0cac*/ 	.short	0x010a
        /*0cae*/ 	.byte	0x3f
	.zero		1


	//   ....[61]....
        /*0cb0*/ 	.word	0x00014c30
        /*0cb4*/ 	.word	0x00000000
        /*0cb8*/ 	.word	0x00030850
        /*0cbc*/ 	.short	0x0107
        /*0cbe*/ 	.byte	0x3f
	.zero		1


	//   ....[62]....
        /*0cc0*/ 	.word	0x00014cf0
        /*0cc4*/ 	.word	0x00000000
        /*0cc8*/ 	.word	0x00030850
        /*0ccc*/ 	.short	0x0101
        /*0cce*/ 	.byte	0x3f
	.zero		1


	//   ....[63]....
        /*0cd0*/ 	.word	0x00015a20
        /*0cd4*/ 	.word	0x00000004
        /*0cd8*/ 	.word	0x00030820
        /*0cdc*/ 	.short	0x010a
        /*0cde*/ 	.byte	0x3f
	.zero		1


	//   ....[64]....
        /*0ce0*/ 	.word	0x00015ba0
        /*0ce4*/ 	.word	0x00000005
        /*0ce8*/ 	.word	0x00030840
        /*0cec*/ 	.short	0x010a
        /*0cee*/ 	.byte	0x3f
	.zero		1


	//   ....[65]....
        /*0cf0*/ 	.word	0x00015c40
        /*0cf4*/ 	.word	0x00000017
        /*0cf8*/ 	.word	0x00030840
        /*0cfc*/ 	.short	0x010a
        /*0cfe*/ 	.byte	0x3f
	.zero		1


	//   ....[66]....
        /*0d00*/ 	.word	0x00015c80
        /*0d04*/ 	.word	0x00000005
        /*0d08*/ 	.word	0x00030860
        /*0d0c*/ 	.short	0x010a
        /*0d0e*/ 	.byte	0x3f
	.zero		1


	//   ....[67]....
        /*0d10*/ 	.word	0x00015cc0
        /*0d14*/ 	.word	0x00000017
        /*0d18*/ 	.word	0x00030860
        /*0d1c*/ 	.short	0x010a
        /*0d1e*/ 	.byte	0x3f
	.zero		1


	//   ....[68]....
        /*0d20*/ 	.word	0x00015d30
        /*0d24*/ 	.word	0x00000003
        /*0d28*/ 	.word	0x00030800
        /*0d2c*/ 	.short	0x010a
        /*0d2e*/ 	.byte	0x3f
	.zero		1


	//   ....[69]....
        /*0d30*/ 	.word	0x00015d80
        /*0d34*/ 	.word	0x00000003
        /*0d38*/ 	.word	0x00030830
        /*0d3c*/ 	.short	0x010a
        /*0d3e*/ 	.byte	0x3f
	.zero		1


	//   ....[70]....
        /*0d40*/ 	.word	0x00015de0
        /*0d44*/ 	.word	0x00000005
        /*0d48*/ 	.word	0x00030830
        /*0d4c*/ 	.short	0x010a
        /*0d4e*/ 	.byte	0x3f
	.zero		1


	//   ....[71]....
        /*0d50*/ 	.word	0x00015e40
        /*0d54*/ 	.word	0x00000003
        /*0d58*/ 	.word	0x00030850
        /*0d5c*/ 	.short	0x010a
        /*0d5e*/ 	.byte	0x3f
	.zero		1


	//   ....[72]....
        /*0d60*/ 	.word	0x00015ea0
        /*0d64*/ 	.word	0x00000005
        /*0d68*/ 	.word	0x00030830
        /*0d6c*/ 	.short	0x010a
        /*0d6e*/ 	.byte	0x3f
	.zero		1


	//   ....[73]....
        /*0d70*/ 	.word	0x00015f00
        /*0d74*/ 	.word	0x00000003
        /*0d78*/ 	.word	0x00030850
        /*0d7c*/ 	.short	0x010a
        /*0d7e*/ 	.byte	0x3f
	.zero		1


	//   ....[74]....
        /*0d80*/ 	.word	0x00015f60
        /*0d84*/ 	.word	0x00000005
        /*0d88*/ 	.word	0x00030830
        /*0d8c*/ 	.short	0x010a
        /*0d8e*/ 	.byte	0x3f
	.zero		1


	//   ....[75]....
        /*0d90*/ 	.word	0x00015fc0
        /*0d94*/ 	.word	0x00000003
        /*0d98*/ 	.word	0x00030850
        /*0d9c*/ 	.short	0x010a
        /*0d9e*/ 	.byte	0x3f
	.zero		1


	//   ....[76]....
        /*0da0*/ 	.word	0x00016020
        /*0da4*/ 	.word	0x00000003
        /*0da8*/ 	.word	0x00030850
        /*0dac*/ 	.short	0x010a
        /*0dae*/ 	.byte	0x3f
	.zero		1


	//   ....[77]....
        /*0db0*/ 	.word	0x00016140
        /*0db4*/ 	.word	0x00000007
        /*0db8*/ 	.word	0x00030840
        /*0dbc*/ 	.short	0x010a
        /*0dbe*/ 	.byte	0x3f
	.zero		1


	//   ....[78]....
        /*0dc0*/ 	.word	0x00017510
        /*0dc4*/ 	.word	0x00000011
        /*0dc8*/ 	.word	0x00030820
        /*0dcc*/ 	.short	0x010a
        /*0dce*/ 	.byte	0x3f
	.zero		1


	//   ....[79]....
        /*0dd0*/ 	.word	0x00017560
        /*0dd4*/ 	.word	0x00000007
        /*0dd8*/ 	.word	0x00030840
        /*0ddc*/ 	.short	0x010a
        /*0dde*/ 	.byte	0x3f
	.zero		1


	//   ....[80]....
        /*0de0*/ 	.word	0x00017d30
        /*0de4*/ 	.word	0x00000006
        /*0de8*/ 	.word	0x00030860
        /*0dec*/ 	.short	0x010a
        /*0dee*/ 	.byte	0x3f
	.zero		1


	//   ....[81]....
        /*0df0*/ 	.word	0x000185d0
        /*0df4*/ 	.word	0x00000000
        /*0df8*/ 	.word	0x00030860
        /*0dfc*/ 	.short	0x010a
        /*0dfe*/ 	.byte	0x3f
	.zero		1


	//   ....[82]....
        /*0e00*/ 	.word	0x00019760
        /*0e04*/ 	.word	0x00000004
        /*0e08*/ 	.word	0x00030820
        /*0e0c*/ 	.short	0x010a
        /*0e0e*/ 	.byte	0x3f
	.zero		1


	//   ....[83]....
        /*0e10*/ 	.word	0x00019900
        /*0e14*/ 	.word	0x00000005
        /*0e18*/ 	.word	0x00030840
        /*0e1c*/ 	.short	0x010a
        /*0e1e*/ 	.byte	0x3f
	.zero		1


	//   ....[84]....
        /*0e20*/ 	.word	0x00019950
        /*0e24*/ 	.word	0x00000017
        /*0e28*/ 	.word	0x00030840
        /*0e2c*/ 	.short	0x010a
        /*0e2e*/ 	.byte	0x3f
	.zero		1


	//   ....[85]....
        /*0e30*/ 	.word	0x000199a0
        /*0e34*/ 	.word	0x00000005
        /*0e38*/ 	.word	0x00030860
        /*0e3c*/ 	.short	0x010a
        /*0e3e*/ 	.byte	0x3f
	.zero		1


	//----- nvinfo : EIATTR_NUM_MBARRIERS
	.align		4
.L_709:
        /*0e40*/ 	.byte	0x03, 0x38
        /*0e42*/ 	.short	0x0016


	//----- nvinfo : EIATTR_EXIT_INSTR_OFFSETS
	.align		4
        /*0e44*/ 	.byte	0x04, 0x1c
        /*0e46*/ 	.short	(.L_711 - .L_710)


	//   ....[0]....
.L_710:
        /*0e48*/ 	.word	0x00000960


	//   ....[1]....
        /*0e4c*/ 	.word	0x000100c0


	//   ....[2]....
        /*0e50*/ 	.word	0x00015d10


	//----- nvinfo : EIATTR_MAX_THREADS
	.align		4
.L_711:
        /*0e54*/ 	.byte	0x04, 0x05
        /*0e56*/ 	.short	(.L_713 - .L_712)
.L_712:
        /*0e58*/ 	.word	0x00000180
        /*0e5c*/ 	.word	0x00000001
        /*0e60*/ 	.word	0x00000001


	//----- nvinfo : EIATTR_CRS_STACK_SIZE
	.align		4
.L_713:
        /*0e64*/ 	.byte	0x04, 0x1e
        /*0e66*/ 	.short	(.L_715 - .L_714)
.L_714:
        /*0e68*/ 	.word	0x00000000


	//----- nvinfo : EIATTR_CBANK_PARAM_SIZE
	.align		4
.L_715:
        /*0e6c*/ 	.byte	0x03, 0x19
        /*0e6e*/ 	.short	0x0af0


	//----- nvinfo : EIATTR_PARAM_CBANK
	.align		4
        /*0e70*/ 	.byte	0x04, 0x0a
        /*0e72*/ 	.short	(.L_717 - .L_716)
	.align		4
.L_716:
        /*0e74*/ 	.word	index@(.nv.constant0._ZN7cutlass13device_kernelIN5flash11enable_sm90INS1_16FlashAttnFwdSm90INS1_25CollectiveMainloopFwdSm90ILi2EN4cute5tupleIJNS5_1CILi1EEES8_S8_EEENS6_IJNS7_ILi128EEENS7_ILi96EEENS7_ILi192EEEEEELi192ENS_6half_tEfNS_4arch4Sm90ELb0ELb1ELb0ELb1ELb1ELb0ELb0ELb1ELb1ELb1ELb0ELb0EEENS1_21CollectiveEpilogueFwdINS6_IJSA_SC_SB_EEES9_SE_SG_Li256ELb1ELb1ELb0ELb0EEENS1_36VarlenDynamicPersistentTileSchedulerILi128ELi96ELi256ELi128ELb0ELb1ELb1ELb1ELb0ELb1EEEEEEEEEvNT_6ParamsE)
        /*0e78*/ 	.short	0x0210
        /*0e7a*/ 	.short	0x0af0


	//----- nvinfo : EIATTR_SW_WAR
	.align		4
.L_717:
        /*0e7c*/ 	.byte	0x04, 0x36
        /*0e7e*/ 	.short	(.L_719 - .L_718)
.L_718:
        /*0e80*/ 	.word	0x00000008
.L_719:


//--------------------- .nv.info._ZN7cutlass13device_kernelIN5flash11enable_sm90INS1_16FlashAttnFwdSm90INS1_25CollectiveMainloopFwdSm90ILi2EN4cute5tupleIJNS5_1CILi1EEES8_S8_EEENS6_IJNS7_ILi128EEENS7_ILi96EEENS7_ILi192EEEEEELi192ENS_6half_tEfNS_4arch4Sm90ELb0ELb1ELb0ELb1ELb1ELb1ELb0ELb1ELb1ELb1ELb0ELb0EEENS1_21CollectiveEpilogueFwdINS6_IJSA_SC_SB_EEES9_SE_SG_Li256ELb1ELb1ELb0ELb0EEENS1_36VarlenDynamicPersistentTileSchedulerILi128ELi96ELi256ELi128ELb0ELb1ELb1ELb1ELb0ELb1EEEEEEEEEvNT_6ParamsE --------------------------
	.section	.nv.info._ZN7cutlass13device_kernelIN5flash11enable_sm90INS1_16FlashAttnFwdSm90INS1_25CollectiveMainloopFwdSm90ILi2EN4cute5tupleIJNS5_1CILi1EEES8_S8_EEENS6_IJNS7_ILi128EEENS7_ILi96EEENS7_ILi192EEEEEELi192ENS_6half_tEfNS_4arch4Sm90ELb0ELb1ELb0ELb1ELb1ELb1ELb0ELb1ELb1ELb1ELb0ELb0EEENS1_21CollectiveEpilogueFwdINS6_IJSA_SC_SB_EEES9_SE_SG_Li256ELb1ELb1ELb0ELb0EEENS1_36VarlenDynamicPersistentTileSchedulerILi128ELi96ELi256ELi128ELb0ELb1ELb1ELb1ELb0ELb1EEEEEEEEEvNT_6ParamsE,"",@"SHT_CUDA_INFO"
	.sectionflags	@""
	.align	4


	//----- nvinfo : EIATTR_CUDA_API_VERSION
	.align		4
        /*0000*/ 	.byte	0x04, 0x37
        /*0002*/ 	.short	(.L_721 - .L_720)
.L_720:
        /*0004*/ 	.word	0x00000082


	//----- nvinfo : EIATTR_KPARAM_INFO
	.align		4
.L_721:
        /*0008*/ 	.byte	0x04, 0x17
        /*000a*/ 	.short	(.L_723 - .L_722)
.L_722:
        /*000c*/ 	.word	0x00000000
        /*0010*/ 	.short	0x0000
        /*0012*/ 	.short	0x0070
        /*0014*/ 	.byte	0x00, 0xf0, 0x01, 0x2a


	//----- nvinfo : EIATTR_SPARSE_MMA_MASK
	.align		4
.L_723:
        /*0018*/ 	.byte	0x03, 0x50
        /*001a*/ 	.short	0x0000


	//----- nvinfo : EIATTR_MAXREG_COUNT
	.align		4
        /*001c*/ 	.byte	0x03, 0x1b
        /*001e*/ 	.short	0x00a8


	//----- nvinfo : EIATTR_NUM_BARRIERS
	.align		4
        /*0020*/ 	.byte	0x02, 0x4c
        /*0022*/ 	.byte	0x10
	.zero		1


	//----- nvinfo : EIATTR_EXTERNS
	.align		4
        /*0024*/ 	.byte	0x04, 0x0f
        /*0026*/ 	.short	(.L_725 - .L_724)


	//   ....[0]....
	.align		4
.L_724:
        /*0028*/ 	.word	index@(__assertfail)


	//----- nvinfo : EIATTR_ANNOTATIONS
	.align		4
.L_725:
        /*002c*/ 	.byte	0x04, 0x55
        /*002e*/ 	.short	(.L_727 - .L_726)


	//   ....[0]....
.L_726:
        /* <DEDUP_REMOVED lines=74> */


	//----- nvinfo : EIATTR_MERCURY_ISA_VERSION
	.align		4
.L_727:
        /*04c0*/ 	.byte	0x03, 0x5f
        /*04c2*/ 	.short	0x0101


	//----- nvinfo : EIATTR_UNUSED_LOAD_BYTE_OFFSET
	.align		4
        /*04c4*/ 	.byte	0x04, 0x44
        /*04c6*/ 	.short	(.L_729 - .L_728)


	//   ....[0]....
.L_728:
        /*04c8*/ 	.word	0x00000a50
        /*04cc*/ 	.word	0x0000fff0


	//   ....[1]....
        /*04d0*/ 	.word	0x0001f9d0
        /*04d4*/ 	.word	0x0000fff0


	//----- nvinfo : EIATTR_INT_WARP_WIDE_INSTR_OFFSETS
	.align		4
.L_729:
        /*04d8*/ 	.byte	0x04, 0x31
        /*04da*/ 	.short	(.L_731 - .L_730)


	//   ....[0]....
.L_730:
        /*04dc*/ 	.word	0x00000130


	//   ....[1]....
        /*04e0*/ 	.word	0x00000170


	//   ....[2]....
        /*04e4*/ 	.word	0x000001e0


	//   ....[3]....
        /*04e8*/ 	.word	0x00025120


	//   ....[4]....
        /*04ec*/ 	.word	0x000251b0


	//   ....[5]....
        /*04f0*/ 	.word	0x00028090


	//   ....[6]....
        /*04f4*/ 	.word	0x00028120


	//----- nvinfo : EIATTR_COOP_GROUP_MASK_REGIDS
	.align		4
.L_731:
        /*04f8*/ 	.byte	0x04, 0x29
        /*04fa*/ 	.short	(.L_733 - .L_732)


	//   ....[0]....
.L_732:
        /*04fc*/ 	.word	0xffffffff


	//   ....[1]....
        /*0500*/ 	.word	0xffffffff


	//   ....[2]....
        /*0504*/ 	.word	0xffffffff


	//   ....[3]....
        /*0508*/ 	.word	0xffffffff


	//   ....[4]....
        /*050c*/ 	.word	0xffffffff


	//   ....[5]....
        /*0510*/ 	.word	0xffffffff


	//   ....[6]....
        /*0514*/ 	.word	0xffffffff


	//   ....[7]....
        /*0518*/ 	.word	0xffffffff


	//   ....[8]....
        /*051c*/ 	.word	0xffffffff


	//   ....[9]....
        /*0520*/ 	.word	0xffffffff


	//   ....[10]....
        /*0524*/ 	.word	0xffffffff


	//   ....[11]....
        /*0528*/ 	.word	0xffffffff


	//   ....[12]....
        /*052c*/ 	.word	0xffffffff


	//   ....[13]....
        /*0530*/ 	.word	0xffffffff


	//   ....[14]....
        /*0534*/ 	.word	0xffffffff


	//   ....[15]....
        /*0538*/ 	.word	0xffffffff


	//   ....[16]....
        /*053c*/ 	.word	0xffffffff


	//   ....[17]....
        /*0540*/ 	.word	0xffffffff


	//   ....[18]....
        /*0544*/ 	.word	0xffffffff


	//   ....[19]....
        /*0548*/ 	.word	0xffffffff


	//   ....[20]....
        /*054c*/ 	.word	0xffffffff


	//   ....[21]....
        /*0550*/ 	.word	0xffffffff


	//   ....[22]....
        /*0554*/ 	.word	0xffffffff


	//   ....[23]....
        /*0558*/ 	.word	0xffffffff


	//   ....[24]....
        /*055c*/ 	.word	0xffffffff


	//   ....[25]....
        /*0560*/ 	.word	0xffffffff


	//   ....[26]....
        /*0564*/ 	.word	0xffffffff


	//   ....[27]....
        /*0568*/ 	.word	0xffffffff


	//   ....[28]....
        /*056c*/ 	.word	0xffffffff


	//   ....[29]....
        /*0570*/ 	.word	0xffffffff


	//   ....[30]....
        /*0574*/ 	.word	0xffffffff


	//   ....[31]....
        /*0578*/ 	.word	0xffffffff


	//   ....[32]....
        /*057c*/ 	.word	0xffffffff


	//   ....[33]....
        /*0580*/ 	.word	0xffffffff


	//   ....[34]....
        /*0584*/ 	.word	0xffffffff


	//   ....[35]....
        /*0588*/ 	.word	0xffffffff


	//   ....[36]....
        /*058c*/ 	.word	0xffffffff


	//   ....[37]....
        /*0590*/ 	.word	0xffffffff


	//   ....[38]....
        /*0594*/ 	.word	0xffffffff


	//   ....[39]....
        /*0598*/ 	.word	0xffffffff


	//   ....[40]....
        /*059c*/ 	.word	0xffffffff


	//   ....[41]....
        /*05a0*/ 	.word	0xffffffff


	//   ....[42]....
        /*05a4*/ 	.word	0xffffffff


	//   ....[43]....
        /*05a8*/ 	.word	0xffffffff


	//   ....[44]....
        /*05ac*/ 	.word	0xffffffff


	//   ....[45]....
        /*05b0*/ 	.word	0xffffffff


	//   ....[46]....
        /*05b4*/ 	.word	0xffffffff


	//   ....[47]....
        /*05b8*/ 	.word	0xffffffff


	//   ....[48]....
        /*05bc*/ 	.word	0xffffffff


	//   ....[49]....
        /*05c0*/ 	.word	0xffffffff


	//   ....[50]....
        /*05c4*/ 	.word	0xffffffff


	//   ....[51]....
        /*05c8*/ 	.word	0xffffffff


	//   ....[52]....
        /*05cc*/ 	.word	0xffffffff


	//   ....[53]....
        /*05d0*/ 	.word	0xffffffff


	//   ....[54]....
        /*05d4*/ 	.word	0xffffffff


	//   ....[55]....
        /*05d8*/ 	.word	0xffffffff


	//   ....[56]....
        /*05dc*/ 	.word	0xffffffff


	//   ....[57]....
        /*05e0*/ 	.word	0xffffffff


	//   ....[58]....
        /*05e4*/ 	.word	0xffffffff


	//   ....[59]....
        /*05e8*/ 	.word	0xffffffff


	//   ....[60]....
        /*05ec*/ 	.word	0xffffffff


	//   ....[61]....
        /*05f0*/ 	.word	0xffffffff


	//   ....[62]....
        /*05f4*/ 	.word	0xffffffff


	//   ....[63]....
        /*05f8*/ 	.word	0xffffffff


	//   ....[64]....
        /*05fc*/ 	.word	0xffffffff


	//   ....[65]....
        /*0600*/ 	.word	0xffffffff


	//   ....[66]....
        /*0604*/ 	.word	0xffffffff


	//   ....[67]....
        /*0608*/ 	.word	0xffffffff


	//   ....[68]....
        /*060c*/ 	.word	0xffffffff


	//   ....[69]....
        /*0610*/ 	.word	0xffffffff


	//   ....[70]....
        /*0614*/ 	.word	0xffffffff


	//   ....[71]....
        /*0618*/ 	.word	0xffffffff


	//   ....[72]....
        /*061c*/ 	.word	0xffffffff


	//   ....[73]....
        /*0620*/ 	.word	0xffffffff


	//   ....[74]....
        /*0624*/ 	.word	0xffffffff


	//   ....[75]....
        /*0628*/ 	.word	0xffffffff


	//   ....[76]....
        /*062c*/ 	.word	0xffffffff


	//   ....[77]....
        /*0630*/ 	.word	0xffffffff


	//   ....[78]....
        /*0634*/ 	.word	0xffffffff


	//   ....[79]....
        /*0638*/ 	.word	0xffffffff


	//   ....[80]....
        /*063c*/ 	.word	0xffffffff


	//   ....[81]....
        /*0640*/ 	.word	0xffffffff


	//   ....[82]....
        /*0644*/ 	.word	0xffffffff


	//   ....[83]....
        /*0648*/ 	.word	0xffffffff


	//   ....[84]....
        /*064c*/ 	.word	0xffffffff


	//   ....[85]....
        /*0650*/ 	.word	0xffffffff


	//   ....[86]....
        /*0654*/ 	.word	0xffffffff


	//   ....[87]....
        /*0658*/ 	.word	0xffffffff


	//   ....[88]....
        /*065c*/ 	.word	0xffffffff


	//   ....[89]....
        /*0660*/ 	.word	0xffffffff


	//   ....[90]....
        /*0664*/ 	.word	0xffffffff


	//   ....[91]....
        /*0668*/ 	.word	0xffffffff


	//   ....[92]....
        /*066c*/ 	.word	0xffffffff


	//   ....[93]....
        /*0670*/ 	.word	0xffffffff


	//   ....[94]....
        /*0674*/ 	.word	0xffffffff


	//   ....[95]....
        /*0678*/ 	.word	0xffffffff


	//   ....[96]....
        /*067c*/ 	.word	0xffffffff


	//   ....[97]....
        /*0680*/ 	.word	0xffffffff


	//   ....[98]....
        /*0684*/ 	.word	0xffffffff


	//   ....[99]....
        /*0688*/ 	.word	0xffffffff


	//   ....[100]....
        /*068c*/ 	.word	0xffffffff


	//   ....[101]....
        /*0690*/ 	.word	0xffffffff


	//   ....[102]....
        /*0694*/ 	.word	0xffffffff


	//   ....[103]....
        /*0698*/ 	.word	0xffffffff


	//   ....[104]....
        /*069c*/ 	.word	0xffffffff


	//   ....[105]....
        /*06a0*/ 	.word	0xffffffff


	//   ....[106]....
        /*06a4*/ 	.word	0xffffffff


	//   ....[107]....
        /*06a8*/ 	.word	0xffffffff


	//   ....[108]....
        /*06ac*/ 	.word	0xffffffff


	//   ....[109]....
        /*06b0*/ 	.word	0xffffffff


	//   ....[110]....
        /*06b4*/ 	.word	0xffffffff


	//   ....[111]....
        /*06b8*/ 	.word	0xffffffff


	//   ....[112]....
        /*06bc*/ 	.word	0xffffffff


	//   ....[113]....
        /*06c0*/ 	.word	0xffffffff


	//   ....[114]....
        /*06c4*/ 	.word	0xffffffff


	//   ....[115]....
        /*06c8*/ 	.word	0xffffffff


	//   ....[116]....
        /*06cc*/ 	.word	0xffffffff


	//   ....[117]....
        /*06d0*/ 	.word	0xffffffff


	//   ....[118]....
        /*06d4*/ 	.word	0xffffffff


	//   ....[119]....
        /*06d8*/ 	.word	0xffffffff


	//   ....[120]....
        /*06dc*/ 	.word	0xffffffff


	//   ....[121]....
        /*06e0*/ 	.word	0xffffffff


	//   ....[122]....
        /*06e4*/ 	.word	0xffffffff


	//   ....[123]....
        /*06e8*/ 	.word	0xffffffff


	//   ....[124]....
        /*06ec*/ 	.word	0xffffffff


	//   ....[125]....
        /*06f0*/ 	.word	0xffffffff


	//   ....[126]....
        /*06f4*/ 	.word	0xffffffff


	//   ....[127]....
        /*06f8*/ 	.word	0xffffffff


	//   ....[128]....
        /*06fc*/ 	.word	0xffffffff


	//   ....[129]....
        /*0700*/ 	.word	0xffffffff


	//   ....[130]....
        /*0704*/ 	.word	0xffffffff


	//   ....[131]....
        /*0708*/ 	.word	0xffffffff


	//   ....[132]....
        /*070c*/ 	.word	0xffffffff


	//   ....[133]....
        /*0710*/ 	.word	0xffffffff


	//   ....[134]....
        /*0714*/ 	.word	0xffffffff


	//   ....[135]....
        /*0718*/ 	.word	0xffffffff


	//   ....[136]....
        /*071c*/ 	.word	0xffffffff


	//   ....[137]....
        /*0720*/ 	.word	0xffffffff


	//   ....[138]....
        /*0724*/ 	.word	0xffffffff


	//   ....[139]....
        /*0728*/ 	.word	0xffffffff


	//   ....[140]....
        /*072c*/ 	.word	0xffffffff


	//   ....[141]....
        /*0730*/ 	.word	0xffffffff


	//   ....[142]....
        /*0734*/ 	.word	0xffffffff


	//   ....[143]....
        /*0738*/ 	.word	0xffffffff


	//   ....[144]....
        /*073c*/ 	.word	0xffffffff


	//   ....[145]....
        /*0740*/ 	.word	0xffffffff


	//   ....[146]....
        /*0744*/ 	.word	0xffffffff


	//   ....[147]....
        /*0748*/ 	.word	0xffffffff


	//   ....[148]....
        /*074c*/ 	.word	0xffffffff


	//   ....[149]....
        /*0750*/ 	.word	0xffffffff


	//   ....[150]....
        /*0754*/ 	.word	0xffffffff


	//   ....[151]....
        /*0758*/ 	.word	0xffffffff


	//   ....[152]....
        /*075c*/ 	.word	0xffffffff


	//   ....[153]....
        /*0760*/ 	.word	0xffffffff


	//   ....[154]....
        /*0764*/ 	.word	0xffffffff


	//   ....[155]....
        /*0768*/ 	.word	0xffffffff


	//   ....[156]....
        /*076c*/ 	.word	0xffffffff


	//   ....[157]....
        /*0770*/ 	.word	0xffffffff


	//   ....[158]....
        /*0774*/ 	.word	0xffffffff


	//   ....[159]....
        /*0778*/ 	.word	0xffffffff


	//   ....[160]....
        /*077c*/ 	.word	0xffffffff


	//   ....[161]....
        /*0780*/ 	.word	0xffffffff


	//   ....[162]....
        /*0784*/ 	.word	0xffffffff


	//   ....[163]....
        /*0788*/ 	.word	0xffffffff


	//   ....[164]....
        /*078c*/ 	.word	0xffffffff


	//   ....[165]....
        /*0790*/ 	.word	0xffffffff


	//   ....[166]....
        /*0794*/ 	.word	0xffffffff


	//   ....[167]....
        /*0798*/ 	.word	0xffffffff


	//   ....[168]....
        /*079c*/ 	.word	0xffffffff


	//   ....[169]....
        /*07a0*/ 	.word	0xffffffff


	//   ....[170]....
        /*07a4*/ 	.word	0xffffffff


	//   ....[171]....
        /*07a8*/ 	.word	0xffffffff


	//   ....[172]....
        /*07ac*/ 	.word	0xffffffff


	//   ....[173]....
        /*07b0*/ 	.word	0xffffffff


	//   ....[174]....
        /*07b4*/ 	.word	0xffffffff


	//   ....[175]....
        /*07b8*/ 	.word	0xffffffff


	//   ....[176]....
        /*07bc*/ 	.word	0xffffffff


	//   ....[177]....
        /*07c0*/ 	.word	0xffffffff


	//   ....[178]....
        /*07c4*/ 	.word	0xffffffff


	//   ....[179]....
        /*07c8*/ 	.word	0xffffffff


	//   ....[180]....
        /*07cc*/ 	.word	0xffffffff


	//   ....[181]....
        /*07d0*/ 	.word	0xffffffff


	//   ....[182]....
        /*07d4*/ 	.word	0xffffffff


	//   ....[183]....
        /*07d8*/ 	.word	0xffffffff


	//   ....[184]....
        /*07dc*/ 	.word	0xffffffff


	//   ....[185]....
        /*07e0*/ 	.word	0x0500000f


	//   ....[186]....
        /*07e4*/ 	.word	0x0500000f


	//   ....[187]....
        /*07e8*/ 	.word	0x0500000f


	//   ....[188]....
        /*07ec*/ 	.word	0x0500000f


	//   ....[189]....
        /*07f0*/ 	.word	0x0500000f


	//   ....[190]....
        /*07f4*/ 	.word	0x0500000f


	//   ....[191]....
        /*07f8*/ 	.word	0x0500000f


	//   ....[192]....
        /*07fc*/ 	.word	0x0500000f


	//   ....[193]....
        /*0800*/ 	.word	0x0500000f


	//   ....[194]....
        /*0804*/ 	.word	0x0500000f


	//   ....[195]....
        /*0808*/ 	.word	0x0500000f


	//   ....[196]....
        /*080c*/ 	.word	0x0500000f


	//   ....[197]....
        /*0810*/ 	.word	0x0500000f


	//   ....[198]....
        /*0814*/ 	.word	0x0500000f


	//   ....[199]....
        /*0818*/ 	.word	0x0500000f


	//   ....[200]....
        /*081c*/ 	.word	0x0500000f


	//   ....[201]....
        /*0820*/ 	.word	0x0500000f


	//   ....[202]....
        /*0824*/ 	.word	0x0500000f


	//   ....[203]....
        /*0828*/ 	.word	0x0500000f


	//   ....[204]....
        /*082c*/ 	.word	0x0500000f


	//   ....[205]....
        /*0830*/ 	.word	0x0500000f


	//   ....[206]....
        /*0834*/ 	.word	0x0500000f


	//   ....[207]....
        /*0838*/ 	.word	0x0500000f


	//   ....[208]....
        /*083c*/ 	.word	0x0500000f


	//   ....[209]....
        /*0840*/ 	.word	0x0500000f


	//   ....[210]....
        /*0844*/ 	.word	0x0500000f


	//   ....[211]....
        /*0848*/ 	.word	0x0500000f


	//   ....[212]....
        /*084c*/ 	.word	0x0500000f


	//   ....[213]....
        /*0850*/ 	.word	0x0500000f


	//   ....[214]....
        /*0854*/ 	.word	0x0500000f


	//   ....[215]....
        /*0858*/ 	.word	0x0500000f


	//   ....[216]....
        /*085c*/ 	.word	0x0500000f


	//   ....[217]....
        /*0860*/ 	.word	0x0500000f


	//   ....[218]....
        /*0864*/ 	.word	0x0500000f


	//   ....[219]....
        /*0868*/ 	.word	0x0500000f


	//   ....[220]....
        /*086c*/ 	.word	0x0500000f


	//   ....[221]....
        /*0870*/ 	.word	0x0500000f


	//   ....[222]....
        /*0874*/ 	.word	0x0500000f


	//   ....[223]....
        /*0878*/ 	.word	0x0500000f


	//   ....[224]....
        /*087c*/ 	.word	0x0500000f


	//   ....[225]....
        /*0880*/ 	.word	0x0500000f


	//   ....[226]....
        /*0884*/ 	.word	0x0500000f


	//   ....[227]....
        /*0888*/ 	.word	0x0500000f


	//   ....[228]....
        /*088c*/ 	.word	0x0500000f


	//   ....[229]....
        /*0890*/ 	.word	0x0500000f


	//   ....[230]....
        /*0894*/ 	.word	0x0500000f


	//   ....[231]....
        /*0898*/ 	.word	0x0500000f


	//   ....[232]....
        /*089c*/ 	.word	0x0500000f


	//   ....[233]....
        /*08a0*/ 	.word	0x0500000f


	//   ....[234]....
        /*08a4*/ 	.word	0x0500000f


	//   ....[235]....
        /*08a8*/ 	.word	0x0500000f


	//   ....[236]....
        /*08ac*/ 	.word	0x0500000f


	//   ....[237]....
        /*08b0*/ 	.word	0x0500000f


	//   ....[238]....
        /*08b4*/ 	.word	0x0500000f


	//   ....[239]....
        /*08b8*/ 	.word	0x0500000f


	//   ....[240]....
        /*08bc*/ 	.word	0x0500000f


	//   ....[241]....
        /*08c0*/ 	.word	0x0500000f


	//   ....[242]....
        /*08c4*/ 	.word	0x0500000f


	//   ....[243]....
        /*08c8*/ 	.word	0x0500000f


	//   ....[244]....
        /*08cc*/ 	.word	0x0500000f


	//   ....[245]....
        /*08d0*/ 	.word	0x0500000f


	//   ....[246]....
        /*08d4*/ 	.word	0x0500000f


	//   ....[247]....
        /*08d8*/ 	.word	0x0500000f


	//   ....[248]....
        /*08dc*/ 	.word	0x0500000f


	//   ....[249]....
        /*08e0*/ 	.word	0x0500000f


	//   ....[250]....
        /*08e4*/ 	.word	0x0500000f


	//   ....[251]....
        /*08e8*/ 	.word	0x0500000f


	//   ....[252]....
        /*08ec*/ 	.word	0x0500000f


	//   ....[253]....
        /*08f0*/ 	.word	0x0500000f


	//   ....[254]....
        /*08f4*/ 	.word	0x0500000f


	//   ....[255]....
        /*08f8*/ 	.word	0x0500000f


	//   ....[0]....
        /*08fc*/ 	.word	0x0500000f


	//   ....[1]....
        /*0900*/ 	.word	0x0500000f


	//   ....[2]....
        /*0904*/ 	.word	0x0500000f


	//   ....[3]....
        /*0908*/ 	.word	0x0500000f


	//   ....[4]....
        /*090c*/ 	.word	0x0500000f


	//   ....[5]....
        /*0910*/ 	.word	0x0500000f


	//   ....[6]....
        /*0914*/ 	.word	0x0500000f


	//   ....[7]....
        /*0918*/ 	.word	0x0500000f


	//   ....[8]....
        /*091c*/ 	.word	0x0500000f


	//   ....[9]....
        /*0920*/ 	.word	0x0500000f


	//   ....[10]....
        /*0924*/ 	.word	0x0500000f


	//   ....[11]....
        /*0928*/ 	.word	0x0500000f


	//   ....[12]....
        /*092c*/ 	.word	0x0500000f


	//   ....[13]....
        /*0930*/ 	.word	0x0500000f


	//   ....[14]....
        /*0934*/ 	.word	0x0500000f


	//   ....[15]....
        /*0938*/ 	.word	0x0500000f


	//   ....[16]....
        /*093c*/ 	.word	0x0500000f


	//   ....[17]....
        /*0940*/ 	.word	0x0500000f


	//   ....[18]....
        /*0944*/ 	.word	0x0500000f


	//   ....[19]....
        /*0948*/ 	.word	0x0500000f


	//   ....[20]....
        /*094c*/ 	.word	0x0500000f


	//   ....[21]....
        /*0950*/ 	.word	0x0500000f


	//   ....[22]....
        /*0954*/ 	.word	0x0500000f


	//   ....[23]....
        /*0958*/ 	.word	0x0500000f


	//   ....[24]....
        /*095c*/ 	.word	0x0500000f


	//   ....[25]....
        /*0960*/ 	.word	0x0500000f


	//   ....[26]....
        /*0964*/ 	.word	0x0500000f


	//   ....[27]....
        /*0968*/ 	.word	0x0500000f


	//   ....[28]....
        /*096c*/ 	.word	0x0500000f


	//   ....[29]....
        /*0970*/ 	.word	0x0500000f


	//   ....[30]....
        /*0974*/ 	.word	0x0500000f


	//   ....[31]....
        /*0978*/ 	.word	0x0500000f


	//   ....[32]....
        /*097c*/ 	.word	0x0500000f


	//   ....[33]....
        /*0980*/ 	.word	0x0500000f


	//   ....[34]....
        /*0984*/ 	.word	0x0500000f


	//   ....[35]....
        /*0988*/ 	.word	0x0500000f


	//   ....[36]....
        /*098c*/ 	.word	0x0500000f


	//   ....[37]....
        /*0990*/ 	.word	0x0500000f


	//   ....[38]....
        /*0994*/ 	.word	0x0500000f


	//   ....[39]....
        /*0998*/ 	.word	0x0500000f


	//   ....[40]....
        /*099c*/ 	.word	0x0500000f


	//----- nvinfo : EIATTR_COOP_GROUP_INSTR_OFFSETS
	.align		4
.L_733:
        /*09a0*/ 	.byte	0x04, 0x28
        /*09a2*/ 	.short	(.L_735 - .L_734)


	//   ....[0]....
.L_734:
        /*09a4*/ 	.word	0x00000060


	//   ....[1]....
        /*09a8*/ 	.word	0x00000140


	//   ....[2]....
        /*09ac*/ 	.word	0x00000190


	//   ....[3]....
        /*09b0*/ 	.word	0x000003c0


	//   ....[4]....
        /*09b4*/ 	.word	0x00000520


	//   ....[5]....
        /*09b8*/ 	.word	0x00000640


	//   ....[6]....
        /*09bc*/ 	.word	0x000007a0


	//   ....[7]....
        /*09c0*/ 	.word	0x00003a10


	//   ....[8]....
        /*09c4*/ 	.word	0x00003a20


	//   ....[9]....
        /*09c8*/ 	.word	0x00004ed0


	//   ....[10]....
        /*09cc*/ 	.word	0x00004ee0


	//   ....[11]....
        /*09d0*/ 	.word	0x00006e70


	//   ....[12]....
        /*09d4*/ 	.word	0x00006e80


	//   ....[13]....
        /*09d8*/ 	.word	0x00008490


	//   ....[14]....
        /*09dc*/ 	.word	0x000084a0


	//   ....[15]....
        /*09e0*/ 	.word	0x00009dd0


	//   ....[16]....
        /*09e4*/ 	.word	0x00009de0


	//   ....[17]....
        /*09e8*/ 	.word	0x0000a070


	//   ....[18]....
        /*09ec*/ 	.word	0x0000a080


	//   ....[19]....
        /*09f0*/ 	.word	0x0000a590


	//   ....[20]....
        /*09f4*/ 	.word	0x0000a5b0


	//   ....[21]....
        /*09f8*/ 	.word	0x0000a800


	//   ....[22]....
        /*09fc*/ 	.word	0x0000a820


	//   ....[23]....
        /*0a00*/ 	.word	0x0000b3b0


	//   ....[24]....
        /*0a04*/ 	.word	0x0000bb30


	//   ....[25]....
        /*0a08*/ 	.word	0x0000bb40


	//   ....[26]....
        /*0a0c*/ 	.word	0x0000bb50


	//   ....[27]....
        /*0a10*/ 	.word	0x0000bb60


	//   ....[28]....
        /*0a14*/ 	.word	0x0000c350


	//   ....[29]....
        /*0a18*/ 	.word	0x0000c360


	//   ....[30]....
        /*0a1c*/ 	.word	0x0000c370


	//   ....[31]....
        /*0a20*/ 	.word	0x0000c380


	//   ....[32]....
        /*0a24*/ 	.word	0x0000f100


	//   ....[33]....
        /*0a28*/ 	.word	0x0000f110


	//   ....[34]....
        /*0a2c*/ 	.word	0x0000f120


	//   ....[35]....
        /*0a30*/ 	.word	0x0000f130


	//   ....[36]....
        /*0a34*/ 	.word	0x0000f750


	//   ....[37]....
        /*0a38*/ 	.word	0x0000f760


	//   ....[38]....
        /*0a3c*/ 	.word	0x0000f770


	//   ....[39]....
        /*0a40*/ 	.word	0x0000f780


	//   ....[40]....
        /*0a44*/ 	.word	0x00012f30


	//   ....[41]....
        /*0a48*/ 	.word	0x00013270


	//   ....[42]....
        /*0a4c*/ 	.word	0x00013eb0


	//   ....[43]....
        /*0a50*/ 	.word	0x00013fc0


	//   ....[44]....
        /*0a54*/ 	.word	0x00014540


	//   ....[45]....
        /*0a58*/ 	.word	0x000145c0


	//   ....[46]....
        /*0a5c*/ 	.word	0x000168a0


	//   ....[47]....
        /*0a60*/ 	.word	0x00016ae0


	//   ....[48]....
        /*0a64*/ 	.word	0x00017930


	//   ....[49]....
        /*0a68*/ 	.word	0x00017a50


	//   ....[50]....
        /*0a6c*/ 	.word	0x00017ff0


	//   ....[51]....
        /*0a70*/ 	.word	0x00018050


	//   ....[52]....
        /*0a74*/ 	.word	0x0001a440


	//   ....[53]....
        /*0a78*/ 	.word	0x0001a460


	//   ....[54]....
        /*0a7c*/ 	.word	0x0001a4a0


	//   ....[55]....
        /*0a80*/ 	.word	0x0001a4b0


	//   ....[56]....
        /*0a84*/ 	.word	0x0001c5b0


	//   ....[57]....
        /*0a88*/ 	.word	0x0001c7e0


	//   ....[58]....
        /*0a8c*/ 	.word	0x0001d660


	//   ....[59]....
        /*0a90*/ 	.word	0x0001d780


	//   ....[60]....
        /*0a94*/ 	.word	0x0001dd10


	//   ....[61]....
        /*0a98*/ 	.word	0x0001dd60


	//   ....[62]....
        /*0a9c*/ 	.word	0x0001eea0


	//   ....[63]....
        /*0aa0*/ 	.word	0x0001f0a0


	//   ....[64]....
        /*0aa4*/ 	.word	0x0001f0d0


	//   ....[65]....
        /*0aa8*/ 	.word	0x0001f190


	//   ....[66]....
        /*0aac*/ 	.word	0x00020890


	//   ....[67]....
        /*0ab0*/ 	.word	0x000208d0


	//   ....[68]....
        /*0ab4*/ 	.word	0x00020910


	//   ....[69]....
        /*0ab8*/ 	.word	0x00020950


	//   ....[70]....
        /*0abc*/ 	.word	0x00020f70


	//   ....[71]....
        /*0ac0*/ 	.word	0x00020fa0


	//   ....[72]....
        /*0ac4*/ 	.word	0x000210d0


	//   ....[73]....
        /*0ac8*/ 	.word	0x000210f0


	//   ....[74]....
        /*0acc*/ 	.word	0x000211f0


	//   ....[75]....
        /*0ad0*/ 	.word	0x00021210


	//   ....[76]....
        /*0ad4*/ 	.word	0x00021320


	//   ....[77]....
        /*0ad8*/ 	.word	0x00021340


	//   ....[78]....
        /*0adc*/ 	.word	0x00021c20


	//   ....[79]....
        /*0ae0*/ 	.word	0x00021c50


	//   ....[80]....
        /*0ae4*/ 	.word	0x00021d70


	//   ....[81]....
        /*0ae8*/ 	.word	0x00021d90


	//   ....[82]....
        /*0aec*/ 	.word	0x00021e90


	//   ....[83]....
        /*0af0*/ 	.word	0x00021eb0


	//   ....[84]....
        /*0af4*/ 	.word	0x00021fc0


	//   ....[85]....
        /*0af8*/ 	.word	0x00021fe0


	//   ....[86]....
        /*0afc*/ 	.word	0x00022170


	//   ....[87]....
        /*0b00*/ 	.word	0x00022320


	//   ....[88]....
        /*0b04*/ 	.word	0x00022350


	//   ....[89]....
        /*0b08*/ 	.word	0x00022380


	//   ....[90]....
        /*0b0c*/ 	.word	0x000223b0


	//   ....[91]....
        /*0b10*/ 	.word	0x000223e0


	//   ....[92]....
        /*0b14*/ 	.word	0x00022410


	//   ....[93]....
        /*0b18*/ 	.word	0x00022580


	//   ....[94]....
        /*0b1c*/ 	.word	0x000225b0


	//   ....[95]....
        /*0b20*/ 	.word	0x000225e0


	//   ....[96]....
        /*0b24*/ 	.word	0x00022610


	//   ....[97]....
        /*0b28*/ 	.word	0x00022640


	//   ....[98]....
        /*0b2c*/ 	.word	0x00022670


	//   ....[99]....
        /*0b30*/ 	.word	0x00022700


	//   ....[100]....
        /*0b34*/ 	.word	0x00022760


	//   ....[101]....
        /*0b38*/ 	.word	0x000227f0


	//   ....[102]....
        /*0b3c*/ 	.word	0x000238a0


	//   ....[103]....
        /*0b40*/ 	.word	0x00025d10


	//   ....[104]....
        /*0b44*/ 	.word	0x00025d30


	//   ....[105]....
        /*0b48*/ 	.word	0x00025de0


	//   ....[106]....
        /*0b4c*/ 	.word	0x00025e00


	//   ....[107]....
        /*0b50*/ 	.word	0x00025ea0


	//   ....[108]....
        /*0b54*/ 	.word	0x00025ec0


	//   ....[109]....
        /*0b58*/ 	.word	0x00025f60


	//   ....[110]....
        /*0b5c*/ 	.word	0x00025f80


	//   ....[111]....
        /*0b60*/ 	.word	0x00026020


	//   ....[112]....
        /*0b64*/ 	.word	0x00026040


	//   ....[113]....
        /*0b68*/ 	.word	0x00026050


	//   ....[114]....
        /*0b6c*/ 	.word	0x000260e0


	//   ....[115]....
        /*0b70*/ 	.word	0x00026830


	//   ....[116]....
        /*0b74*/ 	.word	0x00026860


	//   ....[117]....
        /*0b78*/ 	.word	0x00026880


	//   ....[118]....
        /*0b7c*/ 	.word	0x00026910


	//   ....[119]....
        /*0b80*/ 	.word	0x00026920


	//   ....[120]....
        /*0b84*/ 	.word	0x000269c0


	//   ....[121]....
        /*0b88*/ 	.word	0x000269d0


	//   ....[122]....
        /*0b8c*/ 	.word	0x00026a70


	//   ....[123]....
        /*0b90*/ 	.word	0x00026a80


	//   ....[124]....
        /*0b94*/ 	.word	0x00026b20


	//   ....[125]....
        /*0b98*/ 	.word	0x00026b30


	//   ....[126]....
        /*0b9c*/ 	.word	0x00026bd0


	//   ....[127]....
        /*0ba0*/ 	.word	0x00026be0


	//   ....[128]....
        /*0ba4*/ 	.word	0x00026c80


	//   ....[129]....
        /*0ba8*/ 	.word	0x00026c90


	//   ....[130]....
        /*0bac*/ 	.word	0x00026ca0


	//   ....[131]....
        /*0bb0*/ 	.word	0x000274b0


	//   ....[132]....
        /*0bb4*/ 	.word	0x000274f0


	//   ....[133]....
        /*0bb8*/ 	.word	0x00027500


	//   ....[134]....
        /*0bbc*/ 	.word	0x00027560


	//   ....[135]....
        /*0bc0*/ 	.word	0x00027570


	//   ....[136]....
        /*0bc4*/ 	.word	0x000275d0


	//   ....[137]....
        /*0bc8*/ 	.word	0x00027600


	//   ....[138]....
        /*0bcc*/ 	.word	0x00027640


	//   ....[139]....
        /*0bd0*/ 	.word	0x00027670


	//   ....[140]....
        /*0bd4*/ 	.word	0x000276b0


	//   ....[141]....
        /*0bd8*/ 	.word	0x000276e0


	//   ....[142]....
        /*0bdc*/ 	.word	0x00027720


	//   ....[143]....
        /*0be0*/ 	.word	0x000279b0


	//   ....[144]....
        /*0be4*/ 	.word	0x000279d0


	//   ....[145]....
        /*0be8*/ 	.word	0x00027a70


	//   ....[146]....
        /*0bec*/ 	.word	0x00027a80


	//   ....[147]....
        /*0bf0*/ 	.word	0x00027b10


	//   ....[148]....
        /*0bf4*/ 	.word	0x00027b20


	//   ....[149]....
        /*0bf8*/ 	.word	0x00027bb0


	//   ....[150]....
        /*0bfc*/ 	.word	0x00027bc0


	//   ....[151]....
        /*0c00*/ 	.word	0x00027c50


	//   ....[152]....
        /*0c04*/ 	.word	0x00027c60


	//   ....[153]....
        /*0c08*/ 	.word	0x00027c70


	//   ....[154]....
        /*0c0c*/ 	.word	0x00027d00


	//   ....[155]....
        /*0c10*/ 	.word	0x00028280


	//   ....[156]....
        /*0c14*/ 	.word	0x000282c0


	//   ....[157]....
        /*0c18*/ 	.word	0x00028300


	//   ....[158]....
        /*0c1c*/ 	.word	0x00028330


	//   ....[159]....
        /*0c20*/ 	.word	0x000283c0


	//   ....[160]....
        /*0c24*/ 	.word	0x000283f0


	//   ....[161]....
        /*0c28*/ 	.word	0x00028460


	//   ....[162]....
        /*0c2c*/ 	.word	0x00028490


	//   ....[163]....
        /*0c30*/ 	.word	0x00028500


	//   ....[164]....
        /*0c34*/ 	.word	0x00028520


	//   ....[165]....
        /*0c38*/ 	.word	0x00028560


	//   ....[166]....
        /*0c3c*/ 	.word	0x000285b0


	//   ....[167]....
        /*0c40*/ 	.word	0x00028980


	//   ....[168]....
        /*0c44*/ 	.word	0x000289b0


	//   ....[169]....
        /*0c48*/ 	.word	0x000289f0


	//   ....[170]....
        /*0c4c*/ 	.word	0x00028a20


	//   ....[171]....
        /*0c50*/ 	.word	0x00028a50


	//   ....[172]....
        /*0c54*/ 	.word	0x00028a80


	//   ....[173]....
        /*0c58*/ 	.word	0x00028ab0


	//   ....[174]....
        /*0c5c*/ 	.word	0x00028ae0


	//   ....[175]....
        /*0c60*/ 	.word	0x00028c60


	//   ....[176]....
        /*0c64*/ 	.word	0x00028c90


	//   ....[177]....
        /*0c68*/ 	.word	0x00028cc0


	//   ....[178]....
        /*0c6c*/ 	.word	0x00028cf0


	//   ....[179]....
        /*0c70*/ 	.word	0x00028d20


	//   ....[180]....
        /*0c74*/ 	.word	0x00028d50


	//   ....[181]....
        /*0c78*/ 	.word	0x00028e10


	//   ....[182]....
        /*0c7c*/ 	.word	0x00028e30


	//   ....[183]....
        /*0c80*/ 	.word	0x00028ea0


	//   ....[184]....
        /*0c84*/ 	.word	0x00029540


	//   ....[185]....
        /*0c88*/ 	.word	0x00029880


	//   ....[186]....
        /*0c8c*/ 	.word	0x00029910


	//   ....[187]....
        /*0c90*/ 	.word	0x000299b0


	//   ....[188]....
        /*0c94*/ 	.word	0x00029a40


	//   ....[189]....
        /*0c98*/ 	.word	0x00029b30


	//   ....[190]....
        /*0c9c*/ 	.word	0x00029bc0


	//   ....[191]....
        /*0ca0*/ 	.word	0x00029c60


	//   ....[192]....
        /*0ca4*/ 	.word	0x00029cf0


	//   ....[193]....
        /*0ca8*/ 	.word	0x00029de0


	//   ....[194]....
        /*0cac*/ 	.word	0x00029e70


	//   ....[195]....
        /*0cb0*/ 	.word	0x00029f10


	//   ....[196]....
        /*0cb4*/ 	.word	0x00029fa0


	//   ....[197]....
        /*0cb8*/ 	.word	0x0002a090


	//   ....[198]....
        /*0cbc*/ 	.word	0x0002a120


	//   ....[199]....
        /*0cc0*/ 	.word	0x0002a170


	//   ....[200]....
        /*0cc4*/ 	.word	0x0002a1c0


	//   ....[201]....
        /*0cc8*/ 	.word	0x0002a250


	//   ....[202]....
        /*0ccc*/ 	.word	0x0002a2e0


	//   ....[203]....
        /*0cd0*/ 	.word	0x0002a330


	//   ....[204]....
        /*0cd4*/ 	.word	0x0002a380


	//   ....[205]....
        /*0cd8*/ 	.word	0x0002a470


	//   ....[206]....
        /*0cdc*/ 	.word	0x0002a500


	//   ....[207]....
        /*0ce0*/ 	.word	0x0002a550


	//   ....[208]....
        /*0ce4*/ 	.word	0x0002a5a0


	//   ....[209]....
        /*0ce8*/ 	.word	0x0002a630


	//   ....[210]....
        /*0cec*/ 	.word	0x0002a6c0


	//   ....[211]....
        /*0cf0*/ 	.word	0x0002a710


	//   ....[212]....
        /*0cf4*/ 	.word	0x0002a760


	//   ....[213]....
        /*0cf8*/ 	.word	0x0002ab00


	//   ....[214]....
        /*0cfc*/ 	.word	0x0002ade0


	//   ....[215]....
        /*0d00*/ 	.word	0x0002aed0


	//   ....[216]....
        /*0d04*/ 	.word	0x0002af70


	//   ....[217]....
        /*0d08*/ 	.word	0x0002afd0


	//   ....[218]....
        /*0d0c*/ 	.word	0x0002b0e0


	//   ....[219]....
        /*0d10*/ 	.word	0x0002b150


	//   ....[220]....
        /*0d14*/ 	.word	0x0002b260


	//   ....[221]....
        /*0d18*/ 	.word	0x0002b2d0


	//   ....[222]....
        /*0d1c*/ 	.word	0x0002b3e0


	//   ....[223]....
        /*0d20*/ 	.word	0x0002b450


	//   ....[224]....
        /*0d24*/ 	.word	0x0002b560


	//   ....[225]....
        /*0d28*/ 	.word	0x0002b5d0


	//   ....[226]....
        /*0d2c*/ 	.word	0x0002b670


	//   ....[227]....
        /*0d30*/ 	.word	0x0002b780


	//   ....[228]....
        /*0d34*/ 	.word	0x0002b7f0


	//   ....[229]....
        /*0d38*/ 	.word	0x0002b850


	//   ....[230]....
        /*0d3c*/ 	.word	0x0002b940


	//   ....[231]....
        /*0d40*/ 	.word	0x0002b9a0


	//   ....[232]....
        /*0d44*/ 	.word	0x0002bab0


	//   ....[233]....
        /*0d48*/ 	.word	0x0002bb10


	//   ....[234]....
        /*0d4c*/ 	.word	0x0002bc20


	//   ....[235]....
        /*0d50*/ 	.word	0x0002bc80


	//   ....[236]....
        /*0d54*/ 	.word	0x0002bd90


	//   ....[237]....
        /*0d58*/ 	.word	0x0002bdf0


	//   ....[238]....
        /*0d5c*/ 	.word	0x0002bf00


	//   ....[239]....
        /*0d60*/ 	.word	0x0002bf60


	//   ....[240]....
        /*0d64*/ 	.word	0x0002c070


	//   ....[241]....
        /*0d68*/ 	.word	0x0002c0d0


	//   ....[242]....
        /*0d6c*/ 	.word	0x0002c1c0


	//   ....[243]....
        /*0d70*/ 	.word	0x0002c2f0


	//   ....[244]....
        /*0d74*/ 	.word	0x0002c3c0


	//   ....[245]....
        /*0d78*/ 	.word	0x0002c430


	//   ....[246]....
        /*0d7c*/ 	.word	0x0002c500


	//   ....[247]....
        /*0d80*/ 	.word	0x0002c560


	//   ....[248]....
        /*0d84*/ 	.word	0x0002c630


	//   ....[249]....
        /*0d88*/ 	.word	0x0002c690


	//   ....[250]....
        /*0d8c*/ 	.word	0x0002c760


	//   ....[251]....
        /*0d90*/ 	.word	0x0002c7c0


	//   ....[252]....
        /*0d94*/ 	.word	0x0002c890


	//   ....[253]....
        /*0d98*/ 	.word	0x0002c8f0


	//   ....[254]....
        /*0d9c*/ 	.word	0x0002c9d0


	//   ....[255]....
        /*0da0*/ 	.word	0x0002cac0


	//   ....[0]....
        /*0da4*/ 	.word	0x0002cb60


	//   ....[1]....
        /*0da8*/ 	.word	0x0002cbc0


	//   ....[2]....
        /*0dac*/ 	.word	0x0002ccc0


	//   ....[3]....
        /*0db0*/ 	.word	0x0002cd20


	//   ....[4]....
        /*0db4*/ 	.word	0x0002ce20


	//   ....[5]....
        /*0db8*/ 	.word	0x0002ce80


	//   ....[6]....
        /*0dbc*/ 	.word	0x0002cf80


	//   ....[7]....
        /*0dc0*/ 	.word	0x0002cfe0


	//   ....[8]....
        /*0dc4*/ 	.word	0x0002d0e0


	//   ....[9]....
        /*0dc8*/ 	.word	0x0002d140


	//   ....[10]....
        /*0dcc*/ 	.word	0x0002d210


	//   ....[11]....
        /*0dd0*/ 	.word	0x0002d360


	//   ....[12]....
        /*0dd4*/ 	.word	0x0002d410


	//   ....[13]....
        /*0dd8*/ 	.word	0x0002d4e0


	//   ....[14]....
        /*0ddc*/ 	.word	0x0002d5b0


	//   ....[15]....
        /*0de0*/ 	.word	0x0002d610


	//   ....[16]....
        /*0de4*/ 	.word	0x0002d700


	//   ....[17]....
        /*0de8*/ 	.word	0x0002d760


	//   ....[18]....
        /*0dec*/ 	.word	0x0002d850


	//   ....[19]....
        /*0df0*/ 	.word	0x0002d8b0


	//   ....[20]....
        /*0df4*/ 	.word	0x0002d9a0


	//   ....[21]....
        /*0df8*/ 	.word	0x0002da00


	//   ....[22]....
        /*0dfc*/ 	.word	0x0002dae0


	//   ....[23]....
        /*0e00*/ 	.word	0x0002db70


	//   ....[24]....
        /*0e04*/ 	.word	0x0002dc10


	//   ....[25]....
        /*0e08*/ 	.word	0x0002dd30


	//   ....[26]....
        /*0e0c*/ 	.word	0x0002dda0


	//   ....[27]....
        /*0e10*/ 	.word	0x0002de10


	//   ....[28]....
        /*0e14*/ 	.word	0x0002de80


	//   ....[29]....
        /*0e18*/ 	.word	0x0002def0


	//   ....[30]....
        /*0e1c*/ 	.word	0x0002df70


	//   ....[31]....
        /*0e20*/ 	.word	0x0002e000


	//   ....[32]....
        /*0e24*/ 	.word	0x0002e090


	//   ....[33]....
        /*0e28*/ 	.word	0x0002e100


	//   ....[34]....
        /*0e2c*/ 	.word	0x0002e170


	//   ....[35]....
        /*0e30*/ 	.word	0x0002e1e0


	//   ....[36]....
        /*0e34*/ 	.word	0x0002e260


	//   ....[37]....
        /*0e38*/ 	.word	0x0002e2d0


	//   ....[38]....
        /*0e3c*/ 	.word	0x0002e370


	//   ....[39]....
        /*0e40*/ 	.word	0x0002e400


	//   ....[40]....
        /*0e44*/ 	.word	0x0002e520


	//----- nvinfo : EIATTR_REG_RECONFIG
	.align		4
.L_735:
        /*0e48*/ 	.byte	0x01, 0x54
	.zero		2


	//----- nvinfo : EIATTR_SYSCALL_OFFSETS
	.align		4
        /*0e4c*/ 	.byte	0x04, 0x46
        /*0e4e*/ 	.short	(.L_737 - .L_736)


	//   ....[0]....
.L_736:
        /*0e50*/ 	.word	0x00001e80


	//   ....[1]....
        /*0e54*/ 	.word	0x00001fd0


	//   ....[2]....
        /*0e58*/ 	.word	0x0000b550


	//   ....[3]....
        /*0e5c*/ 	.word	0x0000b880


	//   ....[4]....
        /*0e60*/ 	.word	0x00025310


	//   ....[5]....
        /*0e64*/ 	.word	0x00025460


	//   ....[6]....
        /*0e68*/ 	.word	0x00025550


	//   ....[7]....
        /*0e6c*/ 	.word	0x000264a0


	//----- nvinfo : EIATTR_MBARRIER_INSTR_OFFSETS
	.align		4
.L_737:
        /*0e70*/ 	.byte	0x04, 0x39
        /*0e72*/ 	.short	(.L_739 - .L_738)


	//   ....[0]....
.L_738:
        /*0e74*/ 	.word	0x00000270
        /*0e78*/ 	.word	0x000000ff
        /*0e7c*/ 	.word	0x00030800
        /*0e80*/ 	.short	0x0100
        /*0e82*/ 	.byte	0x08
	.zero		1


	//   ....[1]....
        /*0e84*/ 	.word	0x00000280
        /*0e88*/ 	.word	0x000000ff
        /*0e8c*/ 	.word	0x00030820
        /*0e90*/ 	.short	0x0100
        /*0e92*/ 	.byte	0x08
	.zero		1


	//   ....[2]....
        /*0e94*/ 	.word	0x00000370
        /*0e98*/ 	.word	0x000000ff
        /*0e9c*/ 	.word	0x00030830
        /*0ea0*/ 	.short	0x0100
        /*0ea2*/ 	.byte	0x08
	.zero		1


	//   ....[3]....
        /*0ea4*/ 	.word	0x00000380
        /*0ea8*/ 	.word	0x000000ff
        /*0eac*/ 	.word	0x00030840
        /*0eb0*/ 	.short	0x0100
        /*0eb2*/ 	.byte	0x08
	.zero		1


	//   ....[4]....
        /*0eb4*/ 	.word	0x00000390
        /*0eb8*/ 	.word	0x000000ff
        /*0ebc*/ 	.word	0x00030838
        /*0ec0*/ 	.short	0x0100
        /*0ec2*/ 	.byte	0x08
	.zero		1


	//   ....[5]....
        /*0ec4*/ 	.word	0x000003a0
        /*0ec8*/ 	.word	0x000000ff
        /*0ecc*/ 	.word	0x00030848
        /*0ed0*/ 	.short	0x0100
        /*0ed2*/ 	.byte	0x08
	.zero		1


	//   ....[6]....
        /*0ed4*/ 	.word	0x000004d0
        /*0ed8*/ 	.word	0x000000ff
        /*0edc*/ 	.word	0x00030850
        /*0ee0*/ 	.short	0x0100
        /*0ee2*/ 	.byte	0x08
	.zero		1


	//   ....[7]....
        /*0ee4*/ 	.word	0x000004e0
        /*0ee8*/ 	.word	0x000000ff
        /*0eec*/ 	.word	0x00030860
        /*0ef0*/ 	.short	0x0100
        /*0ef2*/ 	.byte	0x08
	.zero		1


	//   ....[8]....
        /*0ef4*/ 	.word	0x000004f0
        /*0ef8*/ 	.word	0x000000ff
        /*0efc*/ 	.word	0x00030858
        /*0f00*/ 	.short	0x0100
        /*0f02*/ 	.byte	0x08
	.zero		1


	//   ....[9]....
        /*0f04*/ 	.word	0x00000500
        /*0f08*/ 	.word	0x000000ff
        /*0f0c*/ 	.word	0x00030868
        /*0f10*/ 	.short	0x0100
        /*0f12*/ 	.byte	0x08
	.zero		1


	//   ....[10]....
        /*0f14*/ 	.word	0x000005f0
        /*0f18*/ 	.word	0x000000ff
        /*0f1c*/ 	.word	0x00030870
        /*0f20*/ 	.short	0x0100
        /*0f22*/ 	.byte	0x06
	.zero		1


	//   ....[11]....
        /*0f24*/ 	.word	0x00000600
        /*0f28*/ 	.word	0x000000ff
        /*0f2c*/ 	.word	0x00030880
        /*0f30*/ 	.short	0x0100
        /*0f32*/ 	.byte	0x06
	.zero		1


	//   ....[12]....
        /*0f34*/ 	.word	0x00000610
        /*0f38*/ 	.word	0x000000ff
        /*0f3c*/ 	.word	0x00030878
        /*0f40*/ 	.short	0x0100
        /*0f42*/ 	.byte	0x06
	.zero		1


	//   ....[13]....
        /*0f44*/ 	.word	0x00000620
        /*0f48*/ 	.word	0x000000ff
        /*0f4c*/ 	.word	0x00030888
        /*0f50*/ 	.short	0x0100
        /*0f52*/ 	.byte	0x06
	.zero		1


	//   ....[14]....
        /*0f54*/ 	.word	0x00000750
        /*0f58*/ 	.word	0x000000ff
        /*0f5c*/ 	.word	0x00030890
        /*0f60*/ 	.short	0x0100
        /*0f62*/ 	.byte	0x08
	.zero		1


	//   ....[15]....
        /*0f64*/ 	.word	0x00000760
        /*0f68*/ 	.word	0x000000ff
        /*0f6c*/ 	.word	0x000308a0
        /*0f70*/ 	.short	0x0100
        /*0f72*/ 	.byte	0x08
	.zero		1


	//   ....[16]....
        /*0f74*/ 	.word	0x00000770
        /*0f78*/ 	.word	0x000000ff
        /*0f7c*/ 	.word	0x00030898
        /*0f80*/ 	.short	0x0100
        /*0f82*/ 	.byte	0x08
	.zero		1


	//   ....[17]....
        /*0f84*/ 	.word	0x00000780
        /*0f88*/ 	.word	0x000000ff
        /*0f8c*/ 	.word	0x000308a8
        /*0f90*/ 	.short	0x0100
        /*0f92*/ 	.byte	0x08
	.zero		1


	//   ....[18]....
        /*0f94*/ 	.word	0x000008b0
        /*0f98*/ 	.word	0x000000ff
        /*0f9c*/ 	.word	0x000308b0
        /*0fa0*/ 	.short	0x0100
        /*0fa2*/ 	.byte	0x08
	.zero		1


	//   ....[19]....
        /*0fa4*/ 	.word	0x000008c0
        /*0fa8*/ 	.word	0x000000ff
        /*0fac*/ 	.word	0x000308c0
        /*0fb0*/ 	.short	0x0100
        /*0fb2*/ 	.byte	0x08
	.zero		1


	//   ....[20]....
        /*0fb4*/ 	.word	0x000008d0
        /*0fb8*/ 	.word	0x000000ff
        /*0fbc*/ 	.word	0x000308b8
        /*0fc0*/ 	.short	0x0100
        /*0fc2*/ 	.byte	0x08
	.zero		1


	//   ....[21]....
        /*0fc4*/ 	.word	0x000008e0
        /*0fc8*/ 	.word	0x000000ff
        /*0fcc*/ 	.word	0x000308c8
        /*0fd0*/ 	.short	0x0100
        /*0fd2*/ 	.byte	0x08
	.zero		1


	//   ....[22]....
        /*0fd4*/ 	.word	0x000039c0
        /*0fd8*/ 	.word	0x00000056
        /*0fdc*/ 	.word	0x00030890
        /*0fe0*/ 	.short	0x010a
        /*0fe2*/ 	.byte	0x3f
	.zero		1


	//   ....[23]....
        /*0fe4*/ 	.word	0x00006e10
        /*0fe8*/ 	.word	0x00000056
        /*0fec*/ 	.word	0x00030890
        /*0ff0*/ 	.short	0x010a
        /*0ff2*/ 	.byte	0x3f
	.zero		1


	//   ....[24]....
        /*0ff4*/ 	.word	0x00009c10
        /*0ff8*/ 	.word	0x00000056
        /*0ffc*/ 	.word	0x00030890
        /*1000*/ 	.short	0x010a
        /*1002*/ 	.byte	0x3f
	.zero		1


	//   ....[25]....
        /*1004*/ 	.word	0x0000a3d0
        /*1008*/ 	.word	0x0000000b
        /*100c*/ 	.word	0x00000000
        /*1010*/ 	.short	0x0101
        /*1012*/ 	.byte	0x3f
	.zero		1


	//   ....[26]....
        /*1014*/ 	.word	0x0000a410
        /*1018*/ 	.word	0x00000056
        /*101c*/ 	.word	0x000308b0
        /*1020*/ 	.short	0x010a
        /*1022*/ 	.byte	0x3f
	.zero		1


	//   ....[27]....
        /*1024*/ 	.word	0x0000ab20
        /*1028*/ 	.word	0x00000056
        /*102c*/ 	.word	0x00000000
        /*1030*/ 	.short	0x0101
        /*1032*/ 	.byte	0x3f
	.zero		1


	//   ....[28]....
        /*1034*/ 	.word	0x0000b5e0
        /*1038*/ 	.word	0x00000012
        /*103c*/ 	.word	0x00030800
        /*1040*/ 	.short	0x010a
        /*1042*/ 	.byte	0x3f
	.zero		1


	//   ....[29]....
        /*1044*/ 	.word	0x0000b630
        /*1048*/ 	.word	0x00000012
        /*104c*/ 	.word	0x00030800
        /*1050*/ 	.short	0x010a
        /*1052*/ 	.byte	0x3f
	.zero		1


	//   ....[30]....
        /*1054*/ 	.word	0x0000caf0
        /*1058*/ 	.word	0x00000012
        /*105c*/ 	.word	0x00030800
        /*1060*/ 	.short	0x010a
        /*1062*/ 	.byte	0x3f
	.zero		1


	//   ....[31]....
        /*1064*/ 	.word	0x0000fc80
        /*1068*/ 	.word	0x00000012
        /*106c*/ 	.word	0x00030800
        /*1070*/ 	.short	0x010a
        /*1072*/ 	.byte	0x3f
	.zero		1


	//   ....[32]....
        /*1074*/ 	.word	0x000124e0
        /*1078*/ 	.word	0x00000007
        /*107c*/ 	.word	0x00030830
        /*1080*/ 	.short	0x010a
        /*1082*/ 	.byte	0x3f
	.zero		1


	//   ....[33]....
        /*1084*/ 	.word	0x00012520
        /*1088*/ 	.word	0x00000007
        /*108c*/ 	.word	0x00030830
        /*1090*/ 	.short	0x010a
        /*1092*/ 	.byte	0x3f
	.zero		1


	//   ....[34]....
        /*1094*/ 	.word	0x00012f50
        /*1098*/ 	.word	0x00000003
        /*109c*/ 	.word	0x00000000
        /*10a0*/ 	.short	0x0101
        /*10a2*/ 	.byte	0x3f
	.zero		1


	//   ....[35]....
        /*10a4*/ 	.word	0x000154f0
        /*10a8*/ 	.word	0x00000000
        /*10ac*/ 	.word	0x00030830
        /*10b0*/ 	.short	0x010a
        /*10b2*/ 	.byte	0x3f
	.zero		1


	//   ....[36]....
        /*10b4*/ 	.word	0x00015570
        /*10b8*/ 	.word	0x00000000
        /*10bc*/ 	.word	0x00030830
        /*10c0*/ 	.short	0x010a
        /*10c2*/ 	.byte	0x3f
	.zero		1


	//   ....[37]....
        /*10c4*/ 	.word	0x00016450
        /*10c8*/ 	.word	0x00000014
        /*10cc*/ 	.word	0x00030850
        /*10d0*/ 	.short	0x010a
        /*10d2*/ 	.byte	0x3f
	.zero		1


	//   ....[38]....
        /*10d4*/ 	.word	0x000164a0
        /*10d8*/ 	.word	0x00000014
        /*10dc*/ 	.word	0x00030850
        /*10e0*/ 	.short	0x010a
        /*10e2*/ 	.byte	0x3f
	.zero		1


	//   ....[39]....
        /*10e4*/ 	.word	0x000168e0
        /*10e8*/ 	.word	0x00000000
        /*10ec*/ 	.word	0x00000000
        /*10f0*/ 	.short	0x0101
        /*10f2*/ 	.byte	0x3f
	.zero		1


	//   ....[40]....
        /*10f4*/ 	.word	0x000188b0
        /*10f8*/ 	.word	0x00000014
        /*10fc*/ 	.word	0x00000000
        /*1100*/ 	.short	0x0101
        /*1102*/ 	.byte	0x3f
	.zero		1


	//   ....[41]....
        /*1104*/ 	.word	0x00018e50
        /*1108*/ 	.word	0x0000000b
        /*110c*/ 	.word	0x00030830
        /*1110*/ 	.short	0x010a
        /*1112*/ 	.byte	0x3f
	.zero		1


	//   ....[42]....
        /*1114*/ 	.word	0x00018ed0
        /*1118*/ 	.word	0x0000000b
        /*111c*/ 	.word	0x00030830
        /*1120*/ 	.short	0x010a
        /*1122*/ 	.byte	0x3f
	.zero		1


	//   ....[43]....
        /*1124*/ 	.word	0x00019db0
        /*1128*/ 	.word	0x0000000e
        /*112c*/ 	.word	0x00030850
        /*1130*/ 	.short	0x010a
        /*1132*/ 	.byte	0x3f
	.zero		1


	//   ....[44]....
        /*1134*/ 	.word	0x00019e00
        /*1138*/ 	.word	0x0000000e
        /*113c*/ 	.word	0x00030850
        /*1140*/ 	.short	0x010a
        /*1142*/ 	.byte	0x3f
	.zero		1


	//   ....[45]....
        /*1144*/ 	.word	0x0001a470
        /*1148*/ 	.word	0x0000000b
        /*114c*/ 	.word	0x00000000
        /*1150*/ 	.short	0x0101
        /*1152*/ 	.byte	0x3f
	.zero		1


	//   ....[46]....
        /*1154*/ 	.word	0x0001af10
        /*1158*/ 	.word	0x0000000e
        /*115c*/ 	.word	0x00000000
        /*1160*/ 	.short	0x0101
        /*1162*/ 	.byte	0x3f
	.zero		1


	//   ....[47]....
        /*1164*/ 	.word	0x0001b1f0
        /*1168*/ 	.word	0x00000000
        /*116c*/ 	.word	0x00030830
        /*1170*/ 	.short	0x010a
        /*1172*/ 	.byte	0x3f
	.zero		1


	//   ....[48]....
        /*1174*/ 	.word	0x0001b270
        /*1178*/ 	.word	0x00000000
        /*117c*/ 	.word	0x00030830
        /*1180*/ 	.short	0x010a
        /*1182*/ 	.byte	0x3f
	.zero		1


	//   ....[49]....
        /*1184*/ 	.word	0x0001c150
        /*1188*/ 	.word	0x0000000b
        /*118c*/ 	.word	0x00030850
        /*1190*/ 	.short	0x010a
        /*1192*/ 	.byte	0x3f
	.zero		1


	//   ....[50]....
        /*1194*/ 	.word	0x0001c1a0
        /*1198*/ 	.word	0x0000000b
        /*119c*/ 	.word	0x00030850
        /*11a0*/ 	.short	0x010a
        /*11a2*/ 	.byte	0x3f
	.zero		1


	//   ....[51]....
        /*11a4*/ 	.word	0x0001c5f0
        /*11a8*/ 	.word	0x00000000
        /*11ac*/ 	.word	0x00000000
        /*11b0*/ 	.short	0x0101
        /*11b2*/ 	.byte	0x3f
	.zero		1


	//   ....[52]....
        /*11b4*/ 	.word	0x0001e5a0
        /*11b8*/ 	.word	0x0000000b
        /*11bc*/ 	.word	0x00000000
        /*11c0*/ 	.short	0x0101
        /*11c2*/ 	.byte	0x3f
	.zero		1


	//   ....[53]....
        /*11c4*/ 	.word	0x0001eda0
        /*11c8*/ 	.word	0x00000009
        /*11cc*/ 	.word	0x00030850
        /*11d0*/ 	.short	0x010a
        /*11d2*/ 	.byte	0x3f
	.zero		1


	//   ....[54]....
        /*11d4*/ 	.word	0x0001ee40
        /*11d8*/ 	.word	0x00000009
        /*11dc*/ 	.word	0x00030850
        /*11e0*/ 	.short	0x010a
        /*11e2*/ 	.byte	0x3f
	.zero		1


	//   ....[55]....
        /*11e4*/ 	.word	0x0001f350
        /*11e8*/ 	.word	0x00000009
        /*11ec*/ 	.word	0x00000000
        /*11f0*/ 	.short	0x0101
        /*11f2*/ 	.byte	0x3f
	.zero		1


	//   ....[56]....
        /*11f4*/ 	.word	0x00020f90
        /*11f8*/ 	.word	0x00000003
        /*11fc*/ 	.word	0x00000000
        /*1200*/ 	.short	0x0101
        /*1202*/ 	.byte	0x3f
	.zero		1


	//   ....[57]....
        /*1204*/ 	.word	0x00023980
        /*1208*/ 	.word	0x00000017
        /*120c*/ 	.word	0x00030820
        /*1210*/ 	.short	0x010a
        /*1212*/ 	.byte	0x3f
	.zero		1


	//   ....[58]....
        /*1214*/ 	.word	0x00023a10
        /*1218*/ 	.word	0x00000003
        /*121c*/ 	.word	0x000308a0
        /*1220*/ 	.short	0x010a
        /*1222*/ 	.byte	0x3f
	.zero		1


	//   ....[59]....
        /*1224*/ 	.word	0x00023e60
        /*1228*/ 	.word	0x00000003
        /*122c*/ 	.word	0x000308c0
        /*1230*/ 	.short	0x010a
        /*1232*/ 	.byte	0x3f
	.zero		1


	//   ....[60]....
        /*1234*/ 	.word	0x00024370
        /*1238*/ 	.word	0x0000000b
        /*123c*/ 	.word	0x000308a0
        /*1240*/ 	.short	0x010a
        /*1242*/ 	.byte	0x3f
	.zero		1


	//   ....[61]....
        /*1244*/ 	.word	0x000247b0
        /*1248*/ 	.word	0x0000000b
        /*124c*/ 	.word	0x000308c0
        /*1250*/ 	.short	0x010a
        /*1252*/ 	.byte	0x3f
	.zero		1


	//   ....[62]....
        /*1254*/ 	.word	0x00025ae0
        /*1258*/ 	.word	0x00000007
        /*125c*/ 	.word	0x00030840
        /*1260*/ 	.short	0x010a
        /*1262*/ 	.byte	0x3f
	.zero		1


	//   ....[63]....
        /*1264*/ 	.word	0x000261a0
        /*1268*/ 	.word	0x00000007
        /*126c*/ 	.word	0x00030830
        /*1270*/ 	.short	0x0107
        /*1272*/ 	.byte	0x3f
	.zero		1


	//   ....[64]....
        /*1274*/ 	.word	0x00026250
        /*1278*/ 	.word	0x00000007
        /*127c*/ 	.word	0x00030830
        /*1280*/ 	.short	0x0101
        /*1282*/ 	.byte	0x3f
	.zero		1


	//   ....[65]....
        /*1284*/ 	.word	0x00026df0
        /*1288*/ 	.word	0x00000017
        /*128c*/ 	.word	0x00030800
        /*1290*/ 	.short	0x0107
        /*1292*/ 	.byte	0x3f
	.zero		1


	//   ....[66]....
        /*1294*/ 	.word	0x00026f00
        /*1298*/ 	.word	0x00000017
        /*129c*/ 	.word	0x00030800
        /*12a0*/ 	.short	0x0101
        /*12a2*/ 	.byte	0x3f
	.zero		1


	//   ....[67]....
        /*12a4*/ 	.word	0x00026f20
        /*12a8*/ 	.word	0x00000017
        /*12ac*/ 	.word	0x00030820
        /*12b0*/ 	.short	0x010a
        /*12b2*/ 	.byte	0x3f
	.zero		1


	//   ....[68]....
        /*12b4*/ 	.word	0x000272e0
        /*12b8*/ 	.word	0x00000007
        /*12bc*/ 	.word	0x00030840
        /*12c0*/ 	.short	0x010a
        /*12c2*/ 	.byte	0x3f
	.zero		1


	//   ....[69]....
        /*12c4*/ 	.word	0x000277d0
        /*12c8*/ 	.word	0x00000007
        /*12cc*/ 	.word	0x00030830
        /*12d0*/ 	.short	0x0107
        /*12d2*/ 	.byte	0x3f
	.zero		1


	//   ....[70]....
        /*12d4*/ 	.word	0x00027880
        /*12d8*/ 	.word	0x00000007
        /*12dc*/ 	.word	0x00030830
        /*12e0*/ 	.short	0x0101
        /*12e2*/ 	.byte	0x3f
	.zero		1


	//   ....[71]....
        /*12e4*/ 	.word	0x000278e0
        /*12e8*/ 	.word	0x00000006
        /*12ec*/ 	.word	0x00030860
        /*12f0*/ 	.short	0x010a
        /*12f2*/ 	.byte	0x3f
	.zero		1


	//   ....[72]....
        /*12f4*/ 	.word	0x00027e60
        /*12f8*/ 	.word	0x00000006
        /*12fc*/ 	.word	0x00030850
        /*1300*/ 	.short	0x0107
        /*1302*/ 	.byte	0x3f
	.zero		1


	//   ....[73]....
        /*1304*/ 	.word	0x00027fb0
        /*1308*/ 	.word	0x00000006
        /*130c*/ 	.word	0x00030850
        /*1310*/ 	.short	0x0101
        /*1312*/ 	.byte	0x3f
	.zero		1


	//   ....[74]....
        /*1314*/ 	.word	0x000281c0
        /*1318*/ 	.word	0x00000000
        /*131c*/ 	.word	0x00030860
        /*1320*/ 	.short	0x010a
        /*1322*/ 	.byte	0x3f
	.zero		1


	//   ....[75]....
        /*1324*/ 	.word	0x000286e0
        /*1328*/ 	.word	0x00000000
        /*132c*/ 	.word	0x00030850
        /*1330*/ 	.short	0x0107
        /*1332*/ 	.byte	0x3f
	.zero		1


	//   ....[76]....
        /*1334*/ 	.word	0x000287a0
        /*1338*/ 	.word	0x00000000
        /*133c*/ 	.word	0x00030850
        /*1340*/ 	.short	0x0101
        /*1342*/ 	.byte	0x3f
	.zero		1


	//   ....[77]....
        /*1344*/ 	.word	0x000294c0
        /*1348*/ 	.word	0x00000005
        /*134c*/ 	.word	0x00030820
        /*1350*/ 	.short	0x010a
        /*1352*/ 	.byte	0x3f
	.zero		1


	//   ....[78]....
        /*1354*/ 	.word	0x00029650
        /*1358*/ 	.word	0x00000003
        /*135c*/ 	.word	0x00030840
        /*1360*/ 	.short	0x010a
        /*1362*/ 	.byte	0x3f
	.zero		1


	//   ....[79]....
        /*1364*/ 	.word	0x000296f0
        /*1368*/ 	.word	0x00000005
        /*136c*/ 	.word	0x00030840
        /*1370*/ 	.short	0x010a
        /*1372*/ 	.byte	0x3f
	.zero		1


	//   ....[80]....
        /*1374*/ 	.word	0x00029730
        /*1378*/ 	.word	0x00000003
        /*137c*/ 	.word	0x00030860
        /*1380*/ 	.short	0x010a
        /*1382*/ 	.byte	0x3f
	.zero		1


	//   ....[81]....
        /*1384*/ 	.word	0x00029770
        /*1388*/ 	.word	0x00000005
        /*138c*/ 	.word	0x00030860
        /*1390*/ 	.short	0x010a
        /*1392*/ 	.byte	0x3f
	.zero		1


	//   ....[82]....
        /*1394*/ 	.word	0x000297d0
        /*1398*/ 	.word	0x00000056
        /*139c*/ 	.word	0x00030890
        /*13a0*/ 	.short	0x010a
        /*13a2*/ 	.byte	0x3f
	.zero		1


	//   ....[83]....
        /*13a4*/ 	.word	0x00029a80
        /*13a8*/ 	.word	0x00000056
        /*13ac*/ 	.word	0x00030890
        /*13b0*/ 	.short	0x010a
        /*13b2*/ 	.byte	0x3f
	.zero		1


	//   ....[84]....
        /*13b4*/ 	.word	0x00029d30
        /*13b8*/ 	.word	0x00000056
        /*13bc*/ 	.word	0x00030890
        /*13c0*/ 	.short	0x010a
        /*13c2*/ 	.byte	0x3f
	.zero		1


	//   ....[85]....
        /*13c4*/ 	.word	0x00029fe0
        /*13c8*/ 	.word	0x00000056
        /*13cc*/ 	.word	0x000308b0
        /*13d0*/ 	.short	0x010a
        /*13d2*/ 	.byte	0x3f
	.zero		1


	//   ....[86]....
        /*13d4*/ 	.word	0x0002a3c0
        /*13d8*/ 	.word	0x00000012
        /*13dc*/ 	.word	0x00030800
        /*13e0*/ 	.short	0x010a
        /*13e2*/ 	.byte	0x3f
	.zero		1


	//   ....[87]....
        /*13e4*/ 	.word	0x0002a7a0
        /*13e8*/ 	.word	0x00000012
        /*13ec*/ 	.word	0x00030800
        /*13f0*/ 	.short	0x010a
        /*13f2*/ 	.byte	0x3f
	.zero		1


	//   ....[88]....
        /*13f4*/ 	.word	0x0002a7f0
        /*13f8*/ 	.word	0x00000007
        /*13fc*/ 	.word	0x00030830
        /*1400*/ 	.short	0x010a
        /*1402*/ 	.byte	0x3f
	.zero		1


	//   ....[89]....
        /*1404*/ 	.word	0x0002a840
        /*1408*/ 	.word	0x00000000
        /*140c*/ 	.word	0x00030830
        /*1410*/ 	.short	0x010a
        /*1412*/ 	.byte	0x3f
	.zero		1


	//   ....[90]....
        /*1414*/ 	.word	0x0002a890
        /*1418*/ 	.word	0x00000014
        /*141c*/ 	.word	0x00030850
        /*1420*/ 	.short	0x010a
        /*1422*/ 	.byte	0x3f
	.zero		1


	//   ....[91]....
        /*1424*/ 	.word	0x0002a8e0
        /*1428*/ 	.word	0x0000000b
        /*142c*/ 	.word	0x00030830
        /*1430*/ 	.short	0x010a
        /*1432*/ 	.byte	0x3f
	.zero		1


	//   ....[92]....
        /*1434*/ 	.word	0x0002a930
        /*1438*/ 	.word	0x0000000e
        /*143c*/ 	.word	0x00030850
        /*1440*/ 	.short	0x010a
        /*1442*/ 	.byte	0x3f
	.zero		1


	//   ....[93]....
        /*1444*/ 	.word	0x0002a980
        /*1448*/ 	.word	0x00000000
        /*144c*/ 	.word	0x00030830
        /*1450*/ 	.short	0x010a
        /*1452*/ 	.byte	0x3f
	.zero		1


	//   ....[94]....
        /*1454*/ 	.word	0x0002a9d0
        /*1458*/ 	.word	0x0000000b
        /*145c*/ 	.word	0x00030850
        /*1460*/ 	.short	0x010a
        /*1462*/ 	.byte	0x3f
	.zero		1


	//   ....[95]....
        /*1464*/ 	.word	0x0002aa20
        /*1468*/ 	.word	0x00000009
        /*146c*/ 	.word	0x00030850
        /*1470*/ 	.short	0x010a
        /*1472*/ 	.byte	0x3f
	.zero		1


	//   ....[96]....
        /*1474*/ 	.word	0x0002abc0
        /*1478*/ 	.word	0x00000017
        /*147c*/ 	.word	0x00030820
        /*1480*/ 	.short	0x010a
        /*1482*/ 	.byte	0x3f
	.zero		1


	//   ....[97]....
        /*1484*/ 	.word	0x0002ac10
        /*1488*/ 	.word	0x00000003
        /*148c*/ 	.word	0x000308a0
        /*1490*/ 	.short	0x010a
        /*1492*/ 	.byte	0x3f
	.zero		1


	//   ....[98]....
        /*1494*/ 	.word	0x0002ac60
        /*1498*/ 	.word	0x00000003
        /*149c*/ 	.word	0x000308c0
        /*14a0*/ 	.short	0x010a
        /*14a2*/ 	.byte	0x3f
	.zero		1


	//   ....[99]....
        /*14a4*/ 	.word	0x0002acb0
        /*14a8*/ 	.word	0x0000000b
        /*14ac*/ 	.word	0x000308a0
        /*14b0*/ 	.short	0x010a
        /*14b2*/ 	.byte	0x3f
	.zero		1


	//   ....[100]....
        /*14b4*/ 	.word	0x0002ad00
        /*14b8*/ 	.word	0x0000000b
        /*14bc*/ 	.word	0x000308c0
        /*14c0*/ 	.short	0x010a
        /*14c2*/ 	.byte	0x3f
	.zero		1


	//   ....[101]....
        /*14c4*/ 	.word	0x0002ae20
        /*14c8*/ 	.word	0x00000007
        /*14cc*/ 	.word	0x00030840
        /*14d0*/ 	.short	0x010a
        /*14d2*/ 	.byte	0x3f
	.zero		1


	//   ....[102]....
        /*14d4*/ 	.word	0x0002c1f0
        /*14d8*/ 	.word	0x00000017
        /*14dc*/ 	.word	0x00030820
        /*14e0*/ 	.short	0x010a
        /*14e2*/ 	.byte	0x3f
	.zero		1


	//   ....[103]....
        /*14e4*/ 	.word	0x0002c240
        /*14e8*/ 	.word	0x00000007
        /*14ec*/ 	.word	0x00030840
        /*14f0*/ 	.short	0x010a
        /*14f2*/ 	.byte	0x3f
	.zero		1


	//   ....[104]....
        /*14f4*/ 	.word	0x0002ca10
        /*14f8*/ 	.word	0x00000006
        /*14fc*/ 	.word	0x00030860
        /*1500*/ 	.short	0x010a
        /*1502*/ 	.byte	0x3f
	.zero		1


	//   ....[105]....
        /*1504*/ 	.word	0x0002d2b0
        /*1508*/ 	.word	0x00000000
        /*150c*/ 	.word	0x00030860
        /*1510*/ 	.short	0x010a
        /*1512*/ 	.byte	0x3f
	.zero		1


	//   ....[106]....
        /*1514*/ 	.word	0x0002e440
        /*1518*/ 	.word	0x00000005
        /*151c*/ 	.word	0x00030820
        /*1520*/ 	.short	0x010a
        /*1522*/ 	.byte	0x3f
	.zero		1


	//   ....[107]....
        /*1524*/ 	.word	0x0002e5e0
        /*1528*/ 	.word	0x00000003
        /*152c*/ 	.word	0x00030840
        /*1530*/ 	.short	0x010a
        /*1532*/ 	.byte	0x3f
	.zero		1


	//   ....[108]....
        /*1534*/ 	.word	0x0002e630
        /*1538*/ 	.word	0x00000005
        /*153c*/ 	.word	0x00030840
        /*1540*/ 	.short	0x010a
        /*1542*/ 	.byte	0x3f
	.zero		1


	//   ....[109]....
        /*1544*/ 	.word	0x0002e680
        /*1548*/ 	.word	0x00000003
        /*154c*/ 	.word	0x00030860
        /*1550*/ 	.short	0x010a
        /*1552*/ 	.byte	0x3f
	.zero		1


	//----- nvinfo : EIATTR_NUM_MBARRIERS
	.align		4
.L_739:
        /*1554*/ 	.byte	0x03, 0x38
        /*1556*/ 	.short	0x0016


	//----- nvinfo : EIATTR_EXIT_INSTR_OFFSETS
	.align		4
        /*1558*/ 	.byte	0x04, 0x1c
        /*155a*/ 	.short	(.L_741 - .L_740)


	//   ....[0]....
.L_740:
        /*155c*/ 	.word	0x000297c0


	//----- nvinfo : EIATTR_MAX_THREADS
	.align		4
.L_741:
        /*1560*/ 	.byte	0x04, 0x05
        /*1562*/ 	.short	(.L_743 - .L_742)
.L_742:
        /*1564*/ 	.word	0x00000180
        /*1568*/ 	.word	0x00000001
        /*156c*/ 	.word	0x00000001


	//----- nvinfo : EIATTR_CRS_STACK_SIZE
	.align		4
.L_743:
        /*1570*/ 	.byte	0x04, 0x1e
        /*1572*/ 	.short	(.L_745 - .L_744)
.L_744:
        /*1574*/ 	.word	0x00000000


	//----- nvinfo : EIATTR_CBANK_PARAM_SIZE
	.align		4
.L_745:
        /*1578*/ 	.byte	0x03, 0x19
        /*157a*/ 	.short	0x0af0


	//----- nvinfo : EIATTR_PARAM_CBANK
	.align		4
        /*157c*/ 	.byte	0x04, 0x0a
        /*157e*/ 	.short	(.L_747 - .L_746)
	.align		4
.L_746:
        /*1580*/ 	.word	index@(.nv.constant0._ZN7cutlass13device_kernelIN5flash11enable_sm90INS1_16FlashAttnFwdSm90INS1_25CollectiveMainloopFwdSm90ILi2EN4cute5tupleIJNS5_1CILi1EEES8_S8_EEENS6_IJNS7_ILi128EEENS7_ILi96EEENS7_ILi192EEEEEELi192ENS_6half_tEfNS_4arch4Sm90ELb0ELb1ELb0ELb1ELb1ELb1ELb0ELb1ELb1ELb1ELb0ELb0EEENS1_21CollectiveEpilogueFwdINS6_IJSA_SC_SB_EEES9_SE_SG_Li256ELb1ELb1ELb0ELb0EEENS1_36VarlenDynamicPersistentTileSchedulerILi128ELi96ELi256ELi128ELb0ELb1ELb1ELb1ELb0ELb1EEEEEEEEEvNT_6ParamsE)
        /*1584*/ 	.short	0x0210
        /*1586*/ 	.short	0x0af0


	//----- nvinfo : EIATTR_SW_WAR
	.align		4
.L_747:
        /*1588*/ 	.byte	0x04, 0x36
        /*158a*/ 	.short	(.L_749 - .L_748)
.L_748:
        /*158c*/ 	.word	0x00000008
.L_749:


//--------------------- .nv.info._ZN7cutlass13device_kernelIN5flash11enable_sm90INS1_16FlashAttnFwdSm90INS1_25CollectiveMainloopFwdSm90ILi2EN4cute5tupleIJNS5_1CILi1EEES8_S8_EEENS6_IJNS7_ILi128EEENS7_ILi96EEENS7_ILi192EEEEEELi192ENS_6half_tEfNS_4arch4Sm90ELb1ELb0ELb0ELb0ELb1ELb0ELb0ELb1ELb1ELb1ELb0ELb0EEENS1_21CollectiveEpilogueFwdINS6_IJSA_SC_SB_EEES9_SE_SG_Li256ELb0ELb1ELb0ELb0EEENS1_30DynamicPersistentTileSchedulerILi256ELi128ELb0ELb1ELb1EEEEEEEEEvNT_6ParamsE --------------------------
	.section	.nv.info._ZN7cutlass13device_kernelIN5flash11enable_sm90INS1_16FlashAttnFwdSm90INS1_25CollectiveMainloopFwdSm90ILi2EN4cute5tupleIJNS5_1CILi1EEES8_S8_EEENS6_IJNS7_ILi128EEENS7_ILi96EEENS7_ILi192EEEEEELi192ENS_6half_tEfNS_4arch4Sm90ELb1ELb0ELb0ELb0ELb1ELb0ELb0ELb1ELb1ELb1ELb0ELb0EEENS1_21CollectiveEpilogueFwdINS6_IJSA_SC_SB_EEES9_SE_SG_Li256ELb0ELb1ELb0ELb0EEENS1_30DynamicPersistentTileSchedulerILi256ELi128ELb0ELb1ELb1EEEEEEEEEvNT_6ParamsE,"",@"SHT_CUDA_INFO"
	.sectionflags	@""
	.align	4


	//----- nvinfo : EIATTR_CUDA_API_VERSION
	.align		4
        /*0000*/ 	.byte	0x04, 0x37
        /*0002*/ 	.short	(.L_751 - .L_750)
.L_750:
        /*0004*/ 	.word	0x00000082


	//----- nvinfo : EIATTR_KPARAM_INFO
	.align		4
.L_751:
        /*0008*/ 	.byte	0x04, 0x17
        /*000a*/ 	.short	(.L_753 - .L_752)
.L_752:
        /*000c*/ 	.word	0x00000000
        /*0010*/ 	.short	0x0000
        /*0012*/ 	.short	0x0070
        /*0014*/ 	.byte	0x00, 0xf0, 0x01, 0x2a


	//----- nvinfo : EIATTR_SPARSE_MMA_MASK
	.align		4
.L_753:
        /*0018*/ 	.byte	0x03, 0x50
        /*001a*/ 	.short	0x0000


	//----- nvinfo : EIATTR_MAXREG_COUNT
	.align		4
        /*001c*/ 	.byte	0x03, 0x1b
        /*001e*/ 	.short	0x00a8


	//----- nvinfo : EIATTR_NUM_BARRIERS
	.align		4
        /*0020*/ 	.byte	0x02, 0x4c
        /*0022*/ 	.byte	0x09
	.zero		1


	//----- nvinfo : EIATTR_EXTERNS
	.align		4
        /*0024*/ 	.byte	0x04, 0x0f
        /*0026*/ 	.short	(.L_755 - .L_754)


	//   ....[0]....
	.align		4
.L_754:
        /*0028*/ 	.word	index@(__assertfail)


	//----- nvinfo : EIATTR_ANNOTATIONS
	.align		4
.L_755:
        /*002c*/ 	.byte	0x04, 0x55
        /*002e*/ 	.short	(.L_757 - .L_756)


	//   ....[0]....
.L_756:
        /*0030*/ 	.word	0x00000001
        /*0034*/ 	.byte	0xa0, 0x08, 0x00, 0x00, 0x01, 0x00, 0x00, 0x00, 0x60, 0x09, 0x00, 0x00, 0x01, 0x00, 0x00, 0x00
        /*0044*/ 	.byte	0xd0, 0xb3, 0x00, 0x00, 0x01, 0x00, 0x00, 0x00, 0x70, 0xb4, 0x00, 0x00, 0x01, 0x00, 0x00, 0x00
        /*0054*/ 	.byte	0xf0, 0xb4, 0x00, 0x00, 0x01, 0x00, 0x00, 0x00, 0x60, 0xd8, 0x00, 0x00, 0x01, 0x00, 0x00, 0x00
        /*0064*/ 	.byte	0x80, 0xd8, 0x00, 0x00, 0x01, 0x00, 0x00, 0x00, 0x60, 0xf2, 0x00, 0x00, 0x01, 0x00, 0x00, 0x00
        /*0074*/ 	.byte	0x00, 0xf4, 0x00, 0x00


	//----- nvinfo : EIATTR_MERCURY_ISA_VERSION
	.align		4
.L_757:
        /*0078*/ 	.byte	0x03, 0x5f
        /*007a*/ 	.short	0x0101


	//----- nvinfo : EIATTR_INT_WARP_WIDE_INSTR_OFFSETS
	.align		4
        /*007c*/ 	.byte	0x04, 0x31
        /*007e*/ 	.short	(.L_759 - .L_758)


	//   ....[0]....
.L_758:
        /*0080*/ 	.word	0x000000c0


	//   ....[1]....
        /*0084*/ 	.word	0x000000d0


	//   ....[2]....
        /*0088*/ 	.word	0x00000170


	//   ....[3]....
        /*008c*/ 	.word	0x0000bd60


	//   ....[4]....
        /*0090*/ 	.word	0x0000bdf0


	//   ....[5]....
        /*0094*/ 	.word	0x0000e9b0


	//   ....[6]....
        /*0098*/ 	.word	0x0000ea40


	//----- nvinfo : EIATTR_COOP_GROUP_MASK_REGIDS
	.align		4
.L_759:
        /*009c*/ 	.byte	0x04, 0x29
        /*009e*/ 	.short	(.L_761 - .L_760)


	//   ....[0]....
.L_760:
        /*00a0*/ 	.word	0xffffffff


	//   ....[1]....
        /*00a4*/ 	.word	0xffffffff


	//   ....[2]....
        /*00a8*/ 	.word	0xffffffff


	//   ....[3]....
        /*00ac*/ 	.word	0xffffffff


	//   ....[4]....
        /*00b0*/ 	.word	0xffffffff


	//   ....[5]....
        /*00b4*/ 	.word	0xffffffff


	//   ....[6]....
        /*00b8*/ 	.word	0xffffffff


	//   ....[7]....
        /*00bc*/ 	.word	0xffffffff


	//   ....[8]....
        /*00c0*/ 	.word	0xffffffff


	//   ....[9]....
        /*00c4*/ 	.word	0xffffffff


	//   ....[10]....
        /*00c8*/ 	.word	0xffffffff


	//   ....[11]....
        /*00cc*/ 	.word	0xffffffff


	//   ....[12]....
        /*00d0*/ 	.word	0xffffffff


	//   ....[13]....
        /*00d4*/ 	.word	0xffffffff


	//   ....[14]....
        /*00d8*/ 	.word	0xffffffff


	//   ....[15]....
        /*00dc*/ 	.word	0xffffffff


	//   ....[16]....
        /*00e0*/ 	.word	0xffffffff


	//   ....[17]....
        /*00e4*/ 	.word	0xffffffff


	//   ....[18]....
        /*00e8*/ 	.word	0xffffffff


	//   ....[19]....
        /*00ec*/ 	.word	0xffffffff


	//   ....[20]....
        /*00f0*/ 	.word	0xffffffff


	//   ....[21]....
        /*00f4*/ 	.word	0xffffffff


	//   ....[22]....
        /*00f8*/ 	.word	0xffffffff


	//   ....[23]....
        /*00fc*/ 	.word	0xffffffff


	//   ....[24]....
        /*0100*/ 	.word	0xffffffff


	//   ....[25]....
        /*0104*/ 	.word	0xffffffff


	//   ....[26]....
        /*0108*/ 	.word	0xffffffff


	//   ....[27]....
        /*010c*/ 	.word	0xffffffff


	//   ....[28]....
        /*0110*/ 	.word	0xffffffff


	//   ....[29]....
        /*0114*/ 	.word	0xffffffff


	//   ....[30]....
        /*0118*/ 	.word	0xffffffff


	//   ....[31]....
        /*011c*/ 	.word	0xffffffff


	//   ....[32]....
        /*0120*/ 	.word	0xffffffff


	//   ....[33]....
        /*0124*/ 	.word	0xffffffff


	//   ....[34]....
        /*0128*/ 	.word	0xffffffff


	//   ....[35]....
        /*012c*/ 	.word	0xffffffff


	//   ....[36]....
        /*0130*/ 	.word	0xffffffff


	//   ....[37]....
        /*0134*/ 	.word	0xffffffff


	//   ....[38]....
        /*0138*/ 	.word	0xffffffff


	//   ....[39]....
        /*013c*/ 	.word	0xffffffff


	//   ....[40]....
        /*0140*/ 	.word	0xffffffff


	//   ....[41]....
        /*0144*/ 	.word	0xffffffff


	//   ....[42]....
        /*0148*/ 	.word	0xffffffff


	//   ....[43]....
        /*014c*/ 	.word	0xffffffff


	//   ....[44]....
        /*0150*/ 	.word	0xffffffff


	//   ....[45]....
        /*0154*/ 	.word	0xffffffff


	//   ....[46]....
        /*0158*/ 	.word	0xffffffff


	//   ....[47]....
        /*015c*/ 	.word	0xffffffff


	//   ....[48]....
        /*0160*/ 	.word	0xffffffff


	//   ....[49]....
        /*0164*/ 	.word	0xffffffff


	//   ....[50]....
        /*0168*/ 	.word	0xffffffff


	//   ....[51]....
        /*016c*/ 	.word	0xffffffff


	//   ....[52]....
        /*0170*/ 	.word	0xffffffff


	//   ....[53]....
        /*0174*/ 	.word	0xffffffff


	//   ....[54]....
        /*0178*/ 	.word	0xffffffff


	//   ....[55]....
        /*017c*/ 	.word	0xffffffff


	//   ....[56]....
        /*0180*/ 	.word	0xffffffff


	//   ....[57]....
        /*0184*/ 	.word	0xffffffff


	//   ....[58]....
        /*0188*/ 	.word	0xffffffff


	//   ....[59]....
        /*018c*/ 	.word	0xffffffff


	//   ....[60]....
        /*0190*/ 	.word	0xffffffff


	//   ....[61]....
        /*0194*/ 	.word	0xffffffff


	//   ....[62]....
        /*0198*/ 	.word	0xffffffff


	//   ....[63]....
        /*019c*/ 	.word	0xffffffff


	//   ....[64]....
        /*01a0*/ 	.word	0xffffffff


	//   ....[65]....
        /*01a4*/ 	.word	0xffffffff


	//   ....[66]....
        /*01a8*/ 	.word	0xffffffff


	//   ....[67]....
        /*01ac*/ 	.word	0xffffffff


	//   ....[68]....
        /*01b0*/ 	.word	0xffffffff


	//   ....[69]....
        /*01b4*/ 	.word	0xffffffff


	//   ....[70]....
        /*01b8*/ 	.word	0xffffffff


	//   ....[71]....
        /*01bc*/ 	.word	0xffffffff


	//   ....[72]....
        /*01c0*/ 	.word	0xffffffff


	//   ....[73]....
        /*01c4*/ 	.word	0xffffffff


	//   ....[74]....
        /*01c8*/ 	.word	0xffffffff


	//   ....[75]....
        /*01cc*/ 	.word	0xffffffff


	//   ....[76]....
        /*01d0*/ 	.word	0xffffffff


	//   ....[77]....
        /*01d4*/ 	.word	0xffffffff


	//   ....[78]....
        /*01d8*/ 	.word	0xffffffff


	//   ....[79]....
        /*01dc*/ 	.word	0xffffffff


	//   ....[80]....
        /*01e0*/ 	.word	0xffffffff


	//   ....[81]....
        /*01e4*/ 	.word	0xffffffff


	//   ....[82]....
        /*01e8*/ 	.word	0xffffffff


	//   ....[83]....
        /*01ec*/ 	.word	0xffffffff


	//   ....[84]....
        /*01f0*/ 	.word	0xffffffff


	//   ....[85]....
        /*01f4*/ 	.word	0xffffffff


	//   ....[86]....
        /*01f8*/ 	.word	0xffffffff


	//   ....[87]....
        /*01fc*/ 	.word	0xffffffff


	//   ....[88]....
        /*0200*/ 	.word	0xffffffff


	//   ....[89]....
        /*0204*/ 	.word	0xffffffff


	//   ....[90]....
        /*0208*/ 	.word	0xffffffff


	//   ....[91]....
        /*020c*/ 	.word	0xffffffff


	//   ....[92]....
        /*0210*/ 	.word	0xffffffff


	//   ....[93]....
        /*0214*/ 	.word	0xffffffff


	//   ....[94]....
        /*0218*/ 	.word	0xffffffff


	//   ....[95]....
        /*021c*/ 	.word	0xffffffff


	//   ....[96]....
        /*0220*/ 	.word	0xffffffff


	//   ....[97]....
        /*0224*/ 	.word	0xffffffff


	//   ....[98]....
        /*0228*/ 	.word	0xffffffff


	//   ....[99]....
        /*022c*/ 	.word	0xffffffff


	//   ....[100]....
        /*0230*/ 	.word	0xffffffff


	//   ....[101]....
        /*0234*/ 	.word	0xffffffff


	//   ....[102]....
        /*0238*/ 	.word	0xffffffff


	//   ....[103]....
        /*023c*/ 	.word	0xffffffff


	//   ....[104]....
        /*0240*/ 	.word	0xffffffff


	//   ....[105]....
        /*0244*/ 	.word	0xffffffff


	//   ....[106]....
        /*0248*/ 	.word	0xffffffff


	//   ....[107]....
        /*024c*/ 	.word	0xffffffff


	//   ....[108]....
        /*0250*/ 	.word	0xffffffff


	//   ....[109]....
        /*0254*/ 	.word	0xffffffff


	//   ....[110]....
        /*0258*/ 	.word	0xffffffff


	//   ....[111]....
        /*025c*/ 	.word	0xffffffff


	//   ....[112]....
        /*0260*/ 	.word	0xffffffff


	//   ....[113]....
        /*0264*/ 	.word	0xffffffff


	//   ....[114]....
        /*0268*/ 	.word	0x0500000f


	//   ....[115]....
        /*026c*/ 	.word	0x0500000f


	//   ....[116]....
        /*0270*/ 	.word	0x0500000f


	//   ....[117]....
        /*0274*/ 	.word	0x0500000f


	//   ....[118]....
        /*0278*/ 	.word	0x0500000f


	//   ....[119]....
        /*027c*/ 	.word	0x0500000f


	//   ....[120]....
        /*0280*/ 	.word	0x0500000f


	//   ....[121]....
        /*0284*/ 	.word	0x0500000f


	//   ....[122]....
        /*0288*/ 	.word	0x0500000f


	//   ....[123]....
        /*028c*/ 	.word	0x0500000f


	//   ....[124]....
        /*0290*/ 	.word	0x0500000f


	//   ....[125]....
        /*0294*/ 	.word	0x0500000f


	//   ....[126]....
        /*0298*/ 	.word	0x0500000f


	//   ....[127]....
        /*029c*/ 	.word	0x0500000f


	//   ....[128]....
        /*02a0*/ 	.word	0x0500000f


	//   ....[129]....
        /*02a4*/ 	.word	0x0500000f


	//   ....[130]....
        /*02a8*/ 	.word	0x0500000f


	//   ....[131]....
        /*02ac*/ 	.word	0x0500000f


	//   ....[132]....
        /*02b0*/ 	.word	0x0500000f


	//   ....[133]....
        /*02b4*/ 	.word	0x0500000f


	//   ....[134]....
        /*02b8*/ 	.word	0x0500000f


	//   ....[135]....
        /*02bc*/ 	.word	0x0500000f


	//   ....[136]....
        /*02c0*/ 	.word	0x0500000f


	//   ....[137]....
        /*02c4*/ 	.word	0x0500000f


	//   ....[138]....
        /*02c8*/ 	.word	0x0500000f


	//   ....[139]....
        /*02cc*/ 	.word	0x0500000f


	//   ....[140]....
        /*02d0*/ 	.word	0x0500000f


	//   ....[141]....
        /*02d4*/ 	.word	0x0500000f


	//   ....[142]....
        /*02d8*/ 	.word	0x0500000f


	//   ....[143]....
        /*02dc*/ 	.word	0x0500000f


	//   ....[144]....
        /*02e0*/ 	.word	0x0500000f


	//   ....[145]....
        /*02e4*/ 	.word	0x0500000f


	//   ....[146]....
        /*02e8*/ 	.word	0x0500000f


	//   ....[147]....
        /*02ec*/ 	.word	0x0500000f


	//   ....[148]....
        /*02f0*/ 	.word	0x0500000f


	//   ....[149]....
        /*02f4*/ 	.word	0x0500000f


	//   ....[150]....
        /*02f8*/ 	.word	0x0500000f


	//   ....[151]....
        /*02fc*/ 	.word	0x0500000f


	//   ....[152]....
        /*0300*/ 	.word	0x0500000f


	//   ....[153]....
        /*0304*/ 	.word	0x0500000f


	//   ....[154]....
        /*0308*/ 	.word	0x0500000f


	//   ....[155]....
        /*030c*/ 	.word	0x0500000f


	//   ....[156]....
        /*0310*/ 	.word	0x0500000f


	//   ....[157]....
        /*0314*/ 	.word	0x0500000f


	//   ....[158]....
        /*0318*/ 	.word	0x0500000f


	//   ....[159]....
        /*031c*/ 	.word	0x0500000f


	//   ....[160]....
        /*0320*/ 	.word	0x0500000f


	//   ....[161]....
        /*0324*/ 	.word	0x0500000f


	//   ....[162]....
        /*0328*/ 	.word	0x0500000f


	//   ....[163]....
        /*032c*/ 	.word	0x0500000f


	//   ....[164]....
        /*0330*/ 	.word	0x0500000f


	//   ....[165]....
        /*0334*/ 	.word	0x0500000f


	//   ....[166]....
        /*0338*/ 	.word	0x0500000f


	//   ....[167]....
        /*033c*/ 	.word	0x0500000f


	//   ....[168]....
        /*0340*/ 	.word	0x0500000f


	//   ....[169]....
        /*0344*/ 	.word	0x0500000f


	//   ....[170]....
        /*0348*/ 	.word	0x0500000f


	//   ....[171]....
        /*034c*/ 	.word	0x0500000f


	//   ....[172]....
        /*0350*/ 	.word	0x0500000f


	//   ....[173]....
        /*0354*/ 	.word	0x0500000f


	//   ....[174]....
        /*0358*/ 	.word	0x0500000f


	//   ....[175]....
        /*035c*/ 	.word	0x0500000f


	//   ....[176]....
        /*0360*/ 	.word	0x0500000f


	//   ....[177]....
        /*0364*/ 	.word	0x0500000f


	//   ....[178]....
        /*0368*/ 	.word	0x0500000f


	//   ....[179]....
        /*036c*/ 	.word	0x0500000f


	//   ....[180]....
        /*0370*/ 	.word	0x0500000f


	//----- nvinfo : EIATTR_COOP_GROUP_INSTR_OFFSETS
	.align		4
.L_761:
        /*0374*/ 	.byte	0x04, 0x28
        /*0376*/ 	.short	(.L_763 - .L_762)


	//   ....[0]....
.L_762:
        /*0378*/ 	.word	0x00000070


	//   ....[1]....
        /*037c*/ 	.word	0x000000b0


	//   ....[2]....
        /*0380*/ 	.word	0x000002d0


	//   ....[3]....
        /*0384*/ 	.word	0x00000430


	//   ....[4]....
        /*0388*/ 	.word	0x00000550


	//   ....[5]....
        /*038c*/ 	.word	0x000006b0


	//   ....[6]....
        /*0390*/ 	.word	0x00001540


	//   ....[7]....
        /*0394*/ 	.word	0x000020a0


	//   ....[8]....
        /*0398*/ 	.word	0x000020e0


	//   ....[9]....
        /*039c*/ 	.word	0x000027e0


	//   ....[10]....
        /*03a0*/ 	.word	0x000028e0


	//   ....[11]....
        /*03a4*/ 	.word	0x00002f30


	//   ....[12]....
        /*03a8*/ 	.word	0x00002fc0


	//   ....[13]....
        /*03ac*/ 	.word	0x00004950


	//   ....[14]....
        /*03b0*/ 	.word	0x00004e30


	//   ....[15]....
        /*03b4*/ 	.word	0x00004e50


	//   ....[16]....
        /*03b8*/ 	.word	0x00004ec0


	//   ....[17]....
        /*03bc*/ 	.word	0x00005550


	//   ....[18]....
        /*03c0*/ 	.word	0x000055b0


	//   ....[19]....
        /*03c4*/ 	.word	0x00007250


	//   ....[20]....
        /*03c8*/ 	.word	0x00007260


	//   ....[21]....
        /*03cc*/ 	.word	0x00007290


	//   ....[22]....
        /*03d0*/ 	.word	0x000072a0


	//   ....[23]....
        /*03d4*/ 	.word	0x00008590


	//   ....[24]....
        /*03d8*/ 	.word	0x000085c0


	//   ....[25]....
        /*03dc*/ 	.word	0x00008680


	//   ....[26]....
        /*03e0*/ 	.word	0x00008690


	//   ....[27]....
        /*03e4*/ 	.word	0x00009ba0


	//   ....[28]....
        /*03e8*/ 	.word	0x00009c60


	//   ....[29]....
        /*03ec*/ 	.word	0x00009c90


	//   ....[30]....
        /*03f0*/ 	.word	0x00009cc0


	//   ....[31]....
        /*03f4*/ 	.word	0x0000a3f0


	//   ....[32]....
        /*03f8*/ 	.word	0x0000a410


	//   ....[33]....
        /*03fc*/ 	.word	0x0000a520


	//   ....[34]....
        /*0400*/ 	.word	0x0000a540


	//   ....[35]....
        /*0404*/ 	.word	0x0000a640


	//   ....[36]....
        /*0408*/ 	.word	0x0000a660


	//   ....[37]....
        /*040c*/ 	.word	0x0000a770


	//   ....[38]....
        /*0410*/ 	.word	0x0000a790


	//   ....[39]....
        /*0414*/ 	.word	0x0000ae80


	//   ....[40]....
        /*0418*/ 	.word	0x0000aeb0


	//   ....[41]....
        /*041c*/ 	.word	0x0000afc0


	//   ....[42]....
        /*0420*/ 	.word	0x0000afe0


	//   ....[43]....
        /*0424*/ 	.word	0x0000b0e0


	//   ....[44]....
        /*0428*/ 	.word	0x0000b100


	//   ....[45]....
        /*042c*/ 	.word	0x0000b210


	//   ....[46]....
        /*0430*/ 	.word	0x0000b230


	//   ....[47]....
        /*0434*/ 	.word	0x0000b400


	//   ....[48]....
        /*0438*/ 	.word	0x0000c8d0


	//   ....[49]....
        /*043c*/ 	.word	0x0000c8f0


	//   ....[50]....
        /*0440*/ 	.word	0x0000c900


	//   ....[51]....
        /*0444*/ 	.word	0x0000c940


	//   ....[52]....
        /*0448*/ 	.word	0x0000c9d0


	//   ....[53]....
        /*044c*/ 	.word	0x0000c9f0


	//   ....[54]....
        /*0450*/ 	.word	0x0000ca80


	//   ....[55]....
        /*0454*/ 	.word	0x0000caa0


	//   ....[56]....
        /*0458*/ 	.word	0x0000cb30


	//   ....[57]....
        /*045c*/ 	.word	0x0000cb50


	//   ....[58]....
        /*0460*/ 	.word	0x0000cbe0


	//   ....[59]....
        /*0464*/ 	.word	0x0000cc00


	//   ....[60]....
        /*0468*/ 	.word	0x0000d250


	//   ....[61]....
        /*046c*/ 	.word	0x0000d270


	//   ....[62]....
        /*0470*/ 	.word	0x0000d290


	//   ....[63]....
        /*0474*/ 	.word	0x0000d2f0


	//   ....[64]....
        /*0478*/ 	.word	0x0000d370


	//   ....[65]....
        /*047c*/ 	.word	0x0000d3a0


	//   ....[66]....
        /*0480*/ 	.word	0x0000d420


	//   ....[67]....
        /*0484*/ 	.word	0x0000d450


	//   ....[68]....
        /*0488*/ 	.word	0x0000d4d0


	//   ....[69]....
        /*048c*/ 	.word	0x0000d500


	//   ....[70]....
        /*0490*/ 	.word	0x0000d580


	//   ....[71]....
        /*0494*/ 	.word	0x0000d5b0


	//   ....[72]....
        /*0498*/ 	.word	0x0000d630


	//   ....[73]....
        /*049c*/ 	.word	0x0000d660


	//   ....[74]....
        /*04a0*/ 	.word	0x0000d6e0


	//   ....[75]....
        /*04a4*/ 	.word	0x0000d700


	//   ....[76]....
        /*04a8*/ 	.word	0x0000de20


	//   ....[77]....
        /*04ac*/ 	.word	0x0000de50


	//   ....[78]....
        /*04b0*/ 	.word	0x0000de60


	//   ....[79]....
        /*04b4*/ 	.word	0x0000de80


	//   ....[80]....
        /*04b8*/ 	.word	0x0000ded0


	//   ....[81]....
        /*04bc*/ 	.word	0x0000def0


	//   ....[82]....
        /*04c0*/ 	.word	0x0000df50


	//   ....[83]....
        /*04c4*/ 	.word	0x0000df70


	//   ....[84]....
        /*04c8*/ 	.word	0x0000dfc0


	//   ....[85]....
        /*04cc*/ 	.word	0x0000dfe0


	//   ....[86]....
        /*04d0*/ 	.word	0x0000e030


	//   ....[87]....
        /*04d4*/ 	.word	0x0000e050


	//   ....[88]....
        /*04d8*/ 	.word	0x0000e2f0


	//   ....[89]....
        /*04dc*/ 	.word	0x0000e310


	//   ....[90]....
        /*04e0*/ 	.word	0x0000e330


	//   ....[91]....
        /*04e4*/ 	.word	0x0000e3b0


	//   ....[92]....
        /*04e8*/ 	.word	0x0000e3d0


	//   ....[93]....
        /*04ec*/ 	.word	0x0000e450


	//   ....[94]....
        /*04f0*/ 	.word	0x0000e470


	//   ....[95]....
        /*04f4*/ 	.word	0x0000e4f0


	//   ....[96]....
        /*04f8*/ 	.word	0x0000e510


	//   ....[97]....
        /*04fc*/ 	.word	0x0000e590


	//   ....[98]....
        /*0500*/ 	.word	0x0000e5b0


	//   ....[99]....
        /*0504*/ 	.word	0x0000e5c0


	//   ....[100]....
        /*0508*/ 	.word	0x0000eb90


	//   ....[101]....
        /*050c*/ 	.word	0x0000ebb0


	//   ....[102]....
        /*0510*/ 	.word	0x0000ebc0


	//   ....[103]....
        /*0514*/ 	.word	0x0000ebe0


	//   ....[104]....
        /*0518*/ 	.word	0x0000ec80


	//   ....[105]....
        /*051c*/ 	.word	0x0000ecb0


	//   ....[106]....
        /*0520*/ 	.word	0x0000ed20


	//   ....[107]....
        /*0524*/ 	.word	0x0000ed50


	//   ....[108]....
        /*0528*/ 	.word	0x0000edc0


	//   ....[109]....
        /*052c*/ 	.word	0x0000edf0


	//   ....[110]....
        /*0530*/ 	.word	0x0000ee60


	//   ....[111]....
        /*0534*/ 	.word	0x0000ee90


	//   ....[112]....
        /*0538*/ 	.word	0x0000f1a0


	//   ....[113]....
        /*053c*/ 	.word	0x0000f380


	//   ....[114]....
        /*0540*/ 	.word	0x0000f930


	//   ....[115]....
        /*0544*/ 	.word	0x0000fa10


	//   ....[116]....
        /*0548*/ 	.word	0x0000fab0


	//   ....[117]....
        /*054c*/ 	.word	0x0000fb30


	//   ....[118]....
        /*0550*/ 	.word	0x0000fbf0


	//   ....[119]....
        /*0554*/ 	.word	0x0000fc70


	//   ....[120]....
        /*0558*/ 	.word	0x0000fd50


	//   ....[121]....
        /*055c*/ 	.word	0x0000fdd0


	//   ....[122]....
        /*0560*/ 	.word	0x0000feb0


	//   ....[123]....
        /*0564*/ 	.word	0x0000ff30


	//   ....[124]....
        /*0568*/ 	.word	0x00010010


	//   ....[125]....
        /*056c*/ 	.word	0x00010090


	//   ....[126]....
        /*0570*/ 	.word	0x00010160


	//   ....[127]....
        /*0574*/ 	.word	0x000101f0


	//   ....[128]....
        /*0578*/ 	.word	0x00010270


	//   ....[129]....
        /*057c*/ 	.word	0x000102f0


	//   ....[130]....
        /*0580*/ 	.word	0x000103b0


	//   ....[131]....
        /*0584*/ 	.word	0x00010420


	//   ....[132]....
        /*0588*/ 	.word	0x00010510


	//   ....[133]....
        /*058c*/ 	.word	0x00010580


	//   ....[134]....
        /*0590*/ 	.word	0x00010670


	//   ....[135]....
        /*0594*/ 	.word	0x000106e0


	//   ....[136]....
        /*0598*/ 	.word	0x000107d0


	//   ....[137]....
        /*059c*/ 	.word	0x00010840


	//   ....[138]....
        /*05a0*/ 	.word	0x00010930


	//   ....[139]....
        /*05a4*/ 	.word	0x000109a0


	//   ....[140]....
        /*05a8*/ 	.word	0x00010a90


	//   ....[141]....
        /*05ac*/ 	.word	0x00010b00


	//   ....[142]....
        /*05b0*/ 	.word	0x00010bd0


	//   ....[143]....
        /*05b4*/ 	.word	0x00010d00


	//   ....[144]....
        /*05b8*/ 	.word	0x00010da0


	//   ....[145]....
        /*05bc*/ 	.word	0x00010e10


	//   ....[146]....
        /*05c0*/ 	.word	0x00010ed0


	//   ....[147]....
        /*05c4*/ 	.word	0x00010f30


	//   ....[148]....
        /*05c8*/ 	.word	0x00010ff0


	//   ....[149]....
        /*05cc*/ 	.word	0x00011050


	//   ....[150]....
        /*05d0*/ 	.word	0x00011110


	//   ....[151]....
        /*05d4*/ 	.word	0x00011170


	//   ....[152]....
        /*05d8*/ 	.word	0x00011230


	//   ....[153]....
        /*05dc*/ 	.word	0x00011290


	//   ....[154]....
        /*05e0*/ 	.word	0x00011350


	//   ....[155]....
        /*05e4*/ 	.word	0x00011430


	//   ....[156]....
        /*05e8*/ 	.word	0x000114d0


	//   ....[157]....
        /*05ec*/ 	.word	0x00011530


	//   ....[158]....
        /*05f0*/ 	.word	0x00011620


	//   ....[159]....
        /*05f4*/ 	.word	0x00011680


	//   ....[160]....
        /*05f8*/ 	.word	0x00011770


	//   ....[161]....
        /*05fc*/ 	.word	0x000117d0


	//   ....[162]....
        /*0600*/ 	.word	0x000118c0


	//   ....[163]....
        /*0604*/ 	.word	0x00011920


	//   ....[164]....
        /*0608*/ 	.word	0x00011a10


	//   ....[165]....
        /*060c*/ 	.word	0x00011a70


	//   ....[166]....
        /*0610*/ 	.word	0x00011b30


	//   ....[167]....
        /*0614*/ 	.word	0x00011c70


	//   ....[168]....
        /*0618*/ 	.word	0x00011d10


	//   ....[169]....
        /*061c*/ 	.word	0x00011d70


	//   ....[170]....
        /*0620*/ 	.word	0x00011e40


	//   ....[171]....
        /*0624*/ 	.word	0x00011f00


	//   ....[172]....
        /*0628*/ 	.word	0x00011fc0


	//   ....[173]....
        /*062c*/ 	.word	0x00012080


	//   ....[174]....
        /*0630*/ 	.word	0x00012140


	//   ....[175]....
        /*0634*/ 	.word	0x00012200


	//   ....[176]....
        /*0638*/ 	.word	0x000122c0


	//   ....[177]....
        /*063c*/ 	.word	0x00012380


	//   ....[178]....
        /*0640*/ 	.word	0x00012440


	//   ....[179]....
        /*0644*/ 	.word	0x00012530


	//   ....[180]....
        /*0648*/ 	.word	0x00012650


	//----- nvinfo : EIATTR_REG_RECONFIG
	.align		4
.L_763:
        /*064c*/ 	.byte	0x01, 0x54
	.zero		2


	//----- nvinfo : EIATTR_SYSCALL_OFFSETS
	.align		4
        /*0650*/ 	.byte	0x04, 0x46
        /*0652*/ 	.short	(.L_765 - .L_764)


	//   ....[0]....
.L_764:
        /*0654*/ 	.word	0x00001720


	//   ....[1]....
        /*0658*/ 	.word	0x0000bf50


	//   ....[2]....
        /*065c*/ 	.word	0x0000c0a0


	//   ....[3]....
        /*0660*/ 	.word	0x0000c190


	//   ....[4]....
        /*0664*/ 	.word	0x0000cf00


	//----- nvinfo : EIATTR_MBARRIER_INSTR_OFFSETS
	.align		4
.L_765:
        /*0668*/ 	.byte	0x04, 0x39
        /*066a*/ 	.short	(.L_767 - .L_766)


	//   ....[0]....
.L_766:
        /*066c*/ 	.word	0x00000180
        /*0670*/ 	.word	0x000000ff
        /*0674*/ 	.word	0x00030800
        /*0678*/ 	.short	0x0100
        /*067a*/ 	.byte	0x08
	.zero		1


	//   ....[1]....
        /*067c*/ 	.word	0x00000190
        /*0680*/ 	.word	0x000000ff
        /*0684*/ 	.word	0x00030820
        /*0688*/ 	.short	0x0100
        /*068a*/ 	.byte	0x08
	.zero		1


	//   ....[2]....
        /*068c*/ 	.word	0x00000280
        /*0690*/ 	.word	0x000000ff
        /*0694*/ 	.word	0x00030830
        /*0698*/ 	.short	0x0100
        /*069a*/ 	.byte	0x08
	.zero		1


	//   ....[3]....
        /*069c*/ 	.word	0x00000290
        /*06a0*/ 	.word	0x000000ff
        /*06a4*/ 	.word	0x00030840
        /*06a8*/ 	.short	0x0100
        /*06aa*/ 	.byte	0x08
	.zero		1


	//   ....[4]....
        /*06ac*/ 	.word	0x000002a0
        /*06b0*/ 	.word	0x000000ff
        /*06b4*/ 	.word	0x00030838
        /*06b8*/ 	.short	0x0100
        /*06ba*/ 	.byte	0x08
	.zero		1


	//   ....[5]....
        /*06bc*/ 	.word	0x000002b0
        /*06c0*/ 	.word	0x000000ff
        /*06c4*/ 	.word	0x00030848
        /*06c8*/ 	.short	0x0100
        /*06ca*/ 	.byte	0x08
	.zero		1


	//   ....[6]....
        /*06cc*/ 	.word	0x000003e0
        /*06d0*/ 	.word	0x000000ff
        /*06d4*/ 	.word	0x00030850
        /*06d8*/ 	.short	0x0100
        /*06da*/ 	.byte	0x08
	.zero		1


	//   ....[7]....
        /*06dc*/ 	.word	0x000003f0
        /*06e0*/ 	.word	0x000000ff
        /*06e4*/ 	.word	0x00030860
        /*06e8*/ 	.short	0x0100
        /*06ea*/ 	.byte	0x08
	.zero		1


	//   ....[8]....
        /*06ec*/ 	.word	0x00000400
        /*06f0*/ 	.word	0x000000ff
        /*06f4*/ 	.word	0x00030858
        /*06f8*/ 	.short	0x0100
        /*06fa*/ 	.byte	0x08
	.zero		1


	//   ....[9]....
        /*06fc*/ 	.word	0x00000410
        /*0700*/ 	.word	0x000000ff
        /*0704*/ 	.word	0x00030868
        /*0708*/ 	.short	0x0100
        /*070a*/ 	.byte	0x08
	.zero		1


	//   ....[10]....
        /*070c*/ 	.word	0x00000500
        /*0710*/ 	.word	0x000000ff
        /*0714*/ 	.word	0x00030870
        /*0718*/ 	.short	0x0100
        /*071a*/ 	.byte	0x06
	.zero		1


	//   ....[11]....
        /*071c*/ 	.word	0x00000510
        /*0720*/ 	.word	0x000000ff
        /*0724*/ 	.word	0x00030880
        /*0728*/ 	.short	0x0100
        /*072a*/ 	.byte	0x06
	.zero		1


	//   ....[12]....
        /*072c*/ 	.word	0x00000520
        /*0730*/ 	.word	0x000000ff
        /*0734*/ 	.word	0x00030878
        /*0738*/ 	.short	0x0100
        /*073a*/ 	.byte	0x06
	.zero		1


	//   ....[13]....
        /*073c*/ 	.word	0x00000530
        /*0740*/ 	.word	0x000000ff
        /*0744*/ 	.word	0x00030888
        /*0748*/ 	.short	0x0100
        /*074a*/ 	.byte	0x06
	.zero		1


	//   ....[14]....
        /*074c*/ 	.word	0x00000660
        /*0750*/ 	.word	0x000000ff
        /*0754*/ 	.word	0x00030890
        /*0758*/ 	.short	0x0100
        /*075a*/ 	.byte	0x08
	.zero		1


	//   ....[15]....
        /*075c*/ 	.word	0x00000670
        /*0760*/ 	.word	0x000000ff
        /*0764*/ 	.word	0x000308a0
        /*0768*/ 	.short	0x0100
        /*076a*/ 	.byte	0x08
	.zero		1


	//   ....[16]....
        /*076c*/ 	.word	0x00000680
        /*0770*/ 	.word	0x000000ff
        /*0774*/ 	.word	0x00030898
        /*0778*/ 	.short	0x0100
        /*077a*/ 	.byte	0x08
	.zero		1


	//   ....[17]....
        /*077c*/ 	.word	0x00000690
        /*0780*/ 	.word	0x000000ff
        /*0784*/ 	.word	0x000308a8
        /*0788*/ 	.short	0x0100
        /*078a*/ 	.byte	0x08
	.zero		1


	//   ....[18]....
        /*078c*/ 	.word	0x000007d0
        /*0790*/ 	.word	0x000000ff
        /*0794*/ 	.word	0x000308b0
        /*0798*/ 	.short	0x0100
        /*079a*/ 	.byte	0x08
	.zero		1


	//   ....[19]....
        /*079c*/ 	.word	0x000007e0
        /*07a0*/ 	.word	0x000000ff
        /*07a4*/ 	.word	0x000308c0
        /*07a8*/ 	.short	0x0100
        /*07aa*/ 	.byte	0x08
	.zero		1


	//   ....[20]....
        /*07ac*/ 	.word	0x000007f0
        /*07b0*/ 	.word	0x000000ff
        /*07b4*/ 	.word	0x000308b8
        /*07b8*/ 	.short	0x0100
        /*07ba*/ 	.byte	0x08
	.zero		1


	//   ....[21]....
        /*07bc*/ 	.word	0x00000800
        /*07c0*/ 	.word	0x000000ff
        /*07c4*/ 	.word	0x000308c8
        /*07c8*/ 	.short	0x0100
        /*07ca*/ 	.byte	0x08
	.zero		1


	//   ....[22]....
        /*07cc*/ 	.word	0x000017c0
        /*07d0*/ 	.word	0x000000ff
        /*07d4*/ 	.word	0x00030800
        /*07d8*/ 	.short	0x010a
        /*07da*/ 	.byte	0x28
	.zero		1


	//   ....[23]....
        /*07dc*/ 	.word	0x00001840
        /*07e0*/ 	.word	0x00000000
        /*07e4*/ 	.word	0x00030830
        /*07e8*/ 	.short	0x010a
        /*07ea*/ 	.byte	0x3f
	.zero		1


	//   ....[24]....
        /*07ec*/ 	.word	0x00001880
        /*07f0*/ 	.word	0x00000000
        /*07f4*/ 	.word	0x00030830
        /*07f8*/ 	.short	0x010a
        /*07fa*/ 	.byte	0x3f
	.zero		1


	//   ....[25]....
        /*07fc*/ 	.word	0x000023a0
        /*0800*/ 	.word	0x000000ff
        /*0804*/ 	.word	0x00000000
        /*0808*/ 	.short	0x0101
        /*080a*/ 	.byte	0x05
	.zero		1


	//   ....[26]....
        /*080c*/ 	.word	0x00003a50
        /*0810*/ 	.word	0x000000ff
        /*0814*/ 	.word	0x00030830
        /*0818*/ 	.short	0x010a
        /*081a*/ 	.byte	0x07
	.zero		1


	//   ....[27]....
        /*081c*/ 	.word	0x00003a90
        /*0820*/ 	.word	0x000000ff
        /*0824*/ 	.word	0x00030830
        /*0828*/ 	.short	0x010a
        /*082a*/ 	.byte	0x07
	.zero		1


	//   ....[28]....
        /*082c*/ 	.word	0x000045d0
        /*0830*/ 	.word	0x000000ff
        /*0834*/ 	.word	0x00030850
        /*0838*/ 	.short	0x010a
        /*083a*/ 	.byte	0x0a
	.zero		1


	//   ....[29]....
        /*083c*/ 	.word	0x00004610
        /*0840*/ 	.word	0x000000ff
        /*0844*/ 	.word	0x00030850
        /*0848*/ 	.short	0x010a
        /*084a*/ 	.byte	0x0a
	.zero		1


	//   ....[30]....
        /*084c*/ 	.word	0x000049a0
        /*0850*/ 	.word	0x000000ff
        /*0854*/ 	.word	0x00000000
        /*0858*/ 	.short	0x0101
        /*085a*/ 	.byte	0x07
	.zero		1


	//   ....[31]....
        /*085c*/ 	.word	0x00005ee0
        /*0860*/ 	.word	0x000000ff
        /*0864*/ 	.word	0x00000000
        /*0868*/ 	.short	0x0101
        /*086a*/ 	.byte	0x0a
	.zero		1


	//   ....[32]....
        /*086c*/ 	.word	0x000060c0
        /*0870*/ 	.word	0x000000ff
        /*0874*/ 	.word	0x00030830
        /*0878*/ 	.short	0x010a
        /*087a*/ 	.byte	0x07
	.zero		1


	//   ....[33]....
        /*087c*/ 	.word	0x00006100
        /*0880*/ 	.word	0x000000ff
        /*0884*/ 	.word	0x00030830
        /*0888*/ 	.short	0x010a
        /*088a*/ 	.byte	0x07
	.zero		1


	//   ....[34]....
        /*088c*/ 	.word	0x00006c40
        /*0890*/ 	.word	0x000000ff
        /*0894*/ 	.word	0x00030850
        /*0898*/ 	.short	0x010a
        /*089a*/ 	.byte	0x0e
	.zero		1


	//   ....[35]....
        /*089c*/ 	.word	0x00006c80
        /*08a0*/ 	.word	0x000000ff
        /*08a4*/ 	.word	0x00030850
        /*08a8*/ 	.short	0x010a
        /*08aa*/ 	.byte	0x0e
	.zero		1


	//   ....[36]....
        /*08ac*/ 	.word	0x00007070
        /*08b0*/ 	.word	0x000000ff
        /*08b4*/ 	.word	0x00000000
        /*08b8*/ 	.short	0x0101
        /*08ba*/ 	.byte	0x05
	.zero		1


	//   ....[37]....
        /*08bc*/ 	.word	0x00007dd0
        /*08c0*/ 	.word	0x000000ff
        /*08c4*/ 	.word	0x00000000
        /*08c8*/ 	.short	0x0101
        /*08ca*/ 	.byte	0x0e
	.zero		1


	//   ....[38]....
        /*08cc*/ 	.word	0x00008500
        /*08d0*/ 	.word	0x000000ff
        /*08d4*/ 	.word	0x00030850
        /*08d8*/ 	.short	0x010a
        /*08da*/ 	.byte	0x05
	.zero		1


	//   ....[39]....
        /*08dc*/ 	.word	0x00008540
        /*08e0*/ 	.word	0x000000ff
        /*08e4*/ 	.word	0x00030850
        /*08e8*/ 	.short	0x010a
        /*08ea*/ 	.byte	0x05
	.zero		1


	//   ....[40]....
        /*08ec*/ 	.word	0x00008b70
        /*08f0*/ 	.word	0x000000ff
        /*08f4*/ 	.word	0x00000000
        /*08f8*/ 	.short	0x0101
        /*08fa*/ 	.byte	0x04
	.zero		1


	//   ....[41]....
        /*08fc*/ 	.word	0x0000a3e0
        /*0900*/ 	.word	0x00000034
        /*0904*/ 	.word	0x00000000
        /*0908*/ 	.short	0x0101
        /*090a*/ 	.byte	0x3f
	.zero		1


	//   ....[42]....
        /*090c*/ 	.word	0x0000c6e0
        /*0910*/ 	.word	0x00000000
        /*0914*/ 	.word	0x00030840
        /*0918*/ 	.short	0x010a
        /*091a*/ 	.byte	0x3f
	.zero		1


	//   ....[43]....
        /*091c*/ 	.word	0x0000ccf0
        /*0920*/ 	.word	0x00000000
        /*0924*/ 	.word	0x00030830
        /*0928*/ 	.short	0x0107
        /*092a*/ 	.byte	0x3f
	.zero		1


	//   ....[44]....
        /*092c*/ 	.word	0x0000cda0
        /*0930*/ 	.word	0x00000000
        /*0934*/ 	.word	0x00030830
        /*0938*/ 	.short	0x0101
        /*093a*/ 	.byte	0x3f
	.zero		1


	//   ....[45]....
        /*093c*/ 	.word	0x0000d7f0
        /*0940*/ 	.word	0x00000011
        /*0944*/ 	.word	0x00030800
        /*0948*/ 	.short	0x0107
        /*094a*/ 	.byte	0x3f
	.zero		1


	//   ....[46]....
        /*094c*/ 	.word	0x0000d8e0
        /*0950*/ 	.word	0x00000011
        /*0954*/ 	.word	0x00030800
        /*0958*/ 	.short	0x0101
        /*095a*/ 	.byte	0x3f
	.zero		1


	//   ....[47]....
        /*095c*/ 	.word	0x0000d900
        /*0960*/ 	.word	0x00000011
        /*0964*/ 	.word	0x00030820
        /*0968*/ 	.short	0x010a
        /*096a*/ 	.byte	0x3f
	.zero		1


	//   ....[48]....
        /*096c*/ 	.word	0x0000dc50
        /*0970*/ 	.word	0x00000006
        /*0974*/ 	.word	0x00030840
        /*0978*/ 	.short	0x010a
        /*097a*/ 	.byte	0x3f
	.zero		1


	//   ....[49]....
        /*097c*/ 	.word	0x0000e120
        /*0980*/ 	.word	0x00000006
        /*0984*/ 	.word	0x00030830
        /*0988*/ 	.short	0x0107
        /*098a*/ 	.byte	0x3f
	.zero		1


	//   ....[50]....
        /*098c*/ 	.word	0x0000e1d0
        /*0990*/ 	.word	0x00000006
        /*0994*/ 	.word	0x00030830
        /*0998*/ 	.short	0x0101
        /*099a*/ 	.byte	0x3f
	.zero		1


	//   ....[51]....
        /*099c*/ 	.word	0x0000e230
        /*09a0*/ 	.word	0x00000006
        /*09a4*/ 	.word	0x00030860
        /*09a8*/ 	.short	0x010a
        /*09aa*/ 	.byte	0x3f
	.zero		1


	//   ....[52]....
        /*09ac*/ 	.word	0x0000e790
        /*09b0*/ 	.word	0x00000006
        /*09b4*/ 	.word	0x00030850
        /*09b8*/ 	.short	0x0107
        /*09ba*/ 	.byte	0x3f
	.zero		1


	//   ....[53]....
        /*09bc*/ 	.word	0x0000e8e0
        /*09c0*/ 	.word	0x00000006
        /*09c4*/ 	.word	0x00030850
        /*09c8*/ 	.short	0x0101
        /*09ca*/ 	.byte	0x3f
	.zero		1


	//   ....[54]....
        /*09cc*/ 	.word	0x0000eaf0
        /*09d0*/ 	.word	0x00000004
        /*09d4*/ 	.word	0x00030860
        /*09d8*/ 	.short	0x010a
        /*09da*/ 	.byte	0x3f
	.zero		1


	//   ....[55]....
        /*09dc*/ 	.word	0x0000efb0
        /*09e0*/ 	.word	0x00000004
        /*09e4*/ 	.word	0x00030850
        /*09e8*/ 	.short	0x0107
        /*09ea*/ 	.byte	0x3f
	.zero		1


	//   ....[56]....
        /*09ec*/ 	.word	0x0000f060
        /*09f0*/ 	.word	0x00000004
        /*09f4*/ 	.word	0x00030850
        /*09f8*/ 	.short	0x0101
        /*09fa*/ 	.byte	0x3f
	.zero		1


	//   ....[57]....
        /*09fc*/ 	.word	0x0000f300
        /*0a00*/ 	.word	0x00000004
        /*0a04*/ 	.word	0x00030820
        /*0a08*/ 	.short	0x010a
        /*0a0a*/ 	.byte	0x3f
	.zero		1


	//   ....[58]....
        /*0a0c*/ 	.word	0x0000f4a0
        /*0a10*/ 	.word	0x00000005
        /*0a14*/ 	.word	0x00030840
        /*0a18*/ 	.short	0x010a
        /*0a1a*/ 	.byte	0x3f
	.zero		1


	//   ....[59]....
        /*0a1c*/ 	.word	0x0000f540
        /*0a20*/ 	.word	0x00000017
        /*0a24*/ 	.word	0x00030840
        /*0a28*/ 	.short	0x010a
        /*0a2a*/ 	.byte	0x3f
	.zero		1


	//   ....[60]....
        /*0a2c*/ 	.word	0x0000f580
        /*0a30*/ 	.word	0x00000005
        /*0a34*/ 	.word	0x00030860
        /*0a38*/ 	.short	0x010a
        /*0a3a*/ 	.byte	0x3f
	.zero		1


	//   ....[61]....
        /*0a3c*/ 	.word	0x0000f5c0
        /*0a40*/ 	.word	0x00000017
        /*0a44*/ 	.word	0x00030860
        /*0a48*/ 	.short	0x010a
        /*0a4a*/ 	.byte	0x3f
	.zero		1


	//   ....[62]....
        /*0a4c*/ 	.word	0x0000f630
        /*0a50*/ 	.word	0x00000003
        /*0a54*/ 	.word	0x00030800
        /*0a58*/ 	.short	0x010a
        /*0a5a*/ 	.byte	0x3f
	.zero		1


	//   ....[63]....
        /*0a5c*/ 	.word	0x0000f680
        /*0a60*/ 	.word	0x00000000
        /*0a64*/ 	.word	0x00030830
        /*0a68*/ 	.short	0x010a
        /*0a6a*/ 	.byte	0x3f
	.zero		1


	//   ....[64]....
        /*0a6c*/ 	.word	0x0000f6e0
        /*0a70*/ 	.word	0x00000004
        /*0a74*/ 	.word	0x00030830
        /*0a78*/ 	.short	0x010a
        /*0a7a*/ 	.byte	0x3f
	.zero		1


	//   ....[65]....
        /*0a7c*/ 	.word	0x0000f740
        /*0a80*/ 	.word	0x00000003
        /*0a84*/ 	.word	0x00030850
        /*0a88*/ 	.short	0x010a
        /*0a8a*/ 	.byte	0x3f
	.zero		1


	//   ....[66]....
        /*0a8c*/ 	.word	0x0000f7a0
        /*0a90*/ 	.word	0x00000004
        /*0a94*/ 	.word	0x00030830
        /*0a98*/ 	.short	0x010a
        /*0a9a*/ 	.byte	0x3f
	.zero		1


	//   ....[67]....
        /*0a9c*/ 	.word	0x0000f800
        /*0aa0*/ 	.word	0x00000003
        /*0aa4*/ 	.word	0x00030850
        /*0aa8*/ 	.short	0x010a
        /*0aaa*/ 	.byte	0x3f
	.zero		1


	//   ....[68]....
        /*0aac*/ 	.word	0x0000f860
        /*0ab0*/ 	.word	0x00000007
        /*0ab4*/ 	.word	0x00030850
        /*0ab8*/ 	.short	0x010a
        /*0aba*/ 	.byte	0x3f
	.zero		1


	//   ....[69]....
        /*0abc*/ 	.word	0x0000f960
        /*0ac0*/ 	.word	0x00000000
        /*0ac4*/ 	.word	0x00030840
        /*0ac8*/ 	.short	0x010a
        /*0aca*/ 	.byte	0x3f
	.zero		1


	//   ....[70]....
        /*0acc*/ 	.word	0x00010c00
        /*0ad0*/ 	.word	0x00000011
        /*0ad4*/ 	.word	0x00030820
        /*0ad8*/ 	.short	0x010a
        /*0ada*/ 	.byte	0x3f
	.zero		1


	//   ....[71]....
        /*0adc*/ 	.word	0x00010c50
        /*0ae0*/ 	.word	0x00000006
        /*0ae4*/ 	.word	0x00030840
        /*0ae8*/ 	.short	0x010a
        /*0aea*/ 	.byte	0x3f
	.zero		1


	//   ....[72]....
        /*0aec*/ 	.word	0x00011380
        /*0af0*/ 	.word	0x00000006
        /*0af4*/ 	.word	0x00030860
        /*0af8*/ 	.short	0x010a
        /*0afa*/ 	.byte	0x3f
	.zero		1


	//   ....[73]....
        /*0afc*/ 	.word	0x00011bc0
        /*0b00*/ 	.word	0x00000004
        /*0b04*/ 	.word	0x00030860
        /*0b08*/ 	.short	0x010a
        /*0b0a*/ 	.byte	0x3f
	.zero		1


	//   ....[74]....
        /*0b0c*/ 	.word	0x00012570
        /*0b10*/ 	.word	0x00000004
        /*0b14*/ 	.word	0x00030820
        /*0b18*/ 	.short	0x010a
        /*0b1a*/ 	.byte	0x3f
	.zero		1


	//   ....[75]....
        /*0b1c*/ 	.word	0x00012710
        /*0b20*/ 	.word	0x00000005
        /*0b24*/ 	.word	0x00030840
        /*0b28*/ 	.short	0x010a
        /*0b2a*/ 	.byte	0x3f
	.zero		1


	//   ....[76]....
        /*0b2c*/ 	.word	0x00012760
        /*0b30*/ 	.word	0x00000017
        /*0b34*/ 	.word	0x00030840
        /*0b38*/ 	.short	0x010a
        /*0b3a*/ 	.byte	0x3f
	.zero		1


	//   ....[77]....
        /*0b3c*/ 	.word	0x000127b0
        /*0b40*/ 	.word	0x00000005
        /*0b44*/ 	.word	0x00030860
        /*0b48*/ 	.short	0x010a
        /*0b4a*/ 	.byte	0x3f
	.zero		1


	//----- nvinfo : EIATTR_NUM_MBARRIERS
	.align		4
.L_767:
        /*0b4c*/ 	.byte	0x03, 0x38
        /*0b4e*/ 	.short	0x0016


	//----- nvinfo : EIATTR_EXIT_INSTR_OFFSETS
	.align		4
        /*0b50*/ 	.byte	0x04, 0x1c
        /*0b52*/ 	.short	(.L_769 - .L_768)


	//   ....[0]....
.L_768:
        /*0b54*/ 	.word	0x00000950


	//   ....[1]....
        /*0b58*/ 	.word	0x0000b370


	//   ....[2]....
        /*0b5c*/ 	.word	0x0000f610


	//----- nvinfo : EIATTR_MAX_THREADS
	.align		4
.L_769:
        /*0b60*/ 	.byte	0x04, 0x05
        /*0b62*/ 	.short	(.L_771 - .L_770)
.L_770:
        /*0b64*/ 	.word	0x00000180
        /*0b68*/ 	.word	0x00000001
        /*0b6c*/ 	.word	0x00000001


	//----- nvinfo : EIATTR_CRS_STACK_SIZE
	.align		4
.L_771:
        /*0b70*/ 	.byte	0x04, 0x1e
        /*0b72*/ 	.short	(.L_773 - .L_772)
.L_772:
        /*0b74*/ 	.word	0x00000000


	//----- nvinfo : EIATTR_CBANK_PARAM_SIZE
	.align		4
.L_773:
        /*0b78*/ 	.byte	0x03, 0x19
        /*0b7a*/ 	.short	0x0af0


	//----- nvinfo : EIATTR_PARAM_CBANK
	.align		4
        /*0b7c*/ 	.byte	0x04, 0x0a
        /*0b7e*/ 	.short	(.L_775 - .L_774)
	.align		4
.L_774:
        /*0b80*/ 	.word	index@(.nv.constant0._ZN7cutlass13device_kernelIN5flash11enable_sm90INS1_16FlashAttnFwdSm90INS1_25CollectiveMainloopFwdSm90ILi2EN4cute5tupleIJNS5_1CILi1EEES8_S8_EEENS6_IJNS7_ILi128EEENS7_ILi96EEENS7_ILi192EEEEEELi192ENS_6half_tEfNS_4arch4Sm90ELb1ELb0ELb0ELb0ELb1ELb0ELb0ELb1ELb1ELb1ELb0ELb0EEENS1_21CollectiveEpilogueFwdINS6_IJSA_SC_SB_EEES9_SE_SG_Li256ELb0ELb1ELb0ELb0EEENS1_30DynamicPersistentTileSchedulerILi256ELi128ELb0ELb1ELb1EEEEEEEEEvNT_6ParamsE)
        /*0b84*/ 	.short	0x0210
        /*0b86*/ 	.short	0x0af0


	//----- nvinfo : EIATTR_SW_WAR
	.align		4
.L_775:
        /*0b88*/ 	.byte	0x04, 0x36
        /*0b8a*/ 	.short	(.L_777 - .L_776)
.L_776:
        /*0b8c*/ 	.word	0x00000008
.L_777:


//--------------------- .nv.info._ZN7cutlass13device_kernelIN5flash11enable_sm90INS1_16FlashAttnFwdSm90INS1_25CollectiveMainloopFwdSm90ILi2EN4cute5tupleIJNS5_1CILi1EEES8_S8_EEENS6_IJNS7_ILi128EEENS7_ILi96EEENS7_ILi192EEEEEELi192ENS_6half_tEfNS_4arch4Sm90ELb1ELb0ELb0ELb1ELb1ELb0ELb0ELb1ELb1ELb1ELb0ELb0EEENS1_21CollectiveEpilogueFwdINS6_IJSA_SC_SB_EEES9_SE_SG_Li256ELb1ELb1ELb0ELb0EEENS1_36VarlenDynamicPersistentTileSchedulerILi128ELi96ELi256ELi128ELb0ELb1ELb1ELb1ELb1ELb1EEEEEEEEEvNT_6ParamsE --------------------------
	.section	.nv.info._ZN7cutlass13device_kernelIN5flash11enable_sm90INS1_16FlashAttnFwdSm90INS1_25CollectiveMainloopFwdSm90ILi2EN4cute5tupleIJNS5_1CILi1EEES8_S8_EEENS6_IJNS7_ILi128EEENS7_ILi96EEENS7_ILi192EEEEEELi192ENS_6half_tEfNS_4arch4Sm90ELb1ELb0ELb0ELb1ELb1ELb0ELb0ELb1ELb1ELb1ELb0ELb0EEENS1_21CollectiveEpilogueFwdINS6_IJSA_SC_SB_EEES9_SE_SG_Li256ELb1ELb1ELb0ELb0EEENS1_36VarlenDynamicPersistentTileSchedulerILi128ELi96ELi256ELi128ELb0ELb1ELb1ELb1ELb1ELb1EEEEEEEEEvNT_6ParamsE,"",@"SHT_CUDA_INFO"
	.sectionflags	@""
	.align	4


	//----- nvinfo : EIATTR_CUDA_API_VERSION
	.align		4
        /*0000*/ 	.byte	0x04, 0x37
        /*0002*/ 	.short	(.L_779 - .L_778)
.L_778:
        /*0004*/ 	.word	0x00000082


	//----- nvinfo : EIATTR_KPARAM_INFO
	.align		4
.L_779:
        /*0008*/ 	.byte	0x04, 0x17
        /*000a*/ 	.short	(.L_781 - .L_780)
.L_780:
        /*000c*/ 	.word	0x00000000
        /*0010*/ 	.short	0x0000
        /*0012*/ 	.short	0x0070
        /*0014*/ 	.byte	0x00, 0xf0, 0x01, 0x2a


	//----- nvinfo : EIATTR_SPARSE_MMA_MASK
	.align		4
.L_781:
        /*0018*/ 	.byte	0x03, 0x50
        /*001a*/ 	.short	0x0000


	//----- nvinfo : EIATTR_MAXREG_COUNT
	.align		4
        /*001c*/ 	.byte	0x03, 0x1b
        /*001e*/ 	.short	0x00a8


	//----- nvinfo : EIATTR_NUM_BARRIERS
	.align		4
        /*0020*/ 	.byte	0x02, 0x4c
        /*0022*/ 	.byte	0x09
	.zero		1


	//----- nvinfo : EIATTR_EXTERNS
	.align		4
        /*0024*/ 	.byte	0x04, 0x0f
        /*0026*/ 	.short	(.L_783 - .L_782)


	//   ....[0]....
	.align		4
.L_782:
        /*0028*/ 	.word	index@(__assertfail)


	//----- nvinfo : EIATTR_ANNOTATIONS
	.align		4
.L_783:
        /*002c*/ 	.byte	0x04, 0x55
        /*002e*/ 	.short	(.L_785 - .L_784)


	//   ....[0]....
.L_784:
        /* <DEDUP_REMOVED lines=17> */


	//----- nvinfo : EIATTR_MERCURY_ISA_VERSION
	.align		4
.L_785:
        /*0130*/ 	.byte	0x03, 0x5f
        /*0132*/ 	.short	0x0101


	//----- nvinfo : EIATTR_UNUSED_LOAD_BYTE_OFFSET
	.align		4
        /*0134*/ 	.byte	0x04, 0x44
        /*0136*/ 	.short	(.L_787 - .L_786)


	//   ....[0]....
.L_786:
        /*0138*/ 	.word	0x00000950
        /*013c*/ 	.word	0x0000fff0


	//   ....[1]....
        /*0140*/ 	.word	0x00009220
        /*0144*/ 	.word	0x0000fff0


	//----- nvinfo : EIATTR_INT_WARP_WIDE_INSTR_OFFSETS
	.align		4
.L_787:
        /*0148*/ 	.byte	0x04, 0x31
        /*014a*/ 	.short	(.L_789 - .L_788)


	//   ....[0]....
.L_788:
        /*014c*/ 	.word	0x000000c0


	//   ....[1]....
        /*0150*/ 	.word	0x000000d0


	//   ....[2]....
        /*0154*/ 	.word	0x00000170


	//   ....[3]....
        /*0158*/ 	.word	0x0000cd50


	//   ....[4]....
        /*015c*/ 	.word	0x0000cde0


	//   ....[5]....
        /*0160*/ 	.word	0x0000fc50


	//   ....[6]....
        /*0164*/ 	.word	0x0000fce0


	//----- nvinfo : EIATTR_COOP_GROUP_MASK_REGIDS
	.align		4
.L_789:
        /*0168*/ 	.byte	0x04, 0x29
        /*016a*/ 	.short	(.L_791 - .L_790)


	//   ....[0]....
.L_790:
        /*016c*/ 	.word	0xffffffff


	//   ....[1]....
        /*0170*/ 	.word	0xffffffff


	//   ....[2]....
        /*0174*/ 	.word	0xffffffff


	//   ....[3]....
        /*0178*/ 	.word	0xffffffff


	//   ....[4]....
        /*017c*/ 	.word	0xffffffff


	//   ....[5]....
        /*0180*/ 	.word	0xffffffff


	//   ....[6]....
        /*0184*/ 	.word	0xffffffff


	//   ....[7]....
        /*0188*/ 	.word	0xffffffff


	//   ....[8]....
        /*018c*/ 	.word	0xffffffff


	//   ....[9]....
        /*0190*/ 	.word	0xffffffff


	//   ....[10]....
        /*0194*/ 	.word	0xffffffff


	//   ....[11]....
        /*0198*/ 	.word	0xffffffff


	//   ....[12]....
        /*019c*/ 	.word	0xffffffff


	//   ....[13]....
        /*01a0*/ 	.word	0xffffffff


	//   ....[14]....
        /*01a4*/ 	.word	0xffffffff


	//   ....[15]....
        /*01a8*/ 	.word	0xffffffff


	//   ....[16]....
        /*01ac*/ 	.word	0xffffffff


	//   ....[17]....
        /*01b0*/ 	.word	0xffffffff


	//   ....[18]....
        /*01b4*/ 	.word	0xffffffff


	//   ....[19]....
        /*01b8*/ 	.word	0xffffffff


	//   ....[20]....
        /*01bc*/ 	.word	0xffffffff


	//   ....[21]....
        /*01c0*/ 	.word	0xffffffff


	//   ....[22]....
        /*01c4*/ 	.word	0xffffffff


	//   ....[23]....
        /*01c8*/ 	.word	0xffffffff


	//   ....[24]....
        /*01cc*/ 	.word	0xffffffff


	//   ....[25]....
        /*01d0*/ 	.word	0xffffffff


	//   ....[26]....
        /*01d4*/ 	.word	0xffffffff


	//   ....[27]....
        /*01d8*/ 	.word	0xffffffff


	//   ....[28]....
        /*01dc*/ 	.word	0xffffffff


	//   ....[29]....
        /*01e0*/ 	.word	0xffffffff


	//   ....[30]....
        /*01e4*/ 	.word	0xffffffff


	//   ....[31]....
        /*01e8*/ 	.word	0xffffffff


	//   ....[32]....
        /*01ec*/ 	.word	0xffffffff


	//   ....[33]....
        /*01f0*/ 	.word	0xffffffff


	//   ....[34]....
        /*01f4*/ 	.word	0xffffffff


	//   ....[35]....
        /*01f8*/ 	.word	0xffffffff


	//   ....[36]....
        /*01fc*/ 	.word	0xffffffff


	//   ....[37]....
        /*0200*/ 	.word	0xffffffff


	//   ....[38]....
        /*0204*/ 	.word	0xffffffff


	//   ....[39]....
        /*0208*/ 	.word	0xffffffff


	//   ....[40]....
        /*020c*/ 	.word	0xffffffff


	//   ....[41]....
        /*0210*/ 	.word	0xffffffff


	//   ....[42]....
        /*0214*/ 	.word	0xffffffff


	//   ....[43]....
        /*0218*/ 	.word	0xffffffff


	//   ....[44]....
        /*021c*/ 	.word	0xffffffff


	//   ....[45]....
        /*0220*/ 	.word	0xffffffff


	//   ....[46]....
        /*0224*/ 	.word	0xffffffff


	//   ....[47]....
        /*0228*/ 	.word	0xffffffff


	//   ....[48]....
        /*022c*/ 	.word	0xffffffff


	//   ....[49]....
        /*0230*/ 	.word	0xffffffff


	//   ....[50]....
        /*0234*/ 	.word	0xffffffff


	//   ....[51]....
        /*0238*/ 	.word	0xffffffff


	//   ....[52]....
        /*023c*/ 	.word	0xffffffff


	//   ....[53]....
        /*0240*/ 	.word	0xffffffff


	//   ....[54]....
        /*0244*/ 	.word	0xffffffff


	//   ....[55]....
        /*0248*/ 	.word	0xffffffff


	//   ....[56]....
        /*024c*/ 	.word	0xffffffff


	//   ....[57]....
        /*0250*/ 	.word	0xffffffff


	//   ....[58]....
        /*0254*/ 	.word	0xffffffff


	//   ....[59]....
        /*0258*/ 	.word	0xffffffff


	//   ....[60]....
        /*025c*/ 	.word	0xffffffff


	//   ....[61]....
        /*0260*/ 	.word	0xffffffff


	//   ....[62]....
        /*0264*/ 	.word	0xffffffff


	//   ....[63]....
        /*0268*/ 	.word	0xffffffff


	//   ....[64]....
        /*026c*/ 	.word	0xffffffff


	//   ....[65]....
        /*0270*/ 	.word	0xffffffff


	//   ....[66]....
        /*0274*/ 	.word	0xffffffff


	//   ....[67]....
        /*0278*/ 	.word	0xffffffff


	//   ....[68]....
        /*027c*/ 	.word	0xffffffff


	//   ....[69]....
        /*0280*/ 	.word	0xffffffff


	//   ....[70]....
        /*0284*/ 	.word	0xffffffff


	//   ....[71]....
        /*0288*/ 	.word	0xffffffff


	//   ....[72]....
        /*028c*/ 	.word	0xffffffff


	//   ....[73]....
        /*0290*/ 	.word	0xffffffff


	//   ....[74]....
        /*0294*/ 	.word	0xffffffff


	//   ....[75]....
        /*0298*/ 	.word	0xffffffff


	//   ....[76]....
        /*029c*/ 	.word	0xffffffff


	//   ....[77]....
        /*02a0*/ 	.word	0xffffffff


	//   ....[78]....
        /*02a4*/ 	.word	0xffffffff


	//   ....[79]....
        /*02a8*/ 	.word	0xffffffff


	//   ....[80]....
        /*02ac*/ 	.word	0xffffffff


	//   ....[81]....
        /*02b0*/ 	.word	0xffffffff


	//   ....[82]....
        /*02b4*/ 	.word	0xffffffff


	//   ....[83]....
        /*02b8*/ 	.word	0xffffffff


	//   ....[84]....
        /*02bc*/ 	.word	0xffffffff


	//   ....[85]....
        /*02c0*/ 	.word	0xffffffff


	//   ....[86]....
        /*02c4*/ 	.word	0xffffffff


	//   ....[87]....
        /*02c8*/ 	.word	0xffffffff


	//   ....[88]....
        /*02cc*/ 	.word	0xffffffff


	//   ....[89]....
        /*02d0*/ 	.word	0xffffffff


	//   ....[90]....
        /*02d4*/ 	.word	0xffffffff


	//   ....[91]....
        /*02d8*/ 	.word	0xffffffff


	//   ....[92]....
        /*02dc*/ 	.word	0xffffffff


	//   ....[93]....
        /*02e0*/ 	.word	0xffffffff


	//   ....[94]....
        /*02e4*/ 	.word	0xffffffff


	//   ....[95]....
        /*02e8*/ 	.word	0xffffffff


	//   ....[96]....
        /*02ec*/ 	.word	0xffffffff


	//   ....[97]....
        /*02f0*/ 	.word	0xffffffff


	//   ....[98]....
        /*02f4*/ 	.word	0xffffffff


	//   ....[99]....
        /*02f8*/ 	.word	0xffffffff


	//   ....[100]....
        /*02fc*/ 	.word	0xffffffff


	//   ....[101]....
        /*0300*/ 	.word	0xffffffff


	//   ....[102]....
        /*0304*/ 	.word	0xffffffff


	//   ....[103]....
        /*0308*/ 	.word	0xffffffff


	//   ....[104]....
        /*030c*/ 	.word	0xffffffff


	//   ....[105]....
        /*0310*/ 	.word	0xffffffff


	//   ....[106]....
        /*0314*/ 	.word	0xffffffff


	//   ....[107]....
        /*0318*/ 	.word	0xffffffff


	//   ....[108]....
        /*031c*/ 	.word	0xffffffff


	//   ....[109]....
        /*0320*/ 	.word	0xffffffff


	//   ....[110]....
        /*0324*/ 	.word	0xffffffff


	//   ....[111]....
        /*0328*/ 	.word	0xffffffff


	//   ....[112]....
        /*032c*/ 	.word	0xffffffff


	//   ....[113]....
        /*0330*/ 	.word	0xffffffff


	//   ....[114]....
        /*0334*/ 	.word	0xffffffff


	//   ....[115]....
        /*0338*/ 	.word	0xffffffff


	//   ....[116]....
        /*033c*/ 	.word	0xffffffff


	//   ....[117]....
        /*0340*/ 	.word	0xffffffff


	//   ....[118]....
        /*0344*/ 	.word	0xffffffff


	//   ....[119]....
        /*0348*/ 	.word	0xffffffff


	//   ....[120]....
        /*034c*/ 	.word	0xffffffff


	//   ....[121]....
        /*0350*/ 	.word	0xffffffff


	//   ....[122]....
        /*0354*/ 	.word	0xffffffff


	//   ....[123]....
        /*0358*/ 	.word	0xffffffff


	//   ....[124]....
        /*035c*/ 	.word	0xffffffff


	//   ....[125]....
        /*0360*/ 	.word	0xffffffff


	//   ....[126]....
        /*0364*/ 	.word	0xffffffff


	//   ....[127]....
        /*0368*/ 	.word	0xffffffff


	//   ....[128]....
        /*036c*/ 	.word	0xffffffff


	//   ....[129]....
        /*0370*/ 	.word	0xffffffff


	//   ....[130]....
        /*0374*/ 	.word	0xffffffff


	//   ....[131]....
        /*0378*/ 	.word	0xffffffff


	//   ....[132]....
        /*037c*/ 	.word	0xffffffff


	//   ....[133]....
        /*0380*/ 	.word	0xffffffff


	//   ....[134]....
        /*0384*/ 	.word	0xffffffff


	//   ....[135]....
        /*0388*/ 	.word	0xffffffff


	//   ....[136]....
        /*038c*/ 	.word	0xffffffff


	//   ....[137]....
        /*0390*/ 	.word	0xffffffff


	//   ....[138]....
        /*0394*/ 	.word	0xffffffff


	//   ....[139]....
        /*0398*/ 	.word	0xffffffff


	//   ....[140]....
        /*039c*/ 	.word	0xffffffff


	//   ....[141]....
        /*03a0*/ 	.word	0xffffffff


	//   ....[142]....
        /*03a4*/ 	.word	0xffffffff


	//   ....[143]....
        /*03a8*/ 	.word	0xffffffff


	//   ....[144]....
        /*03ac*/ 	.word	0xffffffff


	//   ....[145]....
        /*03b0*/ 	.word	0x0500000f


	//   ....[146]....
        /*03b4*/ 	.word	0x0500000f


	//   ....[147]....
        /*03b8*/ 	.word	0x0500000f


	//   ....[148]....
        /*03bc*/ 	.word	0x0500000f


	//   ....[149]....
        /*03c0*/ 	.word	0x0500000f


	//   ....[150]....
        /*03c4*/ 	.word	0x0500000f


	//   ....[151]....
        /*03c8*/ 	.word	0x0500000f


	//   ....[152]....
        /*03cc*/ 	.word	0x0500000f


	//   ....[153]....
        /*03d0*/ 	.word	0x0500000f


	//   ....[154]....
        /*03d4*/ 	.word	0x0500000f


	//   ....[155]....
        /*03d8*/ 	.word	0x0500000f


	//   ....[156]....
        /*03dc*/ 	.word	0x0500000f


	//   ....[157]....
        /*03e0*/ 	.word	0x0500000f


	//   ....[158]....
        /*03e4*/ 	.word	0x0500000f


	//   ....[159]....
        /*03e8*/ 	.word	0x0500000f


	//   ....[160]....
        /*03ec*/ 	.word	0x0500000f


	//   ....[161]....
        /*03f0*/ 	.word	0x0500000f


	//   ....[162]....
        /*03f4*/ 	.word	0x0500000f


	//   ....[163]....
        /*03f8*/ 	.word	0x0500000f


	//   ....[164]....
        /*03fc*/ 	.word	0x0500000f


	//   ....[165]....
        /*0400*/ 	.word	0x0500000f


	//   ....[166]....
        /*0404*/ 	.word	0x0500000f


	//   ....[167]....
        /*0408*/ 	.word	0x0500000f


	//   ....[168]....
        /*040c*/ 	.word	0x0500000f


	//   ....[169]....
        /*0410*/ 	.word	0x0500000f


	//   ....[170]....
        /*0414*/ 	.word	0x0500000f


	//   ....[171]....
        /*0418*/ 	.word	0x0500000f


	//   ....[172]....
        /*041c*/ 	.word	0x0500000f


	//   ....[173]....
        /*0420*/ 	.word	0x0500000f


	//   ....[174]....
        /*0424*/ 	.word	0x0500000f


	//   ....[175]....
        /*0428*/ 	.word	0x0500000f


	//   ....[176]....
        /*042c*/ 	.word	0x0500000f


	//   ....[177]....
        /*0430*/ 	.word	0x0500000f


	//   ....[178]....
        /*0434*/ 	.word	0x0500000f


	//   ....[179]....
        /*0438*/ 	.word	0x0500000f


	//   ....[180]....
        /*043c*/ 	.word	0x0500000f


	//   ....[181]....
        /*0440*/ 	.word	0x0500000f


	//   ....[182]....
        /*0444*/ 	.word	0x0500000f


	//   ....[183]....
        /*0448*/ 	.word	0x0500000f


	//   ....[184]....
        /*044c*/ 	.word	0x0500000f


	//   ....[185]....
        /*0450*/ 	.word	0x0500000f


	//   ....[186]....
        /*0454*/ 	.word	0x0500000f


	//   ....[187]....
        /*0458*/ 	.word	0x0500000f


	//   ....[188]....
        /*045c*/ 	.word	0x0500000f


	//   ....[189]....
        /*0460*/ 	.word	0x0500000f


	//   ....[190]....
        /*0464*/ 	.word	0x0500000f


	//   ....[191]....
        /*0468*/ 	.word	0x0500000f


	//   ....[192]....
        /*046c*/ 	.word	0x0500000f


	//   ....[193]....
        /*0470*/ 	.word	0x0500000f


	//   ....[194]....
        /*0474*/ 	.word	0x0500000f


	//   ....[195]....
        /*0478*/ 	.word	0x0500000f


	//   ....[196]....
        /*047c*/ 	.word	0x0500000f


	//   ....[197]....
        /*0480*/ 	.word	0x0500000f


	//   ....[198]....
        /*0484*/ 	.word	0x0500000f


	//   ....[199]....
        /*0488*/ 	.word	0x0500000f


	//   ....[200]....
        /*048c*/ 	.word	0x0500000f


	//   ....[201]....
        /*0490*/ 	.word	0x0500000f


	//   ....[202]....
        /*0494*/ 	.word	0x0500000f


	//   ....[203]....
        /*0498*/ 	.word	0x0500000f


	//   ....[204]....
        /*049c*/ 	.word	0x0500000f


	//   ....[205]....
        /*04a0*/ 	.word	0x0500000f


	//   ....[206]....
        /*04a4*/ 	.word	0x0500000f


	//   ....[207]....
        /*04a8*/ 	.word	0x0500000f


	//   ....[208]....
        /*04ac*/ 	.word	0x0500000f


	//   ....[209]....
        /*04b0*/ 	.word	0x0500000f


	//   ....[210]....
        /*04b4*/ 	.word	0x0500000f


	//   ....[211]....
        /*04b8*/ 	.word	0x0500000f


	//   ....[212]....
        /*04bc*/ 	.word	0x0500000f


	//   ....[213]....
        /*04c0*/ 	.word	0x0500000f


	//   ....[214]....
        /*04c4*/ 	.word	0x0500000f


	//   ....[215]....
        /*04c8*/ 	.word	0x0500000f


	//   ....[216]....
        /*04cc*/ 	.word	0x0500000f


	//   ....[217]....
        /*04d0*/ 	.word	0x0500000f


	//   ....[218]....
        /*04d4*/ 	.word	0x0500000f


	//   ....[219]....
        /*04d8*/ 	.word	0x0500000f


	//   ....[220]....
        /*04dc*/ 	.word	0x0500000f


	//   ....[221]....
        /*04e0*/ 	.word	0x0500000f


	//   ....[222]....
        /*04e4*/ 	.word	0x0500000f


	//   ....[223]....
        /*04e8*/ 	.word	0x0500000f


	//   ....[224]....
        /*04ec*/ 	.word	0x0500000f


	//   ....[225]....
        /*04f0*/ 	.word	0x0500000f


	//   ....[226]....
        /*04f4*/ 	.word	0x0500000f


	//   ....[227]....
        /*04f8*/ 	.word	0x0500000f


	//----- nvinfo : EIATTR_COOP_GROUP_INSTR_OFFSETS
	.align		4
.L_791:
        /*04fc*/ 	.byte	0x04, 0x28
        /*04fe*/ 	.short	(.L_793 - .L_792)


	//   ....[0]....
.L_792:
        /*0500*/ 	.word	0x00000070


	//   ....[1]....
        /*0504*/ 	.word	0x000000b0


	//   ....[2]....
        /*0508*/ 	.word	0x000002d0


	//   ....[3]....
        /*050c*/ 	.word	0x00000430


	//   ....[4]....
        /*0510*/ 	.word	0x00000550


	//   ....[5]....
        /*0514*/ 	.word	0x000006b0


	//   ....[6]....
        /*0518*/ 	.word	0x00001740


	//   ....[7]....
        /*051c*/ 	.word	0x000022a0


	//   ....[8]....
        /*0520*/ 	.word	0x000022e0


	//   ....[9]....
        /*0524*/ 	.word	0x00002980


	//   ....[10]....
        /*0528*/ 	.word	0x00002a80


	//   ....[11]....
        /*052c*/ 	.word	0x000030e0


	//   ....[12]....
        /*0530*/ 	.word	0x00003170


	//   ....[13]....
        /*0534*/ 	.word	0x00004b00


	//   ....[14]....
        /*0538*/ 	.word	0x00004fd0


	//   ....[15]....
        /*053c*/ 	.word	0x00004ff0


	//   ....[16]....
        /*0540*/ 	.word	0x00005050


	//   ....[17]....
        /*0544*/ 	.word	0x000056f0


	//   ....[18]....
        /*0548*/ 	.word	0x00005750


	//   ....[19]....
        /*054c*/ 	.word	0x000073f0


	//   ....[20]....
        /*0550*/ 	.word	0x00007400


	//   ....[21]....
        /*0554*/ 	.word	0x00007430


	//   ....[22]....
        /*0558*/ 	.word	0x00007440


	//   ....[23]....
        /*055c*/ 	.word	0x00008730


	//   ....[24]....
        /*0560*/ 	.word	0x00008770


	//   ....[25]....
        /*0564*/ 	.word	0x00008820


	//   ....[26]....
        /*0568*/ 	.word	0x00008830


	//   ....[27]....
        /*056c*/ 	.word	0x0000a060


	//   ....[28]....
        /*0570*/ 	.word	0x0000a090


	//   ....[29]....
        /*0574*/ 	.word	0x0000a0c0


	//   ....[30]....
        /*0578*/ 	.word	0x0000a130


	//   ....[31]....
        /*057c*/ 	.word	0x0000a800


	//   ....[32]....
        /*0580*/ 	.word	0x0000a820


	//   ....[33]....
        /*0584*/ 	.word	0x0000a930


	//   ....[34]....
        /*0588*/ 	.word	0x0000a950


	//   ....[35]....
        /*058c*/ 	.word	0x0000aa50


	//   ....[36]....
        /*0590*/ 	.word	0x0000aa70


	//   ....[37]....
        /*0594*/ 	.word	0x0000ab80


	//   ....[38]....
        /*0598*/ 	.word	0x0000aba0


	//   ....[39]....
        /*059c*/ 	.word	0x0000b530


	//   ....[40]....
        /*05a0*/ 	.word	0x0000b550


	//   ....[41]....
        /*05a4*/ 	.word	0x0000b650


	//   ....[42]....
        /*05a8*/ 	.word	0x0000b670


	//   ....[43]....
        /*05ac*/ 	.word	0x0000b770


	//   ....[44]....
        /*05b0*/ 	.word	0x0000b790


	//   ....[45]....
        /*05b4*/ 	.word	0x0000b8a0


	//   ....[46]....
        /*05b8*/ 	.word	0x0000b8c0


	//   ....[47]....
        /*05bc*/ 	.word	0x0000ba40


	//   ....[48]....
        /*05c0*/ 	.word	0x0000bc10


	//   ....[49]....
        /*05c4*/ 	.word	0x0000bc40


	//   ....[50]....
        /*05c8*/ 	.word	0x0000bc70


	//   ....[51]....
        /*05cc*/ 	.word	0x0000bca0


	//   ....[52]....
        /*05d0*/ 	.word	0x0000bcd0


	//   ....[53]....
        /*05d4*/ 	.word	0x0000bd00


	//   ....[54]....
        /*05d8*/ 	.word	0x0000be50


	//   ....[55]....
        /*05dc*/ 	.word	0x0000be80


	//   ....[56]....
        /*05e0*/ 	.word	0x0000beb0


	//   ....[57]....
        /*05e4*/ 	.word	0x0000bee0


	//   ....[58]....
        /*05e8*/ 	.word	0x0000bf10


	//   ....[59]....
        /*05ec*/ 	.word	0x0000bf40


	//   ....[60]....
        /*05f0*/ 	.word	0x0000bfd0


	//   ....[61]....
        /*05f4*/ 	.word	0x0000c030


	//   ....[62]....
        /*05f8*/ 	.word	0x0000c0c0


	//   ....[63]....
        /*05fc*/ 	.word	0x0000d940


	//   ....[64]....
        /*0600*/ 	.word	0x0000d960


	//   ....[65]....
        /*0604*/ 	.word	0x0000da10


	//   ....[66]....
        /*0608*/ 	.word	0x0000da30


	//   ....[67]....
        /*060c*/ 	.word	0x0000dad0


	//   ....[68]....
        /*0610*/ 	.word	0x0000daf0


	//   ....[69]....
        /*0614*/ 	.word	0x0000db90


	//   ....[70]....
        /*0618*/ 	.word	0x0000dbb0


	//   ....[71]....
        /*061c*/ 	.word	0x0000dc50


	//   ....[72]....
        /*0620*/ 	.word	0x0000dc70


	//   ....[73]....
        /*0624*/ 	.word	0x0000dc80


	//   ....[74]....
        /*0628*/ 	.word	0x0000dd10


	//   ....[75]....
        /*062c*/ 	.word	0x0000e430


	//   ....[76]....
        /*0630*/ 	.word	0x0000e460


	//   ....[77]....
        /*0634*/ 	.word	0x0000e4c0


	//   ....[78]....
        /*0638*/ 	.word	0x0000e520


	//   ....[79]....
        /*063c*/ 	.word	0x0000e570


	//   ....[80]....
        /*0640*/ 	.word	0x0000e5d0


	//   ....[81]....
        /*0644*/ 	.word	0x0000e620


	//   ....[82]....
        /*0648*/ 	.word	0x0000e680


	//   ....[83]....
        /*064c*/ 	.word	0x0000e6c0


	//   ....[84]....
        /*0650*/ 	.word	0x0000e730


	//   ....[85]....
        /*0654*/ 	.word	0x0000e780


	//   ....[86]....
        /*0658*/ 	.word	0x0000e7e0


	//   ....[87]....
        /*065c*/ 	.word	0x0000e820


	//   ....[88]....
        /*0660*/ 	.word	0x0000e880


	//   ....[89]....
        /*0664*/ 	.word	0x0000e8a0


	//   ....[90]....
        /*0668*/ 	.word	0x0000e8e0


	//   ....[91]....
        /*066c*/ 	.word	0x0000f0a0


	//   ....[92]....
        /*0670*/ 	.word	0x0000f0e0


	//   ....[93]....
        /*0674*/ 	.word	0x0000f0f0


	//   ....[94]....
        /*0678*/ 	.word	0x0000f150


	//   ....[95]....
        /*067c*/ 	.word	0x0000f160


	//   ....[96]....
        /*0680*/ 	.word	0x0000f1c0


	//   ....[97]....
        /*0684*/ 	.word	0x0000f1f0


	//   ....[98]....
        /*0688*/ 	.word	0x0000f230


	//   ....[99]....
        /*068c*/ 	.word	0x0000f260


	//   ....[100]....
        /*0690*/ 	.word	0x0000f2a0


	//   ....[101]....
        /*0694*/ 	.word	0x0000f2d0


	//   ....[102]....
        /*0698*/ 	.word	0x0000f310


	//   ....[103]....
        /*069c*/ 	.word	0x0000f590


	//   ....[104]....
        /*06a0*/ 	.word	0x0000f5b0


	//   ....[105]....
        /*06a4*/ 	.word	0x0000f5c0


	//   ....[106]....
        /*06a8*/ 	.word	0x0000f650


	//   ....[107]....
        /*06ac*/ 	.word	0x0000f660


	//   ....[108]....
        /*06b0*/ 	.word	0x0000f6f0


	//   ....[109]....
        /*06b4*/ 	.word	0x0000f700


	//   ....[110]....
        /*06b8*/ 	.word	0x0000f790


	//   ....[111]....
        /*06bc*/ 	.word	0x0000f7a0


	//   ....[112]....
        /*06c0*/ 	.word	0x0000f830


	//   ....[113]....
        /*06c4*/ 	.word	0x0000f840


	//   ....[114]....
        /*06c8*/ 	.word	0x0000f850


	//   ....[115]....
        /*06cc*/ 	.word	0x0000fe30


	//   ....[116]....
        /*06d0*/ 	.word	0x0000fe70


	//   ....[117]....
        /*06d4*/ 	.word	0x0000feb0


	//   ....[118]....
        /*06d8*/ 	.word	0x0000fee0


	//   ....[119]....
        /*06dc*/ 	.word	0x0000ff70


	//   ....[120]....
        /*06e0*/ 	.word	0x0000ffa0


	//   ....[121]....
        /*06e4*/ 	.word	0x00010010


	//   ....[122]....
        /*06e8*/ 	.word	0x00010040


	//   ....[123]....
        /*06ec*/ 	.word	0x000100b0


	//   ....[124]....
        /*06f0*/ 	.word	0x000100e0


	//   ....[125]....
        /*06f4*/ 	.word	0x00010110


	//   ....[126]....
        /*06f8*/ 	.word	0x00010160


	//   ....[127]....
        /*06fc*/ 	.word	0x00010540


	//   ....[128]....
        /*0700*/ 	.word	0x00010570


	//   ....[129]....
        /*0704*/ 	.word	0x000105a0


	//   ....[130]....
        /*0708*/ 	.word	0x000105d0


	//   ....[131]....
        /*070c*/ 	.word	0x00010600


	//   ....[132]....
        /*0710*/ 	.word	0x00010630


	//   ....[133]....
        /*0714*/ 	.word	0x00010660


	//   ....[134]....
        /*0718*/ 	.word	0x00010690


	//   ....[135]....
        /*071c*/ 	.word	0x00010810


	//   ....[136]....
        /*0720*/ 	.word	0x00010840


	//   ....[137]....
        /*0724*/ 	.word	0x00010870


	//   ....[138]....
        /*0728*/ 	.word	0x000108a0


	//   ....[139]....
        /*072c*/ 	.word	0x000108d0


	//   ....[140]....
        /*0730*/ 	.word	0x00010900


	//   ....[141]....
        /*0734*/ 	.word	0x000109c0


	//   ....[142]....
        /*0738*/ 	.word	0x000109e0


	//   ....[143]....
        /*073c*/ 	.word	0x00010a50


	//   ....[144]....
        /*0740*/ 	.word	0x000110f0


	//   ....[145]....
        /*0744*/ 	.word	0x000116a0


	//   ....[146]....
        /*0748*/ 	.word	0x00011790


	//   ....[147]....
        /*074c*/ 	.word	0x00011830


	//   ....[148]....
        /*0750*/ 	.word	0x00011890


	//   ....[149]....
        /*0754*/ 	.word	0x000119a0


	//   ....[150]....
        /*0758*/ 	.word	0x00011a10


	//   ....[151]....
        /*075c*/ 	.word	0x00011b20


	//   ....[152]....
        /*0760*/ 	.word	0x00011b90


	//   ....[153]....
        /*0764*/ 	.word	0x00011ca0


	//   ....[154]....
        /*0768*/ 	.word	0x00011d10


	//   ....[155]....
        /*076c*/ 	.word	0x00011e20


	//   ....[156]....
        /*0770*/ 	.word	0x00011e90


	//   ....[157]....
        /*0774*/ 	.word	0x00011f30


	//   ....[158]....
        /*0778*/ 	.word	0x00012040


	//   ....[159]....
        /*077c*/ 	.word	0x000120b0


	//   ....[160]....
        /*0780*/ 	.word	0x00012130


	//   ....[161]....
        /*0784*/ 	.word	0x00012200


	//   ....[162]....
        /*0788*/ 	.word	0x00012280


	//   ....[163]....
        /*078c*/ 	.word	0x00012360


	//   ....[164]....
        /*0790*/ 	.word	0x000123e0


	//   ....[165]....
        /*0794*/ 	.word	0x000124c0


	//   ....[166]....
        /*0798*/ 	.word	0x00012540


	//   ....[167]....
        /*079c*/ 	.word	0x00012620


	//   ....[168]....
        /*07a0*/ 	.word	0x000126a0


	//   ....[169]....
        /*07a4*/ 	.word	0x00012780


	//   ....[170]....
        /*07a8*/ 	.word	0x00012800


	//   ....[171]....
        /*07ac*/ 	.word	0x000128d0


	//   ....[172]....
        /*07b0*/ 	.word	0x00012950


	//   ....[173]....
        /*07b4*/ 	.word	0x00012a10


	//   ....[174]....
        /*07b8*/ 	.word	0x00012b40


	//   ....[175]....
        /*07bc*/ 	.word	0x00012c00


	//   ....[176]....
        /*07c0*/ 	.word	0x00012c80


	//   ....[177]....
        /*07c4*/ 	.word	0x00012d50


	//   ....[178]....
        /*07c8*/ 	.word	0x00012db0


	//   ....[179]....
        /*07cc*/ 	.word	0x00012e80


	//   ....[180]....
        /*07d0*/ 	.word	0x00012ee0


	//   ....[181]....
        /*07d4*/ 	.word	0x00012fb0


	//   ....[182]....
        /*07d8*/ 	.word	0x00013010


	//   ....[183]....
        /*07dc*/ 	.word	0x000130e0


	//   ....[184]....
        /*07e0*/ 	.word	0x00013140


	//   ....[185]....
        /*07e4*/ 	.word	0x00013220


	//   ....[186]....
        /*07e8*/ 	.word	0x00013310


	//   ....[187]....
        /*07ec*/ 	.word	0x000133b0


	//   ....[188]....
        /*07f0*/ 	.word	0x00013410


	//   ....[189]....
        /*07f4*/ 	.word	0x00013510


	//   ....[190]....
        /*07f8*/ 	.word	0x00013570


	//   ....[191]....
        /*07fc*/ 	.word	0x00013670


	//   ....[192]....
        /*0800*/ 	.word	0x000136d0


	//   ....[193]....
        /*0804*/ 	.word	0x000137d0


	//   ....[194]....
        /*0808*/ 	.word	0x00013830


	//   ....[195]....
        /*080c*/ 	.word	0x00013930


	//   ....[196]....
        /*0810*/ 	.word	0x00013990


	//   ....[197]....
        /*0814*/ 	.word	0x00013a60


	//   ....[198]....
        /*0818*/ 	.word	0x00013ba0


	//   ....[199]....
        /*081c*/ 	.word	0x00013c50


	//   ....[200]....
        /*0820*/ 	.word	0x00013d20


	//   ....[201]....
        /*0824*/ 	.word	0x00013df0


	//   ....[202]....
        /*0828*/ 	.word	0x00013e50


	//   ....[203]....
        /*082c*/ 	.word	0x00013f40


	//   ....[204]....
        /*0830*/ 	.word	0x00013fa0


	//   ....[205]....
        /*0834*/ 	.word	0x00014090


	//   ....[206]....
        /*0838*/ 	.word	0x000140f0


	//   ....[207]....
        /*083c*/ 	.word	0x000141e0


	//   ....[208]....
        /*0840*/ 	.word	0x00014240


	//   ....[209]....
        /*0844*/ 	.word	0x00014320


	//   ....[210]....
        /*0848*/ 	.word	0x000143b0


	//   ....[211]....
        /*084c*/ 	.word	0x00014450


	//   ....[212]....
        /*0850*/ 	.word	0x00014570


	//   ....[213]....
        /*0854*/ 	.word	0x000145e0


	//   ....[214]....
        /*0858*/ 	.word	0x00014650


	//   ....[215]....
        /*085c*/ 	.word	0x000146c0


	//   ....[216]....
        /*0860*/ 	.word	0x00014730


	//   ....[217]....
        /*0864*/ 	.word	0x000147b0


	//   ....[218]....
        /*0868*/ 	.word	0x00014840


	//   ....[219]....
        /*086c*/ 	.word	0x000148d0


	//   ....[220]....
        /*0870*/ 	.word	0x00014940


	//   ....[221]....
        /*0874*/ 	.word	0x000149b0


	//   ....[222]....
        /*0878*/ 	.word	0x00014a20


	//   ....[223]....
        /*087c*/ 	.word	0x00014aa0


	//   ....[224]....
        /*0880*/ 	.word	0x00014b10


	//   ....[225]....
        /*0884*/ 	.word	0x00014bb0


	//   ....[226]....
        /*0888*/ 	.word	0x00014c40


	//   ....[227]....
        /*088c*/ 	.word	0x00014d60


	//----- nvinfo : EIATTR_REG_RECONFIG
	.align		4
.L_793:
        /*0890*/ 	.byte	0x01, 0x54
	.zero		2


	//----- nvinfo : EIATTR_SYSCALL_OFFSETS
	.align		4
        /*0894*/ 	.byte	0x04, 0x46
        /*0896*/ 	.short	(.L_795 - .L_794)


	//   ....[0]....
.L_794:
        /*0898*/ 	.word	0x00001920


	//   ....[1]....
        /*089c*/ 	.word	0x0000cf40


	//   ....[2]....
        /*08a0*/ 	.word	0x0000d090


	//   ....[3]....
        /*08a4*/ 	.word	0x0000d180


	//   ....[4]....
        /*08a8*/ 	.word	0x0000e0a0


	//----- nvinfo : EIATTR_MBARRIER_INSTR_OFFSETS
	.align		4
.L_795:
        /*08ac*/ 	.byte	0x04, 0x39
        /*08ae*/ 	.short	(.L_797 - .L_796)


	//   ....[0]....
.L_796:
        /*08b0*/ 	.word	0x00000180
        /*08b4*/ 	.word	0x000000ff
        /*08b8*/ 	.word	0x00030800
        /*08bc*/ 	.short	0x0100
        /*08be*/ 	.byte	0x08
	.zero		1


	//   ....[1]....
        /*08c0*/ 	.word	0x00000190
        /*08c4*/ 	.word	0x000000ff
        /*08c8*/ 	.word	0x00030820
        /*08cc*/ 	.short	0x0100
        /*08ce*/ 	.byte	0x08
	.zero		1


	//   ....[2]....
        /*08d0*/ 	.word	0x00000280
        /*08d4*/ 	.word	0x000000ff
        /*08d8*/ 	.word	0x00030830
        /*08dc*/ 	.short	0x0100
        /*08de*/ 	.byte	0x08
	.zero		1


	//   ....[3]....
        /*08e0*/ 	.word	0x00000290
        /*08e4*/ 	.word	0x000000ff
        /*08e8*/ 	.word	0x00030840
        /*08ec*/ 	.short	0x0100
        /*08ee*/ 	.byte	0x08
	.zero		1


	//   ....[4]....
        /*08f0*/ 	.word	0x000002a0
        /*08f4*/ 	.word	0x000000ff
        /*08f8*/ 	.word	0x00030838
        /*08fc*/ 	.short	0x0100
        /*08fe*/ 	.byte	0x08
	.zero		1


	//   ....[5]....
        /*0900*/ 	.word	0x000002b0
        /*0904*/ 	.word	0x000000ff
        /*0908*/ 	.word	0x00030848
        /*090c*/ 	.short	0x0100
        /*090e*/ 	.byte	0x08
	.zero		1


	//   ....[6]....
        /*0910*/ 	.word	0x000003e0
        /*0914*/ 	.word	0x000000ff
        /*0918*/ 	.word	0x00030850
        /*091c*/ 	.short	0x0100
        /*091e*/ 	.byte	0x08
	.zero		1


	//   ....[7]....
        /*0920*/ 	.word	0x000003f0
        /*0924*/ 	.word	0x000000ff
        /*0928*/ 	.word	0x00030860
        /*092c*/ 	.short	0x0100
        /*092e*/ 	.byte	0x08
	.zero		1


	//   ....[8]....
        /*0930*/ 	.word	0x00000400
        /*0934*/ 	.word	0x000000ff
        /*0938*/ 	.word	0x00030858
        /*093c*/ 	.short	0x0100
        /*093e*/ 	.byte	0x08
	.zero		1


	//   ....[9]....
        /*0940*/ 	.word	0x00000410
        /*0944*/ 	.word	0x000000ff
        /*0948*/ 	.word	0x00030868
        /*094c*/ 	.short	0x0100
        /*094e*/ 	.byte	0x08
	.zero		1


	//   ....[10]....
        /*0950*/ 	.word	0x00000500
        /*0954*/ 	.word	0x000000ff
        /*0958*/ 	.word	0x00030870
        /*095c*/ 	.short	0x0100
        /*095e*/ 	.byte	0x06
	.zero		1


	//   ....[11]....
        /*0960*/ 	.word	0x00000510
        /*0964*/ 	.word	0x000000ff
        /*0968*/ 	.word	0x00030880
        /*096c*/ 	.short	0x0100
        /*096e*/ 	.byte	0x06
	.zero		1


	//   ....[12]....
        /*0970*/ 	.word	0x00000520
        /*0974*/ 	.word	0x000000ff
        /*0978*/ 	.word	0x00030878
        /*097c*/ 	.short	0x0100
        /*097e*/ 	.byte	0x06
	.zero		1


	//   ....[13]....
        /*0980*/ 	.word	0x00000530
        /*0984*/ 	.word	0x000000ff
        /*0988*/ 	.word	0x00030888
        /*098c*/ 	.short	0x0100
        /*098e*/ 	.byte	0x06
	.zero		1


	//   ....[14]....
        /*0990*/ 	.word	0x00000660
        /*0994*/ 	.word	0x000000ff
        /*0998*/ 	.word	0x00030890
        /*099c*/ 	.short	0x0100
        /*099e*/ 	.byte	0x08
	.zero		1


	//   ....[15]....
        /*09a0*/ 	.word	0x00000670
        /*09a4*/ 	.word	0x000000ff
        /*09a8*/ 	.word	0x000308a0
        /*09ac*/ 	.short	0x0100
        /*09ae*/ 	.byte	0x08
	.zero		1


	//   ....[16]....
        /*09b0*/ 	.word	0x00000680
        /*09b4*/ 	.word	0x000000ff
        /*09b8*/ 	.word	0x00030898
        /*09bc*/ 	.short	0x0100
        /*09be*/ 	.byte	0x08
	.zero		1


	//   ....[17]....
        /*09c0*/ 	.word	0x00000690
        /*09c4*/ 	.word	0x000000ff
        /*09c8*/ 	.word	0x000308a8
        /*09cc*/ 	.short	0x0100
        /*09ce*/ 	.byte	0x08
	.zero		1


	//   ....[18]....
        /*09d0*/ 	.word	0x000007d0
        /*09d4*/ 	.word	0x000000ff
        /*09d8*/ 	.word	0x000308b0
        /*09dc*/ 	.short	0x0100
        /*09de*/ 	.byte	0x08
	.zero		1


	//   ....[19]....
        /*09e0*/ 	.word	0x000007e0
        /*09e4*/ 	.word	0x000000ff
        /*09e8*/ 	.word	0x000308c0
        /*09ec*/ 	.short	0x0100
        /*09ee*/ 	.byte	0x08
	.zero		1


	//   ....[20]....
        /*09f0*/ 	.word	0x000007f0
        /*09f4*/ 	.word	0x000000ff
        /*09f8*/ 	.word	0x000308b8
        /*09fc*/ 	.short	0x0100
        /*09fe*/ 	.byte	0x08
	.zero		1


	//   ....[21]....
        /*0a00*/ 	.word	0x00000800
        /*0a04*/ 	.word	0x000000ff
        /*0a08*/ 	.word	0x000308c8
        /*0a0c*/ 	.short	0x0100
        /*0a0e*/ 	.byte	0x08
	.zero		1


	//   ....[22]....
        /*0a10*/ 	.word	0x000019c0
        /*0a14*/ 	.word	0x000000ff
        /*0a18*/ 	.word	0x00030800
        /*0a1c*/ 	.short	0x010a
        /*0a1e*/ 	.byte	0x28
	.zero		1


	//   ....[23]....
        /*0a20*/ 	.word	0x00001a40
        /*0a24*/ 	.word	0x00000000
        /*0a28*/ 	.word	0x00030830
        /*0a2c*/ 	.short	0x010a
        /*0a2e*/ 	.byte	0x3f
	.zero		1


	//   ....[24]....
        /*0a30*/ 	.word	0x00001a80
        /*0a34*/ 	.word	0x00000000
        /*0a38*/ 	.word	0x00030830
        /*0a3c*/ 	.short	0x010a
        /*0a3e*/ 	.byte	0x3f
	.zero		1


	//   ....[25]....
        /*0a40*/ 	.word	0x00002520
        /*0a44*/ 	.word	0x000000ff
        /*0a48*/ 	.word	0x00000000
        /*0a4c*/ 	.short	0x0101
        /*0a4e*/ 	.byte	0x05
	.zero		1


	//   ....[26]....
        /*0a50*/ 	.word	0x00003bf0
        /*0a54*/ 	.word	0x000000ff
        /*0a58*/ 	.word	0x00030830
        /*0a5c*/ 	.short	0x010a
        /*0a5e*/ 	.byte	0x07
	.zero		1


	//   ....[27]....
        /*0a60*/ 	.word	0x00003c30
        /*0a64*/ 	.word	0x000000ff
        /*0a68*/ 	.word	0x00030830
        /*0a6c*/ 	.short	0x010a
        /*0a6e*/ 	.byte	0x07
	.zero		1


	//   ....[28]....
        /*0a70*/ 	.word	0x00004770
        /*0a74*/ 	.word	0x000000ff
        /*0a78*/ 	.word	0x00030850
        /*0a7c*/ 	.short	0x010a
        /*0a7e*/ 	.byte	0x0a
	.zero		1


	//   ....[29]....
        /*0a80*/ 	.word	0x000047b0
        /*0a84*/ 	.word	0x000000ff
        /*0a88*/ 	.word	0x00030850
        /*0a8c*/ 	.short	0x010a
        /*0a8e*/ 	.byte	0x0a
	.zero		1


	//   ....[30]....
        /*0a90*/ 	.word	0x00004b20
        /*0a94*/ 	.word	0x000000ff
        /*0a98*/ 	.word	0x00000000
        /*0a9c*/ 	.short	0x0101
        /*0a9e*/ 	.byte	0x07
	.zero		1


	//   ....[31]....
        /*0aa0*/ 	.word	0x00006070
        /*0aa4*/ 	.word	0x000000ff
        /*0aa8*/ 	.word	0x00000000
        /*0aac*/ 	.short	0x0101
        /*0aae*/ 	.byte	0x0a
	.zero		1


	//   ....[32]....
        /*0ab0*/ 	.word	0x00006260
        /*0ab4*/ 	.word	0x000000ff
        /*0ab8*/ 	.word	0x00030830
        /*0abc*/ 	.short	0x010a
        /*0abe*/ 	.byte	0x07
	.zero		1


	//   ....[33]....
        /*0ac0*/ 	.word	0x000062a0
        /*0ac4*/ 	.word	0x000000ff
        /*0ac8*/ 	.word	0x00030830
        /*0acc*/ 	.short	0x010a
        /*0ace*/ 	.byte	0x07
	.zero		1


	//   ....[34]....
        /*0ad0*/ 	.word	0x00006de0
        /*0ad4*/ 	.word	0x000000ff
        /*0ad8*/ 	.word	0x00030850
        /*0adc*/ 	.short	0x010a
        /*0ade*/ 	.byte	0x0e
	.zero		1


	//   ....[35]....
        /*0ae0*/ 	.word	0x00006e20
        /*0ae4*/ 	.word	0x000000ff
        /*0ae8*/ 	.word	0x00030850
        /*0aec*/ 	.short	0x010a
        /*0aee*/ 	.byte	0x0e
	.zero		1


	//   ....[36]....
        /*0af0*/ 	.word	0x00007210
        /*0af4*/ 	.word	0x000000ff
        /*0af8*/ 	.word	0x00000000
        /*0afc*/ 	.short	0x0101
        /*0afe*/ 	.byte	0x05
	.zero		1


	//   ....[37]....
        /*0b00*/ 	.word	0x00007f80
        /*0b04*/ 	.word	0x000000ff
        /*0b08*/ 	.word	0x00000000
        /*0b0c*/ 	.short	0x0101
        /*0b0e*/ 	.byte	0x0e
	.zero		1


	//   ....[38]....
        /*0b10*/ 	.word	0x000086a0
        /*0b14*/ 	.word	0x000000ff
        /*0b18*/ 	.word	0x00030850
        /*0b1c*/ 	.short	0x010a
        /*0b1e*/ 	.byte	0x05
	.zero		1


	//   ....[39]....
        /*0b20*/ 	.word	0x000086e0
        /*0b24*/ 	.word	0x000000ff
        /*0b28*/ 	.word	0x00030850
        /*0b2c*/ 	.short	0x010a
        /*0b2e*/ 	.byte	0x05
	.zero		1


	//   ....[40]....
        /*0b30*/ 	.word	0x00008d10
        /*0b34*/ 	.word	0x000000ff
        /*0b38*/ 	.word	0x00000000
        /*0b3c*/ 	.short	0x0101
        /*0b3e*/ 	.byte	0x04
	.zero		1


	//   ....[41]....
        /*0b40*/ 	.word	0x0000a7f0
        /*0b44*/ 	.word	0x0000002a
        /*0b48*/ 	.word	0x00000000
        /*0b4c*/ 	.short	0x0101
        /*0b4e*/ 	.byte	0x3f
	.zero		1


	//   ....[42]....
        /*0b50*/ 	.word	0x0000d720
        /*0b54*/ 	.word	0x00000007
        /*0b58*/ 	.word	0x00030840
        /*0b5c*/ 	.short	0x010a
        /*0b5e*/ 	.byte	0x3f
	.zero		1


	//   ....[43]....
        /*0b60*/ 	.word	0x0000ddd0
        /*0b64*/ 	.word	0x00000007
        /*0b68*/ 	.word	0x00030830
        /*0b6c*/ 	.short	0x0107
        /*0b6e*/ 	.byte	0x3f
	.zero		1


	//   ....[44]....
        /*0b70*/ 	.word	0x0000dea0
        /*0b74*/ 	.word	0x00000007
        /*0b78*/ 	.word	0x00030830
        /*0b7c*/ 	.short	0x0101
        /*0b7e*/ 	.byte	0x3f
	.zero		1


	//   ....[45]....
        /*0b80*/ 	.word	0x0000e9f0
        /*0b84*/ 	.word	0x00000016
        /*0b88*/ 	.word	0x00030800
        /*0b8c*/ 	.short	0x0107
        /*0b8e*/ 	.byte	0x3f
	.zero		1


	//   ....[46]....
        /*0b90*/ 	.word	0x0000eaf0
        /*0b94*/ 	.word	0x00000016
        /*0b98*/ 	.word	0x00030800
        /*0b9c*/ 	.short	0x0101
        /*0b9e*/ 	.byte	0x3f
	.zero		1


	//   ....[47]....
        /*0ba0*/ 	.word	0x0000eb10
        /*0ba4*/ 	.word	0x00000016
        /*0ba8*/ 	.word	0x00030820
        /*0bac*/ 	.short	0x010a
        /*0bae*/ 	.byte	0x3f
	.zero		1


	//   ....[48]....
        /*0bb0*/ 	.word	0x0000eee0
        /*0bb4*/ 	.word	0x00000007
        /*0bb8*/ 	.word	0x00030840
        /*0bbc*/ 	.short	0x010a
        /*0bbe*/ 	.byte	0x3f
	.zero		1


	//   ....[49]....
        /*0bc0*/ 	.word	0x0000f3c0
        /*0bc4*/ 	.word	0x00000007
        /*0bc8*/ 	.word	0x00030830
        /*0bcc*/ 	.short	0x0107
        /*0bce*/ 	.byte	0x3f
	.zero		1


	//   ....[50]....
        /*0bd0*/ 	.word	0x0000f470
        /*0bd4*/ 	.word	0x00000007
        /*0bd8*/ 	.word	0x00030830
        /*0bdc*/ 	.short	0x0101
        /*0bde*/ 	.byte	0x3f
	.zero		1


	//   ....[51]....
        /*0be0*/ 	.word	0x0000f4e0
        /*0be4*/ 	.word	0x00000006
        /*0be8*/ 	.word	0x00030860
        /*0bec*/ 	.short	0x010a
        /*0bee*/ 	.byte	0x3f
	.zero		1


	//   ....[52]....
        /*0bf0*/ 	.word	0x0000fa30
        /*0bf4*/ 	.word	0x00000006
        /*0bf8*/ 	.word	0x00030850
        /*0bfc*/ 	.short	0x0107
        /*0bfe*/ 	.byte	0x3f
	.zero		1


	//   ....[53]....
        /*0c00*/ 	.word	0x0000fb80
        /*0c04*/ 	.word	0x00000006
        /*0c08*/ 	.word	0x00030850
        /*0c0c*/ 	.short	0x0101
        /*0c0e*/ 	.byte	0x3f
	.zero		1


	//   ....[54]....
        /*0c10*/ 	.word	0x0000fd80
        /*0c14*/ 	.word	0x00000000
        /*0c18*/ 	.word	0x00030860
        /*0c1c*/ 	.short	0x010a
        /*0c1e*/ 	.byte	0x3f
	.zero		1


	//   ....[55]....
        /*0c20*/ 	.word	0x00010290
        /*0c24*/ 	.word	0x00000000
        /*0c28*/ 	.word	0x00030850
        /*0c2c*/ 	.short	0x0107
        /*0c2e*/ 	.byte	0x3f
	.zero		1


	//   ....[56]....
        /*0c30*/ 	.word	0x00010340
        /*0c34*/ 	.word	0x00000000
        /*0c38*/ 	.word	0x00030850
        /*0c3c*/ 	.short	0x0101
        /*0c3e*/ 	.byte	0x3f
	.zero		1


	//   ....[57]....
        /*0c40*/ 	.word	0x00011070
        /*0c44*/ 	.word	0x00000004
        /*0c48*/ 	.word	0x00030820
        /*0c4c*/ 	.short	0x010a
        /*0c4e*/ 	.byte	0x3f
	.zero		1


	//   ....[58]....
        /*0c50*/ 	.word	0x00011210
        /*0c54*/ 	.word	0x00000005
        /*0c58*/ 	.word	0x00030840
        /*0c5c*/ 	.short	0x010a
        /*0c5e*/ 	.byte	0x3f
	.zero		1


	//   ....[59]....
        /*0c60*/ 	.word	0x000112b0
        /*0c64*/ 	.word	0x0000001b
        /*0c68*/ 	.word	0x00030840
        /*0c6c*/ 	.short	0x010a
        /*0c6e*/ 	.byte	0x3f
	.zero		1


	//   ....[60]....
        /*0c70*/ 	.word	0x000112f0
        /*0c74*/ 	.word	0x00000005
        /*0c78*/ 	.word	0x00030860
        /*0c7c*/ 	.short	0x010a
        /*0c7e*/ 	.byte	0x3f
	.zero		1


	//   ....[61]....
        /*0c80*/ 	.word	0x00011330
        /*0c84*/ 	.word	0x0000001b
        /*0c88*/ 	.word	0x00030860
        /*0c8c*/ 	.short	0x010a
        /*0c8e*/ 	.byte	0x3f
	.zero		1


	//   ....[62]....
        /*0c90*/ 	.word	0x000113a0
        /*0c94*/ 	.word	0x00000003
        /*0c98*/ 	.word	0x00030800
        /*0c9c*/ 	.short	0x010a
        /*0c9e*/ 	.byte	0x3f
	.zero		1


	//   ....[63]....
        /*0ca0*/ 	.word	0x000113f0
        /*0ca4*/ 	.word	0x00000000
        /*0ca8*/ 	.word	0x00030830
        /*0cac*/ 	.short	0x010a
        /*0cae*/ 	.byte	0x3f
	.zero		1


	//   ....[64]....
        /*0cb0*/ 	.word	0x00011450
        /*0cb4*/ 	.word	0x00000004
        /*0cb8*/ 	.word	0x00030830
        /*0cbc*/ 	.short	0x010a
        /*0cbe*/ 	.byte	0x3f
	.zero		1


	//   ....[65]....
        /*0cc0*/ 	.word	0x000114b0
        /*0cc4*/ 	.word	0x00000003
        /*0cc8*/ 	.word	0x00030850
        /*0ccc*/ 	.short	0x010a
        /*0cce*/ 	.byte	0x3f
	.zero		1


	//   ....[66]....
        /*0cd0*/ 	.word	0x00011510
        /*0cd4*/ 	.word	0x00000004
        /*0cd8*/ 	.word	0x00030830
        /*0cdc*/ 	.short	0x010a
        /*0cde*/ 	.byte	0x3f
	.zero		1


	//   ....[67]....
        /*0ce0*/ 	.word	0x00011570
        /*0ce4*/ 	.word	0x00000003
        /*0ce8*/ 	.word	0x00030850
        /*0cec*/ 	.short	0x010a
        /*0cee*/ 	.byte	0x3f
	.zero		1


	//   ....[68]....
        /*0cf0*/ 	.word	0x000115d0
        /*0cf4*/ 	.word	0x00000007
        /*0cf8*/ 	.word	0x00030850
        /*0cfc*/ 	.short	0x010a
        /*0cfe*/ 	.byte	0x3f
	.zero		1


	//   ....[69]....
        /*0d00*/ 	.word	0x000116e0
        /*0d04*/ 	.word	0x00000007
        /*0d08*/ 	.word	0x00030840
        /*0d0c*/ 	.short	0x010a
        /*0d0e*/ 	.byte	0x3f
	.zero		1


	//   ....[70]....
        /*0d10*/ 	.word	0x00012a40
        /*0d14*/ 	.word	0x00000016
        /*0d18*/ 	.word	0x00030820
        /*0d1c*/ 	.short	0x010a
        /*0d1e*/ 	.byte	0x3f
	.zero		1


	//   ....[71]....
        /*0d20*/ 	.word	0x00012a90
        /*0d24*/ 	.word	0x00000007
        /*0d28*/ 	.word	0x00030840
        /*0d2c*/ 	.short	0x010a
        /*0d2e*/ 	.byte	0x3f
	.zero		1


	//   ....[72]....
        /*0d30*/ 	.word	0x00013260
        /*0d34*/ 	.word	0x00000006
        /*0d38*/ 	.word	0x00030860
        /*0d3c*/ 	.short	0x010a
        /*0d3e*/ 	.byte	0x3f
	.zero		1


	//   ....[73]....
        /*0d40*/ 	.word	0x00013af0
        /*0d44*/ 	.word	0x00000000
        /*0d48*/ 	.word	0x00030860
        /*0d4c*/ 	.short	0x010a
        /*0d4e*/ 	.byte	0x3f
	.zero		1


	//   ....[74]....
        /*0d50*/ 	.word	0x00014c80
        /*0d54*/ 	.word	0x00000004
        /*0d58*/ 	.word	0x00030820
        /*0d5c*/ 	.short	0x010a
        /*0d5e*/ 	.byte	0x3f
	.zero		1


	//   ....[75]....
        /*0d60*/ 	.word	0x00014e20
        /*0d64*/ 	.word	0x00000005
        /*0d68*/ 	.word	0x00030840
        /*0d6c*/ 	.short	0x010a
        /*0d6e*/ 	.byte	0x3f
	.zero		1


	//   ....[76]....
        /*0d70*/ 	.word	0x00014e70
        /*0d74*/ 	.word	0x0000001b
        /*0d78*/ 	.word	0x00030840
        /*0d7c*/ 	.short	0x010a
        /*0d7e*/ 	.byte	0x3f
	.zero		1


	//   ....[77]....
        /*0d80*/ 	.word	0x00014ec0
        /*0d84*/ 	.word	0x00000005
        /*0d88*/ 	.word	0x00030860
        /*0d8c*/ 	.short	0x010a
        /*0d8e*/ 	.byte	0x3f
	.zero		1


	//----- nvinfo : EIATTR_NUM_MBARRIERS
	.align		4
.L_797:
        /*0d90*/ 	.byte	0x03, 0x38
        /*0d92*/ 	.short	0x0016


	//----- nvinfo : EIATTR_EXIT_INSTR_OFFSETS
	.align		4
        /*0d94*/ 	.byte	0x04, 0x1c
        /*0d96*/ 	.short	(.L_799 - .L_798)


	//   ....[0]....
.L_798:
        /*0d98*/ 	.word	0x00000990


	//   ....[1]....
        /*0d9c*/ 	.word	0x0000b9f0


	//   ....[2]....
        /*0da0*/ 	.word	0x00011380


	//----- nvinfo : EIATTR_MAX_THREADS
	.align		4
.L_799:
        /*0da4*/ 	.byte	0x04, 0x05
        /*0da6*/ 	.short	(.L_801 - .L_800)
.L_800:
        /*0da8*/ 	.word	0x00000180
        /*0dac*/ 	.word	0x00000001
        /*0db0*/ 	.word	0x00000001


	//----- nvinfo : EIATTR_CRS_STACK_SIZE
	.align		4
.L_801:
        /*0db4*/ 	.byte	0x04, 0x1e
        /*0db6*/ 	.short	(.L_803 - .L_802)
.L_802:
        /*0db8*/ 	.word	0x00000000


	//----- nvinfo : EIATTR_CBANK_PARAM_SIZE
	.align		4
.L_803:
        /*0dbc*/ 	.byte	0x03, 0x19
        /*0dbe*/ 	.short	0x0af0


	//----- nvinfo : EIATTR_PARAM_CBANK
	.align		4
        /*0dc0*/ 	.byte	0x04, 0x0a
        /*0dc2*/ 	.short	(.L_805 - .L_804)
	.align		4
.L_804:
        /*0dc4*/ 	.word	index@(.nv.constant0._ZN7cutlass13device_kernelIN5flash11enable_sm90INS1_16FlashAttnFwdSm90INS1_25CollectiveMainloopFwdSm90ILi2EN4cute5tupleIJNS5_1CILi1EEES8_S8_EEENS6_IJNS7_ILi128EEENS7_ILi96EEENS7_ILi192EEEEEELi192ENS_6half_tEfNS_4arch4Sm90ELb1ELb0ELb0ELb1ELb1ELb0ELb0ELb1ELb1ELb1ELb0ELb0EEENS1_21CollectiveEpilogueFwdINS6_IJSA_SC_SB_EEES9_SE_SG_Li256ELb1ELb1ELb0ELb0EEENS1_36VarlenDynamicPersistentTileSchedulerILi128ELi96ELi256ELi128ELb0ELb1ELb1ELb1ELb1ELb1EEEEEEEEEvNT_6ParamsE)
        /*0dc8*/ 	.short	0x0210
        /*0dca*/ 	.short	0x0af0


	//----- nvinfo : EIATTR_SW_WAR
	.align		4
.L_805:
        /*0dcc*/ 	.byte	0x04, 0x36
        /*0dce*/ 	.short	(.L_807 - .L_806)
.L_806:
        /*0dd0*/ 	.word	0x00000008
.L_807:


//--------------------- .nv.info._ZN7cutlass13device_kernelIN5flash11enable_sm90INS1_16FlashAttnFwdSm90INS1_25CollectiveMainloopFwdSm90ILi2EN4cute5tupleIJNS5_1CILi1EEES8_S8_EEENS6_IJNS7_ILi128EEENS7_ILi96EEENS7_ILi192EEEEEELi192ENS_6half_tEfNS_4arch4Sm90ELb1ELb0ELb0ELb1ELb1ELb1ELb0ELb1ELb1ELb1ELb0ELb0EEENS1_21CollectiveEpilogueFwdINS6_IJSA_SC_SB_EEES9_SE_SG_Li256ELb1ELb1ELb0ELb0EEENS1_36VarlenDynamicPersistentTileSchedulerILi128ELi96ELi256ELi128ELb0ELb1ELb1ELb1ELb1ELb1EEEEEEEEEvNT_6ParamsE --------------------------
	.section	.nv.info._ZN7cutlass13device_kernelIN5flash11enable_sm90INS1_16FlashAttnFwdSm90INS1_25CollectiveMainloopFwdSm90ILi2EN4cute5tupleIJNS5_1CILi1EEES8_S8_EEENS6_IJNS7_ILi128EEENS7_ILi96EEENS7_ILi192EEEEEELi192ENS_6half_tEfNS_4arch4Sm90ELb1ELb0ELb0ELb1ELb1ELb1ELb0ELb1ELb1ELb1ELb0ELb0EEENS1_21CollectiveEpilogueFwdINS6_IJSA_SC_SB_EEES9_SE_SG_Li256ELb1ELb1ELb0ELb0EEENS1_36VarlenDynamicPersistentTileSchedulerILi128ELi96ELi256ELi128ELb0ELb1ELb1ELb1ELb1ELb1EEEEEEEEEvNT_6ParamsE,"",@"SHT_CUDA_INFO"
	.sectionflags	@""
	.align	4


	//----- nvinfo : EIATTR_CUDA_API_VERSION
	.align		4
        /*0000*/ 	.byte	0x04, 0x37
        /*0002*/ 	.short	(.L_809 - .L_808)
.L_808:
        /*0004*/ 	.word	0x00000082


	//----- nvinfo : EIATTR_KPARAM_INFO
	.align		4
.L_809:
        /*0008*/ 	.byte	0x04, 0x17
        /*000a*/ 	.short	(.L_811 - .L_810)
.L_810:
        /*000c*/ 	.word	0x00000000
        /*0010*/ 	.short	0x0000
        /*0012*/ 	.short	0x0070
        /*0014*/ 	.byte	0x00, 0xf0, 0x01, 0x2a


	//----- nvinfo : EIATTR_SPARSE_MMA_MASK
	.align		4
.L_811:
        /*0018*/ 	.byte	0x03, 0x50
        /*001a*/ 	.short	0x0000


	//----- nvinfo : EIATTR_MAXREG_COUNT
	.align		4
        /*001c*/ 	.byte	0x03, 0x1b
        /*001e*/ 	.short	0x00a8


	//----- nvinfo : EIATTR_NUM_BARRIERS
	.align		4
        /*0020*/ 	.byte	0x02, 0x4c
        /*0022*/ 	.byte	0x10
	.zero		1


	//----- nvinfo : EIATTR_EXTERNS
	.align		4
        /*0024*/ 	.byte	0x04, 0x0f
        /*0026*/ 	.short	(.L_813 - .L_812)


	//   ....[0]....
	.align		4
.L_812:
        /*0028*/ 	.word	index@(__assertfail)


	//----- nvinfo : EIATTR_ANNOTATIONS
	.align		4
.L_813:
        /*002c*/ 	.byte	0x04, 0x55
        /*002e*/ 	.short	(.L_815 - .L_814)


	//   ....[0]....
.L_814:
        /* <DEDUP_REMOVED lines=60> */


	//----- nvinfo : EIATTR_MERCURY_ISA_VERSION
	.align		4
.L_815:
        /*03d8*/ 	.byte	0x03, 0x5f
        /*03da*/ 	.short	0x0101


	//----- nvinfo : EIATTR_UNUSED_LOAD_BYTE_OFFSET
	.align		4
        /*03dc*/ 	.byte	0x04, 0x44
        /*03de*/ 	.short	(.L_817 - .L_816)


	//   ....[0]....
.L_816:
        /*03e0*/ 	.word	0x00000a20
        /*03e4*/ 	.word	0x0000fff0


	//   ....[1]....
        /*03e8*/ 	.word	0x00019ed0
        /*03ec*/ 	.word	0x0000fff0


	//----- nvinfo : EIATTR_INT_WARP_WIDE_INSTR_OFFSETS
	.align		4
.L_817:
        /*03f0*/ 	.byte	0x04, 0x31
        /*03f2*/ 	.short	(.L_819 - .L_818)


	//   ....[0]....
.L_818:
        /*03f4*/ 	.word	0x00000130


	//   ....[1]....
        /*03f8*/ 	.word	0x00000170


	//   ....[2]....
        /*03fc*/ 	.word	0x000001e0


	//   ....[3]....
        /*0400*/ 	.word	0x0001f0b0


	//   ....[4]....
        /*0404*/ 	.word	0x0001f150


	//   ....[5]....
        /*0408*/ 	.word	0x00022100


	//   ....[6]....
        /*040c*/ 	.word	0x000221a0


	//----- nvinfo : EIATTR_COOP_GROUP_MASK_REGIDS
	.align		4
.L_819:
        /*0410*/ 	.byte	0x04, 0x29
        /*0412*/ 	.short	(.L_821 - .L_820)


	//   ....[0]....
.L_820:
        /*0414*/ 	.word	0xffffffff


	//   ....[1]....
        /*0418*/ 	.word	0xffffffff


	//   ....[2]....
        /*041c*/ 	.word	0xffffffff


	//   ....[3]....
        /*0420*/ 	.word	0xffffffff


	//   ....[4]....
        /*0424*/ 	.word	0xffffffff


	//   ....[5]....
        /*0428*/ 	.word	0xffffffff


	//   ....[6]....
        /*042c*/ 	.word	0xffffffff


	//   ....[7]....
        /*0430*/ 	.word	0xffffffff


	//   ....[8]....
        /*0434*/ 	.word	0xffffffff


	//   ....[9]....
        /*0438*/ 	.word	0xffffffff


	//   ....[10]....
        /*043c*/ 	.word	0xffffffff


	//   ....[11]....
        /*0440*/ 	.word	0xffffffff


	//   ....[12]....
        /*0444*/ 	.word	0xffffffff


	//   ....[13]....
        /*0448*/ 	.word	0xffffffff


	//   ....[14]....
        /*044c*/ 	.word	0xffffffff


	//   ....[15]....
        /*0450*/ 	.word	0xffffffff


	//   ....[16]....
        /*0454*/ 	.word	0xffffffff


	//   ....[17]....
        /*0458*/ 	.word	0xffffffff


	//   ....[18]....
        /*045c*/ 	.word	0xffffffff


	//   ....[19]....
        /*0460*/ 	.word	0xffffffff


	//   ....[20]....
        /*0464*/ 	.word	0xffffffff


	//   ....[21]....
        /*0468*/ 	.word	0xffffffff


	//   ....[22]....
        /*046c*/ 	.word	0xffffffff


	//   ....[23]....
        /*0470*/ 	.word	0xffffffff


	//   ....[24]....
        /*0474*/ 	.word	0xffffffff


	//   ....[25]....
        /*0478*/ 	.word	0xffffffff


	//   ....[26]....
        /*047c*/ 	.word	0xffffffff


	//   ....[27]....
        /*0480*/ 	.word	0xffffffff


	//   ....[28]....
        /*0484*/ 	.word	0xffffffff


	//   ....[29]....
        /*0488*/ 	.word	0xffffffff


	//   ....[30]....
        /*048c*/ 	.word	0xffffffff


	//   ....[31]....
        /*0490*/ 	.word	0xffffffff


	//   ....[32]....
        /*0494*/ 	.word	0xffffffff


	//   ....[33]....
        /*0498*/ 	.word	0xffffffff


	//   ....[34]....
        /*049c*/ 	.word	0xffffffff


	//   ....[35]....
        /*04a0*/ 	.word	0xffffffff


	//   ....[36]....
        /*04a4*/ 	.word	0xffffffff


	//   ....[37]....
        /*04a8*/ 	.word	0xffffffff


	//   ....[38]....
        /*04ac*/ 	.word	0xffffffff


	//   ....[39]....
        /*04b0*/ 	.word	0xffffffff


	//   ....[40]....
        /*04b4*/ 	.word	0xffffffff


	//   ....[41]....
        /*04b8*/ 	.word	0xffffffff


	//   ....[42]....
        /*04bc*/ 	.word	0xffffffff


	//   ....[43]....
        /*04c0*/ 	.word	0xffffffff


	//   ....[44]....
        /*04c4*/ 	.word	0xffffffff


	//   ....[45]....
        /*04c8*/ 	.word	0xffffffff


	//   ....[46]....
        /*04cc*/ 	.word	0xffffffff


	//   ....[47]....
        /*04d0*/ 	.word	0xffffffff


	//   ....[48]....
        /*04d4*/ 	.word	0xffffffff


	//   ....[49]....
        /*04d8*/ 	.word	0xffffffff


	//   ....[50]....
        /*04dc*/ 	.word	0xffffffff


	//   ....[51]....
        /*04e0*/ 	.word	0xffffffff


	//   ....[52]....
        /*04e4*/ 	.word	0xffffffff


	//   ....[53]....
        /*04e8*/ 	.word	0xffffffff


	//   ....[54]....
        /*04ec*/ 	.word	0xffffffff


	//   ....[55]....
        /*04f0*/ 	.word	0xffffffff


	//   ....[56]....
        /*04f4*/ 	.word	0xffffffff


	//   ....[57]....
        /*04f8*/ 	.word	0xffffffff


	//   ....[58]....
        /*04fc*/ 	.word	0xffffffff


	//   ....[59]....
        /*0500*/ 	.word	0xffffffff


	//   ....[60]....
        /*0504*/ 	.word	0xffffffff


	//   ....[61]....
        /*0508*/ 	.word	0xffffffff


	//   ....[62]....
        /*050c*/ 	.word	0xffffffff


	//   ....[63]....
        /*0510*/ 	.word	0xffffffff


	//   ....[64]....
        /*0514*/ 	.word	0xffffffff


	//   ....[65]....
        /*0518*/ 	.word	0xffffffff


	//   ....[66]....
        /*051c*/ 	.word	0xffffffff


	//   ....[67]....
        /*0520*/ 	.word	0xffffffff


	//   ....[68]....
        /*0524*/ 	.word	0xffffffff


	//   ....[69]....
        /*0528*/ 	.word	0xffffffff


	//   ....[70]....
        /*052c*/ 	.word	0xffffffff


	//   ....[71]....
        /*0530*/ 	.word	0xffffffff


	//   ....[72]....
        /*0534*/ 	.word	0xffffffff


	//   ....[73]....
        /*0538*/ 	.word	0xffffffff


	//   ....[74]....
        /*053c*/ 	.word	0xffffffff


	//   ....[75]....
        /*0540*/ 	.word	0xffffffff


	//   ....[76]....
        /*0544*/ 	.word	0xffffffff


	//   ....[77]....
        /*0548*/ 	.word	0xffffffff


	//   ....[78]....
        /*054c*/ 	.word	0xffffffff


	//   ....[79]....
        /*0550*/ 	.word	0xffffffff


	//   ....[80]....
        /*0554*/ 	.word	0xffffffff


	//   ....[81]....
        /*0558*/ 	.word	0xffffffff


	//   ....[82]....
        /*055c*/ 	.word	0xffffffff


	//   ....[83]....
        /*0560*/ 	.word	0xffffffff


	//   ....[84]....
        /*0564*/ 	.word	0xffffffff


	//   ....[85]....
        /*0568*/ 	.word	0xffffffff


	//   ....[86]....
        /*056c*/ 	.word	0xffffffff


	//   ....[87]....
        /*0570*/ 	.word	0xffffffff


	//   ....[88]....
        /*0574*/ 	.word	0xffffffff


	//   ....[89]....
        /*0578*/ 	.word	0xffffffff


	//   ....[90]....
        /*057c*/ 	.word	0xffffffff


	//   ....[91]....
        /*0580*/ 	.word	0xffffffff


	//   ....[92]....
        /*0584*/ 	.word	0xffffffff


	//   ....[93]....
        /*0588*/ 	.word	0xffffffff


	//   ....[94]....
        /*058c*/ 	.word	0xffffffff


	//   ....[95]....
        /*0590*/ 	.word	0xffffffff


	//   ....[96]....
        /*0594*/ 	.word	0xffffffff


	//   ....[97]....
        /*0598*/ 	.word	0xffffffff


	//   ....[98]....
        /*059c*/ 	.word	0xffffffff


	//   ....[99]....
        /*05a0*/ 	.word	0xffffffff


	//   ....[100]....
        /*05a4*/ 	.word	0xffffffff


	//   ....[101]....
        /*05a8*/ 	.word	0xffffffff


	//   ....[102]....
        /*05ac*/ 	.word	0xffffffff


	//   ....[103]....
        /*05b0*/ 	.word	0xffffffff


	//   ....[104]....
        /*05b4*/ 	.word	0xffffffff


	//   ....[105]....
        /*05b8*/ 	.word	0xffffffff


	//   ....[106]....
        /*05bc*/ 	.word	0xffffffff


	//   ....[107]....
        /*05c0*/ 	.word	0xffffffff


	//   ....[108]....
        /*05c4*/ 	.word	0xffffffff


	//   ....[109]....
        /*05c8*/ 	.word	0xffffffff


	//   ....[110]....
        /*05cc*/ 	.word	0xffffffff


	//   ....[111]....
        /*05d0*/ 	.word	0xffffffff


	//   ....[112]....
        /*05d4*/ 	.word	0xffffffff


	//   ....[113]....
        /*05d8*/ 	.word	0xffffffff


	//   ....[114]....
        /*05dc*/ 	.word	0xffffffff


	//   ....[115]....
        /*05e0*/ 	.word	0xffffffff


	//   ....[116]....
        /*05e4*/ 	.word	0xffffffff


	//   ....[117]....
        /*05e8*/ 	.word	0xffffffff


	//   ....[118]....
        /*05ec*/ 	.word	0xffffffff


	//   ....[119]....
        /*05f0*/ 	.word	0xffffffff


	//   ....[120]....
        /*05f4*/ 	.word	0xffffffff


	//   ....[121]....
        /*05f8*/ 	.word	0xffffffff


	//   ....[122]....
        /*05fc*/ 	.word	0xffffffff


	//   ....[123]....
        /*0600*/ 	.word	0xffffffff


	//   ....[124]....
        /*0604*/ 	.word	0xffffffff


	//   ....[125]....
        /*0608*/ 	.word	0xffffffff


	//   ....[126]....
        /*060c*/ 	.word	0xffffffff


	//   ....[127]....
        /*0610*/ 	.word	0xffffffff


	//   ....[128]....
        /*0614*/ 	.word	0xffffffff


	//   ....[129]....
        /*0618*/ 	.word	0xffffffff


	//   ....[130]....
        /*061c*/ 	.word	0xffffffff


	//   ....[131]....
        /*0620*/ 	.word	0xffffffff


	//   ....[132]....
        /*0624*/ 	.word	0xffffffff


	//   ....[133]....
        /*0628*/ 	.word	0xffffffff


	//   ....[134]....
        /*062c*/ 	.word	0xffffffff


	//   ....[135]....
        /*0630*/ 	.word	0xffffffff


	//   ....[136]....
        /*0634*/ 	.word	0xffffffff


	//   ....[137]....
        /*0638*/ 	.word	0xffffffff


	//   ....[138]....
        /*063c*/ 	.word	0xffffffff


	//   ....[139]....
        /*0640*/ 	.word	0xffffffff


	//   ....[140]....
        /*0644*/ 	.word	0xffffffff


	//   ....[141]....
        /*0648*/ 	.word	0xffffffff


	//   ....[142]....
        /*064c*/ 	.word	0xffffffff


	//   ....[143]....
        /*0650*/ 	.word	0xffffffff


	//   ....[144]....
        /*0654*/ 	.word	0xffffffff


	//   ....[145]....
        /*0658*/ 	.word	0xffffffff


	//   ....[146]....
        /*065c*/ 	.word	0xffffffff


	//   ....[147]....
        /*0660*/ 	.word	0xffffffff


	//   ....[148]....
        /*0664*/ 	.word	0xffffffff


	//   ....[149]....
        /*0668*/ 	.word	0xffffffff


	//   ....[150]....
        /*066c*/ 	.word	0xffffffff


	//   ....[151]....
        /*0670*/ 	.word	0xffffffff


	//   ....[152]....
        /*0674*/ 	.word	0xffffffff


	//   ....[153]....
        /*0678*/ 	.word	0xffffffff


	//   ....[154]....
        /*067c*/ 	.word	0xffffffff


	//   ....[155]....
        /*0680*/ 	.word	0xffffffff


	//   ....[156]....
        /*0684*/ 	.word	0xffffffff


	//   ....[157]....
        /*0688*/ 	.word	0xffffffff


	//   ....[158]....
        /*068c*/ 	.word	0xffffffff


	//   ....[159]....
        /*0690*/ 	.word	0xffffffff


	//   ....[160]....
        /*0694*/ 	.word	0xffffffff


	//   ....[161]....
        /*0698*/ 	.word	0xffffffff


	//   ....[162]....
        /*069c*/ 	.word	0xffffffff


	//   ....[163]....
        /*06a0*/ 	.word	0xffffffff


	//   ....[164]....
        /*06a4*/ 	.word	0xffffffff


	//   ....[165]....
        /*06a8*/ 	.word	0xffffffff


	//   ....[166]....
        /*06ac*/ 	.word	0xffffffff


	//   ....[167]....
        /*06b0*/ 	.word	0xffffffff


	//   ....[168]....
        /*06b4*/ 	.word	0xffffffff


	//   ....[169]....
        /*06b8*/ 	.word	0xffffffff


	//   ....[170]....
        /*06bc*/ 	.word	0xffffffff


	//   ....[171]....
        /*06c0*/ 	.word	0xffffffff


	//   ....[172]....
        /*06c4*/ 	.word	0xffffffff


	//   ....[173]....
        /*06c8*/ 	.word	0xffffffff


	//   ....[174]....
        /*06cc*/ 	.word	0xffffffff


	//   ....[175]....
        /*06d0*/ 	.word	0xffffffff


	//   ....[176]....
        /*06d4*/ 	.word	0xffffffff


	//   ....[177]....
        /*06d8*/ 	.word	0xffffffff


	//   ....[178]....
        /*06dc*/ 	.word	0xffffffff


	//   ....[179]....
        /*06e0*/ 	.word	0x0500000f


	//   ....[180]....
        /*06e4*/ 	.word	0x0500000f


	//   ....[181]....
        /*06e8*/ 	.word	0x0500000f


	//   ....[182]....
        /*06ec*/ 	.word	0x0500000f


	//   ....[183]....
        /*06f0*/ 	.word	0x0500000f


	//   ....[184]....
        /*06f4*/ 	.word	0x0500000f


	//   ....[185]....
        /*06f8*/ 	.word	0x0500000f


	//   ....[186]....
        /*06fc*/ 	.word	0x0500000f


	//   ....[187]....
        /*0700*/ 	.word	0x0500000f


	//   ....[188]....
        /*0704*/ 	.word	0x0500000f


	//   ....[189]....
        /*0708*/ 	.word	0x0500000f


	//   ....[190]....
        /*070c*/ 	.word	0x0500000f


	//   ....[191]....
        /*0710*/ 	.word	0x0500000f


	//   ....[192]....
        /*0714*/ 	.word	0x0500000f


	//   ....[193]....
        /*0718*/ 	.word	0x0500000f


	//   ....[194]....
        /*071c*/ 	.word	0x0500000f


	//   ....[195]....
        /*0720*/ 	.word	0x0500000f


	//   ....[196]....
        /*0724*/ 	.word	0x0500000f


	//   ....[197]....
        /*0728*/ 	.word	0x0500000f


	//   ....[198]....
        /*072c*/ 	.word	0x0500000f


	//   ....[199]....
        /*0730*/ 	.word	0x0500000f


	//   ....[200]....
        /*0734*/ 	.word	0x0500000f


	//   ....[201]....
        /*0738*/ 	.word	0x0500000f


	//   ....[202]....
        /*073c*/ 	.word	0x0500000f


	//   ....[203]....
        /*0740*/ 	.word	0x0500000f


	//   ....[204]....
        /*0744*/ 	.word	0x0500000f


	//   ....[205]....
        /*0748*/ 	.word	0x0500000f


	//   ....[206]....
        /*074c*/ 	.word	0x0500000f


	//   ....[207]....
        /*0750*/ 	.word	0x0500000f


	//   ....[208]....
        /*0754*/ 	.word	0x0500000f


	//   ....[209]....
        /*0758*/ 	.word	0x0500000f


	//   ....[210]....
        /*075c*/ 	.word	0x0500000f


	//   ....[211]....
        /*0760*/ 	.word	0x0500000f


	//   ....[212]....
        /*0764*/ 	.word	0x0500000f


	//   ....[213]....
        /*0768*/ 	.word	0x0500000f


	//   ....[214]....
        /*076c*/ 	.word	0x0500000f


	//   ....[215]....
        /*0770*/ 	.word	0x0500000f


	//   ....[216]....
        /*0774*/ 	.word	0x0500000f


	//   ....[217]....
        /*0778*/ 	.word	0x0500000f


	//   ....[218]....
        /*077c*/ 	.word	0x0500000f


	//   ....[219]....
        /*0780*/ 	.word	0x0500000f


	//   ....[220]....
        /*0784*/ 	.word	0x0500000f


	//   ....[221]....
        /*0788*/ 	.word	0x0500000f


	//   ....[222]....
        /*078c*/ 	.word	0x0500000f


	//   ....[223]....
        /*0790*/ 	.word	0x0500000f


	//   ....[224]....
        /*0794*/ 	.word	0x0500000f


	//   ....[225]....
        /*0798*/ 	.word	0x0500000f


	//   ....[226]....
        /*079c*/ 	.word	0x0500000f


	//   ....[227]....
        /*07a0*/ 	.word	0x0500000f


	//   ....[228]....
        /*07a4*/ 	.word	0x0500000f


	//   ....[229]....
        /*07a8*/ 	.word	0x0500000f


	//   ....[230]....
        /*07ac*/ 	.word	0x0500000f


	//   ....[231]....
        /*07b0*/ 	.word	0x0500000f


	//   ....[232]....
        /*07b4*/ 	.word	0x0500000f


	//   ....[233]....
        /*07b8*/ 	.word	0x0500000f


	//   ....[234]....
        /*07bc*/ 	.word	0x0500000f


	//   ....[235]....
        /*07c0*/ 	.word	0x0500000f


	//   ....[236]....
        /*07c4*/ 	.word	0x0500000f


	//   ....[237]....
        /*07c8*/ 	.word	0x0500000f


	//   ....[238]....
        /*07cc*/ 	.word	0x0500000f


	//   ....[239]....
        /*07d0*/ 	.word	0x0500000f


	//   ....[240]....
        /*07d4*/ 	.word	0x0500000f


	//   ....[241]....
        /*07d8*/ 	.word	0x0500000f


	//   ....[242]....
        /*07dc*/ 	.word	0x0500000f


	//   ....[243]....
        /*07e0*/ 	.word	0x0500000f


	//   ....[244]....
        /*07e4*/ 	.word	0x0500000f


	//   ....[245]....
        /*07e8*/ 	.word	0x0500000f


	//   ....[246]....
        /*07ec*/ 	.word	0x0500000f


	//   ....[247]....
        /*07f0*/ 	.word	0x0500000f


	//   ....[248]....
        /*07f4*/ 	.word	0x0500000f


	//   ....[249]....
        /*07f8*/ 	.word	0x0500000f


	//   ....[250]....
        /*07fc*/ 	.word	0x0500000f


	//   ....[251]....
        /*0800*/ 	.word	0x0500000f


	//   ....[252]....
        /*0804*/ 	.word	0x0500000f


	//   ....[253]....
        /*0808*/ 	.word	0x0500000f


	//   ....[254]....
        /*080c*/ 	.word	0x0500000f


	//   ....[255]....
        /*0810*/ 	.word	0x0500000f


	//   ....[0]....
        /*0814*/ 	.word	0x0500000f


	//   ....[1]....
        /*0818*/ 	.word	0x0500000f


	//   ....[2]....
        /*081c*/ 	.word	0x0500000f


	//   ....[3]....
        /*0820*/ 	.word	0x0500000f


	//   ....[4]....
        /*0824*/ 	.word	0x0500000f


	//   ....[5]....
        /*0828*/ 	.word	0x0500000f


	//   ....[6]....
        /*082c*/ 	.word	0x0500000f


	//   ....[7]....
        /*0830*/ 	.word	0x0500000f


	//   ....[8]....
        /*0834*/ 	.word	0x0500000f


	//   ....[9]....
        /*0838*/ 	.word	0x0500000f


	//   ....[10]....
        /*083c*/ 	.word	0x0500000f


	//   ....[11]....
        /*0840*/ 	.word	0x0500000f


	//   ....[12]....
        /*0844*/ 	.word	0x0500000f


	//   ....[13]....
        /*0848*/ 	.word	0x0500000f


	//   ....[14]....
        /*084c*/ 	.word	0x0500000f


	//   ....[15]....
        /*0850*/ 	.word	0x0500000f


	//   ....[16]....
        /*0854*/ 	.word	0x0500000f


	//   ....[17]....
        /*0858*/ 	.word	0x0500000f


	//   ....[18]....
        /*085c*/ 	.word	0x0500000f


	//   ....[19]....
        /*0860*/ 	.word	0x0500000f


	//   ....[20]....
        /*0864*/ 	.word	0x0500000f


	//   ....[21]....
        /*0868*/ 	.word	0x0500000f


	//   ....[22]....
        /*086c*/ 	.word	0x0500000f


	//   ....[23]....
        /*0870*/ 	.word	0x0500000f


	//   ....[24]....
        /*0874*/ 	.word	0x0500000f


	//   ....[25]....
        /*0878*/ 	.word	0x0500000f


	//   ....[26]....
        /*087c*/ 	.word	0x0500000f


	//   ....[27]....
        /*0880*/ 	.word	0x0500000f


	//   ....[28]....
        /*0884*/ 	.word	0x0500000f


	//   ....[29]....
        /*0888*/ 	.word	0x0500000f


	//   ....[30]....
        /*088c*/ 	.word	0x0500000f


	//   ....[31]....
        /*0890*/ 	.word	0x0500000f


	//   ....[32]....
        /*0894*/ 	.word	0x0500000f


	//   ....[33]....
        /*0898*/ 	.word	0x0500000f


	//   ....[34]....
        /*089c*/ 	.word	0x0500000f


	//----- nvinfo : EIATTR_COOP_GROUP_INSTR_OFFSETS
	.align		4
.L_821:
        /*08a0*/ 	.byte	0x04, 0x28
        /*08a2*/ 	.short	(.L_823 - .L_822)


	//   ....[0]....
.L_822:
        /*08a4*/ 	.word	0x00000060


	//   ....[1]....
        /*08a8*/ 	.word	0x00000140


	//   ....[2]....
        /*08ac*/ 	.word	0x00000190


	//   ....[3]....
        /*08b0*/ 	.word	0x000003c0


	//   ....[4]....
        /*08b4*/ 	.word	0x00000520


	//   ....[5]....
        /*08b8*/ 	.word	0x00000640


	//   ....[6]....
        /*08bc*/ 	.word	0x000007a0


	//   ....[7]....
        /*08c0*/ 	.word	0x00003730


	//   ....[8]....
        /*08c4*/ 	.word	0x00003740


	//   ....[9]....
        /*08c8*/ 	.word	0x00004c20


	//   ....[10]....
        /*08cc*/ 	.word	0x00004c30


	//   ....[11]....
        /*08d0*/ 	.word	0x00006c30


	//   ....[12]....
        /*08d4*/ 	.word	0x00006c40


	//   ....[13]....
        /*08d8*/ 	.word	0x00008310


	//   ....[14]....
        /*08dc*/ 	.word	0x00008320


	//   ....[15]....
        /*08e0*/ 	.word	0x00009c40


	//   ....[16]....
        /*08e4*/ 	.word	0x00009c50


	//   ....[17]....
        /*08e8*/ 	.word	0x00009ef0


	//   ....[18]....
        /*08ec*/ 	.word	0x00009f00


	//   ....[19]....
        /*08f0*/ 	.word	0x0000a430


	//   ....[20]....
        /*08f4*/ 	.word	0x0000a450


	//   ....[21]....
        /*08f8*/ 	.word	0x0000a6a0


	//   ....[22]....
        /*08fc*/ 	.word	0x0000a6c0


	//   ....[23]....
        /*0900*/ 	.word	0x0000aee0


	//   ....[24]....
        /*0904*/ 	.word	0x0000b650


	//   ....[25]....
        /*0908*/ 	.word	0x0000b660


	//   ....[26]....
        /*090c*/ 	.word	0x0000b670


	//   ....[27]....
        /*0910*/ 	.word	0x0000b680


	//   ....[28]....
        /*0914*/ 	.word	0x0000be60


	//   ....[29]....
        /*0918*/ 	.word	0x0000be70


	//   ....[30]....
        /*091c*/ 	.word	0x0000be80


	//   ....[31]....
        /*0920*/ 	.word	0x0000be90


	//   ....[32]....
        /*0924*/ 	.word	0x0000ec30


	//   ....[33]....
        /*0928*/ 	.word	0x0000ec40


	//   ....[34]....
        /*092c*/ 	.word	0x0000ec50


	//   ....[35]....
        /*0930*/ 	.word	0x0000ec60


	//   ....[36]....
        /*0934*/ 	.word	0x0000f290


	//   ....[37]....
        /*0938*/ 	.word	0x0000f2a0


	//   ....[38]....
        /*093c*/ 	.word	0x0000f2b0


	//   ....[39]....
        /*0940*/ 	.word	0x0000f2c0


	//   ....[40]....
        /*0944*/ 	.word	0x00012af0


	//   ....[41]....
        /*0948*/ 	.word	0x00012b10


	//   ....[42]....
        /*094c*/ 	.word	0x00012fb0


	//   ....[43]....
        /*0950*/ 	.word	0x00012ff0


	//   ....[44]....
        /*0954*/ 	.word	0x000137b0


	//   ....[45]....
        /*0958*/ 	.word	0x00013830


	//   ....[46]....
        /*095c*/ 	.word	0x000154e0


	//   ....[47]....
        /*0960*/ 	.word	0x000159b0


	//   ....[48]....
        /*0964*/ 	.word	0x000159d0


	//   ....[49]....
        /*0968*/ 	.word	0x000159e0


	//   ....[50]....
        /*096c*/ 	.word	0x000160a0


	//   ....[51]....
        /*0970*/ 	.word	0x000160f0


	//   ....[52]....
        /*0974*/ 	.word	0x00017fc0


	//   ....[53]....
        /*0978*/ 	.word	0x00017fe0


	//   ....[54]....
        /*097c*/ 	.word	0x00018000


	//   ....[55]....
        /*0980*/ 	.word	0x00018020


	//   ....[56]....
        /*0984*/ 	.word	0x000193b0


	//   ....[57]....
        /*0988*/ 	.word	0x00019590


	//   ....[58]....
        /*098c*/ 	.word	0x00019620


	//   ....[59]....
        /*0990*/ 	.word	0x00019640


	//   ....[60]....
        /*0994*/ 	.word	0x0001ac30


	//   ....[61]....
        /*0998*/ 	.word	0x0001acb0


	//   ....[62]....
        /*099c*/ 	.word	0x0001ae30


	//   ....[63]....
        /*09a0*/ 	.word	0x0001ae70


	//   ....[64]....
        /*09a4*/ 	.word	0x0001b420


	//   ....[65]....
        /*09a8*/ 	.word	0x0001b470


	//   ....[66]....
        /*09ac*/ 	.word	0x0001b590


	//   ....[67]....
        /*09b0*/ 	.word	0x0001b5b0


	//   ....[68]....
        /*09b4*/ 	.word	0x0001b6c0


	//   ....[69]....
        /*09b8*/ 	.word	0x0001b6e0


	//   ....[70]....
        /*09bc*/ 	.word	0x0001b800


	//   ....[71]....
        /*09c0*/ 	.word	0x0001b820


	//   ....[72]....
        /*09c4*/ 	.word	0x0001c130


	//   ....[73]....
        /*09c8*/ 	.word	0x0001c140


	//   ....[74]....
        /*09cc*/ 	.word	0x0001c250


	//   ....[75]....
        /*09d0*/ 	.word	0x0001c270


	//   ....[76]....
        /*09d4*/ 	.word	0x0001c380


	//   ....[77]....
        /*09d8*/ 	.word	0x0001c3a0


	//   ....[78]....
        /*09dc*/ 	.word	0x0001c4c0


	//   ....[79]....
        /*09e0*/ 	.word	0x0001c4e0


	//   ....[80]....
        /*09e4*/ 	.word	0x0001c680


	//   ....[81]....
        /*09e8*/ 	.word	0x0001c860


	//   ....[82]....
        /*09ec*/ 	.word	0x0001c890


	//   ....[83]....
        /*09f0*/ 	.word	0x0001c8c0


	//   ....[84]....
        /*09f4*/ 	.word	0x0001c8f0


	//   ....[85]....
        /*09f8*/ 	.word	0x0001c920


	//   ....[86]....
        /*09fc*/ 	.word	0x0001c950


	//   ....[87]....
        /*0a00*/ 	.word	0x0001cad0


	//   ....[88]....
        /*0a04*/ 	.word	0x0001cb00


	//   ....[89]....
        /*0a08*/ 	.word	0x0001cb30


	//   ....[90]....
        /*0a0c*/ 	.word	0x0001cb60


	//   ....[91]....
        /*0a10*/ 	.word	0x0001cb90


	//   ....[92]....
        /*0a14*/ 	.word	0x0001cbc0


	//   ....[93]....
        /*0a18*/ 	.word	0x0001cc60


	//   ....[94]....
        /*0a1c*/ 	.word	0x0001ccc0


	//   ....[95]....
        /*0a20*/ 	.word	0x0001cd50


	//   ....[96]....
        /*0a24*/ 	.word	0x0001db90


	//   ....[97]....
        /*0a28*/ 	.word	0x0001fce0


	//   ....[98]....
        /*0a2c*/ 	.word	0x0001fd10


	//   ....[99]....
        /*0a30*/ 	.word	0x0001fdc0


	//   ....[100]....
        /*0a34*/ 	.word	0x0001fde0


	//   ....[101]....
        /*0a38*/ 	.word	0x0001fe80


	//   ....[102]....
        /*0a3c*/ 	.word	0x0001fea0


	//   ....[103]....
        /*0a40*/ 	.word	0x0001ff40


	//   ....[104]....
        /*0a44*/ 	.word	0x0001ff60


	//   ....[105]....
        /*0a48*/ 	.word	0x00020000


	//   ....[106]....
        /*0a4c*/ 	.word	0x00020020


	//   ....[107]....
        /*0a50*/ 	.word	0x00020030


	//   ....[108]....
        /*0a54*/ 	.word	0x000200c0


	//   ....[109]....
        /*0a58*/ 	.word	0x00020820


	//   ....[110]....
        /*0a5c*/ 	.word	0x00020860


	//   ....[111]....
        /*0a60*/ 	.word	0x000208c0


	//   ....[112]....
        /*0a64*/ 	.word	0x00020920


	//   ....[113]....
        /*0a68*/ 	.word	0x00020960


	//   ....[114]....
        /*0a6c*/ 	.word	0x000209d0


	//   ....[115]....
        /*0a70*/ 	.word	0x00020a10


	//   ....[116]....
        /*0a74*/ 	.word	0x00020a80


	//   ....[117]....
        /*0a78*/ 	.word	0x00020ac0


	//   ....[118]....
        /*0a7c*/ 	.word	0x00020b30


	//   ....[119]....
        /*0a80*/ 	.word	0x00020b70


	//   ....[120]....
        /*0a84*/ 	.word	0x00020be0


	//   ....[121]....
        /*0a88*/ 	.word	0x00020c20


	//   ....[122]....
        /*0a8c*/ 	.word	0x00020c80


	//   ....[123]....
        /*0a90*/ 	.word	0x00020ca0


	//   ....[124]....
        /*0a94*/ 	.word	0x00020cd0


	//   ....[125]....
        /*0a98*/ 	.word	0x00021510


	//   ....[126]....
        /*0a9c*/ 	.word	0x00021520


	//   ....[127]....
        /*0aa0*/ 	.word	0x00021550


	//   ....[128]....
        /*0aa4*/ 	.word	0x000215a0


	//   ....[129]....
        /*0aa8*/ 	.word	0x000215b0


	//   ....[130]....
        /*0aac*/ 	.word	0x00021610


	//   ....[131]....
        /*0ab0*/ 	.word	0x00021640


	//   ....[132]....
        /*0ab4*/ 	.word	0x00021680


	//   ....[133]....
        /*0ab8*/ 	.word	0x000216b0


	//   ....[134]....
        /*0abc*/ 	.word	0x000216f0


	//   ....[135]....
        /*0ac0*/ 	.word	0x00021720


	//   ....[136]....
        /*0ac4*/ 	.word	0x00021760


	//   ....[137]....
        /*0ac8*/ 	.word	0x00021a10


	//   ....[138]....
        /*0acc*/ 	.word	0x00021a40


	//   ....[139]....
        /*0ad0*/ 	.word	0x00021a50


	//   ....[140]....
        /*0ad4*/ 	.word	0x00021ae0


	//   ....[141]....
        /*0ad8*/ 	.word	0x00021af0


	//   ....[142]....
        /*0adc*/ 	.word	0x00021b80


	//   ....[143]....
        /*0ae0*/ 	.word	0x00021b90


	//   ....[144]....
        /*0ae4*/ 	.word	0x00021c20


	//   ....[145]....
        /*0ae8*/ 	.word	0x00021c30


	//   ....[146]....
        /*0aec*/ 	.word	0x00021cc0


	//   ....[147]....
        /*0af0*/ 	.word	0x00021cd0


	//   ....[148]....
        /*0af4*/ 	.word	0x00021ce0


	//   ....[149]....
        /*0af8*/ 	.word	0x00022300


	//   ....[150]....
        /*0afc*/ 	.word	0x00022340


	//   ....[151]....
        /*0b00*/ 	.word	0x00022390


	//   ....[152]....
        /*0b04*/ 	.word	0x000223c0


	//   ....[153]....
        /*0b08*/ 	.word	0x00022450


	//   ....[154]....
        /*0b0c*/ 	.word	0x00022480


	//   ....[155]....
        /*0b10*/ 	.word	0x000224f0


	//   ....[156]....
        /*0b14*/ 	.word	0x00022520


	//   ....[157]....
        /*0b18*/ 	.word	0x00022590


	//   ....[158]....
        /*0b1c*/ 	.word	0x000225b0


	//   ....[159]....
        /*0b20*/ 	.word	0x000225f0


	//   ....[160]....
        /*0b24*/ 	.word	0x00022640


	//   ....[161]....
        /*0b28*/ 	.word	0x00022a60


	//   ....[162]....
        /*0b2c*/ 	.word	0x00022a90


	//   ....[163]....
        /*0b30*/ 	.word	0x00022ac0


	//   ....[164]....
        /*0b34*/ 	.word	0x00022af0


	//   ....[165]....
        /*0b38*/ 	.word	0x00022b20


	//   ....[166]....
        /*0b3c*/ 	.word	0x00022b50


	//   ....[167]....
        /*0b40*/ 	.word	0x00022b80


	//   ....[168]....
        /*0b44*/ 	.word	0x00022bb0


	//   ....[169]....
        /*0b48*/ 	.word	0x00022d40


	//   ....[170]....
        /*0b4c*/ 	.word	0x00022d70


	//   ....[171]....
        /*0b50*/ 	.word	0x00022da0


	//   ....[172]....
        /*0b54*/ 	.word	0x00022dd0


	//   ....[173]....
        /*0b58*/ 	.word	0x00022e00


	//   ....[174]....
        /*0b5c*/ 	.word	0x00022e30


	//   ....[175]....
        /*0b60*/ 	.word	0x00022ef0


	//   ....[176]....
        /*0b64*/ 	.word	0x00022f10


	//   ....[177]....
        /*0b68*/ 	.word	0x00022f80


	//   ....[178]....
        /*0b6c*/ 	.word	0x00023630


	//   ....[179]....
        /*0b70*/ 	.word	0x00023950


	//   ....[180]....
        /*0b74*/ 	.word	0x000239e0


	//   ....[181]....
        /*0b78*/ 	.word	0x00023a80


	//   ....[182]....
        /*0b7c*/ 	.word	0x00023b10


	//   ....[183]....
        /*0b80*/ 	.word	0x00023c00


	//   ....[184]....
        /*0b84*/ 	.word	0x00023c90


	//   ....[185]....
        /*0b88*/ 	.word	0x00023d30


	//   ....[186]....
        /*0b8c*/ 	.word	0x00023dc0


	//   ....[187]....
        /*0b90*/ 	.word	0x00023eb0


	//   ....[188]....
        /*0b94*/ 	.word	0x00023f40


	//   ....[189]....
        /*0b98*/ 	.word	0x00023fe0


	//   ....[190]....
        /*0b9c*/ 	.word	0x00024070


	//   ....[191]....
        /*0ba0*/ 	.word	0x00024160


	//   ....[192]....
        /*0ba4*/ 	.word	0x000241f0


	//   ....[193]....
        /*0ba8*/ 	.word	0x00024240


	//   ....[194]....
        /*0bac*/ 	.word	0x00024290


	//   ....[195]....
        /*0bb0*/ 	.word	0x00024320


	//   ....[196]....
        /*0bb4*/ 	.word	0x000243b0


	//   ....[197]....
        /*0bb8*/ 	.word	0x00024400


	//   ....[198]....
        /*0bbc*/ 	.word	0x00024450


	//   ....[199]....
        /*0bc0*/ 	.word	0x00024540


	//   ....[200]....
        /*0bc4*/ 	.word	0x000245d0


	//   ....[201]....
        /*0bc8*/ 	.word	0x00024620


	//   ....[202]....
        /*0bcc*/ 	.word	0x00024670


	//   ....[203]....
        /*0bd0*/ 	.word	0x00024700


	//   ....[204]....
        /*0bd4*/ 	.word	0x00024790


	//   ....[205]....
        /*0bd8*/ 	.word	0x000247e0


	//   ....[206]....
        /*0bdc*/ 	.word	0x00024830


	//   ....[207]....
        /*0be0*/ 	.word	0x00024b30


	//   ....[208]....
        /*0be4*/ 	.word	0x00024e10


	//   ....[209]....
        /*0be8*/ 	.word	0x00024f00


	//   ....[210]....
        /*0bec*/ 	.word	0x00024fa0


	//   ....[211]....
        /*0bf0*/ 	.word	0x000250d0


	//   ....[212]....
        /*0bf4*/ 	.word	0x00025130


	//   ....[213]....
        /*0bf8*/ 	.word	0x00025260


	//   ....[214]....
        /*0bfc*/ 	.word	0x000252c0


	//   ....[215]....
        /*0c00*/ 	.word	0x000253f0


	//   ....[216]....
        /*0c04*/ 	.word	0x00025450


	//   ....[217]....
        /*0c08*/ 	.word	0x00025580


	//   ....[218]....
        /*0c0c*/ 	.word	0x000255e0


	//   ....[219]....
        /*0c10*/ 	.word	0x00025700


	//   ....[220]....
        /*0c14*/ 	.word	0x00025750


	//   ....[221]....
        /*0c18*/ 	.word	0x00025800


	//   ....[222]....
        /*0c1c*/ 	.word	0x00025870


	//   ....[223]....
        /*0c20*/ 	.word	0x00025980


	//   ....[224]....
        /*0c24*/ 	.word	0x000259d0


	//   ....[225]....
        /*0c28*/ 	.word	0x00025af0


	//   ....[226]....
        /*0c2c*/ 	.word	0x00025b40


	//   ....[227]....
        /*0c30*/ 	.word	0x00025c60


	//   ....[228]....
        /*0c34*/ 	.word	0x00025cb0


	//   ....[229]....
        /*0c38*/ 	.word	0x00025dd0


	//   ....[230]....
        /*0c3c*/ 	.word	0x00025e20


	//   ....[231]....
        /*0c40*/ 	.word	0x00025f40


	//   ....[232]....
        /*0c44*/ 	.word	0x00025f90


	//   ....[233]....
        /*0c48*/ 	.word	0x000260a0


	//   ....[234]....
        /*0c4c*/ 	.word	0x000260f0


	//   ....[235]....
        /*0c50*/ 	.word	0x000261f0


	//   ....[236]....
        /*0c54*/ 	.word	0x00026240


	//   ....[237]....
        /*0c58*/ 	.word	0x00026370


	//   ....[238]....
        /*0c5c*/ 	.word	0x00026440


	//   ....[239]....
        /*0c60*/ 	.word	0x00026570


	//   ....[240]....
        /*0c64*/ 	.word	0x000265c0


	//   ....[241]....
        /*0c68*/ 	.word	0x000266b0


	//   ....[242]....
        /*0c6c*/ 	.word	0x00026700


	//   ....[243]....
        /*0c70*/ 	.word	0x000267f0


	//   ....[244]....
        /*0c74*/ 	.word	0x00026840


	//   ....[245]....
        /*0c78*/ 	.word	0x00026930


	//   ....[246]....
        /*0c7c*/ 	.word	0x00026980


	//   ....[247]....
        /*0c80*/ 	.word	0x00026a90


	//   ....[248]....
        /*0c84*/ 	.word	0x00026ae0


	//   ....[249]....
        /*0c88*/ 	.word	0x00026bd0


	//   ....[250]....
        /*0c8c*/ 	.word	0x00026c70


	//   ....[251]....
        /*0c90*/ 	.word	0x00026d90


	//   ....[252]....
        /*0c94*/ 	.word	0x00026de0


	//   ....[253]....
        /*0c98*/ 	.word	0x00026f00


	//   ....[254]....
        /*0c9c*/ 	.word	0x00026f50


	//   ....[255]....
        /*0ca0*/ 	.word	0x00027070


	//   ....[0]....
        /*0ca4*/ 	.word	0x000270c0


	//   ....[1]....
        /*0ca8*/ 	.word	0x000271e0


	//   ....[2]....
        /*0cac*/ 	.word	0x00027230


	//   ....[3]....
        /*0cb0*/ 	.word	0x00027350


	//   ....[4]....
        /*0cb4*/ 	.word	0x000273a0


	//   ....[5]....
        /*0cb8*/ 	.word	0x00027480


	//   ....[6]....
        /*0cbc*/ 	.word	0x00027530


	//   ....[7]....
        /*0cc0*/ 	.word	0x00027690


	//   ....[8]....
        /*0cc4*/ 	.word	0x000276e0


	//   ....[9]....
        /*0cc8*/ 	.word	0x000277f0


	//   ....[10]....
        /*0ccc*/ 	.word	0x00027840


	//   ....[11]....
        /*0cd0*/ 	.word	0x00027950


	//   ....[12]....
        /*0cd4*/ 	.word	0x000279a0


	//   ....[13]....
        /*0cd8*/ 	.word	0x00027ab0


	//   ....[14]....
        /*0cdc*/ 	.word	0x00027b00


	//   ....[15]....
        /*0ce0*/ 	.word	0x00027c00


	//   ....[16]....
        /*0ce4*/ 	.word	0x00027c50


	//   ....[17]....
        /*0ce8*/ 	.word	0x00027ce0


	//   ....[18]....
        /*0cec*/ 	.word	0x00027d80


	//   ....[19]....
        /*0cf0*/ 	.word	0x00027eb0


	//   ....[20]....
        /*0cf4*/ 	.word	0x00027f20


	//   ....[21]....
        /*0cf8*/ 	.word	0x00027f90


	//   ....[22]....
        /*0cfc*/ 	.word	0x00028000


	//   ....[23]....
        /*0d00*/ 	.word	0x00028070


	//   ....[24]....
        /*0d04*/ 	.word	0x000280f0


	//   ....[25]....
        /*0d08*/ 	.word	0x00028180


	//   ....[26]....
        /*0d0c*/ 	.word	0x00028210


	//   ....[27]....
        /*0d10*/ 	.word	0x00028280


	//   ....[28]....
        /*0d14*/ 	.word	0x000282f0


	//   ....[29]....
        /*0d18*/ 	.word	0x00028360


	//   ....[30]....
        /*0d1c*/ 	.word	0x000283e0


	//   ....[31]....
        /*0d20*/ 	.word	0x00028450


	//   ....[32]....
        /*0d24*/ 	.word	0x000284f0


	//   ....[33]....
        /*0d28*/ 	.word	0x00028580


	//   ....[34]....
        /*0d2c*/ 	.word	0x000286a0


	//----- nvinfo : EIATTR_REG_RECONFIG
	.align		4
.L_823:
        /*0d30*/ 	.byte	0x01, 0x54
	.zero		2


	//----- nvinfo : EIATTR_SYSCALL_OFFSETS
	.align		4
        /*0d34*/ 	.byte	0x04, 0x46
        /*0d36*/ 	.short	(.L_825 - .L_824)


	//   ....[0]....
.L_824:
        /*0d38*/ 	.word	0x00001b70


	//   ....[1]....
        /*0d3c*/ 	.word	0x00001cc0


	//   ....[2]....
        /*0d40*/ 	.word	0x0000b080


	//   ....[3]....
        /*0d44*/ 	.word	0x0000b3b0


	//   ....[4]....
        /*0d48*/ 	.word	0x0001f2b0


	//   ....[5]....
        /*0d4c*/ 	.word	0x0001f400


	//   ....[6]....
        /*0d50*/ 	.word	0x0001f4f0


	//   ....[7]....
        /*0d54*/ 	.word	0x00020490


	//----- nvinfo : EIATTR_MBARRIER_INSTR_OFFSETS
	.align		4
.L_825:
        /*0d58*/ 	.byte	0x04, 0x39
        /*0d5a*/ 	.short	(.L_827 - .L_826)


	//   ....[0]....
.L_826:
        /*0d5c*/ 	.word	0x00000270
        /*0d60*/ 	.word	0x000000ff
        /*0d64*/ 	.word	0x00030800
        /*0d68*/ 	.short	0x0100
        /*0d6a*/ 	.byte	0x08
	.zero		1


	//   ....[1]....
        /*0d6c*/ 	.word	0x00000280
        /*0d70*/ 	.word	0x000000ff
        /*0d74*/ 	.word	0x00030820
        /*0d78*/ 	.short	0x0100
        /*0d7a*/ 	.byte	0x08
	.zero		1


	//   ....[2]....
        /*0d7c*/ 	.word	0x00000370
        /*0d80*/ 	.word	0x000000ff
        /*0d84*/ 	.word	0x00030830
        /*0d88*/ 	.short	0x0100
        /*0d8a*/ 	.byte	0x08
	.zero		1


	//   ....[3]....
        /*0d8c*/ 	.word	0x00000380
        /*0d90*/ 	.word	0x000000ff
        /*0d94*/ 	.word	0x00030840
        /*0d98*/ 	.short	0x0100
        /*0d9a*/ 	.byte	0x08
	.zero		1


	//   ....[4]....
        /*0d9c*/ 	.word	0x00000390
        /*0da0*/ 	.word	0x000000ff
        /*0da4*/ 	.word	0x00030838
        /*0da8*/ 	.short	0x0100
        /*0daa*/ 	.byte	0x08
	.zero		1


	//   ....[5]....
        /*0dac*/ 	.word	0x000003a0
        /*0db0*/ 	.word	0x000000ff
        /*0db4*/ 	.word	0x00030848
        /*0db8*/ 	.short	0x0100
        /*0dba*/ 	.byte	0x08
	.zero		1


	//   ....[6]....
        /*0dbc*/ 	.word	0x000004d0
        /*0dc0*/ 	.word	0x000000ff
        /*0dc4*/ 	.word	0x00030850
        /*0dc8*/ 	.short	0x0100
        /*0dca*/ 	.byte	0x08
	.zero		1


	//   ....[7]....
        /*0dcc*/ 	.word	0x000004e0
        /*0dd0*/ 	.word	0x000000ff
        /*0dd4*/ 	.word	0x00030860
        /*0dd8*/ 	.short	0x0100
        /*0dda*/ 	.byte	0x08
	.zero		1


	//   ....[8]....
        /*0ddc*/ 	.word	0x000004f0
        /*0de0*/ 	.word	0x000000ff
        /*0de4*/ 	.word	0x00030858
        /*0de8*/ 	.short	0x0100
        /*0dea*/ 	.byte	0x08
	.zero		1


	//   ....[9]....
        /*0dec*/ 	.word	0x00000500
        /*0df0*/ 	.word	0x000000ff
        /*0df4*/ 	.word	0x00030868
        /*0df8*/ 	.short	0x0100
        /*0dfa*/ 	.byte	0x08
	.zero		1


	//   ....[10]....
        /*0dfc*/ 	.word	0x000005f0
        /*0e00*/ 	.word	0x000000ff
        /*0e04*/ 	.word	0x00030870
        /*0e08*/ 	.short	0x0100
        /*0e0a*/ 	.byte	0x06
	.zero		1


	//   ....[11]....
        /*0e0c*/ 	.word	0x00000600
        /*0e10*/ 	.word	0x000000ff
        /*0e14*/ 	.word	0x00030880
        /*0e18*/ 	.short	0x0100
        /*0e1a*/ 	.byte	0x06
	.zero		1


	//   ....[12]....
        /*0e1c*/ 	.word	0x00000610
        /*0e20*/ 	.word	0x000000ff
        /*0e24*/ 	.word	0x00030878
        /*0e28*/ 	.short	0x0100
        /*0e2a*/ 	.byte	0x06
	.zero		1


	//   ....[13]....
        /*0e2c*/ 	.word	0x00000620
        /*0e30*/ 	.word	0x000000ff
        /*0e34*/ 	.word	0x00030888
        /*0e38*/ 	.short	0x0100
        /*0e3a*/ 	.byte	0x06
	.zero		1


	//   ....[14]....
        /*0e3c*/ 	.word	0x00000750
        /*0e40*/ 	.word	0x000000ff
        /*0e44*/ 	.word	0x00030890
        /*0e48*/ 	.short	0x0100
        /*0e4a*/ 	.byte	0x08
	.zero		1


	//   ....[15]....
        /*0e4c*/ 	.word	0x00000760
        /*0e50*/ 	.word	0x000000ff
        /*0e54*/ 	.word	0x000308a0
        /*0e58*/ 	.short	0x0100
        /*0e5a*/ 	.byte	0x08
	.zero		1


	//   ....[16]....
        /*0e5c*/ 	.word	0x00000770
        /*0e60*/ 	.word	0x000000ff
        /*0e64*/ 	.word	0x00030898
        /*0e68*/ 	.short	0x0100
        /*0e6a*/ 	.byte	0x08
	.zero		1


	//   ....[17]....
        /*0e6c*/ 	.word	0x00000780
        /*0e70*/ 	.word	0x000000ff
        /*0e74*/ 	.word	0x000308a8
        /*0e78*/ 	.short	0x0100
        /*0e7a*/ 	.byte	0x08
	.zero		1


	//   ....[18]....
        /*0e7c*/ 	.word	0x000008b0
        /*0e80*/ 	.word	0x000000ff
        /*0e84*/ 	.word	0x000308b0
        /*0e88*/ 	.short	0x0100
        /*0e8a*/ 	.byte	0x08
	.zero		1


	//   ....[19]....
        /*0e8c*/ 	.word	0x000008c0
        /*0e90*/ 	.word	0x000000ff
        /*0e94*/ 	.word	0x000308c0
        /*0e98*/ 	.short	0x0100
        /*0e9a*/ 	.byte	0x08
	.zero		1


	//   ....[20]....
        /*0e9c*/ 	.word	0x000008d0
        /*0ea0*/ 	.word	0x000000ff
        /*0ea4*/ 	.word	0x000308b8
        /*0ea8*/ 	.short	0x0100
        /*0eaa*/ 	.byte	0x08
	.zero		1


	//   ....[21]....
        /*0eac*/ 	.word	0x000008e0
        /*0eb0*/ 	.word	0x000000ff
        /*0eb4*/ 	.word	0x000308c8
        /*0eb8*/ 	.short	0x0100
        /*0eba*/ 	.byte	0x08
	.zero		1


	//   ....[22]....
        /*0ebc*/ 	.word	0x000036e0
        /*0ec0*/ 	.word	0x00000057
        /*0ec4*/ 	.word	0x00030890
        /*0ec8*/ 	.short	0x010a
        /*0eca*/ 	.byte	0x3f
	.zero		1


	//   ....[23]....
        /*0ecc*/ 	.word	0x00006bd0
        /*0ed0*/ 	.word	0x00000057
        /*0ed4*/ 	.word	0x00030890
        /*0ed8*/ 	.short	0x010a
        /*0eda*/ 	.byte	0x3f
	.zero		1


	//   ....[24]....
        /*0edc*/ 	.word	0x00009a80
        /*0ee0*/ 	.word	0x00000057
        /*0ee4*/ 	.word	0x00030890
        /*0ee8*/ 	.short	0x010a
        /*0eea*/ 	.byte	0x3f
	.zero		1


	//   ....[25]....
        /*0eec*/ 	.word	0x0000a260
        /*0ef0*/ 	.word	0x0000000b
        /*0ef4*/ 	.word	0x00000000
        /*0ef8*/ 	.short	0x0101
        /*0efa*/ 	.byte	0x3f
	.zero		1


	//   ....[26]....
        /*0efc*/ 	.word	0x0000a2a0
        /*0f00*/ 	.word	0x00000057
        /*0f04*/ 	.word	0x000308b0
        /*0f08*/ 	.short	0x010a
        /*0f0a*/ 	.byte	0x3f
	.zero		1


	//   ....[27]....
        /*0f0c*/ 	.word	0x0000a9c0
        /*0f10*/ 	.word	0x00000057
        /*0f14*/ 	.word	0x00000000
        /*0f18*/ 	.short	0x0101
        /*0f1a*/ 	.byte	0x3f
	.zero		1


	//   ....[28]....
        /*0f1c*/ 	.word	0x0000b110
        /*0f20*/ 	.word	0x00000012
        /*0f24*/ 	.word	0x00030800
        /*0f28*/ 	.short	0x010a
        /*0f2a*/ 	.byte	0x3f
	.zero		1


	//   ....[29]....
        /*0f2c*/ 	.word	0x0000b160
        /*0f30*/ 	.word	0x00000012
        /*0f34*/ 	.word	0x00030800
        /*0f38*/ 	.short	0x010a
        /*0f3a*/ 	.byte	0x3f
	.zero		1


	//   ....[30]....
        /*0f3c*/ 	.word	0x0000c600
        /*0f40*/ 	.word	0x00000012
        /*0f44*/ 	.word	0x00030800
        /*0f48*/ 	.short	0x010a
        /*0f4a*/ 	.byte	0x3f
	.zero		1


	//   ....[31]....
        /*0f4c*/ 	.word	0x0000f7d0
        /*0f50*/ 	.word	0x00000012
        /*0f54*/ 	.word	0x00030800
        /*0f58*/ 	.short	0x010a
        /*0f5a*/ 	.byte	0x3f
	.zero		1


	//   ....[32]....
        /*0f5c*/ 	.word	0x00012000
        /*0f60*/ 	.word	0x00000000
        /*0f64*/ 	.word	0x00030830
        /*0f68*/ 	.short	0x010a
        /*0f6a*/ 	.byte	0x3f
	.zero		1


	//   ....[33]....
        /*0f6c*/ 	.word	0x00012040
        /*0f70*/ 	.word	0x00000000
        /*0f74*/ 	.word	0x00030830
        /*0f78*/ 	.short	0x010a
        /*0f7a*/ 	.byte	0x3f
	.zero		1


	//   ....[34]....
        /*0f7c*/ 	.word	0x00013b60
        /*0f80*/ 	.word	0x00000007
        /*0f84*/ 	.word	0x00000000
        /*0f88*/ 	.short	0x0101
        /*0f8a*/ 	.byte	0x3f
	.zero		1


	//   ....[35]....
        /*0f8c*/ 	.word	0x000143c0
        /*0f90*/ 	.word	0x0000000c
        /*0f94*/ 	.word	0x00030830
        /*0f98*/ 	.short	0x010a
        /*0f9a*/ 	.byte	0x3f
	.zero		1


	//   ....[36]....
        /*0f9c*/ 	.word	0x00014440
        /*0fa0*/ 	.word	0x0000000c
        /*0fa4*/ 	.word	0x00030830
        /*0fa8*/ 	.short	0x010a
        /*0faa*/ 	.byte	0x3f
	.zero		1


	//   ....[37]....
        /*0fac*/ 	.word	0x000150c0
        /*0fb0*/ 	.word	0x0000000d
        /*0fb4*/ 	.word	0x00030850
        /*0fb8*/ 	.short	0x010a
        /*0fba*/ 	.byte	0x3f
	.zero		1


	//   ....[38]....
        /*0fbc*/ 	.word	0x00015110
        /*0fc0*/ 	.word	0x0000000d
        /*0fc4*/ 	.word	0x00030850
        /*0fc8*/ 	.short	0x010a
        /*0fca*/ 	.byte	0x3f
	.zero		1


	//   ....[39]....
        /*0fcc*/ 	.word	0x000154a0
        /*0fd0*/ 	.word	0x0000000c
        /*0fd4*/ 	.word	0x00000000
        /*0fd8*/ 	.short	0x0101
        /*0fda*/ 	.byte	0x3f
	.zero		1


	//   ....[40]....
        /*0fdc*/ 	.word	0x00016960
        /*0fe0*/ 	.word	0x0000000d
        /*0fe4*/ 	.word	0x00000000
        /*0fe8*/ 	.short	0x0101
        /*0fea*/ 	.byte	0x3f
	.zero		1


	//   ....[41]....
        /*0fec*/ 	.word	0x00016c30
        /*0ff0*/ 	.word	0x00000002
        /*0ff4*/ 	.word	0x00030830
        /*0ff8*/ 	.short	0x010a
        /*0ffa*/ 	.byte	0x3f
	.zero		1


	//   ....[42]....
        /*0ffc*/ 	.word	0x00016cb0
        /*1000*/ 	.word	0x00000002
        /*1004*/ 	.word	0x00030830
        /*1008*/ 	.short	0x010a
        /*100a*/ 	.byte	0x3f
	.zero		1


	//   ....[43]....
        /*100c*/ 	.word	0x00017930
        /*1010*/ 	.word	0x0000000c
        /*1014*/ 	.word	0x00030850
        /*1018*/ 	.short	0x010a
        /*101a*/ 	.byte	0x3f
	.zero		1


	//   ....[44]....
        /*101c*/ 	.word	0x00017980
        /*1020*/ 	.word	0x0000000c
        /*1024*/ 	.word	0x00030850
        /*1028*/ 	.short	0x010a
        /*102a*/ 	.byte	0x3f
	.zero		1


	//   ....[45]....
        /*102c*/ 	.word	0x00018210
        /*1030*/ 	.word	0x00000082
        /*1034*/ 	.word	0x00000000
        /*1038*/ 	.short	0x0101
        /*103a*/ 	.byte	0x3f
	.zero		1


	//   ....[46]....
        /*103c*/ 	.word	0x00018aa0
        /*1040*/ 	.word	0x0000000c
        /*1044*/ 	.word	0x00000000
        /*1048*/ 	.short	0x0101
        /*104a*/ 	.byte	0x3f
	.zero		1


	//   ....[47]....
        /*104c*/ 	.word	0x000192b0
        /*1050*/ 	.word	0x0000000a
        /*1054*/ 	.word	0x00030850
        /*1058*/ 	.short	0x010a
        /*105a*/ 	.byte	0x3f
	.zero		1


	//   ....[48]....
        /*105c*/ 	.word	0x00019350
        /*1060*/ 	.word	0x0000000a
        /*1064*/ 	.word	0x00030850
        /*1068*/ 	.short	0x010a
        /*106a*/ 	.byte	0x3f
	.zero		1


	//   ....[49]....
        /*106c*/ 	.word	0x00019840
        /*1070*/ 	.word	0x000000d4
        /*1074*/ 	.word	0x00000000
        /*1078*/ 	.short	0x0101
        /*107a*/ 	.byte	0x3f
	.zero		1


	//   ....[50]....
        /*107c*/ 	.word	0x0001b430
        /*1080*/ 	.word	0x00000000
        /*1084*/ 	.word	0x00000000
        /*1088*/ 	.short	0x0101
        /*108a*/ 	.byte	0x3f
	.zero		1


	//   ....[51]....
        /*108c*/ 	.word	0x0001dc70
        /*1090*/ 	.word	0x00000016
        /*1094*/ 	.word	0x00030820
        /*1098*/ 	.short	0x010a
        /*109a*/ 	.byte	0x3f
	.zero		1


	//   ....[52]....
        /*109c*/ 	.word	0x0001dd00
        /*10a0*/ 	.word	0x0000000b
        /*10a4*/ 	.word	0x000308a0
        /*10a8*/ 	.short	0x010a
        /*10aa*/ 	.byte	0x3f
	.zero		1


	//   ....[53]....
        /*10ac*/ 	.word	0x0001e150
        /*10b0*/ 	.word	0x0000000b
        /*10b4*/ 	.word	0x000308c0
        /*10b8*/ 	.short	0x010a
        /*10ba*/ 	.byte	0x3f
	.zero		1


	//   ....[54]....
        /*10bc*/ 	.word	0x0001e660
        /*10c0*/ 	.word	0x0000000a
        /*10c4*/ 	.word	0x000308a0
        /*10c8*/ 	.short	0x010a
        /*10ca*/ 	.byte	0x3f
	.zero		1


	//   ....[55]....
        /*10cc*/ 	.word	0x0001eaa0
        /*10d0*/ 	.word	0x0000000a
        /*10d4*/ 	.word	0x000308c0
        /*10d8*/ 	.short	0x010a
        /*10da*/ 	.byte	0x3f
	.zero		1


	//   ....[56]....
        /*10dc*/ 	.word	0x0001fab0
        /*10e0*/ 	.word	0x00000007
        /*10e4*/ 	.word	0x00030840
        /*10e8*/ 	.short	0x010a
        /*10ea*/ 	.byte	0x3f
	.zero		1


	//   ....[57]....
        /*10ec*/ 	.word	0x00020190
        /*10f0*/ 	.word	0x00000007
        /*10f4*/ 	.word	0x00030830
        /*10f8*/ 	.short	0x0107
        /*10fa*/ 	.byte	0x3f
	.zero		1


	//   ....[58]....
        /*10fc*/ 	.word	0x00020260
        /*1100*/ 	.word	0x00000007
        /*1104*/ 	.word	0x00030830
        /*1108*/ 	.short	0x0101
        /*110a*/ 	.byte	0x3f
	.zero		1


	//   ....[59]....
        /*110c*/ 	.word	0x00020e00
        /*1110*/ 	.word	0x00000016
        /*1114*/ 	.word	0x00030800
        /*1118*/ 	.short	0x0107
        /*111a*/ 	.byte	0x3f
	.zero		1


	//   ....[60]....
        /*111c*/ 	.word	0x00020f00
        /*1120*/ 	.word	0x00000016
        /*1124*/ 	.word	0x00030800
        /*1128*/ 	.short	0x0101
        /*112a*/ 	.byte	0x3f
	.zero		1


	//   ....[61]....
        /*112c*/ 	.word	0x00020f20
        /*1130*/ 	.word	0x00000016
        /*1134*/ 	.word	0x00030820
        /*1138*/ 	.short	0x010a
        /*113a*/ 	.byte	0x3f
	.zero		1


	//   ....[62]....
        /*113c*/ 	.word	0x00021300
        /*1140*/ 	.word	0x00000007
        /*1144*/ 	.word	0x00030840
        /*1148*/ 	.short	0x010a
        /*114a*/ 	.byte	0x3f
	.zero		1


	//   ....[63]....
        /*114c*/ 	.word	0x00021830
        /*1150*/ 	.word	0x00000007
        /*1154*/ 	.word	0x00030830
        /*1158*/ 	.short	0x0107
        /*115a*/ 	.byte	0x3f
	.zero		1


	//   ....[64]....
        /*115c*/ 	.word	0x000218f0
        /*1160*/ 	.word	0x00000007
        /*1164*/ 	.word	0x00030830
        /*1168*/ 	.short	0x0101
        /*116a*/ 	.byte	0x3f
	.zero		1


	//   ....[65]....
        /*116c*/ 	.word	0x00021950
        /*1170*/ 	.word	0x00000006
        /*1174*/ 	.word	0x00030860
        /*1178*/ 	.short	0x010a
        /*117a*/ 	.byte	0x3f
	.zero		1


	//   ....[66]....
        /*117c*/ 	.word	0x00021ed0
        /*1180*/ 	.word	0x00000006
        /*1184*/ 	.word	0x00030850
        /*1188*/ 	.short	0x0107
        /*118a*/ 	.byte	0x3f
	.zero		1


	//   ....[67]....
        /*118c*/ 	.word	0x00022030
        /*1190*/ 	.word	0x00000006
        /*1194*/ 	.word	0x00030850
        /*1198*/ 	.short	0x0101
        /*119a*/ 	.byte	0x3f
	.zero		1


	//   ....[68]....
        /*119c*/ 	.word	0x00022250
        /*11a0*/ 	.word	0x00000000
        /*11a4*/ 	.word	0x00030860
        /*11a8*/ 	.short	0x010a
        /*11aa*/ 	.byte	0x3f
	.zero		1


	//   ....[69]....
        /*11ac*/ 	.word	0x00022780
        /*11b0*/ 	.word	0x00000000
        /*11b4*/ 	.word	0x00030850
        /*11b8*/ 	.short	0x0107
        /*11ba*/ 	.byte	0x3f
	.zero		1


	//   ....[70]....
        /*11bc*/ 	.word	0x00022840
        /*11c0*/ 	.word	0x00000000
        /*11c4*/ 	.word	0x00030850
        /*11c8*/ 	.short	0x0101
        /*11ca*/ 	.byte	0x3f
	.zero		1


	//   ....[71]....
        /*11cc*/ 	.word	0x000235b0
        /*11d0*/ 	.word	0x00000007
        /*11d4*/ 	.word	0x00030820
        /*11d8*/ 	.short	0x010a
        /*11da*/ 	.byte	0x3f
	.zero		1


	//   ....[72]....
        /*11dc*/ 	.word	0x00023720
        /*11e0*/ 	.word	0x00000005
        /*11e4*/ 	.word	0x00030840
        /*11e8*/ 	.short	0x010a
        /*11ea*/ 	.byte	0x3f
	.zero		1


	//   ....[73]....
        /*11ec*/ 	.word	0x000237c0
        /*11f0*/ 	.word	0x00000003
        /*11f4*/ 	.word	0x00030840
        /*11f8*/ 	.short	0x010a
        /*11fa*/ 	.byte	0x3f
	.zero		1


	//   ....[74]....
        /*11fc*/ 	.word	0x00023800
        /*1200*/ 	.word	0x00000005
        /*1204*/ 	.word	0x00030860
        /*1208*/ 	.short	0x010a
        /*120a*/ 	.byte	0x3f
	.zero		1


	//   ....[75]....
        /*120c*/ 	.word	0x00023840
        /*1210*/ 	.word	0x00000003
        /*1214*/ 	.word	0x00030860
        /*1218*/ 	.short	0x010a
        /*121a*/ 	.byte	0x3f
	.zero		1


	//   ....[76]....
        /*121c*/ 	.word	0x000238a0
        /*1220*/ 	.word	0x00000057
        /*1224*/ 	.word	0x00030890
        /*1228*/ 	.short	0x010a
        /*122a*/ 	.byte	0x3f
	.zero		1


	//   ....[77]....
        /*122c*/ 	.word	0x00023b50
        /*1230*/ 	.word	0x00000057
        /*1234*/ 	.word	0x00030890
        /*1238*/ 	.short	0x010a
        /*123a*/ 	.byte	0x3f
	.zero		1


	//   ....[78]....
        /*123c*/ 	.word	0x00023e00
        /*1240*/ 	.word	0x00000057
        /*1244*/ 	.word	0x00030890
        /*1248*/ 	.short	0x010a
        /*124a*/ 	.byte	0x3f
	.zero		1


	//   ....[79]....
        /*124c*/ 	.word	0x000240b0
        /*1250*/ 	.word	0x00000057
        /*1254*/ 	.word	0x000308b0
        /*1258*/ 	.short	0x010a
        /*125a*/ 	.byte	0x3f
	.zero		1


	//   ....[80]....
        /*125c*/ 	.word	0x00024490
        /*1260*/ 	.word	0x00000012
        /*1264*/ 	.word	0x00030800
        /*1268*/ 	.short	0x010a
        /*126a*/ 	.byte	0x3f
	.zero		1


	//   ....[81]....
        /*126c*/ 	.word	0x00024870
        /*1270*/ 	.word	0x00000012
        /*1274*/ 	.word	0x00030800
        /*1278*/ 	.short	0x010a
        /*127a*/ 	.byte	0x3f
	.zero		1


	//   ....[82]....
        /*127c*/ 	.word	0x000248c0
        /*1280*/ 	.word	0x00000000
        /*1284*/ 	.word	0x00030830
        /*1288*/ 	.short	0x010a
        /*128a*/ 	.byte	0x3f
	.zero		1


	//   ....[83]....
        /*128c*/ 	.word	0x00024910
        /*1290*/ 	.word	0x0000000c
        /*1294*/ 	.word	0x00030830
        /*1298*/ 	.short	0x010a
        /*129a*/ 	.byte	0x3f
	.zero		1


	//   ....[84]....
        /*129c*/ 	.word	0x00024960
        /*12a0*/ 	.word	0x0000000d
        /*12a4*/ 	.word	0x00030850
        /*12a8*/ 	.short	0x010a
        /*12aa*/ 	.byte	0x3f
	.zero		1


	//   ....[85]....
        /*12ac*/ 	.word	0x000249b0
        /*12b0*/ 	.word	0x00000002
        /*12b4*/ 	.word	0x00030830
        /*12b8*/ 	.short	0x010a
        /*12ba*/ 	.byte	0x3f
	.zero		1


	//   ....[86]....
        /*12bc*/ 	.word	0x00024a00
        /*12c0*/ 	.word	0x0000000c
        /*12c4*/ 	.word	0x00030850
        /*12c8*/ 	.short	0x010a
        /*12ca*/ 	.byte	0x3f
	.zero		1


	//   ....[87]....
        /*12cc*/ 	.word	0x00024a50
        /*12d0*/ 	.word	0x0000000a
        /*12d4*/ 	.word	0x00030850
        /*12d8*/ 	.short	0x010a
        /*12da*/ 	.byte	0x3f
	.zero		1


	//   ....[88]....
        /*12dc*/ 	.word	0x00024bf0
        /*12e0*/ 	.word	0x00000016
        /*12e4*/ 	.word	0x00030820
        /*12e8*/ 	.short	0x010a
        /*12ea*/ 	.byte	0x3f
	.zero		1


	//   ....[89]....
        /*12ec*/ 	.word	0x00024c40
        /*12f0*/ 	.word	0x0000000b
        /*12f4*/ 	.word	0x000308a0
        /*12f8*/ 	.short	0x010a
        /*12fa*/ 	.byte	0x3f
	.zero		1


	//   ....[90]....
        /*12fc*/ 	.word	0x00024c90
        /*1300*/ 	.word	0x0000000b
        /*1304*/ 	.word	0x000308c0
        /*1308*/ 	.short	0x010a
        /*130a*/ 	.byte	0x3f
	.zero		1


	//   ....[91]....
        /*130c*/ 	.word	0x00024ce0
        /*1310*/ 	.word	0x0000000a
        /*1314*/ 	.word	0x000308a0
        /*1318*/ 	.short	0x010a
        /*131a*/ 	.byte	0x3f
	.zero		1


	//   ....[92]....
        /*131c*/ 	.word	0x00024d30
        /*1320*/ 	.word	0x0000000a
        /*1324*/ 	.word	0x000308c0
        /*1328*/ 	.short	0x010a
        /*132a*/ 	.byte	0x3f
	.zero		1


	//   ....[93]....
        /*132c*/ 	.word	0x00024e50
        /*1330*/ 	.word	0x00000007
        /*1334*/ 	.word	0x00030840
        /*1338*/ 	.short	0x010a
        /*133a*/ 	.byte	0x3f
	.zero		1


	//   ....[94]....
        /*133c*/ 	.word	0x00026270
        /*1340*/ 	.word	0x00000016
        /*1344*/ 	.word	0x00030820
        /*1348*/ 	.short	0x010a
        /*134a*/ 	.byte	0x3f
	.zero		1


	//   ....[95]....
        /*134c*/ 	.word	0x000262c0
        /*1350*/ 	.word	0x00000007
        /*1354*/ 	.word	0x00030840
        /*1358*/ 	.short	0x010a
        /*135a*/ 	.byte	0x3f
	.zero		1


	//   ....[96]....
        /*135c*/ 	.word	0x00026b20
        /*1360*/ 	.word	0x00000006
        /*1364*/ 	.word	0x00030860
        /*1368*/ 	.short	0x010a
        /*136a*/ 	.byte	0x3f
	.zero		1


	//   ....[97]....
        /*136c*/ 	.word	0x000273d0
        /*1370*/ 	.word	0x00000000
        /*1374*/ 	.word	0x00030860
        /*1378*/ 	.short	0x010a
        /*137a*/ 	.byte	0x3f
	.zero		1


	//   ....[98]....
        /*137c*/ 	.word	0x000285c0
        /*1380*/ 	.word	0x00000007
        /*1384*/ 	.word	0x00030820
        /*1388*/ 	.short	0x010a
        /*138a*/ 	.byte	0x3f
	.zero		1


	//   ....[99]....
        /*138c*/ 	.word	0x00028760
        /*1390*/ 	.word	0x00000005
        /*1394*/ 	.word	0x00030840
        /*1398*/ 	.short	0x010a
        /*139a*/ 	.byte	0x3f
	.zero		1


	//   ....[100]....
        /*139c*/ 	.word	0x000287b0
        /*13a0*/ 	.word	0x00000003
        /*13a4*/ 	.word	0x00030840
        /*13a8*/ 	.short	0x010a
        /*13aa*/ 	.byte	0x3f
	.zero		1


	//   ....[101]....
        /*13ac*/ 	.word	0x00028800
        /*13b0*/ 	.word	0x00000005
        /*13b4*/ 	.word	0x00030860
        /*13b8*/ 	.short	0x010a
        /*13ba*/ 	.byte	0x3f
	.zero		1


	//----- nvinfo : EIATTR_NUM_MBARRIERS
	.align		4
.L_827:
        /*13bc*/ 	.byte	0x03, 0x38
        /*13be*/ 	.short	0x0016


	//----- nvinfo : EIATTR_EXIT_INSTR_OFFSETS
	.align		4
        /*13c0*/ 	.byte	0x04, 0x1c
        /*13c2*/ 	.short	(.L_829 - .L_828)


	//   ....[0]....
.L_828:
        /*13c4*/ 	.word	0x00023890


	//----- nvinfo : EIATTR_MAX_THREADS
	.align		4
.L_829:
        /*13c8*/ 	.byte	0x04, 0x05
        /*13ca*/ 	.short	(.L_831 - .L_830)
.L_830:
        /*13cc*/ 	.word	0x00000180
        /*13d0*/ 	.word	0x00000001
        /*13d4*/ 	.word	0x00000001


	//----- nvinfo : EIATTR_CRS_STACK_SIZE
	.align		4
.L_831:
        /*13d8*/ 	.byte	0x04, 0x1e
        /*13da*/ 	.short	(.L_833 - .L_832)
.L_832:
        /*13dc*/ 	.word	0x00000000


	//----- nvinfo : EIATTR_CBANK_PARAM_SIZE
	.align		4
.L_833:
        /*13e0*/ 	.byte	0x03, 0x19
        /*13e2*/ 	.short	0x0af0


	//----- nvinfo : EIATTR_PARAM_CBANK
	.align		4
        /*13e4*/ 	.byte	0x04, 0x0a
        /*13e6*/ 	.short	(.L_835 - .L_834)
	.align		4
.L_834:
        /*13e8*/ 	.word	index@(.nv.constant0._ZN7cutlass13device_kernelIN5flash11enable_sm90INS1_16FlashAttnFwdSm90INS1_25CollectiveMainloopFwdSm90ILi2EN4cute5tupleIJNS5_1CILi1EEES8_S8_EEENS6_IJNS7_ILi128EEENS7_ILi96EEENS7_ILi192EEEEEELi192ENS_6half_tEfNS_4arch4Sm90ELb1ELb0ELb0ELb1ELb1ELb1ELb0ELb1ELb1ELb1ELb0ELb0EEENS1_21CollectiveEpilogueFwdINS6_IJSA_SC_SB_EEES9_SE_SG_Li256ELb1ELb1ELb0ELb0EEENS1_36VarlenDynamicPersistentTileSchedulerILi128ELi96ELi256ELi128ELb0ELb1ELb1ELb1ELb1ELb1EEEEEEEEEvNT_6ParamsE)
        /*13ec*/ 	.short	0x0210
        /*13ee*/ 	.short	0x0af0


	//----- nvinfo : EIATTR_SW_WAR
	.align		4
.L_835:
        /*13f0*/ 	.byte	0x04, 0x36
        /*13f2*/ 	.short	(.L_837 - .L_836)
.L_836:
        /*13f4*/ 	.word	0x00000008
.L_837:


//--------------------- .nv.info._ZN7cutlass13device_kernelIN5flash11enable_sm90INS1_16FlashAttnFwdSm90INS1_25CollectiveMainloopFwdSm90ILi2EN4cute5tupleIJNS5_1CILi1EEES8_S8_EEENS6_IJNS7_ILi128EEESA_SA_EEELi128ENS_6half_tEfNS_4arch4Sm90ELb0ELb0ELb0ELb0ELb1ELb0ELb0ELb1ELb1ELb1ELb0ELb0EEENS1_21CollectiveEpilogueFwdISB_S9_SC_SE_Li256ELb0ELb1ELb0ELb0EEENS1_29StaticPersistentTileSchedulerILb0EEEEEEEEEvNT_6ParamsE --------------------------
	.section	.nv.info._ZN7cutlass13device_kernelIN5flash11enable_sm90INS1_16FlashAttnFwdSm90INS1_25CollectiveMainloopFwdSm90ILi2EN4cute5tupleIJNS5_1CILi1EEES8_S8_EEENS6_IJNS7_ILi128EEESA_SA_EEELi128ENS_6half_tEfNS_4arch4Sm90ELb0ELb0ELb0ELb0ELb1ELb0ELb0ELb1ELb1ELb1ELb0ELb0EEENS1_21CollectiveEpilogueFwdISB_S9_SC_SE_Li256ELb0ELb1ELb0ELb0EEENS1_29StaticPersistentTileSchedulerILb0EEEEEEEEEvNT_6ParamsE,"",@"SHT_CUDA_INFO"
	.sectionflags	@""
	.align	4


	//----- nvinfo : EIATTR_CUDA_API_VERSION
	.align		4
        /*0000*/ 	.byte	0x04, 0x37
        /*0002*/ 	.short	(.L_839 - .L_838)
.L_838:
        /*0004*/ 	.word	0x00000082


	//----- nvinfo : EIATTR_KPARAM_INFO
	.align		4
.L_839:
        /*0008*/ 	.byte	0x04, 0x17
        /*000a*/ 	.short	(.L_841 - .L_840)
.L_840:
        /*000c*/ 	.word	0x00000000
        /*0010*/ 	.short	0x0000
        /*0012*/ 	.short	0x0070
        /*0014*/ 	.byte	0x00, 0xf0, 0x01, 0x28


	//----- nvinfo : EIATTR_SPARSE_MMA_MASK
	.align		4
.L_841:
        /*0018*/ 	.byte	0x03, 0x50
        /*001a*/ 	.short	0x0000


	//----- nvinfo : EIATTR_MAXREG_COUNT
	.align		4
        /*001c*/ 	.byte	0x03, 0x1b
        /*001e*/ 	.short	0x00a8


	//----- nvinfo : EIATTR_NUM_BARRIERS
	.align		4
        /*0020*/ 	.byte	0x02, 0x4c
        /*0022*/ 	.byte	0x10
	.zero		1


	//----- nvinfo : EIATTR_EXTERNS
	.align		4
        /*0024*/ 	.byte	0x04, 0x0f
        /*0026*/ 	.short	(.L_843 - .L_842)


	//   ....[0]....
	.align		4
.L_842:
        /*0028*/ 	.word	index@(__assertfail)


	//----- nvinfo : EIATTR_MERCURY_ISA_VERSION
	.align		4
.L_843:
        /*002c*/ 	.byte	0x03, 0x5f
        /*002e*/ 	.short	0x0101


	//----- nvinfo : EIATTR_INT_WARP_WIDE_INSTR_OFFSETS
	.align		4
        /*0030*/ 	.byte	0x04, 0x31
        /*0032*/ 	.short	(.L_845 - .L_844)


	//   ....[0]....
.L_844:
        /*0034*/ 	.word	0x000000b0


	//   ....[1]....
        /*0038*/ 	.word	0x000000c0


	//   ....[2]....
        /*003c*/ 	.word	0x00000160


	//----- nvinfo : EIATTR_COOP_GROUP_MASK_REGIDS
	.align		4
.L_845:
        /*0040*/ 	.byte	0x04, 0x29
        /*0042*/ 	.short	(.L_847 - .L_846)


	//   ....[0]....
.L_846:
        /*0044*/ 	.word	0xffffffff


	//   ....[1]....
        /*0048*/ 	.word	0xffffffff


	//   ....[2]....
        /*004c*/ 	.word	0xffffffff


	//   ....[3]....
        /*0050*/ 	.word	0xffffffff


	//   ....[4]....
        /*0054*/ 	.word	0xffffffff


	//   ....[5]....
        /*0058*/ 	.word	0xffffffff


	//   ....[6]....
        /*005c*/ 	.word	0xffffffff


	//   ....[7]....
        /*0060*/ 	.word	0xffffffff


	//   ....[8]....
        /*0064*/ 	.word	0xffffffff


	//   ....[9]....
        /*0068*/ 	.word	0xffffffff


	//   ....[10]....
        /*006c*/ 	.word	0xffffffff


	//   ....[11]....
        /*0070*/ 	.word	0xffffffff


	//   ....[12]....
        /*0074*/ 	.word	0xffffffff


	//   ....[13]....
        /*0078*/ 	.word	0xffffffff


	//   ....[14]....
        /*007c*/ 	.word	0xffffffff


	//   ....[15]....
        /*0080*/ 	.word	0xffffffff


	//   ....[16]....
        /*0084*/ 	.word	0xffffffff


	//   ....[17]....
        /*0088*/ 	.word	0xffffffff


	//   ....[18]....
        /*008c*/ 	.word	0xffffffff


	//   ....[19]....
        /*0090*/ 	.word	0xffffffff


	//   ....[20]....
        /*0094*/ 	.word	0xffffffff


	//   ....[21]....
        /*0098*/ 	.word	0xffffffff


	//   ....[22]....
        /*009c*/ 	.word	0xffffffff


	//   ....[23]....
        /*00a0*/ 	.word	0xffffffff


	//   ....[24]....
        /*00a4*/ 	.word	0xffffffff


	//   ....[25]....
        /*00a8*/ 	.word	0xffffffff


	//   ....[26]....
        /*00ac*/ 	.word	0xffffffff


	//   ....[27]....
        /*00b0*/ 	.word	0xffffffff


	//   ....[28]....
        /*00b4*/ 	.word	0xffffffff


	//   ....[29]....
        /*00b8*/ 	.word	0xffffffff


	//   ....[30]....
        /*00bc*/ 	.word	0xffffffff


	//   ....[31]....
        /*00c0*/ 	.word	0xffffffff


	//   ....[32]....
        /*00c4*/ 	.word	0xffffffff


	//   ....[33]....
        /*00c8*/ 	.word	0xffffffff


	//   ....[34]....
        /*00cc*/ 	.word	0xffffffff


	//   ....[35]....
        /*00d0*/ 	.word	0xffffffff


	//   ....[36]....
        /*00d4*/ 	.word	0xffffffff


	//   ....[37]....
        /*00d8*/ 	.word	0xffffffff


	//   ....[38]....
        /*00dc*/ 	.word	0xffffffff


	//   ....[39]....
        /*00e0*/ 	.word	0xffffffff


	//   ....[40]....
        /*00e4*/ 	.word	0xffffffff


	//   ....[41]....
        /*00e8*/ 	.word	0xffffffff


	//   ....[42]....
        /*00ec*/ 	.word	0xffffffff


	//   ....[43]....
        /*00f0*/ 	.word	0xffffffff


	//   ....[44]....
        /*00f4*/ 	.word	0xffffffff


	//   ....[45]....
        /*00f8*/ 	.word	0xffffffff


	//   ....[46]....
        /*00fc*/ 	.word	0xffffffff


	//   ....[47]....
        /*0100*/ 	.word	0xffffffff


	//   ....[48]....
        /*0104*/ 	.word	0xffffffff


	//   ....[49]....
        /*0108*/ 	.word	0xffffffff


	//   ....[50]....
        /*010c*/ 	.word	0xffffffff


	//   ....[51]....
        /*0110*/ 	.word	0xffffffff


	//   ....[52]....
        /*0114*/ 	.word	0xffffffff


	//   ....[53]....
        /*0118*/ 	.word	0xffffffff


	//   ....[54]....
        /*011c*/ 	.word	0xffffffff


	//   ....[55]....
        /*0120*/ 	.word	0xffffffff


	//   ....[56]....
        /*0124*/ 	.word	0xffffffff


	//   ....[57]....
        /*0128*/ 	.word	0xffffffff


	//   ....[58]....
        /*012c*/ 	.word	0xffffffff


	//   ....[59]....
        /*0130*/ 	.word	0xffffffff


	//   ....[60]....
        /*0134*/ 	.word	0xffffffff


	//   ....[61]....
        /*0138*/ 	.word	0xffffffff


	//   ....[62]....
        /*013c*/ 	.word	0xffffffff


	//   ....[63]....
        /*0140*/ 	.word	0xffffffff


	//   ....[64]....
        /*0144*/ 	.word	0xffffffff


	//   ....[65]....
        /*0148*/ 	.word	0xffffffff


	//   ....[66]....
        /*014c*/ 	.word	0xffffffff


	//   ....[67]....
        /*0150*/ 	.word	0xffffffff


	//   ....[68]....
        /*0154*/ 	.word	0xffffffff


	//   ....[69]....
        /*0158*/ 	.word	0xffffffff


	//   ....[70]....
        /*015c*/ 	.word	0xffffffff


	//   ....[71]....
        /*0160*/ 	.word	0xffffffff


	//   ....[72]....
        /*0164*/ 	.word	0xffffffff


	//   ....[73]....
        /*0168*/ 	.word	0xffffffff


	//   ....[74]....
        /*016c*/ 	.word	0xffffffff


	//   ....[75]....
        /*0170*/ 	.word	0xffffffff


	//   ....[76]....
        /*0174*/ 	.word	0xffffffff


	//   ....[77]....
        /*0178*/ 	.word	0xffffffff


	//   ....[78]....
        /*017c*/ 	.word	0xffffffff


	//   ....[79]....
        /*0180*/ 	.word	0xffffffff


	//   ....[80]....
        /*0184*/ 	.word	0xffffffff


	//   ....[81]....
        /*0188*/ 	.word	0xffffffff


	//   ....[82]....
        /*018c*/ 	.word	0xffffffff


	//   ....[83]....
        /*0190*/ 	.word	0xffffffff


	//   ....[84]....
        /*0194*/ 	.word	0xffffffff


	//   ....[85]....
        /*0198*/ 	.word	0xffffffff


	//   ....[86]....
        /*019c*/ 	.word	0xffffffff


	//   ....[87]....
        /*01a0*/ 	.word	0xffffffff


	//   ....[88]....
        /*01a4*/ 	.word	0xffffffff


	//   ....[89]....
        /*01a8*/ 	.word	0xffffffff


	//   ....[90]....
        /*01ac*/ 	.word	0xffffffff


	//   ....[91]....
        /*01b0*/ 	.word	0xffffffff


	//   ....[92]....
        /*01b4*/ 	.word	0xffffffff


	//   ....[93]....
        /*01b8*/ 	.word	0xffffffff


	//   ....[94]....
        /*01bc*/ 	.word	0xffffffff


	//   ....[95]....
        /*01c0*/ 	.word	0xffffffff


	//   ....[96]....
        /*01c4*/ 	.word	0xffffffff


	//   ....[97]....
        /*01c8*/ 	.word	0xffffffff


	//   ....[98]....
        /*01cc*/ 	.word	0xffffffff


	//   ....[99]....
        /*01d0*/ 	.word	0xffffffff


	//   ....[100]....
        /*01d4*/ 	.word	0xffffffff


	//   ....[101]....
        /*01d8*/ 	.word	0xffffffff


	//   ....[102]....
        /*01dc*/ 	.word	0xffffffff


	//   ....[103]....
        /*01e0*/ 	.word	0xffffffff


	//   ....[104]....
        /*01e4*/ 	.word	0xffffffff


	//   ....[105]....
        /*01e8*/ 	.word	0xffffffff


	//   ....[106]....
        /*01ec*/ 	.word	0xffffffff


	//   ....[107]....
        /*01f0*/ 	.word	0xffffffff


	//   ....[108]....
        /*01f4*/ 	.word	0xffffffff


	//   ....[109]....
        /*01f8*/ 	.word	0xffffffff


	//   ....[110]....
        /*01fc*/ 	.word	0xffffffff


	//   ....[111]....
        /*0200*/ 	.word	0xffffffff


	//   ....[112]....
        /*0204*/ 	.word	0x0500000f


	//   ....[113]....
        /*0208*/ 	.word	0x0500000f


	//   ....[114]....
        /*020c*/ 	.word	0x0500000f


	//   ....[115]....
        /*0210*/ 	.word	0x0500000f


	//   ....[116]....
        /*0214*/ 	.word	0x0500000f


	//   ....[117]....
        /*0218*/ 	.word	0x0500000f


	//   ....[118]....
        /*021c*/ 	.word	0x0500000f


	//   ....[119]....
        /*0220*/ 	.word	0x0500000f


	//   ....[120]....
        /*0224*/ 	.word	0x0500000f


	//   ....[121]....
        /*0228*/ 	.word	0x0500000f


	//   ....[122]....
        /*022c*/ 	.word	0x0500000f


	//   ....[123]....
        /*0230*/ 	.word	0x0500000f


	//   ....[124]....
        /*0234*/ 	.word	0x0500000f


	//   ....[125]....
        /*0238*/ 	.word	0x0500000f


	//   ....[126]....
        /*023c*/ 	.word	0x0500000f


	//   ....[127]....
        /*0240*/ 	.word	0x0500000f


	//   ....[128]....
        /*0244*/ 	.word	0x0500000f


	//   ....[129]....
        /*0248*/ 	.word	0x0500000f


	//   ....[130]....
        /*024c*/ 	.word	0x0500000f


	//   ....[131]....
        /*0250*/ 	.word	0x0500000f


	//   ....[132]....
        /*0254*/ 	.word	0x0500000f


	//   ....[133]....
        /*0258*/ 	.word	0x0500000f


	//   ....[134]....
        /*025c*/ 	.word	0x0500000f


	//   ....[135]....
        /*0260*/ 	.word	0x0500000f


	//   ....[136]....
        /*0264*/ 	.word	0x0500000f


	//   ....[137]....
        /*0268*/ 	.word	0x0500000f


	//   ....[138]....
        /*026c*/ 	.word	0x0500000f


	//   ....[139]....
        /*0270*/ 	.word	0x0500000f


	//   ....[140]....
        /*0274*/ 	.word	0x0500000f


	//   ....[141]....
        /*0278*/ 	.word	0x0500000f


	//   ....[142]....
        /*027c*/ 	.word	0x0500000f


	//   ....[143]....
        /*0280*/ 	.word	0x0500000f


	//   ....[144]....
        /*0284*/ 	.word	0x0500000f


	//   ....[145]....
        /*0288*/ 	.word	0x0500000f


	//   ....[146]....
        /*028c*/ 	.word	0x0500000f


	//   ....[147]....
        /*0290*/ 	.word	0x0500000f


	//   ....[148]....
        /*0294*/ 	.word	0x0500000f


	//   ....[149]....
        /*0298*/ 	.word	0x0500000f


	//   ....[150]....
        /*029c*/ 	.word	0x0500000f


	//   ....[151]....
        /*02a0*/ 	.word	0x0500000f


	//   ....[152]....
        /*02a4*/ 	.word	0x0500000f


	//   ....[153]....
        /*02a8*/ 	.word	0x0500000f


	//   ....[154]....
        /*02ac*/ 	.word	0x0500000f


	//   ....[155]....
        /*02b0*/ 	.word	0x0500000f


	//   ....[156]....
        /*02b4*/ 	.word	0x0500000f


	//   ....[157]....
        /*02b8*/ 	.word	0x0500000f


	//   ....[158]....
        /*02bc*/ 	.word	0x0500000f


	//   ....[159]....
        /*02c0*/ 	.word	0x0500000f


	//   ....[160]....
        /*02c4*/ 	.word	0x0500000f


	//   ....[161]....
        /*02c8*/ 	.word	0x0500000f


	//   ....[162]....
        /*02cc*/ 	.word	0x0500000f


	//   ....[163]....
        /*02d0*/ 	.word	0x0500000f


	//   ....[164]....
        /*02d4*/ 	.word	0x0500000f


	//   ....[165]....
        /*02d8*/ 	.word	0x0500000f


	//   ....[166]....
        /*02dc*/ 	.word	0x0500000f


	//   ....[167]....
        /*02e0*/ 	.word	0x0500000f


	//   ....[168]....
        /*02e4*/ 	.word	0x0500000f


	//   ....[169]....
        /*02e8*/ 	.word	0x0500000f


	//   ....[170]....
        /*02ec*/ 	.word	0x0500000f


	//   ....[171]....
        /*02f0*/ 	.word	0x0500000f


	//   ....[172]....
        /*02f4*/ 	.word	0x0500000f


	//   ....[173]....
        /*02f8*/ 	.word	0x0500000f


	//   ....[174]....
        /*02fc*/ 	.word	0x0500000f


	//   ....[175]....
        /*0300*/ 	.word	0x0500000f


	//   ....[176]....
        /*0304*/ 	.word	0x0500000f


	//   ....[177]....
        /*0308*/ 	.word	0x0500000f


	//   ....[178]....
        /*030c*/ 	.word	0x0500000f


	//   ....[179]....
        /*0310*/ 	.word	0x0500000f


	//   ....[180]....
        /*0314*/ 	.word	0x0500000f


	//   ....[181]....
        /*0318*/ 	.word	0x0500000f


	//   ....[182]....
        /*031c*/ 	.word	0x0500000f


	//   ....[183]....
        /*0320*/ 	.word	0x0500000f


	//   ....[184]....
        /*0324*/ 	.word	0x0500000f


	//   ....[185]....
        /*0328*/ 	.word	0x0500000f


	//   ....[186]....
        /*032c*/ 	.word	0x0500000f


	//   ....[187]....
        /*0330*/ 	.word	0x0500000f


	//   ....[188]....
        /*0334*/ 	.word	0x0500000f


	//   ....[189]....
        /*0338*/ 	.word	0x0500000f


	//   ....[190]....
        /*033c*/ 	.word	0x0500000f


	//   ....[191]....
        /*0340*/ 	.word	0x0500000f


	//   ....[192]....
        /*0344*/ 	.word	0x0500000f


	//   ....[193]....
        /*0348*/ 	.word	0x0500000f


	//----- nvinfo : EIATTR_COOP_GROUP_INSTR_OFFSETS
	.align		4
.L_847:
        /*034c*/ 	.byte	0x04, 0x28
        /*034e*/ 	.short	(.L_849 - .L_848)


	//   ....[0]....
.L_848:
        /*0350*/ 	.word	0x00000060


	//   ....[1]....
        /*0354*/ 	.word	0x000000a0


	//   ....[2]....
        /*0358*/ 	.word	0x000002c0


	//   ....[3]....
        /*035c*/ 	.word	0x00000420


	//   ....[4]....
        /*0360*/ 	.word	0x00000540


	//   ....[5]....
        /*0364*/ 	.word	0x000006a0


	//   ....[6]....
        /*0368*/ 	.word	0x00000cb0


	//   ....[7]....
        /*036c*/ 	.word	0x00001f50


	//   ....[8]....
        /*0370*/ 	.word	0x00002050


	//   ....[9]....
        /*0374*/ 	.word	0x00002770


	//   ....[10]....
        /*0378*/ 	.word	0x00002800


	//   ....[11]....
        /*037c*/ 	.word	0x000041d0


	//   ....[12]....
        /*0380*/ 	.word	0x000041e0


	//   ....[13]....
        /*0384*/ 	.word	0x00004220


	//   ....[14]....
        /*0388*/ 	.word	0x00004230


	//   ....[15]....
        /*038c*/ 	.word	0x000056b0


	//   ....[16]....
        /*0390*/ 	.word	0x000056f0


	//   ....[17]....
        /*0394*/ 	.word	0x000057a0


	//   ....[18]....
        /*0398*/ 	.word	0x000057b0


	//   ....[19]....
        /*039c*/ 	.word	0x00006810


	//   ....[20]....
        /*03a0*/ 	.word	0x00006870


	//   ....[21]....
        /*03a4*/ 	.word	0x000068a0


	//   ....[22]....
        /*03a8*/ 	.word	0x00006900


	//   ....[23]....
        /*03ac*/ 	.word	0x00006ec0


	//   ....[24]....
        /*03b0*/ 	.word	0x00006f00


	//   ....[25]....
        /*03b4*/ 	.word	0x00006fd0


	//   ....[26]....
        /*03b8*/ 	.word	0x00006ff0


	//   ....[27]....
        /*03bc*/ 	.word	0x000070a0


	//   ....[28]....
        /*03c0*/ 	.word	0x000070c0


	//   ....[29]....
        /*03c4*/ 	.word	0x00007180


	//   ....[30]....
        /*03c8*/ 	.word	0x000071c0


	//   ....[31]....
        /*03cc*/ 	.word	0x00008180


	//   ....[32]....
        /*03d0*/ 	.word	0x000081a0


	//   ....[33]....
        /*03d4*/ 	.word	0x000081b0


	//   ....[34]....
        /*03d8*/ 	.word	0x00008200


	//   ....[35]....
        /*03dc*/ 	.word	0x00008240


	//   ....[36]....
        /*03e0*/ 	.word	0x00008290


	//   ....[37]....
        /*03e4*/ 	.word	0x00008320


	//   ....[38]....
        /*03e8*/ 	.word	0x00008340


	//   ....[39]....
        /*03ec*/ 	.word	0x000083c0


	//   ....[40]....
        /*03f0*/ 	.word	0x000083e0


	//   ....[41]....
        /*03f4*/ 	.word	0x00008460


	//   ....[42]....
        /*03f8*/ 	.word	0x00008480


	//   ....[43]....
        /*03fc*/ 	.word	0x00008500


	//   ....[44]....
        /*0400*/ 	.word	0x00008520


	//   ....[45]....
        /*0404*/ 	.word	0x000085a0


	//   ....[46]....
        /*0408*/ 	.word	0x000085c0


	//   ....[47]....
        /*040c*/ 	.word	0x00008bc0


	//   ....[48]....
        /*0410*/ 	.word	0x00008be0


	//   ....[49]....
        /*0414*/ 	.word	0x00008c10


	//   ....[50]....
        /*0418*/ 	.word	0x00008c50


	//   ....[51]....
        /*041c*/ 	.word	0x00008cc0


	//   ....[52]....
        /*0420*/ 	.word	0x00008ce0


	//   ....[53]....
        /*0424*/ 	.word	0x00008d60


	//   ....[54]....
        /*0428*/ 	.word	0x00008d80


	//   ....[55]....
        /*042c*/ 	.word	0x00008e00


	//   ....[56]....
        /*0430*/ 	.word	0x00008e20


	//   ....[57]....
        /*0434*/ 	.word	0x00008ea0


	//   ....[58]....
        /*0438*/ 	.word	0x00008ec0


	//   ....[59]....
        /*043c*/ 	.word	0x00008f40


	//   ....[60]....
        /*0440*/ 	.word	0x00008f60


	//   ....[61]....
        /*0444*/ 	.word	0x00008fe0


	//   ....[62]....
        /*0448*/ 	.word	0x00009000


	//   ....[63]....
        /*044c*/ 	.word	0x00009630


	//   ....[64]....
        /*0450*/ 	.word	0x00009660


	//   ....[65]....
        /*0454*/ 	.word	0x00009680


	//   ....[66]....
        /*0458*/ 	.word	0x000096c0


	//   ....[67]....
        /*045c*/ 	.word	0x000096e0


	//   ....[68]....
        /*0460*/ 	.word	0x00009720


	//   ....[69]....
        /*0464*/ 	.word	0x00009740


	//   ....[70]....
        /*0468*/ 	.word	0x00009780


	//   ....[71]....
        /*046c*/ 	.word	0x000097a0


	//   ....[72]....
        /*0470*/ 	.word	0x000097e0


	//   ....[73]....
        /*0474*/ 	.word	0x00009800


	//   ....[74]....
        /*0478*/ 	.word	0x00009840


	//   ....[75]....
        /*047c*/ 	.word	0x00009860


	//   ....[76]....
        /*0480*/ 	.word	0x000098a0


	//   ....[77]....
        /*0484*/ 	.word	0x000098c0


	//   ....[78]....
        /*0488*/ 	.word	0x000098d0


	//   ....[79]....
        /*048c*/ 	.word	0x00009b60


	//   ....[80]....
        /*0490*/ 	.word	0x00009b80


	//   ....[81]....
        /*0494*/ 	.word	0x00009ba0


	//   ....[82]....
        /*0498*/ 	.word	0x00009c00


	//   ....[83]....
        /*049c*/ 	.word	0x00009c20


	//   ....[84]....
        /*04a0*/ 	.word	0x00009c80


	//   ....[85]....
        /*04a4*/ 	.word	0x00009ca0


	//   ....[86]....
        /*04a8*/ 	.word	0x00009d00


	//   ....[87]....
        /*04ac*/ 	.word	0x00009d20


	//   ....[88]....
        /*04b0*/ 	.word	0x00009d80


	//   ....[89]....
        /*04b4*/ 	.word	0x00009da0


	//   ....[90]....
        /*04b8*/ 	.word	0x00009e00


	//   ....[91]....
        /*04bc*/ 	.word	0x00009e20


	//   ....[92]....
        /*04c0*/ 	.word	0x00009e80


	//   ....[93]....
        /*04c4*/ 	.word	0x00009ea0


	//   ....[94]....
        /*04c8*/ 	.word	0x00009eb0


	//   ....[95]....
        /*04cc*/ 	.word	0x0000a330


	//   ....[96]....
        /*04d0*/ 	.word	0x0000a350


	//   ....[97]....
        /*04d4*/ 	.word	0x0000a370


	//   ....[98]....
        /*04d8*/ 	.word	0x0000a3b0


	//   ....[99]....
        /*04dc*/ 	.word	0x0000a400


	//   ....[100]....
        /*04e0*/ 	.word	0x0000a430


	//   ....[101]....
        /*04e4*/ 	.word	0x0000a480


	//   ....[102]....
        /*04e8*/ 	.word	0x0000a4b0


	//   ....[103]....
        /*04ec*/ 	.word	0x0000a500


	//   ....[104]....
        /*04f0*/ 	.word	0x0000a530


	//   ....[105]....
        /*04f4*/ 	.word	0x0000a580


	//   ....[106]....
        /*04f8*/ 	.word	0x0000a5b0


	//   ....[107]....
        /*04fc*/ 	.word	0x0000a600


	//   ....[108]....
        /*0500*/ 	.word	0x0000a630


	//   ....[109]....
        /*0504*/ 	.word	0x0000a680


	//   ....[110]....
        /*0508*/ 	.word	0x0000a6b0


	//   ....[111]....
        /*050c*/ 	.word	0x0000a9e0


	//   ....[112]....
        /*0510*/ 	.word	0x0000aec0


	//   ....[113]....
        /*0514*/ 	.word	0x0000afb0


	//   ....[114]....
        /*0518*/ 	.word	0x0000b050


	//   ....[115]....
        /*051c*/ 	.word	0x0000b0e0


	//   ....[116]....
        /*0520*/ 	.word	0x0000b1a0


	//   ....[117]....
        /*0524*/ 	.word	0x0000b220


	//   ....[118]....
        /*0528*/ 	.word	0x0000b2e0


	//   ....[119]....
        /*052c*/ 	.word	0x0000b370


	//   ....[120]....
        /*0530*/ 	.word	0x0000b440


	//   ....[121]....
        /*0534*/ 	.word	0x0000b4b0


	//   ....[122]....
        /*0538*/ 	.word	0x0000b580


	//   ....[123]....
        /*053c*/ 	.word	0x0000b600


	//   ....[124]....
        /*0540*/ 	.word	0x0000b6d0


	//   ....[125]....
        /*0544*/ 	.word	0x0000b750


	//   ....[126]....
        /*0548*/ 	.word	0x0000b820


	//   ....[127]....
        /*054c*/ 	.word	0x0000b8a0


	//   ....[128]....
        /*0550*/ 	.word	0x0000b960


	//   ....[129]....
        /*0554*/ 	.word	0x0000b9f0


	//   ....[130]....
        /*0558*/ 	.word	0x0000ba60


	//   ....[131]....
        /*055c*/ 	.word	0x0000bae0


	//   ....[132]....
        /*0560*/ 	.word	0x0000bb90


	//   ....[133]....
        /*0564*/ 	.word	0x0000bc00


	//   ....[134]....
        /*0568*/ 	.word	0x0000bce0


	//   ....[135]....
        /*056c*/ 	.word	0x0000bd50


	//   ....[136]....
        /*0570*/ 	.word	0x0000be30


	//   ....[137]....
        /*0574*/ 	.word	0x0000beb0


	//   ....[138]....
        /*0578*/ 	.word	0x0000bf80


	//   ....[139]....
        /*057c*/ 	.word	0x0000bff0


	//   ....[140]....
        /*0580*/ 	.word	0x0000c0d0


	//   ....[141]....
        /*0584*/ 	.word	0x0000c140


	//   ....[142]....
        /*0588*/ 	.word	0x0000c220


	//   ....[143]....
        /*058c*/ 	.word	0x0000c2a0


	//   ....[144]....
        /*0590*/ 	.word	0x0000c350


	//   ....[145]....
        /*0594*/ 	.word	0x0000c490


	//   ....[146]....
        /*0598*/ 	.word	0x0000c540


	//   ....[147]....
        /*059c*/ 	.word	0x0000c5a0


	//   ....[148]....
        /*05a0*/ 	.word	0x0000c650


	//   ....[149]....
        /*05a4*/ 	.word	0x0000c6b0


	//   ....[150]....
        /*05a8*/ 	.word	0x0000c760


	//   ....[151]....
        /*05ac*/ 	.word	0x0000c7c0


	//   ....[152]....
        /*05b0*/ 	.word	0x0000c870


	//   ....[153]....
        /*05b4*/ 	.word	0x0000c8d0


	//   ....[154]....
        /*05b8*/ 	.word	0x0000c980


	//   ....[155]....
        /*05bc*/ 	.word	0x0000c9e0


	//   ....[156]....
        /*05c0*/ 	.word	0x0000ca90


	//   ....[157]....
        /*05c4*/ 	.word	0x0000caf0


	//   ....[158]....
        /*05c8*/ 	.word	0x0000cba0


	//   ....[159]....
        /*05cc*/ 	.word	0x0000cc00


	//   ....[160]....
        /*05d0*/ 	.word	0x0000ccb0


	//   ....[161]....
        /*05d4*/ 	.word	0x0000cd90


	//   ....[162]....
        /*05d8*/ 	.word	0x0000ce30


	//   ....[163]....
        /*05dc*/ 	.word	0x0000ce90


	//   ....[164]....
        /*05e0*/ 	.word	0x0000cf60


	//   ....[165]....
        /*05e4*/ 	.word	0x0000cfc0


	//   ....[166]....
        /*05e8*/ 	.word	0x0000d090


	//   ....[167]....
        /*05ec*/ 	.word	0x0000d0f0


	//   ....[168]....
        /*05f0*/ 	.word	0x0000d1c0


	//   ....[169]....
        /*05f4*/ 	.word	0x0000d220


	//   ....[170]....
        /*05f8*/ 	.word	0x0000d2f0


	//   ....[171]....
        /*05fc*/ 	.word	0x0000d350


	//   ....[172]....
        /*0600*/ 	.word	0x0000d420


	//   ....[173]....
        /*0604*/ 	.word	0x0000d480


	//   ....[174]....
        /*0608*/ 	.word	0x0000d550


	//   ....[175]....
        /*060c*/ 	.word	0x0000d5b0


	//   ....[176]....
        /*0610*/ 	.word	0x0000d670


	//   ....[177]....
        /*0614*/ 	.word	0x0000d790


	//   ....[178]....
        /*0618*/ 	.word	0x0000d830


	//   ....[179]....
        /*061c*/ 	.word	0x0000d890


	//   ....[180]....
        /*0620*/ 	.word	0x0000d960


	//   ....[181]....
        /*0624*/ 	.word	0x0000da00


	//   ....[182]....
        /*0628*/ 	.word	0x0000dac0


	//   ....[183]....
        /*062c*/ 	.word	0x0000db60


	//   ....[184]....
        /*0630*/ 	.word	0x0000dc20


	//   ....[185]....
        /*0634*/ 	.word	0x0000dcc0


	//   ....[186]....
        /*0638*/ 	.word	0x0000dd80


	//   ....[187]....
        /*063c*/ 	.word	0x0000de20


	//   ....[188]....
        /*0640*/ 	.word	0x0000dee0


	//   ....[189]....
        /*0644*/ 	.word	0x0000df80


	//   ....[190]....
        /*0648*/ 	.word	0x0000e040


	//   ....[191]....
        /*064c*/ 	.word	0x0000e0e0


	//   ....[192]....
        /*0650*/ 	.word	0x0000e1a0


	//   ....[193]....
        /*0654*/ 	.word	0x0000e2f0


	//----- nvinfo : EIATTR_REG_RECONFIG
	.align		4
.L_849:
        /*0658*/ 	.byte	0x01, 0x54
	.zero		2


	//----- nvinfo : EIATTR_SYSCALL_OFFSETS
	.align		4
        /*065c*/ 	.byte	0x04, 0x46
        /*065e*/ 	.short	(.L_851 - .L_850)


	//   ....[0]....
.L_850:
        /*0660*/ 	.word	0x00001010


	//   ....[1]....
        /*0664*/ 	.word	0x00007960


	//   ....[2]....
        /*0668*/ 	.word	0x00007aa0


	//   ....[3]....
        /*066c*/ 	.word	0x00007b90


	//   ....[4]....
        /*0670*/ 	.word	0x000088b0


	//----- nvinfo : EIATTR_MBARRIER_INSTR_OFFSETS
	.align		4
.L_851:
        /*0674*/ 	.byte	0x04, 0x39
        /*0676*/ 	.short	(.L_853 - .L_852)


	//   ....[0]....
.L_852:
        /*0678*/ 	.word	0x00000170
        /*067c*/ 	.word	0x000000ff
        /*0680*/ 	.word	0x00028800
        /*0684*/ 	.short	0x0100
        /*0686*/ 	.byte	0x08
	.zero		1


	//   ....[1]....
        /*0688*/ 	.word	0x00000180
        /*068c*/ 	.word	0x000000ff
        /*0690*/ 	.word	0x00028820
        /*0694*/ 	.short	0x0100
        /*0696*/ 	.byte	0x08
	.zero		1


	//   ....[2]....
        /*0698*/ 	.word	0x00000270
        /*069c*/ 	.word	0x000000ff
        /*06a0*/ 	.word	0x00028830
        /*06a4*/ 	.short	0x0100
        /*06a6*/ 	.byte	0x08
	.zero		1


	//   ....[3]....
        /*06a8*/ 	.word	0x00000280
        /*06ac*/ 	.word	0x000000ff
        /*06b0*/ 	.word	0x00028840
        /*06b4*/ 	.short	0x0100
        /*06b6*/ 	.byte	0x08
	.zero		1


	//   ....[4]....
        /*06b8*/ 	.word	0x00000290
        /*06bc*/ 	.word	0x000000ff
        /*06c0*/ 	.word	0x00028838
        /*06c4*/ 	.short	0x0100
        /*06c6*/ 	.byte	0x08
	.zero		1


	//   ....[5]....
        /*06c8*/ 	.word	0x000002a0
        /*06cc*/ 	.word	0x000000ff
        /*06d0*/ 	.word	0x00028848
        /*06d4*/ 	.short	0x0100
        /*06d6*/ 	.byte	0x08
	.zero		1


	//   ....[6]....
        /*06d8*/ 	.word	0x000003d0
        /*06dc*/ 	.word	0x000000ff
        /*06e0*/ 	.word	0x00028850
        /*06e4*/ 	.short	0x0100
        /*06e6*/ 	.byte	0x08
	.zero		1


	//   ....[7]....
        /*06e8*/ 	.word	0x000003e0
        /*06ec*/ 	.word	0x000000ff
        /*06f0*/ 	.word	0x00028860
        /*06f4*/ 	.short	0x0100
        /*06f6*/ 	.byte	0x08
	.zero		1


	//   ....[8]....
        /*06f8*/ 	.word	0x000003f0
        /*06fc*/ 	.word	0x000000ff
        /*0700*/ 	.word	0x00028858
        /*0704*/ 	.short	0x0100
        /*0706*/ 	.byte	0x08
	.zero		1


	//   ....[9]....
        /*0708*/ 	.word	0x00000400
        /*070c*/ 	.word	0x000000ff
        /*0710*/ 	.word	0x00028868
        /*0714*/ 	.short	0x0100
        /*0716*/ 	.byte	0x08
	.zero		1


	//   ....[10]....
        /*0718*/ 	.word	0x000004f0
        /*071c*/ 	.word	0x000000ff
        /*0720*/ 	.word	0x00028870
        /*0724*/ 	.short	0x0100
        /*0726*/ 	.byte	0x06
	.zero		1


	//   ....[11]....
        /*0728*/ 	.word	0x00000500
        /*072c*/ 	.word	0x000000ff
        /*0730*/ 	.word	0x00028880
        /*0734*/ 	.short	0x0100
        /*0736*/ 	.byte	0x06
	.zero		1


	//   ....[12]....
        /*0738*/ 	.word	0x00000510
        /*073c*/ 	.word	0x000000ff
        /*0740*/ 	.word	0x00028878
        /*0744*/ 	.short	0x0100
        /*0746*/ 	.byte	0x06
	.zero		1


	//   ....[13]....
        /*0748*/ 	.word	0x00000520
        /*074c*/ 	.word	0x000000ff
        /*0750*/ 	.word	0x00028888
        /*0754*/ 	.short	0x0100
        /*0756*/ 	.byte	0x06
	.zero		1


	//   ....[14]....
        /*0758*/ 	.word	0x00000650
        /*075c*/ 	.word	0x000000ff
        /*0760*/ 	.word	0x00028890
        /*0764*/ 	.short	0x0100
        /*0766*/ 	.byte	0x08
	.zero		1


	//   ....[15]....
        /*0768*/ 	.word	0x00000660
        /*076c*/ 	.word	0x000000ff
        /*0770*/ 	.word	0x000288a0
        /*0774*/ 	.short	0x0100
        /*0776*/ 	.byte	0x08
	.zero		1


	//   ....[16]....
        /*0778*/ 	.word	0x00000670
        /*077c*/ 	.word	0x000000ff
        /*0780*/ 	.word	0x00028898
        /*0784*/ 	.short	0x0100
        /*0786*/ 	.byte	0x08
	.zero		1


	//   ....[17]....
        /*0788*/ 	.word	0x00000680
        /*078c*/ 	.word	0x000000ff
        /*0790*/ 	.word	0x000288a8
        /*0794*/ 	.short	0x0100
        /*0796*/ 	.byte	0x08
	.zero		1


	//   ....[18]....
        /*0798*/ 	.word	0x000007c0
        /*079c*/ 	.word	0x000000ff
        /*07a0*/ 	.word	0x000288b0
        /*07a4*/ 	.short	0x0100
        /*07a6*/ 	.byte	0x08
	.zero		1


	//   ....[19]....
        /*07a8*/ 	.word	0x000007d0
        /*07ac*/ 	.word	0x000000ff
        /*07b0*/ 	.word	0x000288c0
        /*07b4*/ 	.short	0x0100
        /*07b6*/ 	.byte	0x08
	.zero		1


	//   ....[20]....
        /*07b8*/ 	.word	0x000007e0
        /*07bc*/ 	.word	0x000000ff
        /*07c0*/ 	.word	0x000288b8
        /*07c4*/ 	.short	0x0100
        /*07c6*/ 	.byte	0x08
	.zero		1


	//   ....[21]....
        /*07c8*/ 	.word	0x000007f0
        /*07cc*/ 	.word	0x000000ff
        /*07d0*/ 	.word	0x000288c8
        /*07d4*/ 	.short	0x0100
        /*07d6*/ 	.byte	0x08
	.zero		1


	//   ....[22]....
        /*07d8*/ 	.word	0x00001070
        /*07dc*/ 	.word	0x000000ff
        /*07e0*/ 	.word	0x00028800
        /*07e4*/ 	.short	0x010a
        /*07e6*/ 	.byte	0x27
	.zero		1


	//   ....[23]....
        /*07e8*/ 	.word	0x000010f0
        /*07ec*/ 	.word	0x00000005
        /*07f0*/ 	.word	0x00028830
        /*07f4*/ 	.short	0x010a
        /*07f6*/ 	.byte	0x3f
	.zero		1


	//   ....[24]....
        /*07f8*/ 	.word	0x00001140
        /*07fc*/ 	.word	0x00000005
        /*0800*/ 	.word	0x00028830
        /*0804*/ 	.short	0x010a
        /*0806*/ 	.byte	0x3f
	.zero		1


	//   ....[25]....
        /*0808*/ 	.word	0x00002130
        /*080c*/ 	.word	0x000000ff
        /*0810*/ 	.word	0x00000000
        /*0814*/ 	.short	0x0101
        /*0816*/ 	.byte	0x06
	.zero		1


	//   ....[26]....
        /*0818*/ 	.word	0x00003690
        /*081c*/ 	.word	0x000000ff
        /*0820*/ 	.word	0x00028830
        /*0824*/ 	.short	0x010a
        /*0826*/ 	.byte	0x06
	.zero		1


	//   ....[27]....
        /*0828*/ 	.word	0x000036d0
        /*082c*/ 	.word	0x000000ff
        /*0830*/ 	.word	0x00028830
        /*0834*/ 	.short	0x010a
        /*0836*/ 	.byte	0x06
	.zero		1


	//   ....[28]....
        /*0838*/ 	.word	0x00003a20
        /*083c*/ 	.word	0x000000ff
        /*0840*/ 	.word	0x00028850
        /*0844*/ 	.short	0x010a
        /*0846*/ 	.byte	0x06
	.zero		1


	//   ....[29]....
        /*0848*/ 	.word	0x00003a60
        /*084c*/ 	.word	0x000000ff
        /*0850*/ 	.word	0x00028850
        /*0854*/ 	.short	0x010a
        /*0856*/ 	.byte	0x06
	.zero		1


	//   ....[30]....
        /*0858*/ 	.word	0x00003e60
        /*085c*/ 	.word	0x000000ff
        /*0860*/ 	.word	0x00000000
        /*0864*/ 	.short	0x0101
        /*0866*/ 	.byte	0x06
	.zero		1


	//   ....[31]....
        /*0868*/ 	.word	0x00005010
        /*086c*/ 	.word	0x000000ff
        /*0870*/ 	.word	0x00000000
        /*0874*/ 	.short	0x0101
        /*0876*/ 	.byte	0x06
	.zero		1


	//   ....[32]....
        /*0878*/ 	.word	0x00005620
        /*087c*/ 	.word	0x000000ff
        /*0880*/ 	.word	0x00028850
        /*0884*/ 	.short	0x010a
        /*0886*/ 	.byte	0x0a
	.zero		1


	//   ....[33]....
        /*0888*/ 	.word	0x00005660
        /*088c*/ 	.word	0x000000ff
        /*0890*/ 	.word	0x00028850
        /*0894*/ 	.short	0x010a
        /*0896*/ 	.byte	0x0a
	.zero		1


	//   ....[34]....
        /*0898*/ 	.word	0x00005ff0
        /*089c*/ 	.word	0x000000ff
        /*08a0*/ 	.word	0x00000000
        /*08a4*/ 	.short	0x0101
        /*08a6*/ 	.byte	0x04
	.zero		1


	//   ....[35]....
        /*08a8*/ 	.word	0x00006ee0
        /*08ac*/ 	.word	0x000000ff
        /*08b0*/ 	.word	0x00000000
        /*08b4*/ 	.short	0x0101
        /*08b6*/ 	.byte	0x27
	.zero		1


	//   ....[36]....
        /*08b8*/ 	.word	0x00007fe0
        /*08bc*/ 	.word	0x00000000
        /*08c0*/ 	.word	0x00028840
        /*08c4*/ 	.short	0x010a
        /*08c6*/ 	.byte	0x3f
	.zero		1


	//   ....[37]....
        /*08c8*/ 	.word	0x00008690
        /*08cc*/ 	.word	0x00000000
        /*08d0*/ 	.word	0x00028830
        /*08d4*/ 	.short	0x0107
        /*08d6*/ 	.byte	0x3f
	.zero		1


	//   ....[38]....
        /*08d8*/ 	.word	0x00008750
        /*08dc*/ 	.word	0x00000000
        /*08e0*/ 	.word	0x00028830
        /*08e4*/ 	.short	0x0101
        /*08e6*/ 	.byte	0x3f
	.zero		1


	//   ....[39]....
        /*08e8*/ 	.word	0x000090e0
        /*08ec*/ 	.word	0x000000ff
        /*08f0*/ 	.word	0x00028800
        /*08f4*/ 	.short	0x0107
        /*08f6*/ 	.byte	0x27
	.zero		1


	//   ....[40]....
        /*08f8*/ 	.word	0x00009120
        /*08fc*/ 	.word	0x000000ff
        /*0900*/ 	.word	0x00028800
        /*0904*/ 	.short	0x0101
        /*0906*/ 	.byte	0x27
	.zero		1


	//   ....[41]....
        /*0908*/ 	.word	0x00009140
        /*090c*/ 	.word	0x000000ff
        /*0910*/ 	.word	0x00028820
        /*0914*/ 	.short	0x010a
        /*0916*/ 	.byte	0x27
	.zero		1


	//   ....[42]....
        /*0918*/ 	.word	0x00009480
        /*091c*/ 	.word	0x00000006
        /*0920*/ 	.word	0x00028840
        /*0924*/ 	.short	0x010a
        /*0926*/ 	.byte	0x3f
	.zero		1


	//   ....[43]....
        /*0928*/ 	.word	0x00009990
        /*092c*/ 	.word	0x00000006
        /*0930*/ 	.word	0x00028830
        /*0934*/ 	.short	0x0107
        /*0936*/ 	.byte	0x3f
	.zero		1


	//   ....[44]....
        /*0938*/ 	.word	0x00009a50
        /*093c*/ 	.word	0x00000006
        /*0940*/ 	.word	0x00028830
        /*0944*/ 	.short	0x0101
        /*0946*/ 	.byte	0x3f
	.zero		1


	//   ....[45]....
        /*0948*/ 	.word	0x00009ad0
        /*094c*/ 	.word	0x00000006
        /*0950*/ 	.word	0x00028860
        /*0954*/ 	.short	0x010a
        /*0956*/ 	.byte	0x3f
	.zero		1


	//   ....[46]....
        /*0958*/ 	.word	0x0000a070
        /*095c*/ 	.word	0x00000006
        /*0960*/ 	.word	0x00028850
        /*0964*/ 	.short	0x0107
        /*0966*/ 	.byte	0x3f
	.zero		1


	//   ....[47]....
        /*0968*/ 	.word	0x0000a1a0
        /*096c*/ 	.word	0x00000006
        /*0970*/ 	.word	0x00028850
        /*0974*/ 	.short	0x0101
        /*0976*/ 	.byte	0x3f
	.zero		1


	//   ....[48]....
        /*0978*/ 	.word	0x0000a2a0
        /*097c*/ 	.word	0x00000004
        /*0980*/ 	.word	0x00028860
        /*0984*/ 	.short	0x010a
        /*0986*/ 	.byte	0x3f
	.zero		1


	//   ....[49]....
        /*0988*/ 	.word	0x0000a790
        /*098c*/ 	.word	0x00000004
        /*0990*/ 	.word	0x00028850
        /*0994*/ 	.short	0x0107
        /*0996*/ 	.byte	0x3f
	.zero		1


	//   ....[50]....
        /*0998*/ 	.word	0x0000a880
        /*099c*/ 	.word	0x00000004
        /*09a0*/ 	.word	0x00028850
        /*09a4*/ 	.short	0x0101
        /*09a6*/ 	.byte	0x3f
	.zero		1


	//   ....[51]....
        /*09a8*/ 	.word	0x0000a960
        /*09ac*/ 	.word	0x00000005
        /*09b0*/ 	.word	0x00028820
        /*09b4*/ 	.short	0x010a
        /*09b6*/ 	.byte	0x3f
	.zero		1


	//   ....[52]....
        /*09b8*/ 	.word	0x0000aae0
        /*09bc*/ 	.word	0x00000003
        /*09c0*/ 	.word	0x00028840
        /*09c4*/ 	.short	0x010a
        /*09c6*/ 	.byte	0x3f
	.zero		1


	//   ....[53]....
        /*09c8*/ 	.word	0x0000ab80
        /*09cc*/ 	.word	0x00000005
        /*09d0*/ 	.word	0x00028840
        /*09d4*/ 	.short	0x010a
        /*09d6*/ 	.byte	0x3f
	.zero		1


	//   ....[54]....
        /*09d8*/ 	.word	0x0000abc0
        /*09dc*/ 	.word	0x00000003
        /*09e0*/ 	.word	0x00028860
        /*09e4*/ 	.short	0x010a
        /*09e6*/ 	.byte	0x3f
	.zero		1


	//   ....[55]....
        /*09e8*/ 	.word	0x0000ac00
        /*09ec*/ 	.word	0x00000005
        /*09f0*/ 	.word	0x00028860
        /*09f4*/ 	.short	0x010a
        /*09f6*/ 	.byte	0x3f
	.zero		1


	//   ....[56]....
        /*09f8*/ 	.word	0x0000ac70
        /*09fc*/ 	.word	0x00000003
        /*0a00*/ 	.word	0x00028800
        /*0a04*/ 	.short	0x010a
        /*0a06*/ 	.byte	0x3f
	.zero		1


	//   ....[57]....
        /*0a08*/ 	.word	0x0000acc0
        /*0a0c*/ 	.word	0x00000005
        /*0a10*/ 	.word	0x00028830
        /*0a14*/ 	.short	0x010a
        /*0a16*/ 	.byte	0x3f
	.zero		1


	//   ....[58]....
        /*0a18*/ 	.word	0x0000ad20
        /*0a1c*/ 	.word	0x00000003
        /*0a20*/ 	.word	0x00028830
        /*0a24*/ 	.short	0x010a
        /*0a26*/ 	.byte	0x3f
	.zero		1


	//   ....[59]....
        /*0a28*/ 	.word	0x0000ad80
        /*0a2c*/ 	.word	0x00000003
        /*0a30*/ 	.word	0x00028850
        /*0a34*/ 	.short	0x010a
        /*0a36*/ 	.byte	0x3f
	.zero		1


	//   ....[60]....
        /*0a38*/ 	.word	0x0000ade0
        /*0a3c*/ 	.word	0x00000008
        /*0a40*/ 	.word	0x00028850
        /*0a44*/ 	.short	0x010a
        /*0a46*/ 	.byte	0x3f
	.zero		1


	//   ....[61]....
        /*0a48*/ 	.word	0x0000af00
        /*0a4c*/ 	.word	0x00000000
        /*0a50*/ 	.word	0x00028840
        /*0a54*/ 	.short	0x010a
        /*0a56*/ 	.byte	0x3f
	.zero		1


	//   ....[62]....
        /*0a58*/ 	.word	0x0000c390
        /*0a5c*/ 	.word	0x00000003
        /*0a60*/ 	.word	0x00028820
        /*0a64*/ 	.short	0x010a
        /*0a66*/ 	.byte	0x3f
	.zero		1


	//   ....[63]....
        /*0a68*/ 	.word	0x0000c3e0
        /*0a6c*/ 	.word	0x00000006
        /*0a70*/ 	.word	0x00028840
        /*0a74*/ 	.short	0x010a
        /*0a76*/ 	.byte	0x3f
	.zero		1


	//   ....[64]....
        /*0a78*/ 	.word	0x0000cce0
        /*0a7c*/ 	.word	0x00000006
        /*0a80*/ 	.word	0x00028860
        /*0a84*/ 	.short	0x010a
        /*0a86*/ 	.byte	0x3f
	.zero		1


	//   ....[65]....
        /*0a88*/ 	.word	0x0000d6e0
        /*0a8c*/ 	.word	0x00000004
        /*0a90*/ 	.word	0x00028860
        /*0a94*/ 	.short	0x010a
        /*0a96*/ 	.byte	0x3f
	.zero		1


	//   ....[66]....
        /*0a98*/ 	.word	0x0000e210
        /*0a9c*/ 	.word	0x00000005
        /*0aa0*/ 	.word	0x00028820
        /*0aa4*/ 	.short	0x010a
        /*0aa6*/ 	.byte	0x3f
	.zero		1


	//   ....[67]....
        /*0aa8*/ 	.word	0x0000e3b0
        /*0aac*/ 	.word	0x00000003
        /*0ab0*/ 	.word	0x00028840
        /*0ab4*/ 	.short	0x010a
        /*0ab6*/ 	.byte	0x3f
	.zero		1


	//   ....[68]....
        /*0ab8*/ 	.word	0x0000e400
        /*0abc*/ 	.word	0x00000005
        /*0ac0*/ 	.word	0x00028840
        /*0ac4*/ 	.short	0x010a
        /*0ac6*/ 	.byte	0x3f
	.zero		1


	//   ....[69]....
        /*0ac8*/ 	.word	0x0000e450
        /*0acc*/ 	.word	0x00000003
        /*0ad0*/ 	.word	0x00028860
        /*0ad4*/ 	.short	0x010a
        /*0ad6*/ 	.byte	0x3f
	.zero		1


	//----- nvinfo : EIATTR_NUM_MBARRIERS
	.align		4
.L_853:
        /*0ad8*/ 	.byte	0x03, 0x38
        /*0ada*/ 	.short	0x0016


	//----- nvinfo : EIATTR_EXIT_INSTR_OFFSETS
	.align		4
        /*0adc*/ 	.byte	0x04, 0x1c
        /*0ade*/ 	.short	(.L_855 - .L_854)


	//   ....[0]....
.L_854:
        /*0ae0*/ 	.word	0x00000940


	//   ....[1]....
        /*0ae4*/ 	.word	0x000072a0


	//   ....[2]....
        /*0ae8*/ 	.word	0x0000ac50


	//----- nvinfo : EIATTR_MAX_THREADS
	.align		4
.L_855:
        /*0aec*/ 	.byte	0x04, 0x05
        /*0aee*/ 	.short	(.L_857 - .L_856)
.L_856:
        /*0af0*/ 	.word	0x00000180
        /*0af4*/ 	.word	0x00000001
        /*0af8*/ 	.word	0x00000001


	//----- nvinfo : EIATTR_CRS_STACK_SIZE
	.align		4
.L_857:
        /*0afc*/ 	.byte	0x04, 0x1e
        /*0afe*/ 	.short	(.L_859 - .L_858)
.L_858:
        /*0b00*/ 	.word	0x00000000


	//----- nvinfo : EIATTR_CBANK_PARAM_SIZE
	.align		4
.L_859:
        /*0b04*/ 	.byte	0x03, 0x19
        /*0b06*/ 	.short	0x0a70


	//----- nvinfo : EIATTR_PARAM_CBANK
	.align		4
        /*0b08*/ 	.byte	0x04, 0x0a
        /*0b0a*/ 	.short	(.L_861 - .L_860)
	.align		4
.L_860:
        /*0b0c*/ 	.word	index@(.nv.constant0._ZN7cutlass13device_kernelIN5flash11enable_sm90INS1_16FlashAttnFwdSm90INS1_25CollectiveMainloopFwdSm90ILi2EN4cute5tupleIJNS5_1CILi1EEES8_S8_EEENS6_IJNS7_ILi128EEESA_SA_EEELi128ENS_6half_tEfNS_4arch4Sm90ELb0ELb0ELb0ELb0ELb1ELb0ELb0ELb1ELb1ELb1ELb0ELb0EEENS1_21CollectiveEpilogueFwdISB_S9_SC_SE_Li256ELb0ELb1ELb0ELb0EEENS1_29StaticPersistentTileSchedulerILb0EEEEEEEEEvNT_6ParamsE)
        /*0b10*/ 	.short	0x0210
        /*0b12*/ 	.short	0x0a70


	//----- nvinfo : EIATTR_SW_WAR
	.align		4
.L_861:
        /*0b14*/ 	.byte	0x04, 0x36
        /*0b16*/ 	.short	(.L_863 - .L_862)
.L_862:
        /*0b18*/ 	.word	0x00000008
.L_863:


//--------------------- .nv.info._ZN7cutlass13device_kernelIN5flash11enable_sm90INS1_16FlashAttnFwdSm90INS1_25CollectiveMainloopFwdSm90ILi2EN4cute5tupleIJNS5_1CILi1EEES8_S8_EEENS6_IJNS7_ILi128EEESA_SA_EEELi128ENS_6half_tEfNS_4arch4Sm90ELb0ELb0ELb0ELb1ELb1ELb0ELb0ELb1ELb1ELb1ELb0ELb0EEENS1_21CollectiveEpilogueFwdISB_S9_SC_SE_Li256ELb1ELb1ELb0ELb0EEENS1_36VarlenDynamicPersistentTileSchedulerILi128ELi128ELi256ELi128ELb0ELb1ELb1ELb0ELb1ELb1EEEEEEEEEvNT_6ParamsE --------------------------
	.section	.nv.info._ZN7cutlass13device_kernelIN5flash11enable_sm90INS1_16FlashAttnFwdSm90INS1_25CollectiveMainloopFwdSm90ILi2EN4cute5tupleIJNS5_1CILi1EEES8_S8_EEENS6_IJNS7_ILi128EEESA_SA_EEELi128ENS_6half_tEfNS_4arch4Sm90ELb0ELb0ELb0ELb1ELb1ELb0ELb0ELb1ELb1ELb1ELb0ELb0EEENS1_21CollectiveEpilogueFwdISB_S9_SC_SE_Li256ELb1ELb1ELb0ELb0EEENS1_36VarlenDynamicPersistentTileSchedulerILi128ELi128ELi256ELi128ELb0ELb1ELb1ELb0ELb1ELb1EEEEEEEEEvNT_6ParamsE,"",@"SHT_CUDA_INFO"
	.sectionflags	@""
	.align	4


	//----- nvinfo : EIATTR_CUDA_API_VERSION
	.align		4
        /*0000*/ 	.byte	0x04, 0x37
        /*0002*/ 	.short	(.L_865 - .L_864)
.L_864:
        /*0004*/ 	.word	0x00000082


	//----- nvinfo : EIATTR_KPARAM_INFO
	.align		4
.L_865:
        /*0008*/ 	.byte	0x04, 0x17
        /*000a*/ 	.short	(.L_867 - .L_866)
.L_866:
        /*000c*/ 	.word	0x00000000
        /*0010*/ 	.short	0x0000
        /*0012*/ 	.short	0x0070
        /*0014*/ 	.byte	0x00, 0xf0, 0x01, 0x2a


	//----- nvinfo : EIATTR_SPARSE_MMA_MASK
	.align		4
.L_867:
        /*0018*/ 	.byte	0x03, 0x50
        /*001a*/ 	.short	0x0000


	//----- nvinfo : EIATTR_MAXREG_COUNT
	.align		4
        /*001c*/ 	.byte	0x03, 0x1b
        /*001e*/ 	.short	0x00a8


	//----- nvinfo : EIATTR_NUM_BARRIERS
	.align		4
        /*0020*/ 	.byte	0x02, 0x4c
        /*0022*/ 	.byte	0x10
	.zero		1


	//----- nvinfo : EIATTR_EXTERNS
	.align		4
        /*0024*/ 	.byte	0x04, 0x0f
        /*0026*/ 	.short	(.L_869 - .L_868)


	//   ....[0]....
	.align		4
.L_868:
        /*0028*/ 	.word	index@(__assertfail)


	//----- nvinfo : EIATTR_ANNOTATIONS
	.align		4
.L_869:
        /*002c*/ 	.byte	0x04, 0x55
        /*002e*/ 	.short	(.L_871 - .L_870)


	//   ....[0]....
.L_870:
        /* <DEDUP_REMOVED lines=13> */


	//----- nvinfo : EIATTR_MERCURY_ISA_VERSION
	.align		4
.L_871:
        /*00e8*/ 	.byte	0x03, 0x5f
        /*00ea*/ 	.short	0x0101


	//----- nvinfo : EIATTR_UNUSED_LOAD_BYTE_OFFSET
	.align		4
        /*00ec*/ 	.byte	0x04, 0x44
        /*00ee*/ 	.short	(.L_873 - .L_872)


	//   ....[0]....
.L_872:
        /*00f0*/ 	.word	0x00000970
        /*00f4*/ 	.word	0x0000fff0


	//   ....[1]....
        /*00f8*/ 	.word	0x00006640
        /*00fc*/ 	.word	0x0000fff0


	//----- nvinfo : EIATTR_INT_WARP_WIDE_INSTR_OFFSETS
	.align		4
.L_873:
        /*0100*/ 	.byte	0x04, 0x31
        /*0102*/ 	.short	(.L_875 - .L_874)


	//   ....[0]....
.L_874:
        /*0104*/ 	.word	0x000000c0


	//   ....[1]....
        /*0108*/ 	.word	0x000000d0


	//   ....[2]....
        /*010c*/ 	.word	0x00000170


	//   ....[3]....
        /*0110*/ 	.word	0x00009720


	//   ....[4]....
        /*0114*/ 	.word	0x000097b0


	//   ....[5]....
        /*0118*/ 	.word	0x0000c640


	//   ....[6]....
        /*011c*/ 	.word	0x0000c6d0


	//----- nvinfo : EIATTR_COOP_GROUP_MASK_REGIDS
	.align		4
.L_875:
        /*0120*/ 	.byte	0x04, 0x29
        /*0122*/ 	.short	(.L_877 - .L_876)


	//   ....[0]....
.L_876:
        /*0124*/ 	.word	0xffffffff


	//   ....[1]....
        /*0128*/ 	.word	0xffffffff


	//   ....[2]....
        /*012c*/ 	.word	0xffffffff


	//   ....[3]....
        /*0130*/ 	.word	0xffffffff


	//   ....[4]....
        /*0134*/ 	.word	0xffffffff


	//   ....[5]....
        /*0138*/ 	.word	0xffffffff


	//   ....[6]....
        /*013c*/ 	.word	0xffffffff


	//   ....[7]....
        /*0140*/ 	.word	0xffffffff


	//   ....[8]....
        /*0144*/ 	.word	0xffffffff


	//   ....[9]....
        /*0148*/ 	.word	0xffffffff


	//   ....[10]....
        /*014c*/ 	.word	0xffffffff


	//   ....[11]....
        /*0150*/ 	.word	0xffffffff


	//   ....[12]....
        /*0154*/ 	.word	0xffffffff


	//   ....[13]....
        /*0158*/ 	.word	0xffffffff


	//   ....[14]....
        /*015c*/ 	.word	0xffffffff


	//   ....[15]....
        /*0160*/ 	.word	0xffffffff


	//   ....[16]....
        /*0164*/ 	.word	0xffffffff


	//   ....[17]....
        /*0168*/ 	.word	0xffffffff


	//   ....[18]....
        /*016c*/ 	.word	0xffffffff


	//   ....[19]....
        /*0170*/ 	.word	0xffffffff


	//   ....[20]....
        /*0174*/ 	.word	0xffffffff


	//   ....[21]....
        /*0178*/ 	.word	0xffffffff


	//   ....[22]....
        /*017c*/ 	.word	0xffffffff


	//   ....[23]....
        /*0180*/ 	.word	0xffffffff


	//   ....[24]....
        /*0184*/ 	.word	0xffffffff


	//   ....[25]....
        /*0188*/ 	.word	0xffffffff


	//   ....[26]....
        /*018c*/ 	.word	0xffffffff


	//   ....[27]....
        /*0190*/ 	.word	0xffffffff


	//   ....[28]....
        /*0194*/ 	.word	0xffffffff


	//   ....[29]....
        /*0198*/ 	.word	0xffffffff


	//   ....[30]....
        /*019c*/ 	.word	0xffffffff


	//   ....[31]....
        /*01a0*/ 	.word	0xffffffff


	//   ....[32]....
        /*01a4*/ 	.word	0xffffffff


	//   ....[33]....
        /*01a8*/ 	.word	0xffffffff


	//   ....[34]....
        /*01ac*/ 	.word	0xffffffff


	//   ....[35]....
        /*01b0*/ 	.word	0xffffffff


	//   ....[36]....
        /*01b4*/ 	.word	0xffffffff


	//   ....[37]....
        /*01b8*/ 	.word	0xffffffff


	//   ....[38]....
        /*01bc*/ 	.word	0xffffffff


	//   ....[39]....
        /*01c0*/ 	.word	0xffffffff


	//   ....[40]....
        /*01c4*/ 	.word	0xffffffff


	//   ....[41]....
        /*01c8*/ 	.word	0xffffffff


	//   ....[42]....
        /*01cc*/ 	.word	0xffffffff


	//   ....[43]....
        /*01d0*/ 	.word	0xffffffff


	//   ....[44]....
        /*01d4*/ 	.word	0xffffffff


	//   ....[45]....
        /*01d8*/ 	.word	0xffffffff


	//   ....[46]....
        /*01dc*/ 	.word	0xffffffff


	//   ....[47]....
        /*01e0*/ 	.word	0xffffffff


	//   ....[48]....
        /*01e4*/ 	.word	0xffffffff


	//   ....[49]....
        /*01e8*/ 	.word	0xffffffff


	//   ....[50]....
        /*01ec*/ 	.word	0xffffffff


	//   ....[51]....
        /*01f0*/ 	.word	0xffffffff


	//   ....[52]....
        /*01f4*/ 	.word	0xffffffff


	//   ....[53]....
        /*01f8*/ 	.word	0xffffffff


	//   ....[54]....
        /*01fc*/ 	.word	0xffffffff


	//   ....[55]....
        /*0200*/ 	.word	0xffffffff


	//   ....[56]....
        /*0204*/ 	.word	0xffffffff


	//   ....[57]....
        /*0208*/ 	.word	0xffffffff


	//   ....[58]....
        /*020c*/ 	.word	0xffffffff


	//   ....[59]....
        /*0210*/ 	.word	0xffffffff


	//   ....[60]....
        /*0214*/ 	.word	0xffffffff


	//   ....[61]....
        /*0218*/ 	.word	0xffffffff


	//   ....[62]....
        /*021c*/ 	.word	0xffffffff


	//   ....[63]....
        /*0220*/ 	.word	0xffffffff


	//   ....[64]....
        /*0224*/ 	.word	0xffffffff


	//   ....[65]....
        /*0228*/ 	.word	0xffffffff


	//   ....[66]....
        /*022c*/ 	.word	0xffffffff


	//   ....[67]....
        /*0230*/ 	.word	0xffffffff


	//   ....[68]....
        /*0234*/ 	.word	0xffffffff


	//   ....[69]....
        /*0238*/ 	.word	0xffffffff


	//   ....[70]....
        /*023c*/ 	.word	0xffffffff


	//   ....[71]....
        /*0240*/ 	.word	0xffffffff


	//   ....[72]....
        /*0244*/ 	.word	0xffffffff


	//   ....[73]....
        /*0248*/ 	.word	0xffffffff


	//   ....[74]....
        /*024c*/ 	.word	0xffffffff


	//   ....[75]....
        /*0250*/ 	.word	0xffffffff


	//   ....[76]....
        /*0254*/ 	.word	0xffffffff


	//   ....[77]....
        /*0258*/ 	.word	0xffffffff


	//   ....[78]....
        /*025c*/ 	.word	0xffffffff


	//   ....[79]....
        /*0260*/ 	.word	0xffffffff


	//   ....[80]....
        /*0264*/ 	.word	0xffffffff


	//   ....[81]....
        /*0268*/ 	.word	0xffffffff


	//   ....[82]....
        /*026c*/ 	.word	0xffffffff


	//   ....[83]....
        /*0270*/ 	.word	0xffffffff


	//   ....[84]....
        /*0274*/ 	.word	0xffffffff


	//   ....[85]....
        /*0278*/ 	.word	0xffffffff


	//   ....[86]....
        /*027c*/ 	.word	0xffffffff


	//   ....[87]....
        /*0280*/ 	.word	0xffffffff


	//   ....[88]....
        /*0284*/ 	.word	0xffffffff


	//   ....[89]....
        /*0288*/ 	.word	0xffffffff


	//   ....[90]....
        /*028c*/ 	.word	0xffffffff


	//   ....[91]....
        /*0290*/ 	.word	0xffffffff


	//   ....[92]....
        /*0294*/ 	.word	0xffffffff


	//   ....[93]....
        /*0298*/ 	.word	0xffffffff


	//   ....[94]....
        /*029c*/ 	.word	0xffffffff


	//   ....[95]....
        /*02a0*/ 	.word	0xffffffff


	//   ....[96]....
        /*02a4*/ 	.word	0xffffffff


	//   ....[97]....
        /*02a8*/ 	.word	0xffffffff


	//   ....[98]....
        /*02ac*/ 	.word	0xffffffff


	//   ....[99]....
        /*02b0*/ 	.word	0xffffffff


	//   ....[100]....
        /*02b4*/ 	.word	0xffffffff


	//   ....[101]....
        /*02b8*/ 	.word	0xffffffff


	//   ....[102]....
        /*02bc*/ 	.word	0xffffffff


	//   ....[103]....
        /*02c0*/ 	.word	0xffffffff


	//   ....[104]....
        /*02c4*/ 	.word	0xffffffff


	//   ....[105]....
        /*02c8*/ 	.word	0xffffffff


	//   ....[106]....
        /*02cc*/ 	.word	0xffffffff


	//   ....[107]....
        /*02d0*/ 	.word	0xffffffff


	//   ....[108]....
        /*02d4*/ 	.word	0xffffffff


	//   ....[109]....
        /*02d8*/ 	.word	0xffffffff


	//   ....[110]....
        /*02dc*/ 	.word	0xffffffff


	//   ....[111]....
        /*02e0*/ 	.word	0xffffffff


	//   ....[112]....
        /*02e4*/ 	.word	0xffffffff


	//   ....[113]....
        /*02e8*/ 	.word	0xffffffff


	//   ....[114]....
        /*02ec*/ 	.word	0xffffffff


	//   ....[115]....
        /*02f0*/ 	.word	0xffffffff


	//   ....[116]....
        /*02f4*/ 	.word	0xffffffff


	//   ....[117]....
        /*02f8*/ 	.word	0xffffffff


	//   ....[118]....
        /*02fc*/ 	.word	0xffffffff


	//   ....[119]....
        /*0300*/ 	.word	0xffffffff


	//   ....[120]....
        /*0304*/ 	.word	0xffffffff


	//   ....[121]....
        /*0308*/ 	.word	0xffffffff


	//   ....[122]....
        /*030c*/ 	.word	0xffffffff


	//   ....[123]....
        /*0310*/ 	.word	0xffffffff


	//   ....[124]....
        /*0314*/ 	.word	0xffffffff


	//   ....[125]....
        /*0318*/ 	.word	0xffffffff


	//   ....[126]....
        /*031c*/ 	.word	0xffffffff


	//   ....[127]....
        /*0320*/ 	.word	0xffffffff


	//   ....[128]....
        /*0324*/ 	.word	0xffffffff


	//   ....[129]....
        /*0328*/ 	.word	0xffffffff


	//   ....[130]....
        /*032c*/ 	.word	0xffffffff


	//   ....[131]....
        /*0330*/ 	.word	0xffffffff


	//   ....[132]....
        /*0334*/ 	.word	0xffffffff


	//   ....[133]....
        /*0338*/ 	.word	0xffffffff


	//   ....[134]....
        /*033c*/ 	.word	0xffffffff


	//   ....[135]....
        /*0340*/ 	.word	0xffffffff


	//   ....[136]....
        /*0344*/ 	.word	0xffffffff


	//   ....[137]....
        /*0348*/ 	.word	0xffffffff


	//   ....[138]....
        /*034c*/ 	.word	0xffffffff


	//   ....[139]....
        /*0350*/ 	.word	0xffffffff


	//   ....[140]....
        /*0354*/ 	.word	0xffffffff


	//   ....[141]....
        /*0358*/ 	.word	0xffffffff


	//   ....[142]....
        /*035c*/ 	.word	0xffffffff


	//   ....[143]....
        /*0360*/ 	.word	0xffffffff


	//   ....[144]....
        /*0364*/ 	.word	0xffffffff


	//   ....[145]....
        /*0368*/ 	.word	0xffffffff


	//   ....[146]....
        /*036c*/ 	.word	0xffffffff


	//   ....[147]....
        /*0370*/ 	.word	0xffffffff


	//   ....[148]....
        /*0374*/ 	.word	0xffffffff


	//   ....[149]....
        /*0378*/ 	.word	0xffffffff


	//   ....[150]....
        /*037c*/ 	.word	0xffffffff


	//   ....[151]....
        /*0380*/ 	.word	0xffffffff


	//   ....[152]....
        /*0384*/ 	.word	0xffffffff


	//   ....[153]....
        /*0388*/ 	.word	0x0500000f


	//   ....[154]....
        /*038c*/ 	.word	0x0500000f


	//   ....[155]....
        /*0390*/ 	.word	0x0500000f


	//   ....[156]....
        /*0394*/ 	.word	0x0500000f


	//   ....[157]....
        /*0398*/ 	.word	0x0500000f


	//   ....[158]....
        /*039c*/ 	.word	0x0500000f


	//   ....[159]....
        /*03a0*/ 	.word	0x0500000f


	//   ....[160]....
        /*03a4*/ 	.word	0x0500000f


	//   ....[161]....
        /*03a8*/ 	.word	0x0500000f


	//   ....[162]....
        /*03ac*/ 	.word	0x0500000f


	//   ....[163]....
        /*03b0*/ 	.word	0x0500000f


	//   ....[164]....
        /*03b4*/ 	.word	0x0500000f


	//   ....[165]....
        /*03b8*/ 	.word	0x0500000f


	//   ....[166]....
        /*03bc*/ 	.word	0x0500000f


	//   ....[167]....
        /*03c0*/ 	.word	0x0500000f


	//   ....[168]....
        /*03c4*/ 	.word	0x0500000f


	//   ....[169]....
        /*03c8*/ 	.word	0x0500000f


	//   ....[170]....
        /*03cc*/ 	.word	0x0500000f


	//   ....[171]....
        /*03d0*/ 	.word	0x0500000f


	//   ....[172]....
        /*03d4*/ 	.word	0x0500000f


	//   ....[173]....
        /*03d8*/ 	.word	0x0500000f


	//   ....[174]....
        /*03dc*/ 	.word	0x0500000f


	//   ....[175]....
        /*03e0*/ 	.word	0x0500000f


	//   ....[176]....
        /*03e4*/ 	.word	0x0500000f


	//   ....[177]....
        /*03e8*/ 	.word	0x0500000f


	//   ....[178]....
        /*03ec*/ 	.word	0x0500000f


	//   ....[179]....
        /*03f0*/ 	.word	0x0500000f


	//   ....[180]....
        /*03f4*/ 	.word	0x0500000f


	//   ....[181]....
        /*03f8*/ 	.word	0x0500000f


	//   ....[182]....
        /*03fc*/ 	.word	0x0500000f


	//   ....[183]....
        /*0400*/ 	.word	0x0500000f


	//   ....[184]....
        /*0404*/ 	.word	0x0500000f


	//   ....[185]....
        /*0408*/ 	.word	0x0500000f


	//   ....[186]....
        /*040c*/ 	.word	0x0500000f


	//   ....[187]....
        /*0410*/ 	.word	0x0500000f


	//   ....[188]....
        /*0414*/ 	.word	0x0500000f


	//   ....[189]....
        /*0418*/ 	.word	0x0500000f


	//   ....[190]....
        /*041c*/ 	.word	0x0500000f


	//   ....[191]....
        /*0420*/ 	.word	0x0500000f


	//   ....[192]....
        /*0424*/ 	.word	0x0500000f


	//   ....[193]....
        /*0428*/ 	.word	0x0500000f


	//   ....[194]....
        /*042c*/ 	.word	0x0500000f


	//   ....[195]....
        /*0430*/ 	.word	0x0500000f


	//   ....[196]....
        /*0434*/ 	.word	0x0500000f


	//   ....[197]....
        /*0438*/ 	.word	0x0500000f


	//   ....[198]....
        /*043c*/ 	.word	0x0500000f


	//   ....[199]....
        /*0440*/ 	.word	0x0500000f


	//   ....[200]....
        /*0444*/ 	.word	0x0500000f


	//   ....[201]....
        /*0448*/ 	.word	0x0500000f


	//   ....[202]....
        /*044c*/ 	.word	0x0500000f


	//   ....[203]....
        /*0450*/ 	.word	0x0500000f


	//   ....[204]....
        /*0454*/ 	.word	0x0500000f


	//   ....[205]....
        /*0458*/ 	.word	0x0500000f


	//   ....[206]....
        /*045c*/ 	.word	0x0500000f


	//   ....[207]....
        /*0460*/ 	.word	0x0500000f


	//   ....[208]....
        /*0464*/ 	.word	0x0500000f


	//   ....[209]....
        /*0468*/ 	.word	0x0500000f


	//   ....[210]....
        /*046c*/ 	.word	0x0500000f


	//   ....[211]....
        /*0470*/ 	.word	0x0500000f


	//   ....[212]....
        /*0474*/ 	.word	0x0500000f


	//   ....[213]....
        /*0478*/ 	.word	0x0500000f


	//   ....[214]....
        /*047c*/ 	.word	0x0500000f


	//   ....[215]....
        /*0480*/ 	.word	0x0500000f


	//   ....[216]....
        /*0484*/ 	.word	0x0500000f


	//   ....[217]....
        /*0488*/ 	.word	0x0500000f


	//   ....[218]....
        /*048c*/ 	.word	0x0500000f


	//   ....[219]....
        /*0490*/ 	.word	0x0500000f


	//   ....[220]....
        /*0494*/ 	.word	0x0500000f


	//   ....[221]....
        /*0498*/ 	.word	0x0500000f


	//   ....[222]....
        /*049c*/ 	.word	0x0500000f


	//   ....[223]....
        /*04a0*/ 	.word	0x0500000f


	//   ....[224]....
        /*04a4*/ 	.word	0x0500000f


	//   ....[225]....
        /*04a8*/ 	.word	0x0500000f


	//   ....[226]....
        /*04ac*/ 	.word	0x0500000f


	//   ....[227]....
        /*04b0*/ 	.word	0x0500000f


	//   ....[228]....
        /*04b4*/ 	.word	0x0500000f


	//   ....[229]....
        /*04b8*/ 	.word	0x0500000f


	//   ....[230]....
        /*04bc*/ 	.word	0x0500000f


	//   ....[231]....
        /*04c0*/ 	.word	0x0500000f


	//   ....[232]....
        /*04c4*/ 	.word	0x0500000f


	//   ....[233]....
        /*04c8*/ 	.word	0x0500000f


	//   ....[234]....
        /*04cc*/ 	.word	0x0500000f


	//   ....[235]....
        /*04d0*/ 	.word	0x0500000f


	//   ....[236]....
        /*04d4*/ 	.word	0x0500000f


	//   ....[237]....
        /*04d8*/ 	.word	0x0500000f


	//   ....[238]....
        /*04dc*/ 	.word	0x0500000f


	//   ....[239]....
        /*04e0*/ 	.word	0x0500000f


	//   ....[240]....
        /*04e4*/ 	.word	0x0500000f


	//   ....[241]....
        /*04e8*/ 	.word	0x0500000f


	//   ....[242]....
        /*04ec*/ 	.word	0x0500000f


	//   ....[243]....
        /*04f0*/ 	.word	0x0500000f


	//   ....[244]....
        /*04f4*/ 	.word	0x0500000f


	//   ....[245]....
        /*04f8*/ 	.word	0x0500000f


	//   ....[246]....
        /*04fc*/ 	.word	0x0500000f


	//   ....[247]....
        /*0500*/ 	.word	0x0500000f


	//   ....[248]....
        /*0504*/ 	.word	0x0500000f


	//   ....[249]....
        /*0508*/ 	.word	0x0500000f


	//   ....[250]....
        /*050c*/ 	.word	0x0500000f


	//   ....[251]....
        /*0510*/ 	.word	0x0500000f


	//----- nvinfo : EIATTR_COOP_GROUP_INSTR_OFFSETS
	.align		4
.L_877:
        /*0514*/ 	.byte	0x04, 0x28
        /*0516*/ 	.short	(.L_879 - .L_878)


	//   ....[0]....
.L_878:
        /*0518*/ 	.word	0x00000070


	//   ....[1]....
        /*051c*/ 	.word	0x000000b0


	//   ....[2]....
        /*0520*/ 	.word	0x000002d0


	//   ....[3]....
        /*0524*/ 	.word	0x00000430


	//   ....[4]....
        /*0528*/ 	.word	0x00000550


	//   ....[5]....
        /*052c*/ 	.word	0x000006b0


	//   ....[6]....
        /*0530*/ 	.word	0x00001330


	//   ....[7]....
        /*0534*/ 	.word	0x000024e0


	//   ....[8]....
        /*0538*/ 	.word	0x000025e0


	//   ....[9]....
        /*053c*/ 	.word	0x00002cb0


	//   ....[10]....
        /*0540*/ 	.word	0x00002d40


	//   ....[11]....
        /*0544*/ 	.word	0x00004790


	//   ....[12]....
        /*0548*/ 	.word	0x000047a0


	//   ....[13]....
        /*054c*/ 	.word	0x000047e0


	//   ....[14]....
        /*0550*/ 	.word	0x000047f0


	//   ....[15]....
        /*0554*/ 	.word	0x00005ca0


	//   ....[16]....
        /*0558*/ 	.word	0x00005ce0


	//   ....[17]....
        /*055c*/ 	.word	0x00005dc0


	//   ....[18]....
        /*0560*/ 	.word	0x00005dd0


	//   ....[19]....
        /*0564*/ 	.word	0x00007170


	//   ....[20]....
        /*0568*/ 	.word	0x000071a0


	//   ....[21]....
        /*056c*/ 	.word	0x000071e0


	//   ....[22]....
        /*0570*/ 	.word	0x00007210


	//   ....[23]....
        /*0574*/ 	.word	0x000077d0


	//   ....[24]....
        /*0578*/ 	.word	0x00007800


	//   ....[25]....
        /*057c*/ 	.word	0x000078c0


	//   ....[26]....
        /*0580*/ 	.word	0x000078e0


	//   ....[27]....
        /*0584*/ 	.word	0x000079a0


	//   ....[28]....
        /*0588*/ 	.word	0x000079c0


	//   ....[29]....
        /*058c*/ 	.word	0x00007a90


	//   ....[30]....
        /*0590*/ 	.word	0x00007ab0


	//   ....[31]....
        /*0594*/ 	.word	0x000083c0


	//   ....[32]....
        /*0598*/ 	.word	0x000083e0


	//   ....[33]....
        /*059c*/ 	.word	0x000084a0


	//   ....[34]....
        /*05a0*/ 	.word	0x000084c0


	//   ....[35]....
        /*05a4*/ 	.word	0x00008580


	//   ....[36]....
        /*05a8*/ 	.word	0x000085a0


	//   ....[37]....
        /*05ac*/ 	.word	0x00008670


	//   ....[38]....
        /*05b0*/ 	.word	0x00008690


	//   ....[39]....
        /*05b4*/ 	.word	0x000087d0


	//   ....[40]....
        /*05b8*/ 	.word	0x000089a0


	//   ....[41]....
        /*05bc*/ 	.word	0x000089d0


	//   ....[42]....
        /*05c0*/ 	.word	0x00008a00


	//   ....[43]....
        /*05c4*/ 	.word	0x00008a30


	//   ....[44]....
        /*05c8*/ 	.word	0x00008a60


	//   ....[45]....
        /*05cc*/ 	.word	0x00008a90


	//   ....[46]....
        /*05d0*/ 	.word	0x00008be0


	//   ....[47]....
        /*05d4*/ 	.word	0x00008c10


	//   ....[48]....
        /*05d8*/ 	.word	0x00008c40


	//   ....[49]....
        /*05dc*/ 	.word	0x00008c70


	//   ....[50]....
        /*05e0*/ 	.word	0x00008ca0


	//   ....[51]....
        /*05e4*/ 	.word	0x00008cd0


	//   ....[52]....
        /*05e8*/ 	.word	0x00008d60


	//   ....[53]....
        /*05ec*/ 	.word	0x00008d90


	//   ....[54]....
        /*05f0*/ 	.word	0x00008e10


	//   ....[55]....
        /*05f4*/ 	.word	0x0000a250


	//   ....[56]....
        /*05f8*/ 	.word	0x0000a270


	//   ....[57]....
        /*05fc*/ 	.word	0x0000a310


	//   ....[58]....
        /*0600*/ 	.word	0x0000a330


	//   ....[59]....
        /*0604*/ 	.word	0x0000a3c0


	//   ....[60]....
        /*0608*/ 	.word	0x0000a3e0


	//   ....[61]....
        /*060c*/ 	.word	0x0000a470


	//   ....[62]....
        /*0610*/ 	.word	0x0000a490


	//   ....[63]....
        /*0614*/ 	.word	0x0000a520


	//   ....[64]....
        /*0618*/ 	.word	0x0000a540


	//   ....[65]....
        /*061c*/ 	.word	0x0000a5d0


	//   ....[66]....
        /*0620*/ 	.word	0x0000a5f0


	//   ....[67]....
        /*0624*/ 	.word	0x0000a680


	//   ....[68]....
        /*0628*/ 	.word	0x0000a6a0


	//   ....[69]....
        /*062c*/ 	.word	0x0000a6b0


	//   ....[70]....
        /*0630*/ 	.word	0x0000a730


	//   ....[71]....
        /*0634*/ 	.word	0x0000ae50


	//   ....[72]....
        /*0638*/ 	.word	0x0000ae80


	//   ....[73]....
        /*063c*/ 	.word	0x0000aee0


	//   ....[74]....
        /*0640*/ 	.word	0x0000af20


	//   ....[75]....
        /*0644*/ 	.word	0x0000af60


	//   ....[76]....
        /*0648*/ 	.word	0x0000afc0


	//   ....[77]....
        /*064c*/ 	.word	0x0000b010


	//   ....[78]....
        /*0650*/ 	.word	0x0000b060


	//   ....[79]....
        /*0654*/ 	.word	0x0000b0a0


	//   ....[80]....
        /*0658*/ 	.word	0x0000b100


	//   ....[81]....
        /*065c*/ 	.word	0x0000b150


	//   ....[82]....
        /*0660*/ 	.word	0x0000b1a0


	//   ....[83]....
        /*0664*/ 	.word	0x0000b1e0


	//   ....[84]....
        /*0668*/ 	.word	0x0000b240


	//   ....[85]....
        /*066c*/ 	.word	0x0000b260


	//   ....[86]....
        /*0670*/ 	.word	0x0000b2a0


	//   ....[87]....
        /*0674*/ 	.word	0x0000b9f0


	//   ....[88]....
        /*0678*/ 	.word	0x0000ba20


	//   ....[89]....
        /*067c*/ 	.word	0x0000ba80


	//   ....[90]....
        /*0680*/ 	.word	0x0000ba90


	//   ....[91]....
        /*0684*/ 	.word	0x0000bae0


	//   ....[92]....
        /*0688*/ 	.word	0x0000baf0


	//   ....[93]....
        /*068c*/ 	.word	0x0000bb40


	//   ....[94]....
        /*0690*/ 	.word	0x0000bb50


	//   ....[95]....
        /*0694*/ 	.word	0x0000bba0


	//   ....[96]....
        /*0698*/ 	.word	0x0000bbb0


	//   ....[97]....
        /*069c*/ 	.word	0x0000bc00


	//   ....[98]....
        /*06a0*/ 	.word	0x0000bc10


	//   ....[99]....
        /*06a4*/ 	.word	0x0000bc60


	//   ....[100]....
        /*06a8*/ 	.word	0x0000bc70


	//   ....[101]....
        /*06ac*/ 	.word	0x0000bc80


	//   ....[102]....
        /*06b0*/ 	.word	0x0000bcd0


	//   ....[103]....
        /*06b4*/ 	.word	0x0000bf30


	//   ....[104]....
        /*06b8*/ 	.word	0x0000bf50


	//   ....[105]....
        /*06bc*/ 	.word	0x0000bf70


	//   ....[106]....
        /*06c0*/ 	.word	0x0000bfd0


	//   ....[107]....
        /*06c4*/ 	.word	0x0000bff0


	//   ....[108]....
        /*06c8*/ 	.word	0x0000c050


	//   ....[109]....
        /*06cc*/ 	.word	0x0000c070


	//   ....[110]....
        /*06d0*/ 	.word	0x0000c0d0


	//   ....[111]....
        /*06d4*/ 	.word	0x0000c0f0


	//   ....[112]....
        /*06d8*/ 	.word	0x0000c150


	//   ....[113]....
        /*06dc*/ 	.word	0x0000c170


	//   ....[114]....
        /*06e0*/ 	.word	0x0000c1d0


	//   ....[115]....
        /*06e4*/ 	.word	0x0000c1f0


	//   ....[116]....
        /*06e8*/ 	.word	0x0000c250


	//   ....[117]....
        /*06ec*/ 	.word	0x0000c270


	//   ....[118]....
        /*06f0*/ 	.word	0x0000c280


	//   ....[119]....
        /*06f4*/ 	.word	0x0000c820


	//   ....[120]....
        /*06f8*/ 	.word	0x0000c860


	//   ....[121]....
        /*06fc*/ 	.word	0x0000c8a0


	//   ....[122]....
        /*0700*/ 	.word	0x0000c8c0


	//   ....[123]....
        /*0704*/ 	.word	0x0000c8d0


	//   ....[124]....
        /*0708*/ 	.word	0x0000c8f0


	//   ....[125]....
        /*070c*/ 	.word	0x0000c960


	//   ....[126]....
        /*0710*/ 	.word	0x0000c980


	//   ....[127]....
        /*0714*/ 	.word	0x0000c9e0


	//   ....[128]....
        /*0718*/ 	.word	0x0000ca00


	//   ....[129]....
        /*071c*/ 	.word	0x0000ca60


	//   ....[130]....
        /*0720*/ 	.word	0x0000ca80


	//   ....[131]....
        /*0724*/ 	.word	0x0000cae0


	//   ....[132]....
        /*0728*/ 	.word	0x0000cb00


	//   ....[133]....
        /*072c*/ 	.word	0x0000cb50


	//   ....[134]....
        /*0730*/ 	.word	0x0000cb70


	//   ....[135]....
        /*0734*/ 	.word	0x0000cf70


	//   ....[136]....
        /*0738*/ 	.word	0x0000cfc0


	//   ....[137]....
        /*073c*/ 	.word	0x0000cff0


	//   ....[138]....
        /*0740*/ 	.word	0x0000d000


	//   ....[139]....
        /*0744*/ 	.word	0x0000d030


	//   ....[140]....
        /*0748*/ 	.word	0x0000d060


	//   ....[141]....
        /*074c*/ 	.word	0x0000d090


	//   ....[142]....
        /*0750*/ 	.word	0x0000d0c0


	//   ....[143]....
        /*0754*/ 	.word	0x0000d240


	//   ....[144]....
        /*0758*/ 	.word	0x0000d270


	//   ....[145]....
        /*075c*/ 	.word	0x0000d2a0


	//   ....[146]....
        /*0760*/ 	.word	0x0000d2d0


	//   ....[147]....
        /*0764*/ 	.word	0x0000d300


	//   ....[148]....
        /*0768*/ 	.word	0x0000d330


	//   ....[149]....
        /*076c*/ 	.word	0x0000d3f0


	//   ....[150]....
        /*0770*/ 	.word	0x0000d410


	//   ....[151]....
        /*0774*/ 	.word	0x0000d480


	//   ....[152]....
        /*0778*/ 	.word	0x0000d8f0


	//   ....[153]....
        /*077c*/ 	.word	0x0000ddd0


	//   ....[154]....
        /*0780*/ 	.word	0x0000dec0


	//   ....[155]....
        /*0784*/ 	.word	0x0000df60


	//   ....[156]....
        /*0788*/ 	.word	0x0000dfc0


	//   ....[157]....
        /*078c*/ 	.word	0x0000e0c0


	//   ....[158]....
        /*0790*/ 	.word	0x0000e130


	//   ....[159]....
        /*0794*/ 	.word	0x0000e230


	//   ....[160]....
        /*0798*/ 	.word	0x0000e2a0


	//   ....[161]....
        /*079c*/ 	.word	0x0000e3a0


	//   ....[162]....
        /*07a0*/ 	.word	0x0000e410


	//   ....[163]....
        /*07a4*/ 	.word	0x0000e510


	//   ....[164]....
        /*07a8*/ 	.word	0x0000e580


	//   ....[165]....
        /*07ac*/ 	.word	0x0000e680


	//   ....[166]....
        /*07b0*/ 	.word	0x0000e6f0


	//   ....[167]....
        /*07b4*/ 	.word	0x0000e7f0


	//   ....[168]....
        /*07b8*/ 	.word	0x0000e860


	//   ....[169]....
        /*07bc*/ 	.word	0x0000e900


	//   ....[170]....
        /*07c0*/ 	.word	0x0000ea00


	//   ....[171]....
        /*07c4*/ 	.word	0x0000ea70


	//   ....[172]....
        /*07c8*/ 	.word	0x0000eaf0


	//   ....[173]....
        /*07cc*/ 	.word	0x0000eba0


	//   ....[174]....
        /*07d0*/ 	.word	0x0000ec20


	//   ....[175]....
        /*07d4*/ 	.word	0x0000ecf0


	//   ....[176]....
        /*07d8*/ 	.word	0x0000ed70


	//   ....[177]....
        /*07dc*/ 	.word	0x0000ee40


	//   ....[178]....
        /*07e0*/ 	.word	0x0000eec0


	//   ....[179]....
        /*07e4*/ 	.word	0x0000ef90


	//   ....[180]....
        /*07e8*/ 	.word	0x0000f010


	//   ....[181]....
        /*07ec*/ 	.word	0x0000f0e0


	//   ....[182]....
        /*07f0*/ 	.word	0x0000f160


	//   ....[183]....
        /*07f4*/ 	.word	0x0000f230


	//   ....[184]....
        /*07f8*/ 	.word	0x0000f2b0


	//   ....[185]....
        /*07fc*/ 	.word	0x0000f360


	//   ....[186]....
        /*0800*/ 	.word	0x0000f490


	//   ....[187]....
        /*0804*/ 	.word	0x0000f530


	//   ....[188]....
        /*0808*/ 	.word	0x0000f5a0


	//   ....[189]....
        /*080c*/ 	.word	0x0000f660


	//   ....[190]....
        /*0810*/ 	.word	0x0000f6c0


	//   ....[191]....
        /*0814*/ 	.word	0x0000f780


	//   ....[192]....
        /*0818*/ 	.word	0x0000f7e0


	//   ....[193]....
        /*081c*/ 	.word	0x0000f8a0


	//   ....[194]....
        /*0820*/ 	.word	0x0000f900


	//   ....[195]....
        /*0824*/ 	.word	0x0000f9c0


	//   ....[196]....
        /*0828*/ 	.word	0x0000fa20


	//   ....[197]....
        /*082c*/ 	.word	0x0000fae0


	//   ....[198]....
        /*0830*/ 	.word	0x0000fb40


	//   ....[199]....
        /*0834*/ 	.word	0x0000fc00


	//   ....[200]....
        /*0838*/ 	.word	0x0000fc60


	//   ....[201]....
        /*083c*/ 	.word	0x0000fd20


	//   ....[202]....
        /*0840*/ 	.word	0x0000fe10


	//   ....[203]....
        /*0844*/ 	.word	0x0000feb0


	//   ....[204]....
        /*0848*/ 	.word	0x0000ff10


	//   ....[205]....
        /*084c*/ 	.word	0x0000ffe0


	//   ....[206]....
        /*0850*/ 	.word	0x00010040


	//   ....[207]....
        /*0854*/ 	.word	0x00010110


	//   ....[208]....
        /*0858*/ 	.word	0x00010170


	//   ....[209]....
        /*085c*/ 	.word	0x00010240


	//   ....[210]....
        /*0860*/ 	.word	0x000102a0


	//   ....[211]....
        /*0864*/ 	.word	0x00010370


	//   ....[212]....
        /*0868*/ 	.word	0x000103d0


	//   ....[213]....
        /*086c*/ 	.word	0x000104a0


	//   ....[214]....
        /*0870*/ 	.word	0x00010500


	//   ....[215]....
        /*0874*/ 	.word	0x000105d0


	//   ....[216]....
        /*0878*/ 	.word	0x00010630


	//   ....[217]....
        /*087c*/ 	.word	0x000106f0


	//   ....[218]....
        /*0880*/ 	.word	0x00010810


	//   ....[219]....
        /*0884*/ 	.word	0x000108b0


	//   ....[220]....
        /*0888*/ 	.word	0x00010970


	//   ....[221]....
        /*088c*/ 	.word	0x00010a40


	//   ....[222]....
        /*0890*/ 	.word	0x00010aa0


	//   ....[223]....
        /*0894*/ 	.word	0x00010b80


	//   ....[224]....
        /*0898*/ 	.word	0x00010be0


	//   ....[225]....
        /*089c*/ 	.word	0x00010cb0


	//   ....[226]....
        /*08a0*/ 	.word	0x00010d10


	//   ....[227]....
        /*08a4*/ 	.word	0x00010de0


	//   ....[228]....
        /*08a8*/ 	.word	0x00010e40


	//   ....[229]....
        /*08ac*/ 	.word	0x00010f20


	//   ....[230]....
        /*08b0*/ 	.word	0x00010f80


	//   ....[231]....
        /*08b4*/ 	.word	0x00011050


	//   ....[232]....
        /*08b8*/ 	.word	0x000110b0


	//   ....[233]....
        /*08bc*/ 	.word	0x00011170


	//   ....[234]....
        /*08c0*/ 	.word	0x00011200


	//   ....[235]....
        /*08c4*/ 	.word	0x000112a0


	//   ....[236]....
        /*08c8*/ 	.word	0x000113c0


	//   ....[237]....
        /*08cc*/ 	.word	0x00011430


	//   ....[238]....
        /*08d0*/ 	.word	0x000114a0


	//   ....[239]....
        /*08d4*/ 	.word	0x00011510


	//   ....[240]....
        /*08d8*/ 	.word	0x00011580


	//   ....[241]....
        /*08dc*/ 	.word	0x00011600


	//   ....[242]....
        /*08e0*/ 	.word	0x00011690


	//   ....[243]....
        /*08e4*/ 	.word	0x00011720


	//   ....[244]....
        /*08e8*/ 	.word	0x00011790


	//   ....[245]....
        /*08ec*/ 	.word	0x00011800


	//   ....[246]....
        /*08f0*/ 	.word	0x00011870


	//   ....[247]....
        /*08f4*/ 	.word	0x000118f0


	//   ....[248]....
        /*08f8*/ 	.word	0x00011960


	//   ....[249]....
        /*08fc*/ 	.word	0x00011a00


	//   ....[250]....
        /*0900*/ 	.word	0x00011a90


	//   ....[251]....
        /*0904*/ 	.word	0x00011bb0


	//----- nvinfo : EIATTR_REG_RECONFIG
	.align		4
.L_879:
        /*0908*/ 	.byte	0x01, 0x54
	.zero		2


	//----- nvinfo : EIATTR_SYSCALL_OFFSETS
	.align		4
        /*090c*/ 	.byte	0x04, 0x46
        /*090e*/ 	.short	(.L_881 - .L_880)


	//   ....[0]....
.L_880:
        /*0910*/ 	.word	0x00001520


	//   ....[1]....
        /*0914*/ 	.word	0x00009910


	//   ....[2]....
        /*0918*/ 	.word	0x00009a60


	//   ....[3]....
        /*091c*/ 	.word	0x00009b50


	//   ....[4]....
        /*0920*/ 	.word	0x0000aae0


	//----- nvinfo : EIATTR_MBARRIER_INSTR_OFFSETS
	.align		4
.L_881:
        /*0924*/ 	.byte	0x04, 0x39
        /*0926*/ 	.short	(.L_883 - .L_882)


	//   ....[0]....
.L_882:
        /*0928*/ 	.word	0x00000180
        /*092c*/ 	.word	0x000000ff
        /*0930*/ 	.word	0x00028800
        /*0934*/ 	.short	0x0100
        /*0936*/ 	.byte	0x08
	.zero		1


	//   ....[1]....
        /*0938*/ 	.word	0x00000190
        /*093c*/ 	.word	0x000000ff
        /*0940*/ 	.word	0x00028820
        /*0944*/ 	.short	0x0100
        /*0946*/ 	.byte	0x08
	.zero		1


	//   ....[2]....
        /*0948*/ 	.word	0x00000280
        /*094c*/ 	.word	0x000000ff
        /*0950*/ 	.word	0x00028830
        /*0954*/ 	.short	0x0100
        /*0956*/ 	.byte	0x08
	.zero		1


	//   ....[3]....
        /*0958*/ 	.word	0x00000290
        /*095c*/ 	.word	0x000000ff
        /*0960*/ 	.word	0x00028840
        /*0964*/ 	.short	0x0100
        /*0966*/ 	.byte	0x08
	.zero		1


	//   ....[4]....
        /*0968*/ 	.word	0x000002a0
        /*096c*/ 	.word	0x000000ff
        /*0970*/ 	.word	0x00028838
        /*0974*/ 	.short	0x0100
        /*0976*/ 	.byte	0x08
	.zero		1


	//   ....[5]....
        /*0978*/ 	.word	0x000002b0
        /*097c*/ 	.word	0x000000ff
        /*0980*/ 	.word	0x00028848
        /*0984*/ 	.short	0x0100
        /*0986*/ 	.byte	0x08
	.zero		1


	//   ....[6]....
        /*0988*/ 	.word	0x000003e0
        /*098c*/ 	.word	0x000000ff
        /*0990*/ 	.word	0x00028850
        /*0994*/ 	.short	0x0100
        /*0996*/ 	.byte	0x08
	.zero		1


	//   ....[7]....
        /*0998*/ 	.word	0x000003f0
        /*099c*/ 	.word	0x000000ff
        /*09a0*/ 	.word	0x00028860
        /*09a4*/ 	.short	0x0100
        /*09a6*/ 	.byte	0x08
	.zero		1


	//   ....[8]....
        /*09a8*/ 	.word	0x00000400
        /*09ac*/ 	.word	0x000000ff
        /*09b0*/ 	.word	0x00028858
        /*09b4*/ 	.short	0x0100
        /*09b6*/ 	.byte	0x08
	.zero		1


	//   ....[9]....
        /*09b8*/ 	.word	0x00000410
        /*09bc*/ 	.word	0x000000ff
        /*09c0*/ 	.word	0x00028868
        /*09c4*/ 	.short	0x0100
        /*09c6*/ 	.byte	0x08
	.zero		1


	//   ....[10]....
        /*09c8*/ 	.word	0x00000500
        /*09cc*/ 	.word	0x000000ff
        /*09d0*/ 	.word	0x00028870
        /*09d4*/ 	.short	0x0100
        /*09d6*/ 	.byte	0x06
	.zero		1


	//   ....[11]....
        /*09d8*/ 	.word	0x00000510
        /*09dc*/ 	.word	0x000000ff
        /*09e0*/ 	.word	0x00028880
        /*09e4*/ 	.short	0x0100
        /*09e6*/ 	.byte	0x06
	.zero		1


	//   ....[12]....
        /*09e8*/ 	.word	0x00000520
        /*09ec*/ 	.word	0x000000ff
        /*09f0*/ 	.word	0x00028878
        /*09f4*/ 	.short	0x0100
        /*09f6*/ 	.byte	0x06
	.zero		1


	//   ....[13]....
        /*09f8*/ 	.word	0x00000530
        /*09fc*/ 	.word	0x000000ff
        /*0a00*/ 	.word	0x00028888
        /*0a04*/ 	.short	0x0100
        /*0a06*/ 	.byte	0x06
	.zero		1


	//   ....[14]....
        /*0a08*/ 	.word	0x00000660
        /*0a0c*/ 	.word	0x000000ff
        /*0a10*/ 	.word	0x00028890
        /*0a14*/ 	.short	0x0100
        /*0a16*/ 	.byte	0x08
	.zero		1


	//   ....[15]....
        /*0a18*/ 	.word	0x00000670
        /*0a1c*/ 	.word	0x000000ff
        /*0a20*/ 	.word	0x000288a0
        /*0a24*/ 	.short	0x0100
        /*0a26*/ 	.byte	0x08
	.zero		1


	//   ....[16]....
        /*0a28*/ 	.word	0x00000680
        /*0a2c*/ 	.word	0x000000ff
        /*0a30*/ 	.word	0x00028898
        /*0a34*/ 	.short	0x0100
        /*0a36*/ 	.byte	0x08
	.zero		1


	//   ....[17]....
        /*0a38*/ 	.word	0x00000690
        /*0a3c*/ 	.word	0x000000ff
        /*0a40*/ 	.word	0x000288a8
        /*0a44*/ 	.short	0x0100
        /*0a46*/ 	.byte	0x08
	.zero		1


	//   ....[18]....
        /*0a48*/ 	.word	0x000007d0
        /*0a4c*/ 	.word	0x000000ff
        /*0a50*/ 	.word	0x000288b0
        /*0a54*/ 	.short	0x0100
        /*0a56*/ 	.byte	0x08
	.zero		1


	//   ....[19]....
        /*0a58*/ 	.word	0x000007e0
        /*0a5c*/ 	.word	0x000000ff
        /*0a60*/ 	.word	0x000288c0
        /*0a64*/ 	.short	0x0100
        /*0a66*/ 	.byte	0x08
	.zero		1


	//   ....[20]....
        /*0a68*/ 	.word	0x000007f0
        /*0a6c*/ 	.word	0x000000ff
        /*0a70*/ 	.word	0x000288b8
        /*0a74*/ 	.short	0x0100
        /*0a76*/ 	.byte	0x08
	.zero		1


	//   ....[21]....
        /*0a78*/ 	.word	0x00000800
        /*0a7c*/ 	.word	0x000000ff
        /*0a80*/ 	.word	0x000288c8
        /*0a84*/ 	.short	0x0100
        /*0a86*/ 	.byte	0x08
	.zero		1


	//   ....[22]....
        /*0a88*/ 	.word	0x000015a0
        /*0a8c*/ 	.word	0x000000ff
        /*0a90*/ 	.word	0x00028800
        /*0a94*/ 	.short	0x010a
        /*0a96*/ 	.byte	0x31
	.zero		1


	//   ....[23]....
        /*0a98*/ 	.word	0x00001620
        /*0a9c*/ 	.word	0x00000005
        /*0aa0*/ 	.word	0x00028830
        /*0aa4*/ 	.short	0x010a
        /*0aa6*/ 	.byte	0x3f
	.zero		1


	//   ....[24]....
        /*0aa8*/ 	.word	0x00001670
        /*0aac*/ 	.word	0x00000005
        /*0ab0*/ 	.word	0x00028830
        /*0ab4*/ 	.short	0x010a
        /*0ab6*/ 	.byte	0x3f
	.zero		1


	//   ....[25]....
        /*0ab8*/ 	.word	0x00002660
        /*0abc*/ 	.word	0x000000ff
        /*0ac0*/ 	.word	0x00000000
        /*0ac4*/ 	.short	0x0101
        /*0ac6*/ 	.byte	0x06
	.zero		1


	//   ....[26]....
        /*0ac8*/ 	.word	0x00003bf0
        /*0acc*/ 	.word	0x000000ff
        /*0ad0*/ 	.word	0x00028830
        /*0ad4*/ 	.short	0x010a
        /*0ad6*/ 	.byte	0x06
	.zero		1


	//   ....[27]....
        /*0ad8*/ 	.word	0x00003c30
        /*0adc*/ 	.word	0x000000ff
        /*0ae0*/ 	.word	0x00028830
        /*0ae4*/ 	.short	0x010a
        /*0ae6*/ 	.byte	0x06
	.zero		1


	//   ....[28]....
        /*0ae8*/ 	.word	0x00003fb0
        /*0aec*/ 	.word	0x000000ff
        /*0af0*/ 	.word	0x00028850
        /*0af4*/ 	.short	0x010a
        /*0af6*/ 	.byte	0x06
	.zero		1


	//   ....[29]....
        /*0af8*/ 	.word	0x00003ff0
        /*0afc*/ 	.word	0x000000ff
        /*0b00*/ 	.word	0x00028850
        /*0b04*/ 	.short	0x010a
        /*0b06*/ 	.byte	0x06
	.zero		1


	//   ....[30]....
        /*0b08*/ 	.word	0x00004420
        /*0b0c*/ 	.word	0x000000ff
        /*0b10*/ 	.word	0x00000000
        /*0b14*/ 	.short	0x0101
        /*0b16*/ 	.byte	0x06
	.zero		1


	//   ....[31]....
        /*0b18*/ 	.word	0x000055d0
        /*0b1c*/ 	.word	0x000000ff
        /*0b20*/ 	.word	0x00000000
        /*0b24*/ 	.short	0x0101
        /*0b26*/ 	.byte	0x06
	.zero		1


	//   ....[32]....
        /*0b28*/ 	.word	0x00005c10
        /*0b2c*/ 	.word	0x000000ff
        /*0b30*/ 	.word	0x00028850
        /*0b34*/ 	.short	0x010a
        /*0b36*/ 	.byte	0x05
	.zero		1


	//   ....[33]....
        /*0b38*/ 	.word	0x00005c50
        /*0b3c*/ 	.word	0x000000ff
        /*0b40*/ 	.word	0x00028850
        /*0b44*/ 	.short	0x010a
        /*0b46*/ 	.byte	0x05
	.zero		1


	//   ....[34]....
        /*0b48*/ 	.word	0x00006220
        /*0b4c*/ 	.word	0x000000ff
        /*0b50*/ 	.word	0x00000000
        /*0b54*/ 	.short	0x0101
        /*0b56*/ 	.byte	0x04
	.zero		1


	//   ....[35]....
        /*0b58*/ 	.word	0x000077f0
        /*0b5c*/ 	.word	0x00000000
        /*0b60*/ 	.word	0x00000000
        /*0b64*/ 	.short	0x0101
        /*0b66*/ 	.byte	0x3f
	.zero		1


	//   ....[36]....
        /*0b68*/ 	.word	0x0000a060
        /*0b6c*/ 	.word	0x00000007
        /*0b70*/ 	.word	0x00028840
        /*0b74*/ 	.short	0x010a
        /*0b76*/ 	.byte	0x3f
	.zero		1


	//   ....[37]....
        /*0b78*/ 	.word	0x0000a7e0
        /*0b7c*/ 	.word	0x00000007
        /*0b80*/ 	.word	0x00028830
        /*0b84*/ 	.short	0x0107
        /*0b86*/ 	.byte	0x3f
	.zero		1


	//   ....[38]....
        /*0b88*/ 	.word	0x0000a8b0
        /*0b8c*/ 	.word	0x00000007
        /*0b90*/ 	.word	0x00028830
        /*0b94*/ 	.short	0x0101
        /*0b96*/ 	.byte	0x3f
	.zero		1


	//   ....[39]....
        /*0b98*/ 	.word	0x0000b390
        /*0b9c*/ 	.word	0x00000016
        /*0ba0*/ 	.word	0x00028800
        /*0ba4*/ 	.short	0x0107
        /*0ba6*/ 	.byte	0x3f
	.zero		1


	//   ....[40]....
        /*0ba8*/ 	.word	0x0000b490
        /*0bac*/ 	.word	0x00000016
        /*0bb0*/ 	.word	0x00028800
        /*0bb4*/ 	.short	0x0101
        /*0bb6*/ 	.byte	0x3f
	.zero		1


	//   ....[41]....
        /*0bb8*/ 	.word	0x0000b4c0
        /*0bbc*/ 	.word	0x00000016
        /*0bc0*/ 	.word	0x00028820
        /*0bc4*/ 	.short	0x010a
        /*0bc6*/ 	.byte	0x3f
	.zero		1


	//   ....[42]....
        /*0bc8*/ 	.word	0x0000b840
        /*0bcc*/ 	.word	0x00000006
        /*0bd0*/ 	.word	0x00028840
        /*0bd4*/ 	.short	0x010a
        /*0bd6*/ 	.byte	0x3f
	.zero		1


	//   ....[43]....
        /*0bd8*/ 	.word	0x0000bd60
        /*0bdc*/ 	.word	0x00000006
        /*0be0*/ 	.word	0x00028830
        /*0be4*/ 	.short	0x0107
        /*0be6*/ 	.byte	0x3f
	.zero		1


	//   ....[44]....
        /*0be8*/ 	.word	0x0000be20
        /*0bec*/ 	.word	0x00000006
        /*0bf0*/ 	.word	0x00028830
        /*0bf4*/ 	.short	0x0101
        /*0bf6*/ 	.byte	0x3f
	.zero		1


	//   ....[45]....
        /*0bf8*/ 	.word	0x0000be90
        /*0bfc*/ 	.word	0x00000006
        /*0c00*/ 	.word	0x00028860
        /*0c04*/ 	.short	0x010a
        /*0c06*/ 	.byte	0x3f
	.zero		1


	//   ....[46]....
        /*0c08*/ 	.word	0x0000c410
        /*0c0c*/ 	.word	0x00000006
        /*0c10*/ 	.word	0x00028850
        /*0c14*/ 	.short	0x0107
        /*0c16*/ 	.byte	0x3f
	.zero		1


	//   ....[47]....
        /*0c18*/ 	.word	0x0000c570
        /*0c1c*/ 	.word	0x00000006
        /*0c20*/ 	.word	0x00028850
        /*0c24*/ 	.short	0x0101
        /*0c26*/ 	.byte	0x3f
	.zero		1


	//   ....[48]....
        /*0c28*/ 	.word	0x0000c780
        /*0c2c*/ 	.word	0x00000000
        /*0c30*/ 	.word	0x00028860
        /*0c34*/ 	.short	0x010a
        /*0c36*/ 	.byte	0x3f
	.zero		1


	//   ....[49]....
        /*0c38*/ 	.word	0x0000ccb0
        /*0c3c*/ 	.word	0x00000000
        /*0c40*/ 	.word	0x00028850
        /*0c44*/ 	.short	0x0107
        /*0c46*/ 	.byte	0x3f
	.zero		1


	//   ....[50]....
        /*0c48*/ 	.word	0x0000cd70
        /*0c4c*/ 	.word	0x00000000
        /*0c50*/ 	.word	0x00028850
        /*0c54*/ 	.short	0x0101
        /*0c56*/ 	.byte	0x3f
	.zero		1


	//   ....[51]....
        /*0c58*/ 	.word	0x0000d870
        /*0c5c*/ 	.word	0x00000004
        /*0c60*/ 	.word	0x00028820
        /*0c64*/ 	.short	0x010a
        /*0c66*/ 	.byte	0x3f
	.zero		1


	//   ....[52]....
        /*0c68*/ 	.word	0x0000d9f0
        /*0c6c*/ 	.word	0x00000005
        /*0c70*/ 	.word	0x00028840
        /*0c74*/ 	.short	0x010a
        /*0c76*/ 	.byte	0x3f
	.zero		1


	//   ....[53]....
        /*0c78*/ 	.word	0x0000da90
        /*0c7c*/ 	.word	0x00000019
        /*0c80*/ 	.word	0x00028840
        /*0c84*/ 	.short	0x010a
        /*0c86*/ 	.byte	0x3f
	.zero		1


	//   ....[54]....
        /*0c88*/ 	.word	0x0000dad0
        /*0c8c*/ 	.word	0x00000005
        /*0c90*/ 	.word	0x00028860
        /*0c94*/ 	.short	0x010a
        /*0c96*/ 	.byte	0x3f
	.zero		1


	//   ....[55]....
        /*0c98*/ 	.word	0x0000db10
        /*0c9c*/ 	.word	0x00000019
        /*0ca0*/ 	.word	0x00028860
        /*0ca4*/ 	.short	0x010a
        /*0ca6*/ 	.byte	0x3f
	.zero		1


	//   ....[56]....
        /*0ca8*/ 	.word	0x0000db80
        /*0cac*/ 	.word	0x00000003
        /*0cb0*/ 	.word	0x00028800
        /*0cb4*/ 	.short	0x010a
        /*0cb6*/ 	.byte	0x3f
	.zero		1


	//   ....[57]....
        /*0cb8*/ 	.word	0x0000dbd0
        /*0cbc*/ 	.word	0x00000005
        /*0cc0*/ 	.word	0x00028830
        /*0cc4*/ 	.short	0x010a
        /*0cc6*/ 	.byte	0x3f
	.zero		1


	//   ....[58]....
        /*0cc8*/ 	.word	0x0000dc30
        /*0ccc*/ 	.word	0x00000003
        /*0cd0*/ 	.word	0x00028830
        /*0cd4*/ 	.short	0x010a
        /*0cd6*/ 	.byte	0x3f
	.zero		1


	//   ....[59]....
        /*0cd8*/ 	.word	0x0000dc90
        /*0cdc*/ 	.word	0x00000003
        /*0ce0*/ 	.word	0x00028850
        /*0ce4*/ 	.short	0x010a
        /*0ce6*/ 	.byte	0x3f
	.zero		1


	//   ....[60]....
        /*0ce8*/ 	.word	0x0000dcf0
        /*0cec*/ 	.word	0x00000008
        /*0cf0*/ 	.word	0x00028850
        /*0cf4*/ 	.short	0x010a
        /*0cf6*/ 	.byte	0x3f
	.zero		1


	//   ....[61]....
        /*0cf8*/ 	.word	0x0000de10
        /*0cfc*/ 	.word	0x00000007
        /*0d00*/ 	.word	0x00028840
        /*0d04*/ 	.short	0x010a
        /*0d06*/ 	.byte	0x3f
	.zero		1


	//   ....[62]....
        /*0d08*/ 	.word	0x0000f390
        /*0d0c*/ 	.word	0x00000016
        /*0d10*/ 	.word	0x00028820
        /*0d14*/ 	.short	0x010a
        /*0d16*/ 	.byte	0x3f
	.zero		1


	//   ....[63]....
        /*0d18*/ 	.word	0x0000f3e0
        /*0d1c*/ 	.word	0x00000006
        /*0d20*/ 	.word	0x00028840
        /*0d24*/ 	.short	0x010a
        /*0d26*/ 	.byte	0x3f
	.zero		1


	//   ....[64]....
        /*0d28*/ 	.word	0x0000fd60
        /*0d2c*/ 	.word	0x00000006
        /*0d30*/ 	.word	0x00028860
        /*0d34*/ 	.short	0x010a
        /*0d36*/ 	.byte	0x3f
	.zero		1


	//   ....[65]....
        /*0d38*/ 	.word	0x00010760
        /*0d3c*/ 	.word	0x00000000
        /*0d40*/ 	.word	0x00028860
        /*0d44*/ 	.short	0x010a
        /*0d46*/ 	.byte	0x3f
	.zero		1


	//   ....[66]....
        /*0d48*/ 	.word	0x00011ad0
        /*0d4c*/ 	.word	0x00000004
        /*0d50*/ 	.word	0x00028820
        /*0d54*/ 	.short	0x010a
        /*0d56*/ 	.byte	0x3f
	.zero		1


	//   ....[67]....
        /*0d58*/ 	.word	0x00011c70
        /*0d5c*/ 	.word	0x00000005
        /*0d60*/ 	.word	0x00028840
        /*0d64*/ 	.short	0x010a
        /*0d66*/ 	.byte	0x3f
	.zero		1


	//   ....[68]....
        /*0d68*/ 	.word	0x00011cc0
        /*0d6c*/ 	.word	0x00000019
        /*0d70*/ 	.word	0x00028840
        /*0d74*/ 	.short	0x010a
        /*0d76*/ 	.byte	0x3f
	.zero		1


	//   ....[69]....
        /*0d78*/ 	.word	0x00011d10
        /*0d7c*/ 	.word	0x00000005
        /*0d80*/ 	.word	0x00028860
        /*0d84*/ 	.short	0x010a
        /*0d86*/ 	.byte	0x3f
	.zero		1


	//----- nvinfo : EIATTR_NUM_MBARRIERS
	.align		4
.L_883:
        /*0d88*/ 	.byte	0x03, 0x38
        /*0d8a*/ 	.short	0x0016


	//----- nvinfo : EIATTR_EXIT_INSTR_OFFSETS
	.align		4
        /*0d8c*/ 	.byte	0x04, 0x1c
        /*0d8e*/ 	.short	(.L_885 - .L_884)


	//   ....[0]....
.L_884:
        /*0d90*/ 	.word	0x000009b0


	//   ....[1]....
        /*0d94*/ 	.word	0x00008780


	//   ....[2]....
        /*0d98*/ 	.word	0x0000db60


	//----- nvinfo : EIATTR_MAX_THREADS
	.align		4
.L_885:
        /*0d9c*/ 	.byte	0x04, 0x05
        /*0d9e*/ 	.short	(.L_887 - .L_886)
.L_886:
        /*0da0*/ 	.word	0x00000180
        /*0da4*/ 	.word	0x00000001
        /*0da8*/ 	.word	0x00000001


	//----- nvinfo : EIATTR_CRS_STACK_SIZE
	.align		4
.L_887:
        /*0dac*/ 	.byte	0x04, 0x1e
        /*0dae*/ 	.short	(.L_889 - .L_888)
.L_888:
        /*0db0*/ 	.word	0x00000000


	//----- nvinfo : EIATTR_CBANK_PARAM_SIZE
	.align		4
.L_889:
        /*0db4*/ 	.byte	0x03, 0x19
        /*0db6*/ 	.short	0x0af0


	//----- nvinfo : EIATTR_PARAM_CBANK
	.align		4
        /*0db8*/ 	.byte	0x04, 0x0a
        /*0dba*/ 	.short	(.L_891 - .L_890)
	.align		4
.L_890:
        /*0dbc*/ 	.word	index@(.nv.constant0._ZN7cutlass13device_kernelIN5flash11enable_sm90INS1_16FlashAttnFwdSm90INS1_25CollectiveMainloopFwdSm90ILi2EN4cute5tupleIJNS5_1CILi1EEES8_S8_EEENS6_IJNS7_ILi128EEESA_SA_EEELi128ENS_6half_tEfNS_4arch4Sm90ELb0ELb0ELb0ELb1ELb1ELb0ELb0ELb1ELb1ELb1ELb0ELb0EEENS1_21CollectiveEpilogueFwdISB_S9_SC_SE_Li256ELb1ELb1ELb0ELb0EEENS1_36VarlenDynamicPersistentTileSchedulerILi128ELi128ELi256ELi128ELb0ELb1ELb1ELb0ELb1ELb1EEEEEEEEEvNT_6ParamsE)
        /*0dc0*/ 	.short	0x0210
        /*0dc2*/ 	.short	0x0af0


	//----- nvinfo : EIATTR_SW_WAR
	.align		4
.L_891:
        /*0dc4*/ 	.byte	0x04, 0x36
        /*0dc6*/ 	.short	(.L_893 - .L_892)
.L_892:
        /*0dc8*/ 	.word	0x00000008
.L_893:


//--------------------- .nv.info._ZN7cutlass13device_kernelIN5flash11enable_sm90INS1_16FlashAttnFwdSm90INS1_25CollectiveMainloopFwdSm90ILi2EN4cute5tupleIJNS5_1CILi1EEES8_S8_EEENS6_IJNS7_ILi128EEESA_SA_EEELi128ENS_6half_tEfNS_4arch4Sm90ELb0ELb0ELb0ELb1ELb1ELb1ELb0ELb1ELb1ELb1ELb0ELb0EEENS1_21CollectiveEpilogueFwdISB_S9_SC_SE_Li256ELb1ELb1ELb0ELb0EEENS1_36VarlenDynamicPersistentTileSchedulerILi128ELi128ELi256ELi128ELb0ELb1ELb1ELb0ELb1ELb1EEEEEEEEEvNT_6ParamsE --------------------------
	.section	.nv.info._ZN7cutlass13device_kernelIN5flash11enable_sm90INS1_16FlashAttnFwdSm90INS1_25CollectiveMainloopFwdSm90ILi2EN4cute5tupleIJNS5_1CILi1EEES8_S8_EEENS6_IJNS7_ILi128EEESA_SA_EEELi128ENS_6half_tEfNS_4arch4Sm90ELb0ELb0ELb0ELb1ELb1ELb1ELb0ELb1ELb1ELb1ELb0ELb0EEENS1_21CollectiveEpilogueFwdISB_S9_SC_SE_Li256ELb1ELb1ELb0ELb0EEENS1_36VarlenDynamicPersistentTileSchedulerILi128ELi128ELi256ELi128ELb0ELb1ELb1ELb0ELb1ELb1EEEEEEEEEvNT_6ParamsE,"",@"SHT_CUDA_INFO"
	.sectionflags	@""
	.align	4


	//----- nvinfo : EIATTR_CUDA_API_VERSION
	.align		4
        /*0000*/ 	.byte	0x04, 0x37
        /*0002*/ 	.short	(.L_895 - .L_894)
.L_894:
        /*0004*/ 	.word	0x00000082


	//----- nvinfo : EIATTR_KPARAM_INFO
	.align		4
.L_895:
        /*0008*/ 	.byte	0x04, 0x17
        /*000a*/ 	.short	(.L_897 - .L_896)
.L_896:
        /*000c*/ 	.word	0x00000000
        /*0010*/ 	.short	0x0000
        /*0012*/ 	.short	0x0070
        /*0014*/ 	.byte	0x00, 0xf0, 0x01, 0x2a


	//----- nvinfo : EIATTR_SPARSE_MMA_MASK
	.align		4
.L_897:
        /*0018*/ 	.byte	0x03, 0x50
        /*001a*/ 	.short	0x0000


	//----- nvinfo : EIATTR_MAXREG_COUNT
	.align		4
        /*001c*/ 	.byte	0x03, 0x1b
        /*001e*/ 	.short	0x00a8


	//----- nvinfo : EIATTR_NUM_BARRIERS
	.align		4
        /*0020*/ 	.byte	0x02, 0x4c
        /*0022*/ 	.byte	0x10
	.zero		1


	//----- nvinfo : EIATTR_EXTERNS
	.align		4
        /*0024*/ 	.byte	0x04, 0x0f
        /*0026*/ 	.short	(.L_899 - .L_898)


	//   ....[0]....
	.align		4
.L_898:
        /*0028*/ 	.word	index@(__assertfail)


	//----- nvinfo : EIATTR_ANNOTATIONS
	.align		4
.L_899:
        /*002c*/ 	.byte	0x04, 0x55
        /*002e*/ 	.short	(.L_901 - .L_900)


	//   ....[0]....
.L_900:
        /* <DEDUP_REMOVED lines=22> */


	//----- nvinfo : EIATTR_MERCURY_ISA_VERSION
	.align		4
.L_901:
        /*0178*/ 	.byte	0x03, 0x5f
        /*017a*/ 	.short	0x0101


	//----- nvinfo : EIATTR_UNUSED_LOAD_BYTE_OFFSET
	.align		4
        /*017c*/ 	.byte	0x04, 0x44
        /*017e*/ 	.short	(.L_903 - .L_902)


	//   ....[0]....
.L_902:
        /*0180*/ 	.word	0x00000a40
        /*0184*/ 	.word	0x0000fff0


	//   ....[1]....
        /*0188*/ 	.word	0x000110e0
        /*018c*/ 	.word	0x0000fff0


	//----- nvinfo : EIATTR_INT_WARP_WIDE_INSTR_OFFSETS
	.align		4
.L_903:
        /*0190*/ 	.byte	0x04, 0x31
        /*0192*/ 	.short	(.L_905 - .L_904)


	//   ....[0]....
.L_904:
        /*0194*/ 	.word	0x00000120


	//   ....[1]....
        /*0198*/ 	.word	0x000001c0


	//   ....[2]....
        /*019c*/ 	.word	0x00000230


	//   ....[3]....
        /*01a0*/ 	.word	0x000152b0


	//   ....[4]....
        /*01a4*/ 	.word	0x00015340


	//   ....[5]....
        /*01a8*/ 	.word	0x00018210


	//   ....[6]....
        /*01ac*/ 	.word	0x000182a0


	//----- nvinfo : EIATTR_COOP_GROUP_MASK_REGIDS
	.align		4
.L_905:
        /*01b0*/ 	.byte	0x04, 0x29
        /*01b2*/ 	.short	(.L_907 - .L_906)


	//   ....[0]....
.L_906:
        /*01b4*/ 	.word	0xffffffff


	//   ....[1]....
        /*01b8*/ 	.word	0xffffffff


	//   ....[2]....
        /*01bc*/ 	.word	0xffffffff


	//   ....[3]....
        /*01c0*/ 	.word	0xffffffff


	//   ....[4]....
        /*01c4*/ 	.word	0xffffffff


	//   ....[5]....
        /*01c8*/ 	.word	0xffffffff


	//   ....[6]....
        /*01cc*/ 	.word	0xffffffff


	//   ....[7]....
        /*01d0*/ 	.word	0xffffffff


	//   ....[8]....
        /*01d4*/ 	.word	0xffffffff


	//   ....[9]....
        /*01d8*/ 	.word	0xffffffff


	//   ....[10]....
        /*01dc*/ 	.word	0xffffffff


	//   ....[11]....
        /*01e0*/ 	.word	0xffffffff


	//   ....[12]....
        /*01e4*/ 	.word	0xffffffff


	//   ....[13]....
        /*01e8*/ 	.word	0xffffffff


	//   ....[14]....
        /*01ec*/ 	.word	0xffffffff


	//   ....[15]....
        /*01f0*/ 	.word	0xffffffff


	//   ....[16]....
        /*01f4*/ 	.word	0xffffffff


	//   ....[17]....
        /*01f8*/ 	.word	0xffffffff


	//   ....[18]....
        /*01fc*/ 	.word	0xffffffff


	//   ....[19]....
        /*0200*/ 	.word	0xffffffff


	//   ....[20]....
        /*0204*/ 	.word	0xffffffff


	//   ....[21]....
        /*0208*/ 	.word	0xffffffff


	//   ....[22]....
        /*020c*/ 	.word	0xffffffff


	//   ....[23]....
        /*0210*/ 	.word	0xffffffff


	//   ....[24]....
        /*0214*/ 	.word	0xffffffff


	//   ....[25]....
        /*0218*/ 	.word	0xffffffff


	//   ....[26]....
        /*021c*/ 	.word	0xffffffff


	//   ....[27]....
        /*0220*/ 	.word	0xffffffff


	//   ....[28]....
        /*0224*/ 	.word	0xffffffff


	//   ....[29]....
        /*0228*/ 	.word	0xffffffff


	//   ....[30]....
        /*022c*/ 	.word	0xffffffff


	//   ....[31]....
        /*0230*/ 	.word	0xffffffff


	//   ....[32]....
        /*0234*/ 	.word	0xffffffff


	//   ....[33]....
        /*0238*/ 	.word	0xffffffff


	//   ....[34]....
        /*023c*/ 	.word	0xffffffff


	//   ....[35]....
        /*0240*/ 	.word	0xffffffff


	//   ....[36]....
        /*0244*/ 	.word	0xffffffff


	//   ....[37]....
        /*0248*/ 	.word	0xffffffff


	//   ....[38]....
        /*024c*/ 	.word	0xffffffff


	//   ....[39]....
        /*0250*/ 	.word	0xffffffff


	//   ....[40]....
        /*0254*/ 	.word	0xffffffff


	//   ....[41]....
        /*0258*/ 	.word	0xffffffff


	//   ....[42]....
        /*025c*/ 	.word	0xffffffff


	//   ....[43]....
        /*0260*/ 	.word	0xffffffff


	//   ....[44]....
        /*0264*/ 	.word	0xffffffff


	//   ....[45]....
        /*0268*/ 	.word	0xffffffff


	//   ....[46]....
        /*026c*/ 	.word	0xffffffff


	//   ....[47]....
        /*0270*/ 	.word	0xffffffff


	//   ....[48]....
        /*0274*/ 	.word	0xffffffff


	//   ....[49]....
        /*0278*/ 	.word	0xffffffff


	//   ....[50]....
        /*027c*/ 	.word	0xffffffff


	//   ....[51]....
        /*0280*/ 	.word	0xffffffff


	//   ....[52]....
        /*0284*/ 	.word	0xffffffff


	//   ....[53]....
        /*0288*/ 	.word	0xffffffff


	//   ....[54]....
        /*028c*/ 	.word	0xffffffff


	//   ....[55]....
        /*0290*/ 	.word	0xffffffff


	//   ....[56]....
        /*0294*/ 	.word	0xffffffff


	//   ....[57]....
        /*0298*/ 	.word	0xffffffff


	//   ....[58]....
        /*029c*/ 	.word	0xffffffff


	//   ....[59]....
        /*02a0*/ 	.word	0xffffffff


	//   ....[60]....
        /*02a4*/ 	.word	0xffffffff


	//   ....[61]....
        /*02a8*/ 	.word	0xffffffff


	//   ....[62]....
        /*02ac*/ 	.word	0xffffffff


	//   ....[63]....
        /*02b0*/ 	.word	0xffffffff


	//   ....[64]....
        /*02b4*/ 	.word	0xffffffff


	//   ....[65]....
        /*02b8*/ 	.word	0xffffffff


	//   ....[66]....
        /*02bc*/ 	.word	0xffffffff


	//   ....[67]....
        /*02c0*/ 	.word	0xffffffff


	//   ....[68]....
        /*02c4*/ 	.word	0xffffffff


	//   ....[69]....
        /*02c8*/ 	.word	0xffffffff


	//   ....[70]....
        /*02cc*/ 	.word	0xffffffff


	//   ....[71]....
        /*02d0*/ 	.word	0xffffffff


	//   ....[72]....
        /*02d4*/ 	.word	0xffffffff


	//   ....[73]....
        /*02d8*/ 	.word	0xffffffff


	//   ....[74]....
        /*02dc*/ 	.word	0xffffffff


	//   ....[75]....
        /*02e0*/ 	.word	0xffffffff


	//   ....[76]....
        /*02e4*/ 	.word	0xffffffff


	//   ....[77]....
        /*02e8*/ 	.word	0xffffffff


	//   ....[78]....
        /*02ec*/ 	.word	0xffffffff


	//   ....[79]....
        /*02f0*/ 	.word	0xffffffff


	//   ....[80]....
        /*02f4*/ 	.word	0xffffffff


	//   ....[81]....
        /*02f8*/ 	.word	0xffffffff


	//   ....[82]....
        /*02fc*/ 	.word	0xffffffff


	//   ....[83]....
        /*0300*/ 	.word	0xffffffff


	//   ....[84]....
        /*0304*/ 	.word	0xffffffff


	//   ....[85]....
        /*0308*/ 	.word	0xffffffff


	//   ....[86]....
        /*030c*/ 	.word	0xffffffff


	//   ....[87]....
        /*0310*/ 	.word	0xffffffff


	//   ....[88]....
        /*0314*/ 	.word	0xffffffff


	//   ....[89]....
        /*0318*/ 	.word	0xffffffff


	//   ....[90]....
        /*031c*/ 	.word	0xffffffff


	//   ....[91]....
        /*0320*/ 	.word	0xffffffff


	//   ....[92]....
        /*0324*/ 	.word	0xffffffff


	//   ....[93]....
        /*0328*/ 	.word	0xffffffff


	//   ....[94]....
        /*032c*/ 	.word	0xffffffff


	//   ....[95]....
        /*0330*/ 	.word	0xffffffff


	//   ....[96]....
        /*0334*/ 	.word	0xffffffff


	//   ....[97]....
        /*0338*/ 	.word	0xffffffff


	//   ....[98]....
        /*033c*/ 	.word	0xffffffff


	//   ....[99]....
        /*0340*/ 	.word	0xffffffff


	//   ....[100]....
        /*0344*/ 	.word	0xffffffff


	//   ....[101]....
        /*0348*/ 	.word	0xffffffff


	//   ....[102]....
        /*034c*/ 	.word	0xffffffff


	//   ....[103]....
        /*0350*/ 	.word	0xffffffff


	//   ....[104]....
        /*0354*/ 	.word	0xffffffff


	//   ....[105]....
        /*0358*/ 	.word	0xffffffff


	//   ....[106]....
        /*035c*/ 	.word	0xffffffff


	//   ....[107]....
        /*0360*/ 	.word	0xffffffff


	//   ....[108]....
        /*0364*/ 	.word	0xffffffff


	//   ....[109]....
        /*0368*/ 	.word	0xffffffff


	//   ....[110]....
        /*036c*/ 	.word	0xffffffff


	//   ....[111]....
        /*0370*/ 	.word	0xffffffff


	//   ....[112]....
        /*0374*/ 	.word	0xffffffff


	//   ....[113]....
        /*0378*/ 	.word	0xffffffff


	//   ....[114]....
        /*037c*/ 	.word	0xffffffff


	//   ....[115]....
        /*0380*/ 	.word	0xffffffff


	//   ....[116]....
        /*0384*/ 	.word	0xffffffff


	//   ....[117]....
        /*0388*/ 	.word	0xffffffff


	//   ....[118]....
        /*038c*/ 	.word	0xffffffff


	//   ....[119]....
        /*0390*/ 	.word	0xffffffff


	//   ....[120]....
        /*0394*/ 	.word	0xffffffff


	//   ....[121]....
        /*0398*/ 	.word	0xffffffff


	//   ....[122]....
        /*039c*/ 	.word	0xffffffff


	//   ....[123]....
        /*03a0*/ 	.word	0xffffffff


	//   ....[124]....
        /*03a4*/ 	.word	0xffffffff


	//   ....[125]....
        /*03a8*/ 	.word	0xffffffff


	//   ....[126]....
        /*03ac*/ 	.word	0xffffffff


	//   ....[127]....
        /*03b0*/ 	.word	0xffffffff


	//   ....[128]....
        /*03b4*/ 	.word	0xffffffff


	//   ....[129]....
        /*03b8*/ 	.word	0xffffffff


	//   ....[130]....
        /*03bc*/ 	.word	0xffffffff


	//   ....[131]....
        /*03c0*/ 	.word	0xffffffff


	//   ....[132]....
        /*03c4*/ 	.word	0xffffffff


	//   ....[133]....
        /*03c8*/ 	.word	0xffffffff


	//   ....[134]....
        /*03cc*/ 	.word	0xffffffff


	//   ....[135]....
        /*03d0*/ 	.word	0xffffffff


	//   ....[136]....
        /*03d4*/ 	.word	0xffffffff


	//   ....[137]....
        /*03d8*/ 	.word	0xffffffff


	//   ....[138]....
        /*03dc*/ 	.word	0xffffffff


	//   ....[139]....
        /*03e0*/ 	.word	0xffffffff


	//   ....[140]....
        /*03e4*/ 	.word	0xffffffff


	//   ....[141]....
        /*03e8*/ 	.word	0xffffffff


	//   ....[142]....
        /*03ec*/ 	.word	0xffffffff


	//   ....[143]....
        /*03f0*/ 	.word	0xffffffff


	//   ....[144]....
        /*03f4*/ 	.word	0xffffffff


	//   ....[145]....
        /*03f8*/ 	.word	0xffffffff


	//   ....[146]....
        /*03fc*/ 	.word	0xffffffff


	//   ....[147]....
        /*0400*/ 	.word	0xffffffff


	//   ....[148]....
        /*0404*/ 	.word	0xffffffff


	//   ....[149]....
        /*0408*/ 	.word	0xffffffff


	//   ....[150]....
        /*040c*/ 	.word	0xffffffff


	//   ....[151]....
        /*0410*/ 	.word	0xffffffff


	//   ....[152]....
        /*0414*/ 	.word	0xffffffff


	//   ....[153]....
        /*0418*/ 	.word	0xffffffff


	//   ....[154]....
        /*041c*/ 	.word	0xffffffff


	//   ....[155]....
        /*0420*/ 	.word	0xffffffff


	//   ....[156]....
        /*0424*/ 	.word	0xffffffff


	//   ....[157]....
        /*0428*/ 	.word	0xffffffff


	//   ....[158]....
        /*042c*/ 	.word	0xffffffff


	//   ....[159]....
        /*0430*/ 	.word	0xffffffff


	//   ....[160]....
        /*0434*/ 	.word	0xffffffff


	//   ....[161]....
        /*0438*/ 	.word	0xffffffff


	//   ....[162]....
        /*043c*/ 	.word	0xffffffff


	//   ....[163]....
        /*0440*/ 	.word	0xffffffff


	//   ....[164]....
        /*0444*/ 	.word	0xffffffff


	//   ....[165]....
        /*0448*/ 	.word	0xffffffff


	//   ....[166]....
        /*044c*/ 	.word	0xffffffff


	//   ....[167]....
        /*0450*/ 	.word	0xffffffff


	//   ....[168]....
        /*0454*/ 	.word	0xffffffff


	//   ....[169]....
        /*0458*/ 	.word	0xffffffff


	//   ....[170]....
        /*045c*/ 	.word	0xffffffff


	//   ....[171]....
        /*0460*/ 	.word	0xffffffff


	//   ....[172]....
        /*0464*/ 	.word	0xffffffff


	//   ....[173]....
        /*0468*/ 	.word	0xffffffff


	//   ....[174]....
        /*046c*/ 	.word	0xffffffff


	//   ....[175]....
        /*0470*/ 	.word	0xffffffff


	//   ....[176]....
        /*0474*/ 	.word	0xffffffff


	//   ....[177]....
        /*0478*/ 	.word	0xffffffff


	//   ....[178]....
        /*047c*/ 	.word	0xffffffff


	//   ....[179]....
        /*0480*/ 	.word	0xffffffff


	//   ....[180]....
        /*0484*/ 	.word	0xffffffff


	//   ....[181]....
        /*0488*/ 	.word	0xffffffff


	//   ....[182]....
        /*048c*/ 	.word	0xffffffff


	//   ....[183]....
        /*0490*/ 	.word	0xffffffff


	//   ....[184]....
        /*0494*/ 	.word	0xffffffff


	//   ....[185]....
        /*0498*/ 	.word	0xffffffff


	//   ....[186]....
        /*049c*/ 	.word	0xffffffff


	//   ....[187]....
        /*04a0*/ 	.word	0xffffffff


	//   ....[188]....
        /*04a4*/ 	.word	0xffffffff


	//   ....[189]....
        /*04a8*/ 	.word	0xffffffff


	//   ....[190]....
        /*04ac*/ 	.word	0xffffffff


	//   ....[191]....
        /*04b0*/ 	.word	0xffffffff


	//   ....[192]....
        /*04b4*/ 	.word	0xffffffff


	//   ....[193]....
        /*04b8*/ 	.word	0xffffffff


	//   ....[194]....
        /*04bc*/ 	.word	0xffffffff


	//   ....[195]....
        /*04c0*/ 	.word	0x0500000f


	//   ....[196]....
        /*04c4*/ 	.word	0x0500000f


	//   ....[197]....
        /*04c8*/ 	.word	0x0500000f


	//   ....[198]....
        /*04cc*/ 	.word	0x0500000f


	//   ....[199]....
        /*04d0*/ 	.word	0x0500000f


	//   ....[200]....
        /*04d4*/ 	.word	0x0500000f


	//   ....[201]....
        /*04d8*/ 	.word	0x0500000f


	//   ....[202]....
        /*04dc*/ 	.word	0x0500000f


	//   ....[203]....
        /*04e0*/ 	.word	0x0500000f


	//   ....[204]....
        /*04e4*/ 	.word	0x0500000f


	//   ....[205]....
        /*04e8*/ 	.word	0x0500000f


	//   ....[206]....
        /*04ec*/ 	.word	0x0500000f


	//   ....[207]....
        /*04f0*/ 	.word	0x0500000f


	//   ....[208]....
        /*04f4*/ 	.word	0x0500000f


	//   ....[209]....
        /*04f8*/ 	.word	0x0500000f


	//   ....[210]....
        /*04fc*/ 	.word	0x0500000f


	//   ....[211]....
        /*0500*/ 	.word	0x0500000f


	//   ....[212]....
        /*0504*/ 	.word	0x0500000f


	//   ....[213]....
        /*0508*/ 	.word	0x0500000f


	//   ....[214]....
        /*050c*/ 	.word	0x0500000f


	//   ....[215]....
        /*0510*/ 	.word	0x0500000f


	//   ....[216]....
        /*0514*/ 	.word	0x0500000f


	//   ....[217]....
        /*0518*/ 	.word	0x0500000f


	//   ....[218]....
        /*051c*/ 	.word	0x0500000f


	//   ....[219]....
        /*0520*/ 	.word	0x0500000f


	//   ....[220]....
        /*0524*/ 	.word	0x0500000f


	//   ....[221]....
        /*0528*/ 	.word	0x0500000f


	//   ....[222]....
        /*052c*/ 	.word	0x0500000f


	//   ....[223]....
        /*0530*/ 	.word	0x0500000f


	//   ....[224]....
        /*0534*/ 	.word	0x0500000f


	//   ....[225]....
        /*0538*/ 	.word	0x0500000f


	//   ....[226]....
        /*053c*/ 	.word	0x0500000f


	//   ....[227]....
        /*0540*/ 	.word	0x0500000f


	//   ....[228]....
        /*0544*/ 	.word	0x0500000f


	//   ....[229]....
        /*0548*/ 	.word	0x0500000f


	//   ....[230]....
        /*054c*/ 	.word	0x0500000f


	//   ....[231]....
        /*0550*/ 	.word	0x0500000f


	//   ....[232]....
        /*0554*/ 	.word	0x0500000f


	//   ....[233]....
        /*0558*/ 	.word	0x0500000f


	//   ....[234]....
        /*055c*/ 	.word	0x0500000f


	//   ....[235]....
        /*0560*/ 	.word	0x0500000f


	//   ....[236]....
        /*0564*/ 	.word	0x0500000f


	//   ....[237]....
        /*0568*/ 	.word	0x0500000f


	//   ....[238]....
        /*056c*/ 	.word	0x0500000f


	//   ....[239]....
        /*0570*/ 	.word	0x0500000f


	//   ....[240]....
        /*0574*/ 	.word	0x0500000f


	//   ....[241]....
        /*0578*/ 	.word	0x0500000f


	//   ....[242]....
        /*057c*/ 	.word	0x0500000f


	//   ....[243]....
        /*0580*/ 	.word	0x0500000f


	//   ....[244]....
        /*0584*/ 	.word	0x0500000f


	//   ....[245]....
        /*0588*/ 	.word	0x0500000f


	//   ....[246]....
        /*058c*/ 	.word	0x0500000f


	//   ....[247]....
        /*0590*/ 	.word	0x0500000f


	//   ....[248]....
        /*0594*/ 	.word	0x0500000f


	//   ....[249]....
        /*0598*/ 	.word	0x0500000f


	//   ....[250]....
        /*059c*/ 	.word	0x0500000f


	//   ....[251]....
        /*05a0*/ 	.word	0x0500000f


	//   ....[252]....
        /*05a4*/ 	.word	0x0500000f


	//   ....[253]....
        /*05a8*/ 	.word	0x0500000f


	//   ....[254]....
        /*05ac*/ 	.word	0x0500000f


	//   ....[255]....
        /*05b0*/ 	.word	0x0500000f


	//   ....[0]....
        /*05b4*/ 	.word	0x0500000f


	//   ....[1]....
        /*05b8*/ 	.word	0x0500000f


	//   ....[2]....
        /*05bc*/ 	.word	0x0500000f


	//   ....[3]....
        /*05c0*/ 	.word	0x0500000f


	//   ....[4]....
        /*05c4*/ 	.word	0x0500000f


	//   ....[5]....
        /*05c8*/ 	.word	0x0500000f


	//   ....[6]....
        /*05cc*/ 	.word	0x0500000f


	//   ....[7]....
        /*05d0*/ 	.word	0x0500000f


	//   ....[8]....
        /*05d4*/ 	.word	0x0500000f


	//   ....[9]....
        /*05d8*/ 	.word	0x0500000f


	//   ....[10]....
        /*05dc*/ 	.word	0x0500000f


	//   ....[11]....
        /*05e0*/ 	.word	0x0500000f


	//   ....[12]....
        /*05e4*/ 	.word	0x0500000f


	//   ....[13]....
        /*05e8*/ 	.word	0x0500000f


	//   ....[14]....
        /*05ec*/ 	.word	0x0500000f


	//   ....[15]....
        /*05f0*/ 	.word	0x0500000f


	//   ....[16]....
        /*05f4*/ 	.word	0x0500000f


	//   ....[17]....
        /*05f8*/ 	.word	0x0500000f


	//   ....[18]....
        /*05fc*/ 	.word	0x0500000f


	//   ....[19]....
        /*0600*/ 	.word	0x0500000f


	//   ....[20]....
        /*0604*/ 	.word	0x0500000f


	//   ....[21]....
        /*0608*/ 	.word	0x0500000f


	//   ....[22]....
        /*060c*/ 	.word	0x0500000f


	//   ....[23]....
        /*0610*/ 	.word	0x0500000f


	//   ....[24]....
        /*0614*/ 	.word	0x0500000f


	//   ....[25]....
        /*0618*/ 	.word	0x0500000f


	//   ....[26]....
        /*061c*/ 	.word	0x0500000f


	//   ....[27]....
        /*0620*/ 	.word	0x0500000f


	//   ....[28]....
        /*0624*/ 	.word	0x0500000f


	//   ....[29]....
        /*0628*/ 	.word	0x0500000f


	//   ....[30]....
        /*062c*/ 	.word	0x0500000f


	//   ....[31]....
        /*0630*/ 	.word	0x0500000f


	//   ....[32]....
        /*0634*/ 	.word	0x0500000f


	//   ....[33]....
        /*0638*/ 	.word	0x0500000f


	//   ....[34]....
        /*063c*/ 	.word	0x0500000f


	//   ....[35]....
        /*0640*/ 	.word	0x0500000f


	//   ....[36]....
        /*0644*/ 	.word	0x0500000f


	//   ....[37]....
        /*0648*/ 	.word	0x0500000f


	//   ....[38]....
        /*064c*/ 	.word	0x0500000f


	//   ....[39]....
        /*0650*/ 	.word	0x0500000f


	//   ....[40]....
        /*0654*/ 	.word	0x0500000f


	//   ....[41]....
        /*0658*/ 	.word	0x0500000f


	//   ....[42]....
        /*065c*/ 	.word	0x0500000f


	//   ....[43]....
        /*0660*/ 	.word	0x0500000f


	//   ....[44]....
        /*0664*/ 	.word	0x0500000f


	//   ....[45]....
        /*0668*/ 	.word	0x0500000f


	//   ....[46]....
        /*066c*/ 	.word	0x0500000f


	//   ....[47]....
        /*0670*/ 	.word	0x0500000f


	//   ....[48]....
        /*0674*/ 	.word	0x0500000f


	//   ....[49]....
        /*0678*/ 	.word	0x0500000f


	//   ....[50]....
        /*067c*/ 	.word	0x0500000f


	//   ....[51]....
        /*0680*/ 	.word	0x0500000f


	//   ....[52]....
        /*0684*/ 	.word	0x0500000f


	//   ....[53]....
        /*0688*/ 	.word	0x0500000f


	//   ....[54]....
        /*068c*/ 	.word	0x0500000f


	//   ....[55]....
        /*0690*/ 	.word	0x0500000f


	//   ....[56]....
        /*0694*/ 	.word	0x0500000f


	//   ....[57]....
        /*0698*/ 	.word	0x0500000f


	//   ....[58]....
        /*069c*/ 	.word	0x0500000f


	//   ....[59]....
        /*06a0*/ 	.word	0x0500000f


	//   ....[60]....
        /*06a4*/ 	.word	0x0500000f


	//   ....[61]....
        /*06a8*/ 	.word	0x0500000f


	//   ....[62]....
        /*06ac*/ 	.word	0x0500000f


	//   ....[63]....
        /*06b0*/ 	.word	0x0500000f


	//   ....[64]....
        /*06b4*/ 	.word	0x0500000f


	//   ....[65]....
        /*06b8*/ 	.word	0x0500000f


	//   ....[66]....
        /*06bc*/ 	.word	0x0500000f


	//   ....[67]....
        /*06c0*/ 	.word	0x0500000f


	//   ....[68]....
        /*06c4*/ 	.word	0x0500000f


	//   ....[69]....
        /*06c8*/ 	.word	0x0500000f


	//   ....[70]....
        /*06cc*/ 	.word	0x0500000f


	//   ....[71]....
        /*06d0*/ 	.word	0x0500000f


	//   ....[72]....
        /*06d4*/ 	.word	0x0500000f


	//   ....[73]....
        /*06d8*/ 	.word	0x0500000f


	//   ....[74]....
        /*06dc*/ 	.word	0x0500000f


	//   ....[75]....
        /*06e0*/ 	.word	0x0500000f


	//   ....[76]....
        /*06e4*/ 	.word	0x0500000f


	//   ....[77]....
        /*06e8*/ 	.word	0x0500000f


	//   ....[78]....
        /*06ec*/ 	.word	0x0500000f


	//   ....[79]....
        /*06f0*/ 	.word	0x0500000f


	//----- nvinfo : EIATTR_COOP_GROUP_INSTR_OFFSETS
	.align		4
.L_907:
        /*06f4*/ 	.byte	0x04, 0x28
        /*06f6*/ 	.short	(.L_909 - .L_908)


	//   ....[0]....
.L_908:
        /*06f8*/ 	.word	0x00000060


	//   ....[1]....
        /*06fc*/ 	.word	0x00000130


	//   ....[2]....
        /*0700*/ 	.word	0x000001e0


	//   ....[3]....
        /*0704*/ 	.word	0x000003a0


	//   ....[4]....
        /*0708*/ 	.word	0x00000500


	//   ....[5]....
        /*070c*/ 	.word	0x00000620


	//   ....[6]....
        /*0710*/ 	.word	0x00000780


	//   ....[7]....
        /*0714*/ 	.word	0x00002f60


	//   ....[8]....
        /*0718*/ 	.word	0x00002f70


	//   ....[9]....
        /*071c*/ 	.word	0x00003620


	//   ....[10]....
        /*0720*/ 	.word	0x00003630


	//   ....[11]....
        /*0724*/ 	.word	0x00003ce0


	//   ....[12]....
        /*0728*/ 	.word	0x00003cf0


	//   ....[13]....
        /*072c*/ 	.word	0x00004390


	//   ....[14]....
        /*0730*/ 	.word	0x000043a0


	//   ....[15]....
        /*0734*/ 	.word	0x00005380


	//   ....[16]....
        /*0738*/ 	.word	0x00005390


	//   ....[17]....
        /*073c*/ 	.word	0x00005b20


	//   ....[18]....
        /*0740*/ 	.word	0x00005b30


	//   ....[19]....
        /*0744*/ 	.word	0x000062c0


	//   ....[20]....
        /*0748*/ 	.word	0x000062d0


	//   ....[21]....
        /*074c*/ 	.word	0x00006a60


	//   ....[22]....
        /*0750*/ 	.word	0x00006a70


	//   ....[23]....
        /*0754*/ 	.word	0x00007410


	//   ....[24]....
        /*0758*/ 	.word	0x00007420


	//   ....[25]....
        /*075c*/ 	.word	0x00007530


	//   ....[26]....
        /*0760*/ 	.word	0x00007540


	//   ....[27]....
        /*0764*/ 	.word	0x00007660


	//   ....[28]....
        /*0768*/ 	.word	0x00007670


	//   ....[29]....
        /*076c*/ 	.word	0x00007790


	//   ....[30]....
        /*0770*/ 	.word	0x000077a0


	//   ....[31]....
        /*0774*/ 	.word	0x00007b40


	//   ....[32]....
        /*0778*/ 	.word	0x00007b60


	//   ....[33]....
        /*077c*/ 	.word	0x00007c40


	//   ....[34]....
        /*0780*/ 	.word	0x00007c60


	//   ....[35]....
        /*0784*/ 	.word	0x00007d40


	//   ....[36]....
        /*0788*/ 	.word	0x00007d60


	//   ....[37]....
        /*078c*/ 	.word	0x00007e40


	//   ....[38]....
        /*0790*/ 	.word	0x00007e60


	//   ....[39]....
        /*0794*/ 	.word	0x00008350


	//   ....[40]....
        /*0798*/ 	.word	0x000088b0


	//   ....[41]....
        /*079c*/ 	.word	0x000088c0


	//   ....[42]....
        /*07a0*/ 	.word	0x000088d0


	//   ....[43]....
        /*07a4*/ 	.word	0x000088e0


	//   ....[44]....
        /*07a8*/ 	.word	0x0000a2d0


	//   ....[45]....
        /*07ac*/ 	.word	0x0000a2e0


	//   ....[46]....
        /*07b0*/ 	.word	0x0000a2f0


	//   ....[47]....
        /*07b4*/ 	.word	0x0000a300


	//   ....[48]....
        /*07b8*/ 	.word	0x0000cd60


	//   ....[49]....
        /*07bc*/ 	.word	0x0000ce70


	//   ....[50]....
        /*07c0*/ 	.word	0x0000d4c0


	//   ....[51]....
        /*07c4*/ 	.word	0x0000d560


	//   ....[52]....
        /*07c8*/ 	.word	0x0000f190


	//   ....[53]....
        /*07cc*/ 	.word	0x0000f1a0


	//   ....[54]....
        /*07d0*/ 	.word	0x0000f1d0


	//   ....[55]....
        /*07d4*/ 	.word	0x0000f1f0


	//   ....[56]....
        /*07d8*/ 	.word	0x00010720


	//   ....[57]....
        /*07dc*/ 	.word	0x00010760


	//   ....[58]....
        /*07e0*/ 	.word	0x00010800


	//   ....[59]....
        /*07e4*/ 	.word	0x00010a80


	//   ....[60]....
        /*07e8*/ 	.word	0x00011af0


	//   ....[61]....
        /*07ec*/ 	.word	0x00011b30


	//   ....[62]....
        /*07f0*/ 	.word	0x00011b60


	//   ....[63]....
        /*07f4*/ 	.word	0x00011b90


	//   ....[64]....
        /*07f8*/ 	.word	0x00012160


	//   ....[65]....
        /*07fc*/ 	.word	0x00012190


	//   ....[66]....
        /*0800*/ 	.word	0x00012250


	//   ....[67]....
        /*0804*/ 	.word	0x00012270


	//   ....[68]....
        /*0808*/ 	.word	0x00012330


	//   ....[69]....
        /*080c*/ 	.word	0x00012350


	//   ....[70]....
        /*0810*/ 	.word	0x00012420


	//   ....[71]....
        /*0814*/ 	.word	0x00012440


	//   ....[72]....
        /*0818*/ 	.word	0x00012c30


	//   ....[73]....
        /*081c*/ 	.word	0x00012c40


	//   ....[74]....
        /*0820*/ 	.word	0x00012d50


	//   ....[75]....
        /*0824*/ 	.word	0x00012d60


	//   ....[76]....
        /*0828*/ 	.word	0x00012e70


	//   ....[77]....
        /*082c*/ 	.word	0x00012e80


	//   ....[78]....
        /*0830*/ 	.word	0x00012f90


	//   ....[79]....
        /*0834*/ 	.word	0x00012fa0


	//   ....[80]....
        /*0838*/ 	.word	0x00013110


	//   ....[81]....
        /*083c*/ 	.word	0x000132c0


	//   ....[82]....
        /*0840*/ 	.word	0x000132f0


	//   ....[83]....
        /*0844*/ 	.word	0x00013320


	//   ....[84]....
        /*0848*/ 	.word	0x00013350


	//   ....[85]....
        /*084c*/ 	.word	0x00013380


	//   ....[86]....
        /*0850*/ 	.word	0x000133b0


	//   ....[87]....
        /*0854*/ 	.word	0x00013520


	//   ....[88]....
        /*0858*/ 	.word	0x00013550


	//   ....[89]....
        /*085c*/ 	.word	0x00013580


	//   ....[90]....
        /*0860*/ 	.word	0x000135b0


	//   ....[91]....
        /*0864*/ 	.word	0x000135e0


	//   ....[92]....
        /*0868*/ 	.word	0x00013610


	//   ....[93]....
        /*086c*/ 	.word	0x000136a0


	//   ....[94]....
        /*0870*/ 	.word	0x000136d0


	//   ....[95]....
        /*0874*/ 	.word	0x00013750


	//   ....[96]....
        /*0878*/ 	.word	0x00014220


	//   ....[97]....
        /*087c*/ 	.word	0x00015df0


	//   ....[98]....
        /*0880*/ 	.word	0x00015e10


	//   ....[99]....
        /*0884*/ 	.word	0x00015eb0


	//   ....[100]....
        /*0888*/ 	.word	0x00015ed0


	//   ....[101]....
        /*088c*/ 	.word	0x00015f60


	//   ....[102]....
        /*0890*/ 	.word	0x00015f80


	//   ....[103]....
        /*0894*/ 	.word	0x00016010


	//   ....[104]....
        /*0898*/ 	.word	0x00016030


	//   ....[105]....
        /*089c*/ 	.word	0x000160c0


	//   ....[106]....
        /*08a0*/ 	.word	0x000160e0


	//   ....[107]....
        /*08a4*/ 	.word	0x00016170


	//   ....[108]....
        /*08a8*/ 	.word	0x00016190


	//   ....[109]....
        /*08ac*/ 	.word	0x00016220


	//   ....[110]....
        /*08b0*/ 	.word	0x00016240


	//   ....[111]....
        /*08b4*/ 	.word	0x00016250


	//   ....[112]....
        /*08b8*/ 	.word	0x000162d0


	//   ....[113]....
        /*08bc*/ 	.word	0x00016a10


	//   ....[114]....
        /*08c0*/ 	.word	0x00016a40


	//   ....[115]....
        /*08c4*/ 	.word	0x00016aa0


	//   ....[116]....
        /*08c8*/ 	.word	0x00016ae0


	//   ....[117]....
        /*08cc*/ 	.word	0x00016b20


	//   ....[118]....
        /*08d0*/ 	.word	0x00016b80


	//   ....[119]....
        /*08d4*/ 	.word	0x00016bc0


	//   ....[120]....
        /*08d8*/ 	.word	0x00016c20


	//   ....[121]....
        /*08dc*/ 	.word	0x00016c60


	//   ....[122]....
        /*08e0*/ 	.word	0x00016cc0


	//   ....[123]....
        /*08e4*/ 	.word	0x00016d00


	//   ....[124]....
        /*08e8*/ 	.word	0x00016d60


	//   ....[125]....
        /*08ec*/ 	.word	0x00016da0


	//   ....[126]....
        /*08f0*/ 	.word	0x00016e00


	//   ....[127]....
        /*08f4*/ 	.word	0x00016e20


	//   ....[128]....
        /*08f8*/ 	.word	0x00016e50


	//   ....[129]....
        /*08fc*/ 	.word	0x000175c0


	//   ....[130]....
        /*0900*/ 	.word	0x000175f0


	//   ....[131]....
        /*0904*/ 	.word	0x00017650


	//   ....[132]....
        /*0908*/ 	.word	0x00017660


	//   ....[133]....
        /*090c*/ 	.word	0x000176b0


	//   ....[134]....
        /*0910*/ 	.word	0x000176c0


	//   ....[135]....
        /*0914*/ 	.word	0x00017710


	//   ....[136]....
        /*0918*/ 	.word	0x00017720


	//   ....[137]....
        /*091c*/ 	.word	0x00017770


	//   ....[138]....
        /*0920*/ 	.word	0x00017780


	//   ....[139]....
        /*0924*/ 	.word	0x000177d0


	//   ....[140]....
        /*0928*/ 	.word	0x000177e0


	//   ....[141]....
        /*092c*/ 	.word	0x00017830


	//   ....[142]....
        /*0930*/ 	.word	0x00017840


	//   ....[143]....
        /*0934*/ 	.word	0x00017850


	//   ....[144]....
        /*0938*/ 	.word	0x000178a0


	//   ....[145]....
        /*093c*/ 	.word	0x00017b00


	//   ....[146]....
        /*0940*/ 	.word	0x00017b20


	//   ....[147]....
        /*0944*/ 	.word	0x00017b30


	//   ....[148]....
        /*0948*/ 	.word	0x00017ba0


	//   ....[149]....
        /*094c*/ 	.word	0x00017bb0


	//   ....[150]....
        /*0950*/ 	.word	0x00017c20


	//   ....[151]....
        /*0954*/ 	.word	0x00017c30


	//   ....[152]....
        /*0958*/ 	.word	0x00017ca0


	//   ....[153]....
        /*095c*/ 	.word	0x00017cb0


	//   ....[154]....
        /*0960*/ 	.word	0x00017d20


	//   ....[155]....
        /*0964*/ 	.word	0x00017d30


	//   ....[156]....
        /*0968*/ 	.word	0x00017da0


	//   ....[157]....
        /*096c*/ 	.word	0x00017db0


	//   ....[158]....
        /*0970*/ 	.word	0x00017e20


	//   ....[159]....
        /*0974*/ 	.word	0x00017e30


	//   ....[160]....
        /*0978*/ 	.word	0x00017e40


	//   ....[161]....
        /*097c*/ 	.word	0x000183f0


	//   ....[162]....
        /*0980*/ 	.word	0x00018430


	//   ....[163]....
        /*0984*/ 	.word	0x00018460


	//   ....[164]....
        /*0988*/ 	.word	0x00018490


	//   ....[165]....
        /*098c*/ 	.word	0x000184a0


	//   ....[166]....
        /*0990*/ 	.word	0x000184c0


	//   ....[167]....
        /*0994*/ 	.word	0x00018530


	//   ....[168]....
        /*0998*/ 	.word	0x00018550


	//   ....[169]....
        /*099c*/ 	.word	0x000185b0


	//   ....[170]....
        /*09a0*/ 	.word	0x000185d0


	//   ....[171]....
        /*09a4*/ 	.word	0x00018630


	//   ....[172]....
        /*09a8*/ 	.word	0x00018650


	//   ....[173]....
        /*09ac*/ 	.word	0x000186b0


	//   ....[174]....
        /*09b0*/ 	.word	0x000186d0


	//   ....[175]....
        /*09b4*/ 	.word	0x00018720


	//   ....[176]....
        /*09b8*/ 	.word	0x00018740


	//   ....[177]....
        /*09bc*/ 	.word	0x00018b40


	//   ....[178]....
        /*09c0*/ 	.word	0x00018b90


	//   ....[179]....
        /*09c4*/ 	.word	0x00018bc0


	//   ....[180]....
        /*09c8*/ 	.word	0x00018bd0


	//   ....[181]....
        /*09cc*/ 	.word	0x00018c00


	//   ....[182]....
        /*09d0*/ 	.word	0x00018c30


	//   ....[183]....
        /*09d4*/ 	.word	0x00018c60


	//   ....[184]....
        /*09d8*/ 	.word	0x00018c90


	//   ....[185]....
        /*09dc*/ 	.word	0x00018e10


	//   ....[186]....
        /*09e0*/ 	.word	0x00018e40


	//   ....[187]....
        /*09e4*/ 	.word	0x00018e70


	//   ....[188]....
        /*09e8*/ 	.word	0x00018ea0


	//   ....[189]....
        /*09ec*/ 	.word	0x00018ed0


	//   ....[190]....
        /*09f0*/ 	.word	0x00018f00


	//   ....[191]....
        /*09f4*/ 	.word	0x00018fc0


	//   ....[192]....
        /*09f8*/ 	.word	0x00018fe0


	//   ....[193]....
        /*09fc*/ 	.word	0x00019050


	//   ....[194]....
        /*0a00*/ 	.word	0x000194c0


	//   ....[195]....
        /*0a04*/ 	.word	0x000197e0


	//   ....[196]....
        /*0a08*/ 	.word	0x00019870


	//   ....[197]....
        /*0a0c*/ 	.word	0x00019910


	//   ....[198]....
        /*0a10*/ 	.word	0x000199a0


	//   ....[199]....
        /*0a14*/ 	.word	0x00019a40


	//   ....[200]....
        /*0a18*/ 	.word	0x00019ad0


	//   ....[201]....
        /*0a1c*/ 	.word	0x00019b70


	//   ....[202]....
        /*0a20*/ 	.word	0x00019c00


	//   ....[203]....
        /*0a24*/ 	.word	0x00019cf0


	//   ....[204]....
        /*0a28*/ 	.word	0x00019d80


	//   ....[205]....
        /*0a2c*/ 	.word	0x00019e20


	//   ....[206]....
        /*0a30*/ 	.word	0x00019eb0


	//   ....[207]....
        /*0a34*/ 	.word	0x00019f50


	//   ....[208]....
        /*0a38*/ 	.word	0x00019fe0


	//   ....[209]....
        /*0a3c*/ 	.word	0x0001a080


	//   ....[210]....
        /*0a40*/ 	.word	0x0001a110


	//   ....[211]....
        /*0a44*/ 	.word	0x0001a200


	//   ....[212]....
        /*0a48*/ 	.word	0x0001a290


	//   ....[213]....
        /*0a4c*/ 	.word	0x0001a320


	//   ....[214]....
        /*0a50*/ 	.word	0x0001a3b0


	//   ....[215]....
        /*0a54*/ 	.word	0x0001a440


	//   ....[216]....
        /*0a58*/ 	.word	0x0001a4d0


	//   ....[217]....
        /*0a5c*/ 	.word	0x0001a560


	//   ....[218]....
        /*0a60*/ 	.word	0x0001a5f0


	//   ....[219]....
        /*0a64*/ 	.word	0x0001a6d0


	//   ....[220]....
        /*0a68*/ 	.word	0x0001a780


	//   ....[221]....
        /*0a6c*/ 	.word	0x0001a810


	//   ....[222]....
        /*0a70*/ 	.word	0x0001a860


	//   ....[223]....
        /*0a74*/ 	.word	0x0001a8b0


	//   ....[224]....
        /*0a78*/ 	.word	0x0001a990


	//   ....[225]....
        /*0a7c*/ 	.word	0x0001aa20


	//   ....[226]....
        /*0a80*/ 	.word	0x0001aa70


	//   ....[227]....
        /*0a84*/ 	.word	0x0001aac0


	//   ....[228]....
        /*0a88*/ 	.word	0x0001acd0


	//   ....[229]....
        /*0a8c*/ 	.word	0x0001ad20


	//   ....[230]....
        /*0a90*/ 	.word	0x0001adb0


	//   ....[231]....
        /*0a94*/ 	.word	0x0001ae40


	//   ....[232]....
        /*0a98*/ 	.word	0x0001aed0


	//   ....[233]....
        /*0a9c*/ 	.word	0x0001af60


	//   ....[234]....
        /*0aa0*/ 	.word	0x0001aff0


	//   ....[235]....
        /*0aa4*/ 	.word	0x0001b080


	//   ....[236]....
        /*0aa8*/ 	.word	0x0001b140


	//   ....[237]....
        /*0aac*/ 	.word	0x0001b420


	//   ....[238]....
        /*0ab0*/ 	.word	0x0001b510


	//   ....[239]....
        /*0ab4*/ 	.word	0x0001b5b0


	//   ....[240]....
        /*0ab8*/ 	.word	0x0001b610


	//   ....[241]....
        /*0abc*/ 	.word	0x0001b710


	//   ....[242]....
        /*0ac0*/ 	.word	0x0001b780


	//   ....[243]....
        /*0ac4*/ 	.word	0x0001b880


	//   ....[244]....
        /*0ac8*/ 	.word	0x0001b8f0


	//   ....[245]....
        /*0acc*/ 	.word	0x0001b9f0


	//   ....[246]....
        /*0ad0*/ 	.word	0x0001ba60


	//   ....[247]....
        /*0ad4*/ 	.word	0x0001bb60


	//   ....[248]....
        /*0ad8*/ 	.word	0x0001bbd0


	//   ....[249]....
        /*0adc*/ 	.word	0x0001bcd0


	//   ....[250]....
        /*0ae0*/ 	.word	0x0001bd40


	//   ....[251]....
        /*0ae4*/ 	.word	0x0001be40


	//   ....[252]....
        /*0ae8*/ 	.word	0x0001beb0


	//   ....[253]....
        /*0aec*/ 	.word	0x0001bf90


	//   ....[254]....
        /*0af0*/ 	.word	0x0001c080


	//   ....[255]....
        /*0af4*/ 	.word	0x0001c0f0


	//   ....[0]....
        /*0af8*/ 	.word	0x0001c170


	//   ....[1]....
        /*0afc*/ 	.word	0x0001c220


	//   ....[2]....
        /*0b00*/ 	.word	0x0001c2a0


	//   ....[3]....
        /*0b04*/ 	.word	0x0001c370


	//   ....[4]....
        /*0b08*/ 	.word	0x0001c3f0


	//   ....[5]....
        /*0b0c*/ 	.word	0x0001c4c0


	//   ....[6]....
        /*0b10*/ 	.word	0x0001c540


	//   ....[7]....
        /*0b14*/ 	.word	0x0001c610


	//   ....[8]....
        /*0b18*/ 	.word	0x0001c690


	//   ....[9]....
        /*0b1c*/ 	.word	0x0001c760


	//   ....[10]....
        /*0b20*/ 	.word	0x0001c7e0


	//   ....[11]....
        /*0b24*/ 	.word	0x0001c8a0


	//   ....[12]....
        /*0b28*/ 	.word	0x0001c930


	//   ....[13]....
        /*0b2c*/ 	.word	0x0001c9e0


	//   ....[14]....
        /*0b30*/ 	.word	0x0001cb10


	//   ....[15]....
        /*0b34*/ 	.word	0x0001cbc0


	//   ....[16]....
        /*0b38*/ 	.word	0x0001cc20


	//   ....[17]....
        /*0b3c*/ 	.word	0x0001cce0


	//   ....[18]....
        /*0b40*/ 	.word	0x0001cd40


	//   ....[19]....
        /*0b44*/ 	.word	0x0001ce00


	//   ....[20]....
        /*0b48*/ 	.word	0x0001ce60


	//   ....[21]....
        /*0b4c*/ 	.word	0x0001cf20


	//   ....[22]....
        /*0b50*/ 	.word	0x0001cf80


	//   ....[23]....
        /*0b54*/ 	.word	0x0001d040


	//   ....[24]....
        /*0b58*/ 	.word	0x0001d0a0


	//   ....[25]....
        /*0b5c*/ 	.word	0x0001d160


	//   ....[26]....
        /*0b60*/ 	.word	0x0001d1c0


	//   ....[27]....
        /*0b64*/ 	.word	0x0001d280


	//   ....[28]....
        /*0b68*/ 	.word	0x0001d2e0


	//   ....[29]....
        /*0b6c*/ 	.word	0x0001d3a0


	//   ....[30]....
        /*0b70*/ 	.word	0x0001d490


	//   ....[31]....
        /*0b74*/ 	.word	0x0001d530


	//   ....[32]....
        /*0b78*/ 	.word	0x0001d590


	//   ....[33]....
        /*0b7c*/ 	.word	0x0001d670


	//   ....[34]....
        /*0b80*/ 	.word	0x0001d6d0


	//   ....[35]....
        /*0b84*/ 	.word	0x0001d7b0


	//   ....[36]....
        /*0b88*/ 	.word	0x0001d810


	//   ....[37]....
        /*0b8c*/ 	.word	0x0001d8f0


	//   ....[38]....
        /*0b90*/ 	.word	0x0001d950


	//   ....[39]....
        /*0b94*/ 	.word	0x0001da30


	//   ....[40]....
        /*0b98*/ 	.word	0x0001da90


	//   ....[41]....
        /*0b9c*/ 	.word	0x0001db70


	//   ....[42]....
        /*0ba0*/ 	.word	0x0001dbd0


	//   ....[43]....
        /*0ba4*/ 	.word	0x0001dcb0


	//   ....[44]....
        /*0ba8*/ 	.word	0x0001dd10


	//   ....[45]....
        /*0bac*/ 	.word	0x0001dde0


	//   ....[46]....
        /*0bb0*/ 	.word	0x0001df00


	//   ....[47]....
        /*0bb4*/ 	.word	0x0001dfb0


	//   ....[48]....
        /*0bb8*/ 	.word	0x0001e060


	//   ....[49]....
        /*0bbc*/ 	.word	0x0001e130


	//   ....[50]....
        /*0bc0*/ 	.word	0x0001e190


	//   ....[51]....
        /*0bc4*/ 	.word	0x0001e270


	//   ....[52]....
        /*0bc8*/ 	.word	0x0001e2d0


	//   ....[53]....
        /*0bcc*/ 	.word	0x0001e3a0


	//   ....[54]....
        /*0bd0*/ 	.word	0x0001e400


	//   ....[55]....
        /*0bd4*/ 	.word	0x0001e4d0


	//   ....[56]....
        /*0bd8*/ 	.word	0x0001e530


	//   ....[57]....
        /*0bdc*/ 	.word	0x0001e610


	//   ....[58]....
        /*0be0*/ 	.word	0x0001e670


	//   ....[59]....
        /*0be4*/ 	.word	0x0001e740


	//   ....[60]....
        /*0be8*/ 	.word	0x0001e7a0


	//   ....[61]....
        /*0bec*/ 	.word	0x0001e860


	//   ....[62]....
        /*0bf0*/ 	.word	0x0001e8f0


	//   ....[63]....
        /*0bf4*/ 	.word	0x0001e990


	//   ....[64]....
        /*0bf8*/ 	.word	0x0001eab0


	//   ....[65]....
        /*0bfc*/ 	.word	0x0001eb20


	//   ....[66]....
        /*0c00*/ 	.word	0x0001eb90


	//   ....[67]....
        /*0c04*/ 	.word	0x0001ec00


	//   ....[68]....
        /*0c08*/ 	.word	0x0001ec70


	//   ....[69]....
        /*0c0c*/ 	.word	0x0001ecf0


	//   ....[70]....
        /*0c10*/ 	.word	0x0001ed80


	//   ....[71]....
        /*0c14*/ 	.word	0x0001ee10


	//   ....[72]....
        /*0c18*/ 	.word	0x0001ee80


	//   ....[73]....
        /*0c1c*/ 	.word	0x0001eef0


	//   ....[74]....
        /*0c20*/ 	.word	0x0001ef60


	//   ....[75]....
        /*0c24*/ 	.word	0x0001efe0


	//   ....[76]....
        /*0c28*/ 	.word	0x0001f050


	//   ....[77]....
        /*0c2c*/ 	.word	0x0001f0f0


	//   ....[78]....
        /*0c30*/ 	.word	0x0001f180


	//   ....[79]....
        /*0c34*/ 	.word	0x0001f2a0


	//----- nvinfo : EIATTR_REG_RECONFIG
	.align		4
.L_909:
        /*0c38*/ 	.byte	0x01, 0x54
	.zero		2


	//----- nvinfo : EIATTR_SYSCALL_OFFSETS
	.align		4
        /*0c3c*/ 	.byte	0x04, 0x46
        /*0c3e*/ 	.short	(.L_911 - .L_910)


	//   ....[0]....
.L_910:
        /*0c40*/ 	.word	0x00001890


	//   ....[1]....
        /*0c44*/ 	.word	0x000019e0


	//   ....[2]....
        /*0c48*/ 	.word	0x000084e0


	//   ....[3]....
        /*0c4c*/ 	.word	0x00008830


	//   ....[4]....
        /*0c50*/ 	.word	0x000154a0


	//   ....[5]....
        /*0c54*/ 	.word	0x000155f0


	//   ....[6]....
        /*0c58*/ 	.word	0x000156e0


	//   ....[7]....
        /*0c5c*/ 	.word	0x000166a0


	//----- nvinfo : EIATTR_MBARRIER_INSTR_OFFSETS
	.align		4
.L_911:
        /*0c60*/ 	.byte	0x04, 0x39
        /*0c62*/ 	.short	(.L_913 - .L_912)


	//   ....[0]....
.L_912:
        /*0c64*/ 	.word	0x00000250
        /*0c68*/ 	.word	0x000000ff
        /*0c6c*/ 	.word	0x00028800
        /*0c70*/ 	.short	0x0100
        /*0c72*/ 	.byte	0x08
	.zero		1


	//   ....[1]....
        /*0c74*/ 	.word	0x00000260
        /*0c78*/ 	.word	0x000000ff
        /*0c7c*/ 	.word	0x00028820
        /*0c80*/ 	.short	0x0100
        /*0c82*/ 	.byte	0x08
	.zero		1


	//   ....[2]....
        /*0c84*/ 	.word	0x00000350
        /*0c88*/ 	.word	0x000000ff
        /*0c8c*/ 	.word	0x00028830
        /*0c90*/ 	.short	0x0100
        /*0c92*/ 	.byte	0x08
	.zero		1


	//   ....[3]....
        /*0c94*/ 	.word	0x00000360
        /*0c98*/ 	.word	0x000000ff
        /*0c9c*/ 	.word	0x00028840
        /*0ca0*/ 	.short	0x0100
        /*0ca2*/ 	.byte	0x08
	.zero		1


	//   ....[4]....
        /*0ca4*/ 	.word	0x00000370
        /*0ca8*/ 	.word	0x000000ff
        /*0cac*/ 	.word	0x00028838
        /*0cb0*/ 	.short	0x0100
        /*0cb2*/ 	.byte	0x08
	.zero		1


	//   ....[5]....
        /*0cb4*/ 	.word	0x00000380
        /*0cb8*/ 	.word	0x000000ff
        /*0cbc*/ 	.word	0x00028848
        /*0cc0*/ 	.short	0x0100
        /*0cc2*/ 	.byte	0x08
	.zero		1


	//   ....[6]....
        /*0cc4*/ 	.word	0x000004b0
        /*0cc8*/ 	.word	0x000000ff
        /*0ccc*/ 	.word	0x00028850
        /*0cd0*/ 	.short	0x0100
        /*0cd2*/ 	.byte	0x08
	.zero		1


	//   ....[7]....
        /*0cd4*/ 	.word	0x000004c0
        /*0cd8*/ 	.word	0x000000ff
        /*0cdc*/ 	.word	0x00028860
        /*0ce0*/ 	.short	0x0100
        /*0ce2*/ 	.byte	0x08
	.zero		1


	//   ....[8]....
        /*0ce4*/ 	.word	0x000004d0
        /*0ce8*/ 	.word	0x000000ff
        /*0cec*/ 	.word	0x00028858
        /*0cf0*/ 	.short	0x0100
        /*0cf2*/ 	.byte	0x08
	.zero		1


	//   ....[9]....
        /*0cf4*/ 	.word	0x000004e0
        /*0cf8*/ 	.word	0x000000ff
        /*0cfc*/ 	.word	0x00028868
        /*0d00*/ 	.short	0x0100
        /*0d02*/ 	.byte	0x08
	.zero		1


	//   ....[10]....
        /*0d04*/ 	.word	0x000005d0
        /*0d08*/ 	.word	0x000000ff
        /*0d0c*/ 	.word	0x00028870
        /*0d10*/ 	.short	0x0100
        /*0d12*/ 	.byte	0x06
	.zero		1


	//   ....[11]....
        /*0d14*/ 	.word	0x000005e0
        /*0d18*/ 	.word	0x000000ff
        /*0d1c*/ 	.word	0x00028880
        /*0d20*/ 	.short	0x0100
        /*0d22*/ 	.byte	0x06
	.zero		1


	//   ....[12]....
        /*0d24*/ 	.word	0x000005f0
        /*0d28*/ 	.word	0x000000ff
        /*0d2c*/ 	.word	0x00028878
        /*0d30*/ 	.short	0x0100
        /*0d32*/ 	.byte	0x06
	.zero		1


	//   ....[13]....
        /*0d34*/ 	.word	0x00000600
        /*0d38*/ 	.word	0x000000ff
        /*0d3c*/ 	.word	0x00028888
        /*0d40*/ 	.short	0x0100
        /*0d42*/ 	.byte	0x06
	.zero		1


	//   ....[14]....
        /*0d44*/ 	.word	0x00000730
        /*0d48*/ 	.word	0x000000ff
        /*0d4c*/ 	.word	0x00028890
        /*0d50*/ 	.short	0x0100
        /*0d52*/ 	.byte	0x08
	.zero		1


	//   ....[15]....
        /*0d54*/ 	.word	0x00000740
        /*0d58*/ 	.word	0x000000ff
        /*0d5c*/ 	.word	0x000288a0
        /*0d60*/ 	.short	0x0100
        /*0d62*/ 	.byte	0x08
	.zero		1


	//   ....[16]....
        /*0d64*/ 	.word	0x00000750
        /*0d68*/ 	.word	0x000000ff
        /*0d6c*/ 	.word	0x00028898
        /*0d70*/ 	.short	0x0100
        /*0d72*/ 	.byte	0x08
	.zero		1


	//   ....[17]....
        /*0d74*/ 	.word	0x00000760
        /*0d78*/ 	.word	0x000000ff
        /*0d7c*/ 	.word	0x000288a8
        /*0d80*/ 	.short	0x0100
        /*0d82*/ 	.byte	0x08
	.zero		1


	//   ....[18]....
        /*0d84*/ 	.word	0x00000890
        /*0d88*/ 	.word	0x000000ff
        /*0d8c*/ 	.word	0x000288b0
        /*0d90*/ 	.short	0x0100
        /*0d92*/ 	.byte	0x08
	.zero		1


	//   ....[19]....
        /*0d94*/ 	.word	0x000008a0
        /*0d98*/ 	.word	0x000000ff
        /*0d9c*/ 	.word	0x000288c0
        /*0da0*/ 	.short	0x0100
        /*0da2*/ 	.byte	0x08
	.zero		1


	//   ....[20]....
        /*0da4*/ 	.word	0x000008b0
        /*0da8*/ 	.word	0x000000ff
        /*0dac*/ 	.word	0x000288b8
        /*0db0*/ 	.short	0x0100
        /*0db2*/ 	.byte	0x08
	.zero		1


	//   ....[21]....
        /*0db4*/ 	.word	0x000008c0
        /*0db8*/ 	.word	0x000000ff
        /*0dbc*/ 	.word	0x000288c8
        /*0dc0*/ 	.short	0x0100
        /*0dc2*/ 	.byte	0x08
	.zero		1


	//   ....[22]....
        /*0dc4*/ 	.word	0x00002f10
        /*0dc8*/ 	.word	0x0000005c
        /*0dcc*/ 	.word	0x00028890
        /*0dd0*/ 	.short	0x010a
        /*0dd2*/ 	.byte	0x3f
	.zero		1


	//   ....[23]....
        /*0dd4*/ 	.word	0x00005320
        /*0dd8*/ 	.word	0x0000005c
        /*0ddc*/ 	.word	0x00028890
        /*0de0*/ 	.short	0x010a
        /*0de2*/ 	.byte	0x3f
	.zero		1


	//   ....[24]....
        /*0de4*/ 	.word	0x00007250
        /*0de8*/ 	.word	0x0000005c
        /*0dec*/ 	.word	0x00028890
        /*0df0*/ 	.short	0x010a
        /*0df2*/ 	.byte	0x3f
	.zero		1


	//   ....[25]....
        /*0df4*/ 	.word	0x00007970
        /*0df8*/ 	.word	0x0000000b
        /*0dfc*/ 	.word	0x00000000
        /*0e00*/ 	.short	0x0101
        /*0e02*/ 	.byte	0x3f
	.zero		1


	//   ....[26]....
        /*0e04*/ 	.word	0x000079b0
        /*0e08*/ 	.word	0x0000005c
        /*0e0c*/ 	.word	0x000288b0
        /*0e10*/ 	.short	0x010a
        /*0e12*/ 	.byte	0x3f
	.zero		1


	//   ....[27]....
        /*0e14*/ 	.word	0x00007fe0
        /*0e18*/ 	.word	0x0000005c
        /*0e1c*/ 	.word	0x00000000
        /*0e20*/ 	.short	0x0101
        /*0e22*/ 	.byte	0x3f
	.zero		1


	//   ....[28]....
        /*0e24*/ 	.word	0x00008560
        /*0e28*/ 	.word	0x0000009c
        /*0e2c*/ 	.word	0x00028800
        /*0e30*/ 	.short	0x010a
        /*0e32*/ 	.byte	0x3f
	.zero		1


	//   ....[29]....
        /*0e34*/ 	.word	0x000085b0
        /*0e38*/ 	.word	0x0000009c
        /*0e3c*/ 	.word	0x00028800
        /*0e40*/ 	.short	0x010a
        /*0e42*/ 	.byte	0x3f
	.zero		1


	//   ....[30]....
        /*0e44*/ 	.word	0x00008b20
        /*0e48*/ 	.word	0x0000009c
        /*0e4c*/ 	.word	0x00028800
        /*0e50*/ 	.short	0x010a
        /*0e52*/ 	.byte	0x3f
	.zero		1


	//   ....[31]....
        /*0e54*/ 	.word	0x0000a540
        /*0e58*/ 	.word	0x0000009c
        /*0e5c*/ 	.word	0x00028800
        /*0e60*/ 	.short	0x010a
        /*0e62*/ 	.byte	0x3f
	.zero		1


	//   ....[32]....
        /*0e64*/ 	.word	0x0000be20
        /*0e68*/ 	.word	0x00000003
        /*0e6c*/ 	.word	0x00028830
        /*0e70*/ 	.short	0x010a
        /*0e72*/ 	.byte	0x3f
	.zero		1


	//   ....[33]....
        /*0e74*/ 	.word	0x0000be70
        /*0e78*/ 	.word	0x00000003
        /*0e7c*/ 	.word	0x00028830
        /*0e80*/ 	.short	0x010a
        /*0e82*/ 	.byte	0x3f
	.zero		1


	//   ....[34]....
        /*0e84*/ 	.word	0x0000c460
        /*0e88*/ 	.word	0x00000003
        /*0e8c*/ 	.word	0x00000000
        /*0e90*/ 	.short	0x0101
        /*0e92*/ 	.byte	0x3f
	.zero		1


	//   ....[35]....
        /*0e94*/ 	.word	0x0000e470
        /*0e98*/ 	.word	0x00000005
        /*0e9c*/ 	.word	0x00028830
        /*0ea0*/ 	.short	0x010a
        /*0ea2*/ 	.byte	0x3f
	.zero		1


	//   ....[36]....
        /*0ea4*/ 	.word	0x0000e4c0
        /*0ea8*/ 	.word	0x00000005
        /*0eac*/ 	.word	0x00028830
        /*0eb0*/ 	.short	0x010a
        /*0eb2*/ 	.byte	0x3f
	.zero		1


	//   ....[37]....
        /*0eb4*/ 	.word	0x0000e900
        /*0eb8*/ 	.word	0x00000005
        /*0ebc*/ 	.word	0x00028850
        /*0ec0*/ 	.short	0x010a
        /*0ec2*/ 	.byte	0x3f
	.zero		1


	//   ....[38]....
        /*0ec4*/ 	.word	0x0000e940
        /*0ec8*/ 	.word	0x00000005
        /*0ecc*/ 	.word	0x00028850
        /*0ed0*/ 	.short	0x010a
        /*0ed2*/ 	.byte	0x3f
	.zero		1


	//   ....[39]....
        /*0ed4*/ 	.word	0x0000fd30
        /*0ed8*/ 	.word	0x00000003
        /*0edc*/ 	.word	0x00000000
        /*0ee0*/ 	.short	0x0101
        /*0ee2*/ 	.byte	0x3f
	.zero		1


	//   ....[40]....
        /*0ee4*/ 	.word	0x0000ffd0
        /*0ee8*/ 	.word	0x0000000b
        /*0eec*/ 	.word	0x00000000
        /*0ef0*/ 	.short	0x0101
        /*0ef2*/ 	.byte	0x3f
	.zero		1


	//   ....[41]....
        /*0ef4*/ 	.word	0x00010610
        /*0ef8*/ 	.word	0x0000000d
        /*0efc*/ 	.word	0x00028850
        /*0f00*/ 	.short	0x010a
        /*0f02*/ 	.byte	0x3f
	.zero		1


	//   ....[42]....
        /*0f04*/ 	.word	0x00010690
        /*0f08*/ 	.word	0x0000000d
        /*0f0c*/ 	.word	0x00028850
        /*0f10*/ 	.short	0x010a
        /*0f12*/ 	.byte	0x3f
	.zero		1


	//   ....[43]....
        /*0f14*/ 	.word	0x00010c70
        /*0f18*/ 	.word	0x00000005
        /*0f1c*/ 	.word	0x00000000
        /*0f20*/ 	.short	0x0101
        /*0f22*/ 	.byte	0x3f
	.zero		1


	//   ....[44]....
        /*0f24*/ 	.word	0x00012180
        /*0f28*/ 	.word	0x00000000
        /*0f2c*/ 	.word	0x00000000
        /*0f30*/ 	.short	0x0101
        /*0f32*/ 	.byte	0x3f
	.zero		1


	//   ....[45]....
        /*0f34*/ 	.word	0x00014300
        /*0f38*/ 	.word	0x00000016
        /*0f3c*/ 	.word	0x00028820
        /*0f40*/ 	.short	0x010a
        /*0f42*/ 	.byte	0x3f
	.zero		1


	//   ....[46]....
        /*0f44*/ 	.word	0x00014390
        /*0f48*/ 	.word	0x00000005
        /*0f4c*/ 	.word	0x000288a0
        /*0f50*/ 	.short	0x010a
        /*0f52*/ 	.byte	0x3f
	.zero		1


	//   ....[47]....
        /*0f54*/ 	.word	0x000146f0
        /*0f58*/ 	.word	0x00000005
        /*0f5c*/ 	.word	0x000288c0
        /*0f60*/ 	.short	0x010a
        /*0f62*/ 	.byte	0x3f
	.zero		1


	//   ....[48]....
        /*0f64*/ 	.word	0x00014b20
        /*0f68*/ 	.word	0x00000008
        /*0f6c*/ 	.word	0x000288a0
        /*0f70*/ 	.short	0x010a
        /*0f72*/ 	.byte	0x3f
	.zero		1


	//   ....[49]....
        /*0f74*/ 	.word	0x00014e60
        /*0f78*/ 	.word	0x00000008
        /*0f7c*/ 	.word	0x000288c0
        /*0f80*/ 	.short	0x010a
        /*0f82*/ 	.byte	0x3f
	.zero		1


	//   ....[50]....
        /*0f84*/ 	.word	0x00015c00
        /*0f88*/ 	.word	0x00000007
        /*0f8c*/ 	.word	0x00028840
        /*0f90*/ 	.short	0x010a
        /*0f92*/ 	.byte	0x3f
	.zero		1


	//   ....[51]....
        /*0f94*/ 	.word	0x00016380
        /*0f98*/ 	.word	0x00000007
        /*0f9c*/ 	.word	0x00028830
        /*0fa0*/ 	.short	0x0107
        /*0fa2*/ 	.byte	0x3f
	.zero		1


	//   ....[52]....
        /*0fa4*/ 	.word	0x00016450
        /*0fa8*/ 	.word	0x00000007
        /*0fac*/ 	.word	0x00028830
        /*0fb0*/ 	.short	0x0101
        /*0fb2*/ 	.byte	0x3f
	.zero		1


	//   ....[53]....
        /*0fb4*/ 	.word	0x00016f50
        /*0fb8*/ 	.word	0x00000016
        /*0fbc*/ 	.word	0x00028800
        /*0fc0*/ 	.short	0x0107
        /*0fc2*/ 	.byte	0x3f
	.zero		1


	//   ....[54]....
        /*0fc4*/ 	.word	0x00017050
        /*0fc8*/ 	.word	0x00000016
        /*0fcc*/ 	.word	0x00028800
        /*0fd0*/ 	.short	0x0101
        /*0fd2*/ 	.byte	0x3f
	.zero		1


	//   ....[55]....
        /*0fd4*/ 	.word	0x00017080
        /*0fd8*/ 	.word	0x00000016
        /*0fdc*/ 	.word	0x00028820
        /*0fe0*/ 	.short	0x010a
        /*0fe2*/ 	.byte	0x3f
	.zero		1


	//   ....[56]....
        /*0fe4*/ 	.word	0x00017410
        /*0fe8*/ 	.word	0x00000006
        /*0fec*/ 	.word	0x00028840
        /*0ff0*/ 	.short	0x010a
        /*0ff2*/ 	.byte	0x3f
	.zero		1


	//   ....[57]....
        /*0ff4*/ 	.word	0x00017930
        /*0ff8*/ 	.word	0x00000006
        /*0ffc*/ 	.word	0x00028830
        /*1000*/ 	.short	0x0107
        /*1002*/ 	.byte	0x3f
	.zero		1


	//   ....[58]....
        /*1004*/ 	.word	0x000179f0
        /*1008*/ 	.word	0x00000006
        /*100c*/ 	.word	0x00028830
        /*1010*/ 	.short	0x0101
        /*1012*/ 	.byte	0x3f
	.zero		1


	//   ....[59]....
        /*1014*/ 	.word	0x00017a50
        /*1018*/ 	.word	0x00000006
        /*101c*/ 	.word	0x00028860
        /*1020*/ 	.short	0x010a
        /*1022*/ 	.byte	0x3f
	.zero		1


	//   ....[60]....
        /*1024*/ 	.word	0x00017f90
        /*1028*/ 	.word	0x00000006
        /*102c*/ 	.word	0x00028850
        /*1030*/ 	.short	0x0107
        /*1032*/ 	.byte	0x3f
	.zero		1


	//   ....[61]....
        /*1034*/ 	.word	0x00018140
        /*1038*/ 	.word	0x00000006
        /*103c*/ 	.word	0x00028850
        /*1040*/ 	.short	0x0101
        /*1042*/ 	.byte	0x3f
	.zero		1


	//   ....[62]....
        /*1044*/ 	.word	0x00018350
        /*1048*/ 	.word	0x00000000
        /*104c*/ 	.word	0x00028860
        /*1050*/ 	.short	0x010a
        /*1052*/ 	.byte	0x3f
	.zero		1


	//   ....[63]....
        /*1054*/ 	.word	0x00018880
        /*1058*/ 	.word	0x00000000
        /*105c*/ 	.word	0x00028850
        /*1060*/ 	.short	0x0107
        /*1062*/ 	.byte	0x3f
	.zero		1


	//   ....[64]....
        /*1064*/ 	.word	0x00018940
        /*1068*/ 	.word	0x00000000
        /*106c*/ 	.word	0x00028850
        /*1070*/ 	.short	0x0101
        /*1072*/ 	.byte	0x3f
	.zero		1


	//   ....[65]....
        /*1074*/ 	.word	0x00019440
        /*1078*/ 	.word	0x00000004
        /*107c*/ 	.word	0x00028820
        /*1080*/ 	.short	0x010a
        /*1082*/ 	.byte	0x3f
	.zero		1


	//   ....[66]....
        /*1084*/ 	.word	0x000195b0
        /*1088*/ 	.word	0x00000005
        /*108c*/ 	.word	0x00028840
        /*1090*/ 	.short	0x010a
        /*1092*/ 	.byte	0x3f
	.zero		1


	//   ....[67]....
        /*1094*/ 	.word	0x00019650
        /*1098*/ 	.word	0x00000019
        /*109c*/ 	.word	0x00028840
        /*10a0*/ 	.short	0x010a
        /*10a2*/ 	.byte	0x3f
	.zero		1


	//   ....[68]....
        /*10a4*/ 	.word	0x00019690
        /*10a8*/ 	.word	0x00000005
        /*10ac*/ 	.word	0x00028860
        /*10b0*/ 	.short	0x010a
        /*10b2*/ 	.byte	0x3f
	.zero		1


	//   ....[69]....
        /*10b4*/ 	.word	0x000196d0
        /*10b8*/ 	.word	0x00000019
        /*10bc*/ 	.word	0x00028860
        /*10c0*/ 	.short	0x010a
        /*10c2*/ 	.byte	0x3f
	.zero		1


	//   ....[70]....
        /*10c4*/ 	.word	0x00019730
        /*10c8*/ 	.word	0x0000005c
        /*10cc*/ 	.word	0x00028890
        /*10d0*/ 	.short	0x010a
        /*10d2*/ 	.byte	0x3f
	.zero		1


	//   ....[71]....
        /*10d4*/ 	.word	0x00019c40
        /*10d8*/ 	.word	0x0000005c
        /*10dc*/ 	.word	0x00028890
        /*10e0*/ 	.short	0x010a
        /*10e2*/ 	.byte	0x3f
	.zero		1


	//   ....[72]....
        /*10e4*/ 	.word	0x0001a150
        /*10e8*/ 	.word	0x0000005c
        /*10ec*/ 	.word	0x00028890
        /*10f0*/ 	.short	0x010a
        /*10f2*/ 	.byte	0x3f
	.zero		1


	//   ....[73]....
        /*10f4*/ 	.word	0x0001a620
        /*10f8*/ 	.word	0x0000005c
        /*10fc*/ 	.word	0x000288b0
        /*1100*/ 	.short	0x010a
        /*1102*/ 	.byte	0x3f
	.zero		1


	//   ....[74]....
        /*1104*/ 	.word	0x0001a8e0
        /*1108*/ 	.word	0x0000009c
        /*110c*/ 	.word	0x00028800
        /*1110*/ 	.short	0x010a
        /*1112*/ 	.byte	0x3f
	.zero		1


	//   ....[75]....
        /*1114*/ 	.word	0x0001aaf0
        /*1118*/ 	.word	0x0000009c
        /*111c*/ 	.word	0x00028800
        /*1120*/ 	.short	0x010a
        /*1122*/ 	.byte	0x3f
	.zero		1


	//   ....[76]....
        /*1124*/ 	.word	0x0001ab40
        /*1128*/ 	.word	0x00000003
        /*112c*/ 	.word	0x00028830
        /*1130*/ 	.short	0x010a
        /*1132*/ 	.byte	0x3f
	.zero		1


	//   ....[77]....
        /*1134*/ 	.word	0x0001ab90
        /*1138*/ 	.word	0x00000005
        /*113c*/ 	.word	0x00028830
        /*1140*/ 	.short	0x010a
        /*1142*/ 	.byte	0x3f
	.zero		1


	//   ....[78]....
        /*1144*/ 	.word	0x0001abe0
        /*1148*/ 	.word	0x00000005
        /*114c*/ 	.word	0x00028850
        /*1150*/ 	.short	0x010a
        /*1152*/ 	.byte	0x3f
	.zero		1


	//   ....[79]....
        /*1154*/ 	.word	0x0001ac30
        /*1158*/ 	.word	0x0000000d
        /*115c*/ 	.word	0x00028850
        /*1160*/ 	.short	0x010a
        /*1162*/ 	.byte	0x3f
	.zero		1


	//   ....[80]....
        /*1164*/ 	.word	0x0001b200
        /*1168*/ 	.word	0x00000016
        /*116c*/ 	.word	0x00028820
        /*1170*/ 	.short	0x010a
        /*1172*/ 	.byte	0x3f
	.zero		1


	//   ....[81]....
        /*1174*/ 	.word	0x0001b250
        /*1178*/ 	.word	0x00000005
        /*117c*/ 	.word	0x000288a0
        /*1180*/ 	.short	0x010a
        /*1182*/ 	.byte	0x3f
	.zero		1


	//   ....[82]....
        /*1184*/ 	.word	0x0001b2a0
        /*1188*/ 	.word	0x00000005
        /*118c*/ 	.word	0x000288c0
        /*1190*/ 	.short	0x010a
        /*1192*/ 	.byte	0x3f
	.zero		1


	//   ....[83]....
        /*1194*/ 	.word	0x0001b2f0
        /*1198*/ 	.word	0x00000008
        /*119c*/ 	.word	0x000288a0
        /*11a0*/ 	.short	0x010a
        /*11a2*/ 	.byte	0x3f
	.zero		1


	//   ....[84]....
        /*11a4*/ 	.word	0x0001b340
        /*11a8*/ 	.word	0x00000008
        /*11ac*/ 	.word	0x000288c0
        /*11b0*/ 	.short	0x010a
        /*11b2*/ 	.byte	0x3f
	.zero		1


	//   ....[85]....
        /*11b4*/ 	.word	0x0001b460
        /*11b8*/ 	.word	0x00000007
        /*11bc*/ 	.word	0x00028840
        /*11c0*/ 	.short	0x010a
        /*11c2*/ 	.byte	0x3f
	.zero		1


	//   ....[86]....
        /*11c4*/ 	.word	0x0001ca10
        /*11c8*/ 	.word	0x00000016
        /*11cc*/ 	.word	0x00028820
        /*11d0*/ 	.short	0x010a
        /*11d2*/ 	.byte	0x3f
	.zero		1


	//   ....[87]....
        /*11d4*/ 	.word	0x0001ca60
        /*11d8*/ 	.word	0x00000006
        /*11dc*/ 	.word	0x00028840
        /*11e0*/ 	.short	0x010a
        /*11e2*/ 	.byte	0x3f
	.zero		1


	//   ....[88]....
        /*11e4*/ 	.word	0x0001d3e0
        /*11e8*/ 	.word	0x00000006
        /*11ec*/ 	.word	0x00028860
        /*11f0*/ 	.short	0x010a
        /*11f2*/ 	.byte	0x3f
	.zero		1


	//   ....[89]....
        /*11f4*/ 	.word	0x0001de50
        /*11f8*/ 	.word	0x00000000
        /*11fc*/ 	.word	0x00028860
        /*1200*/ 	.short	0x010a
        /*1202*/ 	.byte	0x3f
	.zero		1


	//   ....[90]....
        /*1204*/ 	.word	0x0001f1c0
        /*1208*/ 	.word	0x00000004
        /*120c*/ 	.word	0x00028820
        /*1210*/ 	.short	0x010a
        /*1212*/ 	.byte	0x3f
	.zero		1


	//   ....[91]....
        /*1214*/ 	.word	0x0001f360
        /*1218*/ 	.word	0x00000005
        /*121c*/ 	.word	0x00028840
        /*1220*/ 	.short	0x010a
        /*1222*/ 	.byte	0x3f
	.zero		1


	//   ....[92]....
        /*1224*/ 	.word	0x0001f3b0
        /*1228*/ 	.word	0x00000019
        /*122c*/ 	.word	0x00028840
        /*1230*/ 	.short	0x010a
        /*1232*/ 	.byte	0x3f
	.zero		1


	//   ....[93]....
        /*1234*/ 	.word	0x0001f400
        /*1238*/ 	.word	0x00000005
        /*123c*/ 	.word	0x00028860
        /*1240*/ 	.short	0x010a
        /*1242*/ 	.byte	0x3f
	.zero		1


	//----- nvinfo : EIATTR_NUM_MBARRIERS
	.align		4
.L_913:
        /*1244*/ 	.byte	0x03, 0x38
        /*1246*/ 	.short	0x0016


	//----- nvinfo : EIATTR_EXIT_INSTR_OFFSETS
	.align		4
        /*1248*/ 	.byte	0x04, 0x1c
        /*124a*/ 	.short	(.L_915 - .L_914)


	//   ....[0]....
.L_914:
        /*124c*/ 	.word	0x00019720


	//----- nvinfo : EIATTR_MAX_THREADS
	.align		4
.L_915:
        /*1250*/ 	.byte	0x04, 0x05
        /*1252*/ 	.short	(.L_917 - .L_916)
.L_916:
        /*1254*/ 	.word	0x00000180
        /*1258*/ 	.word	0x00000001
        /*125c*/ 	.word	0x00000001


	//----- nvinfo : EIATTR_CRS_STACK_SIZE
	.align		4
.L_917:
        /*1260*/ 	.byte	0x04, 0x1e
        /*1262*/ 	.short	(.L_919 - .L_918)
.L_918:
        /*1264*/ 	.word	0x00000000


	//----- nvinfo : EIATTR_CBANK_PARAM_SIZE
	.align		4
.L_919:
        /*1268*/ 	.byte	0x03, 0x19
        /*126a*/ 	.short	0x0af0


	//----- nvinfo : EIATTR_PARAM_CBANK
	.align		4
        /*126c*/ 	.byte	0x04, 0x0a
        /*126e*/ 	.short	(.L_921 - .L_920)
	.align		4
.L_920:
        /*1270*/ 	.word	index@(.nv.constant0._ZN7cutlass13device_kernelIN5flash11enable_sm90INS1_16FlashAttnFwdSm90INS1_25CollectiveMainloopFwdSm90ILi2EN4cute5tupleIJNS5_1CILi1EEES8_S8_EEENS6_IJNS7_ILi128EEESA_SA_EEELi128ENS_6half_tEfNS_4arch4Sm90ELb0ELb0ELb0ELb1ELb1ELb1ELb0ELb1ELb1ELb1ELb0ELb0EEENS1_21CollectiveEpilogueFwdISB_S9_SC_SE_Li256ELb1ELb1ELb0ELb0EEENS1_36VarlenDynamicPersistentTileSchedulerILi128ELi128ELi256ELi128ELb0ELb1ELb1ELb0ELb1ELb1EEEEEEEEEvNT_6ParamsE)
        /*1274*/ 	.short	0x0210
        /*1276*/ 	.short	0x0af0


	//----- nvinfo : EIATTR_SW_WAR
	.align		4
.L_921:
        /*1278*/ 	.byte	0x04, 0x36
        /*127a*/ 	.short	(.L_923 - .L_922)
.L_922:
        /*127c*/ 	.word	0x00000008
.L_923:


//--------------------- .nv.info._ZN7cutlass13device_kernelIN5flash11enable_sm90INS1_16FlashAttnFwdSm90INS1_25CollectiveMainloopFwdSm90ILi2EN4cute5tupleIJNS5_1CILi1EEES8_S8_EEENS6_IJNS7_ILi128EEESA_SA_EEELi128ENS_6half_tEfNS_4arch4Sm90ELb0ELb1ELb0ELb0ELb1ELb0ELb0ELb1ELb1ELb1ELb0ELb0EEENS1_21CollectiveEpilogueFwdISB_S9_SC_SE_Li256ELb0ELb1ELb0ELb0EEENS1_30DynamicPersistentTileSchedulerILi256ELi128ELb0ELb1ELb1EEEEEEEEEvNT_6ParamsE --------------------------
	.section	.nv.info._ZN7cutlass13device_kernelIN5flash11enable_sm90INS1_16FlashAttnFwdSm90INS1_25CollectiveMainloopFwdSm90ILi2EN4cute5tupleIJNS5_1CILi1EEES8_S8_EEENS6_IJNS7_ILi128EEESA_SA_EEELi128ENS_6half_tEfNS_4arch4Sm90ELb0ELb1ELb0ELb0ELb1ELb0ELb0ELb1ELb1ELb1ELb0ELb0EEENS1_21CollectiveEpilogueFwdISB_S9_SC_SE_Li256ELb0ELb1ELb0ELb0EEENS1_30DynamicPersistentTileSchedulerILi256ELi128ELb0ELb1ELb1EEEEEEEEEvNT_6ParamsE,"",@"SHT_CUDA_INFO"
	.sectionflags	@""
	.align	4


	//----- nvinfo : EIATTR_CUDA_API_VERSION
	.align		4
        /*0000*/ 	.byte	0x04, 0x37
        /*0002*/ 	.short	(.L_925 - .L_924)
.L_924:
        /*0004*/ 	.word	0x00000082


	//----- nvinfo : EIATTR_KPARAM_INFO
	.align		4
.L_925:
        /*0008*/ 	.byte	0x04, 0x17
        /*000a*/ 	.short	(.L_927 - .L_926)
.L_926:
        /*000c*/ 	.word	0x00000000
        /*0010*/ 	.short	0x0000
        /*0012*/ 	.short	0x0070
        /*0014*/ 	.byte	0x00, 0xf0, 0x01, 0x2a


	//----- nvinfo : EIATTR_SPARSE_MMA_MASK
	.align		4
.L_927:
        /*0018*/ 	.byte	0x03, 0x50
        /*001a*/ 	.short	0x0000


	//----- nvinfo : EIATTR_MAXREG_COUNT
	.align		4
        /*001c*/ 	.byte	0x03, 0x1b
        /*001e*/ 	.short	0x00a8


	//----- nvinfo : EIATTR_NUM_BARRIERS
	.align		4
        /*0020*/ 	.byte	0x02, 0x4c
        /*0022*/ 	.byte	0x10
	.zero		1


	//----- nvinfo : EIATTR_EXTERNS
	.align		4
        /*0024*/ 	.byte	0x04, 0x0f
        /*0026*/ 	.short	(.L_929 - .L_928)


	//   ....[0]....
	.align		4
.L_928:
        /*0028*/ 	.word	index@(__assertfail)


	//----- nvinfo : EIATTR_MERCURY_ISA_VERSION
	.align		4
.L_929:
        /*002c*/ 	.byte	0x03, 0x5f
        /*002e*/ 	.short	0x0101


	//----- nvinfo : EIATTR_INT_WARP_WIDE_INSTR_OFFSETS
	.align		4
        /*0030*/ 	.byte	0x04, 0x31
        /*0032*/ 	.short	(.L_931 - .L_930)


	//   ....[0]....
.L_930:
        /*0034*/ 	.word	0x000000b0


	//   ....[1]....
        /*0038*/ 	.word	0x000000c0


	//   ....[2]....
        /*003c*/ 	.word	0x00000160


	//   ....[3]....
        /*0040*/ 	.word	0x000105a0


	//   ....[4]....
        /*0044*/ 	.word	0x00010630


	//   ....[5]....
        /*0048*/ 	.word	0x00013250


	//   ....[6]....
        /*004c*/ 	.word	0x000132e0


	//----- nvinfo : EIATTR_COOP_GROUP_MASK_REGIDS
	.align		4
.L_931:
        /*0050*/ 	.byte	0x04, 0x29
        /*0052*/ 	.short	(.L_933 - .L_932)


	//   ....[0]....
.L_932:
        /*0054*/ 	.word	0xffffffff


	//   ....[1]....
        /*0058*/ 	.word	0xffffffff


	//   ....[2]....
        /*005c*/ 	.word	0xffffffff


	//   ....[3]....
        /*0060*/ 	.word	0xffffffff


	//   ....[4]....
        /*0064*/ 	.word	0xffffffff


	//   ....[5]....
        /*0068*/ 	.word	0xffffffff


	//   ....[6]....
        /*006c*/ 	.word	0xffffffff


	//   ....[7]....
        /*0070*/ 	.word	0xffffffff


	//   ....[8]....
        /*0074*/ 	.word	0xffffffff


	//   ....[9]....
        /*0078*/ 	.word	0xffffffff


	//   ....[10]....
        /*007c*/ 	.word	0xffffffff


	//   ....[11]....
        /*0080*/ 	.word	0xffffffff


	//   ....[12]....
        /*0084*/ 	.word	0xffffffff


	//   ....[13]....
        /*0088*/ 	.word	0xffffffff


	//   ....[14]....
        /*008c*/ 	.word	0xffffffff


	//   ....[15]....
        /*0090*/ 	.word	0xffffffff


	//   ....[16]....
        /*0094*/ 	.word	0xffffffff


	//   ....[17]....
        /*0098*/ 	.word	0xffffffff


	//   ....[18]....
        /*009c*/ 	.word	0xffffffff


	//   ....[19]....
        /*00a0*/ 	.word	0xffffffff


	//   ....[20]....
        /*00a4*/ 	.word	0xffffffff


	//   ....[21]....
        /*00a8*/ 	.word	0xffffffff


	//   ....[22]....
        /*00ac*/ 	.word	0xffffffff


	//   ....[23]....
        /*00b0*/ 	.word	0xffffffff


	//   ....[24]....
        /*00b4*/ 	.word	0xffffffff


	//   ....[25]....
        /*00b8*/ 	.word	0xffffffff


	//   ....[26]....
        /*00bc*/ 	.word	0xffffffff


	//   ....[27]....
        /*00c0*/ 	.word	0xffffffff


	//   ....[28]....
        /*00c4*/ 	.word	0xffffffff


	//   ....[29]....
        /*00c8*/ 	.word	0xffffffff


	//   ....[30]....
        /*00cc*/ 	.word	0xffffffff


	//   ....[31]....
        /*00d0*/ 	.word	0xffffffff


	//   ....[32]....
        /*00d4*/ 	.word	0xffffffff


	//   ....[33]....
        /*00d8*/ 	.word	0xffffffff


	//   ....[34]....
        /*00dc*/ 	.word	0xffffffff


	//   ....[35]....
        /*00e0*/ 	.word	0xffffffff


	//   ....[36]....
        /*00e4*/ 	.word	0xffffffff


	//   ....[37]....
        /*00e8*/ 	.word	0xffffffff


	//   ....[38]....
        /*00ec*/ 	.word	0xffffffff


	//   ....[39]....
        /*00f0*/ 	.word	0xffffffff


	//   ....[40]....
        /*00f4*/ 	.word	0xffffffff


	//   ....[41]....
        /*00f8*/ 	.word	0xffffffff


	//   ....[42]....
        /*00fc*/ 	.word	0xffffffff


	//   ....[43]....
        /*0100*/ 	.word	0xffffffff


	//   ....[44]....
        /*0104*/ 	.word	0xffffffff


	//   ....[45]....
        /*0108*/ 	.word	0xffffffff


	//   ....[46]....
        /*010c*/ 	.word	0xffffffff


	//   ....[47]....
        /*0110*/ 	.word	0xffffffff


	//   ....[48]....
        /*0114*/ 	.word	0xffffffff


	//   ....[49]....
        /*0118*/ 	.word	0xffffffff


	//   ....[50]....
        /*011c*/ 	.word	0xffffffff


	//   ....[51]....
        /*0120*/ 	.word	0xffffffff


	//   ....[52]....
        /*0124*/ 	.word	0xffffffff


	//   ....[53]....
        /*0128*/ 	.word	0xffffffff


	//   ....[54]....
        /*012c*/ 	.word	0xffffffff


	//   ....[55]....
        /*0130*/ 	.word	0xffffffff


	//   ....[56]....
        /*0134*/ 	.word	0xffffffff


	//   ....[57]....
        /*0138*/ 	.word	0xffffffff


	//   ....[58]....
        /*013c*/ 	.word	0xffffffff


	//   ....[59]....
        /*0140*/ 	.word	0xffffffff


	//   ....[60]....
        /*0144*/ 	.word	0xffffffff


	//   ....[61]....
        /*0148*/ 	.word	0xffffffff


	//   ....[62]....
        /*014c*/ 	.word	0xffffffff


	//   ....[63]....
        /*0150*/ 	.word	0xffffffff


	//   ....[64]....
        /*0154*/ 	.word	0xffffffff


	//   ....[65]....
        /*0158*/ 	.word	0xffffffff


	//   ....[66]....
        /*015c*/ 	.word	0xffffffff


	//   ....[67]....
        /*0160*/ 	.word	0xffffffff


	//   ....[68]....
        /*0164*/ 	.word	0xffffffff


	//   ....[69]....
        /*0168*/ 	.word	0xffffffff


	//   ....[70]....
        /*016c*/ 	.word	0xffffffff


	//   ....[71]....
        /*0170*/ 	.word	0xffffffff


	//   ....[72]....
        /*0174*/ 	.word	0xffffffff


	//   ....[73]....
        /*0178*/ 	.word	0xffffffff


	//   ....[74]....
        /*017c*/ 	.word	0xffffffff


	//   ....[75]....
        /*0180*/ 	.word	0xffffffff


	//   ....[76]....
        /*0184*/ 	.word	0xffffffff


	//   ....[77]....
        /*0188*/ 	.word	0xffffffff


	//   ....[78]....
        /*018c*/ 	.word	0xffffffff


	//   ....[79]....
        /*0190*/ 	.word	0xffffffff


	//   ....[80]....
        /*0194*/ 	.word	0xffffffff


	//   ....[81]....
        /*0198*/ 	.word	0xffffffff


	//   ....[82]....
        /*019c*/ 	.word	0xffffffff


	//   ....[83]....
        /*01a0*/ 	.word	0xffffffff


	//   ....[84]....
        /*01a4*/ 	.word	0xffffffff


	//   ....[85]....
        /*01a8*/ 	.word	0xffffffff


	//   ....[86]....
        /*01ac*/ 	.word	0xffffffff


	//   ....[87]....
        /*01b0*/ 	.word	0xffffffff


	//   ....[88]....
        /*01b4*/ 	.word	0xffffffff


	//   ....[89]....
        /*01b8*/ 	.word	0xffffffff


	//   ....[90]....
        /*01bc*/ 	.word	0xffffffff


	//   ....[91]....
        /*01c0*/ 	.word	0xffffffff


	//   ....[92]....
        /*01c4*/ 	.word	0xffffffff


	//   ....[93]....
        /*01c8*/ 	.word	0xffffffff


	//   ....[94]....
        /*01cc*/ 	.word	0xffffffff


	//   ....[95]....
        /*01d0*/ 	.word	0xffffffff


	//   ....[96]....
        /*01d4*/ 	.word	0xffffffff


	//   ....[97]....
        /*01d8*/ 	.word	0xffffffff


	//   ....[98]....
        /*01dc*/ 	.word	0xffffffff


	//   ....[99]....
        /*01e0*/ 	.word	0xffffffff


	//   ....[100]....
        /*01e4*/ 	.word	0xffffffff


	//   ....[101]....
        /*01e8*/ 	.word	0xffffffff


	//   ....[102]....
        /*01ec*/ 	.word	0xffffffff


	//   ....[103]....
        /*01f0*/ 	.word	0xffffffff


	//   ....[104]....
        /*01f4*/ 	.word	0xffffffff


	//   ....[105]....
        /*01f8*/ 	.word	0xffffffff


	//   ....[106]....
        /*01fc*/ 	.word	0xffffffff


	//   ....[107]....
        /*0200*/ 	.word	0xffffffff


	//   ....[108]....
        /*0204*/ 	.word	0xffffffff


	//   ....[109]....
        /*0208*/ 	.word	0xffffffff


	//   ....[110]....
        /*020c*/ 	.word	0xffffffff


	//   ....[111]....
        /*0210*/ 	.word	0xffffffff


	//   ....[112]....
        /*0214*/ 	.word	0xffffffff


	//   ....[113]....
        /*0218*/ 	.word	0xffffffff


	//   ....[114]....
        /*021c*/ 	.word	0xffffffff


	//   ....[115]....
        /*0220*/ 	.word	0xffffffff


	//   ....[116]....
        /*0224*/ 	.word	0xffffffff


	//   ....[117]....
        /*0228*/ 	.word	0xffffffff


	//   ....[118]....
        /*022c*/ 	.word	0xffffffff


	//   ....[119]....
        /*0230*/ 	.word	0xffffffff


	//   ....[120]....
        /*0234*/ 	.word	0xffffffff


	//   ....[121]....
        /*0238*/ 	.word	0xffffffff


	//   ....[122]....
        /*023c*/ 	.word	0xffffffff


	//   ....[123]....
        /*0240*/ 	.word	0xffffffff


	//   ....[124]....
        /*0244*/ 	.word	0xffffffff


	//   ....[125]....
        /*0248*/ 	.word	0xffffffff


	//   ....[126]....
        /*024c*/ 	.word	0xffffffff


	//   ....[127]....
        /*0250*/ 	.word	0xffffffff


	//   ....[128]....
        /*0254*/ 	.word	0xffffffff


	//   ....[129]....
        /*0258*/ 	.word	0xffffffff


	//   ....[130]....
        /*025c*/ 	.word	0xffffffff


	//   ....[131]....
        /*0260*/ 	.word	0xffffffff


	//   ....[132]....
        /*0264*/ 	.word	0xffffffff


	//   ....[133]....
        /*0268*/ 	.word	0xffffffff


	//   ....[134]....
        /*026c*/ 	.word	0xffffffff


	//   ....[135]....
        /*0270*/ 	.word	0xffffffff


	//   ....[136]....
        /*0274*/ 	.word	0x0500000f


	//   ....[137]....
        /*0278*/ 	.word	0x0500000f


	//   ....[138]....
        /*027c*/ 	.word	0x0500000f


	//   ....[139]....
        /*0280*/ 	.word	0x0500000f


	//   ....[140]....
        /*0284*/ 	.word	0x0500000f


	//   ....[141]....
        /*0288*/ 	.word	0x0500000f


	//   ....[142]....
        /*028c*/ 	.word	0x0500000f


	//   ....[143]....
        /*0290*/ 	.word	0x0500000f


	//   ....[144]....
        /*0294*/ 	.word	0x0500000f


	//   ....[145]....
        /*0298*/ 	.word	0x0500000f


	//   ....[146]....
        /*029c*/ 	.word	0x0500000f


	//   ....[147]....
        /*02a0*/ 	.word	0x0500000f


	//   ....[148]....
        /*02a4*/ 	.word	0x0500000f


	//   ....[149]....
        /*02a8*/ 	.word	0x0500000f


	//   ....[150]....
        /*02ac*/ 	.word	0x0500000f


	//   ....[151]....
        /*02b0*/ 	.word	0x0500000f


	//   ....[152]....
        /*02b4*/ 	.word	0x0500000f


	//   ....[153]....
        /*02b8*/ 	.word	0x0500000f


	//   ....[154]....
        /*02bc*/ 	.word	0x0500000f


	//   ....[155]....
        /*02c0*/ 	.word	0x0500000f


	//   ....[156]....
        /*02c4*/ 	.word	0x0500000f


	//   ....[157]....
        /*02c8*/ 	.word	0x0500000f


	//   ....[158]....
        /*02cc*/ 	.word	0x0500000f


	//   ....[159]....
        /*02d0*/ 	.word	0x0500000f


	//   ....[160]....
        /*02d4*/ 	.word	0x0500000f


	//   ....[161]....
        /*02d8*/ 	.word	0x0500000f


	//   ....[162]....
        /*02dc*/ 	.word	0x0500000f


	//   ....[163]....
        /*02e0*/ 	.word	0x0500000f


	//   ....[164]....
        /*02e4*/ 	.word	0x0500000f


	//   ....[165]....
        /*02e8*/ 	.word	0x0500000f


	//   ....[166]....
        /*02ec*/ 	.word	0x0500000f


	//   ....[167]....
        /*02f0*/ 	.word	0x0500000f


	//   ....[168]....
        /*02f4*/ 	.word	0x0500000f


	//   ....[169]....
        /*02f8*/ 	.word	0x0500000f


	//   ....[170]....
        /*02fc*/ 	.word	0x0500000f


	//   ....[171]....
        /*0300*/ 	.word	0x0500000f


	//   ....[172]....
        /*0304*/ 	.word	0x0500000f


	//   ....[173]....
        /*0308*/ 	.word	0x0500000f


	//   ....[174]....
        /*030c*/ 	.word	0x0500000f


	//   ....[175]....
        /*0310*/ 	.word	0x0500000f


	//   ....[176]....
        /*0314*/ 	.word	0x0500000f


	//   ....[177]....
        /*0318*/ 	.word	0x0500000f


	//   ....[178]....
        /*031c*/ 	.word	0x0500000f


	//   ....[179]....
        /*0320*/ 	.word	0x0500000f


	//   ....[180]....
        /*0324*/ 	.word	0x0500000f


	//   ....[181]....
        /*0328*/ 	.word	0x0500000f


	//   ....[182]....
        /*032c*/ 	.word	0x0500000f


	//   ....[183]....
        /*0330*/ 	.word	0x0500000f


	//   ....[184]....
        /*0334*/ 	.word	0x0500000f


	//   ....[185]....
        /*0338*/ 	.word	0x0500000f


	//   ....[186]....
        /*033c*/ 	.word	0x0500000f


	//   ....[187]....
        /*0340*/ 	.word	0x0500000f


	//   ....[188]....
        /*0344*/ 	.word	0x0500000f


	//   ....[189]....
        /*0348*/ 	.word	0x0500000f


	//   ....[190]....
        /*034c*/ 	.word	0x0500000f


	//   ....[191]....
        /*0350*/ 	.word	0x0500000f


	//   ....[192]....
        /*0354*/ 	.word	0x0500000f


	//   ....[193]....
        /*0358*/ 	.word	0x0500000f


	//   ....[194]....
        /*035c*/ 	.word	0x0500000f


	//   ....[195]....
        /*0360*/ 	.word	0x0500000f


	//   ....[196]....
        /*0364*/ 	.word	0x0500000f


	//   ....[197]....
        /*0368*/ 	.word	0x0500000f


	//   ....[198]....
        /*036c*/ 	.word	0x0500000f


	//   ....[199]....
        /*0370*/ 	.word	0x0500000f


	//   ....[200]....
        /*0374*/ 	.word	0x0500000f


	//   ....[201]....
        /*0378*/ 	.word	0x0500000f


	//   ....[202]....
        /*037c*/ 	.word	0x0500000f


	//   ....[203]....
        /*0380*/ 	.word	0x0500000f


	//   ....[204]....
        /*0384*/ 	.word	0x0500000f


	//   ....[205]....
        /*0388*/ 	.word	0x0500000f


	//   ....[206]....
        /*038c*/ 	.word	0x0500000f


	//   ....[207]....
        /*0390*/ 	.word	0x0500000f


	//   ....[208]....
        /*0394*/ 	.word	0x0500000f


	//   ....[209]....
        /*0398*/ 	.word	0x0500000f


	//   ....[210]....
        /*039c*/ 	.word	0x0500000f


	//   ....[211]....
        /*03a0*/ 	.word	0x0500000f


	//   ....[212]....
        /*03a4*/ 	.word	0x0500000f


	//   ....[213]....
        /*03a8*/ 	.word	0x0500000f


	//   ....[214]....
        /*03ac*/ 	.word	0x0500000f


	//   ....[215]....
        /*03b0*/ 	.word	0x0500000f


	//   ....[216]....
        /*03b4*/ 	.word	0x0500000f


	//   ....[217]....
        /*03b8*/ 	.word	0x0500000f


	//   ....[218]....
        /*03bc*/ 	.word	0x0500000f


	//----- nvinfo : EIATTR_COOP_GROUP_INSTR_OFFSETS
	.align		4
.L_933:
        /*03c0*/ 	.byte	0x04, 0x28
        /*03c2*/ 	.short	(.L_935 - .L_934)


	//   ....[0]....
.L_934:
        /*03c4*/ 	.word	0x00000070


	//   ....[1]....
        /*03c8*/ 	.word	0x00000080


	//   ....[2]....
        /*03cc*/ 	.word	0x000002c0


	//   ....[3]....
        /*03d0*/ 	.word	0x00000420


	//   ....[4]....
        /*03d4*/ 	.word	0x00000540


	//   ....[5]....
        /*03d8*/ 	.word	0x000006a0


	//   ....[6]....
        /*03dc*/ 	.word	0x00001720


	//   ....[7]....
        /*03e0*/ 	.word	0x00001fc0


	//   ....[8]....
        /*03e4*/ 	.word	0x00002210


	//   ....[9]....
        /*03e8*/ 	.word	0x00003600


	//   ....[10]....
        /*03ec*/ 	.word	0x000036a0


	//   ....[11]....
        /*03f0*/ 	.word	0x00003d40


	//   ....[12]....
        /*03f4*/ 	.word	0x00003da0


	//   ....[13]....
        /*03f8*/ 	.word	0x00005600


	//   ....[14]....
        /*03fc*/ 	.word	0x00005800


	//   ....[15]....
        /*0400*/ 	.word	0x000063e0


	//   ....[16]....
        /*0404*/ 	.word	0x00006400


	//   ....[17]....
        /*0408*/ 	.word	0x00006d80


	//   ....[18]....
        /*040c*/ 	.word	0x00006e00


	//   ....[19]....
        /*0410*/ 	.word	0x00008cc0


	//   ....[20]....
        /*0414*/ 	.word	0x00008cd0


	//   ....[21]....
        /*0418*/ 	.word	0x00008d00


	//   ....[22]....
        /*041c*/ 	.word	0x00008d20


	//   ....[23]....
        /*0420*/ 	.word	0x0000aa20


	//   ....[24]....
        /*0424*/ 	.word	0x0000ac10


	//   ....[25]....
        /*0428*/ 	.word	0x0000b7f0


	//   ....[26]....
        /*042c*/ 	.word	0x0000b860


	//   ....[27]....
        /*0430*/ 	.word	0x0000c170


	//   ....[28]....
        /*0434*/ 	.word	0x0000c1e0


	//   ....[29]....
        /*0438*/ 	.word	0x0000d310


	//   ....[30]....
        /*043c*/ 	.word	0x0000d340


	//   ....[31]....
        /*0440*/ 	.word	0x0000d400


	//   ....[32]....
        /*0444*/ 	.word	0x0000d410


	//   ....[33]....
        /*0448*/ 	.word	0x0000e5a0


	//   ....[34]....
        /*044c*/ 	.word	0x0000e600


	//   ....[35]....
        /*0450*/ 	.word	0x0000e650


	//   ....[36]....
        /*0454*/ 	.word	0x0000e6b0


	//   ....[37]....
        /*0458*/ 	.word	0x0000eb90


	//   ....[38]....
        /*045c*/ 	.word	0x0000eba0


	//   ....[39]....
        /*0460*/ 	.word	0x0000ec60


	//   ....[40]....
        /*0464*/ 	.word	0x0000ec80


	//   ....[41]....
        /*0468*/ 	.word	0x0000ed40


	//   ....[42]....
        /*046c*/ 	.word	0x0000ed60


	//   ....[43]....
        /*0470*/ 	.word	0x0000ee30


	//   ....[44]....
        /*0474*/ 	.word	0x0000ee50


	//   ....[45]....
        /*0478*/ 	.word	0x0000f4f0


	//   ....[46]....
        /*047c*/ 	.word	0x0000f510


	//   ....[47]....
        /*0480*/ 	.word	0x0000f5d0


	//   ....[48]....
        /*0484*/ 	.word	0x0000f5f0


	//   ....[49]....
        /*0488*/ 	.word	0x0000f6b0


	//   ....[50]....
        /*048c*/ 	.word	0x0000f6d0


	//   ....[51]....
        /*0490*/ 	.word	0x0000f7a0


	//   ....[52]....
        /*0494*/ 	.word	0x0000f7c0


	//   ....[53]....
        /*0498*/ 	.word	0x0000f930


	//   ....[54]....
        /*049c*/ 	.word	0x000110b0


	//   ....[55]....
        /*04a0*/ 	.word	0x000110d0


	//   ....[56]....
        /*04a4*/ 	.word	0x000110e0


	//   ....[57]....
        /*04a8*/ 	.word	0x00011120


	//   ....[58]....
        /*04ac*/ 	.word	0x000111a0


	//   ....[59]....
        /*04b0*/ 	.word	0x000111c0


	//   ....[60]....
        /*04b4*/ 	.word	0x00011240


	//   ....[61]....
        /*04b8*/ 	.word	0x00011260


	//   ....[62]....
        /*04bc*/ 	.word	0x000112e0


	//   ....[63]....
        /*04c0*/ 	.word	0x00011300


	//   ....[64]....
        /*04c4*/ 	.word	0x00011380


	//   ....[65]....
        /*04c8*/ 	.word	0x000113a0


	//   ....[66]....
        /*04cc*/ 	.word	0x00011420


	//   ....[67]....
        /*04d0*/ 	.word	0x00011440


	//   ....[68]....
        /*04d4*/ 	.word	0x000114c0


	//   ....[69]....
        /*04d8*/ 	.word	0x000114e0


	//   ....[70]....
        /*04dc*/ 	.word	0x00011b10


	//   ....[71]....
        /*04e0*/ 	.word	0x00011b30


	//   ....[72]....
        /*04e4*/ 	.word	0x00011b60


	//   ....[73]....
        /*04e8*/ 	.word	0x00011ba0


	//   ....[74]....
        /*04ec*/ 	.word	0x00011c10


	//   ....[75]....
        /*04f0*/ 	.word	0x00011c30


	//   ....[76]....
        /*04f4*/ 	.word	0x00011cb0


	//   ....[77]....
        /*04f8*/ 	.word	0x00011cd0


	//   ....[78]....
        /*04fc*/ 	.word	0x00011d50


	//   ....[79]....
        /*0500*/ 	.word	0x00011d70


	//   ....[80]....
        /*0504*/ 	.word	0x00011df0


	//   ....[81]....
        /*0508*/ 	.word	0x00011e10


	//   ....[82]....
        /*050c*/ 	.word	0x00011e90


	//   ....[83]....
        /*0510*/ 	.word	0x00011eb0


	//   ....[84]....
        /*0514*/ 	.word	0x00011f30


	//   ....[85]....
        /*0518*/ 	.word	0x00011f50


	//   ....[86]....
        /*051c*/ 	.word	0x00012610


	//   ....[87]....
        /*0520*/ 	.word	0x00012640


	//   ....[88]....
        /*0524*/ 	.word	0x00012650


	//   ....[89]....
        /*0528*/ 	.word	0x000126a0


	//   ....[90]....
        /*052c*/ 	.word	0x000126b0


	//   ....[91]....
        /*0530*/ 	.word	0x00012700


	//   ....[92]....
        /*0534*/ 	.word	0x00012710


	//   ....[93]....
        /*0538*/ 	.word	0x00012760


	//   ....[94]....
        /*053c*/ 	.word	0x00012770


	//   ....[95]....
        /*0540*/ 	.word	0x000127c0


	//   ....[96]....
        /*0544*/ 	.word	0x000127d0


	//   ....[97]....
        /*0548*/ 	.word	0x00012820


	//   ....[98]....
        /*054c*/ 	.word	0x00012830


	//   ....[99]....
        /*0550*/ 	.word	0x00012880


	//   ....[100]....
        /*0554*/ 	.word	0x00012890


	//   ....[101]....
        /*0558*/ 	.word	0x000128a0


	//   ....[102]....
        /*055c*/ 	.word	0x00012b40


	//   ....[103]....
        /*0560*/ 	.word	0x00012b60


	//   ....[104]....
        /*0564*/ 	.word	0x00012b80


	//   ....[105]....
        /*0568*/ 	.word	0x00012be0


	//   ....[106]....
        /*056c*/ 	.word	0x00012c00


	//   ....[107]....
        /*0570*/ 	.word	0x00012c60


	//   ....[108]....
        /*0574*/ 	.word	0x00012c80


	//   ....[109]....
        /*0578*/ 	.word	0x00012ce0


	//   ....[110]....
        /*057c*/ 	.word	0x00012d00


	//   ....[111]....
        /*0580*/ 	.word	0x00012d60


	//   ....[112]....
        /*0584*/ 	.word	0x00012d80


	//   ....[113]....
        /*0588*/ 	.word	0x00012de0


	//   ....[114]....
        /*058c*/ 	.word	0x00012e00


	//   ....[115]....
        /*0590*/ 	.word	0x00012e60


	//   ....[116]....
        /*0594*/ 	.word	0x00012e80


	//   ....[117]....
        /*0598*/ 	.word	0x00012e90


	//   ....[118]....
        /*059c*/ 	.word	0x00013430


	//   ....[119]....
        /*05a0*/ 	.word	0x00013450


	//   ....[120]....
        /*05a4*/ 	.word	0x00013470


	//   ....[121]....
        /*05a8*/ 	.word	0x000134b0


	//   ....[122]....
        /*05ac*/ 	.word	0x00013500


	//   ....[123]....
        /*05b0*/ 	.word	0x00013530


	//   ....[124]....
        /*05b4*/ 	.word	0x00013580


	//   ....[125]....
        /*05b8*/ 	.word	0x000135b0


	//   ....[126]....
        /*05bc*/ 	.word	0x00013600


	//   ....[127]....
        /*05c0*/ 	.word	0x00013630


	//   ....[128]....
        /*05c4*/ 	.word	0x00013680


	//   ....[129]....
        /*05c8*/ 	.word	0x000136b0


	//   ....[130]....
        /*05cc*/ 	.word	0x00013700


	//   ....[131]....
        /*05d0*/ 	.word	0x00013730


	//   ....[132]....
        /*05d4*/ 	.word	0x00013780


	//   ....[133]....
        /*05d8*/ 	.word	0x000137b0


	//   ....[134]....
        /*05dc*/ 	.word	0x00013a90


	//   ....[135]....
        /*05e0*/ 	.word	0x00013c60


	//   ....[136]....
        /*05e4*/ 	.word	0x000142b0


	//   ....[137]....
        /*05e8*/ 	.word	0x00014390


	//   ....[138]....
        /*05ec*/ 	.word	0x00014430


	//   ....[139]....
        /*05f0*/ 	.word	0x000144b0


	//   ....[140]....
        /*05f4*/ 	.word	0x00014570


	//   ....[141]....
        /*05f8*/ 	.word	0x000145e0


	//   ....[142]....
        /*05fc*/ 	.word	0x000146b0


	//   ....[143]....
        /*0600*/ 	.word	0x00014730


	//   ....[144]....
        /*0604*/ 	.word	0x00014800


	//   ....[145]....
        /*0608*/ 	.word	0x00014880


	//   ....[146]....
        /*060c*/ 	.word	0x00014950


	//   ....[147]....
        /*0610*/ 	.word	0x000149d0


	//   ....[148]....
        /*0614*/ 	.word	0x00014aa0


	//   ....[149]....
        /*0618*/ 	.word	0x00014b20


	//   ....[150]....
        /*061c*/ 	.word	0x00014bf0


	//   ....[151]....
        /*0620*/ 	.word	0x00014c70


	//   ....[152]....
        /*0624*/ 	.word	0x00014d30


	//   ....[153]....
        /*0628*/ 	.word	0x00014dc0


	//   ....[154]....
        /*062c*/ 	.word	0x00014e30


	//   ....[155]....
        /*0630*/ 	.word	0x00014eb0


	//   ....[156]....
        /*0634*/ 	.word	0x00014f60


	//   ....[157]....
        /*0638*/ 	.word	0x00014fd0


	//   ....[158]....
        /*063c*/ 	.word	0x000150b0


	//   ....[159]....
        /*0640*/ 	.word	0x00015120


	//   ....[160]....
        /*0644*/ 	.word	0x00015200


	//   ....[161]....
        /*0648*/ 	.word	0x00015270


	//   ....[162]....
        /*064c*/ 	.word	0x00015350


	//   ....[163]....
        /*0650*/ 	.word	0x000153c0


	//   ....[164]....
        /*0654*/ 	.word	0x000154a0


	//   ....[165]....
        /*0658*/ 	.word	0x00015510


	//   ....[166]....
        /*065c*/ 	.word	0x000155f0


	//   ....[167]....
        /*0660*/ 	.word	0x00015660


	//   ....[168]....
        /*0664*/ 	.word	0x00015720


	//   ....[169]....
        /*0668*/ 	.word	0x00015850


	//   ....[170]....
        /*066c*/ 	.word	0x000158f0


	//   ....[171]....
        /*0670*/ 	.word	0x00015960


	//   ....[172]....
        /*0674*/ 	.word	0x00015a20


	//   ....[173]....
        /*0678*/ 	.word	0x00015a80


	//   ....[174]....
        /*067c*/ 	.word	0x00015b40


	//   ....[175]....
        /*0680*/ 	.word	0x00015ba0


	//   ....[176]....
        /*0684*/ 	.word	0x00015c60


	//   ....[177]....
        /*0688*/ 	.word	0x00015cc0


	//   ....[178]....
        /*068c*/ 	.word	0x00015d80


	//   ....[179]....
        /*0690*/ 	.word	0x00015de0


	//   ....[180]....
        /*0694*/ 	.word	0x00015ea0


	//   ....[181]....
        /*0698*/ 	.word	0x00015f00


	//   ....[182]....
        /*069c*/ 	.word	0x00015fc0


	//   ....[183]....
        /*06a0*/ 	.word	0x00016020


	//   ....[184]....
        /*06a4*/ 	.word	0x000160e0


	//   ....[185]....
        /*06a8*/ 	.word	0x000161c0


	//   ....[186]....
        /*06ac*/ 	.word	0x00016260


	//   ....[187]....
        /*06b0*/ 	.word	0x000162c0


	//   ....[188]....
        /*06b4*/ 	.word	0x00016390


	//   ....[189]....
        /*06b8*/ 	.word	0x000163f0


	//   ....[190]....
        /*06bc*/ 	.word	0x000164c0


	//   ....[191]....
        /*06c0*/ 	.word	0x00016520


	//   ....[192]....
        /*06c4*/ 	.word	0x000165f0


	//   ....[193]....
        /*06c8*/ 	.word	0x00016650


	//   ....[194]....
        /*06cc*/ 	.word	0x00016720


	//   ....[195]....
        /*06d0*/ 	.word	0x00016780


	//   ....[196]....
        /*06d4*/ 	.word	0x00016850


	//   ....[197]....
        /*06d8*/ 	.word	0x000168b0


	//   ....[198]....
        /*06dc*/ 	.word	0x00016980


	//   ....[199]....
        /*06e0*/ 	.word	0x000169e0


	//   ....[200]....
        /*06e4*/ 	.word	0x00016aa0


	//   ....[201]....
        /*06e8*/ 	.word	0x00016bc0


	//   ....[202]....
        /*06ec*/ 	.word	0x00016c60


	//   ....[203]....
        /*06f0*/ 	.word	0x00016cc0


	//   ....[204]....
        /*06f4*/ 	.word	0x00016d90


	//   ....[205]....
        /*06f8*/ 	.word	0x00016e30


	//   ....[206]....
        /*06fc*/ 	.word	0x00016ef0


	//   ....[207]....
        /*0700*/ 	.word	0x00016f90


	//   ....[208]....
        /*0704*/ 	.word	0x00017050


	//   ....[209]....
        /*0708*/ 	.word	0x000170f0


	//   ....[210]....
        /*070c*/ 	.word	0x000171b0


	//   ....[211]....
        /*0710*/ 	.word	0x00017250


	//   ....[212]....
        /*0714*/ 	.word	0x00017310


	//   ....[213]....
        /*0718*/ 	.word	0x000173b0


	//   ....[214]....
        /*071c*/ 	.word	0x00017470


	//   ....[215]....
        /*0720*/ 	.word	0x00017510


	//   ....[216]....
        /*0724*/ 	.word	0x000175d0


	//   ....[217]....
        /*0728*/ 	.word	0x000176a0


	//   ....[218]....
        /*072c*/ 	.word	0x000177c0


	//----- nvinfo : EIATTR_REG_RECONFIG
	.align		4
.L_935:
        /*0730*/ 	.byte	0x01, 0x54
	.zero		2


	//----- nvinfo : EIATTR_SYSCALL_OFFSETS
	.align		4
        /*0734*/ 	.byte	0x04, 0x46
        /*0736*/ 	.short	(.L_937 - .L_936)


	//   ....[0]....
.L_936:
        /*0738*/ 	.word	0x00001900


	//   ....[1]....
        /*073c*/ 	.word	0x00010790


	//   ....[2]....
        /*0740*/ 	.word	0x000108e0


	//   ....[3]....
        /*0744*/ 	.word	0x000109d0


	//   ....[4]....
        /*0748*/ 	.word	0x000117d0


	//----- nvinfo : EIATTR_MBARRIER_INSTR_OFFSETS
	.align		4
.L_937:
        /*074c*/ 	.byte	0x04, 0x39
        /*074e*/ 	.short	(.L_939 - .L_938)


	//   ....[0]....
.L_938:
        /*0750*/ 	.word	0x00000170
        /*0754*/ 	.word	0x000000ff
        /*0758*/ 	.word	0x00028800
        /*075c*/ 	.short	0x0100
        /*075e*/ 	.byte	0x08
	.zero		1


	//   ....[1]....
        /*0760*/ 	.word	0x00000180
        /*0764*/ 	.word	0x000000ff
        /*0768*/ 	.word	0x00028820
        /*076c*/ 	.short	0x0100
        /*076e*/ 	.byte	0x08
	.zero		1


	//   ....[2]....
        /*0770*/ 	.word	0x00000270
        /*0774*/ 	.word	0x000000ff
        /*0778*/ 	.word	0x00028830
        /*077c*/ 	.short	0x0100
        /*077e*/ 	.byte	0x08
	.zero		1


	//   ....[3]....
        /*0780*/ 	.word	0x00000280
        /*0784*/ 	.word	0x000000ff
        /*0788*/ 	.word	0x00028840
        /*078c*/ 	.short	0x0100
        /*078e*/ 	.byte	0x08
	.zero		1


	//   ....[4]....
        /*0790*/ 	.word	0x00000290
        /*0794*/ 	.word	0x000000ff
        /*0798*/ 	.word	0x00028838
        /*079c*/ 	.short	0x0100
        /*079e*/ 	.byte	0x08
	.zero		1


	//   ....[5]....
        /*07a0*/ 	.word	0x000002a0
        /*07a4*/ 	.word	0x000000ff
        /*07a8*/ 	.word	0x00028848
        /*07ac*/ 	.short	0x0100
        /*07ae*/ 	.byte	0x08
	.zero		1


	//   ....[6]....
        /*07b0*/ 	.word	0x000003d0
        /*07b4*/ 	.word	0x000000ff
        /*07b8*/ 	.word	0x00028850
        /*07bc*/ 	.short	0x0100
        /*07be*/ 	.byte	0x08
	.zero		1


	//   ....[7]....
        /*07c0*/ 	.word	0x000003e0
        /*07c4*/ 	.word	0x000000ff
        /*07c8*/ 	.word	0x00028860
        /*07cc*/ 	.short	0x0100
        /*07ce*/ 	.byte	0x08
	.zero		1


	//   ....[8]....
        /*07d0*/ 	.word	0x000003f0
        /*07d4*/ 	.word	0x000000ff
        /*07d8*/ 	.word	0x00028858
        /*07dc*/ 	.short	0x0100
        /*07de*/ 	.byte	0x08
	.zero		1


	//   ....[9]....
        /*07e0*/ 	.word	0x00000400
        /*07e4*/ 	.word	0x000000ff
        /*07e8*/ 	.word	0x00028868
        /*07ec*/ 	.short	0x0100
        /*07ee*/ 	.byte	0x08
	.zero		1


	//   ....[10]....
        /*07f0*/ 	.word	0x000004f0
        /*07f4*/ 	.word	0x000000ff
        /*07f8*/ 	.word	0x00028870
        /*07fc*/ 	.short	0x0100
        /*07fe*/ 	.byte	0x06
	.zero		1


	//   ....[11]....
        /*0800*/ 	.word	0x00000500
        /*0804*/ 	.word	0x000000ff
        /*0808*/ 	.word	0x00028880
        /*080c*/ 	.short	0x0100
        /*080e*/ 	.byte	0x06
	.zero		1


	//   ....[12]....
        /*0810*/ 	.word	0x00000510
        /*0814*/ 	.word	0x000000ff
        /*0818*/ 	.word	0x00028878
        /*081c*/ 	.short	0x0100
        /*081e*/ 	.byte	0x06
	.zero		1


	//   ....[13]....
        /*0820*/ 	.word	0x00000520
        /*0824*/ 	.word	0x000000ff
        /*0828*/ 	.word	0x00028888
        /*082c*/ 	.short	0x0100
        /*082e*/ 	.byte	0x06
	.zero		1


	//   ....[14]....
        /*0830*/ 	.word	0x00000650
        /*0834*/ 	.word	0x000000ff
        /*0838*/ 	.word	0x00028890
        /*083c*/ 	.short	0x0100
        /*083e*/ 	.byte	0x08
	.zero		1


	//   ....[15]....
        /*0840*/ 	.word	0x00000660
        /*0844*/ 	.word	0x000000ff
        /*0848*/ 	.word	0x000288a0
        /*084c*/ 	.short	0x0100
        /*084e*/ 	.byte	0x08
	.zero		1


	//   ....[16]....
        /*0850*/ 	.word	0x00000670
        /*0854*/ 	.word	0x000000ff
        /*0858*/ 	.word	0x00028898
        /*085c*/ 	.short	0x0100
        /*085e*/ 	.byte	0x08
	.zero		1


	//   ....[17]....
        /*0860*/ 	.word	0x00000680
        /*0864*/ 	.word	0x000000ff
        /*0868*/ 	.word	0x000288a8
        /*086c*/ 	.short	0x0100
        /*086e*/ 	.byte	0x08
	.zero		1


	//   ....[18]....
        /*0870*/ 	.word	0x000007c0
        /*0874*/ 	.word	0x000000ff
        /*0878*/ 	.word	0x000288b0
        /*087c*/ 	.short	0x0100
        /*087e*/ 	.byte	0x08
	.zero		1


	//   ....[19]....
        /*0880*/ 	.word	0x000007d0
        /*0884*/ 	.word	0x000000ff
        /*0888*/ 	.word	0x000288c0
        /*088c*/ 	.short	0x0100
        /*088e*/ 	.byte	0x08
	.zero		1


	//   ....[20]....
        /*0890*/ 	.word	0x000007e0
        /*0894*/ 	.word	0x000000ff
        /*0898*/ 	.word	0x000288b8
        /*089c*/ 	.short	0x0100
        /*089e*/ 	.byte	0x08
	.zero		1


	//   ....[21]....
        /*08a0*/ 	.word	0x000007f0
        /*08a4*/ 	.word	0x000000ff
        /*08a8*/ 	.word	0x000288c8
        /*08ac*/ 	.short	0x0100
        /*08ae*/ 	.byte	0x08
	.zero		1


	//   ....[22]....
        /*08b0*/ 	.word	0x00001980
        /*08b4*/ 	.word	0x000000ff
        /*08b8*/ 	.word	0x00028800
        /*08bc*/ 	.short	0x010a
        /*08be*/ 	.byte	0x29
	.zero		1


	//   ....[23]....
        /*08c0*/ 	.word	0x00001a00
        /*08c4*/ 	.word	0x00000003
        /*08c8*/ 	.word	0x00028830
        /*08cc*/ 	.short	0x010a
        /*08ce*/ 	.byte	0x3f
	.zero		1


	//   ....[24]....
        /*08d0*/ 	.word	0x00001a40
        /*08d4*/ 	.word	0x00000003
        /*08d8*/ 	.word	0x00028830
        /*08dc*/ 	.short	0x010a
        /*08de*/ 	.byte	0x3f
	.zero		1


	//   ....[25]....
        /*08e0*/ 	.word	0x00001fe0
        /*08e4*/ 	.word	0x000000ff
        /*08e8*/ 	.word	0x00000000
        /*08ec*/ 	.short	0x0101
        /*08ee*/ 	.byte	0x06
	.zero		1


	//   ....[26]....
        /*08f0*/ 	.word	0x00004dc0
        /*08f4*/ 	.word	0x000000ff
        /*08f8*/ 	.word	0x00028830
        /*08fc*/ 	.short	0x010a
        /*08fe*/ 	.byte	0x06
	.zero		1


	//   ....[27]....
        /*0900*/ 	.word	0x00004e00
        /*0904*/ 	.word	0x000000ff
        /*0908*/ 	.word	0x00028830
        /*090c*/ 	.short	0x010a
        /*090e*/ 	.byte	0x06
	.zero		1


	//   ....[28]....
        /*0910*/ 	.word	0x00005150
        /*0914*/ 	.word	0x000000ff
        /*0918*/ 	.word	0x00028850
        /*091c*/ 	.short	0x010a
        /*091e*/ 	.byte	0x06
	.zero		1


	//   ....[29]....
        /*0920*/ 	.word	0x00005190
        /*0924*/ 	.word	0x000000ff
        /*0928*/ 	.word	0x00028850
        /*092c*/ 	.short	0x010a
        /*092e*/ 	.byte	0x06
	.zero		1


	//   ....[30]....
        /*0930*/ 	.word	0x000055c0
        /*0934*/ 	.word	0x000000ff
        /*0938*/ 	.word	0x00000000
        /*093c*/ 	.short	0x0101
        /*093e*/ 	.byte	0x06
	.zero		1


	//   ....[31]....
        /*0940*/ 	.word	0x00007870
        /*0944*/ 	.word	0x000000ff
        /*0948*/ 	.word	0x00000000
        /*094c*/ 	.short	0x0101
        /*094e*/ 	.byte	0x06
	.zero		1


	//   ....[32]....
        /*0950*/ 	.word	0x00008180
        /*0954*/ 	.word	0x000000ff
        /*0958*/ 	.word	0x00028830
        /*095c*/ 	.short	0x010a
        /*095e*/ 	.byte	0x06
	.zero		1


	//   ....[33]....
        /*0960*/ 	.word	0x000081c0
        /*0964*/ 	.word	0x000000ff
        /*0968*/ 	.word	0x00028830
        /*096c*/ 	.short	0x010a
        /*096e*/ 	.byte	0x06
	.zero		1


	//   ....[34]....
        /*0970*/ 	.word	0x00008510
        /*0974*/ 	.word	0x000000ff
        /*0978*/ 	.word	0x00028850
        /*097c*/ 	.short	0x010a
        /*097e*/ 	.byte	0x06
	.zero		1


	//   ....[35]....
        /*0980*/ 	.word	0x00008550
        /*0984*/ 	.word	0x000000ff
        /*0988*/ 	.word	0x00028850
        /*098c*/ 	.short	0x010a
        /*098e*/ 	.byte	0x06
	.zero		1


	//   ....[36]....
        /*0990*/ 	.word	0x00008950
        /*0994*/ 	.word	0x000000ff
        /*0998*/ 	.word	0x00000000
        /*099c*/ 	.short	0x0101
        /*099e*/ 	.byte	0x06
	.zero		1


	//   ....[37]....
        /*09a0*/ 	.word	0x00009b00
        /*09a4*/ 	.word	0x000000ff
        /*09a8*/ 	.word	0x00000000
        /*09ac*/ 	.short	0x0101
        /*09ae*/ 	.byte	0x06
	.zero		1


	//   ....[38]....
        /*09b0*/ 	.word	0x0000a210
        /*09b4*/ 	.word	0x000000ff
        /*09b8*/ 	.word	0x00028830
        /*09bc*/ 	.short	0x010a
        /*09be*/ 	.byte	0x06
	.zero		1


	//   ....[39]....
        /*09c0*/ 	.word	0x0000a250
        /*09c4*/ 	.word	0x000000ff
        /*09c8*/ 	.word	0x00028830
        /*09cc*/ 	.short	0x010a
        /*09ce*/ 	.byte	0x06
	.zero		1


	//   ....[40]....
        /*09d0*/ 	.word	0x0000a570
        /*09d4*/ 	.word	0x000000ff
        /*09d8*/ 	.word	0x00028850
        /*09dc*/ 	.short	0x010a
        /*09de*/ 	.byte	0x06
	.zero		1


	//   ....[41]....
        /*09e0*/ 	.word	0x0000a5b0
        /*09e4*/ 	.word	0x000000ff
        /*09e8*/ 	.word	0x00028850
        /*09ec*/ 	.short	0x010a
        /*09ee*/ 	.byte	0x06
	.zero		1


	//   ....[42]....
        /*09f0*/ 	.word	0x0000a9e0
        /*09f4*/ 	.word	0x000000ff
        /*09f8*/ 	.word	0x00000000
        /*09fc*/ 	.short	0x0101
        /*09fe*/ 	.byte	0x06
	.zero		1


	//   ....[43]....
        /*0a00*/ 	.word	0x0000cc80
        /*0a04*/ 	.word	0x000000ff
        /*0a08*/ 	.word	0x00000000
        /*0a0c*/ 	.short	0x0101
        /*0a0e*/ 	.byte	0x06
	.zero		1


	//   ....[44]....
        /*0a10*/ 	.word	0x0000d280
        /*0a14*/ 	.word	0x000000ff
        /*0a18*/ 	.word	0x00028850
        /*0a1c*/ 	.short	0x010a
        /*0a1e*/ 	.byte	0x05
	.zero		1


	//   ....[45]....
        /*0a20*/ 	.word	0x0000d2c0
        /*0a24*/ 	.word	0x000000ff
        /*0a28*/ 	.word	0x00028850
        /*0a2c*/ 	.short	0x010a
        /*0a2e*/ 	.byte	0x05
	.zero		1


	//   ....[46]....
        /*0a30*/ 	.word	0x0000d830
        /*0a34*/ 	.word	0x000000ff
        /*0a38*/ 	.word	0x00000000
        /*0a3c*/ 	.short	0x0101
        /*0a3e*/ 	.byte	0x04
	.zero		1


	//   ....[47]....
        /*0a40*/ 	.word	0x0000eb80
        /*0a44*/ 	.word	0x00000000
        /*0a48*/ 	.word	0x00000000
        /*0a4c*/ 	.short	0x0101
        /*0a4e*/ 	.byte	0x3f
	.zero		1


	//   ....[48]....
        /*0a50*/ 	.word	0x00010ef0
        /*0a54*/ 	.word	0x00000007
        /*0a58*/ 	.word	0x00028840
        /*0a5c*/ 	.short	0x010a
        /*0a5e*/ 	.byte	0x3f
	.zero		1


	//   ....[49]....
        /*0a60*/ 	.word	0x000115b0
        /*0a64*/ 	.word	0x00000007
        /*0a68*/ 	.word	0x00028830
        /*0a6c*/ 	.short	0x0107
        /*0a6e*/ 	.byte	0x3f
	.zero		1


	//   ....[50]....
        /*0a70*/ 	.word	0x00011680
        /*0a74*/ 	.word	0x00000007
        /*0a78*/ 	.word	0x00028830
        /*0a7c*/ 	.short	0x0101
        /*0a7e*/ 	.byte	0x3f
	.zero		1


	//   ....[51]....
        /*0a80*/ 	.word	0x00012020
        /*0a84*/ 	.word	0x00000010
        /*0a88*/ 	.word	0x00028800
        /*0a8c*/ 	.short	0x0107
        /*0a8e*/ 	.byte	0x3f
	.zero		1


	//   ....[52]....
        /*0a90*/ 	.word	0x000120f0
        /*0a94*/ 	.word	0x00000010
        /*0a98*/ 	.word	0x00028800
        /*0a9c*/ 	.short	0x0101
        /*0a9e*/ 	.byte	0x3f
	.zero		1


	//   ....[53]....
        /*0aa0*/ 	.word	0x00012110
        /*0aa4*/ 	.word	0x00000010
        /*0aa8*/ 	.word	0x00028820
        /*0aac*/ 	.short	0x010a
        /*0aae*/ 	.byte	0x3f
	.zero		1


	//   ....[54]....
        /*0ab0*/ 	.word	0x00012460
        /*0ab4*/ 	.word	0x00000006
        /*0ab8*/ 	.word	0x00028840
        /*0abc*/ 	.short	0x010a
        /*0abe*/ 	.byte	0x3f
	.zero		1


	//   ....[55]....
        /*0ac0*/ 	.word	0x00012970
        /*0ac4*/ 	.word	0x00000006
        /*0ac8*/ 	.word	0x00028830
        /*0acc*/ 	.short	0x0107
        /*0ace*/ 	.byte	0x3f
	.zero		1


	//   ....[56]....
        /*0ad0*/ 	.word	0x00012a30
        /*0ad4*/ 	.word	0x00000006
        /*0ad8*/ 	.word	0x00028830
        /*0adc*/ 	.short	0x0101
        /*0ade*/ 	.byte	0x3f
	.zero		1


	//   ....[57]....
        /*0ae0*/ 	.word	0x00012a90
        /*0ae4*/ 	.word	0x00000006
        /*0ae8*/ 	.word	0x00028860
        /*0aec*/ 	.short	0x010a
        /*0aee*/ 	.byte	0x3f
	.zero		1


	//   ....[58]....
        /*0af0*/ 	.word	0x00013020
        /*0af4*/ 	.word	0x00000006
        /*0af8*/ 	.word	0x00028850
        /*0afc*/ 	.short	0x0107
        /*0afe*/ 	.byte	0x3f
	.zero		1


	//   ....[59]....
        /*0b00*/ 	.word	0x00013180
        /*0b04*/ 	.word	0x00000006
        /*0b08*/ 	.word	0x00028850
        /*0b0c*/ 	.short	0x0101
        /*0b0e*/ 	.byte	0x3f
	.zero		1


	//   ....[60]....
        /*0b10*/ 	.word	0x00013390
        /*0b14*/ 	.word	0x00000004
        /*0b18*/ 	.word	0x00028860
        /*0b1c*/ 	.short	0x010a
        /*0b1e*/ 	.byte	0x3f
	.zero		1


	//   ....[61]....
        /*0b20*/ 	.word	0x00013890
        /*0b24*/ 	.word	0x00000004
        /*0b28*/ 	.word	0x00028850
        /*0b2c*/ 	.short	0x0107
        /*0b2e*/ 	.byte	0x3f
	.zero		1


	//   ....[62]....
        /*0b30*/ 	.word	0x00013950
        /*0b34*/ 	.word	0x00000004
        /*0b38*/ 	.word	0x00028850
        /*0b3c*/ 	.short	0x0101
        /*0b3e*/ 	.byte	0x3f
	.zero		1


	//   ....[63]....
        /*0b40*/ 	.word	0x00013be0
        /*0b44*/ 	.word	0x00000004
        /*0b48*/ 	.word	0x00028820
        /*0b4c*/ 	.short	0x010a
        /*0b4e*/ 	.byte	0x3f
	.zero		1


	//   ....[64]....
        /*0b50*/ 	.word	0x00013d60
        /*0b54*/ 	.word	0x00000005
        /*0b58*/ 	.word	0x00028840
        /*0b5c*/ 	.short	0x010a
        /*0b5e*/ 	.byte	0x3f
	.zero		1


	//   ....[65]....
        /*0b60*/ 	.word	0x00013e00
        /*0b64*/ 	.word	0x00000017
        /*0b68*/ 	.word	0x00028840
        /*0b6c*/ 	.short	0x010a
        /*0b6e*/ 	.byte	0x3f
	.zero		1


	//   ....[66]....
        /*0b70*/ 	.word	0x00013e40
        /*0b74*/ 	.word	0x00000005
        /*0b78*/ 	.word	0x00028860
        /*0b7c*/ 	.short	0x010a
        /*0b7e*/ 	.byte	0x3f
	.zero		1


	//   ....[67]....
        /*0b80*/ 	.word	0x00013e80
        /*0b84*/ 	.word	0x00000017
        /*0b88*/ 	.word	0x00028860
        /*0b8c*/ 	.short	0x010a
        /*0b8e*/ 	.byte	0x3f
	.zero		1


	//   ....[68]....
        /*0b90*/ 	.word	0x00013ef0
        /*0b94*/ 	.word	0x00000003
        /*0b98*/ 	.word	0x00028800
        /*0b9c*/ 	.short	0x010a
        /*0b9e*/ 	.byte	0x3f
	.zero		1


	//   ....[69]....
        /*0ba0*/ 	.word	0x00013f40
        /*0ba4*/ 	.word	0x00000003
        /*0ba8*/ 	.word	0x00028830
        /*0bac*/ 	.short	0x010a
        /*0bae*/ 	.byte	0x3f
	.zero		1


	//   ....[70]....
        /*0bb0*/ 	.word	0x00013fa0
        /*0bb4*/ 	.word	0x00000005
        /*0bb8*/ 	.word	0x00028830
        /*0bbc*/ 	.short	0x010a
        /*0bbe*/ 	.byte	0x3f
	.zero		1


	//   ....[71]....
        /*0bc0*/ 	.word	0x00014000
        /*0bc4*/ 	.word	0x00000005
        /*0bc8*/ 	.word	0x00028850
        /*0bcc*/ 	.short	0x010a
        /*0bce*/ 	.byte	0x3f
	.zero		1


	//   ....[72]....
        /*0bd0*/ 	.word	0x00014060
        /*0bd4*/ 	.word	0x00000007
        /*0bd8*/ 	.word	0x00028830
        /*0bdc*/ 	.short	0x010a
        /*0bde*/ 	.byte	0x3f
	.zero		1


	//   ....[73]....
        /*0be0*/ 	.word	0x000140c0
        /*0be4*/ 	.word	0x00000007
        /*0be8*/ 	.word	0x00028850
        /*0bec*/ 	.short	0x010a
        /*0bee*/ 	.byte	0x3f
	.zero		1


	//   ....[74]....
        /*0bf0*/ 	.word	0x00014120
        /*0bf4*/ 	.word	0x00000007
        /*0bf8*/ 	.word	0x00028830
        /*0bfc*/ 	.short	0x010a
        /*0bfe*/ 	.byte	0x3f
	.zero		1


	//   ....[75]....
        /*0c00*/ 	.word	0x00014180
        /*0c04*/ 	.word	0x00000007
        /*0c08*/ 	.word	0x00028850
        /*0c0c*/ 	.short	0x010a
        /*0c0e*/ 	.byte	0x3f
	.zero		1


	//   ....[76]....
        /*0c10*/ 	.word	0x000141e0
        /*0c14*/ 	.word	0x00000006
        /*0c18*/ 	.word	0x00028850
        /*0c1c*/ 	.short	0x010a
        /*0c1e*/ 	.byte	0x3f
	.zero		1


	//   ....[77]....
        /*0c20*/ 	.word	0x000142e0
        /*0c24*/ 	.word	0x00000007
        /*0c28*/ 	.word	0x00028840
        /*0c2c*/ 	.short	0x010a
        /*0c2e*/ 	.byte	0x3f
	.zero		1


	//   ....[78]....
        /*0c30*/ 	.word	0x00015750
        /*0c34*/ 	.word	0x00000010
        /*0c38*/ 	.word	0x00028820
        /*0c3c*/ 	.short	0x010a
        /*0c3e*/ 	.byte	0x3f
	.zero		1


	//   ....[79]....
        /*0c40*/ 	.word	0x000157a0
        /*0c44*/ 	.word	0x00000006
        /*0c48*/ 	.word	0x00028840
        /*0c4c*/ 	.short	0x010a
        /*0c4e*/ 	.byte	0x3f
	.zero		1


	//   ....[80]....
        /*0c50*/ 	.word	0x00016110
        /*0c54*/ 	.word	0x00000006
        /*0c58*/ 	.word	0x00028860
        /*0c5c*/ 	.short	0x010a
        /*0c5e*/ 	.byte	0x3f
	.zero		1


	//   ....[81]....
        /*0c60*/ 	.word	0x00016b10
        /*0c64*/ 	.word	0x00000004
        /*0c68*/ 	.word	0x00028860
        /*0c6c*/ 	.short	0x010a
        /*0c6e*/ 	.byte	0x3f
	.zero		1


	//   ....[82]....
        /*0c70*/ 	.word	0x000176e0
        /*0c74*/ 	.word	0x00000004
        /*0c78*/ 	.word	0x00028820
        /*0c7c*/ 	.short	0x010a
        /*0c7e*/ 	.byte	0x3f
	.zero		1


	//   ....[83]....
        /*0c80*/ 	.word	0x00017880
        /*0c84*/ 	.word	0x00000005
        /*0c88*/ 	.word	0x00028840
        /*0c8c*/ 	.short	0x010a
        /*0c8e*/ 	.byte	0x3f
	.zero		1


	//   ....[84]....
        /*0c90*/ 	.word	0x000178d0
        /*0c94*/ 	.word	0x00000017
        /*0c98*/ 	.word	0x00028840
        /*0c9c*/ 	.short	0x010a
        /*0c9e*/ 	.byte	0x3f
	.zero		1


	//   ....[85]....
        /*0ca0*/ 	.word	0x00017920
        /*0ca4*/ 	.word	0x00000005
        /*0ca8*/ 	.word	0x00028860
        /*0cac*/ 	.short	0x010a
        /*0cae*/ 	.byte	0x3f
	.zero		1


	//----- nvinfo : EIATTR_NUM_MBARRIERS
	.align		4
.L_939:
        /*0cb0*/ 	.byte	0x03, 0x38
        /*0cb2*/ 	.short	0x0016


	//----- nvinfo : EIATTR_EXIT_INSTR_OFFSETS
	.align		4
        /*0cb4*/ 	.byte	0x04, 0x1c
        /*0cb6*/ 	.short	(.L_941 - .L_940)


	//   ....[0]....
.L_940:
        /*0cb8*/ 	.word	0x00000960


	//   ....[1]....
        /*0cbc*/ 	.word	0x0000f8c0


	//   ....[2]....
        /*0cc0*/ 	.word	0x00013ed0


	//----- nvinfo : EIATTR_MAX_THREADS
	.align		4
.L_941:
        /*0cc4*/ 	.byte	0x04, 0x05
        /*0cc6*/ 	.short	(.L_943 - .L_942)
.L_942:
        /*0cc8*/ 	.word	0x00000180
        /*0ccc*/ 	.word	0x00000001
        /*0cd0*/ 	.word	0x00000001


	//----- nvinfo : EIATTR_CRS_STACK_SIZE
	.align		4
.L_943:
        /*0cd4*/ 	.byte	0x04, 0x1e
        /*0cd6*/ 	.short	(.L_945 - .L_944)
.L_944:
        /*0cd8*/ 	.word	0x00000000


	//----- nvinfo : EIATTR_CBANK_PARAM_SIZE
	.align		4
.L_945:
        /*0cdc*/ 	.byte	0x03, 0x19
        /*0cde*/ 	.short	0x0af0


	//----- nvinfo : EIATTR_PARAM_CBANK
	.align		4
        /*0ce0*/ 	.byte	0x04, 0x0a
        /*0ce2*/ 	.short	(.L_947 - .L_946)
	.align		4
.L_946:
        /*0ce4*/ 	.word	index@(.nv.constant0._ZN7cutlass13device_kernelIN5flash11enable_sm90INS1_16FlashAttnFwdSm90INS1_25CollectiveMainloopFwdSm90ILi2EN4cute5tupleIJNS5_1CILi1EEES8_S8_EEENS6_IJNS7_ILi128EEESA_SA_EEELi128ENS_6half_tEfNS_4arch4Sm90ELb0ELb1ELb0ELb0ELb1ELb0ELb0ELb1ELb1ELb1ELb0ELb0EEENS1_21CollectiveEpilogueFwdISB_S9_SC_SE_Li256ELb0ELb1ELb0ELb0EEENS1_30DynamicPersistentTileSchedulerILi256ELi128ELb0ELb1ELb1EEEEEEEEEvNT_6ParamsE)
        /*0ce8*/ 	.short	0x0210
        /*0cea*/ 	.short	0x0af0


	//----- nvinfo : EIATTR_SW_WAR
	.align		4
.L_947:
        /*0cec*/ 	.byte	0x04, 0x36
        /*0cee*/ 	.short	(.L_949 - .L_948)
.L_948:
        /*0cf0*/ 	.word	0x00000008
.L_949:


//--------------------- .nv.info._ZN7cutlass13device_kernelIN5flash11enable_sm90INS1_16FlashAttnFwdSm90INS1_25CollectiveMainloopFwdSm90ILi2EN4cute5tupleIJNS5_1CILi1EEES8_S8_EEENS6_IJNS7_ILi128EEESA_SA_EEELi128ENS_6half_tEfNS_4arch4Sm90ELb0ELb1ELb0ELb1ELb1ELb0ELb0ELb1ELb1ELb1ELb0ELb0EEENS1_21CollectiveEpilogueFwdISB_S9_SC_SE_Li256ELb1ELb1ELb0ELb0EEENS1_36VarlenDynamicPersistentTileSchedulerILi128ELi128ELi256ELi128ELb0ELb1ELb1ELb1ELb0ELb1EEEEEEEEEvNT_6ParamsE --------------------------
	.section	.nv.info._ZN7cutlass13device_kernelIN5flash11enable_sm90INS1_16FlashAttnFwdSm90INS1_25CollectiveMainloopFwdSm90ILi2EN4cute5tupleIJNS5_1CILi1EEES8_S8_EEENS6_IJNS7_ILi128EEESA_SA_EEELi128ENS_6half_tEfNS_4arch4Sm90ELb0ELb1ELb0ELb1ELb1ELb0ELb0ELb1ELb1ELb1ELb0ELb0EEENS1_21CollectiveEpilogueFwdISB_S9_SC_SE_Li256ELb1ELb1ELb0ELb0EEENS1_36VarlenDynamicPersistentTileSchedulerILi128ELi128ELi256ELi128ELb0ELb1ELb1ELb1ELb0ELb1EEEEEEEEEvNT_6ParamsE,"",@"SHT_CUDA_INFO"
	.sectionflags	@""
	.align	4


	//----- nvinfo : EIATTR_CUDA_API_VERSION
	.align		4
        /*0000*/ 	.byte	0x04, 0x37
        /*0002*/ 	.short	(.L_951 - .L_950)
.L_950:
        /*0004*/ 	.word	0x00000082


	//----- nvinfo : EIATTR_KPARAM_INFO
	.align		4
.L_951:
        /*0008*/ 	.byte	0x04, 0x17
        /*000a*/ 	.short	(.L_953 - .L_952)
.L_952:
        /*000c*/ 	.word	0x00000000
        /*0010*/ 	.short	0x0000
        /*0012*/ 	.short	0x0070
        /*0014*/ 	.byte	0x00, 0xf0, 0x01, 0x2a


	//----- nvinfo : EIATTR_SPARSE_MMA_MASK
	.align		4
.L_953:
        /*0018*/ 	.byte	0x03, 0x50
        /*001a*/ 	.short	0x0000


	//----- nvinfo : EIATTR_MAXREG_COUNT
	.align		4
        /*001c*/ 	.byte	0x03, 0x1b
        /*001e*/ 	.short	0x00a8


	//----- nvinfo : EIATTR_NUM_BARRIERS
	.align		4
        /*0020*/ 	.byte	0x02, 0x4c
        /*0022*/ 	.byte	0x10
	.zero		1


	//----- nvinfo : EIATTR_EXTERNS
	.align		4
        /*0024*/ 	.byte	0x04, 0x0f
        /*0026*/ 	.short	(.L_955 - .L_954)


	//   ....[0]....
	.align		4
.L_954:
        /*0028*/ 	.word	index@(__assertfail)


	//----- nvinfo : EIATTR_ANNOTATIONS
	.align		4
.L_955:
        /*002c*/ 	.byte	0x04, 0x55
        /*002e*/ 	.short	(.L_957 - .L_956)


	//   ....[0]....
.L_956:
        /* <DEDUP_REMOVED lines=10> */


	//----- nvinfo : EIATTR_MERCURY_ISA_VERSION
	.align		4
.L_957:
        /*00b8*/ 	.byte	0x03, 0x5f
        /*00ba*/ 	.short	0x0101


	//----- nvinfo : EIATTR_UNUSED_LOAD_BYTE_OFFSET
	.align		4
        /*00bc*/ 	.byte	0x04, 0x44
        /*00be*/ 	.short	(.L_959 - .L_958)


	//   ....[0]....
.L_958:
        /*00c0*/ 	.word	0x00000970
        /*00c4*/ 	.word	0x0000fff0


	//   ....[1]....
        /*00c8*/ 	.word	0x0000ddd0
        /*00cc*/ 	.word	0x0000fff0


	//----- nvinfo : EIATTR_INT_WARP_WIDE_INSTR_OFFSETS
	.align		4
.L_959:
        /*00d0*/ 	.byte	0x04, 0x31
        /*00d2*/ 	.short	(.L_961 - .L_960)


	//   ....[0]....
.L_960:
        /*00d4*/ 	.word	0x000000c0


	//   ....[1]....
        /*00d8*/ 	.word	0x000000d0


	//   ....[2]....
        /*00dc*/ 	.word	0x00000170


	//   ....[3]....
        /*00e0*/ 	.word	0x00011490


	//   ....[4]....
        /*00e4*/ 	.word	0x00011520


	//   ....[5]....
        /*00e8*/ 	.word	0x00014400


	//   ....[6]....
        /*00ec*/ 	.word	0x00014490


	//----- nvinfo : EIATTR_COOP_GROUP_MASK_REGIDS
	.align		4
.L_961:
        /*00f0*/ 	.byte	0x04, 0x29
        /*00f2*/ 	.short	(.L_963 - .L_962)


	//   ....[0]....
.L_962:
        /*00f4*/ 	.word	0xffffffff


	//   ....[1]....
        /*00f8*/ 	.word	0xffffffff


	//   ....[2]....
        /*00fc*/ 	.word	0xffffffff


	//   ....[3]....
        /*0100*/ 	.word	0xffffffff


	//   ....[4]....
        /*0104*/ 	.word	0xffffffff


	//   ....[5]....
        /*0108*/ 	.word	0xffffffff


	//   ....[6]....
        /*010c*/ 	.word	0xffffffff


	//   ....[7]....
        /*0110*/ 	.word	0xffffffff


	//   ....[8]....
        /*0114*/ 	.word	0xffffffff


	//   ....[9]....
        /*0118*/ 	.word	0xffffffff


	//   ....[10]....
        /*011c*/ 	.word	0xffffffff


	//   ....[11]....
        /*0120*/ 	.word	0xffffffff


	//   ....[12]....
        /*0124*/ 	.word	0xffffffff


	//   ....[13]....
        /*0128*/ 	.word	0xffffffff


	//   ....[14]....
        /*012c*/ 	.word	0xffffffff


	//   ....[15]....
        /*0130*/ 	.word	0xffffffff


	//   ....[16]....
        /*0134*/ 	.word	0xffffffff


	//   ....[17]....
        /*0138*/ 	.word	0xffffffff


	//   ....[18]....
        /*013c*/ 	.word	0xffffffff


	//   ....[19]....
        /*0140*/ 	.word	0xffffffff


	//   ....[20]....
        /*0144*/ 	.word	0xffffffff


	//   ....[21]....
        /*0148*/ 	.word	0xffffffff


	//   ....[22]....
        /*014c*/ 	.word	0xffffffff


	//   ....[23]....
        /*0150*/ 	.word	0xffffffff


	//   ....[24]....
        /*0154*/ 	.word	0xffffffff


	//   ....[25]....
        /*0158*/ 	.word	0xffffffff


	//   ....[26]....
        /*015c*/ 	.word	0xffffffff


	//   ....[27]....
        /*0160*/ 	.word	0xffffffff


	//   ....[28]....
        /*0164*/ 	.word	0xffffffff


	//   ....[29]....
        /*0168*/ 	.word	0xffffffff


	//   ....[30]....
        /*016c*/ 	.word	0xffffffff


	//   ....[31]....
        /*0170*/ 	.word	0xffffffff


	//   ....[32]....
        /*0174*/ 	.word	0xffffffff


	//   ....[33]....
        /*0178*/ 	.word	0xffffffff


	//   ....[34]....
        /*017c*/ 	.word	0xffffffff


	//   ....[35]....
        /*0180*/ 	.word	0xffffffff


	//   ....[36]....
        /*0184*/ 	.word	0xffffffff


	//   ....[37]....
        /*0188*/ 	.word	0xffffffff


	//   ....[38]....
        /*018c*/ 	.word	0xffffffff


	//   ....[39]....
        /*0190*/ 	.word	0xffffffff


	//   ....[40]....
        /*0194*/ 	.word	0xffffffff


	//   ....[41]....
        /*0198*/ 	.word	0xffffffff


	//   ....[42]....
        /*019c*/ 	.word	0xffffffff


	//   ....[43]....
        /*01a0*/ 	.word	0xffffffff


	//   ....[44]....
        /*01a4*/ 	.word	0xffffffff


	//   ....[45]....
        /*01a8*/ 	.word	0xffffffff


	//   ....[46]....
        /*01ac*/ 	.word	0xffffffff


	//   ....[47]....
        /*01b0*/ 	.word	0xffffffff


	//   ....[48]....
        /*01b4*/ 	.word	0xffffffff


	//   ....[49]....
        /*01b8*/ 	.word	0xffffffff


	//   ....[50]....
        /*01bc*/ 	.word	0xffffffff


	//   ....[51]....
        /*01c0*/ 	.word	0xffffffff


	//   ....[52]....
        /*01c4*/ 	.word	0xffffffff


	//   ....[53]....
        /*01c8*/ 	.word	0xffffffff


	//   ....[54]....
        /*01cc*/ 	.word	0xffffffff


	//   ....[55]....
        /*01d0*/ 	.word	0xffffffff


	//   ....[56]....
        /*01d4*/ 	.word	0xffffffff


	//   ....[57]....
        /*01d8*/ 	.word	0xffffffff


	//   ....[58]....
        /*01dc*/ 	.word	0xffffffff


	//   ....[59]....
        /*01e0*/ 	.word	0xffffffff


	//   ....[60]....
        /*01e4*/ 	.word	0xffffffff


	//   ....[61]....
        /*01e8*/ 	.word	0xffffffff


	//   ....[62]....
        /*01ec*/ 	.word	0xffffffff


	//   ....[63]....
        /*01f0*/ 	.word	0xffffffff


	//   ....[64]....
        /*01f4*/ 	.word	0xffffffff


	//   ....[65]....
        /*01f8*/ 	.word	0xffffffff


	//   ....[66]....
        /*01fc*/ 	.word	0xffffffff


	//   ....[67]....
        /*0200*/ 	.word	0xffffffff


	//   ....[68]....
        /*0204*/ 	.word	0xffffffff


	//   ....[69]....
        /*0208*/ 	.word	0xffffffff


	//   ....[70]....
        /*020c*/ 	.word	0xffffffff


	//   ....[71]....
        /*0210*/ 	.word	0xffffffff


	//   ....[72]....
        /*0214*/ 	.word	0xffffffff


	//   ....[73]....
        /*0218*/ 	.word	0xffffffff


	//   ....[74]....
        /*021c*/ 	.word	0xffffffff


	//   ....[75]....
        /*0220*/ 	.word	0xffffffff


	//   ....[76]....
        /*0224*/ 	.word	0xffffffff


	//   ....[77]....
        /*0228*/ 	.word	0xffffffff


	//   ....[78]....
        /*022c*/ 	.word	0xffffffff


	//   ....[79]....
        /*0230*/ 	.word	0xffffffff


	//   ....[80]....
        /*0234*/ 	.word	0xffffffff


	//   ....[81]....
        /*0238*/ 	.word	0xffffffff


	//   ....[82]....
        /*023c*/ 	.word	0xffffffff


	//   ....[83]....
        /*0240*/ 	.word	0xffffffff


	//   ....[84]....
        /*0244*/ 	.word	0xffffffff


	//   ....[85]....
        /*0248*/ 	.word	0xffffffff


	//   ....[86]....
        /*024c*/ 	.word	0xffffffff


	//   ....[87]....
        /*0250*/ 	.word	0xffffffff


	//   ....[88]....
        /*0254*/ 	.word	0xffffffff


	//   ....[89]....
        /*0258*/ 	.word	0xffffffff


	//   ....[90]....
        /*025c*/ 	.word	0xffffffff


	//   ....[91]....
        /*0260*/ 	.word	0xffffffff


	//   ....[92]....
        /*0264*/ 	.word	0xffffffff


	//   ....[93]....
        /*0268*/ 	.word	0xffffffff


	//   ....[94]....
        /*026c*/ 	.word	0xffffffff


	//   ....[95]....
        /*0270*/ 	.word	0xffffffff


	//   ....[96]....
        /*0274*/ 	.word	0xffffffff


	//   ....[97]....
        /*0278*/ 	.word	0xffffffff


	//   ....[98]....
        /*027c*/ 	.word	0xffffffff


	//   ....[99]....
        /*0280*/ 	.word	0xffffffff


	//   ....[100]....
        /*0284*/ 	.word	0xffffffff


	//   ....[101]....
        /*0288*/ 	.word	0xffffffff


	//   ....[102]....
        /*028c*/ 	.word	0xffffffff


	//   ....[103]....
        /*0290*/ 	.word	0xffffffff


	//   ....[104]....
        /*0294*/ 	.word	0xffffffff


	//   ....[105]....
        /*0298*/ 	.word	0xffffffff


	//   ....[106]....
        /*029c*/ 	.word	0xffffffff


	//   ....[107]....
        /*02a0*/ 	.word	0xffffffff


	//   ....[108]....
        /*02a4*/ 	.word	0xffffffff


	//   ....[109]....
        /*02a8*/ 	.word	0xffffffff


	//   ....[110]....
        /*02ac*/ 	.word	0xffffffff


	//   ....[111]....
        /*02b0*/ 	.word	0xffffffff


	//   ....[112]....
        /*02b4*/ 	.word	0xffffffff


	//   ....[113]....
        /*02b8*/ 	.word	0xffffffff


	//   ....[114]....
        /*02bc*/ 	.word	0xffffffff


	//   ....[115]....
        /*02c0*/ 	.word	0xffffffff


	//   ....[116]....
        /*02c4*/ 	.word	0xffffffff


	//   ....[117]....
        /*02c8*/ 	.word	0xffffffff


	//   ....[118]....
        /*02cc*/ 	.word	0xffffffff


	//   ....[119]....
        /*02d0*/ 	.word	0xffffffff


	//   ....[120]....
        /*02d4*/ 	.word	0xffffffff


	//   ....[121]....
        /*02d8*/ 	.word	0xffffffff


	//   ....[122]....
        /*02dc*/ 	.word	0xffffffff


	//   ....[123]....
        /*02e0*/ 	.word	0xffffffff


	//   ....[124]....
        /*02e4*/ 	.word	0xffffffff


	//   ....[125]....
        /*02e8*/ 	.word	0xffffffff


	//   ....[126]....
        /*02ec*/ 	.word	0xffffffff


	//   ....[127]....
        /*02f0*/ 	.word	0xffffffff


	//   ....[128]....
        /*02f4*/ 	.word	0xffffffff


	//   ....[129]....
        /*02f8*/ 	.word	0xffffffff


	//   ....[130]....
        /*02fc*/ 	.word	0xffffffff


	//   ....[131]....
        /*0300*/ 	.word	0xffffffff


	//   ....[132]....
        /*0304*/ 	.word	0xffffffff


	//   ....[133]....
        /*0308*/ 	.word	0xffffffff


	//   ....[134]....
        /*030c*/ 	.word	0xffffffff


	//   ....[135]....
        /*0310*/ 	.word	0xffffffff


	//   ....[136]....
        /*0314*/ 	.word	0xffffffff


	//   ....[137]....
        /*0318*/ 	.word	0xffffffff


	//   ....[138]....
        /*031c*/ 	.word	0xffffffff


	//   ....[139]....
        /*0320*/ 	.word	0xffffffff


	//   ....[140]....
        /*0324*/ 	.word	0xffffffff


	//   ....[141]....
        /*0328*/ 	.word	0xffffffff


	//   ....[142]....
        /*032c*/ 	.word	0xffffffff


	//   ....[143]....
        /*0330*/ 	.word	0xffffffff


	//   ....[144]....
        /*0334*/ 	.word	0xffffffff


	//   ....[145]....
        /*0338*/ 	.word	0xffffffff


	//   ....[146]....
        /*033c*/ 	.word	0xffffffff


	//   ....[147]....
        /*0340*/ 	.word	0xffffffff


	//   ....[148]....
        /*0344*/ 	.word	0xffffffff


	//   ....[149]....
        /*0348*/ 	.word	0xffffffff


	//   ....[150]....
        /*034c*/ 	.word	0xffffffff


	//   ....[151]....
        /*0350*/ 	.word	0xffffffff


	//   ....[152]....
        /*0354*/ 	.word	0xffffffff


	//   ....[153]....
        /*0358*/ 	.word	0xffffffff


	//   ....[154]....
        /*035c*/ 	.word	0xffffffff


	//   ....[155]....
        /*0360*/ 	.word	0xffffffff


	//   ....[156]....
        /*0364*/ 	.word	0xffffffff


	//   ....[157]....
        /*0368*/ 	.word	0xffffffff


	//   ....[158]....
        /*036c*/ 	.word	0xffffffff


	//   ....[159]....
        /*0370*/ 	.word	0xffffffff


	//   ....[160]....
        /*0374*/ 	.word	0xffffffff


	//   ....[161]....
        /*0378*/ 	.word	0xffffffff


	//   ....[162]....
        /*037c*/ 	.word	0xffffffff


	//   ....[163]....
        /*0380*/ 	.word	0xffffffff


	//   ....[164]....
        /*0384*/ 	.word	0xffffffff


	//   ....[165]....
        /*0388*/ 	.word	0xffffffff


	//   ....[166]....
        /*038c*/ 	.word	0xffffffff


	//   ....[167]....
        /*0390*/ 	.word	0x0500000f


	//   ....[168]....
        /*0394*/ 	.word	0x0500000f


	//   ....[169]....
        /*0398*/ 	.word	0x0500000f


	//   ....[170]....
        /*039c*/ 	.word	0x0500000f


	//   ....[171]....
        /*03a0*/ 	.word	0x0500000f


	//   ....[172]....
        /*03a4*/ 	.word	0x0500000f


	//   ....[173]....
        /*03a8*/ 	.word	0x0500000f


	//   ....[174]....
        /*03ac*/ 	.word	0x0500000f


	//   ....[175]....
        /*03b0*/ 	.word	0x0500000f


	//   ....[176]....
        /*03b4*/ 	.word	0x0500000f


	//   ....[177]....
        /*03b8*/ 	.word	0x0500000f


	//   ....[178]....
        /*03bc*/ 	.word	0x0500000f


	//   ....[179]....
        /*03c0*/ 	.word	0x0500000f


	//   ....[180]....
        /*03c4*/ 	.word	0x0500000f


	//   ....[181]....
        /*03c8*/ 	.word	0x0500000f


	//   ....[182]....
        /*03cc*/ 	.word	0x0500000f


	//   ....[183]....
        /*03d0*/ 	.word	0x0500000f


	//   ....[184]....
        /*03d4*/ 	.word	0x0500000f


	//   ....[185]....
        /*03d8*/ 	.word	0x0500000f


	//   ....[186]....
        /*03dc*/ 	.word	0x0500000f


	//   ....[187]....
        /*03e0*/ 	.word	0x0500000f


	//   ....[188]....
        /*03e4*/ 	.word	0x0500000f


	//   ....[189]....
        /*03e8*/ 	.word	0x0500000f


	//   ....[190]....
        /*03ec*/ 	.word	0x0500000f


	//   ....[191]....
        /*03f0*/ 	.word	0x0500000f


	//   ....[192]....
        /*03f4*/ 	.word	0x0500000f


	//   ....[193]....
        /*03f8*/ 	.word	0x0500000f


	//   ....[194]....
        /*03fc*/ 	.word	0x0500000f


	//   ....[195]....
        /*0400*/ 	.word	0x0500000f


	//   ....[196]....
        /*0404*/ 	.word	0x0500000f


	//   ....[197]....
        /*0408*/ 	.word	0x0500000f


	//   ....[198]....
        /*040c*/ 	.word	0x0500000f


	//   ....[199]....
        /*0410*/ 	.word	0x0500000f


	//   ....[200]....
        /*0414*/ 	.word	0x0500000f


	//   ....[201]....
        /*0418*/ 	.word	0x0500000f


	//   ....[202]....
        /*041c*/ 	.word	0x0500000f


	//   ....[203]....
        /*0420*/ 	.word	0x0500000f


	//   ....[204]....
        /*0424*/ 	.word	0x0500000f


	//   ....[205]....
        /*0428*/ 	.word	0x0500000f


	//   ....[206]....
        /*042c*/ 	.word	0x0500000f


	//   ....[207]....
        /*0430*/ 	.word	0x0500000f


	//   ....[208]....
        /*0434*/ 	.word	0x0500000f


	//   ....[209]....
        /*0438*/ 	.word	0x0500000f


	//   ....[210]....
        /*043c*/ 	.word	0x0500000f


	//   ....[211]....
        /*0440*/ 	.word	0x0500000f


	//   ....[212]....
        /*0444*/ 	.word	0x0500000f


	//   ....[213]....
        /*0448*/ 	.word	0x0500000f


	//   ....[214]....
        /*044c*/ 	.word	0x0500000f


	//   ....[215]....
        /*0450*/ 	.word	0x0500000f


	//   ....[216]....
        /*0454*/ 	.word	0x0500000f


	//   ....[217]....
        /*0458*/ 	.word	0x0500000f


	//   ....[218]....
        /*045c*/ 	.word	0x0500000f


	//   ....[219]....
        /*0460*/ 	.word	0x0500000f


	//   ....[220]....
        /*0464*/ 	.word	0x0500000f


	//   ....[221]....
        /*0468*/ 	.word	0x0500000f


	//   ....[222]....
        /*046c*/ 	.word	0x0500000f


	//   ....[223]....
        /*0470*/ 	.word	0x0500000f


	//   ....[224]....
        /*0474*/ 	.word	0x0500000f


	//   ....[225]....
        /*0478*/ 	.word	0x0500000f


	//   ....[226]....
        /*047c*/ 	.word	0x0500000f


	//   ....[227]....
        /*0480*/ 	.word	0x0500000f


	//   ....[228]....
        /*0484*/ 	.word	0x0500000f


	//   ....[229]....
        /*0488*/ 	.word	0x0500000f


	//   ....[230]....
        /*048c*/ 	.word	0x0500000f


	//   ....[231]....
        /*0490*/ 	.word	0x0500000f


	//   ....[232]....
        /*0494*/ 	.word	0x0500000f


	//   ....[233]....
        /*0498*/ 	.word	0x0500000f


	//   ....[234]....
        /*049c*/ 	.word	0x0500000f


	//   ....[235]....
        /*04a0*/ 	.word	0x0500000f


	//   ....[236]....
        /*04a4*/ 	.word	0x0500000f


	//   ....[237]....
        /*04a8*/ 	.word	0x0500000f


	//   ....[238]....
        /*04ac*/ 	.word	0x0500000f


	//   ....[239]....
        /*04b0*/ 	.word	0x0500000f


	//   ....[240]....
        /*04b4*/ 	.word	0x0500000f


	//   ....[241]....
        /*04b8*/ 	.word	0x0500000f


	//   ....[242]....
        /*04bc*/ 	.word	0x0500000f


	//   ....[243]....
        /*04c0*/ 	.word	0x0500000f


	//   ....[244]....
        /*04c4*/ 	.word	0x0500000f


	//   ....[245]....
        /*04c8*/ 	.word	0x0500000f


	//   ....[246]....
        /*04cc*/ 	.word	0x0500000f


	//   ....[247]....
        /*04d0*/ 	.word	0x0500000f


	//   ....[248]....
        /*04d4*/ 	.word	0x0500000f


	//   ....[249]....
        /*04d8*/ 	.word	0x0500000f


	//   ....[250]....
        /*04dc*/ 	.word	0x0500000f


	//   ....[251]....
        /*04e0*/ 	.word	0x0500000f


	//   ....[252]....
        /*04e4*/ 	.word	0x0500000f


	//   ....[253]....
        /*04e8*/ 	.word	0x0500000f


	//   ....[254]....
        /*04ec*/ 	.word	0x0500000f


	//   ....[255]....
        /*04f0*/ 	.word	0x0500000f


	//   ....[0]....
        /*04f4*/ 	.word	0x0500000f


	//   ....[1]....
        /*04f8*/ 	.word	0x0500000f


	//   ....[2]....
        /*04fc*/ 	.word	0x0500000f


	//   ....[3]....
        /*0500*/ 	.word	0x0500000f


	//   ....[4]....
        /*0504*/ 	.word	0x0500000f


	//   ....[5]....
        /*0508*/ 	.word	0x0500000f


	//   ....[6]....
        /*050c*/ 	.word	0x0500000f


	//   ....[7]....
        /*0510*/ 	.word	0x0500000f


	//   ....[8]....
        /*0514*/ 	.word	0x0500000f


	//   ....[9]....
        /*0518*/ 	.word	0x0500000f


	//----- nvinfo : EIATTR_COOP_GROUP_INSTR_OFFSETS
	.align		4
.L_963:
        /*051c*/ 	.byte	0x04, 0x28
        /*051e*/ 	.short	(.L_965 - .L_964)


	//   ....[0]....
.L_964:
        /*0520*/ 	.word	0x00000080


	//   ....[1]....
        /*0524*/ 	.word	0x00000090


	//   ....[2]....
        /*0528*/ 	.word	0x000002d0


	//   ....[3]....
        /*052c*/ 	.word	0x00000430


	//   ....[4]....
        /*0530*/ 	.word	0x00000550


	//   ....[5]....
        /*0534*/ 	.word	0x000006b0


	//   ....[6]....
        /*0538*/ 	.word	0x000018d0


	//   ....[7]....
        /*053c*/ 	.word	0x00002160


	//   ....[8]....
        /*0540*/ 	.word	0x00002460


	//   ....[9]....
        /*0544*/ 	.word	0x00003530


	//   ....[10]....
        /*0548*/ 	.word	0x00003680


	//   ....[11]....
        /*054c*/ 	.word	0x00003ed0


	//   ....[12]....
        /*0550*/ 	.word	0x00003f30


	//   ....[13]....
        /*0554*/ 	.word	0x00005780


	//   ....[14]....
        /*0558*/ 	.word	0x00005970


	//   ....[15]....
        /*055c*/ 	.word	0x00006550


	//   ....[16]....
        /*0560*/ 	.word	0x000065c0


	//   ....[17]....
        /*0564*/ 	.word	0x00006ee0


	//   ....[18]....
        /*0568*/ 	.word	0x00006f50


	//   ....[19]....
        /*056c*/ 	.word	0x00008e70


	//   ....[20]....
        /*0570*/ 	.word	0x00008e80


	//   ....[21]....
        /*0574*/ 	.word	0x00008eb0


	//   ....[22]....
        /*0578*/ 	.word	0x00008ec0


	//   ....[23]....
        /*057c*/ 	.word	0x0000aba0


	//   ....[24]....
        /*0580*/ 	.word	0x0000ad90


	//   ....[25]....
        /*0584*/ 	.word	0x0000b970


	//   ....[26]....
        /*0588*/ 	.word	0x0000b9e0


	//   ....[27]....
        /*058c*/ 	.word	0x0000c300


	//   ....[28]....
        /*0590*/ 	.word	0x0000c370


	//   ....[29]....
        /*0594*/ 	.word	0x0000d490


	//   ....[30]....
        /*0598*/ 	.word	0x0000d4c0


	//   ....[31]....
        /*059c*/ 	.word	0x0000d580


	//   ....[32]....
        /*05a0*/ 	.word	0x0000d590


	//   ....[33]....
        /*05a4*/ 	.word	0x0000e910


	//   ....[34]....
        /*05a8*/ 	.word	0x0000e950


	//   ....[35]....
        /*05ac*/ 	.word	0x0000e980


	//   ....[36]....
        /*05b0*/ 	.word	0x0000e9b0


	//   ....[37]....
        /*05b4*/ 	.word	0x0000ef60


	//   ....[38]....
        /*05b8*/ 	.word	0x0000ef70


	//   ....[39]....
        /*05bc*/ 	.word	0x0000f030


	//   ....[40]....
        /*05c0*/ 	.word	0x0000f050


	//   ....[41]....
        /*05c4*/ 	.word	0x0000f110


	//   ....[42]....
        /*05c8*/ 	.word	0x0000f130


	//   ....[43]....
        /*05cc*/ 	.word	0x0000f200


	//   ....[44]....
        /*05d0*/ 	.word	0x0000f220


	//   ....[45]....
        /*05d4*/ 	.word	0x0000faf0


	//   ....[46]....
        /*05d8*/ 	.word	0x0000fb10


	//   ....[47]....
        /*05dc*/ 	.word	0x0000fbd0


	//   ....[48]....
        /*05e0*/ 	.word	0x0000fbf0


	//   ....[49]....
        /*05e4*/ 	.word	0x0000fcb0


	//   ....[50]....
        /*05e8*/ 	.word	0x0000fcd0


	//   ....[51]....
        /*05ec*/ 	.word	0x0000fda0


	//   ....[52]....
        /*05f0*/ 	.word	0x0000fdc0


	//   ....[53]....
        /*05f4*/ 	.word	0x0000ff10


	//   ....[54]....
        /*05f8*/ 	.word	0x000100e0


	//   ....[55]....
        /*05fc*/ 	.word	0x00010110


	//   ....[56]....
        /*0600*/ 	.word	0x00010140


	//   ....[57]....
        /*0604*/ 	.word	0x00010170


	//   ....[58]....
        /*0608*/ 	.word	0x000101a0


	//   ....[59]....
        /*060c*/ 	.word	0x000101d0


	//   ....[60]....
        /*0610*/ 	.word	0x00010320


	//   ....[61]....
        /*0614*/ 	.word	0x00010350


	//   ....[62]....
        /*0618*/ 	.word	0x00010380


	//   ....[63]....
        /*061c*/ 	.word	0x000103b0


	//   ....[64]....
        /*0620*/ 	.word	0x000103e0


	//   ....[65]....
        /*0624*/ 	.word	0x00010410


	//   ....[66]....
        /*0628*/ 	.word	0x000104a0


	//   ....[67]....
        /*062c*/ 	.word	0x00010500


	//   ....[68]....
        /*0630*/ 	.word	0x00010590


	//   ....[69]....
        /*0634*/ 	.word	0x00011fe0


	//   ....[70]....
        /*0638*/ 	.word	0x00012000


	//   ....[71]....
        /*063c*/ 	.word	0x000120a0


	//   ....[72]....
        /*0640*/ 	.word	0x000120c0


	//   ....[73]....
        /*0644*/ 	.word	0x00012150


	//   ....[74]....
        /*0648*/ 	.word	0x00012170


	//   ....[75]....
        /*064c*/ 	.word	0x00012200


	//   ....[76]....
        /*0650*/ 	.word	0x00012220


	//   ....[77]....
        /*0654*/ 	.word	0x000122b0


	//   ....[78]....
        /*0658*/ 	.word	0x000122d0


	//   ....[79]....
        /*065c*/ 	.word	0x00012360


	//   ....[80]....
        /*0660*/ 	.word	0x00012380


	//   ....[81]....
        /*0664*/ 	.word	0x00012410


	//   ....[82]....
        /*0668*/ 	.word	0x00012430


	//   ....[83]....
        /*066c*/ 	.word	0x00012440


	//   ....[84]....
        /*0670*/ 	.word	0x000124c0


	//   ....[85]....
        /*0674*/ 	.word	0x00012c00


	//   ....[86]....
        /*0678*/ 	.word	0x00012c30


	//   ....[87]....
        /*067c*/ 	.word	0x00012c90


	//   ....[88]....
        /*0680*/ 	.word	0x00012ce0


	//   ....[89]....
        /*0684*/ 	.word	0x00012d30


	//   ....[90]....
        /*0688*/ 	.word	0x00012d80


	//   ....[91]....
        /*068c*/ 	.word	0x00012dd0


	//   ....[92]....
        /*0690*/ 	.word	0x00012e20


	//   ....[93]....
        /*0694*/ 	.word	0x00012e70


	//   ....[94]....
        /*0698*/ 	.word	0x00012ec0


	//   ....[95]....
        /*069c*/ 	.word	0x00012f10


	//   ....[96]....
        /*06a0*/ 	.word	0x00012f60


	//   ....[97]....
        /*06a4*/ 	.word	0x00012fb0


	//   ....[98]....
        /*06a8*/ 	.word	0x00012ff0


	//   ....[99]....
        /*06ac*/ 	.word	0x00013010


	//   ....[100]....
        /*06b0*/ 	.word	0x00013050


	//   ....[101]....
        /*06b4*/ 	.word	0x000137b0


	//   ....[102]....
        /*06b8*/ 	.word	0x000137e0


	//   ....[103]....
        /*06bc*/ 	.word	0x00013840


	//   ....[104]....
        /*06c0*/ 	.word	0x00013850


	//   ....[105]....
        /*06c4*/ 	.word	0x000138a0


	//   ....[106]....
        /*06c8*/ 	.word	0x000138b0


	//   ....[107]....
        /*06cc*/ 	.word	0x00013900


	//   ....[108]....
        /*06d0*/ 	.word	0x00013910


	//   ....[109]....
        /*06d4*/ 	.word	0x00013960


	//   ....[110]....
        /*06d8*/ 	.word	0x00013970


	//   ....[111]....
        /*06dc*/ 	.word	0x000139c0


	//   ....[112]....
        /*06e0*/ 	.word	0x000139d0


	//   ....[113]....
        /*06e4*/ 	.word	0x00013a20


	//   ....[114]....
        /*06e8*/ 	.word	0x00013a30


	//   ....[115]....
        /*06ec*/ 	.word	0x00013a40


	//   ....[116]....
        /*06f0*/ 	.word	0x00013a90


	//   ....[117]....
        /*06f4*/ 	.word	0x00013cf0


	//   ....[118]....
        /*06f8*/ 	.word	0x00013d10


	//   ....[119]....
        /*06fc*/ 	.word	0x00013d20


	//   ....[120]....
        /*0700*/ 	.word	0x00013d90


	//   ....[121]....
        /*0704*/ 	.word	0x00013da0


	//   ....[122]....
        /*0708*/ 	.word	0x00013e10


	//   ....[123]....
        /*070c*/ 	.word	0x00013e20


	//   ....[124]....
        /*0710*/ 	.word	0x00013e90


	//   ....[125]....
        /*0714*/ 	.word	0x00013ea0


	//   ....[126]....
        /*0718*/ 	.word	0x00013f10


	//   ....[127]....
        /*071c*/ 	.word	0x00013f20


	//   ....[128]....
        /*0720*/ 	.word	0x00013f90


	//   ....[129]....
        /*0724*/ 	.word	0x00013fa0


	//   ....[130]....
        /*0728*/ 	.word	0x00014010


	//   ....[131]....
        /*072c*/ 	.word	0x00014020


	//   ....[132]....
        /*0730*/ 	.word	0x00014030


	//   ....[133]....
        /*0734*/ 	.word	0x000145e0


	//   ....[134]....
        /*0738*/ 	.word	0x00014620


	//   ....[135]....
        /*073c*/ 	.word	0x00014660


	//   ....[136]....
        /*0740*/ 	.word	0x00014680


	//   ....[137]....
        /*0744*/ 	.word	0x00014690


	//   ....[138]....
        /*0748*/ 	.word	0x000146b0


	//   ....[139]....
        /*074c*/ 	.word	0x00014720


	//   ....[140]....
        /*0750*/ 	.word	0x00014740


	//   ....[141]....
        /*0754*/ 	.word	0x000147a0


	//   ....[142]....
        /*0758*/ 	.word	0x000147c0


	//   ....[143]....
        /*075c*/ 	.word	0x00014820


	//   ....[144]....
        /*0760*/ 	.word	0x00014840


	//   ....[145]....
        /*0764*/ 	.word	0x000148a0


	//   ....[146]....
        /*0768*/ 	.word	0x000148c0


	//   ....[147]....
        /*076c*/ 	.word	0x00014910


	//   ....[148]....
        /*0770*/ 	.word	0x00014930


	//   ....[149]....
        /*0774*/ 	.word	0x00014d30


	//   ....[150]....
        /*0778*/ 	.word	0x00014d80


	//   ....[151]....
        /*077c*/ 	.word	0x00014db0


	//   ....[152]....
        /*0780*/ 	.word	0x00014dc0


	//   ....[153]....
        /*0784*/ 	.word	0x00014df0


	//   ....[154]....
        /*0788*/ 	.word	0x00014e20


	//   ....[155]....
        /*078c*/ 	.word	0x00014e50


	//   ....[156]....
        /*0790*/ 	.word	0x00014e80


	//   ....[157]....
        /*0794*/ 	.word	0x00015000


	//   ....[158]....
        /*0798*/ 	.word	0x00015030


	//   ....[159]....
        /*079c*/ 	.word	0x00015060


	//   ....[160]....
        /*07a0*/ 	.word	0x00015090


	//   ....[161]....
        /*07a4*/ 	.word	0x000150c0


	//   ....[162]....
        /*07a8*/ 	.word	0x000150f0


	//   ....[163]....
        /*07ac*/ 	.word	0x000151b0


	//   ....[164]....
        /*07b0*/ 	.word	0x000151d0


	//   ....[165]....
        /*07b4*/ 	.word	0x00015240


	//   ....[166]....
        /*07b8*/ 	.word	0x000158e0


	//   ....[167]....
        /*07bc*/ 	.word	0x00015f40


	//   ....[168]....
        /*07c0*/ 	.word	0x00016030


	//   ....[169]....
        /*07c4*/ 	.word	0x000160d0


	//   ....[170]....
        /*07c8*/ 	.word	0x00016130


	//   ....[171]....
        /*07cc*/ 	.word	0x00016230


	//   ....[172]....
        /*07d0*/ 	.word	0x000162a0


	//   ....[173]....
        /*07d4*/ 	.word	0x000163a0


	//   ....[174]....
        /*07d8*/ 	.word	0x00016410


	//   ....[175]....
        /*07dc*/ 	.word	0x00016510


	//   ....[176]....
        /*07e0*/ 	.word	0x00016580


	//   ....[177]....
        /*07e4*/ 	.word	0x00016680


	//   ....[178]....
        /*07e8*/ 	.word	0x000166f0


	//   ....[179]....
        /*07ec*/ 	.word	0x000167f0


	//   ....[180]....
        /*07f0*/ 	.word	0x00016860


	//   ....[181]....
        /*07f4*/ 	.word	0x00016960


	//   ....[182]....
        /*07f8*/ 	.word	0x000169d0


	//   ....[183]....
        /*07fc*/ 	.word	0x00016a70


	//   ....[184]....
        /*0800*/ 	.word	0x00016b70


	//   ....[185]....
        /*0804*/ 	.word	0x00016be0


	//   ....[186]....
        /*0808*/ 	.word	0x00016c60


	//   ....[187]....
        /*080c*/ 	.word	0x00016d20


	//   ....[188]....
        /*0810*/ 	.word	0x00016da0


	//   ....[189]....
        /*0814*/ 	.word	0x00016e70


	//   ....[190]....
        /*0818*/ 	.word	0x00016ef0


	//   ....[191]....
        /*081c*/ 	.word	0x00016fc0


	//   ....[192]....
        /*0820*/ 	.word	0x00017040


	//   ....[193]....
        /*0824*/ 	.word	0x00017110


	//   ....[194]....
        /*0828*/ 	.word	0x00017190


	//   ....[195]....
        /*082c*/ 	.word	0x00017260


	//   ....[196]....
        /*0830*/ 	.word	0x000172e0


	//   ....[197]....
        /*0834*/ 	.word	0x000173a0


	//   ....[198]....
        /*0838*/ 	.word	0x00017420


	//   ....[199]....
        /*083c*/ 	.word	0x000174d0


	//   ....[200]....
        /*0840*/ 	.word	0x00017600


	//   ....[201]....
        /*0844*/ 	.word	0x000176a0


	//   ....[202]....
        /*0848*/ 	.word	0x00017710


	//   ....[203]....
        /*084c*/ 	.word	0x000177d0


	//   ....[204]....
        /*0850*/ 	.word	0x00017830


	//   ....[205]....
        /*0854*/ 	.word	0x000178f0


	//   ....[206]....
        /*0858*/ 	.word	0x00017950


	//   ....[207]....
        /*085c*/ 	.word	0x00017a10


	//   ....[208]....
        /*0860*/ 	.word	0x00017a70


	//   ....[209]....
        /*0864*/ 	.word	0x00017b30


	//   ....[210]....
        /*0868*/ 	.word	0x00017b90


	//   ....[211]....
        /*086c*/ 	.word	0x00017c50


	//   ....[212]....
        /*0870*/ 	.word	0x00017cb0


	//   ....[213]....
        /*0874*/ 	.word	0x00017d70


	//   ....[214]....
        /*0878*/ 	.word	0x00017dd0


	//   ....[215]....
        /*087c*/ 	.word	0x00017e90


	//   ....[216]....
        /*0880*/ 	.word	0x00017f80


	//   ....[217]....
        /*0884*/ 	.word	0x00018020


	//   ....[218]....
        /*0888*/ 	.word	0x00018080


	//   ....[219]....
        /*088c*/ 	.word	0x00018160


	//   ....[220]....
        /*0890*/ 	.word	0x000181c0


	//   ....[221]....
        /*0894*/ 	.word	0x000182a0


	//   ....[222]....
        /*0898*/ 	.word	0x00018300


	//   ....[223]....
        /*089c*/ 	.word	0x000183e0


	//   ....[224]....
        /*08a0*/ 	.word	0x00018440


	//   ....[225]....
        /*08a4*/ 	.word	0x00018520


	//   ....[226]....
        /*08a8*/ 	.word	0x00018580


	//   ....[227]....
        /*08ac*/ 	.word	0x00018660


	//   ....[228]....
        /*08b0*/ 	.word	0x000186c0


	//   ....[229]....
        /*08b4*/ 	.word	0x000187a0


	//   ....[230]....
        /*08b8*/ 	.word	0x00018800


	//   ....[231]....
        /*08bc*/ 	.word	0x000188d0


	//   ....[232]....
        /*08c0*/ 	.word	0x000189f0


	//   ....[233]....
        /*08c4*/ 	.word	0x00018a90


	//   ....[234]....
        /*08c8*/ 	.word	0x00018b50


	//   ....[235]....
        /*08cc*/ 	.word	0x00018c20


	//   ....[236]....
        /*08d0*/ 	.word	0x00018c80


	//   ....[237]....
        /*08d4*/ 	.word	0x00018d60


	//   ....[238]....
        /*08d8*/ 	.word	0x00018dc0


	//   ....[239]....
        /*08dc*/ 	.word	0x00018e90


	//   ....[240]....
        /*08e0*/ 	.word	0x00018ef0


	//   ....[241]....
        /*08e4*/ 	.word	0x00018fc0


	//   ....[242]....
        /*08e8*/ 	.word	0x00019020


	//   ....[243]....
        /*08ec*/ 	.word	0x00019100


	//   ....[244]....
        /*08f0*/ 	.word	0x00019160


	//   ....[245]....
        /*08f4*/ 	.word	0x00019230


	//   ....[246]....
        /*08f8*/ 	.word	0x00019290


	//   ....[247]....
        /*08fc*/ 	.word	0x00019350


	//   ....[248]....
        /*0900*/ 	.word	0x000193e0


	//   ....[249]....
        /*0904*/ 	.word	0x00019480


	//   ....[250]....
        /*0908*/ 	.word	0x000195a0


	//   ....[251]....
        /*090c*/ 	.word	0x00019610


	//   ....[252]....
        /*0910*/ 	.word	0x00019680


	//   ....[253]....
        /*0914*/ 	.word	0x000196f0


	//   ....[254]....
        /*0918*/ 	.word	0x00019760


	//   ....[255]....
        /*091c*/ 	.word	0x000197e0


	//   ....[0]....
        /*0920*/ 	.word	0x00019870


	//   ....[1]....
        /*0924*/ 	.word	0x00019900


	//   ....[2]....
        /*0928*/ 	.word	0x00019970


	//   ....[3]....
        /*092c*/ 	.word	0x000199e0


	//   ....[4]....
        /*0930*/ 	.word	0x00019a50


	//   ....[5]....
        /*0934*/ 	.word	0x00019ad0


	//   ....[6]....
        /*0938*/ 	.word	0x00019b40


	//   ....[7]....
        /*093c*/ 	.word	0x00019be0


	//   ....[8]....
        /*0940*/ 	.word	0x00019c70


	//   ....[9]....
        /*0944*/ 	.word	0x00019d90


	//----- nvinfo : EIATTR_REG_RECONFIG
	.align		4
.L_965:
        /*0948*/ 	.byte	0x01, 0x54
	.zero		2


	//----- nvinfo : EIATTR_SYSCALL_OFFSETS
	.align		4
        /*094c*/ 	.byte	0x04, 0x46
        /*094e*/ 	.short	(.L_967 - .L_966)


	//   ....[0]....
.L_966:
        /*0950*/ 	.word	0x00001ab0


	//   ....[1]....
        /*0954*/ 	.word	0x00011680


	//   ....[2]....
        /*0958*/ 	.word	0x000117d0


	//   ....[3]....
        /*095c*/ 	.word	0x000118c0


	//   ....[4]....
        /*0960*/ 	.word	0x00012820


	//----- nvinfo : EIATTR_MBARRIER_INSTR_OFFSETS
	.align		4
.L_967:
        /*0964*/ 	.byte	0x04, 0x39
        /*0966*/ 	.short	(.L_969 - .L_968)


	//   ....[0]....
.L_968:
        /*0968*/ 	.word	0x00000180
        /*096c*/ 	.word	0x000000ff
        /*0970*/ 	.word	0x00028800
        /*0974*/ 	.short	0x0100
        /*0976*/ 	.byte	0x08
	.zero		1


	//   ....[1]....
        /*0978*/ 	.word	0x00000190
        /*097c*/ 	.word	0x000000ff
        /*0980*/ 	.word	0x00028820
        /*0984*/ 	.short	0x0100
        /*0986*/ 	.byte	0x08
	.zero		1


	//   ....[2]....
        /*0988*/ 	.word	0x00000280
        /*098c*/ 	.word	0x000000ff
        /*0990*/ 	.word	0x00028830
        /*0994*/ 	.short	0x0100
        /*0996*/ 	.byte	0x08
	.zero		1


	//   ....[3]....
        /*0998*/ 	.word	0x00000290
        /*099c*/ 	.word	0x000000ff
        /*09a0*/ 	.word	0x00028840
        /*09a4*/ 	.short	0x0100
        /*09a6*/ 	.byte	0x08
	.zero		1


	//   ....[4]....
        /*09a8*/ 	.word	0x000002a0
        /*09ac*/ 	.word	0x000000ff
        /*09b0*/ 	.word	0x00028838
        /*09b4*/ 	.short	0x0100
        /*09b6*/ 	.byte	0x08
	.zero		1


	//   ....[5]....
        /*09b8*/ 	.word	0x000002b0
        /*09bc*/ 	.word	0x000000ff
        /*09c0*/ 	.word	0x00028848
        /*09c4*/ 	.short	0x0100
        /*09c6*/ 	.byte	0x08
	.zero		1


	//   ....[6]....
        /*09c8*/ 	.word	0x000003e0
        /*09cc*/ 	.word	0x000000ff
        /*09d0*/ 	.word	0x00028850
        /*09d4*/ 	.short	0x0100
        /*09d6*/ 	.byte	0x08
	.zero		1


	//   ....[7]....
        /*09d8*/ 	.word	0x000003f0
        /*09dc*/ 	.word	0x000000ff
        /*09e0*/ 	.word	0x00028860
        /*09e4*/ 	.short	0x0100
        /*09e6*/ 	.byte	0x08
	.zero		1


	//   ....[8]....
        /*09e8*/ 	.word	0x00000400
        /*09ec*/ 	.word	0x000000ff
        /*09f0*/ 	.word	0x00028858
        /*09f4*/ 	.short	0x0100
        /*09f6*/ 	.byte	0x08
	.zero		1


	//   ....[9]....
        /*09f8*/ 	.word	0x00000410
        /*09fc*/ 	.word	0x000000ff
        /*0a00*/ 	.word	0x00028868
        /*0a04*/ 	.short	0x0100
        /*0a06*/ 	.byte	0x08
	.zero		1


	//   ....[10]....
        /*0a08*/ 	.word	0x00000500
        /*0a0c*/ 	.word	0x000000ff
        /*0a10*/ 	.word	0x00028870
        /*0a14*/ 	.short	0x0100
        /*0a16*/ 	.byte	0x06
	.zero		1


	//   ....[11]....
        /*0a18*/ 	.word	0x00000510
        /*0a1c*/ 	.word	0x000000ff
        /*0a20*/ 	.word	0x00028880
        /*0a24*/ 	.short	0x0100
        /*0a26*/ 	.byte	0x06
	.zero		1


	//   ....[12]....
        /*0a28*/ 	.word	0x00000520
        /*0a2c*/ 	.word	0x000000ff
        /*0a30*/ 	.word	0x00028878
        /*0a34*/ 	.short	0x0100
        /*0a36*/ 	.byte	0x06
	.zero		1


	//   ....[13]....
        /*0a38*/ 	.word	0x00000530
        /*0a3c*/ 	.word	0x000000ff
        /*0a40*/ 	.word	0x00028888
        /*0a44*/ 	.short	0x0100
        /*0a46*/ 	.byte	0x06
	.zero		1


	//   ....[14]....
        /*0a48*/ 	.word	0x00000660
        /*0a4c*/ 	.word	0x000000ff
        /*0a50*/ 	.word	0x00028890
        /*0a54*/ 	.short	0x0100
        /*0a56*/ 	.byte	0x08
	.zero		1


	//   ....[15]....
        /*0a58*/ 	.word	0x00000670
        /*0a5c*/ 	.word	0x000000ff
        /*0a60*/ 	.word	0x000288a0
        /*0a64*/ 	.short	0x0100
        /*0a66*/ 	.byte	0x08
	.zero		1


	//   ....[16]....
        /*0a68*/ 	.word	0x00000680
        /*0a6c*/ 	.word	0x000000ff
        /*0a70*/ 	.word	0x00028898
        /*0a74*/ 	.short	0x0100
        /*0a76*/ 	.byte	0x08
	.zero		1


	//   ....[17]....
        /*0a78*/ 	.word	0x00000690
        /*0a7c*/ 	.word	0x000000ff
        /*0a80*/ 	.word	0x000288a8
        /*0a84*/ 	.short	0x0100
        /*0a86*/ 	.byte	0x08
	.zero		1


	//   ....[18]....
        /*0a88*/ 	.word	0x000007d0
        /*0a8c*/ 	.word	0x000000ff
        /*0a90*/ 	.word	0x000288b0
        /*0a94*/ 	.short	0x0100
        /*0a96*/ 	.byte	0x08
	.zero		1


	//   ....[19]....
        /*0a98*/ 	.word	0x000007e0
        /*0a9c*/ 	.word	0x000000ff
        /*0aa0*/ 	.word	0x000288c0
        /*0aa4*/ 	.short	0x0100
        /*0aa6*/ 	.byte	0x08
	.zero		1


	//   ....[20]....
        /*0aa8*/ 	.word	0x000007f0
        /*0aac*/ 	.word	0x000000ff
        /*0ab0*/ 	.word	0x000288b8
        /*0ab4*/ 	.short	0x0100
        /*0ab6*/ 	.byte	0x08
	.zero		1


	//   ....[21]....
        /*0ab8*/ 	.word	0x00000800
        /*0abc*/ 	.word	0x000000ff
        /*0ac0*/ 	.word	0x000288c8
        /*0ac4*/ 	.short	0x0100
        /*0ac6*/ 	.byte	0x08
	.zero		1


	//   ....[22]....
        /*0ac8*/ 	.word	0x00001b30
        /*0acc*/ 	.word	0x000000ff
        /*0ad0*/ 	.word	0x00028800
        /*0ad4*/ 	.short	0x010a
        /*0ad6*/ 	.byte	0x29
	.zero		1


	//   ....[23]....
        /*0ad8*/ 	.word	0x00001bb0
        /*0adc*/ 	.word	0x00000003
        /*0ae0*/ 	.word	0x00028830
        /*0ae4*/ 	.short	0x010a
        /*0ae6*/ 	.byte	0x3f
	.zero		1


	//   ....[24]....
        /*0ae8*/ 	.word	0x00001bf0
        /*0aec*/ 	.word	0x00000003
        /*0af0*/ 	.word	0x00028830
        /*0af4*/ 	.short	0x010a
        /*0af6*/ 	.byte	0x3f
	.zero		1


	//   ....[25]....
        /*0af8*/ 	.word	0x00002170
        /*0afc*/ 	.word	0x000000ff
        /*0b00*/ 	.word	0x00000000
        /*0b04*/ 	.short	0x0101
        /*0b06*/ 	.byte	0x06
	.zero		1


	//   ....[26]....
        /*0b08*/ 	.word	0x00004f50
        /*0b0c*/ 	.word	0x000000ff
        /*0b10*/ 	.word	0x00028830
        /*0b14*/ 	.short	0x010a
        /*0b16*/ 	.byte	0x06
	.zero		1


	//   ....[27]....
        /*0b18*/ 	.word	0x00004f90
        /*0b1c*/ 	.word	0x000000ff
        /*0b20*/ 	.word	0x00028830
        /*0b24*/ 	.short	0x010a
        /*0b26*/ 	.byte	0x06
	.zero		1


	//   ....[28]....
        /*0b28*/ 	.word	0x000052e0
        /*0b2c*/ 	.word	0x000000ff
        /*0b30*/ 	.word	0x00028850
        /*0b34*/ 	.short	0x010a
        /*0b36*/ 	.byte	0x06
	.zero		1


	//   ....[29]....
        /*0b38*/ 	.word	0x00005320
        /*0b3c*/ 	.word	0x000000ff
        /*0b40*/ 	.word	0x00028850
        /*0b44*/ 	.short	0x010a
        /*0b46*/ 	.byte	0x06
	.zero		1


	//   ....[30]....
        /*0b48*/ 	.word	0x00005740
        /*0b4c*/ 	.word	0x000000ff
        /*0b50*/ 	.word	0x00000000
        /*0b54*/ 	.short	0x0101
        /*0b56*/ 	.byte	0x06
	.zero		1


	//   ....[31]....
        /*0b58*/ 	.word	0x000079e0
        /*0b5c*/ 	.word	0x000000ff
        /*0b60*/ 	.word	0x00000000
        /*0b64*/ 	.short	0x0101
        /*0b66*/ 	.byte	0x06
	.zero		1


	//   ....[32]....
        /*0b68*/ 	.word	0x00008320
        /*0b6c*/ 	.word	0x000000ff
        /*0b70*/ 	.word	0x00028830
        /*0b74*/ 	.short	0x010a
        /*0b76*/ 	.byte	0x06
	.zero		1


	//   ....[33]....
        /*0b78*/ 	.word	0x00008360
        /*0b7c*/ 	.word	0x000000ff
        /*0b80*/ 	.word	0x00028830
        /*0b84*/ 	.short	0x010a
        /*0b86*/ 	.byte	0x06
	.zero		1


	//   ....[34]....
        /*0b88*/ 	.word	0x000086b0
        /*0b8c*/ 	.word	0x000000ff
        /*0b90*/ 	.word	0x00028850
        /*0b94*/ 	.short	0x010a
        /*0b96*/ 	.byte	0x06
	.zero		1


	//   ....[35]....
        /*0b98*/ 	.word	0x000086f0
        /*0b9c*/ 	.word	0x000000ff
        /*0ba0*/ 	.word	0x00028850
        /*0ba4*/ 	.short	0x010a
        /*0ba6*/ 	.byte	0x06
	.zero		1


	//   ....[36]....
        /*0ba8*/ 	.word	0x00008af0
        /*0bac*/ 	.word	0x000000ff
        /*0bb0*/ 	.word	0x00000000
        /*0bb4*/ 	.short	0x0101
        /*0bb6*/ 	.byte	0x06
	.zero		1


	//   ....[37]....
        /*0bb8*/ 	.word	0x00009ca0
        /*0bbc*/ 	.word	0x000000ff
        /*0bc0*/ 	.word	0x00000000
        /*0bc4*/ 	.short	0x0101
        /*0bc6*/ 	.byte	0x06
	.zero		1


	//   ....[38]....
        /*0bc8*/ 	.word	0x0000a3a0
        /*0bcc*/ 	.word	0x000000ff
        /*0bd0*/ 	.word	0x00028830
        /*0bd4*/ 	.short	0x010a
        /*0bd6*/ 	.byte	0x06
	.zero		1


	//   ....[39]....
        /*0bd8*/ 	.word	0x0000a3e0
        /*0bdc*/ 	.word	0x000000ff
        /*0be0*/ 	.word	0x00028830
        /*0be4*/ 	.short	0x010a
        /*0be6*/ 	.byte	0x06
	.zero		1


	//   ....[40]....
        /*0be8*/ 	.word	0x0000a700
        /*0bec*/ 	.word	0x000000ff
        /*0bf0*/ 	.word	0x00028850
        /*0bf4*/ 	.short	0x010a
        /*0bf6*/ 	.byte	0x06
	.zero		1


	//   ....[41]....
        /*0bf8*/ 	.word	0x0000a740
        /*0bfc*/ 	.word	0x000000ff
        /*0c00*/ 	.word	0x00028850
        /*0c04*/ 	.short	0x010a
        /*0c06*/ 	.byte	0x06
	.zero		1


	//   ....[42]....
        /*0c08*/ 	.word	0x0000ab60
        /*0c0c*/ 	.word	0x000000ff
        /*0c10*/ 	.word	0x00000000
        /*0c14*/ 	.short	0x0101
        /*0c16*/ 	.byte	0x06
	.zero		1


	//   ....[43]....
        /*0c18*/ 	.word	0x0000ce00
        /*0c1c*/ 	.word	0x000000ff
        /*0c20*/ 	.word	0x00000000
        /*0c24*/ 	.short	0x0101
        /*0c26*/ 	.byte	0x06
	.zero		1


	//   ....[44]....
        /*0c28*/ 	.word	0x0000d400
        /*0c2c*/ 	.word	0x000000ff
        /*0c30*/ 	.word	0x00028850
        /*0c34*/ 	.short	0x010a
        /*0c36*/ 	.byte	0x05
	.zero		1


	//   ....[45]....
        /*0c38*/ 	.word	0x0000d440
        /*0c3c*/ 	.word	0x000000ff
        /*0c40*/ 	.word	0x00028850
        /*0c44*/ 	.short	0x010a
        /*0c46*/ 	.byte	0x05
	.zero		1


	//   ....[46]....
        /*0c48*/ 	.word	0x0000d9b0
        /*0c4c*/ 	.word	0x000000ff
        /*0c50*/ 	.word	0x00000000
        /*0c54*/ 	.short	0x0101
        /*0c56*/ 	.byte	0x04
	.zero		1


	//   ....[47]....
        /*0c58*/ 	.word	0x0000ef50
        /*0c5c*/ 	.word	0x00000000
        /*0c60*/ 	.word	0x00000000
        /*0c64*/ 	.short	0x0101
        /*0c66*/ 	.byte	0x3f
	.zero		1


	//   ....[48]....
        /*0c68*/ 	.word	0x00011df0
        /*0c6c*/ 	.word	0x00000007
        /*0c70*/ 	.word	0x00028840
        /*0c74*/ 	.short	0x010a
        /*0c76*/ 	.byte	0x3f
	.zero		1


	//   ....[49]....
        /*0c78*/ 	.word	0x00012570
        /*0c7c*/ 	.word	0x00000007
        /*0c80*/ 	.word	0x00028830
        /*0c84*/ 	.short	0x0107
        /*0c86*/ 	.byte	0x3f
	.zero		1


	//   ....[50]....
        /*0c88*/ 	.word	0x00012640
        /*0c8c*/ 	.word	0x00000007
        /*0c90*/ 	.word	0x00028830
        /*0c94*/ 	.short	0x0101
        /*0c96*/ 	.byte	0x3f
	.zero		1


	//   ....[51]....
        /*0c98*/ 	.word	0x00013140
        /*0c9c*/ 	.word	0x00000016
        /*0ca0*/ 	.word	0x00028800
        /*0ca4*/ 	.short	0x0107
        /*0ca6*/ 	.byte	0x3f
	.zero		1


	//   ....[52]....
        /*0ca8*/ 	.word	0x00013250
        /*0cac*/ 	.word	0x00000016
        /*0cb0*/ 	.word	0x00028800
        /*0cb4*/ 	.short	0x0101
        /*0cb6*/ 	.byte	0x3f
	.zero		1


	//   ....[53]....
        /*0cb8*/ 	.word	0x00013270
        /*0cbc*/ 	.word	0x00000016
        /*0cc0*/ 	.word	0x00028820
        /*0cc4*/ 	.short	0x010a
        /*0cc6*/ 	.byte	0x3f
	.zero		1


	//   ....[54]....
        /*0cc8*/ 	.word	0x00013600
        /*0ccc*/ 	.word	0x00000006
        /*0cd0*/ 	.word	0x00028840
        /*0cd4*/ 	.short	0x010a
        /*0cd6*/ 	.byte	0x3f
	.zero		1


	//   ....[55]....
        /*0cd8*/ 	.word	0x00013b20
        /*0cdc*/ 	.word	0x00000006
        /*0ce0*/ 	.word	0x00028830
        /*0ce4*/ 	.short	0x0107
        /*0ce6*/ 	.byte	0x3f
	.zero		1


	//   ....[56]....
        /*0ce8*/ 	.word	0x00013be0
        /*0cec*/ 	.word	0x00000006
        /*0cf0*/ 	.word	0x00028830
        /*0cf4*/ 	.short	0x0101
        /*0cf6*/ 	.byte	0x3f
	.zero		1


	//   ....[57]....
        /*0cf8*/ 	.word	0x00013c40
        /*0cfc*/ 	.word	0x00000006
        /*0d00*/ 	.word	0x00028860
        /*0d04*/ 	.short	0x010a
        /*0d06*/ 	.byte	0x3f
	.zero		1


	//   ....[58]....
        /*0d08*/ 	.word	0x000141d0
        /*0d0c*/ 	.word	0x00000006
        /*0d10*/ 	.word	0x00028850
        /*0d14*/ 	.short	0x0107
        /*0d16*/ 	.byte	0x3f
	.zero		1


	//   ....[59]....
        /*0d18*/ 	.word	0x00014330
        /*0d1c*/ 	.word	0x00000006
        /*0d20*/ 	.word	0x00028850
        /*0d24*/ 	.short	0x0101
        /*0d26*/ 	.byte	0x3f
	.zero		1


	//   ....[60]....
        /*0d28*/ 	.word	0x00014540
        /*0d2c*/ 	.word	0x00000000
        /*0d30*/ 	.word	0x00028860
        /*0d34*/ 	.short	0x010a
        /*0d36*/ 	.byte	0x3f
	.zero		1


	//   ....[61]....
        /*0d38*/ 	.word	0x00014a70
        /*0d3c*/ 	.word	0x00000000
        /*0d40*/ 	.word	0x00028850
        /*0d44*/ 	.short	0x0107
        /*0d46*/ 	.byte	0x3f
	.zero		1


	//   ....[62]....
        /*0d48*/ 	.word	0x00014b30
        /*0d4c*/ 	.word	0x00000000
        /*0d50*/ 	.word	0x00028850
        /*0d54*/ 	.short	0x0101
        /*0d56*/ 	.byte	0x3f
	.zero		1


	//   ....[63]....
        /*0d58*/ 	.word	0x00015860
        /*0d5c*/ 	.word	0x00000007
        /*0d60*/ 	.word	0x00028820
        /*0d64*/ 	.short	0x010a
        /*0d66*/ 	.byte	0x3f
	.zero		1


	//   ....[64]....
        /*0d68*/ 	.word	0x000159e0
        /*0d6c*/ 	.word	0x00000005
        /*0d70*/ 	.word	0x00028840
        /*0d74*/ 	.short	0x010a
        /*0d76*/ 	.byte	0x3f
	.zero		1


	//   ....[65]....
        /*0d78*/ 	.word	0x00015a80
        /*0d7c*/ 	.word	0x00000003
        /*0d80*/ 	.word	0x00028840
        /*0d84*/ 	.short	0x010a
        /*0d86*/ 	.byte	0x3f
	.zero		1


	//   ....[66]....
        /*0d88*/ 	.word	0x00015ac0
        /*0d8c*/ 	.word	0x00000005
        /*0d90*/ 	.word	0x00028860
        /*0d94*/ 	.short	0x010a
        /*0d96*/ 	.byte	0x3f
	.zero		1


	//   ....[67]....
        /*0d98*/ 	.word	0x00015b00
        /*0d9c*/ 	.word	0x00000003
        /*0da0*/ 	.word	0x00028860
        /*0da4*/ 	.short	0x010a
        /*0da6*/ 	.byte	0x3f
	.zero		1


	//   ....[68]....
        /*0da8*/ 	.word	0x00015b70
        /*0dac*/ 	.word	0x00000003
        /*0db0*/ 	.word	0x00028800
        /*0db4*/ 	.short	0x010a
        /*0db6*/ 	.byte	0x3f
	.zero		1


	//   ....[69]....
        /*0db8*/ 	.word	0x00015bc0
        /*0dbc*/ 	.word	0x00000003
        /*0dc0*/ 	.word	0x00028830
        /*0dc4*/ 	.short	0x010a
        /*0dc6*/ 	.byte	0x3f
	.zero		1


	//   ....[70]....
        /*0dc8*/ 	.word	0x00015c20
        /*0dcc*/ 	.word	0x00000005
        /*0dd0*/ 	.word	0x00028830
        /*0dd4*/ 	.short	0x010a
        /*0dd6*/ 	.byte	0x3f
	.zero		1


	//   ....[71]....
        /*0dd8*/ 	.word	0x00015c80
        /*0ddc*/ 	.word	0x00000005
        /*0de0*/ 	.word	0x00028850
        /*0de4*/ 	.short	0x010a
        /*0de6*/ 	.byte	0x3f
	.zero		1


	//   ....[72]....
        /*0de8*/ 	.word	0x00015ce0
        /*0dec*/ 	.word	0x00000005
        /*0df0*/ 	.word	0x00028830
        /*0df4*/ 	.short	0x010a
        /*0df6*/ 	.byte	0x3f
	.zero		1


	//   ....[73]....
        /*0df8*/ 	.word	0x00015d40
        /*0dfc*/ 	.word	0x00000005
        /*0e00*/ 	.word	0x00028850
        /*0e04*/ 	.short	0x010a
        /*0e06*/ 	.byte	0x3f
	.zero		1


	//   ....[74]....
        /*0e08*/ 	.word	0x00015da0
        /*0e0c*/ 	.word	0x00000005
        /*0e10*/ 	.word	0x00028830
        /*0e14*/ 	.short	0x010a
        /*0e16*/ 	.byte	0x3f
	.zero		1


	//   ....[75]....
        /*0e18*/ 	.word	0x00015e00
        /*0e1c*/ 	.word	0x00000005
        /*0e20*/ 	.word	0x00028850
        /*0e24*/ 	.short	0x010a
        /*0e26*/ 	.byte	0x3f
	.zero		1


	//   ....[76]....
        /*0e28*/ 	.word	0x00015e60
        /*0e2c*/ 	.word	0x00000007
        /*0e30*/ 	.word	0x00028850
        /*0e34*/ 	.short	0x010a
        /*0e36*/ 	.byte	0x3f
	.zero		1


	//   ....[77]....
        /*0e38*/ 	.word	0x00015f80
        /*0e3c*/ 	.word	0x00000007
        /*0e40*/ 	.word	0x00028840
        /*0e44*/ 	.short	0x010a
        /*0e46*/ 	.byte	0x3f
	.zero		1


	//   ....[78]....
        /*0e48*/ 	.word	0x00017500
        /*0e4c*/ 	.word	0x00000016
        /*0e50*/ 	.word	0x00028820
        /*0e54*/ 	.short	0x010a
        /*0e56*/ 	.byte	0x3f
	.zero		1


	//   ....[79]....
        /*0e58*/ 	.word	0x00017550
        /*0e5c*/ 	.word	0x00000006
        /*0e60*/ 	.word	0x00028840
        /*0e64*/ 	.short	0x010a
        /*0e66*/ 	.byte	0x3f
	.zero		1


	//   ....[80]....
        /*0e68*/ 	.word	0x00017ed0
        /*0e6c*/ 	.word	0x00000006
        /*0e70*/ 	.word	0x00028860
        /*0e74*/ 	.short	0x010a
        /*0e76*/ 	.byte	0x3f
	.zero		1


	//   ....[81]....
        /*0e78*/ 	.word	0x00018940
        /*0e7c*/ 	.word	0x00000000
        /*0e80*/ 	.word	0x00028860
        /*0e84*/ 	.short	0x010a
        /*0e86*/ 	.byte	0x3f
	.zero		1


	//   ....[82]....
        /*0e88*/ 	.word	0x00019cb0
        /*0e8c*/ 	.word	0x00000007
        /*0e90*/ 	.word	0x00028820
        /*0e94*/ 	.short	0x010a
        /*0e96*/ 	.byte	0x3f
	.zero		1


	//   ....[83]....
        /*0e98*/ 	.word	0x00019e50
        /*0e9c*/ 	.word	0x00000005
        /*0ea0*/ 	.word	0x00028840
        /*0ea4*/ 	.short	0x010a
        /*0ea6*/ 	.byte	0x3f
	.zero		1


	//   ....[84]....
        /*0ea8*/ 	.word	0x00019ea0
        /*0eac*/ 	.word	0x00000003
        /*0eb0*/ 	.word	0x00028840
        /*0eb4*/ 	.short	0x010a
        /*0eb6*/ 	.byte	0x3f
	.zero		1


	//   ....[85]....
        /*0eb8*/ 	.word	0x00019ef0
        /*0ebc*/ 	.word	0x00000005
        /*0ec0*/ 	.word	0x00028860
        /*0ec4*/ 	.short	0x010a
        /*0ec6*/ 	.byte	0x3f
	.zero		1


	//----- nvinfo : EIATTR_NUM_MBARRIERS
	.align		4
.L_969:
        /*0ec8*/ 	.byte	0x03, 0x38
        /*0eca*/ 	.short	0x0016


	//----- nvinfo : EIATTR_EXIT_INSTR_OFFSETS
	.align		4
        /*0ecc*/ 	.byte	0x04, 0x1c
        /*0ece*/ 	.short	(.L_971 - .L_970)


	//   ....[0]....
.L_970:
        /*0ed0*/ 	.word	0x000009b0


	//   ....[1]....
        /*0ed4*/ 	.word	0x0000fec0


	//   ....[2]....
        /*0ed8*/ 	.word	0x00015b50


	//----- nvinfo : EIATTR_MAX_THREADS
	.align		4
.L_971:
        /*0edc*/ 	.byte	0x04, 0x05
        /*0ede*/ 	.short	(.L_973 - .L_972)
.L_972:
        /*0ee0*/ 	.word	0x00000180
        /*0ee4*/ 	.word	0x00000001
        /*0ee8*/ 	.word	0x00000001


	//----- nvinfo : EIATTR_CRS_STACK_SIZE
	.align		4
.L_973:
        /*0eec*/ 	.byte	0x04, 0x1e
        /*0eee*/ 	.short	(.L_975 - .L_974)
.L_974:
        /*0ef0*/ 	.word	0x00000000


	//----- nvinfo : EIATTR_CBANK_PARAM_SIZE
	.align		4
.L_975:
        /*0ef4*/ 	.byte	0x03, 0x19
        /*0ef6*/ 	.short	0x0af0


	//----- nvinfo : EIATTR_PARAM_CBANK
	.align		4
        /*0ef8*/ 	.byte	0x04, 0x0a
        /*0efa*/ 	.short	(.L_977 - .L_976)
	.align		4
.L_976:
        /*0efc*/ 	.word	index@(.nv.constant0._ZN7cutlass13device_kernelIN5flash11enable_sm90INS1_16FlashAttnFwdSm90INS1_25CollectiveMainloopFwdSm90ILi2EN4cute5tupleIJNS5_1CILi1EEES8_S8_EEENS6_IJNS7_ILi128EEESA_SA_EEELi128ENS_6half_tEfNS_4arch4Sm90ELb0ELb1ELb0ELb1ELb1ELb0ELb0ELb1ELb1ELb1ELb0ELb0EEENS1_21CollectiveEpilogueFwdISB_S9_SC_SE_Li256ELb1ELb1ELb0ELb0EEENS1_36VarlenDynamicPersistentTileSchedulerILi128ELi128ELi256ELi128ELb0ELb1ELb1ELb1ELb0ELb1EEEEEEEEEvNT_6ParamsE)
        /*0f00*/ 	.short	0x0210
        /*0f02*/ 	.short	0x0af0


	//----- nvinfo : EIATTR_SW_WAR
	.align		4
.L_977:
        /*0f04*/ 	.byte	0x04, 0x36
        /*0f06*/ 	.short	(.L_979 - .L_978)
.L_978:
        /*0f08*/ 	.word	0x00000008
.L_979:


//--------------------- .nv.info._ZN7cutlass13device_kernelIN5flash11enable_sm90INS1_16FlashAttnFwdSm90INS1_25CollectiveMainloopFwdSm90ILi2EN4cute5tupleIJNS5_1CILi1EEES8_S8_EEENS6_IJNS7_ILi128EEESA_SA_EEELi128ENS_6half_tEfNS_4arch4Sm90ELb0ELb1ELb0ELb1ELb1ELb1ELb0ELb1ELb1ELb1ELb0ELb0EEENS1_21CollectiveEpilogueFwdISB_S9_SC_SE_Li256ELb1ELb1ELb0ELb0EEENS1_36VarlenDynamicPersistentTileSchedulerILi128ELi128ELi256ELi128ELb0ELb1ELb1ELb1ELb0ELb1EEEEEEEEEvNT_6ParamsE --------------------------
	.section	.nv.info._ZN7cutlass13device_kernelIN5flash11enable_sm90INS1_16FlashAttnFwdSm90INS1_25CollectiveMainloopFwdSm90ILi2EN4cute5tupleIJNS5_1CILi1EEES8_S8_EEENS6_IJNS7_ILi128EEESA_SA_EEELi128ENS_6half_tEfNS_4arch4Sm90ELb0ELb1ELb0ELb1ELb1ELb1ELb0ELb1ELb1ELb1ELb0ELb0EEENS1_21CollectiveEpilogueFwdISB_S9_SC_SE_Li256ELb1ELb1ELb0ELb0EEENS1_36VarlenDynamicPersistentTileSchedulerILi128ELi128ELi256ELi128ELb0ELb1ELb1ELb1ELb0ELb1EEEEEEEEEvNT_6ParamsE,"",@"SHT_CUDA_INFO"
	.sectionflags	@""
	.align	4


	//----- nvinfo : EIATTR_CUDA_API_VERSION
	.align		4
        /*0000*/ 	.byte	0x04, 0x37
        /*0002*/ 	.short	(.L_981 - .L_980)
.L_980:
        /*0004*/ 	.word	0x00000082


	//----- nvinfo : EIATTR_KPARAM_INFO
	.align		4
.L_981:
        /*0008*/ 	.byte	0x04, 0x17
        /*000a*/ 	.short	(.L_983 - .L_982)
.L_982:
        /*000c*/ 	.word	0x00000000
        /*0010*/ 	.short	0x0000
        /*0012*/ 	.short	0x0070
        /*0014*/ 	.byte	0x00, 0xf0, 0x01, 0x2a


	//----- nvinfo : EIATTR_SPARSE_MMA_MASK
	.align		4
.L_983:
        /*0018*/ 	.byte	0x03, 0x50
        /*001a*/ 	.short	0x0000


	//----- nvinfo : EIATTR_MAXREG_COUNT
	.align		4
        /*001c*/ 	.byte	0x03, 0x1b
        /*001e*/ 	.short	0x00a8


	//----- nvinfo : EIATTR_NUM_BARRIERS
	.align		4
        /*0020*/ 	.byte	0x02, 0x4c
        /*0022*/ 	.byte	0x10
	.zero		1


	//----- nvinfo : EIATTR_EXTERNS
	.align		4
        /*0024*/ 	.byte	0x04, 0x0f
        /*0026*/ 	.short	(.L_985 - .L_984)


	//   ....[0]....
	.align		4
.L_984:
        /*0028*/ 	.word	index@(__assertfail)


	//----- nvinfo : EIATTR_ANNOTATIONS
	.align		4
.L_985:
        /*002c*/ 	.byte	0x04, 0x55
        /*002e*/ 	.short	(.L_987 - .L_986)


	//   ....[0]....
.L_986:
        /* <DEDUP_REMOVED lines=15> */


	//----- nvinfo : EIATTR_MERCURY_ISA_VERSION
	.align		4
.L_987:
        /*0110*/ 	.byte	0x03, 0x5f
        /*0112*/ 	.short	0x0101


	//----- nvinfo : EIATTR_UNUSED_LOAD_BYTE_OFFSET
	.align		4
        /*0114*/ 	.byte	0x04, 0x44
        /*0116*/ 	.short	(.L_989 - .L_988)


	//   ....[0]....
.L_988:
        /*0118*/ 	.word	0x00000a60
        /*011c*/ 	.word	0x0000fff0


	//   ....[1]....
        /*0120*/ 	.word	0x0001a6e0
        /*0124*/ 	.word	0x0000fff0


	//----- nvinfo : EIATTR_INT_WARP_WIDE_INSTR_OFFSETS
	.align		4
.L_989:
        /*0128*/ 	.byte	0x04, 0x31
        /*012a*/ 	.short	(.L_991 - .L_990)


	//   ....[0]....
.L_990:
        /*012c*/ 	.word	0x00000130


	//   ....[1]....
        /*0130*/ 	.word	0x00000170


	//   ....[2]....
        /*0134*/ 	.word	0x000001e0


	//   ....[3]....
        /*0138*/ 	.word	0x0001f2d0


	//   ....[4]....
        /*013c*/ 	.word	0x0001f360


	//   ....[5]....
        /*0140*/ 	.word	0x000222a0


	//   ....[6]....
        /*0144*/ 	.word	0x00022330


	//----- nvinfo : EIATTR_COOP_GROUP_MASK_REGIDS
	.align		4
.L_991:
        /*0148*/ 	.byte	0x04, 0x29
        /*014a*/ 	.short	(.L_993 - .L_992)


	//   ....[0]....
.L_992:
        /*014c*/ 	.word	0xffffffff


	//   ....[1]....
        /*0150*/ 	.word	0xffffffff


	//   ....[2]....
        /*0154*/ 	.word	0xffffffff


	//   ....[3]....
        /*0158*/ 	.word	0xffffffff


	//   ....[4]....
        /*015c*/ 	.word	0xffffffff


	//   ....[5]....
        /*0160*/ 	.word	0xffffffff


	//   ....[6]....
        /*0164*/ 	.word	0xffffffff


	//   ....[7]....
        /*0168*/ 	.word	0xffffffff


	//   ....[8]....
        /*016c*/ 	.word	0xffffffff


	//   ....[9]....
        /*0170*/ 	.word	0xffffffff


	//   ....[10]....
        /*0174*/ 	.word	0xffffffff


	//   ....[11]....
        /*0178*/ 	.word	0xffffffff


	//   ....[12]....
        /*017c*/ 	.word	0xffffffff


	//   ....[13]....
        /*0180*/ 	.word	0xffffffff


	//   ....[14]....
        /*0184*/ 	.word	0xffffffff


	//   ....[15]....
        /*0188*/ 	.word	0xffffffff


	//   ....[16]....
        /*018c*/ 	.word	0xffffffff


	//   ....[17]....
        /*0190*/ 	.word	0xffffffff


	//   ....[18]....
        /*0194*/ 	.word	0xffffffff


	//   ....[19]....
        /*0198*/ 	.word	0xffffffff


	//   ....[20]....
        /*019c*/ 	.word	0xffffffff


	//   ....[21]....
        /*01a0*/ 	.word	0xffffffff


	//   ....[22]....
        /*01a4*/ 	.word	0xffffffff


	//   ....[23]....
        /*01a8*/ 	.word	0xffffffff


	//   ....[24]....
        /*01ac*/ 	.word	0xffffffff


	//   ....[25]....
        /*01b0*/ 	.word	0xffffffff


	//   ....[26]....
        /*01b4*/ 	.word	0xffffffff


	//   ....[27]....
        /*01b8*/ 	.word	0xffffffff


	//   ....[28]....
        /*01bc*/ 	.word	0xffffffff


	//   ....[29]....
        /*01c0*/ 	.word	0xffffffff


	//   ....[30]....
        /*01c4*/ 	.word	0xffffffff


	//   ....[31]....
        /*01c8*/ 	.word	0xffffffff


	//   ....[32]....
        /*01cc*/ 	.word	0xffffffff


	//   ....[33]....
        /*01d0*/ 	.word	0xffffffff


	//   ....[34]....
        /*01d4*/ 	.word	0xffffffff


	//   ....[35]....
        /*01d8*/ 	.word	0xffffffff


	//   ....[36]....
        /*01dc*/ 	.word	0xffffffff


	//   ....[37]....
        /*01e0*/ 	.word	0xffffffff


	//   ....[38]....
        /*01e4*/ 	.word	0xffffffff


	//   ....[39]....
        /*01e8*/ 	.word	0xffffffff


	//   ....[40]....
        /*01ec*/ 	.word	0xffffffff


	//   ....[41]....
        /*01f0*/ 	.word	0xffffffff


	//   ....[42]....
        /*01f4*/ 	.word	0xffffffff


	//   ....[43]....
        /*01f8*/ 	.word	0xffffffff


	//   ....[44]....
        /*01fc*/ 	.word	0xffffffff


	//   ....[45]....
        /*0200*/ 	.word	0xffffffff


	//   ....[46]....
        /*0204*/ 	.word	0xffffffff


	//   ....[47]....
        /*0208*/ 	.word	0xffffffff


	//   ....[48]....
        /*020c*/ 	.word	0xffffffff


	//   ....[49]....
        /*0210*/ 	.word	0xffffffff


	//   ....[50]....
        /*0214*/ 	.word	0xffffffff


	//   ....[51]....
        /*0218*/ 	.word	0xffffffff


	//   ....[52]....
        /*021c*/ 	.word	0xffffffff


	//   ....[53]....
        /*0220*/ 	.word	0xffffffff


	//   ....[54]....
        /*0224*/ 	.word	0xffffffff


	//   ....[55]....
        /*0228*/ 	.word	0xffffffff


	//   ....[56]....
        /*022c*/ 	.word	0xffffffff


	//   ....[57]....
        /*0230*/ 	.word	0xffffffff


	//   ....[58]....
        /*0234*/ 	.word	0xffffffff


	//   ....[59]....
        /*0238*/ 	.word	0xffffffff


	//   ....[60]....
        /*023c*/ 	.word	0xffffffff


	//   ....[61]....
        /*0240*/ 	.word	0xffffffff


	//   ....[62]....
        /*0244*/ 	.word	0xffffffff


	//   ....[63]....
        /*0248*/ 	.word	0xffffffff


	//   ....[64]....
        /*024c*/ 	.word	0xffffffff


	//   ....[65]....
        /*0250*/ 	.word	0xffffffff


	//   ....[66]....
        /*0254*/ 	.word	0xffffffff


	//   ....[67]....
        /*0258*/ 	.word	0xffffffff


	//   ....[68]....
        /*025c*/ 	.word	0xffffffff


	//   ....[69]....
        /*0260*/ 	.word	0xffffffff


	//   ....[70]....
        /*0264*/ 	.word	0xffffffff


	//   ....[71]....
        /*0268*/ 	.word	0xffffffff


	//   ....[72]....
        /*026c*/ 	.word	0xffffffff


	//   ....[73]....
        /*0270*/ 	.word	0xffffffff


	//   ....[74]....
        /*0274*/ 	.word	0xffffffff


	//   ....[75]....
        /*0278*/ 	.word	0xffffffff


	//   ....[76]....
        /*027c*/ 	.word	0xffffffff


	//   ....[77]....
        /*0280*/ 	.word	0xffffffff


	//   ....[78]....
        /*0284*/ 	.word	0xffffffff


	//   ....[79]....
        /*0288*/ 	.word	0xffffffff


	//   ....[80]....
        /*028c*/ 	.word	0xffffffff


	//   ....[81]....
        /*0290*/ 	.word	0xffffffff


	//   ....[82]....
        /*0294*/ 	.word	0xffffffff


	//   ....[83]....
        /*0298*/ 	.word	0xffffffff


	//   ....[84]....
        /*029c*/ 	.word	0xffffffff


	//   ....[85]....
        /*02a0*/ 	.word	0xffffffff


	//   ....[86]....
        /*02a4*/ 	.word	0xffffffff


	//   ....[87]....
        /*02a8*/ 	.word	0xffffffff


	//   ....[88]....
        /*02ac*/ 	.word	0xffffffff


	//   ....[89]....
        /*02b0*/ 	.word	0xffffffff


	//   ....[90]....
        /*02b4*/ 	.word	0xffffffff


	//   ....[91]....
        /*02b8*/ 	.word	0xffffffff


	//   ....[92]....
        /*02bc*/ 	.word	0xffffffff


	//   ....[93]....
        /*02c0*/ 	.word	0xffffffff


	//   ....[94]....
        /*02c4*/ 	.word	0xffffffff


	//   ....[95]....
        /*02c8*/ 	.word	0xffffffff


	//   ....[96]....
        /*02cc*/ 	.word	0xffffffff


	//   ....[97]....
        /*02d0*/ 	.word	0xffffffff


	//   ....[98]....
        /*02d4*/ 	.word	0xffffffff


	//   ....[99]....
        /*02d8*/ 	.word	0xffffffff


	//   ....[100]....
        /*02dc*/ 	.word	0xffffffff


	//   ....[101]....
        /*02e0*/ 	.word	0xffffffff


	//   ....[102]....
        /*02e4*/ 	.word	0xffffffff


	//   ....[103]....
        /*02e8*/ 	.word	0xffffffff


	//   ....[104]....
        /*02ec*/ 	.word	0xffffffff


	//   ....[105]....
        /*02f0*/ 	.word	0xffffffff


	//   ....[106]....
        /*02f4*/ 	.word	0xffffffff


	//   ....[107]....
        /*02f8*/ 	.word	0xffffffff


	//   ....[108]....
        /*02fc*/ 	.word	0xffffffff


	//   ....[109]....
        /*0300*/ 	.word	0xffffffff


	//   ....[110]....
        /*0304*/ 	.word	0xffffffff


	//   ....[111]....
        /*0308*/ 	.word	0xffffffff


	//   ....[112]....
        /*030c*/ 	.word	0xffffffff


	//   ....[113]....
        /*0310*/ 	.word	0xffffffff


	//   ....[114]....
        /*0314*/ 	.word	0xffffffff


	//   ....[115]....
        /*0318*/ 	.word	0xffffffff


	//   ....[116]....
        /*031c*/ 	.word	0xffffffff


	//   ....[117]....
        /*0320*/ 	.word	0xffffffff


	//   ....[118]....
        /*0324*/ 	.word	0xffffffff


	//   ....[119]....
        /*0328*/ 	.word	0xffffffff


	//   ....[120]....
        /*032c*/ 	.word	0xffffffff


	//   ....[121]....
        /*0330*/ 	.word	0xffffffff


	//   ....[122]....
        /*0334*/ 	.word	0xffffffff


	//   ....[123]....
        /*0338*/ 	.word	0xffffffff


	//   ....[124]....
        /*033c*/ 	.word	0xffffffff


	//   ....[125]....
        /*0340*/ 	.word	0xffffffff


	//   ....[126]....
        /*0344*/ 	.word	0xffffffff


	//   ....[127]....
        /*0348*/ 	.word	0xffffffff


	//   ....[128]....
        /*034c*/ 	.word	0xffffffff


	//   ....[129]....
        /*0350*/ 	.word	0xffffffff


	//   ....[130]....
        /*0354*/ 	.word	0xffffffff


	//   ....[131]....
        /*0358*/ 	.word	0xffffffff


	//   ....[132]....
        /*035c*/ 	.word	0xffffffff


	//   ....[133]....
        /*0360*/ 	.word	0xffffffff


	//   ....[134]....
        /*0364*/ 	.word	0xffffffff


	//   ....[135]....
        /*0368*/ 	.word	0xffffffff


	//   ....[136]....
        /*036c*/ 	.word	0xffffffff


	//   ....[137]....
        /*0370*/ 	.word	0xffffffff


	//   ....[138]....
        /*0374*/ 	.word	0xffffffff


	//   ....[139]....
        /*0378*/ 	.word	0xffffffff


	//   ....[140]....
        /*037c*/ 	.word	0xffffffff


	//   ....[141]....
        /*0380*/ 	.word	0xffffffff


	//   ....[142]....
        /*0384*/ 	.word	0xffffffff


	//   ....[143]....
        /*0388*/ 	.word	0xffffffff


	//   ....[144]....
        /*038c*/ 	.word	0xffffffff


	//   ....[145]....
        /*0390*/ 	.word	0xffffffff


	//   ....[146]....
        /*0394*/ 	.word	0xffffffff


	//   ....[147]....
        /*0398*/ 	.word	0xffffffff


	//   ....[148]....
        /*039c*/ 	.word	0xffffffff


	//   ....[149]....
        /*03a0*/ 	.word	0xffffffff


	//   ....[150]....
        /*03a4*/ 	.word	0xffffffff


	//   ....[151]....
        /*03a8*/ 	.word	0xffffffff


	//   ....[152]....
        /*03ac*/ 	.word	0xffffffff


	//   ....[153]....
        /*03b0*/ 	.word	0xffffffff


	//   ....[154]....
        /*03b4*/ 	.word	0xffffffff


	//   ....[155]....
        /*03b8*/ 	.word	0xffffffff


	//   ....[156]....
        /*03bc*/ 	.word	0xffffffff


	//   ....[157]....
        /*03c0*/ 	.word	0xffffffff


	//   ....[158]....
        /*03c4*/ 	.word	0xffffffff


	//   ....[159]....
        /*03c8*/ 	.word	0xffffffff


	//   ....[160]....
        /*03cc*/ 	.word	0xffffffff


	//   ....[161]....
        /*03d0*/ 	.word	0xffffffff


	//   ....[162]....
        /*03d4*/ 	.word	0xffffffff


	//   ....[163]....
        /*03d8*/ 	.word	0xffffffff


	//   ....[164]....
        /*03dc*/ 	.word	0xffffffff


	//   ....[165]....
        /*03e0*/ 	.word	0xffffffff


	//   ....[166]....
        /*03e4*/ 	.word	0xffffffff


	//   ....[167]....
        /*03e8*/ 	.word	0xffffffff


	//   ....[168]....
        /*03ec*/ 	.word	0xffffffff


	//   ....[169]....
        /*03f0*/ 	.word	0xffffffff


	//   ....[170]....
        /*03f4*/ 	.word	0xffffffff


	//   ....[171]....
        /*03f8*/ 	.word	0xffffffff


	//   ....[172]....
        /*03fc*/ 	.word	0xffffffff


	//   ....[173]....
        /*0400*/ 	.word	0xffffffff


	//   ....[174]....
        /*0404*/ 	.word	0xffffffff


	//   ....[175]....
        /*0408*/ 	.word	0xffffffff


	//   ....[176]....
        /*040c*/ 	.word	0xffffffff


	//   ....[177]....
        /*0410*/ 	.word	0xffffffff


	//   ....[178]....
        /*0414*/ 	.word	0xffffffff


	//   ....[179]....
        /*0418*/ 	.word	0xffffffff


	//   ....[180]....
        /*041c*/ 	.word	0xffffffff


	//   ....[181]....
        /*0420*/ 	.word	0xffffffff


	//   ....[182]....
        /*0424*/ 	.word	0xffffffff


	//   ....[183]....
        /*0428*/ 	.word	0xffffffff


	//   ....[184]....
        /*042c*/ 	.word	0xffffffff


	//   ....[185]....
        /*0430*/ 	.word	0xffffffff


	//   ....[186]....
        /*0434*/ 	.word	0xffffffff


	//   ....[187]....
        /*0438*/ 	.word	0xffffffff


	//   ....[188]....
        /*043c*/ 	.word	0xffffffff


	//   ....[189]....
        /*0440*/ 	.word	0xffffffff


	//   ....[190]....
        /*0444*/ 	.word	0xffffffff


	//   ....[191]....
        /*0448*/ 	.word	0xffffffff


	//   ....[192]....
        /*044c*/ 	.word	0xffffffff


	//   ....[193]....
        /*0450*/ 	.word	0xffffffff


	//   ....[194]....
        /*0454*/ 	.word	0xffffffff


	//   ....[195]....
        /*0458*/ 	.word	0xffffffff


	//   ....[196]....
        /*045c*/ 	.word	0xffffffff


	//   ....[197]....
        /*0460*/ 	.word	0xffffffff


	//   ....[198]....
        /*0464*/ 	.word	0xffffffff


	//   ....[199]....
        /*0468*/ 	.word	0xffffffff


	//   ....[200]....
        /*046c*/ 	.word	0xffffffff


	//   ....[201]....
        /*0470*/ 	.word	0xffffffff


	//   ....[202]....
        /*0474*/ 	.word	0xffffffff


	//   ....[203]....
        /*0478*/ 	.word	0xffffffff


	//   ....[204]....
        /*047c*/ 	.word	0xffffffff


	//   ....[205]....
        /*0480*/ 	.word	0xffffffff


	//   ....[206]....
        /*0484*/ 	.word	0xffffffff


	//   ....[207]....
        /*0488*/ 	.word	0xffffffff


	//   ....[208]....
        /*048c*/ 	.word	0xffffffff


	//   ....[209]....
        /*0490*/ 	.word	0xffffffff


	//   ....[210]....
        /*0494*/ 	.word	0xffffffff


	//   ....[211]....
        /*0498*/ 	.word	0xffffffff


	//   ....[212]....
        /*049c*/ 	.word	0xffffffff


	//   ....[213]....
        /*04a0*/ 	.word	0xffffffff


	//   ....[214]....
        /*04a4*/ 	.word	0xffffffff


	//   ....[215]....
        /*04a8*/ 	.word	0xffffffff


	//   ....[216]....
        /*04ac*/ 	.word	0xffffffff


	//   ....[217]....
        /*04b0*/ 	.word	0xffffffff


	//   ....[218]....
        /*04b4*/ 	.word	0xffffffff


	//   ....[219]....
        /*04b8*/ 	.word	0xffffffff


	//   ....[220]....
        /*04bc*/ 	.word	0xffffffff


	//   ....[221]....
        /*04c0*/ 	.word	0xffffffff


	//   ....[222]....
        /*04c4*/ 	.word	0xffffffff


	//   ....[223]....
        /*04c8*/ 	.word	0xffffffff


	//   ....[224]....
        /*04cc*/ 	.word	0xffffffff


	//   ....[225]....
        /*04d0*/ 	.word	0xffffffff


	//   ....[226]....
        /*04d4*/ 	.word	0xffffffff


	//   ....[227]....
        /*04d8*/ 	.word	0xffffffff


	//   ....[228]....
        /*04dc*/ 	.word	0xffffffff


	//   ....[229]....
        /*04e0*/ 	.word	0xffffffff


	//   ....[230]....
        /*04e4*/ 	.word	0xffffffff


	//   ....[231]....
        /*04e8*/ 	.word	0xffffffff


	//   ....[232]....
        /*04ec*/ 	.word	0xffffffff


	//   ....[233]....
        /*04f0*/ 	.word	0x0500000f


	//   ....[234]....
        /*04f4*/ 	.word	0x0500000f


	//   ....[235]....
        /*04f8*/ 	.word	0x0500000f


	//   ....[236]....
        /*04fc*/ 	.word	0x0500000f


	//   ....[237]....
        /*0500*/ 	.word	0x0500000f


	//   ....[238]....
        /*0504*/ 	.word	0x0500000f


	//   ....[239]....
        /*0508*/ 	.word	0x0500000f


	//   ....[240]....
        /*050c*/ 	.word	0x0500000f


	//   ....[241]....
        /*0510*/ 	.word	0x0500000f


	//   ....[242]....
        /*0514*/ 	.word	0x0500000f


	//   ....[243]....
        /*0518*/ 	.word	0x0500000f


	//   ....[244]....
        /*051c*/ 	.word	0x0500000f


	//   ....[245]....
        /*0520*/ 	.word	0x0500000f


	//   ....[246]....
        /*0524*/ 	.word	0x0500000f


	//   ....[247]....
        /*0528*/ 	.word	0x0500000f


	//   ....[248]....
        /*052c*/ 	.word	0x0500000f


	//   ....[249]....
        /*0530*/ 	.word	0x0500000f


	//   ....[250]....
        /*0534*/ 	.word	0x0500000f


	//   ....[251]....
        /*0538*/ 	.word	0x0500000f


	//   ....[252]....
        /*053c*/ 	.word	0x0500000f


	//   ....[253]....
        /*0540*/ 	.word	0x0500000f


	//   ....[254]....
        /*0544*/ 	.word	0x0500000f


	//   ....[255]....
        /*0548*/ 	.word	0x0500000f


	//   ....[0]....
        /*054c*/ 	.word	0x0500000f


	//   ....[1]....
        /*0550*/ 	.word	0x0500000f


	//   ....[2]....
        /*0554*/ 	.word	0x0500000f


	//   ....[3]....
        /*0558*/ 	.word	0x0500000f


	//   ....[4]....
        /*055c*/ 	.word	0x0500000f


	//   ....[5]....
        /*0560*/ 	.word	0x0500000f


	//   ....[6]....
        /*0564*/ 	.word	0x0500000f


	//   ....[7]....
        /*0568*/ 	.word	0x0500000f


	//   ....[8]....
        /*056c*/ 	.word	0x0500000f


	//   ....[9]....
        /*0570*/ 	.word	0x0500000f


	//   ....[10]....
        /*0574*/ 	.word	0x0500000f


	//   ....[11]....
        /*0578*/ 	.word	0x0500000f


	//   ....[12]....
        /*057c*/ 	.word	0x0500000f


	//   ....[13]....
        /*0580*/ 	.word	0x0500000f


	//   ....[14]....
        /*0584*/ 	.word	0x0500000f


	//   ....[15]....
        /*0588*/ 	.word	0x0500000f


	//   ....[16]....
        /*058c*/ 	.word	0x0500000f


	//   ....[17]....
        /*0590*/ 	.word	0x0500000f


	//   ....[18]....
        /*0594*/ 	.word	0x0500000f


	//   ....[19]....
        /*0598*/ 	.word	0x0500000f


	//   ....[20]....
        /*059c*/ 	.word	0x0500000f


	//   ....[21]....
        /*05a0*/ 	.word	0x0500000f


	//   ....[22]....
        /*05a4*/ 	.word	0x0500000f


	//   ....[23]....
        /*05a8*/ 	.word	0x0500000f


	//   ....[24]....
        /*05ac*/ 	.word	0x0500000f


	//   ....[25]....
        /*05b0*/ 	.word	0x0500000f


	//   ....[26]....
        /*05b4*/ 	.word	0x0500000f


	//   ....[27]....
        /*05b8*/ 	.word	0x0500000f


	//   ....[28]....
        /*05bc*/ 	.word	0x0500000f


	//   ....[29]....
        /*05c0*/ 	.word	0x0500000f


	//   ....[30]....
        /*05c4*/ 	.word	0x0500000f


	//   ....[31]....
        /*05c8*/ 	.word	0x0500000f


	//   ....[32]....
        /*05cc*/ 	.word	0x0500000f


	//   ....[33]....
        /*05d0*/ 	.word	0x0500000f


	//   ....[34]....
        /*05d4*/ 	.word	0x0500000f


	//   ....[35]....
        /*05d8*/ 	.word	0x0500000f


	//   ....[36]....
        /*05dc*/ 	.word	0x0500000f


	//   ....[37]....
        /*05e0*/ 	.word	0x0500000f


	//   ....[38]....
        /*05e4*/ 	.word	0x0500000f


	//   ....[39]....
        /*05e8*/ 	.word	0x0500000f


	//   ....[40]....
        /*05ec*/ 	.word	0x0500000f


	//   ....[41]....
        /*05f0*/ 	.word	0x0500000f


	//   ....[42]....
        /*05f4*/ 	.word	0x0500000f


	//   ....[43]....
        /*05f8*/ 	.word	0x0500000f


	//   ....[44]....
        /*05fc*/ 	.word	0x0500000f


	//   ....[45]....
        /*0600*/ 	.word	0x0500000f


	//   ....[46]....
        /*0604*/ 	.word	0x0500000f


	//   ....[47]....
        /*0608*/ 	.word	0x0500000f


	//   ....[48]....
        /*060c*/ 	.word	0x0500000f


	//   ....[49]....
        /*0610*/ 	.word	0x0500000f


	//   ....[50]....
        /*0614*/ 	.word	0x0500000f


	//   ....[51]....
        /*0618*/ 	.word	0x0500000f


	//   ....[52]....
        /*061c*/ 	.word	0x0500000f


	//   ....[53]....
        /*0620*/ 	.word	0x0500000f


	//   ....[54]....
        /*0624*/ 	.word	0x0500000f


	//   ....[55]....
        /*0628*/ 	.word	0x0500000f


	//   ....[56]....
        /*062c*/ 	.word	0x0500000f


	//   ....[57]....
        /*0630*/ 	.word	0x0500000f


	//   ....[58]....
        /*0634*/ 	.word	0x0500000f


	//   ....[59]....
        /*0638*/ 	.word	0x0500000f


	//   ....[60]....
        /*063c*/ 	.word	0x0500000f


	//   ....[61]....
        /*0640*/ 	.word	0x0500000f


	//   ....[62]....
        /*0644*/ 	.word	0x0500000f


	//   ....[63]....
        /*0648*/ 	.word	0x0500000f


	//   ....[64]....
        /*064c*/ 	.word	0x0500000f


	//   ....[65]....
        /*0650*/ 	.word	0x0500000f


	//   ....[66]....
        /*0654*/ 	.word	0x0500000f


	//   ....[67]....
        /*0658*/ 	.word	0x0500000f


	//   ....[68]....
        /*065c*/ 	.word	0x0500000f


	//   ....[69]....
        /*0660*/ 	.word	0x0500000f


	//   ....[70]....
        /*0664*/ 	.word	0x0500000f


	//   ....[71]....
        /*0668*/ 	.word	0x0500000f


	//   ....[72]....
        /*066c*/ 	.word	0x0500000f


	//   ....[73]....
        /*0670*/ 	.word	0x0500000f


	//   ....[74]....
        /*0674*/ 	.word	0x0500000f


	//   ....[75]....
        /*0678*/ 	.word	0x0500000f


	//   ....[76]....
        /*067c*/ 	.word	0x0500000f


	//   ....[77]....
        /*0680*/ 	.word	0x0500000f


	//   ....[78]....
        /*0684*/ 	.word	0x0500000f


	//   ....[79]....
        /*0688*/ 	.word	0x0500000f


	//   ....[80]....
        /*068c*/ 	.word	0x0500000f


	//   ....[81]....
        /*0690*/ 	.word	0x0500000f


	//   ....[82]....
        /*0694*/ 	.word	0x0500000f


	//   ....[83]....
        /*0698*/ 	.word	0x0500000f


	//   ....[84]....
        /*069c*/ 	.word	0x0500000f


	//   ....[85]....
        /*06a0*/ 	.word	0x0500000f


	//   ....[86]....
        /*06a4*/ 	.word	0x0500000f


	//   ....[87]....
        /*06a8*/ 	.word	0x0500000f


	//   ....[88]....
        /*06ac*/ 	.word	0x0500000f


	//   ....[89]....
        /*06b0*/ 	.word	0x0500000f


	//   ....[90]....
        /*06b4*/ 	.word	0x0500000f


	//   ....[91]....
        /*06b8*/ 	.word	0x0500000f


	//   ....[92]....
        /*06bc*/ 	.word	0x0500000f


	//   ....[93]....
        /*06c0*/ 	.word	0x0500000f


	//   ....[94]....
        /*06c4*/ 	.word	0x0500000f


	//   ....[95]....
        /*06c8*/ 	.word	0x0500000f


	//   ....[96]....
        /*06cc*/ 	.word	0x0500000f


	//   ....[97]....
        /*06d0*/ 	.word	0x0500000f


	//   ....[98]....
        /*06d4*/ 	.word	0x0500000f


	//   ....[99]....
        /*06d8*/ 	.word	0x0500000f


	//   ....[100]....
        /*06dc*/ 	.word	0x0500000f


	//   ....[101]....
        /*06e0*/ 	.word	0x0500000f


	//   ....[102]....
        /*06e4*/ 	.word	0x0500000f


	//   ....[103]....
        /*06e8*/ 	.word	0x0500000f


	//   ....[104]....
        /*06ec*/ 	.word	0x0500000f


	//   ....[105]....
        /*06f0*/ 	.word	0x0500000f


	//   ....[106]....
        /*06f4*/ 	.word	0x0500000f


	//   ....[107]....
        /*06f8*/ 	.word	0x0500000f


	//   ....[108]....
        /*06fc*/ 	.word	0x0500000f


	//   ....[109]....
        /*0700*/ 	.word	0x0500000f


	//   ....[110]....
        /*0704*/ 	.word	0x0500000f


	//   ....[111]....
        /*0708*/ 	.word	0x0500000f


	//   ....[112]....
        /*070c*/ 	.word	0x0500000f


	//   ....[113]....
        /*0710*/ 	.word	0x0500000f


	//   ....[114]....
        /*0714*/ 	.word	0x0500000f


	//   ....[115]....
        /*0718*/ 	.word	0x0500000f


	//   ....[116]....
        /*071c*/ 	.word	0x0500000f


	//   ....[117]....
        /*0720*/ 	.word	0x0500000f


	//   ....[118]....
        /*0724*/ 	.word	0x0500000f


	//   ....[119]....
        /*0728*/ 	.word	0x0500000f


	//   ....[120]....
        /*072c*/ 	.word	0x0500000f


	//   ....[121]....
        /*0730*/ 	.word	0x0500000f


	//   ....[122]....
        /*0734*/ 	.word	0x0500000f


	//   ....[123]....
        /*0738*/ 	.word	0x0500000f


	//   ....[124]....
        /*073c*/ 	.word	0x0500000f


	//   ....[125]....
        /*0740*/ 	.word	0x0500000f


	//   ....[126]....
        /*0744*/ 	.word	0x0500000f


	//   ....[127]....
        /*0748*/ 	.word	0x0500000f


	//   ....[128]....
        /*074c*/ 	.word	0x0500000f


	//   ....[129]....
        /*0750*/ 	.word	0x0500000f


	//   ....[130]....
        /*0754*/ 	.word	0x0500000f


	//   ....[131]....
        /*0758*/ 	.word	0x0500000f


	//   ....[132]....
        /*075c*/ 	.word	0x0500000f


	//   ....[133]....
        /*0760*/ 	.word	0x0500000f


	//   ....[134]....
        /*0764*/ 	.word	0x0500000f


	//   ....[135]....
        /*0768*/ 	.word	0x0500000f


	//   ....[136]....
        /*076c*/ 	.word	0x0500000f


	//   ....[137]....
        /*0770*/ 	.word	0x0500000f


	//   ....[138]....
        /*0774*/ 	.word	0x0500000f


	//   ....[139]....
        /*0778*/ 	.word	0x0500000f


	//   ....[140]....
        /*077c*/ 	.word	0x0500000f


	//   ....[141]....
        /*0780*/ 	.word	0x0500000f


	//----- nvinfo : EIATTR_COOP_GROUP_INSTR_OFFSETS
	.align		4
.L_993:
        /*0784*/ 	.byte	0x04, 0x28
        /*0786*/ 	.short	(.L_995 - .L_994)


	//   ....[0]....
.L_994:
        /*0788*/ 	.word	0x00000070


	//   ....[1]....
        /*078c*/ 	.word	0x00000140


	//   ....[2]....
        /*0790*/ 	.word	0x00000190


	//   ....[3]....
        /*0794*/ 	.word	0x000003c0


	//   ....[4]....
        /*0798*/ 	.word	0x00000520


	//   ....[5]....
        /*079c*/ 	.word	0x00000640


	//   ....[6]....
        /*07a0*/ 	.word	0x000007a0


	//   ....[7]....
        /*07a4*/ 	.word	0x00003330


	//   ....[8]....
        /*07a8*/ 	.word	0x00003340


	//   ....[9]....
        /*07ac*/ 	.word	0x000039f0


	//   ....[10]....
        /*07b0*/ 	.word	0x00003a00


	//   ....[11]....
        /*07b4*/ 	.word	0x000040b0


	//   ....[12]....
        /*07b8*/ 	.word	0x000040c0


	//   ....[13]....
        /*07bc*/ 	.word	0x00004760


	//   ....[14]....
        /*07c0*/ 	.word	0x00004770


	//   ....[15]....
        /*07c4*/ 	.word	0x00005740


	//   ....[16]....
        /*07c8*/ 	.word	0x00005750


	//   ....[17]....
        /*07cc*/ 	.word	0x00005ee0


	//   ....[18]....
        /*07d0*/ 	.word	0x00005ef0


	//   ....[19]....
        /*07d4*/ 	.word	0x00006690


	//   ....[20]....
        /*07d8*/ 	.word	0x000066a0


	//   ....[21]....
        /*07dc*/ 	.word	0x00006e40


	//   ....[22]....
        /*07e0*/ 	.word	0x00006e50


	//   ....[23]....
        /*07e4*/ 	.word	0x00007800


	//   ....[24]....
        /*07e8*/ 	.word	0x00007810


	//   ....[25]....
        /*07ec*/ 	.word	0x00007920


	//   ....[26]....
        /*07f0*/ 	.word	0x00007930


	//   ....[27]....
        /*07f4*/ 	.word	0x00007a50


	//   ....[28]....
        /*07f8*/ 	.word	0x00007a60


	//   ....[29]....
        /*07fc*/ 	.word	0x00007b80


	//   ....[30]....
        /*0800*/ 	.word	0x00007b90


	//   ....[31]....
        /*0804*/ 	.word	0x00007f30


	//   ....[32]....
        /*0808*/ 	.word	0x00007f50


	//   ....[33]....
        /*080c*/ 	.word	0x00008030


	//   ....[34]....
        /*0810*/ 	.word	0x00008050


	//   ....[35]....
        /*0814*/ 	.word	0x00008130


	//   ....[36]....
        /*0818*/ 	.word	0x00008150


	//   ....[37]....
        /*081c*/ 	.word	0x00008230


	//   ....[38]....
        /*0820*/ 	.word	0x00008250


	//   ....[39]....
        /*0824*/ 	.word	0x00008b90


	//   ....[40]....
        /*0828*/ 	.word	0x00009270


	//   ....[41]....
        /*082c*/ 	.word	0x00009280


	//   ....[42]....
        /*0830*/ 	.word	0x00009290


	//   ....[43]....
        /*0834*/ 	.word	0x000092a0


	//   ....[44]....
        /*0838*/ 	.word	0x000095e0


	//   ....[45]....
        /*083c*/ 	.word	0x000095f0


	//   ....[46]....
        /*0840*/ 	.word	0x00009600


	//   ....[47]....
        /*0844*/ 	.word	0x00009610


	//   ....[48]....
        /*0848*/ 	.word	0x00009910


	//   ....[49]....
        /*084c*/ 	.word	0x00009920


	//   ....[50]....
        /*0850*/ 	.word	0x00009930


	//   ....[51]....
        /*0854*/ 	.word	0x00009940


	//   ....[52]....
        /*0858*/ 	.word	0x00009c40


	//   ....[53]....
        /*085c*/ 	.word	0x00009c50


	//   ....[54]....
        /*0860*/ 	.word	0x00009c60


	//   ....[55]....
        /*0864*/ 	.word	0x00009c70


	//   ....[56]....
        /*0868*/ 	.word	0x0000b940


	//   ....[57]....
        /*086c*/ 	.word	0x0000b960


	//   ....[58]....
        /*0870*/ 	.word	0x0000b970


	//   ....[59]....
        /*0874*/ 	.word	0x0000b980


	//   ....[60]....
        /*0878*/ 	.word	0x0000ba90


	//   ....[61]....
        /*087c*/ 	.word	0x0000bab0


	//   ....[62]....
        /*0880*/ 	.word	0x0000bb60


	//   ....[63]....
        /*0884*/ 	.word	0x0000bba0


	//   ....[64]....
        /*0888*/ 	.word	0x0000be70


	//   ....[65]....
        /*088c*/ 	.word	0x0000be90


	//   ....[66]....
        /*0890*/ 	.word	0x0000beb0


	//   ....[67]....
        /*0894*/ 	.word	0x0000bec0


	//   ....[68]....
        /*0898*/ 	.word	0x0000bff0


	//   ....[69]....
        /*089c*/ 	.word	0x0000c020


	//   ....[70]....
        /*08a0*/ 	.word	0x0000c060


	//   ....[71]....
        /*08a4*/ 	.word	0x0000c0a0


	//   ....[72]....
        /*08a8*/ 	.word	0x0000e3b0


	//   ....[73]....
        /*08ac*/ 	.word	0x0000e5e0


	//   ....[74]....
        /*08b0*/ 	.word	0x0000f620


	//   ....[75]....
        /*08b4*/ 	.word	0x0000fa90


	//   ....[76]....
        /*08b8*/ 	.word	0x00010030


	//   ....[77]....
        /*08bc*/ 	.word	0x000100a0


	//   ....[78]....
        /*08c0*/ 	.word	0x00011af0


	//   ....[79]....
        /*08c4*/ 	.word	0x00011d10


	//   ....[80]....
        /*08c8*/ 	.word	0x000128d0


	//   ....[81]....
        /*08cc*/ 	.word	0x000129d0


	//   ....[82]....
        /*08d0*/ 	.word	0x000131e0


	//   ....[83]....
        /*08d4*/ 	.word	0x00013260


	//   ....[84]....
        /*08d8*/ 	.word	0x00015410


	//   ....[85]....
        /*08dc*/ 	.word	0x00015420


	//   ....[86]....
        /*08e0*/ 	.word	0x00015450


	//   ....[87]....
        /*08e4*/ 	.word	0x00015460


	//   ....[88]....
        /*08e8*/ 	.word	0x00017370


	//   ....[89]....
        /*08ec*/ 	.word	0x00017590


	//   ....[90]....
        /*08f0*/ 	.word	0x00018150


	//   ....[91]....
        /*08f4*/ 	.word	0x00018250


	//   ....[92]....
        /*08f8*/ 	.word	0x00018a60


	//   ....[93]....
        /*08fc*/ 	.word	0x00018ae0


	//   ....[94]....
        /*0900*/ 	.word	0x00019ce0


	//   ....[95]....
        /*0904*/ 	.word	0x00019d30


	//   ....[96]....
        /*0908*/ 	.word	0x0001a040


	//   ....[97]....
        /*090c*/ 	.word	0x0001a050


	//   ....[98]....
        /*0910*/ 	.word	0x0001b130


	//   ....[99]....
        /*0914*/ 	.word	0x0001b170


	//   ....[100]....
        /*0918*/ 	.word	0x0001b1b0


	//   ....[101]....
        /*091c*/ 	.word	0x0001b1e0


	//   ....[102]....
        /*0920*/ 	.word	0x0001b780


	//   ....[103]....
        /*0924*/ 	.word	0x0001b7b0


	//   ....[104]....
        /*0928*/ 	.word	0x0001b870


	//   ....[105]....
        /*092c*/ 	.word	0x0001b890


	//   ....[106]....
        /*0930*/ 	.word	0x0001b950


	//   ....[107]....
        /*0934*/ 	.word	0x0001b970


	//   ....[108]....
        /*0938*/ 	.word	0x0001ba40


	//   ....[109]....
        /*093c*/ 	.word	0x0001ba60


	//   ....[110]....
        /*0940*/ 	.word	0x0001c230


	//   ....[111]....
        /*0944*/ 	.word	0x0001c240


	//   ....[112]....
        /*0948*/ 	.word	0x0001c350


	//   ....[113]....
        /*094c*/ 	.word	0x0001c360


	//   ....[114]....
        /*0950*/ 	.word	0x0001c470


	//   ....[115]....
        /*0954*/ 	.word	0x0001c480


	//   ....[116]....
        /*0958*/ 	.word	0x0001c590


	//   ....[117]....
        /*095c*/ 	.word	0x0001c5a0


	//   ....[118]....
        /*0960*/ 	.word	0x0001c710


	//   ....[119]....
        /*0964*/ 	.word	0x0001c8c0


	//   ....[120]....
        /*0968*/ 	.word	0x0001c8f0


	//   ....[121]....
        /*096c*/ 	.word	0x0001c920


	//   ....[122]....
        /*0970*/ 	.word	0x0001c950


	//   ....[123]....
        /*0974*/ 	.word	0x0001c980


	//   ....[124]....
        /*0978*/ 	.word	0x0001c9b0


	//   ....[125]....
        /*097c*/ 	.word	0x0001cb20


	//   ....[126]....
        /*0980*/ 	.word	0x0001cb50


	//   ....[127]....
        /*0984*/ 	.word	0x0001cb80


	//   ....[128]....
        /*0988*/ 	.word	0x0001cbb0


	//   ....[129]....
        /*098c*/ 	.word	0x0001cbe0


	//   ....[130]....
        /*0990*/ 	.word	0x0001cc10


	//   ....[131]....
        /*0994*/ 	.word	0x0001cca0


	//   ....[132]....
        /*0998*/ 	.word	0x0001cd00


	//   ....[133]....
        /*099c*/ 	.word	0x0001cd90


	//   ....[134]....
        /*09a0*/ 	.word	0x0001de10


	//   ....[135]....
        /*09a4*/ 	.word	0x0001fe10


	//   ....[136]....
        /*09a8*/ 	.word	0x0001fe30


	//   ....[137]....
        /*09ac*/ 	.word	0x0001fed0


	//   ....[138]....
        /*09b0*/ 	.word	0x0001fef0


	//   ....[139]....
        /*09b4*/ 	.word	0x0001ff80


	//   ....[140]....
        /*09b8*/ 	.word	0x0001ffa0


	//   ....[141]....
        /*09bc*/ 	.word	0x00020030


	//   ....[142]....
        /*09c0*/ 	.word	0x00020050


	//   ....[143]....
        /*09c4*/ 	.word	0x000200e0


	//   ....[144]....
        /*09c8*/ 	.word	0x00020100


	//   ....[145]....
        /*09cc*/ 	.word	0x00020190


	//   ....[146]....
        /*09d0*/ 	.word	0x000201b0


	//   ....[147]....
        /*09d4*/ 	.word	0x00020240


	//   ....[148]....
        /*09d8*/ 	.word	0x00020260


	//   ....[149]....
        /*09dc*/ 	.word	0x00020270


	//   ....[150]....
        /*09e0*/ 	.word	0x000202f0


	//   ....[151]....
        /*09e4*/ 	.word	0x00020a70


	//   ....[152]....
        /*09e8*/ 	.word	0x00020aa0


	//   ....[153]....
        /*09ec*/ 	.word	0x00020ad0


	//   ....[154]....
        /*09f0*/ 	.word	0x00020b40


	//   ....[155]....
        /*09f4*/ 	.word	0x00020b60


	//   ....[156]....
        /*09f8*/ 	.word	0x00020be0


	//   ....[157]....
        /*09fc*/ 	.word	0x00020c00


	//   ....[158]....
        /*0a00*/ 	.word	0x00020c80


	//   ....[159]....
        /*0a04*/ 	.word	0x00020ca0


	//   ....[160]....
        /*0a08*/ 	.word	0x00020d20


	//   ....[161]....
        /*0a0c*/ 	.word	0x00020d40


	//   ....[162]....
        /*0a10*/ 	.word	0x00020dc0


	//   ....[163]....
        /*0a14*/ 	.word	0x00020de0


	//   ....[164]....
        /*0a18*/ 	.word	0x00020e60


	//   ....[165]....
        /*0a1c*/ 	.word	0x00020e70


	//   ....[166]....
        /*0a20*/ 	.word	0x00020e80


	//   ....[167]....
        /*0a24*/ 	.word	0x00021630


	//   ....[168]....
        /*0a28*/ 	.word	0x00021660


	//   ....[169]....
        /*0a2c*/ 	.word	0x000216c0


	//   ....[170]....
        /*0a30*/ 	.word	0x000216d0


	//   ....[171]....
        /*0a34*/ 	.word	0x00021720


	//   ....[172]....
        /*0a38*/ 	.word	0x00021730


	//   ....[173]....
        /*0a3c*/ 	.word	0x00021780


	//   ....[174]....
        /*0a40*/ 	.word	0x00021790


	//   ....[175]....
        /*0a44*/ 	.word	0x000217e0


	//   ....[176]....
        /*0a48*/ 	.word	0x000217f0


	//   ....[177]....
        /*0a4c*/ 	.word	0x00021840


	//   ....[178]....
        /*0a50*/ 	.word	0x00021850


	//   ....[179]....
        /*0a54*/ 	.word	0x000218a0


	//   ....[180]....
        /*0a58*/ 	.word	0x000218b0


	//   ....[181]....
        /*0a5c*/ 	.word	0x000218c0


	//   ....[182]....
        /*0a60*/ 	.word	0x00021910


	//   ....[183]....
        /*0a64*/ 	.word	0x00021b70


	//   ....[184]....
        /*0a68*/ 	.word	0x00021b90


	//   ....[185]....
        /*0a6c*/ 	.word	0x00021c10


	//   ....[186]....
        /*0a70*/ 	.word	0x00021c20


	//   ....[187]....
        /*0a74*/ 	.word	0x00021c90


	//   ....[188]....
        /*0a78*/ 	.word	0x00021ca0


	//   ....[189]....
        /*0a7c*/ 	.word	0x00021d10


	//   ....[190]....
        /*0a80*/ 	.word	0x00021d20


	//   ....[191]....
        /*0a84*/ 	.word	0x00021d90


	//   ....[192]....
        /*0a88*/ 	.word	0x00021da0


	//   ....[193]....
        /*0a8c*/ 	.word	0x00021e10


	//   ....[194]....
        /*0a90*/ 	.word	0x00021e20


	//   ....[195]....
        /*0a94*/ 	.word	0x00021e90


	//   ....[196]....
        /*0a98*/ 	.word	0x00021ea0


	//   ....[197]....
        /*0a9c*/ 	.word	0x00021eb0


	//   ....[198]....
        /*0aa0*/ 	.word	0x00021f20


	//   ....[199]....
        /*0aa4*/ 	.word	0x00022480


	//   ....[200]....
        /*0aa8*/ 	.word	0x000224c0


	//   ....[201]....
        /*0aac*/ 	.word	0x000224f0


	//   ....[202]....
        /*0ab0*/ 	.word	0x00022520


	//   ....[203]....
        /*0ab4*/ 	.word	0x00022530


	//   ....[204]....
        /*0ab8*/ 	.word	0x00022550


	//   ....[205]....
        /*0abc*/ 	.word	0x000225c0


	//   ....[206]....
        /*0ac0*/ 	.word	0x000225e0


	//   ....[207]....
        /*0ac4*/ 	.word	0x00022640


	//   ....[208]....
        /*0ac8*/ 	.word	0x00022660


	//   ....[209]....
        /*0acc*/ 	.word	0x000226c0


	//   ....[210]....
        /*0ad0*/ 	.word	0x000226e0


	//   ....[211]....
        /*0ad4*/ 	.word	0x00022740


	//   ....[212]....
        /*0ad8*/ 	.word	0x00022760


	//   ....[213]....
        /*0adc*/ 	.word	0x000227b0


	//   ....[214]....
        /*0ae0*/ 	.word	0x000227d0


	//   ....[215]....
        /*0ae4*/ 	.word	0x00022bd0


	//   ....[216]....
        /*0ae8*/ 	.word	0x00022c00


	//   ....[217]....
        /*0aec*/ 	.word	0x00022c30


	//   ....[218]....
        /*0af0*/ 	.word	0x00022c60


	//   ....[219]....
        /*0af4*/ 	.word	0x00022c90


	//   ....[220]....
        /*0af8*/ 	.word	0x00022cc0


	//   ....[221]....
        /*0afc*/ 	.word	0x00022cf0


	//   ....[222]....
        /*0b00*/ 	.word	0x00022d20


	//   ....[223]....
        /*0b04*/ 	.word	0x00022ea0


	//   ....[224]....
        /*0b08*/ 	.word	0x00022ed0


	//   ....[225]....
        /*0b0c*/ 	.word	0x00022f00


	//   ....[226]....
        /*0b10*/ 	.word	0x00022f30


	//   ....[227]....
        /*0b14*/ 	.word	0x00022f60


	//   ....[228]....
        /*0b18*/ 	.word	0x00022f90


	//   ....[229]....
        /*0b1c*/ 	.word	0x00023050


	//   ....[230]....
        /*0b20*/ 	.word	0x00023070


	//   ....[231]....
        /*0b24*/ 	.word	0x000230e0


	//   ....[232]....
        /*0b28*/ 	.word	0x00023780


	//   ....[233]....
        /*0b2c*/ 	.word	0x00023aa0


	//   ....[234]....
        /*0b30*/ 	.word	0x00023b30


	//   ....[235]....
        /*0b34*/ 	.word	0x00023bd0


	//   ....[236]....
        /*0b38*/ 	.word	0x00023c60


	//   ....[237]....
        /*0b3c*/ 	.word	0x00023d00


	//   ....[238]....
        /*0b40*/ 	.word	0x00023d90


	//   ....[239]....
        /*0b44*/ 	.word	0x00023e30


	//   ....[240]....
        /*0b48*/ 	.word	0x00023ec0


	//   ....[241]....
        /*0b4c*/ 	.word	0x00023fb0


	//   ....[242]....
        /*0b50*/ 	.word	0x00024040


	//   ....[243]....
        /*0b54*/ 	.word	0x000240e0


	//   ....[244]....
        /*0b58*/ 	.word	0x00024170


	//   ....[245]....
        /*0b5c*/ 	.word	0x00024210


	//   ....[246]....
        /*0b60*/ 	.word	0x000242a0


	//   ....[247]....
        /*0b64*/ 	.word	0x00024330


	//   ....[248]....
        /*0b68*/ 	.word	0x000243c0


	//   ....[249]....
        /*0b6c*/ 	.word	0x000244b0


	//   ....[250]....
        /*0b70*/ 	.word	0x00024540


	//   ....[251]....
        /*0b74*/ 	.word	0x000245d0


	//   ....[252]....
        /*0b78*/ 	.word	0x00024660


	//   ....[253]....
        /*0b7c*/ 	.word	0x000246f0


	//   ....[254]....
        /*0b80*/ 	.word	0x00024780


	//   ....[255]....
        /*0b84*/ 	.word	0x00024810


	//   ....[0]....
        /*0b88*/ 	.word	0x000248a0


	//   ....[1]....
        /*0b8c*/ 	.word	0x00024980


	//   ....[2]....
        /*0b90*/ 	.word	0x00024a30


	//   ....[3]....
        /*0b94*/ 	.word	0x00024ac0


	//   ....[4]....
        /*0b98*/ 	.word	0x00024b10


	//   ....[5]....
        /*0b9c*/ 	.word	0x00024b60


	//   ....[6]....
        /*0ba0*/ 	.word	0x00024bf0


	//   ....[7]....
        /*0ba4*/ 	.word	0x00024c80


	//   ....[8]....
        /*0ba8*/ 	.word	0x00024cd0


	//   ....[9]....
        /*0bac*/ 	.word	0x00024d20


	//   ....[10]....
        /*0bb0*/ 	.word	0x00024db0


	//   ....[11]....
        /*0bb4*/ 	.word	0x00024e40


	//   ....[12]....
        /*0bb8*/ 	.word	0x00024e90


	//   ....[13]....
        /*0bbc*/ 	.word	0x00024ee0


	//   ....[14]....
        /*0bc0*/ 	.word	0x00024f70


	//   ....[15]....
        /*0bc4*/ 	.word	0x00025000


	//   ....[16]....
        /*0bc8*/ 	.word	0x00025050


	//   ....[17]....
        /*0bcc*/ 	.word	0x000250a0


	//   ....[18]....
        /*0bd0*/ 	.word	0x00025190


	//   ....[19]....
        /*0bd4*/ 	.word	0x00025240


	//   ....[20]....
        /*0bd8*/ 	.word	0x000252c0


	//   ....[21]....
        /*0bdc*/ 	.word	0x00025360


	//   ....[22]....
        /*0be0*/ 	.word	0x000253f0


	//   ....[23]....
        /*0be4*/ 	.word	0x000254b0


	//   ....[24]....
        /*0be8*/ 	.word	0x00025530


	//   ....[25]....
        /*0bec*/ 	.word	0x00025580


	//   ....[26]....
        /*0bf0*/ 	.word	0x00025720


	//   ....[27]....
        /*0bf4*/ 	.word	0x000257c0


	//   ....[28]....
        /*0bf8*/ 	.word	0x00025840


	//   ....[29]....
        /*0bfc*/ 	.word	0x000258e0


	//   ....[30]....
        /*0c00*/ 	.word	0x00025980


	//   ....[31]....
        /*0c04*/ 	.word	0x00025a60


	//   ....[32]....
        /*0c08*/ 	.word	0x00025ab0


	//   ....[33]....
        /*0c0c*/ 	.word	0x00025b10


	//   ....[34]....
        /*0c10*/ 	.word	0x00025f60


	//   ....[35]....
        /*0c14*/ 	.word	0x00025fb0


	//   ....[36]....
        /*0c18*/ 	.word	0x00026040


	//   ....[37]....
        /*0c1c*/ 	.word	0x000260d0


	//   ....[38]....
        /*0c20*/ 	.word	0x00026160


	//   ....[39]....
        /*0c24*/ 	.word	0x000261f0


	//   ....[40]....
        /*0c28*/ 	.word	0x00026280


	//   ....[41]....
        /*0c2c*/ 	.word	0x00026310


	//   ....[42]....
        /*0c30*/ 	.word	0x000263d0


	//   ....[43]....
        /*0c34*/ 	.word	0x000266b0


	//   ....[44]....
        /*0c38*/ 	.word	0x000267a0


	//   ....[45]....
        /*0c3c*/ 	.word	0x00026840


	//   ....[46]....
        /*0c40*/ 	.word	0x000268a0


	//   ....[47]....
        /*0c44*/ 	.word	0x000269a0


	//   ....[48]....
        /*0c48*/ 	.word	0x00026a10


	//   ....[49]....
        /*0c4c*/ 	.word	0x00026b10


	//   ....[50]....
        /*0c50*/ 	.word	0x00026b80


	//   ....[51]....
        /*0c54*/ 	.word	0x00026c80


	//   ....[52]....
        /*0c58*/ 	.word	0x00026cf0


	//   ....[53]....
        /*0c5c*/ 	.word	0x00026df0


	//   ....[54]....
        /*0c60*/ 	.word	0x00026e60


	//   ....[55]....
        /*0c64*/ 	.word	0x00026f60


	//   ....[56]....
        /*0c68*/ 	.word	0x00026fd0


	//   ....[57]....
        /*0c6c*/ 	.word	0x000270d0


	//   ....[58]....
        /*0c70*/ 	.word	0x00027140


	//   ....[59]....
        /*0c74*/ 	.word	0x00027220


	//   ....[60]....
        /*0c78*/ 	.word	0x00027310


	//   ....[61]....
        /*0c7c*/ 	.word	0x00027380


	//   ....[62]....
        /*0c80*/ 	.word	0x000273e0


	//   ....[63]....
        /*0c84*/ 	.word	0x000274c0


	//   ....[64]....
        /*0c88*/ 	.word	0x00027520


	//   ....[65]....
        /*0c8c*/ 	.word	0x00027610


	//   ....[66]....
        /*0c90*/ 	.word	0x00027670


	//   ....[67]....
        /*0c94*/ 	.word	0x00027760


	//   ....[68]....
        /*0c98*/ 	.word	0x000277c0


	//   ....[69]....
        /*0c9c*/ 	.word	0x000278b0


	//   ....[70]....
        /*0ca0*/ 	.word	0x00027910


	//   ....[71]....
        /*0ca4*/ 	.word	0x00027a00


	//   ....[72]....
        /*0ca8*/ 	.word	0x00027a60


	//   ....[73]....
        /*0cac*/ 	.word	0x00027b50


	//   ....[74]....
        /*0cb0*/ 	.word	0x00027bb0


	//   ....[75]....
        /*0cb4*/ 	.word	0x00027c90


	//   ....[76]....
        /*0cb8*/ 	.word	0x00027dc0


	//   ....[77]....
        /*0cbc*/ 	.word	0x00027e60


	//   ....[78]....
        /*0cc0*/ 	.word	0x00027ed0


	//   ....[79]....
        /*0cc4*/ 	.word	0x00027f90


	//   ....[80]....
        /*0cc8*/ 	.word	0x00027ff0


	//   ....[81]....
        /*0ccc*/ 	.word	0x000280b0


	//   ....[82]....
        /*0cd0*/ 	.word	0x00028110


	//   ....[83]....
        /*0cd4*/ 	.word	0x000281d0


	//   ....[84]....
        /*0cd8*/ 	.word	0x00028230


	//   ....[85]....
        /*0cdc*/ 	.word	0x000282f0


	//   ....[86]....
        /*0ce0*/ 	.word	0x00028350


	//   ....[87]....
        /*0ce4*/ 	.word	0x00028410


	//   ....[88]....
        /*0ce8*/ 	.word	0x00028470


	//   ....[89]....
        /*0cec*/ 	.word	0x00028530


	//   ....[90]....
        /*0cf0*/ 	.word	0x00028590


	//   ....[91]....
        /*0cf4*/ 	.word	0x00028650


	//   ....[92]....
        /*0cf8*/ 	.word	0x00028740


	//   ....[93]....
        /*0cfc*/ 	.word	0x000287e0


	//   ....[94]....
        /*0d00*/ 	.word	0x00028840


	//   ....[95]....
        /*0d04*/ 	.word	0x00028920


	//   ....[96]....
        /*0d08*/ 	.word	0x00028980


	//   ....[97]....
        /*0d0c*/ 	.word	0x00028a60


	//   ....[98]....
        /*0d10*/ 	.word	0x00028ac0


	//   ....[99]....
        /*0d14*/ 	.word	0x00028ba0


	//   ....[100]....
        /*0d18*/ 	.word	0x00028c00


	//   ....[101]....
        /*0d1c*/ 	.word	0x00028ce0


	//   ....[102]....
        /*0d20*/ 	.word	0x00028d40


	//   ....[103]....
        /*0d24*/ 	.word	0x00028e20


	//   ....[104]....
        /*0d28*/ 	.word	0x00028e80


	//   ....[105]....
        /*0d2c*/ 	.word	0x00028f60


	//   ....[106]....
        /*0d30*/ 	.word	0x00028fc0


	//   ....[107]....
        /*0d34*/ 	.word	0x00029090


	//   ....[108]....
        /*0d38*/ 	.word	0x000291c0


	//   ....[109]....
        /*0d3c*/ 	.word	0x00029270


	//   ....[110]....
        /*0d40*/ 	.word	0x00029320


	//   ....[111]....
        /*0d44*/ 	.word	0x000293f0


	//   ....[112]....
        /*0d48*/ 	.word	0x00029450


	//   ....[113]....
        /*0d4c*/ 	.word	0x00029530


	//   ....[114]....
        /*0d50*/ 	.word	0x00029590


	//   ....[115]....
        /*0d54*/ 	.word	0x00029660


	//   ....[116]....
        /*0d58*/ 	.word	0x000296c0


	//   ....[117]....
        /*0d5c*/ 	.word	0x00029790


	//   ....[118]....
        /*0d60*/ 	.word	0x000297f0


	//   ....[119]....
        /*0d64*/ 	.word	0x000298d0


	//   ....[120]....
        /*0d68*/ 	.word	0x00029930


	//   ....[121]....
        /*0d6c*/ 	.word	0x00029a00


	//   ....[122]....
        /*0d70*/ 	.word	0x00029a60


	//   ....[123]....
        /*0d74*/ 	.word	0x00029b20


	//   ....[124]....
        /*0d78*/ 	.word	0x00029bb0


	//   ....[125]....
        /*0d7c*/ 	.word	0x00029c50


	//   ....[126]....
        /*0d80*/ 	.word	0x00029d70


	//   ....[127]....
        /*0d84*/ 	.word	0x00029de0


	//   ....[128]....
        /*0d88*/ 	.word	0x00029e50


	//   ....[129]....
        /*0d8c*/ 	.word	0x00029ec0


	//   ....[130]....
        /*0d90*/ 	.word	0x00029f30


	//   ....[131]....
        /*0d94*/ 	.word	0x00029fb0


	//   ....[132]....
        /*0d98*/ 	.word	0x0002a040


	//   ....[133]....
        /*0d9c*/ 	.word	0x0002a0d0


	//   ....[134]....
        /*0da0*/ 	.word	0x0002a140


	//   ....[135]....
        /*0da4*/ 	.word	0x0002a1b0


	//   ....[136]....
        /*0da8*/ 	.word	0x0002a220


	//   ....[137]....
        /*0dac*/ 	.word	0x0002a2a0


	//   ....[138]....
        /*0db0*/ 	.word	0x0002a310


	//   ....[139]....
        /*0db4*/ 	.word	0x0002a3b0


	//   ....[140]....
        /*0db8*/ 	.word	0x0002a440


	//   ....[141]....
        /*0dbc*/ 	.word	0x0002a560


	//----- nvinfo : EIATTR_REG_RECONFIG
	.align		4
.L_995:
        /*0dc0*/ 	.byte	0x01, 0x54
	.zero		2


	//----- nvinfo : EIATTR_SYSCALL_OFFSETS
	.align		4
        /*0dc4*/ 	.byte	0x04, 0x46
        /*0dc6*/ 	.short	(.L_997 - .L_996)


	//   ....[0]....
.L_996:
        /*0dc8*/ 	.word	0x00001c60


	//   ....[1]....
        /*0dcc*/ 	.word	0x00001db0


	//   ....[2]....
        /*0dd0*/ 	.word	0x00008d30


	//   ....[3]....
        /*0dd4*/ 	.word	0x00009030


	//   ....[4]....
        /*0dd8*/ 	.word	0x0001f4c0


	//   ....[5]....
        /*0ddc*/ 	.word	0x0001f610


	//   ....[6]....
        /*0de0*/ 	.word	0x0001f700


	//   ....[7]....
        /*0de4*/ 	.word	0x000206d0


	//----- nvinfo : EIATTR_MBARRIER_INSTR_OFFSETS
	.align		4
.L_997:
        /*0de8*/ 	.byte	0x04, 0x39
        /*0dea*/ 	.short	(.L_999 - .L_998)


	//   ....[0]....
.L_998:
        /*0dec*/ 	.word	0x00000270
        /*0df0*/ 	.word	0x000000ff
        /*0df4*/ 	.word	0x00028800
        /*0df8*/ 	.short	0x0100
        /*0dfa*/ 	.byte	0x08
	.zero		1


	//   ....[1]....
        /*0dfc*/ 	.word	0x00000280
        /*0e00*/ 	.word	0x000000ff
        /*0e04*/ 	.word	0x00028820
        /*0e08*/ 	.short	0x0100
        /*0e0a*/ 	.byte	0x08
	.zero		1


	//   ....[2]....
        /*0e0c*/ 	.word	0x00000370
        /*0e10*/ 	.word	0x000000ff
        /*0e14*/ 	.word	0x00028830
        /*0e18*/ 	.short	0x0100
        /*0e1a*/ 	.byte	0x08
	.zero		1


	//   ....[3]....
        /*0e1c*/ 	.word	0x00000380
        /*0e20*/ 	.word	0x000000ff
        /*0e24*/ 	.word	0x00028840
        /*0e28*/ 	.short	0x0100
        /*0e2a*/ 	.byte	0x08
	.zero		1


	//   ....[4]....
        /*0e2c*/ 	.word	0x00000390
        /*0e30*/ 	.word	0x000000ff
        /*0e34*/ 	.word	0x00028838
        /*0e38*/ 	.short	0x0100
        /*0e3a*/ 	.byte	0x08
	.zero		1


	//   ....[5]....
        /*0e3c*/ 	.word	0x000003a0
        /*0e40*/ 	.word	0x000000ff
        /*0e44*/ 	.word	0x00028848
        /*0e48*/ 	.short	0x0100
        /*0e4a*/ 	.byte	0x08
	.zero		1


	//   ....[6]....
        /*0e4c*/ 	.word	0x000004d0
        /*0e50*/ 	.word	0x000000ff
        /*0e54*/ 	.word	0x00028850
        /*0e58*/ 	.short	0x0100
        /*0e5a*/ 	.byte	0x08
	.zero		1


	//   ....[7]....
        /*0e5c*/ 	.word	0x000004e0
        /*0e60*/ 	.word	0x000000ff
        /*0e64*/ 	.word	0x00028860
        /*0e68*/ 	.short	0x0100
        /*0e6a*/ 	.byte	0x08
	.zero		1


	//   ....[8]....
        /*0e6c*/ 	.word	0x000004f0
        /*0e70*/ 	.word	0x000000ff
        /*0e74*/ 	.word	0x00028858
        /*0e78*/ 	.short	0x0100
        /*0e7a*/ 	.byte	0x08
	.zero		1


	//   ....[9]....
        /*0e7c*/ 	.word	0x00000500
        /*0e80*/ 	.word	0x000000ff
        /*0e84*/ 	.word	0x00028868
        /*0e88*/ 	.short	0x0100
        /*0e8a*/ 	.byte	0x08
	.zero		1


	//   ....[10]....
        /*0e8c*/ 	.word	0x000005f0
        /*0e90*/ 	.word	0x000000ff
        /*0e94*/ 	.word	0x00028870
        /*0e98*/ 	.short	0x0100
        /*0e9a*/ 	.byte	0x06
	.zero		1


	//   ....[11]....
        /*0e9c*/ 	.word	0x00000600
        /*0ea0*/ 	.word	0x000000ff
        /*0ea4*/ 	.word	0x00028880
        /*0ea8*/ 	.short	0x0100
        /*0eaa*/ 	.byte	0x06
	.zero		1


	//   ....[12]....
        /*0eac*/ 	.word	0x00000610
        /*0eb0*/ 	.word	0x000000ff
        /*0eb4*/ 	.word	0x00028878
        /*0eb8*/ 	.short	0x0100
        /*0eba*/ 	.byte	0x06
	.zero		1


	//   ....[13]....
        /*0ebc*/ 	.word	0x00000620
        /*0ec0*/ 	.word	0x000000ff
        /*0ec4*/ 	.word	0x00028888
        /*0ec8*/ 	.short	0x0100
        /*0eca*/ 	.byte	0x06
	.zero		1


	//   ....[14]....
        /*0ecc*/ 	.word	0x00000750
        /*0ed0*/ 	.word	0x000000ff
        /*0ed4*/ 	.word	0x00028890
        /*0ed8*/ 	.short	0x0100
        /*0eda*/ 	.byte	0x08
	.zero		1


	//   ....[15]....
        /*0edc*/ 	.word	0x00000760
        /*0ee0*/ 	.word	0x000000ff
        /*0ee4*/ 	.word	0x000288a0
        /*0ee8*/ 	.short	0x0100
        /*0eea*/ 	.byte	0x08
	.zero		1


	//   ....[16]....
        /*0eec*/ 	.word	0x00000770
        /*0ef0*/ 	.word	0x000000ff
        /*0ef4*/ 	.word	0x00028898
        /*0ef8*/ 	.short	0x0100
        /*0efa*/ 	.byte	0x08
	.zero		1


	//   ....[17]....
        /*0efc*/ 	.word	0x00000780
        /*0f00*/ 	.word	0x000000ff
        /*0f04*/ 	.word	0x000288a8
        /*0f08*/ 	.short	0x0100
        /*0f0a*/ 	.byte	0x08
	.zero		1


	//   ....[18]....
        /*0f0c*/ 	.word	0x000008b0
        /*0f10*/ 	.word	0x000000ff
        /*0f14*/ 	.word	0x000288b0
        /*0f18*/ 	.short	0x0100
        /*0f1a*/ 	.byte	0x08
	.zero		1


	//   ....[19]....
        /*0f1c*/ 	.word	0x000008c0
        /*0f20*/ 	.word	0x000000ff
        /*0f24*/ 	.word	0x000288c0
        /*0f28*/ 	.short	0x0100
        /*0f2a*/ 	.byte	0x08
	.zero		1


	//   ....[20]....
        /*0f2c*/ 	.word	0x000008d0
        /*0f30*/ 	.word	0x000000ff
        /*0f34*/ 	.word	0x000288b8
        /*0f38*/ 	.short	0x0100
        /*0f3a*/ 	.byte	0x08
	.zero		1


	//   ....[21]....
        /*0f3c*/ 	.word	0x000008e0
        /*0f40*/ 	.word	0x000000ff
        /*0f44*/ 	.word	0x000288c8
        /*0f48*/ 	.short	0x0100
        /*0f4a*/ 	.byte	0x08
	.zero		1


	//   ....[22]....
        /*0f4c*/ 	.word	0x000032e0
        /*0f50*/ 	.word	0x0000005b
        /*0f54*/ 	.word	0x00028890
        /*0f58*/ 	.short	0x010a
        /*0f5a*/ 	.byte	0x3f
	.zero		1


	//   ....[23]....
        /*0f5c*/ 	.word	0x000056e0
        /*0f60*/ 	.word	0x0000005b
        /*0f64*/ 	.word	0x00028890
        /*0f68*/ 	.short	0x010a
        /*0f6a*/ 	.byte	0x3f
	.zero		1


	//   ....[24]....
        /*0f6c*/ 	.word	0x00007640
        /*0f70*/ 	.word	0x0000005b
        /*0f74*/ 	.word	0x00028890
        /*0f78*/ 	.short	0x010a
        /*0f7a*/ 	.byte	0x3f
	.zero		1


	//   ....[25]....
        /*0f7c*/ 	.word	0x00007d60
        /*0f80*/ 	.word	0x0000000b
        /*0f84*/ 	.word	0x00000000
        /*0f88*/ 	.short	0x0101
        /*0f8a*/ 	.byte	0x3f
	.zero		1


	//   ....[26]....
        /*0f8c*/ 	.word	0x00007da0
        /*0f90*/ 	.word	0x0000005b
        /*0f94*/ 	.word	0x000288b0
        /*0f98*/ 	.short	0x010a
        /*0f9a*/ 	.byte	0x3f
	.zero		1


	//   ....[27]....
        /*0f9c*/ 	.word	0x000083d0
        /*0fa0*/ 	.word	0x0000005b
        /*0fa4*/ 	.word	0x00000000
        /*0fa8*/ 	.short	0x0101
        /*0faa*/ 	.byte	0x3f
	.zero		1


	//   ....[28]....
        /*0fac*/ 	.word	0x00008dc0
        /*0fb0*/ 	.word	0x00000012
        /*0fb4*/ 	.word	0x00028800
        /*0fb8*/ 	.short	0x010a
        /*0fba*/ 	.byte	0x3f
	.zero		1


	//   ....[29]....
        /*0fbc*/ 	.word	0x00008e10
        /*0fc0*/ 	.word	0x00000012
        /*0fc4*/ 	.word	0x00028800
        /*0fc8*/ 	.short	0x010a
        /*0fca*/ 	.byte	0x3f
	.zero		1


	//   ....[30]....
        /*0fcc*/ 	.word	0x00009fa0
        /*0fd0*/ 	.word	0x00000012
        /*0fd4*/ 	.word	0x00028800
        /*0fd8*/ 	.short	0x010a
        /*0fda*/ 	.byte	0x3f
	.zero		1


	//   ....[31]....
        /*0fdc*/ 	.word	0x0000c3c0
        /*0fe0*/ 	.word	0x00000012
        /*0fe4*/ 	.word	0x00028800
        /*0fe8*/ 	.short	0x010a
        /*0fea*/ 	.byte	0x3f
	.zero		1


	//   ....[32]....
        /*0fec*/ 	.word	0x0000dd50
        /*0ff0*/ 	.word	0x0000000b
        /*0ff4*/ 	.word	0x00028830
        /*0ff8*/ 	.short	0x010a
        /*0ffa*/ 	.byte	0x3f
	.zero		1


	//   ....[33]....
        /*0ffc*/ 	.word	0x0000dd90
        /*1000*/ 	.word	0x0000000b
        /*1004*/ 	.word	0x00028830
        /*1008*/ 	.short	0x010a
        /*100a*/ 	.byte	0x3f
	.zero		1


	//   ....[34]....
        /*100c*/ 	.word	0x0000e3f0
        /*1010*/ 	.word	0x00000000
        /*1014*/ 	.word	0x00000000
        /*1018*/ 	.short	0x0101
        /*101a*/ 	.byte	0x3f
	.zero		1


	//   ....[35]....
        /*101c*/ 	.word	0x00011110
        /*1020*/ 	.word	0x00000009
        /*1024*/ 	.word	0x00028830
        /*1028*/ 	.short	0x010a
        /*102a*/ 	.byte	0x3f
	.zero		1


	//   ....[36]....
        /*102c*/ 	.word	0x00011160
        /*1030*/ 	.word	0x00000009
        /*1034*/ 	.word	0x00028830
        /*1038*/ 	.short	0x010a
        /*103a*/ 	.byte	0x3f
	.zero		1


	//   ....[37]....
        /*103c*/ 	.word	0x000115b0
        /*1040*/ 	.word	0x00000009
        /*1044*/ 	.word	0x00028850
        /*1048*/ 	.short	0x010a
        /*104a*/ 	.byte	0x3f
	.zero		1


	//   ....[38]....
        /*104c*/ 	.word	0x000115f0
        /*1050*/ 	.word	0x00000009
        /*1054*/ 	.word	0x00028850
        /*1058*/ 	.short	0x010a
        /*105a*/ 	.byte	0x3f
	.zero		1


	//   ....[39]....
        /*105c*/ 	.word	0x00011b30
        /*1060*/ 	.word	0x00000008
        /*1064*/ 	.word	0x00000000
        /*1068*/ 	.short	0x0101
        /*106a*/ 	.byte	0x3f
	.zero		1


	//   ....[40]....
        /*106c*/ 	.word	0x00013d20
        /*1070*/ 	.word	0x0000001b
        /*1074*/ 	.word	0x00000000
        /*1078*/ 	.short	0x0101
        /*107a*/ 	.byte	0x3f
	.zero		1


	//   ....[41]....
        /*107c*/ 	.word	0x000146a0
        /*1080*/ 	.word	0x00000003
        /*1084*/ 	.word	0x00028830
        /*1088*/ 	.short	0x010a
        /*108a*/ 	.byte	0x3f
	.zero		1


	//   ....[42]....
        /*108c*/ 	.word	0x000146f0
        /*1090*/ 	.word	0x00000003
        /*1094*/ 	.word	0x00028830
        /*1098*/ 	.short	0x010a
        /*109a*/ 	.byte	0x3f
	.zero		1


	//   ....[43]....
        /*109c*/ 	.word	0x00014b70
        /*10a0*/ 	.word	0x00000003
        /*10a4*/ 	.word	0x00028850
        /*10a8*/ 	.short	0x010a
        /*10aa*/ 	.byte	0x3f
	.zero		1


	//   ....[44]....
        /*10ac*/ 	.word	0x00014bb0
        /*10b0*/ 	.word	0x00000003
        /*10b4*/ 	.word	0x00028850
        /*10b8*/ 	.short	0x010a
        /*10ba*/ 	.byte	0x3f
	.zero		1


	//   ....[45]....
        /*10bc*/ 	.word	0x00015f90
        /*10c0*/ 	.word	0x00000005
        /*10c4*/ 	.word	0x00000000
        /*10c8*/ 	.short	0x0101
        /*10ca*/ 	.byte	0x3f
	.zero		1


	//   ....[46]....
        /*10cc*/ 	.word	0x00016250
        /*10d0*/ 	.word	0x0000000f
        /*10d4*/ 	.word	0x00000000
        /*10d8*/ 	.short	0x0101
        /*10da*/ 	.byte	0x3f
	.zero		1


	//   ....[47]....
        /*10dc*/ 	.word	0x00016970
        /*10e0*/ 	.word	0x00000003
        /*10e4*/ 	.word	0x00028830
        /*10e8*/ 	.short	0x010a
        /*10ea*/ 	.byte	0x3f
	.zero		1


	//   ....[48]....
        /*10ec*/ 	.word	0x000169c0
        /*10f0*/ 	.word	0x00000003
        /*10f4*/ 	.word	0x00028830
        /*10f8*/ 	.short	0x010a
        /*10fa*/ 	.byte	0x3f
	.zero		1


	//   ....[49]....
        /*10fc*/ 	.word	0x00016e40
        /*1100*/ 	.word	0x00000003
        /*1104*/ 	.word	0x00028850
        /*1108*/ 	.short	0x010a
        /*110a*/ 	.byte	0x3f
	.zero		1


	//   ....[50]....
        /*110c*/ 	.word	0x00016e80
        /*1110*/ 	.word	0x00000003
        /*1114*/ 	.word	0x00028850
        /*1118*/ 	.short	0x010a
        /*111a*/ 	.byte	0x3f
	.zero		1


	//   ....[51]....
        /*111c*/ 	.word	0x000173a0
        /*1120*/ 	.word	0x00000003
        /*1124*/ 	.word	0x00000000
        /*1128*/ 	.short	0x0101
        /*112a*/ 	.byte	0x3f
	.zero		1


	//   ....[52]....
        /*112c*/ 	.word	0x000195a0
        /*1130*/ 	.word	0x0000000e
        /*1134*/ 	.word	0x00000000
        /*1138*/ 	.short	0x0101
        /*113a*/ 	.byte	0x3f
	.zero		1


	//   ....[53]....
        /*113c*/ 	.word	0x00019be0
        /*1140*/ 	.word	0x0000000b
        /*1144*/ 	.word	0x00028850
        /*1148*/ 	.short	0x010a
        /*114a*/ 	.byte	0x3f
	.zero		1


	//   ....[54]....
        /*114c*/ 	.word	0x00019c60
        /*1150*/ 	.word	0x0000000b
        /*1154*/ 	.word	0x00028850
        /*1158*/ 	.short	0x010a
        /*115a*/ 	.byte	0x3f
	.zero		1


	//   ....[55]....
        /*115c*/ 	.word	0x0001a270
        /*1160*/ 	.word	0x00000000
        /*1164*/ 	.word	0x00000000
        /*1168*/ 	.short	0x0101
        /*116a*/ 	.byte	0x3f
	.zero		1


	//   ....[56]....
        /*116c*/ 	.word	0x0001b7a0
        /*1170*/ 	.word	0x00000000
        /*1174*/ 	.word	0x00000000
        /*1178*/ 	.short	0x0101
        /*117a*/ 	.byte	0x3f
	.zero		1


	//   ....[57]....
        /*117c*/ 	.word	0x0001def0
        /*1180*/ 	.word	0x00000016
        /*1184*/ 	.word	0x00028820
        /*1188*/ 	.short	0x010a
        /*118a*/ 	.byte	0x3f
	.zero		1


	//   ....[58]....
        /*118c*/ 	.word	0x0001df80
        /*1190*/ 	.word	0x0000000b
        /*1194*/ 	.word	0x000288a0
        /*1198*/ 	.short	0x010a
        /*119a*/ 	.byte	0x3f
	.zero		1


	//   ....[59]....
        /*119c*/ 	.word	0x0001e2e0
        /*11a0*/ 	.word	0x0000000b
        /*11a4*/ 	.word	0x000288c0
        /*11a8*/ 	.short	0x010a
        /*11aa*/ 	.byte	0x3f
	.zero		1


	//   ....[60]....
        /*11ac*/ 	.word	0x0001e710
        /*11b0*/ 	.word	0x0000000c
        /*11b4*/ 	.word	0x000288a0
        /*11b8*/ 	.short	0x010a
        /*11ba*/ 	.byte	0x3f
	.zero		1


	//   ....[61]....
        /*11bc*/ 	.word	0x0001ea50
        /*11c0*/ 	.word	0x0000000c
        /*11c4*/ 	.word	0x000288c0
        /*11c8*/ 	.short	0x010a
        /*11ca*/ 	.byte	0x3f
	.zero		1


	//   ....[62]....
        /*11cc*/ 	.word	0x0001fc20
        /*11d0*/ 	.word	0x00000007
        /*11d4*/ 	.word	0x00028840
        /*11d8*/ 	.short	0x010a
        /*11da*/ 	.byte	0x3f
	.zero		1


	//   ....[63]....
        /*11dc*/ 	.word	0x000203a0
        /*11e0*/ 	.word	0x00000007
        /*11e4*/ 	.word	0x00028830
        /*11e8*/ 	.short	0x0107
        /*11ea*/ 	.byte	0x3f
	.zero		1


	//   ....[64]....
        /*11ec*/ 	.word	0x00020470
        /*11f0*/ 	.word	0x00000007
        /*11f4*/ 	.word	0x00028830
        /*11f8*/ 	.short	0x0101
        /*11fa*/ 	.byte	0x3f
	.zero		1


	//   ....[65]....
        /*11fc*/ 	.word	0x00020fb0
        /*1200*/ 	.word	0x00000016
        /*1204*/ 	.word	0x00028800
        /*1208*/ 	.short	0x0107
        /*120a*/ 	.byte	0x3f
	.zero		1


	//   ....[66]....
        /*120c*/ 	.word	0x000210c0
        /*1210*/ 	.word	0x00000016
        /*1214*/ 	.word	0x00028800
        /*1218*/ 	.short	0x0101
        /*121a*/ 	.byte	0x3f
	.zero		1


	//   ....[67]....
        /*121c*/ 	.word	0x000210f0
        /*1220*/ 	.word	0x00000016
        /*1224*/ 	.word	0x00028820
        /*1228*/ 	.short	0x010a
        /*122a*/ 	.byte	0x3f
	.zero		1


	//   ....[68]....
        /*122c*/ 	.word	0x00021480
        /*1230*/ 	.word	0x00000006
        /*1234*/ 	.word	0x00028840
        /*1238*/ 	.short	0x010a
        /*123a*/ 	.byte	0x3f
	.zero		1


	//   ....[69]....
        /*123c*/ 	.word	0x000219a0
        /*1240*/ 	.word	0x00000006
        /*1244*/ 	.word	0x00028830
        /*1248*/ 	.short	0x0107
        /*124a*/ 	.byte	0x3f
	.zero		1


	//   ....[70]....
        /*124c*/ 	.word	0x00021a60
        /*1250*/ 	.word	0x00000006
        /*1254*/ 	.word	0x00028830
        /*1258*/ 	.short	0x0101
        /*125a*/ 	.byte	0x3f
	.zero		1


	//   ....[71]....
        /*125c*/ 	.word	0x00021ac0
        /*1260*/ 	.word	0x00000006
        /*1264*/ 	.word	0x00028860
        /*1268*/ 	.short	0x010a
        /*126a*/ 	.byte	0x3f
	.zero		1


	//   ....[72]....
        /*126c*/ 	.word	0x00022010
        /*1270*/ 	.word	0x00000006
        /*1274*/ 	.word	0x00028850
        /*1278*/ 	.short	0x0107
        /*127a*/ 	.byte	0x3f
	.zero		1


	//   ....[73]....
        /*127c*/ 	.word	0x000221c0
        /*1280*/ 	.word	0x00000006
        /*1284*/ 	.word	0x00028850
        /*1288*/ 	.short	0x0101
        /*128a*/ 	.byte	0x3f
	.zero		1


	//   ....[74]....
        /*128c*/ 	.word	0x000223e0
        /*1290*/ 	.word	0x00000000
        /*1294*/ 	.word	0x00028860
        /*1298*/ 	.short	0x010a
        /*129a*/ 	.byte	0x3f
	.zero		1


	//   ....[75]....
        /*129c*/ 	.word	0x00022910
        /*12a0*/ 	.word	0x00000000
        /*12a4*/ 	.word	0x00028850
        /*12a8*/ 	.short	0x0107
        /*12aa*/ 	.byte	0x3f
	.zero		1


	//   ....[76]....
        /*12ac*/ 	.word	0x000229d0
        /*12b0*/ 	.word	0x00000000
        /*12b4*/ 	.word	0x00028850
        /*12b8*/ 	.short	0x0101
        /*12ba*/ 	.byte	0x3f
	.zero		1


	//   ....[77]....
        /*12bc*/ 	.word	0x00023700
        /*12c0*/ 	.word	0x00000007
        /*12c4*/ 	.word	0x00028820
        /*12c8*/ 	.short	0x010a
        /*12ca*/ 	.byte	0x3f
	.zero		1


	//   ....[78]....
        /*12cc*/ 	.word	0x00023870
        /*12d0*/ 	.word	0x00000005
        /*12d4*/ 	.word	0x00028840
        /*12d8*/ 	.short	0x010a
        /*12da*/ 	.byte	0x3f
	.zero		1


	//   ....[79]....
        /*12dc*/ 	.word	0x00023910
        /*12e0*/ 	.word	0x00000003
        /*12e4*/ 	.word	0x00028840
        /*12e8*/ 	.short	0x010a
        /*12ea*/ 	.byte	0x3f
	.zero		1


	//   ....[80]....
        /*12ec*/ 	.word	0x00023950
        /*12f0*/ 	.word	0x00000005
        /*12f4*/ 	.word	0x00028860
        /*12f8*/ 	.short	0x010a
        /*12fa*/ 	.byte	0x3f
	.zero		1


	//   ....[81]....
        /*12fc*/ 	.word	0x00023990
        /*1300*/ 	.word	0x00000003
        /*1304*/ 	.word	0x00028860
        /*1308*/ 	.short	0x010a
        /*130a*/ 	.byte	0x3f
	.zero		1


	//   ....[82]....
        /*130c*/ 	.word	0x000239f0
        /*1310*/ 	.word	0x0000005b
        /*1314*/ 	.word	0x00028890
        /*1318*/ 	.short	0x010a
        /*131a*/ 	.byte	0x3f
	.zero		1


	//   ....[83]....
        /*131c*/ 	.word	0x00023f00
        /*1320*/ 	.word	0x0000005b
        /*1324*/ 	.word	0x00028890
        /*1328*/ 	.short	0x010a
        /*132a*/ 	.byte	0x3f
	.zero		1


	//   ....[84]....
        /*132c*/ 	.word	0x00024400
        /*1330*/ 	.word	0x0000005b
        /*1334*/ 	.word	0x00028890
        /*1338*/ 	.short	0x010a
        /*133a*/ 	.byte	0x3f
	.zero		1


	//   ....[85]....
        /*133c*/ 	.word	0x000248d0
        /*1340*/ 	.word	0x0000005b
        /*1344*/ 	.word	0x000288b0
        /*1348*/ 	.short	0x010a
        /*134a*/ 	.byte	0x3f
	.zero		1


	//   ....[86]....
        /*134c*/ 	.word	0x000250d0
        /*1350*/ 	.word	0x00000012
        /*1354*/ 	.word	0x00028800
        /*1358*/ 	.short	0x010a
        /*135a*/ 	.byte	0x3f
	.zero		1


	//   ....[87]....
        /*135c*/ 	.word	0x00025c40
        /*1360*/ 	.word	0x00000012
        /*1364*/ 	.word	0x00028800
        /*1368*/ 	.short	0x010a
        /*136a*/ 	.byte	0x3f
	.zero		1


	//   ....[88]....
        /*136c*/ 	.word	0x00025c90
        /*1370*/ 	.word	0x0000000b
        /*1374*/ 	.word	0x00028830
        /*1378*/ 	.short	0x010a
        /*137a*/ 	.byte	0x3f
	.zero		1


	//   ....[89]....
        /*137c*/ 	.word	0x00025ce0
        /*1380*/ 	.word	0x00000009
        /*1384*/ 	.word	0x00028830
        /*1388*/ 	.short	0x010a
        /*138a*/ 	.byte	0x3f
	.zero		1


	//   ....[90]....
        /*138c*/ 	.word	0x00025d30
        /*1390*/ 	.word	0x00000009
        /*1394*/ 	.word	0x00028850
        /*1398*/ 	.short	0x010a
        /*139a*/ 	.byte	0x3f
	.zero		1


	//   ....[91]....
        /*139c*/ 	.word	0x00025d80
        /*13a0*/ 	.word	0x00000003
        /*13a4*/ 	.word	0x00028830
        /*13a8*/ 	.short	0x010a
        /*13aa*/ 	.byte	0x3f
	.zero		1


	//   ....[92]....
        /*13ac*/ 	.word	0x00025dd0
        /*13b0*/ 	.word	0x00000003
        /*13b4*/ 	.word	0x00028850
        /*13b8*/ 	.short	0x010a
        /*13ba*/ 	.byte	0x3f
	.zero		1


	//   ....[93]....
        /*13bc*/ 	.word	0x00025e20
        /*13c0*/ 	.word	0x00000003
        /*13c4*/ 	.word	0x00028830
        /*13c8*/ 	.short	0x010a
        /*13ca*/ 	.byte	0x3f
	.zero		1


	//   ....[94]....
        /*13cc*/ 	.word	0x00025e70
        /*13d0*/ 	.word	0x00000003
        /*13d4*/ 	.word	0x00028850
        /*13d8*/ 	.short	0x010a
        /*13da*/ 	.byte	0x3f
	.zero		1


	//   ....[95]....
        /*13dc*/ 	.word	0x00025ec0
        /*13e0*/ 	.word	0x0000000b
        /*13e4*/ 	.word	0x00028850
        /*13e8*/ 	.short	0x010a
        /*13ea*/ 	.byte	0x3f
	.zero		1


	//   ....[96]....
        /*13ec*/ 	.word	0x00026490
        /*13f0*/ 	.word	0x00000016
        /*13f4*/ 	.word	0x00028820
        /*13f8*/ 	.short	0x010a
        /*13fa*/ 	.byte	0x3f
	.zero		1


	//   ....[97]....
        /*13fc*/ 	.word	0x000264e0
        /*1400*/ 	.word	0x0000000b
        /*1404*/ 	.word	0x000288a0
        /*1408*/ 	.short	0x010a
        /*140a*/ 	.byte	0x3f
	.zero		1


	//   ....[98]....
        /*140c*/ 	.word	0x00026530
        /*1410*/ 	.word	0x0000000b
        /*1414*/ 	.word	0x000288c0
        /*1418*/ 	.short	0x010a
        /*141a*/ 	.byte	0x3f
	.zero		1


	//   ....[99]....
        /*141c*/ 	.word	0x00026580
        /*1420*/ 	.word	0x0000000c
        /*1424*/ 	.word	0x000288a0
        /*1428*/ 	.short	0x010a
        /*142a*/ 	.byte	0x3f
	.zero		1


	//   ....[100]....
        /*142c*/ 	.word	0x000265d0
        /*1430*/ 	.word	0x0000000c
        /*1434*/ 	.word	0x000288c0
        /*1438*/ 	.short	0x010a
        /*143a*/ 	.byte	0x3f
	.zero		1


	//   ....[101]....
        /*143c*/ 	.word	0x000266f0
        /*1440*/ 	.word	0x00000007
        /*1444*/ 	.word	0x00028840
        /*1448*/ 	.short	0x010a
        /*144a*/ 	.byte	0x3f
	.zero		1


	//   ....[102]....
        /*144c*/ 	.word	0x00027cc0
        /*1450*/ 	.word	0x00000016
        /*1454*/ 	.word	0x00028820
        /*1458*/ 	.short	0x010a
        /*145a*/ 	.byte	0x3f
	.zero		1


	//   ....[103]....
        /*145c*/ 	.word	0x00027d10
        /*1460*/ 	.word	0x00000006
        /*1464*/ 	.word	0x00028840
        /*1468*/ 	.short	0x010a
        /*146a*/ 	.byte	0x3f
	.zero		1


	//   ....[104]....
        /*146c*/ 	.word	0x00028690
        /*1470*/ 	.word	0x00000006
        /*1474*/ 	.word	0x00028860
        /*1478*/ 	.short	0x010a
        /*147a*/ 	.byte	0x3f
	.zero		1


	//   ....[105]....
        /*147c*/ 	.word	0x00029110
        /*1480*/ 	.word	0x00000000
        /*1484*/ 	.word	0x00028860
        /*1488*/ 	.short	0x010a
        /*148a*/ 	.byte	0x3f
	.zero		1


	//   ....[106]....
        /*148c*/ 	.word	0x0002a480
        /*1490*/ 	.word	0x00000007
        /*1494*/ 	.word	0x00028820
        /*1498*/ 	.short	0x010a
        /*149a*/ 	.byte	0x3f
	.zero		1


	//   ....[107]....
        /*149c*/ 	.word	0x0002a620
        /*14a0*/ 	.word	0x00000005
        /*14a4*/ 	.word	0x00028840
        /*14a8*/ 	.short	0x010a
        /*14aa*/ 	.byte	0x3f
	.zero		1


	//   ....[108]....
        /*14ac*/ 	.word	0x0002a670
        /*14b0*/ 	.word	0x00000003
        /*14b4*/ 	.word	0x00028840
        /*14b8*/ 	.short	0x010a
        /*14ba*/ 	.byte	0x3f
	.zero		1


	//   ....[109]....
        /*14bc*/ 	.word	0x0002a6c0
        /*14c0*/ 	.word	0x00000005
        /*14c4*/ 	.word	0x00028860
        /*14c8*/ 	.short	0x010a
        /*14ca*/ 	.byte	0x3f
	.zero		1


	//----- nvinfo : EIATTR_NUM_MBARRIERS
	.align		4
.L_999:
        /*14cc*/ 	.byte	0x03, 0x38
        /*14ce*/ 	.short	0x0016


	//----- nvinfo : EIATTR_EXIT_INSTR_OFFSETS
	.align		4
        /*14d0*/ 	.byte	0x04, 0x1c
        /*14d2*/ 	.short	(.L_1001 - .L_1000)


	//   ....[0]....
.L_1000:
        /*14d4*/ 	.word	0x000239e0


	//----- nvinfo : EIATTR_MAX_THREADS
	.align		4
.L_1001:
        /*14d8*/ 	.byte	0x04, 0x05
        /*14da*/ 	.short	(.L_1003 - .L_1002)
.L_1002:
        /*14dc*/ 	.word	0x00000180
        /*14e0*/ 	.word	0x00000001
        /*14e4*/ 	.word	0x00000001


	//----- nvinfo : EIATTR_CRS_STACK_SIZE
	.align		4
.L_1003:
        /*14e8*/ 	.byte	0x04, 0x1e
        /*14ea*/ 	.short	(.L_1005 - .L_1004)
.L_1004:
        /*14ec*/ 	.word	0x00000000


	//----- nvinfo : EIATTR_CBANK_PARAM_SIZE
	.align		4
.L_1005:
        /*14f0*/ 	.byte	0x03, 0x19
        /*14f2*/ 	.short	0x0af0


	//----- nvinfo : EIATTR_PARAM_CBANK
	.align		4
        /*14f4*/ 	.byte	0x04, 0x0a
        /*14f6*/ 	.short	(.L_1007 - .L_1006)
	.align		4
.L_1006:
        /*14f8*/ 	.word	index@(.nv.constant0._ZN7cutlass13device_kernelIN5flash11enable_sm90INS1_16FlashAttnFwdSm90INS1_25CollectiveMainloopFwdSm90ILi2EN4cute5tupleIJNS5_1CILi1EEES8_S8_EEENS6_IJNS7_ILi128EEESA_SA_EEELi128ENS_6half_tEfNS_4arch4Sm90ELb0ELb1ELb0ELb1ELb1ELb1ELb0ELb1ELb1ELb1ELb0ELb0EEENS1_21CollectiveEpilogueFwdISB_S9_SC_SE_Li256ELb1ELb1ELb0ELb0EEENS1_36VarlenDynamicPersistentTileSchedulerILi128ELi128ELi256ELi128ELb0ELb1ELb1ELb1ELb0ELb1EEEEEEEEEvNT_6ParamsE)
        /*14fc*/ 	.short	0x0210
        /*14fe*/ 	.short	0x0af0


	//----- nvinfo : EIATTR_SW_WAR
	.align		4
.L_1007:
        /*1500*/ 	.byte	0x04, 0x36
        /*1502*/ 	.short	(.L_1009 - .L_1008)
.L_1008:
        /*1504*/ 	.word	0x00000008
.L_1009:


//--------------------- .nv.info._ZN7cutlass13device_kernelIN5flash11enable_sm90INS1_16FlashAttnFwdSm90INS1_25CollectiveMainloopFwdSm90ILi2EN4cute5tupleIJNS5_1CILi1EEES8_S8_EEENS6_IJNS7_ILi128EEESA_SA_EEELi128ENS_6half_tEfNS_4arch4Sm90ELb1ELb0ELb0ELb0ELb1ELb0ELb0ELb1ELb1ELb1ELb0ELb0EEENS1_21CollectiveEpilogueFwdISB_S9_SC_SE_Li256ELb0ELb1ELb0ELb0EEENS1_30DynamicPersistentTileSchedulerILi256ELi128ELb0ELb1ELb1EEEEEEEEEvNT_6ParamsE --------------------------
	.section	.nv.info._ZN7cutlass13device_kernelIN5flash11enable_sm90INS1_16FlashAttnFwdSm90INS1_25CollectiveMainloopFwdSm90ILi2EN4cute5tupleIJNS5_1CILi1EEES8_S8_EEENS6_IJNS7_ILi128EEESA_SA_EEELi128ENS_6half_tEfNS_4arch4Sm90ELb1ELb0ELb0ELb0ELb1ELb0ELb0ELb1ELb1ELb1ELb0ELb0EEENS1_21CollectiveEpilogueFwdISB_S9_SC_SE_Li256ELb0ELb1ELb0ELb0EEENS1_30DynamicPersistentTileSchedulerILi256ELi128ELb0ELb1ELb1EEEEEEEEEvNT_6ParamsE,"",@"SHT_CUDA_INFO"
	.sectionflags	@""
	.align	4


	//----- nvinfo : EIATTR_CUDA_API_VERSION
	.align		4
        /*0000*/ 	.byte	0x04, 0x37
        /*0002*/ 	.short	(.L_1011 - .L_1010)
.L_1010:
        /*0004*/ 	.word	0x00000082


	//----- nvinfo : EIATTR_KPARAM_INFO
	.align		4
.L_1011:
        /*0008*/ 	.byte	0x04, 0x17
        /*000a*/ 	.short	(.L_1013 - .L_1012)
.L_1012:
        /*000c*/ 	.word	0x00000000
        /*0010*/ 	.short	0x0000
        /*0012*/ 	.short	0x0070
        /*0014*/ 	.byte	0x00, 0xf0, 0x01, 0x2a


	//----- nvinfo : EIATTR_SPARSE_MMA_MASK
	.align		4
.L_1013:
        /*0018*/ 	.byte	0x03, 0x50
        /*001a*/ 	.short	0x0000


	//----- nvinfo : EIATTR_MAXREG_COUNT
	.align		4
        /*001c*/ 	.byte	0x03, 0x1b
        /*001e*/ 	.short	0x00a8


	//----- nvinfo : EIATTR_NUM_BARRIERS
	.align		4
        /*0020*/ 	.byte	0x02, 0x4c
        /*0022*/ 	.byte	0x10
	.zero		1


	//----- nvinfo : EIATTR_EXTERNS
	.align		4
        /*0024*/ 	.byte	0x04, 0x0f
        /*0026*/ 	.short	(.L_1015 - .L_1014)


	//   ....[0]....
	.align		4
.L_1014:
        /*0028*/ 	.word	index@(__assertfail)


	//----- nvinfo : EIATTR_MERCURY_ISA_VERSION
	.align		4
.L_1015:
        /*002c*/ 	.byte	0x03, 0x5f
        /*002e*/ 	.short	0x0101


	//----- nvinfo : EIATTR_INT_WARP_WIDE_INSTR_OFFSETS
	.align		4
        /*0030*/ 	.byte	0x04, 0x31
        /*0032*/ 	.short	(.L_1017 - .L_1016)


	//   ....[0]....
.L_1016:
        /*0034*/ 	.word	0x000000b0


	//   ....[1]....
        /*0038*/ 	.word	0x000000c0


	//   ....[2]....
        /*003c*/ 	.word	0x00000160


	//   ....[3]....
        /*0040*/ 	.word	0x0000b4b0


	//   ....[4]....
        /*0044*/ 	.word	0x0000b540


	//   ....[5]....
        /*0048*/ 	.word	0x0000e180


	//   ....[6]....
        /*004c*/ 	.word	0x0000e210


	//----- nvinfo : EIATTR_COOP_GROUP_MASK_REGIDS
	.align		4
.L_1017:
        /*0050*/ 	.byte	0x04, 0x29
        /*0052*/ 	.short	(.L_1019 - .L_1018)


	//   ....[0]....
.L_1018:
        /*0054*/ 	.word	0xffffffff


	//   ....[1]....
        /*0058*/ 	.word	0xffffffff


	//   ....[2]....
        /*005c*/ 	.word	0xffffffff


	//   ....[3]....
        /*0060*/ 	.word	0xffffffff


	//   ....[4]....
        /*0064*/ 	.word	0xffffffff


	//   ....[5]....
        /*0068*/ 	.word	0xffffffff


	//   ....[6]....
        /*006c*/ 	.word	0xffffffff


	//   ....[7]....
        /*0070*/ 	.word	0xffffffff


	//   ....[8]....
        /*0074*/ 	.word	0xffffffff


	//   ....[9]....
        /*0078*/ 	.word	0xffffffff


	//   ....[10]....
        /*007c*/ 	.word	0xffffffff


	//   ....[11]....
        /*0080*/ 	.word	0xffffffff


	//   ....[12]....
        /*0084*/ 	.word	0xffffffff


	//   ....[13]....
        /*0088*/ 	.word	0xffffffff


	//   ....[14]....
        /*008c*/ 	.word	0xffffffff


	//   ....[15]....
        /*0090*/ 	.word	0xffffffff


	//   ....[16]....
        /*0094*/ 	.word	0xffffffff


	//   ....[17]....
        /*0098*/ 	.word	0xffffffff


	//   ....[18]....
        /*009c*/ 	.word	0xffffffff


	//   ....[19]....
        /*00a0*/ 	.word	0xffffffff


	//   ....[20]....
        /*00a4*/ 	.word	0xffffffff


	//   ....[21]....
        /*00a8*/ 	.word	0xffffffff


	//   ....[22]....
        /*00ac*/ 	.word	0xffffffff


	//   ....[23]....
        /*00b0*/ 	.word	0xffffffff


	//   ....[24]....
        /*00b4*/ 	.word	0xffffffff


	//   ....[25]....
        /*00b8*/ 	.word	0xffffffff


	//   ....[26]....
        /*00bc*/ 	.word	0xffffffff


	//   ....[27]....
        /*00c0*/ 	.word	0xffffffff


	//   ....[28]....
        /*00c4*/ 	.word	0xffffffff


	//   ....[29]....
        /*00c8*/ 	.word	0xffffffff


	//   ....[30]....
        /*00cc*/ 	.word	0xffffffff


	//   ....[31]....
        /*00d0*/ 	.word	0xffffffff


	//   ....[32]....
        /*00d4*/ 	.word	0xffffffff


	//   ....[33]....
        /*00d8*/ 	.word	0xffffffff


	//   ....[34]....
        /*00dc*/ 	.word	0xffffffff


	//   ....[35]....
        /*00e0*/ 	.word	0xffffffff


	//   ....[36]....
        /*00e4*/ 	.word	0xffffffff


	//   ....[37]....
        /*00e8*/ 	.word	0xffffffff


	//   ....[38]....
        /*00ec*/ 	.word	0xffffffff


	//   ....[39]....
        /*00f0*/ 	.word	0xffffffff


	//   ....[40]....
        /*00f4*/ 	.word	0xffffffff


	//   ....[41]....
        /*00f8*/ 	.word	0xffffffff


	//   ....[42]....
        /*00fc*/ 	.word	0xffffffff


	//   ....[43]....
        /*0100*/ 	.word	0xffffffff


	//   ....[44]....
        /*0104*/ 	.word	0xffffffff


	//   ....[45]....
        /*0108*/ 	.word	0xffffffff


	//   ....[46]....
        /*010c*/ 	.word	0xffffffff


	//   ....[47]....
        /*0110*/ 	.word	0xffffffff


	//   ....[48]....
        /*0114*/ 	.word	0xffffffff


	//   ....[49]....
        /*0118*/ 	.word	0xffffffff


	//   ....[50]....
        /*011c*/ 	.word	0xffffffff


	//   ....[51]....
        /*0120*/ 	.word	0xffffffff


	//   ....[52]....
        /*0124*/ 	.word	0xffffffff


	//   ....[53]....
        /*0128*/ 	.word	0xffffffff


	//   ....[54]....
        /*012c*/ 	.word	0xffffffff


	//   ....[55]....
        /*0130*/ 	.word	0xffffffff


	//   ....[56]....
        /*0134*/ 	.word	0xffffffff


	//   ....[57]....
        /*0138*/ 	.word	0xffffffff


	//   ....[58]....
        /*013c*/ 	.word	0xffffffff


	//   ....[59]....
        /*0140*/ 	.word	0xffffffff


	//   ....[60]....
        /*0144*/ 	.word	0xffffffff


	//   ....[61]....
        /*0148*/ 	.word	0xffffffff


	//   ....[62]....
        /*014c*/ 	.word	0xffffffff


	//   ....[63]....
        /*0150*/ 	.word	0xffffffff


	//   ....[64]....
        /*0154*/ 	.word	0xffffffff


	//   ....[65]....
        /*0158*/ 	.word	0xffffffff


	//   ....[66]....
        /*015c*/ 	.word	0xffffffff


	//   ....[67]....
        /*0160*/ 	.word	0xffffffff


	//   ....[68]....
        /*0164*/ 	.word	0xffffffff


	//   ....[69]....
        /*0168*/ 	.word	0xffffffff


	//   ....[70]....
        /*016c*/ 	.word	0xffffffff


	//   ....[71]....
        /*0170*/ 	.word	0xffffffff


	//   ....[72]....
        /*0174*/ 	.word	0xffffffff


	//   ....[73]....
        /*0178*/ 	.word	0xffffffff


	//   ....[74]....
        /*017c*/ 	.word	0xffffffff


	//   ....[75]....
        /*0180*/ 	.word	0xffffffff


	//   ....[76]....
        /*0184*/ 	.word	0xffffffff


	//   ....[77]....
        /*0188*/ 	.word	0xffffffff


	//   ....[78]....
        /*018c*/ 	.word	0xffffffff


	//   ....[79]....
        /*0190*/ 	.word	0xffffffff


	//   ....[80]....
        /*0194*/ 	.word	0xffffffff


	//   ....[81]....
        /*0198*/ 	.word	0xffffffff


	//   ....[82]....
        /*019c*/ 	.word	0xffffffff


	//   ....[83]....
        /*01a0*/ 	.word	0xffffffff


	//   ....[84]....
        /*01a4*/ 	.word	0xffffffff


	//   ....[85]....
        /*01a8*/ 	.word	0xffffffff


	//   ....[86]....
        /*01ac*/ 	.word	0xffffffff


	//   ....[87]....
        /*01b0*/ 	.word	0xffffffff


	//   ....[88]....
        /*01b4*/ 	.word	0xffffffff


	//   ....[89]....
        /*01b8*/ 	.word	0xffffffff


	//   ....[90]....
        /*01bc*/ 	.word	0xffffffff


	//   ....[91]....
        /*01c0*/ 	.word	0xffffffff


	//   ....[92]....
        /*01c4*/ 	.word	0xffffffff


	//   ....[93]....
        /*01c8*/ 	.word	0xffffffff


	//   ....[94]....
        /*01cc*/ 	.word	0xffffffff


	//   ....[95]....
        /*01d0*/ 	.word	0xffffffff


	//   ....[96]....
        /*01d4*/ 	.word	0xffffffff


	//   ....[97]....
        /*01d8*/ 	.word	0xffffffff


	//   ....[98]....
        /*01dc*/ 	.word	0xffffffff


	//   ....[99]....
        /*01e0*/ 	.word	0xffffffff


	//   ....[100]....
        /*01e4*/ 	.word	0xffffffff


	//   ....[101]....
        /*01e8*/ 	.word	0xffffffff


	//   ....[102]....
        /*01ec*/ 	.word	0xffffffff


	//   ....[103]....
        /*01f0*/ 	.word	0xffffffff


	//   ....[104]....
        /*01f4*/ 	.word	0xffffffff


	//   ....[105]....
        /*01f8*/ 	.word	0xffffffff


	//   ....[106]....
        /*01fc*/ 	.word	0xffffffff


	//   ....[107]....
        /*0200*/ 	.word	0xffffffff


	//   ....[108]....
        /*0204*/ 	.word	0xffffffff


	//   ....[109]....
        /*0208*/ 	.word	0xffffffff


	//   ....[110]....
        /*020c*/ 	.word	0xffffffff


	//   ....[111]....
        /*0210*/ 	.word	0xffffffff


	//   ....[112]....
        /*0214*/ 	.word	0xffffffff


	//   ....[113]....
        /*0218*/ 	.word	0xffffffff


	//   ....[114]....
        /*021c*/ 	.word	0xffffffff


	//   ....[115]....
        /*0220*/ 	.word	0xffffffff


	//   ....[116]....
        /*0224*/ 	.word	0xffffffff


	//   ....[117]....
        /*0228*/ 	.word	0xffffffff


	//   ....[118]....
        /*022c*/ 	.word	0xffffffff


	//   ....[119]....
        /*0230*/ 	.word	0xffffffff


	//   ....[120]....
        /*0234*/ 	.word	0xffffffff


	//   ....[121]....
        /*0238*/ 	.word	0xffffffff


	//   ....[122]....
        /*023c*/ 	.word	0xffffffff


	//   ....[123]....
        /*0240*/ 	.word	0xffffffff


	//   ....[124]....
        /*0244*/ 	.word	0xffffffff


	//   ....[125]....
        /*0248*/ 	.word	0xffffffff


	//   ....[126]....
        /*024c*/ 	.word	0xffffffff


	//   ....[127]....
        /*0250*/ 	.word	0xffffffff


	//   ....[128]....
        /*0254*/ 	.word	0xffffffff


	//   ....[129]....
        /*0258*/ 	.word	0xffffffff


	//   ....[130]....
        /*025c*/ 	.word	0x0500000f


	//   ....[131]....
        /*0260*/ 	.word	0x0500000f


	//   ....[132]....
        /*0264*/ 	.word	0x0500000f


	//   ....[133]....
        /*0268*/ 	.word	0x0500000f


	//   ....[134]....
        /*026c*/ 	.word	0x0500000f


	//   ....[135]....
        /*0270*/ 	.word	0x0500000f


	//   ....[136]....
        /*0274*/ 	.word	0x0500000f


	//   ....[137]....
        /*0278*/ 	.word	0x0500000f


	//   ....[138]....
        /*027c*/ 	.word	0x0500000f


	//   ....[139]....
        /*0280*/ 	.word	0x0500000f


	//   ....[140]....
        /*0284*/ 	.word	0x0500000f


	//   ....[141]....
        /*0288*/ 	.word	0x0500000f


	//   ....[142]....
        /*028c*/ 	.word	0x0500000f


	//   ....[143]....
        /*0290*/ 	.word	0x0500000f


	//   ....[144]....
        /*0294*/ 	.word	0x0500000f


	//   ....[145]....
        /*0298*/ 	.word	0x0500000f


	//   ....[146]....
        /*029c*/ 	.word	0x0500000f


	//   ....[147]....
        /*02a0*/ 	.word	0x0500000f


	//   ....[148]....
        /*02a4*/ 	.word	0x0500000f


	//   ....[149]....
        /*02a8*/ 	.word	0x0500000f


	//   ....[150]....
        /*02ac*/ 	.word	0x0500000f


	//   ....[151]....
        /*02b0*/ 	.word	0x0500000f


	//   ....[152]....
        /*02b4*/ 	.word	0x0500000f


	//   ....[153]....
        /*02b8*/ 	.word	0x0500000f


	//   ....[154]....
        /*02bc*/ 	.word	0x0500000f


	//   ....[155]....
        /*02c0*/ 	.word	0x0500000f


	//   ....[156]....
        /*02c4*/ 	.word	0x0500000f


	//   ....[157]....
        /*02c8*/ 	.word	0x0500000f


	//   ....[158]....
        /*02cc*/ 	.word	0x0500000f


	//   ....[159]....
        /*02d0*/ 	.word	0x0500000f


	//   ....[160]....
        /*02d4*/ 	.word	0x0500000f


	//   ....[161]....
        /*02d8*/ 	.word	0x0500000f


	//   ....[162]....
        /*02dc*/ 	.word	0x0500000f


	//   ....[163]....
        /*02e0*/ 	.word	0x0500000f


	//   ....[164]....
        /*02e4*/ 	.word	0x0500000f


	//   ....[165]....
        /*02e8*/ 	.word	0x0500000f


	//   ....[166]....
        /*02ec*/ 	.word	0x0500000f


	//   ....[167]....
        /*02f0*/ 	.word	0x0500000f


	//   ....[168]....
        /*02f4*/ 	.word	0x0500000f


	//   ....[169]....
        /*02f8*/ 	.word	0x0500000f


	//   ....[170]....
        /*02fc*/ 	.word	0x0500000f


	//   ....[171]....
        /*0300*/ 	.word	0x0500000f


	//   ....[172]....
        /*0304*/ 	.word	0x0500000f


	//   ....[173]....
        /*0308*/ 	.word	0x0500000f


	//   ....[174]....
        /*030c*/ 	.word	0x0500000f


	//   ....[175]....
        /*0310*/ 	.word	0x0500000f


	//   ....[176]....
        /*0314*/ 	.word	0x0500000f


	//   ....[177]....
        /*0318*/ 	.word	0x0500000f


	//   ....[178]....
        /*031c*/ 	.word	0x0500000f


	//   ....[179]....
        /*0320*/ 	.word	0x0500000f


	//   ....[180]....
        /*0324*/ 	.word	0x0500000f


	//   ....[181]....
        /*0328*/ 	.word	0x0500000f


	//   ....[182]....
        /*032c*/ 	.word	0x0500000f


	//   ....[183]....
        /*0330*/ 	.word	0x0500000f


	//   ....[184]....
        /*0334*/ 	.word	0x0500000f


	//   ....[185]....
        /*0338*/ 	.word	0x0500000f


	//   ....[186]....
        /*033c*/ 	.word	0x0500000f


	//   ....[187]....
        /*0340*/ 	.word	0x0500000f


	//   ....[188]....
        /*0344*/ 	.word	0x0500000f


	//   ....[189]....
        /*0348*/ 	.word	0x0500000f


	//   ....[190]....
        /*034c*/ 	.word	0x0500000f


	//   ....[191]....
        /*0350*/ 	.word	0x0500000f


	//   ....[192]....
        /*0354*/ 	.word	0x0500000f


	//   ....[193]....
        /*0358*/ 	.word	0x0500000f


	//   ....[194]....
        /*035c*/ 	.word	0x0500000f


	//   ....[195]....
        /*0360*/ 	.word	0x0500000f


	//   ....[196]....
        /*0364*/ 	.word	0x0500000f


	//   ....[197]....
        /*0368*/ 	.word	0x0500000f


	//   ....[198]....
        /*036c*/ 	.word	0x0500000f


	//   ....[199]....
        /*0370*/ 	.word	0x0500000f


	//   ....[200]....
        /*0374*/ 	.word	0x0500000f


	//   ....[201]....
        /*0378*/ 	.word	0x0500000f


	//   ....[202]....
        /*037c*/ 	.word	0x0500000f


	//   ....[203]....
        /*0380*/ 	.word	0x0500000f


	//   ....[204]....
        /*0384*/ 	.word	0x0500000f


	//   ....[205]....
        /*0388*/ 	.word	0x0500000f


	//   ....[206]....
        /*038c*/ 	.word	0x0500000f


	//   ....[207]....
        /*0390*/ 	.word	0x0500000f


	//   ....[208]....
        /*0394*/ 	.word	0x0500000f


	//   ....[209]....
        /*0398*/ 	.word	0x0500000f


	//   ....[210]....
        /*039c*/ 	.word	0x0500000f


	//   ....[211]....
        /*03a0*/ 	.word	0x0500000f


	//   ....[212]....
        /*03a4*/ 	.word	0x0500000f


	//----- nvinfo : EIATTR_COOP_GROUP_INSTR_OFFSETS
	.align		4
.L_1019:
        /*03a8*/ 	.byte	0x04, 0x28
        /*03aa*/ 	.short	(.L_1021 - .L_1020)


	//   ....[0]....
.L_1020:
        /*03ac*/ 	.word	0x00000070


	//   ....[1]....
        /*03b0*/ 	.word	0x00000080


	//   ....[2]....
        /*03b4*/ 	.word	0x000002c0


	//   ....[3]....
        /*03b8*/ 	.word	0x00000420


	//   ....[4]....
        /*03bc*/ 	.word	0x00000540


	//   ....[5]....
        /*03c0*/ 	.word	0x000006a0


	//   ....[6]....
        /*03c4*/ 	.word	0x000013a0


	//   ....[7]....
        /*03c8*/ 	.word	0x00001cb0


	//   ....[8]....
        /*03cc*/ 	.word	0x00001cf0


	//   ....[9]....
        /*03d0*/ 	.word	0x00002440


	//   ....[10]....
        /*03d4*/ 	.word	0x00002510


	//   ....[11]....
        /*03d8*/ 	.word	0x00002ee0


	//   ....[12]....
        /*03dc*/ 	.word	0x00002f50


	//   ....[13]....
        /*03e0*/ 	.word	0x00004350


	//   ....[14]....
        /*03e4*/ 	.word	0x00004370


	//   ....[15]....
        /*03e8*/ 	.word	0x00004a20


	//   ....[16]....
        /*03ec*/ 	.word	0x00004a70


	//   ....[17]....
        /*03f0*/ 	.word	0x000053a0


	//   ....[18]....
        /*03f4*/ 	.word	0x00005420


	//   ....[19]....
        /*03f8*/ 	.word	0x000070e0


	//   ....[20]....
        /*03fc*/ 	.word	0x000070f0


	//   ....[21]....
        /*0400*/ 	.word	0x00007130


	//   ....[22]....
        /*0404*/ 	.word	0x00007140


	//   ....[23]....
        /*0408*/ 	.word	0x000085c0


	//   ....[24]....
        /*040c*/ 	.word	0x000085f0


	//   ....[25]....
        /*0410*/ 	.word	0x000086c0


	//   ....[26]....
        /*0414*/ 	.word	0x000086d0


	//   ....[27]....
        /*0418*/ 	.word	0x00009810


	//   ....[28]....
        /*041c*/ 	.word	0x00009840


	//   ....[29]....
        /*0420*/ 	.word	0x00009870


	//   ....[30]....
        /*0424*/ 	.word	0x000098a0


	//   ....[31]....
        /*0428*/ 	.word	0x00009e10


	//   ....[32]....
        /*042c*/ 	.word	0x00009e50


	//   ....[33]....
        /*0430*/ 	.word	0x00009f10


	//   ....[34]....
        /*0434*/ 	.word	0x00009f30


	//   ....[35]....
        /*0438*/ 	.word	0x00009ff0


	//   ....[36]....
        /*043c*/ 	.word	0x0000a010


	//   ....[37]....
        /*0440*/ 	.word	0x0000a0e0


	//   ....[38]....
        /*0444*/ 	.word	0x0000a100


	//   ....[39]....
        /*0448*/ 	.word	0x0000a780


	//   ....[40]....
        /*044c*/ 	.word	0x0000a7b0


	//   ....[41]....
        /*0450*/ 	.word	0x0000a880


	//   ....[42]....
        /*0454*/ 	.word	0x0000a8a0


	//   ....[43]....
        /*0458*/ 	.word	0x0000a960


	//   ....[44]....
        /*045c*/ 	.word	0x0000a980


	//   ....[45]....
        /*0460*/ 	.word	0x0000aa50


	//   ....[46]....
        /*0464*/ 	.word	0x0000aa70


	//   ....[47]....
        /*0468*/ 	.word	0x0000abe0


	//   ....[48]....
        /*046c*/ 	.word	0x0000bfc0


	//   ....[49]....
        /*0470*/ 	.word	0x0000bfe0


	//   ....[50]....
        /*0474*/ 	.word	0x0000bff0


	//   ....[51]....
        /*0478*/ 	.word	0x0000c030


	//   ....[52]....
        /*047c*/ 	.word	0x0000c0b0


	//   ....[53]....
        /*0480*/ 	.word	0x0000c0d0


	//   ....[54]....
        /*0484*/ 	.word	0x0000c150


	//   ....[55]....
        /*0488*/ 	.word	0x0000c170


	//   ....[56]....
        /*048c*/ 	.word	0x0000c1f0


	//   ....[57]....
        /*0490*/ 	.word	0x0000c210


	//   ....[58]....
        /*0494*/ 	.word	0x0000c290


	//   ....[59]....
        /*0498*/ 	.word	0x0000c2b0


	//   ....[60]....
        /*049c*/ 	.word	0x0000c330


	//   ....[61]....
        /*04a0*/ 	.word	0x0000c350


	//   ....[62]....
        /*04a4*/ 	.word	0x0000c3d0


	//   ....[63]....
        /*04a8*/ 	.word	0x0000c3f0


	//   ....[64]....
        /*04ac*/ 	.word	0x0000ca30


	//   ....[65]....
        /*04b0*/ 	.word	0x0000ca50


	//   ....[66]....
        /*04b4*/ 	.word	0x0000ca70


	//   ....[67]....
        /*04b8*/ 	.word	0x0000cad0


	//   ....[68]....
        /*04bc*/ 	.word	0x0000cb40


	//   ....[69]....
        /*04c0*/ 	.word	0x0000cb60


	//   ....[70]....
        /*04c4*/ 	.word	0x0000cbe0


	//   ....[71]....
        /*04c8*/ 	.word	0x0000cc00


	//   ....[72]....
        /*04cc*/ 	.word	0x0000cc80


	//   ....[73]....
        /*04d0*/ 	.word	0x0000cca0


	//   ....[74]....
        /*04d4*/ 	.word	0x0000cd20


	//   ....[75]....
        /*04d8*/ 	.word	0x0000cd50


	//   ....[76]....
        /*04dc*/ 	.word	0x0000cdc0


	//   ....[77]....
        /*04e0*/ 	.word	0x0000cde0


	//   ....[78]....
        /*04e4*/ 	.word	0x0000ce60


	//   ....[79]....
        /*04e8*/ 	.word	0x0000ce80


	//   ....[80]....
        /*04ec*/ 	.word	0x0000d540


	//   ....[81]....
        /*04f0*/ 	.word	0x0000d570


	//   ....[82]....
        /*04f4*/ 	.word	0x0000d580


	//   ....[83]....
        /*04f8*/ 	.word	0x0000d5d0


	//   ....[84]....
        /*04fc*/ 	.word	0x0000d5e0


	//   ....[85]....
        /*0500*/ 	.word	0x0000d630


	//   ....[86]....
        /*0504*/ 	.word	0x0000d640


	//   ....[87]....
        /*0508*/ 	.word	0x0000d690


	//   ....[88]....
        /*050c*/ 	.word	0x0000d6a0


	//   ....[89]....
        /*0510*/ 	.word	0x0000d6f0


	//   ....[90]....
        /*0514*/ 	.word	0x0000d700


	//   ....[91]....
        /*0518*/ 	.word	0x0000d750


	//   ....[92]....
        /*051c*/ 	.word	0x0000d760


	//   ....[93]....
        /*0520*/ 	.word	0x0000d7b0


	//   ....[94]....
        /*0524*/ 	.word	0x0000d7c0


	//   ....[95]....
        /*0528*/ 	.word	0x0000d7d0


	//   ....[96]....
        /*052c*/ 	.word	0x0000da70


	//   ....[97]....
        /*0530*/ 	.word	0x0000da90


	//   ....[98]....
        /*0534*/ 	.word	0x0000dab0


	//   ....[99]....
        /*0538*/ 	.word	0x0000db10


	//   ....[100]....
        /*053c*/ 	.word	0x0000db30


	//   ....[101]....
        /*0540*/ 	.word	0x0000db90


	//   ....[102]....
        /*0544*/ 	.word	0x0000dbb0


	//   ....[103]....
        /*0548*/ 	.word	0x0000dc10


	//   ....[104]....
        /*054c*/ 	.word	0x0000dc30


	//   ....[105]....
        /*0550*/ 	.word	0x0000dc90


	//   ....[106]....
        /*0554*/ 	.word	0x0000dcb0


	//   ....[107]....
        /*0558*/ 	.word	0x0000dd10


	//   ....[108]....
        /*055c*/ 	.word	0x0000dd30


	//   ....[109]....
        /*0560*/ 	.word	0x0000dd90


	//   ....[110]....
        /*0564*/ 	.word	0x0000ddb0


	//   ....[111]....
        /*0568*/ 	.word	0x0000ddc0


	//   ....[112]....
        /*056c*/ 	.word	0x0000e360


	//   ....[113]....
        /*0570*/ 	.word	0x0000e380


	//   ....[114]....
        /*0574*/ 	.word	0x0000e3a0


	//   ....[115]....
        /*0578*/ 	.word	0x0000e3e0


	//   ....[116]....
        /*057c*/ 	.word	0x0000e430


	//   ....[117]....
        /*0580*/ 	.word	0x0000e460


	//   ....[118]....
        /*0584*/ 	.word	0x0000e4b0


	//   ....[119]....
        /*0588*/ 	.word	0x0000e4e0


	//   ....[120]....
        /*058c*/ 	.word	0x0000e530


	//   ....[121]....
        /*0590*/ 	.word	0x0000e560


	//   ....[122]....
        /*0594*/ 	.word	0x0000e5b0


	//   ....[123]....
        /*0598*/ 	.word	0x0000e5e0


	//   ....[124]....
        /*059c*/ 	.word	0x0000e630


	//   ....[125]....
        /*05a0*/ 	.word	0x0000e660


	//   ....[126]....
        /*05a4*/ 	.word	0x0000e6b0


	//   ....[127]....
        /*05a8*/ 	.word	0x0000e6e0


	//   ....[128]....
        /*05ac*/ 	.word	0x0000e9c0


	//   ....[129]....
        /*05b0*/ 	.word	0x0000eb90


	//   ....[130]....
        /*05b4*/ 	.word	0x0000f120


	//   ....[131]....
        /*05b8*/ 	.word	0x0000f200


	//   ....[132]....
        /*05bc*/ 	.word	0x0000f2a0


	//   ....[133]....
        /*05c0*/ 	.word	0x0000f320


	//   ....[134]....
        /*05c4*/ 	.word	0x0000f3e0


	//   ....[135]....
        /*05c8*/ 	.word	0x0000f450


	//   ....[136]....
        /*05cc*/ 	.word	0x0000f520


	//   ....[137]....
        /*05d0*/ 	.word	0x0000f5a0


	//   ....[138]....
        /*05d4*/ 	.word	0x0000f670


	//   ....[139]....
        /*05d8*/ 	.word	0x0000f6f0


	//   ....[140]....
        /*05dc*/ 	.word	0x0000f7c0


	//   ....[141]....
        /*05e0*/ 	.word	0x0000f840


	//   ....[142]....
        /*05e4*/ 	.word	0x0000f910


	//   ....[143]....
        /*05e8*/ 	.word	0x0000f990


	//   ....[144]....
        /*05ec*/ 	.word	0x0000fa60


	//   ....[145]....
        /*05f0*/ 	.word	0x0000fae0


	//   ....[146]....
        /*05f4*/ 	.word	0x0000fba0


	//   ....[147]....
        /*05f8*/ 	.word	0x0000fc30


	//   ....[148]....
        /*05fc*/ 	.word	0x0000fcb0


	//   ....[149]....
        /*0600*/ 	.word	0x0000fd30


	//   ....[150]....
        /*0604*/ 	.word	0x0000fde0


	//   ....[151]....
        /*0608*/ 	.word	0x0000fe50


	//   ....[152]....
        /*060c*/ 	.word	0x0000ff30


	//   ....[153]....
        /*0610*/ 	.word	0x0000ffa0


	//   ....[154]....
        /*0614*/ 	.word	0x00010080


	//   ....[155]....
        /*0618*/ 	.word	0x000100f0


	//   ....[156]....
        /*061c*/ 	.word	0x000101d0


	//   ....[157]....
        /*0620*/ 	.word	0x00010240


	//   ....[158]....
        /*0624*/ 	.word	0x00010320


	//   ....[159]....
        /*0628*/ 	.word	0x00010390


	//   ....[160]....
        /*062c*/ 	.word	0x00010470


	//   ....[161]....
        /*0630*/ 	.word	0x000104e0


	//   ....[162]....
        /*0634*/ 	.word	0x000105a0


	//   ....[163]....
        /*0638*/ 	.word	0x000106d0


	//   ....[164]....
        /*063c*/ 	.word	0x00010780


	//   ....[165]....
        /*0640*/ 	.word	0x000107e0


	//   ....[166]....
        /*0644*/ 	.word	0x000108a0


	//   ....[167]....
        /*0648*/ 	.word	0x00010900


	//   ....[168]....
        /*064c*/ 	.word	0x000109c0


	//   ....[169]....
        /*0650*/ 	.word	0x00010a20


	//   ....[170]....
        /*0654*/ 	.word	0x00010ae0


	//   ....[171]....
        /*0658*/ 	.word	0x00010b40


	//   ....[172]....
        /*065c*/ 	.word	0x00010c00


	//   ....[173]....
        /*0660*/ 	.word	0x00010c60


	//   ....[174]....
        /*0664*/ 	.word	0x00010d20


	//   ....[175]....
        /*0668*/ 	.word	0x00010d80


	//   ....[176]....
        /*066c*/ 	.word	0x00010e40


	//   ....[177]....
        /*0670*/ 	.word	0x00010ea0


	//   ....[178]....
        /*0674*/ 	.word	0x00010f60


	//   ....[179]....
        /*0678*/ 	.word	0x00011040


	//   ....[180]....
        /*067c*/ 	.word	0x000110e0


	//   ....[181]....
        /*0680*/ 	.word	0x00011140


	//   ....[182]....
        /*0684*/ 	.word	0x00011210


	//   ....[183]....
        /*0688*/ 	.word	0x00011270


	//   ....[184]....
        /*068c*/ 	.word	0x00011340


	//   ....[185]....
        /*0690*/ 	.word	0x000113a0


	//   ....[186]....
        /*0694*/ 	.word	0x00011470


	//   ....[187]....
        /*0698*/ 	.word	0x000114d0


	//   ....[188]....
        /*069c*/ 	.word	0x000115a0


	//   ....[189]....
        /*06a0*/ 	.word	0x00011600


	//   ....[190]....
        /*06a4*/ 	.word	0x000116d0


	//   ....[191]....
        /*06a8*/ 	.word	0x00011730


	//   ....[192]....
        /*06ac*/ 	.word	0x00011800


	//   ....[193]....
        /*06b0*/ 	.word	0x00011860


	//   ....[194]....
        /*06b4*/ 	.word	0x00011920


	//   ....[195]....
        /*06b8*/ 	.word	0x00011a40


	//   ....[196]....
        /*06bc*/ 	.word	0x00011ae0


	//   ....[197]....
        /*06c0*/ 	.word	0x00011b40


	//   ....[198]....
        /*06c4*/ 	.word	0x00011c10


	//   ....[199]....
        /*06c8*/ 	.word	0x00011cb0


	//   ....[200]....
        /*06cc*/ 	.word	0x00011d70


	//   ....[201]....
        /*06d0*/ 	.word	0x00011e10


	//   ....[202]....
        /*06d4*/ 	.word	0x00011ed0


	//   ....[203]....
        /*06d8*/ 	.word	0x00011f70


	//   ....[204]....
        /*06dc*/ 	.word	0x00012030


	//   ....[205]....
        /*06e0*/ 	.word	0x000120d0


	//   ....[206]....
        /*06e4*/ 	.word	0x00012190


	//   ....[207]....
        /*06e8*/ 	.word	0x00012230


	//   ....[208]....
        /*06ec*/ 	.word	0x000122f0


	//   ....[209]....
        /*06f0*/ 	.word	0x00012390


	//   ....[210]....
        /*06f4*/ 	.word	0x00012450


	//   ....[211]....
        /*06f8*/ 	.word	0x00012520


	//   ....[212]....
        /*06fc*/ 	.word	0x00012640


	//----- nvinfo : EIATTR_REG_RECONFIG
	.align		4
.L_1021:
        /*0700*/ 	.byte	0x01, 0x54
	.zero		2


	//----- nvinfo : EIATTR_SYSCALL_OFFSETS
	.align		4
        /*0704*/ 	.byte	0x04, 0x46
        /*0706*/ 	.short	(.L_1023 - .L_1022)


	//   ....[0]....
.L_1022:
        /*0708*/ 	.word	0x00001580


	//   ....[1]....
        /*070c*/ 	.word	0x0000b6a0


	//   ....[2]....
        /*0710*/ 	.word	0x0000b7f0


	//   ....[3]....
        /*0714*/ 	.word	0x0000b8e0


	//   ....[4]....
        /*0718*/ 	.word	0x0000c6e0


	//----- nvinfo : EIATTR_MBARRIER_INSTR_OFFSETS
	.align		4
.L_1023:
        /*071c*/ 	.byte	0x04, 0x39
        /*071e*/ 	.short	(.L_1025 - .L_1024)


	//   ....[0]....
.L_1024:
        /*0720*/ 	.word	0x00000170
        /*0724*/ 	.word	0x000000ff
        /*0728*/ 	.word	0x00028800
        /*072c*/ 	.short	0x0100
        /*072e*/ 	.byte	0x08
	.zero		1


	//   ....[1]....
        /*0730*/ 	.word	0x00000180
        /*0734*/ 	.word	0x000000ff
        /*0738*/ 	.word	0x00028820
        /*073c*/ 	.short	0x0100
        /*073e*/ 	.byte	0x08
	.zero		1


	//   ....[2]....
        /*0740*/ 	.word	0x00000270
        /*0744*/ 	.word	0x000000ff
        /*0748*/ 	.word	0x00028830
        /*074c*/ 	.short	0x0100
        /*074e*/ 	.byte	0x08
	.zero		1


	//   ....[3]....
        /*0750*/ 	.word	0x00000280
        /*0754*/ 	.word	0x000000ff
        /*0758*/ 	.word	0x00028840
        /*075c*/ 	.short	0x0100
        /*075e*/ 	.byte	0x08
	.zero		1


	//   ....[4]....
        /*0760*/ 	.word	0x00000290
        /*0764*/ 	.word	0x000000ff
        /*0768*/ 	.word	0x00028838
        /*076c*/ 	.short	0x0100
        /*076e*/ 	.byte	0x08
	.zero		1


	//   ....[5]....
        /*0770*/ 	.word	0x000002a0
        /*0774*/ 	.word	0x000000ff
        /*0778*/ 	.word	0x00028848
        /*077c*/ 	.short	0x0100
        /*077e*/ 	.byte	0x08
	.zero		1


	//   ....[6]....
        /*0780*/ 	.word	0x000003d0
        /*0784*/ 	.word	0x000000ff
        /*0788*/ 	.word	0x00028850
        /*078c*/ 	.short	0x0100
        /*078e*/ 	.byte	0x08
	.zero		1


	//   ....[7]....
        /*0790*/ 	.word	0x000003e0
        /*0794*/ 	.word	0x000000ff
        /*0798*/ 	.word	0x00028860
        /*079c*/ 	.short	0x0100
        /*079e*/ 	.byte	0x08
	.zero		1


	//   ....[8]....
        /*07a0*/ 	.word	0x000003f0
        /*07a4*/ 	.word	0x000000ff
        /*07a8*/ 	.word	0x00028858
        /*07ac*/ 	.short	0x0100
        /*07ae*/ 	.byte	0x08
	.zero		1


	//   ....[9]....
        /*07b0*/ 	.word	0x00000400
        /*07b4*/ 	.word	0x000000ff
        /*07b8*/ 	.word	0x00028868
        /*07bc*/ 	.short	0x0100
        /*07be*/ 	.byte	0x08
	.zero		1


	//   ....[10]....
        /*07c0*/ 	.word	0x000004f0
        /*07c4*/ 	.word	0x000000ff
        /*07c8*/ 	.word	0x00028870
        /*07cc*/ 	.short	0x0100
        /*07ce*/ 	.byte	0x06
	.zero		1


	//   ....[11]....
        /*07d0*/ 	.word	0x00000500
        /*07d4*/ 	.word	0x000000ff
        /*07d8*/ 	.word	0x00028880
        /*07dc*/ 	.short	0x0100
        /*07de*/ 	.byte	0x06
	.zero		1


	//   ....[12]....
        /*07e0*/ 	.word	0x00000510
        /*07e4*/ 	.word	0x000000ff
        /*07e8*/ 	.word	0x00028878
        /*07ec*/ 	.short	0x0100
        /*07ee*/ 	.byte	0x06
	.zero		1


	//   ....[13]....
        /*07f0*/ 	.word	0x00000520
        /*07f4*/ 	.word	0x000000ff
        /*07f8*/ 	.word	0x00028888
        /*07fc*/ 	.short	0x0100
        /*07fe*/ 	.byte	0x06
	.zero		1


	//   ....[14]....
        /*0800*/ 	.word	0x00000650
        /*0804*/ 	.word	0x000000ff
        /*0808*/ 	.word	0x00028890
        /*080c*/ 	.short	0x0100
        /*080e*/ 	.byte	0x08
	.zero		1


	//   ....[15]....
        /*0810*/ 	.word	0x00000660
        /*0814*/ 	.word	0x000000ff
        /*0818*/ 	.word	0x000288a0
        /*081c*/ 	.short	0x0100
        /*081e*/ 	.byte	0x08
	.zero		1


	//   ....[16]....
        /*0820*/ 	.word	0x00000670
        /*0824*/ 	.word	0x000000ff
        /*0828*/ 	.word	0x00028898
        /*082c*/ 	.short	0x0100
        /*082e*/ 	.byte	0x08
	.zero		1


	//   ....[17]....
        /*0830*/ 	.word	0x00000680
        /*0834*/ 	.word	0x000000ff
        /*0838*/ 	.word	0x000288a8
        /*083c*/ 	.short	0x0100
        /*083e*/ 	.byte	0x08
	.zero		1


	//   ....[18]....
        /*0840*/ 	.word	0x000007c0
        /*0844*/ 	.word	0x000000ff
        /*0848*/ 	.word	0x000288b0
        /*084c*/ 	.short	0x0100
        /*084e*/ 	.byte	0x08
	.zero		1


	//   ....[19]....
        /*0850*/ 	.word	0x000007d0
        /*0854*/ 	.word	0x000000ff
        /*0858*/ 	.word	0x000288c0
        /*085c*/ 	.short	0x0100
        /*085e*/ 	.byte	0x08
	.zero		1


	//   ....[20]....
        /*0860*/ 	.word	0x000007e0
        /*0864*/ 	.word	0x000000ff
        /*0868*/ 	.word	0x000288b8
        /*086c*/ 	.short	0x0100
        /*086e*/ 	.byte	0x08
	.zero		1


	//   ....[21]....
        /*0870*/ 	.word	0x000007f0
        /*0874*/ 	.word	0x000000ff
        /*0878*/ 	.word	0x000288c8
        /*087c*/ 	.short	0x0100
        /*087e*/ 	.byte	0x08
	.zero		1


	//   ....[22]....
        /*0880*/ 	.word	0x00001600
        /*0884*/ 	.word	0x000000ff
        /*0888*/ 	.word	0x00028800
        /*088c*/ 	.short	0x010a
        /*088e*/ 	.byte	0x29
	.zero		1


	//   ....[23]....
        /*0890*/ 	.word	0x00001680
        /*0894*/ 	.word	0x00000003
        /*0898*/ 	.word	0x00028830
        /*089c*/ 	.short	0x010a
        /*089e*/ 	.byte	0x3f
	.zero		1


	//   ....[24]....
        /*08a0*/ 	.word	0x000016c0
        /*08a4*/ 	.word	0x00000003
        /*08a8*/ 	.word	0x00028830
        /*08ac*/ 	.short	0x010a
        /*08ae*/ 	.byte	0x3f
	.zero		1


	//   ....[25]....
        /*08b0*/ 	.word	0x000025e0
        /*08b4*/ 	.word	0x000000ff
        /*08b8*/ 	.word	0x00000000
        /*08bc*/ 	.short	0x0101
        /*08be*/ 	.byte	0x06
	.zero		1


	//   ....[26]....
        /*08c0*/ 	.word	0x00003ba0
        /*08c4*/ 	.word	0x000000ff
        /*08c8*/ 	.word	0x00028830
        /*08cc*/ 	.short	0x010a
        /*08ce*/ 	.byte	0x06
	.zero		1


	//   ....[27]....
        /*08d0*/ 	.word	0x00003be0
        /*08d4*/ 	.word	0x000000ff
        /*08d8*/ 	.word	0x00028830
        /*08dc*/ 	.short	0x010a
        /*08de*/ 	.byte	0x06
	.zero		1


	//   ....[28]....
        /*08e0*/ 	.word	0x00003f30
        /*08e4*/ 	.word	0x000000ff
        /*08e8*/ 	.word	0x00028850
        /*08ec*/ 	.short	0x010a
        /*08ee*/ 	.byte	0x06
	.zero		1


	//   ....[29]....
        /*08f0*/ 	.word	0x00003f70
        /*08f4*/ 	.word	0x000000ff
        /*08f8*/ 	.word	0x00028850
        /*08fc*/ 	.short	0x010a
        /*08fe*/ 	.byte	0x06
	.zero		1


	//   ....[30]....
        /*0900*/ 	.word	0x000043d0
        /*0904*/ 	.word	0x000000ff
        /*0908*/ 	.word	0x00000000
        /*090c*/ 	.short	0x0101
        /*090e*/ 	.byte	0x06
	.zero		1


	//   ....[31]....
        /*0910*/ 	.word	0x00005ec0
        /*0914*/ 	.word	0x000000ff
        /*0918*/ 	.word	0x00000000
        /*091c*/ 	.short	0x0101
        /*091e*/ 	.byte	0x06
	.zero		1


	//   ....[32]....
        /*0920*/ 	.word	0x000065a0
        /*0924*/ 	.word	0x000000ff
        /*0928*/ 	.word	0x00028830
        /*092c*/ 	.short	0x010a
        /*092e*/ 	.byte	0x06
	.zero		1


	//   ....[33]....
        /*0930*/ 	.word	0x000065e0
        /*0934*/ 	.word	0x000000ff
        /*0938*/ 	.word	0x00028830
        /*093c*/ 	.short	0x010a
        /*093e*/ 	.byte	0x06
	.zero		1


	//   ....[34]....
        /*0940*/ 	.word	0x00006930
        /*0944*/ 	.word	0x000000ff
        /*0948*/ 	.word	0x00028850
        /*094c*/ 	.short	0x010a
        /*094e*/ 	.byte	0x06
	.zero		1


	//   ....[35]....
        /*0950*/ 	.word	0x00006970
        /*0954*/ 	.word	0x000000ff
        /*0958*/ 	.word	0x00028850
        /*095c*/ 	.short	0x010a
        /*095e*/ 	.byte	0x06
	.zero		1


	//   ....[36]....
        /*0960*/ 	.word	0x00006d70
        /*0964*/ 	.word	0x000000ff
        /*0968*/ 	.word	0x00000000
        /*096c*/ 	.short	0x0101
        /*096e*/ 	.byte	0x06
	.zero		1


	//   ....[37]....
        /*0970*/ 	.word	0x00007f20
        /*0974*/ 	.word	0x000000ff
        /*0978*/ 	.word	0x00000000
        /*097c*/ 	.short	0x0101
        /*097e*/ 	.byte	0x06
	.zero		1


	//   ....[38]....
        /*0980*/ 	.word	0x00008530
        /*0984*/ 	.word	0x000000ff
        /*0988*/ 	.word	0x00028850
        /*098c*/ 	.short	0x010a
        /*098e*/ 	.byte	0x05
	.zero		1


	//   ....[39]....
        /*0990*/ 	.word	0x00008570
        /*0994*/ 	.word	0x000000ff
        /*0998*/ 	.word	0x00028850
        /*099c*/ 	.short	0x010a
        /*099e*/ 	.byte	0x05
	.zero		1


	//   ....[40]....
        /*09a0*/ 	.word	0x00008ae0
        /*09a4*/ 	.word	0x000000ff
        /*09a8*/ 	.word	0x00000000
        /*09ac*/ 	.short	0x0101
        /*09ae*/ 	.byte	0x04
	.zero		1


	//   ....[41]....
        /*09b0*/ 	.word	0x00009e40
        /*09b4*/ 	.word	0x00000000
        /*09b8*/ 	.word	0x00000000
        /*09bc*/ 	.short	0x0101
        /*09be*/ 	.byte	0x3f
	.zero		1


	//   ....[42]....
        /*09c0*/ 	.word	0x0000be00
        /*09c4*/ 	.word	0x00000007
        /*09c8*/ 	.word	0x00028840
        /*09cc*/ 	.short	0x010a
        /*09ce*/ 	.byte	0x3f
	.zero		1


	//   ....[43]....
        /*09d0*/ 	.word	0x0000c4c0
        /*09d4*/ 	.word	0x00000007
        /*09d8*/ 	.word	0x00028830
        /*09dc*/ 	.short	0x0107
        /*09de*/ 	.byte	0x3f
	.zero		1


	//   ....[44]....
        /*09e0*/ 	.word	0x0000c590
        /*09e4*/ 	.word	0x00000007
        /*09e8*/ 	.word	0x00028830
        /*09ec*/ 	.short	0x0101
        /*09ee*/ 	.byte	0x3f
	.zero		1


	//   ....[45]....
        /*09f0*/ 	.word	0x0000cf50
        /*09f4*/ 	.word	0x00000010
        /*09f8*/ 	.word	0x00028800
        /*09fc*/ 	.short	0x0107
        /*09fe*/ 	.byte	0x3f
	.zero		1


	//   ....[46]....
        /*0a00*/ 	.word	0x0000d020
        /*0a04*/ 	.word	0x00000010
        /*0a08*/ 	.word	0x00028800
        /*0a0c*/ 	.short	0x0101
        /*0a0e*/ 	.byte	0x3f
	.zero		1


	//   ....[47]....
        /*0a10*/ 	.word	0x0000d040
        /*0a14*/ 	.word	0x00000010
        /*0a18*/ 	.word	0x00028820
        /*0a1c*/ 	.short	0x010a
        /*0a1e*/ 	.byte	0x3f
	.zero		1


	//   ....[48]....
        /*0a20*/ 	.word	0x0000d390
        /*0a24*/ 	.word	0x00000006
        /*0a28*/ 	.word	0x00028840
        /*0a2c*/ 	.short	0x010a
        /*0a2e*/ 	.byte	0x3f
	.zero		1


	//   ....[49]....
        /*0a30*/ 	.word	0x0000d8a0
        /*0a34*/ 	.word	0x00000006
        /*0a38*/ 	.word	0x00028830
        /*0a3c*/ 	.short	0x0107
        /*0a3e*/ 	.byte	0x3f
	.zero		1


	//   ....[50]....
        /*0a40*/ 	.word	0x0000d960
        /*0a44*/ 	.word	0x00000006
        /*0a48*/ 	.word	0x00028830
        /*0a4c*/ 	.short	0x0101
        /*0a4e*/ 	.byte	0x3f
	.zero		1


	//   ....[51]....
        /*0a50*/ 	.word	0x0000d9c0
        /*0a54*/ 	.word	0x00000006
        /*0a58*/ 	.word	0x00028860
        /*0a5c*/ 	.short	0x010a
        /*0a5e*/ 	.byte	0x3f
	.zero		1


	//   ....[52]....
        /*0a60*/ 	.word	0x0000df50
        /*0a64*/ 	.word	0x00000006
        /*0a68*/ 	.word	0x00028850
        /*0a6c*/ 	.short	0x0107
        /*0a6e*/ 	.byte	0x3f
	.zero		1


	//   ....[53]....
        /*0a70*/ 	.word	0x0000e0b0
        /*0a74*/ 	.word	0x00000006
        /*0a78*/ 	.word	0x00028850
        /*0a7c*/ 	.short	0x0101
        /*0a7e*/ 	.byte	0x3f
	.zero		1


	//   ....[54]....
        /*0a80*/ 	.word	0x0000e2c0
        /*0a84*/ 	.word	0x00000004
        /*0a88*/ 	.word	0x00028860
        /*0a8c*/ 	.short	0x010a
        /*0a8e*/ 	.byte	0x3f
	.zero		1


	//   ....[55]....
        /*0a90*/ 	.word	0x0000e7c0
        /*0a94*/ 	.word	0x00000004
        /*0a98*/ 	.word	0x00028850
        /*0a9c*/ 	.short	0x0107
        /*0a9e*/ 	.byte	0x3f
	.zero		1


	//   ....[56]....
        /*0aa0*/ 	.word	0x0000e880
        /*0aa4*/ 	.word	0x00000004
        /*0aa8*/ 	.word	0x00028850
        /*0aac*/ 	.short	0x0101
        /*0aae*/ 	.byte	0x3f
	.zero		1


	//   ....[57]....
        /*0ab0*/ 	.word	0x0000eb10
        /*0ab4*/ 	.word	0x00000004
        /*0ab8*/ 	.word	0x00028820
        /*0abc*/ 	.short	0x010a
        /*0abe*/ 	.byte	0x3f
	.zero		1


	//   ....[58]....
        /*0ac0*/ 	.word	0x0000ec90
        /*0ac4*/ 	.word	0x00000005
        /*0ac8*/ 	.word	0x00028840
        /*0acc*/ 	.short	0x010a
        /*0ace*/ 	.byte	0x3f
	.zero		1


	//   ....[59]....
        /*0ad0*/ 	.word	0x0000ed30
        /*0ad4*/ 	.word	0x00000017
        /*0ad8*/ 	.word	0x00028840
        /*0adc*/ 	.short	0x010a
        /*0ade*/ 	.byte	0x3f
	.zero		1


	//   ....[60]....
        /*0ae0*/ 	.word	0x0000ed70
        /*0ae4*/ 	.word	0x00000005
        /*0ae8*/ 	.word	0x00028860
        /*0aec*/ 	.short	0x010a
        /*0aee*/ 	.byte	0x3f
	.zero		1


	//   ....[61]....
        /*0af0*/ 	.word	0x0000edb0
        /*0af4*/ 	.word	0x00000017
        /*0af8*/ 	.word	0x00028860
        /*0afc*/ 	.short	0x010a
        /*0afe*/ 	.byte	0x3f
	.zero		1


	//   ....[62]....
        /*0b00*/ 	.word	0x0000ee20
        /*0b04*/ 	.word	0x00000003
        /*0b08*/ 	.word	0x00028800
        /*0b0c*/ 	.short	0x010a
        /*0b0e*/ 	.byte	0x3f
	.zero		1


	//   ....[63]....
        /*0b10*/ 	.word	0x0000ee70
        /*0b14*/ 	.word	0x00000003
        /*0b18*/ 	.word	0x00028830
        /*0b1c*/ 	.short	0x010a
        /*0b1e*/ 	.byte	0x3f
	.zero		1


	//   ....[64]....
        /*0b20*/ 	.word	0x0000eed0
        /*0b24*/ 	.word	0x00000005
        /*0b28*/ 	.word	0x00028830
        /*0b2c*/ 	.short	0x010a
        /*0b2e*/ 	.byte	0x3f
	.zero		1


	//   ....[65]....
        /*0b30*/ 	.word	0x0000ef30
        /*0b34*/ 	.word	0x00000005
        /*0b38*/ 	.word	0x00028850
        /*0b3c*/ 	.short	0x010a
        /*0b3e*/ 	.byte	0x3f
	.zero		1


	//   ....[66]....
        /*0b40*/ 	.word	0x0000ef90
        /*0b44*/ 	.word	0x00000005
        /*0b48*/ 	.word	0x00028830
        /*0b4c*/ 	.short	0x010a
        /*0b4e*/ 	.byte	0x3f
	.zero		1


	//   ....[67]....
        /*0b50*/ 	.word	0x0000eff0
        /*0b54*/ 	.word	0x00000005
        /*0b58*/ 	.word	0x00028850
        /*0b5c*/ 	.short	0x010a
        /*0b5e*/ 	.byte	0x3f
	.zero		1


	//   ....[68]....
        /*0b60*/ 	.word	0x0000f050
        /*0b64*/ 	.word	0x00000009
        /*0b68*/ 	.word	0x00028850
        /*0b6c*/ 	.short	0x010a
        /*0b6e*/ 	.byte	0x3f
	.zero		1


	//   ....[69]....
        /*0b70*/ 	.word	0x0000f150
        /*0b74*/ 	.word	0x00000007
        /*0b78*/ 	.word	0x00028840
        /*0b7c*/ 	.short	0x010a
        /*0b7e*/ 	.byte	0x3f
	.zero		1


	//   ....[70]....
        /*0b80*/ 	.word	0x000105d0
        /*0b84*/ 	.word	0x00000010
        /*0b88*/ 	.word	0x00028820
        /*0b8c*/ 	.short	0x010a
        /*0b8e*/ 	.byte	0x3f
	.zero		1


	//   ....[71]....
        /*0b90*/ 	.word	0x00010620
        /*0b94*/ 	.word	0x00000006
        /*0b98*/ 	.word	0x00028840
        /*0b9c*/ 	.short	0x010a
        /*0b9e*/ 	.byte	0x3f
	.zero		1


	//   ....[72]....
        /*0ba0*/ 	.word	0x00010f90
        /*0ba4*/ 	.word	0x00000006
        /*0ba8*/ 	.word	0x00028860
        /*0bac*/ 	.short	0x010a
        /*0bae*/ 	.byte	0x3f
	.zero		1


	//   ....[73]....
        /*0bb0*/ 	.word	0x00011990
        /*0bb4*/ 	.word	0x00000004
        /*0bb8*/ 	.word	0x00028860
        /*0bbc*/ 	.short	0x010a
        /*0bbe*/ 	.byte	0x3f
	.zero		1


	//   ....[74]....
        /*0bc0*/ 	.word	0x00012560
        /*0bc4*/ 	.word	0x00000004
        /*0bc8*/ 	.word	0x00028820
        /*0bcc*/ 	.short	0x010a
        /*0bce*/ 	.byte	0x3f
	.zero		1


	//   ....[75]....
        /*0bd0*/ 	.word	0x00012700
        /*0bd4*/ 	.word	0x00000005
        /*0bd8*/ 	.word	0x00028840
        /*0bdc*/ 	.short	0x010a
        /*0bde*/ 	.byte	0x3f
	.zero		1


	//   ....[76]....
        /*0be0*/ 	.word	0x00012750
        /*0be4*/ 	.word	0x00000017
        /*0be8*/ 	.word	0x00028840
        /*0bec*/ 	.short	0x010a
        /*0bee*/ 	.byte	0x3f
	.zero		1


	//   ....[77]....
        /*0bf0*/ 	.word	0x000127a0
        /*0bf4*/ 	.word	0x00000005
        /*0bf8*/ 	.word	0x00028860
        /*0bfc*/ 	.short	0x010a
        /*0bfe*/ 	.byte	0x3f
	.zero		1


	//----- nvinfo : EIATTR_NUM_MBARRIERS
	.align		4
.L_1025:
        /*0c00*/ 	.byte	0x03, 0x38
        /*0c02*/ 	.short	0x0016


	//----- nvinfo : EIATTR_EXIT_INSTR_OFFSETS
	.align		4
        /*0c04*/ 	.byte	0x04, 0x1c
        /*0c06*/ 	.short	(.L_1027 - .L_1026)


	//   ....[0]....
.L_1026:
        /*0c08*/ 	.word	0x00000960


	//   ....[1]....
        /*0c0c*/ 	.word	0x0000ab70


	//   ....[2]....
        /*0c10*/ 	.word	0x0000ee00


	//----- nvinfo : EIATTR_MAX_THREADS
	.align		4
.L_1027:
        /*0c14*/ 	.byte	0x04, 0x05
        /*0c16*/ 	.short	(.L_1029 - .L_1028)
.L_1028:
        /*0c18*/ 	.word	0x00000180
        /*0c1c*/ 	.word	0x00000001
        /*0c20*/ 	.word	0x00000001


	//----- nvinfo : EIATTR_CRS_STACK_SIZE
	.align		4
.L_1029:
        /*0c24*/ 	.byte	0x04, 0x1e
        /*0c26*/ 	.short	(.L_1031 - .L_1030)
.L_1030:
        /*0c28*/ 	.word	0x00000000


	//----- nvinfo : EIATTR_CBANK_PARAM_SIZE
	.align		4
.L_1031:
        /*0c2c*/ 	.byte	0x03, 0x19
        /*0c2e*/ 	.short	0x0af0


	//----- nvinfo : EIATTR_PARAM_CBANK
	.align		4
        /*0c30*/ 	.byte	0x04, 0x0a
        /*0c32*/ 	.short	(.L_1033 - .L_1032)
	.align		4
.L_1032:
        /*0c34*/ 	.word	index@(.nv.constant0._ZN7cutlass13device_kernelIN5flash11enable_sm90INS1_16FlashAttnFwdSm90INS1_25CollectiveMainloopFwdSm90ILi2EN4cute5tupleIJNS5_1CILi1EEES8_S8_EEENS6_IJNS7_ILi128EEESA_SA_EEELi128ENS_6half_tEfNS_4arch4Sm90ELb1ELb0ELb0ELb0ELb1ELb0ELb0ELb1ELb1ELb1ELb0ELb0EEENS1_21CollectiveEpilogueFwdISB_S9_SC_SE_Li256ELb0ELb1ELb0ELb0EEENS1_30DynamicPersistentTileSchedulerILi256ELi128ELb0ELb1ELb1EEEEEEEEEvNT_6ParamsE)
        /*0c38*/ 	.short	0x0210
        /*0c3a*/ 	.short	0x0af0


	//----- nvinfo : EIATTR_SW_WAR
	.align		4
.L_1033:
        /*0c3c*/ 	.byte	0x04, 0x36
        /*0c3e*/ 	.short	(.L_1035 - .L_1034)
.L_1034:
        /*0c40*/ 	.word	0x00000008
.L_1035:


//--------------------- .nv.info._ZN7cutlass13device_kernelIN5flash11enable_sm90INS1_16FlashAttnFwdSm90INS1_25CollectiveMainloopFwdSm90ILi2EN4cute5tupleIJNS5_1CILi1EEES8_S8_EEENS6_IJNS7_ILi128EEESA_SA_EEELi128ENS_6half_tEfNS_4arch4Sm90ELb1ELb0ELb0ELb1ELb1ELb0ELb0ELb1ELb1ELb1ELb0ELb0EEENS1_21CollectiveEpilogueFwdISB_S9_SC_SE_Li256ELb1ELb1ELb0ELb0EEENS1_36VarlenDynamicPersistentTileSchedulerILi128ELi128ELi256ELi128ELb0ELb1ELb1ELb1ELb1ELb1EEEEEEEEEvNT_6ParamsE --------------------------
	.section	.nv.info._ZN7cutlass13device_kernelIN5flash11enable_sm90INS1_16FlashAttnFwdSm90INS1_25CollectiveMainloopFwdSm90ILi2EN4cute5tupleIJNS5_1CILi1EEES8_S8_EEENS6_IJNS7_ILi128EEESA_SA_EEELi128ENS_6half_tEfNS_4arch4Sm90ELb1ELb0ELb0ELb1ELb1ELb0ELb0ELb1ELb1ELb1ELb0ELb0EEENS1_21CollectiveEpilogueFwdISB_S9_SC_SE_Li256ELb1ELb1ELb0ELb0EEENS1_36VarlenDynamicPersistentTileSchedulerILi128ELi128ELi256ELi128ELb0ELb1ELb1ELb1ELb1ELb1EEEEEEEEEvNT_6ParamsE,"",@"SHT_CUDA_INFO"
	.sectionflags	@""
	.align	4


	//----- nvinfo : EIATTR_CUDA_API_VERSION
	.align		4
        /*0000*/ 	.byte	0x04, 0x37
        /*0002*/ 	.short	(.L_1037 - .L_1036)
.L_1036:
        /*0004*/ 	.word	0x00000082


	//----- nvinfo : EIATTR_KPARAM_INFO
	.align		4
.L_1037:
        /*0008*/ 	.byte	0x04, 0x17
        /*000a*/ 	.short	(.L_1039 - .L_1038)
.L_1038:
        /*000c*/ 	.word	0x00000000
        /*0010*/ 	.short	0x0000
        /*0012*/ 	.short	0x0070
        /*0014*/ 	.byte	0x00, 0xf0, 0x01, 0x2a


	//----- nvinfo : EIATTR_SPARSE_MMA_MASK
	.align		4
.L_1039:
        /*0018*/ 	.byte	0x03, 0x50
        /*001a*/ 	.short	0x0000


	//----- nvinfo : EIATTR_MAXREG_COUNT
	.align		4
        /*001c*/ 	.byte	0x03, 0x1b
        /*001e*/ 	.short	0x00a8


	//----- nvinfo : EIATTR_NUM_BARRIERS
	.align		4
        /*0020*/ 	.byte	0x02, 0x4c
        /*0022*/ 	.byte	0x10
	.zero		1


	//----- nvinfo : EIATTR_EXTERNS
	.align		4
        /*0024*/ 	.byte	0x04, 0x0f
        /*0026*/ 	.short	(.L_1041 - .L_1040)


	//   ....[0]....
	.align		4
.L_1040:
        /*0028*/ 	.word	index@(__assertfail)


	//----- nvinfo : EIATTR_ANNOTATIONS
	.align		4
.L_1041:
        /*002c*/ 	.byte	0x04, 0x55
        /*002e*/ 	.short	(.L_1043 - .L_1042)


	//   ....[0]....
.L_1042:
        /* <DEDUP_REMOVED lines=14> */


	//----- nvinfo : EIATTR_MERCURY_ISA_VERSION
	.align		4
.L_1043:
        /*00f8*/ 	.byte	0x03, 0x5f
        /*00fa*/ 	.short	0x0101


	//----- nvinfo : EIATTR_UNUSED_LOAD_BYTE_OFFSET
	.align		4
        /*00fc*/ 	.byte	0x04, 0x44
        /*00fe*/ 	.short	(.L_1045 - .L_1044)


	//   ....[0]....
.L_1044:
        /*0100*/ 	.word	0x00000970
        /*0104*/ 	.word	0x0000fff0


	//   ....[1]....
        /*0108*/ 	.word	0x00009030
        /*010c*/ 	.word	0x0000fff0


	//----- nvinfo : EIATTR_INT_WARP_WIDE_INSTR_OFFSETS
	.align		4
.L_1045:
        /*0110*/ 	.byte	0x04, 0x31
        /*0112*/ 	.short	(.L_1047 - .L_1046)


	//   ....[0]....
.L_1046:
        /*0114*/ 	.word	0x000000c0


	//   ....[1]....
        /*0118*/ 	.word	0x000000d0


	//   ....[2]....
        /*011c*/ 	.word	0x00000170


	//   ....[3]....
        /*0120*/ 	.word	0x0000c440


	//   ....[4]....
        /*0124*/ 	.word	0x0000c4d0


	//   ....[5]....
        /*0128*/ 	.word	0x0000f3b0


	//   ....[6]....
        /*012c*/ 	.word	0x0000f440


	//----- nvinfo : EIATTR_COOP_GROUP_MASK_REGIDS
	.align		4
.L_1047:
        /*0130*/ 	.byte	0x04, 0x29
        /*0132*/ 	.short	(.L_1049 - .L_1048)


	//   ....[0]....
.L_1048:
        /*0134*/ 	.word	0xffffffff


	//   ....[1]....
        /*0138*/ 	.word	0xffffffff


	//   ....[2]....
        /*013c*/ 	.word	0xffffffff


	//   ....[3]....
        /*0140*/ 	.word	0xffffffff


	//   ....[4]....
        /*0144*/ 	.word	0xffffffff


	//   ....[5]....
        /*0148*/ 	.word	0xffffffff


	//   ....[6]....
        /*014c*/ 	.word	0xffffffff


	//   ....[7]....
        /*0150*/ 	.word	0xffffffff


	//   ....[8]....
        /*0154*/ 	.word	0xffffffff


	//   ....[9]....
        /*0158*/ 	.word	0xffffffff


	//   ....[10]....
        /*015c*/ 	.word	0xffffffff


	//   ....[11]....
        /*0160*/ 	.word	0xffffffff


	//   ....[12]....
        /*0164*/ 	.word	0xffffffff


	//   ....[13]....
        /*0168*/ 	.word	0xffffffff


	//   ....[14]....
        /*016c*/ 	.word	0xffffffff


	//   ....[15]....
        /*0170*/ 	.word	0xffffffff


	//   ....[16]....
        /*0174*/ 	.word	0xffffffff


	//   ....[17]....
        /*0178*/ 	.word	0xffffffff


	//   ....[18]....
        /*017c*/ 	.word	0xffffffff


	//   ....[19]....
        /*0180*/ 	.word	0xffffffff


	//   ....[20]....
        /*0184*/ 	.word	0xffffffff


	//   ....[21]....
        /*0188*/ 	.word	0xffffffff


	//   ....[22]....
        /*018c*/ 	.word	0xffffffff


	//   ....[23]....
        /*0190*/ 	.word	0xffffffff


	//   ....[24]....
        /*0194*/ 	.word	0xffffffff


	//   ....[25]....
        /*0198*/ 	.word	0xffffffff


	//   ....[26]....
        /*019c*/ 	.word	0xffffffff


	//   ....[27]....
        /*01a0*/ 	.word	0xffffffff


	//   ....[28]....
        /*01a4*/ 	.word	0xffffffff


	//   ....[29]....
        /*01a8*/ 	.word	0xffffffff


	//   ....[30]....
        /*01ac*/ 	.word	0xffffffff


	//   ....[31]....
        /*01b0*/ 	.word	0xffffffff


	//   ....[32]....
        /*01b4*/ 	.word	0xffffffff


	//   ....[33]....
        /*01b8*/ 	.word	0xffffffff


	//   ....[34]....
        /*01bc*/ 	.word	0xffffffff


	//   ....[35]....
        /*01c0*/ 	.word	0xffffffff


	//   ....[36]....
        /*01c4*/ 	.word	0xffffffff


	//   ....[37]....
        /*01c8*/ 	.word	0xffffffff


	//   ....[38]....
        /*01cc*/ 	.word	0xffffffff


	//   ....[39]....
        /*01d0*/ 	.word	0xffffffff


	//   ....[40]....
        /*01d4*/ 	.word	0xffffffff


	//   ....[41]....
        /*01d8*/ 	.word	0xffffffff


	//   ....[42]....
        /*01dc*/ 	.word	0xffffffff


	//   ....[43]....
        /*01e0*/ 	.word	0xffffffff


	//   ....[44]....
        /*01e4*/ 	.word	0xffffffff


	//   ....[45]....
        /*01e8*/ 	.word	0xffffffff


	//   ....[46]....
        /*01ec*/ 	.word	0xffffffff


	//   ....[47]....
        /*01f0*/ 	.word	0xffffffff


	//   ....[48]....
        /*01f4*/ 	.word	0xffffffff


	//   ....[49]....
        /*01f8*/ 	.word	0xffffffff


	//   ....[50]....
        /*01fc*/ 	.word	0xffffffff


	//   ....[51]....
        /*0200*/ 	.word	0xffffffff


	//   ....[52]....
        /*0204*/ 	.word	0xffffffff


	//   ....[53]....
        /*0208*/ 	.word	0xffffffff


	//   ....[54]....
        /*020c*/ 	.word	0xffffffff


	//   ....[55]....
        /*0210*/ 	.word	0xffffffff


	//   ....[56]....
        /*0214*/ 	.word	0xffffffff


	//   ....[57]....
        /*0218*/ 	.word	0xffffffff


	//   ....[58]....
        /*021c*/ 	.word	0xffffffff


	//   ....[59]....
        /*0220*/ 	.word	0xffffffff


	//   ....[60]....
        /*0224*/ 	.word	0xffffffff


	//   ....[61]....
        /*0228*/ 	.word	0xffffffff


	//   ....[62]....
        /*022c*/ 	.word	0xffffffff


	//   ....[63]....
        /*0230*/ 	.word	0xffffffff


	//   ....[64]....
        /*0234*/ 	.word	0xffffffff


	//   ....[65]....
        /*0238*/ 	.word	0xffffffff


	//   ....[66]....
        /*023c*/ 	.word	0xffffffff


	//   ....[67]....
        /*0240*/ 	.word	0xffffffff


	//   ....[68]....
        /*0244*/ 	.word	0xffffffff


	//   ....[69]....
        /*0248*/ 	.word	0xffffffff


	//   ....[70]....
        /*024c*/ 	.word	0xffffffff


	//   ....[71]....
        /*0250*/ 	.word	0xffffffff


	//   ....[72]....
        /*0254*/ 	.word	0xffffffff


	//   ....[73]....
        /*0258*/ 	.word	0xffffffff


	//   ....[74]....
        /*025c*/ 	.word	0xffffffff


	//   ....[75]....
        /*0260*/ 	.word	0xffffffff


	//   ....[76]....
        /*0264*/ 	.word	0xffffffff


	//   ....[77]....
        /*0268*/ 	.word	0xffffffff


	//   ....[78]....
        /*026c*/ 	.word	0xffffffff


	//   ....[79]....
        /*0270*/ 	.word	0xffffffff


	//   ....[80]....
        /*0274*/ 	.word	0xffffffff


	//   ....[81]....
        /*0278*/ 	.word	0xffffffff


	//   ....[82]....
        /*027c*/ 	.word	0xffffffff


	//   ....[83]....
        /*0280*/ 	.word	0xffffffff


	//   ....[84]....
        /*0284*/ 	.word	0xffffffff


	//   ....[85]....
        /*0288*/ 	.word	0xffffffff


	//   ....[86]....
        /*028c*/ 	.word	0xffffffff


	//   ....[87]....
        /*0290*/ 	.word	0xffffffff


	//   ....[88]....
        /*0294*/ 	.word	0xffffffff


	//   ....[89]....
        /*0298*/ 	.word	0xffffffff


	//   ....[90]....
        /*029c*/ 	.word	0xffffffff


	//   ....[91]....
        /*02a0*/ 	.word	0xffffffff


	//   ....[92]....
        /*02a4*/ 	.word	0xffffffff


	//   ....[93]....
        /*02a8*/ 	.word	0xffffffff


	//   ....[94]....
        /*02ac*/ 	.word	0xffffffff


	//   ....[95]....
        /*02b0*/ 	.word	0xffffffff


	//   ....[96]....
        /*02b4*/ 	.word	0xffffffff


	//   ....[97]....
        /*02b8*/ 	.word	0xffffffff


	//   ....[98]....
        /*02bc*/ 	.word	0xffffffff


	//   ....[99]....
        /*02c0*/ 	.word	0xffffffff


	//   ....[100]....
        /*02c4*/ 	.word	0xffffffff


	//   ....[101]....
        /*02c8*/ 	.word	0xffffffff


	//   ....[102]....
        /*02cc*/ 	.word	0xffffffff


	//   ....[103]....
        /*02d0*/ 	.word	0xffffffff


	//   ....[104]....
        /*02d4*/ 	.word	0xffffffff


	//   ....[105]....
        /*02d8*/ 	.word	0xffffffff


	//   ....[106]....
        /*02dc*/ 	.word	0xffffffff


	//   ....[107]....
        /*02e0*/ 	.word	0xffffffff


	//   ....[108]....
        /*02e4*/ 	.word	0xffffffff


	//   ....[109]....
        /*02e8*/ 	.word	0xffffffff


	//   ....[110]....
        /*02ec*/ 	.word	0xffffffff


	//   ....[111]....
        /*02f0*/ 	.word	0xffffffff


	//   ....[112]....
        /*02f4*/ 	.word	0xffffffff


	//   ....[113]....
        /*02f8*/ 	.word	0xffffffff


	//   ....[114]....
        /*02fc*/ 	.word	0xffffffff


	//   ....[115]....
        /*0300*/ 	.word	0xffffffff


	//   ....[116]....
        /*0304*/ 	.word	0xffffffff


	//   ....[117]....
        /*0308*/ 	.word	0xffffffff


	//   ....[118]....
        /*030c*/ 	.word	0xffffffff


	//   ....[119]....
        /*0310*/ 	.word	0xffffffff


	//   ....[120]....
        /*0314*/ 	.word	0xffffffff


	//   ....[121]....
        /*0318*/ 	.word	0xffffffff


	//   ....[122]....
        /*031c*/ 	.word	0xffffffff


	//   ....[123]....
        /*0320*/ 	.word	0xffffffff


	//   ....[124]....
        /*0324*/ 	.word	0xffffffff


	//   ....[125]....
        /*0328*/ 	.word	0xffffffff


	//   ....[126]....
        /*032c*/ 	.word	0xffffffff


	//   ....[127]....
        /*0330*/ 	.word	0xffffffff


	//   ....[128]....
        /*0334*/ 	.word	0xffffffff


	//   ....[129]....
        /*0338*/ 	.word	0xffffffff


	//   ....[130]....
        /*033c*/ 	.word	0xffffffff


	//   ....[131]....
        /*0340*/ 	.word	0xffffffff


	//   ....[132]....
        /*0344*/ 	.word	0xffffffff


	//   ....[133]....
        /*0348*/ 	.word	0xffffffff


	//   ....[134]....
        /*034c*/ 	.word	0xffffffff


	//   ....[135]....
        /*0350*/ 	.word	0xffffffff


	//   ....[136]....
        /*0354*/ 	.word	0xffffffff


	//   ....[137]....
        /*0358*/ 	.word	0xffffffff


	//   ....[138]....
        /*035c*/ 	.word	0xffffffff


	//   ....[139]....
        /*0360*/ 	.word	0xffffffff


	//   ....[140]....
        /*0364*/ 	.word	0xffffffff


	//   ....[141]....
        /*0368*/ 	.word	0xffffffff


	//   ....[142]....
        /*036c*/ 	.word	0xffffffff


	//   ....[143]....
        /*0370*/ 	.word	0xffffffff


	//   ....[144]....
        /*0374*/ 	.word	0xffffffff


	//   ....[145]....
        /*0378*/ 	.word	0xffffffff


	//   ....[146]....
        /*037c*/ 	.word	0xffffffff


	//   ....[147]....
        /*0380*/ 	.word	0xffffffff


	//   ....[148]....
        /*0384*/ 	.word	0xffffffff


	//   ....[149]....
        /*0388*/ 	.word	0xffffffff


	//   ....[150]....
        /*038c*/ 	.word	0xffffffff


	//   ....[151]....
        /*0390*/ 	.word	0xffffffff


	//   ....[152]....
        /*0394*/ 	.word	0xffffffff


	//   ....[153]....
        /*0398*/ 	.word	0xffffffff


	//   ....[154]....
        /*039c*/ 	.word	0xffffffff


	//   ....[155]....
        /*03a0*/ 	.word	0xffffffff


	//   ....[156]....
        /*03a4*/ 	.word	0xffffffff


	//   ....[157]....
        /*03a8*/ 	.word	0xffffffff


	//   ....[158]....
        /*03ac*/ 	.word	0xffffffff


	//   ....[159]....
        /*03b0*/ 	.word	0xffffffff


	//   ....[160]....
        /*03b4*/ 	.word	0xffffffff


	//   ....[161]....
        /*03b8*/ 	.word	0x0500000f


	//   ....[162]....
        /*03bc*/ 	.word	0x0500000f


	//   ....[163]....
        /*03c0*/ 	.word	0x0500000f


	//   ....[164]....
        /*03c4*/ 	.word	0x0500000f


	//   ....[165]....
        /*03c8*/ 	.word	0x0500000f


	//   ....[166]....
        /*03cc*/ 	.word	0x0500000f


	//   ....[167]....
        /*03d0*/ 	.word	0x0500000f


	//   ....[168]....
        /*03d4*/ 	.word	0x0500000f


	//   ....[169]....
        /*03d8*/ 	.word	0x0500000f


	//   ....[170]....
        /*03dc*/ 	.word	0x0500000f


	//   ....[171]....
        /*03e0*/ 	.word	0x0500000f


	//   ....[172]....
        /*03e4*/ 	.word	0x0500000f


	//   ....[173]....
        /*03e8*/ 	.word	0x0500000f


	//   ....[174]....
        /*03ec*/ 	.word	0x0500000f


	//   ....[175]....
        /*03f0*/ 	.word	0x0500000f


	//   ....[176]....
        /*03f4*/ 	.word	0x0500000f


	//   ....[177]....
        /*03f8*/ 	.word	0x0500000f


	//   ....[178]....
        /*03fc*/ 	.word	0x0500000f


	//   ....[179]....
        /*0400*/ 	.word	0x0500000f


	//   ....[180]....
        /*0404*/ 	.word	0x0500000f


	//   ....[181]....
        /*0408*/ 	.word	0x0500000f


	//   ....[182]....
        /*040c*/ 	.word	0x0500000f


	//   ....[183]....
        /*0410*/ 	.word	0x0500000f


	//   ....[184]....
        /*0414*/ 	.word	0x0500000f


	//   ....[185]....
        /*0418*/ 	.word	0x0500000f


	//   ....[186]....
        /*041c*/ 	.word	0x0500000f


	//   ....[187]....
        /*0420*/ 	.word	0x0500000f


	//   ....[188]....
        /*0424*/ 	.word	0x0500000f


	//   ....[189]....
        /*0428*/ 	.word	0x0500000f


	//   ....[190]....
        /*042c*/ 	.word	0x0500000f


	//   ....[191]....
        /*0430*/ 	.word	0x0500000f


	//   ....[192]....
        /*0434*/ 	.word	0x0500000f


	//   ....[193]....
        /*0438*/ 	.word	0x0500000f


	//   ....[194]....
        /*043c*/ 	.word	0x0500000f


	//   ....[195]....
        /*0440*/ 	.word	0x0500000f


	//   ....[196]....
        /*0444*/ 	.word	0x0500000f


	//   ....[197]....
        /*0448*/ 	.word	0x0500000f


	//   ....[198]....
        /*044c*/ 	.word	0x0500000f


	//   ....[199]....
        /*0450*/ 	.word	0x0500000f


	//   ....[200]....
        /*0454*/ 	.word	0x0500000f


	//   ....[201]....
        /*0458*/ 	.word	0x0500000f


	//   ....[202]....
        /*045c*/ 	.word	0x0500000f


	//   ....[203]....
        /*0460*/ 	.word	0x0500000f


	//   ....[204]....
        /*0464*/ 	.word	0x0500000f


	//   ....[205]....
        /*0468*/ 	.word	0x0500000f


	//   ....[206]....
        /*046c*/ 	.word	0x0500000f


	//   ....[207]....
        /*0470*/ 	.word	0x0500000f


	//   ....[208]....
        /*0474*/ 	.word	0x0500000f


	//   ....[209]....
        /*0478*/ 	.word	0x0500000f


	//   ....[210]....
        /*047c*/ 	.word	0x0500000f


	//   ....[211]....
        /*0480*/ 	.word	0x0500000f


	//   ....[212]....
        /*0484*/ 	.word	0x0500000f


	//   ....[213]....
        /*0488*/ 	.word	0x0500000f


	//   ....[214]....
        /*048c*/ 	.word	0x0500000f


	//   ....[215]....
        /*0490*/ 	.word	0x0500000f


	//   ....[216]....
        /*0494*/ 	.word	0x0500000f


	//   ....[217]....
        /*0498*/ 	.word	0x0500000f


	//   ....[218]....
        /*049c*/ 	.word	0x0500000f


	//   ....[219]....
        /*04a0*/ 	.word	0x0500000f


	//   ....[220]....
        /*04a4*/ 	.word	0x0500000f


	//   ....[221]....
        /*04a8*/ 	.word	0x0500000f


	//   ....[222]....
        /*04ac*/ 	.word	0x0500000f


	//   ....[223]....
        /*04b0*/ 	.word	0x0500000f


	//   ....[224]....
        /*04b4*/ 	.word	0x0500000f


	//   ....[225]....
        /*04b8*/ 	.word	0x0500000f


	//   ....[226]....
        /*04bc*/ 	.word	0x0500000f


	//   ....[227]....
        /*04c0*/ 	.word	0x0500000f


	//   ....[228]....
        /*04c4*/ 	.word	0x0500000f


	//   ....[229]....
        /*04c8*/ 	.word	0x0500000f


	//   ....[230]....
        /*04cc*/ 	.word	0x0500000f


	//   ....[231]....
        /*04d0*/ 	.word	0x0500000f


	//   ....[232]....
        /*04d4*/ 	.word	0x0500000f


	//   ....[233]....
        /*04d8*/ 	.word	0x0500000f


	//   ....[234]....
        /*04dc*/ 	.word	0x0500000f


	//   ....[235]....
        /*04e0*/ 	.word	0x0500000f


	//   ....[236]....
        /*04e4*/ 	.word	0x0500000f


	//   ....[237]....
        /*04e8*/ 	.word	0x0500000f


	//   ....[238]....
        /*04ec*/ 	.word	0x0500000f


	//   ....[239]....
        /*04f0*/ 	.word	0x0500000f


	//   ....[240]....
        /*04f4*/ 	.word	0x0500000f


	//   ....[241]....
        /*04f8*/ 	.word	0x0500000f


	//   ....[242]....
        /*04fc*/ 	.word	0x0500000f


	//   ....[243]....
        /*0500*/ 	.word	0x0500000f


	//   ....[244]....
        /*0504*/ 	.word	0x0500000f


	//   ....[245]....
        /*0508*/ 	.word	0x0500000f


	//   ....[246]....
        /*050c*/ 	.word	0x0500000f


	//   ....[247]....
        /*0510*/ 	.word	0x0500000f


	//   ....[248]....
        /*0514*/ 	.word	0x0500000f


	//   ....[249]....
        /*0518*/ 	.word	0x0500000f


	//   ....[250]....
        /*051c*/ 	.word	0x0500000f


	//   ....[251]....
        /*0520*/ 	.word	0x0500000f


	//   ....[252]....
        /*0524*/ 	.word	0x0500000f


	//   ....[253]....
        /*0528*/ 	.word	0x0500000f


	//   ....[254]....
        /*052c*/ 	.word	0x0500000f


	//   ....[255]....
        /*0530*/ 	.word	0x0500000f


	//   ....[0]....
        /*0534*/ 	.word	0x0500000f


	//   ....[1]....
        /*0538*/ 	.word	0x0500000f


	//   ....[2]....
        /*053c*/ 	.word	0x0500000f


	//   ....[3]....
        /*0540*/ 	.word	0x0500000f


	//----- nvinfo : EIATTR_COOP_GROUP_INSTR_OFFSETS
	.align		4
.L_1049:
        /*0544*/ 	.byte	0x04, 0x28
        /*0546*/ 	.short	(.L_1051 - .L_1050)


	//   ....[0]....
.L_1050:
        /*0548*/ 	.word	0x00000080


	//   ....[1]....
        /*054c*/ 	.word	0x00000090


	//   ....[2]....
        /*0550*/ 	.word	0x000002d0


	//   ....[3]....
        /*0554*/ 	.word	0x00000430


	//   ....[4]....
        /*0558*/ 	.word	0x00000550


	//   ....[5]....
        /*055c*/ 	.word	0x000006b0


	//   ....[6]....
        /*0560*/ 	.word	0x00001570


	//   ....[7]....
        /*0564*/ 	.word	0x00001e70


	//   ....[8]....
        /*0568*/ 	.word	0x00001eb0


	//   ....[9]....
        /*056c*/ 	.word	0x000025c0


	//   ....[10]....
        /*0570*/ 	.word	0x00002690


	//   ....[11]....
        /*0574*/ 	.word	0x00003060


	//   ....[12]....
        /*0578*/ 	.word	0x000030d0


	//   ....[13]....
        /*057c*/ 	.word	0x000044b0


	//   ....[14]....
        /*0580*/ 	.word	0x000044d0


	//   ....[15]....
        /*0584*/ 	.word	0x00004ba0


	//   ....[16]....
        /*0588*/ 	.word	0x00004be0


	//   ....[17]....
        /*058c*/ 	.word	0x00005510


	//   ....[18]....
        /*0590*/ 	.word	0x00005590


	//   ....[19]....
        /*0594*/ 	.word	0x00007210


	//   ....[20]....
        /*0598*/ 	.word	0x00007220


	//   ....[21]....
        /*059c*/ 	.word	0x00007260


	//   ....[22]....
        /*05a0*/ 	.word	0x00007270


	//   ....[23]....
        /*05a4*/ 	.word	0x000086f0


	//   ....[24]....
        /*05a8*/ 	.word	0x00008720


	//   ....[25]....
        /*05ac*/ 	.word	0x000087f0


	//   ....[26]....
        /*05b0*/ 	.word	0x00008800


	//   ....[27]....
        /*05b4*/ 	.word	0x00009b00


	//   ....[28]....
        /*05b8*/ 	.word	0x00009b40


	//   ....[29]....
        /*05bc*/ 	.word	0x00009ba0


	//   ....[30]....
        /*05c0*/ 	.word	0x00009be0


	//   ....[31]....
        /*05c4*/ 	.word	0x0000a190


	//   ....[32]....
        /*05c8*/ 	.word	0x0000a1b0


	//   ....[33]....
        /*05cc*/ 	.word	0x0000a270


	//   ....[34]....
        /*05d0*/ 	.word	0x0000a290


	//   ....[35]....
        /*05d4*/ 	.word	0x0000a350


	//   ....[36]....
        /*05d8*/ 	.word	0x0000a370


	//   ....[37]....
        /*05dc*/ 	.word	0x0000a440


	//   ....[38]....
        /*05e0*/ 	.word	0x0000a460


	//   ....[39]....
        /*05e4*/ 	.word	0x0000ad40


	//   ....[40]....
        /*05e8*/ 	.word	0x0000ad60


	//   ....[41]....
        /*05ec*/ 	.word	0x0000ae20


	//   ....[42]....
        /*05f0*/ 	.word	0x0000ae40


	//   ....[43]....
        /*05f4*/ 	.word	0x0000af00


	//   ....[44]....
        /*05f8*/ 	.word	0x0000af20


	//   ....[45]....
        /*05fc*/ 	.word	0x0000aff0


	//   ....[46]....
        /*0600*/ 	.word	0x0000b010


	//   ....[47]....
        /*0604*/ 	.word	0x0000b150


	//   ....[48]....
        /*0608*/ 	.word	0x0000b320


	//   ....[49]....
        /*060c*/ 	.word	0x0000b350


	//   ....[50]....
        /*0610*/ 	.word	0x0000b380


	//   ....[51]....
        /*0614*/ 	.word	0x0000b3b0


	//   ....[52]....
        /*0618*/ 	.word	0x0000b3e0


	//   ....[53]....
        /*061c*/ 	.word	0x0000b410


	//   ....[54]....
        /*0620*/ 	.word	0x0000b560


	//   ....[55]....
        /*0624*/ 	.word	0x0000b590


	//   ....[56]....
        /*0628*/ 	.word	0x0000b5c0


	//   ....[57]....
        /*062c*/ 	.word	0x0000b5f0


	//   ....[58]....
        /*0630*/ 	.word	0x0000b620


	//   ....[59]....
        /*0634*/ 	.word	0x0000b650


	//   ....[60]....
        /*0638*/ 	.word	0x0000b6e0


	//   ....[61]....
        /*063c*/ 	.word	0x0000b740


	//   ....[62]....
        /*0640*/ 	.word	0x0000b7d0


	//   ....[63]....
        /*0644*/ 	.word	0x0000cf70


	//   ....[64]....
        /*0648*/ 	.word	0x0000cf90


	//   ....[65]....
        /*064c*/ 	.word	0x0000d030


	//   ....[66]....
        /*0650*/ 	.word	0x0000d050


	//   ....[67]....
        /*0654*/ 	.word	0x0000d0e0


	//   ....[68]....
        /*0658*/ 	.word	0x0000d100


	//   ....[69]....
        /*065c*/ 	.word	0x0000d190


	//   ....[70]....
        /*0660*/ 	.word	0x0000d1b0


	//   ....[71]....
        /*0664*/ 	.word	0x0000d240


	//   ....[72]....
        /*0668*/ 	.word	0x0000d260


	//   ....[73]....
        /*066c*/ 	.word	0x0000d2f0


	//   ....[74]....
        /*0670*/ 	.word	0x0000d310


	//   ....[75]....
        /*0674*/ 	.word	0x0000d3a0


	//   ....[76]....
        /*0678*/ 	.word	0x0000d3c0


	//   ....[77]....
        /*067c*/ 	.word	0x0000d3d0


	//   ....[78]....
        /*0680*/ 	.word	0x0000d450


	//   ....[79]....
        /*0684*/ 	.word	0x0000dbb0


	//   ....[80]....
        /*0688*/ 	.word	0x0000dbe0


	//   ....[81]....
        /*068c*/ 	.word	0x0000dc40


	//   ....[82]....
        /*0690*/ 	.word	0x0000dc90


	//   ....[83]....
        /*0694*/ 	.word	0x0000dce0


	//   ....[84]....
        /*0698*/ 	.word	0x0000dd30


	//   ....[85]....
        /*069c*/ 	.word	0x0000dd80


	//   ....[86]....
        /*06a0*/ 	.word	0x0000ddd0


	//   ....[87]....
        /*06a4*/ 	.word	0x0000de20


	//   ....[88]....
        /*06a8*/ 	.word	0x0000de70


	//   ....[89]....
        /*06ac*/ 	.word	0x0000dec0


	//   ....[90]....
        /*06b0*/ 	.word	0x0000df10


	//   ....[91]....
        /*06b4*/ 	.word	0x0000df50


	//   ....[92]....
        /*06b8*/ 	.word	0x0000dfa0


	//   ....[93]....
        /*06bc*/ 	.word	0x0000dfc0


	//   ....[94]....
        /*06c0*/ 	.word	0x0000e000


	//   ....[95]....
        /*06c4*/ 	.word	0x0000e760


	//   ....[96]....
        /*06c8*/ 	.word	0x0000e790


	//   ....[97]....
        /*06cc*/ 	.word	0x0000e7f0


	//   ....[98]....
        /*06d0*/ 	.word	0x0000e800


	//   ....[99]....
        /*06d4*/ 	.word	0x0000e850


	//   ....[100]....
        /*06d8*/ 	.word	0x0000e860


	//   ....[101]....
        /*06dc*/ 	.word	0x0000e8b0


	//   ....[102]....
        /*06e0*/ 	.word	0x0000e8c0


	//   ....[103]....
        /*06e4*/ 	.word	0x0000e910


	//   ....[104]....
        /*06e8*/ 	.word	0x0000e920


	//   ....[105]....
        /*06ec*/ 	.word	0x0000e970


	//   ....[106]....
        /*06f0*/ 	.word	0x0000e980


	//   ....[107]....
        /*06f4*/ 	.word	0x0000e9d0


	//   ....[108]....
        /*06f8*/ 	.word	0x0000e9e0


	//   ....[109]....
        /*06fc*/ 	.word	0x0000e9f0


	//   ....[110]....
        /*0700*/ 	.word	0x0000ea40


	//   ....[111]....
        /*0704*/ 	.word	0x0000eca0


	//   ....[112]....
        /*0708*/ 	.word	0x0000ecc0


	//   ....[113]....
        /*070c*/ 	.word	0x0000ecd0


	//   ....[114]....
        /*0710*/ 	.word	0x0000ed40


	//   ....[115]....
        /*0714*/ 	.word	0x0000ed50


	//   ....[116]....
        /*0718*/ 	.word	0x0000edc0


	//   ....[117]....
        /*071c*/ 	.word	0x0000edd0


	//   ....[118]....
        /*0720*/ 	.word	0x0000ee40


	//   ....[119]....
        /*0724*/ 	.word	0x0000ee50


	//   ....[120]....
        /*0728*/ 	.word	0x0000eec0


	//   ....[121]....
        /*072c*/ 	.word	0x0000eed0


	//   ....[122]....
        /*0730*/ 	.word	0x0000ef40


	//   ....[123]....
        /*0734*/ 	.word	0x0000ef50


	//   ....[124]....
        /*0738*/ 	.word	0x0000efc0


	//   ....[125]....
        /*073c*/ 	.word	0x0000efd0


	//   ....[126]....
        /*0740*/ 	.word	0x0000efe0


	//   ....[127]....
        /*0744*/ 	.word	0x0000f590


	//   ....[128]....
        /*0748*/ 	.word	0x0000f5d0


	//   ....[129]....
        /*074c*/ 	.word	0x0000f610


	//   ....[130]....
        /*0750*/ 	.word	0x0000f630


	//   ....[131]....
        /*0754*/ 	.word	0x0000f640


	//   ....[132]....
        /*0758*/ 	.word	0x0000f660


	//   ....[133]....
        /*075c*/ 	.word	0x0000f6d0


	//   ....[134]....
        /*0760*/ 	.word	0x0000f6f0


	//   ....[135]....
        /*0764*/ 	.word	0x0000f750


	//   ....[136]....
        /*0768*/ 	.word	0x0000f770


	//   ....[137]....
        /*076c*/ 	.word	0x0000f7d0


	//   ....[138]....
        /*0770*/ 	.word	0x0000f7f0


	//   ....[139]....
        /*0774*/ 	.word	0x0000f850


	//   ....[140]....
        /*0778*/ 	.word	0x0000f870


	//   ....[141]....
        /*077c*/ 	.word	0x0000f8c0


	//   ....[142]....
        /*0780*/ 	.word	0x0000f8e0


	//   ....[143]....
        /*0784*/ 	.word	0x0000fce0


	//   ....[144]....
        /*0788*/ 	.word	0x0000fd30


	//   ....[145]....
        /*078c*/ 	.word	0x0000fd60


	//   ....[146]....
        /*0790*/ 	.word	0x0000fd70


	//   ....[147]....
        /*0794*/ 	.word	0x0000fda0


	//   ....[148]....
        /*0798*/ 	.word	0x0000fdd0


	//   ....[149]....
        /*079c*/ 	.word	0x0000fe00


	//   ....[150]....
        /*07a0*/ 	.word	0x0000fe30


	//   ....[151]....
        /*07a4*/ 	.word	0x0000ffb0


	//   ....[152]....
        /*07a8*/ 	.word	0x0000ffe0


	//   ....[153]....
        /*07ac*/ 	.word	0x00010010


	//   ....[154]....
        /*07b0*/ 	.word	0x00010040


	//   ....[155]....
        /*07b4*/ 	.word	0x00010070


	//   ....[156]....
        /*07b8*/ 	.word	0x000100a0


	//   ....[157]....
        /*07bc*/ 	.word	0x00010160


	//   ....[158]....
        /*07c0*/ 	.word	0x00010180


	//   ....[159]....
        /*07c4*/ 	.word	0x000101f0


	//   ....[160]....
        /*07c8*/ 	.word	0x00010890


	//   ....[161]....
        /*07cc*/ 	.word	0x00010e30


	//   ....[162]....
        /*07d0*/ 	.word	0x00010f20


	//   ....[163]....
        /*07d4*/ 	.word	0x00010fc0


	//   ....[164]....
        /*07d8*/ 	.word	0x00011020


	//   ....[165]....
        /*07dc*/ 	.word	0x00011120


	//   ....[166]....
        /*07e0*/ 	.word	0x00011190


	//   ....[167]....
        /*07e4*/ 	.word	0x00011290


	//   ....[168]....
        /*07e8*/ 	.word	0x00011300


	//   ....[169]....
        /*07ec*/ 	.word	0x00011400


	//   ....[170]....
        /*07f0*/ 	.word	0x00011470


	//   ....[171]....
        /*07f4*/ 	.word	0x00011570


	//   ....[172]....
        /*07f8*/ 	.word	0x000115e0


	//   ....[173]....
        /*07fc*/ 	.word	0x000116e0


	//   ....[174]....
        /*0800*/ 	.word	0x00011750


	//   ....[175]....
        /*0804*/ 	.word	0x00011850


	//   ....[176]....
        /*0808*/ 	.word	0x000118c0


	//   ....[177]....
        /*080c*/ 	.word	0x00011960


	//   ....[178]....
        /*0810*/ 	.word	0x00011a60


	//   ....[179]....
        /*0814*/ 	.word	0x00011ad0


	//   ....[180]....
        /*0818*/ 	.word	0x00011b50


	//   ....[181]....
        /*081c*/ 	.word	0x00011c10


	//   ....[182]....
        /*0820*/ 	.word	0x00011c90


	//   ....[183]....
        /*0824*/ 	.word	0x00011d60


	//   ....[184]....
        /*0828*/ 	.word	0x00011de0


	//   ....[185]....
        /*082c*/ 	.word	0x00011eb0


	//   ....[186]....
        /*0830*/ 	.word	0x00011f30


	//   ....[187]....
        /*0834*/ 	.word	0x00012000


	//   ....[188]....
        /*0838*/ 	.word	0x00012080


	//   ....[189]....
        /*083c*/ 	.word	0x00012150


	//   ....[190]....
        /*0840*/ 	.word	0x000121d0


	//   ....[191]....
        /*0844*/ 	.word	0x00012290


	//   ....[192]....
        /*0848*/ 	.word	0x00012310


	//   ....[193]....
        /*084c*/ 	.word	0x000123c0


	//   ....[194]....
        /*0850*/ 	.word	0x000124f0


	//   ....[195]....
        /*0854*/ 	.word	0x00012590


	//   ....[196]....
        /*0858*/ 	.word	0x00012600


	//   ....[197]....
        /*085c*/ 	.word	0x000126c0


	//   ....[198]....
        /*0860*/ 	.word	0x00012720


	//   ....[199]....
        /*0864*/ 	.word	0x000127e0


	//   ....[200]....
        /*0868*/ 	.word	0x00012840


	//   ....[201]....
        /*086c*/ 	.word	0x00012900


	//   ....[202]....
        /*0870*/ 	.word	0x00012960


	//   ....[203]....
        /*0874*/ 	.word	0x00012a20


	//   ....[204]....
        /*0878*/ 	.word	0x00012a80


	//   ....[205]....
        /*087c*/ 	.word	0x00012b40


	//   ....[206]....
        /*0880*/ 	.word	0x00012ba0


	//   ....[207]....
        /*0884*/ 	.word	0x00012c60


	//   ....[208]....
        /*0888*/ 	.word	0x00012cc0


	//   ....[209]....
        /*088c*/ 	.word	0x00012d80


	//   ....[210]....
        /*0890*/ 	.word	0x00012e70


	//   ....[211]....
        /*0894*/ 	.word	0x00012f10


	//   ....[212]....
        /*0898*/ 	.word	0x00012f70


	//   ....[213]....
        /*089c*/ 	.word	0x00013050


	//   ....[214]....
        /*08a0*/ 	.word	0x000130b0


	//   ....[215]....
        /*08a4*/ 	.word	0x00013190


	//   ....[216]....
        /*08a8*/ 	.word	0x000131f0


	//   ....[217]....
        /*08ac*/ 	.word	0x000132d0


	//   ....[218]....
        /*08b0*/ 	.word	0x00013330


	//   ....[219]....
        /*08b4*/ 	.word	0x00013410


	//   ....[220]....
        /*08b8*/ 	.word	0x00013470


	//   ....[221]....
        /*08bc*/ 	.word	0x00013550


	//   ....[222]....
        /*08c0*/ 	.word	0x000135b0


	//   ....[223]....
        /*08c4*/ 	.word	0x00013690


	//   ....[224]....
        /*08c8*/ 	.word	0x000136f0


	//   ....[225]....
        /*08cc*/ 	.word	0x000137c0


	//   ....[226]....
        /*08d0*/ 	.word	0x000138e0


	//   ....[227]....
        /*08d4*/ 	.word	0x00013980


	//   ....[228]....
        /*08d8*/ 	.word	0x00013a40


	//   ....[229]....
        /*08dc*/ 	.word	0x00013b10


	//   ....[230]....
        /*08e0*/ 	.word	0x00013b70


	//   ....[231]....
        /*08e4*/ 	.word	0x00013c50


	//   ....[232]....
        /*08e8*/ 	.word	0x00013cb0


	//   ....[233]....
        /*08ec*/ 	.word	0x00013d80


	//   ....[234]....
        /*08f0*/ 	.word	0x00013de0


	//   ....[235]....
        /*08f4*/ 	.word	0x00013eb0


	//   ....[236]....
        /*08f8*/ 	.word	0x00013f10


	//   ....[237]....
        /*08fc*/ 	.word	0x00013ff0


	//   ....[238]....
        /*0900*/ 	.word	0x00014050


	//   ....[239]....
        /*0904*/ 	.word	0x00014120


	//   ....[240]....
        /*0908*/ 	.word	0x00014180


	//   ....[241]....
        /*090c*/ 	.word	0x00014240


	//   ....[242]....
        /*0910*/ 	.word	0x000142d0


	//   ....[243]....
        /*0914*/ 	.word	0x00014370


	//   ....[244]....
        /*0918*/ 	.word	0x00014490


	//   ....[245]....
        /*091c*/ 	.word	0x00014500


	//   ....[246]....
        /*0920*/ 	.word	0x00014570


	//   ....[247]....
        /*0924*/ 	.word	0x000145e0


	//   ....[248]....
        /*0928*/ 	.word	0x00014650


	//   ....[249]....
        /*092c*/ 	.word	0x000146d0


	//   ....[250]....
        /*0930*/ 	.word	0x00014760


	//   ....[251]....
        /*0934*/ 	.word	0x000147f0


	//   ....[252]....
        /*0938*/ 	.word	0x00014860


	//   ....[253]....
        /*093c*/ 	.word	0x000148d0


	//   ....[254]....
        /*0940*/ 	.word	0x00014940


	//   ....[255]....
        /*0944*/ 	.word	0x000149c0


	//   ....[0]....
        /*0948*/ 	.word	0x00014a30


	//   ....[1]....
        /*094c*/ 	.word	0x00014ad0


	//   ....[2]....
        /*0950*/ 	.word	0x00014b60


	//   ....[3]....
        /*0954*/ 	.word	0x00014c80


	//----- nvinfo : EIATTR_REG_RECONFIG
	.align		4
.L_1051:
        /*0958*/ 	.byte	0x01, 0x54
	.zero		2


	//----- nvinfo : EIATTR_SYSCALL_OFFSETS
	.align		4
        /*095c*/ 	.byte	0x04, 0x46
        /*095e*/ 	.short	(.L_1053 - .L_1052)


	//   ....[0]....
.L_1052:
        /*0960*/ 	.word	0x00001750


	//   ....[1]....
        /*0964*/ 	.word	0x0000c630


	//   ....[2]....
        /*0968*/ 	.word	0x0000c780


	//   ....[3]....
        /*096c*/ 	.word	0x0000c870


	//   ....[4]....
        /*0970*/ 	.word	0x0000d800


	//----- nvinfo : EIATTR_MBARRIER_INSTR_OFFSETS
	.align		4
.L_1053:
        /*0974*/ 	.byte	0x04, 0x39
        /*0976*/ 	.short	(.L_1055 - .L_1054)


	//   ....[0]....
.L_1054:
        /*0978*/ 	.word	0x00000180
        /*097c*/ 	.word	0x000000ff
        /*0980*/ 	.word	0x00028800
        /*0984*/ 	.short	0x0100
        /*0986*/ 	.byte	0x08
	.zero		1


	//   ....[1]....
        /*0988*/ 	.word	0x00000190
        /*098c*/ 	.word	0x000000ff
        /*0990*/ 	.word	0x00028820
        /*0994*/ 	.short	0x0100
        /*0996*/ 	.byte	0x08
	.zero		1


	//   ....[2]....
        /*0998*/ 	.word	0x00000280
        /*099c*/ 	.word	0x000000ff
        /*09a0*/ 	.word	0x00028830
        /*09a4*/ 	.short	0x0100
        /*09a6*/ 	.byte	0x08
	.zero		1


	//   ....[3]....
        /*09a8*/ 	.word	0x00000290
        /*09ac*/ 	.word	0x000000ff
        /*09b0*/ 	.word	0x00028840
        /*09b4*/ 	.short	0x0100
        /*09b6*/ 	.byte	0x08
	.zero		1


	//   ....[4]....
        /*09b8*/ 	.word	0x000002a0
        /*09bc*/ 	.word	0x000000ff
        /*09c0*/ 	.word	0x00028838
        /*09c4*/ 	.short	0x0100
        /*09c6*/ 	.byte	0x08
	.zero		1


	//   ....[5]....
        /*09c8*/ 	.word	0x000002b0
        /*09cc*/ 	.word	0x000000ff
        /*09d0*/ 	.word	0x00028848
        /*09d4*/ 	.short	0x0100
        /*09d6*/ 	.byte	0x08
	.zero		1


	//   ....[6]....
        /*09d8*/ 	.word	0x000003e0
        /*09dc*/ 	.word	0x000000ff
        /*09e0*/ 	.word	0x00028850
        /*09e4*/ 	.short	0x0100
        /*09e6*/ 	.byte	0x08
	.zero		1


	//   ....[7]....
        /*09e8*/ 	.word	0x000003f0
        /*09ec*/ 	.word	0x000000ff
        /*09f0*/ 	.word	0x00028860
        /*09f4*/ 	.short	0x0100
        /*09f6*/ 	.byte	0x08
	.zero		1


	//   ....[8]....
        /*09f8*/ 	.word	0x00000400
        /*09fc*/ 	.word	0x000000ff
        /*0a00*/ 	.word	0x00028858
        /*0a04*/ 	.short	0x0100
        /*0a06*/ 	.byte	0x08
	.zero		1


	//   ....[9]....
        /*0a08*/ 	.word	0x00000410
        /*0a0c*/ 	.word	0x000000ff
        /*0a10*/ 	.word	0x00028868
        /*0a14*/ 	.short	0x0100
        /*0a16*/ 	.byte	0x08
	.zero		1


	//   ....[10]....
        /*0a18*/ 	.word	0x00000500
        /*0a1c*/ 	.word	0x000000ff
        /*0a20*/ 	.word	0x00028870
        /*0a24*/ 	.short	0x0100
        /*0a26*/ 	.byte	0x06
	.zero		1


	//   ....[11]....
        /*0a28*/ 	.word	0x00000510
        /*0a2c*/ 	.word	0x000000ff
        /*0a30*/ 	.word	0x00028880
        /*0a34*/ 	.short	0x0100
        /*0a36*/ 	.byte	0x06
	.zero		1


	//   ....[12]....
        /*0a38*/ 	.word	0x00000520
        /*0a3c*/ 	.word	0x000000ff
        /*0a40*/ 	.word	0x00028878
        /*0a44*/ 	.short	0x0100
        /*0a46*/ 	.byte	0x06
	.zero		1


	//   ....[13]....
        /*0a48*/ 	.word	0x00000530
        /*0a4c*/ 	.word	0x000000ff
        /*0a50*/ 	.word	0x00028888
        /*0a54*/ 	.short	0x0100
        /*0a56*/ 	.byte	0x06
	.zero		1


	//   ....[14]....
        /*0a58*/ 	.word	0x00000660
        /*0a5c*/ 	.word	0x000000ff
        /*0a60*/ 	.word	0x00028890
        /*0a64*/ 	.short	0x0100
        /*0a66*/ 	.byte	0x08
	.zero		1


	//   ....[15]....
        /*0a68*/ 	.word	0x00000670
        /*0a6c*/ 	.word	0x000000ff
        /*0a70*/ 	.word	0x000288a0
        /*0a74*/ 	.short	0x0100
        /*0a76*/ 	.byte	0x08
	.zero		1


	//   ....[16]....
        /*0a78*/ 	.word	0x00000680
        /*0a7c*/ 	.word	0x000000ff
        /*0a80*/ 	.word	0x00028898
        /*0a84*/ 	.short	0x0100
        /*0a86*/ 	.byte	0x08
	.zero		1


	//   ....[17]....
        /*0a88*/ 	.word	0x00000690
        /*0a8c*/ 	.word	0x000000ff
        /*0a90*/ 	.word	0x000288a8
        /*0a94*/ 	.short	0x0100
        /*0a96*/ 	.byte	0x08
	.zero		1


	//   ....[18]....
        /*0a98*/ 	.word	0x000007d0
        /*0a9c*/ 	.word	0x000000ff
        /*0aa0*/ 	.word	0x000288b0
        /*0aa4*/ 	.short	0x0100
        /*0aa6*/ 	.byte	0x08
	.zero		1


	//   ....[19]....
        /*0aa8*/ 	.word	0x000007e0
        /*0aac*/ 	.word	0x000000ff
        /*0ab0*/ 	.word	0x000288c0
        /*0ab4*/ 	.short	0x0100
        /*0ab6*/ 	.byte	0x08
	.zero		1


	//   ....[20]....
        /*0ab8*/ 	.word	0x000007f0
        /*0abc*/ 	.word	0x000000ff
        /*0ac0*/ 	.word	0x000288b8
        /*0ac4*/ 	.short	0x0100
        /*0ac6*/ 	.byte	0x08
	.zero		1


	//   ....[21]....
        /*0ac8*/ 	.word	0x00000800
        /*0acc*/ 	.word	0x000000ff
        /*0ad0*/ 	.word	0x000288c8
        /*0ad4*/ 	.short	0x0100
        /*0ad6*/ 	.byte	0x08
	.zero		1


	//   ....[22]....
        /*0ad8*/ 	.word	0x000017d0
        /*0adc*/ 	.word	0x000000ff
        /*0ae0*/ 	.word	0x00028800
        /*0ae4*/ 	.short	0x010a
        /*0ae6*/ 	.byte	0x29
	.zero		1


	//   ....[23]....
        /*0ae8*/ 	.word	0x00001850
        /*0aec*/ 	.word	0x00000003
        /*0af0*/ 	.word	0x00028830
        /*0af4*/ 	.short	0x010a
        /*0af6*/ 	.byte	0x3f
	.zero		1


	//   ....[24]....
        /*0af8*/ 	.word	0x00001890
        /*0afc*/ 	.word	0x00000003
        /*0b00*/ 	.word	0x00028830
        /*0b04*/ 	.short	0x010a
        /*0b06*/ 	.byte	0x3f
	.zero		1


	//   ....[25]....
        /*0b08*/ 	.word	0x00002760
        /*0b0c*/ 	.word	0x000000ff
        /*0b10*/ 	.word	0x00000000
        /*0b14*/ 	.short	0x0101
        /*0b16*/ 	.byte	0x06
	.zero		1


	//   ....[26]....
        /*0b18*/ 	.word	0x00003d10
        /*0b1c*/ 	.word	0x000000ff
        /*0b20*/ 	.word	0x00028830
        /*0b24*/ 	.short	0x010a
        /*0b26*/ 	.byte	0x06
	.zero		1


	//   ....[27]....
        /*0b28*/ 	.word	0x00003d50
        /*0b2c*/ 	.word	0x000000ff
        /*0b30*/ 	.word	0x00028830
        /*0b34*/ 	.short	0x010a
        /*0b36*/ 	.byte	0x06
	.zero		1


	//   ....[28]....
        /*0b38*/ 	.word	0x000040a0
        /*0b3c*/ 	.word	0x000000ff
        /*0b40*/ 	.word	0x00028850
        /*0b44*/ 	.short	0x010a
        /*0b46*/ 	.byte	0x06
	.zero		1


	//   ....[29]....
        /*0b48*/ 	.word	0x000040e0
        /*0b4c*/ 	.word	0x000000ff
        /*0b50*/ 	.word	0x00028850
        /*0b54*/ 	.short	0x010a
        /*0b56*/ 	.byte	0x06
	.zero		1


	//   ....[30]....
        /*0b58*/ 	.word	0x00004550
        /*0b5c*/ 	.word	0x000000ff
        /*0b60*/ 	.word	0x00000000
        /*0b64*/ 	.short	0x0101
        /*0b66*/ 	.byte	0x06
	.zero		1


	//   ....[31]....
        /*0b68*/ 	.word	0x00006030
        /*0b6c*/ 	.word	0x000000ff
        /*0b70*/ 	.word	0x00000000
        /*0b74*/ 	.short	0x0101
        /*0b76*/ 	.byte	0x06
	.zero		1


	//   ....[32]....
        /*0b78*/ 	.word	0x00006700
        /*0b7c*/ 	.word	0x000000ff
        /*0b80*/ 	.word	0x00028830
        /*0b84*/ 	.short	0x010a
        /*0b86*/ 	.byte	0x06
	.zero		1


	//   ....[33]....
        /*0b88*/ 	.word	0x00006740
        /*0b8c*/ 	.word	0x000000ff
        /*0b90*/ 	.word	0x00028830
        /*0b94*/ 	.short	0x010a
        /*0b96*/ 	.byte	0x06
	.zero		1


	//   ....[34]....
        /*0b98*/ 	.word	0x00006a60
        /*0b9c*/ 	.word	0x000000ff
        /*0ba0*/ 	.word	0x00028850
        /*0ba4*/ 	.short	0x010a
        /*0ba6*/ 	.byte	0x06
	.zero		1


	//   ....[35]....
        /*0ba8*/ 	.word	0x00006aa0
        /*0bac*/ 	.word	0x000000ff
        /*0bb0*/ 	.word	0x00028850
        /*0bb4*/ 	.short	0x010a
        /*0bb6*/ 	.byte	0x06
	.zero		1


	//   ....[36]....
        /*0bb8*/ 	.word	0x00006ea0
        /*0bbc*/ 	.word	0x000000ff
        /*0bc0*/ 	.word	0x00000000
        /*0bc4*/ 	.short	0x0101
        /*0bc6*/ 	.byte	0x06
	.zero		1


	//   ....[37]....
        /*0bc8*/ 	.word	0x00008050
        /*0bcc*/ 	.word	0x000000ff
        /*0bd0*/ 	.word	0x00000000
        /*0bd4*/ 	.short	0x0101
        /*0bd6*/ 	.byte	0x06
	.zero		1


	//   ....[38]....
        /*0bd8*/ 	.word	0x00008660
        /*0bdc*/ 	.word	0x000000ff
        /*0be0*/ 	.word	0x00028850
        /*0be4*/ 	.short	0x010a
        /*0be6*/ 	.byte	0x05
	.zero		1


	//   ....[39]....
        /*0be8*/ 	.word	0x000086a0
        /*0bec*/ 	.word	0x000000ff
        /*0bf0*/ 	.word	0x00028850
        /*0bf4*/ 	.short	0x010a
        /*0bf6*/ 	.byte	0x05
	.zero		1


	//   ....[40]....
        /*0bf8*/ 	.word	0x00008c10
        /*0bfc*/ 	.word	0x000000ff
        /*0c00*/ 	.word	0x00000000
        /*0c04*/ 	.short	0x0101
        /*0c06*/ 	.byte	0x04
	.zero		1


	//   ....[41]....
        /*0c08*/ 	.word	0x0000a1a0
        /*0c0c*/ 	.word	0x00000000
        /*0c10*/ 	.word	0x00000000
        /*0c14*/ 	.short	0x0101
        /*0c16*/ 	.byte	0x3f
	.zero		1


	//   ....[42]....
        /*0c18*/ 	.word	0x0000cd80
        /*0c1c*/ 	.word	0x00000007
        /*0c20*/ 	.word	0x00028840
        /*0c24*/ 	.short	0x010a
        /*0c26*/ 	.byte	0x3f
	.zero		1


	//   ....[43]....
        /*0c28*/ 	.word	0x0000d500
        /*0c2c*/ 	.word	0x00000007
        /*0c30*/ 	.word	0x00028830
        /*0c34*/ 	.short	0x0107
        /*0c36*/ 	.byte	0x3f
	.zero		1


	//   ....[44]....
        /*0c38*/ 	.word	0x0000d5d0
        /*0c3c*/ 	.word	0x00000007
        /*0c40*/ 	.word	0x00028830
        /*0c44*/ 	.short	0x0101
        /*0c46*/ 	.byte	0x3f
	.zero		1


	//   ....[45]....
        /*0c48*/ 	.word	0x0000e0f0
        /*0c4c*/ 	.word	0x00000016
        /*0c50*/ 	.word	0x00028800
        /*0c54*/ 	.short	0x0107
        /*0c56*/ 	.byte	0x3f
	.zero		1


	//   ....[46]....
        /*0c58*/ 	.word	0x0000e200
        /*0c5c*/ 	.word	0x00000016
        /*0c60*/ 	.word	0x00028800
        /*0c64*/ 	.short	0x0101
        /*0c66*/ 	.byte	0x3f
	.zero		1


	//   ....[47]....
        /*0c68*/ 	.word	0x0000e220
        /*0c6c*/ 	.word	0x00000016
        /*0c70*/ 	.word	0x00028820
        /*0c74*/ 	.short	0x010a
        /*0c76*/ 	.byte	0x3f
	.zero		1


	//   ....[48]....
        /*0c78*/ 	.word	0x0000e5b0
        /*0c7c*/ 	.word	0x00000006
        /*0c80*/ 	.word	0x00028840
        /*0c84*/ 	.short	0x010a
        /*0c86*/ 	.byte	0x3f
	.zero		1


	//   ....[49]....
        /*0c88*/ 	.word	0x0000ead0
        /*0c8c*/ 	.word	0x00000006
        /*0c90*/ 	.word	0x00028830
        /*0c94*/ 	.short	0x0107
        /*0c96*/ 	.byte	0x3f
	.zero		1


	//   ....[50]....
        /*0c98*/ 	.word	0x0000eb90
        /*0c9c*/ 	.word	0x00000006
        /*0ca0*/ 	.word	0x00028830
        /*0ca4*/ 	.short	0x0101
        /*0ca6*/ 	.byte	0x3f
	.zero		1


	//   ....[51]....
        /*0ca8*/ 	.word	0x0000ec00
        /*0cac*/ 	.word	0x00000006
        /*0cb0*/ 	.word	0x00028860
        /*0cb4*/ 	.short	0x010a
        /*0cb6*/ 	.byte	0x3f
	.zero		1


	//   ....[52]....
        /*0cb8*/ 	.word	0x0000f180
        /*0cbc*/ 	.word	0x00000006
        /*0cc0*/ 	.word	0x00028850
        /*0cc4*/ 	.short	0x0107
        /*0cc6*/ 	.byte	0x3f
	.zero		1


	//   ....[53]....
        /*0cc8*/ 	.word	0x0000f2e0
        /*0ccc*/ 	.word	0x00000006
        /*0cd0*/ 	.word	0x00028850
        /*0cd4*/ 	.short	0x0101
        /*0cd6*/ 	.byte	0x3f
	.zero		1


	//   ....[54]....
        /*0cd8*/ 	.word	0x0000f4f0
        /*0cdc*/ 	.word	0x00000000
        /*0ce0*/ 	.word	0x00028860
        /*0ce4*/ 	.short	0x010a
        /*0ce6*/ 	.byte	0x3f
	.zero		1


	//   ....[55]....
        /*0ce8*/ 	.word	0x0000fa20
        /*0cec*/ 	.word	0x00000000
        /*0cf0*/ 	.word	0x00028850
        /*0cf4*/ 	.short	0x0107
        /*0cf6*/ 	.byte	0x3f
	.zero		1


	//   ....[56]....
        /*0cf8*/ 	.word	0x0000fae0
        /*0cfc*/ 	.word	0x00000000
        /*0d00*/ 	.word	0x00028850
        /*0d04*/ 	.short	0x0101
        /*0d06*/ 	.byte	0x3f
	.zero		1


	//   ....[57]....
        /*0d08*/ 	.word	0x00010810
        /*0d0c*/ 	.word	0x00000004
        /*0d10*/ 	.word	0x00028820
        /*0d14*/ 	.short	0x010a
        /*0d16*/ 	.byte	0x3f
	.zero		1


	//   ....[58]....
        /*0d18*/ 	.word	0x00010990
        /*0d1c*/ 	.word	0x00000005
        /*0d20*/ 	.word	0x00028840
        /*0d24*/ 	.short	0x010a
        /*0d26*/ 	.byte	0x3f
	.zero		1


	//   ....[59]....
        /*0d28*/ 	.word	0x00010a30
        /*0d2c*/ 	.word	0x00000019
        /*0d30*/ 	.word	0x00028840
        /*0d34*/ 	.short	0x010a
        /*0d36*/ 	.byte	0x3f
	.zero		1


	//   ....[60]....
        /*0d38*/ 	.word	0x00010a70
        /*0d3c*/ 	.word	0x00000005
        /*0d40*/ 	.word	0x00028860
        /*0d44*/ 	.short	0x010a
        /*0d46*/ 	.byte	0x3f
	.zero		1


	//   ....[61]....
        /*0d48*/ 	.word	0x00010ab0
        /*0d4c*/ 	.word	0x00000019
        /*0d50*/ 	.word	0x00028860
        /*0d54*/ 	.short	0x010a
        /*0d56*/ 	.byte	0x3f
	.zero		1


	//   ....[62]....
        /*0d58*/ 	.word	0x00010b20
        /*0d5c*/ 	.word	0x00000003
        /*0d60*/ 	.word	0x00028800
        /*0d64*/ 	.short	0x010a
        /*0d66*/ 	.byte	0x3f
	.zero		1


	//   ....[63]....
        /*0d68*/ 	.word	0x00010b70
        /*0d6c*/ 	.word	0x00000003
        /*0d70*/ 	.word	0x00028830
        /*0d74*/ 	.short	0x010a
        /*0d76*/ 	.byte	0x3f
	.zero		1


	//   ....[64]....
        /*0d78*/ 	.word	0x00010bd0
        /*0d7c*/ 	.word	0x00000005
        /*0d80*/ 	.word	0x00028830
        /*0d84*/ 	.short	0x010a
        /*0d86*/ 	.byte	0x3f
	.zero		1


	//   ....[65]....
        /*0d88*/ 	.word	0x00010c30
        /*0d8c*/ 	.word	0x00000005
        /*0d90*/ 	.word	0x00028850
        /*0d94*/ 	.short	0x010a
        /*0d96*/ 	.byte	0x3f
	.zero		1


	//   ....[66]....
        /*0d98*/ 	.word	0x00010c90
        /*0d9c*/ 	.word	0x00000005
        /*0da0*/ 	.word	0x00028830
        /*0da4*/ 	.short	0x010a
        /*0da6*/ 	.byte	0x3f
	.zero		1


	//   ....[67]....
        /*0da8*/ 	.word	0x00010cf0
        /*0dac*/ 	.word	0x00000005
        /*0db0*/ 	.word	0x00028850
        /*0db4*/ 	.short	0x010a
        /*0db6*/ 	.byte	0x3f
	.zero		1


	//   ....[68]....
        /*0db8*/ 	.word	0x00010d50
        /*0dbc*/ 	.word	0x00000009
        /*0dc0*/ 	.word	0x00028850
        /*0dc4*/ 	.short	0x010a
        /*0dc6*/ 	.byte	0x3f
	.zero		1


	//   ....[69]....
        /*0dc8*/ 	.word	0x00010e70
        /*0dcc*/ 	.word	0x00000007
        /*0dd0*/ 	.word	0x00028840
        /*0dd4*/ 	.short	0x010a
        /*0dd6*/ 	.byte	0x3f
	.zero		1


	//   ....[70]....
        /*0dd8*/ 	.word	0x000123f0
        /*0ddc*/ 	.word	0x00000016
        /*0de0*/ 	.word	0x00028820
        /*0de4*/ 	.short	0x010a
        /*0de6*/ 	.byte	0x3f
	.zero		1


	//   ....[71]....
        /*0de8*/ 	.word	0x00012440
        /*0dec*/ 	.word	0x00000006
        /*0df0*/ 	.word	0x00028840
        /*0df4*/ 	.short	0x010a
        /*0df6*/ 	.byte	0x3f
	.zero		1


	//   ....[72]....
        /*0df8*/ 	.word	0x00012dc0
        /*0dfc*/ 	.word	0x00000006
        /*0e00*/ 	.word	0x00028860
        /*0e04*/ 	.short	0x010a
        /*0e06*/ 	.byte	0x3f
	.zero		1


	//   ....[73]....
        /*0e08*/ 	.word	0x00013830
        /*0e0c*/ 	.word	0x00000000
        /*0e10*/ 	.word	0x00028860
        /*0e14*/ 	.short	0x010a
        /*0e16*/ 	.byte	0x3f
	.zero		1


	//   ....[74]....
        /*0e18*/ 	.word	0x00014ba0
        /*0e1c*/ 	.word	0x00000004
        /*0e20*/ 	.word	0x00028820
        /*0e24*/ 	.short	0x010a
        /*0e26*/ 	.byte	0x3f
	.zero		1


	//   ....[75]....
        /*0e28*/ 	.word	0x00014d40
        /*0e2c*/ 	.word	0x00000005
        /*0e30*/ 	.word	0x00028840
        /*0e34*/ 	.short	0x010a
        /*0e36*/ 	.byte	0x3f
	.zero		1


	//   ....[76]....
        /*0e38*/ 	.word	0x00014d90
        /*0e3c*/ 	.word	0x00000019
        /*0e40*/ 	.word	0x00028840
        /*0e44*/ 	.short	0x010a
        /*0e46*/ 	.byte	0x3f
	.zero		1


	//   ....[77]....
        /*0e48*/ 	.word	0x00014de0
        /*0e4c*/ 	.word	0x00000005
        /*0e50*/ 	.word	0x00028860
        /*0e54*/ 	.short	0x010a
        /*0e56*/ 	.byte	0x3f
	.zero		1


	//----- nvinfo : EIATTR_NUM_MBARRIERS
	.align		4
.L_1055:
        /*0e58*/ 	.byte	0x03, 0x38
        /*0e5a*/ 	.short	0x0016


	//----- nvinfo : EIATTR_EXIT_INSTR_OFFSETS
	.align		4
        /*0e5c*/ 	.byte	0x04, 0x1c
        /*0e5e*/ 	.short	(.L_1057 - .L_1056)


	//   ....[0]....
.L_1056:
        /*0e60*/ 	.word	0x000009b0


	//   ....[1]....
        /*0e64*/ 	.word	0x0000b100


	//   ....[2]....
        /*0e68*/ 	.word	0x00010b00


	//----- nvinfo : EIATTR_MAX_THREADS
	.align		4
.L_1057:
        /*0e6c*/ 	.byte	0x04, 0x05
        /*0e6e*/ 	.short	(.L_1059 - .L_1058)
.L_1058:
        /*0e70*/ 	.word	0x00000180
        /*0e74*/ 	.word	0x00000001
        /*0e78*/ 	.word	0x00000001


	//----- nvinfo : EIATTR_CRS_STACK_SIZE
	.align		4
.L_1059:
        /*0e7c*/ 	.byte	0x04, 0x1e
        /*0e7e*/ 	.short	(.L_1061 - .L_1060)
.L_1060:
        /*0e80*/ 	.word	0x00000000


	//----- nvinfo : EIATTR_CBANK_PARAM_SIZE
	.align		4
.L_1061:
        /*0e84*/ 	.byte	0x03, 0x19
        /*0e86*/ 	.short	0x0af0


	//----- nvinfo : EIATTR_PARAM_CBANK
	.align		4
        /*0e88*/ 	.byte	0x04, 0x0a
        /*0e8a*/ 	.short	(.L_1063 - .L_1062)
	.align		4
.L_1062:
        /*0e8c*/ 	.word	index@(.nv.constant0._ZN7cutlass13device_kernelIN5flash11enable_sm90INS1_16FlashAttnFwdSm90INS1_25CollectiveMainloopFwdSm90ILi2EN4cute5tupleIJNS5_1CILi1EEES8_S8_EEENS6_IJNS7_ILi128EEESA_SA_EEELi128ENS_6half_tEfNS_4arch4Sm90ELb1ELb0ELb0ELb1ELb1ELb0ELb0ELb1ELb1ELb1ELb0ELb0EEENS1_21CollectiveEpilogueFwdISB_S9_SC_SE_Li256ELb1ELb1ELb0ELb0EEENS1_36VarlenDynamicPersistentTileSchedulerILi128ELi128ELi256ELi128ELb0ELb1ELb1ELb1ELb1ELb1EEEEEEEEEvNT_6ParamsE)
        /*0e90*/ 	.short	0x0210
        /*0e92*/ 	.short	0x0af0


	//----- nvinfo : EIATTR_SW_WAR
	.align		4
.L_1063:
        /*0e94*/ 	.byte	0x04, 0x36
        /*0e96*/ 	.short	(.L_1065 - .L_1064)
.L_1064:
        /*0e98*/ 	.word	0x00000008
.L_1065:


//--------------------- .nv.info._ZN7cutlass13device_kernelIN5flash11enable_sm90INS1_16FlashAttnFwdSm90INS1_25CollectiveMainloopFwdSm90ILi2EN4cute5tupleIJNS5_1CILi1EEES8_S8_EEENS6_IJNS7_ILi128EEESA_SA_EEELi128ENS_6half_tEfNS_4arch4Sm90ELb1ELb0ELb0ELb1ELb1ELb1ELb0ELb1ELb1ELb1ELb0ELb0EEENS1_21CollectiveEpilogueFwdISB_S9_SC_SE_Li256ELb1ELb1ELb0ELb0EEENS1_36VarlenDynamicPersistentTileSchedulerILi128ELi128ELi256ELi128ELb0ELb1ELb1ELb1ELb1ELb1EEEEEEEEEvNT_6ParamsE --------------------------
	.section	.nv.info._ZN7cutlass13device_kernelIN5flash11enable_sm90INS1_16FlashAttnFwdSm90INS1_25CollectiveMainloopFwdSm90ILi2EN4cute5tupleIJNS5_1CILi1EEES8_S8_EEENS6_IJNS7_ILi128EEESA_SA_EEELi128ENS_6half_tEfNS_4arch4Sm90ELb1ELb0ELb0ELb1ELb1ELb1ELb0ELb1ELb1ELb1ELb0ELb0EEENS1_21CollectiveEpilogueFwdISB_S9_SC_SE_Li256ELb1ELb1ELb0ELb0EEENS1_36VarlenDynamicPersistentTileSchedulerILi128ELi128ELi256ELi128ELb0ELb1ELb1ELb1ELb1ELb1EEEEEEEEEvNT_6ParamsE,"",@"SHT_CUDA_INFO"
	.sectionflags	@""
	.align	4


	//----- nvinfo : EIATTR_CUDA_API_VERSION
	.align		4
        /*0000*/ 	.byte	0x04, 0x37
        /*0002*/ 	.short	(.L_1067 - .L_1066)
.L_1066:
        /*0004*/ 	.word	0x00000082


	//----- nvinfo : EIATTR_KPARAM_INFO
	.align		4
.L_1067:
        /*0008*/ 	.byte	0x04, 0x17
        /*000a*/ 	.short	(.L_1069 - .L_1068)
.L_1068:
        /*000c*/ 	.word	0x00000000
        /*0010*/ 	.short	0x0000
        /*0012*/ 	.short	0x0070
        /*0014*/ 	.byte	0x00, 0xf0, 0x01, 0x2a


	//----- nvinfo : EIATTR_SPARSE_MMA_MASK
	.align		4
.L_1069:
        /*0018*/ 	.byte	0x03, 0x50
        /*001a*/ 	.short	0x0000


	//----- nvinfo : EIATTR_MAXREG_COUNT
	.align		4
        /*001c*/ 	.byte	0x03, 0x1b
        /*001e*/ 	.short	0x00a8


	//----- nvinfo : EIATTR_NUM_BARRIERS
	.align		4
        /*0020*/ 	.byte	0x02, 0x4c
        /*0022*/ 	.byte	0x10
	.zero		1


	//----- nvinfo : EIATTR_EXTERNS
	.align		4
        /*0024*/ 	.byte	0x04, 0x0f
        /*0026*/ 	.short	(.L_1071 - .L_1070)


	//   ....[0]....
	.align		4
.L_1070:
        /*0028*/ 	.word	index@(__assertfail)


	//----- nvinfo : EIATTR_ANNOTATIONS
	.align		4
.L_1071:
        /*002c*/ 	.byte	0x04, 0x55
        /*002e*/ 	.short	(.L_1073 - .L_1072)


	//   ....[0]....
.L_1072:
        /* <DEDUP_REMOVED lines=16> */


	//----- nvinfo : EIATTR_MERCURY_ISA_VERSION
	.align		4
.L_1073:
        /*0118*/ 	.byte	0x03, 0x5f
        /*011a*/ 	.short	0x0101


	//----- nvinfo : EIATTR_UNUSED_LOAD_BYTE_OFFSET
	.align		4
        /*011c*/ 	.byte	0x04, 0x44
        /*011e*/ 	.short	(.L_1075 - .L_1074)


	//   ....[0]....
.L_1074:
        /*0120*/ 	.word	0x00000a60
        /*0124*/ 	.word	0x0000fff0


	//   ....[1]....
        /*0128*/ 	.word	0x000154d0
        /*012c*/ 	.word	0x0000fff0


	//----- nvinfo : EIATTR_INT_WARP_WIDE_INSTR_OFFSETS
	.align		4
.L_1075:
        /*0130*/ 	.byte	0x04, 0x31
        /*0132*/ 	.short	(.L_1077 - .L_1076)


	//   ....[0]....
.L_1076:
        /*0134*/ 	.word	0x00000130


	//   ....[1]....
        /*0138*/ 	.word	0x00000170


	//   ....[2]....
        /*013c*/ 	.word	0x000001e0


	//   ....[3]....
        /*0140*/ 	.word	0x00019a90


	//   ....[4]....
        /*0144*/ 	.word	0x00019b20


	//   ....[5]....
        /*0148*/ 	.word	0x0001ca30


	//   ....[6]....
        /*014c*/ 	.word	0x0001cac0


	//----- nvinfo : EIATTR_COOP_GROUP_MASK_REGIDS
	.align		4
.L_1077:
        /*0150*/ 	.byte	0x04, 0x29
        /*0152*/ 	.short	(.L_1079 - .L_1078)


	//   ....[0]....
.L_1078:
        /*0154*/ 	.word	0xffffffff


	//   ....[1]....
        /*0158*/ 	.word	0xffffffff


	//   ....[2]....
        /*015c*/ 	.word	0xffffffff


	//   ....[3]....
        /*0160*/ 	.word	0xffffffff


	//   ....[4]....
        /*0164*/ 	.word	0xffffffff


	//   ....[5]....
        /*0168*/ 	.word	0xffffffff


	//   ....[6]....
        /*016c*/ 	.word	0xffffffff


	//   ....[7]....
        /*0170*/ 	.word	0xffffffff


	//   ....[8]....
        /*0174*/ 	.word	0xffffffff


	//   ....[9]....
        /*0178*/ 	.word	0xffffffff


	//   ....[10]....
        /*017c*/ 	.word	0xffffffff


	//   ....[11]....
        /*0180*/ 	.word	0xffffffff


	//   ....[12]....
        /*0184*/ 	.word	0xffffffff


	//   ....[13]....
        /*0188*/ 	.word	0xffffffff


	//   ....[14]....
        /*018c*/ 	.word	0xffffffff


	//   ....[15]....
        /*0190*/ 	.word	0xffffffff


	//   ....[16]....
        /*0194*/ 	.word	0xffffffff


	//   ....[17]....
        /*0198*/ 	.word	0xffffffff


	//   ....[18]....
        /*019c*/ 	.word	0xffffffff


	//   ....[19]....
        /*01a0*/ 	.word	0xffffffff


	//   ....[20]....
        /*01a4*/ 	.word	0xffffffff


	//   ....[21]....
        /*01a8*/ 	.word	0xffffffff


	//   ....[22]....
        /*01ac*/ 	.word	0xffffffff


	//   ....[23]....
        /*01b0*/ 	.word	0xffffffff


	//   ....[24]....
        /*01b4*/ 	.word	0xffffffff


	//   ....[25]....
        /*01b8*/ 	.word	0xffffffff


	//   ....[26]....
        /*01bc*/ 	.word	0xffffffff


	//   ....[27]....
        /*01c0*/ 	.word	0xffffffff


	//   ....[28]....
        /*01c4*/ 	.word	0xffffffff


	//   ....[29]....
        /*01c8*/ 	.word	0xffffffff


	//   ....[30]....
        /*01cc*/ 	.word	0xffffffff


	//   ....[31]....
        /*01d0*/ 	.word	0xffffffff


	//   ....[32]....
        /*01d4*/ 	.word	0xffffffff


	//   ....[33]....
        /*01d8*/ 	.word	0xffffffff


	//   ....[34]....
        /*01dc*/ 	.word	0xffffffff


	//   ....[35]....
        /*01e0*/ 	.word	0xffffffff


	//   ....[36]....
        /*01e4*/ 	.word	0xffffffff


	//   ....[37]....
        /*01e8*/ 	.word	0xffffffff


	//   ....[38]....
        /*01ec*/ 	.word	0xffffffff


	//   ....[39]....
        /*01f0*/ 	.word	0xffffffff


	//   ....[40]....
        /*01f4*/ 	.word	0xffffffff


	//   ....[41]....
        /*01f8*/ 	.word	0xffffffff


	//   ....[42]....
        /*01fc*/ 	.word	0xffffffff


	//   ....[43]....
        /*0200*/ 	.word	0xffffffff


	//   ....[44]....
        /*0204*/ 	.word	0xffffffff


	//   ....[45]....
        /*0208*/ 	.word	0xffffffff


	//   ....[46]....
        /*020c*/ 	.word	0xffffffff


	//   ....[47]....
        /*0210*/ 	.word	0xffffffff


	//   ....[48]....
        /*0214*/ 	.word	0xffffffff


	//   ....[49]....
        /*0218*/ 	.word	0xffffffff


	//   ....[50]....
        /*021c*/ 	.word	0xffffffff


	//   ....[51]....
        /*0220*/ 	.word	0xffffffff


	//   ....[52]....
        /*0224*/ 	.word	0xffffffff


	//   ....[53]....
        /*0228*/ 	.word	0xffffffff


	//   ....[54]....
        /*022c*/ 	.word	0xffffffff


	//   ....[55]....
        /*0230*/ 	.word	0xffffffff


	//   ....[56]....
        /*0234*/ 	.word	0xffffffff


	//   ....[57]....
        /*0238*/ 	.word	0xffffffff


	//   ....[58]....
        /*023c*/ 	.word	0xffffffff


	//   ....[59]....
        /*0240*/ 	.word	0xffffffff


	//   ....[60]....
        /*0244*/ 	.word	0xffffffff


	//   ....[61]....
        /*0248*/ 	.word	0xffffffff


	//   ....[62]....
        /*024c*/ 	.word	0xffffffff


	//   ....[63]....
        /*0250*/ 	.word	0xffffffff


	//   ....[64]....
        /*0254*/ 	.word	0xffffffff


	//   ....[65]....
        /*0258*/ 	.word	0xffffffff


	//   ....[66]....
        /*025c*/ 	.word	0xffffffff


	//   ....[67]....
        /*0260*/ 	.word	0xffffffff


	//   ....[68]....
        /*0264*/ 	.word	0xffffffff


	//   ....[69]....
        /*0268*/ 	.word	0xffffffff


	//   ....[70]....
        /*026c*/ 	.word	0xffffffff


	//   ....[71]....
        /*0270*/ 	.word	0xffffffff


	//   ....[72]....
        /*0274*/ 	.word	0xffffffff


	//   ....[73]....
        /*0278*/ 	.word	0xffffffff


	//   ....[74]....
        /*027c*/ 	.word	0xffffffff


	//   ....[75]....
        /*0280*/ 	.word	0xffffffff


	//   ....[76]....
        /*0284*/ 	.word	0xffffffff


	//   ....[77]....
        /*0288*/ 	.word	0xffffffff


	//   ....[78]....
        /*028c*/ 	.word	0xffffffff


	//   ....[79]....
        /*0290*/ 	.word	0xffffffff


	//   ....[80]....
        /*0294*/ 	.word	0xffffffff


	//   ....[81]....
        /*0298*/ 	.word	0xffffffff


	//   ....[82]....
        /*029c*/ 	.word	0xffffffff


	//   ....[83]....
        /*02a0*/ 	.word	0xffffffff


	//   ....[84]....
        /*02a4*/ 	.word	0xffffffff


	//   ....[85]....
        /*02a8*/ 	.word	0xffffffff


	//   ....[86]....
        /*02ac*/ 	.word	0xffffffff


	//   ....[87]....
        /*02b0*/ 	.word	0xffffffff


	//   ....[88]....
        /*02b4*/ 	.word	0xffffffff


	//   ....[89]....
        /*02b8*/ 	.word	0xffffffff


	//   ....[90]....
        /*02bc*/ 	.word	0xffffffff


	//   ....[91]....
        /*02c0*/ 	.word	0xffffffff


	//   ....[92]....
        /*02c4*/ 	.word	0xffffffff


	//   ....[93]....
        /*02c8*/ 	.word	0xffffffff


	//   ....[94]....
        /*02cc*/ 	.word	0xffffffff


	//   ....[95]....
        /*02d0*/ 	.word	0xffffffff


	//   ....[96]....
        /*02d4*/ 	.word	0xffffffff


	//   ....[97]....
        /*02d8*/ 	.word	0xffffffff


	//   ....[98]....
        /*02dc*/ 	.word	0xffffffff


	//   ....[99]....
        /*02e0*/ 	.word	0xffffffff


	//   ....[100]....
        /*02e4*/ 	.word	0xffffffff


	//   ....[101]....
        /*02e8*/ 	.word	0xffffffff


	//   ....[102]....
        /*02ec*/ 	.word	0xffffffff


	//   ....[103]....
        /*02f0*/ 	.word	0xffffffff


	//   ....[104]....
        /*02f4*/ 	.word	0xffffffff


	//   ....[105]....
        /*02f8*/ 	.word	0xffffffff


	//   ....[106]....
        /*02fc*/ 	.word	0xffffffff


	//   ....[107]....
        /*0300*/ 	.word	0xffffffff


	//   ....[108]....
        /*0304*/ 	.word	0xffffffff


	//   ....[109]....
        /*0308*/ 	.word	0xffffffff


	//   ....[110]....
        /*030c*/ 	.word	0xffffffff


	//   ....[111]....
        /*0310*/ 	.word	0xffffffff


	//   ....[112]....
        /*0314*/ 	.word	0xffffffff


	//   ....[113]....
        /*0318*/ 	.word	0xffffffff


	//   ....[114]....
        /*031c*/ 	.word	0xffffffff


	//   ....[115]....
        /*0320*/ 	.word	0xffffffff


	//   ....[116]....
        /*0324*/ 	.word	0xffffffff


	//   ....[117]....
        /*0328*/ 	.word	0xffffffff


	//   ....[118]....
        /*032c*/ 	.word	0xffffffff


	//   ....[119]....
        /*0330*/ 	.word	0xffffffff


	//   ....[120]....
        /*0334*/ 	.word	0xffffffff


	//   ....[121]....
        /*0338*/ 	.word	0xffffffff


	//   ....[122]....
        /*033c*/ 	.word	0xffffffff


	//   ....[123]....
        /*0340*/ 	.word	0xffffffff


	//   ....[124]....
        /*0344*/ 	.word	0xffffffff


	//   ....[125]....
        /*0348*/ 	.word	0xffffffff


	//   ....[126]....
        /*034c*/ 	.word	0xffffffff


	//   ....[127]....
        /*0350*/ 	.word	0xffffffff


	//   ....[128]....
        /*0354*/ 	.word	0xffffffff


	//   ....[129]....
        /*0358*/ 	.word	0xffffffff


	//   ....[130]....
        /*035c*/ 	.word	0xffffffff


	//   ....[131]....
        /*0360*/ 	.word	0xffffffff


	//   ....[132]....
        /*0364*/ 	.word	0xffffffff


	//   ....[133]....
        /*0368*/ 	.word	0xffffffff


	//   ....[134]....
        /*036c*/ 	.word	0xffffffff


	//   ....[135]....
        /*0370*/ 	.word	0xffffffff


	//   ....[136]....
        /*0374*/ 	.word	0xffffffff


	//   ....[137]....
        /*0378*/ 	.word	0xffffffff


	//   ....[138]....
        /*037c*/ 	.word	0xffffffff


	//   ....[139]....
        /*0380*/ 	.word	0xffffffff


	//   ....[140]....
        /*0384*/ 	.word	0xffffffff


	//   ....[141]....
        /*0388*/ 	.word	0xffffffff


	//   ....[142]....
        /*038c*/ 	.word	0xffffffff


	//   ....[143]....
        /*0390*/ 	.word	0xffffffff


	//   ....[144]....
        /*0394*/ 	.word	0xffffffff


	//   ....[145]....
        /*0398*/ 	.word	0xffffffff


	//   ....[146]....
        /*039c*/ 	.word	0xffffffff


	//   ....[147]....
        /*03a0*/ 	.word	0xffffffff


	//   ....[148]....
        /*03a4*/ 	.word	0xffffffff


	//   ....[149]....
        /*03a8*/ 	.word	0xffffffff


	//   ....[150]....
        /*03ac*/ 	.word	0xffffffff


	//   ....[151]....
        /*03b0*/ 	.word	0xffffffff


	//   ....[152]....
        /*03b4*/ 	.word	0xffffffff


	//   ....[153]....
        /*03b8*/ 	.word	0xffffffff


	//   ....[154]....
        /*03bc*/ 	.word	0xffffffff


	//   ....[155]....
        /*03c0*/ 	.word	0xffffffff


	//   ....[156]....
        /*03c4*/ 	.word	0xffffffff


	//   ....[157]....
        /*03c8*/ 	.word	0xffffffff


	//   ....[158]....
        /*03cc*/ 	.word	0xffffffff


	//   ....[159]....
        /*03d0*/ 	.word	0xffffffff


	//   ....[160]....
        /*03d4*/ 	.word	0xffffffff


	//   ....[161]....
        /*03d8*/ 	.word	0xffffffff


	//   ....[162]....
        /*03dc*/ 	.word	0xffffffff


	//   ....[163]....
        /*03e0*/ 	.word	0xffffffff


	//   ....[164]....
        /*03e4*/ 	.word	0xffffffff


	//   ....[165]....
        /*03e8*/ 	.word	0xffffffff


	//   ....[166]....
        /*03ec*/ 	.word	0xffffffff


	//   ....[167]....
        /*03f0*/ 	.word	0xffffffff


	//   ....[168]....
        /*03f4*/ 	.word	0xffffffff


	//   ....[169]....
        /*03f8*/ 	.word	0xffffffff


	//   ....[170]....
        /*03fc*/ 	.word	0xffffffff


	//   ....[171]....
        /*0400*/ 	.word	0xffffffff


	//   ....[172]....
        /*0404*/ 	.word	0xffffffff


	//   ....[173]....
        /*0408*/ 	.word	0xffffffff


	//   ....[174]....
        /*040c*/ 	.word	0xffffffff


	//   ....[175]....
        /*0410*/ 	.word	0xffffffff


	//   ....[176]....
        /*0414*/ 	.word	0xffffffff


	//   ....[177]....
        /*0418*/ 	.word	0xffffffff


	//   ....[178]....
        /*041c*/ 	.word	0xffffffff


	//   ....[179]....
        /*0420*/ 	.word	0xffffffff


	//   ....[180]....
        /*0424*/ 	.word	0xffffffff


	//   ....[181]....
        /*0428*/ 	.word	0xffffffff


	//   ....[182]....
        /*042c*/ 	.word	0xffffffff


	//   ....[183]....
        /*0430*/ 	.word	0xffffffff


	//   ....[184]....
        /*0434*/ 	.word	0xffffffff


	//   ....[185]....
        /*0438*/ 	.word	0xffffffff


	//   ....[186]....
        /*043c*/ 	.word	0xffffffff


	//   ....[187]....
        /*0440*/ 	.word	0xffffffff


	//   ....[188]....
        /*0444*/ 	.word	0xffffffff


	//   ....[189]....
        /*0448*/ 	.word	0xffffffff


	//   ....[190]....
        /*044c*/ 	.word	0xffffffff


	//   ....[191]....
        /*0450*/ 	.word	0xffffffff


	//   ....[192]....
        /*0454*/ 	.word	0xffffffff


	//   ....[193]....
        /*0458*/ 	.word	0xffffffff


	//   ....[194]....
        /*045c*/ 	.word	0xffffffff


	//   ....[195]....
        /*0460*/ 	.word	0xffffffff


	//   ....[196]....
        /*0464*/ 	.word	0xffffffff


	//   ....[197]....
        /*0468*/ 	.word	0xffffffff


	//   ....[198]....
        /*046c*/ 	.word	0xffffffff


	//   ....[199]....
        /*0470*/ 	.word	0xffffffff


	//   ....[200]....
        /*0474*/ 	.word	0xffffffff


	//   ....[201]....
        /*0478*/ 	.word	0xffffffff


	//   ....[202]....
        /*047c*/ 	.word	0xffffffff


	//   ....[203]....
        /*0480*/ 	.word	0xffffffff


	//   ....[204]....
        /*0484*/ 	.word	0xffffffff


	//   ....[205]....
        /*0488*/ 	.word	0xffffffff


	//   ....[206]....
        /*048c*/ 	.word	0xffffffff


	//   ....[207]....
        /*0490*/ 	.word	0xffffffff


	//   ....[208]....
        /*0494*/ 	.word	0xffffffff


	//   ....[209]....
        /*0498*/ 	.word	0xffffffff


	//   ....[210]....
        /*049c*/ 	.word	0xffffffff


	//   ....[211]....
        /*04a0*/ 	.word	0xffffffff


	//   ....[212]....
        /*04a4*/ 	.word	0xffffffff


	//   ....[213]....
        /*04a8*/ 	.word	0xffffffff


	//   ....[214]....
        /*04ac*/ 	.word	0xffffffff


	//   ....[215]....
        /*04b0*/ 	.word	0xffffffff


	//   ....[216]....
        /*04b4*/ 	.word	0xffffffff


	//   ....[217]....
        /*04b8*/ 	.word	0xffffffff


	//   ....[218]....
        /*04bc*/ 	.word	0xffffffff


	//   ....[219]....
        /*04c0*/ 	.word	0xffffffff


	//   ....[220]....
        /*04c4*/ 	.word	0xffffffff


	//   ....[221]....
        /*04c8*/ 	.word	0xffffffff


	//   ....[222]....
        /*04cc*/ 	.word	0xffffffff


	//   ....[223]....
        /*04d0*/ 	.word	0xffffffff


	//   ....[224]....
        /*04d4*/ 	.word	0xffffffff


	//   ....[225]....
        /*04d8*/ 	.word	0xffffffff


	//   ....[226]....
        /*04dc*/ 	.word	0xffffffff


	//   ....[227]....
        /*04e0*/ 	.word	0x0500000f


	//   ....[228]....
        /*04e4*/ 	.word	0x0500000f


	//   ....[229]....
        /*04e8*/ 	.word	0x0500000f


	//   ....[230]....
        /*04ec*/ 	.word	0x0500000f


	//   ....[231]....
        /*04f0*/ 	.word	0x0500000f


	//   ....[232]....
        /*04f4*/ 	.word	0x0500000f


	//   ....[233]....
        /*04f8*/ 	.word	0x0500000f


	//   ....[234]....
        /*04fc*/ 	.word	0x0500000f


	//   ....[235]....
        /*0500*/ 	.word	0x0500000f


	//   ....[236]....
        /*0504*/ 	.word	0x0500000f


	//   ....[237]....
        /*0508*/ 	.word	0x0500000f


	//   ....[238]....
        /*050c*/ 	.word	0x0500000f


	//   ....[239]....
        /*0510*/ 	.word	0x0500000f


	//   ....[240]....
        /*0514*/ 	.word	0x0500000f


	//   ....[241]....
        /*0518*/ 	.word	0x0500000f


	//   ....[242]....
        /*051c*/ 	.word	0x0500000f


	//   ....[243]....
        /*0520*/ 	.word	0x0500000f


	//   ....[244]....
        /*0524*/ 	.word	0x0500000f


	//   ....[245]....
        /*0528*/ 	.word	0x0500000f


	//   ....[246]....
        /*052c*/ 	.word	0x0500000f


	//   ....[247]....
        /*0530*/ 	.word	0x0500000f


	//   ....[248]....
        /*0534*/ 	.word	0x0500000f


	//   ....[249]....
        /*0538*/ 	.word	0x0500000f


	//   ....[250]....
        /*053c*/ 	.word	0x0500000f


	//   ....[251]....
        /*0540*/ 	.word	0x0500000f


	//   ....[252]....
        /*0544*/ 	.word	0x0500000f


	//   ....[253]....
        /*0548*/ 	.word	0x0500000f


	//   ....[254]....
        /*054c*/ 	.word	0x0500000f


	//   ....[255]....
        /*0550*/ 	.word	0x0500000f


	//   ....[0]....
        /*0554*/ 	.word	0x0500000f


	//   ....[1]....
        /*0558*/ 	.word	0x0500000f


	//   ....[2]....
        /*055c*/ 	.word	0x0500000f


	//   ....[3]....
        /*0560*/ 	.word	0x0500000f


	//   ....[4]....
        /*0564*/ 	.word	0x0500000f


	//   ....[5]....
        /*0568*/ 	.word	0x0500000f


	//   ....[6]....
        /*056c*/ 	.word	0x0500000f


	//   ....[7]....
        /*0570*/ 	.word	0x0500000f


	//   ....[8]....
        /*0574*/ 	.word	0x0500000f


	//   ....[9]....
        /*0578*/ 	.word	0x0500000f


	//   ....[10]....
        /*057c*/ 	.word	0x0500000f


	//   ....[11]....
        /*0580*/ 	.word	0x0500000f


	//   ....[12]....
        /*0584*/ 	.word	0x0500000f


	//   ....[13]....
        /*0588*/ 	.word	0x0500000f


	//   ....[14]....
        /*058c*/ 	.word	0x0500000f


	//   ....[15]....
        /*0590*/ 	.word	0x0500000f


	//   ....[16]....
        /*0594*/ 	.word	0x0500000f


	//   ....[17]....
        /*0598*/ 	.word	0x0500000f


	//   ....[18]....
        /*059c*/ 	.word	0x0500000f


	//   ....[19]....
        /*05a0*/ 	.word	0x0500000f


	//   ....[20]....
        /*05a4*/ 	.word	0x0500000f


	//   ....[21]....
        /*05a8*/ 	.word	0x0500000f


	//   ....[22]....
        /*05ac*/ 	.word	0x0500000f


	//   ....[23]....
        /*05b0*/ 	.word	0x0500000f


	//   ....[24]....
        /*05b4*/ 	.word	0x0500000f


	//   ....[25]....
        /*05b8*/ 	.word	0x0500000f


	//   ....[26]....
        /*05bc*/ 	.word	0x0500000f


	//   ....[27]....
        /*05c0*/ 	.word	0x0500000f


	//   ....[28]....
        /*05c4*/ 	.word	0x0500000f


	//   ....[29]....
        /*05c8*/ 	.word	0x0500000f


	//   ....[30]....
        /*05cc*/ 	.word	0x0500000f


	//   ....[31]....
        /*05d0*/ 	.word	0x0500000f


	//   ....[32]....
        /*05d4*/ 	.word	0x0500000f


	//   ....[33]....
        /*05d8*/ 	.word	0x0500000f


	//   ....[34]....
        /*05dc*/ 	.word	0x0500000f


	//   ....[35]....
        /*05e0*/ 	.word	0x0500000f


	//   ....[36]....
        /*05e4*/ 	.word	0x0500000f


	//   ....[37]....
        /*05e8*/ 	.word	0x0500000f


	//   ....[38]....
        /*05ec*/ 	.word	0x0500000f


	//   ....[39]....
        /*05f0*/ 	.word	0x0500000f


	//   ....[40]....
        /*05f4*/ 	.word	0x0500000f


	//   ....[41]....
        /*05f8*/ 	.word	0x0500000f


	//   ....[42]....
        /*05fc*/ 	.word	0x0500000f


	//   ....[43]....
        /*0600*/ 	.word	0x0500000f


	//   ....[44]....
        /*0604*/ 	.word	0x0500000f


	//   ....[45]....
        /*0608*/ 	.word	0x0500000f


	//   ....[46]....
        /*060c*/ 	.word	0x0500000f


	//   ....[47]....
        /*0610*/ 	.word	0x0500000f


	//   ....[48]....
        /*0614*/ 	.word	0x0500000f


	//   ....[49]....
        /*0618*/ 	.word	0x0500000f


	//   ....[50]....
        /*061c*/ 	.word	0x0500000f


	//   ....[51]....
        /*0620*/ 	.word	0x0500000f


	//   ....[52]....
        /*0624*/ 	.word	0x0500000f


	//   ....[53]....
        /*0628*/ 	.word	0x0500000f


	//   ....[54]....
        /*062c*/ 	.word	0x0500000f


	//   ....[55]....
        /*0630*/ 	.word	0x0500000f


	//   ....[56]....
        /*0634*/ 	.word	0x0500000f


	//   ....[57]....
        /*0638*/ 	.word	0x0500000f


	//   ....[58]....
        /*063c*/ 	.word	0x0500000f


	//   ....[59]....
        /*0640*/ 	.word	0x0500000f


	//   ....[60]....
        /*0644*/ 	.word	0x0500000f


	//   ....[61]....
        /*0648*/ 	.word	0x0500000f


	//   ....[62]....
        /*064c*/ 	.word	0x0500000f


	//   ....[63]....
        /*0650*/ 	.word	0x0500000f


	//   ....[64]....
        /*0654*/ 	.word	0x0500000f


	//   ....[65]....
        /*0658*/ 	.word	0x0500000f


	//   ....[66]....
        /*065c*/ 	.word	0x0500000f


	//   ....[67]....
        /*0660*/ 	.word	0x0500000f


	//   ....[68]....
        /*0664*/ 	.word	0x0500000f


	//   ....[69]....
        /*0668*/ 	.word	0x0500000f


	//   ....[70]....
        /*066c*/ 	.word	0x0500000f


	//   ....[71]....
        /*0670*/ 	.word	0x0500000f


	//   ....[72]....
        /*0674*/ 	.word	0x0500000f


	//   ....[73]....
        /*0678*/ 	.word	0x0500000f


	//   ....[74]....
        /*067c*/ 	.word	0x0500000f


	//   ....[75]....
        /*0680*/ 	.word	0x0500000f


	//   ....[76]....
        /*0684*/ 	.word	0x0500000f


	//   ....[77]....
        /*0688*/ 	.word	0x0500000f


	//   ....[78]....
        /*068c*/ 	.word	0x0500000f


	//   ....[79]....
        /*0690*/ 	.word	0x0500000f


	//   ....[80]....
        /*0694*/ 	.word	0x0500000f


	//   ....[81]....
        /*0698*/ 	.word	0x0500000f


	//   ....[82]....
        /*069c*/ 	.word	0x0500000f


	//   ....[83]....
        /*06a0*/ 	.word	0x0500000f


	//   ....[84]....
        /*06a4*/ 	.word	0x0500000f


	//   ....[85]....
        /*06a8*/ 	.word	0x0500000f


	//   ....[86]....
        /*06ac*/ 	.word	0x0500000f


	//   ....[87]....
        /*06b0*/ 	.word	0x0500000f


	//   ....[88]....
        /*06b4*/ 	.word	0x0500000f


	//   ....[89]....
        /*06b8*/ 	.word	0x0500000f


	//   ....[90]....
        /*06bc*/ 	.word	0x0500000f


	//   ....[91]....
        /*06c0*/ 	.word	0x0500000f


	//   ....[92]....
        /*06c4*/ 	.word	0x0500000f


	//   ....[93]....
        /*06c8*/ 	.word	0x0500000f


	//   ....[94]....
        /*06cc*/ 	.word	0x0500000f


	//   ....[95]....
        /*06d0*/ 	.word	0x0500000f


	//   ....[96]....
        /*06d4*/ 	.word	0x0500000f


	//   ....[97]....
        /*06d8*/ 	.word	0x0500000f


	//   ....[98]....
        /*06dc*/ 	.word	0x0500000f


	//   ....[99]....
        /*06e0*/ 	.word	0x0500000f


	//   ....[100]....
        /*06e4*/ 	.word	0x0500000f


	//   ....[101]....
        /*06e8*/ 	.word	0x0500000f


	//   ....[102]....
        /*06ec*/ 	.word	0x0500000f


	//   ....[103]....
        /*06f0*/ 	.word	0x0500000f


	//   ....[104]....
        /*06f4*/ 	.word	0x0500000f


	//   ....[105]....
        /*06f8*/ 	.word	0x0500000f


	//   ....[106]....
        /*06fc*/ 	.word	0x0500000f


	//   ....[107]....
        /*0700*/ 	.word	0x0500000f


	//   ....[108]....
        /*0704*/ 	.word	0x0500000f


	//   ....[109]....
        /*0708*/ 	.word	0x0500000f


	//   ....[110]....
        /*070c*/ 	.word	0x0500000f


	//   ....[111]....
        /*0710*/ 	.word	0x0500000f


	//   ....[112]....
        /*0714*/ 	.word	0x0500000f


	//   ....[113]....
        /*0718*/ 	.word	0x0500000f


	//   ....[114]....
        /*071c*/ 	.word	0x0500000f


	//   ....[115]....
        /*0720*/ 	.word	0x0500000f


	//   ....[116]....
        /*0724*/ 	.word	0x0500000f


	//   ....[117]....
        /*0728*/ 	.word	0x0500000f


	//   ....[118]....
        /*072c*/ 	.word	0x0500000f


	//   ....[119]....
        /*0730*/ 	.word	0x0500000f


	//   ....[120]....
        /*0734*/ 	.word	0x0500000f


	//   ....[121]....
        /*0738*/ 	.word	0x0500000f


	//   ....[122]....
        /*073c*/ 	.word	0x0500000f


	//   ....[123]....
        /*0740*/ 	.word	0x0500000f


	//   ....[124]....
        /*0744*/ 	.word	0x0500000f


	//   ....[125]....
        /*0748*/ 	.word	0x0500000f


	//   ....[126]....
        /*074c*/ 	.word	0x0500000f


	//   ....[127]....
        /*0750*/ 	.word	0x0500000f


	//   ....[128]....
        /*0754*/ 	.word	0x0500000f


	//   ....[129]....
        /*0758*/ 	.word	0x0500000f


	//   ....[130]....
        /*075c*/ 	.word	0x0500000f


	//   ....[131]....
        /*0760*/ 	.word	0x0500000f


	//   ....[132]....
        /*0764*/ 	.word	0x0500000f


	//   ....[133]....
        /*0768*/ 	.word	0x0500000f


	//   ....[134]....
        /*076c*/ 	.word	0x0500000f


	//   ....[135]....
        /*0770*/ 	.word	0x0500000f


	//----- nvinfo : EIATTR_COOP_GROUP_INSTR_OFFSETS
	.align		4
.L_1079:
        /*0774*/ 	.byte	0x04, 0x28
        /*0776*/ 	.short	(.L_1081 - .L_1080)


	//   ....[0]....
.L_1080:
        /*0778*/ 	.word	0x00000070


	//   ....[1]....
        /*077c*/ 	.word	0x00000140


	//   ....[2]....
        /*0780*/ 	.word	0x00000190


	//   ....[3]....
        /*0784*/ 	.word	0x000003c0


	//   ....[4]....
        /*0788*/ 	.word	0x00000520


	//   ....[5]....
        /*078c*/ 	.word	0x00000640


	//   ....[6]....
        /*0790*/ 	.word	0x000007a0


	//   ....[7]....
        /*0794*/ 	.word	0x00003000


	//   ....[8]....
        /*0798*/ 	.word	0x00003010


	//   ....[9]....
        /*079c*/ 	.word	0x000036c0


	//   ....[10]....
        /*07a0*/ 	.word	0x000036d0


	//   ....[11]....
        /*07a4*/ 	.word	0x00003d80


	//   ....[12]....
        /*07a8*/ 	.word	0x00003d90


	//   ....[13]....
        /*07ac*/ 	.word	0x00004430


	//   ....[14]....
        /*07b0*/ 	.word	0x00004440


	//   ....[15]....
        /*07b4*/ 	.word	0x00005410


	//   ....[16]....
        /*07b8*/ 	.word	0x00005420


	//   ....[17]....
        /*07bc*/ 	.word	0x00005bb0


	//   ....[18]....
        /*07c0*/ 	.word	0x00005bc0


	//   ....[19]....
        /*07c4*/ 	.word	0x00006350


	//   ....[20]....
        /*07c8*/ 	.word	0x00006360


	//   ....[21]....
        /*07cc*/ 	.word	0x00006ae0


	//   ....[22]....
        /*07d0*/ 	.word	0x00006af0


	//   ....[23]....
        /*07d4*/ 	.word	0x000074a0


	//   ....[24]....
        /*07d8*/ 	.word	0x000074b0


	//   ....[25]....
        /*07dc*/ 	.word	0x000075c0


	//   ....[26]....
        /*07e0*/ 	.word	0x000075d0


	//   ....[27]....
        /*07e4*/ 	.word	0x000076f0


	//   ....[28]....
        /*07e8*/ 	.word	0x00007700


	//   ....[29]....
        /*07ec*/ 	.word	0x00007820


	//   ....[30]....
        /*07f0*/ 	.word	0x00007830


	//   ....[31]....
        /*07f4*/ 	.word	0x00007bd0


	//   ....[32]....
        /*07f8*/ 	.word	0x00007bf0


	//   ....[33]....
        /*07fc*/ 	.word	0x00007cd0


	//   ....[34]....
        /*0800*/ 	.word	0x00007cf0


	//   ....[35]....
        /*0804*/ 	.word	0x00007dd0


	//   ....[36]....
        /*0808*/ 	.word	0x00007df0


	//   ....[37]....
        /*080c*/ 	.word	0x00007ed0


	//   ....[38]....
        /*0810*/ 	.word	0x00007ef0


	//   ....[39]....
        /*0814*/ 	.word	0x000084d0


	//   ....[40]....
        /*0818*/ 	.word	0x00008bb0


	//   ....[41]....
        /*081c*/ 	.word	0x00008bc0


	//   ....[42]....
        /*0820*/ 	.word	0x00008bd0


	//   ....[43]....
        /*0824*/ 	.word	0x00008be0


	//   ....[44]....
        /*0828*/ 	.word	0x00008f20


	//   ....[45]....
        /*082c*/ 	.word	0x00008f30


	//   ....[46]....
        /*0830*/ 	.word	0x00008f40


	//   ....[47]....
        /*0834*/ 	.word	0x00008f50


	//   ....[48]....
        /*0838*/ 	.word	0x00009250


	//   ....[49]....
        /*083c*/ 	.word	0x00009260


	//   ....[50]....
        /*0840*/ 	.word	0x00009270


	//   ....[51]....
        /*0844*/ 	.word	0x00009280


	//   ....[52]....
        /*0848*/ 	.word	0x00009580


	//   ....[53]....
        /*084c*/ 	.word	0x00009590


	//   ....[54]....
        /*0850*/ 	.word	0x000095a0


	//   ....[55]....
        /*0854*/ 	.word	0x000095b0


	//   ....[56]....
        /*0858*/ 	.word	0x0000b280


	//   ....[57]....
        /*085c*/ 	.word	0x0000b2a0


	//   ....[58]....
        /*0860*/ 	.word	0x0000b2b0


	//   ....[59]....
        /*0864*/ 	.word	0x0000b2c0


	//   ....[60]....
        /*0868*/ 	.word	0x0000b3d0


	//   ....[61]....
        /*086c*/ 	.word	0x0000b3f0


	//   ....[62]....
        /*0870*/ 	.word	0x0000b4b0


	//   ....[63]....
        /*0874*/ 	.word	0x0000b4f0


	//   ....[64]....
        /*0878*/ 	.word	0x0000b7b0


	//   ....[65]....
        /*087c*/ 	.word	0x0000b7d0


	//   ....[66]....
        /*0880*/ 	.word	0x0000b7f0


	//   ....[67]....
        /*0884*/ 	.word	0x0000b800


	//   ....[68]....
        /*0888*/ 	.word	0x0000b8d0


	//   ....[69]....
        /*088c*/ 	.word	0x0000b8f0


	//   ....[70]....
        /*0890*/ 	.word	0x0000b900


	//   ....[71]....
        /*0894*/ 	.word	0x0000b9a0


	//   ....[72]....
        /*0898*/ 	.word	0x0000de70


	//   ....[73]....
        /*089c*/ 	.word	0x0000dea0


	//   ....[74]....
        /*08a0*/ 	.word	0x0000e510


	//   ....[75]....
        /*08a4*/ 	.word	0x0000e5e0


	//   ....[76]....
        /*08a8*/ 	.word	0x0000ee90


	//   ....[77]....
        /*08ac*/ 	.word	0x0000eef0


	//   ....[78]....
        /*08b0*/ 	.word	0x000105d0


	//   ....[79]....
        /*08b4*/ 	.word	0x000105f0


	//   ....[80]....
        /*08b8*/ 	.word	0x00010c70


	//   ....[81]....
        /*08bc*/ 	.word	0x00010d70


	//   ....[82]....
        /*08c0*/ 	.word	0x00011560


	//   ....[83]....
        /*08c4*/ 	.word	0x000115c0


	//   ....[84]....
        /*08c8*/ 	.word	0x00013530


	//   ....[85]....
        /*08cc*/ 	.word	0x00013540


	//   ....[86]....
        /*08d0*/ 	.word	0x00013570


	//   ....[87]....
        /*08d4*/ 	.word	0x00013580


	//   ....[88]....
        /*08d8*/ 	.word	0x00014ad0


	//   ....[89]....
        /*08dc*/ 	.word	0x00014b10


	//   ....[90]....
        /*08e0*/ 	.word	0x00014e20


	//   ....[91]....
        /*08e4*/ 	.word	0x00014e40


	//   ....[92]....
        /*08e8*/ 	.word	0x00015ee0


	//   ....[93]....
        /*08ec*/ 	.word	0x00015f20


	//   ....[94]....
        /*08f0*/ 	.word	0x00015f50


	//   ....[95]....
        /*08f4*/ 	.word	0x00015f80


	//   ....[96]....
        /*08f8*/ 	.word	0x00016550


	//   ....[97]....
        /*08fc*/ 	.word	0x00016580


	//   ....[98]....
        /*0900*/ 	.word	0x00016640


	//   ....[99]....
        /*0904*/ 	.word	0x00016660


	//   ....[100]....
        /*0908*/ 	.word	0x00016720


	//   ....[101]....
        /*090c*/ 	.word	0x00016740


	//   ....[102]....
        /*0910*/ 	.word	0x00016810


	//   ....[103]....
        /*0914*/ 	.word	0x00016830


	//   ....[104]....
        /*0918*/ 	.word	0x00016ff0


	//   ....[105]....
        /*091c*/ 	.word	0x00017000


	//   ....[106]....
        /*0920*/ 	.word	0x00017110


	//   ....[107]....
        /*0924*/ 	.word	0x00017120


	//   ....[108]....
        /*0928*/ 	.word	0x00017230


	//   ....[109]....
        /*092c*/ 	.word	0x00017240


	//   ....[110]....
        /*0930*/ 	.word	0x00017350


	//   ....[111]....
        /*0934*/ 	.word	0x00017360


	//   ....[112]....
        /*0938*/ 	.word	0x000174d0


	//   ....[113]....
        /*093c*/ 	.word	0x00017680


	//   ....[114]....
        /*0940*/ 	.word	0x000176b0


	//   ....[115]....
        /*0944*/ 	.word	0x000176e0


	//   ....[116]....
        /*0948*/ 	.word	0x00017710


	//   ....[117]....
        /*094c*/ 	.word	0x00017740


	//   ....[118]....
        /*0950*/ 	.word	0x00017770


	//   ....[119]....
        /*0954*/ 	.word	0x000178e0


	//   ....[120]....
        /*0958*/ 	.word	0x00017910


	//   ....[121]....
        /*095c*/ 	.word	0x00017940


	//   ....[122]....
        /*0960*/ 	.word	0x00017970


	//   ....[123]....
        /*0964*/ 	.word	0x000179a0


	//   ....[124]....
        /*0968*/ 	.word	0x000179d0


	//   ....[125]....
        /*096c*/ 	.word	0x00017a60


	//   ....[126]....
        /*0970*/ 	.word	0x00017ac0


	//   ....[127]....
        /*0974*/ 	.word	0x00017b50


	//   ....[128]....
        /*0978*/ 	.word	0x00018930


	//   ....[129]....
        /*097c*/ 	.word	0x0001a5d0


	//   ....[130]....
        /*0980*/ 	.word	0x0001a5f0


	//   ....[131]....
        /*0984*/ 	.word	0x0001a690


	//   ....[132]....
        /*0988*/ 	.word	0x0001a6b0


	//   ....[133]....
        /*098c*/ 	.word	0x0001a740


	//   ....[134]....
        /*0990*/ 	.word	0x0001a760


	//   ....[135]....
        /*0994*/ 	.word	0x0001a7f0


	//   ....[136]....
        /*0998*/ 	.word	0x0001a810


	//   ....[137]....
        /*099c*/ 	.word	0x0001a8a0


	//   ....[138]....
        /*09a0*/ 	.word	0x0001a8c0


	//   ....[139]....
        /*09a4*/ 	.word	0x0001a950


	//   ....[140]....
        /*09a8*/ 	.word	0x0001a970


	//   ....[141]....
        /*09ac*/ 	.word	0x0001aa00


	//   ....[142]....
        /*09b0*/ 	.word	0x0001aa20


	//   ....[143]....
        /*09b4*/ 	.word	0x0001aa30


	//   ....[144]....
        /*09b8*/ 	.word	0x0001aab0


	//   ....[145]....
        /*09bc*/ 	.word	0x0001b220


	//   ....[146]....
        /*09c0*/ 	.word	0x0001b250


	//   ....[147]....
        /*09c4*/ 	.word	0x0001b2b0


	//   ....[148]....
        /*09c8*/ 	.word	0x0001b300


	//   ....[149]....
        /*09cc*/ 	.word	0x0001b340


	//   ....[150]....
        /*09d0*/ 	.word	0x0001b3a0


	//   ....[151]....
        /*09d4*/ 	.word	0x0001b3e0


	//   ....[152]....
        /*09d8*/ 	.word	0x0001b440


	//   ....[153]....
        /*09dc*/ 	.word	0x0001b480


	//   ....[154]....
        /*09e0*/ 	.word	0x0001b4e0


	//   ....[155]....
        /*09e4*/ 	.word	0x0001b520


	//   ....[156]....
        /*09e8*/ 	.word	0x0001b580


	//   ....[157]....
        /*09ec*/ 	.word	0x0001b5c0


	//   ....[158]....
        /*09f0*/ 	.word	0x0001b610


	//   ....[159]....
        /*09f4*/ 	.word	0x0001b630


	//   ....[160]....
        /*09f8*/ 	.word	0x0001b660


	//   ....[161]....
        /*09fc*/ 	.word	0x0001bde0


	//   ....[162]....
        /*0a00*/ 	.word	0x0001be10


	//   ....[163]....
        /*0a04*/ 	.word	0x0001be70


	//   ....[164]....
        /*0a08*/ 	.word	0x0001be80


	//   ....[165]....
        /*0a0c*/ 	.word	0x0001bed0


	//   ....[166]....
        /*0a10*/ 	.word	0x0001bee0


	//   ....[167]....
        /*0a14*/ 	.word	0x0001bf30


	//   ....[168]....
        /*0a18*/ 	.word	0x0001bf40


	//   ....[169]....
        /*0a1c*/ 	.word	0x0001bf90


	//   ....[170]....
        /*0a20*/ 	.word	0x0001bfa0


	//   ....[171]....
        /*0a24*/ 	.word	0x0001bff0


	//   ....[172]....
        /*0a28*/ 	.word	0x0001c000


	//   ....[173]....
        /*0a2c*/ 	.word	0x0001c050


	//   ....[174]....
        /*0a30*/ 	.word	0x0001c060


	//   ....[175]....
        /*0a34*/ 	.word	0x0001c070


	//   ....[176]....
        /*0a38*/ 	.word	0x0001c0c0


	//   ....[177]....
        /*0a3c*/ 	.word	0x0001c320


	//   ....[178]....
        /*0a40*/ 	.word	0x0001c340


	//   ....[179]....
        /*0a44*/ 	.word	0x0001c350


	//   ....[180]....
        /*0a48*/ 	.word	0x0001c3c0


	//   ....[181]....
        /*0a4c*/ 	.word	0x0001c3d0


	//   ....[182]....
        /*0a50*/ 	.word	0x0001c440


	//   ....[183]....
        /*0a54*/ 	.word	0x0001c450


	//   ....[184]....
        /*0a58*/ 	.word	0x0001c4c0


	//   ....[185]....
        /*0a5c*/ 	.word	0x0001c4d0


	//   ....[186]....
        /*0a60*/ 	.word	0x0001c540


	//   ....[187]....
        /*0a64*/ 	.word	0x0001c550


	//   ....[188]....
        /*0a68*/ 	.word	0x0001c5c0


	//   ....[189]....
        /*0a6c*/ 	.word	0x0001c5d0


	//   ....[190]....
        /*0a70*/ 	.word	0x0001c640


	//   ....[191]....
        /*0a74*/ 	.word	0x0001c650


	//   ....[192]....
        /*0a78*/ 	.word	0x0001c660


	//   ....[193]....
        /*0a7c*/ 	.word	0x0001cc10


	//   ....[194]....
        /*0a80*/ 	.word	0x0001cc50


	//   ....[195]....
        /*0a84*/ 	.word	0x0001cc90


	//   ....[196]....
        /*0a88*/ 	.word	0x0001ccb0


	//   ....[197]....
        /*0a8c*/ 	.word	0x0001ccc0


	//   ....[198]....
        /*0a90*/ 	.word	0x0001cce0


	//   ....[199]....
        /*0a94*/ 	.word	0x0001cd50


	//   ....[200]....
        /*0a98*/ 	.word	0x0001cd70


	//   ....[201]....
        /*0a9c*/ 	.word	0x0001cdd0


	//   ....[202]....
        /*0aa0*/ 	.word	0x0001cdf0


	//   ....[203]....
        /*0aa4*/ 	.word	0x0001ce50


	//   ....[204]....
        /*0aa8*/ 	.word	0x0001ce70


	//   ....[205]....
        /*0aac*/ 	.word	0x0001ced0


	//   ....[206]....
        /*0ab0*/ 	.word	0x0001cef0


	//   ....[207]....
        /*0ab4*/ 	.word	0x0001cf40


	//   ....[208]....
        /*0ab8*/ 	.word	0x0001cf60


	//   ....[209]....
        /*0abc*/ 	.word	0x0001d350


	//   ....[210]....
        /*0ac0*/ 	.word	0x0001d380


	//   ....[211]....
        /*0ac4*/ 	.word	0x0001d3c0


	//   ....[212]....
        /*0ac8*/ 	.word	0x0001d3f0


	//   ....[213]....
        /*0acc*/ 	.word	0x0001d420


	//   ....[214]....
        /*0ad0*/ 	.word	0x0001d450


	//   ....[215]....
        /*0ad4*/ 	.word	0x0001d480


	//   ....[216]....
        /*0ad8*/ 	.word	0x0001d4b0


	//   ....[217]....
        /*0adc*/ 	.word	0x0001d630


	//   ....[218]....
        /*0ae0*/ 	.word	0x0001d660


	//   ....[219]....
        /*0ae4*/ 	.word	0x0001d690


	//   ....[220]....
        /*0ae8*/ 	.word	0x0001d6c0


	//   ....[221]....
        /*0aec*/ 	.word	0x0001d6f0


	//   ....[222]....
        /*0af0*/ 	.word	0x0001d720


	//   ....[223]....
        /*0af4*/ 	.word	0x0001d7e0


	//   ....[224]....
        /*0af8*/ 	.word	0x0001d800


	//   ....[225]....
        /*0afc*/ 	.word	0x0001d870


	//   ....[226]....
        /*0b00*/ 	.word	0x0001df10


	//   ....[227]....
        /*0b04*/ 	.word	0x0001e230


	//   ....[228]....
        /*0b08*/ 	.word	0x0001e2c0


	//   ....[229]....
        /*0b0c*/ 	.word	0x0001e360


	//   ....[230]....
        /*0b10*/ 	.word	0x0001e3f0


	//   ....[231]....
        /*0b14*/ 	.word	0x0001e490


	//   ....[232]....
        /*0b18*/ 	.word	0x0001e520


	//   ....[233]....
        /*0b1c*/ 	.word	0x0001e5c0


	//   ....[234]....
        /*0b20*/ 	.word	0x0001e650


	//   ....[235]....
        /*0b24*/ 	.word	0x0001e740


	//   ....[236]....
        /*0b28*/ 	.word	0x0001e7d0


	//   ....[237]....
        /*0b2c*/ 	.word	0x0001e870


	//   ....[238]....
        /*0b30*/ 	.word	0x0001e900


	//   ....[239]....
        /*0b34*/ 	.word	0x0001e9a0


	//   ....[240]....
        /*0b38*/ 	.word	0x0001ea30


	//   ....[241]....
        /*0b3c*/ 	.word	0x0001ead0


	//   ....[242]....
        /*0b40*/ 	.word	0x0001eb60


	//   ....[243]....
        /*0b44*/ 	.word	0x0001ec50


	//   ....[244]....
        /*0b48*/ 	.word	0x0001ece0


	//   ....[245]....
        /*0b4c*/ 	.word	0x0001ed70


	//   ....[246]....
        /*0b50*/ 	.word	0x0001ee00


	//   ....[247]....
        /*0b54*/ 	.word	0x0001ee90


	//   ....[248]....
        /*0b58*/ 	.word	0x0001ef20


	//   ....[249]....
        /*0b5c*/ 	.word	0x0001efb0


	//   ....[250]....
        /*0b60*/ 	.word	0x0001f040


	//   ....[251]....
        /*0b64*/ 	.word	0x0001f120


	//   ....[252]....
        /*0b68*/ 	.word	0x0001f1d0


	//   ....[253]....
        /*0b6c*/ 	.word	0x0001f260


	//   ....[254]....
        /*0b70*/ 	.word	0x0001f2b0


	//   ....[255]....
        /*0b74*/ 	.word	0x0001f300


	//   ....[0]....
        /*0b78*/ 	.word	0x0001f390


	//   ....[1]....
        /*0b7c*/ 	.word	0x0001f420


	//   ....[2]....
        /*0b80*/ 	.word	0x0001f470


	//   ....[3]....
        /*0b84*/ 	.word	0x0001f4c0


	//   ....[4]....
        /*0b88*/ 	.word	0x0001f550


	//   ....[5]....
        /*0b8c*/ 	.word	0x0001f5e0


	//   ....[6]....
        /*0b90*/ 	.word	0x0001f630


	//   ....[7]....
        /*0b94*/ 	.word	0x0001f680


	//   ....[8]....
        /*0b98*/ 	.word	0x0001f710


	//   ....[9]....
        /*0b9c*/ 	.word	0x0001f7a0


	//   ....[10]....
        /*0ba0*/ 	.word	0x0001f7f0


	//   ....[11]....
        /*0ba4*/ 	.word	0x0001f840


	//   ....[12]....
        /*0ba8*/ 	.word	0x0001f930


	//   ....[13]....
        /*0bac*/ 	.word	0x0001f9e0


	//   ....[14]....
        /*0bb0*/ 	.word	0x0001fa60


	//   ....[15]....
        /*0bb4*/ 	.word	0x0001fb00


	//   ....[16]....
        /*0bb8*/ 	.word	0x0001fb90


	//   ....[17]....
        /*0bbc*/ 	.word	0x0001fc50


	//   ....[18]....
        /*0bc0*/ 	.word	0x0001fcd0


	//   ....[19]....
        /*0bc4*/ 	.word	0x0001fd20


	//   ....[20]....
        /*0bc8*/ 	.word	0x0001fec0


	//   ....[21]....
        /*0bcc*/ 	.word	0x0001ff60


	//   ....[22]....
        /*0bd0*/ 	.word	0x0001ffe0


	//   ....[23]....
        /*0bd4*/ 	.word	0x00020050


	//   ....[24]....
        /*0bd8*/ 	.word	0x000201e0


	//   ....[25]....
        /*0bdc*/ 	.word	0x000202d0


	//   ....[26]....
        /*0be0*/ 	.word	0x00020320


	//   ....[27]....
        /*0be4*/ 	.word	0x00020370


	//   ....[28]....
        /*0be8*/ 	.word	0x00020650


	//   ....[29]....
        /*0bec*/ 	.word	0x000206a0


	//   ....[30]....
        /*0bf0*/ 	.word	0x00020730


	//   ....[31]....
        /*0bf4*/ 	.word	0x000207c0


	//   ....[32]....
        /*0bf8*/ 	.word	0x00020850


	//   ....[33]....
        /*0bfc*/ 	.word	0x000208e0


	//   ....[34]....
        /*0c00*/ 	.word	0x00020970


	//   ....[35]....
        /*0c04*/ 	.word	0x00020a00


	//   ....[36]....
        /*0c08*/ 	.word	0x00020ac0


	//   ....[37]....
        /*0c0c*/ 	.word	0x00020da0


	//   ....[38]....
        /*0c10*/ 	.word	0x00020e90


	//   ....[39]....
        /*0c14*/ 	.word	0x00020f30


	//   ....[40]....
        /*0c18*/ 	.word	0x00020f90


	//   ....[41]....
        /*0c1c*/ 	.word	0x00021090


	//   ....[42]....
        /*0c20*/ 	.word	0x00021100


	//   ....[43]....
        /*0c24*/ 	.word	0x00021200


	//   ....[44]....
        /*0c28*/ 	.word	0x00021270


	//   ....[45]....
        /*0c2c*/ 	.word	0x00021370


	//   ....[46]....
        /*0c30*/ 	.word	0x000213e0


	//   ....[47]....
        /*0c34*/ 	.word	0x000214e0


	//   ....[48]....
        /*0c38*/ 	.word	0x00021550


	//   ....[49]....
        /*0c3c*/ 	.word	0x00021650


	//   ....[50]....
        /*0c40*/ 	.word	0x000216c0


	//   ....[51]....
        /*0c44*/ 	.word	0x000217c0


	//   ....[52]....
        /*0c48*/ 	.word	0x00021830


	//   ....[53]....
        /*0c4c*/ 	.word	0x000218d0


	//   ....[54]....
        /*0c50*/ 	.word	0x000219d0


	//   ....[55]....
        /*0c54*/ 	.word	0x00021a40


	//   ....[56]....
        /*0c58*/ 	.word	0x00021ac0


	//   ....[57]....
        /*0c5c*/ 	.word	0x00021b80


	//   ....[58]....
        /*0c60*/ 	.word	0x00021c00


	//   ....[59]....
        /*0c64*/ 	.word	0x00021cd0


	//   ....[60]....
        /*0c68*/ 	.word	0x00021d50


	//   ....[61]....
        /*0c6c*/ 	.word	0x00021e20


	//   ....[62]....
        /*0c70*/ 	.word	0x00021ea0


	//   ....[63]....
        /*0c74*/ 	.word	0x00021f70


	//   ....[64]....
        /*0c78*/ 	.word	0x00021ff0


	//   ....[65]....
        /*0c7c*/ 	.word	0x000220c0


	//   ....[66]....
        /*0c80*/ 	.word	0x00022140


	//   ....[67]....
        /*0c84*/ 	.word	0x00022200


	//   ....[68]....
        /*0c88*/ 	.word	0x00022280


	//   ....[69]....
        /*0c8c*/ 	.word	0x00022330


	//   ....[70]....
        /*0c90*/ 	.word	0x00022460


	//   ....[71]....
        /*0c94*/ 	.word	0x00022510


	//   ....[72]....
        /*0c98*/ 	.word	0x00022570


	//   ....[73]....
        /*0c9c*/ 	.word	0x00022630


	//   ....[74]....
        /*0ca0*/ 	.word	0x00022690


	//   ....[75]....
        /*0ca4*/ 	.word	0x00022750


	//   ....[76]....
        /*0ca8*/ 	.word	0x000227b0


	//   ....[77]....
        /*0cac*/ 	.word	0x00022870


	//   ....[78]....
        /*0cb0*/ 	.word	0x000228d0


	//   ....[79]....
        /*0cb4*/ 	.word	0x00022990


	//   ....[80]....
        /*0cb8*/ 	.word	0x000229f0


	//   ....[81]....
        /*0cbc*/ 	.word	0x00022ab0


	//   ....[82]....
        /*0cc0*/ 	.word	0x00022b10


	//   ....[83]....
        /*0cc4*/ 	.word	0x00022bd0


	//   ....[84]....
        /*0cc8*/ 	.word	0x00022c30


	//   ....[85]....
        /*0ccc*/ 	.word	0x00022cf0


	//   ....[86]....
        /*0cd0*/ 	.word	0x00022de0


	//   ....[87]....
        /*0cd4*/ 	.word	0x00022e80


	//   ....[88]....
        /*0cd8*/ 	.word	0x00022ee0


	//   ....[89]....
        /*0cdc*/ 	.word	0x00022fc0


	//   ....[90]....
        /*0ce0*/ 	.word	0x00023020


	//   ....[91]....
        /*0ce4*/ 	.word	0x00023100


	//   ....[92]....
        /*0ce8*/ 	.word	0x00023160


	//   ....[93]....
        /*0cec*/ 	.word	0x00023240


	//   ....[94]....
        /*0cf0*/ 	.word	0x000232a0


	//   ....[95]....
        /*0cf4*/ 	.word	0x00023380


	//   ....[96]....
        /*0cf8*/ 	.word	0x000233e0


	//   ....[97]....
        /*0cfc*/ 	.word	0x000234c0


	//   ....[98]....
        /*0d00*/ 	.word	0x00023520


	//   ....[99]....
        /*0d04*/ 	.word	0x00023600


	//   ....[100]....
        /*0d08*/ 	.word	0x00023660


	//   ....[101]....
        /*0d0c*/ 	.word	0x00023730


	//   ....[102]....
        /*0d10*/ 	.word	0x00023850


	//   ....[103]....
        /*0d14*/ 	.word	0x00023900


	//   ....[104]....
        /*0d18*/ 	.word	0x000239b0


	//   ....[105]....
        /*0d1c*/ 	.word	0x00023a80


	//   ....[106]....
        /*0d20*/ 	.word	0x00023ae0


	//   ....[107]....
        /*0d24*/ 	.word	0x00023bc0


	//   ....[108]....
        /*0d28*/ 	.word	0x00023c20


	//   ....[109]....
        /*0d2c*/ 	.word	0x00023cf0


	//   ....[110]....
        /*0d30*/ 	.word	0x00023d50


	//   ....[111]....
        /*0d34*/ 	.word	0x00023e20


	//   ....[112]....
        /*0d38*/ 	.word	0x00023e80


	//   ....[113]....
        /*0d3c*/ 	.word	0x00023f60


	//   ....[114]....
        /*0d40*/ 	.word	0x00023fc0


	//   ....[115]....
        /*0d44*/ 	.word	0x00024090


	//   ....[116]....
        /*0d48*/ 	.word	0x000240f0


	//   ....[117]....
        /*0d4c*/ 	.word	0x000241b0


	//   ....[118]....
        /*0d50*/ 	.word	0x00024240


	//   ....[119]....
        /*0d54*/ 	.word	0x000242e0


	//   ....[120]....
        /*0d58*/ 	.word	0x00024400


	//   ....[121]....
        /*0d5c*/ 	.word	0x00024470


	//   ....[122]....
        /*0d60*/ 	.word	0x000244e0


	//   ....[123]....
        /*0d64*/ 	.word	0x00024550


	//   ....[124]....
        /*0d68*/ 	.word	0x000245c0


	//   ....[125]....
        /*0d6c*/ 	.word	0x00024640


	//   ....[126]....
        /*0d70*/ 	.word	0x000246d0


	//   ....[127]....
        /*0d74*/ 	.word	0x00024760


	//   ....[128]....
        /*0d78*/ 	.word	0x000247d0


	//   ....[129]....
        /*0d7c*/ 	.word	0x00024840


	//   ....[130]....
        /*0d80*/ 	.word	0x000248b0


	//   ....[131]....
        /*0d84*/ 	.word	0x00024930


	//   ....[132]....
        /*0d88*/ 	.word	0x000249a0


	//   ....[133]....
        /*0d8c*/ 	.word	0x00024a40


	//   ....[134]....
        /*0d90*/ 	.word	0x00024ad0


	//   ....[135]....
        /*0d94*/ 	.word	0x00024bf0


	//----- nvinfo : EIATTR_REG_RECONFIG
	.align		4
.L_1081:
        /*0d98*/ 	.byte	0x01, 0x54
	.zero		2


	//----- nvinfo : EIATTR_SYSCALL_OFFSETS
	.align		4
        /*0d9c*/ 	.byte	0x04, 0x46
        /*0d9e*/ 	.short	(.L_1083 - .L_1082)


	//   ....[0]....
.L_1082:
        /*0da0*/ 	.word	0x00001940


	//   ....[1]....
        /*0da4*/ 	.word	0x00001a90


	//   ....[2]....
        /*0da8*/ 	.word	0x00008670


	//   ....[3]....
        /*0dac*/ 	.word	0x00008970


	//   ....[4]....
        /*0db0*/ 	.word	0x00019c80


	//   ....[5]....
        /*0db4*/ 	.word	0x00019dd0


	//   ....[6]....
        /*0db8*/ 	.word	0x00019ec0


	//   ....[7]....
        /*0dbc*/ 	.word	0x0001ae80


	//----- nvinfo : EIATTR_MBARRIER_INSTR_OFFSETS
	.align		4
.L_1083:
        /*0dc0*/ 	.byte	0x04, 0x39
        /*0dc2*/ 	.short	(.L_1085 - .L_1084)


	//   ....[0]....
.L_1084:
        /*0dc4*/ 	.word	0x00000270
        /*0dc8*/ 	.word	0x000000ff
        /*0dcc*/ 	.word	0x00028800
        /*0dd0*/ 	.short	0x0100
        /*0dd2*/ 	.byte	0x08
	.zero		1


	//   ....[1]....
        /*0dd4*/ 	.word	0x00000280
        /*0dd8*/ 	.word	0x000000ff
        /*0ddc*/ 	.word	0x00028820
        /*0de0*/ 	.short	0x0100
        /*0de2*/ 	.byte	0x08
	.zero		1


	//   ....[2]....
        /*0de4*/ 	.word	0x00000370
        /*0de8*/ 	.word	0x000000ff
        /*0dec*/ 	.word	0x00028830
        /*0df0*/ 	.short	0x0100
        /*0df2*/ 	.byte	0x08
	.zero		1


	//   ....[3]....
        /*0df4*/ 	.word	0x00000380
        /*0df8*/ 	.word	0x000000ff
        /*0dfc*/ 	.word	0x00028840
        /*0e00*/ 	.short	0x0100
        /*0e02*/ 	.byte	0x08
	.zero		1


	//   ....[4]....
        /*0e04*/ 	.word	0x00000390
        /*0e08*/ 	.word	0x000000ff
        /*0e0c*/ 	.word	0x00028838
        /*0e10*/ 	.short	0x0100
        /*0e12*/ 	.byte	0x08
	.zero		1


	//   ....[5]....
        /*0e14*/ 	.word	0x000003a0
        /*0e18*/ 	.word	0x000000ff
        /*0e1c*/ 	.word	0x00028848
        /*0e20*/ 	.short	0x0100
        /*0e22*/ 	.byte	0x08
	.zero		1


	//   ....[6]....
        /*0e24*/ 	.word	0x000004d0
        /*0e28*/ 	.word	0x000000ff
        /*0e2c*/ 	.word	0x00028850
        /*0e30*/ 	.short	0x0100
        /*0e32*/ 	.byte	0x08
	.zero		1


	//   ....[7]....
        /*0e34*/ 	.word	0x000004e0
        /*0e38*/ 	.word	0x000000ff
        /*0e3c*/ 	.word	0x00028860
        /*0e40*/ 	.short	0x0100
        /*0e42*/ 	.byte	0x08
	.zero		1


	//   ....[8]....
        /*0e44*/ 	.word	0x000004f0
        /*0e48*/ 	.word	0x000000ff
        /*0e4c*/ 	.word	0x00028858
        /*0e50*/ 	.short	0x0100
        /*0e52*/ 	.byte	0x08
	.zero		1


	//   ....[9]....
        /*0e54*/ 	.word	0x00000500
        /*0e58*/ 	.word	0x000000ff
        /*0e5c*/ 	.word	0x00028868
        /*0e60*/ 	.short	0x0100
        /*0e62*/ 	.byte	0x08
	.zero		1


	//   ....[10]....
        /*0e64*/ 	.word	0x000005f0
        /*0e68*/ 	.word	0x000000ff
        /*0e6c*/ 	.word	0x00028870
        /*0e70*/ 	.short	0x0100
        /*0e72*/ 	.byte	0x06
	.zero		1


	//   ....[11]....
        /*0e74*/ 	.word	0x00000600
        /*0e78*/ 	.word	0x000000ff
        /*0e7c*/ 	.word	0x00028880
        /*0e80*/ 	.short	0x0100
        /*0e82*/ 	.byte	0x06
	.zero		1


	//   ....[12]....
        /*0e84*/ 	.word	0x00000610
        /*0e88*/ 	.word	0x000000ff
        /*0e8c*/ 	.word	0x00028878
        /*0e90*/ 	.short	0x0100
        /*0e92*/ 	.byte	0x06
	.zero		1


	//   ....[13]....
        /*0e94*/ 	.word	0x00000620
        /*0e98*/ 	.word	0x000000ff
        /*0e9c*/ 	.word	0x00028888
        /*0ea0*/ 	.short	0x0100
        /*0ea2*/ 	.byte	0x06
	.zero		1


	//   ....[14]....
        /*0ea4*/ 	.word	0x00000750
        /*0ea8*/ 	.word	0x000000ff
        /*0eac*/ 	.word	0x00028890
        /*0eb0*/ 	.short	0x0100
        /*0eb2*/ 	.byte	0x08
	.zero		1


	//   ....[15]....
        /*0eb4*/ 	.word	0x00000760
        /*0eb8*/ 	.word	0x000000ff
        /*0ebc*/ 	.word	0x000288a0
        /*0ec0*/ 	.short	0x0100
        /*0ec2*/ 	.byte	0x08
	.zero		1


	//   ....[16]....
        /*0ec4*/ 	.word	0x00000770
        /*0ec8*/ 	.word	0x000000ff
        /*0ecc*/ 	.word	0x00028898
        /*0ed0*/ 	.short	0x0100
        /*0ed2*/ 	.byte	0x08
	.zero		1


	//   ....[17]....
        /*0ed4*/ 	.word	0x00000780
        /*0ed8*/ 	.word	0x000000ff
        /*0edc*/ 	.word	0x000288a8
        /*0ee0*/ 	.short	0x0100
        /*0ee2*/ 	.byte	0x08
	.zero		1


	//   ....[18]....
        /*0ee4*/ 	.word	0x000008b0
        /*0ee8*/ 	.word	0x000000ff
        /*0eec*/ 	.word	0x000288b0
        /*0ef0*/ 	.short	0x0100
        /*0ef2*/ 	.byte	0x08
	.zero		1


	//   ....[19]....
        /*0ef4*/ 	.word	0x000008c0
        /*0ef8*/ 	.word	0x000000ff
        /*0efc*/ 	.word	0x000288c0
        /*0f00*/ 	.short	0x0100
        /*0f02*/ 	.byte	0x08
	.zero		1


	//   ....[20]....
        /*0f04*/ 	.word	0x000008d0
        /*0f08*/ 	.word	0x000000ff
        /*0f0c*/ 	.word	0x000288b8
        /*0f10*/ 	.short	0x0100
        /*0f12*/ 	.byte	0x08
	.zero		1


	//   ....[21]....
        /*0f14*/ 	.word	0x000008e0
        /*0f18*/ 	.word	0x000000ff
        /*0f1c*/ 	.word	0x000288c8
        /*0f20*/ 	.short	0x0100
        /*0f22*/ 	.byte	0x08
	.zero		1


	//   ....[22]....
        /*0f24*/ 	.word	0x00002fb0
        /*0f28*/ 	.word	0x0000005b
        /*0f2c*/ 	.word	0x00028890
        /*0f30*/ 	.short	0x010a
        /*0f32*/ 	.byte	0x3f
	.zero		1


	//   ....[23]....
        /*0f34*/ 	.word	0x000053b0
        /*0f38*/ 	.word	0x0000005b
        /*0f3c*/ 	.word	0x00028890
        /*0f40*/ 	.short	0x010a
        /*0f42*/ 	.byte	0x3f
	.zero		1


	//   ....[24]....
        /*0f44*/ 	.word	0x000072e0
        /*0f48*/ 	.word	0x0000005b
        /*0f4c*/ 	.word	0x00028890
        /*0f50*/ 	.short	0x010a
        /*0f52*/ 	.byte	0x3f
	.zero		1


	//   ....[25]....
        /*0f54*/ 	.word	0x00007a00
        /*0f58*/ 	.word	0x0000000b
        /*0f5c*/ 	.word	0x00000000
        /*0f60*/ 	.short	0x0101
        /*0f62*/ 	.byte	0x3f
	.zero		1


	//   ....[26]....
        /*0f64*/ 	.word	0x00007a40
        /*0f68*/ 	.word	0x0000005b
        /*0f6c*/ 	.word	0x000288b0
        /*0f70*/ 	.short	0x010a
        /*0f72*/ 	.byte	0x3f
	.zero		1


	//   ....[27]....
        /*0f74*/ 	.word	0x00008070
        /*0f78*/ 	.word	0x0000005b
        /*0f7c*/ 	.word	0x00000000
        /*0f80*/ 	.short	0x0101
        /*0f82*/ 	.byte	0x3f
	.zero		1


	//   ....[28]....
        /*0f84*/ 	.word	0x00008700
        /*0f88*/ 	.word	0x00000012
        /*0f8c*/ 	.word	0x00028800
        /*0f90*/ 	.short	0x010a
        /*0f92*/ 	.byte	0x3f
	.zero		1


	//   ....[29]....
        /*0f94*/ 	.word	0x00008750
        /*0f98*/ 	.word	0x00000012
        /*0f9c*/ 	.word	0x00028800
        /*0fa0*/ 	.short	0x010a
        /*0fa2*/ 	.byte	0x3f
	.zero		1


	//   ....[30]....
        /*0fa4*/ 	.word	0x000098d0
        /*0fa8*/ 	.word	0x00000012
        /*0fac*/ 	.word	0x00028800
        /*0fb0*/ 	.short	0x010a
        /*0fb2*/ 	.byte	0x3f
	.zero		1


	//   ....[31]....
        /*0fb4*/ 	.word	0x0000bcd0
        /*0fb8*/ 	.word	0x00000012
        /*0fbc*/ 	.word	0x00028800
        /*0fc0*/ 	.short	0x010a
        /*0fc2*/ 	.byte	0x3f
	.zero		1


	//   ....[32]....
        /*0fc4*/ 	.word	0x0000d670
        /*0fc8*/ 	.word	0x00000000
        /*0fcc*/ 	.word	0x00028830
        /*0fd0*/ 	.short	0x010a
        /*0fd2*/ 	.byte	0x3f
	.zero		1


	//   ....[33]....
        /*0fd4*/ 	.word	0x0000d6b0
        /*0fd8*/ 	.word	0x00000000
        /*0fdc*/ 	.word	0x00028830
        /*0fe0*/ 	.short	0x010a
        /*0fe2*/ 	.byte	0x3f
	.zero		1


	//   ....[34]....
        /*0fe4*/ 	.word	0x0000f0b0
        /*0fe8*/ 	.word	0x00000000
        /*0fec*/ 	.word	0x00000000
        /*0ff0*/ 	.short	0x0101
        /*0ff2*/ 	.byte	0x3f
	.zero		1


	//   ....[35]....
        /*0ff4*/ 	.word	0x0000fc00
        /*0ff8*/ 	.word	0x00000005
        /*0ffc*/ 	.word	0x00028830
        /*1000*/ 	.short	0x010a
        /*1002*/ 	.byte	0x3f
	.zero		1


	//   ....[36]....
        /*1004*/ 	.word	0x0000fc50
        /*1008*/ 	.word	0x00000005
        /*100c*/ 	.word	0x00028830
        /*1010*/ 	.short	0x010a
        /*1012*/ 	.byte	0x3f
	.zero		1


	//   ....[37]....
        /*1014*/ 	.word	0x000100d0
        /*1018*/ 	.word	0x00000006
        /*101c*/ 	.word	0x00028850
        /*1020*/ 	.short	0x010a
        /*1022*/ 	.byte	0x3f
	.zero		1


	//   ....[38]....
        /*1024*/ 	.word	0x00010110
        /*1028*/ 	.word	0x00000006
        /*102c*/ 	.word	0x00028850
        /*1030*/ 	.short	0x010a
        /*1032*/ 	.byte	0x3f
	.zero		1


	//   ....[39]....
        /*1034*/ 	.word	0x00011e60
        /*1038*/ 	.word	0x00000000
        /*103c*/ 	.word	0x00000000
        /*1040*/ 	.short	0x0101
        /*1042*/ 	.byte	0x3f
	.zero		1


	//   ....[40]....
        /*1044*/ 	.word	0x000120e0
        /*1048*/ 	.word	0x0000000e
        /*104c*/ 	.word	0x00000000
        /*1050*/ 	.short	0x0101
        /*1052*/ 	.byte	0x3f
	.zero		1


	//   ....[41]....
        /*1054*/ 	.word	0x000127f0
        /*1058*/ 	.word	0x00000005
        /*105c*/ 	.word	0x00028830
        /*1060*/ 	.short	0x010a
        /*1062*/ 	.byte	0x3f
	.zero		1


	//   ....[42]....
        /*1064*/ 	.word	0x00012840
        /*1068*/ 	.word	0x00000005
        /*106c*/ 	.word	0x00028830
        /*1070*/ 	.short	0x010a
        /*1072*/ 	.byte	0x3f
	.zero		1


	//   ....[43]....
        /*1074*/ 	.word	0x00012c90
        /*1078*/ 	.word	0x00000006
        /*107c*/ 	.word	0x00028850
        /*1080*/ 	.short	0x010a
        /*1082*/ 	.byte	0x3f
	.zero		1


	//   ....[44]....
        /*1084*/ 	.word	0x00012cd0
        /*1088*/ 	.word	0x00000006
        /*108c*/ 	.word	0x00028850
        /*1090*/ 	.short	0x010a
        /*1092*/ 	.byte	0x3f
	.zero		1


	//   ....[45]....
        /*1094*/ 	.word	0x00013a50
        /*1098*/ 	.word	0x00000033
        /*109c*/ 	.word	0x00000000
        /*10a0*/ 	.short	0x0101
        /*10a2*/ 	.byte	0x3f
	.zero		1


	//   ....[46]....
        /*10a4*/ 	.word	0x00014370
        /*10a8*/ 	.word	0x0000000c
        /*10ac*/ 	.word	0x00000000
        /*10b0*/ 	.short	0x0101
        /*10b2*/ 	.byte	0x3f
	.zero		1


	//   ....[47]....
        /*10b4*/ 	.word	0x000149c0
        /*10b8*/ 	.word	0x0000000d
        /*10bc*/ 	.word	0x00028850
        /*10c0*/ 	.short	0x010a
        /*10c2*/ 	.byte	0x3f
	.zero		1


	//   ....[48]....
        /*10c4*/ 	.word	0x00014a40
        /*10c8*/ 	.word	0x0000000d
        /*10cc*/ 	.word	0x00028850
        /*10d0*/ 	.short	0x010a
        /*10d2*/ 	.byte	0x3f
	.zero		1


	//   ....[49]....
        /*10d4*/ 	.word	0x00015040
        /*10d8*/ 	.word	0x00000004
        /*10dc*/ 	.word	0x00000000
        /*10e0*/ 	.short	0x0101
        /*10e2*/ 	.byte	0x3f
	.zero		1


	//   ....[50]....
        /*10e4*/ 	.word	0x00016570
        /*10e8*/ 	.word	0x00000000
        /*10ec*/ 	.word	0x00000000
        /*10f0*/ 	.short	0x0101
        /*10f2*/ 	.byte	0x3f
	.zero		1


	//   ....[51]....
        /*10f4*/ 	.word	0x00018a10
        /*10f8*/ 	.word	0x00000016
        /*10fc*/ 	.word	0x00028820
        /*1100*/ 	.short	0x010a
        /*1102*/ 	.byte	0x3f
	.zero		1


	//   ....[52]....
        /*1104*/ 	.word	0x00018aa0
        /*1108*/ 	.word	0x00000007
        /*110c*/ 	.word	0x000288a0
        /*1110*/ 	.short	0x010a
        /*1112*/ 	.byte	0x3f
	.zero		1


	//   ....[53]....
        /*1114*/ 	.word	0x00018e00
        /*1118*/ 	.word	0x00000007
        /*111c*/ 	.word	0x000288c0
        /*1120*/ 	.short	0x010a
        /*1122*/ 	.byte	0x3f
	.zero		1


	//   ....[54]....
        /*1124*/ 	.word	0x00019230
        /*1128*/ 	.word	0x0000000a
        /*112c*/ 	.word	0x000288a0
        /*1130*/ 	.short	0x010a
        /*1132*/ 	.byte	0x3f
	.zero		1


	//   ....[55]....
        /*1134*/ 	.word	0x00019570
        /*1138*/ 	.word	0x0000000a
        /*113c*/ 	.word	0x000288c0
        /*1140*/ 	.short	0x010a
        /*1142*/ 	.byte	0x3f
	.zero		1


	//   ....[56]....
        /*1144*/ 	.word	0x0001a3e0
        /*1148*/ 	.word	0x00000007
        /*114c*/ 	.word	0x00028840
        /*1150*/ 	.short	0x010a
        /*1152*/ 	.byte	0x3f
	.zero		1


	//   ....[57]....
        /*1154*/ 	.word	0x0001ab60
        /*1158*/ 	.word	0x00000007
        /*115c*/ 	.word	0x00028830
        /*1160*/ 	.short	0x0107
        /*1162*/ 	.byte	0x3f
	.zero		1


	//   ....[58]....
        /*1164*/ 	.word	0x0001ac30
        /*1168*/ 	.word	0x00000007
        /*116c*/ 	.word	0x00028830
        /*1170*/ 	.short	0x0101
        /*1172*/ 	.byte	0x3f
	.zero		1


	//   ....[59]....
        /*1174*/ 	.word	0x0001b760
        /*1178*/ 	.word	0x00000016
        /*117c*/ 	.word	0x00028800
        /*1180*/ 	.short	0x0107
        /*1182*/ 	.byte	0x3f
	.zero		1


	//   ....[60]....
        /*1184*/ 	.word	0x0001b870
        /*1188*/ 	.word	0x00000016
        /*118c*/ 	.word	0x00028800
        /*1190*/ 	.short	0x0101
        /*1192*/ 	.byte	0x3f
	.zero		1


	//   ....[61]....
        /*1194*/ 	.word	0x0001b890
        /*1198*/ 	.word	0x00000016
        /*119c*/ 	.word	0x00028820
        /*11a0*/ 	.short	0x010a
        /*11a2*/ 	.byte	0x3f
	.zero		1


	//   ....[62]....
        /*11a4*/ 	.word	0x0001bc30
        /*11a8*/ 	.word	0x00000006
        /*11ac*/ 	.word	0x00028840
        /*11b0*/ 	.short	0x010a
        /*11b2*/ 	.byte	0x3f
	.zero		1


	//   ....[63]....
        /*11b4*/ 	.word	0x0001c150
        /*11b8*/ 	.word	0x00000006
        /*11bc*/ 	.word	0x00028830
        /*11c0*/ 	.short	0x0107
        /*11c2*/ 	.byte	0x3f
	.zero		1


	//   ....[64]....
        /*11c4*/ 	.word	0x0001c210
        /*11c8*/ 	.word	0x00000006
        /*11cc*/ 	.word	0x00028830
        /*11d0*/ 	.short	0x0101
        /*11d2*/ 	.byte	0x3f
	.zero		1


	//   ....[65]....
        /*11d4*/ 	.word	0x0001c270
        /*11d8*/ 	.word	0x00000006
        /*11dc*/ 	.word	0x00028860
        /*11e0*/ 	.short	0x010a
        /*11e2*/ 	.byte	0x3f
	.zero		1


	//   ....[66]....
        /*11e4*/ 	.word	0x0001c7b0
        /*11e8*/ 	.word	0x00000006
        /*11ec*/ 	.word	0x00028850
        /*11f0*/ 	.short	0x0107
        /*11f2*/ 	.byte	0x3f
	.zero		1


	//   ....[67]....
        /*11f4*/ 	.word	0x0001c960
        /*11f8*/ 	.word	0x00000006
        /*11fc*/ 	.word	0x00028850
        /*1200*/ 	.short	0x0101
        /*1202*/ 	.byte	0x3f
	.zero		1


	//   ....[68]....
        /*1204*/ 	.word	0x0001cb70
        /*1208*/ 	.word	0x00000000
        /*120c*/ 	.word	0x00028860
        /*1210*/ 	.short	0x010a
        /*1212*/ 	.byte	0x3f
	.zero		1


	//   ....[69]....
        /*1214*/ 	.word	0x0001d0a0
        /*1218*/ 	.word	0x00000000
        /*121c*/ 	.word	0x00028850
        /*1220*/ 	.short	0x0107
        /*1222*/ 	.byte	0x3f
	.zero		1


	//   ....[70]....
        /*1224*/ 	.word	0x0001d160
        /*1228*/ 	.word	0x00000000
        /*122c*/ 	.word	0x00028850
        /*1230*/ 	.short	0x0101
        /*1232*/ 	.byte	0x3f
	.zero		1


	//   ....[71]....
        /*1234*/ 	.word	0x0001de90
        /*1238*/ 	.word	0x00000004
        /*123c*/ 	.word	0x00028820
        /*1240*/ 	.short	0x010a
        /*1242*/ 	.byte	0x3f
	.zero		1


	//   ....[72]....
        /*1244*/ 	.word	0x0001e000
        /*1248*/ 	.word	0x00000005
        /*124c*/ 	.word	0x00028840
        /*1250*/ 	.short	0x010a
        /*1252*/ 	.byte	0x3f
	.zero		1


	//   ....[73]....
        /*1254*/ 	.word	0x0001e0a0
        /*1258*/ 	.word	0x00000019
        /*125c*/ 	.word	0x00028840
        /*1260*/ 	.short	0x010a
        /*1262*/ 	.byte	0x3f
	.zero		1


	//   ....[74]....
        /*1264*/ 	.word	0x0001e0e0
        /*1268*/ 	.word	0x00000005
        /*126c*/ 	.word	0x00028860
        /*1270*/ 	.short	0x010a
        /*1272*/ 	.byte	0x3f
	.zero		1


	//   ....[75]....
        /*1274*/ 	.word	0x0001e120
        /*1278*/ 	.word	0x00000019
        /*127c*/ 	.word	0x00028860
        /*1280*/ 	.short	0x010a
        /*1282*/ 	.byte	0x3f
	.zero		1


	//   ....[76]....
        /*1284*/ 	.word	0x0001e180
        /*1288*/ 	.word	0x0000005b
        /*128c*/ 	.word	0x00028890
        /*1290*/ 	.short	0x010a
        /*1292*/ 	.byte	0x3f
	.zero		1


	//   ....[77]....
        /*1294*/ 	.word	0x0001e690
        /*1298*/ 	.word	0x0000005b
        /*129c*/ 	.word	0x00028890
        /*12a0*/ 	.short	0x010a
        /*12a2*/ 	.byte	0x3f
	.zero		1


	//   ....[78]....
        /*12a4*/ 	.word	0x0001eba0
        /*12a8*/ 	.word	0x0000005b
        /*12ac*/ 	.word	0x00028890
        /*12b0*/ 	.short	0x010a
        /*12b2*/ 	.byte	0x3f
	.zero		1


	//   ....[79]....
        /*12b4*/ 	.word	0x0001f070
        /*12b8*/ 	.word	0x0000005b
        /*12bc*/ 	.word	0x000288b0
        /*12c0*/ 	.short	0x010a
        /*12c2*/ 	.byte	0x3f
	.zero		1


	//   ....[80]....
        /*12c4*/ 	.word	0x0001f870
        /*12c8*/ 	.word	0x00000012
        /*12cc*/ 	.word	0x00028800
        /*12d0*/ 	.short	0x010a
        /*12d2*/ 	.byte	0x3f
	.zero		1


	//   ....[81]....
        /*12d4*/ 	.word	0x000203d0
        /*12d8*/ 	.word	0x00000012
        /*12dc*/ 	.word	0x00028800
        /*12e0*/ 	.short	0x010a
        /*12e2*/ 	.byte	0x3f
	.zero		1


	//   ....[82]....
        /*12e4*/ 	.word	0x00020420
        /*12e8*/ 	.word	0x00000000
        /*12ec*/ 	.word	0x00028830
        /*12f0*/ 	.short	0x010a
        /*12f2*/ 	.byte	0x3f
	.zero		1


	//   ....[83]....
        /*12f4*/ 	.word	0x00020470
        /*12f8*/ 	.word	0x00000005
        /*12fc*/ 	.word	0x00028830
        /*1300*/ 	.short	0x010a
        /*1302*/ 	.byte	0x3f
	.zero		1


	//   ....[84]....
        /*1304*/ 	.word	0x000204c0
        /*1308*/ 	.word	0x00000006
        /*130c*/ 	.word	0x00028850
        /*1310*/ 	.short	0x010a
        /*1312*/ 	.byte	0x3f
	.zero		1


	//   ....[85]....
        /*1314*/ 	.word	0x00020510
        /*1318*/ 	.word	0x00000005
        /*131c*/ 	.word	0x00028830
        /*1320*/ 	.short	0x010a
        /*1322*/ 	.byte	0x3f
	.zero		1


	//   ....[86]....
        /*1324*/ 	.word	0x00020560
        /*1328*/ 	.word	0x00000006
        /*132c*/ 	.word	0x00028850
        /*1330*/ 	.short	0x010a
        /*1332*/ 	.byte	0x3f
	.zero		1


	//   ....[87]....
        /*1334*/ 	.word	0x000205b0
        /*1338*/ 	.word	0x0000000d
        /*133c*/ 	.word	0x00028850
        /*1340*/ 	.short	0x010a
        /*1342*/ 	.byte	0x3f
	.zero		1


	//   ....[88]....
        /*1344*/ 	.word	0x00020b80
        /*1348*/ 	.word	0x00000016
        /*134c*/ 	.word	0x00028820
        /*1350*/ 	.short	0x010a
        /*1352*/ 	.byte	0x3f
	.zero		1


	//   ....[89]....
        /*1354*/ 	.word	0x00020bd0
        /*1358*/ 	.word	0x00000007
        /*135c*/ 	.word	0x000288a0
        /*1360*/ 	.short	0x010a
        /*1362*/ 	.byte	0x3f
	.zero		1


	//   ....[90]....
        /*1364*/ 	.word	0x00020c20
        /*1368*/ 	.word	0x00000007
        /*136c*/ 	.word	0x000288c0
        /*1370*/ 	.short	0x010a
        /*1372*/ 	.byte	0x3f
	.zero		1


	//   ....[91]....
        /*1374*/ 	.word	0x00020c70
        /*1378*/ 	.word	0x0000000a
        /*137c*/ 	.word	0x000288a0
        /*1380*/ 	.short	0x010a
        /*1382*/ 	.byte	0x3f
	.zero		1


	//   ....[92]....
        /*1384*/ 	.word	0x00020cc0
        /*1388*/ 	.word	0x0000000a
        /*138c*/ 	.word	0x000288c0
        /*1390*/ 	.short	0x010a
        /*1392*/ 	.byte	0x3f
	.zero		1


	//   ....[93]....
        /*1394*/ 	.word	0x00020de0
        /*1398*/ 	.word	0x00000007
        /*139c*/ 	.word	0x00028840
        /*13a0*/ 	.short	0x010a
        /*13a2*/ 	.byte	0x3f
	.zero		1


	//   ....[94]....
        /*13a4*/ 	.word	0x00022360
        /*13a8*/ 	.word	0x00000016
        /*13ac*/ 	.word	0x00028820
        /*13b0*/ 	.short	0x010a
        /*13b2*/ 	.byte	0x3f
	.zero		1


	//   ....[95]....
        /*13b4*/ 	.word	0x000223b0
        /*13b8*/ 	.word	0x00000006
        /*13bc*/ 	.word	0x00028840
        /*13c0*/ 	.short	0x010a
        /*13c2*/ 	.byte	0x3f
	.zero		1


	//   ....[96]....
        /*13c4*/ 	.word	0x00022d30
        /*13c8*/ 	.word	0x00000006
        /*13cc*/ 	.word	0x00028860
        /*13d0*/ 	.short	0x010a
        /*13d2*/ 	.byte	0x3f
	.zero		1


	//   ....[97]....
        /*13d4*/ 	.word	0x000237a0
        /*13d8*/ 	.word	0x00000000
        /*13dc*/ 	.word	0x00028860
        /*13e0*/ 	.short	0x010a
        /*13e2*/ 	.byte	0x3f
	.zero		1


	//   ....[98]....
        /*13e4*/ 	.word	0x00024b10
        /*13e8*/ 	.word	0x00000004
        /*13ec*/ 	.word	0x00028820
        /*13f0*/ 	.short	0x010a
        /*13f2*/ 	.byte	0x3f
	.zero		1


	//   ....[99]....
        /*13f4*/ 	.word	0x00024cb0
        /*13f8*/ 	.word	0x00000005
        /*13fc*/ 	.word	0x00028840
        /*1400*/ 	.short	0x010a
        /*1402*/ 	.byte	0x3f
	.zero		1


	//   ....[100]....
        /*1404*/ 	.word	0x00024d00
        /*1408*/ 	.word	0x00000019
        /*140c*/ 	.word	0x00028840
        /*1410*/ 	.short	0x010a
        /*1412*/ 	.byte	0x3f
	.zero		1


	//   ....[101]....
        /*1414*/ 	.word	0x00024d50
        /*1418*/ 	.word	0x00000005
        /*141c*/ 	.word	0x00028860
        /*1420*/ 	.short	0x010a
        /*1422*/ 	.byte	0x3f
	.zero		1


	//----- nvinfo : EIATTR_NUM_MBARRIERS
	.align		4
.L_1085:
        /*1424*/ 	.byte	0x03, 0x38
        /*1426*/ 	.short	0x0016


	//----- nvinfo : EIATTR_EXIT_INSTR_OFFSETS
	.align		4
        /*1428*/ 	.byte	0x04, 0x1c
        /*142a*/ 	.short	(.L_1087 - .L_1086)


	//   ....[0]....
.L_1086:
        /*142c*/ 	.word	0x0001e170


	//----- nvinfo : EIATTR_MAX_THREADS
	.align		4
.L_1087:
        /*1430*/ 	.byte	0x04, 0x05
        /*1432*/ 	.short	(.L_1089 - .L_1088)
.L_1088:
        /*1434*/ 	.word	0x00000180
        /*1438*/ 	.word	0x00000001
        /*143c*/ 	.word	0x00000001


	//----- nvinfo : EIATTR_CRS_STACK_SIZE
	.align		4
.L_1089:
        /*1440*/ 	.byte	0x04, 0x1e
        /*1442*/ 	.short	(.L_1091 - .L_1090)
.L_1090:
        /*1444*/ 	.word	0x00000000


	//----- nvinfo : EIATTR_CBANK_PARAM_SIZE
	.align		4
.L_1091:
        /*1448*/ 	.byte	0x03, 0x19
        /*144a*/ 	.short	0x0af0


	//----- nvinfo : EIATTR_PARAM_CBANK
	.align		4
        /*144c*/ 	.byte	0x04, 0x0a
        /*144e*/ 	.short	(.L_1093 - .L_1092)
	.align		4
.L_1092:
        /*1450*/ 	.word	index@(.nv.constant0._ZN7cutlass13device_kernelIN5flash11enable_sm90INS1_16FlashAttnFwdSm90INS1_25CollectiveMainloopFwdSm90ILi2EN4cute5tupleIJNS5_1CILi1EEES8_S8_EEENS6_IJNS7_ILi128EEESA_SA_EEELi128ENS_6half_tEfNS_4arch4Sm90ELb1ELb0ELb0ELb1ELb1ELb1ELb0ELb1ELb1ELb1ELb0ELb0EEENS1_21CollectiveEpilogueFwdISB_S9_SC_SE_Li256ELb1ELb1ELb0ELb0EEENS1_36VarlenDynamicPersistentTileSchedulerILi128ELi128ELi256ELi128ELb0ELb1ELb1ELb1ELb1ELb1EEEEEEEEEvNT_6ParamsE)
        /*1454*/ 	.short	0x0210
        /*1456*/ 	.short	0x0af0


	//----- nvinfo : EIATTR_SW_WAR
	.align		4
.L_1093:
        /*1458*/ 	.byte	0x04, 0x36
        /*145a*/ 	.short	(.L_1095 - .L_1094)
.L_1094:
        /*145c*/ 	.word	0x00000008
.L_1095:


//--------------------- .nv.info._ZN7cutlass13device_kernelIN5flash11enable_sm90INS1_16FlashAttnFwdSm90INS1_25CollectiveMainloopFwdSm90ILi2EN4cute5tupleIJNS5_1CILi1EEES8_S8_EEENS6_IJNS7_ILi192EEENS7_ILi128EEENS7_ILi96EEEEEELi96ENS_6half_tEfNS_4arch4Sm90ELb0ELb0ELb0ELb0ELb1ELb0ELb0ELb0ELb1ELb1ELb0ELb0EEENS1_21CollectiveEpilogueFwdINS6_IJSA_SC_SB_EEES9_SE_SG_Li384ELb0ELb1ELb0ELb0EEENS1_29StaticPersistentTileSchedulerILb0EEEEEEEEEvNT_6ParamsE --------------------------
	.section	.nv.info._ZN7cutlass13device_kernelIN5flash11enable_sm90INS1_16FlashAttnFwdSm90INS1_25CollectiveMainloopFwdSm90ILi2EN4cute5tupleIJNS5_1CILi1EEES8_S8_EEENS6_IJNS7_ILi192EEENS7_ILi128EEENS7_ILi96EEEEEELi96ENS_6half_tEfNS_4arch4Sm90ELb0ELb0ELb0ELb0ELb1ELb0ELb0ELb0ELb1ELb1ELb0ELb0EEENS1_21CollectiveEpilogueFwdINS6_IJSA_SC_SB_EEES9_SE_SG_Li384ELb0ELb1ELb0ELb0EEENS1_29StaticPersistentTileSchedulerILb0EEEEEEEEEvNT_6ParamsE,"",@"SHT_CUDA_INFO"
	.sectionflags	@""
	.align	4


	//----- nvinfo : EIATTR_CUDA_API_VERSION
	.align		4
        /*0000*/ 	.byte	0x04, 0x37
        /*0002*/ 	.short	(.L_1097 - .L_1096)
.L_1096:
        /*0004*/ 	.word	0x00000082


	//----- nvinfo : EIATTR_KPARAM_INFO
	.align		4
.L_1097:
        /*0008*/ 	.byte	0x04, 0x17
        /*000a*/ 	.short	(.L_1099 - .L_1098)
.L_1098:
        /*000c*/ 	.word	0x00000000
        /*0010*/ 	.short	0x0000
        /*0012*/ 	.short	0x0070
        /*0014*/ 	.byte	0x00, 0xf0, 0x01, 0x28


	//----- nvinfo : EIATTR_SPARSE_MMA_MASK
	.align		4
.L_1099:
        /*0018*/ 	.byte	0x03, 0x50
        /*001a*/ 	.short	0x0000


	//----- nvinfo : EIATTR_MAXREG_COUNT
	.align		4
        /*001c*/ 	.byte	0x03, 0x1b
        /*001e*/ 	.short	0x0080


	//----- nvinfo : EIATTR_NUM_BARRIERS
	.align		4
        /*0020*/ 	.byte	0x02, 0x4c
        /*0022*/ 	.byte	0x10
	.zero		1


	//----- nvinfo : EIATTR_EXTERNS
	.align		4
        /*0024*/ 	.byte	0x04, 0x0f
        /*0026*/ 	.short	(.L_1101 - .L_1100)


	//   ....[0]....
	.align		4
.L_1100:
        /*0028*/ 	.word	index@(__assertfail)


	//----- nvinfo : EIATTR_ANNOTATIONS
	.align		4
.L_1101:
        /*002c*/ 	.byte	0x04, 0x55
        /*002e*/ 	.short	(.L_1103 - .L_1102)


	//   ....[0]....
.L_1102:
        /* <DEDUP_REMOVED lines=9> */


	//----- nvinfo : EIATTR_MERCURY_ISA_VERSION
	.align		4
.L_1103:
        /*00a8*/ 	.byte	0x03, 0x5f
        /*00aa*/ 	.short	0x0101


	//----- nvinfo : EIATTR_INT_WARP_WIDE_INSTR_OFFSETS
	.align		4
        /*00ac*/ 	.byte	0x04, 0x31
        /*00ae*/ 	.short	(.L_1105 - .L_1104)


	//   ....[0]....
.L_1104:
        /*00b0*/ 	.word	0x000000c0


	//   ....[1]....
        /*00b4*/ 	.word	0x000000d0


	//   ....[2]....
        /*00b8*/ 	.word	0x00000170


	//----- nvinfo : EIATTR_COOP_GROUP_MASK_REGIDS
	.align		4
.L_1105:
        /*00bc*/ 	.byte	0x04, 0x29
        /*00be*/ 	.short	(.L_1107 - .L_1106)


	//   ....[0]....
.L_1106:
        /*00c0*/ 	.word	0xffffffff


	//   ....[1]....
        /*00c4*/ 	.word	0xffffffff


	//   ....[2]....
        /*00c8*/ 	.word	0xffffffff


	//   ....[3]....
        /*00cc*/ 	.word	0xffffffff


	//   ....[4]....
        /*00d0*/ 	.word	0xffffffff


	//   ....[5]....
        /*00d4*/ 	.word	0xffffffff


	//   ....[6]....
        /*00d8*/ 	.word	0xffffffff


	//   ....[7]....
        /*00dc*/ 	.word	0xffffffff


	//   ....[8]....
        /*00e0*/ 	.word	0xffffffff


	//   ....[9]....
        /*00e4*/ 	.word	0xffffffff


	//   ....[10]....
        /*00e8*/ 	.word	0xffffffff


	//   ....[11]....
        /*00ec*/ 	.word	0xffffffff


	//   ....[12]....
        /*00f0*/ 	.word	0xffffffff


	//   ....[13]....
        /*00f4*/ 	.word	0xffffffff


	//   ....[14]....
        /*00f8*/ 	.word	0xffffffff


	//   ....[15]....
        /*00fc*/ 	.word	0xffffffff


	//   ....[16]....
        /*0100*/ 	.word	0xffffffff


	//   ....[17]....
        /*0104*/ 	.word	0xffffffff


	//   ....[18]....
        /*0108*/ 	.word	0xffffffff


	//   ....[19]....
        /*010c*/ 	.word	0xffffffff


	//   ....[20]....
        /*0110*/ 	.word	0xffffffff


	//   ....[21]....
        /*0114*/ 	.word	0xffffffff


	//   ....[22]....
        /*0118*/ 	.word	0xffffffff


	//   ....[23]....
        /*011c*/ 	.word	0xffffffff


	//   ....[24]....
        /*0120*/ 	.word	0xffffffff


	//   ....[25]....
        /*0124*/ 	.word	0xffffffff


	//   ....[26]....
        /*0128*/ 	.word	0xffffffff


	//   ....[27]....
        /*012c*/ 	.word	0xffffffff


	//   ....[28]....
        /*0130*/ 	.word	0xffffffff


	//   ....[29]....
        /*0134*/ 	.word	0xffffffff


	//   ....[30]....
        /*0138*/ 	.word	0xffffffff


	//   ....[31]....
        /*013c*/ 	.word	0xffffffff


	//   ....[32]....
        /*0140*/ 	.word	0xffffffff


	//   ....[33]....
        /*0144*/ 	.word	0xffffffff


	//   ....[34]....
        /*0148*/ 	.word	0xffffffff


	//   ....[35]....
        /*014c*/ 	.word	0xffffffff


	//   ....[36]....
        /*0150*/ 	.word	0xffffffff


	//   ....[37]....
        /*0154*/ 	.word	0xffffffff


	//   ....[38]....
        /*0158*/ 	.word	0xffffffff


	//   ....[39]....
        /*015c*/ 	.word	0xffffffff


	//   ....[40]....
        /*0160*/ 	.word	0xffffffff


	//   ....[41]....
        /*0164*/ 	.word	0xffffffff


	//   ....[42]....
        /*0168*/ 	.word	0xffffffff


	//   ....[43]....
        /*016c*/ 	.word	0xffffffff


	//   ....[44]....
        /*0170*/ 	.word	0xffffffff


	//   ....[45]....
        /*0174*/ 	.word	0xffffffff


	//   ....[46]....
        /*0178*/ 	.word	0xffffffff


	//   ....[47]....
        /*017c*/ 	.word	0xffffffff


	//   ....[48]....
        /*0180*/ 	.word	0xffffffff


	//   ....[49]....
        /*0184*/ 	.word	0xffffffff


	//   ....[50]....
        /*0188*/ 	.word	0xffffffff


	//   ....[51]....
        /*018c*/ 	.word	0xffffffff


	//   ....[52]....
        /*0190*/ 	.word	0xffffffff


	//   ....[53]....
        /*0194*/ 	.word	0xffffffff


	//   ....[54]....
        /*0198*/ 	.word	0xffffffff


	//   ....[55]....
        /*019c*/ 	.word	0xffffffff


	//   ....[56]....
        /*01a0*/ 	.word	0xffffffff


	//   ....[57]....
        /*01a4*/ 	.word	0xffffffff


	//   ....[58]....
        /*01a8*/ 	.word	0xffffffff


	//   ....[59]....
        /*01ac*/ 	.word	0xffffffff


	//   ....[60]....
        /*01b0*/ 	.word	0xffffffff


	//   ....[61]....
        /*01b4*/ 	.word	0xffffffff


	//   ....[62]....
        /*01b8*/ 	.word	0xffffffff


	//   ....[63]....
        /*01bc*/ 	.word	0xffffffff


	//   ....[64]....
        /*01c0*/ 	.word	0xffffffff


	//   ....[65]....
        /*01c4*/ 	.word	0xffffffff


	//   ....[66]....
        /*01c8*/ 	.word	0xffffffff


	//   ....[67]....
        /*01cc*/ 	.word	0xffffffff


	//   ....[68]....
        /*01d0*/ 	.word	0xffffffff


	//   ....[69]....
        /*01d4*/ 	.word	0xffffffff


	//   ....[70]....
        /*01d8*/ 	.word	0xffffffff


	//   ....[71]....
        /*01dc*/ 	.word	0xffffffff


	//   ....[72]....
        /*01e0*/ 	.word	0xffffffff


	//   ....[73]....
        /*01e4*/ 	.word	0xffffffff


	//   ....[74]....
        /*01e8*/ 	.word	0x0500000f


	//   ....[75]....
        /*01ec*/ 	.word	0x0500000f


	//   ....[76]....
        /*01f0*/ 	.word	0x0500000f


	//   ....[77]....
        /*01f4*/ 	.word	0x0500000f


	//   ....[78]....
        /*01f8*/ 	.word	0x0500000f


	//   ....[79]....
        /*01fc*/ 	.word	0x0500000f


	//   ....[80]....
        /*0200*/ 	.word	0x0500000f


	//   ....[81]....
        /*0204*/ 	.word	0x0500000f


	//   ....[82]....
        /*0208*/ 	.word	0x0500000f


	//   ....[83]....
        /*020c*/ 	.word	0x0500000f


	//   ....[84]....
        /*0210*/ 	.word	0x0500000f


	//   ....[85]....
        /*0214*/ 	.word	0x0500000f


	//   ....[86]....
        /*0218*/ 	.word	0x0500000f


	//   ....[87]....
        /*021c*/ 	.word	0x0500000f


	//   ....[88]....
        /*0220*/ 	.word	0x0500000f


	//   ....[89]....
        /*0224*/ 	.word	0x0500000f


	//   ....[90]....
        /*0228*/ 	.word	0x0500000f


	//   ....[91]....
        /*022c*/ 	.word	0x0500000f


	//   ....[92]....
        /*0230*/ 	.word	0x0500000f


	//   ....[93]....
        /*0234*/ 	.word	0x0500000f


	//   ....[94]....
        /*0238*/ 	.word	0x0500000f


	//   ....[95]....
        /*023c*/ 	.word	0x0500000f


	//   ....[96]....
        /*0240*/ 	.word	0x0500000f


	//   ....[97]....
        /*0244*/ 	.word	0x0500000f


	//   ....[98]....
        /*0248*/ 	.word	0x0500000f


	//   ....[99]....
        /*024c*/ 	.word	0x0500000f


	//   ....[100]....
        /*0250*/ 	.word	0x0500000f


	//   ....[101]....
        /*0254*/ 	.word	0x0500000f


	//   ....[102]....
        /*0258*/ 	.word	0x0500000f


	//   ....[103]....
        /*025c*/ 	.word	0x0500000f


	//   ....[104]....
        /*0260*/ 	.word	0x0500000f


	//   ....[105]....
        /*0264*/ 	.word	0x0500000f


	//   ....[106]....
        /*0268*/ 	.word	0x0500000f


	//   ....[107]....
        /*026c*/ 	.word	0x0500000f


	//   ....[108]....
        /*0270*/ 	.word	0x0500000f


	//   ....[109]....
        /*0274*/ 	.word	0x0500000f


	//   ....[110]....
        /*0278*/ 	.word	0x0500000f


	//   ....[111]....
        /*027c*/ 	.word	0x0500000f


	//   ....[112]....
        /*0280*/ 	.word	0x0500000f


	//   ....[113]....
        /*0284*/ 	.word	0x0500000f


	//   ....[114]....
        /*0288*/ 	.word	0x0500000f


	//   ....[115]....
        /*028c*/ 	.word	0x0500000f


	//   ....[116]....
        /*0290*/ 	.word	0x0500000f


	//   ....[117]....
        /*0294*/ 	.word	0x0500000f


	//   ....[118]....
        /*0298*/ 	.word	0x0500000f


	//   ....[119]....
        /*029c*/ 	.word	0x0500000f


	//----- nvinfo : EIATTR_COOP_GROUP_INSTR_OFFSETS
	.align		4
.L_1107:
        /*02a0*/ 	.byte	0x04, 0x28
        /*02a2*/ 	.short	(.L_1109 - .L_1108)


	//   ....[0]....
.L_1108:
        /*02a4*/ 	.word	0x00000080


	//   ....[1]....
        /*02a8*/ 	.word	0x00000090


	//   ....[2]....
        /*02ac*/ 	.word	0x000002d0


	//   ....[3]....
        /*02b0*/ 	.word	0x00000430


	//   ....[4]....
        /*02b4*/ 	.word	0x00000550


	//   ....[5]....
        /*02b8*/ 	.word	0x000006b0


	//   ....[6]....
        /*02bc*/ 	.word	0x00000e60


	//   ....[7]....
        /*02c0*/ 	.word	0x00002130


	//   ....[8]....
        /*02c4*/ 	.word	0x00002230


	//   ....[9]....
        /*02c8*/ 	.word	0x00002780


	//   ....[10]....
        /*02cc*/ 	.word	0x000027e0


	//   ....[11]....
        /*02d0*/ 	.word	0x000033d0


	//   ....[12]....
        /*02d4*/ 	.word	0x000042b0


	//   ....[13]....
        /*02d8*/ 	.word	0x000042c0


	//   ....[14]....
        /*02dc*/ 	.word	0x000042f0


	//   ....[15]....
        /*02e0*/ 	.word	0x00004300


	//   ....[16]....
        /*02e4*/ 	.word	0x00005660


	//   ....[17]....
        /*02e8*/ 	.word	0x00005770


	//   ....[18]....
        /*02ec*/ 	.word	0x000057d0


	//   ....[19]....
        /*02f0*/ 	.word	0x000058c0


	//   ....[20]....
        /*02f4*/ 	.word	0x000058d0


	//   ....[21]....
        /*02f8*/ 	.word	0x00006780


	//   ....[22]....
        /*02fc*/ 	.word	0x000067d0


	//   ....[23]....
        /*0300*/ 	.word	0x00006800


	//   ....[24]....
        /*0304*/ 	.word	0x00006860


	//   ....[25]....
        /*0308*/ 	.word	0x00006d40


	//   ....[26]....
        /*030c*/ 	.word	0x00006d90


	//   ....[27]....
        /*0310*/ 	.word	0x00006ea0


	//   ....[28]....
        /*0314*/ 	.word	0x00006ee0


	//   ....[29]....
        /*0318*/ 	.word	0x000080f0


	//   ....[30]....
        /*031c*/ 	.word	0x00008110


	//   ....[31]....
        /*0320*/ 	.word	0x00008120


	//   ....[32]....
        /*0324*/ 	.word	0x000081d0


	//   ....[33]....
        /*0328*/ 	.word	0x000081f0


	//   ....[34]....
        /*032c*/ 	.word	0x00008290


	//   ....[35]....
        /*0330*/ 	.word	0x000082b0


	//   ....[36]....
        /*0334*/ 	.word	0x000082c0


	//   ....[37]....
        /*0338*/ 	.word	0x00008b00


	//   ....[38]....
        /*033c*/ 	.word	0x00008b20


	//   ....[39]....
        /*0340*/ 	.word	0x00008b50


	//   ....[40]....
        /*0344*/ 	.word	0x00008c00


	//   ....[41]....
        /*0348*/ 	.word	0x00008c10


	//   ....[42]....
        /*034c*/ 	.word	0x00008cc0


	//   ....[43]....
        /*0350*/ 	.word	0x00008cd0


	//   ....[44]....
        /*0354*/ 	.word	0x00008ce0


	//   ....[45]....
        /*0358*/ 	.word	0x00008cf0


	//   ....[46]....
        /*035c*/ 	.word	0x00008d00


	//   ....[47]....
        /*0360*/ 	.word	0x00008dd0


	//   ....[48]....
        /*0364*/ 	.word	0x00008e80


	//   ....[49]....
        /*0368*/ 	.word	0x00009560


	//   ....[50]....
        /*036c*/ 	.word	0x00009570


	//   ....[51]....
        /*0370*/ 	.word	0x00009590


	//   ....[52]....
        /*0374*/ 	.word	0x00009610


	//   ....[53]....
        /*0378*/ 	.word	0x00009620


	//   ....[54]....
        /*037c*/ 	.word	0x00009680


	//   ....[55]....
        /*0380*/ 	.word	0x000096b0


	//   ....[56]....
        /*0384*/ 	.word	0x000096f0


	//   ....[57]....
        /*0388*/ 	.word	0x000099a0


	//   ....[58]....
        /*038c*/ 	.word	0x000099c0


	//   ....[59]....
        /*0390*/ 	.word	0x00009a60


	//   ....[60]....
        /*0394*/ 	.word	0x00009a70


	//   ....[61]....
        /*0398*/ 	.word	0x00009b00


	//   ....[62]....
        /*039c*/ 	.word	0x00009b10


	//   ....[63]....
        /*03a0*/ 	.word	0x00009b20


	//   ....[64]....
        /*03a4*/ 	.word	0x00009bb0


	//   ....[65]....
        /*03a8*/ 	.word	0x0000a050


	//   ....[66]....
        /*03ac*/ 	.word	0x0000a060


	//   ....[67]....
        /*03b0*/ 	.word	0x0000a0b0


	//   ....[68]....
        /*03b4*/ 	.word	0x0000a0f0


	//   ....[69]....
        /*03b8*/ 	.word	0x0000a150


	//   ....[70]....
        /*03bc*/ 	.word	0x0000a170


	//   ....[71]....
        /*03c0*/ 	.word	0x0000a1f0


	//   ....[72]....
        /*03c4*/ 	.word	0x0000a210


	//   ....[73]....
        /*03c8*/ 	.word	0x0000a5e0


	//   ....[74]....
        /*03cc*/ 	.word	0x0000aac0


	//   ....[75]....
        /*03d0*/ 	.word	0x0000abb0


	//   ....[76]....
        /*03d4*/ 	.word	0x0000ac50


	//   ....[77]....
        /*03d8*/ 	.word	0x0000acc0


	//   ....[78]....
        /*03dc*/ 	.word	0x0000add0


	//   ....[79]....
        /*03e0*/ 	.word	0x0000ae40


	//   ....[80]....
        /*03e4*/ 	.word	0x0000af50


	//   ....[81]....
        /*03e8*/ 	.word	0x0000afc0


	//   ....[82]....
        /*03ec*/ 	.word	0x0000b0c0


	//   ....[83]....
        /*03f0*/ 	.word	0x0000b150


	//   ....[84]....
        /*03f4*/ 	.word	0x0000b1c0


	//   ....[85]....
        /*03f8*/ 	.word	0x0000b220


	//   ....[86]....
        /*03fc*/ 	.word	0x0000b340


	//   ....[87]....
        /*0400*/ 	.word	0x0000b3a0


	//   ....[88]....
        /*0404*/ 	.word	0x0000b4b0


	//   ....[89]....
        /*0408*/ 	.word	0x0000b510


	//   ....[90]....
        /*040c*/ 	.word	0x0000b5c0


	//   ....[91]....
        /*0410*/ 	.word	0x0000b6b0


	//   ....[92]....
        /*0414*/ 	.word	0x0000b790


	//   ....[93]....
        /*0418*/ 	.word	0x0000b800


	//   ....[94]....
        /*041c*/ 	.word	0x0000b8d0


	//   ....[95]....
        /*0420*/ 	.word	0x0000ba10


	//   ....[96]....
        /*0424*/ 	.word	0x0000bac0


	//   ....[97]....
        /*0428*/ 	.word	0x0000bb40


	//   ....[98]....
        /*042c*/ 	.word	0x0000bc20


	//   ....[99]....
        /*0430*/ 	.word	0x0000bc80


	//   ....[100]....
        /*0434*/ 	.word	0x0000bd50


	//   ....[101]....
        /*0438*/ 	.word	0x0000bdb0


	//   ....[102]....
        /*043c*/ 	.word	0x0000be80


	//   ....[103]....
        /*0440*/ 	.word	0x0000bf70


	//   ....[104]....
        /*0444*/ 	.word	0x0000c010


	//   ....[105]....
        /*0448*/ 	.word	0x0000c070


	//   ....[106]....
        /*044c*/ 	.word	0x0000c170


	//   ....[107]....
        /*0450*/ 	.word	0x0000c1d0


	//   ....[108]....
        /*0454*/ 	.word	0x0000c2d0


	//   ....[109]....
        /*0458*/ 	.word	0x0000c330


	//   ....[110]....
        /*045c*/ 	.word	0x0000c400


	//   ....[111]....
        /*0460*/ 	.word	0x0000c550


	//   ....[112]....
        /*0464*/ 	.word	0x0000c5f0


	//   ....[113]....
        /*0468*/ 	.word	0x0000c680


	//   ....[114]....
        /*046c*/ 	.word	0x0000c780


	//   ....[115]....
        /*0470*/ 	.word	0x0000c7e0


	//   ....[116]....
        /*0474*/ 	.word	0x0000c8d0


	//   ....[117]....
        /*0478*/ 	.word	0x0000c930


	//   ....[118]....
        /*047c*/ 	.word	0x0000c9f0


	//   ....[119]....
        /*0480*/ 	.word	0x0000cb60


	//----- nvinfo : EIATTR_REG_RECONFIG
	.align		4
.L_1109:
        /*0484*/ 	.byte	0x01, 0x54
	.zero		2


	//----- nvinfo : EIATTR_SYSCALL_OFFSETS
	.align		4
        /*0488*/ 	.byte	0x04, 0x46
        /*048a*/ 	.short	(.L_1111 - .L_1110)


	//   ....[0]....
.L_1110:
        /*048c*/ 	.word	0x00001190


	//   ....[1]....
        /*0490*/ 	.word	0x000077b0


	//   ....[2]....
        /*0494*/ 	.word	0x000078f0


	//   ....[3]....
        /*0498*/ 	.word	0x000079e0


	//   ....[4]....
        /*049c*/ 	.word	0x00008620


	//----- nvinfo : EIATTR_MBARRIER_INSTR_OFFSETS
	.align		4
.L_1111:
        /*04a0*/ 	.byte	0x04, 0x39
        /*04a2*/ 	.short	(.L_1113 - .L_1112)


	//   ....[0]....
.L_1112:
        /*04a4*/ 	.word	0x00000180
        /*04a8*/ 	.word	0x000000ff
        /*04ac*/ 	.word	0x0002d800
        /*04b0*/ 	.short	0x0100
        /*04b2*/ 	.byte	0x08
	.zero		1


	//   ....[1]....
        /*04b4*/ 	.word	0x00000190
        /*04b8*/ 	.word	0x000000ff
        /*04bc*/ 	.word	0x0002d820
        /*04c0*/ 	.short	0x0100
        /*04c2*/ 	.byte	0x08
	.zero		1


	//   ....[2]....
        /*04c4*/ 	.word	0x00000280
        /*04c8*/ 	.word	0x000000ff
        /*04cc*/ 	.word	0x0002d830
        /*04d0*/ 	.short	0x0100
        /*04d2*/ 	.byte	0x08
	.zero		1


	//   ....[3]....
        /*04d4*/ 	.word	0x00000290
        /*04d8*/ 	.word	0x000000ff
        /*04dc*/ 	.word	0x0002d840
        /*04e0*/ 	.short	0x0100
        /*04e2*/ 	.byte	0x08
	.zero		1


	//   ....[4]....
        /*04e4*/ 	.word	0x000002a0
        /*04e8*/ 	.word	0x000000ff
        /*04ec*/ 	.word	0x0002d838
        /*04f0*/ 	.short	0x0100
        /*04f2*/ 	.byte	0x08
	.zero		1


	//   ....[5]....
        /*04f4*/ 	.word	0x000002b0
        /*04f8*/ 	.word	0x000000ff
        /*04fc*/ 	.word	0x0002d848
        /*0500*/ 	.short	0x0100
        /*0502*/ 	.byte	0x08
	.zero		1


	//   ....[6]....
        /*0504*/ 	.word	0x000003e0
        /*0508*/ 	.word	0x000000ff
        /*050c*/ 	.word	0x0002d850
        /*0510*/ 	.short	0x0100
        /*0512*/ 	.byte	0x08
	.zero		1


	//   ....[7]....
        /*0514*/ 	.word	0x000003f0
        /*0518*/ 	.word	0x000000ff
        /*051c*/ 	.word	0x0002d860
        /*0520*/ 	.short	0x0100
        /*0522*/ 	.byte	0x08
	.zero		1


	//   ....[8]....
        /*0524*/ 	.word	0x00000400
        /*0528*/ 	.word	0x000000ff
        /*052c*/ 	.word	0x0002d858
        /*0530*/ 	.short	0x0100
        /*0532*/ 	.byte	0x08
	.zero		1


	//   ....[9]....
        /*0534*/ 	.word	0x00000410
        /*0538*/ 	.word	0x000000ff
        /*053c*/ 	.word	0x0002d868
        /*0540*/ 	.short	0x0100
        /*0542*/ 	.byte	0x08
	.zero		1


	//   ....[10]....
        /*0544*/ 	.word	0x00000500
        /*0548*/ 	.word	0x000000ff
        /*054c*/ 	.word	0x0002d870
        /*0550*/ 	.short	0x0100
        /*0552*/ 	.byte	0x06
	.zero		1


	//   ....[11]....
        /*0554*/ 	.word	0x00000510
        /*0558*/ 	.word	0x000000ff
        /*055c*/ 	.word	0x0002d880
        /*0560*/ 	.short	0x0100
        /*0562*/ 	.byte	0x06
	.zero		1


	//   ....[12]....
        /*0564*/ 	.word	0x00000520
        /*0568*/ 	.word	0x000000ff
        /*056c*/ 	.word	0x0002d878
        /*0570*/ 	.short	0x0100
        /*0572*/ 	.byte	0x06
	.zero		1


	//   ....[13]....
        /*0574*/ 	.word	0x00000530
        /*0578*/ 	.word	0x000000ff
        /*057c*/ 	.word	0x0002d888
        /*0580*/ 	.short	0x0100
        /*0582*/ 	.byte	0x06
	.zero		1


	//   ....[14]....
        /*0584*/ 	.word	0x00000660
        /*0588*/ 	.word	0x000000ff
        /*058c*/ 	.word	0x0002d890
        /*0590*/ 	.short	0x0100
        /*0592*/ 	.byte	0x08
	.zero		1


	//   ....[15]....
        /*0594*/ 	.word	0x00000670
        /*0598*/ 	.word	0x000000ff
        /*059c*/ 	.word	0x0002d8a0
        /*05a0*/ 	.short	0x0100
        /*05a2*/ 	.byte	0x08
	.zero		1


	//   ....[16]....
        /*05a4*/ 	.word	0x00000680
        /*05a8*/ 	.word	0x000000ff
        /*05ac*/ 	.word	0x0002d898
        /*05b0*/ 	.short	0x0100
        /*05b2*/ 	.byte	0x08
	.zero		1


	//   ....[17]....
        /*05b4*/ 	.word	0x00000690
        /*05b8*/ 	.word	0x000000ff
        /*05bc*/ 	.word	0x0002d8a8
        /*05c0*/ 	.short	0x0100
        /*05c2*/ 	.byte	0x08
	.zero		1


	//   ....[18]....
        /*05c4*/ 	.word	0x000007d0
        /*05c8*/ 	.word	0x000000ff
        /*05cc*/ 	.word	0x0002d8b0
        /*05d0*/ 	.short	0x0100
        /*05d2*/ 	.byte	0x08
	.zero		1


	//   ....[19]....
        /*05d4*/ 	.word	0x000007e0
        /*05d8*/ 	.word	0x000000ff
        /*05dc*/ 	.word	0x0002d8c0
        /*05e0*/ 	.short	0x0100
        /*05e2*/ 	.byte	0x08
	.zero		1


	//   ....[20]....
        /*05e4*/ 	.word	0x000007f0
        /*05e8*/ 	.word	0x000000ff
        /*05ec*/ 	.word	0x0002d8b8
        /*05f0*/ 	.short	0x0100
        /*05f2*/ 	.byte	0x08
	.zero		1


	//   ....[21]....
        /*05f4*/ 	.word	0x00000800
        /*05f8*/ 	.word	0x000000ff
        /*05fc*/ 	.word	0x0002d8c8
        /*0600*/ 	.short	0x0100
        /*0602*/ 	.byte	0x08
	.zero		1


	//   ....[22]....
        /*0604*/ 	.word	0x000011f0
        /*0608*/ 	.word	0x000000ff
        /*060c*/ 	.word	0x0002d800
        /*0610*/ 	.short	0x010a
        /*0612*/ 	.byte	0x28
	.zero		1


	//   ....[23]....
        /*0614*/ 	.word	0x00001270
        /*0618*/ 	.word	0x00000004
        /*061c*/ 	.word	0x0002d830
        /*0620*/ 	.short	0x010a
        /*0622*/ 	.byte	0x3f
	.zero		1


	//   ....[24]....
        /*0624*/ 	.word	0x000012c0
        /*0628*/ 	.word	0x00000004
        /*062c*/ 	.word	0x0002d830
        /*0630*/ 	.short	0x010a
        /*0632*/ 	.byte	0x3f
	.zero		1


	//   ....[25]....
        /*0634*/ 	.word	0x00001830
        /*0638*/ 	.word	0x000000ff
        /*063c*/ 	.word	0x00000000
        /*0640*/ 	.short	0x0101
        /*0642*/ 	.byte	0x06
	.zero		1


	//   ....[26]....
        /*0644*/ 	.word	0x000036a0
        /*0648*/ 	.word	0x000000ff
        /*064c*/ 	.word	0x0002d830
        /*0650*/ 	.short	0x010a
        /*0652*/ 	.byte	0x06
	.zero		1


	//   ....[27]....
        /*0654*/ 	.word	0x000036e0
        /*0658*/ 	.word	0x000000ff
        /*065c*/ 	.word	0x0002d830
        /*0660*/ 	.short	0x010a
        /*0662*/ 	.byte	0x06
	.zero		1


	//   ....[28]....
        /*0664*/ 	.word	0x000039b0
        /*0668*/ 	.word	0x000000ff
        /*066c*/ 	.word	0x0002d850
        /*0670*/ 	.short	0x010a
        /*0672*/ 	.byte	0x06
	.zero		1


	//   ....[29]....
        /*0674*/ 	.word	0x000039f0
        /*0678*/ 	.word	0x000000ff
        /*067c*/ 	.word	0x0002d850
        /*0680*/ 	.short	0x010a
        /*0682*/ 	.byte	0x06
	.zero		1


	//   ....[30]....
        /*0684*/ 	.word	0x00003f40
        /*0688*/ 	.word	0x000000ff
        /*068c*/ 	.word	0x00000000
        /*0690*/ 	.short	0x0101
        /*0692*/ 	.byte	0x06
	.zero		1


	//   ....[31]....
        /*0694*/ 	.word	0x000050e0
        /*0698*/ 	.word	0x000000ff
        /*069c*/ 	.word	0x00000000
        /*06a0*/ 	.short	0x0101
        /*06a2*/ 	.byte	0x06
	.zero		1


	//   ....[32]....
        /*06a4*/ 	.word	0x000056e0
        /*06a8*/ 	.word	0x000000ff
        /*06ac*/ 	.word	0x0002d850
        /*06b0*/ 	.short	0x010a
        /*06b2*/ 	.byte	0x08
	.zero		1


	//   ....[33]....
        /*06b4*/ 	.word	0x00005720
        /*06b8*/ 	.word	0x000000ff
        /*06bc*/ 	.word	0x0002d850
        /*06c0*/ 	.short	0x010a
        /*06c2*/ 	.byte	0x08
	.zero		1


	//   ....[34]....
        /*06c4*/ 	.word	0x000061e0
        /*06c8*/ 	.word	0x000000ff
        /*06cc*/ 	.word	0x00000000
        /*06d0*/ 	.short	0x0101
        /*06d2*/ 	.byte	0x08
	.zero		1


	//   ....[35]....
        /*06d4*/ 	.word	0x00006da0
        /*06d8*/ 	.word	0x000000ff
        /*06dc*/ 	.word	0x00000000
        /*06e0*/ 	.short	0x0101
        /*06e2*/ 	.byte	0x04
	.zero		1


	//   ....[36]....
        /*06e4*/ 	.word	0x00007ec0
        /*06e8*/ 	.word	0x00000000
        /*06ec*/ 	.word	0x0002d840
        /*06f0*/ 	.short	0x010a
        /*06f2*/ 	.byte	0x3f
	.zero		1


	//   ....[37]....
        /*06f4*/ 	.word	0x00008400
        /*06f8*/ 	.word	0x00000000
        /*06fc*/ 	.word	0x0002d830
        /*0700*/ 	.short	0x0107
        /*0702*/ 	.byte	0x3f
	.zero		1


	//   ....[38]....
        /*0704*/ 	.word	0x000084c0
        /*0708*/ 	.word	0x00000000
        /*070c*/ 	.word	0x0002d830
        /*0710*/ 	.short	0x0101
        /*0712*/ 	.byte	0x3f
	.zero		1


	//   ....[39]....
        /*0714*/ 	.word	0x00008f70
        /*0718*/ 	.word	0x000000ff
        /*071c*/ 	.word	0x0002d800
        /*0720*/ 	.short	0x0107
        /*0722*/ 	.byte	0x25
	.zero		1


	//   ....[40]....
        /*0724*/ 	.word	0x00008fd0
        /*0728*/ 	.word	0x000000ff
        /*072c*/ 	.word	0x0002d800
        /*0730*/ 	.short	0x0101
        /*0732*/ 	.byte	0x25
	.zero		1


	//   ....[41]....
        /*0734*/ 	.word	0x00008ff0
        /*0738*/ 	.word	0x000000ff
        /*073c*/ 	.word	0x0002d820
        /*0740*/ 	.short	0x010a
        /*0742*/ 	.byte	0x25
	.zero		1


	//   ....[42]....
        /*0744*/ 	.word	0x00009380
        /*0748*/ 	.word	0x00000006
        /*074c*/ 	.word	0x0002d840
        /*0750*/ 	.short	0x010a
        /*0752*/ 	.byte	0x3f
	.zero		1


	//   ....[43]....
        /*0754*/ 	.word	0x00009790
        /*0758*/ 	.word	0x00000006
        /*075c*/ 	.word	0x0002d830
        /*0760*/ 	.short	0x0107
        /*0762*/ 	.byte	0x3f
	.zero		1


	//   ....[44]....
        /*0764*/ 	.word	0x00009850
        /*0768*/ 	.word	0x00000006
        /*076c*/ 	.word	0x0002d830
        /*0770*/ 	.short	0x0101
        /*0772*/ 	.byte	0x3f
	.zero		1


	//   ....[45]....
        /*0774*/ 	.word	0x000098b0
        /*0778*/ 	.word	0x00000006
        /*077c*/ 	.word	0x0002d860
        /*0780*/ 	.short	0x010a
        /*0782*/ 	.byte	0x3f
	.zero		1


	//   ....[46]....
        /*0784*/ 	.word	0x00009ca0
        /*0788*/ 	.word	0x00000006
        /*078c*/ 	.word	0x0002d850
        /*0790*/ 	.short	0x0107
        /*0792*/ 	.byte	0x3f
	.zero		1


	//   ....[47]....
        /*0794*/ 	.word	0x00009e70
        /*0798*/ 	.word	0x00000006
        /*079c*/ 	.word	0x0002d850
        /*07a0*/ 	.short	0x0101
        /*07a2*/ 	.byte	0x3f
	.zero		1


	//   ....[48]....
        /*07a4*/ 	.word	0x00009f70
        /*07a8*/ 	.word	0x00000004
        /*07ac*/ 	.word	0x0002d860
        /*07b0*/ 	.short	0x010a
        /*07b2*/ 	.byte	0x3f
	.zero		1


	//   ....[49]....
        /*07b4*/ 	.word	0x0000a350
        /*07b8*/ 	.word	0x00000004
        /*07bc*/ 	.word	0x0002d850
        /*07c0*/ 	.short	0x0107
        /*07c2*/ 	.byte	0x3f
	.zero		1


	//   ....[50]....
        /*07c4*/ 	.word	0x0000a440
        /*07c8*/ 	.word	0x00000004
        /*07cc*/ 	.word	0x0002d850
        /*07d0*/ 	.short	0x0101
        /*07d2*/ 	.byte	0x3f
	.zero		1


	//   ....[51]....
        /*07d4*/ 	.word	0x0000a560
        /*07d8*/ 	.word	0x00000004
        /*07dc*/ 	.word	0x0002d820
        /*07e0*/ 	.short	0x010a
        /*07e2*/ 	.byte	0x3f
	.zero		1


	//   ....[52]....
        /*07e4*/ 	.word	0x0000a6e0
        /*07e8*/ 	.word	0x00000003
        /*07ec*/ 	.word	0x0002d840
        /*07f0*/ 	.short	0x010a
        /*07f2*/ 	.byte	0x3f
	.zero		1


	//   ....[53]....
        /*07f4*/ 	.word	0x0000a780
        /*07f8*/ 	.word	0x00000017
        /*07fc*/ 	.word	0x0002d840
        /*0800*/ 	.short	0x010a
        /*0802*/ 	.byte	0x3f
	.zero		1


	//   ....[54]....
        /*0804*/ 	.word	0x0000a7c0
        /*0808*/ 	.word	0x00000003
        /*080c*/ 	.word	0x0002d860
        /*0810*/ 	.short	0x010a
        /*0812*/ 	.byte	0x3f
	.zero		1


	//   ....[55]....
        /*0814*/ 	.word	0x0000a800
        /*0818*/ 	.word	0x00000017
        /*081c*/ 	.word	0x0002d860
        /*0820*/ 	.short	0x010a
        /*0822*/ 	.byte	0x3f
	.zero		1


	//   ....[56]....
        /*0824*/ 	.word	0x0000a870
        /*0828*/ 	.word	0x00000003
        /*082c*/ 	.word	0x0002d800
        /*0830*/ 	.short	0x010a
        /*0832*/ 	.byte	0x3f
	.zero		1


	//   ....[57]....
        /*0834*/ 	.word	0x0000a8c0
        /*0838*/ 	.word	0x00000004
        /*083c*/ 	.word	0x0002d830
        /*0840*/ 	.short	0x010a
        /*0842*/ 	.byte	0x3f
	.zero		1


	//   ....[58]....
        /*0844*/ 	.word	0x0000a920
        /*0848*/ 	.word	0x00000003
        /*084c*/ 	.word	0x0002d830
        /*0850*/ 	.short	0x010a
        /*0852*/ 	.byte	0x3f
	.zero		1


	//   ....[59]....
        /*0854*/ 	.word	0x0000a980
        /*0858*/ 	.word	0x00000003
        /*085c*/ 	.word	0x0002d850
        /*0860*/ 	.short	0x010a
        /*0862*/ 	.byte	0x3f
	.zero		1


	//   ....[60]....
        /*0864*/ 	.word	0x0000a9e0
        /*0868*/ 	.word	0x00000007
        /*086c*/ 	.word	0x0002d850
        /*0870*/ 	.short	0x010a
        /*0872*/ 	.byte	0x3f
	.zero		1


	//   ....[61]....
        /*0874*/ 	.word	0x0000ab00
        /*0878*/ 	.word	0x00000000
        /*087c*/ 	.word	0x0002d840
        /*0880*/ 	.short	0x010a
        /*0882*/ 	.byte	0x3f
	.zero		1


	//   ....[62]....
        /*0884*/ 	.word	0x0000b910
        /*0888*/ 	.word	0x00000003
        /*088c*/ 	.word	0x0002d820
        /*0890*/ 	.short	0x010a
        /*0892*/ 	.byte	0x3f
	.zero		1


	//   ....[63]....
        /*0894*/ 	.word	0x0000b960
        /*0898*/ 	.word	0x00000006
        /*089c*/ 	.word	0x0002d840
        /*08a0*/ 	.short	0x010a
        /*08a2*/ 	.byte	0x3f
	.zero		1


	//   ....[64]....
        /*08a4*/ 	.word	0x0000bec0
        /*08a8*/ 	.word	0x00000006
        /*08ac*/ 	.word	0x0002d860
        /*08b0*/ 	.short	0x010a
        /*08b2*/ 	.byte	0x3f
	.zero		1


	//   ....[65]....
        /*08b4*/ 	.word	0x0000c4a0
        /*08b8*/ 	.word	0x00000004
        /*08bc*/ 	.word	0x0002d860
        /*08c0*/ 	.short	0x010a
        /*08c2*/ 	.byte	0x3f
	.zero		1


	//   ....[66]....
        /*08c4*/ 	.word	0x0000ca80
        /*08c8*/ 	.word	0x00000004
        /*08cc*/ 	.word	0x0002d820
        /*08d0*/ 	.short	0x010a
        /*08d2*/ 	.byte	0x3f
	.zero		1


	//   ....[67]....
        /*08d4*/ 	.word	0x0000cc20
        /*08d8*/ 	.word	0x00000003
        /*08dc*/ 	.word	0x0002d840
        /*08e0*/ 	.short	0x010a
        /*08e2*/ 	.byte	0x3f
	.zero		1


	//   ....[68]....
        /*08e4*/ 	.word	0x0000cc70
        /*08e8*/ 	.word	0x00000017
        /*08ec*/ 	.word	0x0002d840
        /*08f0*/ 	.short	0x010a
        /*08f2*/ 	.byte	0x3f
	.zero		1


	//   ....[69]....
        /*08f4*/ 	.word	0x0000ccc0
        /*08f8*/ 	.word	0x00000003
        /*08fc*/ 	.word	0x0002d860
        /*0900*/ 	.short	0x010a
        /*0902*/ 	.byte	0x3f
	.zero		1


	//----- nvinfo : EIATTR_NUM_MBARRIERS
	.align		4
.L_1113:
        /*0904*/ 	.byte	0x03, 0x38
        /*0906*/ 	.short	0x0016


	//----- nvinfo : EIATTR_EXIT_INSTR_OFFSETS
	.align		4
        /*0908*/ 	.byte	0x04, 0x1c
        /*090a*/ 	.short	(.L_1115 - .L_1114)


	//   ....[0]....
.L_1114:
        /*090c*/ 	.word	0x00000960


	//   ....[1]....
        /*0910*/ 	.word	0x00007000


	//   ....[2]....
        /*0914*/ 	.word	0x0000a850


	//----- nvinfo : EIATTR_MAX_THREADS
	.align		4
.L_1115:
        /*0918*/ 	.byte	0x04, 0x05
        /*091a*/ 	.short	(.L_1117 - .L_1116)
.L_1116:
        /*091c*/ 	.word	0x00000200
        /*0920*/ 	.word	0x00000001
        /*0924*/ 	.word	0x00000001


	//----- nvinfo : EIATTR_CRS_STACK_SIZE
	.align		4
.L_1117:
        /*0928*/ 	.byte	0x04, 0x1e
        /*092a*/ 	.short	(.L_1119 - .L_1118)
.L_1118:
        /*092c*/ 	.word	0x00000000


	//----- nvinfo : EIATTR_CBANK_PARAM_SIZE
	.align		4
.L_1119:
        /*0930*/ 	.byte	0x03, 0x19
        /*0932*/ 	.short	0x0a70


	//----- nvinfo : EIATTR_PARAM_CBANK
	.align		4
        /*0934*/ 	.byte	0x04, 0x0a
        /*0936*/ 	.short	(.L_1121 - .L_1120)
	.align		4
.L_1120:
        /*0938*/ 	.word	index@(.nv.constant0._ZN7cutlass13device_kernelIN5flash11enable_sm90INS1_16FlashAttnFwdSm90INS1_25CollectiveMainloopFwdSm90ILi2EN4cute5tupleIJNS5_1CILi1EEES8_S8_EEENS6_IJNS7_ILi192EEENS7_ILi128EEENS7_ILi96EEEEEELi96ENS_6half_tEfNS_4arch4Sm90ELb0ELb0ELb0ELb0ELb1ELb0ELb0ELb0ELb1ELb1ELb0ELb0EEENS1_21CollectiveEpilogueFwdINS6_IJSA_SC_SB_EEES9_SE_SG_Li384ELb0ELb1ELb0ELb0EEENS1_29StaticPersistentTileSchedulerILb0EEEEEEEEEvNT_6ParamsE)
        /*093c*/ 	.short	0x0210
        /*093e*/ 	.short	0x0a70


	//----- nvinfo : EIATTR_SW_WAR
	.align		4
.L_1121:
        /*0940*/ 	.byte	0x04, 0x36
        /*0942*/ 	.short	(.L_1123 - .L_1122)
.L_1122:
        /*0944*/ 	.word	0x00000008
.L_1123:


//--------------------- .nv.info._ZN7cutlass13device_kernelIN5flash11enable_sm90INS1_16FlashAttnFwdSm90INS1_25CollectiveMainloopFwdSm90ILi2EN4cute5tupleIJNS5_1CILi1EEES8_S8_EEENS6_IJNS7_ILi192EEENS7_ILi128EEENS7_ILi96EEEEEELi96ENS_6half_tEfNS_4arch4Sm90ELb0ELb0ELb0ELb1ELb1ELb0ELb0ELb0ELb1ELb1ELb0ELb0EEENS1_21CollectiveEpilogueFwdINS6_IJSA_SC_SB_EEES9_SE_SG_Li384ELb1ELb1ELb0ELb0EEENS1_36VarlenDynamicPersistentTileSchedulerILi192ELi128ELi384ELi128ELb0ELb1ELb1ELb0ELb1ELb1EEEEEEEEEvNT_6ParamsE --------------------------
	.section	.nv.info._ZN7cutlass13device_kernelIN5flash11enable_sm90INS1_16FlashAttnFwdSm90INS1_25CollectiveMainloopFwdSm90ILi2EN4cute5tupleIJNS5_1CILi1EEES8_S8_EEENS6_IJNS7_ILi192EEENS7_ILi128EEENS7_ILi96EEEEEELi96ENS_6half_tEfNS_4arch4Sm90ELb0ELb0ELb0ELb1ELb1ELb0ELb0ELb0ELb1ELb1ELb0ELb0EEENS1_21CollectiveEpilogueFwdINS6_IJSA_SC_SB_EEES9_SE_SG_Li384ELb1ELb1ELb0ELb0EEENS1_36VarlenDynamicPersistentTileSchedulerILi192ELi128ELi384ELi128ELb0ELb1ELb1ELb0ELb1ELb1EEEEEEEEEvNT_6ParamsE,"",@"SHT_CUDA_INFO"
	.sectionflags	@""
	.align	4


	//----- nvinfo : EIATTR_CUDA_API_VERSION
	.align		4
        /*0000*/ 	.byte	0x04, 0x37
        /*0002*/ 	.short	(.L_1125 - .L_1124)
.L_1124:
        /*0004*/ 	.word	0x00000082


	//----- nvinfo : EIATTR_KPARAM_INFO
	.align		4
.L_1125:
        /*0008*/ 	.byte	0x04, 0x17
        /*000a*/ 	.short	(.L_1127 - .L_1126)
.L_1126:
        /*000c*/ 	.word	0x00000000
        /*0010*/ 	.short	0x0000
        /*0012*/ 	.short	0x0070
        /*0014*/ 	.byte	0x00, 0xf0, 0x01, 0x2a


	//----- nvinfo : EIATTR_SPARSE_MMA_MASK
	.align		4
.L_1127:
        /*0018*/ 	.byte	0x03, 0x50
        /*001a*/ 	.short	0x0000


	//----- nvinfo : EIATTR_MAXREG_COUNT
	.align		4
        /*001c*/ 	.byte	0x03, 0x1b
        /*001e*/ 	.short	0x0080


	//----- nvinfo : EIATTR_NUM_BARRIERS
	.align		4
        /*0020*/ 	.byte	0x02, 0x4c
        /*0022*/ 	.byte	0x10
	.zero		1


	//----- nvinfo : EIATTR_EXTERNS
	.align		4
        /*0024*/ 	.byte	0x04, 0x0f
        /*0026*/ 	.short	(.L_1129 - .L_1128)


	//   ....[0]....
	.align		4
.L_1128:
        /*0028*/ 	.word	index@(__assertfail)


	//----- nvinfo : EIATTR_ANNOTATIONS
	.align		4
.L_1129:
        /*002c*/ 	.byte	0x04, 0x55
        /*002e*/ 	.short	(.L_1131 - .L_1130)


	//   ....[0]....
.L_1130:
        /* <DEDUP_REMOVED lines=32> */


	//----- nvinfo : EIATTR_MERCURY_ISA_VERSION
	.align		4
.L_1131:
        /*0220*/ 	.byte	0x03, 0x5f
        /*0222*/ 	.short	0x0101


	//----- nvinfo : EIATTR_UNUSED_LOAD_BYTE_OFFSET
	.align		4
        /*0224*/ 	.byte	0x04, 0x44
        /*0226*/ 	.short	(.L_1133 - .L_1132)


	//   ....[0]....
.L_1132:
        /*0228*/ 	.word	0x00000970
        /*022c*/ 	.word	0x0000fff0


	//   ....[1]....
        /*0230*/ 	.word	0x000063b0
        /*0234*/ 	.word	0x0000fff0


	//----- nvinfo : EIATTR_INT_WARP_WIDE_INSTR_OFFSETS
	.align		4
.L_1133:
        /*0238*/ 	.byte	0x04, 0x31
        /*023a*/ 	.short	(.L_1135 - .L_1134)


	//   ....[0]....
.L_1134:
        /*023c*/ 	.word	0x000000c0


	//   ....[1]....
        /*0240*/ 	.word	0x000000d0


	//   ....[2]....
        /*0244*/ 	.word	0x00000170


	//   ....[3]....
        /*0248*/ 	.word	0x00008e20


	//   ....[4]....
        /*024c*/ 	.word	0x00008eb0


	//   ....[5]....
        /*0250*/ 	.word	0x0000bc50


	//   ....[6]....
        /*0254*/ 	.word	0x0000bce0


	//----- nvinfo : EIATTR_COOP_GROUP_MASK_REGIDS
	.align		4
.L_1135:
        /*0258*/ 	.byte	0x04, 0x29
        /*025a*/ 	.short	(.L_1137 - .L_1136)


	//   ....[0]....
.L_1136:
        /*025c*/ 	.word	0xffffffff


	//   ....[1]....
        /*0260*/ 	.word	0xffffffff


	//   ....[2]....
        /*0264*/ 	.word	0xffffffff


	//   ....[3]....
        /*0268*/ 	.word	0xffffffff


	//   ....[4]....
        /*026c*/ 	.word	0xffffffff


	//   ....[5]....
        /*0270*/ 	.word	0xffffffff


	//   ....[6]....
        /*0274*/ 	.word	0xffffffff


	//   ....[7]....
        /*0278*/ 	.word	0xffffffff


	//   ....[8]....
        /*027c*/ 	.word	0xffffffff


	//   ....[9]....
        /*0280*/ 	.word	0xffffffff


	//   ....[10]....
        /*0284*/ 	.word	0xffffffff


	//   ....[11]....
        /*0288*/ 	.word	0xffffffff


	//   ....[12]....
        /*028c*/ 	.word	0xffffffff


	//   ....[13]....
        /*0290*/ 	.word	0xffffffff


	//   ....[14]....
        /*0294*/ 	.word	0xffffffff


	//   ....[15]....
        /*0298*/ 	.word	0xffffffff


	//   ....[16]....
        /*029c*/ 	.word	0xffffffff


	//   ....[17]....
        /*02a0*/ 	.word	0xffffffff


	//   ....[18]....
        /*02a4*/ 	.word	0xffffffff


	//   ....[19]....
        /*02a8*/ 	.word	0xffffffff


	//   ....[20]....
        /*02ac*/ 	.word	0xffffffff


	//   ....[21]....
        /*02b0*/ 	.word	0xffffffff


	//   ....[22]....
        /*02b4*/ 	.word	0xffffffff


	//   ....[23]....
        /*02b8*/ 	.word	0xffffffff


	//   ....[24]....
        /*02bc*/ 	.word	0xffffffff


	//   ....[25]....
        /*02c0*/ 	.word	0xffffffff


	//   ....[26]....
        /*02c4*/ 	.word	0xffffffff


	//   ....[27]....
        /*02c8*/ 	.word	0xffffffff


	//   ....[28]....
        /*02cc*/ 	.word	0xffffffff


	//   ....[29]....
        /*02d0*/ 	.word	0xffffffff


	//   ....[30]....
        /*02d4*/ 	.word	0xffffffff


	//   ....[31]....
        /*02d8*/ 	.word	0xffffffff


	//   ....[32]....
        /*02dc*/ 	.word	0xffffffff


	//   ....[33]....
        /*02e0*/ 	.word	0xffffffff


	//   ....[34]....
        /*02e4*/ 	.word	0xffffffff


	//   ....[35]....
        /*02e8*/ 	.word	0xffffffff


	//   ....[36]....
        /*02ec*/ 	.word	0xffffffff


	//   ....[37]....
        /*02f0*/ 	.word	0xffffffff


	//   ....[38]....
        /*02f4*/ 	.word	0xffffffff


	//   ....[39]....
        /*02f8*/ 	.word	0xffffffff


	//   ....[40]....
        /*02fc*/ 	.word	0xffffffff


	//   ....[41]....
        /*0300*/ 	.word	0xffffffff


	//   ....[42]....
        /*0304*/ 	.word	0xffffffff


	//   ....[43]....
        /*0308*/ 	.word	0xffffffff


	//   ....[44]....
        /*030c*/ 	.word	0xffffffff


	//   ....[45]....
        /*0310*/ 	.word	0xffffffff


	//   ....[46]....
        /*0314*/ 	.word	0xffffffff


	//   ....[47]....
        /*0318*/ 	.word	0xffffffff


	//   ....[48]....
        /*031c*/ 	.word	0xffffffff


	//   ....[49]....
        /*0320*/ 	.word	0xffffffff


	//   ....[50]....
        /*0324*/ 	.word	0xffffffff


	//   ....[51]....
        /*0328*/ 	.word	0xffffffff


	//   ....[52]....
        /*032c*/ 	.word	0xffffffff


	//   ....[53]....
        /*0330*/ 	.word	0xffffffff


	//   ....[54]....
        /*0334*/ 	.word	0xffffffff


	//   ....[55]....
        /*0338*/ 	.word	0xffffffff


	//   ....[56]....
        /*033c*/ 	.word	0xffffffff


	//   ....[57]....
        /*0340*/ 	.word	0xffffffff


	//   ....[58]....
        /*0344*/ 	.word	0xffffffff


	//   ....[59]....
        /*0348*/ 	.word	0xffffffff


	//   ....[60]....
        /*034c*/ 	.word	0xffffffff


	//   ....[61]....
        /*0350*/ 	.word	0xffffffff


	//   ....[62]....
        /*0354*/ 	.word	0xffffffff


	//   ....[63]....
        /*0358*/ 	.word	0xffffffff


	//   ....[64]....
        /*035c*/ 	.word	0xffffffff


	//   ....[65]....
        /*0360*/ 	.word	0xffffffff


	//   ....[66]....
        /*0364*/ 	.word	0xffffffff


	//   ....[67]....
        /*0368*/ 	.word	0xffffffff


	//   ....[68]....
        /*036c*/ 	.word	0xffffffff


	//   ....[69]....
        /*0370*/ 	.word	0xffffffff


	//   ....[70]....
        /*0374*/ 	.word	0xffffffff


	//   ....[71]....
        /*0378*/ 	.word	0xffffffff


	//   ....[72]....
        /*037c*/ 	.word	0xffffffff


	//   ....[73]....
        /*0380*/ 	.word	0xffffffff


	//   ....[74]....
        /*0384*/ 	.word	0xffffffff


	//   ....[75]....
        /*0388*/ 	.word	0xffffffff


	//   ....[76]....
        /*038c*/ 	.word	0xffffffff


	//   ....[77]....
        /*0390*/ 	.word	0xffffffff


	//   ....[78]....
        /*0394*/ 	.word	0xffffffff


	//   ....[79]....
        /*0398*/ 	.word	0xffffffff


	//   ....[80]....
        /*039c*/ 	.word	0xffffffff


	//   ....[81]....
        /*03a0*/ 	.word	0xffffffff


	//   ....[82]....
        /*03a4*/ 	.word	0xffffffff


	//   ....[83]....
        /*03a8*/ 	.word	0xffffffff


	//   ....[84]....
        /*03ac*/ 	.word	0xffffffff


	//   ....[85]....
        /*03b0*/ 	.word	0xffffffff


	//   ....[86]....
        /*03b4*/ 	.word	0xffffffff


	//   ....[87]....
        /*03b8*/ 	.word	0xffffffff


	//   ....[88]....
        /*03bc*/ 	.word	0xffffffff


	//   ....[89]....
        /*03c0*/ 	.word	0xffffffff


	//   ....[90]....
        /*03c4*/ 	.word	0xffffffff


	//   ....[91]....
        /*03c8*/ 	.word	0xffffffff


	//   ....[92]....
        /*03cc*/ 	.word	0xffffffff


	//   ....[93]....
        /*03d0*/ 	.word	0xffffffff


	//   ....[94]....
        /*03d4*/ 	.word	0xffffffff


	//   ....[95]....
        /*03d8*/ 	.word	0xffffffff


	//   ....[96]....
        /*03dc*/ 	.word	0xffffffff


	//   ....[97]....
        /*03e0*/ 	.word	0xffffffff


	//   ....[98]....
        /*03e4*/ 	.word	0xffffffff


	//   ....[99]....
        /*03e8*/ 	.word	0xffffffff


	//   ....[100]....
        /*03ec*/ 	.word	0xffffffff


	//   ....[101]....
        /*03f0*/ 	.word	0xffffffff


	//   ....[102]....
        /*03f4*/ 	.word	0xffffffff


	//   ....[103]....
        /*03f8*/ 	.word	0xffffffff


	//   ....[104]....
        /*03fc*/ 	.word	0xffffffff


	//   ....[105]....
        /*0400*/ 	.word	0xffffffff


	//   ....[106]....
        /*0404*/ 	.word	0xffffffff


	//   ....[107]....
        /*0408*/ 	.word	0xffffffff


	//   ....[108]....
        /*040c*/ 	.word	0xffffffff


	//   ....[109]....
        /*0410*/ 	.word	0xffffffff


	//   ....[110]....
        /*0414*/ 	.word	0xffffffff


	//   ....[111]....
        /*0418*/ 	.word	0x0500000f


	//   ....[112]....
        /*041c*/ 	.word	0x0500000f


	//   ....[113]....
        /*0420*/ 	.word	0x0500000f


	//   ....[114]....
        /*0424*/ 	.word	0x0500000f


	//   ....[115]....
        /*0428*/ 	.word	0x0500000f


	//   ....[116]....
        /*042c*/ 	.word	0x0500000f


	//   ....[117]....
        /*0430*/ 	.word	0x0500000f


	//   ....[118]....
        /*0434*/ 	.word	0x0500000f


	//   ....[119]....
        /*0438*/ 	.word	0x0500000f


	//   ....[120]....
        /*043c*/ 	.word	0x0500000f


	//   ....[121]....
        /*0440*/ 	.word	0x0500000f


	//   ....[122]....
        /*0444*/ 	.word	0x0500000f


	//   ....[123]....
        /*0448*/ 	.word	0x0500000f


	//   ....[124]....
        /*044c*/ 	.word	0x0500000f


	//   ....[125]....
        /*0450*/ 	.word	0x0500000f


	//   ....[126]....
        /*0454*/ 	.word	0x0500000f


	//   ....[127]....
        /*0458*/ 	.word	0x0500000f


	//   ....[128]....
        /*045c*/ 	.word	0x0500000f


	//   ....[129]....
        /*0460*/ 	.word	0x0500000f


	//   ....[130]....
        /*0464*/ 	.word	0x0500000f


	//   ....[131]....
        /*0468*/ 	.word	0x0500000f


	//   ....[132]....
        /*046c*/ 	.word	0x0500000f


	//   ....[133]....
        /*0470*/ 	.word	0x0500000f


	//   ....[134]....
        /*0474*/ 	.word	0x0500000f


	//   ....[135]....
        /*0478*/ 	.word	0x0500000f


	//   ....[136]....
        /*047c*/ 	.word	0x0500000f


	//   ....[137]....
        /*0480*/ 	.word	0x0500000f


	//   ....[138]....
        /*0484*/ 	.word	0x0500000f


	//   ....[139]....
        /*0488*/ 	.word	0x0500000f


	//   ....[140]....
        /*048c*/ 	.word	0x0500000f


	//   ....[141]....
        /*0490*/ 	.word	0x0500000f


	//   ....[142]....
        /*0494*/ 	.word	0x0500000f


	//   ....[143]....
        /*0498*/ 	.word	0x0500000f


	//   ....[144]....
        /*049c*/ 	.word	0x0500000f


	//   ....[145]....
        /*04a0*/ 	.word	0x0500000f


	//   ....[146]....
        /*04a4*/ 	.word	0x0500000f


	//   ....[147]....
        /*04a8*/ 	.word	0x0500000f


	//   ....[148]....
        /*04ac*/ 	.word	0x0500000f


	//   ....[149]....
        /*04b0*/ 	.word	0x0500000f


	//   ....[150]....
        /*04b4*/ 	.word	0x0500000f


	//   ....[151]....
        /*04b8*/ 	.word	0x0500000f


	//   ....[152]....
        /*04bc*/ 	.word	0x0500000f


	//   ....[153]....
        /*04c0*/ 	.word	0x0500000f


	//   ....[154]....
        /*04c4*/ 	.word	0x0500000f


	//   ....[155]....
        /*04c8*/ 	.word	0x0500000f


	//   ....[156]....
        /*04cc*/ 	.word	0x0500000f


	//   ....[157]....
        /*04d0*/ 	.word	0x0500000f


	//   ....[158]....
        /*04d4*/ 	.word	0x0500000f


	//   ....[159]....
        /*04d8*/ 	.word	0x0500000f


	//   ....[160]....
        /*04dc*/ 	.word	0x0500000f


	//   ....[161]....
        /*04e0*/ 	.word	0x0500000f


	//   ....[162]....
        /*04e4*/ 	.word	0x0500000f


	//   ....[163]....
        /*04e8*/ 	.word	0x0500000f


	//   ....[164]....
        /*04ec*/ 	.word	0x0500000f


	//   ....[165]....
        /*04f0*/ 	.word	0x0500000f


	//   ....[166]....
        /*04f4*/ 	.word	0x0500000f


	//   ....[167]....
        /*04f8*/ 	.word	0x0500000f


	//   ....[168]....
        /*04fc*/ 	.word	0x0500000f


	//   ....[169]....
        /*0500*/ 	.word	0x0500000f


	//   ....[170]....
        /*0504*/ 	.word	0x0500000f


	//   ....[171]....
        /*0508*/ 	.word	0x0500000f


	//   ....[172]....
        /*050c*/ 	.word	0x0500000f


	//   ....[173]....
        /*0510*/ 	.word	0x0500000f


	//----- nvinfo : EIATTR_COOP_GROUP_INSTR_OFFSETS
	.align		4
.L_1137:
        /*0514*/ 	.byte	0x04, 0x28
        /*0516*/ 	.short	(.L_1139 - .L_1138)


	//   ....[0]....
.L_1138:
        /*0518*/ 	.word	0x00000080


	//   ....[1]....
        /*051c*/ 	.word	0x000000b0


	//   ....[2]....
        /*0520*/ 	.word	0x000002d0


	//   ....[3]....
        /*0524*/ 	.word	0x00000430


	//   ....[4]....
        /*0528*/ 	.word	0x00000550


	//   ....[5]....
        /*052c*/ 	.word	0x000006b0


	//   ....[6]....
        /*0530*/ 	.word	0x00001310


	//   ....[7]....
        /*0534*/ 	.word	0x00002340


	//   ....[8]....
        /*0538*/ 	.word	0x00002450


	//   ....[9]....
        /*053c*/ 	.word	0x000027c0


	//   ....[10]....
        /*0540*/ 	.word	0x00002960


	//   ....[11]....
        /*0544*/ 	.word	0x000036f0


	//   ....[12]....
        /*0548*/ 	.word	0x000045c0


	//   ....[13]....
        /*054c*/ 	.word	0x000045d0


	//   ....[14]....
        /*0550*/ 	.word	0x00004600


	//   ....[15]....
        /*0554*/ 	.word	0x00004620


	//   ....[16]....
        /*0558*/ 	.word	0x00005970


	//   ....[17]....
        /*055c*/ 	.word	0x00005a70


	//   ....[18]....
        /*0560*/ 	.word	0x00005ad0


	//   ....[19]....
        /*0564*/ 	.word	0x00005bb0


	//   ....[20]....
        /*0568*/ 	.word	0x00005bc0


	//   ....[21]....
        /*056c*/ 	.word	0x00006cf0


	//   ....[22]....
        /*0570*/ 	.word	0x00006d30


	//   ....[23]....
        /*0574*/ 	.word	0x00006d70


	//   ....[24]....
        /*0578*/ 	.word	0x00006da0


	//   ....[25]....
        /*057c*/ 	.word	0x00007200


	//   ....[26]....
        /*0580*/ 	.word	0x00007220


	//   ....[27]....
        /*0584*/ 	.word	0x00007330


	//   ....[28]....
        /*0588*/ 	.word	0x00007350


	//   ....[29]....
        /*058c*/ 	.word	0x00007b80


	//   ....[30]....
        /*0590*/ 	.word	0x00007b90


	//   ....[31]....
        /*0594*/ 	.word	0x00007c90


	//   ....[32]....
        /*0598*/ 	.word	0x00007cb0


	//   ....[33]....
        /*059c*/ 	.word	0x00007e20


	//   ....[34]....
        /*05a0*/ 	.word	0x00007ff0


	//   ....[35]....
        /*05a4*/ 	.word	0x00008020


	//   ....[36]....
        /*05a8*/ 	.word	0x00008050


	//   ....[37]....
        /*05ac*/ 	.word	0x00008080


	//   ....[38]....
        /*05b0*/ 	.word	0x000080b0


	//   ....[39]....
        /*05b4*/ 	.word	0x000080e0


	//   ....[40]....
        /*05b8*/ 	.word	0x00008230


	//   ....[41]....
        /*05bc*/ 	.word	0x00008260


	//   ....[42]....
        /*05c0*/ 	.word	0x00008290


	//   ....[43]....
        /*05c4*/ 	.word	0x000082c0


	//   ....[44]....
        /*05c8*/ 	.word	0x000082f0


	//   ....[45]....
        /*05cc*/ 	.word	0x00008320


	//   ....[46]....
        /*05d0*/ 	.word	0x000083b0


	//   ....[47]....
        /*05d4*/ 	.word	0x000083e0


	//   ....[48]....
        /*05d8*/ 	.word	0x00008460


	//   ....[49]....
        /*05dc*/ 	.word	0x00009af0


	//   ....[50]....
        /*05e0*/ 	.word	0x00009b10


	//   ....[51]....
        /*05e4*/ 	.word	0x00009bc0


	//   ....[52]....
        /*05e8*/ 	.word	0x00009be0


	//   ....[53]....
        /*05ec*/ 	.word	0x00009c80


	//   ....[54]....
        /*05f0*/ 	.word	0x00009ca0


	//   ....[55]....
        /*05f4*/ 	.word	0x00009cb0


	//   ....[56]....
        /*05f8*/ 	.word	0x00009cc0


	//   ....[57]....
        /*05fc*/ 	.word	0x0000a680


	//   ....[58]....
        /*0600*/ 	.word	0x0000a6a0


	//   ....[59]....
        /*0604*/ 	.word	0x0000a700


	//   ....[60]....
        /*0608*/ 	.word	0x0000a740


	//   ....[61]....
        /*060c*/ 	.word	0x0000a7a0


	//   ....[62]....
        /*0610*/ 	.word	0x0000a7e0


	//   ....[63]....
        /*0614*/ 	.word	0x0000a7f0


	//   ....[64]....
        /*0618*/ 	.word	0x0000a810


	//   ....[65]....
        /*061c*/ 	.word	0x0000a8e0


	//   ....[66]....
        /*0620*/ 	.word	0x0000a920


	//   ....[67]....
        /*0624*/ 	.word	0x0000a930


	//   ....[68]....
        /*0628*/ 	.word	0x0000a950


	//   ....[69]....
        /*062c*/ 	.word	0x0000b210


	//   ....[70]....
        /*0630*/ 	.word	0x0000b220


	//   ....[71]....
        /*0634*/ 	.word	0x0000b240


	//   ....[72]....
        /*0638*/ 	.word	0x0000b2c0


	//   ....[73]....
        /*063c*/ 	.word	0x0000b2d0


	//   ....[74]....
        /*0640*/ 	.word	0x0000b330


	//   ....[75]....
        /*0644*/ 	.word	0x0000b360


	//   ....[76]....
        /*0648*/ 	.word	0x0000b3a0


	//   ....[77]....
        /*064c*/ 	.word	0x0000b690


	//   ....[78]....
        /*0650*/ 	.word	0x0000b6b0


	//   ....[79]....
        /*0654*/ 	.word	0x0000b750


	//   ....[80]....
        /*0658*/ 	.word	0x0000b760


	//   ....[81]....
        /*065c*/ 	.word	0x0000b7f0


	//   ....[82]....
        /*0660*/ 	.word	0x0000b800


	//   ....[83]....
        /*0664*/ 	.word	0x0000b810


	//   ....[84]....
        /*0668*/ 	.word	0x0000b8a0


	//   ....[85]....
        /*066c*/ 	.word	0x0000bed0


	//   ....[86]....
        /*0670*/ 	.word	0x0000bee0


	//   ....[87]....
        /*0674*/ 	.word	0x0000bf70


	//   ....[88]....
        /*0678*/ 	.word	0x0000c010


	//   ....[89]....
        /*067c*/ 	.word	0x0000c030


	//   ....[90]....
        /*0680*/ 	.word	0x0000c0b0


	//   ....[91]....
        /*0684*/ 	.word	0x0000c0d0


	//   ....[92]....
        /*0688*/ 	.word	0x0000c0e0


	//   ....[93]....
        /*068c*/ 	.word	0x0000c4c0


	//   ....[94]....
        /*0690*/ 	.word	0x0000c4f0


	//   ....[95]....
        /*0694*/ 	.word	0x0000c530


	//   ....[96]....
        /*0698*/ 	.word	0x0000c560


	//   ....[97]....
        /*069c*/ 	.word	0x0000c590


	//   ....[98]....
        /*06a0*/ 	.word	0x0000c5c0


	//   ....[99]....
        /*06a4*/ 	.word	0x0000c5f0


	//   ....[100]....
        /*06a8*/ 	.word	0x0000c620


	//   ....[101]....
        /*06ac*/ 	.word	0x0000c7a0


	//   ....[102]....
        /*06b0*/ 	.word	0x0000c7d0


	//   ....[103]....
        /*06b4*/ 	.word	0x0000c800


	//   ....[104]....
        /*06b8*/ 	.word	0x0000c830


	//   ....[105]....
        /*06bc*/ 	.word	0x0000c860


	//   ....[106]....
        /*06c0*/ 	.word	0x0000c890


	//   ....[107]....
        /*06c4*/ 	.word	0x0000c950


	//   ....[108]....
        /*06c8*/ 	.word	0x0000c970


	//   ....[109]....
        /*06cc*/ 	.word	0x0000c9e0


	//   ....[110]....
        /*06d0*/ 	.word	0x0000ce50


	//   ....[111]....
        /*06d4*/ 	.word	0x0000d330


	//   ....[112]....
        /*06d8*/ 	.word	0x0000d420


	//   ....[113]....
        /*06dc*/ 	.word	0x0000d4c0


	//   ....[114]....
        /*06e0*/ 	.word	0x0000d520


	//   ....[115]....
        /*06e4*/ 	.word	0x0000d630


	//   ....[116]....
        /*06e8*/ 	.word	0x0000d6a0


	//   ....[117]....
        /*06ec*/ 	.word	0x0000d7b0


	//   ....[118]....
        /*06f0*/ 	.word	0x0000d820


	//   ....[119]....
        /*06f4*/ 	.word	0x0000d8c0


	//   ....[120]....
        /*06f8*/ 	.word	0x0000d9f0


	//   ....[121]....
        /*06fc*/ 	.word	0x0000da40


	//   ....[122]....
        /*0700*/ 	.word	0x0000dab0


	//   ....[123]....
        /*0704*/ 	.word	0x0000dba0


	//   ....[124]....
        /*0708*/ 	.word	0x0000dc20


	//   ....[125]....
        /*070c*/ 	.word	0x0000dd00


	//   ....[126]....
        /*0710*/ 	.word	0x0000dd80


	//   ....[127]....
        /*0714*/ 	.word	0x0000dde0


	//   ....[128]....
        /*0718*/ 	.word	0x0000dee0


	//   ....[129]....
        /*071c*/ 	.word	0x0000dfe0


	//   ....[130]....
        /*0720*/ 	.word	0x0000e040


	//   ....[131]....
        /*0724*/ 	.word	0x0000e120


	//   ....[132]....
        /*0728*/ 	.word	0x0000e260


	//   ....[133]....
        /*072c*/ 	.word	0x0000e340


	//   ....[134]....
        /*0730*/ 	.word	0x0000e3c0


	//   ....[135]....
        /*0734*/ 	.word	0x0000e4a0


	//   ....[136]....
        /*0738*/ 	.word	0x0000e500


	//   ....[137]....
        /*073c*/ 	.word	0x0000e5d0


	//   ....[138]....
        /*0740*/ 	.word	0x0000e630


	//   ....[139]....
        /*0744*/ 	.word	0x0000e710


	//   ....[140]....
        /*0748*/ 	.word	0x0000e800


	//   ....[141]....
        /*074c*/ 	.word	0x0000e8a0


	//   ....[142]....
        /*0750*/ 	.word	0x0000e900


	//   ....[143]....
        /*0754*/ 	.word	0x0000ea00


	//   ....[144]....
        /*0758*/ 	.word	0x0000ea60


	//   ....[145]....
        /*075c*/ 	.word	0x0000eb60


	//   ....[146]....
        /*0760*/ 	.word	0x0000ebc0


	//   ....[147]....
        /*0764*/ 	.word	0x0000ec90


	//   ....[148]....
        /*0768*/ 	.word	0x0000ede0


	//   ....[149]....
        /*076c*/ 	.word	0x0000ee90


	//   ....[150]....
        /*0770*/ 	.word	0x0000efa0


	//   ....[151]....
        /*0774*/ 	.word	0x0000f080


	//   ....[152]....
        /*0778*/ 	.word	0x0000f0e0


	//   ....[153]....
        /*077c*/ 	.word	0x0000f1d0


	//   ....[154]....
        /*0780*/ 	.word	0x0000f230


	//   ....[155]....
        /*0784*/ 	.word	0x0000f310


	//   ....[156]....
        /*0788*/ 	.word	0x0000f3a0


	//   ....[157]....
        /*078c*/ 	.word	0x0000f440


	//   ....[158]....
        /*0790*/ 	.word	0x0000f560


	//   ....[159]....
        /*0794*/ 	.word	0x0000f5d0


	//   ....[160]....
        /*0798*/ 	.word	0x0000f640


	//   ....[161]....
        /*079c*/ 	.word	0x0000f6b0


	//   ....[162]....
        /*07a0*/ 	.word	0x0000f720


	//   ....[163]....
        /*07a4*/ 	.word	0x0000f7a0


	//   ....[164]....
        /*07a8*/ 	.word	0x0000f830


	//   ....[165]....
        /*07ac*/ 	.word	0x0000f8c0


	//   ....[166]....
        /*07b0*/ 	.word	0x0000f930


	//   ....[167]....
        /*07b4*/ 	.word	0x0000f9a0


	//   ....[168]....
        /*07b8*/ 	.word	0x0000fa10


	//   ....[169]....
        /*07bc*/ 	.word	0x0000fa90


	//   ....[170]....
        /*07c0*/ 	.word	0x0000fb00


	//   ....[171]....
        /*07c4*/ 	.word	0x0000fba0


	//   ....[172]....
        /*07c8*/ 	.word	0x0000fc30


	//   ....[173]....
        /*07cc*/ 	.word	0x0000fd50


	//----- nvinfo : EIATTR_REG_RECONFIG
	.align		4
.L_1139:
        /*07d0*/ 	.byte	0x01, 0x54
	.zero		2


	//----- nvinfo : EIATTR_SYSCALL_OFFSETS
	.align		4
        /*07d4*/ 	.byte	0x04, 0x46
        /*07d6*/ 	.short	(.L_1141 - .L_1140)


	//   ....[0]....
.L_1140:
        /*07d8*/ 	.word	0x000014d0


	//   ....[1]....
        /*07dc*/ 	.word	0x00009010


	//   ....[2]....
        /*07e0*/ 	.word	0x00009160


	//   ....[3]....
        /*07e4*/ 	.word	0x00009250


	//   ....[4]....
        /*07e8*/ 	.word	0x0000a100


	//----- nvinfo : EIATTR_MBARRIER_INSTR_OFFSETS
	.align		4
.L_1141:
        /*07ec*/ 	.byte	0x04, 0x39
        /*07ee*/ 	.short	(.L_1143 - .L_1142)


	//   ....[0]....
.L_1142:
        /*07f0*/ 	.word	0x00000180
        /*07f4*/ 	.word	0x000000ff
        /*07f8*/ 	.word	0x0002d800
        /*07fc*/ 	.short	0x0100
        /*07fe*/ 	.byte	0x08
	.zero		1


	//   ....[1]....
        /*0800*/ 	.word	0x00000190
        /*0804*/ 	.word	0x000000ff
        /*0808*/ 	.word	0x0002d820
        /*080c*/ 	.short	0x0100
        /*080e*/ 	.byte	0x08
	.zero		1


	//   ....[2]....
        /*0810*/ 	.word	0x00000280
        /*0814*/ 	.word	0x000000ff
        /*0818*/ 	.word	0x0002d830
        /*081c*/ 	.short	0x0100
        /*081e*/ 	.byte	0x08
	.zero		1


	//   ....[3]....
        /*0820*/ 	.word	0x00000290
        /*0824*/ 	.word	0x000000ff
        /*0828*/ 	.word	0x0002d840
        /*082c*/ 	.short	0x0100
        /*082e*/ 	.byte	0x08
	.zero		1


	//   ....[4]....
        /*0830*/ 	.word	0x000002a0
        /*0834*/ 	.word	0x000000ff
        /*0838*/ 	.word	0x0002d838
        /*083c*/ 	.short	0x0100
        /*083e*/ 	.byte	0x08
	.zero		1


	//   ....[5]....
        /*0840*/ 	.word	0x000002b0
        /*0844*/ 	.word	0x000000ff
        /*0848*/ 	.word	0x0002d848
        /*084c*/ 	.short	0x0100
        /*084e*/ 	.byte	0x08
	.zero		1


	//   ....[6]....
        /*0850*/ 	.word	0x000003e0
        /*0854*/ 	.word	0x000000ff
        /*0858*/ 	.word	0x0002d850
        /*085c*/ 	.short	0x0100
        /*085e*/ 	.byte	0x08
	.zero		1


	//   ....[7]....
        /*0860*/ 	.word	0x000003f0
        /*0864*/ 	.word	0x000000ff
        /*0868*/ 	.word	0x0002d860
        /*086c*/ 	.short	0x0100
        /*086e*/ 	.byte	0x08
	.zero		1


	//   ....[8]....
        /*0870*/ 	.word	0x00000400
        /*0874*/ 	.word	0x000000ff
        /*0878*/ 	.word	0x0002d858
        /*087c*/ 	.short	0x0100
        /*087e*/ 	.byte	0x08
	.zero		1


	//   ....[9]....
        /*0880*/ 	.word	0x00000410
        /*0884*/ 	.word	0x000000ff
        /*0888*/ 	.word	0x0002d868
        /*088c*/ 	.short	0x0100
        /*088e*/ 	.byte	0x08
	.zero		1


	//   ....[10]....
        /*0890*/ 	.word	0x00000500
        /*0894*/ 	.word	0x000000ff
        /*0898*/ 	.word	0x0002d870
        /*089c*/ 	.short	0x0100
        /*089e*/ 	.byte	0x06
	.zero		1


	//   ....[11]....
        /*08a0*/ 	.word	0x00000510
        /*08a4*/ 	.word	0x000000ff
        /*08a8*/ 	.word	0x0002d880
        /*08ac*/ 	.short	0x0100
        /*08ae*/ 	.byte	0x06
	.zero		1


	//   ....[12]....
        /*08b0*/ 	.word	0x00000520
        /*08b4*/ 	.word	0x000000ff
        /*08b8*/ 	.word	0x0002d878
        /*08bc*/ 	.short	0x0100
        /*08be*/ 	.byte	0x06
	.zero		1


	//   ....[13]....
        /*08c0*/ 	.word	0x00000530
        /*08c4*/ 	.word	0x000000ff
        /*08c8*/ 	.word	0x0002d888
        /*08cc*/ 	.short	0x0100
        /*08ce*/ 	.byte	0x06
	.zero		1


	//   ....[14]....
        /*08d0*/ 	.word	0x00000660
        /*08d4*/ 	.word	0x000000ff
        /*08d8*/ 	.word	0x0002d890
        /*08dc*/ 	.short	0x0100
        /*08de*/ 	.byte	0x08
	.zero		1


	//   ....[15]....
        /*08e0*/ 	.word	0x00000670
        /*08e4*/ 	.word	0x000000ff
        /*08e8*/ 	.word	0x0002d8a0
        /*08ec*/ 	.short	0x0100
        /*08ee*/ 	.byte	0x08
	.zero		1


	//   ....[16]....
        /*08f0*/ 	.word	0x00000680
        /*08f4*/ 	.word	0x000000ff
        /*08f8*/ 	.word	0x0002d898
        /*08fc*/ 	.short	0x0100
        /*08fe*/ 	.byte	0x08
	.zero		1


	//   ....[17]....
        /*0900*/ 	.word	0x00000690
        /*0904*/ 	.word	0x000000ff
        /*0908*/ 	.word	0x0002d8a8
        /*090c*/ 	.short	0x0100
        /*090e*/ 	.byte	0x08
	.zero		1


	//   ....[18]....
        /*0910*/ 	.word	0x000007c0
        /*0914*/ 	.word	0x000000ff
        /*0918*/ 	.word	0x0002d8b0
        /*091c*/ 	.short	0x0100
        /*091e*/ 	.byte	0x08
	.zero		1


	//   ....[19]....
        /*0920*/ 	.word	0x000007d0
        /*0924*/ 	.word	0x000000ff
        /*0928*/ 	.word	0x0002d8c0
        /*092c*/ 	.short	0x0100
        /*092e*/ 	.byte	0x08
	.zero		1


	//   ....[20]....
        /*0930*/ 	.word	0x000007e0
        /*0934*/ 	.word	0x000000ff
        /*0938*/ 	.word	0x0002d8b8
        /*093c*/ 	.short	0x0100
        /*093e*/ 	.byte	0x08
	.zero		1


	//   ....[21]....
        /*0940*/ 	.word	0x000007f0
        /*0944*/ 	.word	0x000000ff
        /*0948*/ 	.word	0x0002d8c8
        /*094c*/ 	.short	0x0100
        /*094e*/ 	.byte	0x08
	.zero		1


	//   ....[22]....
        /*0950*/ 	.word	0x00001530
        /*0954*/ 	.word	0x000000ff
        /*0958*/ 	.word	0x0002d800
        /*095c*/ 	.short	0x010a
        /*095e*/ 	.byte	0x28
	.zero		1


	//   ....[23]....
        /*0960*/ 	.word	0x000015a0
        /*0964*/ 	.word	0x00000004
        /*0968*/ 	.word	0x0002d830
        /*096c*/ 	.short	0x010a
        /*096e*/ 	.byte	0x3f
	.zero		1


	//   ....[24]....
        /*0970*/ 	.word	0x000015f0
        /*0974*/ 	.word	0x00000004
        /*0978*/ 	.word	0x0002d830
        /*097c*/ 	.short	0x010a
        /*097e*/ 	.byte	0x3f
	.zero		1


	//   ....[25]....
        /*0980*/ 	.word	0x00002560
        /*0984*/ 	.word	0x000000ff
        /*0988*/ 	.word	0x00000000
        /*098c*/ 	.short	0x0101
        /*098e*/ 	.byte	0x06
	.zero		1


	//   ....[26]....
        /*0990*/ 	.word	0x000039a0
        /*0994*/ 	.word	0x000000ff
        /*0998*/ 	.word	0x0002d830
        /*099c*/ 	.short	0x010a
        /*099e*/ 	.byte	0x07
	.zero		1


	//   ....[27]....
        /*09a0*/ 	.word	0x000039e0
        /*09a4*/ 	.word	0x000000ff
        /*09a8*/ 	.word	0x0002d830
        /*09ac*/ 	.short	0x010a
        /*09ae*/ 	.byte	0x07
	.zero		1


	//   ....[28]....
        /*09b0*/ 	.word	0x00003cc0
        /*09b4*/ 	.word	0x000000ff
        /*09b8*/ 	.word	0x0002d850
        /*09bc*/ 	.short	0x010a
        /*09be*/ 	.byte	0x07
	.zero		1


	//   ....[29]....
        /*09c0*/ 	.word	0x00003d00
        /*09c4*/ 	.word	0x000000ff
        /*09c8*/ 	.word	0x0002d850
        /*09cc*/ 	.short	0x010a
        /*09ce*/ 	.byte	0x07
	.zero		1


	//   ....[30]....
        /*09d0*/ 	.word	0x00004230
        /*09d4*/ 	.word	0x000000ff
        /*09d8*/ 	.word	0x00000000
        /*09dc*/ 	.short	0x0101
        /*09de*/ 	.byte	0x07
	.zero		1


	//   ....[31]....
        /*09e0*/ 	.word	0x00005410
        /*09e4*/ 	.word	0x000000ff
        /*09e8*/ 	.word	0x00000000
        /*09ec*/ 	.short	0x0101
        /*09ee*/ 	.byte	0x06
	.zero		1


	//   ....[32]....
        /*09f0*/ 	.word	0x000059e0
        /*09f4*/ 	.word	0x000000ff
        /*09f8*/ 	.word	0x0002d850
        /*09fc*/ 	.short	0x010a
        /*09fe*/ 	.byte	0x04
	.zero		1


	//   ....[33]....
        /*0a00*/ 	.word	0x00005a20
        /*0a04*/ 	.word	0x000000ff
        /*0a08*/ 	.word	0x0002d850
        /*0a0c*/ 	.short	0x010a
        /*0a0e*/ 	.byte	0x04
	.zero		1


	//   ....[34]....
        /*0a10*/ 	.word	0x00006090
        /*0a14*/ 	.word	0x000000ff
        /*0a18*/ 	.word	0x00000000
        /*0a1c*/ 	.short	0x0101
        /*0a1e*/ 	.byte	0x04
	.zero		1


	//   ....[35]....
        /*0a20*/ 	.word	0x00007230
        /*0a24*/ 	.word	0x000000ff
        /*0a28*/ 	.word	0x00000000
        /*0a2c*/ 	.short	0x0101
        /*0a2e*/ 	.byte	0x04
	.zero		1


	//   ....[36]....
        /*0a30*/ 	.word	0x00009850
        /*0a34*/ 	.word	0x00000002
        /*0a38*/ 	.word	0x0002d840
        /*0a3c*/ 	.short	0x010a
        /*0a3e*/ 	.byte	0x3f
	.zero		1


	//   ....[37]....
        /*0a40*/ 	.word	0x00009e00
        /*0a44*/ 	.word	0x00000002
        /*0a48*/ 	.word	0x0002d830
        /*0a4c*/ 	.short	0x0107
        /*0a4e*/ 	.byte	0x3f
	.zero		1


	//   ....[38]....
        /*0a50*/ 	.word	0x00009ed0
        /*0a54*/ 	.word	0x00000002
        /*0a58*/ 	.word	0x0002d830
        /*0a5c*/ 	.short	0x0101
        /*0a5e*/ 	.byte	0x3f
	.zero		1


	//   ....[39]....
        /*0a60*/ 	.word	0x0000aa90
        /*0a64*/ 	.word	0x00000017
        /*0a68*/ 	.word	0x0002d800
        /*0a6c*/ 	.short	0x0107
        /*0a6e*/ 	.byte	0x3f
	.zero		1


	//   ....[40]....
        /*0a70*/ 	.word	0x0000ab80
        /*0a74*/ 	.word	0x00000017
        /*0a78*/ 	.word	0x0002d800
        /*0a7c*/ 	.short	0x0101
        /*0a7e*/ 	.byte	0x3f
	.zero		1


	//   ....[41]....
        /*0a80*/ 	.word	0x0000aba0
        /*0a84*/ 	.word	0x00000017
        /*0a88*/ 	.word	0x0002d820
        /*0a8c*/ 	.short	0x010a
        /*0a8e*/ 	.byte	0x3f
	.zero		1


	//   ....[42]....
        /*0a90*/ 	.word	0x0000afc0
        /*0a94*/ 	.word	0x00000005
        /*0a98*/ 	.word	0x0002d840
        /*0a9c*/ 	.short	0x010a
        /*0a9e*/ 	.byte	0x3f
	.zero		1


	//   ....[43]....
        /*0aa0*/ 	.word	0x0000b450
        /*0aa4*/ 	.word	0x00000005
        /*0aa8*/ 	.word	0x0002d830
        /*0aac*/ 	.short	0x0107
        /*0aae*/ 	.byte	0x3f
	.zero		1


	//   ....[44]....
        /*0ab0*/ 	.word	0x0000b510
        /*0ab4*/ 	.word	0x00000005
        /*0ab8*/ 	.word	0x0002d830
        /*0abc*/ 	.short	0x0101
        /*0abe*/ 	.byte	0x3f
	.zero		1


	//   ....[45]....
        /*0ac0*/ 	.word	0x0000b570
        /*0ac4*/ 	.word	0x00000005
        /*0ac8*/ 	.word	0x0002d860
        /*0acc*/ 	.short	0x010a
        /*0ace*/ 	.byte	0x3f
	.zero		1


	//   ....[46]....
        /*0ad0*/ 	.word	0x0000ba90
        /*0ad4*/ 	.word	0x00000005
        /*0ad8*/ 	.word	0x0002d850
        /*0adc*/ 	.short	0x0107
        /*0ade*/ 	.byte	0x3f
	.zero		1


	//   ....[47]....
        /*0ae0*/ 	.word	0x0000bb90
        /*0ae4*/ 	.word	0x00000005
        /*0ae8*/ 	.word	0x0002d850
        /*0aec*/ 	.short	0x0101
        /*0aee*/ 	.byte	0x3f
	.zero		1


	//   ....[48]....
        /*0af0*/ 	.word	0x0000bd90
        /*0af4*/ 	.word	0x00000000
        /*0af8*/ 	.word	0x0002d860
        /*0afc*/ 	.short	0x010a
        /*0afe*/ 	.byte	0x3f
	.zero		1


	//   ....[49]....
        /*0b00*/ 	.word	0x0000c210
        /*0b04*/ 	.word	0x00000000
        /*0b08*/ 	.word	0x0002d850
        /*0b0c*/ 	.short	0x0107
        /*0b0e*/ 	.byte	0x3f
	.zero		1


	//   ....[50]....
        /*0b10*/ 	.word	0x0000c2e0
        /*0b14*/ 	.word	0x00000000
        /*0b18*/ 	.word	0x0002d850
        /*0b1c*/ 	.short	0x0101
        /*0b1e*/ 	.byte	0x3f
	.zero		1


	//   ....[51]....
        /*0b20*/ 	.word	0x0000cdd0
        /*0b24*/ 	.word	0x00000005
        /*0b28*/ 	.word	0x0002d820
        /*0b2c*/ 	.short	0x010a
        /*0b2e*/ 	.byte	0x3f
	.zero		1


	//   ....[52]....
        /*0b30*/ 	.word	0x0000cf50
        /*0b34*/ 	.word	0x00000003
        /*0b38*/ 	.word	0x0002d840
        /*0b3c*/ 	.short	0x010a
        /*0b3e*/ 	.byte	0x3f
	.zero		1


	//   ....[53]....
        /*0b40*/ 	.word	0x0000cff0
        /*0b44*/ 	.word	0x00000005
        /*0b48*/ 	.word	0x0002d840
        /*0b4c*/ 	.short	0x010a
        /*0b4e*/ 	.byte	0x3f
	.zero		1


	//   ....[54]....
        /*0b50*/ 	.word	0x0000d030
        /*0b54*/ 	.word	0x00000003
        /*0b58*/ 	.word	0x0002d860
        /*0b5c*/ 	.short	0x010a
        /*0b5e*/ 	.byte	0x3f
	.zero		1


	//   ....[55]....
        /*0b60*/ 	.word	0x0000d070
        /*0b64*/ 	.word	0x00000005
        /*0b68*/ 	.word	0x0002d860
        /*0b6c*/ 	.short	0x010a
        /*0b6e*/ 	.byte	0x3f
	.zero		1


	//   ....[56]....
        /*0b70*/ 	.word	0x0000d0e0
        /*0b74*/ 	.word	0x00000003
        /*0b78*/ 	.word	0x0002d800
        /*0b7c*/ 	.short	0x010a
        /*0b7e*/ 	.byte	0x3f
	.zero		1


	//   ....[57]....
        /*0b80*/ 	.word	0x0000d130
        /*0b84*/ 	.word	0x00000004
        /*0b88*/ 	.word	0x0002d830
        /*0b8c*/ 	.short	0x010a
        /*0b8e*/ 	.byte	0x3f
	.zero		1


	//   ....[58]....
        /*0b90*/ 	.word	0x0000d190
        /*0b94*/ 	.word	0x00000003
        /*0b98*/ 	.word	0x0002d830
        /*0b9c*/ 	.short	0x010a
        /*0b9e*/ 	.byte	0x3f
	.zero		1


	//   ....[59]....
        /*0ba0*/ 	.word	0x0000d1f0
        /*0ba4*/ 	.word	0x00000003
        /*0ba8*/ 	.word	0x0002d850
        /*0bac*/ 	.short	0x010a
        /*0bae*/ 	.byte	0x3f
	.zero		1


	//   ....[60]....
        /*0bb0*/ 	.word	0x0000d250
        /*0bb4*/ 	.word	0x00000009
        /*0bb8*/ 	.word	0x0002d850
        /*0bbc*/ 	.short	0x010a
        /*0bbe*/ 	.byte	0x3f
	.zero		1


	//   ....[61]....
        /*0bc0*/ 	.word	0x0000d370
        /*0bc4*/ 	.word	0x00000002
        /*0bc8*/ 	.word	0x0002d840
        /*0bcc*/ 	.short	0x010a
        /*0bce*/ 	.byte	0x3f
	.zero		1


	//   ....[62]....
        /*0bd0*/ 	.word	0x0000e160
        /*0bd4*/ 	.word	0x00000017
        /*0bd8*/ 	.word	0x0002d820
        /*0bdc*/ 	.short	0x010a
        /*0bde*/ 	.byte	0x3f
	.zero		1


	//   ....[63]....
        /*0be0*/ 	.word	0x0000e1b0
        /*0be4*/ 	.word	0x00000005
        /*0be8*/ 	.word	0x0002d840
        /*0bec*/ 	.short	0x010a
        /*0bee*/ 	.byte	0x3f
	.zero		1


	//   ....[64]....
        /*0bf0*/ 	.word	0x0000e750
        /*0bf4*/ 	.word	0x00000005
        /*0bf8*/ 	.word	0x0002d860
        /*0bfc*/ 	.short	0x010a
        /*0bfe*/ 	.byte	0x3f
	.zero		1


	//   ....[65]....
        /*0c00*/ 	.word	0x0000ed30
        /*0c04*/ 	.word	0x00000000
        /*0c08*/ 	.word	0x0002d860
        /*0c0c*/ 	.short	0x010a
        /*0c0e*/ 	.byte	0x3f
	.zero		1


	//   ....[66]....
        /*0c10*/ 	.word	0x0000fc70
        /*0c14*/ 	.word	0x00000005
        /*0c18*/ 	.word	0x0002d820
        /*0c1c*/ 	.short	0x010a
        /*0c1e*/ 	.byte	0x3f
	.zero		1


	//   ....[67]....
        /*0c20*/ 	.word	0x0000fe10
        /*0c24*/ 	.word	0x00000003
        /*0c28*/ 	.word	0x0002d840
        /*0c2c*/ 	.short	0x010a
        /*0c2e*/ 	.byte	0x3f
	.zero		1


	//   ....[68]....
        /*0c30*/ 	.word	0x0000fe60
        /*0c34*/ 	.word	0x00000005
        /*0c38*/ 	.word	0x0002d840
        /*0c3c*/ 	.short	0x010a
        /*0c3e*/ 	.byte	0x3f
	.zero		1


	//   ....[69]....
        /*0c40*/ 	.word	0x0000feb0
        /*0c44*/ 	.word	0x00000003
        /*0c48*/ 	.word	0x0002d860
        /*0c4c*/ 	.short	0x010a
        /*0c4e*/ 	.byte	0x3f
	.zero		1


	//----- nvinfo : EIATTR_NUM_MBARRIERS
	.align		4
.L_1143:
        /*0c50*/ 	.byte	0x03, 0x38
        /*0c52*/ 	.short	0x0016


	//----- nvinfo : EIATTR_EXIT_INSTR_OFFSETS
	.align		4
        /*0c54*/ 	.byte	0x04, 0x1c
        /*0c56*/ 	.short	(.L_1145 - .L_1144)


	//   ....[0]....
.L_1144:
        /*0c58*/ 	.word	0x000009a0


	//   ....[1]....
        /*0c5c*/ 	.word	0x00007dd0


	//   ....[2]....
        /*0c60*/ 	.word	0x0000d0c0


	//----- nvinfo : EIATTR_MAX_THREADS
	.align		4
.L_1145:
        /*0c64*/ 	.byte	0x04, 0x05
        /*0c66*/ 	.short	(.L_1147 - .L_1146)
.L_1146:
        /*0c68*/ 	.word	0x00000200
        /*0c6c*/ 	.word	0x00000001
        /*0c70*/ 	.word	0x00000001


	//----- nvinfo : EIATTR_CRS_STACK_SIZE
	.align		4
.L_1147:
        /*0c74*/ 	.byte	0x04, 0x1e
        /*0c76*/ 	.short	(.L_1149 - .L_1148)
.L_1148:
        /*0c78*/ 	.word	0x00000000


	//----- nvinfo : EIATTR_CBANK_PARAM_SIZE
	.align		4
.L_1149:
        /*0c7c*/ 	.byte	0x03, 0x19
        /*0c7e*/ 	.short	0x0af0


	//----- nvinfo : EIATTR_PARAM_CBANK
	.align		4
        /*0c80*/ 	.byte	0x04, 0x0a
        /*0c82*/ 	.short	(.L_1151 - .L_1150)
	.align		4
.L_1150:
        /*0c84*/ 	.word	index@(.nv.constant0._ZN7cutlass13device_kernelIN5flash11enable_sm90INS1_16FlashAttnFwdSm90INS1_25CollectiveMainloopFwdSm90ILi2EN4cute5tupleIJNS5_1CILi1EEES8_S8_EEENS6_IJNS7_ILi192EEENS7_ILi128EEENS7_ILi96EEEEEELi96ENS_6half_tEfNS_4arch4Sm90ELb0ELb0ELb0ELb1ELb1ELb0ELb0ELb0ELb1ELb1ELb0ELb0EEENS1_21CollectiveEpilogueFwdINS6_IJSA_SC_SB_EEES9_SE_SG_Li384ELb1ELb1ELb0ELb0EEENS1_36VarlenDynamicPersistentTileSchedulerILi192ELi128ELi384ELi128ELb0ELb1ELb1ELb0ELb1ELb1EEEEEEEEEvNT_6ParamsE)
        /*0c88*/ 	.short	0x0210
        /*0c8a*/ 	.short	0x0af0


	//----- nvinfo : EIATTR_SW_WAR
	.align		4
.L_1151:
        /*0c8c*/ 	.byte	0x04, 0x36
        /*0c8e*/ 	.short	(.L_1153 - .L_1152)
.L_1152:
        /*0c90*/ 	.word	0x00000008
.L_1153:


//--------------------- .nv.info._ZN7cutlass13device_kernelIN5flash11enable_sm90INS1_16FlashAttnFwdSm90INS1_25CollectiveMainloopFwdSm90ILi2EN4cute5tupleIJNS5_1CILi1EEES8_S8_EEENS6_IJNS7_ILi192EEENS7_ILi128EEENS7_ILi96EEEEEELi96ENS_6half_tEfNS_4arch4Sm90ELb0ELb0ELb0ELb1ELb1ELb1ELb0ELb0ELb1ELb1ELb0ELb0EEENS1_21CollectiveEpilogueFwdINS6_IJSA_SC_SB_EEES9_SE_SG_Li384ELb1ELb1ELb0ELb0EEENS1_36VarlenDynamicPersistentTileSchedulerILi192ELi128ELi384ELi128ELb0ELb1ELb1ELb0ELb1ELb1EEEEEEEEEvNT_6ParamsE --------------------------
	.section	.nv.info._ZN7cutlass13device_kernelIN5flash11enable_sm90INS1_16FlashAttnFwdSm90INS1_25CollectiveMainloopFwdSm90ILi2EN4cute5tupleIJNS5_1CILi1EEES8_S8_EEENS6_IJNS7_ILi192EEENS7_ILi128EEENS7_ILi96EEEEEELi96ENS_6half_tEfNS_4arch4Sm90ELb0ELb0ELb0ELb1ELb1ELb1ELb0ELb0ELb1ELb1ELb0ELb0EEENS1_21CollectiveEpilogueFwdINS6_IJSA_SC_SB_EEES9_SE_SG_Li384ELb1ELb1ELb0ELb0EEENS1_36VarlenDynamicPersistentTileSchedulerILi192ELi128ELi384ELi128ELb0ELb1ELb1ELb0ELb1ELb1EEEEEEEEEvNT_6ParamsE,"",@"SHT_CUDA_INFO"
	.sectionflags	@""
	.align	4


	//----- nvinfo : EIATTR_CUDA_API_VERSION
	.align		4
        /*0000*/ 	.byte	0x04, 0x37
        /*0002*/ 	.short	(.L_1155 - .L_1154)
.L_1154:
        /*0004*/ 	.word	0x00000082


	//----- nvinfo : EIATTR_KPARAM_INFO
	.align		4
.L_1155:
        /*0008*/ 	.byte	0x04, 0x17
        /*000a*/ 	.short	(.L_1157 - .L_1156)
.L_1156:
        /*000c*/ 	.word	0x00000000
        /*0010*/ 	.short	0x0000
        /*0012*/ 	.short	0x0070
        /*0014*/ 	.byte	0x00, 0xf0, 0x01, 0x2a


	//----- nvinfo : EIATTR_SPARSE_MMA_MASK
	.align		4
.L_1157:
        /*0018*/ 	.byte	0x03, 0x50
        /*001a*/ 	.short	0x0000


	//----- nvinfo : EIATTR_MAXREG_COUNT
	.align		4
        /*001c*/ 	.byte	0x03, 0x1b
        /*001e*/ 	.short	0x0080


	//----- nvinfo : EIATTR_NUM_BARRIERS
	.align		4
        /*0020*/ 	.byte	0x02, 0x4c
        /*0022*/ 	.byte	0x10
	.zero		1


	//----- nvinfo : EIATTR_EXTERNS
	.align		4
        /*0024*/ 	.byte	0x04, 0x0f
        /*0026*/ 	.short	(.L_1159 - .L_1158)


	//   ....[0]....
	.align		4
.L_1158:
        /*0028*/ 	.word	index@(__assertfail)


	//----- nvinfo : EIATTR_ANNOTATIONS
	.align		4
.L_1159:
        /*002c*/ 	.byte	0x04, 0x55
        /*002e*/ 	.short	(.L_1161 - .L_1160)


	//   ....[0]....
.L_1160:
        /* <DEDUP_REMOVED lines=89> */


	//----- nvinfo : EIATTR_MERCURY_ISA_VERSION
	.align		4
.L_1161:
        /*05a8*/ 	.byte	0x03, 0x5f
        /*05aa*/ 	.short	0x0101


	//----- nvinfo : EIATTR_UNUSED_LOAD_BYTE_OFFSET
	.align		4
        /*05ac*/ 	.byte	0x04, 0x44
        /*05ae*/ 	.short	(.L_1163 - .L_1162)


	//   ....[0]....
.L_1162:
        /*05b0*/ 	.word	0x00000a90
        /*05b4*/ 	.word	0x0000fff0


	//   ....[1]....
        /*05b8*/ 	.word	0x000103e0
        /*05bc*/ 	.word	0x0000fff0


	//----- nvinfo : EIATTR_INT_WARP_WIDE_INSTR_OFFSETS
	.align		4
.L_1163:
        /*05c0*/ 	.byte	0x04, 0x31
        /*05c2*/ 	.short	(.L_1165 - .L_1164)


	//   ....[0]....
.L_1164:
        /*05c4*/ 	.word	0x00000130


	//   ....[1]....
        /*05c8*/ 	.word	0x00000170


	//   ....[2]....
        /*05cc*/ 	.word	0x000001e0


	//   ....[3]....
        /*05d0*/ 	.word	0x000147f0


	//   ....[4]....
        /*05d4*/ 	.word	0x00014880


	//   ....[5]....
        /*05d8*/ 	.word	0x000175e0


	//   ....[6]....
        /*05dc*/ 	.word	0x00017670


	//----- nvinfo : EIATTR_COOP_GROUP_MASK_REGIDS
	.align		4
.L_1165:
        /*05e0*/ 	.byte	0x04, 0x29
        /*05e2*/ 	.short	(.L_1167 - .L_1166)


	//   ....[0]....
.L_1166:
        /*05e4*/ 	.word	0xffffffff


	//   ....[1]....
        /*05e8*/ 	.word	0xffffffff


	//   ....[2]....
        /*05ec*/ 	.word	0xffffffff


	//   ....[3]....
        /*05f0*/ 	.word	0xffffffff


	//   ....[4]....
        /*05f4*/ 	.word	0xffffffff


	//   ....[5]....
        /*05f8*/ 	.word	0xffffffff


	//   ....[6]....
        /*05fc*/ 	.word	0xffffffff


	//   ....[7]....
        /*0600*/ 	.word	0xffffffff


	//   ....[8]....
        /*0604*/ 	.word	0xffffffff


	//   ....[9]....
        /*0608*/ 	.word	0xffffffff


	//   ....[10]....
        /*060c*/ 	.word	0xffffffff


	//   ....[11]....
        /*0610*/ 	.word	0xffffffff


	//   ....[12]....
        /*0614*/ 	.word	0xffffffff


	//   ....[13]....
        /*0618*/ 	.word	0xffffffff


	//   ....[14]....
        /*061c*/ 	.word	0xffffffff


	//   ....[15]....
        /*0620*/ 	.word	0xffffffff


	//   ....[16]....
        /*0624*/ 	.word	0xffffffff


	//   ....[17]....
        /*0628*/ 	.word	0xffffffff


	//   ....[18]....
        /*062c*/ 	.word	0xffffffff


	//   ....[19]....
        /*0630*/ 	.word	0xffffffff


	//   ....[20]....
        /*0634*/ 	.word	0xffffffff


	//   ....[21]....
        /*0638*/ 	.word	0xffffffff


	//   ....[22]....
        /*063c*/ 	.word	0xffffffff


	//   ....[23]....
        /*0640*/ 	.word	0xffffffff


	//   ....[24]....
        /*0644*/ 	.word	0xffffffff


	//   ....[25]....
        /*0648*/ 	.word	0xffffffff


	//   ....[26]....
        /*064c*/ 	.word	0xffffffff


	//   ....[27]....
        /*0650*/ 	.word	0xffffffff


	//   ....[28]....
        /*0654*/ 	.word	0xffffffff


	//   ....[29]....
        /*0658*/ 	.word	0xffffffff


	//   ....[30]....
        /*065c*/ 	.word	0xffffffff


	//   ....[31]....
        /*0660*/ 	.word	0xffffffff


	//   ....[32]....
        /*0664*/ 	.word	0xffffffff


	//   ....[33]....
        /*0668*/ 	.word	0xffffffff


	//   ....[34]....
        /*066c*/ 	.word	0xffffffff


	//   ....[35]....
        /*0670*/ 	.word	0xffffffff


	//   ....[36]....
        /*0674*/ 	.word	0xffffffff


	//   ....[37]....
        /*0678*/ 	.word	0xffffffff


	//   ....[38]....
        /*067c*/ 	.word	0xffffffff


	//   ....[39]....
        /*0680*/ 	.word	0xffffffff


	//   ....[40]....
        /*0684*/ 	.word	0xffffffff


	//   ....[41]....
        /*0688*/ 	.word	0xffffffff


	//   ....[42]....
        /*068c*/ 	.word	0xffffffff


	//   ....[43]....
        /*0690*/ 	.word	0xffffffff


	//   ....[44]....
        /*0694*/ 	.word	0xffffffff


	//   ....[45]....
        /*0698*/ 	.word	0xffffffff


	//   ....[46]....
        /*069c*/ 	.word	0xffffffff


	//   ....[47]....
        /*06a0*/ 	.word	0xffffffff


	//   ....[48]....
        /*06a4*/ 	.word	0xffffffff


	//   ....[49]....
        /*06a8*/ 	.word	0xffffffff


	//   ....[50]....
        /*06ac*/ 	.word	0xffffffff


	//   ....[51]....
        /*06b0*/ 	.word	0xffffffff


	//   ....[52]....
        /*06b4*/ 	.word	0xffffffff


	//   ....[53]....
        /*06b8*/ 	.word	0xffffffff


	//   ....[54]....
        /*06bc*/ 	.word	0xffffffff


	//   ....[55]....
        /*06c0*/ 	.word	0xffffffff


	//   ....[56]....
        /*06c4*/ 	.word	0xffffffff


	//   ....[57]....
        /*06c8*/ 	.word	0xffffffff


	//   ....[58]....
        /*06cc*/ 	.word	0xffffffff


	//   ....[59]....
        /*06d0*/ 	.word	0xffffffff


	//   ....[60]....
        /*06d4*/ 	.word	0xffffffff


	//   ....[61]....
        /*06d8*/ 	.word	0xffffffff


	//   ....[62]....
        /*06dc*/ 	.word	0xffffffff


	//   ....[63]....
        /*06e0*/ 	.word	0xffffffff


	//   ....[64]....
        /*06e4*/ 	.word	0xffffffff


	//   ....[65]....
        /*06e8*/ 	.word	0xffffffff


	//   ....[66]....
        /*06ec*/ 	.word	0xffffffff


	//   ....[67]....
        /*06f0*/ 	.word	0xffffffff


	//   ....[68]....
        /*06f4*/ 	.word	0xffffffff


	//   ....[69]....
        /*06f8*/ 	.word	0xffffffff


	//   ....[70]....
        /*06fc*/ 	.word	0xffffffff


	//   ....[71]....
        /*0700*/ 	.word	0xffffffff


	//   ....[72]....
        /*0704*/ 	.word	0xffffffff


	//   ....[73]....
        /*0708*/ 	.word	0xffffffff


	//   ....[74]....
        /*070c*/ 	.word	0xffffffff


	//   ....[75]....
        /*0710*/ 	.word	0xffffffff


	//   ....[76]....
        /*0714*/ 	.word	0xffffffff


	//   ....[77]....
        /*0718*/ 	.word	0xffffffff


	//   ....[78]....
        /*071c*/ 	.word	0xffffffff


	//   ....[79]....
        /*0720*/ 	.word	0xffffffff


	//   ....[80]....
        /*0724*/ 	.word	0xffffffff


	//   ....[81]....
        /*0728*/ 	.word	0xffffffff


	//   ....[82]....
        /*072c*/ 	.word	0xffffffff


	//   ....[83]....
        /*0730*/ 	.word	0xffffffff


	//   ....[84]....
        /*0734*/ 	.word	0xffffffff


	//   ....[85]....
        /*0738*/ 	.word	0xffffffff


	//   ....[86]....
        /*073c*/ 	.word	0xffffffff


	//   ....[87]....
        /*0740*/ 	.word	0xffffffff


	//   ....[88]....
        /*0744*/ 	.word	0xffffffff


	//   ....[89]....
        /*0748*/ 	.word	0xffffffff


	//   ....[90]....
        /*074c*/ 	.word	0xffffffff


	//   ....[91]....
        /*0750*/ 	.word	0xffffffff


	//   ....[92]....
        /*0754*/ 	.word	0xffffffff


	//   ....[93]....
        /*0758*/ 	.word	0xffffffff


	//   ....[94]....
        /*075c*/ 	.word	0xffffffff


	//   ....[95]....
        /*0760*/ 	.word	0xffffffff


	//   ....[96]....
        /*0764*/ 	.word	0xffffffff


	//   ....[97]....
        /*0768*/ 	.word	0xffffffff


	//   ....[98]....
        /*076c*/ 	.word	0xffffffff


	//   ....[99]....
        /*0770*/ 	.word	0xffffffff


	//   ....[100]....
        /*0774*/ 	.word	0xffffffff


	//   ....[101]....
        /*0778*/ 	.word	0xffffffff


	//   ....[102]....
        /*077c*/ 	.word	0xffffffff


	//   ....[103]....
        /*0780*/ 	.word	0xffffffff


	//   ....[104]....
        /*0784*/ 	.word	0xffffffff


	//   ....[105]....
        /*0788*/ 	.word	0xffffffff


	//   ....[106]....
        /*078c*/ 	.word	0xffffffff


	//   ....[107]....
        /*0790*/ 	.word	0xffffffff


	//   ....[108]....
        /*0794*/ 	.word	0xffffffff


	//   ....[109]....
        /*0798*/ 	.word	0xffffffff


	//   ....[110]....
        /*079c*/ 	.word	0xffffffff


	//   ....[111]....
        /*07a0*/ 	.word	0xffffffff


	//   ....[112]....
        /*07a4*/ 	.word	0xffffffff


	//   ....[113]....
        /*07a8*/ 	.word	0xffffffff


	//   ....[114]....
        /*07ac*/ 	.word	0xffffffff


	//   ....[115]....
        /*07b0*/ 	.word	0xffffffff


	//   ....[116]....
        /*07b4*/ 	.word	0xffffffff


	//   ....[117]....
        /*07b8*/ 	.word	0xffffffff


	//   ....[118]....
        /*07bc*/ 	.word	0xffffffff


	//   ....[119]....
        /*07c0*/ 	.word	0xffffffff


	//   ....[120]....
        /*07c4*/ 	.word	0xffffffff


	//   ....[121]....
        /*07c8*/ 	.word	0xffffffff


	//   ....[122]....
        /*07cc*/ 	.word	0xffffffff


	//   ....[123]....
        /*07d0*/ 	.word	0xffffffff


	//   ....[124]....
        /*07d4*/ 	.word	0xffffffff


	//   ....[125]....
        /*07d8*/ 	.word	0xffffffff


	//   ....[126]....
        /*07dc*/ 	.word	0xffffffff


	//   ....[127]....
        /*07e0*/ 	.word	0xffffffff


	//   ....[128]....
        /*07e4*/ 	.word	0xffffffff


	//   ....[129]....
        /*07e8*/ 	.word	0x0500000f


	//   ....[130]....
        /*07ec*/ 	.word	0x0500000f


	//   ....[131]....
        /*07f0*/ 	.word	0x0500000f


	//   ....[132]....
        /*07f4*/ 	.word	0x0500000f


	//   ....[133]....
        /*07f8*/ 	.word	0x0500000f


	//   ....[134]....
        /*07fc*/ 	.word	0x0500000f


	//   ....[135]....
        /*0800*/ 	.word	0x0500000f


	//   ....[136]....
        /*0804*/ 	.word	0x0500000f


	//   ....[137]....
        /*0808*/ 	.word	0x0500000f


	//   ....[138]....
        /*080c*/ 	.word	0x0500000f


	//   ....[139]....
        /*0810*/ 	.word	0x0500000f


	//   ....[140]....
        /*0814*/ 	.word	0x0500000f


	//   ....[141]....
        /*0818*/ 	.word	0x0500000f


	//   ....[142]....
        /*081c*/ 	.word	0x0500000f


	//   ....[143]....
        /*0820*/ 	.word	0x0500000f


	//   ....[144]....
        /*0824*/ 	.word	0x0500000f


	//   ....[145]....
        /*0828*/ 	.word	0x0500000f


	//   ....[146]....
        /*082c*/ 	.word	0x0500000f


	//   ....[147]....
        /*0830*/ 	.word	0x0500000f


	//   ....[148]....
        /*0834*/ 	.word	0x0500000f


	//   ....[149]....
        /*0838*/ 	.word	0x0500000f


	//   ....[150]....
        /*083c*/ 	.word	0x0500000f


	//   ....[151]....
        /*0840*/ 	.word	0x0500000f


	//   ....[152]....
        /*0844*/ 	.word	0x0500000f


	//   ....[153]....
        /*0848*/ 	.word	0x0500000f


	//   ....[154]....
        /*084c*/ 	.word	0x0500000f


	//   ....[155]....
        /*0850*/ 	.word	0x0500000f


	//   ....[156]....
        /*0854*/ 	.word	0x0500000f


	//   ....[157]....
        /*0858*/ 	.word	0x0500000f


	//   ....[158]....
        /*085c*/ 	.word	0x0500000f


	//   ....[159]....
        /*0860*/ 	.word	0x0500000f


	//   ....[160]....
        /*0864*/ 	.word	0x0500000f


	//   ....[161]....
        /*0868*/ 	.word	0x0500000f


	//   ....[162]....
        /*086c*/ 	.word	0x0500000f


	//   ....[163]....
        /*0870*/ 	.word	0x0500000f


	//   ....[164]....
        /*0874*/ 	.word	0x0500000f


	//   ....[165]....
        /*0878*/ 	.word	0x0500000f


	//   ....[166]....
        /*087c*/ 	.word	0x0500000f


	//   ....[167]....
        /*0880*/ 	.word	0x0500000f


	//   ....[168]....
        /*0884*/ 	.word	0x0500000f


	//   ....[169]....
        /*0888*/ 	.word	0x0500000f


	//   ....[170]....
        /*088c*/ 	.word	0x0500000f


	//   ....[171]....
        /*0890*/ 	.word	0x0500000f


	//   ....[172]....
        /*0894*/ 	.word	0x0500000f


	//   ....[173]....
        /*0898*/ 	.word	0x0500000f


	//   ....[174]....
        /*089c*/ 	.word	0x0500000f


	//   ....[175]....
        /*08a0*/ 	.word	0x0500000f


	//   ....[176]....
        /*08a4*/ 	.word	0x0500000f


	//   ....[177]....
        /*08a8*/ 	.word	0x0500000f


	//   ....[178]....
        /*08ac*/ 	.word	0x0500000f


	//   ....[179]....
        /*08b0*/ 	.word	0x0500000f


	//   ....[180]....
        /*08b4*/ 	.word	0x0500000f


	//   ....[181]....
        /*08b8*/ 	.word	0x0500000f


	//   ....[182]....
        /*08bc*/ 	.word	0x0500000f


	//   ....[183]....
        /*08c0*/ 	.word	0x0500000f


	//   ....[184]....
        /*08c4*/ 	.word	0x0500000f


	//   ....[185]....
        /*08c8*/ 	.word	0x0500000f


	//   ....[186]....
        /*08cc*/ 	.word	0x0500000f


	//   ....[187]....
        /*08d0*/ 	.word	0x0500000f


	//   ....[188]....
        /*08d4*/ 	.word	0x0500000f


	//   ....[189]....
        /*08d8*/ 	.word	0x0500000f


	//   ....[190]....
        /*08dc*/ 	.word	0x0500000f


	//   ....[191]....
        /*08e0*/ 	.word	0x0500000f


	//   ....[192]....
        /*08e4*/ 	.word	0x0500000f


	//   ....[193]....
        /*08e8*/ 	.word	0x0500000f


	//   ....[194]....
        /*08ec*/ 	.word	0x0500000f


	//   ....[195]....
        /*08f0*/ 	.word	0x0500000f


	//   ....[196]....
        /*08f4*/ 	.word	0x0500000f


	//   ....[197]....
        /*08f8*/ 	.word	0x0500000f


	//   ....[198]....
        /*08fc*/ 	.word	0x0500000f


	//   ....[199]....
        /*0900*/ 	.word	0x0500000f


	//   ....[200]....
        /*0904*/ 	.word	0x0500000f


	//   ....[201]....
        /*0908*/ 	.word	0x0500000f


	//   ....[202]....
        /*090c*/ 	.word	0x0500000f


	//   ....[203]....
        /*0910*/ 	.word	0x0500000f


	//   ....[204]....
        /*0914*/ 	.word	0x0500000f


	//   ....[205]....
        /*0918*/ 	.word	0x0500000f


	//   ....[206]....
        /*091c*/ 	.word	0x0500000f


	//   ....[207]....
        /*0920*/ 	.word	0x0500000f


	//   ....[208]....
        /*0924*/ 	.word	0x0500000f


	//   ....[209]....
        /*0928*/ 	.word	0x0500000f


	//   ....[210]....
        /*092c*/ 	.word	0x0500000f


	//   ....[211]....
        /*0930*/ 	.word	0x0500000f


	//----- nvinfo : EIATTR_COOP_GROUP_INSTR_OFFSETS
	.align		4
.L_1167:
        /*0934*/ 	.byte	0x04, 0x28
        /*0936*/ 	.short	(.L_1169 - .L_1168)


	//   ....[0]....
.L_1168:
        /*0938*/ 	.word	0x00000070


	//   ....[1]....
        /*093c*/ 	.word	0x00000140


	//   ....[2]....
        /*0940*/ 	.word	0x00000190


	//   ....[3]....
        /*0944*/ 	.word	0x000003c0


	//   ....[4]....
        /*0948*/ 	.word	0x00000520


	//   ....[5]....
        /*094c*/ 	.word	0x00000640


	//   ....[6]....
        /*0950*/ 	.word	0x000007a0


	//   ....[7]....
        /*0954*/ 	.word	0x00003180


	//   ....[8]....
        /*0958*/ 	.word	0x00003190


	//   ....[9]....
        /*095c*/ 	.word	0x00004ce0


	//   ....[10]....
        /*0960*/ 	.word	0x00004cf0


	//   ....[11]....
        /*0964*/ 	.word	0x00006610


	//   ....[12]....
        /*0968*/ 	.word	0x00006620


	//   ....[13]....
        /*096c*/ 	.word	0x00006b00


	//   ....[14]....
        /*0970*/ 	.word	0x00006b20


	//   ....[15]....
        /*0974*/ 	.word	0x00007160


	//   ....[16]....
        /*0978*/ 	.word	0x00007730


	//   ....[17]....
        /*097c*/ 	.word	0x00007740


	//   ....[18]....
        /*0980*/ 	.word	0x00007750


	//   ....[19]....
        /*0984*/ 	.word	0x00007760


	//   ....[20]....
        /*0988*/ 	.word	0x00009290


	//   ....[21]....
        /*098c*/ 	.word	0x000092a0


	//   ....[22]....
        /*0990*/ 	.word	0x000092b0


	//   ....[23]....
        /*0994*/ 	.word	0x000092c0


	//   ....[24]....
        /*0998*/ 	.word	0x0000bb20


	//   ....[25]....
        /*099c*/ 	.word	0x0000bc50


	//   ....[26]....
        /*09a0*/ 	.word	0x0000bee0


	//   ....[27]....
        /*09a4*/ 	.word	0x0000bf40


	//   ....[28]....
        /*09a8*/ 	.word	0x0000d0d0


	//   ....[29]....
        /*09ac*/ 	.word	0x0000e140


	//   ....[30]....
        /*09b0*/ 	.word	0x0000e160


	//   ....[31]....
        /*09b4*/ 	.word	0x0000e390


	//   ....[32]....
        /*09b8*/ 	.word	0x0000e3b0


	//   ....[33]....
        /*09bc*/ 	.word	0x0000f740


	//   ....[34]....
        /*09c0*/ 	.word	0x0000f970


	//   ....[35]....
        /*09c4*/ 	.word	0x0000fe10


	//   ....[36]....
        /*09c8*/ 	.word	0x0000fe30


	//   ....[37]....
        /*09cc*/ 	.word	0x0000fe60


	//   ....[38]....
        /*09d0*/ 	.word	0x00010d90


	//   ....[39]....
        /*09d4*/ 	.word	0x00010dd0


	//   ....[40]....
        /*09d8*/ 	.word	0x00010e10


	//   ....[41]....
        /*09dc*/ 	.word	0x00010e20


	//   ....[42]....
        /*09e0*/ 	.word	0x000113b0


	//   ....[43]....
        /*09e4*/ 	.word	0x000113d0


	//   ....[44]....
        /*09e8*/ 	.word	0x000114f0


	//   ....[45]....
        /*09ec*/ 	.word	0x00011510


	//   ....[46]....
        /*09f0*/ 	.word	0x00011e30


	//   ....[47]....
        /*09f4*/ 	.word	0x00011e40


	//   ....[48]....
        /*09f8*/ 	.word	0x00011fa0


	//   ....[49]....
        /*09fc*/ 	.word	0x00011fb0


	//   ....[50]....
        /*0a00*/ 	.word	0x00012150


	//   ....[51]....
        /*0a04*/ 	.word	0x00012320


	//   ....[52]....
        /*0a08*/ 	.word	0x00012350


	//   ....[53]....
        /*0a0c*/ 	.word	0x00012380


	//   ....[54]....
        /*0a10*/ 	.word	0x000123b0


	//   ....[55]....
        /*0a14*/ 	.word	0x000123e0


	//   ....[56]....
        /*0a18*/ 	.word	0x00012410


	//   ....[57]....
        /*0a1c*/ 	.word	0x00012580


	//   ....[58]....
        /*0a20*/ 	.word	0x000125b0


	//   ....[59]....
        /*0a24*/ 	.word	0x000125e0


	//   ....[60]....
        /*0a28*/ 	.word	0x00012610


	//   ....[61]....
        /*0a2c*/ 	.word	0x00012640


	//   ....[62]....
        /*0a30*/ 	.word	0x00012670


	//   ....[63]....
        /*0a34*/ 	.word	0x00012700


	//   ....[64]....
        /*0a38*/ 	.word	0x00012730


	//   ....[65]....
        /*0a3c*/ 	.word	0x000127b0


	//   ....[66]....
        /*0a40*/ 	.word	0x00013330


	//   ....[67]....
        /*0a44*/ 	.word	0x00015480


	//   ....[68]....
        /*0a48*/ 	.word	0x00015490


	//   ....[69]....
        /*0a4c*/ 	.word	0x00015550


	//   ....[70]....
        /*0a50*/ 	.word	0x00015560


	//   ....[71]....
        /*0a54*/ 	.word	0x00015610


	//   ....[72]....
        /*0a58*/ 	.word	0x00015620


	//   ....[73]....
        /*0a5c*/ 	.word	0x00015630


	//   ....[74]....
        /*0a60*/ 	.word	0x00015640


	//   ....[75]....
        /*0a64*/ 	.word	0x00016040


	//   ....[76]....
        /*0a68*/ 	.word	0x00016050


	//   ....[77]....
        /*0a6c*/ 	.word	0x00016110


	//   ....[78]....
        /*0a70*/ 	.word	0x00016130


	//   ....[79]....
        /*0a74*/ 	.word	0x000161d0


	//   ....[80]....
        /*0a78*/ 	.word	0x000161f0


	//   ....[81]....
        /*0a7c*/ 	.word	0x00016200


	//   ....[82]....
        /*0a80*/ 	.word	0x00016210


	//   ....[83]....
        /*0a84*/ 	.word	0x00016330


	//   ....[84]....
        /*0a88*/ 	.word	0x00016340


	//   ....[85]....
        /*0a8c*/ 	.word	0x00016350


	//   ....[86]....
        /*0a90*/ 	.word	0x000163e0


	//   ....[87]....
        /*0a94*/ 	.word	0x00016be0


	//   ....[88]....
        /*0a98*/ 	.word	0x00016bf0


	//   ....[89]....
        /*0a9c*/ 	.word	0x00016c10


	//   ....[90]....
        /*0aa0*/ 	.word	0x00016c90


	//   ....[91]....
        /*0aa4*/ 	.word	0x00016ca0


	//   ....[92]....
        /*0aa8*/ 	.word	0x00016d00


	//   ....[93]....
        /*0aac*/ 	.word	0x00016d30


	//   ....[94]....
        /*0ab0*/ 	.word	0x00016d70


	//   ....[95]....
        /*0ab4*/ 	.word	0x00017020


	//   ....[96]....
        /*0ab8*/ 	.word	0x00017040


	//   ....[97]....
        /*0abc*/ 	.word	0x000170e0


	//   ....[98]....
        /*0ac0*/ 	.word	0x000170f0


	//   ....[99]....
        /*0ac4*/ 	.word	0x00017180


	//   ....[100]....
        /*0ac8*/ 	.word	0x00017190


	//   ....[101]....
        /*0acc*/ 	.word	0x000171a0


	//   ....[102]....
        /*0ad0*/ 	.word	0x00017230


	//   ....[103]....
        /*0ad4*/ 	.word	0x00017820


	//   ....[104]....
        /*0ad8*/ 	.word	0x00017830


	//   ....[105]....
        /*0adc*/ 	.word	0x000178c0


	//   ....[106]....
        /*0ae0*/ 	.word	0x00017960


	//   ....[107]....
        /*0ae4*/ 	.word	0x00017980


	//   ....[108]....
        /*0ae8*/ 	.word	0x00017a00


	//   ....[109]....
        /*0aec*/ 	.word	0x00017a20


	//   ....[110]....
        /*0af0*/ 	.word	0x00017a30


	//   ....[111]....
        /*0af4*/ 	.word	0x00017e30


	//   ....[112]....
        /*0af8*/ 	.word	0x00017e60


	//   ....[113]....
        /*0afc*/ 	.word	0x00017ea0


	//   ....[114]....
        /*0b00*/ 	.word	0x00017ed0


	//   ....[115]....
        /*0b04*/ 	.word	0x00017f00


	//   ....[116]....
        /*0b08*/ 	.word	0x00017f30


	//   ....[117]....
        /*0b0c*/ 	.word	0x00017f60


	//   ....[118]....
        /*0b10*/ 	.word	0x00017f90


	//   ....[119]....
        /*0b14*/ 	.word	0x00018110


	//   ....[120]....
        /*0b18*/ 	.word	0x00018140


	//   ....[121]....
        /*0b1c*/ 	.word	0x00018170


	//   ....[122]....
        /*0b20*/ 	.word	0x000181a0


	//   ....[123]....
        /*0b24*/ 	.word	0x000181d0


	//   ....[124]....
        /*0b28*/ 	.word	0x00018200


	//   ....[125]....
        /*0b2c*/ 	.word	0x000182c0


	//   ....[126]....
        /*0b30*/ 	.word	0x000182e0


	//   ....[127]....
        /*0b34*/ 	.word	0x00018350


	//   ....[128]....
        /*0b38*/ 	.word	0x000187c0


	//   ....[129]....
        /*0b3c*/ 	.word	0x00018b00


	//   ....[130]....
        /*0b40*/ 	.word	0x00018b90


	//   ....[131]....
        /*0b44*/ 	.word	0x00018c80


	//   ....[132]....
        /*0b48*/ 	.word	0x00018d10


	//   ....[133]....
        /*0b4c*/ 	.word	0x00018df0


	//   ....[134]....
        /*0b50*/ 	.word	0x00018e80


	//   ....[135]....
        /*0b54*/ 	.word	0x00018fc0


	//   ....[136]....
        /*0b58*/ 	.word	0x00019070


	//   ....[137]....
        /*0b5c*/ 	.word	0x00019100


	//   ....[138]....
        /*0b60*/ 	.word	0x00019150


	//   ....[139]....
        /*0b64*/ 	.word	0x000191a0


	//   ....[140]....
        /*0b68*/ 	.word	0x00019290


	//   ....[141]....
        /*0b6c*/ 	.word	0x00019320


	//   ....[142]....
        /*0b70*/ 	.word	0x00019370


	//   ....[143]....
        /*0b74*/ 	.word	0x000193c0


	//   ....[144]....
        /*0b78*/ 	.word	0x000195e0


	//   ....[145]....
        /*0b7c*/ 	.word	0x00019630


	//   ....[146]....
        /*0b80*/ 	.word	0x000196c0


	//   ....[147]....
        /*0b84*/ 	.word	0x00019750


	//   ....[148]....
        /*0b88*/ 	.word	0x00019810


	//   ....[149]....
        /*0b8c*/ 	.word	0x00019af0


	//   ....[150]....
        /*0b90*/ 	.word	0x00019be0


	//   ....[151]....
        /*0b94*/ 	.word	0x00019c70


	//   ....[152]....
        /*0b98*/ 	.word	0x00019cd0


	//   ....[153]....
        /*0b9c*/ 	.word	0x00019df0


	//   ....[154]....
        /*0ba0*/ 	.word	0x00019e50


	//   ....[155]....
        /*0ba4*/ 	.word	0x00019f70


	//   ....[156]....
        /*0ba8*/ 	.word	0x00019fd0


	//   ....[157]....
        /*0bac*/ 	.word	0x0001a080


	//   ....[158]....
        /*0bb0*/ 	.word	0x0001a1a0


	//   ....[159]....
        /*0bb4*/ 	.word	0x0001a210


	//   ....[160]....
        /*0bb8*/ 	.word	0x0001a270


	//   ....[161]....
        /*0bbc*/ 	.word	0x0001a380


	//   ....[162]....
        /*0bc0*/ 	.word	0x0001a3e0


	//   ....[163]....
        /*0bc4*/ 	.word	0x0001a500


	//   ....[164]....
        /*0bc8*/ 	.word	0x0001a560


	//   ....[165]....
        /*0bcc*/ 	.word	0x0001a640


	//   ....[166]....
        /*0bd0*/ 	.word	0x0001a710


	//   ....[167]....
        /*0bd4*/ 	.word	0x0001a800


	//   ....[168]....
        /*0bd8*/ 	.word	0x0001a860


	//   ....[169]....
        /*0bdc*/ 	.word	0x0001a900


	//   ....[170]....
        /*0be0*/ 	.word	0x0001aaa0


	//   ....[171]....
        /*0be4*/ 	.word	0x0001ab70


	//   ....[172]....
        /*0be8*/ 	.word	0x0001abf0


	//   ....[173]....
        /*0bec*/ 	.word	0x0001ace0


	//   ....[174]....
        /*0bf0*/ 	.word	0x0001ad40


	//   ....[175]....
        /*0bf4*/ 	.word	0x0001ae10


	//   ....[176]....
        /*0bf8*/ 	.word	0x0001ae70


	//   ....[177]....
        /*0bfc*/ 	.word	0x0001af50


	//   ....[178]....
        /*0c00*/ 	.word	0x0001b040


	//   ....[179]....
        /*0c04*/ 	.word	0x0001b0e0


	//   ....[180]....
        /*0c08*/ 	.word	0x0001b140


	//   ....[181]....
        /*0c0c*/ 	.word	0x0001b240


	//   ....[182]....
        /*0c10*/ 	.word	0x0001b2a0


	//   ....[183]....
        /*0c14*/ 	.word	0x0001b3a0


	//   ....[184]....
        /*0c18*/ 	.word	0x0001b400


	//   ....[185]....
        /*0c1c*/ 	.word	0x0001b4d0


	//   ....[186]....
        /*0c20*/ 	.word	0x0001b620


	//   ....[187]....
        /*0c24*/ 	.word	0x0001b6d0


	//   ....[188]....
        /*0c28*/ 	.word	0x0001b7e0


	//   ....[189]....
        /*0c2c*/ 	.word	0x0001b8c0


	//   ....[190]....
        /*0c30*/ 	.word	0x0001b920


	//   ....[191]....
        /*0c34*/ 	.word	0x0001ba10


	//   ....[192]....
        /*0c38*/ 	.word	0x0001ba70


	//   ....[193]....
        /*0c3c*/ 	.word	0x0001bb50


	//   ....[194]....
        /*0c40*/ 	.word	0x0001bbe0


	//   ....[195]....
        /*0c44*/ 	.word	0x0001bc80


	//   ....[196]....
        /*0c48*/ 	.word	0x0001bda0


	//   ....[197]....
        /*0c4c*/ 	.word	0x0001be10


	//   ....[198]....
        /*0c50*/ 	.word	0x0001be80


	//   ....[199]....
        /*0c54*/ 	.word	0x0001bef0


	//   ....[200]....
        /*0c58*/ 	.word	0x0001bf60


	//   ....[201]....
        /*0c5c*/ 	.word	0x0001bfe0


	//   ....[202]....
        /*0c60*/ 	.word	0x0001c070


	//   ....[203]....
        /*0c64*/ 	.word	0x0001c100


	//   ....[204]....
        /*0c68*/ 	.word	0x0001c170


	//   ....[205]....
        /*0c6c*/ 	.word	0x0001c1e0


	//   ....[206]....
        /*0c70*/ 	.word	0x0001c250


	//   ....[207]....
        /*0c74*/ 	.word	0x0001c2d0


	//   ....[208]....
        /*0c78*/ 	.word	0x0001c340


	//   ....[209]....
        /*0c7c*/ 	.word	0x0001c3e0


	//   ....[210]....
        /*0c80*/ 	.word	0x0001c470


	//   ....[211]....
        /*0c84*/ 	.word	0x0001c590


	//----- nvinfo : EIATTR_REG_RECONFIG
	.align		4
.L_1169:
        /*0c88*/ 	.byte	0x01, 0x54
	.zero		2


	//----- nvinfo : EIATTR_SYSCALL_OFFSETS
	.align		4
        /*0c8c*/ 	.byte	0x04, 0x46
        /*0c8e*/ 	.short	(.L_1171 - .L_1170)


	//   ....[0]....
.L_1170:
        /*0c90*/ 	.word	0x00001c80


	//   ....[1]....
        /*0c94*/ 	.word	0x00001dd0


	//   ....[2]....
        /*0c98*/ 	.word	0x00007330


	//   ....[3]....
        /*0c9c*/ 	.word	0x000076b0


	//   ....[4]....
        /*0ca0*/ 	.word	0x000149e0


	//   ....[5]....
        /*0ca4*/ 	.word	0x00014b30


	//   ....[6]....
        /*0ca8*/ 	.word	0x00014c20


	//   ....[7]....
        /*0cac*/ 	.word	0x00015ab0


	//----- nvinfo : EIATTR_MBARRIER_INSTR_OFFSETS
	.align		4
.L_1171:
        /*0cb0*/ 	.byte	0x04, 0x39
        /*0cb2*/ 	.short	(.L_1173 - .L_1172)


	//   ....[0]....
.L_1172:
        /*0cb4*/ 	.word	0x00000270
        /*0cb8*/ 	.word	0x000000ff
        /*0cbc*/ 	.word	0x0002d800
        /*0cc0*/ 	.short	0x0100
        /*0cc2*/ 	.byte	0x08
	.zero		1


	//   ....[1]....
        /*0cc4*/ 	.word	0x00000280
        /*0cc8*/ 	.word	0x000000ff
        /*0ccc*/ 	.word	0x0002d820
        /*0cd0*/ 	.short	0x0100
        /*0cd2*/ 	.byte	0x08
	.zero		1


	//   ....[2]....
        /*0cd4*/ 	.word	0x00000370
        /*0cd8*/ 	.word	0x000000ff
        /*0cdc*/ 	.word	0x0002d830
        /*0ce0*/ 	.short	0x0100
        /*0ce2*/ 	.byte	0x08
	.zero		1


	//   ....[3]....
        /*0ce4*/ 	.word	0x00000380
        /*0ce8*/ 	.word	0x000000ff
        /*0cec*/ 	.word	0x0002d840
        /*0cf0*/ 	.short	0x0100
        /*0cf2*/ 	.byte	0x08
	.zero		1


	//   ....[4]....
        /*0cf4*/ 	.word	0x00000390
        /*0cf8*/ 	.word	0x000000ff
        /*0cfc*/ 	.word	0x0002d838
        /*0d00*/ 	.short	0x0100
        /*0d02*/ 	.byte	0x08
	.zero		1


	//   ....[5]....
        /*0d04*/ 	.word	0x000003a0
        /*0d08*/ 	.word	0x000000ff
        /*0d0c*/ 	.word	0x0002d848
        /*0d10*/ 	.short	0x0100
        /*0d12*/ 	.byte	0x08
	.zero		1


	//   ....[6]....
        /*0d14*/ 	.word	0x000004d0
        /*0d18*/ 	.word	0x000000ff
        /*0d1c*/ 	.word	0x0002d850
        /*0d20*/ 	.short	0x0100
        /*0d22*/ 	.byte	0x08
	.zero		1


	//   ....[7]....
        /*0d24*/ 	.word	0x000004e0
        /*0d28*/ 	.word	0x000000ff
        /*0d2c*/ 	.word	0x0002d860
        /*0d30*/ 	.short	0x0100
        /*0d32*/ 	.byte	0x08
	.zero		1


	//   ....[8]....
        /*0d34*/ 	.word	0x000004f0
        /*0d38*/ 	.word	0x000000ff
        /*0d3c*/ 	.word	0x0002d858
        /*0d40*/ 	.short	0x0100
        /*0d42*/ 	.byte	0x08
	.zero		1


	//   ....[9]....
        /*0d44*/ 	.word	0x00000500
        /*0d48*/ 	.word	0x000000ff
        /*0d4c*/ 	.word	0x0002d868
        /*0d50*/ 	.short	0x0100
        /*0d52*/ 	.byte	0x08
	.zero		1


	//   ....[10]....
        /*0d54*/ 	.word	0x000005f0
        /*0d58*/ 	.word	0x000000ff
        /*0d5c*/ 	.word	0x0002d870
        /*0d60*/ 	.short	0x0100
        /*0d62*/ 	.byte	0x06
	.zero		1


	//   ....[11]....
        /*0d64*/ 	.word	0x00000600
        /*0d68*/ 	.word	0x000000ff
        /*0d6c*/ 	.word	0x0002d880
        /*0d70*/ 	.short	0x0100
        /*0d72*/ 	.byte	0x06
	.zero		1


	//   ....[12]....
        /*0d74*/ 	.word	0x00000610
        /*0d78*/ 	.word	0x000000ff
        /*0d7c*/ 	.word	0x0002d878
        /*0d80*/ 	.short	0x0100
        /*0d82*/ 	.byte	0x06
	.zero		1


	//   ....[13]....
        /*0d84*/ 	.word	0x00000620
        /*0d88*/ 	.word	0x000000ff
        /*0d8c*/ 	.word	0x0002d888
        /*0d90*/ 	.short	0x0100
        /*0d92*/ 	.byte	0x06
	.zero		1


	//   ....[14]....
        /*0d94*/ 	.word	0x00000750
        /*0d98*/ 	.word	0x000000ff
        /*0d9c*/ 	.word	0x0002d890
        /*0da0*/ 	.short	0x0100
        /*0da2*/ 	.byte	0x08
	.zero		1


	//   ....[15]....
        /*0da4*/ 	.word	0x00000760
        /*0da8*/ 	.word	0x000000ff
        /*0dac*/ 	.word	0x0002d8a0
        /*0db0*/ 	.short	0x0100
        /*0db2*/ 	.byte	0x08
	.zero		1


	//   ....[16]....
        /*0db4*/ 	.word	0x00000770
        /*0db8*/ 	.word	0x000000ff
        /*0dbc*/ 	.word	0x0002d898
        /*0dc0*/ 	.short	0x0100
        /*0dc2*/ 	.byte	0x08
	.zero		1


	//   ....[17]....
        /*0dc4*/ 	.word	0x00000780
        /*0dc8*/ 	.word	0x000000ff
        /*0dcc*/ 	.word	0x0002d8a8
        /*0dd0*/ 	.short	0x0100
        /*0dd2*/ 	.byte	0x08
	.zero		1


	//   ....[18]....
        /*0dd4*/ 	.word	0x000008b0
        /*0dd8*/ 	.word	0x000000ff
        /*0ddc*/ 	.word	0x0002d8b0
        /*0de0*/ 	.short	0x0100
        /*0de2*/ 	.byte	0x08
	.zero		1


	//   ....[19]....
        /*0de4*/ 	.word	0x000008c0
        /*0de8*/ 	.word	0x000000ff
        /*0dec*/ 	.word	0x0002d8c0
        /*0df0*/ 	.short	0x0100
        /*0df2*/ 	.byte	0x08
	.zero		1


	//   ....[20]....
        /*0df4*/ 	.word	0x000008d0
        /*0df8*/ 	.word	0x000000ff
        /*0dfc*/ 	.word	0x0002d8b8
        /*0e00*/ 	.short	0x0100
        /*0e02*/ 	.byte	0x08
	.zero		1


	//   ....[21]....
        /*0e04*/ 	.word	0x000008e0
        /*0e08*/ 	.word	0x000000ff
        /*0e0c*/ 	.word	0x0002d8c8
        /*0e10*/ 	.short	0x0100
        /*0e12*/ 	.byte	0x08
	.zero		1


	//   ....[22]....
        /*0e14*/ 	.word	0x00003130
        /*0e18*/ 	.word	0x0000001f
        /*0e1c*/ 	.word	0x0002d890
        /*0e20*/ 	.short	0x010a
        /*0e22*/ 	.byte	0x3f
	.zero		1


	//   ....[23]....
        /*0e24*/ 	.word	0x00004c90
        /*0e28*/ 	.word	0x0000001f
        /*0e2c*/ 	.word	0x0002d890
        /*0e30*/ 	.short	0x010a
        /*0e32*/ 	.byte	0x3f
	.zero		1


	//   ....[24]....
        /*0e34*/ 	.word	0x00006460
        /*0e38*/ 	.word	0x0000001f
        /*0e3c*/ 	.word	0x0002d890
        /*0e40*/ 	.short	0x010a
        /*0e42*/ 	.byte	0x3f
	.zero		1


	//   ....[25]....
        /*0e44*/ 	.word	0x00006950
        /*0e48*/ 	.word	0x0000000b
        /*0e4c*/ 	.word	0x00000000
        /*0e50*/ 	.short	0x0101
        /*0e52*/ 	.byte	0x3f
	.zero		1


	//   ....[26]....
        /*0e54*/ 	.word	0x00006990
        /*0e58*/ 	.word	0x0000001f
        /*0e5c*/ 	.word	0x0002d8b0
        /*0e60*/ 	.short	0x010a
        /*0e62*/ 	.byte	0x3f
	.zero		1


	//   ....[27]....
        /*0e64*/ 	.word	0x00006e40
        /*0e68*/ 	.word	0x0000001f
        /*0e6c*/ 	.word	0x00000000
        /*0e70*/ 	.short	0x0101
        /*0e72*/ 	.byte	0x3f
	.zero		1


	//   ....[28]....
        /*0e74*/ 	.word	0x000073d0
        /*0e78*/ 	.word	0x00000002
        /*0e7c*/ 	.word	0x0002d800
        /*0e80*/ 	.short	0x010a
        /*0e82*/ 	.byte	0x3f
	.zero		1


	//   ....[29]....
        /*0e84*/ 	.word	0x00007420
        /*0e88*/ 	.word	0x00000002
        /*0e8c*/ 	.word	0x0002d800
        /*0e90*/ 	.short	0x010a
        /*0e92*/ 	.byte	0x3f
	.zero		1


	//   ....[30]....
        /*0e94*/ 	.word	0x00007e80
        /*0e98*/ 	.word	0x00000002
        /*0e9c*/ 	.word	0x0002d800
        /*0ea0*/ 	.short	0x010a
        /*0ea2*/ 	.byte	0x3f
	.zero		1


	//   ....[31]....
        /*0ea4*/ 	.word	0x000097d0
        /*0ea8*/ 	.word	0x00000002
        /*0eac*/ 	.word	0x0002d800
        /*0eb0*/ 	.short	0x010a
        /*0eb2*/ 	.byte	0x3f
	.zero		1


	//   ....[32]....
        /*0eb4*/ 	.word	0x0000ad70
        /*0eb8*/ 	.word	0x00000008
        /*0ebc*/ 	.word	0x0002d830
        /*0ec0*/ 	.short	0x010a
        /*0ec2*/ 	.byte	0x3f
	.zero		1


	//   ....[33]....
        /*0ec4*/ 	.word	0x0000ae40
        /*0ec8*/ 	.word	0x00000008
        /*0ecc*/ 	.word	0x0002d830
        /*0ed0*/ 	.short	0x010a
        /*0ed2*/ 	.byte	0x3f
	.zero		1


	//   ....[34]....
        /*0ed4*/ 	.word	0x0000c2a0
        /*0ed8*/ 	.word	0x00000008
        /*0edc*/ 	.word	0x00000000
        /*0ee0*/ 	.short	0x0101
        /*0ee2*/ 	.byte	0x3f
	.zero		1


	//   ....[35]....
        /*0ee4*/ 	.word	0x0000d3b0
        /*0ee8*/ 	.word	0x00000003
        /*0eec*/ 	.word	0x0002d830
        /*0ef0*/ 	.short	0x010a
        /*0ef2*/ 	.byte	0x3f
	.zero		1


	//   ....[36]....
        /*0ef4*/ 	.word	0x0000d400
        /*0ef8*/ 	.word	0x00000003
        /*0efc*/ 	.word	0x0002d830
        /*0f00*/ 	.short	0x010a
        /*0f02*/ 	.byte	0x3f
	.zero		1


	//   ....[37]....
        /*0f04*/ 	.word	0x0000d880
        /*0f08*/ 	.word	0x00000003
        /*0f0c*/ 	.word	0x0002d850
        /*0f10*/ 	.short	0x010a
        /*0f12*/ 	.byte	0x3f
	.zero		1


	//   ....[38]....
        /*0f14*/ 	.word	0x0000d8c0
        /*0f18*/ 	.word	0x00000003
        /*0f1c*/ 	.word	0x0002d850
        /*0f20*/ 	.short	0x010a
        /*0f22*/ 	.byte	0x3f
	.zero		1


	//   ....[39]....
        /*0f24*/ 	.word	0x0000df30
        /*0f28*/ 	.word	0x00000000
        /*0f2c*/ 	.word	0x00000000
        /*0f30*/ 	.short	0x0101
        /*0f32*/ 	.byte	0x3f
	.zero		1


	//   ....[40]....
        /*0f34*/ 	.word	0x0000f140
        /*0f38*/ 	.word	0x00000005
        /*0f3c*/ 	.word	0x00000000
        /*0f40*/ 	.short	0x0101
        /*0f42*/ 	.byte	0x3f
	.zero		1


	//   ....[41]....
        /*0f44*/ 	.word	0x0000f7c0
        /*0f48*/ 	.word	0x0000000c
        /*0f4c*/ 	.word	0x0002d850
        /*0f50*/ 	.short	0x010a
        /*0f52*/ 	.byte	0x3f
	.zero		1


	//   ....[42]....
        /*0f54*/ 	.word	0x0000f870
        /*0f58*/ 	.word	0x0000000c
        /*0f5c*/ 	.word	0x0002d850
        /*0f60*/ 	.short	0x010a
        /*0f62*/ 	.byte	0x3f
	.zero		1


	//   ....[43]....
        /*0f64*/ 	.word	0x00010070
        /*0f68*/ 	.word	0x0000000c
        /*0f6c*/ 	.word	0x00000000
        /*0f70*/ 	.short	0x0101
        /*0f72*/ 	.byte	0x3f
	.zero		1


	//   ....[44]....
        /*0f74*/ 	.word	0x000113c0
        /*0f78*/ 	.word	0x00000003
        /*0f7c*/ 	.word	0x00000000
        /*0f80*/ 	.short	0x0101
        /*0f82*/ 	.byte	0x3f
	.zero		1


	//   ....[45]....
        /*0f84*/ 	.word	0x00013410
        /*0f88*/ 	.word	0x00000016
        /*0f8c*/ 	.word	0x0002d820
        /*0f90*/ 	.short	0x010a
        /*0f92*/ 	.byte	0x3f
	.zero		1


	//   ....[46]....
        /*0f94*/ 	.word	0x000134d0
        /*0f98*/ 	.word	0x00000008
        /*0f9c*/ 	.word	0x0002d8a0
        /*0fa0*/ 	.short	0x010a
        /*0fa2*/ 	.byte	0x3f
	.zero		1


	//   ....[47]....
        /*0fa4*/ 	.word	0x00013900
        /*0fa8*/ 	.word	0x00000008
        /*0fac*/ 	.word	0x0002d8c0
        /*0fb0*/ 	.short	0x010a
        /*0fb2*/ 	.byte	0x3f
	.zero		1


	//   ....[48]....
        /*0fb4*/ 	.word	0x00013e60
        /*0fb8*/ 	.word	0x00000008
        /*0fbc*/ 	.word	0x0002d8a0
        /*0fc0*/ 	.short	0x010a
        /*0fc2*/ 	.byte	0x3f
	.zero		1


	//   ....[49]....
        /*0fc4*/ 	.word	0x00014280
        /*0fc8*/ 	.word	0x00000008
        /*0fcc*/ 	.word	0x0002d8c0
        /*0fd0*/ 	.short	0x010a
        /*0fd2*/ 	.byte	0x3f
	.zero		1


	//   ....[50]....
        /*0fd4*/ 	.word	0x00015210
        /*0fd8*/ 	.word	0x00000000
        /*0fdc*/ 	.word	0x0002d840
        /*0fe0*/ 	.short	0x010a
        /*0fe2*/ 	.byte	0x3f
	.zero		1


	//   ....[51]....
        /*0fe4*/ 	.word	0x00015790
        /*0fe8*/ 	.word	0x00000000
        /*0fec*/ 	.word	0x0002d830
        /*0ff0*/ 	.short	0x0107
        /*0ff2*/ 	.byte	0x3f
	.zero		1


	//   ....[52]....
        /*0ff4*/ 	.word	0x00015860
        /*0ff8*/ 	.word	0x00000000
        /*0ffc*/ 	.word	0x0002d830
        /*1000*/ 	.short	0x0101
        /*1002*/ 	.byte	0x3f
	.zero		1


	//   ....[53]....
        /*1004*/ 	.word	0x000164b0
        /*1008*/ 	.word	0x00000016
        /*100c*/ 	.word	0x0002d800
        /*1010*/ 	.short	0x0107
        /*1012*/ 	.byte	0x3f
	.zero		1


	//   ....[54]....
        /*1014*/ 	.word	0x000165a0
        /*1018*/ 	.word	0x00000016
        /*101c*/ 	.word	0x0002d800
        /*1020*/ 	.short	0x0101
        /*1022*/ 	.byte	0x3f
	.zero		1


	//   ....[55]....
        /*1024*/ 	.word	0x000165c0
        /*1028*/ 	.word	0x00000016
        /*102c*/ 	.word	0x0002d820
        /*1030*/ 	.short	0x010a
        /*1032*/ 	.byte	0x3f
	.zero		1


	//   ....[56]....
        /*1034*/ 	.word	0x000169e0
        /*1038*/ 	.word	0x00000005
        /*103c*/ 	.word	0x0002d840
        /*1040*/ 	.short	0x010a
        /*1042*/ 	.byte	0x3f
	.zero		1


	//   ....[57]....
        /*1044*/ 	.word	0x00016e20
        /*1048*/ 	.word	0x00000005
        /*104c*/ 	.word	0x0002d830
        /*1050*/ 	.short	0x0107
        /*1052*/ 	.byte	0x3f
	.zero		1


	//   ....[58]....
        /*1054*/ 	.word	0x00016ee0
        /*1058*/ 	.word	0x00000005
        /*105c*/ 	.word	0x0002d830
        /*1060*/ 	.short	0x0101
        /*1062*/ 	.byte	0x3f
	.zero		1


	//   ....[59]....
        /*1064*/ 	.word	0x00016f40
        /*1068*/ 	.word	0x00000005
        /*106c*/ 	.word	0x0002d860
        /*1070*/ 	.short	0x010a
        /*1072*/ 	.byte	0x3f
	.zero		1


	//   ....[60]....
        /*1074*/ 	.word	0x00017420
        /*1078*/ 	.word	0x00000005
        /*107c*/ 	.word	0x0002d850
        /*1080*/ 	.short	0x0107
        /*1082*/ 	.byte	0x3f
	.zero		1


	//   ....[61]....
        /*1084*/ 	.word	0x00017510
        /*1088*/ 	.word	0x00000005
        /*108c*/ 	.word	0x0002d850
        /*1090*/ 	.short	0x0101
        /*1092*/ 	.byte	0x3f
	.zero		1


	//   ....[62]....
        /*1094*/ 	.word	0x00017730
        /*1098*/ 	.word	0x00000000
        /*109c*/ 	.word	0x0002d860
        /*10a0*/ 	.short	0x010a
        /*10a2*/ 	.byte	0x3f
	.zero		1


	//   ....[63]....
        /*10a4*/ 	.word	0x00017b60
        /*10a8*/ 	.word	0x00000000
        /*10ac*/ 	.word	0x0002d850
        /*10b0*/ 	.short	0x0107
        /*10b2*/ 	.byte	0x3f
	.zero		1


	//   ....[64]....
        /*10b4*/ 	.word	0x00017c40
        /*10b8*/ 	.word	0x00000000
        /*10bc*/ 	.word	0x0002d850
        /*10c0*/ 	.short	0x0101
        /*10c2*/ 	.byte	0x3f
	.zero		1


	//   ....[65]....
        /*10c4*/ 	.word	0x00018740
        /*10c8*/ 	.word	0x00000005
        /*10cc*/ 	.word	0x0002d820
        /*10d0*/ 	.short	0x010a
        /*10d2*/ 	.byte	0x3f
	.zero		1


	//   ....[66]....
        /*10d4*/ 	.word	0x000188e0
        /*10d8*/ 	.word	0x00000003
        /*10dc*/ 	.word	0x0002d840
        /*10e0*/ 	.short	0x010a
        /*10e2*/ 	.byte	0x3f
	.zero		1


	//   ....[67]....
        /*10e4*/ 	.word	0x00018970
        /*10e8*/ 	.word	0x00000005
        /*10ec*/ 	.word	0x0002d840
        /*10f0*/ 	.short	0x010a
        /*10f2*/ 	.byte	0x3f
	.zero		1


	//   ....[68]....
        /*10f4*/ 	.word	0x000189b0
        /*10f8*/ 	.word	0x00000003
        /*10fc*/ 	.word	0x0002d860
        /*1100*/ 	.short	0x010a
        /*1102*/ 	.byte	0x3f
	.zero		1


	//   ....[69]....
        /*1104*/ 	.word	0x000189f0
        /*1108*/ 	.word	0x00000005
        /*110c*/ 	.word	0x0002d860
        /*1110*/ 	.short	0x010a
        /*1112*/ 	.byte	0x3f
	.zero		1


	//   ....[70]....
        /*1114*/ 	.word	0x00018a50
        /*1118*/ 	.word	0x0000001f
        /*111c*/ 	.word	0x0002d890
        /*1120*/ 	.short	0x010a
        /*1122*/ 	.byte	0x3f
	.zero		1


	//   ....[71]....
        /*1124*/ 	.word	0x00018bd0
        /*1128*/ 	.word	0x0000001f
        /*112c*/ 	.word	0x0002d890
        /*1130*/ 	.short	0x010a
        /*1132*/ 	.byte	0x3f
	.zero		1


	//   ....[72]....
        /*1134*/ 	.word	0x00018d50
        /*1138*/ 	.word	0x0000001f
        /*113c*/ 	.word	0x0002d890
        /*1140*/ 	.short	0x010a
        /*1142*/ 	.byte	0x3f
	.zero		1


	//   ....[73]....
        /*1144*/ 	.word	0x00018ec0
        /*1148*/ 	.word	0x0000001f
        /*114c*/ 	.word	0x0002d8b0
        /*1150*/ 	.short	0x010a
        /*1152*/ 	.byte	0x3f
	.zero		1


	//   ....[74]....
        /*1154*/ 	.word	0x000191e0
        /*1158*/ 	.word	0x00000002
        /*115c*/ 	.word	0x0002d800
        /*1160*/ 	.short	0x010a
        /*1162*/ 	.byte	0x3f
	.zero		1


	//   ....[75]....
        /*1164*/ 	.word	0x00019400
        /*1168*/ 	.word	0x00000002
        /*116c*/ 	.word	0x0002d800
        /*1170*/ 	.short	0x010a
        /*1172*/ 	.byte	0x3f
	.zero		1


	//   ....[76]....
        /*1174*/ 	.word	0x00019450
        /*1178*/ 	.word	0x00000008
        /*117c*/ 	.word	0x0002d830
        /*1180*/ 	.short	0x010a
        /*1182*/ 	.byte	0x3f
	.zero		1


	//   ....[77]....
        /*1184*/ 	.word	0x000194a0
        /*1188*/ 	.word	0x00000003
        /*118c*/ 	.word	0x0002d830
        /*1190*/ 	.short	0x010a
        /*1192*/ 	.byte	0x3f
	.zero		1


	//   ....[78]....
        /*1194*/ 	.word	0x000194f0
        /*1198*/ 	.word	0x00000003
        /*119c*/ 	.word	0x0002d850
        /*11a0*/ 	.short	0x010a
        /*11a2*/ 	.byte	0x3f
	.zero		1


	//   ....[79]....
        /*11a4*/ 	.word	0x00019540
        /*11a8*/ 	.word	0x0000000c
        /*11ac*/ 	.word	0x0002d850
        /*11b0*/ 	.short	0x010a
        /*11b2*/ 	.byte	0x3f
	.zero		1


	//   ....[80]....
        /*11b4*/ 	.word	0x000198d0
        /*11b8*/ 	.word	0x00000016
        /*11bc*/ 	.word	0x0002d820
        /*11c0*/ 	.short	0x010a
        /*11c2*/ 	.byte	0x3f
	.zero		1


	//   ....[81]....
        /*11c4*/ 	.word	0x00019920
        /*11c8*/ 	.word	0x00000008
        /*11cc*/ 	.word	0x0002d8a0
        /*11d0*/ 	.short	0x010a
        /*11d2*/ 	.byte	0x3f
	.zero		1


	//   ....[82]....
        /*11d4*/ 	.word	0x00019970
        /*11d8*/ 	.word	0x00000008
        /*11dc*/ 	.word	0x0002d8c0
        /*11e0*/ 	.short	0x010a
        /*11e2*/ 	.byte	0x3f
	.zero		1


	//   ....[83]....
        /*11e4*/ 	.word	0x000199c0
        /*11e8*/ 	.word	0x00000008
        /*11ec*/ 	.word	0x0002d8a0
        /*11f0*/ 	.short	0x010a
        /*11f2*/ 	.byte	0x3f
	.zero		1


	//   ....[84]....
        /*11f4*/ 	.word	0x00019a10
        /*11f8*/ 	.word	0x00000008
        /*11fc*/ 	.word	0x0002d8c0
        /*1200*/ 	.short	0x010a
        /*1202*/ 	.byte	0x3f
	.zero		1


	//   ....[85]....
        /*1204*/ 	.word	0x00019b30
        /*1208*/ 	.word	0x00000000
        /*120c*/ 	.word	0x0002d840
        /*1210*/ 	.short	0x010a
        /*1212*/ 	.byte	0x3f
	.zero		1


	//   ....[86]....
        /*1214*/ 	.word	0x0001a9a0
        /*1218*/ 	.word	0x00000016
        /*121c*/ 	.word	0x0002d820
        /*1220*/ 	.short	0x010a
        /*1222*/ 	.byte	0x3f
	.zero		1


	//   ....[87]....
        /*1224*/ 	.word	0x0001a9f0
        /*1228*/ 	.word	0x00000005
        /*122c*/ 	.word	0x0002d840
        /*1230*/ 	.short	0x010a
        /*1232*/ 	.byte	0x3f
	.zero		1


	//   ....[88]....
        /*1234*/ 	.word	0x0001af90
        /*1238*/ 	.word	0x00000005
        /*123c*/ 	.word	0x0002d860
        /*1240*/ 	.short	0x010a
        /*1242*/ 	.byte	0x3f
	.zero		1


	//   ....[89]....
        /*1244*/ 	.word	0x0001b570
        /*1248*/ 	.word	0x00000000
        /*124c*/ 	.word	0x0002d860
        /*1250*/ 	.short	0x010a
        /*1252*/ 	.byte	0x3f
	.zero		1


	//   ....[90]....
        /*1254*/ 	.word	0x0001c4b0
        /*1258*/ 	.word	0x00000005
        /*125c*/ 	.word	0x0002d820
        /*1260*/ 	.short	0x010a
        /*1262*/ 	.byte	0x3f
	.zero		1


	//   ....[91]....
        /*1264*/ 	.word	0x0001c650
        /*1268*/ 	.word	0x00000003
        /*126c*/ 	.word	0x0002d840
        /*1270*/ 	.short	0x010a
        /*1272*/ 	.byte	0x3f
	.zero		1


	//   ....[92]....
        /*1274*/ 	.word	0x0001c6a0
        /*1278*/ 	.word	0x00000005
        /*127c*/ 	.word	0x0002d840
        /*1280*/ 	.short	0x010a
        /*1282*/ 	.byte	0x3f
	.zero		1


	//   ....[93]....
        /*1284*/ 	.word	0x0001c6f0
        /*1288*/ 	.word	0x00000003
        /*128c*/ 	.word	0x0002d860
        /*1290*/ 	.short	0x010a
        /*1292*/ 	.byte	0x3f
	.zero		1


	//----- nvinfo : EIATTR_NUM_MBARRIERS
	.align		4
.L_1173:
        /*1294*/ 	.byte	0x03, 0x38
        /*1296*/ 	.short	0x0016


	//----- nvinfo : EIATTR_EXIT_INSTR_OFFSETS
	.align		4
        /*1298*/ 	.byte	0x04, 0x1c
        /*129a*/ 	.short	(.L_1175 - .L_1174)


	//   ....[0]....
.L_1174:
        /*129c*/ 	.word	0x00018a40


	//----- nvinfo : EIATTR_MAX_THREADS
	.align		4
.L_1175:
        /*12a0*/ 	.byte	0x04, 0x05
        /*12a2*/ 	.short	(.L_1177 - .L_1176)
.L_1176:
        /*12a4*/ 	.word	0x00000200
        /*12a8*/ 	.word	0x00000001
        /*12ac*/ 	.word	0x00000001


	//----- nvinfo : EIATTR_CRS_STACK_SIZE
	.align		4
.L_1177:
        /*12b0*/ 	.byte	0x04, 0x1e
        /*12b2*/ 	.short	(.L_1179 - .L_1178)
.L_1178:
        /*12b4*/ 	.word	0x00000000


	//----- nvinfo : EIATTR_CBANK_PARAM_SIZE
	.align		4
.L_1179:
        /*12b8*/ 	.byte	0x03, 0x19
        /*12ba*/ 	.short	0x0af0


	//----- nvinfo : EIATTR_PARAM_CBANK
	.align		4
        /*12bc*/ 	.byte	0x04, 0x0a
        /*12be*/ 	.short	(.L_1181 - .L_1180)
	.align		4
.L_1180:
        /*12c0*/ 	.word	index@(.nv.constant0._ZN7cutlass13device_kernelIN5flash11enable_sm90INS1_16FlashAttnFwdSm90INS1_25CollectiveMainloopFwdSm90ILi2EN4cute5tupleIJNS5_1CILi1EEES8_S8_EEENS6_IJNS7_ILi192EEENS7_ILi128EEENS7_ILi96EEEEEELi96ENS_6half_tEfNS_4arch4Sm90ELb0ELb0ELb0ELb1ELb1ELb1ELb0ELb0ELb1ELb1ELb0ELb0EEENS1_21CollectiveEpilogueFwdINS6_IJSA_SC_SB_EEES9_SE_SG_Li384ELb1ELb1ELb0ELb0EEENS1_36VarlenDynamicPersistentTileSchedulerILi192ELi128ELi384ELi128ELb0ELb1ELb1ELb0ELb1ELb1EEEEEEEEEvNT_6ParamsE)
        /*12c4*/ 	.short	0x0210
        /*12c6*/ 	.short	0x0af0


	//----- nvinfo : EIATTR_SW_WAR
	.align		4
.L_1181:
        /*12c8*/ 	.byte	0x04, 0x36
        /*12ca*/ 	.short	(.L_1183 - .L_1182)
.L_1182:
        /*12cc*/ 	.word	0x00000008
.L_1183:


//--------------------- .nv.info._ZN7cutlass13device_kernelIN5flash11enable_sm90INS1_16FlashAttnFwdSm90INS1_25CollectiveMainloopFwdSm90ILi2EN4cute5tupleIJNS5_1CILi1EEES8_S8_EEENS6_IJNS7_ILi192EEENS7_ILi128EEENS7_ILi96EEEEEELi96ENS_6half_tEfNS_4arch4Sm90ELb0ELb1ELb0ELb0ELb1ELb0ELb0ELb0ELb1ELb1ELb0ELb0EEENS1_21CollectiveEpilogueFwdINS6_IJSA_SC_SB_EEES9_SE_SG_Li384ELb0ELb1ELb0ELb0EEENS1_30DynamicPersistentTileSchedulerILi384ELi128ELb0ELb1ELb1EEEEEEEEEvNT_6ParamsE --------------------------
	.section	.nv.info._ZN7cutlass13device_kernelIN5flash11enable_sm90INS1_16FlashAttnFwdSm90INS1_25CollectiveMainloopFwdSm90ILi2EN4cute5tupleIJNS5_1CILi1EEES8_S8_EEENS6_IJNS7_ILi192EEENS7_ILi128EEENS7_ILi96EEEEEELi96ENS_6half_tEfNS_4arch4Sm90ELb0ELb1ELb0ELb0ELb1ELb0ELb0ELb0ELb1ELb1ELb0ELb0EEENS1_21CollectiveEpilogueFwdINS6_IJSA_SC_SB_EEES9_SE_SG_Li384ELb0ELb1ELb0ELb0EEENS1_30DynamicPersistentTileSchedulerILi384ELi128ELb0ELb1ELb1EEEEEEEEEvNT_6ParamsE,"",@"SHT_CUDA_INFO"
	.sectionflags	@""
	.align	4


	//----- nvinfo : EIATTR_CUDA_API_VERSION
	.align		4
        /*0000*/ 	.byte	0x04, 0x37
        /*0002*/ 	.short	(.L_1185 - .L_1184)
.L_1184:
        /*0004*/ 	.word	0x00000082


	//----- nvinfo : EIATTR_KPARAM_INFO
	.align		4
.L_1185:
        /*0008*/ 	.byte	0x04, 0x17
        /*000a*/ 	.short	(.L_1187 - .L_1186)
.L_1186:
        /*000c*/ 	.word	0x00000000
        /*0010*/ 	.short	0x0000
        /*0012*/ 	.short	0x0070
        /*0014*/ 	.byte	0x00, 0xf0, 0x01, 0x2a


	//----- nvinfo : EIATTR_SPARSE_MMA_MASK
	.align		4
.L_1187:
        /*0018*/ 	.byte	0x03, 0x50
        /*001a*/ 	.short	0x0000


	//----- nvinfo : EIATTR_MAXREG_COUNT
	.align		4
        /*001c*/ 	.byte	0x03, 0x1b
        /*001e*/ 	.short	0x0080


	//----- nvinfo : EIATTR_NUM_BARRIERS
	.align		4
        /*0020*/ 	.byte	0x02, 0x4c
        /*0022*/ 	.byte	0x10
	.zero		1


	//----- nvinfo : EIATTR_EXTERNS
	.align		4
        /*0024*/ 	.byte	0x04, 0x0f
        /*0026*/ 	.short	(.L_1189 - .L_1188)


	//   ....[0]....
	.align		4
.L_1188:
        /*0028*/ 	.word	index@(__assertfail)


	//----- nvinfo : EIATTR_ANNOTATIONS
	.align		4
.L_1189:
        /*002c*/ 	.byte	0x04, 0x55
        /*002e*/ 	.short	(.L_1191 - .L_1190)


	//   ....[0]....
.L_1190:
        /* <DEDUP_REMOVED lines=12> */


	//----- nvinfo : EIATTR_MERCURY_ISA_VERSION
	.align		4
.L_1191:
        /*00d8*/ 	.byte	0x03, 0x5f
        /*00da*/ 	.short	0x0101


	//----- nvinfo : EIATTR_INT_WARP_WIDE_INSTR_OFFSETS
	.align		4
        /*00dc*/ 	.byte	0x04, 0x31
        /*00de*/ 	.short	(.L_1193 - .L_1192)


	//   ....[0]....
.L_1192:
        /*00e0*/ 	.word	0x000000c0


	//   ....[1]....
        /*00e4*/ 	.word	0x000000d0


	//   ....[2]....
        /*00e8*/ 	.word	0x00000170


	//   ....[3]....
        /*00ec*/ 	.word	0x00010660


	//   ....[4]....
        /*00f0*/ 	.word	0x000106f0


	//   ....[5]....
        /*00f4*/ 	.word	0x00013270


	//   ....[6]....
        /*00f8*/ 	.word	0x00013300


	//----- nvinfo : EIATTR_COOP_GROUP_MASK_REGIDS
	.align		4
.L_1193:
        /*00fc*/ 	.byte	0x04, 0x29
        /*00fe*/ 	.short	(.L_1195 - .L_1194)


	//   ....[0]....
.L_1194:
        /*0100*/ 	.word	0xffffffff


	//   ....[1]....
        /*0104*/ 	.word	0xffffffff


	//   ....[2]....
        /*0108*/ 	.word	0xffffffff


	//   ....[3]....
        /*010c*/ 	.word	0xffffffff


	//   ....[4]....
        /*0110*/ 	.word	0xffffffff


	//   ....[5]....
        /*0114*/ 	.word	0xffffffff


	//   ....[6]....
        /*0118*/ 	.word	0xffffffff


	//   ....[7]....
        /*011c*/ 	.word	0xffffffff


	//   ....[8]....
        /*0120*/ 	.word	0xffffffff


	//   ....[9]....
        /*0124*/ 	.word	0xffffffff


	//   ....[10]....
        /*0128*/ 	.word	0xffffffff


	//   ....[11]....
        /*012c*/ 	.word	0xffffffff


	//   ....[12]....
        /*0130*/ 	.word	0xffffffff


	//   ....[13]....
        /*0134*/ 	.word	0xffffffff


	//   ....[14]....
        /*0138*/ 	.word	0xffffffff


	//   ....[15]....
        /*013c*/ 	.word	0xffffffff


	//   ....[16]....
        /*0140*/ 	.word	0xffffffff


	//   ....[17]....
        /*0144*/ 	.word	0xffffffff


	//   ....[18]....
        /*0148*/ 	.word	0xffffffff


	//   ....[19]....
        /*014c*/ 	.word	0xffffffff


	//   ....[20]....
        /*0150*/ 	.word	0xffffffff


	//   ....[21]....
        /*0154*/ 	.word	0xffffffff


	//   ....[22]....
        /*0158*/ 	.word	0xffffffff


	//   ....[23]....
        /*015c*/ 	.word	0xffffffff


	//   ....[24]....
        /*0160*/ 	.word	0xffffffff


	//   ....[25]....
        /*0164*/ 	.word	0xffffffff


	//   ....[26]....
        /*0168*/ 	.word	0xffffffff


	//   ....[27]....
        /*016c*/ 	.word	0xffffffff


	//   ....[28]....
        /*0170*/ 	.word	0xffffffff


	//   ....[29]....
        /*0174*/ 	.word	0xffffffff


	//   ....[30]....
        /*0178*/ 	.word	0xffffffff


	//   ....[31]....
        /*017c*/ 	.word	0xffffffff


	//   ....[32]....
        /*0180*/ 	.word	0xffffffff


	//   ....[33]....
        /*0184*/ 	.word	0xffffffff


	//   ....[34]....
        /*0188*/ 	.word	0xffffffff


	//   ....[35]....
        /*018c*/ 	.word	0xffffffff


	//   ....[36]....
        /*0190*/ 	.word	0xffffffff


	//   ....[37]....
        /*0194*/ 	.word	0xffffffff


	//   ....[38]....
        /*0198*/ 	.word	0xffffffff


	//   ....[39]....
        /*019c*/ 	.word	0xffffffff


	//   ....[40]....
        /*01a0*/ 	.word	0xffffffff


	//   ....[41]....
        /*01a4*/ 	.word	0xffffffff


	//   ....[42]....
        /*01a8*/ 	.word	0xffffffff


	//   ....[43]....
        /*01ac*/ 	.word	0xffffffff


	//   ....[44]....
        /*01b0*/ 	.word	0xffffffff


	//   ....[45]....
        /*01b4*/ 	.word	0xffffffff


	//   ....[46]....
        /*01b8*/ 	.word	0xffffffff


	//   ....[47]....
        /*01bc*/ 	.word	0xffffffff


	//   ....[48]....
        /*01c0*/ 	.word	0xffffffff


	//   ....[49]....
        /*01c4*/ 	.word	0xffffffff


	//   ....[50]....
        /*01c8*/ 	.word	0xffffffff


	//   ....[51]....
        /*01cc*/ 	.word	0xffffffff


	//   ....[52]....
        /*01d0*/ 	.word	0xffffffff


	//   ....[53]....
        /*01d4*/ 	.word	0xffffffff


	//   ....[54]....
        /*01d8*/ 	.word	0xffffffff


	//   ....[55]....
        /*01dc*/ 	.word	0xffffffff


	//   ....[56]....
        /*01e0*/ 	.word	0xffffffff


	//   ....[57]....
        /*01e4*/ 	.word	0xffffffff


	//   ....[58]....
        /*01e8*/ 	.word	0xffffffff


	//   ....[59]....
        /*01ec*/ 	.word	0xffffffff


	//   ....[60]....
        /*01f0*/ 	.word	0xffffffff


	//   ....[61]....
        /*01f4*/ 	.word	0xffffffff


	//   ....[62]....
        /*01f8*/ 	.word	0xffffffff


	//   ....[63]....
        /*01fc*/ 	.word	0xffffffff


	//   ....[64]....
        /*0200*/ 	.word	0xffffffff


	//   ....[65]....
        /*0204*/ 	.word	0xffffffff


	//   ....[66]....
        /*0208*/ 	.word	0xffffffff


	//   ....[67]....
        /*020c*/ 	.word	0xffffffff


	//   ....[68]....
        /*0210*/ 	.word	0xffffffff


	//   ....[69]....
        /*0214*/ 	.word	0xffffffff


	//   ....[70]....
        /*0218*/ 	.word	0xffffffff


	//   ....[71]....
        /*021c*/ 	.word	0xffffffff


	//   ....[72]....
        /*0220*/ 	.word	0xffffffff


	//   ....[73]....
        /*0224*/ 	.word	0xffffffff


	//   ....[74]....
        /*0228*/ 	.word	0xffffffff


	//   ....[75]....
        /*022c*/ 	.word	0xffffffff


	//   ....[76]....
        /*0230*/ 	.word	0xffffffff


	//   ....[77]....
        /*0234*/ 	.word	0xffffffff


	//   ....[78]....
        /*0238*/ 	.word	0xffffffff


	//   ....[79]....
        /*023c*/ 	.word	0xffffffff


	//   ....[80]....
        /*0240*/ 	.word	0xffffffff


	//   ....[81]....
        /*0244*/ 	.word	0xffffffff


	//   ....[82]....
        /*0248*/ 	.word	0xffffffff


	//   ....[83]....
        /*024c*/ 	.word	0xffffffff


	//   ....[84]....
        /*0250*/ 	.word	0xffffffff


	//   ....[85]....
        /*0254*/ 	.word	0xffffffff


	//   ....[86]....
        /*0258*/ 	.word	0xffffffff


	//   ....[87]....
        /*025c*/ 	.word	0xffffffff


	//   ....[88]....
        /*0260*/ 	.word	0xffffffff


	//   ....[89]....
        /*0264*/ 	.word	0xffffffff


	//   ....[90]....
        /*0268*/ 	.word	0xffffffff


	//   ....[91]....
        /*026c*/ 	.word	0xffffffff


	//   ....[92]....
        /*0270*/ 	.word	0xffffffff


	//   ....[93]....
        /*0274*/ 	.word	0xffffffff


	//   ....[94]....
        /*0278*/ 	.word	0xffffffff


	//   ....[95]....
        /*027c*/ 	.word	0xffffffff


	//   ....[96]....
        /*0280*/ 	.word	0x0500000f


	//   ....[97]....
        /*0284*/ 	.word	0x0500000f


	//   ....[98]....
        /*0288*/ 	.word	0x0500000f


	//   ....[99]....
        /*028c*/ 	.word	0x0500000f


	//   ....[100]....
        /*0290*/ 	.word	0x0500000f


	//   ....[101]....
        /*0294*/ 	.word	0x0500000f


	//   ....[102]....
        /*0298*/ 	.word	0x0500000f


	//   ....[103]....
        /*029c*/ 	.word	0x0500000f


	//   ....[104]....
        /*02a0*/ 	.word	0x0500000f


	//   ....[105]....
        /*02a4*/ 	.word	0x0500000f


	//   ....[106]....
        /*02a8*/ 	.word	0x0500000f


	//   ....[107]....
        /*02ac*/ 	.word	0x0500000f


	//   ....[108]....
        /*02b0*/ 	.word	0x0500000f


	//   ....[109]....
        /*02b4*/ 	.word	0x0500000f


	//   ....[110]....
        /*02b8*/ 	.word	0x0500000f


	//   ....[111]....
        /*02bc*/ 	.word	0x0500000f


	//   ....[112]....
        /*02c0*/ 	.word	0x0500000f


	//   ....[113]....
        /*02c4*/ 	.word	0x0500000f


	//   ....[114]....
        /*02c8*/ 	.word	0x0500000f


	//   ....[115]....
        /*02cc*/ 	.word	0x0500000f


	//   ....[116]....
        /*02d0*/ 	.word	0x0500000f


	//   ....[117]....
        /*02d4*/ 	.word	0x0500000f


	//   ....[118]....
        /*02d8*/ 	.word	0x0500000f


	//   ....[119]....
        /*02dc*/ 	.word	0x0500000f


	//   ....[120]....
        /*02e0*/ 	.word	0x0500000f


	//   ....[121]....
        /*02e4*/ 	.word	0x0500000f


	//   ....[122]....
        /*02e8*/ 	.word	0x0500000f


	//   ....[123]....
        /*02ec*/ 	.word	0x0500000f


	//   ....[124]....
        /*02f0*/ 	.word	0x0500000f


	//   ....[125]....
        /*02f4*/ 	.word	0x0500000f


	//   ....[126]....
        /*02f8*/ 	.word	0x0500000f


	//   ....[127]....
        /*02fc*/ 	.word	0x0500000f


	//   ....[128]....
        /*0300*/ 	.word	0x0500000f


	//   ....[129]....
        /*0304*/ 	.word	0x0500000f


	//   ....[130]....
        /*0308*/ 	.word	0x0500000f


	//   ....[131]....
        /*030c*/ 	.word	0x0500000f


	//   ....[132]....
        /*0310*/ 	.word	0x0500000f


	//   ....[133]....
        /*0314*/ 	.word	0x0500000f


	//   ....[134]....
        /*0318*/ 	.word	0x0500000f


	//   ....[135]....
        /*031c*/ 	.word	0x0500000f


	//   ....[136]....
        /*0320*/ 	.word	0x0500000f


	//   ....[137]....
        /*0324*/ 	.word	0x0500000f


	//   ....[138]....
        /*0328*/ 	.word	0x0500000f


	//   ....[139]....
        /*032c*/ 	.word	0x0500000f


	//   ....[140]....
        /*0330*/ 	.word	0x0500000f


	//   ....[141]....
        /*0334*/ 	.word	0x0500000f


	//   ....[142]....
        /*0338*/ 	.word	0x0500000f


	//----- nvinfo : EIATTR_COOP_GROUP_INSTR_OFFSETS
	.align		4
.L_1195:
        /*033c*/ 	.byte	0x04, 0x28
        /*033e*/ 	.short	(.L_1197 - .L_1196)


	//   ....[0]....
.L_1196:
        /*0340*/ 	.word	0x00000080


	//   ....[1]....
        /*0344*/ 	.word	0x00000090


	//   ....[2]....
        /*0348*/ 	.word	0x000002d0


	//   ....[3]....
        /*034c*/ 	.word	0x00000430


	//   ....[4]....
        /*0350*/ 	.word	0x00000550


	//   ....[5]....
        /*0354*/ 	.word	0x000006b0


	//   ....[6]....
        /*0358*/ 	.word	0x00001860


	//   ....[7]....
        /*035c*/ 	.word	0x00002030


	//   ....[8]....
        /*0360*/ 	.word	0x00002dc0


	//   ....[9]....
        /*0364*/ 	.word	0x000035f0


	//   ....[10]....
        /*0368*/ 	.word	0x00003700


	//   ....[11]....
        /*036c*/ 	.word	0x00003f30


	//   ....[12]....
        /*0370*/ 	.word	0x00003f90


	//   ....[13]....
        /*0374*/ 	.word	0x00004b70


	//   ....[14]....
        /*0378*/ 	.word	0x00005940


	//   ....[15]....
        /*037c*/ 	.word	0x00005b60


	//   ....[16]....
        /*0380*/ 	.word	0x00006740


	//   ....[17]....
        /*0384*/ 	.word	0x00006840


	//   ....[18]....
        /*0388*/ 	.word	0x000070c0


	//   ....[19]....
        /*038c*/ 	.word	0x00007130


	//   ....[20]....
        /*0390*/ 	.word	0x00008130


	//   ....[21]....
        /*0394*/ 	.word	0x000090e0


	//   ....[22]....
        /*0398*/ 	.word	0x000090f0


	//   ....[23]....
        /*039c*/ 	.word	0x00009120


	//   ....[24]....
        /*03a0*/ 	.word	0x00009130


	//   ....[25]....
        /*03a4*/ 	.word	0x0000a480


	//   ....[26]....
        /*03a8*/ 	.word	0x0000af10


	//   ....[27]....
        /*03ac*/ 	.word	0x0000b130


	//   ....[28]....
        /*03b0*/ 	.word	0x0000bd10


	//   ....[29]....
        /*03b4*/ 	.word	0x0000be10


	//   ....[30]....
        /*03b8*/ 	.word	0x0000c690


	//   ....[31]....
        /*03bc*/ 	.word	0x0000c700


	//   ....[32]....
        /*03c0*/ 	.word	0x0000d700


	//   ....[33]....
        /*03c4*/ 	.word	0x0000d810


	//   ....[34]....
        /*03c8*/ 	.word	0x0000d870


	//   ....[35]....
        /*03cc*/ 	.word	0x0000d980


	//   ....[36]....
        /*03d0*/ 	.word	0x0000d990


	//   ....[37]....
        /*03d4*/ 	.word	0x0000e8b0


	//   ....[38]....
        /*03d8*/ 	.word	0x0000e8e0


	//   ....[39]....
        /*03dc*/ 	.word	0x0000e910


	//   ....[40]....
        /*03e0*/ 	.word	0x0000e940


	//   ....[41]....
        /*03e4*/ 	.word	0x0000ee50


	//   ....[42]....
        /*03e8*/ 	.word	0x0000ee80


	//   ....[43]....
        /*03ec*/ 	.word	0x0000ef80


	//   ....[44]....
        /*03f0*/ 	.word	0x0000efa0


	//   ....[45]....
        /*03f4*/ 	.word	0x0000f640


	//   ....[46]....
        /*03f8*/ 	.word	0x0000f650


	//   ....[47]....
        /*03fc*/ 	.word	0x0000f750


	//   ....[48]....
        /*0400*/ 	.word	0x0000f770


	//   ....[49]....
        /*0404*/ 	.word	0x0000f930


	//   ....[50]....
        /*0408*/ 	.word	0x00011290


	//   ....[51]....
        /*040c*/ 	.word	0x000112b0


	//   ....[52]....
        /*0410*/ 	.word	0x000112c0


	//   ....[53]....
        /*0414*/ 	.word	0x00011360


	//   ....[54]....
        /*0418*/ 	.word	0x00011380


	//   ....[55]....
        /*041c*/ 	.word	0x00011420


	//   ....[56]....
        /*0420*/ 	.word	0x00011440


	//   ....[57]....
        /*0424*/ 	.word	0x00011450


	//   ....[58]....
        /*0428*/ 	.word	0x00011ce0


	//   ....[59]....
        /*042c*/ 	.word	0x00011d00


	//   ....[60]....
        /*0430*/ 	.word	0x00011d30


	//   ....[61]....
        /*0434*/ 	.word	0x00011de0


	//   ....[62]....
        /*0438*/ 	.word	0x00011df0


	//   ....[63]....
        /*043c*/ 	.word	0x00011e90


	//   ....[64]....
        /*0440*/ 	.word	0x00011ea0


	//   ....[65]....
        /*0444*/ 	.word	0x00011eb0


	//   ....[66]....
        /*0448*/ 	.word	0x00011ec0


	//   ....[67]....
        /*044c*/ 	.word	0x00011f80


	//   ....[68]....
        /*0450*/ 	.word	0x00011fa0


	//   ....[69]....
        /*0454*/ 	.word	0x00012000


	//   ....[70]....
        /*0458*/ 	.word	0x00012840


	//   ....[71]....
        /*045c*/ 	.word	0x00012850


	//   ....[72]....
        /*0460*/ 	.word	0x00012870


	//   ....[73]....
        /*0464*/ 	.word	0x000128f0


	//   ....[74]....
        /*0468*/ 	.word	0x00012900


	//   ....[75]....
        /*046c*/ 	.word	0x00012960


	//   ....[76]....
        /*0470*/ 	.word	0x00012990


	//   ....[77]....
        /*0474*/ 	.word	0x000129d0


	//   ....[78]....
        /*0478*/ 	.word	0x00012cd0


	//   ....[79]....
        /*047c*/ 	.word	0x00012cf0


	//   ....[80]....
        /*0480*/ 	.word	0x00012d90


	//   ....[81]....
        /*0484*/ 	.word	0x00012da0


	//   ....[82]....
        /*0488*/ 	.word	0x00012e30


	//   ....[83]....
        /*048c*/ 	.word	0x00012e40


	//   ....[84]....
        /*0490*/ 	.word	0x00012e50


	//   ....[85]....
        /*0494*/ 	.word	0x00012ee0


	//   ....[86]....
        /*0498*/ 	.word	0x00013500


	//   ....[87]....
        /*049c*/ 	.word	0x00013510


	//   ....[88]....
        /*04a0*/ 	.word	0x00013560


	//   ....[89]....
        /*04a4*/ 	.word	0x000135a0


	//   ....[90]....
        /*04a8*/ 	.word	0x00013600


	//   ....[91]....
        /*04ac*/ 	.word	0x00013620


	//   ....[92]....
        /*04b0*/ 	.word	0x000136a0


	//   ....[93]....
        /*04b4*/ 	.word	0x000136c0


	//   ....[94]....
        /*04b8*/ 	.word	0x00013a20


	//   ....[95]....
        /*04bc*/ 	.word	0x00013c10


	//   ....[96]....
        /*04c0*/ 	.word	0x00014260


	//   ....[97]....
        /*04c4*/ 	.word	0x00014340


	//   ....[98]....
        /*04c8*/ 	.word	0x000143e0


	//   ....[99]....
        /*04cc*/ 	.word	0x00014440


	//   ....[100]....
        /*04d0*/ 	.word	0x00014550


	//   ....[101]....
        /*04d4*/ 	.word	0x000145c0


	//   ....[102]....
        /*04d8*/ 	.word	0x000146d0


	//   ....[103]....
        /*04dc*/ 	.word	0x00014740


	//   ....[104]....
        /*04e0*/ 	.word	0x00014840


	//   ....[105]....
        /*04e4*/ 	.word	0x000148d0


	//   ....[106]....
        /*04e8*/ 	.word	0x00014940


	//   ....[107]....
        /*04ec*/ 	.word	0x000149a0


	//   ....[108]....
        /*04f0*/ 	.word	0x00014ab0


	//   ....[109]....
        /*04f4*/ 	.word	0x00014b10


	//   ....[110]....
        /*04f8*/ 	.word	0x00014c30


	//   ....[111]....
        /*04fc*/ 	.word	0x00014c90


	//   ....[112]....
        /*0500*/ 	.word	0x00014d30


	//   ....[113]....
        /*0504*/ 	.word	0x00014e00


	//   ....[114]....
        /*0508*/ 	.word	0x00014f20


	//   ....[115]....
        /*050c*/ 	.word	0x00014f80


	//   ....[116]....
        /*0510*/ 	.word	0x00015070


	//   ....[117]....
        /*0514*/ 	.word	0x000151a0


	//   ....[118]....
        /*0518*/ 	.word	0x00015250


	//   ....[119]....
        /*051c*/ 	.word	0x000152d0


	//   ....[120]....
        /*0520*/ 	.word	0x000153b0


	//   ....[121]....
        /*0524*/ 	.word	0x00015410


	//   ....[122]....
        /*0528*/ 	.word	0x000154e0


	//   ....[123]....
        /*052c*/ 	.word	0x00015540


	//   ....[124]....
        /*0530*/ 	.word	0x00015610


	//   ....[125]....
        /*0534*/ 	.word	0x00015700


	//   ....[126]....
        /*0538*/ 	.word	0x000157a0


	//   ....[127]....
        /*053c*/ 	.word	0x00015800


	//   ....[128]....
        /*0540*/ 	.word	0x00015900


	//   ....[129]....
        /*0544*/ 	.word	0x00015960


	//   ....[130]....
        /*0548*/ 	.word	0x00015a60


	//   ....[131]....
        /*054c*/ 	.word	0x00015ac0


	//   ....[132]....
        /*0550*/ 	.word	0x00015b90


	//   ....[133]....
        /*0554*/ 	.word	0x00015ce0


	//   ....[134]....
        /*0558*/ 	.word	0x00015d80


	//   ....[135]....
        /*055c*/ 	.word	0x00015e10


	//   ....[136]....
        /*0560*/ 	.word	0x00015f10


	//   ....[137]....
        /*0564*/ 	.word	0x00015f70


	//   ....[138]....
        /*0568*/ 	.word	0x00016060


	//   ....[139]....
        /*056c*/ 	.word	0x000160c0


	//   ....[140]....
        /*0570*/ 	.word	0x00016180


	//   ....[141]....
        /*0574*/ 	.word	0x00016270


	//   ....[142]....
        /*0578*/ 	.word	0x00016390


	//----- nvinfo : EIATTR_REG_RECONFIG
	.align		4
.L_1197:
        /*057c*/ 	.byte	0x01, 0x54
	.zero		2


	//----- nvinfo : EIATTR_SYSCALL_OFFSETS
	.align		4
        /*0580*/ 	.byte	0x04, 0x46
        /*0582*/ 	.short	(.L_1199 - .L_1198)


	//   ....[0]....
.L_1198:
        /*0584*/ 	.word	0x00001a50


	//   ....[1]....
        /*0588*/ 	.word	0x00010860


	//   ....[2]....
        /*058c*/ 	.word	0x000109b0


	//   ....[3]....
        /*0590*/ 	.word	0x00010aa0


	//   ....[4]....
        /*0594*/ 	.word	0x000117b0


	//----- nvinfo : EIATTR_MBARRIER_INSTR_OFFSETS
	.align		4
.L_1199:
        /*0598*/ 	.byte	0x04, 0x39
        /*059a*/ 	.short	(.L_1201 - .L_1200)


	//   ....[0]....
.L_1200:
        /*059c*/ 	.word	0x00000180
        /*05a0*/ 	.word	0x000000ff
        /*05a4*/ 	.word	0x0002d800
        /*05a8*/ 	.short	0x0100
        /*05aa*/ 	.byte	0x08
	.zero		1


	//   ....[1]....
        /*05ac*/ 	.word	0x00000190
        /*05b0*/ 	.word	0x000000ff
        /*05b4*/ 	.word	0x0002d820
        /*05b8*/ 	.short	0x0100
        /*05ba*/ 	.byte	0x08
	.zero		1


	//   ....[2]....
        /*05bc*/ 	.word	0x00000280
        /*05c0*/ 	.word	0x000000ff
        /*05c4*/ 	.word	0x0002d830
        /*05c8*/ 	.short	0x0100
        /*05ca*/ 	.byte	0x08
	.zero		1


	//   ....[3]....
        /*05cc*/ 	.word	0x00000290
        /*05d0*/ 	.word	0x000000ff
        /*05d4*/ 	.word	0x0002d840
        /*05d8*/ 	.short	0x0100
        /*05da*/ 	.byte	0x08
	.zero		1


	//   ....[4]....
        /*05dc*/ 	.word	0x000002a0
        /*05e0*/ 	.word	0x000000ff
        /*05e4*/ 	.word	0x0002d838
        /*05e8*/ 	.short	0x0100
        /*05ea*/ 	.byte	0x08
	.zero		1


	//   ....[5]....
        /*05ec*/ 	.word	0x000002b0
        /*05f0*/ 	.word	0x000000ff
        /*05f4*/ 	.word	0x0002d848
        /*05f8*/ 	.short	0x0100
        /*05fa*/ 	.byte	0x08
	.zero		1


	//   ....[6]....
        /*05fc*/ 	.word	0x000003e0
        /*0600*/ 	.word	0x000000ff
        /*0604*/ 	.word	0x0002d850
        /*0608*/ 	.short	0x0100
        /*060a*/ 	.byte	0x08
	.zero		1


	//   ....[7]....
        /*060c*/ 	.word	0x000003f0
        /*0610*/ 	.word	0x000000ff
        /*0614*/ 	.word	0x0002d860
        /*0618*/ 	.short	0x0100
        /*061a*/ 	.byte	0x08
	.zero		1


	//   ....[8]....
        /*061c*/ 	.word	0x00000400
        /*0620*/ 	.word	0x000000ff
        /*0624*/ 	.word	0x0002d858
        /*0628*/ 	.short	0x0100
        /*062a*/ 	.byte	0x08
	.zero		1


	//   ....[9]....
        /*062c*/ 	.word	0x00000410
        /*0630*/ 	.word	0x000000ff
        /*0634*/ 	.word	0x0002d868
        /*0638*/ 	.short	0x0100
        /*063a*/ 	.byte	0x08
	.zero		1


	//   ....[10]....
        /*063c*/ 	.word	0x00000500
        /*0640*/ 	.word	0x000000ff
        /*0644*/ 	.word	0x0002d870
        /*0648*/ 	.short	0x0100
        /*064a*/ 	.byte	0x06
	.zero		1


	//   ....[11]....
        /*064c*/ 	.word	0x00000510
        /*0650*/ 	.word	0x000000ff
        /*0654*/ 	.word	0x0002d880
        /*0658*/ 	.short	0x0100
        /*065a*/ 	.byte	0x06
	.zero		1


	//   ....[12]....
        /*065c*/ 	.word	0x00000520
        /*0660*/ 	.word	0x000000ff
        /*0664*/ 	.word	0x0002d878
        /*0668*/ 	.short	0x0100
        /*066a*/ 	.byte	0x06
	.zero		1


	//   ....[13]....
        /*066c*/ 	.word	0x00000530
        /*0670*/ 	.word	0x000000ff
        /*0674*/ 	.word	0x0002d888
        /*0678*/ 	.short	0x0100
        /*067a*/ 	.byte	0x06
	.zero		1


	//   ....[14]....
        /*067c*/ 	.word	0x00000660
        /*0680*/ 	.word	0x000000ff
        /*0684*/ 	.word	0x0002d890
        /*0688*/ 	.short	0x0100
        /*068a*/ 	.byte	0x08
	.zero		1


	//   ....[15]....
        /*068c*/ 	.word	0x00000670
        /*0690*/ 	.word	0x000000ff
        /*0694*/ 	.word	0x0002d8a0
        /*0698*/ 	.short	0x0100
        /*069a*/ 	.byte	0x08
	.zero		1


	//   ....[16]....
        /*069c*/ 	.word	0x00000680
        /*06a0*/ 	.word	0x000000ff
        /*06a4*/ 	.word	0x0002d898
        /*06a8*/ 	.short	0x0100
        /*06aa*/ 	.byte	0x08
	.zero		1


	//   ....[17]....
        /*06ac*/ 	.word	0x00000690
        /*06b0*/ 	.word	0x000000ff
        /*06b4*/ 	.word	0x0002d8a8
        /*06b8*/ 	.short	0x0100
        /*06ba*/ 	.byte	0x08
	.zero		1


	//   ....[18]....
        /*06bc*/ 	.word	0x000007d0
        /*06c0*/ 	.word	0x000000ff
        /*06c4*/ 	.word	0x0002d8b0
        /*06c8*/ 	.short	0x0100
        /*06ca*/ 	.byte	0x08
	.zero		1


	//   ....[19]....
        /*06cc*/ 	.word	0x000007e0
        /*06d0*/ 	.word	0x000000ff
        /*06d4*/ 	.word	0x0002d8c0
        /*06d8*/ 	.short	0x0100
        /*06da*/ 	.byte	0x08
	.zero		1


	//   ....[20]....
        /*06dc*/ 	.word	0x000007f0
        /*06e0*/ 	.word	0x000000ff
        /*06e4*/ 	.word	0x0002d8b8
        /*06e8*/ 	.short	0x0100
        /*06ea*/ 	.byte	0x08
	.zero		1


	//   ....[21]....
        /*06ec*/ 	.word	0x00000800
        /*06f0*/ 	.word	0x000000ff
        /*06f4*/ 	.word	0x0002d8c8
        /*06f8*/ 	.short	0x0100
        /*06fa*/ 	.byte	0x08
	.zero		1


	//   ....[22]....
        /*06fc*/ 	.word	0x00001ad0
        /*0700*/ 	.word	0x000000ff
        /*0704*/ 	.word	0x0002d800
        /*0708*/ 	.short	0x010a
        /*070a*/ 	.byte	0x28
	.zero		1


	//   ....[23]....
        /*070c*/ 	.word	0x00001b50
        /*0710*/ 	.word	0x00000003
        /*0714*/ 	.word	0x0002d830
        /*0718*/ 	.short	0x010a
        /*071a*/ 	.byte	0x3f
	.zero		1


	//   ....[24]....
        /*071c*/ 	.word	0x00001b90
        /*0720*/ 	.word	0x00000003
        /*0724*/ 	.word	0x0002d830
        /*0728*/ 	.short	0x010a
        /*072a*/ 	.byte	0x3f
	.zero		1


	//   ....[25]....
        /*072c*/ 	.word	0x00002040
        /*0730*/ 	.word	0x000000ff
        /*0734*/ 	.word	0x00000000
        /*0738*/ 	.short	0x0101
        /*073a*/ 	.byte	0x06
	.zero		1


	//   ....[26]....
        /*073c*/ 	.word	0x00005010
        /*0740*/ 	.word	0x000000ff
        /*0744*/ 	.word	0x0002d830
        /*0748*/ 	.short	0x010a
        /*074a*/ 	.byte	0x06
	.zero		1


	//   ....[27]....
        /*074c*/ 	.word	0x00005050
        /*0750*/ 	.word	0x000000ff
        /*0754*/ 	.word	0x0002d830
        /*0758*/ 	.short	0x010a
        /*075a*/ 	.byte	0x06
	.zero		1


	//   ....[28]....
        /*075c*/ 	.word	0x00005320
        /*0760*/ 	.word	0x000000ff
        /*0764*/ 	.word	0x0002d850
        /*0768*/ 	.short	0x010a
        /*076a*/ 	.byte	0x06
	.zero		1


	//   ....[29]....
        /*076c*/ 	.word	0x00005360
        /*0770*/ 	.word	0x000000ff
        /*0774*/ 	.word	0x0002d850
        /*0778*/ 	.short	0x010a
        /*077a*/ 	.byte	0x06
	.zero		1


	//   ....[30]....
        /*077c*/ 	.word	0x00005900
        /*0780*/ 	.word	0x000000ff
        /*0784*/ 	.word	0x00000000
        /*0788*/ 	.short	0x0101
        /*078a*/ 	.byte	0x06
	.zero		1


	//   ....[31]....
        /*078c*/ 	.word	0x00007bd0
        /*0790*/ 	.word	0x000000ff
        /*0794*/ 	.word	0x00000000
        /*0798*/ 	.short	0x0101
        /*079a*/ 	.byte	0x06
	.zero		1


	//   ....[32]....
        /*079c*/ 	.word	0x000084d0
        /*07a0*/ 	.word	0x000000ff
        /*07a4*/ 	.word	0x0002d830
        /*07a8*/ 	.short	0x010a
        /*07aa*/ 	.byte	0x06
	.zero		1


	//   ....[33]....
        /*07ac*/ 	.word	0x00008510
        /*07b0*/ 	.word	0x000000ff
        /*07b4*/ 	.word	0x0002d830
        /*07b8*/ 	.short	0x010a
        /*07ba*/ 	.byte	0x06
	.zero		1


	//   ....[34]....
        /*07bc*/ 	.word	0x000087e0
        /*07c0*/ 	.word	0x000000ff
        /*07c4*/ 	.word	0x0002d850
        /*07c8*/ 	.short	0x010a
        /*07ca*/ 	.byte	0x06
	.zero		1


	//   ....[35]....
        /*07cc*/ 	.word	0x00008820
        /*07d0*/ 	.word	0x000000ff
        /*07d4*/ 	.word	0x0002d850
        /*07d8*/ 	.short	0x010a
        /*07da*/ 	.byte	0x06
	.zero		1


	//   ....[36]....
        /*07dc*/ 	.word	0x00008d70
        /*07e0*/ 	.word	0x000000ff
        /*07e4*/ 	.word	0x00000000
        /*07e8*/ 	.short	0x0101
        /*07ea*/ 	.byte	0x06
	.zero		1


	//   ....[37]....
        /*07ec*/ 	.word	0x00009f20
        /*07f0*/ 	.word	0x000000ff
        /*07f4*/ 	.word	0x00000000
        /*07f8*/ 	.short	0x0101
        /*07fa*/ 	.byte	0x06
	.zero		1


	//   ....[38]....
        /*07fc*/ 	.word	0x0000a630
        /*0800*/ 	.word	0x000000ff
        /*0804*/ 	.word	0x0002d830
        /*0808*/ 	.short	0x010a
        /*080a*/ 	.byte	0x06
	.zero		1


	//   ....[39]....
        /*080c*/ 	.word	0x0000a670
        /*0810*/ 	.word	0x000000ff
        /*0814*/ 	.word	0x0002d830
        /*0818*/ 	.short	0x010a
        /*081a*/ 	.byte	0x06
	.zero		1


	//   ....[40]....
        /*081c*/ 	.word	0x0000a940
        /*0820*/ 	.word	0x000000ff
        /*0824*/ 	.word	0x0002d850
        /*0828*/ 	.short	0x010a
        /*082a*/ 	.byte	0x06
	.zero		1


	//   ....[41]....
        /*082c*/ 	.word	0x0000a980
        /*0830*/ 	.word	0x000000ff
        /*0834*/ 	.word	0x0002d850
        /*0838*/ 	.short	0x010a
        /*083a*/ 	.byte	0x06
	.zero		1


	//   ....[42]....
        /*083c*/ 	.word	0x0000aed0
        /*0840*/ 	.word	0x000000ff
        /*0844*/ 	.word	0x00000000
        /*0848*/ 	.short	0x0101
        /*084a*/ 	.byte	0x06
	.zero		1


	//   ....[43]....
        /*084c*/ 	.word	0x0000d1a0
        /*0850*/ 	.word	0x000000ff
        /*0854*/ 	.word	0x00000000
        /*0858*/ 	.short	0x0101
        /*085a*/ 	.byte	0x06
	.zero		1


	//   ....[44]....
        /*085c*/ 	.word	0x0000d780
        /*0860*/ 	.word	0x000000ff
        /*0864*/ 	.word	0x0002d850
        /*0868*/ 	.short	0x010a
        /*086a*/ 	.byte	0x08
	.zero		1


	//   ....[45]....
        /*086c*/ 	.word	0x0000d7c0
        /*0870*/ 	.word	0x000000ff
        /*0874*/ 	.word	0x0002d850
        /*0878*/ 	.short	0x010a
        /*087a*/ 	.byte	0x08
	.zero		1


	//   ....[46]....
        /*087c*/ 	.word	0x0000de50
        /*0880*/ 	.word	0x000000ff
        /*0884*/ 	.word	0x00000000
        /*0888*/ 	.short	0x0101
        /*088a*/ 	.byte	0x08
	.zero		1


	//   ....[47]....
        /*088c*/ 	.word	0x0000ee70
        /*0890*/ 	.word	0x000000ff
        /*0894*/ 	.word	0x00000000
        /*0898*/ 	.short	0x0101
        /*089a*/ 	.byte	0x05
	.zero		1


	//   ....[48]....
        /*089c*/ 	.word	0x00011010
        /*08a0*/ 	.word	0x00000006
        /*08a4*/ 	.word	0x0002d840
        /*08a8*/ 	.short	0x010a
        /*08aa*/ 	.byte	0x3f
	.zero		1


	//   ....[49]....
        /*08ac*/ 	.word	0x00011590
        /*08b0*/ 	.word	0x00000006
        /*08b4*/ 	.word	0x0002d830
        /*08b8*/ 	.short	0x0107
        /*08ba*/ 	.byte	0x3f
	.zero		1


	//   ....[50]....
        /*08bc*/ 	.word	0x00011660
        /*08c0*/ 	.word	0x00000006
        /*08c4*/ 	.word	0x0002d830
        /*08c8*/ 	.short	0x0101
        /*08ca*/ 	.byte	0x3f
	.zero		1


	//   ....[51]....
        /*08cc*/ 	.word	0x00012150
        /*08d0*/ 	.word	0x00000010
        /*08d4*/ 	.word	0x0002d800
        /*08d8*/ 	.short	0x0107
        /*08da*/ 	.byte	0x3f
	.zero		1


	//   ....[52]....
        /*08dc*/ 	.word	0x00012240
        /*08e0*/ 	.word	0x00000010
        /*08e4*/ 	.word	0x0002d800
        /*08e8*/ 	.short	0x0101
        /*08ea*/ 	.byte	0x3f
	.zero		1


	//   ....[53]....
        /*08ec*/ 	.word	0x00012260
        /*08f0*/ 	.word	0x00000010
        /*08f4*/ 	.word	0x0002d820
        /*08f8*/ 	.short	0x010a
        /*08fa*/ 	.byte	0x3f
	.zero		1


	//   ....[54]....
        /*08fc*/ 	.word	0x00012600
        /*0900*/ 	.word	0x00000006
        /*0904*/ 	.word	0x0002d840
        /*0908*/ 	.short	0x010a
        /*090a*/ 	.byte	0x3f
	.zero		1


	//   ....[55]....
        /*090c*/ 	.word	0x00012a70
        /*0910*/ 	.word	0x00000006
        /*0914*/ 	.word	0x0002d830
        /*0918*/ 	.short	0x0107
        /*091a*/ 	.byte	0x3f
	.zero		1


	//   ....[56]....
        /*091c*/ 	.word	0x00012b30
        /*0920*/ 	.word	0x00000006
        /*0924*/ 	.word	0x0002d830
        /*0928*/ 	.short	0x0101
        /*092a*/ 	.byte	0x3f
	.zero		1


	//   ....[57]....
        /*092c*/ 	.word	0x00012b90
        /*0930*/ 	.word	0x00000006
        /*0934*/ 	.word	0x0002d860
        /*0938*/ 	.short	0x010a
        /*093a*/ 	.byte	0x3f
	.zero		1


	//   ....[58]....
        /*093c*/ 	.word	0x00012fd0
        /*0940*/ 	.word	0x00000006
        /*0944*/ 	.word	0x0002d850
        /*0948*/ 	.short	0x0107
        /*094a*/ 	.byte	0x3f
	.zero		1


	//   ....[59]....
        /*094c*/ 	.word	0x000131a0
        /*0950*/ 	.word	0x00000006
        /*0954*/ 	.word	0x0002d850
        /*0958*/ 	.short	0x0101
        /*095a*/ 	.byte	0x3f
	.zero		1


	//   ....[60]....
        /*095c*/ 	.word	0x000133b0
        /*0960*/ 	.word	0x00000004
        /*0964*/ 	.word	0x0002d860
        /*0968*/ 	.short	0x010a
        /*096a*/ 	.byte	0x3f
	.zero		1


	//   ....[61]....
        /*096c*/ 	.word	0x00013800
        /*0970*/ 	.word	0x00000004
        /*0974*/ 	.word	0x0002d850
        /*0978*/ 	.short	0x0107
        /*097a*/ 	.byte	0x3f
	.zero		1


	//   ....[62]....
        /*097c*/ 	.word	0x000138c0
        /*0980*/ 	.word	0x00000004
        /*0984*/ 	.word	0x0002d850
        /*0988*/ 	.short	0x0101
        /*098a*/ 	.byte	0x3f
	.zero		1


	//   ....[63]....
        /*098c*/ 	.word	0x00013b90
        /*0990*/ 	.word	0x00000004
        /*0994*/ 	.word	0x0002d820
        /*0998*/ 	.short	0x010a
        /*099a*/ 	.byte	0x3f
	.zero		1


	//   ....[64]....
        /*099c*/ 	.word	0x00013d10
        /*09a0*/ 	.word	0x00000005
        /*09a4*/ 	.word	0x0002d840
        /*09a8*/ 	.short	0x010a
        /*09aa*/ 	.byte	0x3f
	.zero		1


	//   ....[65]....
        /*09ac*/ 	.word	0x00013db0
        /*09b0*/ 	.word	0x00000017
        /*09b4*/ 	.word	0x0002d840
        /*09b8*/ 	.short	0x010a
        /*09ba*/ 	.byte	0x3f
	.zero		1


	//   ....[66]....
        /*09bc*/ 	.word	0x00013df0
        /*09c0*/ 	.word	0x00000005
        /*09c4*/ 	.word	0x0002d860
        /*09c8*/ 	.short	0x010a
        /*09ca*/ 	.byte	0x3f
	.zero		1


	//   ....[67]....
        /*09cc*/ 	.word	0x00013e30
        /*09d0*/ 	.word	0x00000017
        /*09d4*/ 	.word	0x0002d860
        /*09d8*/ 	.short	0x010a
        /*09da*/ 	.byte	0x3f
	.zero		1


	//   ....[68]....
        /*09dc*/ 	.word	0x00013ea0
        /*09e0*/ 	.word	0x00000003
        /*09e4*/ 	.word	0x0002d800
        /*09e8*/ 	.short	0x010a
        /*09ea*/ 	.byte	0x3f
	.zero		1


	//   ....[69]....
        /*09ec*/ 	.word	0x00013ef0
        /*09f0*/ 	.word	0x00000003
        /*09f4*/ 	.word	0x0002d830
        /*09f8*/ 	.short	0x010a
        /*09fa*/ 	.byte	0x3f
	.zero		1


	//   ....[70]....
        /*09fc*/ 	.word	0x00013f50
        /*0a00*/ 	.word	0x00000009
        /*0a04*/ 	.word	0x0002d830
        /*0a08*/ 	.short	0x010a
        /*0a0a*/ 	.byte	0x3f
	.zero		1


	//   ....[71]....
        /*0a0c*/ 	.word	0x00013fb0
        /*0a10*/ 	.word	0x00000009
        /*0a14*/ 	.word	0x0002d850
        /*0a18*/ 	.short	0x010a
        /*0a1a*/ 	.byte	0x3f
	.zero		1


	//   ....[72]....
        /*0a1c*/ 	.word	0x00014010
        /*0a20*/ 	.word	0x00000007
        /*0a24*/ 	.word	0x0002d830
        /*0a28*/ 	.short	0x010a
        /*0a2a*/ 	.byte	0x3f
	.zero		1


	//   ....[73]....
        /*0a2c*/ 	.word	0x00014070
        /*0a30*/ 	.word	0x00000007
        /*0a34*/ 	.word	0x0002d850
        /*0a38*/ 	.short	0x010a
        /*0a3a*/ 	.byte	0x3f
	.zero		1


	//   ....[74]....
        /*0a3c*/ 	.word	0x000140d0
        /*0a40*/ 	.word	0x00000009
        /*0a44*/ 	.word	0x0002d830
        /*0a48*/ 	.short	0x010a
        /*0a4a*/ 	.byte	0x3f
	.zero		1


	//   ....[75]....
        /*0a4c*/ 	.word	0x00014130
        /*0a50*/ 	.word	0x00000009
        /*0a54*/ 	.word	0x0002d850
        /*0a58*/ 	.short	0x010a
        /*0a5a*/ 	.byte	0x3f
	.zero		1


	//   ....[76]....
        /*0a5c*/ 	.word	0x00014190
        /*0a60*/ 	.word	0x00000006
        /*0a64*/ 	.word	0x0002d850
        /*0a68*/ 	.short	0x010a
        /*0a6a*/ 	.byte	0x3f
	.zero		1


	//   ....[77]....
        /*0a6c*/ 	.word	0x00014290
        /*0a70*/ 	.word	0x00000006
        /*0a74*/ 	.word	0x0002d840
        /*0a78*/ 	.short	0x010a
        /*0a7a*/ 	.byte	0x3f
	.zero		1


	//   ....[78]....
        /*0a7c*/ 	.word	0x000150a0
        /*0a80*/ 	.word	0x00000010
        /*0a84*/ 	.word	0x0002d820
        /*0a88*/ 	.short	0x010a
        /*0a8a*/ 	.byte	0x3f
	.zero		1


	//   ....[79]....
        /*0a8c*/ 	.word	0x000150f0
        /*0a90*/ 	.word	0x00000006
        /*0a94*/ 	.word	0x0002d840
        /*0a98*/ 	.short	0x010a
        /*0a9a*/ 	.byte	0x3f
	.zero		1


	//   ....[80]....
        /*0a9c*/ 	.word	0x00015650
        /*0aa0*/ 	.word	0x00000006
        /*0aa4*/ 	.word	0x0002d860
        /*0aa8*/ 	.short	0x010a
        /*0aaa*/ 	.byte	0x3f
	.zero		1


	//   ....[81]....
        /*0aac*/ 	.word	0x00015c30
        /*0ab0*/ 	.word	0x00000004
        /*0ab4*/ 	.word	0x0002d860
        /*0ab8*/ 	.short	0x010a
        /*0aba*/ 	.byte	0x3f
	.zero		1


	//   ....[82]....
        /*0abc*/ 	.word	0x000162b0
        /*0ac0*/ 	.word	0x00000004
        /*0ac4*/ 	.word	0x0002d820
        /*0ac8*/ 	.short	0x010a
        /*0aca*/ 	.byte	0x3f
	.zero		1


	//   ....[83]....
        /*0acc*/ 	.word	0x00016450
        /*0ad0*/ 	.word	0x00000005
        /*0ad4*/ 	.word	0x0002d840
        /*0ad8*/ 	.short	0x010a
        /*0ada*/ 	.byte	0x3f
	.zero		1


	//   ....[84]....
        /*0adc*/ 	.word	0x000164a0
        /*0ae0*/ 	.word	0x00000017
        /*0ae4*/ 	.word	0x0002d840
        /*0ae8*/ 	.short	0x010a
        /*0aea*/ 	.byte	0x3f
	.zero		1


	//   ....[85]....
        /*0aec*/ 	.word	0x000164f0
        /*0af0*/ 	.word	0x00000005
        /*0af4*/ 	.word	0x0002d860
        /*0af8*/ 	.short	0x010a
        /*0afa*/ 	.byte	0x3f
	.zero		1


	//----- nvinfo : EIATTR_NUM_MBARRIERS
	.align		4
.L_1201:
        /*0afc*/ 	.byte	0x03, 0x38
        /*0afe*/ 	.short	0x0016


	//----- nvinfo : EIATTR_EXIT_INSTR_OFFSETS
	.align		4
        /*0b00*/ 	.byte	0x04, 0x1c
        /*0b02*/ 	.short	(.L_1203 - .L_1202)


	//   ....[0]....
.L_1202:
        /*0b04*/ 	.word	0x00000970


	//   ....[1]....
        /*0b08*/ 	.word	0x0000f8a0


	//   ....[2]....
        /*0b0c*/ 	.word	0x00013e80


	//----- nvinfo : EIATTR_MAX_THREADS
	.align		4
.L_1203:
        /*0b10*/ 	.byte	0x04, 0x05
        /*0b12*/ 	.short	(.L_1205 - .L_1204)
.L_1204:
        /*0b14*/ 	.word	0x00000200
        /*0b18*/ 	.word	0x00000001
        /*0b1c*/ 	.word	0x00000001


	//----- nvinfo : EIATTR_CRS_STACK_SIZE
	.align		4
.L_1205:
        /*0b20*/ 	.byte	0x04, 0x1e
        /*0b22*/ 	.short	(.L_1207 - .L_1206)
.L_1206:
        /*0b24*/ 	.word	0x00000000


	//----- nvinfo : EIATTR_CBANK_PARAM_SIZE
	.align		4
.L_1207:
        /*0b28*/ 	.byte	0x03, 0x19
        /*0b2a*/ 	.short	0x0af0


	//----- nvinfo : EIATTR_PARAM_CBANK
	.align		4
        /*0b2c*/ 	.byte	0x04, 0x0a
        /*0b2e*/ 	.short	(.L_1209 - .L_1208)
	.align		4
.L_1208:
        /*0b30*/ 	.word	index@(.nv.constant0._ZN7cutlass13device_kernelIN5flash11enable_sm90INS1_16FlashAttnFwdSm90INS1_25CollectiveMainloopFwdSm90ILi2EN4cute5tupleIJNS5_1CILi1EEES8_S8_EEENS6_IJNS7_ILi192EEENS7_ILi128EEENS7_ILi96EEEEEELi96ENS_6half_tEfNS_4arch4Sm90ELb0ELb1ELb0ELb0ELb1ELb0ELb0ELb0ELb1ELb1ELb0ELb0EEENS1_21CollectiveEpilogueFwdINS6_IJSA_SC_SB_EEES9_SE_SG_Li384ELb0ELb1ELb0ELb0EEENS1_30DynamicPersistentTileSchedulerILi384ELi128ELb0ELb1ELb1EEEEEEEEEvNT_6ParamsE)
        /*0b34*/ 	.short	0x0210
        /*0b36*/ 	.short	0x0af0


	//----- nvinfo : EIATTR_SW_WAR
	.align		4
.L_1209:
        /*0b38*/ 	.byte	0x04, 0x36
        /*0b3a*/ 	.short	(.L_1211 - .L_1210)
.L_1210:
        /*0b3c*/ 	.word	0x00000008
.L_1211:


//--------------------- .nv.info._ZN7cutlass13device_kernelIN5flash11enable_sm90INS1_16FlashAttnFwdSm90INS1_25CollectiveMainloopFwdSm90ILi2EN4cute5tupleIJNS5_1CILi1EEES8_S8_EEENS6_IJNS7_ILi192EEENS7_ILi128EEENS7_ILi96EEEEEELi96ENS_6half_tEfNS_4arch4Sm90ELb0ELb1ELb0ELb1ELb1ELb0ELb0ELb0ELb1ELb1ELb0ELb0EEENS1_21CollectiveEpilogueFwdINS6_IJSA_SC_SB_EEES9_SE_SG_Li384ELb1ELb1ELb0ELb0EEENS1_36VarlenDynamicPersistentTileSchedulerILi192ELi128ELi384ELi128ELb0ELb1ELb1ELb1ELb0ELb1EEEEEEEEEvNT_6ParamsE --------------------------
	.section	.nv.info._ZN7cutlass13device_kernelIN5flash11enable_sm90INS1_16FlashAttnFwdSm90INS1_25CollectiveMainloopFwdSm90ILi2EN4cute5tupleIJNS5_1CILi1EEES8_S8_EEENS6_IJNS7_ILi192EEENS7_ILi128EEENS7_ILi96EEEEEELi96ENS_6half_tEfNS_4arch4Sm90ELb0ELb1ELb0ELb1ELb1ELb0ELb0ELb0ELb1ELb1ELb0ELb0EEENS1_21CollectiveEpilogueFwdINS6_IJSA_SC_SB_EEES9_SE_SG_Li384ELb1ELb1ELb0ELb0EEENS1_36VarlenDynamicPersistentTileSchedulerILi192ELi128ELi384ELi128ELb0ELb1ELb1ELb1ELb0ELb1EEEEEEEEEvNT_6ParamsE,"",@"SHT_CUDA_INFO"
	.sectionflags	@""
	.align	4


	//----- nvinfo : EIATTR_CUDA_API_VERSION
	.align		4
        /*0000*/ 	.byte	0x04, 0x37
        /*0002*/ 	.short	(.L_1213 - .L_1212)
.L_1212:
        /*0004*/ 	.word	0x00000082


	//----- nvinfo : EIATTR_KPARAM_INFO
	.align		4
.L_1213:
        /*0008*/ 	.byte	0x04, 0x17
        /*000a*/ 	.short	(.L_1215 - .L_1214)
.L_1214:
        /*000c*/ 	.word	0x00000000
        /*0010*/ 	.short	0x0000
        /*0012*/ 	.short	0x0070
        /*0014*/ 	.byte	0x00, 0xf0, 0x01, 0x2a


	//----- nvinfo : EIATTR_SPARSE_MMA_MASK
	.align		4
.L_1215:
        /*0018*/ 	.byte	0x03, 0x50
        /*001a*/ 	.short	0x0000


	//----- nvinfo : EIATTR_MAXREG_COUNT
	.align		4
        /*001c*/ 	.byte	0x03, 0x1b
        /*001e*/ 	.short	0x0080


	//----- nvinfo : EIATTR_NUM_BARRIERS
	.align		4
        /*0020*/ 	.byte	0x02, 0x4c
        /*0022*/ 	.byte	0x10
	.zero		1


	//----- nvinfo : EIATTR_EXTERNS
	.align		4
        /*0024*/ 	.byte	0x04, 0x0f
        /*0026*/ 	.short	(.L_1217 - .L_1216)


	//   ....[0]....
	.align		4
.L_1216:
        /*0028*/ 	.word	index@(__assertfail)


	//----- nvinfo : EIATTR_ANNOTATIONS
	.align		4
.L_1217:
        /*002c*/ 	.byte	0x04, 0x55
        /*002e*/ 	.short	(.L_1219 - .L_1218)


	//   ....[0]....
.L_1218:
        /* <DEDUP_REMOVED lines=21> */


	//----- nvinfo : EIATTR_MERCURY_ISA_VERSION
	.align		4
.L_1219:
        /*0168*/ 	.byte	0x03, 0x5f
        /*016a*/ 	.short	0x0101


	//----- nvinfo : EIATTR_UNUSED_LOAD_BYTE_OFFSET
	.align		4
        /*016c*/ 	.byte	0x04, 0x44
        /*016e*/ 	.short	(.L_1221 - .L_1220)


	//   ....[0]....
.L_1220:
        /*0170*/ 	.word	0x00000980
        /*0174*/ 	.word	0x0000fff0


	//   ....[1]....
        /*0178*/ 	.word	0x0000e290
        /*017c*/ 	.word	0x0000fff0


	//----- nvinfo : EIATTR_INT_WARP_WIDE_INSTR_OFFSETS
	.align		4
.L_1221:
        /*0180*/ 	.byte	0x04, 0x31
        /*0182*/ 	.short	(.L_1223 - .L_1222)


	//   ....[0]....
.L_1222:
        /*0184*/ 	.word	0x000000c0


	//   ....[1]....
        /*0188*/ 	.word	0x000000d0


	//   ....[2]....
        /*018c*/ 	.word	0x00000170


	//   ....[3]....
        /*0190*/ 	.word	0x00011450


	//   ....[4]....
        /*0194*/ 	.word	0x000114e0


	//   ....[5]....
        /*0198*/ 	.word	0x00014240


	//   ....[6]....
        /*019c*/ 	.word	0x000142d0


	//----- nvinfo : EIATTR_COOP_GROUP_MASK_REGIDS
	.align		4
.L_1223:
        /*01a0*/ 	.byte	0x04, 0x29
        /*01a2*/ 	.short	(.L_1225 - .L_1224)


	//   ....[0]....
.L_1224:
        /*01a4*/ 	.word	0xffffffff


	//   ....[1]....
        /*01a8*/ 	.word	0xffffffff


	//   ....[2]....
        /*01ac*/ 	.word	0xffffffff


	//   ....[3]....
        /*01b0*/ 	.word	0xffffffff


	//   ....[4]....
        /*01b4*/ 	.word	0xffffffff


	//   ....[5]....
        /*01b8*/ 	.word	0xffffffff


	//   ....[6]....
        /*01bc*/ 	.word	0xffffffff


	//   ....[7]....
        /*01c0*/ 	.word	0xffffffff


	//   ....[8]....
        /*01c4*/ 	.word	0xffffffff


	//   ....[9]....
        /*01c8*/ 	.word	0xffffffff


	//   ....[10]....
        /*01cc*/ 	.word	0xffffffff


	//   ....[11]....
        /*01d0*/ 	.word	0xffffffff


	//   ....[12]....
        /*01d4*/ 	.word	0xffffffff


	//   ....[13]....
        /*01d8*/ 	.word	0xffffffff


	//   ....[14]....
        /*01dc*/ 	.word	0xffffffff


	//   ....[15]....
        /*01e0*/ 	.word	0xffffffff


	//   ....[16]....
        /*01e4*/ 	.word	0xffffffff


	//   ....[17]....
        /*01e8*/ 	.word	0xffffffff


	//   ....[18]....
        /*01ec*/ 	.word	0xffffffff


	//   ....[19]....
        /*01f0*/ 	.word	0xffffffff


	//   ....[20]....
        /*01f4*/ 	.word	0xffffffff


	//   ....[21]....
        /*01f8*/ 	.word	0xffffffff


	//   ....[22]....
        /*01fc*/ 	.word	0xffffffff


	//   ....[23]....
        /*0200*/ 	.word	0xffffffff


	//   ....[24]....
        /*0204*/ 	.word	0xffffffff


	//   ....[25]....
        /*0208*/ 	.word	0xffffffff


	//   ....[26]....
        /*020c*/ 	.word	0xffffffff


	//   ....[27]....
        /*0210*/ 	.word	0xffffffff


	//   ....[28]....
        /*0214*/ 	.word	0xffffffff


	//   ....[29]....
        /*0218*/ 	.word	0xffffffff


	//   ....[30]....
        /*021c*/ 	.word	0xffffffff


	//   ....[31]....
        /*0220*/ 	.word	0xffffffff


	//   ....[32]....
        /*0224*/ 	.word	0xffffffff


	//   ....[33]....
        /*0228*/ 	.word	0xffffffff


	//   ....[34]....
        /*022c*/ 	.word	0xffffffff


	//   ....[35]....
        /*0230*/ 	.word	0xffffffff


	//   ....[36]....
        /*0234*/ 	.word	0xffffffff


	//   ....[37]....
        /*0238*/ 	.word	0xffffffff


	//   ....[38]....
        /*023c*/ 	.word	0xffffffff


	//   ....[39]....
        /*0240*/ 	.word	0xffffffff


	//   ....[40]....
        /*0244*/ 	.word	0xffffffff


	//   ....[41]....
        /*0248*/ 	.word	0xffffffff


	//   ....[42]....
        /*024c*/ 	.word	0xffffffff


	//   ....[43]....
        /*0250*/ 	.word	0xffffffff


	//   ....[44]....
        /*0254*/ 	.word	0xffffffff


	//   ....[45]....
        /*0258*/ 	.word	0xffffffff


	//   ....[46]....
        /*025c*/ 	.word	0xffffffff


	//   ....[47]....
        /*0260*/ 	.word	0xffffffff


	//   ....[48]....
        /*0264*/ 	.word	0xffffffff


	//   ....[49]....
        /*0268*/ 	.word	0xffffffff


	//   ....[50]....
        /*026c*/ 	.word	0xffffffff


	//   ....[51]....
        /*0270*/ 	.word	0xffffffff


	//   ....[52]....
        /*0274*/ 	.word	0xffffffff


	//   ....[53]....
        /*0278*/ 	.word	0xffffffff


	//   ....[54]....
        /*027c*/ 	.word	0xffffffff


	//   ....[55]....
        /*0280*/ 	.word	0xffffffff


	//   ....[56]....
        /*0284*/ 	.word	0xffffffff


	//   ....[57]....
        /*0288*/ 	.word	0xffffffff


	//   ....[58]....
        /*028c*/ 	.word	0xffffffff


	//   ....[59]....
        /*0290*/ 	.word	0xffffffff


	//   ....[60]....
        /*0294*/ 	.word	0xffffffff


	//   ....[61]....
        /*0298*/ 	.word	0xffffffff


	//   ....[62]....
        /*029c*/ 	.word	0xffffffff


	//   ....[63]....
        /*02a0*/ 	.word	0xffffffff


	//   ....[64]....
        /*02a4*/ 	.word	0xffffffff


	//   ....[65]....
        /*02a8*/ 	.word	0xffffffff


	//   ....[66]....
        /*02ac*/ 	.word	0xffffffff


	//   ....[67]....
        /*02b0*/ 	.word	0xffffffff


	//   ....[68]....
        /*02b4*/ 	.word	0xffffffff


	//   ....[69]....
        /*02b8*/ 	.word	0xffffffff


	//   ....[70]....
        /*02bc*/ 	.word	0xffffffff


	//   ....[71]....
        /*02c0*/ 	.word	0xffffffff


	//   ....[72]....
        /*02c4*/ 	.word	0xffffffff


	//   ....[73]....
        /*02c8*/ 	.word	0xffffffff


	//   ....[74]....
        /*02cc*/ 	.word	0xffffffff


	//   ....[75]....
        /*02d0*/ 	.word	0xffffffff


	//   ....[76]....
        /*02d4*/ 	.word	0xffffffff


	//   ....[77]....
        /*02d8*/ 	.word	0xffffffff


	//   ....[78]....
        /*02dc*/ 	.word	0xffffffff


	//   ....[79]....
        /*02e0*/ 	.word	0xffffffff


	//   ....[80]....
        /*02e4*/ 	.word	0xffffffff


	//   ....[81]....
        /*02e8*/ 	.word	0xffffffff


	//   ....[82]....
        /*02ec*/ 	.word	0xffffffff


	//   ....[83]....
        /*02f0*/ 	.word	0xffffffff


	//   ....[84]....
        /*02f4*/ 	.word	0xffffffff


	//   ....[85]....
        /*02f8*/ 	.word	0xffffffff


	//   ....[86]....
        /*02fc*/ 	.word	0xffffffff


	//   ....[87]....
        /*0300*/ 	.word	0xffffffff


	//   ....[88]....
        /*0304*/ 	.word	0xffffffff


	//   ....[89]....
        /*0308*/ 	.word	0xffffffff


	//   ....[90]....
        /*030c*/ 	.word	0xffffffff


	//   ....[91]....
        /*0310*/ 	.word	0xffffffff


	//   ....[92]....
        /*0314*/ 	.word	0xffffffff


	//   ....[93]....
        /*0318*/ 	.word	0xffffffff


	//   ....[94]....
        /*031c*/ 	.word	0xffffffff


	//   ....[95]....
        /*0320*/ 	.word	0xffffffff


	//   ....[96]....
        /*0324*/ 	.word	0xffffffff


	//   ....[97]....
        /*0328*/ 	.word	0xffffffff


	//   ....[98]....
        /*032c*/ 	.word	0xffffffff


	//   ....[99]....
        /*0330*/ 	.word	0xffffffff


	//   ....[100]....
        /*0334*/ 	.word	0xffffffff


	//   ....[101]....
        /*0338*/ 	.word	0xffffffff


	//   ....[102]....
        /*033c*/ 	.word	0xffffffff


	//   ....[103]....
        /*0340*/ 	.word	0xffffffff


	//   ....[104]....
        /*0344*/ 	.word	0xffffffff


	//   ....[105]....
        /*0348*/ 	.word	0xffffffff


	//   ....[106]....
        /*034c*/ 	.word	0xffffffff


	//   ....[107]....
        /*0350*/ 	.word	0xffffffff


	//   ....[108]....
        /*0354*/ 	.word	0xffffffff


	//   ....[109]....
        /*0358*/ 	.word	0xffffffff


	//   ....[110]....
        /*035c*/ 	.word	0xffffffff


	//   ....[111]....
        /*0360*/ 	.word	0xffffffff


	//   ....[112]....
        /*0364*/ 	.word	0xffffffff


	//   ....[113]....
        /*0368*/ 	.word	0xffffffff


	//   ....[114]....
        /*036c*/ 	.word	0xffffffff


	//   ....[115]....
        /*0370*/ 	.word	0xffffffff


	//   ....[116]....
        /*0374*/ 	.word	0xffffffff


	//   ....[117]....
        /*0378*/ 	.word	0xffffffff


	//   ....[118]....
        /*037c*/ 	.word	0xffffffff


	//   ....[119]....
        /*0380*/ 	.word	0xffffffff


	//   ....[120]....
        /*0384*/ 	.word	0xffffffff


	//   ....[121]....
        /*0388*/ 	.word	0xffffffff


	//   ....[122]....
        /*038c*/ 	.word	0xffffffff


	//   ....[123]....
        /*0390*/ 	.word	0xffffffff


	//   ....[124]....
        /*0394*/ 	.word	0xffffffff


	//   ....[125]....
        /*0398*/ 	.word	0xffffffff


	//   ....[126]....
        /*039c*/ 	.word	0xffffffff


	//   ....[127]....
        /*03a0*/ 	.word	0x0500000f


	//   ....[128]....
        /*03a4*/ 	.word	0x0500000f


	//   ....[129]....
        /*03a8*/ 	.word	0x0500000f


	//   ....[130]....
        /*03ac*/ 	.word	0x0500000f


	//   ....[131]....
        /*03b0*/ 	.word	0x0500000f


	//   ....[132]....
        /*03b4*/ 	.word	0x0500000f


	//   ....[133]....
        /*03b8*/ 	.word	0x0500000f


	//   ....[134]....
        /*03bc*/ 	.word	0x0500000f


	//   ....[135]....
        /*03c0*/ 	.word	0x0500000f


	//   ....[136]....
        /*03c4*/ 	.word	0x0500000f


	//   ....[137]....
        /*03c8*/ 	.word	0x0500000f


	//   ....[138]....
        /*03cc*/ 	.word	0x0500000f


	//   ....[139]....
        /*03d0*/ 	.word	0x0500000f


	//   ....[140]....
        /*03d4*/ 	.word	0x0500000f


	//   ....[141]....
        /*03d8*/ 	.word	0x0500000f


	//   ....[142]....
        /*03dc*/ 	.word	0x0500000f


	//   ....[143]....
        /*03e0*/ 	.word	0x0500000f


	//   ....[144]....
        /*03e4*/ 	.word	0x0500000f


	//   ....[145]....
        /*03e8*/ 	.word	0x0500000f


	//   ....[146]....
        /*03ec*/ 	.word	0x0500000f


	//   ....[147]....
        /*03f0*/ 	.word	0x0500000f


	//   ....[148]....
        /*03f4*/ 	.word	0x0500000f


	//   ....[149]....
        /*03f8*/ 	.word	0x0500000f


	//   ....[150]....
        /*03fc*/ 	.word	0x0500000f


	//   ....[151]....
        /*0400*/ 	.word	0x0500000f


	//   ....[152]....
        /*0404*/ 	.word	0x0500000f


	//   ....[153]....
        /*0408*/ 	.word	0x0500000f


	//   ....[154]....
        /*040c*/ 	.word	0x0500000f


	//   ....[155]....
        /*0410*/ 	.word	0x0500000f


	//   ....[156]....
        /*0414*/ 	.word	0x0500000f


	//   ....[157]....
        /*0418*/ 	.word	0x0500000f


	//   ....[158]....
        /*041c*/ 	.word	0x0500000f


	//   ....[159]....
        /*0420*/ 	.word	0x0500000f


	//   ....[160]....
        /*0424*/ 	.word	0x0500000f


	//   ....[161]....
        /*0428*/ 	.word	0x0500000f


	//   ....[162]....
        /*042c*/ 	.word	0x0500000f


	//   ....[163]....
        /*0430*/ 	.word	0x0500000f


	//   ....[164]....
        /*0434*/ 	.word	0x0500000f


	//   ....[165]....
        /*0438*/ 	.word	0x0500000f


	//   ....[166]....
        /*043c*/ 	.word	0x0500000f


	//   ....[167]....
        /*0440*/ 	.word	0x0500000f


	//   ....[168]....
        /*0444*/ 	.word	0x0500000f


	//   ....[169]....
        /*0448*/ 	.word	0x0500000f


	//   ....[170]....
        /*044c*/ 	.word	0x0500000f


	//   ....[171]....
        /*0450*/ 	.word	0x0500000f


	//   ....[172]....
        /*0454*/ 	.word	0x0500000f


	//   ....[173]....
        /*0458*/ 	.word	0x0500000f


	//   ....[174]....
        /*045c*/ 	.word	0x0500000f


	//   ....[175]....
        /*0460*/ 	.word	0x0500000f


	//   ....[176]....
        /*0464*/ 	.word	0x0500000f


	//   ....[177]....
        /*0468*/ 	.word	0x0500000f


	//   ....[178]....
        /*046c*/ 	.word	0x0500000f


	//   ....[179]....
        /*0470*/ 	.word	0x0500000f


	//   ....[180]....
        /*0474*/ 	.word	0x0500000f


	//   ....[181]....
        /*0478*/ 	.word	0x0500000f


	//   ....[182]....
        /*047c*/ 	.word	0x0500000f


	//   ....[183]....
        /*0480*/ 	.word	0x0500000f


	//   ....[184]....
        /*0484*/ 	.word	0x0500000f


	//   ....[185]....
        /*0488*/ 	.word	0x0500000f


	//   ....[186]....
        /*048c*/ 	.word	0x0500000f


	//   ....[187]....
        /*0490*/ 	.word	0x0500000f


	//   ....[188]....
        /*0494*/ 	.word	0x0500000f


	//   ....[189]....
        /*0498*/ 	.word	0x0500000f


	//----- nvinfo : EIATTR_COOP_GROUP_INSTR_OFFSETS
	.align		4
.L_1225:
        /*049c*/ 	.byte	0x04, 0x28
        /*049e*/ 	.short	(.L_1227 - .L_1226)


	//   ....[0]....
.L_1226:
        /*04a0*/ 	.word	0x00000080


	//   ....[1]....
        /*04a4*/ 	.word	0x00000090


	//   ....[2]....
        /*04a8*/ 	.word	0x000002d0


	//   ....[3]....
        /*04ac*/ 	.word	0x00000430


	//   ....[4]....
        /*04b0*/ 	.word	0x00000550


	//   ....[5]....
        /*04b4*/ 	.word	0x000006b0


	//   ....[6]....
        /*04b8*/ 	.word	0x000019b0


	//   ....[7]....
        /*04bc*/ 	.word	0x00002170


	//   ....[8]....
        /*04c0*/ 	.word	0x000023b0


	//   ....[9]....
        /*04c4*/ 	.word	0x00003720


	//   ....[10]....
        /*04c8*/ 	.word	0x00003830


	//   ....[11]....
        /*04cc*/ 	.word	0x00004030


	//   ....[12]....
        /*04d0*/ 	.word	0x000040a0


	//   ....[13]....
        /*04d4*/ 	.word	0x00004ca0


	//   ....[14]....
        /*04d8*/ 	.word	0x00005a60


	//   ....[15]....
        /*04dc*/ 	.word	0x00005c70


	//   ....[16]....
        /*04e0*/ 	.word	0x00006850


	//   ....[17]....
        /*04e4*/ 	.word	0x00006950


	//   ....[18]....
        /*04e8*/ 	.word	0x000071d0


	//   ....[19]....
        /*04ec*/ 	.word	0x00007240


	//   ....[20]....
        /*04f0*/ 	.word	0x00008240


	//   ....[21]....
        /*04f4*/ 	.word	0x00009220


	//   ....[22]....
        /*04f8*/ 	.word	0x00009230


	//   ....[23]....
        /*04fc*/ 	.word	0x00009260


	//   ....[24]....
        /*0500*/ 	.word	0x00009270


	//   ....[25]....
        /*0504*/ 	.word	0x0000a5c0


	//   ....[26]....
        /*0508*/ 	.word	0x0000b040


	//   ....[27]....
        /*050c*/ 	.word	0x0000b250


	//   ....[28]....
        /*0510*/ 	.word	0x0000be30


	//   ....[29]....
        /*0514*/ 	.word	0x0000bf30


	//   ....[30]....
        /*0518*/ 	.word	0x0000c7b0


	//   ....[31]....
        /*051c*/ 	.word	0x0000c820


	//   ....[32]....
        /*0520*/ 	.word	0x0000d820


	//   ....[33]....
        /*0524*/ 	.word	0x0000d930


	//   ....[34]....
        /*0528*/ 	.word	0x0000d990


	//   ....[35]....
        /*052c*/ 	.word	0x0000da80


	//   ....[36]....
        /*0530*/ 	.word	0x0000da90


	//   ....[37]....
        /*0534*/ 	.word	0x0000ec60


	//   ....[38]....
        /*0538*/ 	.word	0x0000eca0


	//   ....[39]....
        /*053c*/ 	.word	0x0000ecd0


	//   ....[40]....
        /*0540*/ 	.word	0x0000ed10


	//   ....[41]....
        /*0544*/ 	.word	0x0000f1c0


	//   ....[42]....
        /*0548*/ 	.word	0x0000f1e0


	//   ....[43]....
        /*054c*/ 	.word	0x0000f2f0


	//   ....[44]....
        /*0550*/ 	.word	0x0000f310


	//   ....[45]....
        /*0554*/ 	.word	0x0000fbe0


	//   ....[46]....
        /*0558*/ 	.word	0x0000fbf0


	//   ....[47]....
        /*055c*/ 	.word	0x0000fcf0


	//   ....[48]....
        /*0560*/ 	.word	0x0000fd10


	//   ....[49]....
        /*0564*/ 	.word	0x0000fe90


	//   ....[50]....
        /*0568*/ 	.word	0x00010060


	//   ....[51]....
        /*056c*/ 	.word	0x00010090


	//   ....[52]....
        /*0570*/ 	.word	0x000100c0


	//   ....[53]....
        /*0574*/ 	.word	0x000100f0


	//   ....[54]....
        /*0578*/ 	.word	0x00010120


	//   ....[55]....
        /*057c*/ 	.word	0x00010150


	//   ....[56]....
        /*0580*/ 	.word	0x000102a0


	//   ....[57]....
        /*0584*/ 	.word	0x000102d0


	//   ....[58]....
        /*0588*/ 	.word	0x00010300


	//   ....[59]....
        /*058c*/ 	.word	0x00010330


	//   ....[60]....
        /*0590*/ 	.word	0x00010360


	//   ....[61]....
        /*0594*/ 	.word	0x00010390


	//   ....[62]....
        /*0598*/ 	.word	0x00010420


	//   ....[63]....
        /*059c*/ 	.word	0x00010480


	//   ....[64]....
        /*05a0*/ 	.word	0x00010510


	//   ....[65]....
        /*05a4*/ 	.word	0x00012100


	//   ....[66]....
        /*05a8*/ 	.word	0x00012120


	//   ....[67]....
        /*05ac*/ 	.word	0x000121d0


	//   ....[68]....
        /*05b0*/ 	.word	0x000121f0


	//   ....[69]....
        /*05b4*/ 	.word	0x00012290


	//   ....[70]....
        /*05b8*/ 	.word	0x000122b0


	//   ....[71]....
        /*05bc*/ 	.word	0x000122c0


	//   ....[72]....
        /*05c0*/ 	.word	0x000122d0


	//   ....[73]....
        /*05c4*/ 	.word	0x00012c70


	//   ....[74]....
        /*05c8*/ 	.word	0x00012c80


	//   ....[75]....
        /*05cc*/ 	.word	0x00012ce0


	//   ....[76]....
        /*05d0*/ 	.word	0x00012d20


	//   ....[77]....
        /*05d4*/ 	.word	0x00012d80


	//   ....[78]....
        /*05d8*/ 	.word	0x00012dc0


	//   ....[79]....
        /*05dc*/ 	.word	0x00012dd0


	//   ....[80]....
        /*05e0*/ 	.word	0x00012df0


	//   ....[81]....
        /*05e4*/ 	.word	0x00012ec0


	//   ....[82]....
        /*05e8*/ 	.word	0x00012f00


	//   ....[83]....
        /*05ec*/ 	.word	0x00012f10


	//   ....[84]....
        /*05f0*/ 	.word	0x00012f30


	//   ....[85]....
        /*05f4*/ 	.word	0x000137f0


	//   ....[86]....
        /*05f8*/ 	.word	0x00013800


	//   ....[87]....
        /*05fc*/ 	.word	0x00013820


	//   ....[88]....
        /*0600*/ 	.word	0x000138a0


	//   ....[89]....
        /*0604*/ 	.word	0x000138b0


	//   ....[90]....
        /*0608*/ 	.word	0x00013910


	//   ....[91]....
        /*060c*/ 	.word	0x00013940


	//   ....[92]....
        /*0610*/ 	.word	0x00013980


	//   ....[93]....
        /*0614*/ 	.word	0x00013c70


	//   ....[94]....
        /*0618*/ 	.word	0x00013c90


	//   ....[95]....
        /*061c*/ 	.word	0x00013d30


	//   ....[96]....
        /*0620*/ 	.word	0x00013d40


	//   ....[97]....
        /*0624*/ 	.word	0x00013dd0


	//   ....[98]....
        /*0628*/ 	.word	0x00013de0


	//   ....[99]....
        /*062c*/ 	.word	0x00013df0


	//   ....[100]....
        /*0630*/ 	.word	0x00013e80


	//   ....[101]....
        /*0634*/ 	.word	0x000144c0


	//   ....[102]....
        /*0638*/ 	.word	0x000144d0


	//   ....[103]....
        /*063c*/ 	.word	0x00014560


	//   ....[104]....
        /*0640*/ 	.word	0x00014600


	//   ....[105]....
        /*0644*/ 	.word	0x00014620


	//   ....[106]....
        /*0648*/ 	.word	0x000146a0


	//   ....[107]....
        /*064c*/ 	.word	0x000146c0


	//   ....[108]....
        /*0650*/ 	.word	0x000146d0


	//   ....[109]....
        /*0654*/ 	.word	0x00014ab0


	//   ....[110]....
        /*0658*/ 	.word	0x00014ae0


	//   ....[111]....
        /*065c*/ 	.word	0x00014b20


	//   ....[112]....
        /*0660*/ 	.word	0x00014b50


	//   ....[113]....
        /*0664*/ 	.word	0x00014b80


	//   ....[114]....
        /*0668*/ 	.word	0x00014bb0


	//   ....[115]....
        /*066c*/ 	.word	0x00014be0


	//   ....[116]....
        /*0670*/ 	.word	0x00014c10


	//   ....[117]....
        /*0674*/ 	.word	0x00014d90


	//   ....[118]....
        /*0678*/ 	.word	0x00014dc0


	//   ....[119]....
        /*067c*/ 	.word	0x00014df0


	//   ....[120]....
        /*0680*/ 	.word	0x00014e20


	//   ....[121]....
        /*0684*/ 	.word	0x00014e50


	//   ....[122]....
        /*0688*/ 	.word	0x00014e80


	//   ....[123]....
        /*068c*/ 	.word	0x00014f40


	//   ....[124]....
        /*0690*/ 	.word	0x00014f60


	//   ....[125]....
        /*0694*/ 	.word	0x00014fd0


	//   ....[126]....
        /*0698*/ 	.word	0x00015670


	//   ....[127]....
        /*069c*/ 	.word	0x00015cd0


	//   ....[128]....
        /*06a0*/ 	.word	0x00015dc0


	//   ....[129]....
        /*06a4*/ 	.word	0x00015e60


	//   ....[130]....
        /*06a8*/ 	.word	0x00015ec0


	//   ....[131]....
        /*06ac*/ 	.word	0x00015fd0


	//   ....[132]....
        /*06b0*/ 	.word	0x00016040


	//   ....[133]....
        /*06b4*/ 	.word	0x00016150


	//   ....[134]....
        /*06b8*/ 	.word	0x000161c0


	//   ....[135]....
        /*06bc*/ 	.word	0x00016260


	//   ....[136]....
        /*06c0*/ 	.word	0x00016380


	//   ....[137]....
        /*06c4*/ 	.word	0x000163d0


	//   ....[138]....
        /*06c8*/ 	.word	0x00016440


	//   ....[139]....
        /*06cc*/ 	.word	0x00016540


	//   ....[140]....
        /*06d0*/ 	.word	0x000165b0


	//   ....[141]....
        /*06d4*/ 	.word	0x00016690


	//   ....[142]....
        /*06d8*/ 	.word	0x00016710


	//   ....[143]....
        /*06dc*/ 	.word	0x00016770


	//   ....[144]....
        /*06e0*/ 	.word	0x00016870


	//   ....[145]....
        /*06e4*/ 	.word	0x00016970


	//   ....[146]....
        /*06e8*/ 	.word	0x000169d0


	//   ....[147]....
        /*06ec*/ 	.word	0x00016ab0


	//   ....[148]....
        /*06f0*/ 	.word	0x00016bf0


	//   ....[149]....
        /*06f4*/ 	.word	0x00016cd0


	//   ....[150]....
        /*06f8*/ 	.word	0x00016d50


	//   ....[151]....
        /*06fc*/ 	.word	0x00016e30


	//   ....[152]....
        /*0700*/ 	.word	0x00016e90


	//   ....[153]....
        /*0704*/ 	.word	0x00016f60


	//   ....[154]....
        /*0708*/ 	.word	0x00016fc0


	//   ....[155]....
        /*070c*/ 	.word	0x000170a0


	//   ....[156]....
        /*0710*/ 	.word	0x00017190


	//   ....[157]....
        /*0714*/ 	.word	0x00017230


	//   ....[158]....
        /*0718*/ 	.word	0x00017290


	//   ....[159]....
        /*071c*/ 	.word	0x00017390


	//   ....[160]....
        /*0720*/ 	.word	0x000173f0


	//   ....[161]....
        /*0724*/ 	.word	0x000174f0


	//   ....[162]....
        /*0728*/ 	.word	0x00017550


	//   ....[163]....
        /*072c*/ 	.word	0x00017620


	//   ....[164]....
        /*0730*/ 	.word	0x00017770


	//   ....[165]....
        /*0734*/ 	.word	0x00017820


	//   ....[166]....
        /*0738*/ 	.word	0x00017930


	//   ....[167]....
        /*073c*/ 	.word	0x00017a10


	//   ....[168]....
        /*0740*/ 	.word	0x00017a70


	//   ....[169]....
        /*0744*/ 	.word	0x00017b60


	//   ....[170]....
        /*0748*/ 	.word	0x00017bc0


	//   ....[171]....
        /*074c*/ 	.word	0x00017ca0


	//   ....[172]....
        /*0750*/ 	.word	0x00017d30


	//   ....[173]....
        /*0754*/ 	.word	0x00017dd0


	//   ....[174]....
        /*0758*/ 	.word	0x00017ef0


	//   ....[175]....
        /*075c*/ 	.word	0x00017f60


	//   ....[176]....
        /*0760*/ 	.word	0x00017fd0


	//   ....[177]....
        /*0764*/ 	.word	0x00018040


	//   ....[178]....
        /*0768*/ 	.word	0x000180b0


	//   ....[179]....
        /*076c*/ 	.word	0x00018130


	//   ....[180]....
        /*0770*/ 	.word	0x000181c0


	//   ....[181]....
        /*0774*/ 	.word	0x00018250


	//   ....[182]....
        /*0778*/ 	.word	0x000182c0


	//   ....[183]....
        /*077c*/ 	.word	0x00018330


	//   ....[184]....
        /*0780*/ 	.word	0x000183a0


	//   ....[185]....
        /*0784*/ 	.word	0x00018420


	//   ....[186]....
        /*0788*/ 	.word	0x00018490


	//   ....[187]....
        /*078c*/ 	.word	0x00018530


	//   ....[188]....
        /*0790*/ 	.word	0x000185c0


	//   ....[189]....
        /*0794*/ 	.word	0x000186f0


	//----- nvinfo : EIATTR_REG_RECONFIG
	.align		4
.L_1227:
        /*0798*/ 	.byte	0x01, 0x54
	.zero		2


	//----- nvinfo : EIATTR_SYSCALL_OFFSETS
	.align		4
        /*079c*/ 	.byte	0x04, 0x46
        /*079e*/ 	.short	(.L_1229 - .L_1228)


	//   ....[0]....
.L_1228:
        /*07a0*/ 	.word	0x00001ba0


	//   ....[1]....
        /*07a4*/ 	.word	0x00011640


	//   ....[2]....
        /*07a8*/ 	.word	0x00011790


	//   ....[3]....
        /*07ac*/ 	.word	0x00011880


	//   ....[4]....
        /*07b0*/ 	.word	0x000126c0


	//----- nvinfo : EIATTR_MBARRIER_INSTR_OFFSETS
	.align		4
.L_1229:
        /*07b4*/ 	.byte	0x04, 0x39
        /*07b6*/ 	.short	(.L_1231 - .L_1230)


	//   ....[0]....
.L_1230:
        /*07b8*/ 	.word	0x00000180
        /*07bc*/ 	.word	0x000000ff
        /*07c0*/ 	.word	0x0002d800
        /*07c4*/ 	.short	0x0100
        /*07c6*/ 	.byte	0x08
	.zero		1


	//   ....[1]....
        /*07c8*/ 	.word	0x00000190
        /*07cc*/ 	.word	0x000000ff
        /*07d0*/ 	.word	0x0002d820
        /*07d4*/ 	.short	0x0100
        /*07d6*/ 	.byte	0x08
	.zero		1


	//   ....[2]....
        /*07d8*/ 	.word	0x00000280
        /*07dc*/ 	.word	0x000000ff
        /*07e0*/ 	.word	0x0002d830
        /*07e4*/ 	.short	0x0100
        /*07e6*/ 	.byte	0x08
	.zero		1


	//   ....[3]....
        /*07e8*/ 	.word	0x00000290
        /*07ec*/ 	.word	0x000000ff
        /*07f0*/ 	.word	0x0002d840
        /*07f4*/ 	.short	0x0100
        /*07f6*/ 	.byte	0x08
	.zero		1


	//   ....[4]....
        /*07f8*/ 	.word	0x000002a0
        /*07fc*/ 	.word	0x000000ff
        /*0800*/ 	.word	0x0002d838
        /*0804*/ 	.short	0x0100
        /*0806*/ 	.byte	0x08
	.zero		1


	//   ....[5]....
        /*0808*/ 	.word	0x000002b0
        /*080c*/ 	.word	0x000000ff
        /*0810*/ 	.word	0x0002d848
        /*0814*/ 	.short	0x0100
        /*0816*/ 	.byte	0x08
	.zero		1


	//   ....[6]....
        /*0818*/ 	.word	0x000003e0
        /*081c*/ 	.word	0x000000ff
        /*0820*/ 	.word	0x0002d850
        /*0824*/ 	.short	0x0100
        /*0826*/ 	.byte	0x08
	.zero		1


	//   ....[7]....
        /*0828*/ 	.word	0x000003f0
        /*082c*/ 	.word	0x000000ff
        /*0830*/ 	.word	0x0002d860
        /*0834*/ 	.short	0x0100
        /*0836*/ 	.byte	0x08
	.zero		1


	//   ....[8]....
        /*0838*/ 	.word	0x00000400
        /*083c*/ 	.word	0x000000ff
        /*0840*/ 	.word	0x0002d858
        /*0844*/ 	.short	0x0100
        /*0846*/ 	.byte	0x08
	.zero		1


	//   ....[9]....
        /*0848*/ 	.word	0x00000410
        /*084c*/ 	.word	0x000000ff
        /*0850*/ 	.word	0x0002d868
        /*0854*/ 	.short	0x0100
        /*0856*/ 	.byte	0x08
	.zero		1


	//   ....[10]....
        /*0858*/ 	.word	0x00000500
        /*085c*/ 	.word	0x000000ff
        /*0860*/ 	.word	0x0002d870
        /*0864*/ 	.short	0x0100
        /*0866*/ 	.byte	0x06
	.zero		1


	//   ....[11]....
        /*0868*/ 	.word	0x00000510
        /*086c*/ 	.word	0x000000ff
        /*0870*/ 	.word	0x0002d880
        /*0874*/ 	.short	0x0100
        /*0876*/ 	.byte	0x06
	.zero		1


	//   ....[12]....
        /*0878*/ 	.word	0x00000520
        /*087c*/ 	.word	0x000000ff
        /*0880*/ 	.word	0x0002d878
        /*0884*/ 	.short	0x0100
        /*0886*/ 	.byte	0x06
	.zero		1


	//   ....[13]....
        /*0888*/ 	.word	0x00000530
        /*088c*/ 	.word	0x000000ff
        /*0890*/ 	.word	0x0002d888
        /*0894*/ 	.short	0x0100
        /*0896*/ 	.byte	0x06
	.zero		1


	//   ....[14]....
        /*0898*/ 	.word	0x00000660
        /*089c*/ 	.word	0x000000ff
        /*08a0*/ 	.word	0x0002d890
        /*08a4*/ 	.short	0x0100
        /*08a6*/ 	.byte	0x08
	.zero		1


	//   ....[15]....
        /*08a8*/ 	.word	0x00000670
        /*08ac*/ 	.word	0x000000ff
        /*08b0*/ 	.word	0x0002d8a0
        /*08b4*/ 	.short	0x0100
        /*08b6*/ 	.byte	0x08
	.zero		1


	//   ....[16]....
        /*08b8*/ 	.word	0x00000680
        /*08bc*/ 	.word	0x000000ff
        /*08c0*/ 	.word	0x0002d898
        /*08c4*/ 	.short	0x0100
        /*08c6*/ 	.byte	0x08
	.zero		1


	//   ....[17]....
        /*08c8*/ 	.word	0x00000690
        /*08cc*/ 	.word	0x000000ff
        /*08d0*/ 	.word	0x0002d8a8
        /*08d4*/ 	.short	0x0100
        /*08d6*/ 	.byte	0x08
	.zero		1


	//   ....[18]....
        /*08d8*/ 	.word	0x000007d0
        /*08dc*/ 	.word	0x000000ff
        /*08e0*/ 	.word	0x0002d8b0
        /*08e4*/ 	.short	0x0100
        /*08e6*/ 	.byte	0x08
	.zero		1


	//   ....[19]....
        /*08e8*/ 	.word	0x000007e0
        /*08ec*/ 	.word	0x000000ff
        /*08f0*/ 	.word	0x0002d8c0
        /*08f4*/ 	.short	0x0100
        /*08f6*/ 	.byte	0x08
	.zero		1


	//   ....[20]....
        /*08f8*/ 	.word	0x000007f0
        /*08fc*/ 	.word	0x000000ff
        /*0900*/ 	.word	0x0002d8b8
        /*0904*/ 	.short	0x0100
        /*0906*/ 	.byte	0x08
	.zero		1


	//   ....[21]....
        /*0908*/ 	.word	0x00000800
        /*090c*/ 	.word	0x000000ff
        /*0910*/ 	.word	0x0002d8c8
        /*0914*/ 	.short	0x0100
        /*0916*/ 	.byte	0x08
	.zero		1


	//   ....[22]....
        /*0918*/ 	.word	0x00001c20
        /*091c*/ 	.word	0x000000ff
        /*0920*/ 	.word	0x0002d800
        /*0924*/ 	.short	0x010a
        /*0926*/ 	.byte	0x29
	.zero		1


	//   ....[23]....
        /*0928*/ 	.word	0x00001ca0
        /*092c*/ 	.word	0x00000003
        /*0930*/ 	.word	0x0002d830
        /*0934*/ 	.short	0x010a
        /*0936*/ 	.byte	0x3f
	.zero		1


	//   ....[24]....
        /*0938*/ 	.word	0x00001ce0
        /*093c*/ 	.word	0x00000003
        /*0940*/ 	.word	0x0002d830
        /*0944*/ 	.short	0x010a
        /*0946*/ 	.byte	0x3f
	.zero		1


	//   ....[25]....
        /*0948*/ 	.word	0x00002180
        /*094c*/ 	.word	0x000000ff
        /*0950*/ 	.word	0x00000000
        /*0954*/ 	.short	0x0101
        /*0956*/ 	.byte	0x06
	.zero		1


	//   ....[26]....
        /*0958*/ 	.word	0x00005140
        /*095c*/ 	.word	0x000000ff
        /*0960*/ 	.word	0x0002d830
        /*0964*/ 	.short	0x010a
        /*0966*/ 	.byte	0x06
	.zero		1


	//   ....[27]....
        /*0968*/ 	.word	0x00005180
        /*096c*/ 	.word	0x000000ff
        /*0970*/ 	.word	0x0002d830
        /*0974*/ 	.short	0x010a
        /*0976*/ 	.byte	0x06
	.zero		1


	//   ....[28]....
        /*0978*/ 	.word	0x00005450
        /*097c*/ 	.word	0x000000ff
        /*0980*/ 	.word	0x0002d850
        /*0984*/ 	.short	0x010a
        /*0986*/ 	.byte	0x06
	.zero		1


	//   ....[29]....
        /*0988*/ 	.word	0x00005490
        /*098c*/ 	.word	0x000000ff
        /*0990*/ 	.word	0x0002d850
        /*0994*/ 	.short	0x010a
        /*0996*/ 	.byte	0x06
	.zero		1


	//   ....[30]....
        /*0998*/ 	.word	0x00005a20
        /*099c*/ 	.word	0x000000ff
        /*09a0*/ 	.word	0x00000000
        /*09a4*/ 	.short	0x0101
        /*09a6*/ 	.byte	0x06
	.zero		1


	//   ....[31]....
        /*09a8*/ 	.word	0x00007ce0
        /*09ac*/ 	.word	0x000000ff
        /*09b0*/ 	.word	0x00000000
        /*09b4*/ 	.short	0x0101
        /*09b6*/ 	.byte	0x06
	.zero		1


	//   ....[32]....
        /*09b8*/ 	.word	0x00008610
        /*09bc*/ 	.word	0x000000ff
        /*09c0*/ 	.word	0x0002d830
        /*09c4*/ 	.short	0x010a
        /*09c6*/ 	.byte	0x06
	.zero		1


	//   ....[33]....
        /*09c8*/ 	.word	0x00008650
        /*09cc*/ 	.word	0x000000ff
        /*09d0*/ 	.word	0x0002d830
        /*09d4*/ 	.short	0x010a
        /*09d6*/ 	.byte	0x06
	.zero		1


	//   ....[34]....
        /*09d8*/ 	.word	0x00008920
        /*09dc*/ 	.word	0x000000ff
        /*09e0*/ 	.word	0x0002d850
        /*09e4*/ 	.short	0x010a
        /*09e6*/ 	.byte	0x06
	.zero		1


	//   ....[35]....
        /*09e8*/ 	.word	0x00008960
        /*09ec*/ 	.word	0x000000ff
        /*09f0*/ 	.word	0x0002d850
        /*09f4*/ 	.short	0x010a
        /*09f6*/ 	.byte	0x06
	.zero		1


	//   ....[36]....
        /*09f8*/ 	.word	0x00008eb0
        /*09fc*/ 	.word	0x000000ff
        /*0a00*/ 	.word	0x00000000
        /*0a04*/ 	.short	0x0101
        /*0a06*/ 	.byte	0x06
	.zero		1


	//   ....[37]....
        /*0a08*/ 	.word	0x0000a050
        /*0a0c*/ 	.word	0x000000ff
        /*0a10*/ 	.word	0x00000000
        /*0a14*/ 	.short	0x0101
        /*0a16*/ 	.byte	0x06
	.zero		1


	//   ....[38]....
        /*0a18*/ 	.word	0x0000a760
        /*0a1c*/ 	.word	0x000000ff
        /*0a20*/ 	.word	0x0002d830
        /*0a24*/ 	.short	0x010a
        /*0a26*/ 	.byte	0x06
	.zero		1


	//   ....[39]....
        /*0a28*/ 	.word	0x0000a7a0
        /*0a2c*/ 	.word	0x000000ff
        /*0a30*/ 	.word	0x0002d830
        /*0a34*/ 	.short	0x010a
        /*0a36*/ 	.byte	0x06
	.zero		1


	//   ....[40]....
        /*0a38*/ 	.word	0x0000aa70
        /*0a3c*/ 	.word	0x000000ff
        /*0a40*/ 	.word	0x0002d850
        /*0a44*/ 	.short	0x010a
        /*0a46*/ 	.byte	0x06
	.zero		1


	//   ....[41]....
        /*0a48*/ 	.word	0x0000aab0
        /*0a4c*/ 	.word	0x000000ff
        /*0a50*/ 	.word	0x0002d850
        /*0a54*/ 	.short	0x010a
        /*0a56*/ 	.byte	0x06
	.zero		1


	//   ....[42]....
        /*0a58*/ 	.word	0x0000b000
        /*0a5c*/ 	.word	0x000000ff
        /*0a60*/ 	.word	0x00000000
        /*0a64*/ 	.short	0x0101
        /*0a66*/ 	.byte	0x06
	.zero		1


	//   ....[43]....
        /*0a68*/ 	.word	0x0000d2c0
        /*0a6c*/ 	.word	0x000000ff
        /*0a70*/ 	.word	0x00000000
        /*0a74*/ 	.short	0x0101
        /*0a76*/ 	.byte	0x06
	.zero		1


	//   ....[44]....
        /*0a78*/ 	.word	0x0000d8a0
        /*0a7c*/ 	.word	0x000000ff
        /*0a80*/ 	.word	0x0002d850
        /*0a84*/ 	.short	0x010a
        /*0a86*/ 	.byte	0x08
	.zero		1


	//   ....[45]....
        /*0a88*/ 	.word	0x0000d8e0
        /*0a8c*/ 	.word	0x000000ff
        /*0a90*/ 	.word	0x0002d850
        /*0a94*/ 	.short	0x010a
        /*0a96*/ 	.byte	0x08
	.zero		1


	//   ....[46]....
        /*0a98*/ 	.word	0x0000df70
        /*0a9c*/ 	.word	0x000000ff
        /*0aa0*/ 	.word	0x00000000
        /*0aa4*/ 	.short	0x0101
        /*0aa6*/ 	.byte	0x08
	.zero		1


	//   ....[47]....
        /*0aa8*/ 	.word	0x0000f1f0
        /*0aac*/ 	.word	0x000000ff
        /*0ab0*/ 	.word	0x00000000
        /*0ab4*/ 	.short	0x0101
        /*0ab6*/ 	.byte	0x04
	.zero		1


	//   ....[48]....
        /*0ab8*/ 	.word	0x00011e60
        /*0abc*/ 	.word	0x00000002
        /*0ac0*/ 	.word	0x0002d840
        /*0ac4*/ 	.short	0x010a
        /*0ac6*/ 	.byte	0x3f
	.zero		1


	//   ....[49]....
        /*0ac8*/ 	.word	0x00012410
        /*0acc*/ 	.word	0x00000002
        /*0ad0*/ 	.word	0x0002d830
        /*0ad4*/ 	.short	0x0107
        /*0ad6*/ 	.byte	0x3f
	.zero		1


	//   ....[50]....
        /*0ad8*/ 	.word	0x000124e0
        /*0adc*/ 	.word	0x00000002
        /*0ae0*/ 	.word	0x0002d830
        /*0ae4*/ 	.short	0x0101
        /*0ae6*/ 	.byte	0x3f
	.zero		1


	//   ....[51]....
        /*0ae8*/ 	.word	0x00013070
        /*0aec*/ 	.word	0x00000016
        /*0af0*/ 	.word	0x0002d800
        /*0af4*/ 	.short	0x0107
        /*0af6*/ 	.byte	0x3f
	.zero		1


	//   ....[52]....
        /*0af8*/ 	.word	0x00013160
        /*0afc*/ 	.word	0x00000016
        /*0b00*/ 	.word	0x0002d800
        /*0b04*/ 	.short	0x0101
        /*0b06*/ 	.byte	0x3f
	.zero		1


	//   ....[53]....
        /*0b08*/ 	.word	0x00013180
        /*0b0c*/ 	.word	0x00000016
        /*0b10*/ 	.word	0x0002d820
        /*0b14*/ 	.short	0x010a
        /*0b16*/ 	.byte	0x3f
	.zero		1


	//   ....[54]....
        /*0b18*/ 	.word	0x000135a0
        /*0b1c*/ 	.word	0x00000005
        /*0b20*/ 	.word	0x0002d840
        /*0b24*/ 	.short	0x010a
        /*0b26*/ 	.byte	0x3f
	.zero		1


	//   ....[55]....
        /*0b28*/ 	.word	0x00013a30
        /*0b2c*/ 	.word	0x00000005
        /*0b30*/ 	.word	0x0002d830
        /*0b34*/ 	.short	0x0107
        /*0b36*/ 	.byte	0x3f
	.zero		1


	//   ....[56]....
        /*0b38*/ 	.word	0x00013af0
        /*0b3c*/ 	.word	0x00000005
        /*0b40*/ 	.word	0x0002d830
        /*0b44*/ 	.short	0x0101
        /*0b46*/ 	.byte	0x3f
	.zero		1


	//   ....[57]....
        /*0b48*/ 	.word	0x00013b50
        /*0b4c*/ 	.word	0x00000005
        /*0b50*/ 	.word	0x0002d860
        /*0b54*/ 	.short	0x010a
        /*0b56*/ 	.byte	0x3f
	.zero		1


	//   ....[58]....
        /*0b58*/ 	.word	0x00014070
        /*0b5c*/ 	.word	0x00000005
        /*0b60*/ 	.word	0x0002d850
        /*0b64*/ 	.short	0x0107
        /*0b66*/ 	.byte	0x3f
	.zero		1


	//   ....[59]....
        /*0b68*/ 	.word	0x00014160
        /*0b6c*/ 	.word	0x00000005
        /*0b70*/ 	.word	0x0002d850
        /*0b74*/ 	.short	0x0101
        /*0b76*/ 	.byte	0x3f
	.zero		1


	//   ....[60]....
        /*0b78*/ 	.word	0x00014380
        /*0b7c*/ 	.word	0x00000000
        /*0b80*/ 	.word	0x0002d860
        /*0b84*/ 	.short	0x010a
        /*0b86*/ 	.byte	0x3f
	.zero		1


	//   ....[61]....
        /*0b88*/ 	.word	0x00014800
        /*0b8c*/ 	.word	0x00000000
        /*0b90*/ 	.word	0x0002d850
        /*0b94*/ 	.short	0x0107
        /*0b96*/ 	.byte	0x3f
	.zero		1


	//   ....[62]....
        /*0b98*/ 	.word	0x000148d0
        /*0b9c*/ 	.word	0x00000000
        /*0ba0*/ 	.word	0x0002d850
        /*0ba4*/ 	.short	0x0101
        /*0ba6*/ 	.byte	0x3f
	.zero		1


	//   ....[63]....
        /*0ba8*/ 	.word	0x000155f0
        /*0bac*/ 	.word	0x00000005
        /*0bb0*/ 	.word	0x0002d820
        /*0bb4*/ 	.short	0x010a
        /*0bb6*/ 	.byte	0x3f
	.zero		1


	//   ....[64]....
        /*0bb8*/ 	.word	0x00015770
        /*0bbc*/ 	.word	0x00000003
        /*0bc0*/ 	.word	0x0002d840
        /*0bc4*/ 	.short	0x010a
        /*0bc6*/ 	.byte	0x3f
	.zero		1


	//   ....[65]....
        /*0bc8*/ 	.word	0x00015810
        /*0bcc*/ 	.word	0x00000019
        /*0bd0*/ 	.word	0x0002d840
        /*0bd4*/ 	.short	0x010a
        /*0bd6*/ 	.byte	0x3f
	.zero		1


	//   ....[66]....
        /*0bd8*/ 	.word	0x00015850
        /*0bdc*/ 	.word	0x00000003
        /*0be0*/ 	.word	0x0002d860
        /*0be4*/ 	.short	0x010a
        /*0be6*/ 	.byte	0x3f
	.zero		1


	//   ....[67]....
        /*0be8*/ 	.word	0x00015890
        /*0bec*/ 	.word	0x00000019
        /*0bf0*/ 	.word	0x0002d860
        /*0bf4*/ 	.short	0x010a
        /*0bf6*/ 	.byte	0x3f
	.zero		1


	//   ....[68]....
        /*0bf8*/ 	.word	0x00015900
        /*0bfc*/ 	.word	0x00000003
        /*0c00*/ 	.word	0x0002d800
        /*0c04*/ 	.short	0x010a
        /*0c06*/ 	.byte	0x3f
	.zero		1


	//   ....[69]....
        /*0c08*/ 	.word	0x00015950
        /*0c0c*/ 	.word	0x00000003
        /*0c10*/ 	.word	0x0002d830
        /*0c14*/ 	.short	0x010a
        /*0c16*/ 	.byte	0x3f
	.zero		1


	//   ....[70]....
        /*0c18*/ 	.word	0x000159b0
        /*0c1c*/ 	.word	0x00000007
        /*0c20*/ 	.word	0x0002d830
        /*0c24*/ 	.short	0x010a
        /*0c26*/ 	.byte	0x3f
	.zero		1


	//   ....[71]....
        /*0c28*/ 	.word	0x00015a10
        /*0c2c*/ 	.word	0x00000007
        /*0c30*/ 	.word	0x0002d850
        /*0c34*/ 	.short	0x010a
        /*0c36*/ 	.byte	0x3f
	.zero		1


	//   ....[72]....
        /*0c38*/ 	.word	0x00015a70
        /*0c3c*/ 	.word	0x00000007
        /*0c40*/ 	.word	0x0002d830
        /*0c44*/ 	.short	0x010a
        /*0c46*/ 	.byte	0x3f
	.zero		1


	//   ....[73]....
        /*0c48*/ 	.word	0x00015ad0
        /*0c4c*/ 	.word	0x00000007
        /*0c50*/ 	.word	0x0002d850
        /*0c54*/ 	.short	0x010a
        /*0c56*/ 	.byte	0x3f
	.zero		1


	//   ....[74]....
        /*0c58*/ 	.word	0x00015b30
        /*0c5c*/ 	.word	0x00000007
        /*0c60*/ 	.word	0x0002d830
        /*0c64*/ 	.short	0x010a
        /*0c66*/ 	.byte	0x3f
	.zero		1


	//   ....[75]....
        /*0c68*/ 	.word	0x00015b90
        /*0c6c*/ 	.word	0x00000007
        /*0c70*/ 	.word	0x0002d850
        /*0c74*/ 	.short	0x010a
        /*0c76*/ 	.byte	0x3f
	.zero		1


	//   ....[76]....
        /*0c78*/ 	.word	0x00015bf0
        /*0c7c*/ 	.word	0x00000005
        /*0c80*/ 	.word	0x0002d850
        /*0c84*/ 	.short	0x010a
        /*0c86*/ 	.byte	0x3f
	.zero		1


	//   ....[77]....
        /*0c88*/ 	.word	0x00015d10
        /*0c8c*/ 	.word	0x00000002
        /*0c90*/ 	.word	0x0002d840
        /*0c94*/ 	.short	0x010a
        /*0c96*/ 	.byte	0x3f
	.zero		1


	//   ....[78]....
        /*0c98*/ 	.word	0x00016af0
        /*0c9c*/ 	.word	0x00000016
        /*0ca0*/ 	.word	0x0002d820
        /*0ca4*/ 	.short	0x010a
        /*0ca6*/ 	.byte	0x3f
	.zero		1


	//   ....[79]....
        /*0ca8*/ 	.word	0x00016b40
        /*0cac*/ 	.word	0x00000005
        /*0cb0*/ 	.word	0x0002d840
        /*0cb4*/ 	.short	0x010a
        /*0cb6*/ 	.byte	0x3f
	.zero		1


	//   ....[80]....
        /*0cb8*/ 	.word	0x000170e0
        /*0cbc*/ 	.word	0x00000005
        /*0cc0*/ 	.word	0x0002d860
        /*0cc4*/ 	.short	0x010a
        /*0cc6*/ 	.byte	0x3f
	.zero		1


	//   ....[81]....
        /*0cc8*/ 	.word	0x000176c0
        /*0ccc*/ 	.word	0x00000000
        /*0cd0*/ 	.word	0x0002d860
        /*0cd4*/ 	.short	0x010a
        /*0cd6*/ 	.byte	0x3f
	.zero		1


	//   ....[82]....
        /*0cd8*/ 	.word	0x00018610
        /*0cdc*/ 	.word	0x00000005
        /*0ce0*/ 	.word	0x0002d820
        /*0ce4*/ 	.short	0x010a
        /*0ce6*/ 	.byte	0x3f
	.zero		1


	//   ....[83]....
        /*0ce8*/ 	.word	0x000187b0
        /*0cec*/ 	.word	0x00000003
        /*0cf0*/ 	.word	0x0002d840
        /*0cf4*/ 	.short	0x010a
        /*0cf6*/ 	.byte	0x3f
	.zero		1


	//   ....[84]....
        /*0cf8*/ 	.word	0x00018800
        /*0cfc*/ 	.word	0x00000019
        /*0d00*/ 	.word	0x0002d840
        /*0d04*/ 	.short	0x010a
        /*0d06*/ 	.byte	0x3f
	.zero		1


	//   ....[85]....
        /*0d08*/ 	.word	0x00018850
        /*0d0c*/ 	.word	0x00000003
        /*0d10*/ 	.word	0x0002d860
        /*0d14*/ 	.short	0x010a
        /*0d16*/ 	.byte	0x3f
	.zero		1


	//----- nvinfo : EIATTR_NUM_MBARRIERS
	.align		4
.L_1231:
        /*0d18*/ 	.byte	0x03, 0x38
        /*0d1a*/ 	.short	0x0016


	//----- nvinfo : EIATTR_EXIT_INSTR_OFFSETS
	.align		4
        /*0d1c*/ 	.byte	0x04, 0x1c
        /*0d1e*/ 	.short	(.L_1233 - .L_1232)


	//   ....[0]....
.L_1232:
        /*0d20*/ 	.word	0x000009b0


	//   ....[1]....
        /*0d24*/ 	.word	0x0000fe40


	//   ....[2]....
        /*0d28*/ 	.word	0x000158e0


	//----- nvinfo : EIATTR_MAX_THREADS
	.align		4
.L_1233:
        /*0d2c*/ 	.byte	0x04, 0x05
        /*0d2e*/ 	.short	(.L_1235 - .L_1234)
.L_1234:
        /*0d30*/ 	.word	0x00000200
        /*0d34*/ 	.word	0x00000001
        /*0d38*/ 	.word	0x00000001


	//----- nvinfo : EIATTR_CRS_STACK_SIZE
	.align		4
.L_1235:
        /*0d3c*/ 	.byte	0x04, 0x1e
        /*0d3e*/ 	.short	(.L_1237 - .L_1236)
.L_1236:
        /*0d40*/ 	.word	0x00000000


	//----- nvinfo : EIATTR_CBANK_PARAM_SIZE
	.align		4
.L_1237:
        /*0d44*/ 	.byte	0x03, 0x19
        /*0d46*/ 	.short	0x0af0


	//----- nvinfo : EIATTR_PARAM_CBANK
	.align		4
        /*0d48*/ 	.byte	0x04, 0x0a
        /*0d4a*/ 	.short	(.L_1239 - .L_1238)
	.align		4
.L_1238:
        /*0d4c*/ 	.word	index@(.nv.constant0._ZN7cutlass13device_kernelIN5flash11enable_sm90INS1_16FlashAttnFwdSm90INS1_25CollectiveMainloopFwdSm90ILi2EN4cute5tupleIJNS5_1CILi1EEES8_S8_EEENS6_IJNS7_ILi192EEENS7_ILi128EEENS7_ILi96EEEEEELi96ENS_6half_tEfNS_4arch4Sm90ELb0ELb1ELb0ELb1ELb1ELb0ELb0ELb0ELb1ELb1ELb0ELb0EEENS1_21CollectiveEpilogueFwdINS6_IJSA_SC_SB_EEES9_SE_SG_Li384ELb1ELb1ELb0ELb0EEENS1_36VarlenDynamicPersistentTileSchedulerILi192ELi128ELi384ELi128ELb0ELb1ELb1ELb1ELb0ELb1EEEEEEEEEvNT_6ParamsE)
        /*0d50*/ 	.short	0x0210
        /*0d52*/ 	.short	0x0af0


	//----- nvinfo : EIATTR_SW_WAR
	.align		4
.L_1239:
        /*0d54*/ 	.byte	0x04, 0x36
        /*0d56*/ 	.short	(.L_1241 - .L_1240)
.L_1240:
        /*0d58*/ 	.word	0x00000008
.L_1241:


//--------------------- .nv.info._ZN7cutlass13device_kernelIN5flash11enable_sm90INS1_16FlashAttnFwdSm90INS1_25CollectiveMainloopFwdSm90ILi2EN4cute5tupleIJNS5_1CILi1EEES8_S8_EEENS6_IJNS7_ILi192EEENS7_ILi128EEENS7_ILi96EEEEEELi96ENS_6half_tEfNS_4arch4Sm90ELb0ELb1ELb0ELb1ELb1ELb1ELb0ELb0ELb1ELb1ELb0ELb0EEENS1_21CollectiveEpilogueFwdINS6_IJSA_SC_SB_EEES9_SE_SG_Li384ELb1ELb1ELb0ELb0EEENS1_36VarlenDynamicPersistentTileSchedulerILi192ELi128ELi384ELi128ELb0ELb1ELb1ELb1ELb0ELb1EEEEEEEEEvNT_6ParamsE --------------------------
	.section	.nv.info._ZN7cutlass13device_kernelIN5flash11enable_sm90INS1_16FlashAttnFwdSm90INS1_25CollectiveMainloopFwdSm90ILi2EN4cute5tupleIJNS5_1CILi1EEES8_S8_EEENS6_IJNS7_ILi192EEENS7_ILi128EEENS7_ILi96EEEEEELi96ENS_6half_tEfNS_4arch4Sm90ELb0ELb1ELb0ELb1ELb1ELb1ELb0ELb0ELb1ELb1ELb0ELb0EEENS1_21CollectiveEpilogueFwdINS6_IJSA_SC_SB_EEES9_SE_SG_Li384ELb1ELb1ELb0ELb0EEENS1_36VarlenDynamicPersistentTileSchedulerILi192ELi128ELi384ELi128ELb0ELb1ELb1ELb1ELb0ELb1EEEEEEEEEvNT_6ParamsE,"",@"SHT_CUDA_INFO"
	.sectionflags	@""
	.align	4


	//----- nvinfo : EIATTR_CUDA_API_VERSION
	.align		4
        /*0000*/ 	.byte	0x04, 0x37
        /*0002*/ 	.short	(.L_1243 - .L_1242)
.L_1242:
        /*0004*/ 	.word	0x00000082


	//----- nvinfo : EIATTR_KPARAM_INFO
	.align		4
.L_1243:
        /*0008*/ 	.byte	0x04, 0x17
        /*000a*/ 	.short	(.L_1245 - .L_1244)
.L_1244:
        /*000c*/ 	.word	0x00000000
        /*0010*/ 	.short	0x0000
        /*0012*/ 	.short	0x0070
        /*0014*/ 	.byte	0x00, 0xf0, 0x01, 0x2a


	//----- nvinfo : EIATTR_SPARSE_MMA_MASK
	.align		4
.L_1245:
        /*0018*/ 	.byte	0x03, 0x50
        /*001a*/ 	.short	0x0000


	//----- nvinfo : EIATTR_MAXREG_COUNT
	.align		4
        /*001c*/ 	.byte	0x03, 0x1b
        /*001e*/ 	.short	0x0080


	//----- nvinfo : EIATTR_NUM_BARRIERS
	.align		4
        /*0020*/ 	.byte	0x02, 0x4c
        /*0022*/ 	.byte	0x10
	.zero		1


	//----- nvinfo : EIATTR_EXTERNS
	.align		4
        /*0024*/ 	.byte	0x04, 0x0f
        /*0026*/ 	.short	(.L_1247 - .L_1246)


	//   ....[0]....
	.align		4
.L_1246:
        /*0028*/ 	.word	index@(__assertfail)


	//----- nvinfo : EIATTR_ANNOTATIONS
	.align		4
.L_1247:
        /*002c*/ 	.byte	0x04, 0x55
        /*002e*/ 	.short	(.L_1249 - .L_1248)


	//   ....[0]....
.L_1248:
        /* <DEDUP_REMOVED lines=108> */


	//----- nvinfo : EIATTR_MERCURY_ISA_VERSION
	.align		4
.L_1249:
        /*06e0*/ 	.byte	0x03, 0x5f
        /*06e2*/ 	.short	0x0101


	//----- nvinfo : EIATTR_UNUSED_LOAD_BYTE_OFFSET
	.align		4
        /*06e4*/ 	.byte	0x04, 0x44
        /*06e6*/ 	.short	(.L_1251 - .L_1250)


	//   ....[0]....
.L_1250:
        /*06e8*/ 	.word	0x00000a90
        /*06ec*/ 	.word	0x0000fff0


	//   ....[1]....
        /*06f0*/ 	.word	0x00019300
        /*06f4*/ 	.word	0x0000fff0


	//----- nvinfo : EIATTR_INT_WARP_WIDE_INSTR_OFFSETS
	.align		4
.L_1251:
        /*06f8*/ 	.byte	0x04, 0x31
        /*06fa*/ 	.short	(.L_1253 - .L_1252)


	//   ....[0]....
.L_1252:
        /*06fc*/ 	.word	0x00000130


	//   ....[1]....
        /*0700*/ 	.word	0x00000170


	//   ....[2]....
        /*0704*/ 	.word	0x000001e0


	//   ....[3]....
        /*0708*/ 	.word	0x0001e050


	//   ....[4]....
        /*070c*/ 	.word	0x0001e0e0


	//   ....[5]....
        /*0710*/ 	.word	0x00020e10


	//   ....[6]....
        /*0714*/ 	.word	0x00020ea0


	//----- nvinfo : EIATTR_COOP_GROUP_MASK_REGIDS
	.align		4
.L_1253:
        /*0718*/ 	.byte	0x04, 0x29
        /*071a*/ 	.short	(.L_1255 - .L_1254)


	//   ....[0]....
.L_1254:
        /*071c*/ 	.word	0xffffffff


	//   ....[1]....
        /*0720*/ 	.word	0xffffffff


	//   ....[2]....
        /*0724*/ 	.word	0xffffffff


	//   ....[3]....
        /*0728*/ 	.word	0xffffffff


	//   ....[4]....
        /*072c*/ 	.word	0xffffffff


	//   ....[5]....
        /*0730*/ 	.word	0xffffffff


	//   ....[6]....
        /*0734*/ 	.word	0xffffffff


	//   ....[7]....
        /*0738*/ 	.word	0xffffffff


	//   ....[8]....
        /*073c*/ 	.word	0xffffffff


	//   ....[9]....
        /*0740*/ 	.word	0xffffffff


	//   ....[10]....
        /*0744*/ 	.word	0xffffffff


	//   ....[11]....
        /*0748*/ 	.word	0xffffffff


	//   ....[12]....
        /*074c*/ 	.word	0xffffffff


	//   ....[13]....
        /*0750*/ 	.word	0xffffffff


	//   ....[14]....
        /*0754*/ 	.word	0xffffffff


	//   ....[15]....
        /*0758*/ 	.word	0xffffffff


	//   ....[16]....
        /*075c*/ 	.word	0xffffffff


	//   ....[17]....
        /*0760*/ 	.word	0xffffffff


	//   ....[18]....
        /*0764*/ 	.word	0xffffffff


	//   ....[19]....
        /*0768*/ 	.word	0xffffffff


	//   ....[20]....
        /*076c*/ 	.word	0xffffffff


	//   ....[21]....
        /*0770*/ 	.word	0xffffffff


	//   ....[22]....
        /*0774*/ 	.word	0xffffffff


	//   ....[23]....
        /*0778*/ 	.word	0xffffffff


	//   ....[24]....
        /*077c*/ 	.word	0xffffffff


	//   ....[25]....
        /*0780*/ 	.word	0xffffffff


	//   ....[26]....
        /*0784*/ 	.word	0xffffffff


	//   ....[27]....
        /*0788*/ 	.word	0xffffffff


	//   ....[28]....
        /*078c*/ 	.word	0xffffffff


	//   ....[29]....
        /*0790*/ 	.word	0xffffffff


	//   ....[30]....
        /*0794*/ 	.word	0xffffffff


	//   ....[31]....
        /*0798*/ 	.word	0xffffffff


	//   ....[32]....
        /*079c*/ 	.word	0xffffffff


	//   ....[33]....
        /*07a0*/ 	.word	0xffffffff


	//   ....[34]....
        /*07a4*/ 	.word	0xffffffff


	//   ....[35]....
        /*07a8*/ 	.word	0xffffffff


	//   ....[36]....
        /*07ac*/ 	.word	0xffffffff


	//   ....[37]....
        /*07b0*/ 	.word	0xffffffff


	//   ....[38]....
        /*07b4*/ 	.word	0xffffffff


	//   ....[39]....
        /*07b8*/ 	.word	0xffffffff


	//   ....[40]....
        /*07bc*/ 	.word	0xffffffff


	//   ....[41]....
        /*07c0*/ 	.word	0xffffffff


	//   ....[42]....
        /*07c4*/ 	.word	0xffffffff


	//   ....[43]....
        /*07c8*/ 	.word	0xffffffff


	//   ....[44]....
        /*07cc*/ 	.word	0xffffffff


	//   ....[45]....
        /*07d0*/ 	.word	0xffffffff


	//   ....[46]....
        /*07d4*/ 	.word	0xffffffff


	//   ....[47]....
        /*07d8*/ 	.word	0xffffffff


	//   ....[48]....
        /*07dc*/ 	.word	0xffffffff


	//   ....[49]....
        /*07e0*/ 	.word	0xffffffff


	//   ....[50]....
        /*07e4*/ 	.word	0xffffffff


	//   ....[51]....
        /*07e8*/ 	.word	0xffffffff


	//   ....[52]....
        /*07ec*/ 	.word	0xffffffff


	//   ....[53]....
        /*07f0*/ 	.word	0xffffffff


	//   ....[54]....
        /*07f4*/ 	.word	0xffffffff


	//   ....[55]....
        /*07f8*/ 	.word	0xffffffff


	//   ....[56]....
        /*07fc*/ 	.word	0xffffffff


	//   ....[57]....
        /*0800*/ 	.word	0xffffffff


	//   ....[58]....
        /*0804*/ 	.word	0xffffffff


	//   ....[59]....
        /*0808*/ 	.word	0xffffffff


	//   ....[60]....
        /*080c*/ 	.word	0xffffffff


	//   ....[61]....
        /*0810*/ 	.word	0xffffffff


	//   ....[62]....
        /*0814*/ 	.word	0xffffffff


	//   ....[63]....
        /*0818*/ 	.word	0xffffffff


	//   ....[64]....
        /*081c*/ 	.word	0xffffffff


	//   ....[65]....
        /*0820*/ 	.word	0xffffffff


	//   ....[66]....
        /*0824*/ 	.word	0xffffffff


	//   ....[67]....
        /*0828*/ 	.word	0xffffffff


	//   ....[68]....
        /*082c*/ 	.word	0xffffffff


	//   ....[69]....
        /*0830*/ 	.word	0xffffffff


	//   ....[70]....
        /*0834*/ 	.word	0xffffffff


	//   ....[71]....
        /*0838*/ 	.word	0xffffffff


	//   ....[72]....
        /*083c*/ 	.word	0xffffffff


	//   ....[73]....
        /*0840*/ 	.word	0xffffffff


	//   ....[74]....
        /*0844*/ 	.word	0xffffffff


	//   ....[75]....
        /*0848*/ 	.word	0xffffffff


	//   ....[76]....
        /*084c*/ 	.word	0xffffffff


	//   ....[77]....
        /*0850*/ 	.word	0xffffffff


	//   ....[78]....
        /*0854*/ 	.word	0xffffffff


	//   ....[79]....
        /*0858*/ 	.word	0xffffffff


	//   ....[80]....
        /*085c*/ 	.word	0xffffffff


	//   ....[81]....
        /*0860*/ 	.word	0xffffffff


	//   ....[82]....
        /*0864*/ 	.word	0xffffffff


	//   ....[83]....
        /*0868*/ 	.word	0xffffffff


	//   ....[84]....
        /*086c*/ 	.word	0xffffffff


	//   ....[85]....
        /*0870*/ 	.word	0xffffffff


	//   ....[86]....
        /*0874*/ 	.word	0xffffffff


	//   ....[87]....
        /*0878*/ 	.word	0xffffffff


	//   ....[88]....
        /*087c*/ 	.word	0xffffffff


	//   ....[89]....
        /*0880*/ 	.word	0xffffffff


	//   ....[90]....
        /*0884*/ 	.word	0xffffffff


	//   ....[91]....
        /*0888*/ 	.word	0xffffffff


	//   ....[92]....
        /*088c*/ 	.word	0xffffffff


	//   ....[93]....
        /*0890*/ 	.word	0xffffffff


	//   ....[94]....
        /*0894*/ 	.word	0xffffffff


	//   ....[95]....
        /*0898*/ 	.word	0xffffffff


	//   ....[96]....
        /*089c*/ 	.word	0xffffffff


	//   ....[97]....
        /*08a0*/ 	.word	0xffffffff


	//   ....[98]....
        /*08a4*/ 	.word	0xffffffff


	//   ....[99]....
        /*08a8*/ 	.word	0xffffffff


	//   ....[100]....
        /*08ac*/ 	.word	0xffffffff


	//   ....[101]....
        /*08b0*/ 	.word	0xffffffff


	//   ....[102]....
        /*08b4*/ 	.word	0xffffffff


	//   ....[103]....
        /*08b8*/ 	.word	0xffffffff


	//   ....[104]....
        /*08bc*/ 	.word	0xffffffff


	//   ....[105]....
        /*08c0*/ 	.word	0xffffffff


	//   ....[106]....
        /*08c4*/ 	.word	0xffffffff


	//   ....[107]....
        /*08c8*/ 	.word	0xffffffff


	//   ....[108]....
        /*08cc*/ 	.word	0xffffffff


	//   ....[109]....
        /*08d0*/ 	.word	0xffffffff


	//   ....[110]....
        /*08d4*/ 	.word	0xffffffff


	//   ....[111]....
        /*08d8*/ 	.word	0xffffffff


	//   ....[112]....
        /*08dc*/ 	.word	0xffffffff


	//   ....[113]....
        /*08e0*/ 	.word	0xffffffff


	//   ....[114]....
        /*08e4*/ 	.word	0xffffffff


	//   ....[115]....
        /*08e8*/ 	.word	0xffffffff


	//   ....[116]....
        /*08ec*/ 	.word	0xffffffff


	//   ....[117]....
        /*08f0*/ 	.word	0xffffffff


	//   ....[118]....
        /*08f4*/ 	.word	0xffffffff


	//   ....[119]....
        /*08f8*/ 	.word	0xffffffff


	//   ....[120]....
        /*08fc*/ 	.word	0xffffffff


	//   ....[121]....
        /*0900*/ 	.word	0xffffffff


	//   ....[122]....
        /*0904*/ 	.word	0xffffffff


	//   ....[123]....
        /*0908*/ 	.word	0xffffffff


	//   ....[124]....
        /*090c*/ 	.word	0xffffffff


	//   ....[125]....
        /*0910*/ 	.word	0xffffffff


	//   ....[126]....
        /*0914*/ 	.word	0xffffffff


	//   ....[127]....
        /*0918*/ 	.word	0xffffffff


	//   ....[128]....
        /*091c*/ 	.word	0xffffffff


	//   ....[129]....
        /*0920*/ 	.word	0xffffffff


	//   ....[130]....
        /*0924*/ 	.word	0xffffffff


	//   ....[131]....
        /*0928*/ 	.word	0xffffffff


	//   ....[132]....
        /*092c*/ 	.word	0xffffffff


	//   ....[133]....
        /*0930*/ 	.word	0xffffffff


	//   ....[134]....
        /*0934*/ 	.word	0xffffffff


	//   ....[135]....
        /*0938*/ 	.word	0xffffffff


	//   ....[136]....
        /*093c*/ 	.word	0xffffffff


	//   ....[137]....
        /*0940*/ 	.word	0xffffffff


	//   ....[138]....
        /*0944*/ 	.word	0xffffffff


	//   ....[139]....
        /*0948*/ 	.word	0xffffffff


	//   ....[140]....
        /*094c*/ 	.word	0xffffffff


	//   ....[141]....
        /*0950*/ 	.word	0xffffffff


	//   ....[142]....
        /*0954*/ 	.word	0xffffffff


	//   ....[143]....
        /*0958*/ 	.word	0xffffffff


	//   ....[144]....
        /*095c*/ 	.word	0xffffffff


	//   ....[145]....
        /*0960*/ 	.word	0x0500000f


	//   ....[146]....
        /*0964*/ 	.word	0x0500000f


	//   ....[147]....
        /*0968*/ 	.word	0x0500000f


	//   ....[148]....
        /*096c*/ 	.word	0x0500000f


	//   ....[149]....
        /*0970*/ 	.word	0x0500000f


	//   ....[150]....
        /*0974*/ 	.word	0x0500000f


	//   ....[151]....
        /*0978*/ 	.word	0x0500000f


	//   ....[152]....
        /*097c*/ 	.word	0x0500000f


	//   ....[153]....
        /*0980*/ 	.word	0x0500000f


	//   ....[154]....
        /*0984*/ 	.word	0x0500000f


	//   ....[155]....
        /*0988*/ 	.word	0x0500000f


	//   ....[156]....
        /*098c*/ 	.word	0x0500000f


	//   ....[157]....
        /*0990*/ 	.word	0x0500000f


	//   ....[158]....
        /*0994*/ 	.word	0x0500000f


	//   ....[159]....
        /*0998*/ 	.word	0x0500000f


	//   ....[160]....
        /*099c*/ 	.word	0x0500000f


	//   ....[161]....
        /*09a0*/ 	.word	0x0500000f


	//   ....[162]....
        /*09a4*/ 	.word	0x0500000f


	//   ....[163]....
        /*09a8*/ 	.word	0x0500000f


	//   ....[164]....
        /*09ac*/ 	.word	0x0500000f


	//   ....[165]....
        /*09b0*/ 	.word	0x0500000f


	//   ....[166]....
        /*09b4*/ 	.word	0x0500000f


	//   ....[167]....
        /*09b8*/ 	.word	0x0500000f


	//   ....[168]....
        /*09bc*/ 	.word	0x0500000f


	//   ....[169]....
        /*09c0*/ 	.word	0x0500000f


	//   ....[170]....
        /*09c4*/ 	.word	0x0500000f


	//   ....[171]....
        /*09c8*/ 	.word	0x0500000f


	//   ....[172]....
        /*09cc*/ 	.word	0x0500000f


	//   ....[173]....
        /*09d0*/ 	.word	0x0500000f


	//   ....[174]....
        /*09d4*/ 	.word	0x0500000f


	//   ....[175]....
        /*09d8*/ 	.word	0x0500000f


	//   ....[176]....
        /*09dc*/ 	.word	0x0500000f


	//   ....[177]....
        /*09e0*/ 	.word	0x0500000f


	//   ....[178]....
        /*09e4*/ 	.word	0x0500000f


	//   ....[179]....
        /*09e8*/ 	.word	0x0500000f


	//   ....[180]....
        /*09ec*/ 	.word	0x0500000f


	//   ....[181]....
        /*09f0*/ 	.word	0x0500000f


	//   ....[182]....
        /*09f4*/ 	.word	0x0500000f


	//   ....[183]....
        /*09f8*/ 	.word	0x0500000f


	//   ....[184]....
        /*09fc*/ 	.word	0x0500000f


	//   ....[185]....
        /*0a00*/ 	.word	0x0500000f


	//   ....[186]....
        /*0a04*/ 	.word	0x0500000f


	//   ....[187]....
        /*0a08*/ 	.word	0x0500000f


	//   ....[188]....
        /*0a0c*/ 	.word	0x0500000f


	//   ....[189]....
        /*0a10*/ 	.word	0x0500000f


	//   ....[190]....
        /*0a14*/ 	.word	0x0500000f


	//   ....[191]....
        /*0a18*/ 	.word	0x0500000f


	//   ....[192]....
        /*0a1c*/ 	.word	0x0500000f


	//   ....[193]....
        /*0a20*/ 	.word	0x0500000f


	//   ....[194]....
        /*0a24*/ 	.word	0x0500000f


	//   ....[195]....
        /*0a28*/ 	.word	0x0500000f


	//   ....[196]....
        /*0a2c*/ 	.word	0x0500000f


	//   ....[197]....
        /*0a30*/ 	.word	0x0500000f


	//   ....[198]....
        /*0a34*/ 	.word	0x0500000f


	//   ....[199]....
        /*0a38*/ 	.word	0x0500000f


	//   ....[200]....
        /*0a3c*/ 	.word	0x0500000f


	//   ....[201]....
        /*0a40*/ 	.word	0x0500000f


	//   ....[202]....
        /*0a44*/ 	.word	0x0500000f


	//   ....[203]....
        /*0a48*/ 	.word	0x0500000f


	//   ....[204]....
        /*0a4c*/ 	.word	0x0500000f


	//   ....[205]....
        /*0a50*/ 	.word	0x0500000f


	//   ....[206]....
        /*0a54*/ 	.word	0x0500000f


	//   ....[207]....
        /*0a58*/ 	.word	0x0500000f


	//   ....[208]....
        /*0a5c*/ 	.word	0x0500000f


	//   ....[209]....
        /*0a60*/ 	.word	0x0500000f


	//   ....[210]....
        /*0a64*/ 	.word	0x0500000f


	//   ....[211]....
        /*0a68*/ 	.word	0x0500000f


	//   ....[212]....
        /*0a6c*/ 	.word	0x0500000f


	//   ....[213]....
        /*0a70*/ 	.word	0x0500000f


	//   ....[214]....
        /*0a74*/ 	.word	0x0500000f


	//   ....[215]....
        /*0a78*/ 	.word	0x0500000f


	//   ....[216]....
        /*0a7c*/ 	.word	0x0500000f


	//   ....[217]....
        /*0a80*/ 	.word	0x0500000f


	//   ....[218]....
        /*0a84*/ 	.word	0x0500000f


	//   ....[219]....
        /*0a88*/ 	.word	0x0500000f


	//   ....[220]....
        /*0a8c*/ 	.word	0x0500000f


	//   ....[221]....
        /*0a90*/ 	.word	0x0500000f


	//   ....[222]....
        /*0a94*/ 	.word	0x0500000f


	//   ....[223]....
        /*0a98*/ 	.word	0x0500000f


	//   ....[224]....
        /*0a9c*/ 	.word	0x0500000f


	//   ....[225]....
        /*0aa0*/ 	.word	0x0500000f


	//   ....[226]....
        /*0aa4*/ 	.word	0x0500000f


	//   ....[227]....
        /*0aa8*/ 	.word	0x0500000f


	//----- nvinfo : EIATTR_COOP_GROUP_INSTR_OFFSETS
	.align		4
.L_1255:
        /*0aac*/ 	.byte	0x04, 0x28
        /*0aae*/ 	.short	(.L_1257 - .L_1256)


	//   ....[0]....
.L_1256:
        /*0ab0*/ 	.word	0x00000070


	//   ....[1]....
        /*0ab4*/ 	.word	0x00000140


	//   ....[2]....
        /*0ab8*/ 	.word	0x00000190


	//   ....[3]....
        /*0abc*/ 	.word	0x000003c0


	//   ....[4]....
        /*0ac0*/ 	.word	0x00000520


	//   ....[5]....
        /*0ac4*/ 	.word	0x00000640


	//   ....[6]....
        /*0ac8*/ 	.word	0x000007a0


	//   ....[7]....
        /*0acc*/ 	.word	0x00003470


	//   ....[8]....
        /*0ad0*/ 	.word	0x00003480


	//   ....[9]....
        /*0ad4*/ 	.word	0x00005040


	//   ....[10]....
        /*0ad8*/ 	.word	0x00005050


	//   ....[11]....
        /*0adc*/ 	.word	0x00006a10


	//   ....[12]....
        /*0ae0*/ 	.word	0x00006a20


	//   ....[13]....
        /*0ae4*/ 	.word	0x00006f80


	//   ....[14]....
        /*0ae8*/ 	.word	0x00006fa0


	//   ....[15]....
        /*0aec*/ 	.word	0x00007aa0


	//   ....[16]....
        /*0af0*/ 	.word	0x00008270


	//   ....[17]....
        /*0af4*/ 	.word	0x00008280


	//   ....[18]....
        /*0af8*/ 	.word	0x00008290


	//   ....[19]....
        /*0afc*/ 	.word	0x000082a0


	//   ....[20]....
        /*0b00*/ 	.word	0x0000a050


	//   ....[21]....
        /*0b04*/ 	.word	0x0000a060


	//   ....[22]....
        /*0b08*/ 	.word	0x0000a070


	//   ....[23]....
        /*0b0c*/ 	.word	0x0000a080


	//   ....[24]....
        /*0b10*/ 	.word	0x0000c3d0


	//   ....[25]....
        /*0b14*/ 	.word	0x0000d150


	//   ....[26]....
        /*0b18*/ 	.word	0x0000d850


	//   ....[27]....
        /*0b1c*/ 	.word	0x0000d960


	//   ....[28]....
        /*0b20*/ 	.word	0x0000e130


	//   ....[29]....
        /*0b24*/ 	.word	0x0000e1f0


	//   ....[30]....
        /*0b28*/ 	.word	0x0000ef00


	//   ....[31]....
        /*0b2c*/ 	.word	0x0000fef0


	//   ....[32]....
        /*0b30*/ 	.word	0x00010120


	//   ....[33]....
        /*0b34*/ 	.word	0x00011110


	//   ....[34]....
        /*0b38*/ 	.word	0x00011210


	//   ....[35]....
        /*0b3c*/ 	.word	0x000115f0


	//   ....[36]....
        /*0b40*/ 	.word	0x00011770


	//   ....[37]....
        /*0b44*/ 	.word	0x00012870


	//   ....[38]....
        /*0b48*/ 	.word	0x00013a20


	//   ....[39]....
        /*0b4c*/ 	.word	0x00013a40


	//   ....[40]....
        /*0b50*/ 	.word	0x00013c70


	//   ....[41]....
        /*0b54*/ 	.word	0x00013c90


	//   ....[42]....
        /*0b58*/ 	.word	0x00015000


	//   ....[43]....
        /*0b5c*/ 	.word	0x00015d60


	//   ....[44]....
        /*0b60*/ 	.word	0x00015f90


	//   ....[45]....
        /*0b64*/ 	.word	0x00016f10


	//   ....[46]....
        /*0b68*/ 	.word	0x00016fa0


	//   ....[47]....
        /*0b6c*/ 	.word	0x00017540


	//   ....[48]....
        /*0b70*/ 	.word	0x000175a0


	//   ....[49]....
        /*0b74*/ 	.word	0x000185e0


	//   ....[50]....
        /*0b78*/ 	.word	0x000187e0


	//   ....[51]....
        /*0b7c*/ 	.word	0x00018c90


	//   ....[52]....
        /*0b80*/ 	.word	0x00018cc0


	//   ....[53]....
        /*0b84*/ 	.word	0x00018d00


	//   ....[54]....
        /*0b88*/ 	.word	0x00019d00


	//   ....[55]....
        /*0b8c*/ 	.word	0x00019d40


	//   ....[56]....
        /*0b90*/ 	.word	0x00019d80


	//   ....[57]....
        /*0b94*/ 	.word	0x00019da0


	//   ....[58]....
        /*0b98*/ 	.word	0x0001a2e0


	//   ....[59]....
        /*0b9c*/ 	.word	0x0001a300


	//   ....[60]....
        /*0ba0*/ 	.word	0x0001a420


	//   ....[61]....
        /*0ba4*/ 	.word	0x0001a440


	//   ....[62]....
        /*0ba8*/ 	.word	0x0001aca0


	//   ....[63]....
        /*0bac*/ 	.word	0x0001acb0


	//   ....[64]....
        /*0bb0*/ 	.word	0x0001ae10


	//   ....[65]....
        /*0bb4*/ 	.word	0x0001ae20


	//   ....[66]....
        /*0bb8*/ 	.word	0x0001afc0


	//   ....[67]....
        /*0bbc*/ 	.word	0x0001b190


	//   ....[68]....
        /*0bc0*/ 	.word	0x0001b1c0


	//   ....[69]....
        /*0bc4*/ 	.word	0x0001b1f0


	//   ....[70]....
        /*0bc8*/ 	.word	0x0001b220


	//   ....[71]....
        /*0bcc*/ 	.word	0x0001b250


	//   ....[72]....
        /*0bd0*/ 	.word	0x0001b280


	//   ....[73]....
        /*0bd4*/ 	.word	0x0001b3f0


	//   ....[74]....
        /*0bd8*/ 	.word	0x0001b420


	//   ....[75]....
        /*0bdc*/ 	.word	0x0001b450


	//   ....[76]....
        /*0be0*/ 	.word	0x0001b480


	//   ....[77]....
        /*0be4*/ 	.word	0x0001b4b0


	//   ....[78]....
        /*0be8*/ 	.word	0x0001b4e0


	//   ....[79]....
        /*0bec*/ 	.word	0x0001b580


	//   ....[80]....
        /*0bf0*/ 	.word	0x0001b5e0


	//   ....[81]....
        /*0bf4*/ 	.word	0x0001b680


	//   ....[82]....
        /*0bf8*/ 	.word	0x0001c770


	//   ....[83]....
        /*0bfc*/ 	.word	0x0001ecd0


	//   ....[84]....
        /*0c00*/ 	.word	0x0001ece0


	//   ....[85]....
        /*0c04*/ 	.word	0x0001eda0


	//   ....[86]....
        /*0c08*/ 	.word	0x0001edb0


	//   ....[87]....
        /*0c0c*/ 	.word	0x0001ee60


	//   ....[88]....
        /*0c10*/ 	.word	0x0001ee70


	//   ....[89]....
        /*0c14*/ 	.word	0x0001ee80


	//   ....[90]....
        /*0c18*/ 	.word	0x0001ee90


	//   ....[91]....
        /*0c1c*/ 	.word	0x0001f8a0


	//   ....[92]....
        /*0c20*/ 	.word	0x0001f8b0


	//   ....[93]....
        /*0c24*/ 	.word	0x0001f8d0


	//   ....[94]....
        /*0c28*/ 	.word	0x0001f980


	//   ....[95]....
        /*0c2c*/ 	.word	0x0001f9b0


	//   ....[96]....
        /*0c30*/ 	.word	0x0001f9d0


	//   ....[97]....
        /*0c34*/ 	.word	0x0001fa50


	//   ....[98]....
        /*0c38*/ 	.word	0x0001fa60


	//   ....[99]....
        /*0c3c*/ 	.word	0x0001fb30


	//   ....[100]....
        /*0c40*/ 	.word	0x0001fb70


	//   ....[101]....
        /*0c44*/ 	.word	0x0001fb80


	//   ....[102]....
        /*0c48*/ 	.word	0x0001fc00


	//   ....[103]....
        /*0c4c*/ 	.word	0x00020400


	//   ....[104]....
        /*0c50*/ 	.word	0x00020410


	//   ....[105]....
        /*0c54*/ 	.word	0x00020430


	//   ....[106]....
        /*0c58*/ 	.word	0x000204b0


	//   ....[107]....
        /*0c5c*/ 	.word	0x000204c0


	//   ....[108]....
        /*0c60*/ 	.word	0x00020520


	//   ....[109]....
        /*0c64*/ 	.word	0x00020550


	//   ....[110]....
        /*0c68*/ 	.word	0x00020590


	//   ....[111]....
        /*0c6c*/ 	.word	0x00020840


	//   ....[112]....
        /*0c70*/ 	.word	0x00020860


	//   ....[113]....
        /*0c74*/ 	.word	0x00020900


	//   ....[114]....
        /*0c78*/ 	.word	0x00020910


	//   ....[115]....
        /*0c7c*/ 	.word	0x000209a0


	//   ....[116]....
        /*0c80*/ 	.word	0x000209b0


	//   ....[117]....
        /*0c84*/ 	.word	0x000209c0


	//   ....[118]....
        /*0c88*/ 	.word	0x00020a50


	//   ....[119]....
        /*0c8c*/ 	.word	0x00021050


	//   ....[120]....
        /*0c90*/ 	.word	0x00021060


	//   ....[121]....
        /*0c94*/ 	.word	0x000210f0


	//   ....[122]....
        /*0c98*/ 	.word	0x00021190


	//   ....[123]....
        /*0c9c*/ 	.word	0x000211b0


	//   ....[124]....
        /*0ca0*/ 	.word	0x00021230


	//   ....[125]....
        /*0ca4*/ 	.word	0x00021250


	//   ....[126]....
        /*0ca8*/ 	.word	0x00021260


	//   ....[127]....
        /*0cac*/ 	.word	0x00021660


	//   ....[128]....
        /*0cb0*/ 	.word	0x00021690


	//   ....[129]....
        /*0cb4*/ 	.word	0x000216d0


	//   ....[130]....
        /*0cb8*/ 	.word	0x00021700


	//   ....[131]....
        /*0cbc*/ 	.word	0x00021730


	//   ....[132]....
        /*0cc0*/ 	.word	0x00021760


	//   ....[133]....
        /*0cc4*/ 	.word	0x00021790


	//   ....[134]....
        /*0cc8*/ 	.word	0x000217c0


	//   ....[135]....
        /*0ccc*/ 	.word	0x00021940


	//   ....[136]....
        /*0cd0*/ 	.word	0x00021970


	//   ....[137]....
        /*0cd4*/ 	.word	0x000219a0


	//   ....[138]....
        /*0cd8*/ 	.word	0x000219d0


	//   ....[139]....
        /*0cdc*/ 	.word	0x00021a00


	//   ....[140]....
        /*0ce0*/ 	.word	0x00021a30


	//   ....[141]....
        /*0ce4*/ 	.word	0x00021af0


	//   ....[142]....
        /*0ce8*/ 	.word	0x00021b10


	//   ....[143]....
        /*0cec*/ 	.word	0x00021b80


	//   ....[144]....
        /*0cf0*/ 	.word	0x00022220


	//   ....[145]....
        /*0cf4*/ 	.word	0x00022560


	//   ....[146]....
        /*0cf8*/ 	.word	0x000225f0


	//   ....[147]....
        /*0cfc*/ 	.word	0x000226e0


	//   ....[148]....
        /*0d00*/ 	.word	0x00022770


	//   ....[149]....
        /*0d04*/ 	.word	0x00022850


	//   ....[150]....
        /*0d08*/ 	.word	0x000228e0


	//   ....[151]....
        /*0d0c*/ 	.word	0x00022a20


	//   ....[152]....
        /*0d10*/ 	.word	0x00022ac0


	//   ....[153]....
        /*0d14*/ 	.word	0x00022b50


	//   ....[154]....
        /*0d18*/ 	.word	0x00022ba0


	//   ....[155]....
        /*0d1c*/ 	.word	0x00022bf0


	//   ....[156]....
        /*0d20*/ 	.word	0x00022cc0


	//   ....[157]....
        /*0d24*/ 	.word	0x00022d50


	//   ....[158]....
        /*0d28*/ 	.word	0x00022da0


	//   ....[159]....
        /*0d2c*/ 	.word	0x00022df0


	//   ....[160]....
        /*0d30*/ 	.word	0x00023150


	//   ....[161]....
        /*0d34*/ 	.word	0x000231a0


	//   ....[162]....
        /*0d38*/ 	.word	0x00023230


	//   ....[163]....
        /*0d3c*/ 	.word	0x000232c0


	//   ....[164]....
        /*0d40*/ 	.word	0x00023380


	//   ....[165]....
        /*0d44*/ 	.word	0x00023660


	//   ....[166]....
        /*0d48*/ 	.word	0x00023750


	//   ....[167]....
        /*0d4c*/ 	.word	0x000237e0


	//   ....[168]....
        /*0d50*/ 	.word	0x00023840


	//   ....[169]....
        /*0d54*/ 	.word	0x00023960


	//   ....[170]....
        /*0d58*/ 	.word	0x000239c0


	//   ....[171]....
        /*0d5c*/ 	.word	0x00023ae0


	//   ....[172]....
        /*0d60*/ 	.word	0x00023b40


	//   ....[173]....
        /*0d64*/ 	.word	0x00023bf0


	//   ....[174]....
        /*0d68*/ 	.word	0x00023d10


	//   ....[175]....
        /*0d6c*/ 	.word	0x00023d80


	//   ....[176]....
        /*0d70*/ 	.word	0x00023de0


	//   ....[177]....
        /*0d74*/ 	.word	0x00023e80


	//   ....[178]....
        /*0d78*/ 	.word	0x00023f50


	//   ....[179]....
        /*0d7c*/ 	.word	0x00023ff0


	//   ....[180]....
        /*0d80*/ 	.word	0x000240d0


	//   ....[181]....
        /*0d84*/ 	.word	0x00024160


	//   ....[182]....
        /*0d88*/ 	.word	0x00024230


	//   ....[183]....
        /*0d8c*/ 	.word	0x000242c0


	//   ....[184]....
        /*0d90*/ 	.word	0x000243a0


	//   ....[185]....
        /*0d94*/ 	.word	0x00024460


	//   ....[186]....
        /*0d98*/ 	.word	0x000245e0


	//   ....[187]....
        /*0d9c*/ 	.word	0x000246c0


	//   ....[188]....
        /*0da0*/ 	.word	0x00024740


	//   ....[189]....
        /*0da4*/ 	.word	0x00024820


	//   ....[190]....
        /*0da8*/ 	.word	0x00024880


	//   ....[191]....
        /*0dac*/ 	.word	0x00024950


	//   ....[192]....
        /*0db0*/ 	.word	0x000249b0


	//   ....[193]....
        /*0db4*/ 	.word	0x00024a90


	//   ....[194]....
        /*0db8*/ 	.word	0x00024b80


	//   ....[195]....
        /*0dbc*/ 	.word	0x00024c20


	//   ....[196]....
        /*0dc0*/ 	.word	0x00024c80


	//   ....[197]....
        /*0dc4*/ 	.word	0x00024d80


	//   ....[198]....
        /*0dc8*/ 	.word	0x00024de0


	//   ....[199]....
        /*0dcc*/ 	.word	0x00024ee0


	//   ....[200]....
        /*0dd0*/ 	.word	0x00024f40


	//   ....[201]....
        /*0dd4*/ 	.word	0x00025010


	//   ....[202]....
        /*0dd8*/ 	.word	0x00025160


	//   ....[203]....
        /*0ddc*/ 	.word	0x00025210


	//   ....[204]....
        /*0de0*/ 	.word	0x00025320


	//   ....[205]....
        /*0de4*/ 	.word	0x00025400


	//   ....[206]....
        /*0de8*/ 	.word	0x00025460


	//   ....[207]....
        /*0dec*/ 	.word	0x00025550


	//   ....[208]....
        /*0df0*/ 	.word	0x000255b0


	//   ....[209]....
        /*0df4*/ 	.word	0x00025690


	//   ....[210]....
        /*0df8*/ 	.word	0x00025720


	//   ....[211]....
        /*0dfc*/ 	.word	0x000257c0


	//   ....[212]....
        /*0e00*/ 	.word	0x000258e0


	//   ....[213]....
        /*0e04*/ 	.word	0x00025950


	//   ....[214]....
        /*0e08*/ 	.word	0x000259c0


	//   ....[215]....
        /*0e0c*/ 	.word	0x00025a30


	//   ....[216]....
        /*0e10*/ 	.word	0x00025aa0


	//   ....[217]....
        /*0e14*/ 	.word	0x00025b20


	//   ....[218]....
        /*0e18*/ 	.word	0x00025bb0


	//   ....[219]....
        /*0e1c*/ 	.word	0x00025c40


	//   ....[220]....
        /*0e20*/ 	.word	0x00025cb0


	//   ....[221]....
        /*0e24*/ 	.word	0x00025d20


	//   ....[222]....
        /*0e28*/ 	.word	0x00025d90


	//   ....[223]....
        /*0e2c*/ 	.word	0x00025e10


	//   ....[224]....
        /*0e30*/ 	.word	0x00025e80


	//   ....[225]....
        /*0e34*/ 	.word	0x00025f20


	//   ....[226]....
        /*0e38*/ 	.word	0x00025fb0


	//   ....[227]....
        /*0e3c*/ 	.word	0x000260e0


	//----- nvinfo : EIATTR_REG_RECONFIG
	.align		4
.L_1257:
        /*0e40*/ 	.byte	0x01, 0x54
	.zero		2


	//----- nvinfo : EIATTR_SYSCALL_OFFSETS
	.align		4
        /*0e44*/ 	.byte	0x04, 0x46
        /*0e46*/ 	.short	(.L_1259 - .L_1258)


	//   ....[0]....
.L_1258:
        /*0e48*/ 	.word	0x00001e50


	//   ....[1]....
        /*0e4c*/ 	.word	0x00001fa0


	//   ....[2]....
        /*0e50*/ 	.word	0x00007cc0


	//   ....[3]....
        /*0e54*/ 	.word	0x00007fe0


	//   ....[4]....
        /*0e58*/ 	.word	0x0001e240


	//   ....[5]....
        /*0e5c*/ 	.word	0x0001e390


	//   ....[6]....
        /*0e60*/ 	.word	0x0001e480


	//   ....[7]....
        /*0e64*/ 	.word	0x0001f310


	//----- nvinfo : EIATTR_MBARRIER_INSTR_OFFSETS
	.align		4
.L_1259:
        /*0e68*/ 	.byte	0x04, 0x39
        /*0e6a*/ 	.short	(.L_1261 - .L_1260)


	//   ....[0]....
.L_1260:
        /*0e6c*/ 	.word	0x00000270
        /*0e70*/ 	.word	0x000000ff
        /*0e74*/ 	.word	0x0002d800
        /*0e78*/ 	.short	0x0100
        /*0e7a*/ 	.byte	0x08
	.zero		1


	//   ....[1]....
        /*0e7c*/ 	.word	0x00000280
        /*0e80*/ 	.word	0x000000ff
        /*0e84*/ 	.word	0x0002d820
        /*0e88*/ 	.short	0x0100
        /*0e8a*/ 	.byte	0x08
	.zero		1


	//   ....[2]....
        /*0e8c*/ 	.word	0x00000370
        /*0e90*/ 	.word	0x000000ff
        /*0e94*/ 	.word	0x0002d830
        /*0e98*/ 	.short	0x0100
        /*0e9a*/ 	.byte	0x08
	.zero		1


	//   ....[3]....
        /*0e9c*/ 	.word	0x00000380
        /*0ea0*/ 	.word	0x000000ff
        /*0ea4*/ 	.word	0x0002d840
        /*0ea8*/ 	.short	0x0100
        /*0eaa*/ 	.byte	0x08
	.zero		1


	//   ....[4]....
        /*0eac*/ 	.word	0x00000390
        /*0eb0*/ 	.word	0x000000ff
        /*0eb4*/ 	.word	0x0002d838
        /*0eb8*/ 	.short	0x0100
        /*0eba*/ 	.byte	0x08
	.zero		1


	//   ....[5]....
        /*0ebc*/ 	.word	0x000003a0
        /*0ec0*/ 	.word	0x000000ff
        /*0ec4*/ 	.word	0x0002d848
        /*0ec8*/ 	.short	0x0100
        /*0eca*/ 	.byte	0x08
	.zero		1


	//   ....[6]....
        /*0ecc*/ 	.word	0x000004d0
        /*0ed0*/ 	.word	0x000000ff
        /*0ed4*/ 	.word	0x0002d850
        /*0ed8*/ 	.short	0x0100
        /*0eda*/ 	.byte	0x08
	.zero		1


	//   ....[7]....
        /*0edc*/ 	.word	0x000004e0
        /*0ee0*/ 	.word	0x000000ff
        /*0ee4*/ 	.word	0x0002d860
        /*0ee8*/ 	.short	0x0100
        /*0eea*/ 	.byte	0x08
	.zero		1


	//   ....[8]....
        /*0eec*/ 	.word	0x000004f0
        /*0ef0*/ 	.word	0x000000ff
        /*0ef4*/ 	.word	0x0002d858
        /*0ef8*/ 	.short	0x0100
        /*0efa*/ 	.byte	0x08
	.zero		1


	//   ....[9]....
        /*0efc*/ 	.word	0x00000500
        /*0f00*/ 	.word	0x000000ff
        /*0f04*/ 	.word	0x0002d868
        /*0f08*/ 	.short	0x0100
        /*0f0a*/ 	.byte	0x08
	.zero		1


	//   ....[10]....
        /*0f0c*/ 	.word	0x000005f0
        /*0f10*/ 	.word	0x000000ff
        /*0f14*/ 	.word	0x0002d870
        /*0f18*/ 	.short	0x0100
        /*0f1a*/ 	.byte	0x06
	.zero		1


	//   ....[11]....
        /*0f1c*/ 	.word	0x00000600
        /*0f20*/ 	.word	0x000000ff
        /*0f24*/ 	.word	0x0002d880
        /*0f28*/ 	.short	0x0100
        /*0f2a*/ 	.byte	0x06
	.zero		1


	//   ....[12]....
        /*0f2c*/ 	.word	0x00000610
        /*0f30*/ 	.word	0x000000ff
        /*0f34*/ 	.word	0x0002d878
        /*0f38*/ 	.short	0x0100
        /*0f3a*/ 	.byte	0x06
	.zero		1


	//   ....[13]....
        /*0f3c*/ 	.word	0x00000620
        /*0f40*/ 	.word	0x000000ff
        /*0f44*/ 	.word	0x0002d888
        /*0f48*/ 	.short	0x0100
        /*0f4a*/ 	.byte	0x06
	.zero		1


	//   ....[14]....
        /*0f4c*/ 	.word	0x00000750
        /*0f50*/ 	.word	0x000000ff
        /*0f54*/ 	.word	0x0002d890
        /*0f58*/ 	.short	0x0100
        /*0f5a*/ 	.byte	0x08
	.zero		1


	//   ....[15]....
        /*0f5c*/ 	.word	0x00000760
        /*0f60*/ 	.word	0x000000ff
        /*0f64*/ 	.word	0x0002d8a0
        /*0f68*/ 	.short	0x0100
        /*0f6a*/ 	.byte	0x08
	.zero		1


	//   ....[16]....
        /*0f6c*/ 	.word	0x00000770
        /*0f70*/ 	.word	0x000000ff
        /*0f74*/ 	.word	0x0002d898
        /*0f78*/ 	.short	0x0100
        /*0f7a*/ 	.byte	0x08
	.zero		1


	//   ....[17]....
        /*0f7c*/ 	.word	0x00000780
        /*0f80*/ 	.word	0x000000ff
        /*0f84*/ 	.word	0x0002d8a8
        /*0f88*/ 	.short	0x0100
        /*0f8a*/ 	.byte	0x08
	.zero		1


	//   ....[18]....
        /*0f8c*/ 	.word	0x000008b0
        /*0f90*/ 	.word	0x000000ff
        /*0f94*/ 	.word	0x0002d8b0
        /*0f98*/ 	.short	0x0100
        /*0f9a*/ 	.byte	0x08
	.zero		1


	//   ....[19]....
        /*0f9c*/ 	.word	0x000008c0
        /*0fa0*/ 	.word	0x000000ff
        /*0fa4*/ 	.word	0x0002d8c0
        /*0fa8*/ 	.short	0x0100
        /*0faa*/ 	.byte	0x08
	.zero		1


	//   ....[20]....
        /*0fac*/ 	.word	0x000008d0
        /*0fb0*/ 	.word	0x000000ff
        /*0fb4*/ 	.word	0x0002d8b8
        /*0fb8*/ 	.short	0x0100
        /*0fba*/ 	.byte	0x08
	.zero		1


	//   ....[21]....
        /*0fbc*/ 	.word	0x000008e0
        /*0fc0*/ 	.word	0x000000ff
        /*0fc4*/ 	.word	0x0002d8c8
        /*0fc8*/ 	.short	0x0100
        /*0fca*/ 	.byte	0x08
	.zero		1


	//   ....[22]....
        /*0fcc*/ 	.word	0x00003420
        /*0fd0*/ 	.word	0x00000023
        /*0fd4*/ 	.word	0x0002d890
        /*0fd8*/ 	.short	0x010a
        /*0fda*/ 	.byte	0x3f
	.zero		1


	//   ....[23]....
        /*0fdc*/ 	.word	0x00004ff0
        /*0fe0*/ 	.word	0x00000023
        /*0fe4*/ 	.word	0x0002d890
        /*0fe8*/ 	.short	0x010a
        /*0fea*/ 	.byte	0x3f
	.zero		1


	//   ....[24]....
        /*0fec*/ 	.word	0x00006820
        /*0ff0*/ 	.word	0x00000023
        /*0ff4*/ 	.word	0x0002d890
        /*0ff8*/ 	.short	0x010a
        /*0ffa*/ 	.byte	0x3f
	.zero		1


	//   ....[25]....
        /*0ffc*/ 	.word	0x00006da0
        /*1000*/ 	.word	0x0000000b
        /*1004*/ 	.word	0x00000000
        /*1008*/ 	.short	0x0101
        /*100a*/ 	.byte	0x3f
	.zero		1


	//   ....[26]....
        /*100c*/ 	.word	0x00006de0
        /*1010*/ 	.word	0x00000023
        /*1014*/ 	.word	0x0002d8b0
        /*1018*/ 	.short	0x010a
        /*101a*/ 	.byte	0x3f
	.zero		1


	//   ....[27]....
        /*101c*/ 	.word	0x00007320
        /*1020*/ 	.word	0x00000023
        /*1024*/ 	.word	0x00000000
        /*1028*/ 	.short	0x0101
        /*102a*/ 	.byte	0x3f
	.zero		1


	//   ....[28]....
        /*102c*/ 	.word	0x00007d60
        /*1030*/ 	.word	0x00000002
        /*1034*/ 	.word	0x0002d800
        /*1038*/ 	.short	0x010a
        /*103a*/ 	.byte	0x3f
	.zero		1


	//   ....[29]....
        /*103c*/ 	.word	0x00007db0
        /*1040*/ 	.word	0x00000002
        /*1044*/ 	.word	0x0002d800
        /*1048*/ 	.short	0x010a
        /*104a*/ 	.byte	0x3f
	.zero		1


	//   ....[30]....
        /*104c*/ 	.word	0x00008a10
        /*1050*/ 	.word	0x00000002
        /*1054*/ 	.word	0x0002d800
        /*1058*/ 	.short	0x010a
        /*105a*/ 	.byte	0x3f
	.zero		1


	//   ....[31]....
        /*105c*/ 	.word	0x0000a600
        /*1060*/ 	.word	0x00000002
        /*1064*/ 	.word	0x0002d800
        /*1068*/ 	.short	0x010a
        /*106a*/ 	.byte	0x3f
	.zero		1


	//   ....[32]....
        /*106c*/ 	.word	0x0000bd80
        /*1070*/ 	.word	0x00000008
        /*1074*/ 	.word	0x0002d830
        /*1078*/ 	.short	0x010a
        /*107a*/ 	.byte	0x3f
	.zero		1


	//   ....[33]....
        /*107c*/ 	.word	0x0000be30
        /*1080*/ 	.word	0x00000008
        /*1084*/ 	.word	0x0002d830
        /*1088*/ 	.short	0x010a
        /*108a*/ 	.byte	0x3f
	.zero		1


	//   ....[34]....
        /*108c*/ 	.word	0x0000c420
        /*1090*/ 	.word	0x00000000
        /*1094*/ 	.word	0x00000000
        /*1098*/ 	.short	0x0101
        /*109a*/ 	.byte	0x3f
	.zero		1


	//   ....[35]....
        /*109c*/ 	.word	0x0000f3e0
        /*10a0*/ 	.word	0x00000009
        /*10a4*/ 	.word	0x0002d830
        /*10a8*/ 	.short	0x010a
        /*10aa*/ 	.byte	0x3f
	.zero		1


	//   ....[36]....
        /*10ac*/ 	.word	0x0000f430
        /*10b0*/ 	.word	0x00000009
        /*10b4*/ 	.word	0x0002d830
        /*10b8*/ 	.short	0x010a
        /*10ba*/ 	.byte	0x3f
	.zero		1


	//   ....[37]....
        /*10bc*/ 	.word	0x0000f850
        /*10c0*/ 	.word	0x00000009
        /*10c4*/ 	.word	0x0002d850
        /*10c8*/ 	.short	0x010a
        /*10ca*/ 	.byte	0x3f
	.zero		1


	//   ....[38]....
        /*10cc*/ 	.word	0x0000f890
        /*10d0*/ 	.word	0x00000009
        /*10d4*/ 	.word	0x0002d850
        /*10d8*/ 	.short	0x010a
        /*10da*/ 	.byte	0x3f
	.zero		1


	//   ....[39]....
        /*10dc*/ 	.word	0x0000ff00
        /*10e0*/ 	.word	0x00000008
        /*10e4*/ 	.word	0x00000000
        /*10e8*/ 	.short	0x0101
        /*10ea*/ 	.byte	0x3f
	.zero		1


	//   ....[40]....
        /*10ec*/ 	.word	0x000122a0
        /*10f0*/ 	.word	0x00000012
        /*10f4*/ 	.word	0x00000000
        /*10f8*/ 	.short	0x0101
        /*10fa*/ 	.byte	0x3f
	.zero		1


	//   ....[41]....
        /*10fc*/ 	.word	0x00012cc0
        /*1100*/ 	.word	0x00000003
        /*1104*/ 	.word	0x0002d830
        /*1108*/ 	.short	0x010a
        /*110a*/ 	.byte	0x3f
	.zero		1


	//   ....[42]....
        /*110c*/ 	.word	0x00012d10
        /*1110*/ 	.word	0x00000003
        /*1114*/ 	.word	0x0002d830
        /*1118*/ 	.short	0x010a
        /*111a*/ 	.byte	0x3f
	.zero		1


	//   ....[43]....
        /*111c*/ 	.word	0x00013160
        /*1120*/ 	.word	0x00000003
        /*1124*/ 	.word	0x0002d850
        /*1128*/ 	.short	0x010a
        /*112a*/ 	.byte	0x3f
	.zero		1


	//   ....[44]....
        /*112c*/ 	.word	0x000131a0
        /*1130*/ 	.word	0x00000003
        /*1134*/ 	.word	0x0002d850
        /*1138*/ 	.short	0x010a
        /*113a*/ 	.byte	0x3f
	.zero		1


	//   ....[45]....
        /*113c*/ 	.word	0x00013810
        /*1140*/ 	.word	0x00000000
        /*1144*/ 	.word	0x00000000
        /*1148*/ 	.short	0x0101
        /*114a*/ 	.byte	0x3f
	.zero		1


	//   ....[46]....
        /*114c*/ 	.word	0x000149e0
        /*1150*/ 	.word	0x00000006
        /*1154*/ 	.word	0x00000000
        /*1158*/ 	.short	0x0101
        /*115a*/ 	.byte	0x3f
	.zero		1


	//   ....[47]....
        /*115c*/ 	.word	0x00015170
        /*1160*/ 	.word	0x00000003
        /*1164*/ 	.word	0x0002d830
        /*1168*/ 	.short	0x010a
        /*116a*/ 	.byte	0x3f
	.zero		1


	//   ....[48]....
        /*116c*/ 	.word	0x000151c0
        /*1170*/ 	.word	0x00000003
        /*1174*/ 	.word	0x0002d830
        /*1178*/ 	.short	0x010a
        /*117a*/ 	.byte	0x3f
	.zero		1


	//   ....[49]....
        /*117c*/ 	.word	0x00015610
        /*1180*/ 	.word	0x00000003
        /*1184*/ 	.word	0x0002d850
        /*1188*/ 	.short	0x010a
        /*118a*/ 	.byte	0x3f
	.zero		1


	//   ....[50]....
        /*118c*/ 	.word	0x00015650
        /*1190*/ 	.word	0x00000003
        /*1194*/ 	.word	0x0002d850
        /*1198*/ 	.short	0x010a
        /*119a*/ 	.byte	0x3f
	.zero		1


	//   ....[51]....
        /*119c*/ 	.word	0x00015d70
        /*11a0*/ 	.word	0x00000000
        /*11a4*/ 	.word	0x00000000
        /*11a8*/ 	.short	0x0101
        /*11aa*/ 	.byte	0x3f
	.zero		1


	//   ....[52]....
        /*11ac*/ 	.word	0x00017fc0
        /*11b0*/ 	.word	0x00000008
        /*11b4*/ 	.word	0x00000000
        /*11b8*/ 	.short	0x0101
        /*11ba*/ 	.byte	0x3f
	.zero		1


	//   ....[53]....
        /*11bc*/ 	.word	0x00018660
        /*11c0*/ 	.word	0x0000000b
        /*11c4*/ 	.word	0x0002d850
        /*11c8*/ 	.short	0x010a
        /*11ca*/ 	.byte	0x3f
	.zero		1


	//   ....[54]....
        /*11cc*/ 	.word	0x00018710
        /*11d0*/ 	.word	0x0000000b
        /*11d4*/ 	.word	0x0002d850
        /*11d8*/ 	.short	0x010a
        /*11da*/ 	.byte	0x3f
	.zero		1


	//   ....[55]....
        /*11dc*/ 	.word	0x00018f10
        /*11e0*/ 	.word	0x00000003
        /*11e4*/ 	.word	0x00000000
        /*11e8*/ 	.short	0x0101
        /*11ea*/ 	.byte	0x3f
	.zero		1


	//   ....[56]....
        /*11ec*/ 	.word	0x0001a2f0
        /*11f0*/ 	.word	0x00000000
        /*11f4*/ 	.word	0x00000000
        /*11f8*/ 	.short	0x0101
        /*11fa*/ 	.byte	0x3f
	.zero		1


	//   ....[57]....
        /*11fc*/ 	.word	0x0001c850
        /*1200*/ 	.word	0x00000017
        /*1204*/ 	.word	0x0002d820
        /*1208*/ 	.short	0x010a
        /*120a*/ 	.byte	0x3f
	.zero		1


	//   ....[58]....
        /*120c*/ 	.word	0x0001c910
        /*1210*/ 	.word	0x00000009
        /*1214*/ 	.word	0x0002d8a0
        /*1218*/ 	.short	0x010a
        /*121a*/ 	.byte	0x3f
	.zero		1


	//   ....[59]....
        /*121c*/ 	.word	0x0001cd40
        /*1220*/ 	.word	0x00000009
        /*1224*/ 	.word	0x0002d8c0
        /*1228*/ 	.short	0x010a
        /*122a*/ 	.byte	0x3f
	.zero		1


	//   ....[60]....
        /*122c*/ 	.word	0x0001d2a0
        /*1230*/ 	.word	0x00000008
        /*1234*/ 	.word	0x0002d8a0
        /*1238*/ 	.short	0x010a
        /*123a*/ 	.byte	0x3f
	.zero		1


	//   ....[61]....
        /*123c*/ 	.word	0x0001d6c0
        /*1240*/ 	.word	0x00000008
        /*1244*/ 	.word	0x0002d8c0
        /*1248*/ 	.short	0x010a
        /*124a*/ 	.byte	0x3f
	.zero		1


	//   ....[62]....
        /*124c*/ 	.word	0x0001ea60
        /*1250*/ 	.word	0x00000000
        /*1254*/ 	.word	0x0002d840
        /*1258*/ 	.short	0x010a
        /*125a*/ 	.byte	0x3f
	.zero		1


	//   ....[63]....
        /*125c*/ 	.word	0x0001efe0
        /*1260*/ 	.word	0x00000000
        /*1264*/ 	.word	0x0002d830
        /*1268*/ 	.short	0x0107
        /*126a*/ 	.byte	0x3f
	.zero		1


	//   ....[64]....
        /*126c*/ 	.word	0x0001f0b0
        /*1270*/ 	.word	0x00000000
        /*1274*/ 	.word	0x0002d830
        /*1278*/ 	.short	0x0101
        /*127a*/ 	.byte	0x3f
	.zero		1


	//   ....[65]....
        /*127c*/ 	.word	0x0001fcd0
        /*1280*/ 	.word	0x00000017
        /*1284*/ 	.word	0x0002d800
        /*1288*/ 	.short	0x0107
        /*128a*/ 	.byte	0x3f
	.zero		1


	//   ....[66]....
        /*128c*/ 	.word	0x0001fdc0
        /*1290*/ 	.word	0x00000017
        /*1294*/ 	.word	0x0002d800
        /*1298*/ 	.short	0x0101
        /*129a*/ 	.byte	0x3f
	.zero		1


	//   ....[67]....
        /*129c*/ 	.word	0x0001fde0
        /*12a0*/ 	.word	0x00000017
        /*12a4*/ 	.word	0x0002d820
        /*12a8*/ 	.short	0x010a
        /*12aa*/ 	.byte	0x3f
	.zero		1


	//   ....[68]....
        /*12ac*/ 	.word	0x00020200
        /*12b0*/ 	.word	0x00000005
        /*12b4*/ 	.word	0x0002d840
        /*12b8*/ 	.short	0x010a
        /*12ba*/ 	.byte	0x3f
	.zero		1


	//   ....[69]....
        /*12bc*/ 	.word	0x00020640
        /*12c0*/ 	.word	0x00000005
        /*12c4*/ 	.word	0x0002d830
        /*12c8*/ 	.short	0x0107
        /*12ca*/ 	.byte	0x3f
	.zero		1


	//   ....[70]....
        /*12cc*/ 	.word	0x00020700
        /*12d0*/ 	.word	0x00000005
        /*12d4*/ 	.word	0x0002d830
        /*12d8*/ 	.short	0x0101
        /*12da*/ 	.byte	0x3f
	.zero		1


	//   ....[71]....
        /*12dc*/ 	.word	0x00020760
        /*12e0*/ 	.word	0x00000005
        /*12e4*/ 	.word	0x0002d860
        /*12e8*/ 	.short	0x010a
        /*12ea*/ 	.byte	0x3f
	.zero		1


	//   ....[72]....
        /*12ec*/ 	.word	0x00020c40
        /*12f0*/ 	.word	0x00000005
        /*12f4*/ 	.word	0x0002d850
        /*12f8*/ 	.short	0x0107
        /*12fa*/ 	.byte	0x3f
	.zero		1


	//   ....[73]....
        /*12fc*/ 	.word	0x00020d30
        /*1300*/ 	.word	0x00000005
        /*1304*/ 	.word	0x0002d850
        /*1308*/ 	.short	0x0101
        /*130a*/ 	.byte	0x3f
	.zero		1


	//   ....[74]....
        /*130c*/ 	.word	0x00020f60
        /*1310*/ 	.word	0x00000000
        /*1314*/ 	.word	0x0002d860
        /*1318*/ 	.short	0x010a
        /*131a*/ 	.byte	0x3f
	.zero		1


	//   ....[75]....
        /*131c*/ 	.word	0x00021390
        /*1320*/ 	.word	0x00000000
        /*1324*/ 	.word	0x0002d850
        /*1328*/ 	.short	0x0107
        /*132a*/ 	.byte	0x3f
	.zero		1


	//   ....[76]....
        /*132c*/ 	.word	0x00021470
        /*1330*/ 	.word	0x00000000
        /*1334*/ 	.word	0x0002d850
        /*1338*/ 	.short	0x0101
        /*133a*/ 	.byte	0x3f
	.zero		1


	//   ....[77]....
        /*133c*/ 	.word	0x000221a0
        /*1340*/ 	.word	0x00000005
        /*1344*/ 	.word	0x0002d820
        /*1348*/ 	.short	0x010a
        /*134a*/ 	.byte	0x3f
	.zero		1


	//   ....[78]....
        /*134c*/ 	.word	0x00022340
        /*1350*/ 	.word	0x00000003
        /*1354*/ 	.word	0x0002d840
        /*1358*/ 	.short	0x010a
        /*135a*/ 	.byte	0x3f
	.zero		1


	//   ....[79]....
        /*135c*/ 	.word	0x000223d0
        /*1360*/ 	.word	0x00000019
        /*1364*/ 	.word	0x0002d840
        /*1368*/ 	.short	0x010a
        /*136a*/ 	.byte	0x3f
	.zero		1


	//   ....[80]....
        /*136c*/ 	.word	0x00022410
        /*1370*/ 	.word	0x00000003
        /*1374*/ 	.word	0x0002d860
        /*1378*/ 	.short	0x010a
        /*137a*/ 	.byte	0x3f
	.zero		1


	//   ....[81]....
        /*137c*/ 	.word	0x00022450
        /*1380*/ 	.word	0x00000019
        /*1384*/ 	.word	0x0002d860
        /*1388*/ 	.short	0x010a
        /*138a*/ 	.byte	0x3f
	.zero		1


	//   ....[82]....
        /*138c*/ 	.word	0x000224b0
        /*1390*/ 	.word	0x00000023
        /*1394*/ 	.word	0x0002d890
        /*1398*/ 	.short	0x010a
        /*139a*/ 	.byte	0x3f
	.zero		1


	//   ....[83]....
        /*139c*/ 	.word	0x00022630
        /*13a0*/ 	.word	0x00000023
        /*13a4*/ 	.word	0x0002d890
        /*13a8*/ 	.short	0x010a
        /*13aa*/ 	.byte	0x3f
	.zero		1


	//   ....[84]....
        /*13ac*/ 	.word	0x000227b0
        /*13b0*/ 	.word	0x00000023
        /*13b4*/ 	.word	0x0002d890
        /*13b8*/ 	.short	0x010a
        /*13ba*/ 	.byte	0x3f
	.zero		1


	//   ....[85]....
        /*13bc*/ 	.word	0x00022920
        /*13c0*/ 	.word	0x00000023
        /*13c4*/ 	.word	0x0002d8b0
        /*13c8*/ 	.short	0x010a
        /*13ca*/ 	.byte	0x3f
	.zero		1


	//   ....[86]....
        /*13cc*/ 	.word	0x00022c20
        /*13d0*/ 	.word	0x00000002
        /*13d4*/ 	.word	0x0002d800
        /*13d8*/ 	.short	0x010a
        /*13da*/ 	.byte	0x3f
	.zero		1


	//   ....[87]....
        /*13dc*/ 	.word	0x00022e30
        /*13e0*/ 	.word	0x00000002
        /*13e4*/ 	.word	0x0002d800
        /*13e8*/ 	.short	0x010a
        /*13ea*/ 	.byte	0x3f
	.zero		1


	//   ....[88]....
        /*13ec*/ 	.word	0x00022e80
        /*13f0*/ 	.word	0x00000008
        /*13f4*/ 	.word	0x0002d830
        /*13f8*/ 	.short	0x010a
        /*13fa*/ 	.byte	0x3f
	.zero		1


	//   ....[89]....
        /*13fc*/ 	.word	0x00022ed0
        /*1400*/ 	.word	0x00000009
        /*1404*/ 	.word	0x0002d830
        /*1408*/ 	.short	0x010a
        /*140a*/ 	.byte	0x3f
	.zero		1


	//   ....[90]....
        /*140c*/ 	.word	0x00022f20
        /*1410*/ 	.word	0x00000009
        /*1414*/ 	.word	0x0002d850
        /*1418*/ 	.short	0x010a
        /*141a*/ 	.byte	0x3f
	.zero		1


	//   ....[91]....
        /*141c*/ 	.word	0x00022f70
        /*1420*/ 	.word	0x00000003
        /*1424*/ 	.word	0x0002d830
        /*1428*/ 	.short	0x010a
        /*142a*/ 	.byte	0x3f
	.zero		1


	//   ....[92]....
        /*142c*/ 	.word	0x00022fc0
        /*1430*/ 	.word	0x00000003
        /*1434*/ 	.word	0x0002d850
        /*1438*/ 	.short	0x010a
        /*143a*/ 	.byte	0x3f
	.zero		1


	//   ....[93]....
        /*143c*/ 	.word	0x00023010
        /*1440*/ 	.word	0x00000003
        /*1444*/ 	.word	0x0002d830
        /*1448*/ 	.short	0x010a
        /*144a*/ 	.byte	0x3f
	.zero		1


	//   ....[94]....
        /*144c*/ 	.word	0x00023060
        /*1450*/ 	.word	0x00000003
        /*1454*/ 	.word	0x0002d850
        /*1458*/ 	.short	0x010a
        /*145a*/ 	.byte	0x3f
	.zero		1


	//   ....[95]....
        /*145c*/ 	.word	0x000230b0
        /*1460*/ 	.word	0x0000000b
        /*1464*/ 	.word	0x0002d850
        /*1468*/ 	.short	0x010a
        /*146a*/ 	.byte	0x3f
	.zero		1


	//   ....[96]....
        /*146c*/ 	.word	0x00023440
        /*1470*/ 	.word	0x00000017
        /*1474*/ 	.word	0x0002d820
        /*1478*/ 	.short	0x010a
        /*147a*/ 	.byte	0x3f
	.zero		1


	//   ....[97]....
        /*147c*/ 	.word	0x00023490
        /*1480*/ 	.word	0x00000009
        /*1484*/ 	.word	0x0002d8a0
        /*1488*/ 	.short	0x010a
        /*148a*/ 	.byte	0x3f
	.zero		1


	//   ....[98]....
        /*148c*/ 	.word	0x000234e0
        /*1490*/ 	.word	0x00000009
        /*1494*/ 	.word	0x0002d8c0
        /*1498*/ 	.short	0x010a
        /*149a*/ 	.byte	0x3f
	.zero		1


	//   ....[99]....
        /*149c*/ 	.word	0x00023530
        /*14a0*/ 	.word	0x00000008
        /*14a4*/ 	.word	0x0002d8a0
        /*14a8*/ 	.short	0x010a
        /*14aa*/ 	.byte	0x3f
	.zero		1


	//   ....[100]....
        /*14ac*/ 	.word	0x00023580
        /*14b0*/ 	.word	0x00000008
        /*14b4*/ 	.word	0x0002d8c0
        /*14b8*/ 	.short	0x010a
        /*14ba*/ 	.byte	0x3f
	.zero		1


	//   ....[101]....
        /*14bc*/ 	.word	0x000236a0
        /*14c0*/ 	.word	0x00000000
        /*14c4*/ 	.word	0x0002d840
        /*14c8*/ 	.short	0x010a
        /*14ca*/ 	.byte	0x3f
	.zero		1


	//   ....[102]....
        /*14cc*/ 	.word	0x000244e0
        /*14d0*/ 	.word	0x00000017
        /*14d4*/ 	.word	0x0002d820
        /*14d8*/ 	.short	0x010a
        /*14da*/ 	.byte	0x3f
	.zero		1


	//   ....[103]....
        /*14dc*/ 	.word	0x00024530
        /*14e0*/ 	.word	0x00000005
        /*14e4*/ 	.word	0x0002d840
        /*14e8*/ 	.short	0x010a
        /*14ea*/ 	.byte	0x3f
	.zero		1


	//   ....[104]....
        /*14ec*/ 	.word	0x00024ad0
        /*14f0*/ 	.word	0x00000005
        /*14f4*/ 	.word	0x0002d860
        /*14f8*/ 	.short	0x010a
        /*14fa*/ 	.byte	0x3f
	.zero		1


	//   ....[105]....
        /*14fc*/ 	.word	0x000250b0
        /*1500*/ 	.word	0x00000000
        /*1504*/ 	.word	0x0002d860
        /*1508*/ 	.short	0x010a
        /*150a*/ 	.byte	0x3f
	.zero		1


	//   ....[106]....
        /*150c*/ 	.word	0x00026000
        /*1510*/ 	.word	0x00000005
        /*1514*/ 	.word	0x0002d820
        /*1518*/ 	.short	0x010a
        /*151a*/ 	.byte	0x3f
	.zero		1


	//   ....[107]....
        /*151c*/ 	.word	0x000261a0
        /*1520*/ 	.word	0x00000003
        /*1524*/ 	.word	0x0002d840
        /*1528*/ 	.short	0x010a
        /*152a*/ 	.byte	0x3f
	.zero		1


	//   ....[108]....
        /*152c*/ 	.word	0x000261f0
        /*1530*/ 	.word	0x00000019
        /*1534*/ 	.word	0x0002d840
        /*1538*/ 	.short	0x010a
        /*153a*/ 	.byte	0x3f
	.zero		1


	//   ....[109]....
        /*153c*/ 	.word	0x00026240
        /*1540*/ 	.word	0x00000003
        /*1544*/ 	.word	0x0002d860
        /*1548*/ 	.short	0x010a
        /*154a*/ 	.byte	0x3f
	.zero		1


	//----- nvinfo : EIATTR_NUM_MBARRIERS
	.align		4
.L_1261:
        /*154c*/ 	.byte	0x03, 0x38
        /*154e*/ 	.short	0x0016


	//----- nvinfo : EIATTR_EXIT_INSTR_OFFSETS
	.align		4
        /*1550*/ 	.byte	0x04, 0x1c
        /*1552*/ 	.short	(.L_1263 - .L_1262)


	//   ....[0]....
.L_1262:
        /*1554*/ 	.word	0x000224a0


	//----- nvinfo : EIATTR_MAX_THREADS
	.align		4
.L_1263:
        /*1558*/ 	.byte	0x04, 0x05
        /*155a*/ 	.short	(.L_1265 - .L_1264)
.L_1264:
        /*155c*/ 	.word	0x00000200
        /*1560*/ 	.word	0x00000001
        /*1564*/ 	.word	0x00000001


	//----- nvinfo : EIATTR_CRS_STACK_SIZE
	.align		4
.L_1265:
        /*1568*/ 	.byte	0x04, 0x1e
        /*156a*/ 	.short	(.L_1267 - .L_1266)
.L_1266:
        /*156c*/ 	.word	0x00000000


	//----- nvinfo : EIATTR_CBANK_PARAM_SIZE
	.align		4
.L_1267:
        /*1570*/ 	.byte	0x03, 0x19
        /*1572*/ 	.short	0x0af0


	//----- nvinfo : EIATTR_PARAM_CBANK
	.align		4
        /*1574*/ 	.byte	0x04, 0x0a
        /*1576*/ 	.short	(.L_1269 - .L_1268)
	.align		4
.L_1268:
        /*1578*/ 	.word	index@(.nv.constant0._ZN7cutlass13device_kernelIN5flash11enable_sm90INS1_16FlashAttnFwdSm90INS1_25CollectiveMainloopFwdSm90ILi2EN4cute5tupleIJNS5_1CILi1EEES8_S8_EEENS6_IJNS7_ILi192EEENS7_ILi128EEENS7_ILi96EEEEEELi96ENS_6half_tEfNS_4arch4Sm90ELb0ELb1ELb0ELb1ELb1ELb1ELb0ELb0ELb1ELb1ELb0ELb0EEENS1_21CollectiveEpilogueFwdINS6_IJSA_SC_SB_EEES9_SE_SG_Li384ELb1ELb1ELb0ELb0EEENS1_36VarlenDynamicPersistentTileSchedulerILi192ELi128ELi384ELi128ELb0ELb1ELb1ELb1ELb0ELb1EEEEEEEEEvNT_6ParamsE)
        /*157c*/ 	.short	0x0210
        /*157e*/ 	.short	0x0af0


	//----- nvinfo : EIATTR_SW_WAR
	.align		4
.L_1269:
        /*1580*/ 	.byte	0x04, 0x36
        /*1582*/ 	.short	(.L_1271 - .L_1270)
.L_1270:
        /*1584*/ 	.word	0x00000008
.L_1271:


//--------------------- .nv.info._ZN7cutlass13device_kernelIN5flash11enable_sm90INS1_16FlashAttnFwdSm90INS1_25CollectiveMainloopFwdSm90ILi2EN4cute5tupleIJNS5_1CILi1EEES8_S8_EEENS6_IJNS7_ILi192EEENS7_ILi128EEENS7_ILi96EEEEEELi96ENS_6half_tEfNS_4arch4Sm90ELb1ELb0ELb0ELb0ELb1ELb0ELb0ELb0ELb1ELb1ELb0ELb0EEENS1_21CollectiveEpilogueFwdINS6_IJSA_SC_SB_EEES9_SE_SG_Li384ELb0ELb1ELb0ELb0EEENS1_30DynamicPersistentTileSchedulerILi384ELi128ELb0ELb1ELb1EEEEEEEEEvNT_6ParamsE --------------------------
	.section	.nv.info._ZN7cutlass13device_kernelIN5flash11enable_sm90INS1_16FlashAttnFwdSm90INS1_25CollectiveMainloopFwdSm90ILi2EN4cute5tupleIJNS5_1CILi1EEES8_S8_EEENS6_IJNS7_ILi192EEENS7_ILi128EEENS7_ILi96EEEEEELi96ENS_6half_tEfNS_4arch4Sm90ELb1ELb0ELb0ELb0ELb1ELb0ELb0ELb0ELb1ELb1ELb0ELb0EEENS1_21CollectiveEpilogueFwdINS6_IJSA_SC_SB_EEES9_SE_SG_Li384ELb0ELb1ELb0ELb0EEENS1_30DynamicPersistentTileSchedulerILi384ELi128ELb0ELb1ELb1EEEEEEEEEvNT_6ParamsE,"",@"SHT_CUDA_INFO"
	.sectionflags	@""
	.align	4


	//----- nvinfo : EIATTR_CUDA_API_VERSION
	.align		4
        /*0000*/ 	.byte	0x04, 0x37
        /*0002*/ 	.short	(.L_1273 - .L_1272)
.L_1272:
        /*0004*/ 	.word	0x00000082


	//----- nvinfo : EIATTR_KPARAM_INFO
	.align		4
.L_1273:
        /*0008*/ 	.byte	0x04, 0x17
        /*000a*/ 	.short	(.L_1275 - .L_1274)
.L_1274:
        /*000c*/ 	.word	0x00000000
        /*0010*/ 	.short	0x0000
        /*0012*/ 	.short	0x0070
        /*0014*/ 	.byte	0x00, 0xf0, 0x01, 0x2a


	//----- nvinfo : EIATTR_SPARSE_MMA_MASK
	.align		4
.L_1275:
        /*0018*/ 	.byte	0x03, 0x50
        /*001a*/ 	.short	0x0000


	//----- nvinfo : EIATTR_MAXREG_COUNT
	.align		4
        /*001c*/ 	.byte	0x03, 0x1b
        /*001e*/ 	.short	0x0080


	//----- nvinfo : EIATTR_NUM_BARRIERS
	.align		4
        /*0020*/ 	.byte	0x02, 0x4c
        /*0022*/ 	.byte	0x10
	.zero		1


	//----- nvinfo : EIATTR_EXTERNS
	.align		4
        /*0024*/ 	.byte	0x04, 0x0f
        /*0026*/ 	.short	(.L_1277 - .L_1276)


	//   ....[0]....
	.align		4
.L_1276:
        /*0028*/ 	.word	index@(__assertfail)


	//----- nvinfo : EIATTR_ANNOTATIONS
	.align		4
.L_1277:
        /*002c*/ 	.byte	0x04, 0x55
        /*002e*/ 	.short	(.L_1279 - .L_1278)


	//   ....[0]....
.L_1278:
        /* <DEDUP_REMOVED lines=12> */


	//----- nvinfo : EIATTR_MERCURY_ISA_VERSION
	.align		4
.L_1279:
        /*00d8*/ 	.byte	0x03, 0x5f
        /*00da*/ 	.short	0x0101


	//----- nvinfo : EIATTR_INT_WARP_WIDE_INSTR_OFFSETS
	.align		4
        /*00dc*/ 	.byte	0x04, 0x31
        /*00de*/ 	.short	(.L_1281 - .L_1280)


	//   ....[0]....
.L_1280:
        /*00e0*/ 	.word	0x000000c0


	//   ....[1]....
        /*00e4*/ 	.word	0x000000d0


	//   ....[2]....
        /*00e8*/ 	.word	0x00000170


	//   ....[3]....
        /*00ec*/ 	.word	0x0000b280


	//   ....[4]....
        /*00f0*/ 	.word	0x0000b310


	//   ....[5]....
        /*00f4*/ 	.word	0x0000dec0


	//   ....[6]....
        /*00f8*/ 	.word	0x0000df50


	//----- nvinfo : EIATTR_COOP_GROUP_MASK_REGIDS
	.align		4
.L_1281:
        /*00fc*/ 	.byte	0x04, 0x29
        /*00fe*/ 	.short	(.L_1283 - .L_1282)


	//   ....[0]....
.L_1282:
        /*0100*/ 	.word	0xffffffff


	//   ....[1]....
        /*0104*/ 	.word	0xffffffff


	//   ....[2]....
        /*0108*/ 	.word	0xffffffff


	//   ....[3]....
        /*010c*/ 	.word	0xffffffff


	//   ....[4]....
        /*0110*/ 	.word	0xffffffff


	//   ....[5]....
        /*0114*/ 	.word	0xffffffff


	//   ....[6]....
        /*0118*/ 	.word	0xffffffff


	//   ....[7]....
        /*011c*/ 	.word	0xffffffff


	//   ....[8]....
        /*0120*/ 	.word	0xffffffff


	//   ....[9]....
        /*0124*/ 	.word	0xffffffff


	//   ....[10]....
        /*0128*/ 	.word	0xffffffff


	//   ....[11]....
        /*012c*/ 	.word	0xffffffff


	//   ....[12]....
        /*0130*/ 	.word	0xffffffff


	//   ....[13]....
        /*0134*/ 	.word	0xffffffff


	//   ....[14]....
        /*0138*/ 	.word	0xffffffff


	//   ....[15]....
        /*013c*/ 	.word	0xffffffff


	//   ....[16]....
        /*0140*/ 	.word	0xffffffff


	//   ....[17]....
        /*0144*/ 	.word	0xffffffff


	//   ....[18]....
        /*0148*/ 	.word	0xffffffff


	//   ....[19]....
        /*014c*/ 	.word	0xffffffff


	//   ....[20]....
        /*0150*/ 	.word	0xffffffff


	//   ....[21]....
        /*0154*/ 	.word	0xffffffff


	//   ....[22]....
        /*0158*/ 	.word	0xffffffff


	//   ....[23]....
        /*015c*/ 	.word	0xffffffff


	//   ....[24]....
        /*0160*/ 	.word	0xffffffff


	//   ....[25]....
        /*0164*/ 	.word	0xffffffff


	//   ....[26]....
        /*0168*/ 	.word	0xffffffff


	//   ....[27]....
        /*016c*/ 	.word	0xffffffff


	//   ....[28]....
        /*0170*/ 	.word	0xffffffff


	//   ....[29]....
        /*0174*/ 	.word	0xffffffff


	//   ....[30]....
        /*0178*/ 	.word	0xffffffff


	//   ....[31]....
        /*017c*/ 	.word	0xffffffff


	//   ....[32]....
        /*0180*/ 	.word	0xffffffff


	//   ....[33]....
        /*0184*/ 	.word	0xffffffff


	//   ....[34]....
        /*0188*/ 	.word	0xffffffff


	//   ....[35]....
        /*018c*/ 	.word	0xffffffff


	//   ....[36]....
        /*0190*/ 	.word	0xffffffff


	//   ....[37]....
        /*0194*/ 	.word	0xffffffff


	//   ....[38]....
        /*0198*/ 	.word	0xffffffff


	//   ....[39]....
        /*019c*/ 	.word	0xffffffff


	//   ....[40]....
        /*01a0*/ 	.word	0xffffffff


	//   ....[41]....
        /*01a4*/ 	.word	0xffffffff


	//   ....[42]....
        /*01a8*/ 	.word	0xffffffff


	//   ....[43]....
        /*01ac*/ 	.word	0xffffffff


	//   ....[44]....
        /*01b0*/ 	.word	0xffffffff


	//   ....[45]....
        /*01b4*/ 	.word	0xffffffff


	//   ....[46]....
        /*01b8*/ 	.word	0xffffffff


	//   ....[47]....
        /*01bc*/ 	.word	0xffffffff


	//   ....[48]....
        /*01c0*/ 	.word	0xffffffff


	//   ....[49]....
        /*01c4*/ 	.word	0xffffffff


	//   ....[50]....
        /*01c8*/ 	.word	0xffffffff


	//   ....[51]....
        /*01cc*/ 	.word	0xffffffff


	//   ....[52]....
        /*01d0*/ 	.word	0xffffffff


	//   ....[53]....
        /*01d4*/ 	.word	0xffffffff


	//   ....[54]....
        /*01d8*/ 	.word	0xffffffff


	//   ....[55]....
        /*01dc*/ 	.word	0xffffffff


	//   ....[56]....
        /*01e0*/ 	.word	0xffffffff


	//   ....[57]....
        /*01e4*/ 	.word	0xffffffff


	//   ....[58]....
        /*01e8*/ 	.word	0xffffffff


	//   ....[59]....
        /*01ec*/ 	.word	0xffffffff


	//   ....[60]....
        /*01f0*/ 	.word	0xffffffff


	//   ....[61]....
        /*01f4*/ 	.word	0xffffffff


	//   ....[62]....
        /*01f8*/ 	.word	0xffffffff


	//   ....[63]....
        /*01fc*/ 	.word	0xffffffff


	//   ....[64]....
        /*0200*/ 	.word	0xffffffff


	//   ....[65]....
        /*0204*/ 	.word	0xffffffff


	//   ....[66]....
        /*0208*/ 	.word	0xffffffff


	//   ....[67]....
        /*020c*/ 	.word	0xffffffff


	//   ....[68]....
        /*0210*/ 	.word	0xffffffff


	//   ....[69]....
        /*0214*/ 	.word	0xffffffff


	//   ....[70]....
        /*0218*/ 	.word	0xffffffff


	//   ....[71]....
        /*021c*/ 	.word	0xffffffff


	//   ....[72]....
        /*0220*/ 	.word	0xffffffff


	//   ....[73]....
        /*0224*/ 	.word	0xffffffff


	//   ....[74]....
        /*0228*/ 	.word	0xffffffff


	//   ....[75]....
        /*022c*/ 	.word	0xffffffff


	//   ....[76]....
        /*0230*/ 	.word	0xffffffff


	//   ....[77]....
        /*0234*/ 	.word	0xffffffff


	//   ....[78]....
        /*0238*/ 	.word	0xffffffff


	//   ....[79]....
        /*023c*/ 	.word	0xffffffff


	//   ....[80]....
        /*0240*/ 	.word	0xffffffff


	//   ....[81]....
        /*0244*/ 	.word	0xffffffff


	//   ....[82]....
        /*0248*/ 	.word	0xffffffff


	//   ....[83]....
        /*024c*/ 	.word	0xffffffff


	//   ....[84]....
        /*0250*/ 	.word	0xffffffff


	//   ....[85]....
        /*0254*/ 	.word	0xffffffff


	//   ....[86]....
        /*0258*/ 	.word	0xffffffff


	//   ....[87]....
        /*025c*/ 	.word	0xffffffff


	//   ....[88]....
        /*0260*/ 	.word	0xffffffff


	//   ....[89]....
        /*0264*/ 	.word	0x0500000f


	//   ....[90]....
        /*0268*/ 	.word	0x0500000f


	//   ....[91]....
        /*026c*/ 	.word	0x0500000f


	//   ....[92]....
        /*0270*/ 	.word	0x0500000f


	//   ....[93]....
        /*0274*/ 	.word	0x0500000f


	//   ....[94]....
        /*0278*/ 	.word	0x0500000f


	//   ....[95]....
        /*027c*/ 	.word	0x0500000f


	//   ....[96]....
        /*0280*/ 	.word	0x0500000f


	//   ....[97]....
        /*0284*/ 	.word	0x0500000f


	//   ....[98]....
        /*0288*/ 	.word	0x0500000f


	//   ....[99]....
        /*028c*/ 	.word	0x0500000f


	//   ....[100]....
        /*0290*/ 	.word	0x0500000f


	//   ....[101]....
        /*0294*/ 	.word	0x0500000f


	//   ....[102]....
        /*0298*/ 	.word	0x0500000f


	//   ....[103]....
        /*029c*/ 	.word	0x0500000f


	//   ....[104]....
        /*02a0*/ 	.word	0x0500000f


	//   ....[105]....
        /*02a4*/ 	.word	0x0500000f


	//   ....[106]....
        /*02a8*/ 	.word	0x0500000f


	//   ....[107]....
        /*02ac*/ 	.word	0x0500000f


	//   ....[108]....
        /*02b0*/ 	.word	0x0500000f


	//   ....[109]....
        /*02b4*/ 	.word	0x0500000f


	//   ....[110]....
        /*02b8*/ 	.word	0x0500000f


	//   ....[111]....
        /*02bc*/ 	.word	0x0500000f


	//   ....[112]....
        /*02c0*/ 	.word	0x0500000f


	//   ....[113]....
        /*02c4*/ 	.word	0x0500000f


	//   ....[114]....
        /*02c8*/ 	.word	0x0500000f


	//   ....[115]....
        /*02cc*/ 	.word	0x0500000f


	//   ....[116]....
        /*02d0*/ 	.word	0x0500000f


	//   ....[117]....
        /*02d4*/ 	.word	0x0500000f


	//   ....[118]....
        /*02d8*/ 	.word	0x0500000f


	//   ....[119]....
        /*02dc*/ 	.word	0x0500000f


	//   ....[120]....
        /*02e0*/ 	.word	0x0500000f


	//   ....[121]....
        /*02e4*/ 	.word	0x0500000f


	//   ....[122]....
        /*02e8*/ 	.word	0x0500000f


	//   ....[123]....
        /*02ec*/ 	.word	0x0500000f


	//   ....[124]....
        /*02f0*/ 	.word	0x0500000f


	//   ....[125]....
        /*02f4*/ 	.word	0x0500000f


	//   ....[126]....
        /*02f8*/ 	.word	0x0500000f


	//   ....[127]....
        /*02fc*/ 	.word	0x0500000f


	//   ....[128]....
        /*0300*/ 	.word	0x0500000f


	//   ....[129]....
        /*0304*/ 	.word	0x0500000f


	//   ....[130]....
        /*0308*/ 	.word	0x0500000f


	//   ....[131]....
        /*030c*/ 	.word	0x0500000f


	//   ....[132]....
        /*0310*/ 	.word	0x0500000f


	//   ....[133]....
        /*0314*/ 	.word	0x0500000f


	//   ....[134]....
        /*0318*/ 	.word	0x0500000f


	//   ....[135]....
        /*031c*/ 	.word	0x0500000f


	//----- nvinfo : EIATTR_COOP_GROUP_INSTR_OFFSETS
	.align		4
.L_1283:
        /*0320*/ 	.byte	0x04, 0x28
        /*0322*/ 	.short	(.L_1285 - .L_1284)


	//   ....[0]....
.L_1284:
        /*0324*/ 	.word	0x00000080


	//   ....[1]....
        /*0328*/ 	.word	0x00000090


	//   ....[2]....
        /*032c*/ 	.word	0x000002d0


	//   ....[3]....
        /*0330*/ 	.word	0x00000430


	//   ....[4]....
        /*0334*/ 	.word	0x00000550


	//   ....[5]....
        /*0338*/ 	.word	0x000006b0


	//   ....[6]....
        /*033c*/ 	.word	0x000014e0


	//   ....[7]....
        /*0340*/ 	.word	0x00001d10


	//   ....[8]....
        /*0344*/ 	.word	0x00001d50


	//   ....[9]....
        /*0348*/ 	.word	0x00002570


	//   ....[10]....
        /*034c*/ 	.word	0x00002640


	//   ....[11]....
        /*0350*/ 	.word	0x00002e90


	//   ....[12]....
        /*0354*/ 	.word	0x00002f00


	//   ....[13]....
        /*0358*/ 	.word	0x00003ae0


	//   ....[14]....
        /*035c*/ 	.word	0x000044d0


	//   ....[15]....
        /*0360*/ 	.word	0x00004520


	//   ....[16]....
        /*0364*/ 	.word	0x00004b90


	//   ....[17]....
        /*0368*/ 	.word	0x00004c90


	//   ....[18]....
        /*036c*/ 	.word	0x00005480


	//   ....[19]....
        /*0370*/ 	.word	0x00005520


	//   ....[20]....
        /*0374*/ 	.word	0x00006590


	//   ....[21]....
        /*0378*/ 	.word	0x00007310


	//   ....[22]....
        /*037c*/ 	.word	0x00007320


	//   ....[23]....
        /*0380*/ 	.word	0x00007350


	//   ....[24]....
        /*0384*/ 	.word	0x00007360


	//   ....[25]....
        /*0388*/ 	.word	0x000086c0


	//   ....[26]....
        /*038c*/ 	.word	0x000087d0


	//   ....[27]....
        /*0390*/ 	.word	0x00008830


	//   ....[28]....
        /*0394*/ 	.word	0x00008900


	//   ....[29]....
        /*0398*/ 	.word	0x00008930


	//   ....[30]....
        /*039c*/ 	.word	0x00009870


	//   ....[31]....
        /*03a0*/ 	.word	0x000098a0


	//   ....[32]....
        /*03a4*/ 	.word	0x000098d0


	//   ....[33]....
        /*03a8*/ 	.word	0x00009900


	//   ....[34]....
        /*03ac*/ 	.word	0x00009e10


	//   ....[35]....
        /*03b0*/ 	.word	0x00009e30


	//   ....[36]....
        /*03b4*/ 	.word	0x00009f40


	//   ....[37]....
        /*03b8*/ 	.word	0x00009f60


	//   ....[38]....
        /*03bc*/ 	.word	0x0000a600


	//   ....[39]....
        /*03c0*/ 	.word	0x0000a610


	//   ....[40]....
        /*03c4*/ 	.word	0x0000a710


	//   ....[41]....
        /*03c8*/ 	.word	0x0000a730


	//   ....[42]....
        /*03cc*/ 	.word	0x0000a8f0


	//   ....[43]....
        /*03d0*/ 	.word	0x0000beb0


	//   ....[44]....
        /*03d4*/ 	.word	0x0000bed0


	//   ....[45]....
        /*03d8*/ 	.word	0x0000bee0


	//   ....[46]....
        /*03dc*/ 	.word	0x0000bf80


	//   ....[47]....
        /*03e0*/ 	.word	0x0000bfa0


	//   ....[48]....
        /*03e4*/ 	.word	0x0000c040


	//   ....[49]....
        /*03e8*/ 	.word	0x0000c060


	//   ....[50]....
        /*03ec*/ 	.word	0x0000c070


	//   ....[51]....
        /*03f0*/ 	.word	0x0000c920


	//   ....[52]....
        /*03f4*/ 	.word	0x0000c940


	//   ....[53]....
        /*03f8*/ 	.word	0x0000c960


	//   ....[54]....
        /*03fc*/ 	.word	0x0000ca30


	//   ....[55]....
        /*0400*/ 	.word	0x0000ca40


	//   ....[56]....
        /*0404*/ 	.word	0x0000cae0


	//   ....[57]....
        /*0408*/ 	.word	0x0000caf0


	//   ....[58]....
        /*040c*/ 	.word	0x0000cb00


	//   ....[59]....
        /*0410*/ 	.word	0x0000cb10


	//   ....[60]....
        /*0414*/ 	.word	0x0000cbd0


	//   ....[61]....
        /*0418*/ 	.word	0x0000cbf0


	//   ....[62]....
        /*041c*/ 	.word	0x0000cc50


	//   ....[63]....
        /*0420*/ 	.word	0x0000d490


	//   ....[64]....
        /*0424*/ 	.word	0x0000d4a0


	//   ....[65]....
        /*0428*/ 	.word	0x0000d4c0


	//   ....[66]....
        /*042c*/ 	.word	0x0000d540


	//   ....[67]....
        /*0430*/ 	.word	0x0000d550


	//   ....[68]....
        /*0434*/ 	.word	0x0000d5b0


	//   ....[69]....
        /*0438*/ 	.word	0x0000d5e0


	//   ....[70]....
        /*043c*/ 	.word	0x0000d620


	//   ....[71]....
        /*0440*/ 	.word	0x0000d920


	//   ....[72]....
        /*0444*/ 	.word	0x0000d940


	//   ....[73]....
        /*0448*/ 	.word	0x0000d9e0


	//   ....[74]....
        /*044c*/ 	.word	0x0000d9f0


	//   ....[75]....
        /*0450*/ 	.word	0x0000da80


	//   ....[76]....
        /*0454*/ 	.word	0x0000da90


	//   ....[77]....
        /*0458*/ 	.word	0x0000daa0


	//   ....[78]....
        /*045c*/ 	.word	0x0000db30


	//   ....[79]....
        /*0460*/ 	.word	0x0000e150


	//   ....[80]....
        /*0464*/ 	.word	0x0000e160


	//   ....[81]....
        /*0468*/ 	.word	0x0000e1b0


	//   ....[82]....
        /*046c*/ 	.word	0x0000e1f0


	//   ....[83]....
        /*0470*/ 	.word	0x0000e250


	//   ....[84]....
        /*0474*/ 	.word	0x0000e270


	//   ....[85]....
        /*0478*/ 	.word	0x0000e2f0


	//   ....[86]....
        /*047c*/ 	.word	0x0000e310


	//   ....[87]....
        /*0480*/ 	.word	0x0000e670


	//   ....[88]....
        /*0484*/ 	.word	0x0000e860


	//   ....[89]....
        /*0488*/ 	.word	0x0000edf0


	//   ....[90]....
        /*048c*/ 	.word	0x0000eed0


	//   ....[91]....
        /*0490*/ 	.word	0x0000ef70


	//   ....[92]....
        /*0494*/ 	.word	0x0000efd0


	//   ....[93]....
        /*0498*/ 	.word	0x0000f0e0


	//   ....[94]....
        /*049c*/ 	.word	0x0000f150


	//   ....[95]....
        /*04a0*/ 	.word	0x0000f260


	//   ....[96]....
        /*04a4*/ 	.word	0x0000f2d0


	//   ....[97]....
        /*04a8*/ 	.word	0x0000f3d0


	//   ....[98]....
        /*04ac*/ 	.word	0x0000f460


	//   ....[99]....
        /*04b0*/ 	.word	0x0000f4d0


	//   ....[100]....
        /*04b4*/ 	.word	0x0000f530


	//   ....[101]....
        /*04b8*/ 	.word	0x0000f650


	//   ....[102]....
        /*04bc*/ 	.word	0x0000f6b0


	//   ....[103]....
        /*04c0*/ 	.word	0x0000f7d0


	//   ....[104]....
        /*04c4*/ 	.word	0x0000f830


	//   ....[105]....
        /*04c8*/ 	.word	0x0000f8d0


	//   ....[106]....
        /*04cc*/ 	.word	0x0000f9a0


	//   ....[107]....
        /*04d0*/ 	.word	0x0000fac0


	//   ....[108]....
        /*04d4*/ 	.word	0x0000fb20


	//   ....[109]....
        /*04d8*/ 	.word	0x0000fc10


	//   ....[110]....
        /*04dc*/ 	.word	0x0000fd40


	//   ....[111]....
        /*04e0*/ 	.word	0x0000fdf0


	//   ....[112]....
        /*04e4*/ 	.word	0x0000fe70


	//   ....[113]....
        /*04e8*/ 	.word	0x0000ff50


	//   ....[114]....
        /*04ec*/ 	.word	0x0000ffb0


	//   ....[115]....
        /*04f0*/ 	.word	0x00010080


	//   ....[116]....
        /*04f4*/ 	.word	0x000100e0


	//   ....[117]....
        /*04f8*/ 	.word	0x000101b0


	//   ....[118]....
        /*04fc*/ 	.word	0x000102a0


	//   ....[119]....
        /*0500*/ 	.word	0x00010340


	//   ....[120]....
        /*0504*/ 	.word	0x000103a0


	//   ....[121]....
        /*0508*/ 	.word	0x000104a0


	//   ....[122]....
        /*050c*/ 	.word	0x00010500


	//   ....[123]....
        /*0510*/ 	.word	0x00010600


	//   ....[124]....
        /*0514*/ 	.word	0x00010660


	//   ....[125]....
        /*0518*/ 	.word	0x00010730


	//   ....[126]....
        /*051c*/ 	.word	0x00010880


	//   ....[127]....
        /*0520*/ 	.word	0x00010920


	//   ....[128]....
        /*0524*/ 	.word	0x000109b0


	//   ....[129]....
        /*0528*/ 	.word	0x00010ab0


	//   ....[130]....
        /*052c*/ 	.word	0x00010b10


	//   ....[131]....
        /*0530*/ 	.word	0x00010c00


	//   ....[132]....
        /*0534*/ 	.word	0x00010c60


	//   ....[133]....
        /*0538*/ 	.word	0x00010d20


	//   ....[134]....
        /*053c*/ 	.word	0x00010e10


	//   ....[135]....
        /*0540*/ 	.word	0x00010f30


	//----- nvinfo : EIATTR_REG_RECONFIG
	.align		4
.L_1285:
        /*0544*/ 	.byte	0x01, 0x54
	.zero		2


	//----- nvinfo : EIATTR_SYSCALL_OFFSETS
	.align		4
        /*0548*/ 	.byte	0x04, 0x46
        /*054a*/ 	.short	(.L_1287 - .L_1286)


	//   ....[0]....
.L_1286:
        /*054c*/ 	.word	0x000016d0


	//   ....[1]....
        /*0550*/ 	.word	0x0000b480


	//   ....[2]....
        /*0554*/ 	.word	0x0000b5d0


	//   ....[3]....
        /*0558*/ 	.word	0x0000b6c0


	//   ....[4]....
        /*055c*/ 	.word	0x0000c3d0


	//----- nvinfo : EIATTR_MBARRIER_INSTR_OFFSETS
	.align		4
.L_1287:
        /*0560*/ 	.byte	0x04, 0x39
        /*0562*/ 	.short	(.L_1289 - .L_1288)


	//   ....[0]....
.L_1288:
        /*0564*/ 	.word	0x00000180
        /*0568*/ 	.word	0x000000ff
        /*056c*/ 	.word	0x0002d800
        /*0570*/ 	.short	0x0100
        /*0572*/ 	.byte	0x08
	.zero		1


	//   ....[1]....
        /*0574*/ 	.word	0x00000190
        /*0578*/ 	.word	0x000000ff
        /*057c*/ 	.word	0x0002d820
        /*0580*/ 	.short	0x0100
        /*0582*/ 	.byte	0x08
	.zero		1


	//   ....[2]....
        /*0584*/ 	.word	0x00000280
        /*0588*/ 	.word	0x000000ff
        /*058c*/ 	.word	0x0002d830
        /*0590*/ 	.short	0x0100
        /*0592*/ 	.byte	0x08
	.zero		1


	//   ....[3]....
        /*0594*/ 	.word	0x00000290
        /*0598*/ 	.word	0x000000ff
        /*059c*/ 	.word	0x0002d840
        /*05a0*/ 	.short	0x0100
        /*05a2*/ 	.byte	0x08
	.zero		1


	//   ....[4]....
        /*05a4*/ 	.word	0x000002a0
        /*05a8*/ 	.word	0x000000ff
        /*05ac*/ 	.word	0x0002d838
        /*05b0*/ 	.short	0x0100
        /*05b2*/ 	.byte	0x08
	.zero		1


	//   ....[5]....
        /*05b4*/ 	.word	0x000002b0
        /*05b8*/ 	.word	0x000000ff
        /*05bc*/ 	.word	0x0002d848
        /*05c0*/ 	.short	0x0100
        /*05c2*/ 	.byte	0x08
	.zero		1


	//   ....[6]....
        /*05c4*/ 	.word	0x000003e0
        /*05c8*/ 	.word	0x000000ff
        /*05cc*/ 	.word	0x0002d850
        /*05d0*/ 	.short	0x0100
        /*05d2*/ 	.byte	0x08
	.zero		1


	//   ....[7]....
        /*05d4*/ 	.word	0x000003f0
        /*05d8*/ 	.word	0x000000ff
        /*05dc*/ 	.word	0x0002d860
        /*05e0*/ 	.short	0x0100
        /*05e2*/ 	.byte	0x08
	.zero		1


	//   ....[8]....
        /*05e4*/ 	.word	0x00000400
        /*05e8*/ 	.word	0x000000ff
        /*05ec*/ 	.word	0x0002d858
        /*05f0*/ 	.short	0x0100
        /*05f2*/ 	.byte	0x08
	.zero		1


	//   ....[9]....
        /*05f4*/ 	.word	0x00000410
        /*05f8*/ 	.word	0x000000ff
        /*05fc*/ 	.word	0x0002d868
        /*0600*/ 	.short	0x0100
        /*0602*/ 	.byte	0x08
	.zero		1


	//   ....[10]....
        /*0604*/ 	.word	0x00000500
        /*0608*/ 	.word	0x000000ff
        /*060c*/ 	.word	0x0002d870
        /*0610*/ 	.short	0x0100
        /*0612*/ 	.byte	0x06
	.zero		1


	//   ....[11]....
        /*0614*/ 	.word	0x00000510
        /*0618*/ 	.word	0x000000ff
        /*061c*/ 	.word	0x0002d880
        /*0620*/ 	.short	0x0100
        /*0622*/ 	.byte	0x06
	.zero		1


	//   ....[12]....
        /*0624*/ 	.word	0x00000520
        /*0628*/ 	.word	0x000000ff
        /*062c*/ 	.word	0x0002d878
        /*0630*/ 	.short	0x0100
        /*0632*/ 	.byte	0x06
	.zero		1


	//   ....[13]....
        /*0634*/ 	.word	0x00000530
        /*0638*/ 	.word	0x000000ff
        /*063c*/ 	.word	0x0002d888
        /*0640*/ 	.short	0x0100
        /*0642*/ 	.byte	0x06
	.zero		1


	//   ....[14]....
        /*0644*/ 	.word	0x00000660
        /*0648*/ 	.word	0x000000ff
        /*064c*/ 	.word	0x0002d890
        /*0650*/ 	.short	0x0100
        /*0652*/ 	.byte	0x08
	.zero		1


	//   ....[15]....
        /*0654*/ 	.word	0x00000670
        /*0658*/ 	.word	0x000000ff
        /*065c*/ 	.word	0x0002d8a0
        /*0660*/ 	.short	0x0100
        /*0662*/ 	.byte	0x08
	.zero		1


	//   ....[16]....
        /*0664*/ 	.word	0x00000680
        /*0668*/ 	.word	0x000000ff
        /*066c*/ 	.word	0x0002d898
        /*0670*/ 	.short	0x0100
        /*0672*/ 	.byte	0x08
	.zero		1


	//   ....[17]....
        /*0674*/ 	.word	0x00000690
        /*0678*/ 	.word	0x000000ff
        /*067c*/ 	.word	0x0002d8a8
        /*0680*/ 	.short	0x0100
        /*0682*/ 	.byte	0x08
	.zero		1


	//   ....[18]....
        /*0684*/ 	.word	0x000007d0
        /*0688*/ 	.word	0x000000ff
        /*068c*/ 	.word	0x0002d8b0
        /*0690*/ 	.short	0x0100
        /*0692*/ 	.byte	0x08
	.zero		1


	//   ....[19]....
        /*0694*/ 	.word	0x000007e0
        /*0698*/ 	.word	0x000000ff
        /*069c*/ 	.word	0x0002d8c0
        /*06a0*/ 	.short	0x0100
        /*06a2*/ 	.byte	0x08
	.zero		1


	//   ....[20]....
        /*06a4*/ 	.word	0x000007f0
        /*06a8*/ 	.word	0x000000ff
        /*06ac*/ 	.word	0x0002d8b8
        /*06b0*/ 	.short	0x0100
        /*06b2*/ 	.byte	0x08
	.zero		1


	//   ....[21]....
        /*06b4*/ 	.word	0x00000800
        /*06b8*/ 	.word	0x000000ff
        /*06bc*/ 	.word	0x0002d8c8
        /*06c0*/ 	.short	0x0100
        /*06c2*/ 	.byte	0x08
	.zero		1


	//   ....[22]....
        /*06c4*/ 	.word	0x00001750
        /*06c8*/ 	.word	0x000000ff
        /*06cc*/ 	.word	0x0002d800
        /*06d0*/ 	.short	0x010a
        /*06d2*/ 	.byte	0x28
	.zero		1


	//   ....[23]....
        /*06d4*/ 	.word	0x000017d0
        /*06d8*/ 	.word	0x00000000
        /*06dc*/ 	.word	0x0002d830
        /*06e0*/ 	.short	0x010a
        /*06e2*/ 	.byte	0x3f
	.zero		1


	//   ....[24]....
        /*06e4*/ 	.word	0x00001810
        /*06e8*/ 	.word	0x00000000
        /*06ec*/ 	.word	0x0002d830
        /*06f0*/ 	.short	0x010a
        /*06f2*/ 	.byte	0x3f
	.zero		1


	//   ....[25]....
        /*06f4*/ 	.word	0x00001ef0
        /*06f8*/ 	.word	0x000000ff
        /*06fc*/ 	.word	0x00000000
        /*0700*/ 	.short	0x0101
        /*0702*/ 	.byte	0x06
	.zero		1


	//   ....[26]....
        /*0704*/ 	.word	0x00003c40
        /*0708*/ 	.word	0x000000ff
        /*070c*/ 	.word	0x0002d830
        /*0710*/ 	.short	0x010a
        /*0712*/ 	.byte	0x06
	.zero		1


	//   ....[27]....
        /*0714*/ 	.word	0x00003c80
        /*0718*/ 	.word	0x000000ff
        /*071c*/ 	.word	0x0002d830
        /*0720*/ 	.short	0x010a
        /*0722*/ 	.byte	0x06
	.zero		1


	//   ....[28]....
        /*0724*/ 	.word	0x00003f50
        /*0728*/ 	.word	0x000000ff
        /*072c*/ 	.word	0x0002d850
        /*0730*/ 	.short	0x010a
        /*0732*/ 	.byte	0x06
	.zero		1


	//   ....[29]....
        /*0734*/ 	.word	0x00003f90
        /*0738*/ 	.word	0x000000ff
        /*073c*/ 	.word	0x0002d850
        /*0740*/ 	.short	0x010a
        /*0742*/ 	.byte	0x06
	.zero		1


	//   ....[30]....
        /*0744*/ 	.word	0x00004540
        /*0748*/ 	.word	0x000000ff
        /*074c*/ 	.word	0x00000000
        /*0750*/ 	.short	0x0101
        /*0752*/ 	.byte	0x06
	.zero		1


	//   ....[31]....
        /*0754*/ 	.word	0x00006010
        /*0758*/ 	.word	0x000000ff
        /*075c*/ 	.word	0x00000000
        /*0760*/ 	.short	0x0101
        /*0762*/ 	.byte	0x06
	.zero		1


	//   ....[32]....
        /*0764*/ 	.word	0x00006700
        /*0768*/ 	.word	0x000000ff
        /*076c*/ 	.word	0x0002d830
        /*0770*/ 	.short	0x010a
        /*0772*/ 	.byte	0x06
	.zero		1


	//   ....[33]....
        /*0774*/ 	.word	0x00006740
        /*0778*/ 	.word	0x000000ff
        /*077c*/ 	.word	0x0002d830
        /*0780*/ 	.short	0x010a
        /*0782*/ 	.byte	0x06
	.zero		1


	//   ....[34]....
        /*0784*/ 	.word	0x00006a10
        /*0788*/ 	.word	0x000000ff
        /*078c*/ 	.word	0x0002d850
        /*0790*/ 	.short	0x010a
        /*0792*/ 	.byte	0x06
	.zero		1


	//   ....[35]....
        /*0794*/ 	.word	0x00006a50
        /*0798*/ 	.word	0x000000ff
        /*079c*/ 	.word	0x0002d850
        /*07a0*/ 	.short	0x010a
        /*07a2*/ 	.byte	0x06
	.zero		1


	//   ....[36]....
        /*07a4*/ 	.word	0x00006fa0
        /*07a8*/ 	.word	0x000000ff
        /*07ac*/ 	.word	0x00000000
        /*07b0*/ 	.short	0x0101
        /*07b2*/ 	.byte	0x06
	.zero		1


	//   ....[37]....
        /*07b4*/ 	.word	0x00008150
        /*07b8*/ 	.word	0x000000ff
        /*07bc*/ 	.word	0x00000000
        /*07c0*/ 	.short	0x0101
        /*07c2*/ 	.byte	0x06
	.zero		1


	//   ....[38]....
        /*07c4*/ 	.word	0x00008740
        /*07c8*/ 	.word	0x000000ff
        /*07cc*/ 	.word	0x0002d850
        /*07d0*/ 	.short	0x010a
        /*07d2*/ 	.byte	0x08
	.zero		1


	//   ....[39]....
        /*07d4*/ 	.word	0x00008780
        /*07d8*/ 	.word	0x000000ff
        /*07dc*/ 	.word	0x0002d850
        /*07e0*/ 	.short	0x010a
        /*07e2*/ 	.byte	0x08
	.zero		1


	//   ....[40]....
        /*07e4*/ 	.word	0x00008e10
        /*07e8*/ 	.word	0x000000ff
        /*07ec*/ 	.word	0x00000000
        /*07f0*/ 	.short	0x0101
        /*07f2*/ 	.byte	0x08
	.zero		1


	//   ....[41]....
        /*07f4*/ 	.word	0x00009e40
        /*07f8*/ 	.word	0x000000ff
        /*07fc*/ 	.word	0x00000000
        /*0800*/ 	.short	0x0101
        /*0802*/ 	.byte	0x05
	.zero		1


	//   ....[42]....
        /*0804*/ 	.word	0x0000bc30
        /*0808*/ 	.word	0x00000006
        /*080c*/ 	.word	0x0002d840
        /*0810*/ 	.short	0x010a
        /*0812*/ 	.byte	0x3f
	.zero		1


	//   ....[43]....
        /*0814*/ 	.word	0x0000c1b0
        /*0818*/ 	.word	0x00000006
        /*081c*/ 	.word	0x0002d830
        /*0820*/ 	.short	0x0107
        /*0822*/ 	.byte	0x3f
	.zero		1


	//   ....[44]....
        /*0824*/ 	.word	0x0000c280
        /*0828*/ 	.word	0x00000006
        /*082c*/ 	.word	0x0002d830
        /*0830*/ 	.short	0x0101
        /*0832*/ 	.byte	0x3f
	.zero		1


	//   ....[45]....
        /*0834*/ 	.word	0x0000cda0
        /*0838*/ 	.word	0x00000011
        /*083c*/ 	.word	0x0002d800
        /*0840*/ 	.short	0x0107
        /*0842*/ 	.byte	0x3f
	.zero		1


	//   ....[46]....
        /*0844*/ 	.word	0x0000ce90
        /*0848*/ 	.word	0x00000011
        /*084c*/ 	.word	0x0002d800
        /*0850*/ 	.short	0x0101
        /*0852*/ 	.byte	0x3f
	.zero		1


	//   ....[47]....
        /*0854*/ 	.word	0x0000ceb0
        /*0858*/ 	.word	0x00000011
        /*085c*/ 	.word	0x0002d820
        /*0860*/ 	.short	0x010a
        /*0862*/ 	.byte	0x3f
	.zero		1


	//   ....[48]....
        /*0864*/ 	.word	0x0000d250
        /*0868*/ 	.word	0x00000006
        /*086c*/ 	.word	0x0002d840
        /*0870*/ 	.short	0x010a
        /*0872*/ 	.byte	0x3f
	.zero		1


	//   ....[49]....
        /*0874*/ 	.word	0x0000d6c0
        /*0878*/ 	.word	0x00000006
        /*087c*/ 	.word	0x0002d830
        /*0880*/ 	.short	0x0107
        /*0882*/ 	.byte	0x3f
	.zero		1


	//   ....[50]....
        /*0884*/ 	.word	0x0000d780
        /*0888*/ 	.word	0x00000006
        /*088c*/ 	.word	0x0002d830
        /*0890*/ 	.short	0x0101
        /*0892*/ 	.byte	0x3f
	.zero		1


	//   ....[51]....
        /*0894*/ 	.word	0x0000d7e0
        /*0898*/ 	.word	0x00000006
        /*089c*/ 	.word	0x0002d860
        /*08a0*/ 	.short	0x010a
        /*08a2*/ 	.byte	0x3f
	.zero		1


	//   ....[52]....
        /*08a4*/ 	.word	0x0000dc20
        /*08a8*/ 	.word	0x00000006
        /*08ac*/ 	.word	0x0002d850
        /*08b0*/ 	.short	0x0107
        /*08b2*/ 	.byte	0x3f
	.zero		1


	//   ....[53]....
        /*08b4*/ 	.word	0x0000ddf0
        /*08b8*/ 	.word	0x00000006
        /*08bc*/ 	.word	0x0002d850
        /*08c0*/ 	.short	0x0101
        /*08c2*/ 	.byte	0x3f
	.zero		1


	//   ....[54]....
        /*08c4*/ 	.word	0x0000e000
        /*08c8*/ 	.word	0x00000004
        /*08cc*/ 	.word	0x0002d860
        /*08d0*/ 	.short	0x010a
        /*08d2*/ 	.byte	0x3f
	.zero		1


	//   ....[55]....
        /*08d4*/ 	.word	0x0000e450
        /*08d8*/ 	.word	0x00000004
        /*08dc*/ 	.word	0x0002d850
        /*08e0*/ 	.short	0x0107
        /*08e2*/ 	.byte	0x3f
	.zero		1


	//   ....[56]....
        /*08e4*/ 	.word	0x0000e510
        /*08e8*/ 	.word	0x00000004
        /*08ec*/ 	.word	0x0002d850
        /*08f0*/ 	.short	0x0101
        /*08f2*/ 	.byte	0x3f
	.zero		1


	//   ....[57]....
        /*08f4*/ 	.word	0x0000e7e0
        /*08f8*/ 	.word	0x00000004
        /*08fc*/ 	.word	0x0002d820
        /*0900*/ 	.short	0x010a
        /*0902*/ 	.byte	0x3f
	.zero		1


	//   ....[58]....
        /*0904*/ 	.word	0x0000e960
        /*0908*/ 	.word	0x00000005
        /*090c*/ 	.word	0x0002d840
        /*0910*/ 	.short	0x010a
        /*0912*/ 	.byte	0x3f
	.zero		1


	//   ....[59]....
        /*0914*/ 	.word	0x0000ea00
        /*0918*/ 	.word	0x00000017
        /*091c*/ 	.word	0x0002d840
        /*0920*/ 	.short	0x010a
        /*0922*/ 	.byte	0x3f
	.zero		1


	//   ....[60]....
        /*0924*/ 	.word	0x0000ea40
        /*0928*/ 	.word	0x00000005
        /*092c*/ 	.word	0x0002d860
        /*0930*/ 	.short	0x010a
        /*0932*/ 	.byte	0x3f
	.zero		1


	//   ....[61]....
        /*0934*/ 	.word	0x0000ea80
        /*0938*/ 	.word	0x00000017
        /*093c*/ 	.word	0x0002d860
        /*0940*/ 	.short	0x010a
        /*0942*/ 	.byte	0x3f
	.zero		1


	//   ....[62]....
        /*0944*/ 	.word	0x0000eaf0
        /*0948*/ 	.word	0x00000003
        /*094c*/ 	.word	0x0002d800
        /*0950*/ 	.short	0x010a
        /*0952*/ 	.byte	0x3f
	.zero		1


	//   ....[63]....
        /*0954*/ 	.word	0x0000eb40
        /*0958*/ 	.word	0x00000000
        /*095c*/ 	.word	0x0002d830
        /*0960*/ 	.short	0x010a
        /*0962*/ 	.byte	0x3f
	.zero		1


	//   ....[64]....
        /*0964*/ 	.word	0x0000eba0
        /*0968*/ 	.word	0x00000004
        /*096c*/ 	.word	0x0002d830
        /*0970*/ 	.short	0x010a
        /*0972*/ 	.byte	0x3f
	.zero		1


	//   ....[65]....
        /*0974*/ 	.word	0x0000ec00
        /*0978*/ 	.word	0x00000004
        /*097c*/ 	.word	0x0002d850
        /*0980*/ 	.short	0x010a
        /*0982*/ 	.byte	0x3f
	.zero		1


	//   ....[66]....
        /*0984*/ 	.word	0x0000ec60
        /*0988*/ 	.word	0x00000004
        /*098c*/ 	.word	0x0002d830
        /*0990*/ 	.short	0x010a
        /*0992*/ 	.byte	0x3f
	.zero		1


	//   ....[67]....
        /*0994*/ 	.word	0x0000ecc0
        /*0998*/ 	.word	0x00000004
        /*099c*/ 	.word	0x0002d850
        /*09a0*/ 	.short	0x010a
        /*09a2*/ 	.byte	0x3f
	.zero		1


	//   ....[68]....
        /*09a4*/ 	.word	0x0000ed20
        /*09a8*/ 	.word	0x00000006
        /*09ac*/ 	.word	0x0002d850
        /*09b0*/ 	.short	0x010a
        /*09b2*/ 	.byte	0x3f
	.zero		1


	//   ....[69]....
        /*09b4*/ 	.word	0x0000ee20
        /*09b8*/ 	.word	0x00000006
        /*09bc*/ 	.word	0x0002d840
        /*09c0*/ 	.short	0x010a
        /*09c2*/ 	.byte	0x3f
	.zero		1


	//   ....[70]....
        /*09c4*/ 	.word	0x0000fc40
        /*09c8*/ 	.word	0x00000011
        /*09cc*/ 	.word	0x0002d820
        /*09d0*/ 	.short	0x010a
        /*09d2*/ 	.byte	0x3f
	.zero		1


	//   ....[71]....
        /*09d4*/ 	.word	0x0000fc90
        /*09d8*/ 	.word	0x00000006
        /*09dc*/ 	.word	0x0002d840
        /*09e0*/ 	.short	0x010a
        /*09e2*/ 	.byte	0x3f
	.zero		1


	//   ....[72]....
        /*09e4*/ 	.word	0x000101f0
        /*09e8*/ 	.word	0x00000006
        /*09ec*/ 	.word	0x0002d860
        /*09f0*/ 	.short	0x010a
        /*09f2*/ 	.byte	0x3f
	.zero		1


	//   ....[73]....
        /*09f4*/ 	.word	0x000107d0
        /*09f8*/ 	.word	0x00000004
        /*09fc*/ 	.word	0x0002d860
        /*0a00*/ 	.short	0x010a
        /*0a02*/ 	.byte	0x3f
	.zero		1


	//   ....[74]....
        /*0a04*/ 	.word	0x00010e50
        /*0a08*/ 	.word	0x00000004
        /*0a0c*/ 	.word	0x0002d820
        /*0a10*/ 	.short	0x010a
        /*0a12*/ 	.byte	0x3f
	.zero		1


	//   ....[75]....
        /*0a14*/ 	.word	0x00010ff0
        /*0a18*/ 	.word	0x00000005
        /*0a1c*/ 	.word	0x0002d840
        /*0a20*/ 	.short	0x010a
        /*0a22*/ 	.byte	0x3f
	.zero		1


	//   ....[76]....
        /*0a24*/ 	.word	0x00011040
        /*0a28*/ 	.word	0x00000017
        /*0a2c*/ 	.word	0x0002d840
        /*0a30*/ 	.short	0x010a
        /*0a32*/ 	.byte	0x3f
	.zero		1


	//   ....[77]....
        /*0a34*/ 	.word	0x00011090
        /*0a38*/ 	.word	0x00000005
        /*0a3c*/ 	.word	0x0002d860
        /*0a40*/ 	.short	0x010a
        /*0a42*/ 	.byte	0x3f
	.zero		1


	//----- nvinfo : EIATTR_NUM_MBARRIERS
	.align		4
.L_1289:
        /*0a44*/ 	.byte	0x03, 0x38
        /*0a46*/ 	.short	0x0016


	//----- nvinfo : EIATTR_EXIT_INSTR_OFFSETS
	.align		4
        /*0a48*/ 	.byte	0x04, 0x1c
        /*0a4a*/ 	.short	(.L_1291 - .L_1290)


	//   ....[0]....
.L_1290:
        /*0a4c*/ 	.word	0x00000970


	//   ....[1]....
        /*0a50*/ 	.word	0x0000a860


	//   ....[2]....
        /*0a54*/ 	.word	0x0000ead0


	//----- nvinfo : EIATTR_MAX_THREADS
	.align		4
.L_1291:
        /*0a58*/ 	.byte	0x04, 0x05
        /*0a5a*/ 	.short	(.L_1293 - .L_1292)
.L_1292:
        /*0a5c*/ 	.word	0x00000200
        /*0a60*/ 	.word	0x00000001
        /*0a64*/ 	.word	0x00000001


	//----- nvinfo : EIATTR_CRS_STACK_SIZE
	.align		4
.L_1293:
        /*0a68*/ 	.byte	0x04, 0x1e
        /*0a6a*/ 	.short	(.L_1295 - .L_1294)
.L_1294:
        /*0a6c*/ 	.word	0x00000000


	//----- nvinfo : EIATTR_CBANK_PARAM_SIZE
	.align		4
.L_1295:
        /*0a70*/ 	.byte	0x03, 0x19
        /*0a72*/ 	.short	0x0af0


	//----- nvinfo : EIATTR_PARAM_CBANK
	.align		4
        /*0a74*/ 	.byte	0x04, 0x0a
        /*0a76*/ 	.short	(.L_1297 - .L_1296)
	.align		4
.L_1296:
        /*0a78*/ 	.word	index@(.nv.constant0._ZN7cutlass13device_kernelIN5flash11enable_sm90INS1_16FlashAttnFwdSm90INS1_25CollectiveMainloopFwdSm90ILi2EN4cute5tupleIJNS5_1CILi1EEES8_S8_EEENS6_IJNS7_ILi192EEENS7_ILi128EEENS7_ILi96EEEEEELi96ENS_6half_tEfNS_4arch4Sm90ELb1ELb0ELb0ELb0ELb1ELb0ELb0ELb0ELb1ELb1ELb0ELb0EEENS1_21CollectiveEpilogueFwdINS6_IJSA_SC_SB_EEES9_SE_SG_Li384ELb0ELb1ELb0ELb0EEENS1_30DynamicPersistentTileSchedulerILi384ELi128ELb0ELb1ELb1EEEEEEEEEvNT_6ParamsE)
        /*0a7c*/ 	.short	0x0210
        /*0a7e*/ 	.short	0x0af0


	//----- nvinfo : EIATTR_SW_WAR
	.align		4
.L_1297:
        /*0a80*/ 	.byte	0x04, 0x36
        /*0a82*/ 	.short	(.L_1299 - .L_1298)
.L_1298:
        /*0a84*/ 	.word	0x00000008
.L_1299:


//--------------------- .nv.info._ZN7cutlass13device_kernelIN5flash11enable_sm90INS1_16FlashAttnFwdSm90INS1_25CollectiveMainloopFwdSm90ILi2EN4cute5tupleIJNS5_1CILi1EEES8_S8_EEENS6_IJNS7_ILi192EEENS7_ILi128EEENS7_ILi96EEEEEELi96ENS_6half_tEfNS_4arch4Sm90ELb1ELb0ELb0ELb1ELb1ELb0ELb0ELb0ELb1ELb1ELb0ELb0EEENS1_21CollectiveEpilogueFwdINS6_IJSA_SC_SB_EEES9_SE_SG_Li384ELb1ELb1ELb0ELb0EEENS1_36VarlenDynamicPersistentTileSchedulerILi192ELi128ELi384ELi128ELb0ELb1ELb1ELb1ELb1ELb1EEEEEEEEEvNT_6ParamsE --------------------------
	.section	.nv.info._ZN7cutlass13device_kernelIN5flash11enable_sm90INS1_16FlashAttnFwdSm90INS1_25CollectiveMainloopFwdSm90ILi2EN4cute5tupleIJNS5_1CILi1EEES8_S8_EEENS6_IJNS7_ILi192EEENS7_ILi128EEENS7_ILi96EEEEEELi96ENS_6half_tEfNS_4arch4Sm90ELb1ELb0ELb0ELb1ELb1ELb0ELb0ELb0ELb1ELb1ELb0ELb0EEENS1_21CollectiveEpilogueFwdINS6_IJSA_SC_SB_EEES9_SE_SG_Li384ELb1ELb1ELb0ELb0EEENS1_36VarlenDynamicPersistentTileSchedulerILi192ELi128ELi384ELi128ELb0ELb1ELb1ELb1ELb1ELb1EEEEEEEEEvNT_6ParamsE,"",@"SHT_CUDA_INFO"
	.sectionflags	@""
	.align	4


	//----- nvinfo : EIATTR_CUDA_API_VERSION
	.align		4
        /*0000*/ 	.byte	0x04, 0x37
        /*0002*/ 	.short	(.L_1301 - .L_1300)
.L_1300:
        /*0004*/ 	.word	0x00000082


	//----- nvinfo : EIATTR_KPARAM_INFO
	.align		4
.L_1301:
        /*0008*/ 	.byte	0x04, 0x17
        /*000a*/ 	.short	(.L_1303 - .L_1302)
.L_1302:
        /*000c*/ 	.word	0x00000000
        /*0010*/ 	.short	0x0000
        /*0012*/ 	.short	0x0070
        /*0014*/ 	.byte	0x00, 0xf0, 0x01, 0x2a


	//----- nvinfo : EIATTR_SPARSE_MMA_MASK
	.align		4
.L_1303:
        /*0018*/ 	.byte	0x03, 0x50
        /*001a*/ 	.short	0x0000


	//----- nvinfo : EIATTR_MAXREG_COUNT
	.align		4
        /*001c*/ 	.byte	0x03, 0x1b
        /*001e*/ 	.short	0x0080


	//----- nvinfo : EIATTR_NUM_BARRIERS
	.align		4
        /*0020*/ 	.byte	0x02, 0x4c
        /*0022*/ 	.byte	0x10
	.zero		1


	//----- nvinfo : EIATTR_EXTERNS
	.align		4
        /*0024*/ 	.byte	0x04, 0x0f
        /*0026*/ 	.short	(.L_1305 - .L_1304)


	//   ....[0]....
	.align		4
.L_1304:
        /*0028*/ 	.word	index@(__assertfail)


	//----- nvinfo : EIATTR_ANNOTATIONS
	.align		4
.L_1305:
        /*002c*/ 	.byte	0x04, 0x55
        /*002e*/ 	.short	(.L_1307 - .L_1306)


	//   ....[0]....
.L_1306:
        /* <DEDUP_REMOVED lines=32> */


	//----- nvinfo : EIATTR_MERCURY_ISA_VERSION
	.align		4
.L_1307:
        /*0220*/ 	.byte	0x03, 0x5f
        /*0222*/ 	.short	0x0101


	//----- nvinfo : EIATTR_UNUSED_LOAD_BYTE_OFFSET
	.align		4
        /*0224*/ 	.byte	0x04, 0x44
        /*0226*/ 	.short	(.L_1309 - .L_1308)


	//   ....[0]....
.L_1308:
        /*0228*/ 	.word	0x00000970
        /*022c*/ 	.word	0x0000fff0


	//   ....[1]....
        /*0230*/ 	.word	0x00008fa0
        /*0234*/ 	.word	0x0000fff0


	//----- nvinfo : EIATTR_INT_WARP_WIDE_INSTR_OFFSETS
	.align		4
.L_1309:
        /*0238*/ 	.byte	0x04, 0x31
        /*023a*/ 	.short	(.L_1311 - .L_1310)


	//   ....[0]....
.L_1310:
        /*023c*/ 	.word	0x000000c0


	//   ....[1]....
        /*0240*/ 	.word	0x000000d0


	//   ....[2]....
        /*0244*/ 	.word	0x00000170


	//   ....[3]....
        /*0248*/ 	.word	0x0000bd40


	//   ....[4]....
        /*024c*/ 	.word	0x0000bdd0


	//   ....[5]....
        /*0250*/ 	.word	0x0000ebc0


	//   ....[6]....
        /*0254*/ 	.word	0x0000ec50


	//----- nvinfo : EIATTR_COOP_GROUP_MASK_REGIDS
	.align		4
.L_1311:
        /*0258*/ 	.byte	0x04, 0x29
        /*025a*/ 	.short	(.L_1313 - .L_1312)


	//   ....[0]....
.L_1312:
        /*025c*/ 	.word	0xffffffff


	//   ....[1]....
        /*0260*/ 	.word	0xffffffff


	//   ....[2]....
        /*0264*/ 	.word	0xffffffff


	//   ....[3]....
        /*0268*/ 	.word	0xffffffff


	//   ....[4]....
        /*026c*/ 	.word	0xffffffff


	//   ....[5]....
        /*0270*/ 	.word	0xffffffff


	//   ....[6]....
        /*0274*/ 	.word	0xffffffff


	//   ....[7]....
        /*0278*/ 	.word	0xffffffff


	//   ....[8]....
        /*027c*/ 	.word	0xffffffff


	//   ....[9]....
        /*0280*/ 	.word	0xffffffff


	//   ....[10]....
        /*0284*/ 	.word	0xffffffff


	//   ....[11]....
        /*0288*/ 	.word	0xffffffff


	//   ....[12]....
        /*028c*/ 	.word	0xffffffff


	//   ....[13]....
        /*0290*/ 	.word	0xffffffff


	//   ....[14]....
        /*0294*/ 	.word	0xffffffff


	//   ....[15]....
        /*0298*/ 	.word	0xffffffff


	//   ....[16]....
        /*029c*/ 	.word	0xffffffff


	//   ....[17]....
        /*02a0*/ 	.word	0xffffffff


	//   ....[18]....
        /*02a4*/ 	.word	0xffffffff


	//   ....[19]....
        /*02a8*/ 	.word	0xffffffff


	//   ....[20]....
        /*02ac*/ 	.word	0xffffffff


	//   ....[21]....
        /*02b0*/ 	.word	0xffffffff


	//   ....[22]....
        /*02b4*/ 	.word	0xffffffff


	//   ....[23]....
        /*02b8*/ 	.word	0xffffffff


	//   ....[24]....
        /*02bc*/ 	.word	0xffffffff


	//   ....[25]....
        /*02c0*/ 	.word	0xffffffff


	//   ....[26]....
        /*02c4*/ 	.word	0xffffffff


	//   ....[27]....
        /*02c8*/ 	.word	0xffffffff


	//   ....[28]....
        /*02cc*/ 	.word	0xffffffff


	//   ....[29]....
        /*02d0*/ 	.word	0xffffffff


	//   ....[30]....
        /*02d4*/ 	.word	0xffffffff


	//   ....[31]....
        /*02d8*/ 	.word	0xffffffff


	//   ....[32]....
        /*02dc*/ 	.word	0xffffffff


	//   ....[33]....
        /*02e0*/ 	.word	0xffffffff


	//   ....[34]....
        /*02e4*/ 	.word	0xffffffff


	//   ....[35]....
        /*02e8*/ 	.word	0xffffffff


	//   ....[36]....
        /*02ec*/ 	.word	0xffffffff


	//   ....[37]....
        /*02f0*/ 	.word	0xffffffff


	//   ....[38]....
        /*02f4*/ 	.word	0xffffffff


	//   ....[39]....
        /*02f8*/ 	.word	0xffffffff


	//   ....[40]....
        /*02fc*/ 	.word	0xffffffff


	//   ....[41]....
        /*0300*/ 	.word	0xffffffff


	//   ....[42]....
        /*0304*/ 	.word	0xffffffff


	//   ....[43]....
        /*0308*/ 	.word	0xffffffff


	//   ....[44]....
        /*030c*/ 	.word	0xffffffff


	//   ....[45]....
        /*0310*/ 	.word	0xffffffff


	//   ....[46]....
        /*0314*/ 	.word	0xffffffff


	//   ....[47]....
        /*0318*/ 	.word	0xffffffff


	//   ....[48]....
        /*031c*/ 	.word	0xffffffff


	//   ....[49]....
        /*0320*/ 	.word	0xffffffff


	//   ....[50]....
        /*0324*/ 	.word	0xffffffff


	//   ....[51]....
        /*0328*/ 	.word	0xffffffff


	//   ....[52]....
        /*032c*/ 	.word	0xffffffff


	//   ....[53]....
        /*0330*/ 	.word	0xffffffff


	//   ....[54]....
        /*0334*/ 	.word	0xffffffff


	//   ....[55]....
        /*0338*/ 	.word	0xffffffff


	//   ....[56]....
        /*033c*/ 	.word	0xffffffff


	//   ....[57]....
        /*0340*/ 	.word	0xffffffff


	//   ....[58]....
        /*0344*/ 	.word	0xffffffff


	//   ....[59]....
        /*0348*/ 	.word	0xffffffff


	//   ....[60]....
        /*034c*/ 	.word	0xffffffff


	//   ....[61]....
        /*0350*/ 	.word	0xffffffff


	//   ....[62]....
        /*0354*/ 	.word	0xffffffff


	//   ....[63]....
        /*0358*/ 	.word	0xffffffff


	//   ....[64]....
        /*035c*/ 	.word	0xffffffff


	//   ....[65]....
        /*0360*/ 	.word	0xffffffff


	//   ....[66]....
        /*0364*/ 	.word	0xffffffff


	//   ....[67]....
        /*0368*/ 	.word	0xffffffff


	//   ....[68]....
        /*036c*/ 	.word	0xffffffff


	//   ....[69]....
        /*0370*/ 	.word	0xffffffff


	//   ....[70]....
        /*0374*/ 	.word	0xffffffff


	//   ....[71]....
        /*0378*/ 	.word	0xffffffff


	//   ....[72]....
        /*037c*/ 	.word	0xffffffff


	//   ....[73]....
        /*0380*/ 	.word	0xffffffff


	//   ....[74]....
        /*0384*/ 	.word	0xffffffff


	//   ....[75]....
        /*0388*/ 	.word	0xffffffff


	//   ....[76]....
        /*038c*/ 	.word	0xffffffff


	//   ....[77]....
        /*0390*/ 	.word	0xffffffff


	//   ....[78]....
        /*0394*/ 	.word	0xffffffff


	//   ....[79]....
        /*0398*/ 	.word	0xffffffff


	//   ....[80]....
        /*039c*/ 	.word	0xffffffff


	//   ....[81]....
        /*03a0*/ 	.word	0xffffffff


	//   ....[82]....
        /*03a4*/ 	.word	0xffffffff


	//   ....[83]....
        /*03a8*/ 	.word	0xffffffff


	//   ....[84]....
        /*03ac*/ 	.word	0xffffffff


	//   ....[85]....
        /*03b0*/ 	.word	0xffffffff


	//   ....[86]....
        /*03b4*/ 	.word	0xffffffff


	//   ....[87]....
        /*03b8*/ 	.word	0xffffffff


	//   ....[88]....
        /*03bc*/ 	.word	0xffffffff


	//   ....[89]....
        /*03c0*/ 	.word	0xffffffff


	//   ....[90]....
        /*03c4*/ 	.word	0xffffffff


	//   ....[91]....
        /*03c8*/ 	.word	0xffffffff


	//   ....[92]....
        /*03cc*/ 	.word	0xffffffff


	//   ....[93]....
        /*03d0*/ 	.word	0xffffffff


	//   ....[94]....
        /*03d4*/ 	.word	0xffffffff


	//   ....[95]....
        /*03d8*/ 	.word	0xffffffff


	//   ....[96]....
        /*03dc*/ 	.word	0xffffffff


	//   ....[97]....
        /*03e0*/ 	.word	0xffffffff


	//   ....[98]....
        /*03e4*/ 	.word	0xffffffff


	//   ....[99]....
        /*03e8*/ 	.word	0xffffffff


	//   ....[100]....
        /*03ec*/ 	.word	0xffffffff


	//   ....[101]....
        /*03f0*/ 	.word	0xffffffff


	//   ....[102]....
        /*03f4*/ 	.word	0xffffffff


	//   ....[103]....
        /*03f8*/ 	.word	0xffffffff


	//   ....[104]....
        /*03fc*/ 	.word	0xffffffff


	//   ....[105]....
        /*0400*/ 	.word	0xffffffff


	//   ....[106]....
        /*0404*/ 	.word	0xffffffff


	//   ....[107]....
        /*0408*/ 	.word	0xffffffff


	//   ....[108]....
        /*040c*/ 	.word	0xffffffff


	//   ....[109]....
        /*0410*/ 	.word	0xffffffff


	//   ....[110]....
        /*0414*/ 	.word	0xffffffff


	//   ....[111]....
        /*0418*/ 	.word	0xffffffff


	//   ....[112]....
        /*041c*/ 	.word	0xffffffff


	//   ....[113]....
        /*0420*/ 	.word	0xffffffff


	//   ....[114]....
        /*0424*/ 	.word	0xffffffff


	//   ....[115]....
        /*0428*/ 	.word	0xffffffff


	//   ....[116]....
        /*042c*/ 	.word	0xffffffff


	//   ....[117]....
        /*0430*/ 	.word	0xffffffff


	//   ....[118]....
        /*0434*/ 	.word	0xffffffff


	//   ....[119]....
        /*0438*/ 	.word	0xffffffff


	//   ....[120]....
        /*043c*/ 	.word	0x0500000f


	//   ....[121]....
        /*0440*/ 	.word	0x0500000f


	//   ....[122]....
        /*0444*/ 	.word	0x0500000f


	//   ....[123]....
        /*0448*/ 	.word	0x0500000f


	//   ....[124]....
        /*044c*/ 	.word	0x0500000f


	//   ....[125]....
        /*0450*/ 	.word	0x0500000f


	//   ....[126]....
        /*0454*/ 	.word	0x0500000f


	//   ....[127]....
        /*0458*/ 	.word	0x0500000f


	//   ....[128]....
        /*045c*/ 	.word	0x0500000f


	//   ....[129]....
        /*0460*/ 	.word	0x0500000f


	//   ....[130]....
        /*0464*/ 	.word	0x0500000f


	//   ....[131]....
        /*0468*/ 	.word	0x0500000f


	//   ....[132]....
        /*046c*/ 	.word	0x0500000f


	//   ....[133]....
        /*0470*/ 	.word	0x0500000f


	//   ....[134]....
        /*0474*/ 	.word	0x0500000f


	//   ....[135]....
        /*0478*/ 	.word	0x0500000f


	//   ....[136]....
        /*047c*/ 	.word	0x0500000f


	//   ....[137]....
        /*0480*/ 	.word	0x0500000f


	//   ....[138]....
        /*0484*/ 	.word	0x0500000f


	//   ....[139]....
        /*0488*/ 	.word	0x0500000f


	//   ....[140]....
        /*048c*/ 	.word	0x0500000f


	//   ....[141]....
        /*0490*/ 	.word	0x0500000f


	//   ....[142]....
        /*0494*/ 	.word	0x0500000f


	//   ....[143]....
        /*0498*/ 	.word	0x0500000f


	//   ....[144]....
        /*049c*/ 	.word	0x0500000f


	//   ....[145]....
        /*04a0*/ 	.word	0x0500000f


	//   ....[146]....
        /*04a4*/ 	.word	0x0500000f


	//   ....[147]....
        /*04a8*/ 	.word	0x0500000f


	//   ....[148]....
        /*04ac*/ 	.word	0x0500000f


	//   ....[149]....
        /*04b0*/ 	.word	0x0500000f


	//   ....[150]....
        /*04b4*/ 	.word	0x0500000f


	//   ....[151]....
        /*04b8*/ 	.word	0x0500000f


	//   ....[152]....
        /*04bc*/ 	.word	0x0500000f


	//   ....[153]....
        /*04c0*/ 	.word	0x0500000f


	//   ....[154]....
        /*04c4*/ 	.word	0x0500000f


	//   ....[155]....
        /*04c8*/ 	.word	0x0500000f


	//   ....[156]....
        /*04cc*/ 	.word	0x0500000f


	//   ....[157]....
        /*04d0*/ 	.word	0x0500000f


	//   ....[158]....
        /*04d4*/ 	.word	0x0500000f


	//   ....[159]....
        /*04d8*/ 	.word	0x0500000f


	//   ....[160]....
        /*04dc*/ 	.word	0x0500000f


	//   ....[161]....
        /*04e0*/ 	.word	0x0500000f


	//   ....[162]....
        /*04e4*/ 	.word	0x0500000f


	//   ....[163]....
        /*04e8*/ 	.word	0x0500000f


	//   ....[164]....
        /*04ec*/ 	.word	0x0500000f


	//   ....[165]....
        /*04f0*/ 	.word	0x0500000f


	//   ....[166]....
        /*04f4*/ 	.word	0x0500000f


	//   ....[167]....
        /*04f8*/ 	.word	0x0500000f


	//   ....[168]....
        /*04fc*/ 	.word	0x0500000f


	//   ....[169]....
        /*0500*/ 	.word	0x0500000f


	//   ....[170]....
        /*0504*/ 	.word	0x0500000f


	//   ....[171]....
        /*0508*/ 	.word	0x0500000f


	//   ....[172]....
        /*050c*/ 	.word	0x0500000f


	//   ....[173]....
        /*0510*/ 	.word	0x0500000f


	//   ....[174]....
        /*0514*/ 	.word	0x0500000f


	//   ....[175]....
        /*0518*/ 	.word	0x0500000f


	//   ....[176]....
        /*051c*/ 	.word	0x0500000f


	//   ....[177]....
        /*0520*/ 	.word	0x0500000f


	//   ....[178]....
        /*0524*/ 	.word	0x0500000f


	//   ....[179]....
        /*0528*/ 	.word	0x0500000f


	//   ....[180]....
        /*052c*/ 	.word	0x0500000f


	//   ....[181]....
        /*0530*/ 	.word	0x0500000f


	//   ....[182]....
        /*0534*/ 	.word	0x0500000f


	//----- nvinfo : EIATTR_COOP_GROUP_INSTR_OFFSETS
	.align		4
.L_1313:
        /*0538*/ 	.byte	0x04, 0x28
        /*053a*/ 	.short	(.L_1315 - .L_1314)


	//   ....[0]....
.L_1314:
        /*053c*/ 	.word	0x00000080


	//   ....[1]....
        /*0540*/ 	.word	0x000000b0


	//   ....[2]....
        /*0544*/ 	.word	0x000002d0


	//   ....[3]....
        /*0548*/ 	.word	0x00000430


	//   ....[4]....
        /*054c*/ 	.word	0x00000550


	//   ....[5]....
        /*0550*/ 	.word	0x000006b0


	//   ....[6]....
        /*0554*/ 	.word	0x000014f0


	//   ....[7]....
        /*0558*/ 	.word	0x00001c30


	//   ....[8]....
        /*055c*/ 	.word	0x00002290


	//   ....[9]....
        /*0560*/ 	.word	0x000022a0


	//   ....[10]....
        /*0564*/ 	.word	0x00002300


	//   ....[11]....
        /*0568*/ 	.word	0x00002cb0


	//   ....[12]....
        /*056c*/ 	.word	0x00002d20


	//   ....[13]....
        /*0570*/ 	.word	0x00003a10


	//   ....[14]....
        /*0574*/ 	.word	0x000043e0


	//   ....[15]....
        /*0578*/ 	.word	0x00004400


	//   ....[16]....
        /*057c*/ 	.word	0x00004a70


	//   ....[17]....
        /*0580*/ 	.word	0x00004b70


	//   ....[18]....
        /*0584*/ 	.word	0x000053a0


	//   ....[19]....
        /*0588*/ 	.word	0x00005400


	//   ....[20]....
        /*058c*/ 	.word	0x00006450


	//   ....[21]....
        /*0590*/ 	.word	0x000071b0


	//   ....[22]....
        /*0594*/ 	.word	0x000071c0


	//   ....[23]....
        /*0598*/ 	.word	0x000071f0


	//   ....[24]....
        /*059c*/ 	.word	0x00007210


	//   ....[25]....
        /*05a0*/ 	.word	0x00008560


	//   ....[26]....
        /*05a4*/ 	.word	0x00008660


	//   ....[27]....
        /*05a8*/ 	.word	0x000086c0


	//   ....[28]....
        /*05ac*/ 	.word	0x000087a0


	//   ....[29]....
        /*05b0*/ 	.word	0x000087b0


	//   ....[30]....
        /*05b4*/ 	.word	0x000098d0


	//   ....[31]....
        /*05b8*/ 	.word	0x00009910


	//   ....[32]....
        /*05bc*/ 	.word	0x00009940


	//   ....[33]....
        /*05c0*/ 	.word	0x00009970


	//   ....[34]....
        /*05c4*/ 	.word	0x00009df0


	//   ....[35]....
        /*05c8*/ 	.word	0x00009e00


	//   ....[36]....
        /*05cc*/ 	.word	0x00009f10


	//   ....[37]....
        /*05d0*/ 	.word	0x00009f30


	//   ....[38]....
        /*05d4*/ 	.word	0x0000a750


	//   ....[39]....
        /*05d8*/ 	.word	0x0000a760


	//   ....[40]....
        /*05dc*/ 	.word	0x0000a860


	//   ....[41]....
        /*05e0*/ 	.word	0x0000a880


	//   ....[42]....
        /*05e4*/ 	.word	0x0000a9f0


	//   ....[43]....
        /*05e8*/ 	.word	0x0000abc0


	//   ....[44]....
        /*05ec*/ 	.word	0x0000abf0


	//   ....[45]....
        /*05f0*/ 	.word	0x0000ac20


	//   ....[46]....
        /*05f4*/ 	.word	0x0000ac50


	//   ....[47]....
        /*05f8*/ 	.word	0x0000ac80


	//   ....[48]....
        /*05fc*/ 	.word	0x0000acb0


	//   ....[49]....
        /*0600*/ 	.word	0x0000ae00


	//   ....[50]....
        /*0604*/ 	.word	0x0000ae30


	//   ....[51]....
        /*0608*/ 	.word	0x0000ae60


	//   ....[52]....
        /*060c*/ 	.word	0x0000ae90


	//   ....[53]....
        /*0610*/ 	.word	0x0000aec0


	//   ....[54]....
        /*0614*/ 	.word	0x0000aef0


	//   ....[55]....
        /*0618*/ 	.word	0x0000af80


	//   ....[56]....
        /*061c*/ 	.word	0x0000afe0


	//   ....[57]....
        /*0620*/ 	.word	0x0000b080


	//   ....[58]....
        /*0624*/ 	.word	0x0000ca10


	//   ....[59]....
        /*0628*/ 	.word	0x0000ca30


	//   ....[60]....
        /*062c*/ 	.word	0x0000cae0


	//   ....[61]....
        /*0630*/ 	.word	0x0000cb00


	//   ....[62]....
        /*0634*/ 	.word	0x0000cba0


	//   ....[63]....
        /*0638*/ 	.word	0x0000cbc0


	//   ....[64]....
        /*063c*/ 	.word	0x0000cbd0


	//   ....[65]....
        /*0640*/ 	.word	0x0000cbe0


	//   ....[66]....
        /*0644*/ 	.word	0x0000d5a0


	//   ....[67]....
        /*0648*/ 	.word	0x0000d5b0


	//   ....[68]....
        /*064c*/ 	.word	0x0000d6a0


	//   ....[69]....
        /*0650*/ 	.word	0x0000d6b0


	//   ....[70]....
        /*0654*/ 	.word	0x0000d760


	//   ....[71]....
        /*0658*/ 	.word	0x0000d770


	//   ....[72]....
        /*065c*/ 	.word	0x0000d780


	//   ....[73]....
        /*0660*/ 	.word	0x0000d790


	//   ....[74]....
        /*0664*/ 	.word	0x0000d860


	//   ....[75]....
        /*0668*/ 	.word	0x0000d8a0


	//   ....[76]....
        /*066c*/ 	.word	0x0000d8b0


	//   ....[77]....
        /*0670*/ 	.word	0x0000d8d0


	//   ....[78]....
        /*0674*/ 	.word	0x0000e180


	//   ....[79]....
        /*0678*/ 	.word	0x0000e190


	//   ....[80]....
        /*067c*/ 	.word	0x0000e1b0


	//   ....[81]....
        /*0680*/ 	.word	0x0000e230


	//   ....[82]....
        /*0684*/ 	.word	0x0000e240


	//   ....[83]....
        /*0688*/ 	.word	0x0000e2a0


	//   ....[84]....
        /*068c*/ 	.word	0x0000e2d0


	//   ....[85]....
        /*0690*/ 	.word	0x0000e310


	//   ....[86]....
        /*0694*/ 	.word	0x0000e600


	//   ....[87]....
        /*0698*/ 	.word	0x0000e620


	//   ....[88]....
        /*069c*/ 	.word	0x0000e6c0


	//   ....[89]....
        /*06a0*/ 	.word	0x0000e6d0


	//   ....[90]....
        /*06a4*/ 	.word	0x0000e760


	//   ....[91]....
        /*06a8*/ 	.word	0x0000e770


	//   ....[92]....
        /*06ac*/ 	.word	0x0000e780


	//   ....[93]....
        /*06b0*/ 	.word	0x0000e810


	//   ....[94]....
        /*06b4*/ 	.word	0x0000ee40


	//   ....[95]....
        /*06b8*/ 	.word	0x0000ee50


	//   ....[96]....
        /*06bc*/ 	.word	0x0000eee0


	//   ....[97]....
        /*06c0*/ 	.word	0x0000ef80


	//   ....[98]....
        /*06c4*/ 	.word	0x0000efa0


	//   ....[99]....
        /*06c8*/ 	.word	0x0000f020


	//   ....[100]....
        /*06cc*/ 	.word	0x0000f040


	//   ....[101]....
        /*06d0*/ 	.word	0x0000f050


	//   ....[102]....
        /*06d4*/ 	.word	0x0000f430


	//   ....[103]....
        /*06d8*/ 	.word	0x0000f460


	//   ....[104]....
        /*06dc*/ 	.word	0x0000f4a0


	//   ....[105]....
        /*06e0*/ 	.word	0x0000f4d0


	//   ....[106]....
        /*06e4*/ 	.word	0x0000f500


	//   ....[107]....
        /*06e8*/ 	.word	0x0000f530


	//   ....[108]....
        /*06ec*/ 	.word	0x0000f560


	//   ....[109]....
        /*06f0*/ 	.word	0x0000f590


	//   ....[110]....
        /*06f4*/ 	.word	0x0000f710


	//   ....[111]....
        /*06f8*/ 	.word	0x0000f740


	//   ....[112]....
        /*06fc*/ 	.word	0x0000f770


	//   ....[113]....
        /*0700*/ 	.word	0x0000f7a0


	//   ....[114]....
        /*0704*/ 	.word	0x0000f7d0


	//   ....[115]....
        /*0708*/ 	.word	0x0000f800


	//   ....[116]....
        /*070c*/ 	.word	0x0000f8c0


	//   ....[117]....
        /*0710*/ 	.word	0x0000f8e0


	//   ....[118]....
        /*0714*/ 	.word	0x0000f950


	//   ....[119]....
        /*0718*/ 	.word	0x0000fff0


	//   ....[120]....
        /*071c*/ 	.word	0x00010590


	//   ....[121]....
        /*0720*/ 	.word	0x00010680


	//   ....[122]....
        /*0724*/ 	.word	0x00010720


	//   ....[123]....
        /*0728*/ 	.word	0x00010780


	//   ....[124]....
        /*072c*/ 	.word	0x00010890


	//   ....[125]....
        /*0730*/ 	.word	0x00010900


	//   ....[126]....
        /*0734*/ 	.word	0x00010a10


	//   ....[127]....
        /*0738*/ 	.word	0x00010a80


	//   ....[128]....
        /*073c*/ 	.word	0x00010b20


	//   ....[129]....
        /*0740*/ 	.word	0x00010c60


	//   ....[130]....
        /*0744*/ 	.word	0x00010cb0


	//   ....[131]....
        /*0748*/ 	.word	0x00010d20


	//   ....[132]....
        /*074c*/ 	.word	0x00010e20


	//   ....[133]....
        /*0750*/ 	.word	0x00010e90


	//   ....[134]....
        /*0754*/ 	.word	0x00010f90


	//   ....[135]....
        /*0758*/ 	.word	0x00011010


	//   ....[136]....
        /*075c*/ 	.word	0x00011090


	//   ....[137]....
        /*0760*/ 	.word	0x00011190


	//   ....[138]....
        /*0764*/ 	.word	0x00011290


	//   ....[139]....
        /*0768*/ 	.word	0x000112f0


	//   ....[140]....
        /*076c*/ 	.word	0x000113d0


	//   ....[141]....
        /*0770*/ 	.word	0x00011510


	//   ....[142]....
        /*0774*/ 	.word	0x000115f0


	//   ....[143]....
        /*0778*/ 	.word	0x00011670


	//   ....[144]....
        /*077c*/ 	.word	0x00011750


	//   ....[145]....
        /*0780*/ 	.word	0x000117b0


	//   ....[146]....
        /*0784*/ 	.word	0x00011880


	//   ....[147]....
        /*0788*/ 	.word	0x000118e0


	//   ....[148]....
        /*078c*/ 	.word	0x000119c0


	//   ....[149]....
        /*0790*/ 	.word	0x00011ab0


	//   ....[150]....
        /*0794*/ 	.word	0x00011b50


	//   ....[151]....
        /*0798*/ 	.word	0x00011bb0


	//   ....[152]....
        /*079c*/ 	.word	0x00011cb0


	//   ....[153]....
        /*07a0*/ 	.word	0x00011d10


	//   ....[154]....
        /*07a4*/ 	.word	0x00011e10


	//   ....[155]....
        /*07a8*/ 	.word	0x00011e70


	//   ....[156]....
        /*07ac*/ 	.word	0x00011f40


	//   ....[157]....
        /*07b0*/ 	.word	0x00012090


	//   ....[158]....
        /*07b4*/ 	.word	0x00012140


	//   ....[159]....
        /*07b8*/ 	.word	0x00012250


	//   ....[160]....
        /*07bc*/ 	.word	0x00012330


	//   ....[161]....
        /*07c0*/ 	.word	0x00012390


	//   ....[162]....
        /*07c4*/ 	.word	0x00012480


	//   ....[163]....
        /*07c8*/ 	.word	0x000124e0


	//   ....[164]....
        /*07cc*/ 	.word	0x000125c0


	//   ....[165]....
        /*07d0*/ 	.word	0x00012650


	//   ....[166]....
        /*07d4*/ 	.word	0x000126f0


	//   ....[167]....
        /*07d8*/ 	.word	0x00012810


	//   ....[168]....
        /*07dc*/ 	.word	0x00012880


	//   ....[169]....
        /*07e0*/ 	.word	0x000128f0


	//   ....[170]....
        /*07e4*/ 	.word	0x00012960


	//   ....[171]....
        /*07e8*/ 	.word	0x000129d0


	//   ....[172]....
        /*07ec*/ 	.word	0x00012a50


	//   ....[173]....
        /*07f0*/ 	.word	0x00012ae0


	//   ....[174]....
        /*07f4*/ 	.word	0x00012b70


	//   ....[175]....
        /*07f8*/ 	.word	0x00012be0


	//   ....[176]....
        /*07fc*/ 	.word	0x00012c50


	//   ....[177]....
        /*0800*/ 	.word	0x00012cc0


	//   ....[178]....
        /*0804*/ 	.word	0x00012d40


	//   ....[179]....
        /*0808*/ 	.word	0x00012db0


	//   ....[180]....
        /*080c*/ 	.word	0x00012e50


	//   ....[181]....
        /*0810*/ 	.word	0x00012ee0


	//   ....[182]....
        /*0814*/ 	.word	0x00013010


	//----- nvinfo : EIATTR_REG_RECONFIG
	.align		4
.L_1315:
        /*0818*/ 	.byte	0x01, 0x54
	.zero		2


	//----- nvinfo : EIATTR_SYSCALL_OFFSETS
	.align		4
        /*081c*/ 	.byte	0x04, 0x46
        /*081e*/ 	.short	(.L_1317 - .L_1316)


	//   ....[0]....
.L_1316:
        /*0820*/ 	.word	0x000016e0


	//   ....[1]....
        /*0824*/ 	.word	0x0000bf30


	//   ....[2]....
        /*0828*/ 	.word	0x0000c080


	//   ....[3]....
        /*082c*/ 	.word	0x0000c170


	//   ....[4]....
        /*0830*/ 	.word	0x0000d020


	//----- nvinfo : EIATTR_MBARRIER_INSTR_OFFSETS
	.align		4
.L_1317:
        /*0834*/ 	.byte	0x04, 0x39
        /*0836*/ 	.short	(.L_1319 - .L_1318)


	//   ....[0]....
.L_1318:
        /*0838*/ 	.word	0x00000180
        /*083c*/ 	.word	0x000000ff
        /*0840*/ 	.word	0x0002d800
        /*0844*/ 	.short	0x0100
        /*0846*/ 	.byte	0x08
	.zero		1


	//   ....[1]....
        /*0848*/ 	.word	0x00000190
        /*084c*/ 	.word	0x000000ff
        /*0850*/ 	.word	0x0002d820
        /*0854*/ 	.short	0x0100
        /*0856*/ 	.byte	0x08
	.zero		1


	//   ....[2]....
        /*0858*/ 	.word	0x00000280
        /*085c*/ 	.word	0x000000ff
        /*0860*/ 	.word	0x0002d830
        /*0864*/ 	.short	0x0100
        /*0866*/ 	.byte	0x08
	.zero		1


	//   ....[3]....
        /*0868*/ 	.word	0x00000290
        /*086c*/ 	.word	0x000000ff
        /*0870*/ 	.word	0x0002d840
        /*0874*/ 	.short	0x0100
        /*0876*/ 	.byte	0x08
	.zero		1


	//   ....[4]....
        /*0878*/ 	.word	0x000002a0
        /*087c*/ 	.word	0x000000ff
        /*0880*/ 	.word	0x0002d838
        /*0884*/ 	.short	0x0100
        /*0886*/ 	.byte	0x08
	.zero		1


	//   ....[5]....
        /*0888*/ 	.word	0x000002b0
        /*088c*/ 	.word	0x000000ff
        /*0890*/ 	.word	0x0002d848
        /*0894*/ 	.short	0x0100
        /*0896*/ 	.byte	0x08
	.zero		1


	//   ....[6]....
        /*0898*/ 	.word	0x000003e0
        /*089c*/ 	.word	0x000000ff
        /*08a0*/ 	.word	0x0002d850
        /*08a4*/ 	.short	0x0100
        /*08a6*/ 	.byte	0x08
	.zero		1


	//   ....[7]....
        /*08a8*/ 	.word	0x000003f0
        /*08ac*/ 	.word	0x000000ff
        /*08b0*/ 	.word	0x0002d860
        /*08b4*/ 	.short	0x0100
        /*08b6*/ 	.byte	0x08
	.zero		1


	//   ....[8]....
        /*08b8*/ 	.word	0x00000400
        /*08bc*/ 	.word	0x000000ff
        /*08c0*/ 	.word	0x0002d858
        /*08c4*/ 	.short	0x0100
        /*08c6*/ 	.byte	0x08
	.zero		1


	//   ....[9]....
        /*08c8*/ 	.word	0x00000410
        /*08cc*/ 	.word	0x000000ff
        /*08d0*/ 	.word	0x0002d868
        /*08d4*/ 	.short	0x0100
        /*08d6*/ 	.byte	0x08
	.zero		1


	//   ....[10]....
        /*08d8*/ 	.word	0x00000500
        /*08dc*/ 	.word	0x000000ff
        /*08e0*/ 	.word	0x0002d870
        /*08e4*/ 	.short	0x0100
        /*08e6*/ 	.byte	0x06
	.zero		1


	//   ....[11]....
        /*08e8*/ 	.word	0x00000510
        /*08ec*/ 	.word	0x000000ff
        /*08f0*/ 	.word	0x0002d880
        /*08f4*/ 	.short	0x0100
        /*08f6*/ 	.byte	0x06
	.zero		1


	//   ....[12]....
        /*08f8*/ 	.word	0x00000520
        /*08fc*/ 	.word	0x000000ff
        /*0900*/ 	.word	0x0002d878
        /*0904*/ 	.short	0x0100
        /*0906*/ 	.byte	0x06
	.zero		1


	//   ....[13]....
        /*0908*/ 	.word	0x00000530
        /*090c*/ 	.word	0x000000ff
        /*0910*/ 	.word	0x0002d888
        /*0914*/ 	.short	0x0100
        /*0916*/ 	.byte	0x06
	.zero		1


	//   ....[14]....
        /*0918*/ 	.word	0x00000660
        /*091c*/ 	.word	0x000000ff
        /*0920*/ 	.word	0x0002d890
        /*0924*/ 	.short	0x0100
        /*0926*/ 	.byte	0x08
	.zero		1


	//   ....[15]....
        /*0928*/ 	.word	0x00000670
        /*092c*/ 	.word	0x000000ff
        /*0930*/ 	.word	0x0002d8a0
        /*0934*/ 	.short	0x0100
        /*0936*/ 	.byte	0x08
	.zero		1


	//   ....[16]....
        /*0938*/ 	.word	0x00000680
        /*093c*/ 	.word	0x000000ff
        /*0940*/ 	.word	0x0002d898
        /*0944*/ 	.short	0x0100
        /*0946*/ 	.byte	0x08
	.zero		1


	//   ....[17]....
        /*0948*/ 	.word	0x00000690
        /*094c*/ 	.word	0x000000ff
        /*0950*/ 	.word	0x0002d8a8
        /*0954*/ 	.short	0x0100
        /*0956*/ 	.byte	0x08
	.zero		1


	//   ....[18]....
        /*0958*/ 	.word	0x000007c0
        /*095c*/ 	.word	0x000000ff
        /*0960*/ 	.word	0x0002d8b0
        /*0964*/ 	.short	0x0100
        /*0966*/ 	.byte	0x08
	.zero		1


	//   ....[19]....
        /*0968*/ 	.word	0x000007d0
        /*096c*/ 	.word	0x000000ff
        /*0970*/ 	.word	0x0002d8c0
        /*0974*/ 	.short	0x0100
        /*0976*/ 	.byte	0x08
	.zero		1


	//   ....[20]....
        /*0978*/ 	.word	0x000007e0
        /*097c*/ 	.word	0x000000ff
        /*0980*/ 	.word	0x0002d8b8
        /*0984*/ 	.short	0x0100
        /*0986*/ 	.byte	0x08
	.zero		1


	//   ....[21]....
        /*0988*/ 	.word	0x000007f0
        /*098c*/ 	.word	0x000000ff
        /*0990*/ 	.word	0x0002d8c8
        /*0994*/ 	.short	0x0100
        /*0996*/ 	.byte	0x08
	.zero		1


	//   ....[22]....
        /*0998*/ 	.word	0x00001740
        /*099c*/ 	.word	0x000000ff
        /*09a0*/ 	.word	0x0002d800
        /*09a4*/ 	.short	0x010a
        /*09a6*/ 	.byte	0x28
	.zero		1


	//   ....[23]....
        /*09a8*/ 	.word	0x000017b0
        /*09ac*/ 	.word	0x00000003
        /*09b0*/ 	.word	0x0002d830
        /*09b4*/ 	.short	0x010a
        /*09b6*/ 	.byte	0x3f
	.zero		1


	//   ....[24]....
        /*09b8*/ 	.word	0x000017f0
        /*09bc*/ 	.word	0x00000003
        /*09c0*/ 	.word	0x0002d830
        /*09c4*/ 	.short	0x010a
        /*09c6*/ 	.byte	0x3f
	.zero		1


	//   ....[25]....
        /*09c8*/ 	.word	0x00002410
        /*09cc*/ 	.word	0x000000ff
        /*09d0*/ 	.word	0x00000000
        /*09d4*/ 	.short	0x0101
        /*09d6*/ 	.byte	0x06
	.zero		1


	//   ....[26]....
        /*09d8*/ 	.word	0x00003b40
        /*09dc*/ 	.word	0x000000ff
        /*09e0*/ 	.word	0x0002d830
        /*09e4*/ 	.short	0x010a
        /*09e6*/ 	.byte	0x07
	.zero		1


	//   ....[27]....
        /*09e8*/ 	.word	0x00003b80
        /*09ec*/ 	.word	0x000000ff
        /*09f0*/ 	.word	0x0002d830
        /*09f4*/ 	.short	0x010a
        /*09f6*/ 	.byte	0x07
	.zero		1


	//   ....[28]....
        /*09f8*/ 	.word	0x00003e60
        /*09fc*/ 	.word	0x000000ff
        /*0a00*/ 	.word	0x0002d850
        /*0a04*/ 	.short	0x010a
        /*0a06*/ 	.byte	0x07
	.zero		1


	//   ....[29]....
        /*0a08*/ 	.word	0x00003ea0
        /*0a0c*/ 	.word	0x000000ff
        /*0a10*/ 	.word	0x0002d850
        /*0a14*/ 	.short	0x010a
        /*0a16*/ 	.byte	0x07
	.zero		1


	//   ....[30]....
        /*0a18*/ 	.word	0x00004390
        /*0a1c*/ 	.word	0x000000ff
        /*0a20*/ 	.word	0x00000000
        /*0a24*/ 	.short	0x0101
        /*0a26*/ 	.byte	0x07
	.zero		1


	//   ....[31]....
        /*0a28*/ 	.word	0x00005ef0
        /*0a2c*/ 	.word	0x000000ff
        /*0a30*/ 	.word	0x00000000
        /*0a34*/ 	.short	0x0101
        /*0a36*/ 	.byte	0x06
	.zero		1


	//   ....[32]....
        /*0a38*/ 	.word	0x00006590
        /*0a3c*/ 	.word	0x000000ff
        /*0a40*/ 	.word	0x0002d830
        /*0a44*/ 	.short	0x010a
        /*0a46*/ 	.byte	0x07
	.zero		1


	//   ....[33]....
        /*0a48*/ 	.word	0x000065d0
        /*0a4c*/ 	.word	0x000000ff
        /*0a50*/ 	.word	0x0002d830
        /*0a54*/ 	.short	0x010a
        /*0a56*/ 	.byte	0x07
	.zero		1


	//   ....[34]....
        /*0a58*/ 	.word	0x000068b0
        /*0a5c*/ 	.word	0x000000ff
        /*0a60*/ 	.word	0x0002d850
        /*0a64*/ 	.short	0x010a
        /*0a66*/ 	.byte	0x07
	.zero		1


	//   ....[35]....
        /*0a68*/ 	.word	0x000068f0
        /*0a6c*/ 	.word	0x000000ff
        /*0a70*/ 	.word	0x0002d850
        /*0a74*/ 	.short	0x010a
        /*0a76*/ 	.byte	0x07
	.zero		1


	//   ....[36]....
        /*0a78*/ 	.word	0x00006e20
        /*0a7c*/ 	.word	0x000000ff
        /*0a80*/ 	.word	0x00000000
        /*0a84*/ 	.short	0x0101
        /*0a86*/ 	.byte	0x07
	.zero		1


	//   ....[37]....
        /*0a88*/ 	.word	0x00008000
        /*0a8c*/ 	.word	0x000000ff
        /*0a90*/ 	.word	0x00000000
        /*0a94*/ 	.short	0x0101
        /*0a96*/ 	.byte	0x06
	.zero		1


	//   ....[38]....
        /*0a98*/ 	.word	0x000085d0
        /*0a9c*/ 	.word	0x000000ff
        /*0aa0*/ 	.word	0x0002d850
        /*0aa4*/ 	.short	0x010a
        /*0aa6*/ 	.byte	0x04
	.zero		1


	//   ....[39]....
        /*0aa8*/ 	.word	0x00008610
        /*0aac*/ 	.word	0x000000ff
        /*0ab0*/ 	.word	0x0002d850
        /*0ab4*/ 	.short	0x010a
        /*0ab6*/ 	.byte	0x04
	.zero		1


	//   ....[40]....
        /*0ab8*/ 	.word	0x00008c80
        /*0abc*/ 	.word	0x000000ff
        /*0ac0*/ 	.word	0x00000000
        /*0ac4*/ 	.short	0x0101
        /*0ac6*/ 	.byte	0x04
	.zero		1


	//   ....[41]....
        /*0ac8*/ 	.word	0x00009e10
        /*0acc*/ 	.word	0x000000ff
        /*0ad0*/ 	.word	0x00000000
        /*0ad4*/ 	.short	0x0101
        /*0ad6*/ 	.byte	0x04
	.zero		1


	//   ....[42]....
        /*0ad8*/ 	.word	0x0000c770
        /*0adc*/ 	.word	0x00000002
        /*0ae0*/ 	.word	0x0002d840
        /*0ae4*/ 	.short	0x010a
        /*0ae6*/ 	.byte	0x3f
	.zero		1


	//   ....[43]....
        /*0ae8*/ 	.word	0x0000cd20
        /*0aec*/ 	.word	0x00000002
        /*0af0*/ 	.word	0x0002d830
        /*0af4*/ 	.short	0x0107
        /*0af6*/ 	.byte	0x3f
	.zero		1


	//   ....[44]....
        /*0af8*/ 	.word	0x0000ce00
        /*0afc*/ 	.word	0x00000002
        /*0b00*/ 	.word	0x0002d830
        /*0b04*/ 	.short	0x0101
        /*0b06*/ 	.byte	0x3f
	.zero		1


	//   ....[45]....
        /*0b08*/ 	.word	0x0000da10
        /*0b0c*/ 	.word	0x00000017
        /*0b10*/ 	.word	0x0002d800
        /*0b14*/ 	.short	0x0107
        /*0b16*/ 	.byte	0x3f
	.zero		1


	//   ....[46]....
        /*0b18*/ 	.word	0x0000db00
        /*0b1c*/ 	.word	0x00000017
        /*0b20*/ 	.word	0x0002d800
        /*0b24*/ 	.short	0x0101
        /*0b26*/ 	.byte	0x3f
	.zero		1


	//   ....[47]....
        /*0b28*/ 	.word	0x0000db20
        /*0b2c*/ 	.word	0x00000017
        /*0b30*/ 	.word	0x0002d820
        /*0b34*/ 	.short	0x010a
        /*0b36*/ 	.byte	0x3f
	.zero		1


	//   ....[48]....
        /*0b38*/ 	.word	0x0000df30
        /*0b3c*/ 	.word	0x00000005
        /*0b40*/ 	.word	0x0002d840
        /*0b44*/ 	.short	0x010a
        /*0b46*/ 	.byte	0x3f
	.zero		1


	//   ....[49]....
        /*0b48*/ 	.word	0x0000e3c0
        /*0b4c*/ 	.word	0x00000005
        /*0b50*/ 	.word	0x0002d830
        /*0b54*/ 	.short	0x0107
        /*0b56*/ 	.byte	0x3f
	.zero		1


	//   ....[50]....
        /*0b58*/ 	.word	0x0000e480
        /*0b5c*/ 	.word	0x00000005
        /*0b60*/ 	.word	0x0002d830
        /*0b64*/ 	.short	0x0101
        /*0b66*/ 	.byte	0x3f
	.zero		1


	//   ....[51]....
        /*0b68*/ 	.word	0x0000e4e0
        /*0b6c*/ 	.word	0x00000005
        /*0b70*/ 	.word	0x0002d860
        /*0b74*/ 	.short	0x010a
        /*0b76*/ 	.byte	0x3f
	.zero		1


	//   ....[52]....
        /*0b78*/ 	.word	0x0000ea00
        /*0b7c*/ 	.word	0x00000005
        /*0b80*/ 	.word	0x0002d850
        /*0b84*/ 	.short	0x0107
        /*0b86*/ 	.byte	0x3f
	.zero		1


	//   ....[53]....
        /*0b88*/ 	.word	0x0000eb00
        /*0b8c*/ 	.word	0x00000005
        /*0b90*/ 	.word	0x0002d850
        /*0b94*/ 	.short	0x0101
        /*0b96*/ 	.byte	0x3f
	.zero		1


	//   ....[54]....
        /*0b98*/ 	.word	0x0000ed00
        /*0b9c*/ 	.word	0x00000000
        /*0ba0*/ 	.word	0x0002d860
        /*0ba4*/ 	.short	0x010a
        /*0ba6*/ 	.byte	0x3f
	.zero		1


	//   ....[55]....
        /*0ba8*/ 	.word	0x0000f180
        /*0bac*/ 	.word	0x00000000
        /*0bb0*/ 	.word	0x0002d850
        /*0bb4*/ 	.short	0x0107
        /*0bb6*/ 	.byte	0x3f
	.zero		1


	//   ....[56]....
        /*0bb8*/ 	.word	0x0000f250
        /*0bbc*/ 	.word	0x00000000
        /*0bc0*/ 	.word	0x0002d850
        /*0bc4*/ 	.short	0x0101
        /*0bc6*/ 	.byte	0x3f
	.zero		1


	//   ....[57]....
        /*0bc8*/ 	.word	0x0000ff70
        /*0bcc*/ 	.word	0x00000005
        /*0bd0*/ 	.word	0x0002d820
        /*0bd4*/ 	.short	0x010a
        /*0bd6*/ 	.byte	0x3f
	.zero		1


	//   ....[58]....
        /*0bd8*/ 	.word	0x000100f0
        /*0bdc*/ 	.word	0x00000003
        /*0be0*/ 	.word	0x0002d840
        /*0be4*/ 	.short	0x010a
        /*0be6*/ 	.byte	0x3f
	.zero		1


	//   ....[59]....
        /*0be8*/ 	.word	0x00010190
        /*0bec*/ 	.word	0x00000005
        /*0bf0*/ 	.word	0x0002d840
        /*0bf4*/ 	.short	0x010a
        /*0bf6*/ 	.byte	0x3f
	.zero		1


	//   ....[60]....
        /*0bf8*/ 	.word	0x000101d0
        /*0bfc*/ 	.word	0x00000003
        /*0c00*/ 	.word	0x0002d860
        /*0c04*/ 	.short	0x010a
        /*0c06*/ 	.byte	0x3f
	.zero		1


	//   ....[61]....
        /*0c08*/ 	.word	0x00010210
        /*0c0c*/ 	.word	0x00000005
        /*0c10*/ 	.word	0x0002d860
        /*0c14*/ 	.short	0x010a
        /*0c16*/ 	.byte	0x3f
	.zero		1


	//   ....[62]....
        /*0c18*/ 	.word	0x00010280
        /*0c1c*/ 	.word	0x00000003
        /*0c20*/ 	.word	0x0002d800
        /*0c24*/ 	.short	0x010a
        /*0c26*/ 	.byte	0x3f
	.zero		1


	//   ....[63]....
        /*0c28*/ 	.word	0x000102d0
        /*0c2c*/ 	.word	0x00000003
        /*0c30*/ 	.word	0x0002d830
        /*0c34*/ 	.short	0x010a
        /*0c36*/ 	.byte	0x3f
	.zero		1


	//   ....[64]....
        /*0c38*/ 	.word	0x00010330
        /*0c3c*/ 	.word	0x00000005
        /*0c40*/ 	.word	0x0002d830
        /*0c44*/ 	.short	0x010a
        /*0c46*/ 	.byte	0x3f
	.zero		1


	//   ....[65]....
        /*0c48*/ 	.word	0x00010390
        /*0c4c*/ 	.word	0x00000005
        /*0c50*/ 	.word	0x0002d850
        /*0c54*/ 	.short	0x010a
        /*0c56*/ 	.byte	0x3f
	.zero		1


	//   ....[66]....
        /*0c58*/ 	.word	0x000103f0
        /*0c5c*/ 	.word	0x00000005
        /*0c60*/ 	.word	0x0002d830
        /*0c64*/ 	.short	0x010a
        /*0c66*/ 	.byte	0x3f
	.zero		1


	//   ....[67]....
        /*0c68*/ 	.word	0x00010450
        /*0c6c*/ 	.word	0x00000005
        /*0c70*/ 	.word	0x0002d850
        /*0c74*/ 	.short	0x010a
        /*0c76*/ 	.byte	0x3f
	.zero		1


	//   ....[68]....
        /*0c78*/ 	.word	0x000104b0
        /*0c7c*/ 	.word	0x00000008
        /*0c80*/ 	.word	0x0002d850
        /*0c84*/ 	.short	0x010a
        /*0c86*/ 	.byte	0x3f
	.zero		1


	//   ....[69]....
        /*0c88*/ 	.word	0x000105d0
        /*0c8c*/ 	.word	0x00000002
        /*0c90*/ 	.word	0x0002d840
        /*0c94*/ 	.short	0x010a
        /*0c96*/ 	.byte	0x3f
	.zero		1


	//   ....[70]....
        /*0c98*/ 	.word	0x00011410
        /*0c9c*/ 	.word	0x00000017
        /*0ca0*/ 	.word	0x0002d820
        /*0ca4*/ 	.short	0x010a
        /*0ca6*/ 	.byte	0x3f
	.zero		1


	//   ....[71]....
        /*0ca8*/ 	.word	0x00011460
        /*0cac*/ 	.word	0x00000005
        /*0cb0*/ 	.word	0x0002d840
        /*0cb4*/ 	.short	0x010a
        /*0cb6*/ 	.byte	0x3f
	.zero		1


	//   ....[72]....
        /*0cb8*/ 	.word	0x00011a00
        /*0cbc*/ 	.word	0x00000005
        /*0cc0*/ 	.word	0x0002d860
        /*0cc4*/ 	.short	0x010a
        /*0cc6*/ 	.byte	0x3f
	.zero		1


	//   ....[73]....
        /*0cc8*/ 	.word	0x00011fe0
        /*0ccc*/ 	.word	0x00000000
        /*0cd0*/ 	.word	0x0002d860
        /*0cd4*/ 	.short	0x010a
        /*0cd6*/ 	.byte	0x3f
	.zero		1


	//   ....[74]....
        /*0cd8*/ 	.word	0x00012f30
        /*0cdc*/ 	.word	0x00000005
        /*0ce0*/ 	.word	0x0002d820
        /*0ce4*/ 	.short	0x010a
        /*0ce6*/ 	.byte	0x3f
	.zero		1


	//   ....[75]....
        /*0ce8*/ 	.word	0x000130d0
        /*0cec*/ 	.word	0x00000003
        /*0cf0*/ 	.word	0x0002d840
        /*0cf4*/ 	.short	0x010a
        /*0cf6*/ 	.byte	0x3f
	.zero		1


	//   ....[76]....
        /*0cf8*/ 	.word	0x00013120
        /*0cfc*/ 	.word	0x00000005
        /*0d00*/ 	.word	0x0002d840
        /*0d04*/ 	.short	0x010a
        /*0d06*/ 	.byte	0x3f
	.zero		1


	//   ....[77]....
        /*0d08*/ 	.word	0x00013170
        /*0d0c*/ 	.word	0x00000003
        /*0d10*/ 	.word	0x0002d860
        /*0d14*/ 	.short	0x010a
        /*0d16*/ 	.byte	0x3f
	.zero		1


	//----- nvinfo : EIATTR_NUM_MBARRIERS
	.align		4
.L_1319:
        /*0d18*/ 	.byte	0x03, 0x38
        /*0d1a*/ 	.short	0x0016


	//----- nvinfo : EIATTR_EXIT_INSTR_OFFSETS
	.align		4
        /*0d1c*/ 	.byte	0x04, 0x1c
        /*0d1e*/ 	.short	(.L_1321 - .L_1320)


	//   ....[0]....
.L_1320:
        /*0d20*/ 	.word	0x000009a0


	//   ....[1]....
        /*0d24*/ 	.word	0x0000a9a0


	//   ....[2]....
        /*0d28*/ 	.word	0x00010260


	//----- nvinfo : EIATTR_MAX_THREADS
	.align		4
.L_1321:
        /*0d2c*/ 	.byte	0x04, 0x05
        /*0d2e*/ 	.short	(.L_1323 - .L_1322)
.L_1322:
        /*0d30*/ 	.word	0x00000200
        /*0d34*/ 	.word	0x00000001
        /*0d38*/ 	.word	0x00000001


	//----- nvinfo : EIATTR_CRS_STACK_SIZE
	.align		4
.L_1323:
        /*0d3c*/ 	.byte	0x04, 0x1e
        /*0d3e*/ 	.short	(.L_1325 - .L_1324)
.L_1324:
        /*0d40*/ 	.word	0x00000000


	//----- nvinfo : EIATTR_CBANK_PARAM_SIZE
	.align		4
.L_1325:
        /*0d44*/ 	.byte	0x03, 0x19
        /*0d46*/ 	.short	0x0af0


	//----- nvinfo : EIATTR_PARAM_CBANK
	.align		4
        /*0d48*/ 	.byte	0x04, 0x0a
        /*0d4a*/ 	.short	(.L_1327 - .L_1326)
	.align		4
.L_1326:
        /*0d4c*/ 	.word	index@(.nv.constant0._ZN7cutlass13device_kernelIN5flash11enable_sm90INS1_16FlashAttnFwdSm90INS1_25CollectiveMainloopFwdSm90ILi2EN4cute5tupleIJNS5_1CILi1EEES8_S8_EEENS6_IJNS7_ILi192EEENS7_ILi128EEENS7_ILi96EEEEEELi96ENS_6half_tEfNS_4arch4Sm90ELb1ELb0ELb0ELb1ELb1ELb0ELb0ELb0ELb1ELb1ELb0ELb0EEENS1_21CollectiveEpilogueFwdINS6_IJSA_SC_SB_EEES9_SE_SG_Li384ELb1ELb1ELb0ELb0EEENS1_36VarlenDynamicPersistentTileSchedulerILi192ELi128ELi384ELi128ELb0ELb1ELb1ELb1ELb1ELb1EEEEEEEEEvNT_6ParamsE)
        /*0d50*/ 	.short	0x0210
        /*0d52*/ 	.short	0x0af0


	//----- nvinfo : EIATTR_SW_WAR
	.align		4
.L_1327:
        /*0d54*/ 	.byte	0x04, 0x36
        /*0d56*/ 	.short	(.L_1329 - .L_1328)
.L_1328:
        /*0d58*/ 	.word	0x00000008
.L_1329:


//--------------------- .nv.info._ZN7cutlass13device_kernelIN5flash11enable_sm90INS1_16FlashAttnFwdSm90INS1_25CollectiveMainloopFwdSm90ILi2EN4cute5tupleIJNS5_1CILi1EEES8_S8_EEENS6_IJNS7_ILi192EEENS7_ILi128EEENS7_ILi96EEEEEELi96ENS_6half_tEfNS_4arch4Sm90ELb1ELb0ELb0ELb1ELb1ELb1ELb0ELb0ELb1ELb1ELb0ELb0EEENS1_21CollectiveEpilogueFwdINS6_IJSA_SC_SB_EEES9_SE_SG_Li384ELb1ELb1ELb0ELb0EEENS1_36VarlenDynamicPersistentTileSchedulerILi192ELi128ELi384ELi128ELb0ELb1ELb1ELb1ELb1ELb1EEEEEEEEEvNT_6ParamsE --------------------------
	.section	.nv.info._ZN7cutlass13device_kernelIN5flash11enable_sm90INS1_16FlashAttnFwdSm90INS1_25CollectiveMainloopFwdSm90ILi2EN4cute5tupleIJNS5_1CILi1EEES8_S8_EEENS6_IJNS7_ILi192EEENS7_ILi128EEENS7_ILi96EEEEEELi96ENS_6half_tEfNS_4arch4Sm90ELb1ELb0ELb0ELb1ELb1ELb1ELb0ELb0ELb1ELb1ELb0ELb0EEENS1_21CollectiveEpilogueFwdINS6_IJSA_SC_SB_EEES9_SE_SG_Li384ELb1ELb1ELb0ELb0EEENS1_36VarlenDynamicPersistentTileSchedulerILi192ELi128ELi384ELi128ELb0ELb1ELb1ELb1ELb1ELb1EEEEEEEEEvNT_6ParamsE,"",@"SHT_CUDA_INFO"
	.sectionflags	@""
	.align	4


	//----- nvinfo : EIATTR_CUDA_API_VERSION
	.align		4
        /*0000*/ 	.byte	0x04, 0x37
        /*0002*/ 	.short	(.L_1331 - .L_1330)
.L_1330:
        /*0004*/ 	.word	0x00000082


	//----- nvinfo : EIATTR_KPARAM_INFO
	.align		4
.L_1331:
        /*0008*/ 	.byte	0x04, 0x17
        /*000a*/ 	.short	(.L_1333 - .L_1332)
.L_1332:
        /*000c*/ 	.word	0x00000000
        /*0010*/ 	.short	0x0000
        /*0012*/ 	.short	0x0070
        /*0014*/ 	.byte	0x00, 0xf0, 0x01, 0x2a


	//----- nvinfo : EIATTR_SPARSE_MMA_MASK
	.align		4
.L_1333:
        /*0018*/ 	.byte	0x03, 0x50
        /*001a*/ 	.short	0x0000


	//----- nvinfo : EIATTR_MAXREG_COUNT
	.align		4
        /*001c*/ 	.byte	0x03, 0x1b
        /*001e*/ 	.short	0x0080


	//----- nvinfo : EIATTR_NUM_BARRIERS
	.align		4
        /*0020*/ 	.byte	0x02, 0x4c
        /*0022*/ 	.byte	0x10
	.zero		1


	//----- nvinfo : EIATTR_EXTERNS
	.align		4
        /*0024*/ 	.byte	0x04, 0x0f
        /*0026*/ 	.short	(.L_1335 - .L_1334)


	//   ....[0]....
	.align		4
.L_1334:
        /*0028*/ 	.word	index@(__assertfail)


	//----- nvinfo : EIATTR_ANNOTATIONS
	.align		4
.L_1335:
        /*002c*/ 	.byte	0x04, 0x55
        /*002e*/ 	.short	(.L_1337 - .L_1336)


	//   ....[0]....
.L_1336:
        /* <DEDUP_REMOVED lines=103> */


	//----- nvinfo : EIATTR_MERCURY_ISA_VERSION
	.align		4
.L_1337:
        /*0688*/ 	.byte	0x03, 0x5f
        /*068a*/ 	.short	0x0101


	//----- nvinfo : EIATTR_UNUSED_LOAD_BYTE_OFFSET
	.align		4
        /*068c*/ 	.byte	0x04, 0x44
        /*068e*/ 	.short	(.L_1339 - .L_1338)


	//   ....[0]....
.L_1338:
        /*0690*/ 	.word	0x00000a90
        /*0694*/ 	.word	0x0000fff0


	//   ....[1]....
        /*0698*/ 	.word	0x00013900
        /*069c*/ 	.word	0x0000fff0


	//----- nvinfo : EIATTR_INT_WARP_WIDE_INSTR_OFFSETS
	.align		4
.L_1339:
        /*06a0*/ 	.byte	0x04, 0x31
        /*06a2*/ 	.short	(.L_1341 - .L_1340)


	//   ....[0]....
.L_1340:
        /*06a4*/ 	.word	0x00000130


	//   ....[1]....
        /*06a8*/ 	.word	0x00000170


	//   ....[2]....
        /*06ac*/ 	.word	0x000001e0


	//   ....[3]....
        /*06b0*/ 	.word	0x00018110


	//   ....[4]....
        /*06b4*/ 	.word	0x000181a0


	//   ....[5]....
        /*06b8*/ 	.word	0x0001aeb0


	//   ....[6]....
        /*06bc*/ 	.word	0x0001af40


	//----- nvinfo : EIATTR_COOP_GROUP_MASK_REGIDS
	.align		4
.L_1341:
        /*06c0*/ 	.byte	0x04, 0x29
        /*06c2*/ 	.short	(.L_1343 - .L_1342)


	//   ....[0]....
.L_1342:
        /*06c4*/ 	.word	0xffffffff


	//   ....[1]....
        /*06c8*/ 	.word	0xffffffff


	//   ....[2]....
        /*06cc*/ 	.word	0xffffffff


	//   ....[3]....
        /*06d0*/ 	.word	0xffffffff


	//   ....[4]....
        /*06d4*/ 	.word	0xffffffff


	//   ....[5]....
        /*06d8*/ 	.word	0xffffffff


	//   ....[6]....
        /*06dc*/ 	.word	0xffffffff


	//   ....[7]....
        /*06e0*/ 	.word	0xffffffff


	//   ....[8]....
        /*06e4*/ 	.word	0xffffffff


	//   ....[9]....
        /*06e8*/ 	.word	0xffffffff


	//   ....[10]....
        /*06ec*/ 	.word	0xffffffff


	//   ....[11]....
        /*06f0*/ 	.word	0xffffffff


	//   ....[12]....
        /*06f4*/ 	.word	0xffffffff


	//   ....[13]....
        /*06f8*/ 	.word	0xffffffff


	//   ....[14]....
        /*06fc*/ 	.word	0xffffffff


	//   ....[15]....
        /*0700*/ 	.word	0xffffffff


	//   ....[16]....
        /*0704*/ 	.word	0xffffffff


	//   ....[17]....
        /*0708*/ 	.word	0xffffffff


	//   ....[18]....
        /*070c*/ 	.word	0xffffffff


	//   ....[19]....
        /*0710*/ 	.word	0xffffffff


	//   ....[20]....
        /*0714*/ 	.word	0xffffffff


	//   ....[21]....
        /*0718*/ 	.word	0xffffffff


	//   ....[22]....
        /*071c*/ 	.word	0xffffffff


	//   ....[23]....
        /*0720*/ 	.word	0xffffffff


	//   ....[24]....
        /*0724*/ 	.word	0xffffffff


	//   ....[25]....
        /*0728*/ 	.word	0xffffffff


	//   ....[26]....
        /*072c*/ 	.word	0xffffffff


	//   ....[27]....
        /*0730*/ 	.word	0xffffffff


	//   ....[28]....
        /*0734*/ 	.word	0xffffffff


	//   ....[29]....
        /*0738*/ 	.word	0xffffffff


	//   ....[30]....
        /*073c*/ 	.word	0xffffffff


	//   ....[31]....
        /*0740*/ 	.word	0xffffffff


	//   ....[32]....
        /*0744*/ 	.word	0xffffffff


	//   ....[33]....
        /*0748*/ 	.word	0xffffffff


	//   ....[34]....
        /*074c*/ 	.word	0xffffffff


	//   ....[35]....
        /*0750*/ 	.word	0xffffffff


	//   ....[36]....
        /*0754*/ 	.word	0xffffffff


	//   ....[37]....
        /*0758*/ 	.word	0xffffffff


	//   ....[38]....
        /*075c*/ 	.word	0xffffffff


	//   ....[39]....
        /*0760*/ 	.word	0xffffffff


	//   ....[40]....
        /*0764*/ 	.word	0xffffffff


	//   ....[41]....
        /*0768*/ 	.word	0xffffffff


	//   ....[42]....
        /*076c*/ 	.word	0xffffffff


	//   ....[43]....
        /*0770*/ 	.word	0xffffffff


	//   ....[44]....
        /*0774*/ 	.word	0xffffffff


	//   ....[45]....
        /*0778*/ 	.word	0xffffffff


	//   ....[46]....
        /*077c*/ 	.word	0xffffffff


	//   ....[47]....
        /*0780*/ 	.word	0xffffffff


	//   ....[48]....
        /*0784*/ 	.word	0xffffffff


	//   ....[49]....
        /*0788*/ 	.word	0xffffffff


	//   ....[50]....
        /*078c*/ 	.word	0xffffffff


	//   ....[51]....
        /*0790*/ 	.word	0xffffffff


	//   ....[52]....
        /*0794*/ 	.word	0xffffffff


	//   ....[53]....
        /*0798*/ 	.word	0xffffffff


	//   ....[54]....
        /*079c*/ 	.word	0xffffffff


	//   ....[55]....
        /*07a0*/ 	.word	0xffffffff


	//   ....[56]....
        /*07a4*/ 	.word	0xffffffff


	//   ....[57]....
        /*07a8*/ 	.word	0xffffffff


	//   ....[58]....
        /*07ac*/ 	.word	0xffffffff


	//   ....[59]....
        /*07b0*/ 	.word	0xffffffff


	//   ....[60]....
        /*07b4*/ 	.word	0xffffffff


	//   ....[61]....
        /*07b8*/ 	.word	0xffffffff


	//   ....[62]....
        /*07bc*/ 	.word	0xffffffff


	//   ....[63]....
        /*07c0*/ 	.word	0xffffffff


	//   ....[64]....
        /*07c4*/ 	.word	0xffffffff


	//   ....[65]....
        /*07c8*/ 	.word	0xffffffff


	//   ....[66]....
        /*07cc*/ 	.word	0xffffffff


	//   ....[67]....
        /*07d0*/ 	.word	0xffffffff


	//   ....[68]....
        /*07d4*/ 	.word	0xffffffff


	//   ....[69]....
        /*07d8*/ 	.word	0xffffffff


	//   ....[70]....
        /*07dc*/ 	.word	0xffffffff


	//   ....[71]....
        /*07e0*/ 	.word	0xffffffff


	//   ....[72]....
        /*07e4*/ 	.word	0xffffffff


	//   ....[73]....
        /*07e8*/ 	.word	0xffffffff


	//   ....[74]....
        /*07ec*/ 	.word	0xffffffff


	//   ....[75]....
        /*07f0*/ 	.word	0xffffffff


	//   ....[76]....
        /*07f4*/ 	.word	0xffffffff


	//   ....[77]....
        /*07f8*/ 	.word	0xffffffff


	//   ....[78]....
        /*07fc*/ 	.word	0xffffffff


	//   ....[79]....
        /*0800*/ 	.word	0xffffffff


	//   ....[80]....
        /*0804*/ 	.word	0xffffffff


	//   ....[81]....
        /*0808*/ 	.word	0xffffffff


	//   ....[82]....
        /*080c*/ 	.word	0xffffffff


	//   ....[83]....
        /*0810*/ 	.word	0xffffffff


	//   ....[84]....
        /*0814*/ 	.word	0xffffffff


	//   ....[85]....
        /*0818*/ 	.word	0xffffffff


	//   ....[86]....
        /*081c*/ 	.word	0xffffffff


	//   ....[87]....
        /*0820*/ 	.word	0xffffffff


	//   ....[88]....
        /*0824*/ 	.word	0xffffffff


	//   ....[89]....
        /*0828*/ 	.word	0xffffffff


	//   ....[90]....
        /*082c*/ 	.word	0xffffffff


	//   ....[91]....
        /*0830*/ 	.word	0xffffffff


	//   ....[92]....
        /*0834*/ 	.word	0xffffffff


	//   ....[93]....
        /*0838*/ 	.word	0xffffffff


	//   ....[94]....
        /*083c*/ 	.word	0xffffffff


	//   ....[95]....
        /*0840*/ 	.word	0xffffffff


	//   ....[96]....
        /*0844*/ 	.word	0xffffffff


	//   ....[97]....
        /*0848*/ 	.word	0xffffffff


	//   ....[98]....
        /*084c*/ 	.word	0xffffffff


	//   ....[99]....
        /*0850*/ 	.word	0xffffffff


	//   ....[100]....
        /*0854*/ 	.word	0xffffffff


	//   ....[101]....
        /*0858*/ 	.word	0xffffffff


	//   ....[102]....
        /*085c*/ 	.word	0xffffffff


	//   ....[103]....
        /*0860*/ 	.word	0xffffffff


	//   ....[104]....
        /*0864*/ 	.word	0xffffffff


	//   ....[105]....
        /*0868*/ 	.word	0xffffffff


	//   ....[106]....
        /*086c*/ 	.word	0xffffffff


	//   ....[107]....
        /*0870*/ 	.word	0xffffffff


	//   ....[108]....
        /*0874*/ 	.word	0xffffffff


	//   ....[109]....
        /*0878*/ 	.word	0xffffffff


	//   ....[110]....
        /*087c*/ 	.word	0xffffffff


	//   ....[111]....
        /*0880*/ 	.word	0xffffffff


	//   ....[112]....
        /*0884*/ 	.word	0xffffffff


	//   ....[113]....
        /*0888*/ 	.word	0xffffffff


	//   ....[114]....
        /*088c*/ 	.word	0xffffffff


	//   ....[115]....
        /*0890*/ 	.word	0xffffffff


	//   ....[116]....
        /*0894*/ 	.word	0xffffffff


	//   ....[117]....
        /*0898*/ 	.word	0xffffffff


	//   ....[118]....
        /*089c*/ 	.word	0xffffffff


	//   ....[119]....
        /*08a0*/ 	.word	0xffffffff


	//   ....[120]....
        /*08a4*/ 	.word	0xffffffff


	//   ....[121]....
        /*08a8*/ 	.word	0xffffffff


	//   ....[122]....
        /*08ac*/ 	.word	0xffffffff


	//   ....[123]....
        /*08b0*/ 	.word	0xffffffff


	//   ....[124]....
        /*08b4*/ 	.word	0xffffffff


	//   ....[125]....
        /*08b8*/ 	.word	0xffffffff


	//   ....[126]....
        /*08bc*/ 	.word	0xffffffff


	//   ....[127]....
        /*08c0*/ 	.word	0xffffffff


	//   ....[128]....
        /*08c4*/ 	.word	0xffffffff


	//   ....[129]....
        /*08c8*/ 	.word	0xffffffff


	//   ....[130]....
        /*08cc*/ 	.word	0xffffffff


	//   ....[131]....
        /*08d0*/ 	.word	0xffffffff


	//   ....[132]....
        /*08d4*/ 	.word	0xffffffff


	//   ....[133]....
        /*08d8*/ 	.word	0xffffffff


	//   ....[134]....
        /*08dc*/ 	.word	0xffffffff


	//   ....[135]....
        /*08e0*/ 	.word	0xffffffff


	//   ....[136]....
        /*08e4*/ 	.word	0xffffffff


	//   ....[137]....
        /*08e8*/ 	.word	0xffffffff


	//   ....[138]....
        /*08ec*/ 	.word	0x0500000f


	//   ....[139]....
        /*08f0*/ 	.word	0x0500000f


	//   ....[140]....
        /*08f4*/ 	.word	0x0500000f


	//   ....[141]....
        /*08f8*/ 	.word	0x0500000f


	//   ....[142]....
        /*08fc*/ 	.word	0x0500000f


	//   ....[143]....
        /*0900*/ 	.word	0x0500000f


	//   ....[144]....
        /*0904*/ 	.word	0x0500000f


	//   ....[145]....
        /*0908*/ 	.word	0x0500000f


	//   ....[146]....
        /*090c*/ 	.word	0x0500000f


	//   ....[147]....
        /*0910*/ 	.word	0x0500000f


	//   ....[148]....
        /*0914*/ 	.word	0x0500000f


	//   ....[149]....
        /*0918*/ 	.word	0x0500000f


	//   ....[150]....
        /*091c*/ 	.word	0x0500000f


	//   ....[151]....
        /*0920*/ 	.word	0x0500000f


	//   ....[152]....
        /*0924*/ 	.word	0x0500000f


	//   ....[153]....
        /*0928*/ 	.word	0x0500000f


	//   ....[154]....
        /*092c*/ 	.word	0x0500000f


	//   ....[155]....
        /*0930*/ 	.word	0x0500000f


	//   ....[156]....
        /*0934*/ 	.word	0x0500000f


	//   ....[157]....
        /*0938*/ 	.word	0x0500000f


	//   ....[158]....
        /*093c*/ 	.word	0x0500000f


	//   ....[159]....
        /*0940*/ 	.word	0x0500000f


	//   ....[160]....
        /*0944*/ 	.word	0x0500000f


	//   ....[161]....
        /*0948*/ 	.word	0x0500000f


	//   ....[162]....
        /*094c*/ 	.word	0x0500000f


	//   ....[163]....
        /*0950*/ 	.word	0x0500000f


	//   ....[164]....
        /*0954*/ 	.word	0x0500000f


	//   ....[165]....
        /*0958*/ 	.word	0x0500000f


	//   ....[166]....
        /*095c*/ 	.word	0x0500000f


	//   ....[167]....
        /*0960*/ 	.word	0x0500000f


	//   ....[168]....
        /*0964*/ 	.word	0x0500000f


	//   ....[169]....
        /*0968*/ 	.word	0x0500000f


	//   ....[170]....
        /*096c*/ 	.word	0x0500000f


	//   ....[171]....
        /*0970*/ 	.word	0x0500000f


	//   ....[172]....
        /*0974*/ 	.word	0x0500000f


	//   ....[173]....
        /*0978*/ 	.word	0x0500000f


	//   ....[174]....
        /*097c*/ 	.word	0x0500000f


	//   ....[175]....
        /*0980*/ 	.word	0x0500000f


	//   ....[176]....
        /*0984*/ 	.word	0x0500000f


	//   ....[177]....
        /*0988*/ 	.word	0x0500000f


	//   ....[178]....
        /*098c*/ 	.word	0x0500000f


	//   ....[179]....
        /*0990*/ 	.word	0x0500000f


	//   ....[180]....
        /*0994*/ 	.word	0x0500000f


	//   ....[181]....
        /*0998*/ 	.word	0x0500000f


	//   ....[182]....
        /*099c*/ 	.word	0x0500000f


	//   ....[183]....
        /*09a0*/ 	.word	0x0500000f


	//   ....[184]....
        /*09a4*/ 	.word	0x0500000f


	//   ....[185]....
        /*09a8*/ 	.word	0x0500000f


	//   ....[186]....
        /*09ac*/ 	.word	0x0500000f


	//   ....[187]....
        /*09b0*/ 	.word	0x0500000f


	//   ....[188]....
        /*09b4*/ 	.word	0x0500000f


	//   ....[189]....
        /*09b8*/ 	.word	0x0500000f


	//   ....[190]....
        /*09bc*/ 	.word	0x0500000f


	//   ....[191]....
        /*09c0*/ 	.word	0x0500000f


	//   ....[192]....
        /*09c4*/ 	.word	0x0500000f


	//   ....[193]....
        /*09c8*/ 	.word	0x0500000f


	//   ....[194]....
        /*09cc*/ 	.word	0x0500000f


	//   ....[195]....
        /*09d0*/ 	.word	0x0500000f


	//   ....[196]....
        /*09d4*/ 	.word	0x0500000f


	//   ....[197]....
        /*09d8*/ 	.word	0x0500000f


	//   ....[198]....
        /*09dc*/ 	.word	0x0500000f


	//   ....[199]....
        /*09e0*/ 	.word	0x0500000f


	//   ....[200]....
        /*09e4*/ 	.word	0x0500000f


	//   ....[201]....
        /*09e8*/ 	.word	0x0500000f


	//   ....[202]....
        /*09ec*/ 	.word	0x0500000f


	//   ....[203]....
        /*09f0*/ 	.word	0x0500000f


	//   ....[204]....
        /*09f4*/ 	.word	0x0500000f


	//   ....[205]....
        /*09f8*/ 	.word	0x0500000f


	//   ....[206]....
        /*09fc*/ 	.word	0x0500000f


	//   ....[207]....
        /*0a00*/ 	.word	0x0500000f


	//   ....[208]....
        /*0a04*/ 	.word	0x0500000f


	//   ....[209]....
        /*0a08*/ 	.word	0x0500000f


	//   ....[210]....
        /*0a0c*/ 	.word	0x0500000f


	//   ....[211]....
        /*0a10*/ 	.word	0x0500000f


	//   ....[212]....
        /*0a14*/ 	.word	0x0500000f


	//   ....[213]....
        /*0a18*/ 	.word	0x0500000f


	//   ....[214]....
        /*0a1c*/ 	.word	0x0500000f


	//   ....[215]....
        /*0a20*/ 	.word	0x0500000f


	//   ....[216]....
        /*0a24*/ 	.word	0x0500000f


	//   ....[217]....
        /*0a28*/ 	.word	0x0500000f


	//   ....[218]....
        /*0a2c*/ 	.word	0x0500000f


	//   ....[219]....
        /*0a30*/ 	.word	0x0500000f


	//   ....[220]....
        /*0a34*/ 	.word	0x0500000f


	//----- nvinfo : EIATTR_COOP_GROUP_INSTR_OFFSETS
	.align		4
.L_1343:
        /*0a38*/ 	.byte	0x04, 0x28
        /*0a3a*/ 	.short	(.L_1345 - .L_1344)


	//   ....[0]....
.L_1344:
        /*0a3c*/ 	.word	0x00000070


	//   ....[1]....
        /*0a40*/ 	.word	0x00000140


	//   ....[2]....
        /*0a44*/ 	.word	0x00000190


	//   ....[3]....
        /*0a48*/ 	.word	0x000003c0


	//   ....[4]....
        /*0a4c*/ 	.word	0x00000520


	//   ....[5]....
        /*0a50*/ 	.word	0x00000640


	//   ....[6]....
        /*0a54*/ 	.word	0x000007a0


	//   ....[7]....
        /*0a58*/ 	.word	0x00003250


	//   ....[8]....
        /*0a5c*/ 	.word	0x00003260


	//   ....[9]....
        /*0a60*/ 	.word	0x00004e30


	//   ....[10]....
        /*0a64*/ 	.word	0x00004e40


	//   ....[11]....
        /*0a68*/ 	.word	0x000067a0


	//   ....[12]....
        /*0a6c*/ 	.word	0x000067b0


	//   ....[13]....
        /*0a70*/ 	.word	0x00006ce0


	//   ....[14]....
        /*0a74*/ 	.word	0x00006d00


	//   ....[15]....
        /*0a78*/ 	.word	0x00007460


	//   ....[16]....
        /*0a7c*/ 	.word	0x00007ba0


	//   ....[17]....
        /*0a80*/ 	.word	0x00007bb0


	//   ....[18]....
        /*0a84*/ 	.word	0x00007bc0


	//   ....[19]....
        /*0a88*/ 	.word	0x00007bd0


	//   ....[20]....
        /*0a8c*/ 	.word	0x00009900


	//   ....[21]....
        /*0a90*/ 	.word	0x00009910


	//   ....[22]....
        /*0a94*/ 	.word	0x00009920


	//   ....[23]....
        /*0a98*/ 	.word	0x00009930


	//   ....[24]....
        /*0a9c*/ 	.word	0x0000bac0


	//   ....[25]....
        /*0aa0*/ 	.word	0x0000c130


	//   ....[26]....
        /*0aa4*/ 	.word	0x0000c140


	//   ....[27]....
        /*0aa8*/ 	.word	0x0000c160


	//   ....[28]....
        /*0aac*/ 	.word	0x0000c7e0


	//   ....[29]....
        /*0ab0*/ 	.word	0x0000c800


	//   ....[30]....
        /*0ab4*/ 	.word	0x0000d940


	//   ....[31]....
        /*0ab8*/ 	.word	0x0000e6f0


	//   ....[32]....
        /*0abc*/ 	.word	0x0000e710


	//   ....[33]....
        /*0ac0*/ 	.word	0x0000ef30


	//   ....[34]....
        /*0ac4*/ 	.word	0x0000f030


	//   ....[35]....
        /*0ac8*/ 	.word	0x0000f750


	//   ....[36]....
        /*0acc*/ 	.word	0x0000f7b0


	//   ....[37]....
        /*0ad0*/ 	.word	0x000107d0


	//   ....[38]....
        /*0ad4*/ 	.word	0x00011690


	//   ....[39]....
        /*0ad8*/ 	.word	0x000116b0


	//   ....[40]....
        /*0adc*/ 	.word	0x00011900


	//   ....[41]....
        /*0ae0*/ 	.word	0x00011920


	//   ....[42]....
        /*0ae4*/ 	.word	0x00012c60


	//   ....[43]....
        /*0ae8*/ 	.word	0x00012e80


	//   ....[44]....
        /*0aec*/ 	.word	0x00013320


	//   ....[45]....
        /*0af0*/ 	.word	0x00013360


	//   ....[46]....
        /*0af4*/ 	.word	0x00013370


	//   ....[47]....
        /*0af8*/ 	.word	0x00014390


	//   ....[48]....
        /*0afc*/ 	.word	0x000143d0


	//   ....[49]....
        /*0b00*/ 	.word	0x000143f0


	//   ....[50]....
        /*0b04*/ 	.word	0x00014410


	//   ....[51]....
        /*0b08*/ 	.word	0x000148d0


	//   ....[52]....
        /*0b0c*/ 	.word	0x000148f0


	//   ....[53]....
        /*0b10*/ 	.word	0x00014a10


	//   ....[54]....
        /*0b14*/ 	.word	0x00014a30


	//   ....[55]....
        /*0b18*/ 	.word	0x00015340


	//   ....[56]....
        /*0b1c*/ 	.word	0x00015350


	//   ....[57]....
        /*0b20*/ 	.word	0x000154b0


	//   ....[58]....
        /*0b24*/ 	.word	0x000154c0


	//   ....[59]....
        /*0b28*/ 	.word	0x00015660


	//   ....[60]....
        /*0b2c*/ 	.word	0x00015830


	//   ....[61]....
        /*0b30*/ 	.word	0x00015860


	//   ....[62]....
        /*0b34*/ 	.word	0x00015890


	//   ....[63]....
        /*0b38*/ 	.word	0x000158c0


	//   ....[64]....
        /*0b3c*/ 	.word	0x000158f0


	//   ....[65]....
        /*0b40*/ 	.word	0x00015920


	//   ....[66]....
        /*0b44*/ 	.word	0x00015a90


	//   ....[67]....
        /*0b48*/ 	.word	0x00015ac0


	//   ....[68]....
        /*0b4c*/ 	.word	0x00015af0


	//   ....[69]....
        /*0b50*/ 	.word	0x00015b20


	//   ....[70]....
        /*0b54*/ 	.word	0x00015b50


	//   ....[71]....
        /*0b58*/ 	.word	0x00015b80


	//   ....[72]....
        /*0b5c*/ 	.word	0x00015c20


	//   ....[73]....
        /*0b60*/ 	.word	0x00015c80


	//   ....[74]....
        /*0b64*/ 	.word	0x00015d20


	//   ....[75]....
        /*0b68*/ 	.word	0x00016b80


	//   ....[76]....
        /*0b6c*/ 	.word	0x00018da0


	//   ....[77]....
        /*0b70*/ 	.word	0x00018db0


	//   ....[78]....
        /*0b74*/ 	.word	0x00018e70


	//   ....[79]....
        /*0b78*/ 	.word	0x00018e80


	//   ....[80]....
        /*0b7c*/ 	.word	0x00018f30


	//   ....[81]....
        /*0b80*/ 	.word	0x00018f40


	//   ....[82]....
        /*0b84*/ 	.word	0x00018f50


	//   ....[83]....
        /*0b88*/ 	.word	0x00018f60


	//   ....[84]....
        /*0b8c*/ 	.word	0x00019960


	//   ....[85]....
        /*0b90*/ 	.word	0x00019970


	//   ....[86]....
        /*0b94*/ 	.word	0x00019990


	//   ....[87]....
        /*0b98*/ 	.word	0x00019a40


	//   ....[88]....
        /*0b9c*/ 	.word	0x00019a70


	//   ....[89]....
        /*0ba0*/ 	.word	0x00019a90


	//   ....[90]....
        /*0ba4*/ 	.word	0x00019b10


	//   ....[91]....
        /*0ba8*/ 	.word	0x00019b20


	//   ....[92]....
        /*0bac*/ 	.word	0x00019bf0


	//   ....[93]....
        /*0bb0*/ 	.word	0x00019c30


	//   ....[94]....
        /*0bb4*/ 	.word	0x00019c40


	//   ....[95]....
        /*0bb8*/ 	.word	0x00019cc0


	//   ....[96]....
        /*0bbc*/ 	.word	0x0001a4b0


	//   ....[97]....
        /*0bc0*/ 	.word	0x0001a4c0


	//   ....[98]....
        /*0bc4*/ 	.word	0x0001a4e0


	//   ....[99]....
        /*0bc8*/ 	.word	0x0001a560


	//   ....[100]....
        /*0bcc*/ 	.word	0x0001a570


	//   ....[101]....
        /*0bd0*/ 	.word	0x0001a5d0


	//   ....[102]....
        /*0bd4*/ 	.word	0x0001a600


	//   ....[103]....
        /*0bd8*/ 	.word	0x0001a640


	//   ....[104]....
        /*0bdc*/ 	.word	0x0001a8f0


	//   ....[105]....
        /*0be0*/ 	.word	0x0001a910


	//   ....[106]....
        /*0be4*/ 	.word	0x0001a9b0


	//   ....[107]....
        /*0be8*/ 	.word	0x0001a9c0


	//   ....[108]....
        /*0bec*/ 	.word	0x0001aa50


	//   ....[109]....
        /*0bf0*/ 	.word	0x0001aa60


	//   ....[110]....
        /*0bf4*/ 	.word	0x0001aa70


	//   ....[111]....
        /*0bf8*/ 	.word	0x0001ab00


	//   ....[112]....
        /*0bfc*/ 	.word	0x0001b0f0


	//   ....[113]....
        /*0c00*/ 	.word	0x0001b100


	//   ....[114]....
        /*0c04*/ 	.word	0x0001b190


	//   ....[115]....
        /*0c08*/ 	.word	0x0001b230


	//   ....[116]....
        /*0c0c*/ 	.word	0x0001b250


	//   ....[117]....
        /*0c10*/ 	.word	0x0001b2d0


	//   ....[118]....
        /*0c14*/ 	.word	0x0001b2f0


	//   ....[119]....
        /*0c18*/ 	.word	0x0001b300


	//   ....[120]....
        /*0c1c*/ 	.word	0x0001b700


	//   ....[121]....
        /*0c20*/ 	.word	0x0001b730


	//   ....[122]....
        /*0c24*/ 	.word	0x0001b770


	//   ....[123]....
        /*0c28*/ 	.word	0x0001b7a0


	//   ....[124]....
        /*0c2c*/ 	.word	0x0001b7d0


	//   ....[125]....
        /*0c30*/ 	.word	0x0001b800


	//   ....[126]....
        /*0c34*/ 	.word	0x0001b830


	//   ....[127]....
        /*0c38*/ 	.word	0x0001b860


	//   ....[128]....
        /*0c3c*/ 	.word	0x0001b9e0


	//   ....[129]....
        /*0c40*/ 	.word	0x0001ba10


	//   ....[130]....
        /*0c44*/ 	.word	0x0001ba40


	//   ....[131]....
        /*0c48*/ 	.word	0x0001ba70


	//   ....[132]....
        /*0c4c*/ 	.word	0x0001baa0


	//   ....[133]....
        /*0c50*/ 	.word	0x0001bad0


	//   ....[134]....
        /*0c54*/ 	.word	0x0001bb90


	//   ....[135]....
        /*0c58*/ 	.word	0x0001bbb0


	//   ....[136]....
        /*0c5c*/ 	.word	0x0001bc20


	//   ....[137]....
        /*0c60*/ 	.word	0x0001c2c0


	//   ....[138]....
        /*0c64*/ 	.word	0x0001c600


	//   ....[139]....
        /*0c68*/ 	.word	0x0001c690


	//   ....[140]....
        /*0c6c*/ 	.word	0x0001c780


	//   ....[141]....
        /*0c70*/ 	.word	0x0001c810


	//   ....[142]....
        /*0c74*/ 	.word	0x0001c8f0


	//   ....[143]....
        /*0c78*/ 	.word	0x0001c980


	//   ....[144]....
        /*0c7c*/ 	.word	0x0001cac0


	//   ....[145]....
        /*0c80*/ 	.word	0x0001cb60


	//   ....[146]....
        /*0c84*/ 	.word	0x0001cbf0


	//   ....[147]....
        /*0c88*/ 	.word	0x0001cc40


	//   ....[148]....
        /*0c8c*/ 	.word	0x0001cc90


	//   ....[149]....
        /*0c90*/ 	.word	0x0001cd70


	//   ....[150]....
        /*0c94*/ 	.word	0x0001ce00


	//   ....[151]....
        /*0c98*/ 	.word	0x0001ce50


	//   ....[152]....
        /*0c9c*/ 	.word	0x0001cea0


	//   ....[153]....
        /*0ca0*/ 	.word	0x0001d160


	//   ....[154]....
        /*0ca4*/ 	.word	0x0001d1b0


	//   ....[155]....
        /*0ca8*/ 	.word	0x0001d240


	//   ....[156]....
        /*0cac*/ 	.word	0x0001d2d0


	//   ....[157]....
        /*0cb0*/ 	.word	0x0001d390


	//   ....[158]....
        /*0cb4*/ 	.word	0x0001d670


	//   ....[159]....
        /*0cb8*/ 	.word	0x0001d760


	//   ....[160]....
        /*0cbc*/ 	.word	0x0001d7f0


	//   ....[161]....
        /*0cc0*/ 	.word	0x0001d850


	//   ....[162]....
        /*0cc4*/ 	.word	0x0001d970


	//   ....[163]....
        /*0cc8*/ 	.word	0x0001d9d0


	//   ....[164]....
        /*0ccc*/ 	.word	0x0001daf0


	//   ....[165]....
        /*0cd0*/ 	.word	0x0001db50


	//   ....[166]....
        /*0cd4*/ 	.word	0x0001dc00


	//   ....[167]....
        /*0cd8*/ 	.word	0x0001dd20


	//   ....[168]....
        /*0cdc*/ 	.word	0x0001dd90


	//   ....[169]....
        /*0ce0*/ 	.word	0x0001ddf0


	//   ....[170]....
        /*0ce4*/ 	.word	0x0001de90


	//   ....[171]....
        /*0ce8*/ 	.word	0x0001df60


	//   ....[172]....
        /*0cec*/ 	.word	0x0001e000


	//   ....[173]....
        /*0cf0*/ 	.word	0x0001e0e0


	//   ....[174]....
        /*0cf4*/ 	.word	0x0001e170


	//   ....[175]....
        /*0cf8*/ 	.word	0x0001e240


	//   ....[176]....
        /*0cfc*/ 	.word	0x0001e2d0


	//   ....[177]....
        /*0d00*/ 	.word	0x0001e3b0


	//   ....[178]....
        /*0d04*/ 	.word	0x0001e470


	//   ....[179]....
        /*0d08*/ 	.word	0x0001e5f0


	//   ....[180]....
        /*0d0c*/ 	.word	0x0001e6c0


	//   ....[181]....
        /*0d10*/ 	.word	0x0001e740


	//   ....[182]....
        /*0d14*/ 	.word	0x0001e830


	//   ....[183]....
        /*0d18*/ 	.word	0x0001e890


	//   ....[184]....
        /*0d1c*/ 	.word	0x0001e960


	//   ....[185]....
        /*0d20*/ 	.word	0x0001e9c0


	//   ....[186]....
        /*0d24*/ 	.word	0x0001eaa0


	//   ....[187]....
        /*0d28*/ 	.word	0x0001eb90


	//   ....[188]....
        /*0d2c*/ 	.word	0x0001ec30


	//   ....[189]....
        /*0d30*/ 	.word	0x0001ec90


	//   ....[190]....
        /*0d34*/ 	.word	0x0001ed90


	//   ....[191]....
        /*0d38*/ 	.word	0x0001edf0


	//   ....[192]....
        /*0d3c*/ 	.word	0x0001eef0


	//   ....[193]....
        /*0d40*/ 	.word	0x0001ef50


	//   ....[194]....
        /*0d44*/ 	.word	0x0001f020


	//   ....[195]....
        /*0d48*/ 	.word	0x0001f170


	//   ....[196]....
        /*0d4c*/ 	.word	0x0001f220


	//   ....[197]....
        /*0d50*/ 	.word	0x0001f330


	//   ....[198]....
        /*0d54*/ 	.word	0x0001f410


	//   ....[199]....
        /*0d58*/ 	.word	0x0001f470


	//   ....[200]....
        /*0d5c*/ 	.word	0x0001f560


	//   ....[201]....
        /*0d60*/ 	.word	0x0001f5c0


	//   ....[202]....
        /*0d64*/ 	.word	0x0001f6a0


	//   ....[203]....
        /*0d68*/ 	.word	0x0001f730


	//   ....[204]....
        /*0d6c*/ 	.word	0x0001f7d0


	//   ....[205]....
        /*0d70*/ 	.word	0x0001f8f0


	//   ....[206]....
        /*0d74*/ 	.word	0x0001f960


	//   ....[207]....
        /*0d78*/ 	.word	0x0001f9d0


	//   ....[208]....
        /*0d7c*/ 	.word	0x0001fa40


	//   ....[209]....
        /*0d80*/ 	.word	0x0001fab0


	//   ....[210]....
        /*0d84*/ 	.word	0x0001fb30


	//   ....[211]....
        /*0d88*/ 	.word	0x0001fbc0


	//   ....[212]....
        /*0d8c*/ 	.word	0x0001fc50


	//   ....[213]....
        /*0d90*/ 	.word	0x0001fcc0


	//   ....[214]....
        /*0d94*/ 	.word	0x0001fd30


	//   ....[215]....
        /*0d98*/ 	.word	0x0001fda0


	//   ....[216]....
        /*0d9c*/ 	.word	0x0001fe20


	//   ....[217]....
        /*0da0*/ 	.word	0x0001fe90


	//   ....[218]....
        /*0da4*/ 	.word	0x0001ff30


	//   ....[219]....
        /*0da8*/ 	.word	0x0001ffc0


	//   ....[220]....
        /*0dac*/ 	.word	0x000200f0


	//----- nvinfo : EIATTR_REG_RECONFIG
	.align		4
.L_1345:
        /*0db0*/ 	.byte	0x01, 0x54
	.zero		2


	//----- nvinfo : EIATTR_SYSCALL_OFFSETS
	.align		4
        /*0db4*/ 	.byte	0x04, 0x46
        /*0db6*/ 	.short	(.L_1347 - .L_1346)


	//   ....[0]....
.L_1346:
        /*0db8*/ 	.word	0x00001d00


	//   ....[1]....
        /*0dbc*/ 	.word	0x00001e50


	//   ....[2]....
        /*0dc0*/ 	.word	0x00007630


	//   ....[3]....
        /*0dc4*/ 	.word	0x00007950


	//   ....[4]....
        /*0dc8*/ 	.word	0x00018300


	//   ....[5]....
        /*0dcc*/ 	.word	0x00018450


	//   ....[6]....
        /*0dd0*/ 	.word	0x00018540


	//   ....[7]....
        /*0dd4*/ 	.word	0x000193d0


	//----- nvinfo : EIATTR_MBARRIER_INSTR_OFFSETS
	.align		4
.L_1347:
        /*0dd8*/ 	.byte	0x04, 0x39
        /*0dda*/ 	.short	(.L_1349 - .L_1348)


	//   ....[0]....
.L_1348:
        /*0ddc*/ 	.word	0x00000270
        /*0de0*/ 	.word	0x000000ff
        /*0de4*/ 	.word	0x0002d800
        /*0de8*/ 	.short	0x0100
        /*0dea*/ 	.byte	0x08
	.zero		1


	//   ....[1]....
        /*0dec*/ 	.word	0x00000280
        /*0df0*/ 	.word	0x000000ff
        /*0df4*/ 	.word	0x0002d820
        /*0df8*/ 	.short	0x0100
        /*0dfa*/ 	.byte	0x08
	.zero		1


	//   ....[2]....
        /*0dfc*/ 	.word	0x00000370
        /*0e00*/ 	.word	0x000000ff
        /*0e04*/ 	.word	0x0002d830
        /*0e08*/ 	.short	0x0100
        /*0e0a*/ 	.byte	0x08
	.zero		1


	//   ....[3]....
        /*0e0c*/ 	.word	0x00000380
        /*0e10*/ 	.word	0x000000ff
        /*0e14*/ 	.word	0x0002d840
        /*0e18*/ 	.short	0x0100
        /*0e1a*/ 	.byte	0x08
	.zero		1


	//   ....[4]....
        /*0e1c*/ 	.word	0x00000390
        /*0e20*/ 	.word	0x000000ff
        /*0e24*/ 	.word	0x0002d838
        /*0e28*/ 	.short	0x0100
        /*0e2a*/ 	.byte	0x08
	.zero		1


	//   ....[5]....
        /*0e2c*/ 	.word	0x000003a0
        /*0e30*/ 	.word	0x000000ff
        /*0e34*/ 	.word	0x0002d848
        /*0e38*/ 	.short	0x0100
        /*0e3a*/ 	.byte	0x08
	.zero		1


	//   ....[6]....
        /*0e3c*/ 	.word	0x000004d0
        /*0e40*/ 	.word	0x000000ff
        /*0e44*/ 	.word	0x0002d850
        /*0e48*/ 	.short	0x0100
        /*0e4a*/ 	.byte	0x08
	.zero		1


	//   ....[7]....
        /*0e4c*/ 	.word	0x000004e0
        /*0e50*/ 	.word	0x000000ff
        /*0e54*/ 	.word	0x0002d860
        /*0e58*/ 	.short	0x0100
        /*0e5a*/ 	.byte	0x08
	.zero		1


	//   ....[8]....
        /*0e5c*/ 	.word	0x000004f0
        /*0e60*/ 	.word	0x000000ff
        /*0e64*/ 	.word	0x0002d858
        /*0e68*/ 	.short	0x0100
        /*0e6a*/ 	.byte	0x08
	.zero		1


	//   ....[9]....
        /*0e6c*/ 	.word	0x00000500
        /*0e70*/ 	.word	0x000000ff
        /*0e74*/ 	.word	0x0002d868
        /*0e78*/ 	.short	0x0100
        /*0e7a*/ 	.byte	0x08
	.zero		1


	//   ....[10]....
        /*0e7c*/ 	.word	0x000005f0
        /*0e80*/ 	.word	0x000000ff
        /*0e84*/ 	.word	0x0002d870
        /*0e88*/ 	.short	0x0100
        /*0e8a*/ 	.byte	0x06
	.zero		1


	//   ....[11]....
        /*0e8c*/ 	.word	0x00000600
        /*0e90*/ 	.word	0x000000ff
        /*0e94*/ 	.word	0x0002d880
        /*0e98*/ 	.short	0x0100
        /*0e9a*/ 	.byte	0x06
	.zero		1


	//   ....[12]....
        /*0e9c*/ 	.word	0x00000610
        /*0ea0*/ 	.word	0x000000ff
        /*0ea4*/ 	.word	0x0002d878
        /*0ea8*/ 	.short	0x0100
        /*0eaa*/ 	.byte	0x06
	.zero		1


	//   ....[13]....
        /*0eac*/ 	.word	0x00000620
        /*0eb0*/ 	.word	0x000000ff
        /*0eb4*/ 	.word	0x0002d888
        /*0eb8*/ 	.short	0x0100
        /*0eba*/ 	.byte	0x06
	.zero		1


	//   ....[14]....
        /*0ebc*/ 	.word	0x00000750
        /*0ec0*/ 	.word	0x000000ff
        /*0ec4*/ 	.word	0x0002d890
        /*0ec8*/ 	.short	0x0100
        /*0eca*/ 	.byte	0x08
	.zero		1


	//   ....[15]....
        /*0ecc*/ 	.word	0x00000760
        /*0ed0*/ 	.word	0x000000ff
        /*0ed4*/ 	.word	0x0002d8a0
        /*0ed8*/ 	.short	0x0100
        /*0eda*/ 	.byte	0x08
	.zero		1


	//   ....[16]....
        /*0edc*/ 	.word	0x00000770
        /*0ee0*/ 	.word	0x000000ff
        /*0ee4*/ 	.word	0x0002d898
        /*0ee8*/ 	.short	0x0100
        /*0eea*/ 	.byte	0x08
	.zero		1


	//   ....[17]....
        /*0eec*/ 	.word	0x00000780
        /*0ef0*/ 	.word	0x000000ff
        /*0ef4*/ 	.word	0x0002d8a8
        /*0ef8*/ 	.short	0x0100
        /*0efa*/ 	.byte	0x08
	.zero		1


	//   ....[18]....
        /*0efc*/ 	.word	0x000008b0
        /*0f00*/ 	.word	0x000000ff
        /*0f04*/ 	.word	0x0002d8b0
        /*0f08*/ 	.short	0x0100
        /*0f0a*/ 	.byte	0x08
	.zero		1


	//   ....[19]....
        /*0f0c*/ 	.word	0x000008c0
        /*0f10*/ 	.word	0x000000ff
        /*0f14*/ 	.word	0x0002d8c0
        /*0f18*/ 	.short	0x0100
        /*0f1a*/ 	.byte	0x08
	.zero		1


	//   ....[20]....
        /*0f1c*/ 	.word	0x000008d0
        /*0f20*/ 	.word	0x000000ff
        /*0f24*/ 	.word	0x0002d8b8
        /*0f28*/ 	.short	0x0100
        /*0f2a*/ 	.byte	0x08
	.zero		1


	//   ....[21]....
        /*0f2c*/ 	.word	0x000008e0
        /*0f30*/ 	.word	0x000000ff
        /*0f34*/ 	.word	0x0002d8c8
        /*0f38*/ 	.short	0x0100
        /*0f3a*/ 	.byte	0x08
	.zero		1


	//   ....[22]....
        /*0f3c*/ 	.word	0x00003200
        /*0f40*/ 	.word	0x00000023
        /*0f44*/ 	.word	0x0002d890
        /*0f48*/ 	.short	0x010a
        /*0f4a*/ 	.byte	0x3f
	.zero		1


	//   ....[23]....
        /*0f4c*/ 	.word	0x00004de0
        /*0f50*/ 	.word	0x00000023
        /*0f54*/ 	.word	0x0002d890
        /*0f58*/ 	.short	0x010a
        /*0f5a*/ 	.byte	0x3f
	.zero		1


	//   ....[24]....
        /*0f5c*/ 	.word	0x000065f0
        /*0f60*/ 	.word	0x00000023
        /*0f64*/ 	.word	0x0002d890
        /*0f68*/ 	.short	0x010a
        /*0f6a*/ 	.byte	0x3f
	.zero		1


	//   ....[25]....
        /*0f6c*/ 	.word	0x00006b30
        /*0f70*/ 	.word	0x0000000b
        /*0f74*/ 	.word	0x00000000
        /*0f78*/ 	.short	0x0101
        /*0f7a*/ 	.byte	0x3f
	.zero		1


	//   ....[26]....
        /*0f7c*/ 	.word	0x00006b70
        /*0f80*/ 	.word	0x00000023
        /*0f84*/ 	.word	0x0002d8b0
        /*0f88*/ 	.short	0x010a
        /*0f8a*/ 	.byte	0x3f
	.zero		1


	//   ....[27]....
        /*0f8c*/ 	.word	0x00007070
        /*0f90*/ 	.word	0x00000023
        /*0f94*/ 	.word	0x00000000
        /*0f98*/ 	.short	0x0101
        /*0f9a*/ 	.byte	0x3f
	.zero		1


	//   ....[28]....
        /*0f9c*/ 	.word	0x000076d0
        /*0fa0*/ 	.word	0x00000002
        /*0fa4*/ 	.word	0x0002d800
        /*0fa8*/ 	.short	0x010a
        /*0faa*/ 	.byte	0x3f
	.zero		1


	//   ....[29]....
        /*0fac*/ 	.word	0x00007720
        /*0fb0*/ 	.word	0x00000002
        /*0fb4*/ 	.word	0x0002d800
        /*0fb8*/ 	.short	0x010a
        /*0fba*/ 	.byte	0x3f
	.zero		1


	//   ....[30]....
        /*0fbc*/ 	.word	0x00008330
        /*0fc0*/ 	.word	0x00000002
        /*0fc4*/ 	.word	0x0002d800
        /*0fc8*/ 	.short	0x010a
        /*0fca*/ 	.byte	0x3f
	.zero		1


	//   ....[31]....
        /*0fcc*/ 	.word	0x00009e60
        /*0fd0*/ 	.word	0x00000002
        /*0fd4*/ 	.word	0x0002d800
        /*0fd8*/ 	.short	0x010a
        /*0fda*/ 	.byte	0x3f
	.zero		1


	//   ....[32]....
        /*0fdc*/ 	.word	0x0000b440
        /*0fe0*/ 	.word	0x00000000
        /*0fe4*/ 	.word	0x0002d830
        /*0fe8*/ 	.short	0x010a
        /*0fea*/ 	.byte	0x3f
	.zero		1


	//   ....[33]....
        /*0fec*/ 	.word	0x0000b510
        /*0ff0*/ 	.word	0x00000000
        /*0ff4*/ 	.word	0x0002d830
        /*0ff8*/ 	.short	0x010a
        /*0ffa*/ 	.byte	0x3f
	.zero		1


	//   ....[34]....
        /*0ffc*/ 	.word	0x0000ccf0
        /*1000*/ 	.word	0x00000000
        /*1004*/ 	.word	0x00000000
        /*1008*/ 	.short	0x0101
        /*100a*/ 	.byte	0x3f
	.zero		1


	//   ....[35]....
        /*100c*/ 	.word	0x0000da90
        /*1010*/ 	.word	0x00000003
        /*1014*/ 	.word	0x0002d830
        /*1018*/ 	.short	0x010a
        /*101a*/ 	.byte	0x3f
	.zero		1


	//   ....[36]....
        /*101c*/ 	.word	0x0000dae0
        /*1020*/ 	.word	0x00000003
        /*1024*/ 	.word	0x0002d830
        /*1028*/ 	.short	0x010a
        /*102a*/ 	.byte	0x3f
	.zero		1


	//   ....[37]....
        /*102c*/ 	.word	0x0000df30
        /*1030*/ 	.word	0x00000004
        /*1034*/ 	.word	0x0002d850
        /*1038*/ 	.short	0x010a
        /*103a*/ 	.byte	0x3f
	.zero		1


	//   ....[38]....
        /*103c*/ 	.word	0x0000df70
        /*1040*/ 	.word	0x00000004
        /*1044*/ 	.word	0x0002d850
        /*1048*/ 	.short	0x010a
        /*104a*/ 	.byte	0x3f
	.zero		1


	//   ....[39]....
        /*104c*/ 	.word	0x0000e680
        /*1050*/ 	.word	0x0000000f
        /*1054*/ 	.word	0x00000000
        /*1058*/ 	.short	0x0101
        /*105a*/ 	.byte	0x3f
	.zero		1


	//   ....[40]....
        /*105c*/ 	.word	0x000101b0
        /*1060*/ 	.word	0x00000007
        /*1064*/ 	.word	0x00000000
        /*1068*/ 	.short	0x0101
        /*106a*/ 	.byte	0x3f
	.zero		1


	//   ....[41]....
        /*106c*/ 	.word	0x00010930
        /*1070*/ 	.word	0x00000003
        /*1074*/ 	.word	0x0002d830
        /*1078*/ 	.short	0x010a
        /*107a*/ 	.byte	0x3f
	.zero		1


	//   ....[42]....
        /*107c*/ 	.word	0x00010980
        /*1080*/ 	.word	0x00000003
        /*1084*/ 	.word	0x0002d830
        /*1088*/ 	.short	0x010a
        /*108a*/ 	.byte	0x3f
	.zero		1


	//   ....[43]....
        /*108c*/ 	.word	0x00010dd0
        /*1090*/ 	.word	0x00000004
        /*1094*/ 	.word	0x0002d850
        /*1098*/ 	.short	0x010a
        /*109a*/ 	.byte	0x3f
	.zero		1


	//   ....[44]....
        /*109c*/ 	.word	0x00010e10
        /*10a0*/ 	.word	0x00000004
        /*10a4*/ 	.word	0x0002d850
        /*10a8*/ 	.short	0x010a
        /*10aa*/ 	.byte	0x3f
	.zero		1


	//   ....[45]....
        /*10ac*/ 	.word	0x00011480
        /*10b0*/ 	.word	0x00000003
        /*10b4*/ 	.word	0x00000000
        /*10b8*/ 	.short	0x0101
        /*10ba*/ 	.byte	0x3f
	.zero		1


	//   ....[46]....
        /*10bc*/ 	.word	0x000126b0
        /*10c0*/ 	.word	0x00000005
        /*10c4*/ 	.word	0x00000000
        /*10c8*/ 	.short	0x0101
        /*10ca*/ 	.byte	0x3f
	.zero		1


	//   ....[47]....
        /*10cc*/ 	.word	0x00012ce0
        /*10d0*/ 	.word	0x00000005
        /*10d4*/ 	.word	0x0002d850
        /*10d8*/ 	.short	0x010a
        /*10da*/ 	.byte	0x3f
	.zero		1


	//   ....[48]....
        /*10dc*/ 	.word	0x00012d90
        /*10e0*/ 	.word	0x00000005
        /*10e4*/ 	.word	0x0002d850
        /*10e8*/ 	.short	0x010a
        /*10ea*/ 	.byte	0x3f
	.zero		1


	//   ....[49]....
        /*10ec*/ 	.word	0x00013590
        /*10f0*/ 	.word	0x00000005
        /*10f4*/ 	.word	0x00000000
        /*10f8*/ 	.short	0x0101
        /*10fa*/ 	.byte	0x3f
	.zero		1


	//   ....[50]....
        /*10fc*/ 	.word	0x000148e0
        /*1100*/ 	.word	0x00000000
        /*1104*/ 	.word	0x00000000
        /*1108*/ 	.short	0x0101
        /*110a*/ 	.byte	0x3f
	.zero		1


	//   ....[51]....
        /*110c*/ 	.word	0x00016c60
        /*1110*/ 	.word	0x00000016
        /*1114*/ 	.word	0x0002d820
        /*1118*/ 	.short	0x010a
        /*111a*/ 	.byte	0x3f
	.zero		1


	//   ....[52]....
        /*111c*/ 	.word	0x00016d20
        /*1120*/ 	.word	0x00000008
        /*1124*/ 	.word	0x0002d8a0
        /*1128*/ 	.short	0x010a
        /*112a*/ 	.byte	0x3f
	.zero		1


	//   ....[53]....
        /*112c*/ 	.word	0x00017150
        /*1130*/ 	.word	0x00000008
        /*1134*/ 	.word	0x0002d8c0
        /*1138*/ 	.short	0x010a
        /*113a*/ 	.byte	0x3f
	.zero		1


	//   ....[54]....
        /*113c*/ 	.word	0x000176b0
        /*1140*/ 	.word	0x00000008
        /*1144*/ 	.word	0x0002d8a0
        /*1148*/ 	.short	0x010a
        /*114a*/ 	.byte	0x3f
	.zero		1


	//   ....[55]....
        /*114c*/ 	.word	0x00017ad0
        /*1150*/ 	.word	0x00000008
        /*1154*/ 	.word	0x0002d8c0
        /*1158*/ 	.short	0x010a
        /*115a*/ 	.byte	0x3f
	.zero		1


	//   ....[56]....
        /*115c*/ 	.word	0x00018b30
        /*1160*/ 	.word	0x00000000
        /*1164*/ 	.word	0x0002d840
        /*1168*/ 	.short	0x010a
        /*116a*/ 	.byte	0x3f
	.zero		1


	//   ....[57]....
        /*116c*/ 	.word	0x000190b0
        /*1170*/ 	.word	0x00000000
        /*1174*/ 	.word	0x0002d830
        /*1178*/ 	.short	0x0107
        /*117a*/ 	.byte	0x3f
	.zero		1


	//   ....[58]....
        /*117c*/ 	.word	0x00019180
        /*1180*/ 	.word	0x00000000
        /*1184*/ 	.word	0x0002d830
        /*1188*/ 	.short	0x0101
        /*118a*/ 	.byte	0x3f
	.zero		1


	//   ....[59]....
        /*118c*/ 	.word	0x00019d90
        /*1190*/ 	.word	0x00000016
        /*1194*/ 	.word	0x0002d800
        /*1198*/ 	.short	0x0107
        /*119a*/ 	.byte	0x3f
	.zero		1


	//   ....[60]....
        /*119c*/ 	.word	0x00019e80
        /*11a0*/ 	.word	0x00000016
        /*11a4*/ 	.word	0x0002d800
        /*11a8*/ 	.short	0x0101
        /*11aa*/ 	.byte	0x3f
	.zero		1


	//   ....[61]....
        /*11ac*/ 	.word	0x00019ea0
        /*11b0*/ 	.word	0x00000016
        /*11b4*/ 	.word	0x0002d820
        /*11b8*/ 	.short	0x010a
        /*11ba*/ 	.byte	0x3f
	.zero		1


	//   ....[62]....
        /*11bc*/ 	.word	0x0001a2b0
        /*11c0*/ 	.word	0x00000005
        /*11c4*/ 	.word	0x0002d840
        /*11c8*/ 	.short	0x010a
        /*11ca*/ 	.byte	0x3f
	.zero		1


	//   ....[63]....
        /*11cc*/ 	.word	0x0001a6f0
        /*11d0*/ 	.word	0x00000005
        /*11d4*/ 	.word	0x0002d830
        /*11d8*/ 	.short	0x0107
        /*11da*/ 	.byte	0x3f
	.zero		1


	//   ....[64]....
        /*11dc*/ 	.word	0x0001a7b0
        /*11e0*/ 	.word	0x00000005
        /*11e4*/ 	.word	0x0002d830
        /*11e8*/ 	.short	0x0101
        /*11ea*/ 	.byte	0x3f
	.zero		1


	//   ....[65]....
        /*11ec*/ 	.word	0x0001a810
        /*11f0*/ 	.word	0x00000005
        /*11f4*/ 	.word	0x0002d860
        /*11f8*/ 	.short	0x010a
        /*11fa*/ 	.byte	0x3f
	.zero		1


	//   ....[66]....
        /*11fc*/ 	.word	0x0001acf0
        /*1200*/ 	.word	0x00000005
        /*1204*/ 	.word	0x0002d850
        /*1208*/ 	.short	0x0107
        /*120a*/ 	.byte	0x3f
	.zero		1


	//   ....[67]....
        /*120c*/ 	.word	0x0001ade0
        /*1210*/ 	.word	0x00000005
        /*1214*/ 	.word	0x0002d850
        /*1218*/ 	.short	0x0101
        /*121a*/ 	.byte	0x3f
	.zero		1


	//   ....[68]....
        /*121c*/ 	.word	0x0001b000
        /*1220*/ 	.word	0x00000000
        /*1224*/ 	.word	0x0002d860
        /*1228*/ 	.short	0x010a
        /*122a*/ 	.byte	0x3f
	.zero		1


	//   ....[69]....
        /*122c*/ 	.word	0x0001b430
        /*1230*/ 	.word	0x00000000
        /*1234*/ 	.word	0x0002d850
        /*1238*/ 	.short	0x0107
        /*123a*/ 	.byte	0x3f
	.zero		1


	//   ....[70]....
        /*123c*/ 	.word	0x0001b510
        /*1240*/ 	.word	0x00000000
        /*1244*/ 	.word	0x0002d850
        /*1248*/ 	.short	0x0101
        /*124a*/ 	.byte	0x3f
	.zero		1


	//   ....[71]....
        /*124c*/ 	.word	0x0001c240
        /*1250*/ 	.word	0x00000005
        /*1254*/ 	.word	0x0002d820
        /*1258*/ 	.short	0x010a
        /*125a*/ 	.byte	0x3f
	.zero		1


	//   ....[72]....
        /*125c*/ 	.word	0x0001c3e0
        /*1260*/ 	.word	0x00000003
        /*1264*/ 	.word	0x0002d840
        /*1268*/ 	.short	0x010a
        /*126a*/ 	.byte	0x3f
	.zero		1


	//   ....[73]....
        /*126c*/ 	.word	0x0001c470
        /*1270*/ 	.word	0x00000005
        /*1274*/ 	.word	0x0002d840
        /*1278*/ 	.short	0x010a
        /*127a*/ 	.byte	0x3f
	.zero		1


	//   ....[74]....
        /*127c*/ 	.word	0x0001c4b0
        /*1280*/ 	.word	0x00000003
        /*1284*/ 	.word	0x0002d860
        /*1288*/ 	.short	0x010a
        /*128a*/ 	.byte	0x3f
	.zero		1


	//   ....[75]....
        /*128c*/ 	.word	0x0001c4f0
        /*1290*/ 	.word	0x00000005
        /*1294*/ 	.word	0x0002d860
        /*1298*/ 	.short	0x010a
        /*129a*/ 	.byte	0x3f
	.zero		1


	//   ....[76]....
        /*129c*/ 	.word	0x0001c550
        /*12a0*/ 	.word	0x00000023
        /*12a4*/ 	.word	0x0002d890
        /*12a8*/ 	.short	0x010a
        /*12aa*/ 	.byte	0x3f
	.zero		1


	//   ....[77]....
        /*12ac*/ 	.word	0x0001c6d0
        /*12b0*/ 	.word	0x00000023
        /*12b4*/ 	.word	0x0002d890
        /*12b8*/ 	.short	0x010a
        /*12ba*/ 	.byte	0x3f
	.zero		1


	//   ....[78]....
        /*12bc*/ 	.word	0x0001c850
        /*12c0*/ 	.word	0x00000023
        /*12c4*/ 	.word	0x0002d890
        /*12c8*/ 	.short	0x010a
        /*12ca*/ 	.byte	0x3f
	.zero		1


	//   ....[79]....
        /*12cc*/ 	.word	0x0001c9c0
        /*12d0*/ 	.word	0x00000023
        /*12d4*/ 	.word	0x0002d8b0
        /*12d8*/ 	.short	0x010a
        /*12da*/ 	.byte	0x3f
	.zero		1


	//   ....[80]....
        /*12dc*/ 	.word	0x0001ccd0
        /*12e0*/ 	.word	0x00000002
        /*12e4*/ 	.word	0x0002d800
        /*12e8*/ 	.short	0x010a
        /*12ea*/ 	.byte	0x3f
	.zero		1


	//   ....[81]....
        /*12ec*/ 	.word	0x0001cee0
        /*12f0*/ 	.word	0x00000002
        /*12f4*/ 	.word	0x0002d800
        /*12f8*/ 	.short	0x010a
        /*12fa*/ 	.byte	0x3f
	.zero		1


	//   ....[82]....
        /*12fc*/ 	.word	0x0001cf30
        /*1300*/ 	.word	0x00000000
        /*1304*/ 	.word	0x0002d830
        /*1308*/ 	.short	0x010a
        /*130a*/ 	.byte	0x3f
	.zero		1


	//   ....[83]....
        /*130c*/ 	.word	0x0001cf80
        /*1310*/ 	.word	0x00000003
        /*1314*/ 	.word	0x0002d830
        /*1318*/ 	.short	0x010a
        /*131a*/ 	.byte	0x3f
	.zero		1


	//   ....[84]....
        /*131c*/ 	.word	0x0001cfd0
        /*1320*/ 	.word	0x00000004
        /*1324*/ 	.word	0x0002d850
        /*1328*/ 	.short	0x010a
        /*132a*/ 	.byte	0x3f
	.zero		1


	//   ....[85]....
        /*132c*/ 	.word	0x0001d020
        /*1330*/ 	.word	0x00000003
        /*1334*/ 	.word	0x0002d830
        /*1338*/ 	.short	0x010a
        /*133a*/ 	.byte	0x3f
	.zero		1


	//   ....[86]....
        /*133c*/ 	.word	0x0001d070
        /*1340*/ 	.word	0x00000004
        /*1344*/ 	.word	0x0002d850
        /*1348*/ 	.short	0x010a
        /*134a*/ 	.byte	0x3f
	.zero		1


	//   ....[87]....
        /*134c*/ 	.word	0x0001d0c0
        /*1350*/ 	.word	0x00000005
        /*1354*/ 	.word	0x0002d850
        /*1358*/ 	.short	0x010a
        /*135a*/ 	.byte	0x3f
	.zero		1


	//   ....[88]....
        /*135c*/ 	.word	0x0001d450
        /*1360*/ 	.word	0x00000016
        /*1364*/ 	.word	0x0002d820
        /*1368*/ 	.short	0x010a
        /*136a*/ 	.byte	0x3f
	.zero		1


	//   ....[89]....
        /*136c*/ 	.word	0x0001d4a0
        /*1370*/ 	.word	0x00000008
        /*1374*/ 	.word	0x0002d8a0
        /*1378*/ 	.short	0x010a
        /*137a*/ 	.byte	0x3f
	.zero		1


	//   ....[90]....
        /*137c*/ 	.word	0x0001d4f0
        /*1380*/ 	.word	0x00000008
        /*1384*/ 	.word	0x0002d8c0
        /*1388*/ 	.short	0x010a
        /*138a*/ 	.byte	0x3f
	.zero		1


	//   ....[91]....
        /*138c*/ 	.word	0x0001d540
        /*1390*/ 	.word	0x00000008
        /*1394*/ 	.word	0x0002d8a0
        /*1398*/ 	.short	0x010a
        /*139a*/ 	.byte	0x3f
	.zero		1


	//   ....[92]....
        /*139c*/ 	.word	0x0001d590
        /*13a0*/ 	.word	0x00000008
        /*13a4*/ 	.word	0x0002d8c0
        /*13a8*/ 	.short	0x010a
        /*13aa*/ 	.byte	0x3f
	.zero		1


	//   ....[93]....
        /*13ac*/ 	.word	0x0001d6b0
        /*13b0*/ 	.word	0x00000000
        /*13b4*/ 	.word	0x0002d840
        /*13b8*/ 	.short	0x010a
        /*13ba*/ 	.byte	0x3f
	.zero		1


	//   ....[94]....
        /*13bc*/ 	.word	0x0001e4f0
        /*13c0*/ 	.word	0x00000016
        /*13c4*/ 	.word	0x0002d820
        /*13c8*/ 	.short	0x010a
        /*13ca*/ 	.byte	0x3f
	.zero		1


	//   ....[95]....
        /*13cc*/ 	.word	0x0001e540
        /*13d0*/ 	.word	0x00000005
        /*13d4*/ 	.word	0x0002d840
        /*13d8*/ 	.short	0x010a
        /*13da*/ 	.byte	0x3f
	.zero		1


	//   ....[96]....
        /*13dc*/ 	.word	0x0001eae0
        /*13e0*/ 	.word	0x00000005
        /*13e4*/ 	.word	0x0002d860
        /*13e8*/ 	.short	0x010a
        /*13ea*/ 	.byte	0x3f
	.zero		1


	//   ....[97]....
        /*13ec*/ 	.word	0x0001f0c0
        /*13f0*/ 	.word	0x00000000
        /*13f4*/ 	.word	0x0002d860
        /*13f8*/ 	.short	0x010a
        /*13fa*/ 	.byte	0x3f
	.zero		1


	//   ....[98]....
        /*13fc*/ 	.word	0x00020010
        /*1400*/ 	.word	0x00000005
        /*1404*/ 	.word	0x0002d820
        /*1408*/ 	.short	0x010a
        /*140a*/ 	.byte	0x3f
	.zero		1


	//   ....[99]....
        /*140c*/ 	.word	0x000201b0
        /*1410*/ 	.word	0x00000003
        /*1414*/ 	.word	0x0002d840
        /*1418*/ 	.short	0x010a
        /*141a*/ 	.byte	0x3f
	.zero		1


	//   ....[100]....
        /*141c*/ 	.word	0x00020200
        /*1420*/ 	.word	0x00000005
        /*1424*/ 	.word	0x0002d840
        /*1428*/ 	.short	0x010a
        /*142a*/ 	.byte	0x3f
	.zero		1


	//   ....[101]....
        /*142c*/ 	.word	0x00020250
        /*1430*/ 	.word	0x00000003
        /*1434*/ 	.word	0x0002d860
        /*1438*/ 	.short	0x010a
        /*143a*/ 	.byte	0x3f
	.zero		1


	//----- nvinfo : EIATTR_NUM_MBARRIERS
	.align		4
.L_1349:
        /*143c*/ 	.byte	0x03, 0x38
        /*143e*/ 	.short	0x0016


	//----- nvinfo : EIATTR_EXIT_INSTR_OFFSETS
	.align		4
        /*1440*/ 	.byte	0x04, 0x1c
        /*1442*/ 	.short	(.L_1351 - .L_1350)


	//   ....[0]....
.L_1350:
        /*1444*/ 	.word	0x0001c540


	//----- nvinfo : EIATTR_MAX_THREADS
	.align		4
.L_1351:
        /*1448*/ 	.byte	0x04, 0x05
        /*144a*/ 	.short	(.L_1353 - .L_1352)
.L_1352:
        /*144c*/ 	.word	0x00000200
        /*1450*/ 	.word	0x00000001
        /*1454*/ 	.word	0x00000001


	//----- nvinfo : EIATTR_CRS_STACK_SIZE
	.align		4
.L_1353:
        /*1458*/ 	.byte	0x04, 0x1e
        /*145a*/ 	.short	(.L_1355 - .L_1354)
.L_1354:
        /*145c*/ 	.word	0x00000000


	//----- nvinfo : EIATTR_CBANK_PARAM_SIZE
	.align		4
.L_1355:
        /*1460*/ 	.byte	0x03, 0x19
        /*1462*/ 	.short	0x0af0


	//----- nvinfo : EIATTR_PARAM_CBANK
	.align		4
        /*1464*/ 	.byte	0x04, 0x0a
        /*1466*/ 	.short	(.L_1357 - .L_1356)
	.align		4
.L_1356:
        /*1468*/ 	.word	index@(.nv.constant0._ZN7cutlass13device_kernelIN5flash11enable_sm90INS1_16FlashAttnFwdSm90INS1_25CollectiveMainloopFwdSm90ILi2EN4cute5tupleIJNS5_1CILi1EEES8_S8_EEENS6_IJNS7_ILi192EEENS7_ILi128EEENS7_ILi96EEEEEELi96ENS_6half_tEfNS_4arch4Sm90ELb1ELb0ELb0ELb1ELb1ELb1ELb0ELb0ELb1ELb1ELb0ELb0EEENS1_21CollectiveEpilogueFwdINS6_IJSA_SC_SB_EEES9_SE_SG_Li384ELb1ELb1ELb0ELb0EEENS1_36VarlenDynamicPersistentTileSchedulerILi192ELi128ELi384ELi128ELb0ELb1ELb1ELb1ELb1ELb1EEEEEEEEEvNT_6ParamsE)
        /*146c*/ 	.short	0x0210
        /*146e*/ 	.short	0x0af0


	//----- nvinfo : EIATTR_SW_WAR
	.align		4
.L_1357:
        /*1470*/ 	.byte	0x04, 0x36
        /*1472*/ 	.short	(.L_1359 - .L_1358)
.L_1358:
        /*1474*/ 	.word	0x00000008
.L_1359:


//--------------------- .nv.info._ZN7cutlass13device_kernelIN5flash11enable_sm90INS1_16FlashAttnFwdSm90INS1_25CollectiveMainloopFwdSm90ILi2EN4cute5tupleIJNS5_1CILi1EEES8_S8_EEENS6_IJNS7_ILi192EEENS7_ILi128EEENS7_ILi64EEEEEELi64ENS_6half_tEfNS_4arch4Sm90ELb0ELb0ELb0ELb0ELb1ELb0ELb0ELb1ELb1ELb1ELb0ELb0EEENS1_21CollectiveEpilogueFwdINS6_IJSA_SC_SB_EEES9_SE_SG_Li384ELb0ELb1ELb0ELb0EEENS1_29StaticPersistentTileSchedulerILb0EEEEEEEEEvNT_6ParamsE --------------------------
	.section	.nv.info._ZN7cutlass13device_kernelIN5flash11enable_sm90INS1_16FlashAttnFwdSm90INS1_25CollectiveMainloopFwdSm90ILi2EN4cute5tupleIJNS5_1CILi1EEES8_S8_EEENS6_IJNS7_ILi192EEENS7_ILi128EEENS7_ILi64EEEEEELi64ENS_6half_tEfNS_4arch4Sm90ELb0ELb0ELb0ELb0ELb1ELb0ELb0ELb1ELb1ELb1ELb0ELb0EEENS1_21CollectiveEpilogueFwdINS6_IJSA_SC_SB_EEES9_SE_SG_Li384ELb0ELb1ELb0ELb0EEENS1_29StaticPersistentTileSchedulerILb0EEEEEEEEEvNT_6ParamsE,"",@"SHT_CUDA_INFO"
	.sectionflags	@""
	.align	4


	//----- nvinfo : EIATTR_CUDA_API_VERSION
	.align		4
        /*0000*/ 	.byte	0x04, 0x37
        /*0002*/ 	.short	(.L_1361 - .L_1360)
.L_1360:
        /*0004*/ 	.word	0x00000082


	//----- nvinfo : EIATTR_KPARAM_INFO
	.align		4
.L_1361:
        /*0008*/ 	.byte	0x04, 0x17
        /*000a*/ 	.short	(.L_1363 - .L_1362)
.L_1362:
        /*000c*/ 	.word	0x00000000
        /*0010*/ 	.short	0x0000
        /*0012*/ 	.short	0x0070
        /*0014*/ 	.byte	0x00, 0xf0, 0x01, 0x28


	//----- nvinfo : EIATTR_SPARSE_MMA_MASK
	.align		4
.L_1363:
        /*0018*/ 	.byte	0x03, 0x50
        /*001a*/ 	.short	0x0000


	//----- nvinfo : EIATTR_MAXREG_COUNT
	.align		4
        /*001c*/ 	.byte	0x03, 0x1b
        /*001e*/ 	.short	0x0080


	//----- nvinfo : EIATTR_NUM_BARRIERS
	.align		4
        /*0020*/ 	.byte	0x02, 0x4c
        /*0022*/ 	.byte	0x10
	.zero		1


	//----- nvinfo : EIATTR_EXTERNS
	.align		4
        /*0024*/ 	.byte	0x04, 0x0f
        /*0026*/ 	.short	(.L_1365 - .L_1364)


	//   ....[0]....
	.align		4
.L_1364:
        /*0028*/ 	.word	index@(__assertfail)


	//----- nvinfo : EIATTR_ANNOTATIONS
	.align		4
.L_1365:
        /*002c*/ 	.byte	0x04, 0x55
        /*002e*/ 	.short	(.L_1367 - .L_1366)


	//   ....[0]....
.L_1366:
        /*0030*/ 	.word	0x00000001
        /*0034*/ 	.byte	0x90, 0x65, 0x00, 0x00, 0x01, 0x00, 0x00, 0x00, 0xb0, 0x65, 0x00, 0x00, 0x01, 0x00, 0x00, 0x00
        /*0044*/ 	.byte	0x60, 0x66, 0x00, 0x00, 0x01, 0x00, 0x00, 0x00, 0xf0, 0x67, 0x00, 0x00, 0x01, 0x00, 0x00, 0x00
        /*0054*/ 	.byte	0x60, 0x6d, 0x00, 0x00, 0x01, 0x00, 0x00, 0x00, 0x50, 0x79, 0x00, 0x00, 0x01, 0x00, 0x00, 0x00
        /*0064*/ 	.byte	0xb0, 0x84, 0x00, 0x00, 0x01, 0x00, 0x00, 0x00, 0x80, 0x86, 0x00, 0x00, 0x01, 0x00, 0x00, 0x00
        /*0074*/ 	.byte	0xb0, 0x86, 0x00, 0x00, 0x01, 0x00, 0x00, 0x00, 0x30, 0x9b, 0x00, 0x00, 0x01, 0x00, 0x00, 0x00
        /*0084*/ 	.byte	0x60, 0x9b, 0x00, 0x00, 0x01, 0x00, 0x00, 0x00, 0xe0, 0x9b, 0x00, 0x00, 0x01, 0x00, 0x00, 0x00
        /*0094*/ 	.byte	0x00, 0x9c, 0x00, 0x00


	//----- nvinfo : EIATTR_MERCURY_ISA_VERSION
	.align		4
.L_1367:
        /*0098*/ 	.byte	0x03, 0x5f
        /*009a*/ 	.short	0x0101


	//----- nvinfo : EIATTR_INT_WARP_WIDE_INSTR_OFFSETS
	.align		4
        /*009c*/ 	.byte	0x04, 0x31
        /*009e*/ 	.short	(.L_1369 - .L_1368)


	//   ....[0]....
.L_1368:
        /*00a0*/ 	.word	0x000000c0


	//   ....[1]....
        /*00a4*/ 	.word	0x000000d0


	//   ....[2]....
        /*00a8*/ 	.word	0x00000170


	//----- nvinfo : EIATTR_COOP_GROUP_MASK_REGIDS
	.align		4
.L_1369:
        /*00ac*/ 	.byte	0x04, 0x29
        /*00ae*/ 	.short	(.L_1371 - .L_1370)


	//   ....[0]....
.L_1370:
        /*00b0*/ 	.word	0xffffffff


	//   ....[1]....
        /*00b4*/ 	.word	0xffffffff


	//   ....[2]....
        /*00b8*/ 	.word	0xffffffff


	//   ....[3]....
        /*00bc*/ 	.word	0xffffffff


	//   ....[4]....
        /*00c0*/ 	.word	0xffffffff


	//   ....[5]....
        /*00c4*/ 	.word	0xffffffff


	//   ....[6]....
        /*00c8*/ 	.word	0xffffffff


	//   ....[7]....
        /*00cc*/ 	.word	0xffffffff


	//   ....[8]....
        /*00d0*/ 	.word	0xffffffff


	//   ....[9]....
        /*00d4*/ 	.word	0xffffffff


	//   ....[10]....
        /*00d8*/ 	.word	0xffffffff


	//   ....[11]....
        /*00dc*/ 	.word	0xffffffff


	//   ....[12]....
        /*00e0*/ 	.word	0xffffffff


	//   ....[13]....
        /*00e4*/ 	.word	0xffffffff


	//   ....[14]....
        /*00e8*/ 	.word	0xffffffff


	//   ....[15]....
        /*00ec*/ 	.word	0xffffffff


	//   ....[16]....
        /*00f0*/ 	.word	0xffffffff


	//   ....[17]....
        /*00f4*/ 	.word	0xffffffff


	//   ....[18]....
        /*00f8*/ 	.word	0xffffffff


	//   ....[19]....
        /*00fc*/ 	.word	0xffffffff


	//   ....[20]....
        /*0100*/ 	.word	0xffffffff


	//   ....[21]....
        /*0104*/ 	.word	0xffffffff


	//   ....[22]....
        /*0108*/ 	.word	0xffffffff


	//   ....[23]....
        /*010c*/ 	.word	0xffffffff


	//   ....[24]....
        /*0110*/ 	.word	0xffffffff


	//   ....[25]....
        /*0114*/ 	.word	0xffffffff


	//   ....[26]....
        /*0118*/ 	.word	0xffffffff


	//   ....[27]....
        /*011c*/ 	.word	0xffffffff


	//   ....[28]....
        /*0120*/ 	.word	0xffffffff


	//   ....[29]....
        /*0124*/ 	.word	0xffffffff


	//   ....[30]....
        /*0128*/ 	.word	0xffffffff


	//   ....[31]....
        /*012c*/ 	.word	0xffffffff


	//   ....[32]....
        /*0130*/ 	.word	0xffffffff


	//   ....[33]....
        /*0134*/ 	.word	0xffffffff


	//   ....[34]....
        /*0138*/ 	.word	0xffffffff


	//   ....[35]....
        /*013c*/ 	.word	0xffffffff


	//   ....[36]....
        /*0140*/ 	.word	0xffffffff


	//   ....[37]....
        /*0144*/ 	.word	0xffffffff


	//   ....[38]....
        /*0148*/ 	.word	0xffffffff


	//   ....[39]....
        /*014c*/ 	.word	0xffffffff


	//   ....[40]....
        /*0150*/ 	.word	0xffffffff


	//   ....[41]....
        /*0154*/ 	.word	0xffffffff


	//   ....[42]....
        /*0158*/ 	.word	0xffffffff


	//   ....[43]....
        /*015c*/ 	.word	0xffffffff


	//   ....[44]....
        /*0160*/ 	.word	0xffffffff


	//   ....[45]....
        /*0164*/ 	.word	0xffffffff


	//   ....[46]....
        /*0168*/ 	.word	0xffffffff


	//   ....[47]....
        /*016c*/ 	.word	0xffffffff


	//   ....[48]....
        /*0170*/ 	.word	0xffffffff


	//   ....[49]....
        /*0174*/ 	.word	0xffffffff


	//   ....[50]....
        /*0178*/ 	.word	0xffffffff


	//   ....[51]....
        /*017c*/ 	.word	0xffffffff


	//   ....[52]....
        /*0180*/ 	.word	0xffffffff


	//   ....[53]....
        /*0184*/ 	.word	0xffffffff


	//   ....[54]....
        /*0188*/ 	.word	0xffffffff


	//   ....[55]....
        /*018c*/ 	.word	0xffffffff


	//   ....[56]....
        /*0190*/ 	.word	0xffffffff


	//   ....[57]....
        /*0194*/ 	.word	0xffffffff


	//   ....[58]....
        /*0198*/ 	.word	0xffffffff


	//   ....[59]....
        /*019c*/ 	.word	0xffffffff


	//   ....[60]....
        /*01a0*/ 	.word	0xffffffff


	//   ....[61]....
        /*01a4*/ 	.word	0xffffffff


	//   ....[62]....
        /*01a8*/ 	.word	0xffffffff


	//   ....[63]....
        /*01ac*/ 	.word	0xffffffff


	//   ....[64]....
        /*01b0*/ 	.word	0xffffffff


	//   ....[65]....
        /*01b4*/ 	.word	0xffffffff


	//   ....[66]....
        /*01b8*/ 	.word	0xffffffff


	//   ....[67]....
        /*01bc*/ 	.word	0xffffffff


	//   ....[68]....
        /*01c0*/ 	.word	0xffffffff


	//   ....[69]....
        /*01c4*/ 	.word	0xffffffff


	//   ....[70]....
        /*01c8*/ 	.word	0xffffffff


	//   ....[71]....
        /*01cc*/ 	.word	0xffffffff


	//   ....[72]....
        /*01d0*/ 	.word	0xffffffff


	//   ....[73]....
        /*01d4*/ 	.word	0xffffffff


	//   ....[74]....
        /*01d8*/ 	.word	0xffffffff


	//   ....[75]....
        /*01dc*/ 	.word	0xffffffff


	//   ....[76]....
        /*01e0*/ 	.word	0xffffffff


	//   ....[77]....
        /*01e4*/ 	.word	0xffffffff


	//   ....[78]....
        /*01e8*/ 	.word	0xffffffff


	//   ....[79]....
        /*01ec*/ 	.word	0xffffffff


	//   ....[80]....
        /*01f0*/ 	.word	0xffffffff


	//   ....[81]....
        /*01f4*/ 	.word	0xffffffff


	//   ....[82]....
        /*01f8*/ 	.word	0xffffffff


	//   ....[83]....
        /*01fc*/ 	.word	0xffffffff


	//   ....[84]....
        /*0200*/ 	.word	0xffffffff


	//   ....[85]....
        /*0204*/ 	.word	0xffffffff


	//   ....[86]....
        /*0208*/ 	.word	0xffffffff


	//   ....[87]....
        /*020c*/ 	.word	0xffffffff


	//   ....[88]....
        /*0210*/ 	.word	0xffffffff


	//   ....[89]....
        /*0214*/ 	.word	0xffffffff


	//   ....[90]....
        /*0218*/ 	.word	0xffffffff


	//   ....[91]....
        /*021c*/ 	.word	0xffffffff


	//   ....[92]....
        /*0220*/ 	.word	0xffffffff


	//   ....[93]....
        /*0224*/ 	.word	0xffffffff


	//   ....[94]....
        /*0228*/ 	.word	0xffffffff


	//   ....[95]....
        /*022c*/ 	.word	0xffffffff


	//   ....[96]....
        /*0230*/ 	.word	0xffffffff


	//   ....[97]....
        /*0234*/ 	.word	0xffffffff


	//   ....[98]....
        /*0238*/ 	.word	0xffffffff


	//   ....[99]....
        /*023c*/ 	.word	0xffffffff


	//   ....[100]....
        /*0240*/ 	.word	0xffffffff


	//   ....[101]....
        /*0244*/ 	.word	0xffffffff


	//   ....[102]....
        /*0248*/ 	.word	0xffffffff


	//   ....[103]....
        /*024c*/ 	.word	0xffffffff


	//   ....[104]....
        /*0250*/ 	.word	0xffffffff


	//   ....[105]....
        /*0254*/ 	.word	0xffffffff


	//   ....[106]....
        /*0258*/ 	.word	0xffffffff


	//   ....[107]....
        /*025c*/ 	.word	0xffffffff


	//   ....[108]....
        /*0260*/ 	.word	0xffffffff


	//   ....[109]....
        /*0264*/ 	.word	0xffffffff


	//   ....[110]....
        /*0268*/ 	.word	0xffffffff


	//   ....[111]....
        /*026c*/ 	.word	0xffffffff


	//   ....[112]....
        /*0270*/ 	.word	0xffffffff


	//   ....[113]....
        /*0274*/ 	.word	0xffffffff


	//   ....[114]....
        /*0278*/ 	.word	0xffffffff


	//   ....[115]....
        /*027c*/ 	.word	0xffffffff


	//   ....[116]....
        /*0280*/ 	.word	0xffffffff


	//   ....[117]....
        /*0284*/ 	.word	0xffffffff


	//   ....[118]....
        /*0288*/ 	.word	0xffffffff


	//   ....[119]....
        /*028c*/ 	.word	0xffffffff


	//   ....[120]....
        /*0290*/ 	.word	0x0500000f


	//   ....[121]....
        /*0294*/ 	.word	0x0500000f


	//   ....[122]....
        /*0298*/ 	.word	0x0500000f


	//   ....[123]....
        /*029c*/ 	.word	0x0500000f


	//   ....[124]....
        /*02a0*/ 	.word	0x0500000f


	//   ....[125]....
        /*02a4*/ 	.word	0x0500000f


	//   ....[126]....
        /*02a8*/ 	.word	0x0500000f


	//   ....[127]....
        /*02ac*/ 	.word	0x0500000f


	//   ....[128]....
        /*02b0*/ 	.word	0x0500000f


	//   ....[129]....
        /*02b4*/ 	.word	0x0500000f


	//   ....[130]....
        /*02b8*/ 	.word	0x0500000f


	//   ....[131]....
        /*02bc*/ 	.word	0x0500000f


	//   ....[132]....
        /*02c0*/ 	.word	0x0500000f


	//   ....[133]....
        /*02c4*/ 	.word	0x0500000f


	//   ....[134]....
        /*02c8*/ 	.word	0x0500000f


	//   ....[135]....
        /*02cc*/ 	.word	0x0500000f


	//   ....[136]....
        /*02d0*/ 	.word	0x0500000f


	//   ....[137]....
        /*02d4*/ 	.word	0x0500000f


	//   ....[138]....
        /*02d8*/ 	.word	0x0500000f


	//   ....[139]....
        /*02dc*/ 	.word	0x0500000f


	//   ....[140]....
        /*02e0*/ 	.word	0x0500000f


	//   ....[141]....
        /*02e4*/ 	.word	0x0500000f


	//   ....[142]....
        /*02e8*/ 	.word	0x0500000f


	//   ....[143]....
        /*02ec*/ 	.word	0x0500000f


	//   ....[144]....
        /*02f0*/ 	.word	0x0500000f


	//   ....[145]....
        /*02f4*/ 	.word	0x0500000f


	//   ....[146]....
        /*02f8*/ 	.word	0x0500000f


	//   ....[147]....
        /*02fc*/ 	.word	0x0500000f


	//   ....[148]....
        /*0300*/ 	.word	0x0500000f


	//   ....[149]....
        /*0304*/ 	.word	0x0500000f


	//   ....[150]....
        /*0308*/ 	.word	0x0500000f


	//   ....[151]....
        /*030c*/ 	.word	0x0500000f


	//   ....[152]....
        /*0310*/ 	.word	0x0500000f


	//   ....[153]....
        /*0314*/ 	.word	0x0500000f


	//   ....[154]....
        /*0318*/ 	.word	0x0500000f


	//   ....[155]....
        /*031c*/ 	.word	0x0500000f


	//   ....[156]....
        /*0320*/ 	.word	0x0500000f


	//   ....[157]....
        /*0324*/ 	.word	0x0500000f


	//   ....[158]....
        /*0328*/ 	.word	0x0500000f


	//   ....[159]....
        /*032c*/ 	.word	0x0500000f


	//   ....[160]....
        /*0330*/ 	.word	0x0500000f


	//   ....[161]....
        /*0334*/ 	.word	0x0500000f


	//   ....[162]....
        /*0338*/ 	.word	0x0500000f


	//   ....[163]....
        /*033c*/ 	.word	0x0500000f


	//   ....[164]....
        /*0340*/ 	.word	0x0500000f


	//   ....[165]....
        /*0344*/ 	.word	0x0500000f


	//   ....[166]....
        /*0348*/ 	.word	0x0500000f


	//   ....[167]....
        /*034c*/ 	.word	0x0500000f


	//   ....[168]....
        /*0350*/ 	.word	0x0500000f


	//   ....[169]....
        /*0354*/ 	.word	0x0500000f


	//   ....[170]....
        /*0358*/ 	.word	0x0500000f


	//   ....[171]....
        /*035c*/ 	.word	0x0500000f


	//   ....[172]....
        /*0360*/ 	.word	0x0500000f


	//   ....[173]....
        /*0364*/ 	.word	0x0500000f


	//   ....[174]....
        /*0368*/ 	.word	0x0500000f


	//   ....[175]....
        /*036c*/ 	.word	0x0500000f


	//   ....[176]....
        /*0370*/ 	.word	0x0500000f


	//   ....[177]....
        /*0374*/ 	.word	0x0500000f


	//   ....[178]....
        /*0378*/ 	.word	0x0500000f


	//   ....[179]....
        /*037c*/ 	.word	0x0500000f


	//   ....[180]....
        /*0380*/ 	.word	0x0500000f


	//   ....[181]....
        /*0384*/ 	.word	0x0500000f


	//   ....[182]....
        /*0388*/ 	.word	0x0500000f


	//   ....[183]....
        /*038c*/ 	.word	0x0500000f


	//   ....[184]....
        /*0390*/ 	.word	0x0500000f


	//   ....[185]....
        /*0394*/ 	.word	0x0500000f


	//   ....[186]....
        /*0398*/ 	.word	0x0500000f


	//   ....[187]....
        /*039c*/ 	.word	0x0500000f


	//   ....[188]....
        /*03a0*/ 	.word	0x0500000f


	//   ....[189]....
        /*03a4*/ 	.word	0x0500000f


	//   ....[190]....
        /*03a8*/ 	.word	0x0500000f


	//   ....[191]....
        /*03ac*/ 	.word	0x0500000f


	//   ....[192]....
        /*03b0*/ 	.word	0x0500000f


	//   ....[193]....
        /*03b4*/ 	.word	0x0500000f


	//   ....[194]....
        /*03b8*/ 	.word	0x0500000f


	//   ....[195]....
        /*03bc*/ 	.word	0x0500000f


	//   ....[196]....
        /*03c0*/ 	.word	0x0500000f


	//   ....[197]....
        /*03c4*/ 	.word	0x0500000f


	//   ....[198]....
        /*03c8*/ 	.word	0x0500000f


	//   ....[199]....
        /*03cc*/ 	.word	0x0500000f


	//   ....[200]....
        /*03d0*/ 	.word	0x0500000f


	//   ....[201]....
        /*03d4*/ 	.word	0x0500000f


	//   ....[202]....
        /*03d8*/ 	.word	0x0500000f


	//   ....[203]....
        /*03dc*/ 	.word	0x0500000f


	//   ....[204]....
        /*03e0*/ 	.word	0x0500000f


	//   ....[205]....
        /*03e4*/ 	.word	0x0500000f


	//   ....[206]....
        /*03e8*/ 	.word	0x0500000f


	//   ....[207]....
        /*03ec*/ 	.word	0x0500000f


	//   ....[208]....
        /*03f0*/ 	.word	0x0500000f


	//   ....[209]....
        /*03f4*/ 	.word	0x0500000f


	//----- nvinfo : EIATTR_COOP_GROUP_INSTR_OFFSETS
	.align		4
.L_1371:
        /*03f8*/ 	.byte	0x04, 0x28
        /*03fa*/ 	.short	(.L_1373 - .L_1372)


	//   ....[0]....
.L_1372:
        /*03fc*/ 	.word	0x00000080


	//   ....[1]....
        /*0400*/ 	.word	0x00000090


	//   ....[2]....
        /*0404*/ 	.word	0x000002d0


	//   ....[3]....
        /*0408*/ 	.word	0x00000430


	//   ....[4]....
        /*040c*/ 	.word	0x00000550


	//   ....[5]....
        /*0410*/ 	.word	0x000006b0


	//   ....[6]....
        /*0414*/ 	.word	0x00000ca0


	//   ....[7]....
        /*0418*/ 	.word	0x00001c70


	//   ....[8]....
        /*041c*/ 	.word	0x00001d70


	//   ....[9]....
        /*0420*/ 	.word	0x00002360


	//   ....[10]....
        /*0424*/ 	.word	0x000023b0


	//   ....[11]....
        /*0428*/ 	.word	0x00003bf0


	//   ....[12]....
        /*042c*/ 	.word	0x00003c00


	//   ....[13]....
        /*0430*/ 	.word	0x00003c30


	//   ....[14]....
        /*0434*/ 	.word	0x00003c40


	//   ....[15]....
        /*0438*/ 	.word	0x00004ee0


	//   ....[16]....
        /*043c*/ 	.word	0x00004f10


	//   ....[17]....
        /*0440*/ 	.word	0x00004fc0


	//   ....[18]....
        /*0444*/ 	.word	0x00004fd0


	//   ....[19]....
        /*0448*/ 	.word	0x00005b30


	//   ....[20]....
        /*044c*/ 	.word	0x00005b90


	//   ....[21]....
        /*0450*/ 	.word	0x00005c10


	//   ....[22]....
        /*0454*/ 	.word	0x00005c40


	//   ....[23]....
        /*0458*/ 	.word	0x000060c0


	//   ....[24]....
        /*045c*/ 	.word	0x000060f0


	//   ....[25]....
        /*0460*/ 	.word	0x00006120


	//   ....[26]....
        /*0464*/ 	.word	0x00006160


	//   ....[27]....
        /*0468*/ 	.word	0x00006190


	//   ....[28]....
        /*046c*/ 	.word	0x000061b0


	//   ....[29]....
        /*0470*/ 	.word	0x000061c0


	//   ....[30]....
        /*0474*/ 	.word	0x000061d0


	//   ....[31]....
        /*0478*/ 	.word	0x00007210


	//   ....[32]....
        /*047c*/ 	.word	0x00007230


	//   ....[33]....
        /*0480*/ 	.word	0x00007240


	//   ....[34]....
        /*0484*/ 	.word	0x000072d0


	//   ....[35]....
        /*0488*/ 	.word	0x000072f0


	//   ....[36]....
        /*048c*/ 	.word	0x00007370


	//   ....[37]....
        /*0490*/ 	.word	0x00007390


	//   ....[38]....
        /*0494*/ 	.word	0x00007410


	//   ....[39]....
        /*0498*/ 	.word	0x00007430


	//   ....[40]....
        /*049c*/ 	.word	0x000074b0


	//   ....[41]....
        /*04a0*/ 	.word	0x000074d0


	//   ....[42]....
        /*04a4*/ 	.word	0x00007550


	//   ....[43]....
        /*04a8*/ 	.word	0x00007570


	//   ....[44]....
        /*04ac*/ 	.word	0x000075f0


	//   ....[45]....
        /*04b0*/ 	.word	0x00007610


	//   ....[46]....
        /*04b4*/ 	.word	0x00007620


	//   ....[47]....
        /*04b8*/ 	.word	0x00007e00


	//   ....[48]....
        /*04bc*/ 	.word	0x00007e20


	//   ....[49]....
        /*04c0*/ 	.word	0x00007e50


	//   ....[50]....
        /*04c4*/ 	.word	0x00007ee0


	//   ....[51]....
        /*04c8*/ 	.word	0x00007ef0


	//   ....[52]....
        /*04cc*/ 	.word	0x00007f80


	//   ....[53]....
        /*04d0*/ 	.word	0x00007f90


	//   ....[54]....
        /*04d4*/ 	.word	0x00008020


	//   ....[55]....
        /*04d8*/ 	.word	0x00008030


	//   ....[56]....
        /*04dc*/ 	.word	0x000080c0


	//   ....[57]....
        /*04e0*/ 	.word	0x000080d0


	//   ....[58]....
        /*04e4*/ 	.word	0x00008160


	//   ....[59]....
        /*04e8*/ 	.word	0x00008170


	//   ....[60]....
        /*04ec*/ 	.word	0x00008200


	//   ....[61]....
        /*04f0*/ 	.word	0x00008210


	//   ....[62]....
        /*04f4*/ 	.word	0x00008220


	//   ....[63]....
        /*04f8*/ 	.word	0x000082c0


	//   ....[64]....
        /*04fc*/ 	.word	0x000082f0


	//   ....[65]....
        /*0500*/ 	.word	0x00008300


	//   ....[66]....
        /*0504*/ 	.word	0x000083c0


	//   ....[67]....
        /*0508*/ 	.word	0x00008410


	//   ....[68]....
        /*050c*/ 	.word	0x00008440


	//   ....[69]....
        /*0510*/ 	.word	0x00008450


	//   ....[70]....
        /*0514*/ 	.word	0x00008490


	//   ....[71]....
        /*0518*/ 	.word	0x00008af0


	//   ....[72]....
        /*051c*/ 	.word	0x00008b10


	//   ....[73]....
        /*0520*/ 	.word	0x00008b80


	//   ....[74]....
        /*0524*/ 	.word	0x00008b90


	//   ....[75]....
        /*0528*/ 	.word	0x00008bd0


	//   ....[76]....
        /*052c*/ 	.word	0x00008be0


	//   ....[77]....
        /*0530*/ 	.word	0x00008c20


	//   ....[78]....
        /*0534*/ 	.word	0x00008c30


	//   ....[79]....
        /*0538*/ 	.word	0x00008c70


	//   ....[80]....
        /*053c*/ 	.word	0x00008c80


	//   ....[81]....
        /*0540*/ 	.word	0x00008cc0


	//   ....[82]....
        /*0544*/ 	.word	0x00008cd0


	//   ....[83]....
        /*0548*/ 	.word	0x00008d10


	//   ....[84]....
        /*054c*/ 	.word	0x00008d20


	//   ....[85]....
        /*0550*/ 	.word	0x00008d30


	//   ....[86]....
        /*0554*/ 	.word	0x00008d70


	//   ....[87]....
        /*0558*/ 	.word	0x00008fe0


	//   ....[88]....
        /*055c*/ 	.word	0x00009010


	//   ....[89]....
        /*0560*/ 	.word	0x00009070


	//   ....[90]....
        /*0564*/ 	.word	0x00009080


	//   ....[91]....
        /*0568*/ 	.word	0x000090d0


	//   ....[92]....
        /*056c*/ 	.word	0x000090e0


	//   ....[93]....
        /*0570*/ 	.word	0x00009130


	//   ....[94]....
        /*0574*/ 	.word	0x00009140


	//   ....[95]....
        /*0578*/ 	.word	0x00009190


	//   ....[96]....
        /*057c*/ 	.word	0x000091a0


	//   ....[97]....
        /*0580*/ 	.word	0x000091f0


	//   ....[98]....
        /*0584*/ 	.word	0x00009200


	//   ....[99]....
        /*0588*/ 	.word	0x00009250


	//   ....[100]....
        /*058c*/ 	.word	0x00009260


	//   ....[101]....
        /*0590*/ 	.word	0x00009270


	//   ....[102]....
        /*0594*/ 	.word	0x000092b0


	//   ....[103]....
        /*0598*/ 	.word	0x00009700


	//   ....[104]....
        /*059c*/ 	.word	0x00009710


	//   ....[105]....
        /*05a0*/ 	.word	0x00009720


	//   ....[106]....
        /*05a4*/ 	.word	0x00009730


	//   ....[107]....
        /*05a8*/ 	.word	0x00009750


	//   ....[108]....
        /*05ac*/ 	.word	0x000097b0


	//   ....[109]....
        /*05b0*/ 	.word	0x000097f0


	//   ....[110]....
        /*05b4*/ 	.word	0x00009810


	//   ....[111]....
        /*05b8*/ 	.word	0x00009850


	//   ....[112]....
        /*05bc*/ 	.word	0x00009870


	//   ....[113]....
        /*05c0*/ 	.word	0x000098b0


	//   ....[114]....
        /*05c4*/ 	.word	0x000098d0


	//   ....[115]....
        /*05c8*/ 	.word	0x00009910


	//   ....[116]....
        /*05cc*/ 	.word	0x00009930


	//   ....[117]....
        /*05d0*/ 	.word	0x00009970


	//   ....[118]....
        /*05d4*/ 	.word	0x00009990


	//   ....[119]....
        /*05d8*/ 	.word	0x00009d00


	//   ....[120]....
        /*05dc*/ 	.word	0x0000a1e0


	//   ....[121]....
        /*05e0*/ 	.word	0x0000a2d0


	//   ....[122]....
        /*05e4*/ 	.word	0x0000a370


	//   ....[123]....
        /*05e8*/ 	.word	0x0000a3e0


	//   ....[124]....
        /*05ec*/ 	.word	0x0000a4d0


	//   ....[125]....
        /*05f0*/ 	.word	0x0000a540


	//   ....[126]....
        /*05f4*/ 	.word	0x0000a630


	//   ....[127]....
        /*05f8*/ 	.word	0x0000a6a0


	//   ....[128]....
        /*05fc*/ 	.word	0x0000a790


	//   ....[129]....
        /*0600*/ 	.word	0x0000a800


	//   ....[130]....
        /*0604*/ 	.word	0x0000a8f0


	//   ....[131]....
        /*0608*/ 	.word	0x0000a960


	//   ....[132]....
        /*060c*/ 	.word	0x0000aa50


	//   ....[133]....
        /*0610*/ 	.word	0x0000aac0


	//   ....[134]....
        /*0614*/ 	.word	0x0000abb0


	//   ....[135]....
        /*0618*/ 	.word	0x0000ac20


	//   ....[136]....
        /*061c*/ 	.word	0x0000ad00


	//   ....[137]....
        /*0620*/ 	.word	0x0000ad90


	//   ....[138]....
        /*0624*/ 	.word	0x0000ae00


	//   ....[139]....
        /*0628*/ 	.word	0x0000ae60


	//   ....[140]....
        /*062c*/ 	.word	0x0000af60


	//   ....[141]....
        /*0630*/ 	.word	0x0000afc0


	//   ....[142]....
        /*0634*/ 	.word	0x0000b0c0


	//   ....[143]....
        /*0638*/ 	.word	0x0000b120


	//   ....[144]....
        /*063c*/ 	.word	0x0000b220


	//   ....[145]....
        /*0640*/ 	.word	0x0000b280


	//   ....[146]....
        /*0644*/ 	.word	0x0000b380


	//   ....[147]....
        /*0648*/ 	.word	0x0000b3e0


	//   ....[148]....
        /*064c*/ 	.word	0x0000b4e0


	//   ....[149]....
        /*0650*/ 	.word	0x0000b540


	//   ....[150]....
        /*0654*/ 	.word	0x0000b630


	//   ....[151]....
        /*0658*/ 	.word	0x0000b690


	//   ....[152]....
        /*065c*/ 	.word	0x0000b770


	//   ....[153]....
        /*0660*/ 	.word	0x0000b7f0


	//   ....[154]....
        /*0664*/ 	.word	0x0000b8d0


	//   ....[155]....
        /*0668*/ 	.word	0x0000b930


	//   ....[156]....
        /*066c*/ 	.word	0x0000ba20


	//   ....[157]....
        /*0670*/ 	.word	0x0000baa0


	//   ....[158]....
        /*0674*/ 	.word	0x0000bb60


	//   ....[159]....
        /*0678*/ 	.word	0x0000bbe0


	//   ....[160]....
        /*067c*/ 	.word	0x0000bc70


	//   ....[161]....
        /*0680*/ 	.word	0x0000bdb0


	//   ....[162]....
        /*0684*/ 	.word	0x0000be60


	//   ....[163]....
        /*0688*/ 	.word	0x0000bee0


	//   ....[164]....
        /*068c*/ 	.word	0x0000bfa0


	//   ....[165]....
        /*0690*/ 	.word	0x0000c000


	//   ....[166]....
        /*0694*/ 	.word	0x0000c0b0


	//   ....[167]....
        /*0698*/ 	.word	0x0000c110


	//   ....[168]....
        /*069c*/ 	.word	0x0000c1c0


	//   ....[169]....
        /*06a0*/ 	.word	0x0000c220


	//   ....[170]....
        /*06a4*/ 	.word	0x0000c2d0


	//   ....[171]....
        /*06a8*/ 	.word	0x0000c330


	//   ....[172]....
        /*06ac*/ 	.word	0x0000c3e0


	//   ....[173]....
        /*06b0*/ 	.word	0x0000c440


	//   ....[174]....
        /*06b4*/ 	.word	0x0000c4f0


	//   ....[175]....
        /*06b8*/ 	.word	0x0000c550


	//   ....[176]....
        /*06bc*/ 	.word	0x0000c600


	//   ....[177]....
        /*06c0*/ 	.word	0x0000c6f0


	//   ....[178]....
        /*06c4*/ 	.word	0x0000c7a0


	//   ....[179]....
        /*06c8*/ 	.word	0x0000c800


	//   ....[180]....
        /*06cc*/ 	.word	0x0000c8c0


	//   ....[181]....
        /*06d0*/ 	.word	0x0000c920


	//   ....[182]....
        /*06d4*/ 	.word	0x0000c9e0


	//   ....[183]....
        /*06d8*/ 	.word	0x0000ca40


	//   ....[184]....
        /*06dc*/ 	.word	0x0000cb00


	//   ....[185]....
        /*06e0*/ 	.word	0x0000cb60


	//   ....[186]....
        /*06e4*/ 	.word	0x0000cc20


	//   ....[187]....
        /*06e8*/ 	.word	0x0000cc80


	//   ....[188]....
        /*06ec*/ 	.word	0x0000cd40


	//   ....[189]....
        /*06f0*/ 	.word	0x0000cda0


	//   ....[190]....
        /*06f4*/ 	.word	0x0000ce60


	//   ....[191]....
        /*06f8*/ 	.word	0x0000cec0


	//   ....[192]....
        /*06fc*/ 	.word	0x0000cf70


	//   ....[193]....
        /*0700*/ 	.word	0x0000d060


	//   ....[194]....
        /*0704*/ 	.word	0x0000d110


	//   ....[195]....
        /*0708*/ 	.word	0x0000d180


	//   ....[196]....
        /*070c*/ 	.word	0x0000d270


	//   ....[197]....
        /*0710*/ 	.word	0x0000d2d0


	//   ....[198]....
        /*0714*/ 	.word	0x0000d380


	//   ....[199]....
        /*0718*/ 	.word	0x0000d3e0


	//   ....[200]....
        /*071c*/ 	.word	0x0000d4a0


	//   ....[201]....
        /*0720*/ 	.word	0x0000d500


	//   ....[202]....
        /*0724*/ 	.word	0x0000d5b0


	//   ....[203]....
        /*0728*/ 	.word	0x0000d610


	//   ....[204]....
        /*072c*/ 	.word	0x0000d6d0


	//   ....[205]....
        /*0730*/ 	.word	0x0000d730


	//   ....[206]....
        /*0734*/ 	.word	0x0000d7e0


	//   ....[207]....
        /*0738*/ 	.word	0x0000d840


	//   ....[208]....
        /*073c*/ 	.word	0x0000d8f0


	//   ....[209]....
        /*0740*/ 	.word	0x0000da00


	//----- nvinfo : EIATTR_REG_RECONFIG
	.align		4
.L_1373:
        /*0744*/ 	.byte	0x01, 0x54
	.zero		2


	//----- nvinfo : EIATTR_SYSCALL_OFFSETS
	.align		4
        /*0748*/ 	.byte	0x04, 0x46
        /*074a*/ 	.short	(.L_1375 - .L_1374)


	//   ....[0]....
.L_1374:
        /*074c*/ 	.word	0x00001000


	//   ....[1]....
        /*0750*/ 	.word	0x00006900


	//   ....[2]....
        /*0754*/ 	.word	0x00006a40


	//   ....[3]....
        /*0758*/ 	.word	0x00006b30


	//   ....[4]....
        /*075c*/ 	.word	0x00007940


	//----- nvinfo : EIATTR_MBARRIER_INSTR_OFFSETS
	.align		4
.L_1375:
        /*0760*/ 	.byte	0x04, 0x39
        /*0762*/ 	.short	(.L_1377 - .L_1376)


	//   ....[0]....
.L_1376:
        /*0764*/ 	.word	0x00000180
        /*0768*/ 	.word	0x000000ff
        /*076c*/ 	.word	0x00016800
        /*0770*/ 	.short	0x0100
        /*0772*/ 	.byte	0x08
	.zero		1


	//   ....[1]....
        /*0774*/ 	.word	0x00000190
        /*0778*/ 	.word	0x000000ff
        /*077c*/ 	.word	0x00016820
        /*0780*/ 	.short	0x0100
        /*0782*/ 	.byte	0x08
	.zero		1


	//   ....[2]....
        /*0784*/ 	.word	0x00000280
        /*0788*/ 	.word	0x000000ff
        /*078c*/ 	.word	0x00016830
        /*0790*/ 	.short	0x0100
        /*0792*/ 	.byte	0x08
	.zero		1


	//   ....[3]....
        /*0794*/ 	.word	0x00000290
        /*0798*/ 	.word	0x000000ff
        /*079c*/ 	.word	0x00016840
        /*07a0*/ 	.short	0x0100
        /*07a2*/ 	.byte	0x08
	.zero		1


	//   ....[4]....
        /*07a4*/ 	.word	0x000002a0
        /*07a8*/ 	.word	0x000000ff
        /*07ac*/ 	.word	0x00016838
        /*07b0*/ 	.short	0x0100
        /*07b2*/ 	.byte	0x08
	.zero		1


	//   ....[5]....
        /*07b4*/ 	.word	0x000002b0
        /*07b8*/ 	.word	0x000000ff
        /*07bc*/ 	.word	0x00016848
        /*07c0*/ 	.short	0x0100
        /*07c2*/ 	.byte	0x08
	.zero		1


	//   ....[6]....
        /*07c4*/ 	.word	0x000003e0
        /*07c8*/ 	.word	0x000000ff
        /*07cc*/ 	.word	0x00016850
        /*07d0*/ 	.short	0x0100
        /*07d2*/ 	.byte	0x08
	.zero		1


	//   ....[7]....
        /*07d4*/ 	.word	0x000003f0
        /*07d8*/ 	.word	0x000000ff
        /*07dc*/ 	.word	0x00016860
        /*07e0*/ 	.short	0x0100
        /*07e2*/ 	.byte	0x08
	.zero		1


	//   ....[8]....
        /*07e4*/ 	.word	0x00000400
        /*07e8*/ 	.word	0x000000ff
        /*07ec*/ 	.word	0x00016858
        /*07f0*/ 	.short	0x0100
        /*07f2*/ 	.byte	0x08
	.zero		1


	//   ....[9]....
        /*07f4*/ 	.word	0x00000410
        /*07f8*/ 	.word	0x000000ff
        /*07fc*/ 	.word	0x00016868
        /*0800*/ 	.short	0x0100
        /*0802*/ 	.byte	0x08
	.zero		1


	//   ....[10]....
        /*0804*/ 	.word	0x00000500
        /*0808*/ 	.word	0x000000ff
        /*080c*/ 	.word	0x00016870
        /*0810*/ 	.short	0x0100
        /*0812*/ 	.byte	0x06
	.zero		1


	//   ....[11]....
        /*0814*/ 	.word	0x00000510
        /*0818*/ 	.word	0x000000ff
        /*081c*/ 	.word	0x00016880
        /*0820*/ 	.short	0x0100
        /*0822*/ 	.byte	0x06
	.zero		1


	//   ....[12]....
        /*0824*/ 	.word	0x00000520
        /*0828*/ 	.word	0x000000ff
        /*082c*/ 	.word	0x00016878
        /*0830*/ 	.short	0x0100
        /*0832*/ 	.byte	0x06
	.zero		1


	//   ....[13]....
        /*0834*/ 	.word	0x00000530
        /*0838*/ 	.word	0x000000ff
        /*083c*/ 	.word	0x00016888
        /*0840*/ 	.short	0x0100
        /*0842*/ 	.byte	0x06
	.zero		1


	//   ....[14]....
        /*0844*/ 	.word	0x00000660
        /*0848*/ 	.word	0x000000ff
        /*084c*/ 	.word	0x00016890
        /*0850*/ 	.short	0x0100
        /*0852*/ 	.byte	0x08
	.zero		1


	//   ....[15]....
        /*0854*/ 	.word	0x00000670
        /*0858*/ 	.word	0x000000ff
        /*085c*/ 	.word	0x000168a0
        /*0860*/ 	.short	0x0100
        /*0862*/ 	.byte	0x08
	.zero		1


	//   ....[16]....
        /*0864*/ 	.word	0x00000680
        /*0868*/ 	.word	0x000000ff
        /*086c*/ 	.word	0x00016898
        /*0870*/ 	.short	0x0100
        /*0872*/ 	.byte	0x08
	.zero		1


	//   ....[17]....
        /*0874*/ 	.word	0x00000690
        /*0878*/ 	.word	0x000000ff
        /*087c*/ 	.word	0x000168a8
        /*0880*/ 	.short	0x0100
        /*0882*/ 	.byte	0x08
	.zero		1


	//   ....[18]....
        /*0884*/ 	.word	0x000007d0
        /*0888*/ 	.word	0x000000ff
        /*088c*/ 	.word	0x000168b0
        /*0890*/ 	.short	0x0100
        /*0892*/ 	.byte	0x08
	.zero		1


	//   ....[19]....
        /*0894*/ 	.word	0x000007e0
        /*0898*/ 	.word	0x000000ff
        /*089c*/ 	.word	0x000168c0
        /*08a0*/ 	.short	0x0100
        /*08a2*/ 	.byte	0x08
	.zero		1


	//   ....[20]....
        /*08a4*/ 	.word	0x000007f0
        /*08a8*/ 	.word	0x000000ff
        /*08ac*/ 	.word	0x000168b8
        /*08b0*/ 	.short	0x0100
        /*08b2*/ 	.byte	0x08
	.zero		1


	//   ....[21]....
        /*08b4*/ 	.word	0x00000800
        /*08b8*/ 	.word	0x000000ff
        /*08bc*/ 	.word	0x000168c8
        /*08c0*/ 	.short	0x0100
        /*08c2*/ 	.byte	0x08
	.zero		1


	//   ....[22]....
        /*08c4*/ 	.word	0x00001060
        /*08c8*/ 	.word	0x000000ff
        /*08cc*/ 	.word	0x00016800
        /*08d0*/ 	.short	0x010a
        /*08d2*/ 	.byte	0x2c
	.zero		1


	//   ....[23]....
        /*08d4*/ 	.word	0x000010e0
        /*08d8*/ 	.word	0x00000004
        /*08dc*/ 	.word	0x00016830
        /*08e0*/ 	.short	0x010a
        /*08e2*/ 	.byte	0x3f
	.zero		1


	//   ....[24]....
        /*08e4*/ 	.word	0x00001130
        /*08e8*/ 	.word	0x00000004
        /*08ec*/ 	.word	0x00016830
        /*08f0*/ 	.short	0x010a
        /*08f2*/ 	.byte	0x3f
	.zero		1


	//   ....[25]....
        /*08f4*/ 	.word	0x00001db0
        /*08f8*/ 	.word	0x000000ff
        /*08fc*/ 	.word	0x00000000
        /*0900*/ 	.short	0x0101
        /*0902*/ 	.byte	0x06
	.zero		1


	//   ....[26]....
        /*0904*/ 	.word	0x000031c0
        /*0908*/ 	.word	0x000000ff
        /*090c*/ 	.word	0x00016830
        /*0910*/ 	.short	0x010a
        /*0912*/ 	.byte	0x06
	.zero		1


	//   ....[27]....
        /*0914*/ 	.word	0x00003200
        /*0918*/ 	.word	0x000000ff
        /*091c*/ 	.word	0x00016830
        /*0920*/ 	.short	0x010a
        /*0922*/ 	.byte	0x06
	.zero		1


	//   ....[28]....
        /*0924*/ 	.word	0x00003410
        /*0928*/ 	.word	0x000000ff
        /*092c*/ 	.word	0x00016850
        /*0930*/ 	.short	0x010a
        /*0932*/ 	.byte	0x06
	.zero		1


	//   ....[29]....
        /*0934*/ 	.word	0x00003450
        /*0938*/ 	.word	0x000000ff
        /*093c*/ 	.word	0x00016850
        /*0940*/ 	.short	0x010a
        /*0942*/ 	.byte	0x06
	.zero		1


	//   ....[30]....
        /*0944*/ 	.word	0x00003870
        /*0948*/ 	.word	0x000000ff
        /*094c*/ 	.word	0x00000000
        /*0950*/ 	.short	0x0101
        /*0952*/ 	.byte	0x06
	.zero		1


	//   ....[31]....
        /*0954*/ 	.word	0x00004a20
        /*0958*/ 	.word	0x000000ff
        /*095c*/ 	.word	0x00000000
        /*0960*/ 	.short	0x0101
        /*0962*/ 	.byte	0x06
	.zero		1


	//   ....[32]....
        /*0964*/ 	.word	0x00004e30
        /*0968*/ 	.word	0x000000ff
        /*096c*/ 	.word	0x00016850
        /*0970*/ 	.short	0x010a
        /*0972*/ 	.byte	0x04
	.zero		1


	//   ....[33]....
        /*0974*/ 	.word	0x00004e70
        /*0978*/ 	.word	0x000000ff
        /*097c*/ 	.word	0x00016850
        /*0980*/ 	.short	0x010a
        /*0982*/ 	.byte	0x04
	.zero		1


	//   ....[34]....
        /*0984*/ 	.word	0x00005790
        /*0988*/ 	.word	0x000000ff
        /*098c*/ 	.word	0x00000000
        /*0990*/ 	.short	0x0101
        /*0992*/ 	.byte	0x04
	.zero		1


	//   ....[35]....
        /*0994*/ 	.word	0x00006010
        /*0998*/ 	.word	0x000000ff
        /*099c*/ 	.word	0x00000000
        /*09a0*/ 	.short	0x0101
        /*09a2*/ 	.byte	0x2c
	.zero		1


	//   ....[36]....
        /*09a4*/ 	.word	0x00007000
        /*09a8*/ 	.word	0x00000000
        /*09ac*/ 	.word	0x00016840
        /*09b0*/ 	.short	0x010a
        /*09b2*/ 	.byte	0x3f
	.zero		1


	//   ....[37]....
        /*09b4*/ 	.word	0x00007720
        /*09b8*/ 	.word	0x00000000
        /*09bc*/ 	.word	0x00016830
        /*09c0*/ 	.short	0x0107
        /*09c2*/ 	.byte	0x3f
	.zero		1


	//   ....[38]....
        /*09c4*/ 	.word	0x000077e0
        /*09c8*/ 	.word	0x00000000
        /*09cc*/ 	.word	0x00016830
        /*09d0*/ 	.short	0x0101
        /*09d2*/ 	.byte	0x3f
	.zero		1


	//   ....[39]....
        /*09d4*/ 	.word	0x00008540
        /*09d8*/ 	.word	0x000000ff
        /*09dc*/ 	.word	0x00016800
        /*09e0*/ 	.short	0x0107
        /*09e2*/ 	.byte	0x26
	.zero		1


	//   ....[40]....
        /*09e4*/ 	.word	0x000085a0
        /*09e8*/ 	.word	0x000000ff
        /*09ec*/ 	.word	0x00016800
        /*09f0*/ 	.short	0x0101
        /*09f2*/ 	.byte	0x26
	.zero		1


	//   ....[41]....
        /*09f4*/ 	.word	0x000085c0
        /*09f8*/ 	.word	0x000000ff
        /*09fc*/ 	.word	0x00016820
        /*0a00*/ 	.short	0x010a
        /*0a02*/ 	.byte	0x26
	.zero		1


	//   ....[42]....
        /*0a04*/ 	.word	0x00008930
        /*0a08*/ 	.word	0x00000005
        /*0a0c*/ 	.word	0x00016840
        /*0a10*/ 	.short	0x010a
        /*0a12*/ 	.byte	0x3f
	.zero		1


	//   ....[43]....
        /*0a14*/ 	.word	0x00008df0
        /*0a18*/ 	.word	0x00000005
        /*0a1c*/ 	.word	0x00016830
        /*0a20*/ 	.short	0x0107
        /*0a22*/ 	.byte	0x3f
	.zero		1


	//   ....[44]....
        /*0a24*/ 	.word	0x00008eb0
        /*0a28*/ 	.word	0x00000005
        /*0a2c*/ 	.word	0x00016830
        /*0a30*/ 	.short	0x0101
        /*0a32*/ 	.byte	0x3f
	.zero		1


	//   ....[45]....
        /*0a34*/ 	.word	0x00008f10
        /*0a38*/ 	.word	0x00000005
        /*0a3c*/ 	.word	0x00016860
        /*0a40*/ 	.short	0x010a
        /*0a42*/ 	.byte	0x3f
	.zero		1


	//   ....[46]....
        /*0a44*/ 	.word	0x00009370
        /*0a48*/ 	.word	0x00000005
        /*0a4c*/ 	.word	0x00016850
        /*0a50*/ 	.short	0x0107
        /*0a52*/ 	.byte	0x3f
	.zero		1


	//   ....[47]....
        /*0a54*/ 	.word	0x00009530
        /*0a58*/ 	.word	0x00000005
        /*0a5c*/ 	.word	0x00016850
        /*0a60*/ 	.short	0x0101
        /*0a62*/ 	.byte	0x3f
	.zero		1


	//   ....[48]....
        /*0a64*/ 	.word	0x00009620
        /*0a68*/ 	.word	0x00000004
        /*0a6c*/ 	.word	0x00016860
        /*0a70*/ 	.short	0x010a
        /*0a72*/ 	.byte	0x3f
	.zero		1


	//   ....[49]....
        /*0a74*/ 	.word	0x00009a70
        /*0a78*/ 	.word	0x00000004
        /*0a7c*/ 	.word	0x00016850
        /*0a80*/ 	.short	0x0107
        /*0a82*/ 	.byte	0x3f
	.zero		1


	//   ....[50]....
        /*0a84*/ 	.word	0x00009b50
        /*0a88*/ 	.word	0x00000004
        /*0a8c*/ 	.word	0x00016850
        /*0a90*/ 	.short	0x0101
        /*0a92*/ 	.byte	0x3f
	.zero		1


	//   ....[51]....
        /*0a94*/ 	.word	0x00009c80
        /*0a98*/ 	.word	0x00000007
        /*0a9c*/ 	.word	0x00016820
        /*0aa0*/ 	.short	0x010a
        /*0aa2*/ 	.byte	0x3f
	.zero		1


	//   ....[52]....
        /*0aa4*/ 	.word	0x00009e00
        /*0aa8*/ 	.word	0x00000005
        /*0aac*/ 	.word	0x00016840
        /*0ab0*/ 	.short	0x010a
        /*0ab2*/ 	.byte	0x3f
	.zero		1


	//   ....[53]....
        /*0ab4*/ 	.word	0x00009ea0
        /*0ab8*/ 	.word	0x00000003
        /*0abc*/ 	.word	0x00016840
        /*0ac0*/ 	.short	0x010a
        /*0ac2*/ 	.byte	0x3f
	.zero		1


	//   ....[54]....
        /*0ac4*/ 	.word	0x00009ee0
        /*0ac8*/ 	.word	0x00000005
        /*0acc*/ 	.word	0x00016860
        /*0ad0*/ 	.short	0x010a
        /*0ad2*/ 	.byte	0x3f
	.zero		1


	//   ....[55]....
        /*0ad4*/ 	.word	0x00009f20
        /*0ad8*/ 	.word	0x00000003
        /*0adc*/ 	.word	0x00016860
        /*0ae0*/ 	.short	0x010a
        /*0ae2*/ 	.byte	0x3f
	.zero		1


	//   ....[56]....
        /*0ae4*/ 	.word	0x00009f90
        /*0ae8*/ 	.word	0x00000003
        /*0aec*/ 	.word	0x00016800
        /*0af0*/ 	.short	0x010a
        /*0af2*/ 	.byte	0x3f
	.zero		1


	//   ....[57]....
        /*0af4*/ 	.word	0x00009fe0
        /*0af8*/ 	.word	0x00000004
        /*0afc*/ 	.word	0x00016830
        /*0b00*/ 	.short	0x010a
        /*0b02*/ 	.byte	0x3f
	.zero		1


	//   ....[58]....
        /*0b04*/ 	.word	0x0000a040
        /*0b08*/ 	.word	0x00000003
        /*0b0c*/ 	.word	0x00016830
        /*0b10*/ 	.short	0x010a
        /*0b12*/ 	.byte	0x3f
	.zero		1


	//   ....[59]....
        /*0b14*/ 	.word	0x0000a0a0
        /*0b18*/ 	.word	0x00000003
        /*0b1c*/ 	.word	0x00016850
        /*0b20*/ 	.short	0x010a
        /*0b22*/ 	.byte	0x3f
	.zero		1


	//   ....[60]....
        /*0b24*/ 	.word	0x0000a100
        /*0b28*/ 	.word	0x0000000b
        /*0b2c*/ 	.word	0x00016850
        /*0b30*/ 	.short	0x010a
        /*0b32*/ 	.byte	0x3f
	.zero		1


	//   ....[61]....
        /*0b34*/ 	.word	0x0000a220
        /*0b38*/ 	.word	0x00000000
        /*0b3c*/ 	.word	0x00016840
        /*0b40*/ 	.short	0x010a
        /*0b42*/ 	.byte	0x3f
	.zero		1


	//   ....[62]....
        /*0b44*/ 	.word	0x0000bcb0
        /*0b48*/ 	.word	0x00000003
        /*0b4c*/ 	.word	0x00016820
        /*0b50*/ 	.short	0x010a
        /*0b52*/ 	.byte	0x3f
	.zero		1


	//   ....[63]....
        /*0b54*/ 	.word	0x0000bd00
        /*0b58*/ 	.word	0x00000005
        /*0b5c*/ 	.word	0x00016840
        /*0b60*/ 	.short	0x010a
        /*0b62*/ 	.byte	0x3f
	.zero		1


	//   ....[64]....
        /*0b64*/ 	.word	0x0000c640
        /*0b68*/ 	.word	0x00000005
        /*0b6c*/ 	.word	0x00016860
        /*0b70*/ 	.short	0x010a
        /*0b72*/ 	.byte	0x3f
	.zero		1


	//   ....[65]....
        /*0b74*/ 	.word	0x0000cfb0
        /*0b78*/ 	.word	0x00000004
        /*0b7c*/ 	.word	0x00016860
        /*0b80*/ 	.short	0x010a
        /*0b82*/ 	.byte	0x3f
	.zero		1


	//   ....[66]....
        /*0b84*/ 	.word	0x0000d920
        /*0b88*/ 	.word	0x00000007
        /*0b8c*/ 	.word	0x00016820
        /*0b90*/ 	.short	0x010a
        /*0b92*/ 	.byte	0x3f
	.zero		1


	//   ....[67]....
        /*0b94*/ 	.word	0x0000dac0
        /*0b98*/ 	.word	0x00000005
        /*0b9c*/ 	.word	0x00016840
        /*0ba0*/ 	.short	0x010a
        /*0ba2*/ 	.byte	0x3f
	.zero		1


	//   ....[68]....
        /*0ba4*/ 	.word	0x0000db10
        /*0ba8*/ 	.word	0x00000003
        /*0bac*/ 	.word	0x00016840
        /*0bb0*/ 	.short	0x010a
        /*0bb2*/ 	.byte	0x3f
	.zero		1


	//   ....[69]....
        /*0bb4*/ 	.word	0x0000db60
        /*0bb8*/ 	.word	0x00000005
        /*0bbc*/ 	.word	0x00016860
        /*0bc0*/ 	.short	0x010a
        /*0bc2*/ 	.byte	0x3f
	.zero		1


	//----- nvinfo : EIATTR_NUM_MBARRIERS
	.align		4
.L_1377:
        /*0bc4*/ 	.byte	0x03, 0x38
        /*0bc6*/ 	.short	0x0016


	//----- nvinfo : EIATTR_EXIT_INSTR_OFFSETS
	.align		4
        /*0bc8*/ 	.byte	0x04, 0x1c
        /*0bca*/ 	.short	(.L_1379 - .L_1378)


	//   ....[0]....
.L_1378:
        /*0bcc*/ 	.word	0x00000960


	//   ....[1]....
        /*0bd0*/ 	.word	0x00006290


	//   ....[2]....
        /*0bd4*/ 	.word	0x00009f70


	//----- nvinfo : EIATTR_MAX_THREADS
	.align		4
.L_1379:
        /*0bd8*/ 	.byte	0x04, 0x05
        /*0bda*/ 	.short	(.L_1381 - .L_1380)
.L_1380:
        /*0bdc*/ 	.word	0x00000200
        /*0be0*/ 	.word	0x00000001
        /*0be4*/ 	.word	0x00000001


	//----- nvinfo : EIATTR_CRS_STACK_SIZE
	.align		4
.L_1381:
        /*0be8*/ 	.byte	0x04, 0x1e
        /*0bea*/ 	.short	(.L_1383 - .L_1382)
.L_1382:
        /*0bec*/ 	.word	0x00000000


	//----- nvinfo : EIATTR_CBANK_PARAM_SIZE
	.align		4
.L_1383:
        /*0bf0*/ 	.byte	0x03, 0x19
        /*0bf2*/ 	.short	0x0a70


	//----- nvinfo : EIATTR_PARAM_CBANK
	.align		4
        /*0bf4*/ 	.byte	0x04, 0x0a
        /*0bf6*/ 	.short	(.L_1385 - .L_1384)
	.align		4
.L_1384:
        /*0bf8*/ 	.word	index@(.nv.constant0._ZN7cutlass13device_kernelIN5flash11enable_sm90INS1_16FlashAttnFwdSm90INS1_25CollectiveMainloopFwdSm90ILi2EN4cute5tupleIJNS5_1CILi1EEES8_S8_EEENS6_IJNS7_ILi192EEENS7_ILi128EEENS7_ILi64EEEEEELi64ENS_6half_tEfNS_4arch4Sm90ELb0ELb0ELb0ELb0ELb1ELb0ELb0ELb1ELb1ELb1ELb0ELb0EEENS1_21CollectiveEpilogueFwdINS6_IJSA_SC_SB_EEES9_SE_SG_Li384ELb0ELb1ELb0ELb0EEENS1_29StaticPersistentTileSchedulerILb0EEEEEEEEEvNT_6ParamsE)
        /*0bfc*/ 	.short	0x0210
        /*0bfe*/ 	.short	0x0a70


	//----- nvinfo : EIATTR_SW_WAR
	.align		4
.L_1385:
        /*0c00*/ 	.byte	0x04, 0x36
        /*0c02*/ 	.short	(.L_1387 - .L_1386)
.L_1386:
        /*0c04*/ 	.word	0x00000008
.L_1387:


//--------------------- .nv.info._ZN7cutlass13device_kernelIN5flash11enable_sm90INS1_16FlashAttnFwdSm90INS1_25CollectiveMainloopFwdSm90ILi2EN4cute5tupleIJNS5_1CILi1EEES8_S8_EEENS6_IJNS7_ILi192EEENS7_ILi128EEENS7_ILi64EEEEEELi64ENS_6half_tEfNS_4arch4Sm90ELb0ELb0ELb0ELb1ELb1ELb0ELb0ELb1ELb1ELb1ELb0ELb0EEENS1_21CollectiveEpilogueFwdINS6_IJSA_SC_SB_EEES9_SE_SG_Li384ELb1ELb1ELb0ELb0EEENS1_36VarlenDynamicPersistentTileSchedulerILi192ELi128ELi384ELi128ELb0ELb1ELb1ELb0ELb1ELb1EEEEEEEEEvNT_6ParamsE --------------------------
	.section	.nv.info._ZN7cutlass13device_kernelIN5flash11enable_sm90INS1_16FlashAttnFwdSm90INS1_25CollectiveMainloopFwdSm90ILi2EN4cute5tupleIJNS5_1CILi1EEES8_S8_EEENS6_IJNS7_ILi192EEENS7_ILi128EEENS7_ILi64EEEEEELi64ENS_6half_tEfNS_4arch4Sm90ELb0ELb0ELb0ELb1ELb1ELb0ELb0ELb1ELb1ELb1ELb0ELb0EEENS1_21CollectiveEpilogueFwdINS6_IJSA_SC_SB_EEES9_SE_SG_Li384ELb1ELb1ELb0ELb0EEENS1_36VarlenDynamicPersistentTileSchedulerILi192ELi128ELi384ELi128ELb0ELb1ELb1ELb0ELb1ELb1EEEEEEEEEvNT_6ParamsE,"",@"SHT_CUDA_INFO"
	.sectionflags	@""
	.align	4


	//----- nvinfo : EIATTR_CUDA_API_VERSION
	.align		4
        /*0000*/ 	.byte	0x04, 0x37
        /*0002*/ 	.short	(.L_1389 - .L_1388)
.L_1388:
        /*0004*/ 	.word	0x00000082


	//----- nvinfo : EIATTR_KPARAM_INFO
	.align		4
.L_1389:
        /*0008*/ 	.byte	0x04, 0x17
        /*000a*/ 	.short	(.L_1391 - .L_1390)
.L_1390:
        /*000c*/ 	.word	0x00000000
        /*0010*/ 	.short	0x0000
        /*0012*/ 	.short	0x0070
        /*0014*/ 	.byte	0x00, 0xf0, 0x01, 0x2a


	//----- nvinfo : EIATTR_SPARSE_MMA_MASK
	.align		4
.L_1391:
        /*0018*/ 	.byte	0x03, 0x50
        /*001a*/ 	.short	0x0000


	//----- nvinfo : EIATTR_MAXREG_COUNT
	.align		4
        /*001c*/ 	.byte	0x03, 0x1b
        /*001e*/ 	.short	0x0080


	//----- nvinfo : EIATTR_NUM_BARRIERS
	.align		4
        /*0020*/ 	.byte	0x02, 0x4c
        /*0022*/ 	.byte	0x10
	.zero		1


	//----- nvinfo : EIATTR_EXTERNS
	.align		4
        /*0024*/ 	.byte	0x04, 0x0f
        /*0026*/ 	.short	(.L_1393 - .L_1392)


	//   ....[0]....
	.align		4
.L_1392:
        /*0028*/ 	.word	index@(__assertfail)


	//----- nvinfo : EIATTR_ANNOTATIONS
	.align		4
.L_1393:
        /*002c*/ 	.byte	0x04, 0x55
        /*002e*/ 	.short	(.L_1395 - .L_1394)


	//   ....[0]....
.L_1394:
        /* <DEDUP_REMOVED lines=29> */


	//----- nvinfo : EIATTR_MERCURY_ISA_VERSION
	.align		4
.L_1395:
        /*01e8*/ 	.byte	0x03, 0x5f
        /*01ea*/ 	.short	0x0101


	//----- nvinfo : EIATTR_UNUSED_LOAD_BYTE_OFFSET
	.align		4
        /*01ec*/ 	.byte	0x04, 0x44
        /*01ee*/ 	.short	(.L_1397 - .L_1396)


	//   ....[0]....
.L_1396:
        /*01f0*/ 	.word	0x00000970
        /*01f4*/ 	.word	0x0000fff0


	//   ....[1]....
        /*01f8*/ 	.word	0x00005b10
        /*01fc*/ 	.word	0x0000fff0


	//----- nvinfo : EIATTR_INT_WARP_WIDE_INSTR_OFFSETS
	.align		4
.L_1397:
        /*0200*/ 	.byte	0x04, 0x31
        /*0202*/ 	.short	(.L_1399 - .L_1398)


	//   ....[0]....
.L_1398:
        /*0204*/ 	.word	0x000000c0


	//   ....[1]....
        /*0208*/ 	.word	0x000000d0


	//   ....[2]....
        /*020c*/ 	.word	0x00000170


	//   ....[3]....
        /*0210*/ 	.word	0x00008450


	//   ....[4]....
        /*0214*/ 	.word	0x000084e0


	//   ....[5]....
        /*0218*/ 	.word	0x0000b6d0


	//   ....[6]....
        /*021c*/ 	.word	0x0000b760


	//----- nvinfo : EIATTR_COOP_GROUP_MASK_REGIDS
	.align		4
.L_1399:
        /*0220*/ 	.byte	0x04, 0x29
        /*0222*/ 	.short	(.L_1401 - .L_1400)


	//   ....[0]....
.L_1400:
        /*0224*/ 	.word	0xffffffff


	//   ....[1]....
        /*0228*/ 	.word	0xffffffff


	//   ....[2]....
        /*022c*/ 	.word	0xffffffff


	//   ....[3]....
        /*0230*/ 	.word	0xffffffff


	//   ....[4]....
        /*0234*/ 	.word	0xffffffff


	//   ....[5]....
        /*0238*/ 	.word	0xffffffff


	//   ....[6]....
        /*023c*/ 	.word	0xffffffff


	//   ....[7]....
        /*0240*/ 	.word	0xffffffff


	//   ....[8]....
        /*0244*/ 	.word	0xffffffff


	//   ....[9]....
        /*0248*/ 	.word	0xffffffff


	//   ....[10]....
        /*024c*/ 	.word	0xffffffff


	//   ....[11]....
        /*0250*/ 	.word	0xffffffff


	//   ....[12]....
        /*0254*/ 	.word	0xffffffff


	//   ....[13]....
        /*0258*/ 	.word	0xffffffff


	//   ....[14]....
        /*025c*/ 	.word	0xffffffff


	//   ....[15]....
        /*0260*/ 	.word	0xffffffff


	//   ....[16]....
        /*0264*/ 	.word	0xffffffff


	//   ....[17]....
        /*0268*/ 	.word	0xffffffff


	//   ....[18]....
        /*026c*/ 	.word	0xffffffff


	//   ....[19]....
        /*0270*/ 	.word	0xffffffff


	//   ....[20]....
        /*0274*/ 	.word	0xffffffff


	//   ....[21]....
        /*0278*/ 	.word	0xffffffff


	//   ....[22]....
        /*027c*/ 	.word	0xffffffff


	//   ....[23]....
        /*0280*/ 	.word	0xffffffff


	//   ....[24]....
        /*0284*/ 	.word	0xffffffff


	//   ....[25]....
        /*0288*/ 	.word	0xffffffff


	//   ....[26]....
        /*028c*/ 	.word	0xffffffff


	//   ....[27]....
        /*0290*/ 	.word	0xffffffff


	//   ....[28]....
        /*0294*/ 	.word	0xffffffff


	//   ....[29]....
        /*0298*/ 	.word	0xffffffff


	//   ....[30]....
        /*029c*/ 	.word	0xffffffff


	//   ....[31]....
        /*02a0*/ 	.word	0xffffffff


	//   ....[32]....
        /*02a4*/ 	.word	0xffffffff


	//   ....[33]....
        /*02a8*/ 	.word	0xffffffff


	//   ....[34]....
        /*02ac*/ 	.word	0xffffffff


	//   ....[35]....
        /*02b0*/ 	.word	0xffffffff


	//   ....[36]....
        /*02b4*/ 	.word	0xffffffff


	//   ....[37]....
        /*02b8*/ 	.word	0xffffffff


	//   ....[38]....
        /*02bc*/ 	.word	0xffffffff


	//   ....[39]....
        /*02c0*/ 	.word	0xffffffff


	//   ....[40]....
        /*02c4*/ 	.word	0xffffffff


	//   ....[41]....
        /*02c8*/ 	.word	0xffffffff


	//   ....[42]....
        /*02cc*/ 	.word	0xffffffff


	//   ....[43]....
        /*02d0*/ 	.word	0xffffffff


	//   ....[44]....
        /*02d4*/ 	.word	0xffffffff


	//   ....[45]....
        /*02d8*/ 	.word	0xffffffff


	//   ....[46]....
        /*02dc*/ 	.word	0xffffffff


	//   ....[47]....
        /*02e0*/ 	.word	0xffffffff


	//   ....[48]....
        /*02e4*/ 	.word	0xffffffff


	//   ....[49]....
        /*02e8*/ 	.word	0xffffffff


	//   ....[50]....
        /*02ec*/ 	.word	0xffffffff


	//   ....[51]....
        /*02f0*/ 	.word	0xffffffff


	//   ....[52]....
        /*02f4*/ 	.word	0xffffffff


	//   ....[53]....
        /*02f8*/ 	.word	0xffffffff


	//   ....[54]....
        /*02fc*/ 	.word	0xffffffff


	//   ....[55]....
        /*0300*/ 	.word	0xffffffff


	//   ....[56]....
        /*0304*/ 	.word	0xffffffff


	//   ....[57]....
        /*0308*/ 	.word	0xffffffff


	//   ....[58]....
        /*030c*/ 	.word	0xffffffff


	//   ....[59]....
        /*0310*/ 	.word	0xffffffff


	//   ....[60]....
        /*0314*/ 	.word	0xffffffff


	//   ....[61]....
        /*0318*/ 	.word	0xffffffff


	//   ....[62]....
        /*031c*/ 	.word	0xffffffff


	//   ....[63]....
        /*0320*/ 	.word	0xffffffff


	//   ....[64]....
        /*0324*/ 	.word	0xffffffff


	//   ....[65]....
        /*0328*/ 	.word	0xffffffff


	//   ....[66]....
        /*032c*/ 	.word	0xffffffff


	//   ....[67]....
        /*0330*/ 	.word	0xffffffff


	//   ....[68]....
        /*0334*/ 	.word	0xffffffff


	//   ....[69]....
        /*0338*/ 	.word	0xffffffff


	//   ....[70]....
        /*033c*/ 	.word	0xffffffff


	//   ....[71]....
        /*0340*/ 	.word	0xffffffff


	//   ....[72]....
        /*0344*/ 	.word	0xffffffff


	//   ....[73]....
        /*0348*/ 	.word	0xffffffff


	//   ....[74]....
        /*034c*/ 	.word	0xffffffff


	//   ....[75]....
        /*0350*/ 	.word	0xffffffff


	//   ....[76]....
        /*0354*/ 	.word	0xffffffff


	//   ....[77]....
        /*0358*/ 	.word	0xffffffff


	//   ....[78]....
        /*035c*/ 	.word	0xffffffff


	//   ....[79]....
        /*0360*/ 	.word	0xffffffff


	//   ....[80]....
        /*0364*/ 	.word	0xffffffff


	//   ....[81]....
        /*0368*/ 	.word	0xffffffff


	//   ....[82]....
        /*036c*/ 	.word	0xffffffff


	//   ....[83]....
        /*0370*/ 	.word	0xffffffff


	//   ....[84]....
        /*0374*/ 	.word	0xffffffff


	//   ....[85]....
        /*0378*/ 	.word	0xffffffff


	//   ....[86]....
        /*037c*/ 	.word	0xffffffff


	//   ....[87]....
        /*0380*/ 	.word	0xffffffff


	//   ....[88]....
        /*0384*/ 	.word	0xffffffff


	//   ....[89]....
        /*0388*/ 	.word	0xffffffff


	//   ....[90]....
        /*038c*/ 	.word	0xffffffff


	//   ....[91]....
        /*0390*/ 	.word	0xffffffff


	//   ....[92]....
        /*0394*/ 	.word	0xffffffff


	//   ....[93]....
        /*0398*/ 	.word	0xffffffff


	//   ....[94]....
        /*039c*/ 	.word	0xffffffff


	//   ....[95]....
        /*03a0*/ 	.word	0xffffffff


	//   ....[96]....
        /*03a4*/ 	.word	0xffffffff


	//   ....[97]....
        /*03a8*/ 	.word	0xffffffff


	//   ....[98]....
        /*03ac*/ 	.word	0xffffffff


	//   ....[99]....
        /*03b0*/ 	.word	0xffffffff


	//   ....[100]....
        /*03b4*/ 	.word	0xffffffff


	//   ....[101]....
        /*03b8*/ 	.word	0xffffffff


	//   ....[102]....
        /*03bc*/ 	.word	0xffffffff


	//   ....[103]....
        /*03c0*/ 	.word	0xffffffff


	//   ....[104]....
        /*03c4*/ 	.word	0xffffffff


	//   ....[105]....
        /*03c8*/ 	.word	0xffffffff


	//   ....[106]....
        /*03cc*/ 	.word	0xffffffff


	//   ....[107]....
        /*03d0*/ 	.word	0xffffffff


	//   ....[108]....
        /*03d4*/ 	.word	0xffffffff


	//   ....[109]....
        /*03d8*/ 	.word	0xffffffff


	//   ....[110]....
        /*03dc*/ 	.word	0xffffffff


	//   ....[111]....
        /*03e0*/ 	.word	0xffffffff


	//   ....[112]....
        /*03e4*/ 	.word	0xffffffff


	//   ....[113]....
        /*03e8*/ 	.word	0xffffffff


	//   ....[114]....
        /*03ec*/ 	.word	0xffffffff


	//   ....[115]....
        /*03f0*/ 	.word	0xffffffff


	//   ....[116]....
        /*03f4*/ 	.word	0xffffffff


	//   ....[117]....
        /*03f8*/ 	.word	0xffffffff


	//   ....[118]....
        /*03fc*/ 	.word	0xffffffff


	//   ....[119]....
        /*0400*/ 	.word	0xffffffff


	//   ....[120]....
        /*0404*/ 	.word	0xffffffff


	//   ....[121]....
        /*0408*/ 	.word	0xffffffff


	//   ....[122]....
        /*040c*/ 	.word	0xffffffff


	//   ....[123]....
        /*0410*/ 	.word	0xffffffff


	//   ....[124]....
        /*0414*/ 	.word	0xffffffff


	//   ....[125]....
        /*0418*/ 	.word	0xffffffff


	//   ....[126]....
        /*041c*/ 	.word	0xffffffff


	//   ....[127]....
        /*0420*/ 	.word	0xffffffff


	//   ....[128]....
        /*0424*/ 	.word	0xffffffff


	//   ....[129]....
        /*0428*/ 	.word	0xffffffff


	//   ....[130]....
        /*042c*/ 	.word	0xffffffff


	//   ....[131]....
        /*0430*/ 	.word	0xffffffff


	//   ....[132]....
        /*0434*/ 	.word	0xffffffff


	//   ....[133]....
        /*0438*/ 	.word	0xffffffff


	//   ....[134]....
        /*043c*/ 	.word	0xffffffff


	//   ....[135]....
        /*0440*/ 	.word	0xffffffff


	//   ....[136]....
        /*0444*/ 	.word	0xffffffff


	//   ....[137]....
        /*0448*/ 	.word	0xffffffff


	//   ....[138]....
        /*044c*/ 	.word	0xffffffff


	//   ....[139]....
        /*0450*/ 	.word	0xffffffff


	//   ....[140]....
        /*0454*/ 	.word	0xffffffff


	//   ....[141]....
        /*0458*/ 	.word	0xffffffff


	//   ....[142]....
        /*045c*/ 	.word	0xffffffff


	//   ....[143]....
        /*0460*/ 	.word	0xffffffff


	//   ....[144]....
        /*0464*/ 	.word	0xffffffff


	//   ....[145]....
        /*0468*/ 	.word	0xffffffff


	//   ....[146]....
        /*046c*/ 	.word	0xffffffff


	//   ....[147]....
        /*0470*/ 	.word	0xffffffff


	//   ....[148]....
        /*0474*/ 	.word	0xffffffff


	//   ....[149]....
        /*0478*/ 	.word	0xffffffff


	//   ....[150]....
        /*047c*/ 	.word	0xffffffff


	//   ....[151]....
        /*0480*/ 	.word	0xffffffff


	//   ....[152]....
        /*0484*/ 	.word	0xffffffff


	//   ....[153]....
        /*0488*/ 	.word	0xffffffff


	//   ....[154]....
        /*048c*/ 	.word	0xffffffff


	//   ....[155]....
        /*0490*/ 	.word	0xffffffff


	//   ....[156]....
        /*0494*/ 	.word	0xffffffff


	//   ....[157]....
        /*0498*/ 	.word	0xffffffff


	//   ....[158]....
        /*049c*/ 	.word	0xffffffff


	//   ....[159]....
        /*04a0*/ 	.word	0xffffffff


	//   ....[160]....
        /*04a4*/ 	.word	0xffffffff


	//   ....[161]....
        /*04a8*/ 	.word	0x0500000f


	//   ....[162]....
        /*04ac*/ 	.word	0x0500000f


	//   ....[163]....
        /*04b0*/ 	.word	0x0500000f


	//   ....[164]....
        /*04b4*/ 	.word	0x0500000f


	//   ....[165]....
        /*04b8*/ 	.word	0x0500000f


	//   ....[166]....
        /*04bc*/ 	.word	0x0500000f


	//   ....[167]....
        /*04c0*/ 	.word	0x0500000f


	//   ....[168]....
        /*04c4*/ 	.word	0x0500000f


	//   ....[169]....
        /*04c8*/ 	.word	0x0500000f


	//   ....[170]....
        /*04cc*/ 	.word	0x0500000f


	//   ....[171]....
        /*04d0*/ 	.word	0x0500000f


	//   ....[172]....
        /*04d4*/ 	.word	0x0500000f


	//   ....[173]....
        /*04d8*/ 	.word	0x0500000f


	//   ....[174]....
        /*04dc*/ 	.word	0x0500000f


	//   ....[175]....
        /*04e0*/ 	.word	0x0500000f


	//   ....[176]....
        /*04e4*/ 	.word	0x0500000f


	//   ....[177]....
        /*04e8*/ 	.word	0x0500000f


	//   ....[178]....
        /*04ec*/ 	.word	0x0500000f


	//   ....[179]....
        /*04f0*/ 	.word	0x0500000f


	//   ....[180]....
        /*04f4*/ 	.word	0x0500000f


	//   ....[181]....
        /*04f8*/ 	.word	0x0500000f


	//   ....[182]....
        /*04fc*/ 	.word	0x0500000f


	//   ....[183]....
        /*0500*/ 	.word	0x0500000f


	//   ....[184]....
        /*0504*/ 	.word	0x0500000f


	//   ....[185]....
        /*0508*/ 	.word	0x0500000f


	//   ....[186]....
        /*050c*/ 	.word	0x0500000f


	//   ....[187]....
        /*0510*/ 	.word	0x0500000f


	//   ....[188]....
        /*0514*/ 	.word	0x0500000f


	//   ....[189]....
        /*0518*/ 	.word	0x0500000f


	//   ....[190]....
        /*051c*/ 	.word	0x0500000f


	//   ....[191]....
        /*0520*/ 	.word	0x0500000f


	//   ....[192]....
        /*0524*/ 	.word	0x0500000f


	//   ....[193]....
        /*0528*/ 	.word	0x0500000f


	//   ....[194]....
        /*052c*/ 	.word	0x0500000f


	//   ....[195]....
        /*0530*/ 	.word	0x0500000f


	//   ....[196]....
        /*0534*/ 	.word	0x0500000f


	//   ....[197]....
        /*0538*/ 	.word	0x0500000f


	//   ....[198]....
        /*053c*/ 	.word	0x0500000f


	//   ....[199]....
        /*0540*/ 	.word	0x0500000f


	//   ....[200]....
        /*0544*/ 	.word	0x0500000f


	//   ....[201]....
        /*0548*/ 	.word	0x0500000f


	//   ....[202]....
        /*054c*/ 	.word	0x0500000f


	//   ....[203]....
        /*0550*/ 	.word	0x0500000f


	//   ....[204]....
        /*0554*/ 	.word	0x0500000f


	//   ....[205]....
        /*0558*/ 	.word	0x0500000f


	//   ....[206]....
        /*055c*/ 	.word	0x0500000f


	//   ....[207]....
        /*0560*/ 	.word	0x0500000f


	//   ....[208]....
        /*0564*/ 	.word	0x0500000f


	//   ....[209]....
        /*0568*/ 	.word	0x0500000f


	//   ....[210]....
        /*056c*/ 	.word	0x0500000f


	//   ....[211]....
        /*0570*/ 	.word	0x0500000f


	//   ....[212]....
        /*0574*/ 	.word	0x0500000f


	//   ....[213]....
        /*0578*/ 	.word	0x0500000f


	//   ....[214]....
        /*057c*/ 	.word	0x0500000f


	//   ....[215]....
        /*0580*/ 	.word	0x0500000f


	//   ....[216]....
        /*0584*/ 	.word	0x0500000f


	//   ....[217]....
        /*0588*/ 	.word	0x0500000f


	//   ....[218]....
        /*058c*/ 	.word	0x0500000f


	//   ....[219]....
        /*0590*/ 	.word	0x0500000f


	//   ....[220]....
        /*0594*/ 	.word	0x0500000f


	//   ....[221]....
        /*0598*/ 	.word	0x0500000f


	//   ....[222]....
        /*059c*/ 	.word	0x0500000f


	//   ....[223]....
        /*05a0*/ 	.word	0x0500000f


	//   ....[224]....
        /*05a4*/ 	.word	0x0500000f


	//   ....[225]....
        /*05a8*/ 	.word	0x0500000f


	//   ....[226]....
        /*05ac*/ 	.word	0x0500000f


	//   ....[227]....
        /*05b0*/ 	.word	0x0500000f


	//   ....[228]....
        /*05b4*/ 	.word	0x0500000f


	//   ....[229]....
        /*05b8*/ 	.word	0x0500000f


	//   ....[230]....
        /*05bc*/ 	.word	0x0500000f


	//   ....[231]....
        /*05c0*/ 	.word	0x0500000f


	//   ....[232]....
        /*05c4*/ 	.word	0x0500000f


	//   ....[233]....
        /*05c8*/ 	.word	0x0500000f


	//   ....[234]....
        /*05cc*/ 	.word	0x0500000f


	//   ....[235]....
        /*05d0*/ 	.word	0x0500000f


	//   ....[236]....
        /*05d4*/ 	.word	0x0500000f


	//   ....[237]....
        /*05d8*/ 	.word	0x0500000f


	//   ....[238]....
        /*05dc*/ 	.word	0x0500000f


	//   ....[239]....
        /*05e0*/ 	.word	0x0500000f


	//   ....[240]....
        /*05e4*/ 	.word	0x0500000f


	//   ....[241]....
        /*05e8*/ 	.word	0x0500000f


	//   ....[242]....
        /*05ec*/ 	.word	0x0500000f


	//   ....[243]....
        /*05f0*/ 	.word	0x0500000f


	//   ....[244]....
        /*05f4*/ 	.word	0x0500000f


	//   ....[245]....
        /*05f8*/ 	.word	0x0500000f


	//   ....[246]....
        /*05fc*/ 	.word	0x0500000f


	//   ....[247]....
        /*0600*/ 	.word	0x0500000f


	//   ....[248]....
        /*0604*/ 	.word	0x0500000f


	//   ....[249]....
        /*0608*/ 	.word	0x0500000f


	//   ....[250]....
        /*060c*/ 	.word	0x0500000f


	//   ....[251]....
        /*0610*/ 	.word	0x0500000f


	//   ....[252]....
        /*0614*/ 	.word	0x0500000f


	//   ....[253]....
        /*0618*/ 	.word	0x0500000f


	//   ....[254]....
        /*061c*/ 	.word	0x0500000f


	//   ....[255]....
        /*0620*/ 	.word	0x0500000f


	//   ....[0]....
        /*0624*/ 	.word	0x0500000f


	//   ....[1]....
        /*0628*/ 	.word	0x0500000f


	//   ....[2]....
        /*062c*/ 	.word	0x0500000f


	//   ....[3]....
        /*0630*/ 	.word	0x0500000f


	//   ....[4]....
        /*0634*/ 	.word	0x0500000f


	//   ....[5]....
        /*0638*/ 	.word	0x0500000f


	//   ....[6]....
        /*063c*/ 	.word	0x0500000f


	//   ....[7]....
        /*0640*/ 	.word	0x0500000f


	//   ....[8]....
        /*0644*/ 	.word	0x0500000f


	//   ....[9]....
        /*0648*/ 	.word	0x0500000f


	//   ....[10]....
        /*064c*/ 	.word	0x0500000f


	//   ....[11]....
        /*0650*/ 	.word	0x0500000f


	//----- nvinfo : EIATTR_COOP_GROUP_INSTR_OFFSETS
	.align		4
.L_1401:
        /*0654*/ 	.byte	0x04, 0x28
        /*0656*/ 	.short	(.L_1403 - .L_1402)


	//   ....[0]....
.L_1402:
        /*0658*/ 	.word	0x00000080


	//   ....[1]....
        /*065c*/ 	.word	0x00000090


	//   ....[2]....
        /*0660*/ 	.word	0x000002d0


	//   ....[3]....
        /*0664*/ 	.word	0x00000430


	//   ....[4]....
        /*0668*/ 	.word	0x00000550


	//   ....[5]....
        /*066c*/ 	.word	0x000006b0


	//   ....[6]....
        /*0670*/ 	.word	0x00001200


	//   ....[7]....
        /*0674*/ 	.word	0x00002070


	//   ....[8]....
        /*0678*/ 	.word	0x00002170


	//   ....[9]....
        /*067c*/ 	.word	0x00002770


	//   ....[10]....
        /*0680*/ 	.word	0x000027c0


	//   ....[11]....
        /*0684*/ 	.word	0x00004090


	//   ....[12]....
        /*0688*/ 	.word	0x000040a0


	//   ....[13]....
        /*068c*/ 	.word	0x000040d0


	//   ....[14]....
        /*0690*/ 	.word	0x000040e0


	//   ....[15]....
        /*0694*/ 	.word	0x00005390


	//   ....[16]....
        /*0698*/ 	.word	0x000053d0


	//   ....[17]....
        /*069c*/ 	.word	0x00005480


	//   ....[18]....
        /*06a0*/ 	.word	0x00005490


	//   ....[19]....
        /*06a4*/ 	.word	0x00006290


	//   ....[20]....
        /*06a8*/ 	.word	0x000062d0


	//   ....[21]....
        /*06ac*/ 	.word	0x00006300


	//   ....[22]....
        /*06b0*/ 	.word	0x00006330


	//   ....[23]....
        /*06b4*/ 	.word	0x00006830


	//   ....[24]....
        /*06b8*/ 	.word	0x00006870


	//   ....[25]....
        /*06bc*/ 	.word	0x000068b0


	//   ....[26]....
        /*06c0*/ 	.word	0x000068e0


	//   ....[27]....
        /*06c4*/ 	.word	0x00006900


	//   ....[28]....
        /*06c8*/ 	.word	0x00006910


	//   ....[29]....
        /*06cc*/ 	.word	0x00006930


	//   ....[30]....
        /*06d0*/ 	.word	0x00006950


	//   ....[31]....
        /*06d4*/ 	.word	0x00007200


	//   ....[32]....
        /*06d8*/ 	.word	0x00007230


	//   ....[33]....
        /*06dc*/ 	.word	0x00007270


	//   ....[34]....
        /*06e0*/ 	.word	0x000072a0


	//   ....[35]....
        /*06e4*/ 	.word	0x000072c0


	//   ....[36]....
        /*06e8*/ 	.word	0x000072d0


	//   ....[37]....
        /*06ec*/ 	.word	0x000072e0


	//   ....[38]....
        /*06f0*/ 	.word	0x00007300


	//   ....[39]....
        /*06f4*/ 	.word	0x00007450


	//   ....[40]....
        /*06f8*/ 	.word	0x00007640


	//   ....[41]....
        /*06fc*/ 	.word	0x00007670


	//   ....[42]....
        /*0700*/ 	.word	0x000076a0


	//   ....[43]....
        /*0704*/ 	.word	0x000076d0


	//   ....[44]....
        /*0708*/ 	.word	0x00007700


	//   ....[45]....
        /*070c*/ 	.word	0x00007730


	//   ....[46]....
        /*0710*/ 	.word	0x00007880


	//   ....[47]....
        /*0714*/ 	.word	0x000078b0


	//   ....[48]....
        /*0718*/ 	.word	0x000078e0


	//   ....[49]....
        /*071c*/ 	.word	0x00007910


	//   ....[50]....
        /*0720*/ 	.word	0x00007940


	//   ....[51]....
        /*0724*/ 	.word	0x00007970


	//   ....[52]....
        /*0728*/ 	.word	0x00007a00


	//   ....[53]....
        /*072c*/ 	.word	0x00007a30


	//   ....[54]....
        /*0730*/ 	.word	0x00007ab0


	//   ....[55]....
        /*0734*/ 	.word	0x00009060


	//   ....[56]....
        /*0738*/ 	.word	0x00009080


	//   ....[57]....
        /*073c*/ 	.word	0x00009110


	//   ....[58]....
        /*0740*/ 	.word	0x00009130


	//   ....[59]....
        /*0744*/ 	.word	0x000091b0


	//   ....[60]....
        /*0748*/ 	.word	0x000091d0


	//   ....[61]....
        /*074c*/ 	.word	0x00009250


	//   ....[62]....
        /*0750*/ 	.word	0x00009270


	//   ....[63]....
        /*0754*/ 	.word	0x000092f0


	//   ....[64]....
        /*0758*/ 	.word	0x00009310


	//   ....[65]....
        /*075c*/ 	.word	0x00009390


	//   ....[66]....
        /*0760*/ 	.word	0x000093b0


	//   ....[67]....
        /*0764*/ 	.word	0x00009430


	//   ....[68]....
        /*0768*/ 	.word	0x00009450


	//   ....[69]....
        /*076c*/ 	.word	0x00009460


	//   ....[70]....
        /*0770*/ 	.word	0x00009470


	//   ....[71]....
        /*0774*/ 	.word	0x00009d70


	//   ....[72]....
        /*0778*/ 	.word	0x00009da0


	//   ....[73]....
        /*077c*/ 	.word	0x00009e40


	//   ....[74]....
        /*0780*/ 	.word	0x00009e60


	//   ....[75]....
        /*0784*/ 	.word	0x00009ee0


	//   ....[76]....
        /*0788*/ 	.word	0x00009f00


	//   ....[77]....
        /*078c*/ 	.word	0x00009f80


	//   ....[78]....
        /*0790*/ 	.word	0x00009fa0


	//   ....[79]....
        /*0794*/ 	.word	0x0000a020


	//   ....[80]....
        /*0798*/ 	.word	0x0000a040


	//   ....[81]....
        /*079c*/ 	.word	0x0000a0c0


	//   ....[82]....
        /*07a0*/ 	.word	0x0000a0e0


	//   ....[83]....
        /*07a4*/ 	.word	0x0000a160


	//   ....[84]....
        /*07a8*/ 	.word	0x0000a180


	//   ....[85]....
        /*07ac*/ 	.word	0x0000a190


	//   ....[86]....
        /*07b0*/ 	.word	0x0000a200


	//   ....[87]....
        /*07b4*/ 	.word	0x0000a250


	//   ....[88]....
        /*07b8*/ 	.word	0x0000a280


	//   ....[89]....
        /*07bc*/ 	.word	0x0000a310


	//   ....[90]....
        /*07c0*/ 	.word	0x0000a320


	//   ....[91]....
        /*07c4*/ 	.word	0x0000a390


	//   ....[92]....
        /*07c8*/ 	.word	0x0000a3a0


	//   ....[93]....
        /*07cc*/ 	.word	0x0000a3e0


	//   ....[94]....
        /*07d0*/ 	.word	0x0000a400


	//   ....[95]....
        /*07d4*/ 	.word	0x0000ab80


	//   ....[96]....
        /*07d8*/ 	.word	0x0000abb0


	//   ....[97]....
        /*07dc*/ 	.word	0x0000ac00


	//   ....[98]....
        /*07e0*/ 	.word	0x0000ac10


	//   ....[99]....
        /*07e4*/ 	.word	0x0000ac50


	//   ....[100]....
        /*07e8*/ 	.word	0x0000ac60


	//   ....[101]....
        /*07ec*/ 	.word	0x0000aca0


	//   ....[102]....
        /*07f0*/ 	.word	0x0000acb0


	//   ....[103]....
        /*07f4*/ 	.word	0x0000acf0


	//   ....[104]....
        /*07f8*/ 	.word	0x0000ad00


	//   ....[105]....
        /*07fc*/ 	.word	0x0000ad40


	//   ....[106]....
        /*0800*/ 	.word	0x0000ad50


	//   ....[107]....
        /*0804*/ 	.word	0x0000ad90


	//   ....[108]....
        /*0808*/ 	.word	0x0000ada0


	//   ....[109]....
        /*080c*/ 	.word	0x0000adb0


	//   ....[110]....
        /*0810*/ 	.word	0x0000adf0


	//   ....[111]....
        /*0814*/ 	.word	0x0000b0a0


	//   ....[112]....
        /*0818*/ 	.word	0x0000b0d0


	//   ....[113]....
        /*081c*/ 	.word	0x0000b130


	//   ....[114]....
        /*0820*/ 	.word	0x0000b140


	//   ....[115]....
        /*0824*/ 	.word	0x0000b190


	//   ....[116]....
        /*0828*/ 	.word	0x0000b1a0


	//   ....[117]....
        /*082c*/ 	.word	0x0000b1f0


	//   ....[118]....
        /*0830*/ 	.word	0x0000b200


	//   ....[119]....
        /*0834*/ 	.word	0x0000b250


	//   ....[120]....
        /*0838*/ 	.word	0x0000b260


	//   ....[121]....
        /*083c*/ 	.word	0x0000b2b0


	//   ....[122]....
        /*0840*/ 	.word	0x0000b2c0


	//   ....[123]....
        /*0844*/ 	.word	0x0000b310


	//   ....[124]....
        /*0848*/ 	.word	0x0000b320


	//   ....[125]....
        /*084c*/ 	.word	0x0000b330


	//   ....[126]....
        /*0850*/ 	.word	0x0000b370


	//   ....[127]....
        /*0854*/ 	.word	0x0000b920


	//   ....[128]....
        /*0858*/ 	.word	0x0000b960


	//   ....[129]....
        /*085c*/ 	.word	0x0000b990


	//   ....[130]....
        /*0860*/ 	.word	0x0000b9a0


	//   ....[131]....
        /*0864*/ 	.word	0x0000b9b0


	//   ....[132]....
        /*0868*/ 	.word	0x0000b9c0


	//   ....[133]....
        /*086c*/ 	.word	0x0000b9e0


	//   ....[134]....
        /*0870*/ 	.word	0x0000ba30


	//   ....[135]....
        /*0874*/ 	.word	0x0000ba50


	//   ....[136]....
        /*0878*/ 	.word	0x0000ba90


	//   ....[137]....
        /*087c*/ 	.word	0x0000bab0


	//   ....[138]....
        /*0880*/ 	.word	0x0000baf0


	//   ....[139]....
        /*0884*/ 	.word	0x0000bb10


	//   ....[140]....
        /*0888*/ 	.word	0x0000bb60


	//   ....[141]....
        /*088c*/ 	.word	0x0000bb90


	//   ....[142]....
        /*0890*/ 	.word	0x0000bbf0


	//   ....[143]....
        /*0894*/ 	.word	0x0000bf70


	//   ....[144]....
        /*0898*/ 	.word	0x0000bfa0


	//   ....[145]....
        /*089c*/ 	.word	0x0000bfd0


	//   ....[146]....
        /*08a0*/ 	.word	0x0000c000


	//   ....[147]....
        /*08a4*/ 	.word	0x0000c030


	//   ....[148]....
        /*08a8*/ 	.word	0x0000c060


	//   ....[149]....
        /*08ac*/ 	.word	0x0000c090


	//   ....[150]....
        /*08b0*/ 	.word	0x0000c0c0


	//   ....[151]....
        /*08b4*/ 	.word	0x0000c240


	//   ....[152]....
        /*08b8*/ 	.word	0x0000c270


	//   ....[153]....
        /*08bc*/ 	.word	0x0000c2a0


	//   ....[154]....
        /*08c0*/ 	.word	0x0000c2d0


	//   ....[155]....
        /*08c4*/ 	.word	0x0000c300


	//   ....[156]....
        /*08c8*/ 	.word	0x0000c330


	//   ....[157]....
        /*08cc*/ 	.word	0x0000c3f0


	//   ....[158]....
        /*08d0*/ 	.word	0x0000c410


	//   ....[159]....
        /*08d4*/ 	.word	0x0000c480


	//   ....[160]....
        /*08d8*/ 	.word	0x0000c8f0


	//   ....[161]....
        /*08dc*/ 	.word	0x0000cdd0


	//   ....[162]....
        /*08e0*/ 	.word	0x0000cec0


	//   ....[163]....
        /*08e4*/ 	.word	0x0000cf60


	//   ....[164]....
        /*08e8*/ 	.word	0x0000cfc0


	//   ....[165]....
        /*08ec*/ 	.word	0x0000d0b0


	//   ....[166]....
        /*08f0*/ 	.word	0x0000d120


	//   ....[167]....
        /*08f4*/ 	.word	0x0000d210


	//   ....[168]....
        /*08f8*/ 	.word	0x0000d280


	//   ....[169]....
        /*08fc*/ 	.word	0x0000d370


	//   ....[170]....
        /*0900*/ 	.word	0x0000d3e0


	//   ....[171]....
        /*0904*/ 	.word	0x0000d4d0


	//   ....[172]....
        /*0908*/ 	.word	0x0000d540


	//   ....[173]....
        /*090c*/ 	.word	0x0000d630


	//   ....[174]....
        /*0910*/ 	.word	0x0000d6a0


	//   ....[175]....
        /*0914*/ 	.word	0x0000d790


	//   ....[176]....
        /*0918*/ 	.word	0x0000d800


	//   ....[177]....
        /*091c*/ 	.word	0x0000d8a0


	//   ....[178]....
        /*0920*/ 	.word	0x0000d990


	//   ....[179]....
        /*0924*/ 	.word	0x0000da00


	//   ....[180]....
        /*0928*/ 	.word	0x0000da60


	//   ....[181]....
        /*092c*/ 	.word	0x0000db50


	//   ....[182]....
        /*0930*/ 	.word	0x0000dbb0


	//   ....[183]....
        /*0934*/ 	.word	0x0000dcb0


	//   ....[184]....
        /*0938*/ 	.word	0x0000dd10


	//   ....[185]....
        /*093c*/ 	.word	0x0000de10


	//   ....[186]....
        /*0940*/ 	.word	0x0000de70


	//   ....[187]....
        /*0944*/ 	.word	0x0000df70


	//   ....[188]....
        /*0948*/ 	.word	0x0000dfd0


	//   ....[189]....
        /*094c*/ 	.word	0x0000e0d0


	//   ....[190]....
        /*0950*/ 	.word	0x0000e130


	//   ....[191]....
        /*0954*/ 	.word	0x0000e230


	//   ....[192]....
        /*0958*/ 	.word	0x0000e290


	//   ....[193]....
        /*095c*/ 	.word	0x0000e340


	//   ....[194]....
        /*0960*/ 	.word	0x0000e400


	//   ....[195]....
        /*0964*/ 	.word	0x0000e4c0


	//   ....[196]....
        /*0968*/ 	.word	0x0000e520


	//   ....[197]....
        /*096c*/ 	.word	0x0000e620


	//   ....[198]....
        /*0970*/ 	.word	0x0000e680


	//   ....[199]....
        /*0974*/ 	.word	0x0000e750


	//   ....[200]....
        /*0978*/ 	.word	0x0000e7b0


	//   ....[201]....
        /*097c*/ 	.word	0x0000e870


	//   ....[202]....
        /*0980*/ 	.word	0x0000e9b0


	//   ....[203]....
        /*0984*/ 	.word	0x0000ea50


	//   ....[204]....
        /*0988*/ 	.word	0x0000eac0


	//   ....[205]....
        /*098c*/ 	.word	0x0000eb70


	//   ....[206]....
        /*0990*/ 	.word	0x0000ebd0


	//   ....[207]....
        /*0994*/ 	.word	0x0000ec80


	//   ....[208]....
        /*0998*/ 	.word	0x0000ece0


	//   ....[209]....
        /*099c*/ 	.word	0x0000ed90


	//   ....[210]....
        /*09a0*/ 	.word	0x0000edf0


	//   ....[211]....
        /*09a4*/ 	.word	0x0000eea0


	//   ....[212]....
        /*09a8*/ 	.word	0x0000ef00


	//   ....[213]....
        /*09ac*/ 	.word	0x0000efb0


	//   ....[214]....
        /*09b0*/ 	.word	0x0000f010


	//   ....[215]....
        /*09b4*/ 	.word	0x0000f0c0


	//   ....[216]....
        /*09b8*/ 	.word	0x0000f120


	//   ....[217]....
        /*09bc*/ 	.word	0x0000f1d0


	//   ....[218]....
        /*09c0*/ 	.word	0x0000f2c0


	//   ....[219]....
        /*09c4*/ 	.word	0x0000f370


	//   ....[220]....
        /*09c8*/ 	.word	0x0000f3d0


	//   ....[221]....
        /*09cc*/ 	.word	0x0000f490


	//   ....[222]....
        /*09d0*/ 	.word	0x0000f4f0


	//   ....[223]....
        /*09d4*/ 	.word	0x0000f5b0


	//   ....[224]....
        /*09d8*/ 	.word	0x0000f610


	//   ....[225]....
        /*09dc*/ 	.word	0x0000f6d0


	//   ....[226]....
        /*09e0*/ 	.word	0x0000f730


	//   ....[227]....
        /*09e4*/ 	.word	0x0000f7f0


	//   ....[228]....
        /*09e8*/ 	.word	0x0000f850


	//   ....[229]....
        /*09ec*/ 	.word	0x0000f910


	//   ....[230]....
        /*09f0*/ 	.word	0x0000f970


	//   ....[231]....
        /*09f4*/ 	.word	0x0000fa30


	//   ....[232]....
        /*09f8*/ 	.word	0x0000fa90


	//   ....[233]....
        /*09fc*/ 	.word	0x0000fb40


	//   ....[234]....
        /*0a00*/ 	.word	0x0000fc30


	//   ....[235]....
        /*0a04*/ 	.word	0x0000fcd0


	//   ....[236]....
        /*0a08*/ 	.word	0x0000fd70


	//   ....[237]....
        /*0a0c*/ 	.word	0x0000fe20


	//   ....[238]....
        /*0a10*/ 	.word	0x0000fe80


	//   ....[239]....
        /*0a14*/ 	.word	0x0000ff40


	//   ....[240]....
        /*0a18*/ 	.word	0x0000ffa0


	//   ....[241]....
        /*0a1c*/ 	.word	0x00010060


	//   ....[242]....
        /*0a20*/ 	.word	0x000100c0


	//   ....[243]....
        /*0a24*/ 	.word	0x00010180


	//   ....[244]....
        /*0a28*/ 	.word	0x000101e0


	//   ....[245]....
        /*0a2c*/ 	.word	0x000102a0


	//   ....[246]....
        /*0a30*/ 	.word	0x00010300


	//   ....[247]....
        /*0a34*/ 	.word	0x000103c0


	//   ....[248]....
        /*0a38*/ 	.word	0x00010420


	//   ....[249]....
        /*0a3c*/ 	.word	0x000104c0


	//   ....[250]....
        /*0a40*/ 	.word	0x00010550


	//   ....[251]....
        /*0a44*/ 	.word	0x000105f0


	//   ....[252]....
        /*0a48*/ 	.word	0x00010710


	//   ....[253]....
        /*0a4c*/ 	.word	0x00010780


	//   ....[254]....
        /*0a50*/ 	.word	0x000107f0


	//   ....[255]....
        /*0a54*/ 	.word	0x00010860


	//   ....[0]....
        /*0a58*/ 	.word	0x000108d0


	//   ....[1]....
        /*0a5c*/ 	.word	0x00010950


	//   ....[2]....
        /*0a60*/ 	.word	0x000109e0


	//   ....[3]....
        /*0a64*/ 	.word	0x00010a70


	//   ....[4]....
        /*0a68*/ 	.word	0x00010ae0


	//   ....[5]....
        /*0a6c*/ 	.word	0x00010b50


	//   ....[6]....
        /*0a70*/ 	.word	0x00010bc0


	//   ....[7]....
        /*0a74*/ 	.word	0x00010c40


	//   ....[8]....
        /*0a78*/ 	.word	0x00010cb0


	//   ....[9]....
        /*0a7c*/ 	.word	0x00010d50


	//   ....[10]....
        /*0a80*/ 	.word	0x00010de0


	//   ....[11]....
        /*0a84*/ 	.word	0x00010f00


	//----- nvinfo : EIATTR_REG_RECONFIG
	.align		4
.L_1403:
        /*0a88*/ 	.byte	0x01, 0x54
	.zero		2


	//----- nvinfo : EIATTR_SYSCALL_OFFSETS
	.align		4
        /*0a8c*/ 	.byte	0x04, 0x46
        /*0a8e*/ 	.short	(.L_1405 - .L_1404)


	//   ....[0]....
.L_1404:
        /*0a90*/ 	.word	0x000013f0


	//   ....[1]....
        /*0a94*/ 	.word	0x00008640


	//   ....[2]....
        /*0a98*/ 	.word	0x00008790


	//   ....[3]....
        /*0a9c*/ 	.word	0x00008880


	//   ....[4]....
        /*0aa0*/ 	.word	0x00009880


	//----- nvinfo : EIATTR_MBARRIER_INSTR_OFFSETS
	.align		4
.L_1405:
        /*0aa4*/ 	.byte	0x04, 0x39
        /*0aa6*/ 	.short	(.L_1407 - .L_1406)


	//   ....[0]....
.L_1406:
        /*0aa8*/ 	.word	0x00000180
        /*0aac*/ 	.word	0x000000ff
        /*0ab0*/ 	.word	0x00016800
        /*0ab4*/ 	.short	0x0100
        /*0ab6*/ 	.byte	0x08
	.zero		1


	//   ....[1]....
        /*0ab8*/ 	.word	0x00000190
        /*0abc*/ 	.word	0x000000ff
        /*0ac0*/ 	.word	0x00016820
        /*0ac4*/ 	.short	0x0100
        /*0ac6*/ 	.byte	0x08
	.zero		1


	//   ....[2]....
        /*0ac8*/ 	.word	0x00000280
        /*0acc*/ 	.word	0x000000ff
        /*0ad0*/ 	.word	0x00016830
        /*0ad4*/ 	.short	0x0100
        /*0ad6*/ 	.byte	0x08
	.zero		1


	//   ....[3]....
        /*0ad8*/ 	.word	0x00000290
        /*0adc*/ 	.word	0x000000ff
        /*0ae0*/ 	.word	0x00016840
        /*0ae4*/ 	.short	0x0100
        /*0ae6*/ 	.byte	0x08
	.zero		1


	//   ....[4]....
        /*0ae8*/ 	.word	0x000002a0
        /*0aec*/ 	.word	0x000000ff
        /*0af0*/ 	.word	0x00016838
        /*0af4*/ 	.short	0x0100
        /*0af6*/ 	.byte	0x08
	.zero		1


	//   ....[5]....
        /*0af8*/ 	.word	0x000002b0
        /*0afc*/ 	.word	0x000000ff
        /*0b00*/ 	.word	0x00016848
        /*0b04*/ 	.short	0x0100
        /*0b06*/ 	.byte	0x08
	.zero		1


	//   ....[6]....
        /*0b08*/ 	.word	0x000003e0
        /*0b0c*/ 	.word	0x000000ff
        /*0b10*/ 	.word	0x00016850
        /*0b14*/ 	.short	0x0100
        /*0b16*/ 	.byte	0x08
	.zero		1


	//   ....[7]....
        /*0b18*/ 	.word	0x000003f0
        /*0b1c*/ 	.word	0x000000ff
        /*0b20*/ 	.word	0x00016860
        /*0b24*/ 	.short	0x0100
        /*0b26*/ 	.byte	0x08
	.zero		1


	//   ....[8]....
        /*0b28*/ 	.word	0x00000400
        /*0b2c*/ 	.word	0x000000ff
        /*0b30*/ 	.word	0x00016858
        /*0b34*/ 	.short	0x0100
        /*0b36*/ 	.byte	0x08
	.zero		1


	//   ....[9]....
        /*0b38*/ 	.word	0x00000410
        /*0b3c*/ 	.word	0x000000ff
        /*0b40*/ 	.word	0x00016868
        /*0b44*/ 	.short	0x0100
        /*0b46*/ 	.byte	0x08
	.zero		1


	//   ....[10]....
        /*0b48*/ 	.word	0x00000500
        /*0b4c*/ 	.word	0x000000ff
        /*0b50*/ 	.word	0x00016870
        /*0b54*/ 	.short	0x0100
        /*0b56*/ 	.byte	0x06
	.zero		1


	//   ....[11]....
        /*0b58*/ 	.word	0x00000510
        /*0b5c*/ 	.word	0x000000ff
        /*0b60*/ 	.word	0x00016880
        /*0b64*/ 	.short	0x0100
        /*0b66*/ 	.byte	0x06
	.zero		1


	//   ....[12]....
        /*0b68*/ 	.word	0x00000520
        /*0b6c*/ 	.word	0x000000ff
        /*0b70*/ 	.word	0x00016878
        /*0b74*/ 	.short	0x0100
        /*0b76*/ 	.byte	0x06
	.zero		1


	//   ....[13]....
        /*0b78*/ 	.word	0x00000530
        /*0b7c*/ 	.word	0x000000ff
        /*0b80*/ 	.word	0x00016888
        /*0b84*/ 	.short	0x0100
        /*0b86*/ 	.byte	0x06
	.zero		1


	//   ....[14]....
        /*0b88*/ 	.word	0x00000660
        /*0b8c*/ 	.word	0x000000ff
        /*0b90*/ 	.word	0x00016890
        /*0b94*/ 	.short	0x0100
        /*0b96*/ 	.byte	0x08
	.zero		1


	//   ....[15]....
        /*0b98*/ 	.word	0x00000670
        /*0b9c*/ 	.word	0x000000ff
        /*0ba0*/ 	.word	0x000168a0
        /*0ba4*/ 	.short	0x0100
        /*0ba6*/ 	.byte	0x08
	.zero		1


	//   ....[16]....
        /*0ba8*/ 	.word	0x00000680
        /*0bac*/ 	.word	0x000000ff
        /*0bb0*/ 	.word	0x00016898
        /*0bb4*/ 	.short	0x0100
        /*0bb6*/ 	.byte	0x08
	.zero		1


	//   ....[17]....
        /*0bb8*/ 	.word	0x00000690
        /*0bbc*/ 	.word	0x000000ff
        /*0bc0*/ 	.word	0x000168a8
        /*0bc4*/ 	.short	0x0100
        /*0bc6*/ 	.byte	0x08
	.zero		1


	//   ....[18]....
        /*0bc8*/ 	.word	0x000007d0
        /*0bcc*/ 	.word	0x000000ff
        /*0bd0*/ 	.word	0x000168b0
        /*0bd4*/ 	.short	0x0100
        /*0bd6*/ 	.byte	0x08
	.zero		1


	//   ....[19]....
        /*0bd8*/ 	.word	0x000007e0
        /*0bdc*/ 	.word	0x000000ff
        /*0be0*/ 	.word	0x000168c0
        /*0be4*/ 	.short	0x0100
        /*0be6*/ 	.byte	0x08
	.zero		1


	//   ....[20]....
        /*0be8*/ 	.word	0x000007f0
        /*0bec*/ 	.word	0x000000ff
        /*0bf0*/ 	.word	0x000168b8
        /*0bf4*/ 	.short	0x0100
        /*0bf6*/ 	.byte	0x08
	.zero		1


	//   ....[21]....
        /*0bf8*/ 	.word	0x00000800
        /*0bfc*/ 	.word	0x000000ff
        /*0c00*/ 	.word	0x000168c8
        /*0c04*/ 	.short	0x0100
        /*0c06*/ 	.byte	0x08
	.zero		1


	//   ....[22]....
        /*0c08*/ 	.word	0x00001470
        /*0c0c*/ 	.word	0x000000ff
        /*0c10*/ 	.word	0x00016800
        /*0c14*/ 	.short	0x010a
        /*0c16*/ 	.byte	0x31
	.zero		1


	//   ....[23]....
        /*0c18*/ 	.word	0x000014f0
        /*0c1c*/ 	.word	0x00000004
        /*0c20*/ 	.word	0x00016830
        /*0c24*/ 	.short	0x010a
        /*0c26*/ 	.byte	0x3f
	.zero		1


	//   ....[24]....
        /*0c28*/ 	.word	0x00001540
        /*0c2c*/ 	.word	0x00000004
        /*0c30*/ 	.word	0x00016830
        /*0c34*/ 	.short	0x010a
        /*0c36*/ 	.byte	0x3f
	.zero		1


	//   ....[25]....
        /*0c38*/ 	.word	0x000021a0
        /*0c3c*/ 	.word	0x000000ff
        /*0c40*/ 	.word	0x00000000
        /*0c44*/ 	.short	0x0101
        /*0c46*/ 	.byte	0x06
	.zero		1


	//   ....[26]....
        /*0c48*/ 	.word	0x00003600
        /*0c4c*/ 	.word	0x000000ff
        /*0c50*/ 	.word	0x00016830
        /*0c54*/ 	.short	0x010a
        /*0c56*/ 	.byte	0x06
	.zero		1


	//   ....[27]....
        /*0c58*/ 	.word	0x00003640
        /*0c5c*/ 	.word	0x000000ff
        /*0c60*/ 	.word	0x00016830
        /*0c64*/ 	.short	0x010a
        /*0c66*/ 	.byte	0x06
	.zero		1


	//   ....[28]....
        /*0c68*/ 	.word	0x00003880
        /*0c6c*/ 	.word	0x000000ff
        /*0c70*/ 	.word	0x00016850
        /*0c74*/ 	.short	0x010a
        /*0c76*/ 	.byte	0x06
	.zero		1


	//   ....[29]....
        /*0c78*/ 	.word	0x000038c0
        /*0c7c*/ 	.word	0x000000ff
        /*0c80*/ 	.word	0x00016850
        /*0c84*/ 	.short	0x010a
        /*0c86*/ 	.byte	0x06
	.zero		1


	//   ....[30]....
        /*0c88*/ 	.word	0x00003d10
        /*0c8c*/ 	.word	0x000000ff
        /*0c90*/ 	.word	0x00000000
        /*0c94*/ 	.short	0x0101
        /*0c96*/ 	.byte	0x06
	.zero		1


	//   ....[31]....
        /*0c98*/ 	.word	0x00004ec0
        /*0c9c*/ 	.word	0x000000ff
        /*0ca0*/ 	.word	0x00000000
        /*0ca4*/ 	.short	0x0101
        /*0ca6*/ 	.byte	0x06
	.zero		1


	//   ....[32]....
        /*0ca8*/ 	.word	0x00005300
        /*0cac*/ 	.word	0x000000ff
        /*0cb0*/ 	.word	0x00016850
        /*0cb4*/ 	.short	0x010a
        /*0cb6*/ 	.byte	0x05
	.zero		1


	//   ....[33]....
        /*0cb8*/ 	.word	0x00005340
        /*0cbc*/ 	.word	0x000000ff
        /*0cc0*/ 	.word	0x00016850
        /*0cc4*/ 	.short	0x010a
        /*0cc6*/ 	.byte	0x05
	.zero		1


	//   ....[34]....
        /*0cc8*/ 	.word	0x000058f0
        /*0ccc*/ 	.word	0x000000ff
        /*0cd0*/ 	.word	0x00000000
        /*0cd4*/ 	.short	0x0101
        /*0cd6*/ 	.byte	0x04
	.zero		1


	//   ....[35]....
        /*0cd8*/ 	.word	0x00006750
        /*0cdc*/ 	.word	0x00000000
        /*0ce0*/ 	.word	0x00000000
        /*0ce4*/ 	.short	0x0101
        /*0ce6*/ 	.byte	0x3f
	.zero		1


	//   ....[36]....
        /*0ce8*/ 	.word	0x00008db0
        /*0cec*/ 	.word	0x00000003
        /*0cf0*/ 	.word	0x00016840
        /*0cf4*/ 	.short	0x010a
        /*0cf6*/ 	.byte	0x3f
	.zero		1


	//   ....[37]....
        /*0cf8*/ 	.word	0x00009570
        /*0cfc*/ 	.word	0x00000003
        /*0d00*/ 	.word	0x00016830
        /*0d04*/ 	.short	0x0107
        /*0d06*/ 	.byte	0x3f
	.zero		1


	//   ....[38]....
        /*0d08*/ 	.word	0x00009640
        /*0d0c*/ 	.word	0x00000003
        /*0d10*/ 	.word	0x00016830
        /*0d14*/ 	.short	0x0101
        /*0d16*/ 	.byte	0x3f
	.zero		1


	//   ....[39]....
        /*0d18*/ 	.word	0x0000a4a0
        /*0d1c*/ 	.word	0x00000016
        /*0d20*/ 	.word	0x00016800
        /*0d24*/ 	.short	0x0107
        /*0d26*/ 	.byte	0x3f
	.zero		1


	//   ....[40]....
        /*0d28*/ 	.word	0x0000a5a0
        /*0d2c*/ 	.word	0x00000016
        /*0d30*/ 	.word	0x00016800
        /*0d34*/ 	.short	0x0101
        /*0d36*/ 	.byte	0x3f
	.zero		1


	//   ....[41]....
        /*0d38*/ 	.word	0x0000a5c0
        /*0d3c*/ 	.word	0x00000016
        /*0d40*/ 	.word	0x00016820
        /*0d44*/ 	.short	0x010a
        /*0d46*/ 	.byte	0x3f
	.zero		1


	//   ....[42]....
        /*0d48*/ 	.word	0x0000a960
        /*0d4c*/ 	.word	0x00000005
        /*0d50*/ 	.word	0x00016840
        /*0d54*/ 	.short	0x010a
        /*0d56*/ 	.byte	0x3f
	.zero		1


	//   ....[43]....
        /*0d58*/ 	.word	0x0000ae70
        /*0d5c*/ 	.word	0x00000005
        /*0d60*/ 	.word	0x00016830
        /*0d64*/ 	.short	0x0107
        /*0d66*/ 	.byte	0x3f
	.zero		1


	//   ....[44]....
        /*0d68*/ 	.word	0x0000af30
        /*0d6c*/ 	.word	0x00000005
        /*0d70*/ 	.word	0x00016830
        /*0d74*/ 	.short	0x0101
        /*0d76*/ 	.byte	0x3f
	.zero		1


	//   ....[45]....
        /*0d78*/ 	.word	0x0000af90
        /*0d7c*/ 	.word	0x00000005
        /*0d80*/ 	.word	0x00016860
        /*0d84*/ 	.short	0x010a
        /*0d86*/ 	.byte	0x3f
	.zero		1


	//   ....[46]....
        /*0d88*/ 	.word	0x0000b460
        /*0d8c*/ 	.word	0x00000005
        /*0d90*/ 	.word	0x00016850
        /*0d94*/ 	.short	0x0107
        /*0d96*/ 	.byte	0x3f
	.zero		1


	//   ....[47]....
        /*0d98*/ 	.word	0x0000b600
        /*0d9c*/ 	.word	0x00000005
        /*0da0*/ 	.word	0x00016850
        /*0da4*/ 	.short	0x0101
        /*0da6*/ 	.byte	0x3f
	.zero		1


	//   ....[48]....
        /*0da8*/ 	.word	0x0000b810
        /*0dac*/ 	.word	0x00000000
        /*0db0*/ 	.word	0x00016860
        /*0db4*/ 	.short	0x010a
        /*0db6*/ 	.byte	0x3f
	.zero		1


	//   ....[49]....
        /*0db8*/ 	.word	0x0000bca0
        /*0dbc*/ 	.word	0x00000000
        /*0dc0*/ 	.word	0x00016850
        /*0dc4*/ 	.short	0x0107
        /*0dc6*/ 	.byte	0x3f
	.zero		1


	//   ....[50]....
        /*0dc8*/ 	.word	0x0000bd70
        /*0dcc*/ 	.word	0x00000000
        /*0dd0*/ 	.word	0x00016850
        /*0dd4*/ 	.short	0x0101
        /*0dd6*/ 	.byte	0x3f
	.zero		1


	//   ....[51]....
        /*0dd8*/ 	.word	0x0000c870
        /*0ddc*/ 	.word	0x00000005
        /*0de0*/ 	.word	0x00016820
        /*0de4*/ 	.short	0x010a
        /*0de6*/ 	.byte	0x3f
	.zero		1


	//   ....[52]....
        /*0de8*/ 	.word	0x0000c9f0
        /*0dec*/ 	.word	0x00000003
        /*0df0*/ 	.word	0x00016840
        /*0df4*/ 	.short	0x010a
        /*0df6*/ 	.byte	0x3f
	.zero		1


	//   ....[53]....
        /*0df8*/ 	.word	0x0000ca90
        /*0dfc*/ 	.word	0x00000019
        /*0e00*/ 	.word	0x00016840
        /*0e04*/ 	.short	0x010a
        /*0e06*/ 	.byte	0x3f
	.zero		1


	//   ....[54]....
        /*0e08*/ 	.word	0x0000cad0
        /*0e0c*/ 	.word	0x00000003
        /*0e10*/ 	.word	0x00016860
        /*0e14*/ 	.short	0x010a
        /*0e16*/ 	.byte	0x3f
	.zero		1


	//   ....[55]....
        /*0e18*/ 	.word	0x0000cb10
        /*0e1c*/ 	.word	0x00000019
        /*0e20*/ 	.word	0x00016860
        /*0e24*/ 	.short	0x010a
        /*0e26*/ 	.byte	0x3f
	.zero		1


	//   ....[56]....
        /*0e28*/ 	.word	0x0000cb80
        /*0e2c*/ 	.word	0x00000003
        /*0e30*/ 	.word	0x00016800
        /*0e34*/ 	.short	0x010a
        /*0e36*/ 	.byte	0x3f
	.zero		1


	//   ....[57]....
        /*0e38*/ 	.word	0x0000cbd0
        /*0e3c*/ 	.word	0x00000004
        /*0e40*/ 	.word	0x00016830
        /*0e44*/ 	.short	0x010a
        /*0e46*/ 	.byte	0x3f
	.zero		1


	//   ....[58]....
        /*0e48*/ 	.word	0x0000cc30
        /*0e4c*/ 	.word	0x00000003
        /*0e50*/ 	.word	0x00016830
        /*0e54*/ 	.short	0x010a
        /*0e56*/ 	.byte	0x3f
	.zero		1


	//   ....[59]....
        /*0e58*/ 	.word	0x0000cc90
        /*0e5c*/ 	.word	0x00000003
        /*0e60*/ 	.word	0x00016850
        /*0e64*/ 	.short	0x010a
        /*0e66*/ 	.byte	0x3f
	.zero		1


	//   ....[60]....
        /*0e68*/ 	.word	0x0000ccf0
        /*0e6c*/ 	.word	0x0000000b
        /*0e70*/ 	.word	0x00016850
        /*0e74*/ 	.short	0x010a
        /*0e76*/ 	.byte	0x3f
	.zero		1


	//   ....[61]....
        /*0e78*/ 	.word	0x0000ce10
        /*0e7c*/ 	.word	0x00000003
        /*0e80*/ 	.word	0x00016840
        /*0e84*/ 	.short	0x010a
        /*0e86*/ 	.byte	0x3f
	.zero		1


	//   ....[62]....
        /*0e88*/ 	.word	0x0000e8b0
        /*0e8c*/ 	.word	0x00000016
        /*0e90*/ 	.word	0x00016820
        /*0e94*/ 	.short	0x010a
        /*0e96*/ 	.byte	0x3f
	.zero		1


	//   ....[63]....
        /*0e98*/ 	.word	0x0000e900
        /*0e9c*/ 	.word	0x00000005
        /*0ea0*/ 	.word	0x00016840
        /*0ea4*/ 	.short	0x010a
        /*0ea6*/ 	.byte	0x3f
	.zero		1


	//   ....[64]....
        /*0ea8*/ 	.word	0x0000f210
        /*0eac*/ 	.word	0x00000005
        /*0eb0*/ 	.word	0x00016860
        /*0eb4*/ 	.short	0x010a
        /*0eb6*/ 	.byte	0x3f
	.zero		1


	//   ....[65]....
        /*0eb8*/ 	.word	0x0000fb80
        /*0ebc*/ 	.word	0x00000000
        /*0ec0*/ 	.word	0x00016860
        /*0ec4*/ 	.short	0x010a
        /*0ec6*/ 	.byte	0x3f
	.zero		1


	//   ....[66]....
        /*0ec8*/ 	.word	0x00010e20
        /*0ecc*/ 	.word	0x00000005
        /*0ed0*/ 	.word	0x00016820
        /*0ed4*/ 	.short	0x010a
        /*0ed6*/ 	.byte	0x3f
	.zero		1


	//   ....[67]....
        /*0ed8*/ 	.word	0x00010fc0
        /*0edc*/ 	.word	0x00000003
        /*0ee0*/ 	.word	0x00016840
        /*0ee4*/ 	.short	0x010a
        /*0ee6*/ 	.byte	0x3f
	.zero		1


	//   ....[68]....
        /*0ee8*/ 	.word	0x00011010
        /*0eec*/ 	.word	0x00000019
        /*0ef0*/ 	.word	0x00016840
        /*0ef4*/ 	.short	0x010a
        /*0ef6*/ 	.byte	0x3f
	.zero		1


	//   ....[69]....
        /*0ef8*/ 	.word	0x00011060
        /*0efc*/ 	.word	0x00000003
        /*0f00*/ 	.word	0x00016860
        /*0f04*/ 	.short	0x010a
        /*0f06*/ 	.byte	0x3f
	.zero		1


	//----- nvinfo : EIATTR_NUM_MBARRIERS
	.align		4
.L_1407:
        /*0f08*/ 	.byte	0x03, 0x38
        /*0f0a*/ 	.short	0x0016


	//----- nvinfo : EIATTR_EXIT_INSTR_OFFSETS
	.align		4
        /*0f0c*/ 	.byte	0x04, 0x1c
        /*0f0e*/ 	.short	(.L_1409 - .L_1408)


	//   ....[0]....
.L_1408:
        /*0f10*/ 	.word	0x000009b0


	//   ....[1]....
        /*0f14*/ 	.word	0x00007400


	//   ....[2]....
        /*0f18*/ 	.word	0x0000cb60


	//----- nvinfo : EIATTR_MAX_THREADS
	.align		4
.L_1409:
        /*0f1c*/ 	.byte	0x04, 0x05
        /*0f1e*/ 	.short	(.L_1411 - .L_1410)
.L_1410:
        /*0f20*/ 	.word	0x00000200
        /*0f24*/ 	.word	0x00000001
        /*0f28*/ 	.word	0x00000001


	//----- nvinfo : EIATTR_CRS_STACK_SIZE
	.align		4
.L_1411:
        /*0f2c*/ 	.byte	0x04, 0x1e
        /*0f2e*/ 	.short	(.L_1413 - .L_1412)
.L_1412:
        /*0f30*/ 	.word	0x00000000


	//----- nvinfo : EIATTR_CBANK_PARAM_SIZE
	.align		4
.L_1413:
        /*0f34*/ 	.byte	0x03, 0x19
        /*0f36*/ 	.short	0x0af0


	//----- nvinfo : EIATTR_PARAM_CBANK
	.align		4
        /*0f38*/ 	.byte	0x04, 0x0a
        /*0f3a*/ 	.short	(.L_1415 - .L_1414)
	.align		4
.L_1414:
        /*0f3c*/ 	.word	index@(.nv.constant0._ZN7cutlass13device_kernelIN5flash11enable_sm90INS1_16FlashAttnFwdSm90INS1_25CollectiveMainloopFwdSm90ILi2EN4cute5tupleIJNS5_1CILi1EEES8_S8_EEENS6_IJNS7_ILi192EEENS7_ILi128EEENS7_ILi64EEEEEELi64ENS_6half_tEfNS_4arch4Sm90ELb0ELb0ELb0ELb1ELb1ELb0ELb0ELb1ELb1ELb1ELb0ELb0EEENS1_21CollectiveEpilogueFwdINS6_IJSA_SC_SB_EEES9_SE_SG_Li384ELb1ELb1ELb0ELb0EEENS1_36VarlenDynamicPersistentTileSchedulerILi192ELi128ELi384ELi128ELb0ELb1ELb1ELb0ELb1ELb1EEEEEEEEEvNT_6ParamsE)
        /*0f40*/ 	.short	0x0210
        /*0f42*/ 	.short	0x0af0


	//----- nvinfo : EIATTR_SW_WAR
	.align		4
.L_1415:
        /*0f44*/ 	.byte	0x04, 0x36
        /*0f46*/ 	.short	(.L_1417 - .L_1416)
.L_1416:
        /*0f48*/ 	.word	0x00000008
.L_1417:


//--------------------- .nv.info._ZN7cutlass13device_kernelIN5flash11enable_sm90INS1_16FlashAttnFwdSm90INS1_25CollectiveMainloopFwdSm90ILi2EN4cute5tupleIJNS5_1CILi1EEES8_S8_EEENS6_IJNS7_ILi192EEENS7_ILi128EEENS7_ILi64EEEEEELi64ENS_6half_tEfNS_4arch4Sm90ELb0ELb0ELb0ELb1ELb1ELb1ELb0ELb1ELb1ELb1ELb0ELb0EEENS1_21CollectiveEpilogueFwdINS6_IJSA_SC_SB_EEES9_SE_SG_Li384ELb1ELb1ELb0ELb0EEENS1_36VarlenDynamicPersistentTileSchedulerILi192ELi128ELi384ELi128ELb0ELb1ELb1ELb0ELb1ELb1EEEEEEEEEvNT_6ParamsE --------------------------
	.section	.nv.info._ZN7cutlass13device_kernelIN5flash11enable_sm90INS1_16FlashAttnFwdSm90INS1_25CollectiveMainloopFwdSm90ILi2EN4cute5tupleIJNS5_1CILi1EEES8_S8_EEENS6_IJNS7_ILi192EEENS7_ILi128EEENS7_ILi64EEEEEELi64ENS_6half_tEfNS_4arch4Sm90ELb0ELb0ELb0ELb1ELb1ELb1ELb0ELb1ELb1ELb1ELb0ELb0EEENS1_21CollectiveEpilogueFwdINS6_IJSA_SC_SB_EEES9_SE_SG_Li384ELb1ELb1ELb0ELb0EEENS1_36VarlenDynamicPersistentTileSchedulerILi192ELi128ELi384ELi128ELb0ELb1ELb1ELb0ELb1ELb1EEEEEEEEEvNT_6ParamsE,"",@"SHT_CUDA_INFO"
	.sectionflags	@""
	.align	4


	//----- nvinfo : EIATTR_CUDA_API_VERSION
	.align		4
        /*0000*/ 	.byte	0x04, 0x37
        /*0002*/ 	.short	(.L_1419 - .L_1418)
.L_1418:
        /*0004*/ 	.word	0x00000082


	//----- nvinfo : EIATTR_KPARAM_INFO
	.align		4
.L_1419:
        /*0008*/ 	.byte	0x04, 0x17
        /*000a*/ 	.short	(.L_1421 - .L_1420)
.L_1420:
        /*000c*/ 	.word	0x00000000
        /*0010*/ 	.short	0x0000
        /*0012*/ 	.short	0x0070
        /*0014*/ 	.byte	0x00, 0xf0, 0x01, 0x2a


	//----- nvinfo : EIATTR_SPARSE_MMA_MASK
	.align		4
.L_1421:
        /*0018*/ 	.byte	0x03, 0x50
        /*001a*/ 	.short	0x0000


	//----- nvinfo : EIATTR_MAXREG_COUNT
	.align		4
        /*001c*/ 	.byte	0x03, 0x1b
        /*001e*/ 	.short	0x0080


	//----- nvinfo : EIATTR_NUM_BARRIERS
	.align		4
        /*0020*/ 	.byte	0x02, 0x4c
        /*0022*/ 	.byte	0x10
	.zero		1


	//----- nvinfo : EIATTR_EXTERNS
	.align		4
        /*0024*/ 	.byte	0x04, 0x0f
        /*0026*/ 	.short	(.L_1423 - .L_1422)


	//   ....[0]....
	.align		4
.L_1422:
        /*0028*/ 	.word	index@(__assertfail)


	//----- nvinfo : EIATTR_ANNOTATIONS
	.align		4
.L_1423:
        /*002c*/ 	.byte	0x04, 0x55
        /*002e*/ 	.short	(.L_1425 - .L_1424)


	//   ....[0]....
.L_1424:
        /* <DEDUP_REMOVED lines=65> */


	//----- nvinfo : EIATTR_MERCURY_ISA_VERSION
	.align		4
.L_1425:
        /*0430*/ 	.byte	0x03, 0x5f
        /*0432*/ 	.short	0x0101


	//----- nvinfo : EIATTR_UNUSED_LOAD_BYTE_OFFSET
	.align		4
        /*0434*/ 	.byte	0x04, 0x44
        /*0436*/ 	.short	(.L_1427 - .L_1426)


	//   ....[0]....
.L_1426:
        /*0438*/ 	.word	0x00000a80
        /*043c*/ 	.word	0x0000fff0


	//   ....[1]....
        /*0440*/ 	.word	0x0000cb20
        /*0444*/ 	.word	0x0000fff0


	//----- nvinfo : EIATTR_INT_WARP_WIDE_INSTR_OFFSETS
	.align		4
.L_1427:
        /*0448*/ 	.byte	0x04, 0x31
        /*044a*/ 	.short	(.L_1429 - .L_1428)


	//   ....[0]....
.L_1428:
        /*044c*/ 	.word	0x00000130


	//   ....[1]....
        /*0450*/ 	.word	0x00000170


	//   ....[2]....
        /*0454*/ 	.word	0x000001e0


	//   ....[3]....
        /*0458*/ 	.word	0x000103b0


	//   ....[4]....
        /*045c*/ 	.word	0x00010440


	//   ....[5]....
        /*0460*/ 	.word	0x00013710


	//   ....[6]....
        /*0464*/ 	.word	0x000137a0


	//----- nvinfo : EIATTR_COOP_GROUP_MASK_REGIDS
	.align		4
.L_1429:
        /*0468*/ 	.byte	0x04, 0x29
        /*046a*/ 	.short	(.L_1431 - .L_1430)


	//   ....[0]....
.L_1430:
        /*046c*/ 	.word	0xffffffff


	//   ....[1]....
        /*0470*/ 	.word	0xffffffff


	//   ....[2]....
        /*0474*/ 	.word	0xffffffff


	//   ....[3]....
        /*0478*/ 	.word	0xffffffff


	//   ....[4]....
        /*047c*/ 	.word	0xffffffff


	//   ....[5]....
        /*0480*/ 	.word	0xffffffff


	//   ....[6]....
        /*0484*/ 	.word	0xffffffff


	//   ....[7]....
        /*0488*/ 	.word	0xffffffff


	//   ....[8]....
        /*048c*/ 	.word	0xffffffff


	//   ....[9]....
        /*0490*/ 	.word	0xffffffff


	//   ....[10]....
        /*0494*/ 	.word	0xffffffff


	//   ....[11]....
        /*0498*/ 	.word	0xffffffff


	//   ....[12]....
        /*049c*/ 	.word	0xffffffff


	//   ....[13]....
        /*04a0*/ 	.word	0xffffffff


	//   ....[14]....
        /*04a4*/ 	.word	0xffffffff


	//   ....[15]....
        /*04a8*/ 	.word	0xffffffff


	//   ....[16]....
        /*04ac*/ 	.word	0xffffffff


	//   ....[17]....
        /*04b0*/ 	.word	0xffffffff


	//   ....[18]....
        /*04b4*/ 	.word	0xffffffff


	//   ....[19]....
        /*04b8*/ 	.word	0xffffffff


	//   ....[20]....
        /*04bc*/ 	.word	0xffffffff


	//   ....[21]....
        /*04c0*/ 	.word	0xffffffff


	//   ....[22]....
        /*04c4*/ 	.word	0xffffffff


	//   ....[23]....
        /*04c8*/ 	.word	0xffffffff


	//   ....[24]....
        /*04cc*/ 	.word	0xffffffff


	//   ....[25]....
        /*04d0*/ 	.word	0xffffffff


	//   ....[26]....
        /*04d4*/ 	.word	0xffffffff


	//   ....[27]....
        /*04d8*/ 	.word	0xffffffff


	//   ....[28]....
        /*04dc*/ 	.word	0xffffffff


	//   ....[29]....
        /*04e0*/ 	.word	0xffffffff


	//   ....[30]....
        /*04e4*/ 	.word	0xffffffff


	//   ....[31]....
        /*04e8*/ 	.word	0xffffffff


	//   ....[32]....
        /*04ec*/ 	.word	0xffffffff


	//   ....[33]....
        /*04f0*/ 	.word	0xffffffff


	//   ....[34]....
        /*04f4*/ 	.word	0xffffffff


	//   ....[35]....
        /*04f8*/ 	.word	0xffffffff


	//   ....[36]....
        /*04fc*/ 	.word	0xffffffff


	//   ....[37]....
        /*0500*/ 	.word	0xffffffff


	//   ....[38]....
        /*0504*/ 	.word	0xffffffff


	//   ....[39]....
        /*0508*/ 	.word	0xffffffff


	//   ....[40]....
        /*050c*/ 	.word	0xffffffff


	//   ....[41]....
        /*0510*/ 	.word	0xffffffff


	//   ....[42]....
        /*0514*/ 	.word	0xffffffff


	//   ....[43]....
        /*0518*/ 	.word	0xffffffff


	//   ....[44]....
        /*051c*/ 	.word	0xffffffff


	//   ....[45]....
        /*0520*/ 	.word	0xffffffff


	//   ....[46]....
        /*0524*/ 	.word	0xffffffff


	//   ....[47]....
        /*0528*/ 	.word	0xffffffff


	//   ....[48]....
        /*052c*/ 	.word	0xffffffff


	//   ....[49]....
        /*0530*/ 	.word	0xffffffff


	//   ....[50]....
        /*0534*/ 	.word	0xffffffff


	//   ....[51]....
        /*0538*/ 	.word	0xffffffff


	//   ....[52]....
        /*053c*/ 	.word	0xffffffff


	//   ....[53]....
        /*0540*/ 	.word	0xffffffff


	//   ....[54]....
        /*0544*/ 	.word	0xffffffff


	//   ....[55]....
        /*0548*/ 	.word	0xffffffff


	//   ....[56]....
        /*054c*/ 	.word	0xffffffff


	//   ....[57]....
        /*0550*/ 	.word	0xffffffff


	//   ....[58]....
        /*0554*/ 	.word	0xffffffff


	//   ....[59]....
        /*0558*/ 	.word	0xffffffff


	//   ....[60]....
        /*055c*/ 	.word	0xffffffff


	//   ....[61]....
        /*0560*/ 	.word	0xffffffff


	//   ....[62]....
        /*0564*/ 	.word	0xffffffff


	//   ....[63]....
        /*0568*/ 	.word	0xffffffff


	//   ....[64]....
        /*056c*/ 	.word	0xffffffff


	//   ....[65]....
        /*0570*/ 	.word	0xffffffff


	//   ....[66]....
        /*0574*/ 	.word	0xffffffff


	//   ....[67]....
        /*0578*/ 	.word	0xffffffff


	//   ....[68]....
        /*057c*/ 	.word	0xffffffff


	//   ....[69]....
        /*0580*/ 	.word	0xffffffff


	//   ....[70]....
        /*0584*/ 	.word	0xffffffff


	//   ....[71]....
        /*0588*/ 	.word	0xffffffff


	//   ....[72]....
        /*058c*/ 	.word	0xffffffff


	//   ....[73]....
        /*0590*/ 	.word	0xffffffff


	//   ....[74]....
        /*0594*/ 	.word	0xffffffff


	//   ....[75]....
        /*0598*/ 	.word	0xffffffff


	//   ....[76]....
        /*059c*/ 	.word	0xffffffff


	//   ....[77]....
        /*05a0*/ 	.word	0xffffffff


	//   ....[78]....
        /*05a4*/ 	.word	0xffffffff


	//   ....[79]....
        /*05a8*/ 	.word	0xffffffff


	//   ....[80]....
        /*05ac*/ 	.word	0xffffffff


	//   ....[81]....
        /*05b0*/ 	.word	0xffffffff


	//   ....[82]....
        /*05b4*/ 	.word	0xffffffff


	//   ....[83]....
        /*05b8*/ 	.word	0xffffffff


	//   ....[84]....
        /*05bc*/ 	.word	0xffffffff


	//   ....[85]....
        /*05c0*/ 	.word	0xffffffff


	//   ....[86]....
        /*05c4*/ 	.word	0xffffffff


	//   ....[87]....
        /*05c8*/ 	.word	0xffffffff


	//   ....[88]....
        /*05cc*/ 	.word	0xffffffff


	//   ....[89]....
        /*05d0*/ 	.word	0xffffffff


	//   ....[90]....
        /*05d4*/ 	.word	0xffffffff


	//   ....[91]....
        /*05d8*/ 	.word	0xffffffff


	//   ....[92]....
        /*05dc*/ 	.word	0xffffffff


	//   ....[93]....
        /*05e0*/ 	.word	0xffffffff


	//   ....[94]....
        /*05e4*/ 	.word	0xffffffff


	//   ....[95]....
        /*05e8*/ 	.word	0xffffffff


	//   ....[96]....
        /*05ec*/ 	.word	0xffffffff


	//   ....[97]....
        /*05f0*/ 	.word	0xffffffff


	//   ....[98]....
        /*05f4*/ 	.word	0xffffffff


	//   ....[99]....
        /*05f8*/ 	.word	0xffffffff


	//   ....[100]....
        /*05fc*/ 	.word	0xffffffff


	//   ....[101]....
        /*0600*/ 	.word	0xffffffff


	//   ....[102]....
        /*0604*/ 	.word	0xffffffff


	//   ....[103]....
        /*0608*/ 	.word	0xffffffff


	//   ....[104]....
        /*060c*/ 	.word	0xffffffff


	//   ....[105]....
        /*0610*/ 	.word	0xffffffff


	//   ....[106]....
        /*0614*/ 	.word	0xffffffff


	//   ....[107]....
        /*0618*/ 	.word	0xffffffff


	//   ....[108]....
        /*061c*/ 	.word	0xffffffff


	//   ....[109]....
        /*0620*/ 	.word	0xffffffff


	//   ....[110]....
        /*0624*/ 	.word	0xffffffff


	//   ....[111]....
        /*0628*/ 	.word	0xffffffff


	//   ....[112]....
        /*062c*/ 	.word	0xffffffff


	//   ....[113]....
        /*0630*/ 	.word	0xffffffff


	//   ....[114]....
        /*0634*/ 	.word	0xffffffff


	//   ....[115]....
        /*0638*/ 	.word	0xffffffff


	//   ....[116]....
        /*063c*/ 	.word	0xffffffff


	//   ....[117]....
        /*0640*/ 	.word	0xffffffff


	//   ....[118]....
        /*0644*/ 	.word	0xffffffff


	//   ....[119]....
        /*0648*/ 	.word	0xffffffff


	//   ....[120]....
        /*064c*/ 	.word	0xffffffff


	//   ....[121]....
        /*0650*/ 	.word	0xffffffff


	//   ....[122]....
        /*0654*/ 	.word	0xffffffff


	//   ....[123]....
        /*0658*/ 	.word	0xffffffff


	//   ....[124]....
        /*065c*/ 	.word	0xffffffff


	//   ....[125]....
        /*0660*/ 	.word	0xffffffff


	//   ....[126]....
        /*0664*/ 	.word	0xffffffff


	//   ....[127]....
        /*0668*/ 	.word	0xffffffff


	//   ....[128]....
        /*066c*/ 	.word	0xffffffff


	//   ....[129]....
        /*0670*/ 	.word	0xffffffff


	//   ....[130]....
        /*0674*/ 	.word	0xffffffff


	//   ....[131]....
        /*0678*/ 	.word	0xffffffff


	//   ....[132]....
        /*067c*/ 	.word	0xffffffff


	//   ....[133]....
        /*0680*/ 	.word	0xffffffff


	//   ....[134]....
        /*0684*/ 	.word	0xffffffff


	//   ....[135]....
        /*0688*/ 	.word	0xffffffff


	//   ....[136]....
        /*068c*/ 	.word	0xffffffff


	//   ....[137]....
        /*0690*/ 	.word	0xffffffff


	//   ....[138]....
        /*0694*/ 	.word	0xffffffff


	//   ....[139]....
        /*0698*/ 	.word	0xffffffff


	//   ....[140]....
        /*069c*/ 	.word	0xffffffff


	//   ....[141]....
        /*06a0*/ 	.word	0xffffffff


	//   ....[142]....
        /*06a4*/ 	.word	0xffffffff


	//   ....[143]....
        /*06a8*/ 	.word	0xffffffff


	//   ....[144]....
        /*06ac*/ 	.word	0xffffffff


	//   ....[145]....
        /*06b0*/ 	.word	0xffffffff


	//   ....[146]....
        /*06b4*/ 	.word	0xffffffff


	//   ....[147]....
        /*06b8*/ 	.word	0xffffffff


	//   ....[148]....
        /*06bc*/ 	.word	0xffffffff


	//   ....[149]....
        /*06c0*/ 	.word	0xffffffff


	//   ....[150]....
        /*06c4*/ 	.word	0xffffffff


	//   ....[151]....
        /*06c8*/ 	.word	0xffffffff


	//   ....[152]....
        /*06cc*/ 	.word	0xffffffff


	//   ....[153]....
        /*06d0*/ 	.word	0xffffffff


	//   ....[154]....
        /*06d4*/ 	.word	0xffffffff


	//   ....[155]....
        /*06d8*/ 	.word	0xffffffff


	//   ....[156]....
        /*06dc*/ 	.word	0xffffffff


	//   ....[157]....
        /*06e0*/ 	.word	0xffffffff


	//   ....[158]....
        /*06e4*/ 	.word	0xffffffff


	//   ....[159]....
        /*06e8*/ 	.word	0xffffffff


	//   ....[160]....
        /*06ec*/ 	.word	0xffffffff


	//   ....[161]....
        /*06f0*/ 	.word	0xffffffff


	//   ....[162]....
        /*06f4*/ 	.word	0xffffffff


	//   ....[163]....
        /*06f8*/ 	.word	0xffffffff


	//   ....[164]....
        /*06fc*/ 	.word	0xffffffff


	//   ....[165]....
        /*0700*/ 	.word	0xffffffff


	//   ....[166]....
        /*0704*/ 	.word	0xffffffff


	//   ....[167]....
        /*0708*/ 	.word	0xffffffff


	//   ....[168]....
        /*070c*/ 	.word	0xffffffff


	//   ....[169]....
        /*0710*/ 	.word	0xffffffff


	//   ....[170]....
        /*0714*/ 	.word	0xffffffff


	//   ....[171]....
        /*0718*/ 	.word	0xffffffff


	//   ....[172]....
        /*071c*/ 	.word	0xffffffff


	//   ....[173]....
        /*0720*/ 	.word	0xffffffff


	//   ....[174]....
        /*0724*/ 	.word	0xffffffff


	//   ....[175]....
        /*0728*/ 	.word	0xffffffff


	//   ....[176]....
        /*072c*/ 	.word	0xffffffff


	//   ....[177]....
        /*0730*/ 	.word	0xffffffff


	//   ....[178]....
        /*0734*/ 	.word	0xffffffff


	//   ....[179]....
        /*0738*/ 	.word	0xffffffff


	//   ....[180]....
        /*073c*/ 	.word	0xffffffff


	//   ....[181]....
        /*0740*/ 	.word	0xffffffff


	//   ....[182]....
        /*0744*/ 	.word	0xffffffff


	//   ....[183]....
        /*0748*/ 	.word	0xffffffff


	//   ....[184]....
        /*074c*/ 	.word	0xffffffff


	//   ....[185]....
        /*0750*/ 	.word	0xffffffff


	//   ....[186]....
        /*0754*/ 	.word	0xffffffff


	//   ....[187]....
        /*0758*/ 	.word	0x0500000f


	//   ....[188]....
        /*075c*/ 	.word	0x0500000f


	//   ....[189]....
        /*0760*/ 	.word	0x0500000f


	//   ....[190]....
        /*0764*/ 	.word	0x0500000f


	//   ....[191]....
        /*0768*/ 	.word	0x0500000f


	//   ....[192]....
        /*076c*/ 	.word	0x0500000f


	//   ....[193]....
        /*0770*/ 	.word	0x0500000f


	//   ....[194]....
        /*0774*/ 	.word	0x0500000f


	//   ....[195]....
        /*0778*/ 	.word	0x0500000f


	//   ....[196]....
        /*077c*/ 	.word	0x0500000f


	//   ....[197]....
        /*0780*/ 	.word	0x0500000f


	//   ....[198]....
        /*0784*/ 	.word	0x0500000f


	//   ....[199]....
        /*0788*/ 	.word	0x0500000f


	//   ....[200]....
        /*078c*/ 	.word	0x0500000f


	//   ....[201]....
        /*0790*/ 	.word	0x0500000f


	//   ....[202]....
        /*0794*/ 	.word	0x0500000f


	//   ....[203]....
        /*0798*/ 	.word	0x0500000f


	//   ....[204]....
        /*079c*/ 	.word	0x0500000f


	//   ....[205]....
        /*07a0*/ 	.word	0x0500000f


	//   ....[206]....
        /*07a4*/ 	.word	0x0500000f


	//   ....[207]....
        /*07a8*/ 	.word	0x0500000f


	//   ....[208]....
        /*07ac*/ 	.word	0x0500000f


	//   ....[209]....
        /*07b0*/ 	.word	0x0500000f


	//   ....[210]....
        /*07b4*/ 	.word	0x0500000f


	//   ....[211]....
        /*07b8*/ 	.word	0x0500000f


	//   ....[212]....
        /*07bc*/ 	.word	0x0500000f


	//   ....[213]....
        /*07c0*/ 	.word	0x0500000f


	//   ....[214]....
        /*07c4*/ 	.word	0x0500000f


	//   ....[215]....
        /*07c8*/ 	.word	0x0500000f


	//   ....[216]....
        /*07cc*/ 	.word	0x0500000f


	//   ....[217]....
        /*07d0*/ 	.word	0x0500000f


	//   ....[218]....
        /*07d4*/ 	.word	0x0500000f


	//   ....[219]....
        /*07d8*/ 	.word	0x0500000f


	//   ....[220]....
        /*07dc*/ 	.word	0x0500000f


	//   ....[221]....
        /*07e0*/ 	.word	0x0500000f


	//   ....[222]....
        /*07e4*/ 	.word	0x0500000f


	//   ....[223]....
        /*07e8*/ 	.word	0x0500000f


	//   ....[224]....
        /*07ec*/ 	.word	0x0500000f


	//   ....[225]....
        /*07f0*/ 	.word	0x0500000f


	//   ....[226]....
        /*07f4*/ 	.word	0x0500000f


	//   ....[227]....
        /*07f8*/ 	.word	0x0500000f


	//   ....[228]....
        /*07fc*/ 	.word	0x0500000f


	//   ....[229]....
        /*0800*/ 	.word	0x0500000f


	//   ....[230]....
        /*0804*/ 	.word	0x0500000f


	//   ....[231]....
        /*0808*/ 	.word	0x0500000f


	//   ....[232]....
        /*080c*/ 	.word	0x0500000f


	//   ....[233]....
        /*0810*/ 	.word	0x0500000f


	//   ....[234]....
        /*0814*/ 	.word	0x0500000f


	//   ....[235]....
        /*0818*/ 	.word	0x0500000f


	//   ....[236]....
        /*081c*/ 	.word	0x0500000f


	//   ....[237]....
        /*0820*/ 	.word	0x0500000f


	//   ....[238]....
        /*0824*/ 	.word	0x0500000f


	//   ....[239]....
        /*0828*/ 	.word	0x0500000f


	//   ....[240]....
        /*082c*/ 	.word	0x0500000f


	//   ....[241]....
        /*0830*/ 	.word	0x0500000f


	//   ....[242]....
        /*0834*/ 	.word	0x0500000f


	//   ....[243]....
        /*0838*/ 	.word	0x0500000f


	//   ....[244]....
        /*083c*/ 	.word	0x0500000f


	//   ....[245]....
        /*0840*/ 	.word	0x0500000f


	//   ....[246]....
        /*0844*/ 	.word	0x0500000f


	//   ....[247]....
        /*0848*/ 	.word	0x0500000f


	//   ....[248]....
        /*084c*/ 	.word	0x0500000f


	//   ....[249]....
        /*0850*/ 	.word	0x0500000f


	//   ....[250]....
        /*0854*/ 	.word	0x0500000f


	//   ....[251]....
        /*0858*/ 	.word	0x0500000f


	//   ....[252]....
        /*085c*/ 	.word	0x0500000f


	//   ....[253]....
        /*0860*/ 	.word	0x0500000f


	//   ....[254]....
        /*0864*/ 	.word	0x0500000f


	//   ....[255]....
        /*0868*/ 	.word	0x0500000f


	//   ....[0]....
        /*086c*/ 	.word	0x0500000f


	//   ....[1]....
        /*0870*/ 	.word	0x0500000f


	//   ....[2]....
        /*0874*/ 	.word	0x0500000f


	//   ....[3]....
        /*0878*/ 	.word	0x0500000f


	//   ....[4]....
        /*087c*/ 	.word	0x0500000f


	//   ....[5]....
        /*0880*/ 	.word	0x0500000f


	//   ....[6]....
        /*0884*/ 	.word	0x0500000f


	//   ....[7]....
        /*0888*/ 	.word	0x0500000f


	//   ....[8]....
        /*088c*/ 	.word	0x0500000f


	//   ....[9]....
        /*0890*/ 	.word	0x0500000f


	//   ....[10]....
        /*0894*/ 	.word	0x0500000f


	//   ....[11]....
        /*0898*/ 	.word	0x0500000f


	//   ....[12]....
        /*089c*/ 	.word	0x0500000f


	//   ....[13]....
        /*08a0*/ 	.word	0x0500000f


	//   ....[14]....
        /*08a4*/ 	.word	0x0500000f


	//   ....[15]....
        /*08a8*/ 	.word	0x0500000f


	//   ....[16]....
        /*08ac*/ 	.word	0x0500000f


	//   ....[17]....
        /*08b0*/ 	.word	0x0500000f


	//   ....[18]....
        /*08b4*/ 	.word	0x0500000f


	//   ....[19]....
        /*08b8*/ 	.word	0x0500000f


	//   ....[20]....
        /*08bc*/ 	.word	0x0500000f


	//   ....[21]....
        /*08c0*/ 	.word	0x0500000f


	//   ....[22]....
        /*08c4*/ 	.word	0x0500000f


	//   ....[23]....
        /*08c8*/ 	.word	0x0500000f


	//   ....[24]....
        /*08cc*/ 	.word	0x0500000f


	//   ....[25]....
        /*08d0*/ 	.word	0x0500000f


	//   ....[26]....
        /*08d4*/ 	.word	0x0500000f


	//   ....[27]....
        /*08d8*/ 	.word	0x0500000f


	//   ....[28]....
        /*08dc*/ 	.word	0x0500000f


	//   ....[29]....
        /*08e0*/ 	.word	0x0500000f


	//   ....[30]....
        /*08e4*/ 	.word	0x0500000f


	//   ....[31]....
        /*08e8*/ 	.word	0x0500000f


	//   ....[32]....
        /*08ec*/ 	.word	0x0500000f


	//   ....[33]....
        /*08f0*/ 	.word	0x0500000f


	//   ....[34]....
        /*08f4*/ 	.word	0x0500000f


	//   ....[35]....
        /*08f8*/ 	.word	0x0500000f


	//   ....[36]....
        /*08fc*/ 	.word	0x0500000f


	//   ....[37]....
        /*0900*/ 	.word	0x0500000f


	//   ....[38]....
        /*0904*/ 	.word	0x0500000f


	//   ....[39]....
        /*0908*/ 	.word	0x0500000f


	//   ....[40]....
        /*090c*/ 	.word	0x0500000f


	//   ....[41]....
        /*0910*/ 	.word	0x0500000f


	//   ....[42]....
        /*0914*/ 	.word	0x0500000f


	//   ....[43]....
        /*0918*/ 	.word	0x0500000f


	//   ....[44]....
        /*091c*/ 	.word	0x0500000f


	//   ....[45]....
        /*0920*/ 	.word	0x0500000f


	//   ....[46]....
        /*0924*/ 	.word	0x0500000f


	//   ....[47]....
        /*0928*/ 	.word	0x0500000f


	//   ....[48]....
        /*092c*/ 	.word	0x0500000f


	//   ....[49]....
        /*0930*/ 	.word	0x0500000f


	//   ....[50]....
        /*0934*/ 	.word	0x0500000f


	//   ....[51]....
        /*0938*/ 	.word	0x0500000f


	//   ....[52]....
        /*093c*/ 	.word	0x0500000f


	//   ....[53]....
        /*0940*/ 	.word	0x0500000f


	//   ....[54]....
        /*0944*/ 	.word	0x0500000f


	//   ....[55]....
        /*0948*/ 	.word	0x0500000f


	//   ....[56]....
        /*094c*/ 	.word	0x0500000f


	//   ....[57]....
        /*0950*/ 	.word	0x0500000f


	//   ....[58]....
        /*0954*/ 	.word	0x0500000f


	//   ....[59]....
        /*0958*/ 	.word	0x0500000f


	//   ....[60]....
        /*095c*/ 	.word	0x0500000f


	//   ....[61]....
        /*0960*/ 	.word	0x0500000f


	//   ....[62]....
        /*0964*/ 	.word	0x0500000f


	//   ....[63]....
        /*0968*/ 	.word	0x0500000f


	//   ....[64]....
        /*096c*/ 	.word	0x0500000f


	//   ....[65]....
        /*0970*/ 	.word	0x0500000f


	//   ....[66]....
        /*0974*/ 	.word	0x0500000f


	//   ....[67]....
        /*0978*/ 	.word	0x0500000f


	//----- nvinfo : EIATTR_COOP_GROUP_INSTR_OFFSETS
	.align		4
.L_1431:
        /*097c*/ 	.byte	0x04, 0x28
        /*097e*/ 	.short	(.L_1433 - .L_1432)


	//   ....[0]....
.L_1432:
        /*0980*/ 	.word	0x00000070


	//   ....[1]....
        /*0984*/ 	.word	0x00000140


	//   ....[2]....
        /*0988*/ 	.word	0x00000190


	//   ....[3]....
        /*098c*/ 	.word	0x000003c0


	//   ....[4]....
        /*0990*/ 	.word	0x00000520


	//   ....[5]....
        /*0994*/ 	.word	0x00000640


	//   ....[6]....
        /*0998*/ 	.word	0x000007a0


	//   ....[7]....
        /*099c*/ 	.word	0x00002ad0


	//   ....[8]....
        /*09a0*/ 	.word	0x00002ae0


	//   ....[9]....
        /*09a4*/ 	.word	0x000031a0


	//   ....[10]....
        /*09a8*/ 	.word	0x000031b0


	//   ....[11]....
        /*09ac*/ 	.word	0x00003e10


	//   ....[12]....
        /*09b0*/ 	.word	0x00003e20


	//   ....[13]....
        /*09b4*/ 	.word	0x00004580


	//   ....[14]....
        /*09b8*/ 	.word	0x00004590


	//   ....[15]....
        /*09bc*/ 	.word	0x00004fb0


	//   ....[16]....
        /*09c0*/ 	.word	0x00004fc0


	//   ....[17]....
        /*09c4*/ 	.word	0x000050d0


	//   ....[18]....
        /*09c8*/ 	.word	0x000050e0


	//   ....[19]....
        /*09cc*/ 	.word	0x00005470


	//   ....[20]....
        /*09d0*/ 	.word	0x00005490


	//   ....[21]....
        /*09d4*/ 	.word	0x00005570


	//   ....[22]....
        /*09d8*/ 	.word	0x00005590


	//   ....[23]....
        /*09dc*/ 	.word	0x00005a00


	//   ....[24]....
        /*09e0*/ 	.word	0x00005fe0


	//   ....[25]....
        /*09e4*/ 	.word	0x00005ff0


	//   ....[26]....
        /*09e8*/ 	.word	0x00006000


	//   ....[27]....
        /*09ec*/ 	.word	0x00006010


	//   ....[28]....
        /*09f0*/ 	.word	0x00007080


	//   ....[29]....
        /*09f4*/ 	.word	0x00007090


	//   ....[30]....
        /*09f8*/ 	.word	0x000070a0


	//   ....[31]....
        /*09fc*/ 	.word	0x000070b0


	//   ....[32]....
        /*0a00*/ 	.word	0x00008ee0


	//   ....[33]....
        /*0a04*/ 	.word	0x00008fd0


	//   ....[34]....
        /*0a08*/ 	.word	0x00009520


	//   ....[35]....
        /*0a0c*/ 	.word	0x00009590


	//   ....[36]....
        /*0a10*/ 	.word	0x0000adf0


	//   ....[37]....
        /*0a14*/ 	.word	0x0000ae20


	//   ....[38]....
        /*0a18*/ 	.word	0x0000b2e0


	//   ....[39]....
        /*0a1c*/ 	.word	0x0000b340


	//   ....[40]....
        /*0a20*/ 	.word	0x0000c320


	//   ....[41]....
        /*0a24*/ 	.word	0x0000c5f0


	//   ....[42]....
        /*0a28*/ 	.word	0x0000c620


	//   ....[43]....
        /*0a2c*/ 	.word	0x0000c6f0


	//   ....[44]....
        /*0a30*/ 	.word	0x0000d330


	//   ....[45]....
        /*0a34*/ 	.word	0x0000d360


	//   ....[46]....
        /*0a38*/ 	.word	0x0000d370


	//   ....[47]....
        /*0a3c*/ 	.word	0x0000d380


	//   ....[48]....
        /*0a40*/ 	.word	0x0000d890


	//   ....[49]....
        /*0a44*/ 	.word	0x0000d8b0


	//   ....[50]....
        /*0a48*/ 	.word	0x0000d8d0


	//   ....[51]....
        /*0a4c*/ 	.word	0x0000d8e0


	//   ....[52]....
        /*0a50*/ 	.word	0x0000d900


	//   ....[53]....
        /*0a54*/ 	.word	0x0000d930


	//   ....[54]....
        /*0a58*/ 	.word	0x0000d9d0


	//   ....[55]....
        /*0a5c*/ 	.word	0x0000d9e0


	//   ....[56]....
        /*0a60*/ 	.word	0x0000e2e0


	//   ....[57]....
        /*0a64*/ 	.word	0x0000e310


	//   ....[58]....
        /*0a68*/ 	.word	0x0000e330


	//   ....[59]....
        /*0a6c*/ 	.word	0x0000e360


	//   ....[60]....
        /*0a70*/ 	.word	0x0000e390


	//   ....[61]....
        /*0a74*/ 	.word	0x0000e3a0


	//   ....[62]....
        /*0a78*/ 	.word	0x0000e3d0


	//   ....[63]....
        /*0a7c*/ 	.word	0x0000e440


	//   ....[64]....
        /*0a80*/ 	.word	0x0000e560


	//   ....[65]....
        /*0a84*/ 	.word	0x0000e750


	//   ....[66]....
        /*0a88*/ 	.word	0x0000e780


	//   ....[67]....
        /*0a8c*/ 	.word	0x0000e7b0


	//   ....[68]....
        /*0a90*/ 	.word	0x0000e7e0


	//   ....[69]....
        /*0a94*/ 	.word	0x0000e810


	//   ....[70]....
        /*0a98*/ 	.word	0x0000e840


	//   ....[71]....
        /*0a9c*/ 	.word	0x0000e9b0


	//   ....[72]....
        /*0aa0*/ 	.word	0x0000e9e0


	//   ....[73]....
        /*0aa4*/ 	.word	0x0000ea10


	//   ....[74]....
        /*0aa8*/ 	.word	0x0000ea40


	//   ....[75]....
        /*0aac*/ 	.word	0x0000ea70


	//   ....[76]....
        /*0ab0*/ 	.word	0x0000eaa0


	//   ....[77]....
        /*0ab4*/ 	.word	0x0000eb30


	//   ....[78]....
        /*0ab8*/ 	.word	0x0000eb60


	//   ....[79]....
        /*0abc*/ 	.word	0x0000ebe0


	//   ....[80]....
        /*0ac0*/ 	.word	0x0000f6f0


	//   ....[81]....
        /*0ac4*/ 	.word	0x00010fc0


	//   ....[82]....
        /*0ac8*/ 	.word	0x00010fe0


	//   ....[83]....
        /*0acc*/ 	.word	0x00011070


	//   ....[84]....
        /*0ad0*/ 	.word	0x00011090


	//   ....[85]....
        /*0ad4*/ 	.word	0x00011110


	//   ....[86]....
        /*0ad8*/ 	.word	0x00011130


	//   ....[87]....
        /*0adc*/ 	.word	0x000111b0


	//   ....[88]....
        /*0ae0*/ 	.word	0x000111d0


	//   ....[89]....
        /*0ae4*/ 	.word	0x00011250


	//   ....[90]....
        /*0ae8*/ 	.word	0x00011270


	//   ....[91]....
        /*0aec*/ 	.word	0x000112f0


	//   ....[92]....
        /*0af0*/ 	.word	0x00011310


	//   ....[93]....
        /*0af4*/ 	.word	0x00011390


	//   ....[94]....
        /*0af8*/ 	.word	0x000113b0


	//   ....[95]....
        /*0afc*/ 	.word	0x000113c0


	//   ....[96]....
        /*0b00*/ 	.word	0x000113d0


	//   ....[97]....
        /*0b04*/ 	.word	0x00011d40


	//   ....[98]....
        /*0b08*/ 	.word	0x00011d50


	//   ....[99]....
        /*0b0c*/ 	.word	0x00011d70


	//   ....[100]....
        /*0b10*/ 	.word	0x00011e00


	//   ....[101]....
        /*0b14*/ 	.word	0x00011e20


	//   ....[102]....
        /*0b18*/ 	.word	0x00011ea0


	//   ....[103]....
        /*0b1c*/ 	.word	0x00011ec0


	//   ....[104]....
        /*0b20*/ 	.word	0x00011f40


	//   ....[105]....
        /*0b24*/ 	.word	0x00011f60


	//   ....[106]....
        /*0b28*/ 	.word	0x00011fe0


	//   ....[107]....
        /*0b2c*/ 	.word	0x00012000


	//   ....[108]....
        /*0b30*/ 	.word	0x00012080


	//   ....[109]....
        /*0b34*/ 	.word	0x000120a0


	//   ....[110]....
        /*0b38*/ 	.word	0x00012120


	//   ....[111]....
        /*0b3c*/ 	.word	0x00012140


	//   ....[112]....
        /*0b40*/ 	.word	0x00012150


	//   ....[113]....
        /*0b44*/ 	.word	0x000121c0


	//   ....[114]....
        /*0b48*/ 	.word	0x00012210


	//   ....[115]....
        /*0b4c*/ 	.word	0x000122a0


	//   ....[116]....
        /*0b50*/ 	.word	0x000122d0


	//   ....[117]....
        /*0b54*/ 	.word	0x000122e0


	//   ....[118]....
        /*0b58*/ 	.word	0x00012350


	//   ....[119]....
        /*0b5c*/ 	.word	0x00012360


	//   ....[120]....
        /*0b60*/ 	.word	0x00012370


	//   ....[121]....
        /*0b64*/ 	.word	0x00012b90


	//   ....[122]....
        /*0b68*/ 	.word	0x00012bb0


	//   ....[123]....
        /*0b6c*/ 	.word	0x00012c20


	//   ....[124]....
        /*0b70*/ 	.word	0x00012c30


	//   ....[125]....
        /*0b74*/ 	.word	0x00012c70


	//   ....[126]....
        /*0b78*/ 	.word	0x00012c80


	//   ....[127]....
        /*0b7c*/ 	.word	0x00012cc0


	//   ....[128]....
        /*0b80*/ 	.word	0x00012cd0


	//   ....[129]....
        /*0b84*/ 	.word	0x00012d10


	//   ....[130]....
        /*0b88*/ 	.word	0x00012d20


	//   ....[131]....
        /*0b8c*/ 	.word	0x00012d60


	//   ....[132]....
        /*0b90*/ 	.word	0x00012d70


	//   ....[133]....
        /*0b94*/ 	.word	0x00012db0


	//   ....[134]....
        /*0b98*/ 	.word	0x00012dc0


	//   ....[135]....
        /*0b9c*/ 	.word	0x00012dd0


	//   ....[136]....
        /*0ba0*/ 	.word	0x00012e10


	//   ....[137]....
        /*0ba4*/ 	.word	0x000130d0


	//   ....[138]....
        /*0ba8*/ 	.word	0x00013100


	//   ....[139]....
        /*0bac*/ 	.word	0x00013160


	//   ....[140]....
        /*0bb0*/ 	.word	0x00013170


	//   ....[141]....
        /*0bb4*/ 	.word	0x000131c0


	//   ....[142]....
        /*0bb8*/ 	.word	0x000131d0


	//   ....[143]....
        /*0bbc*/ 	.word	0x00013220


	//   ....[144]....
        /*0bc0*/ 	.word	0x00013230


	//   ....[145]....
        /*0bc4*/ 	.word	0x00013280


	//   ....[146]....
        /*0bc8*/ 	.word	0x00013290


	//   ....[147]....
        /*0bcc*/ 	.word	0x000132e0


	//   ....[148]....
        /*0bd0*/ 	.word	0x000132f0


	//   ....[149]....
        /*0bd4*/ 	.word	0x00013340


	//   ....[150]....
        /*0bd8*/ 	.word	0x00013350


	//   ....[151]....
        /*0bdc*/ 	.word	0x00013360


	//   ....[152]....
        /*0be0*/ 	.word	0x000133a0


	//   ....[153]....
        /*0be4*/ 	.word	0x00013990


	//   ....[154]....
        /*0be8*/ 	.word	0x000139a0


	//   ....[155]....
        /*0bec*/ 	.word	0x00013a10


	//   ....[156]....
        /*0bf0*/ 	.word	0x00013a50


	//   ....[157]....
        /*0bf4*/ 	.word	0x00013a70


	//   ....[158]....
        /*0bf8*/ 	.word	0x00013ab0


	//   ....[159]....
        /*0bfc*/ 	.word	0x00013ad0


	//   ....[160]....
        /*0c00*/ 	.word	0x00013b10


	//   ....[161]....
        /*0c04*/ 	.word	0x00013b30


	//   ....[162]....
        /*0c08*/ 	.word	0x00013b70


	//   ....[163]....
        /*0c0c*/ 	.word	0x00013b90


	//   ....[164]....
        /*0c10*/ 	.word	0x00013bd0


	//   ....[165]....
        /*0c14*/ 	.word	0x00013bf0


	//   ....[166]....
        /*0c18*/ 	.word	0x00013c30


	//   ....[167]....
        /*0c1c*/ 	.word	0x00013c50


	//   ....[168]....
        /*0c20*/ 	.word	0x00013c60


	//   ....[169]....
        /*0c24*/ 	.word	0x00013fd0


	//   ....[170]....
        /*0c28*/ 	.word	0x00014000


	//   ....[171]....
        /*0c2c*/ 	.word	0x00014040


	//   ....[172]....
        /*0c30*/ 	.word	0x00014070


	//   ....[173]....
        /*0c34*/ 	.word	0x000140a0


	//   ....[174]....
        /*0c38*/ 	.word	0x000140d0


	//   ....[175]....
        /*0c3c*/ 	.word	0x00014100


	//   ....[176]....
        /*0c40*/ 	.word	0x00014130


	//   ....[177]....
        /*0c44*/ 	.word	0x000142b0


	//   ....[178]....
        /*0c48*/ 	.word	0x000142e0


	//   ....[179]....
        /*0c4c*/ 	.word	0x00014310


	//   ....[180]....
        /*0c50*/ 	.word	0x00014340


	//   ....[181]....
        /*0c54*/ 	.word	0x00014370


	//   ....[182]....
        /*0c58*/ 	.word	0x000143a0


	//   ....[183]....
        /*0c5c*/ 	.word	0x00014460


	//   ....[184]....
        /*0c60*/ 	.word	0x00014480


	//   ....[185]....
        /*0c64*/ 	.word	0x000144f0


	//   ....[186]....
        /*0c68*/ 	.word	0x00014960


	//   ....[187]....
        /*0c6c*/ 	.word	0x00014c80


	//   ....[188]....
        /*0c70*/ 	.word	0x00014d10


	//   ....[189]....
        /*0c74*/ 	.word	0x00014da0


	//   ....[190]....
        /*0c78*/ 	.word	0x00014e30


	//   ....[191]....
        /*0c7c*/ 	.word	0x00014f10


	//   ....[192]....
        /*0c80*/ 	.word	0x00014fa0


	//   ....[193]....
        /*0c84*/ 	.word	0x00015040


	//   ....[194]....
        /*0c88*/ 	.word	0x000150d0


	//   ....[195]....
        /*0c8c*/ 	.word	0x000151c0


	//   ....[196]....
        /*0c90*/ 	.word	0x00015250


	//   ....[197]....
        /*0c94*/ 	.word	0x000152f0


	//   ....[198]....
        /*0c98*/ 	.word	0x00015380


	//   ....[199]....
        /*0c9c*/ 	.word	0x000154c0


	//   ....[200]....
        /*0ca0*/ 	.word	0x00015570


	//   ....[201]....
        /*0ca4*/ 	.word	0x00015600


	//   ....[202]....
        /*0ca8*/ 	.word	0x00015650


	//   ....[203]....
        /*0cac*/ 	.word	0x000156a0


	//   ....[204]....
        /*0cb0*/ 	.word	0x00015780


	//   ....[205]....
        /*0cb4*/ 	.word	0x00015810


	//   ....[206]....
        /*0cb8*/ 	.word	0x00015860


	//   ....[207]....
        /*0cbc*/ 	.word	0x000158b0


	//   ....[208]....
        /*0cc0*/ 	.word	0x00015ae0


	//   ....[209]....
        /*0cc4*/ 	.word	0x00015b80


	//   ....[210]....
        /*0cc8*/ 	.word	0x00015be0


	//   ....[211]....
        /*0ccc*/ 	.word	0x00015c50


	//   ....[212]....
        /*0cd0*/ 	.word	0x00015cb0


	//   ....[213]....
        /*0cd4*/ 	.word	0x00015d20


	//   ....[214]....
        /*0cd8*/ 	.word	0x00015de0


	//   ....[215]....
        /*0cdc*/ 	.word	0x00015e40


	//   ....[216]....
        /*0ce0*/ 	.word	0x00015f00


	//   ....[217]....
        /*0ce4*/ 	.word	0x000161e0


	//   ....[218]....
        /*0ce8*/ 	.word	0x000162d0


	//   ....[219]....
        /*0cec*/ 	.word	0x00016370


	//   ....[220]....
        /*0cf0*/ 	.word	0x000163d0


	//   ....[221]....
        /*0cf4*/ 	.word	0x000164c0


	//   ....[222]....
        /*0cf8*/ 	.word	0x00016530


	//   ....[223]....
        /*0cfc*/ 	.word	0x00016620


	//   ....[224]....
        /*0d00*/ 	.word	0x00016690


	//   ....[225]....
        /*0d04*/ 	.word	0x00016780


	//   ....[226]....
        /*0d08*/ 	.word	0x000167f0


	//   ....[227]....
        /*0d0c*/ 	.word	0x000168e0


	//   ....[228]....
        /*0d10*/ 	.word	0x00016950


	//   ....[229]....
        /*0d14*/ 	.word	0x00016a40


	//   ....[230]....
        /*0d18*/ 	.word	0x00016ab0


	//   ....[231]....
        /*0d1c*/ 	.word	0x00016ba0


	//   ....[232]....
        /*0d20*/ 	.word	0x00016c10


	//   ....[233]....
        /*0d24*/ 	.word	0x00016cb0


	//   ....[234]....
        /*0d28*/ 	.word	0x00016dd0


	//   ....[235]....
        /*0d2c*/ 	.word	0x00016e20


	//   ....[236]....
        /*0d30*/ 	.word	0x00016e80


	//   ....[237]....
        /*0d34*/ 	.word	0x00016f70


	//   ....[238]....
        /*0d38*/ 	.word	0x00016fd0


	//   ....[239]....
        /*0d3c*/ 	.word	0x000170d0


	//   ....[240]....
        /*0d40*/ 	.word	0x00017130


	//   ....[241]....
        /*0d44*/ 	.word	0x00017230


	//   ....[242]....
        /*0d48*/ 	.word	0x00017290


	//   ....[243]....
        /*0d4c*/ 	.word	0x00017390


	//   ....[244]....
        /*0d50*/ 	.word	0x000173f0


	//   ....[245]....
        /*0d54*/ 	.word	0x000174f0


	//   ....[246]....
        /*0d58*/ 	.word	0x00017550


	//   ....[247]....
        /*0d5c*/ 	.word	0x00017650


	//   ....[248]....
        /*0d60*/ 	.word	0x000176b0


	//   ....[249]....
        /*0d64*/ 	.word	0x00017760


	//   ....[250]....
        /*0d68*/ 	.word	0x00017810


	//   ....[251]....
        /*0d6c*/ 	.word	0x00017900


	//   ....[252]....
        /*0d70*/ 	.word	0x00017960


	//   ....[253]....
        /*0d74*/ 	.word	0x00017a40


	//   ....[254]....
        /*0d78*/ 	.word	0x00017aa0


	//   ....[255]....
        /*0d7c*/ 	.word	0x00017b70


	//   ....[0]....
        /*0d80*/ 	.word	0x00017bd0


	//   ....[1]....
        /*0d84*/ 	.word	0x00017c90


	//   ....[2]....
        /*0d88*/ 	.word	0x00017dd0


	//   ....[3]....
        /*0d8c*/ 	.word	0x00017e80


	//   ....[4]....
        /*0d90*/ 	.word	0x00017ef0


	//   ....[5]....
        /*0d94*/ 	.word	0x00017fc0


	//   ....[6]....
        /*0d98*/ 	.word	0x00018020


	//   ....[7]....
        /*0d9c*/ 	.word	0x000180d0


	//   ....[8]....
        /*0da0*/ 	.word	0x00018130


	//   ....[9]....
        /*0da4*/ 	.word	0x000181e0


	//   ....[10]....
        /*0da8*/ 	.word	0x00018240


	//   ....[11]....
        /*0dac*/ 	.word	0x000182f0


	//   ....[12]....
        /*0db0*/ 	.word	0x00018350


	//   ....[13]....
        /*0db4*/ 	.word	0x00018400


	//   ....[14]....
        /*0db8*/ 	.word	0x00018460


	//   ....[15]....
        /*0dbc*/ 	.word	0x00018510


	//   ....[16]....
        /*0dc0*/ 	.word	0x00018570


	//   ....[17]....
        /*0dc4*/ 	.word	0x00018620


	//   ....[18]....
        /*0dc8*/ 	.word	0x00018710


	//   ....[19]....
        /*0dcc*/ 	.word	0x000187c0


	//   ....[20]....
        /*0dd0*/ 	.word	0x00018820


	//   ....[21]....
        /*0dd4*/ 	.word	0x000188e0


	//   ....[22]....
        /*0dd8*/ 	.word	0x00018940


	//   ....[23]....
        /*0ddc*/ 	.word	0x00018a00


	//   ....[24]....
        /*0de0*/ 	.word	0x00018a60


	//   ....[25]....
        /*0de4*/ 	.word	0x00018b20


	//   ....[26]....
        /*0de8*/ 	.word	0x00018b80


	//   ....[27]....
        /*0dec*/ 	.word	0x00018c40


	//   ....[28]....
        /*0df0*/ 	.word	0x00018ca0


	//   ....[29]....
        /*0df4*/ 	.word	0x00018d60


	//   ....[30]....
        /*0df8*/ 	.word	0x00018dc0


	//   ....[31]....
        /*0dfc*/ 	.word	0x00018e80


	//   ....[32]....
        /*0e00*/ 	.word	0x00018ee0


	//   ....[33]....
        /*0e04*/ 	.word	0x00018f90


	//   ....[34]....
        /*0e08*/ 	.word	0x00019080


	//   ....[35]....
        /*0e0c*/ 	.word	0x00019130


	//   ....[36]....
        /*0e10*/ 	.word	0x000191f0


	//   ....[37]....
        /*0e14*/ 	.word	0x000192a0


	//   ....[38]....
        /*0e18*/ 	.word	0x00019300


	//   ....[39]....
        /*0e1c*/ 	.word	0x000193b0


	//   ....[40]....
        /*0e20*/ 	.word	0x00019410


	//   ....[41]....
        /*0e24*/ 	.word	0x000194c0


	//   ....[42]....
        /*0e28*/ 	.word	0x00019520


	//   ....[43]....
        /*0e2c*/ 	.word	0x000195d0


	//   ....[44]....
        /*0e30*/ 	.word	0x00019630


	//   ....[45]....
        /*0e34*/ 	.word	0x000196e0


	//   ....[46]....
        /*0e38*/ 	.word	0x00019740


	//   ....[47]....
        /*0e3c*/ 	.word	0x000197f0


	//   ....[48]....
        /*0e40*/ 	.word	0x00019850


	//   ....[49]....
        /*0e44*/ 	.word	0x000198f0


	//   ....[50]....
        /*0e48*/ 	.word	0x00019980


	//   ....[51]....
        /*0e4c*/ 	.word	0x00019a20


	//   ....[52]....
        /*0e50*/ 	.word	0x00019b40


	//   ....[53]....
        /*0e54*/ 	.word	0x00019bb0


	//   ....[54]....
        /*0e58*/ 	.word	0x00019c20


	//   ....[55]....
        /*0e5c*/ 	.word	0x00019c90


	//   ....[56]....
        /*0e60*/ 	.word	0x00019d00


	//   ....[57]....
        /*0e64*/ 	.word	0x00019d80


	//   ....[58]....
        /*0e68*/ 	.word	0x00019e10


	//   ....[59]....
        /*0e6c*/ 	.word	0x00019ea0


	//   ....[60]....
        /*0e70*/ 	.word	0x00019f10


	//   ....[61]....
        /*0e74*/ 	.word	0x00019f80


	//   ....[62]....
        /*0e78*/ 	.word	0x00019ff0


	//   ....[63]....
        /*0e7c*/ 	.word	0x0001a070


	//   ....[64]....
        /*0e80*/ 	.word	0x0001a0e0


	//   ....[65]....
        /*0e84*/ 	.word	0x0001a180


	//   ....[66]....
        /*0e88*/ 	.word	0x0001a210


	//   ....[67]....
        /*0e8c*/ 	.word	0x0001a330


	//----- nvinfo : EIATTR_REG_RECONFIG
	.align		4
.L_1433:
        /*0e90*/ 	.byte	0x01, 0x54
	.zero		2


	//----- nvinfo : EIATTR_SYSCALL_OFFSETS
	.align		4
        /*0e94*/ 	.byte	0x04, 0x46
        /*0e96*/ 	.short	(.L_1435 - .L_1434)


	//   ....[0]....
.L_1434:
        /*0e98*/ 	.word	0x00001850


	//   ....[1]....
        /*0e9c*/ 	.word	0x000019a0


	//   ....[2]....
        /*0ea0*/ 	.word	0x00005bd0


	//   ....[3]....
        /*0ea4*/ 	.word	0x00005f50


	//   ....[4]....
        /*0ea8*/ 	.word	0x000105a0


	//   ....[5]....
        /*0eac*/ 	.word	0x000106f0


	//   ....[6]....
        /*0eb0*/ 	.word	0x000107e0


	//   ....[7]....
        /*0eb4*/ 	.word	0x00011810


	//----- nvinfo : EIATTR_MBARRIER_INSTR_OFFSETS
	.align		4
.L_1435:
        /*0eb8*/ 	.byte	0x04, 0x39
        /*0eba*/ 	.short	(.L_1437 - .L_1436)


	//   ....[0]....
.L_1436:
        /*0ebc*/ 	.word	0x00000270
        /*0ec0*/ 	.word	0x000000ff
        /*0ec4*/ 	.word	0x00016800
        /*0ec8*/ 	.short	0x0100
        /*0eca*/ 	.byte	0x08
	.zero		1


	//   ....[1]....
        /*0ecc*/ 	.word	0x00000280
        /*0ed0*/ 	.word	0x000000ff
        /*0ed4*/ 	.word	0x00016820
        /*0ed8*/ 	.short	0x0100
        /*0eda*/ 	.byte	0x08
	.zero		1


	//   ....[2]....
        /*0edc*/ 	.word	0x00000370
        /*0ee0*/ 	.word	0x000000ff
        /*0ee4*/ 	.word	0x00016830
        /*0ee8*/ 	.short	0x0100
        /*0eea*/ 	.byte	0x08
	.zero		1


	//   ....[3]....
        /*0eec*/ 	.word	0x00000380
        /*0ef0*/ 	.word	0x000000ff
        /*0ef4*/ 	.word	0x00016840
        /*0ef8*/ 	.short	0x0100
        /*0efa*/ 	.byte	0x08
	.zero		1


	//   ....[4]....
        /*0efc*/ 	.word	0x00000390
        /*0f00*/ 	.word	0x000000ff
        /*0f04*/ 	.word	0x00016838
        /*0f08*/ 	.short	0x0100
        /*0f0a*/ 	.byte	0x08
	.zero		1


	//   ....[5]....
        /*0f0c*/ 	.word	0x000003a0
        /*0f10*/ 	.word	0x000000ff
        /*0f14*/ 	.word	0x00016848
        /*0f18*/ 	.short	0x0100
        /*0f1a*/ 	.byte	0x08
	.zero		1


	//   ....[6]....
        /*0f1c*/ 	.word	0x000004d0
        /*0f20*/ 	.word	0x000000ff
        /*0f24*/ 	.word	0x00016850
        /*0f28*/ 	.short	0x0100
        /*0f2a*/ 	.byte	0x08
	.zero		1


	//   ....[7]....
        /*0f2c*/ 	.word	0x000004e0
        /*0f30*/ 	.word	0x000000ff
        /*0f34*/ 	.word	0x00016860
        /*0f38*/ 	.short	0x0100
        /*0f3a*/ 	.byte	0x08
	.zero		1


	//   ....[8]....
        /*0f3c*/ 	.word	0x000004f0
        /*0f40*/ 	.word	0x000000ff
        /*0f44*/ 	.word	0x00016858
        /*0f48*/ 	.short	0x0100
        /*0f4a*/ 	.byte	0x08
	.zero		1


	//   ....[9]....
        /*0f4c*/ 	.word	0x00000500
        /*0f50*/ 	.word	0x000000ff
        /*0f54*/ 	.word	0x00016868
        /*0f58*/ 	.short	0x0100
        /*0f5a*/ 	.byte	0x08
	.zero		1


	//   ....[10]....
        /*0f5c*/ 	.word	0x000005f0
        /*0f60*/ 	.word	0x000000ff
        /*0f64*/ 	.word	0x00016870
        /*0f68*/ 	.short	0x0100
        /*0f6a*/ 	.byte	0x06
	.zero		1


	//   ....[11]....
        /*0f6c*/ 	.word	0x00000600
        /*0f70*/ 	.word	0x000000ff
        /*0f74*/ 	.word	0x00016880
        /*0f78*/ 	.short	0x0100
        /*0f7a*/ 	.byte	0x06
	.zero		1


	//   ....[12]....
        /*0f7c*/ 	.word	0x00000610
        /*0f80*/ 	.word	0x000000ff
        /*0f84*/ 	.word	0x00016878
        /*0f88*/ 	.short	0x0100
        /*0f8a*/ 	.byte	0x06
	.zero		1


	//   ....[13]....
        /*0f8c*/ 	.word	0x00000620
        /*0f90*/ 	.word	0x000000ff
        /*0f94*/ 	.word	0x00016888
        /*0f98*/ 	.short	0x0100
        /*0f9a*/ 	.byte	0x06
	.zero		1


	//   ....[14]....
        /*0f9c*/ 	.word	0x00000750
        /*0fa0*/ 	.word	0x000000ff
        /*0fa4*/ 	.word	0x00016890
        /*0fa8*/ 	.short	0x0100
        /*0faa*/ 	.byte	0x08
	.zero		1


	//   ....[15]....
        /*0fac*/ 	.word	0x00000760
        /*0fb0*/ 	.word	0x000000ff
        /*0fb4*/ 	.word	0x000168a0
        /*0fb8*/ 	.short	0x0100
        /*0fba*/ 	.byte	0x08
	.zero		1


	//   ....[16]....
        /*0fbc*/ 	.word	0x00000770
        /*0fc0*/ 	.word	0x000000ff
        /*0fc4*/ 	.word	0x00016898
        /*0fc8*/ 	.short	0x0100
        /*0fca*/ 	.byte	0x08
	.zero		1


	//   ....[17]....
        /*0fcc*/ 	.word	0x00000780
        /*0fd0*/ 	.word	0x000000ff
        /*0fd4*/ 	.word	0x000168a8
        /*0fd8*/ 	.short	0x0100
        /*0fda*/ 	.byte	0x08
	.zero		1


	//   ....[18]....
        /*0fdc*/ 	.word	0x000008b0
        /*0fe0*/ 	.word	0x000000ff
        /*0fe4*/ 	.word	0x000168b0
        /*0fe8*/ 	.short	0x0100
        /*0fea*/ 	.byte	0x08
	.zero		1


	//   ....[19]....
        /*0fec*/ 	.word	0x000008c0
        /*0ff0*/ 	.word	0x000000ff
        /*0ff4*/ 	.word	0x000168c0
        /*0ff8*/ 	.short	0x0100
        /*0ffa*/ 	.byte	0x08
	.zero		1


	//   ....[20]....
        /*0ffc*/ 	.word	0x000008d0
        /*1000*/ 	.word	0x000000ff
        /*1004*/ 	.word	0x000168b8
        /*1008*/ 	.short	0x0100
        /*100a*/ 	.byte	0x08
	.zero		1


	//   ....[21]....
        /*100c*/ 	.word	0x000008e0
        /*1010*/ 	.word	0x000000ff
        /*1014*/ 	.word	0x000168c8
        /*1018*/ 	.short	0x0100
        /*101a*/ 	.byte	0x08
	.zero		1


	//   ....[22]....
        /*101c*/ 	.word	0x00002a80
        /*1020*/ 	.word	0x00000047
        /*1024*/ 	.word	0x00016890
        /*1028*/ 	.short	0x010a
        /*102a*/ 	.byte	0x3f
	.zero		1


	//   ....[23]....
        /*102c*/ 	.word	0x00003db0
        /*1030*/ 	.word	0x00000047
        /*1034*/ 	.word	0x00016890
        /*1038*/ 	.short	0x010a
        /*103a*/ 	.byte	0x3f
	.zero		1


	//   ....[24]....
        /*103c*/ 	.word	0x00004df0
        /*1040*/ 	.word	0x00000047
        /*1044*/ 	.word	0x00016890
        /*1048*/ 	.short	0x010a
        /*104a*/ 	.byte	0x3f
	.zero		1


	//   ....[25]....
        /*104c*/ 	.word	0x000052a0
        /*1050*/ 	.word	0x00000008
        /*1054*/ 	.word	0x00000000
        /*1058*/ 	.short	0x0101
        /*105a*/ 	.byte	0x3f
	.zero		1


	//   ....[26]....
        /*105c*/ 	.word	0x000052e0
        /*1060*/ 	.word	0x00000047
        /*1064*/ 	.word	0x000168b0
        /*1068*/ 	.short	0x010a
        /*106a*/ 	.byte	0x3f
	.zero		1


	//   ....[27]....
        /*106c*/ 	.word	0x00005710
        /*1070*/ 	.word	0x00000047
        /*1074*/ 	.word	0x00000000
        /*1078*/ 	.short	0x0101
        /*107a*/ 	.byte	0x3f
	.zero		1


	//   ....[28]....
        /*107c*/ 	.word	0x00005c70
        /*1080*/ 	.word	0x00000012
        /*1084*/ 	.word	0x00016800
        /*1088*/ 	.short	0x010a
        /*108a*/ 	.byte	0x3f
	.zero		1


	//   ....[29]....
        /*108c*/ 	.word	0x00005cc0
        /*1090*/ 	.word	0x00000012
        /*1094*/ 	.word	0x00016800
        /*1098*/ 	.short	0x010a
        /*109a*/ 	.byte	0x3f
	.zero		1


	//   ....[30]....
        /*109c*/ 	.word	0x00006350
        /*10a0*/ 	.word	0x00000012
        /*10a4*/ 	.word	0x00016800
        /*10a8*/ 	.short	0x010a
        /*10aa*/ 	.byte	0x3f
	.zero		1


	//   ....[31]....
        /*10ac*/ 	.word	0x00007390
        /*10b0*/ 	.word	0x00000012
        /*10b4*/ 	.word	0x00016800
        /*10b8*/ 	.short	0x010a
        /*10ba*/ 	.byte	0x3f
	.zero		1


	//   ....[32]....
        /*10bc*/ 	.word	0x00008130
        /*10c0*/ 	.word	0x00000003
        /*10c4*/ 	.word	0x00016830
        /*10c8*/ 	.short	0x010a
        /*10ca*/ 	.byte	0x3f
	.zero		1


	//   ....[33]....
        /*10cc*/ 	.word	0x000081d0
        /*10d0*/ 	.word	0x00000003
        /*10d4*/ 	.word	0x00016830
        /*10d8*/ 	.short	0x010a
        /*10da*/ 	.byte	0x3f
	.zero		1


	//   ....[34]....
        /*10dc*/ 	.word	0x00009300
        /*10e0*/ 	.word	0x00000003
        /*10e4*/ 	.word	0x00000000
        /*10e8*/ 	.short	0x0101
        /*10ea*/ 	.byte	0x3f
	.zero		1


	//   ....[35]....
        /*10ec*/ 	.word	0x0000a320
        /*10f0*/ 	.word	0x00000009
        /*10f4*/ 	.word	0x00016830
        /*10f8*/ 	.short	0x010a
        /*10fa*/ 	.byte	0x3f
	.zero		1


	//   ....[36]....
        /*10fc*/ 	.word	0x0000a370
        /*1100*/ 	.word	0x00000009
        /*1104*/ 	.word	0x00016830
        /*1108*/ 	.short	0x010a
        /*110a*/ 	.byte	0x3f
	.zero		1


	//   ....[37]....
        /*110c*/ 	.word	0x0000a6e0
        /*1110*/ 	.word	0x00000004
        /*1114*/ 	.word	0x00016850
        /*1118*/ 	.short	0x010a
        /*111a*/ 	.byte	0x3f
	.zero		1


	//   ....[38]....
        /*111c*/ 	.word	0x0000a720
        /*1120*/ 	.word	0x00000004
        /*1124*/ 	.word	0x00016850
        /*1128*/ 	.short	0x010a
        /*112a*/ 	.byte	0x3f
	.zero		1


	//   ....[39]....
        /*112c*/ 	.word	0x0000abe0
        /*1130*/ 	.word	0x00000000
        /*1134*/ 	.word	0x00000000
        /*1138*/ 	.short	0x0101
        /*113a*/ 	.byte	0x3f
	.zero		1


	//   ....[40]....
        /*113c*/ 	.word	0x0000bdd0
        /*1140*/ 	.word	0x0000000a
        /*1144*/ 	.word	0x00000000
        /*1148*/ 	.short	0x0101
        /*114a*/ 	.byte	0x3f
	.zero		1


	//   ....[41]....
        /*114c*/ 	.word	0x0000c220
        /*1150*/ 	.word	0x0000000c
        /*1154*/ 	.word	0x00016850
        /*1158*/ 	.short	0x010a
        /*115a*/ 	.byte	0x3f
	.zero		1


	//   ....[42]....
        /*115c*/ 	.word	0x0000c290
        /*1160*/ 	.word	0x0000000c
        /*1164*/ 	.word	0x00016850
        /*1168*/ 	.short	0x010a
        /*116a*/ 	.byte	0x3f
	.zero		1


	//   ....[43]....
        /*116c*/ 	.word	0x0000c950
        /*1170*/ 	.word	0x00000000
        /*1174*/ 	.word	0x00000000
        /*1178*/ 	.short	0x0101
        /*117a*/ 	.byte	0x3f
	.zero		1


	//   ....[44]....
        /*117c*/ 	.word	0x0000d9a0
        /*1180*/ 	.word	0x00000000
        /*1184*/ 	.word	0x00000000
        /*1188*/ 	.short	0x0101
        /*118a*/ 	.byte	0x3f
	.zero		1


	//   ....[45]....
        /*118c*/ 	.word	0x0000f7d0
        /*1190*/ 	.word	0x00000016
        /*1194*/ 	.word	0x00016820
        /*1198*/ 	.short	0x010a
        /*119a*/ 	.byte	0x3f
	.zero		1


	//   ....[46]....
        /*119c*/ 	.word	0x0000f880
        /*11a0*/ 	.word	0x00000005
        /*11a4*/ 	.word	0x000168a0
        /*11a8*/ 	.short	0x010a
        /*11aa*/ 	.byte	0x3f
	.zero		1


	//   ....[47]....
        /*11ac*/ 	.word	0x0000fac0
        /*11b0*/ 	.word	0x00000005
        /*11b4*/ 	.word	0x000168c0
        /*11b8*/ 	.short	0x010a
        /*11ba*/ 	.byte	0x3f
	.zero		1


	//   ....[48]....
        /*11bc*/ 	.word	0x0000fe20
        /*11c0*/ 	.word	0x00000005
        /*11c4*/ 	.word	0x000168a0
        /*11c8*/ 	.short	0x010a
        /*11ca*/ 	.byte	0x3f
	.zero		1


	//   ....[49]....
        /*11cc*/ 	.word	0x00010040
        /*11d0*/ 	.word	0x00000005
        /*11d4*/ 	.word	0x000168c0
        /*11d8*/ 	.short	0x010a
        /*11da*/ 	.byte	0x3f
	.zero		1


	//   ....[50]....
        /*11dc*/ 	.word	0x00010cf0
        /*11e0*/ 	.word	0x00000003
        /*11e4*/ 	.word	0x00016840
        /*11e8*/ 	.short	0x010a
        /*11ea*/ 	.byte	0x3f
	.zero		1


	//   ....[51]....
        /*11ec*/ 	.word	0x000114d0
        /*11f0*/ 	.word	0x00000003
        /*11f4*/ 	.word	0x00016830
        /*11f8*/ 	.short	0x0107
        /*11fa*/ 	.byte	0x3f
	.zero		1


	//   ....[52]....
        /*11fc*/ 	.word	0x000115a0
        /*1200*/ 	.word	0x00000003
        /*1204*/ 	.word	0x00016830
        /*1208*/ 	.short	0x0101
        /*120a*/ 	.byte	0x3f
	.zero		1


	//   ....[53]....
        /*120c*/ 	.word	0x00012450
        /*1210*/ 	.word	0x00000016
        /*1214*/ 	.word	0x00016800
        /*1218*/ 	.short	0x0107
        /*121a*/ 	.byte	0x3f
	.zero		1


	//   ....[54]....
        /*121c*/ 	.word	0x00012540
        /*1220*/ 	.word	0x00000016
        /*1224*/ 	.word	0x00016800
        /*1228*/ 	.short	0x0101
        /*122a*/ 	.byte	0x3f
	.zero		1


	//   ....[55]....
        /*122c*/ 	.word	0x00012560
        /*1230*/ 	.word	0x00000016
        /*1234*/ 	.word	0x00016820
        /*1238*/ 	.short	0x010a
        /*123a*/ 	.byte	0x3f
	.zero		1


	//   ....[56]....
        /*123c*/ 	.word	0x00012930
        /*1240*/ 	.word	0x00000005
        /*1244*/ 	.word	0x00016840
        /*1248*/ 	.short	0x010a
        /*124a*/ 	.byte	0x3f
	.zero		1


	//   ....[57]....
        /*124c*/ 	.word	0x00012e90
        /*1250*/ 	.word	0x00000005
        /*1254*/ 	.word	0x00016830
        /*1258*/ 	.short	0x0107
        /*125a*/ 	.byte	0x3f
	.zero		1


	//   ....[58]....
        /*125c*/ 	.word	0x00012f50
        /*1260*/ 	.word	0x00000005
        /*1264*/ 	.word	0x00016830
        /*1268*/ 	.short	0x0101
        /*126a*/ 	.byte	0x3f
	.zero		1


	//   ....[59]....
        /*126c*/ 	.word	0x00012fb0
        /*1270*/ 	.word	0x00000005
        /*1274*/ 	.word	0x00016860
        /*1278*/ 	.short	0x010a
        /*127a*/ 	.byte	0x3f
	.zero		1


	//   ....[60]....
        /*127c*/ 	.word	0x00013490
        /*1280*/ 	.word	0x00000005
        /*1284*/ 	.word	0x00016850
        /*1288*/ 	.short	0x0107
        /*128a*/ 	.byte	0x3f
	.zero		1


	//   ....[61]....
        /*128c*/ 	.word	0x00013650
        /*1290*/ 	.word	0x00000005
        /*1294*/ 	.word	0x00016850
        /*1298*/ 	.short	0x0101
        /*129a*/ 	.byte	0x3f
	.zero		1


	//   ....[62]....
        /*129c*/ 	.word	0x00013850
        /*12a0*/ 	.word	0x00000000
        /*12a4*/ 	.word	0x00016860
        /*12a8*/ 	.short	0x010a
        /*12aa*/ 	.byte	0x3f
	.zero		1


	//   ....[63]....
        /*12ac*/ 	.word	0x00013d10
        /*12b0*/ 	.word	0x00000000
        /*12b4*/ 	.word	0x00016850
        /*12b8*/ 	.short	0x0107
        /*12ba*/ 	.byte	0x3f
	.zero		1


	//   ....[64]....
        /*12bc*/ 	.word	0x00013dd0
        /*12c0*/ 	.word	0x00000000
        /*12c4*/ 	.word	0x00016850
        /*12c8*/ 	.short	0x0101
        /*12ca*/ 	.byte	0x3f
	.zero		1


	//   ....[65]....
        /*12cc*/ 	.word	0x000148e0
        /*12d0*/ 	.word	0x00000004
        /*12d4*/ 	.word	0x00016820
        /*12d8*/ 	.short	0x010a
        /*12da*/ 	.byte	0x3f
	.zero		1


	//   ....[66]....
        /*12dc*/ 	.word	0x00014a50
        /*12e0*/ 	.word	0x00000005
        /*12e4*/ 	.word	0x00016840
        /*12e8*/ 	.short	0x010a
        /*12ea*/ 	.byte	0x3f
	.zero		1


	//   ....[67]....
        /*12ec*/ 	.word	0x00014af0
        /*12f0*/ 	.word	0x00000019
        /*12f4*/ 	.word	0x00016840
        /*12f8*/ 	.short	0x010a
        /*12fa*/ 	.byte	0x3f
	.zero		1


	//   ....[68]....
        /*12fc*/ 	.word	0x00014b30
        /*1300*/ 	.word	0x00000005
        /*1304*/ 	.word	0x00016860
        /*1308*/ 	.short	0x010a
        /*130a*/ 	.byte	0x3f
	.zero		1


	//   ....[69]....
        /*130c*/ 	.word	0x00014b70
        /*1310*/ 	.word	0x00000019
        /*1314*/ 	.word	0x00016860
        /*1318*/ 	.short	0x010a
        /*131a*/ 	.byte	0x3f
	.zero		1


	//   ....[70]....
        /*131c*/ 	.word	0x00014bd0
        /*1320*/ 	.word	0x00000047
        /*1324*/ 	.word	0x00016890
        /*1328*/ 	.short	0x010a
        /*132a*/ 	.byte	0x3f
	.zero		1


	//   ....[71]....
        /*132c*/ 	.word	0x00014e60
        /*1330*/ 	.word	0x00000047
        /*1334*/ 	.word	0x00016890
        /*1338*/ 	.short	0x010a
        /*133a*/ 	.byte	0x3f
	.zero		1


	//   ....[72]....
        /*133c*/ 	.word	0x00015110
        /*1340*/ 	.word	0x00000047
        /*1344*/ 	.word	0x00016890
        /*1348*/ 	.short	0x010a
        /*134a*/ 	.byte	0x3f
	.zero		1


	//   ....[73]....
        /*134c*/ 	.word	0x000153c0
        /*1350*/ 	.word	0x00000047
        /*1354*/ 	.word	0x000168b0
        /*1358*/ 	.short	0x010a
        /*135a*/ 	.byte	0x3f
	.zero		1


	//   ....[74]....
        /*135c*/ 	.word	0x000156d0
        /*1360*/ 	.word	0x00000012
        /*1364*/ 	.word	0x00016800
        /*1368*/ 	.short	0x010a
        /*136a*/ 	.byte	0x3f
	.zero		1


	//   ....[75]....
        /*136c*/ 	.word	0x000158e0
        /*1370*/ 	.word	0x00000012
        /*1374*/ 	.word	0x00016800
        /*1378*/ 	.short	0x010a
        /*137a*/ 	.byte	0x3f
	.zero		1


	//   ....[76]....
        /*137c*/ 	.word	0x00015930
        /*1380*/ 	.word	0x00000003
        /*1384*/ 	.word	0x00016830
        /*1388*/ 	.short	0x010a
        /*138a*/ 	.byte	0x3f
	.zero		1


	//   ....[77]....
        /*138c*/ 	.word	0x00015980
        /*1390*/ 	.word	0x00000009
        /*1394*/ 	.word	0x00016830
        /*1398*/ 	.short	0x010a
        /*139a*/ 	.byte	0x3f
	.zero		1


	//   ....[78]....
        /*139c*/ 	.word	0x000159d0
        /*13a0*/ 	.word	0x00000004
        /*13a4*/ 	.word	0x00016850
        /*13a8*/ 	.short	0x010a
        /*13aa*/ 	.byte	0x3f
	.zero		1


	//   ....[79]....
        /*13ac*/ 	.word	0x00015a20
        /*13b0*/ 	.word	0x0000000c
        /*13b4*/ 	.word	0x00016850
        /*13b8*/ 	.short	0x010a
        /*13ba*/ 	.byte	0x3f
	.zero		1


	//   ....[80]....
        /*13bc*/ 	.word	0x00015fc0
        /*13c0*/ 	.word	0x00000016
        /*13c4*/ 	.word	0x00016820
        /*13c8*/ 	.short	0x010a
        /*13ca*/ 	.byte	0x3f
	.zero		1


	//   ....[81]....
        /*13cc*/ 	.word	0x00016010
        /*13d0*/ 	.word	0x00000005
        /*13d4*/ 	.word	0x000168a0
        /*13d8*/ 	.short	0x010a
        /*13da*/ 	.byte	0x3f
	.zero		1


	//   ....[82]....
        /*13dc*/ 	.word	0x00016060
        /*13e0*/ 	.word	0x00000005
        /*13e4*/ 	.word	0x000168c0
        /*13e8*/ 	.short	0x010a
        /*13ea*/ 	.byte	0x3f
	.zero		1


	//   ....[83]....
        /*13ec*/ 	.word	0x000160b0
        /*13f0*/ 	.word	0x00000005
        /*13f4*/ 	.word	0x000168a0
        /*13f8*/ 	.short	0x010a
        /*13fa*/ 	.byte	0x3f
	.zero		1


	//   ....[84]....
        /*13fc*/ 	.word	0x00016100
        /*1400*/ 	.word	0x00000005
        /*1404*/ 	.word	0x000168c0
        /*1408*/ 	.short	0x010a
        /*140a*/ 	.byte	0x3f
	.zero		1


	//   ....[85]....
        /*140c*/ 	.word	0x00016220
        /*1410*/ 	.word	0x00000003
        /*1414*/ 	.word	0x00016840
        /*1418*/ 	.short	0x010a
        /*141a*/ 	.byte	0x3f
	.zero		1


	//   ....[86]....
        /*141c*/ 	.word	0x00017cd0
        /*1420*/ 	.word	0x00000016
        /*1424*/ 	.word	0x00016820
        /*1428*/ 	.short	0x010a
        /*142a*/ 	.byte	0x3f
	.zero		1


	//   ....[87]....
        /*142c*/ 	.word	0x00017d20
        /*1430*/ 	.word	0x00000005
        /*1434*/ 	.word	0x00016840
        /*1438*/ 	.short	0x010a
        /*143a*/ 	.byte	0x3f
	.zero		1


	//   ....[88]....
        /*143c*/ 	.word	0x00018660
        /*1440*/ 	.word	0x00000005
        /*1444*/ 	.word	0x00016860
        /*1448*/ 	.short	0x010a
        /*144a*/ 	.byte	0x3f
	.zero		1


	//   ....[89]....
        /*144c*/ 	.word	0x00018fd0
        /*1450*/ 	.word	0x00000000
        /*1454*/ 	.word	0x00016860
        /*1458*/ 	.short	0x010a
        /*145a*/ 	.byte	0x3f
	.zero		1


	//   ....[90]....
        /*145c*/ 	.word	0x0001a250
        /*1460*/ 	.word	0x00000004
        /*1464*/ 	.word	0x00016820
        /*1468*/ 	.short	0x010a
        /*146a*/ 	.byte	0x3f
	.zero		1


	//   ....[91]....
        /*146c*/ 	.word	0x0001a3f0
        /*1470*/ 	.word	0x00000005
        /*1474*/ 	.word	0x00016840
        /*1478*/ 	.short	0x010a
        /*147a*/ 	.byte	0x3f
	.zero		1


	//   ....[92]....
        /*147c*/ 	.word	0x0001a440
        /*1480*/ 	.word	0x00000019
        /*1484*/ 	.word	0x00016840
        /*1488*/ 	.short	0x010a
        /*148a*/ 	.byte	0x3f
	.zero		1


	//   ....[93]....
        /*148c*/ 	.word	0x0001a490
        /*1490*/ 	.word	0x00000005
        /*1494*/ 	.word	0x00016860
        /*1498*/ 	.short	0x010a
        /*149a*/ 	.byte	0x3f
	.zero		1


	//----- nvinfo : EIATTR_NUM_MBARRIERS
	.align		4
.L_1437:
        /*149c*/ 	.byte	0x03, 0x38
        /*149e*/ 	.short	0x0016


	//----- nvinfo : EIATTR_EXIT_INSTR_OFFSETS
	.align		4
        /*14a0*/ 	.byte	0x04, 0x1c
        /*14a2*/ 	.short	(.L_1439 - .L_1438)


	//   ....[0]....
.L_1438:
        /*14a4*/ 	.word	0x00014bc0


	//----- nvinfo : EIATTR_MAX_THREADS
	.align		4
.L_1439:
        /*14a8*/ 	.byte	0x04, 0x05
        /*14aa*/ 	.short	(.L_1441 - .L_1440)
.L_1440:
        /*14ac*/ 	.word	0x00000200
        /*14b0*/ 	.word	0x00000001
        /*14b4*/ 	.word	0x00000001


	//----- nvinfo : EIATTR_CRS_STACK_SIZE
	.align		4
.L_1441:
        /*14b8*/ 	.byte	0x04, 0x1e
        /*14ba*/ 	.short	(.L_1443 - .L_1442)
.L_1442:
        /*14bc*/ 	.word	0x00000000


	//----- nvinfo : EIATTR_CBANK_PARAM_SIZE
	.align		4
.L_1443:
        /*14c0*/ 	.byte	0x03, 0x19
        /*14c2*/ 	.short	0x0af0


	//----- nvinfo : EIATTR_PARAM_CBANK
	.align		4
        /*14c4*/ 	.byte	0x04, 0x0a
        /*14c6*/ 	.short	(.L_1445 - .L_1444)
	.align		4
.L_1444:
        /*14c8*/ 	.word	index@(.nv.constant0._ZN7cutlass13device_kernelIN5flash11enable_sm90INS1_16FlashAttnFwdSm90INS1_25CollectiveMainloopFwdSm90ILi2EN4cute5tupleIJNS5_1CILi1EEES8_S8_EEENS6_IJNS7_ILi192EEENS7_ILi128EEENS7_ILi64EEEEEELi64ENS_6half_tEfNS_4arch4Sm90ELb0ELb0ELb0ELb1ELb1ELb1ELb0ELb1ELb1ELb1ELb0ELb0EEENS1_21CollectiveEpilogueFwdINS6_IJSA_SC_SB_EEES9_SE_SG_Li384ELb1ELb1ELb0ELb0EEENS1_36VarlenDynamicPersistentTileSchedulerILi192ELi128ELi384ELi128ELb0ELb1ELb1ELb0ELb1ELb1EEEEEEEEEvNT_6ParamsE)
        /*14cc*/ 	.short	0x0210
        /*14ce*/ 	.short	0x0af0


	//----- nvinfo : EIATTR_SW_WAR
	.align		4
.L_1445:
        /*14d0*/ 	.byte	0x04, 0x36
        /*14d2*/ 	.short	(.L_1447 - .L_1446)
.L_1446:
        /*14d4*/ 	.word	0x00000008
.L_1447:


//--------------------- .nv.info._ZN7cutlass13device_kernelIN5flash11enable_sm90INS1_16FlashAttnFwdSm90INS1_25CollectiveMainloopFwdSm90ILi2EN4cute5tupleIJNS5_1CILi1EEES8_S8_EEENS6_IJNS7_ILi192EEENS7_ILi128EEENS7_ILi64EEEEEELi64ENS_6half_tEfNS_4arch4Sm90ELb0ELb1ELb0ELb0ELb1ELb0ELb0ELb1ELb1ELb1ELb0ELb0EEENS1_21CollectiveEpilogueFwdINS6_IJSA_SC_SB_EEES9_SE_SG_Li384ELb0ELb1ELb0ELb0EEENS1_30DynamicPersistentTileSchedulerILi384ELi128ELb0ELb1ELb1EEEEEEEEEvNT_6ParamsE --------------------------
	.section	.nv.info._ZN7cutlass13device_kernelIN5flash11enable_sm90INS1_16FlashAttnFwdSm90INS1_25CollectiveMainloopFwdSm90ILi2EN4cute5tupleIJNS5_1CILi1EEES8_S8_EEENS6_IJNS7_ILi192EEENS7_ILi128EEENS7_ILi64EEEEEELi64ENS_6half_tEfNS_4arch4Sm90ELb0ELb1ELb0ELb0ELb1ELb0ELb0ELb1ELb1ELb1ELb0ELb0EEENS1_21CollectiveEpilogueFwdINS6_IJSA_SC_SB_EEES9_SE_SG_Li384ELb0ELb1ELb0ELb0EEENS1_30DynamicPersistentTileSchedulerILi384ELi128ELb0ELb1ELb1EEEEEEEEEvNT_6ParamsE,"",@"SHT_CUDA_INFO"
	.sectionflags	@""
	.align	4


	//----- nvinfo : EIATTR_CUDA_API_VERSION
	.align		4
        /*0000*/ 	.byte	0x04, 0x37
        /*0002*/ 	.short	(.L_1449 - .L_1448)
.L_1448:
        /*0004*/ 	.word	0x00000082


	//----- nvinfo : EIATTR_KPARAM_INFO
	.align		4
.L_1449:
        /*0008*/ 	.byte	0x04, 0x17
        /*000a*/ 	.short	(.L_1451 - .L_1450)
.L_1450:
        /*000c*/ 	.word	0x00000000
        /*0010*/ 	.short	0x0000
        /*0012*/ 	.short	0x0070
        /*0014*/ 	.byte	0x00, 0xf0, 0x01, 0x2a


	//----- nvinfo : EIATTR_SPARSE_MMA_MASK
	.align		4
.L_1451:
        /*0018*/ 	.byte	0x03, 0x50
        /*001a*/ 	.short	0x0000


	//----- nvinfo : EIATTR_MAXREG_COUNT
	.align		4
        /*001c*/ 	.byte	0x03, 0x1b
        /*001e*/ 	.short	0x0080


	//----- nvinfo : EIATTR_NUM_BARRIERS
	.align		4
        /*0020*/ 	.byte	0x02, 0x4c
        /*0022*/ 	.byte	0x10
	.zero		1


	//----- nvinfo : EIATTR_EXTERNS
	.align		4
        /*0024*/ 	.byte	0x04, 0x0f
        /*0026*/ 	.short	(.L_1453 - .L_1452)


	//   ....[0]....
	.align		4
.L_1452:
        /*0028*/ 	.word	index@(__assertfail)


	//----- nvinfo : EIATTR_ANNOTATIONS
	.align		4
.L_1453:
        /*002c*/ 	.byte	0x04, 0x55
        /*002e*/ 	.short	(.L_1455 - .L_1454)


	//   ....[0]....
.L_1454:
        /* <DEDUP_REMOVED lines=11> */


	//----- nvinfo : EIATTR_MERCURY_ISA_VERSION
	.align		4
.L_1455:
        /*00c8*/ 	.byte	0x03, 0x5f
        /*00ca*/ 	.short	0x0101


	//----- nvinfo : EIATTR_INT_WARP_WIDE_INSTR_OFFSETS
	.align		4
        /*00cc*/ 	.byte	0x04, 0x31
        /*00ce*/ 	.short	(.L_1457 - .L_1456)


	//   ....[0]....
.L_1456:
        /*00d0*/ 	.word	0x000000c0


	//   ....[1]....
        /*00d4*/ 	.word	0x000000d0


	//   ....[2]....
        /*00d8*/ 	.word	0x00000170


	//   ....[3]....
        /*00dc*/ 	.word	0x0000efa0


	//   ....[4]....
        /*00e0*/ 	.word	0x0000f030


	//   ....[5]....
        /*00e4*/ 	.word	0x000120c0


	//   ....[6]....
        /*00e8*/ 	.word	0x00012150


	//----- nvinfo : EIATTR_COOP_GROUP_MASK_REGIDS
	.align		4
.L_1457:
        /*00ec*/ 	.byte	0x04, 0x29
        /*00ee*/ 	.short	(.L_1459 - .L_1458)


	//   ....[0]....
.L_1458:
        /*00f0*/ 	.word	0xffffffff


	//   ....[1]....
        /*00f4*/ 	.word	0xffffffff


	//   ....[2]....
        /*00f8*/ 	.word	0xffffffff


	//   ....[3]....
        /*00fc*/ 	.word	0xffffffff


	//   ....[4]....
        /*0100*/ 	.word	0xffffffff


	//   ....[5]....
        /*0104*/ 	.word	0xffffffff


	//   ....[6]....
        /*0108*/ 	.word	0xffffffff


	//   ....[7]....
        /*010c*/ 	.word	0xffffffff


	//   ....[8]....
        /*0110*/ 	.word	0xffffffff


	//   ....[9]....
        /*0114*/ 	.word	0xffffffff


	//   ....[10]....
        /*0118*/ 	.word	0xffffffff


	//   ....[11]....
        /*011c*/ 	.word	0xffffffff


	//   ....[12]....
        /*0120*/ 	.word	0xffffffff


	//   ....[13]....
        /*0124*/ 	.word	0xffffffff


	//   ....[14]....
        /*0128*/ 	.word	0xffffffff


	//   ....[15]....
        /*012c*/ 	.word	0xffffffff


	//   ....[16]....
        /*0130*/ 	.word	0xffffffff


	//   ....[17]....
        /*0134*/ 	.word	0xffffffff


	//   ....[18]....
        /*0138*/ 	.word	0xffffffff


	//   ....[19]....
        /*013c*/ 	.word	0xffffffff


	//   ....[20]....
        /*0140*/ 	.word	0xffffffff


	//   ....[21]....
        /*0144*/ 	.word	0xffffffff


	//   ....[22]....
        /*0148*/ 	.word	0xffffffff


	//   ....[23]....
        /*014c*/ 	.word	0xffffffff


	//   ....[24]....
        /*0150*/ 	.word	0xffffffff


	//   ....[25]....
        /*0154*/ 	.word	0xffffffff


	//   ....[26]....
        /*0158*/ 	.word	0xffffffff


	//   ....[27]....
        /*015c*/ 	.word	0xffffffff


	//   ....[28]....
        /*0160*/ 	.word	0xffffffff


	//   ....[29]....
        /*0164*/ 	.word	0xffffffff


	//   ....[30]....
        /*0168*/ 	.word	0xffffffff


	//   ....[31]....
        /*016c*/ 	.word	0xffffffff


	//   ....[32]....
        /*0170*/ 	.word	0xffffffff


	//   ....[33]....
        /*0174*/ 	.word	0xffffffff


	//   ....[34]....
        /*0178*/ 	.word	0xffffffff


	//   ....[35]....
        /*017c*/ 	.word	0xffffffff


	//   ....[36]....
        /*0180*/ 	.word	0xffffffff


	//   ....[37]....
        /*0184*/ 	.word	0xffffffff


	//   ....[38]....
        /*0188*/ 	.word	0xffffffff


	//   ....[39]....
        /*018c*/ 	.word	0xffffffff


	//   ....[40]....
        /*0190*/ 	.word	0xffffffff


	//   ....[41]....
        /*0194*/ 	.word	0xffffffff


	//   ....[42]....
        /*0198*/ 	.word	0xffffffff


	//   ....[43]....
        /*019c*/ 	.word	0xffffffff


	//   ....[44]....
        /*01a0*/ 	.word	0xffffffff


	//   ....[45]....
        /*01a4*/ 	.word	0xffffffff


	//   ....[46]....
        /*01a8*/ 	.word	0xffffffff


	//   ....[47]....
        /*01ac*/ 	.word	0xffffffff


	//   ....[48]....
        /*01b0*/ 	.word	0xffffffff


	//   ....[49]....
        /*01b4*/ 	.word	0xffffffff


	//   ....[50]....
        /*01b8*/ 	.word	0xffffffff


	//   ....[51]....
        /*01bc*/ 	.word	0xffffffff


	//   ....[52]....
        /*01c0*/ 	.word	0xffffffff


	//   ....[53]....
        /*01c4*/ 	.word	0xffffffff


	//   ....[54]....
        /*01c8*/ 	.word	0xffffffff


	//   ....[55]....
        /*01cc*/ 	.word	0xffffffff


	//   ....[56]....
        /*01d0*/ 	.word	0xffffffff


	//   ....[57]....
        /*01d4*/ 	.word	0xffffffff


	//   ....[58]....
        /*01d8*/ 	.word	0xffffffff


	//   ....[59]....
        /*01dc*/ 	.word	0xffffffff


	//   ....[60]....
        /*01e0*/ 	.word	0xffffffff


	//   ....[61]....
        /*01e4*/ 	.word	0xffffffff


	//   ....[62]....
        /*01e8*/ 	.word	0xffffffff


	//   ....[63]....
        /*01ec*/ 	.word	0xffffffff


	//   ....[64]....
        /*01f0*/ 	.word	0xffffffff


	//   ....[65]....
        /*01f4*/ 	.word	0xffffffff


	//   ....[66]....
        /*01f8*/ 	.word	0xffffffff


	//   ....[67]....
        /*01fc*/ 	.word	0xffffffff


	//   ....[68]....
        /*0200*/ 	.word	0xffffffff


	//   ....[69]....
        /*0204*/ 	.word	0xffffffff


	//   ....[70]....
        /*0208*/ 	.word	0xffffffff


	//   ....[71]....
        /*020c*/ 	.word	0xffffffff


	//   ....[72]....
        /*0210*/ 	.word	0xffffffff


	//   ....[73]....
        /*0214*/ 	.word	0xffffffff


	//   ....[74]....
        /*0218*/ 	.word	0xffffffff


	//   ....[75]....
        /*021c*/ 	.word	0xffffffff


	//   ....[76]....
        /*0220*/ 	.word	0xffffffff


	//   ....[77]....
        /*0224*/ 	.word	0xffffffff


	//   ....[78]....
        /*0228*/ 	.word	0xffffffff


	//   ....[79]....
        /*022c*/ 	.word	0xffffffff


	//   ....[80]....
        /*0230*/ 	.word	0xffffffff


	//   ....[81]....
        /*0234*/ 	.word	0xffffffff


	//   ....[82]....
        /*0238*/ 	.word	0xffffffff


	//   ....[83]....
        /*023c*/ 	.word	0xffffffff


	//   ....[84]....
        /*0240*/ 	.word	0xffffffff


	//   ....[85]....
        /*0244*/ 	.word	0xffffffff


	//   ....[86]....
        /*0248*/ 	.word	0xffffffff


	//   ....[87]....
        /*024c*/ 	.word	0xffffffff


	//   ....[88]....
        /*0250*/ 	.word	0xffffffff


	//   ....[89]....
        /*0254*/ 	.word	0xffffffff


	//   ....[90]....
        /*0258*/ 	.word	0xffffffff


	//   ....[91]....
        /*025c*/ 	.word	0xffffffff


	//   ....[92]....
        /*0260*/ 	.word	0xffffffff


	//   ....[93]....
        /*0264*/ 	.word	0xffffffff


	//   ....[94]....
        /*0268*/ 	.word	0xffffffff


	//   ....[95]....
        /*026c*/ 	.word	0xffffffff


	//   ....[96]....
        /*0270*/ 	.word	0xffffffff


	//   ....[97]....
        /*0274*/ 	.word	0xffffffff


	//   ....[98]....
        /*0278*/ 	.word	0xffffffff


	//   ....[99]....
        /*027c*/ 	.word	0xffffffff


	//   ....[100]....
        /*0280*/ 	.word	0xffffffff


	//   ....[101]....
        /*0284*/ 	.word	0xffffffff


	//   ....[102]....
        /*0288*/ 	.word	0xffffffff


	//   ....[103]....
        /*028c*/ 	.word	0xffffffff


	//   ....[104]....
        /*0290*/ 	.word	0xffffffff


	//   ....[105]....
        /*0294*/ 	.word	0xffffffff


	//   ....[106]....
        /*0298*/ 	.word	0xffffffff


	//   ....[107]....
        /*029c*/ 	.word	0xffffffff


	//   ....[108]....
        /*02a0*/ 	.word	0xffffffff


	//   ....[109]....
        /*02a4*/ 	.word	0xffffffff


	//   ....[110]....
        /*02a8*/ 	.word	0xffffffff


	//   ....[111]....
        /*02ac*/ 	.word	0xffffffff


	//   ....[112]....
        /*02b0*/ 	.word	0xffffffff


	//   ....[113]....
        /*02b4*/ 	.word	0xffffffff


	//   ....[114]....
        /*02b8*/ 	.word	0xffffffff


	//   ....[115]....
        /*02bc*/ 	.word	0xffffffff


	//   ....[116]....
        /*02c0*/ 	.word	0xffffffff


	//   ....[117]....
        /*02c4*/ 	.word	0xffffffff


	//   ....[118]....
        /*02c8*/ 	.word	0xffffffff


	//   ....[119]....
        /*02cc*/ 	.word	0xffffffff


	//   ....[120]....
        /*02d0*/ 	.word	0xffffffff


	//   ....[121]....
        /*02d4*/ 	.word	0xffffffff


	//   ....[122]....
        /*02d8*/ 	.word	0xffffffff


	//   ....[123]....
        /*02dc*/ 	.word	0xffffffff


	//   ....[124]....
        /*02e0*/ 	.word	0xffffffff


	//   ....[125]....
        /*02e4*/ 	.word	0xffffffff


	//   ....[126]....
        /*02e8*/ 	.word	0xffffffff


	//   ....[127]....
        /*02ec*/ 	.word	0xffffffff


	//   ....[128]....
        /*02f0*/ 	.word	0xffffffff


	//   ....[129]....
        /*02f4*/ 	.word	0xffffffff


	//   ....[130]....
        /*02f8*/ 	.word	0xffffffff


	//   ....[131]....
        /*02fc*/ 	.word	0xffffffff


	//   ....[132]....
        /*0300*/ 	.word	0xffffffff


	//   ....[133]....
        /*0304*/ 	.word	0xffffffff


	//   ....[134]....
        /*0308*/ 	.word	0xffffffff


	//   ....[135]....
        /*030c*/ 	.word	0xffffffff


	//   ....[136]....
        /*0310*/ 	.word	0xffffffff


	//   ....[137]....
        /*0314*/ 	.word	0xffffffff


	//   ....[138]....
        /*0318*/ 	.word	0xffffffff


	//   ....[139]....
        /*031c*/ 	.word	0xffffffff


	//   ....[140]....
        /*0320*/ 	.word	0xffffffff


	//   ....[141]....
        /*0324*/ 	.word	0xffffffff


	//   ....[142]....
        /*0328*/ 	.word	0xffffffff


	//   ....[143]....
        /*032c*/ 	.word	0xffffffff


	//   ....[144]....
        /*0330*/ 	.word	0x0500000f


	//   ....[145]....
        /*0334*/ 	.word	0x0500000f


	//   ....[146]....
        /*0338*/ 	.word	0x0500000f


	//   ....[147]....
        /*033c*/ 	.word	0x0500000f


	//   ....[148]....
        /*0340*/ 	.word	0x0500000f


	//   ....[149]....
        /*0344*/ 	.word	0x0500000f


	//   ....[150]....
        /*0348*/ 	.word	0x0500000f


	//   ....[151]....
        /*034c*/ 	.word	0x0500000f


	//   ....[152]....
        /*0350*/ 	.word	0x0500000f


	//   ....[153]....
        /*0354*/ 	.word	0x0500000f


	//   ....[154]....
        /*0358*/ 	.word	0x0500000f


	//   ....[155]....
        /*035c*/ 	.word	0x0500000f


	//   ....[156]....
        /*0360*/ 	.word	0x0500000f


	//   ....[157]....
        /*0364*/ 	.word	0x0500000f


	//   ....[158]....
        /*0368*/ 	.word	0x0500000f


	//   ....[159]....
        /*036c*/ 	.word	0x0500000f


	//   ....[160]....
        /*0370*/ 	.word	0x0500000f


	//   ....[161]....
        /*0374*/ 	.word	0x0500000f


	//   ....[162]....
        /*0378*/ 	.word	0x0500000f


	//   ....[163]....
        /*037c*/ 	.word	0x0500000f


	//   ....[164]....
        /*0380*/ 	.word	0x0500000f


	//   ....[165]....
        /*0384*/ 	.word	0x0500000f


	//   ....[166]....
        /*0388*/ 	.word	0x0500000f


	//   ....[167]....
        /*038c*/ 	.word	0x0500000f


	//   ....[168]....
        /*0390*/ 	.word	0x0500000f


	//   ....[169]....
        /*0394*/ 	.word	0x0500000f


	//   ....[170]....
        /*0398*/ 	.word	0x0500000f


	//   ....[171]....
        /*039c*/ 	.word	0x0500000f


	//   ....[172]....
        /*03a0*/ 	.word	0x0500000f


	//   ....[173]....
        /*03a4*/ 	.word	0x0500000f


	//   ....[174]....
        /*03a8*/ 	.word	0x0500000f


	//   ....[175]....
        /*03ac*/ 	.word	0x0500000f


	//   ....[176]....
        /*03b0*/ 	.word	0x0500000f


	//   ....[177]....
        /*03b4*/ 	.word	0x0500000f


	//   ....[178]....
        /*03b8*/ 	.word	0x0500000f


	//   ....[179]....
        /*03bc*/ 	.word	0x0500000f


	//   ....[180]....
        /*03c0*/ 	.word	0x0500000f


	//   ....[181]....
        /*03c4*/ 	.word	0x0500000f


	//   ....[182]....
        /*03c8*/ 	.word	0x0500000f


	//   ....[183]....
        /*03cc*/ 	.word	0x0500000f


	//   ....[184]....
        /*03d0*/ 	.word	0x0500000f


	//   ....[185]....
        /*03d4*/ 	.word	0x0500000f


	//   ....[186]....
        /*03d8*/ 	.word	0x0500000f


	//   ....[187]....
        /*03dc*/ 	.word	0x0500000f


	//   ....[188]....
        /*03e0*/ 	.word	0x0500000f


	//   ....[189]....
        /*03e4*/ 	.word	0x0500000f


	//   ....[190]....
        /*03e8*/ 	.word	0x0500000f


	//   ....[191]....
        /*03ec*/ 	.word	0x0500000f


	//   ....[192]....
        /*03f0*/ 	.word	0x0500000f


	//   ....[193]....
        /*03f4*/ 	.word	0x0500000f


	//   ....[194]....
        /*03f8*/ 	.word	0x0500000f


	//   ....[195]....
        /*03fc*/ 	.word	0x0500000f


	//   ....[196]....
        /*0400*/ 	.word	0x0500000f


	//   ....[197]....
        /*0404*/ 	.word	0x0500000f


	//   ....[198]....
        /*0408*/ 	.word	0x0500000f


	//   ....[199]....
        /*040c*/ 	.word	0x0500000f


	//   ....[200]....
        /*0410*/ 	.word	0x0500000f


	//   ....[201]....
        /*0414*/ 	.word	0x0500000f


	//   ....[202]....
        /*0418*/ 	.word	0x0500000f


	//   ....[203]....
        /*041c*/ 	.word	0x0500000f


	//   ....[204]....
        /*0420*/ 	.word	0x0500000f


	//   ....[205]....
        /*0424*/ 	.word	0x0500000f


	//   ....[206]....
        /*0428*/ 	.word	0x0500000f


	//   ....[207]....
        /*042c*/ 	.word	0x0500000f


	//   ....[208]....
        /*0430*/ 	.word	0x0500000f


	//   ....[209]....
        /*0434*/ 	.word	0x0500000f


	//   ....[210]....
        /*0438*/ 	.word	0x0500000f


	//   ....[211]....
        /*043c*/ 	.word	0x0500000f


	//   ....[212]....
        /*0440*/ 	.word	0x0500000f


	//   ....[213]....
        /*0444*/ 	.word	0x0500000f


	//   ....[214]....
        /*0448*/ 	.word	0x0500000f


	//   ....[215]....
        /*044c*/ 	.word	0x0500000f


	//   ....[216]....
        /*0450*/ 	.word	0x0500000f


	//   ....[217]....
        /*0454*/ 	.word	0x0500000f


	//   ....[218]....
        /*0458*/ 	.word	0x0500000f


	//   ....[219]....
        /*045c*/ 	.word	0x0500000f


	//   ....[220]....
        /*0460*/ 	.word	0x0500000f


	//   ....[221]....
        /*0464*/ 	.word	0x0500000f


	//   ....[222]....
        /*0468*/ 	.word	0x0500000f


	//   ....[223]....
        /*046c*/ 	.word	0x0500000f


	//   ....[224]....
        /*0470*/ 	.word	0x0500000f


	//   ....[225]....
        /*0474*/ 	.word	0x0500000f


	//   ....[226]....
        /*0478*/ 	.word	0x0500000f


	//   ....[227]....
        /*047c*/ 	.word	0x0500000f


	//   ....[228]....
        /*0480*/ 	.word	0x0500000f


	//   ....[229]....
        /*0484*/ 	.word	0x0500000f


	//   ....[230]....
        /*0488*/ 	.word	0x0500000f


	//   ....[231]....
        /*048c*/ 	.word	0x0500000f


	//   ....[232]....
        /*0490*/ 	.word	0x0500000f


	//   ....[233]....
        /*0494*/ 	.word	0x0500000f


	//   ....[234]....
        /*0498*/ 	.word	0x0500000f


	//----- nvinfo : EIATTR_COOP_GROUP_INSTR_OFFSETS
	.align		4
.L_1459:
        /*049c*/ 	.byte	0x04, 0x28
        /*049e*/ 	.short	(.L_1461 - .L_1460)


	//   ....[0]....
.L_1460:
        /*04a0*/ 	.word	0x00000080


	//   ....[1]....
        /*04a4*/ 	.word	0x00000090


	//   ....[2]....
        /*04a8*/ 	.word	0x000002d0


	//   ....[3]....
        /*04ac*/ 	.word	0x00000430


	//   ....[4]....
        /*04b0*/ 	.word	0x00000550


	//   ....[5]....
        /*04b4*/ 	.word	0x000006b0


	//   ....[6]....
        /*04b8*/ 	.word	0x00001650


	//   ....[7]....
        /*04bc*/ 	.word	0x00001d30


	//   ....[8]....
        /*04c0*/ 	.word	0x00001f80


	//   ....[9]....
        /*04c4*/ 	.word	0x000032c0


	//   ....[10]....
        /*04c8*/ 	.word	0x00003410


	//   ....[11]....
        /*04cc*/ 	.word	0x00003c60


	//   ....[12]....
        /*04d0*/ 	.word	0x00003cc0


	//   ....[13]....
        /*04d4*/ 	.word	0x000052e0


	//   ....[14]....
        /*04d8*/ 	.word	0x00005500


	//   ....[15]....
        /*04dc*/ 	.word	0x000060e0


	//   ....[16]....
        /*04e0*/ 	.word	0x000061e0


	//   ....[17]....
        /*04e4*/ 	.word	0x00006a30


	//   ....[18]....
        /*04e8*/ 	.word	0x00006aa0


	//   ....[19]....
        /*04ec*/ 	.word	0x000086a0


	//   ....[20]....
        /*04f0*/ 	.word	0x000086b0


	//   ....[21]....
        /*04f4*/ 	.word	0x000086e0


	//   ....[22]....
        /*04f8*/ 	.word	0x000086f0


	//   ....[23]....
        /*04fc*/ 	.word	0x0000a090


	//   ....[24]....
        /*0500*/ 	.word	0x0000a2b0


	//   ....[25]....
        /*0504*/ 	.word	0x0000ae90


	//   ....[26]....
        /*0508*/ 	.word	0x0000af90


	//   ....[27]....
        /*050c*/ 	.word	0x0000b7e0


	//   ....[28]....
        /*0510*/ 	.word	0x0000b840


	//   ....[29]....
        /*0514*/ 	.word	0x0000c7b0


	//   ....[30]....
        /*0518*/ 	.word	0x0000c7f0


	//   ....[31]....
        /*051c*/ 	.word	0x0000c890


	//   ....[32]....
        /*0520*/ 	.word	0x0000c8a0


	//   ....[33]....
        /*0524*/ 	.word	0x0000d460


	//   ....[34]....
        /*0528*/ 	.word	0x0000d4c0


	//   ....[35]....
        /*052c*/ 	.word	0x0000d4f0


	//   ....[36]....
        /*0530*/ 	.word	0x0000d570


	//   ....[37]....
        /*0534*/ 	.word	0x0000d9a0


	//   ....[38]....
        /*0538*/ 	.word	0x0000d9e0


	//   ....[39]....
        /*053c*/ 	.word	0x0000da00


	//   ....[40]....
        /*0540*/ 	.word	0x0000da30


	//   ....[41]....
        /*0544*/ 	.word	0x0000da50


	//   ....[42]....
        /*0548*/ 	.word	0x0000da60


	//   ....[43]....
        /*054c*/ 	.word	0x0000da80


	//   ....[44]....
        /*0550*/ 	.word	0x0000daa0


	//   ....[45]....
        /*0554*/ 	.word	0x0000e110


	//   ....[46]....
        /*0558*/ 	.word	0x0000e150


	//   ....[47]....
        /*055c*/ 	.word	0x0000e190


	//   ....[48]....
        /*0560*/ 	.word	0x0000e1c0


	//   ....[49]....
        /*0564*/ 	.word	0x0000e1e0


	//   ....[50]....
        /*0568*/ 	.word	0x0000e1f0


	//   ....[51]....
        /*056c*/ 	.word	0x0000e200


	//   ....[52]....
        /*0570*/ 	.word	0x0000e220


	//   ....[53]....
        /*0574*/ 	.word	0x0000e3c0


	//   ....[54]....
        /*0578*/ 	.word	0x0000fba0


	//   ....[55]....
        /*057c*/ 	.word	0x0000fbc0


	//   ....[56]....
        /*0580*/ 	.word	0x0000fbd0


	//   ....[57]....
        /*0584*/ 	.word	0x0000fc50


	//   ....[58]....
        /*0588*/ 	.word	0x0000fc70


	//   ....[59]....
        /*058c*/ 	.word	0x0000fcf0


	//   ....[60]....
        /*0590*/ 	.word	0x0000fd10


	//   ....[61]....
        /*0594*/ 	.word	0x0000fd90


	//   ....[62]....
        /*0598*/ 	.word	0x0000fdb0


	//   ....[63]....
        /*059c*/ 	.word	0x0000fe30


	//   ....[64]....
        /*05a0*/ 	.word	0x0000fe50


	//   ....[65]....
        /*05a4*/ 	.word	0x0000fed0


	//   ....[66]....
        /*05a8*/ 	.word	0x0000fef0


	//   ....[67]....
        /*05ac*/ 	.word	0x0000ff70


	//   ....[68]....
        /*05b0*/ 	.word	0x0000ff90


	//   ....[69]....
        /*05b4*/ 	.word	0x0000ffa0


	//   ....[70]....
        /*05b8*/ 	.word	0x000107e0


	//   ....[71]....
        /*05bc*/ 	.word	0x00010800


	//   ....[72]....
        /*05c0*/ 	.word	0x00010830


	//   ....[73]....
        /*05c4*/ 	.word	0x000108b0


	//   ....[74]....
        /*05c8*/ 	.word	0x000108d0


	//   ....[75]....
        /*05cc*/ 	.word	0x00010950


	//   ....[76]....
        /*05d0*/ 	.word	0x00010970


	//   ....[77]....
        /*05d4*/ 	.word	0x000109f0


	//   ....[78]....
        /*05d8*/ 	.word	0x00010a10


	//   ....[79]....
        /*05dc*/ 	.word	0x00010a90


	//   ....[80]....
        /*05e0*/ 	.word	0x00010ab0


	//   ....[81]....
        /*05e4*/ 	.word	0x00010b30


	//   ....[82]....
        /*05e8*/ 	.word	0x00010b50


	//   ....[83]....
        /*05ec*/ 	.word	0x00010bd0


	//   ....[84]....
        /*05f0*/ 	.word	0x00010bf0


	//   ....[85]....
        /*05f4*/ 	.word	0x00010c00


	//   ....[86]....
        /*05f8*/ 	.word	0x00010c10


	//   ....[87]....
        /*05fc*/ 	.word	0x00010cb0


	//   ....[88]....
        /*0600*/ 	.word	0x00010d00


	//   ....[89]....
        /*0604*/ 	.word	0x00010d20


	//   ....[90]....
        /*0608*/ 	.word	0x00010d40


	//   ....[91]....
        /*060c*/ 	.word	0x00010d90


	//   ....[92]....
        /*0610*/ 	.word	0x00010db0


	//   ....[93]....
        /*0614*/ 	.word	0x00010dc0


	//   ....[94]....
        /*0618*/ 	.word	0x00011560


	//   ....[95]....
        /*061c*/ 	.word	0x00011580


	//   ....[96]....
        /*0620*/ 	.word	0x000115f0


	//   ....[97]....
        /*0624*/ 	.word	0x00011600


	//   ....[98]....
        /*0628*/ 	.word	0x00011640


	//   ....[99]....
        /*062c*/ 	.word	0x00011650


	//   ....[100]....
        /*0630*/ 	.word	0x00011690


	//   ....[101]....
        /*0634*/ 	.word	0x000116a0


	//   ....[102]....
        /*0638*/ 	.word	0x000116e0


	//   ....[103]....
        /*063c*/ 	.word	0x000116f0


	//   ....[104]....
        /*0640*/ 	.word	0x00011730


	//   ....[105]....
        /*0644*/ 	.word	0x00011740


	//   ....[106]....
        /*0648*/ 	.word	0x00011780


	//   ....[107]....
        /*064c*/ 	.word	0x00011790


	//   ....[108]....
        /*0650*/ 	.word	0x000117a0


	//   ....[109]....
        /*0654*/ 	.word	0x000117e0


	//   ....[110]....
        /*0658*/ 	.word	0x00011aa0


	//   ....[111]....
        /*065c*/ 	.word	0x00011ac0


	//   ....[112]....
        /*0660*/ 	.word	0x00011b20


	//   ....[113]....
        /*0664*/ 	.word	0x00011b30


	//   ....[114]....
        /*0668*/ 	.word	0x00011b80


	//   ....[115]....
        /*066c*/ 	.word	0x00011b90


	//   ....[116]....
        /*0670*/ 	.word	0x00011be0


	//   ....[117]....
        /*0674*/ 	.word	0x00011bf0


	//   ....[118]....
        /*0678*/ 	.word	0x00011c40


	//   ....[119]....
        /*067c*/ 	.word	0x00011c50


	//   ....[120]....
        /*0680*/ 	.word	0x00011ca0


	//   ....[121]....
        /*0684*/ 	.word	0x00011cb0


	//   ....[122]....
        /*0688*/ 	.word	0x00011d00


	//   ....[123]....
        /*068c*/ 	.word	0x00011d10


	//   ....[124]....
        /*0690*/ 	.word	0x00011d20


	//   ....[125]....
        /*0694*/ 	.word	0x00011d70


	//   ....[126]....
        /*0698*/ 	.word	0x00012340


	//   ....[127]....
        /*069c*/ 	.word	0x00012350


	//   ....[128]....
        /*06a0*/ 	.word	0x00012360


	//   ....[129]....
        /*06a4*/ 	.word	0x00012370


	//   ....[130]....
        /*06a8*/ 	.word	0x00012380


	//   ....[131]....
        /*06ac*/ 	.word	0x000123d0


	//   ....[132]....
        /*06b0*/ 	.word	0x00012420


	//   ....[133]....
        /*06b4*/ 	.word	0x00012450


	//   ....[134]....
        /*06b8*/ 	.word	0x00012480


	//   ....[135]....
        /*06bc*/ 	.word	0x000124b0


	//   ....[136]....
        /*06c0*/ 	.word	0x000124e0


	//   ....[137]....
        /*06c4*/ 	.word	0x00012510


	//   ....[138]....
        /*06c8*/ 	.word	0x00012540


	//   ....[139]....
        /*06cc*/ 	.word	0x00012570


	//   ....[140]....
        /*06d0*/ 	.word	0x000125a0


	//   ....[141]....
        /*06d4*/ 	.word	0x000125d0


	//   ....[142]....
        /*06d8*/ 	.word	0x000128d0


	//   ....[143]....
        /*06dc*/ 	.word	0x00012ac0


	//   ....[144]....
        /*06e0*/ 	.word	0x00013110


	//   ....[145]....
        /*06e4*/ 	.word	0x000131f0


	//   ....[146]....
        /*06e8*/ 	.word	0x00013290


	//   ....[147]....
        /*06ec*/ 	.word	0x000132f0


	//   ....[148]....
        /*06f0*/ 	.word	0x000133e0


	//   ....[149]....
        /*06f4*/ 	.word	0x00013450


	//   ....[150]....
        /*06f8*/ 	.word	0x00013540


	//   ....[151]....
        /*06fc*/ 	.word	0x000135b0


	//   ....[152]....
        /*0700*/ 	.word	0x000136a0


	//   ....[153]....
        /*0704*/ 	.word	0x00013710


	//   ....[154]....
        /*0708*/ 	.word	0x00013800


	//   ....[155]....
        /*070c*/ 	.word	0x00013870


	//   ....[156]....
        /*0710*/ 	.word	0x00013960


	//   ....[157]....
        /*0714*/ 	.word	0x000139d0


	//   ....[158]....
        /*0718*/ 	.word	0x00013ac0


	//   ....[159]....
        /*071c*/ 	.word	0x00013b30


	//   ....[160]....
        /*0720*/ 	.word	0x00013c10


	//   ....[161]....
        /*0724*/ 	.word	0x00013ca0


	//   ....[162]....
        /*0728*/ 	.word	0x00013d10


	//   ....[163]....
        /*072c*/ 	.word	0x00013d70


	//   ....[164]....
        /*0730*/ 	.word	0x00013e60


	//   ....[165]....
        /*0734*/ 	.word	0x00013ec0


	//   ....[166]....
        /*0738*/ 	.word	0x00013fc0


	//   ....[167]....
        /*073c*/ 	.word	0x00014020


	//   ....[168]....
        /*0740*/ 	.word	0x00014120


	//   ....[169]....
        /*0744*/ 	.word	0x00014180


	//   ....[170]....
        /*0748*/ 	.word	0x00014280


	//   ....[171]....
        /*074c*/ 	.word	0x000142e0


	//   ....[172]....
        /*0750*/ 	.word	0x000143e0


	//   ....[173]....
        /*0754*/ 	.word	0x00014440


	//   ....[174]....
        /*0758*/ 	.word	0x00014540


	//   ....[175]....
        /*075c*/ 	.word	0x000145a0


	//   ....[176]....
        /*0760*/ 	.word	0x00014640


	//   ....[177]....
        /*0764*/ 	.word	0x00014700


	//   ....[178]....
        /*0768*/ 	.word	0x000147d0


	//   ....[179]....
        /*076c*/ 	.word	0x00014830


	//   ....[180]....
        /*0770*/ 	.word	0x000148f0


	//   ....[181]....
        /*0774*/ 	.word	0x00014950


	//   ....[182]....
        /*0778*/ 	.word	0x00014a00


	//   ....[183]....
        /*077c*/ 	.word	0x00014a80


	//   ....[184]....
        /*0780*/ 	.word	0x00014b30


	//   ....[185]....
        /*0784*/ 	.word	0x00014c60


	//   ....[186]....
        /*0788*/ 	.word	0x00014d10


	//   ....[187]....
        /*078c*/ 	.word	0x00014d90


	//   ....[188]....
        /*0790*/ 	.word	0x00014e50


	//   ....[189]....
        /*0794*/ 	.word	0x00014eb0


	//   ....[190]....
        /*0798*/ 	.word	0x00014f60


	//   ....[191]....
        /*079c*/ 	.word	0x00014fc0


	//   ....[192]....
        /*07a0*/ 	.word	0x00015070


	//   ....[193]....
        /*07a4*/ 	.word	0x000150d0


	//   ....[194]....
        /*07a8*/ 	.word	0x00015180


	//   ....[195]....
        /*07ac*/ 	.word	0x000151e0


	//   ....[196]....
        /*07b0*/ 	.word	0x00015290


	//   ....[197]....
        /*07b4*/ 	.word	0x000152f0


	//   ....[198]....
        /*07b8*/ 	.word	0x000153a0


	//   ....[199]....
        /*07bc*/ 	.word	0x00015400


	//   ....[200]....
        /*07c0*/ 	.word	0x000154b0


	//   ....[201]....
        /*07c4*/ 	.word	0x000155a0


	//   ....[202]....
        /*07c8*/ 	.word	0x00015640


	//   ....[203]....
        /*07cc*/ 	.word	0x000156a0


	//   ....[204]....
        /*07d0*/ 	.word	0x00015760


	//   ....[205]....
        /*07d4*/ 	.word	0x000157c0


	//   ....[206]....
        /*07d8*/ 	.word	0x00015880


	//   ....[207]....
        /*07dc*/ 	.word	0x000158e0


	//   ....[208]....
        /*07e0*/ 	.word	0x000159a0


	//   ....[209]....
        /*07e4*/ 	.word	0x00015a00


	//   ....[210]....
        /*07e8*/ 	.word	0x00015ac0


	//   ....[211]....
        /*07ec*/ 	.word	0x00015b20


	//   ....[212]....
        /*07f0*/ 	.word	0x00015be0


	//   ....[213]....
        /*07f4*/ 	.word	0x00015c40


	//   ....[214]....
        /*07f8*/ 	.word	0x00015d00


	//   ....[215]....
        /*07fc*/ 	.word	0x00015d60


	//   ....[216]....
        /*0800*/ 	.word	0x00015e20


	//   ....[217]....
        /*0804*/ 	.word	0x00015f10


	//   ....[218]....
        /*0808*/ 	.word	0x00015fc0


	//   ....[219]....
        /*080c*/ 	.word	0x00016050


	//   ....[220]....
        /*0810*/ 	.word	0x00016100


	//   ....[221]....
        /*0814*/ 	.word	0x00016160


	//   ....[222]....
        /*0818*/ 	.word	0x00016210


	//   ....[223]....
        /*081c*/ 	.word	0x00016270


	//   ....[224]....
        /*0820*/ 	.word	0x00016330


	//   ....[225]....
        /*0824*/ 	.word	0x00016390


	//   ....[226]....
        /*0828*/ 	.word	0x00016440


	//   ....[227]....
        /*082c*/ 	.word	0x000164a0


	//   ....[228]....
        /*0830*/ 	.word	0x00016560


	//   ....[229]....
        /*0834*/ 	.word	0x000165c0


	//   ....[230]....
        /*0838*/ 	.word	0x00016670


	//   ....[231]....
        /*083c*/ 	.word	0x000166d0


	//   ....[232]....
        /*0840*/ 	.word	0x00016790


	//   ....[233]....
        /*0844*/ 	.word	0x00016820


	//   ....[234]....
        /*0848*/ 	.word	0x00016940


	//----- nvinfo : EIATTR_REG_RECONFIG
	.align		4
.L_1461:
        /*084c*/ 	.byte	0x01, 0x54
	.zero		2


	//----- nvinfo : EIATTR_SYSCALL_OFFSETS
	.align		4
        /*0850*/ 	.byte	0x04, 0x46
        /*0852*/ 	.short	(.L_1463 - .L_1462)


	//   ....[0]....
.L_1462:
        /*0854*/ 	.word	0x00001830


	//   ....[1]....
        /*0858*/ 	.word	0x0000f1a0


	//   ....[2]....
        /*085c*/ 	.word	0x0000f2f0


	//   ....[3]....
        /*0860*/ 	.word	0x0000f3e0


	//   ....[4]....
        /*0864*/ 	.word	0x000102c0


	//----- nvinfo : EIATTR_MBARRIER_INSTR_OFFSETS
	.align		4
.L_1463:
        /*0868*/ 	.byte	0x04, 0x39
        /*086a*/ 	.short	(.L_1465 - .L_1464)


	//   ....[0]....
.L_1464:
        /*086c*/ 	.word	0x00000180
        /*0870*/ 	.word	0x000000ff
        /*0874*/ 	.word	0x00016800
        /*0878*/ 	.short	0x0100
        /*087a*/ 	.byte	0x08
	.zero		1


	//   ....[1]....
        /*087c*/ 	.word	0x00000190
        /*0880*/ 	.word	0x000000ff
        /*0884*/ 	.word	0x00016820
        /*0888*/ 	.short	0x0100
        /*088a*/ 	.byte	0x08
	.zero		1


	//   ....[2]....
        /*088c*/ 	.word	0x00000280
        /*0890*/ 	.word	0x000000ff
        /*0894*/ 	.word	0x00016830
        /*0898*/ 	.short	0x0100
        /*089a*/ 	.byte	0x08
	.zero		1


	//   ....[3]....
        /*089c*/ 	.word	0x00000290
        /*08a0*/ 	.word	0x000000ff
        /*08a4*/ 	.word	0x00016840
        /*08a8*/ 	.short	0x0100
        /*08aa*/ 	.byte	0x08
	.zero		1


	//   ....[4]....
        /*08ac*/ 	.word	0x000002a0
        /*08b0*/ 	.word	0x000000ff
        /*08b4*/ 	.word	0x00016838
        /*08b8*/ 	.short	0x0100
        /*08ba*/ 	.byte	0x08
	.zero		1


	//   ....[5]....
        /*08bc*/ 	.word	0x000002b0
        /*08c0*/ 	.word	0x000000ff
        /*08c4*/ 	.word	0x00016848
        /*08c8*/ 	.short	0x0100
        /*08ca*/ 	.byte	0x08
	.zero		1


	//   ....[6]....
        /*08cc*/ 	.word	0x000003e0
        /*08d0*/ 	.word	0x000000ff
        /*08d4*/ 	.word	0x00016850
        /*08d8*/ 	.short	0x0100
        /*08da*/ 	.byte	0x08
	.zero		1


	//   ....[7]....
        /*08dc*/ 	.word	0x000003f0
        /*08e0*/ 	.word	0x000000ff
        /*08e4*/ 	.word	0x00016860
        /*08e8*/ 	.short	0x0100
        /*08ea*/ 	.byte	0x08
	.zero		1


	//   ....[8]....
        /*08ec*/ 	.word	0x00000400
        /*08f0*/ 	.word	0x000000ff
        /*08f4*/ 	.word	0x00016858
        /*08f8*/ 	.short	0x0100
        /*08fa*/ 	.byte	0x08
	.zero		1


	//   ....[9]....
        /*08fc*/ 	.word	0x00000410
        /*0900*/ 	.word	0x000000ff
        /*0904*/ 	.word	0x00016868
        /*0908*/ 	.short	0x0100
        /*090a*/ 	.byte	0x08
	.zero		1


	//   ....[10]....
        /*090c*/ 	.word	0x00000500
        /*0910*/ 	.word	0x000000ff
        /*0914*/ 	.word	0x00016870
        /*0918*/ 	.short	0x0100
        /*091a*/ 	.byte	0x06
	.zero		1


	//   ....[11]....
        /*091c*/ 	.word	0x00000510
        /*0920*/ 	.word	0x000000ff
        /*0924*/ 	.word	0x00016880
        /*0928*/ 	.short	0x0100
        /*092a*/ 	.byte	0x06
	.zero		1


	//   ....[12]....
        /*092c*/ 	.word	0x00000520
        /*0930*/ 	.word	0x000000ff
        /*0934*/ 	.word	0x00016878
        /*0938*/ 	.short	0x0100
        /*093a*/ 	.byte	0x06
	.zero		1


	//   ....[13]....
        /*093c*/ 	.word	0x00000530
        /*0940*/ 	.word	0x000000ff
        /*0944*/ 	.word	0x00016888
        /*0948*/ 	.short	0x0100
        /*094a*/ 	.byte	0x06
	.zero		1


	//   ....[14]....
        /*094c*/ 	.word	0x00000660
        /*0950*/ 	.word	0x000000ff
        /*0954*/ 	.word	0x00016890
        /*0958*/ 	.short	0x0100
        /*095a*/ 	.byte	0x08
	.zero		1


	//   ....[15]....
        /*095c*/ 	.word	0x00000670
        /*0960*/ 	.word	0x000000ff
        /*0964*/ 	.word	0x000168a0
        /*0968*/ 	.short	0x0100
        /*096a*/ 	.byte	0x08
	.zero		1


	//   ....[16]....
        /*096c*/ 	.word	0x00000680
        /*0970*/ 	.word	0x000000ff
        /*0974*/ 	.word	0x00016898
        /*0978*/ 	.short	0x0100
        /*097a*/ 	.byte	0x08
	.zero		1


	//   ....[17]....
        /*097c*/ 	.word	0x00000690
        /*0980*/ 	.word	0x000000ff
        /*0984*/ 	.word	0x000168a8
        /*0988*/ 	.short	0x0100
        /*098a*/ 	.byte	0x08
	.zero		1


	//   ....[18]....
        /*098c*/ 	.word	0x000007d0
        /*0990*/ 	.word	0x000000ff
        /*0994*/ 	.word	0x000168b0
        /*0998*/ 	.short	0x0100
        /*099a*/ 	.byte	0x08
	.zero		1


	//   ....[19]....
        /*099c*/ 	.word	0x000007e0
        /*09a0*/ 	.word	0x000000ff
        /*09a4*/ 	.word	0x000168c0
        /*09a8*/ 	.short	0x0100
        /*09aa*/ 	.byte	0x08
	.zero		1


	//   ....[20]....
        /*09ac*/ 	.word	0x000007f0
        /*09b0*/ 	.word	0x000000ff
        /*09b4*/ 	.word	0x000168b8
        /*09b8*/ 	.short	0x0100
        /*09ba*/ 	.byte	0x08
	.zero		1


	//   ....[21]....
        /*09bc*/ 	.word	0x00000800
        /*09c0*/ 	.word	0x000000ff
        /*09c4*/ 	.word	0x000168c8
        /*09c8*/ 	.short	0x0100
        /*09ca*/ 	.byte	0x08
	.zero		1


	//   ....[22]....
        /*09cc*/ 	.word	0x000018b0
        /*09d0*/ 	.word	0x000000ff
        /*09d4*/ 	.word	0x00016800
        /*09d8*/ 	.short	0x010a
        /*09da*/ 	.byte	0x2d
	.zero		1


	//   ....[23]....
        /*09dc*/ 	.word	0x00001930
        /*09e0*/ 	.word	0x00000003
        /*09e4*/ 	.word	0x00016830
        /*09e8*/ 	.short	0x010a
        /*09ea*/ 	.byte	0x3f
	.zero		1


	//   ....[24]....
        /*09ec*/ 	.word	0x00001970
        /*09f0*/ 	.word	0x00000003
        /*09f4*/ 	.word	0x00016830
        /*09f8*/ 	.short	0x010a
        /*09fa*/ 	.byte	0x3f
	.zero		1


	//   ....[25]....
        /*09fc*/ 	.word	0x00001d50
        /*0a00*/ 	.word	0x000000ff
        /*0a04*/ 	.word	0x00000000
        /*0a08*/ 	.short	0x0101
        /*0a0a*/ 	.byte	0x06
	.zero		1


	//   ....[26]....
        /*0a0c*/ 	.word	0x00004be0
        /*0a10*/ 	.word	0x000000ff
        /*0a14*/ 	.word	0x00016830
        /*0a18*/ 	.short	0x010a
        /*0a1a*/ 	.byte	0x06
	.zero		1


	//   ....[27]....
        /*0a1c*/ 	.word	0x00004c20
        /*0a20*/ 	.word	0x000000ff
        /*0a24*/ 	.word	0x00016830
        /*0a28*/ 	.short	0x010a
        /*0a2a*/ 	.byte	0x06
	.zero		1


	//   ....[28]....
        /*0a2c*/ 	.word	0x00004e30
        /*0a30*/ 	.word	0x000000ff
        /*0a34*/ 	.word	0x00016850
        /*0a38*/ 	.short	0x010a
        /*0a3a*/ 	.byte	0x06
	.zero		1


	//   ....[29]....
        /*0a3c*/ 	.word	0x00004e70
        /*0a40*/ 	.word	0x000000ff
        /*0a44*/ 	.word	0x00016850
        /*0a48*/ 	.short	0x010a
        /*0a4a*/ 	.byte	0x06
	.zero		1


	//   ....[30]....
        /*0a4c*/ 	.word	0x000052a0
        /*0a50*/ 	.word	0x000000ff
        /*0a54*/ 	.word	0x00000000
        /*0a58*/ 	.short	0x0101
        /*0a5a*/ 	.byte	0x06
	.zero		1


	//   ....[31]....
        /*0a5c*/ 	.word	0x00007570
        /*0a60*/ 	.word	0x000000ff
        /*0a64*/ 	.word	0x00000000
        /*0a68*/ 	.short	0x0101
        /*0a6a*/ 	.byte	0x06
	.zero		1


	//   ....[32]....
        /*0a6c*/ 	.word	0x00007c70
        /*0a70*/ 	.word	0x000000ff
        /*0a74*/ 	.word	0x00016830
        /*0a78*/ 	.short	0x010a
        /*0a7a*/ 	.byte	0x06
	.zero		1


	//   ....[33]....
        /*0a7c*/ 	.word	0x00007cb0
        /*0a80*/ 	.word	0x000000ff
        /*0a84*/ 	.word	0x00016830
        /*0a88*/ 	.short	0x010a
        /*0a8a*/ 	.byte	0x06
	.zero		1


	//   ....[34]....
        /*0a8c*/ 	.word	0x00007ec0
        /*0a90*/ 	.word	0x000000ff
        /*0a94*/ 	.word	0x00016850
        /*0a98*/ 	.short	0x010a
        /*0a9a*/ 	.byte	0x06
	.zero		1


	//   ....[35]....
        /*0a9c*/ 	.word	0x00007f00
        /*0aa0*/ 	.word	0x000000ff
        /*0aa4*/ 	.word	0x00016850
        /*0aa8*/ 	.short	0x010a
        /*0aaa*/ 	.byte	0x06
	.zero		1


	//   ....[36]....
        /*0aac*/ 	.word	0x00008320
        /*0ab0*/ 	.word	0x000000ff
        /*0ab4*/ 	.word	0x00000000
        /*0ab8*/ 	.short	0x0101
        /*0aba*/ 	.byte	0x06
	.zero		1


	//   ....[37]....
        /*0abc*/ 	.word	0x000094d0
        /*0ac0*/ 	.word	0x000000ff
        /*0ac4*/ 	.word	0x00000000
        /*0ac8*/ 	.short	0x0101
        /*0aca*/ 	.byte	0x06
	.zero		1


	//   ....[38]....
        /*0acc*/ 	.word	0x000099d0
        /*0ad0*/ 	.word	0x000000ff
        /*0ad4*/ 	.word	0x00016830
        /*0ad8*/ 	.short	0x010a
        /*0ada*/ 	.byte	0x06
	.zero		1


	//   ....[39]....
        /*0adc*/ 	.word	0x00009a10
        /*0ae0*/ 	.word	0x000000ff
        /*0ae4*/ 	.word	0x00016830
        /*0ae8*/ 	.short	0x010a
        /*0aea*/ 	.byte	0x06
	.zero		1


	//   ....[40]....
        /*0aec*/ 	.word	0x00009bf0
        /*0af0*/ 	.word	0x000000ff
        /*0af4*/ 	.word	0x00016850
        /*0af8*/ 	.short	0x010a
        /*0afa*/ 	.byte	0x06
	.zero		1


	//   ....[41]....
        /*0afc*/ 	.word	0x00009c30
        /*0b00*/ 	.word	0x000000ff
        /*0b04*/ 	.word	0x00016850
        /*0b08*/ 	.short	0x010a
        /*0b0a*/ 	.byte	0x06
	.zero		1


	//   ....[42]....
        /*0b0c*/ 	.word	0x0000a050
        /*0b10*/ 	.word	0x000000ff
        /*0b14*/ 	.word	0x00000000
        /*0b18*/ 	.short	0x0101
        /*0b1a*/ 	.byte	0x06
	.zero		1


	//   ....[43]....
        /*0b1c*/ 	.word	0x0000c320
        /*0b20*/ 	.word	0x000000ff
        /*0b24*/ 	.word	0x00000000
        /*0b28*/ 	.short	0x0101
        /*0b2a*/ 	.byte	0x06
	.zero		1


	//   ....[44]....
        /*0b2c*/ 	.word	0x0000c720
        /*0b30*/ 	.word	0x000000ff
        /*0b34*/ 	.word	0x00016850
        /*0b38*/ 	.short	0x010a
        /*0b3a*/ 	.byte	0x05
	.zero		1


	//   ....[45]....
        /*0b3c*/ 	.word	0x0000c760
        /*0b40*/ 	.word	0x000000ff
        /*0b44*/ 	.word	0x00016850
        /*0b48*/ 	.short	0x010a
        /*0b4a*/ 	.byte	0x05
	.zero		1


	//   ....[46]....
        /*0b4c*/ 	.word	0x0000ccb0
        /*0b50*/ 	.word	0x000000ff
        /*0b54*/ 	.word	0x00000000
        /*0b58*/ 	.short	0x0101
        /*0b5a*/ 	.byte	0x04
	.zero		1


	//   ....[47]....
        /*0b5c*/ 	.word	0x0000d8e0
        /*0b60*/ 	.word	0x00000000
        /*0b64*/ 	.word	0x00000000
        /*0b68*/ 	.short	0x0101
        /*0b6a*/ 	.byte	0x3f
	.zero		1


	//   ....[48]....
        /*0b6c*/ 	.word	0x0000f940
        /*0b70*/ 	.word	0x00000000
        /*0b74*/ 	.word	0x00016840
        /*0b78*/ 	.short	0x010a
        /*0b7a*/ 	.byte	0x3f
	.zero		1


	//   ....[49]....
        /*0b7c*/ 	.word	0x000100a0
        /*0b80*/ 	.word	0x00000000
        /*0b84*/ 	.word	0x00016830
        /*0b88*/ 	.short	0x0107
        /*0b8a*/ 	.byte	0x3f
	.zero		1


	//   ....[50]....
        /*0b8c*/ 	.word	0x00010160
        /*0b90*/ 	.word	0x00000000
        /*0b94*/ 	.word	0x00016830
        /*0b98*/ 	.short	0x0101
        /*0b9a*/ 	.byte	0x3f
	.zero		1


	//   ....[51]....
        /*0b9c*/ 	.word	0x00010eb0
        /*0ba0*/ 	.word	0x00000010
        /*0ba4*/ 	.word	0x00016800
        /*0ba8*/ 	.short	0x0107
        /*0baa*/ 	.byte	0x3f
	.zero		1


	//   ....[52]....
        /*0bac*/ 	.word	0x00010fa0
        /*0bb0*/ 	.word	0x00000010
        /*0bb4*/ 	.word	0x00016800
        /*0bb8*/ 	.short	0x0101
        /*0bba*/ 	.byte	0x3f
	.zero		1


	//   ....[53]....
        /*0bbc*/ 	.word	0x00010fc0
        /*0bc0*/ 	.word	0x00000010
        /*0bc4*/ 	.word	0x00016820
        /*0bc8*/ 	.short	0x010a
        /*0bca*/ 	.byte	0x3f
	.zero		1


	//   ....[54]....
        /*0bcc*/ 	.word	0x00011340
        /*0bd0*/ 	.word	0x00000005
        /*0bd4*/ 	.word	0x00016840
        /*0bd8*/ 	.short	0x010a
        /*0bda*/ 	.byte	0x3f
	.zero		1


	//   ....[55]....
        /*0bdc*/ 	.word	0x00011860
        /*0be0*/ 	.word	0x00000005
        /*0be4*/ 	.word	0x00016830
        /*0be8*/ 	.short	0x0107
        /*0bea*/ 	.byte	0x3f
	.zero		1


	//   ....[56]....
        /*0bec*/ 	.word	0x00011920
        /*0bf0*/ 	.word	0x00000005
        /*0bf4*/ 	.word	0x00016830
        /*0bf8*/ 	.short	0x0101
        /*0bfa*/ 	.byte	0x3f
	.zero		1


	//   ....[57]....
        /*0bfc*/ 	.word	0x00011980
        /*0c00*/ 	.word	0x00000005
        /*0c04*/ 	.word	0x00016860
        /*0c08*/ 	.short	0x010a
        /*0c0a*/ 	.byte	0x3f
	.zero		1


	//   ....[58]....
        /*0c0c*/ 	.word	0x00011e40
        /*0c10*/ 	.word	0x00000005
        /*0c14*/ 	.word	0x00016850
        /*0c18*/ 	.short	0x0107
        /*0c1a*/ 	.byte	0x3f
	.zero		1


	//   ....[59]....
        /*0c1c*/ 	.word	0x00011ff0
        /*0c20*/ 	.word	0x00000005
        /*0c24*/ 	.word	0x00016850
        /*0c28*/ 	.short	0x0101
        /*0c2a*/ 	.byte	0x3f
	.zero		1


	//   ....[60]....
        /*0c2c*/ 	.word	0x00012200
        /*0c30*/ 	.word	0x00000004
        /*0c34*/ 	.word	0x00016860
        /*0c38*/ 	.short	0x010a
        /*0c3a*/ 	.byte	0x3f
	.zero		1


	//   ....[61]....
        /*0c3c*/ 	.word	0x000126b0
        /*0c40*/ 	.word	0x00000004
        /*0c44*/ 	.word	0x00016850
        /*0c48*/ 	.short	0x0107
        /*0c4a*/ 	.byte	0x3f
	.zero		1


	//   ....[62]....
        /*0c4c*/ 	.word	0x00012770
        /*0c50*/ 	.word	0x00000004
        /*0c54*/ 	.word	0x00016850
        /*0c58*/ 	.short	0x0101
        /*0c5a*/ 	.byte	0x3f
	.zero		1


	//   ....[63]....
        /*0c5c*/ 	.word	0x00012a40
        /*0c60*/ 	.word	0x00000004
        /*0c64*/ 	.word	0x00016820
        /*0c68*/ 	.short	0x010a
        /*0c6a*/ 	.byte	0x3f
	.zero		1


	//   ....[64]....
        /*0c6c*/ 	.word	0x00012bc0
        /*0c70*/ 	.word	0x00000005
        /*0c74*/ 	.word	0x00016840
        /*0c78*/ 	.short	0x010a
        /*0c7a*/ 	.byte	0x3f
	.zero		1


	//   ....[65]....
        /*0c7c*/ 	.word	0x00012c60
        /*0c80*/ 	.word	0x00000017
        /*0c84*/ 	.word	0x00016840
        /*0c88*/ 	.short	0x010a
        /*0c8a*/ 	.byte	0x3f
	.zero		1


	//   ....[66]....
        /*0c8c*/ 	.word	0x00012ca0
        /*0c90*/ 	.word	0x00000005
        /*0c94*/ 	.word	0x00016860
        /*0c98*/ 	.short	0x010a
        /*0c9a*/ 	.byte	0x3f
	.zero		1


	//   ....[67]....
        /*0c9c*/ 	.word	0x00012ce0
        /*0ca0*/ 	.word	0x00000017
        /*0ca4*/ 	.word	0x00016860
        /*0ca8*/ 	.short	0x010a
        /*0caa*/ 	.byte	0x3f
	.zero		1


	//   ....[68]....
        /*0cac*/ 	.word	0x00012d50
        /*0cb0*/ 	.word	0x00000003
        /*0cb4*/ 	.word	0x00016800
        /*0cb8*/ 	.short	0x010a
        /*0cba*/ 	.byte	0x3f
	.zero		1


	//   ....[69]....
        /*0cbc*/ 	.word	0x00012da0
        /*0cc0*/ 	.word	0x00000003
        /*0cc4*/ 	.word	0x00016830
        /*0cc8*/ 	.short	0x010a
        /*0cca*/ 	.byte	0x3f
	.zero		1


	//   ....[70]....
        /*0ccc*/ 	.word	0x00012e00
        /*0cd0*/ 	.word	0x00000005
        /*0cd4*/ 	.word	0x00016830
        /*0cd8*/ 	.short	0x010a
        /*0cda*/ 	.byte	0x3f
	.zero		1


	//   ....[71]....
        /*0cdc*/ 	.word	0x00012e60
        /*0ce0*/ 	.word	0x00000005
        /*0ce4*/ 	.word	0x00016850
        /*0ce8*/ 	.short	0x010a
        /*0cea*/ 	.byte	0x3f
	.zero		1


	//   ....[72]....
        /*0cec*/ 	.word	0x00012ec0
        /*0cf0*/ 	.word	0x0000000b
        /*0cf4*/ 	.word	0x00016830
        /*0cf8*/ 	.short	0x010a
        /*0cfa*/ 	.byte	0x3f
	.zero		1


	//   ....[73]....
        /*0cfc*/ 	.word	0x00012f20
        /*0d00*/ 	.word	0x0000000b
        /*0d04*/ 	.word	0x00016850
        /*0d08*/ 	.short	0x010a
        /*0d0a*/ 	.byte	0x3f
	.zero		1


	//   ....[74]....
        /*0d0c*/ 	.word	0x00012f80
        /*0d10*/ 	.word	0x00000007
        /*0d14*/ 	.word	0x00016830
        /*0d18*/ 	.short	0x010a
        /*0d1a*/ 	.byte	0x3f
	.zero		1


	//   ....[75]....
        /*0d1c*/ 	.word	0x00012fe0
        /*0d20*/ 	.word	0x00000007
        /*0d24*/ 	.word	0x00016850
        /*0d28*/ 	.short	0x010a
        /*0d2a*/ 	.byte	0x3f
	.zero		1


	//   ....[76]....
        /*0d2c*/ 	.word	0x00013040
        /*0d30*/ 	.word	0x00000006
        /*0d34*/ 	.word	0x00016850
        /*0d38*/ 	.short	0x010a
        /*0d3a*/ 	.byte	0x3f
	.zero		1


	//   ....[77]....
        /*0d3c*/ 	.word	0x00013140
        /*0d40*/ 	.word	0x00000000
        /*0d44*/ 	.word	0x00016840
        /*0d48*/ 	.short	0x010a
        /*0d4a*/ 	.byte	0x3f
	.zero		1


	//   ....[78]....
        /*0d4c*/ 	.word	0x00014b60
        /*0d50*/ 	.word	0x00000010
        /*0d54*/ 	.word	0x00016820
        /*0d58*/ 	.short	0x010a
        /*0d5a*/ 	.byte	0x3f
	.zero		1


	//   ....[79]....
        /*0d5c*/ 	.word	0x00014bb0
        /*0d60*/ 	.word	0x00000005
        /*0d64*/ 	.word	0x00016840
        /*0d68*/ 	.short	0x010a
        /*0d6a*/ 	.byte	0x3f
	.zero		1


	//   ....[80]....
        /*0d6c*/ 	.word	0x000154f0
        /*0d70*/ 	.word	0x00000005
        /*0d74*/ 	.word	0x00016860
        /*0d78*/ 	.short	0x010a
        /*0d7a*/ 	.byte	0x3f
	.zero		1


	//   ....[81]....
        /*0d7c*/ 	.word	0x00015e60
        /*0d80*/ 	.word	0x00000004
        /*0d84*/ 	.word	0x00016860
        /*0d88*/ 	.short	0x010a
        /*0d8a*/ 	.byte	0x3f
	.zero		1


	//   ....[82]....
        /*0d8c*/ 	.word	0x00016860
        /*0d90*/ 	.word	0x00000004
        /*0d94*/ 	.word	0x00016820
        /*0d98*/ 	.short	0x010a
        /*0d9a*/ 	.byte	0x3f
	.zero		1


	//   ....[83]....
        /*0d9c*/ 	.word	0x00016a00
        /*0da0*/ 	.word	0x00000005
        /*0da4*/ 	.word	0x00016840
        /*0da8*/ 	.short	0x010a
        /*0daa*/ 	.byte	0x3f
	.zero		1


	//   ....[84]....
        /*0dac*/ 	.word	0x00016a50
        /*0db0*/ 	.word	0x00000017
        /*0db4*/ 	.word	0x00016840
        /*0db8*/ 	.short	0x010a
        /*0dba*/ 	.byte	0x3f
	.zero		1


	//   ....[85]....
        /*0dbc*/ 	.word	0x00016aa0
        /*0dc0*/ 	.word	0x00000005
        /*0dc4*/ 	.word	0x00016860
        /*0dc8*/ 	.short	0x010a
        /*0dca*/ 	.byte	0x3f
	.zero		1


	//----- nvinfo : EIATTR_NUM_MBARRIERS
	.align		4
.L_1465:
        /*0dcc*/ 	.byte	0x03, 0x38
        /*0dce*/ 	.short	0x0016


	//----- nvinfo : EIATTR_EXIT_INSTR_OFFSETS
	.align		4
        /*0dd0*/ 	.byte	0x04, 0x1c
        /*0dd2*/ 	.short	(.L_1467 - .L_1466)


	//   ....[0]....
.L_1466:
        /*0dd4*/ 	.word	0x00000970


	//   ....[1]....
        /*0dd8*/ 	.word	0x0000e330


	//   ....[2]....
        /*0ddc*/ 	.word	0x00012d30


	//----- nvinfo : EIATTR_MAX_THREADS
	.align		4
.L_1467:
        /*0de0*/ 	.byte	0x04, 0x05
        /*0de2*/ 	.short	(.L_1469 - .L_1468)
.L_1468:
        /*0de4*/ 	.word	0x00000200
        /*0de8*/ 	.word	0x00000001
        /*0dec*/ 	.word	0x00000001


	//----- nvinfo : EIATTR_CRS_STACK_SIZE
	.align		4
.L_1469:
        /*0df0*/ 	.byte	0x04, 0x1e
        /*0df2*/ 	.short	(.L_1471 - .L_1470)
.L_1470:
        /*0df4*/ 	.word	0x00000000


	//----- nvinfo : EIATTR_CBANK_PARAM_SIZE
	.align		4
.L_1471:
        /*0df8*/ 	.byte	0x03, 0x19
        /*0dfa*/ 	.short	0x0af0


	//----- nvinfo : EIATTR_PARAM_CBANK
	.align		4
        /*0dfc*/ 	.byte	0x04, 0x0a
        /*0dfe*/ 	.short	(.L_1473 - .L_1472)
	.align		4
.L_1472:
        /*0e00*/ 	.word	index@(.nv.constant0._ZN7cutlass13device_kernelIN5flash11enable_sm90INS1_16FlashAttnFwdSm90INS1_25CollectiveMainloopFwdSm90ILi2EN4cute5tupleIJNS5_1CILi1EEES8_S8_EEENS6_IJNS7_ILi192EEENS7_ILi128EEENS7_ILi64EEEEEELi64ENS_6half_tEfNS_4arch4Sm90ELb0ELb1ELb0ELb0ELb1ELb0ELb0ELb1ELb1ELb1ELb0ELb0EEENS1_21CollectiveEpilogueFwdINS6_IJSA_SC_SB_EEES9_SE_SG_Li384ELb0ELb1ELb0ELb0EEENS1_30DynamicPersistentTileSchedulerILi384ELi128ELb0ELb1ELb1EEEEEEEEEvNT_6ParamsE)
        /*0e04*/ 	.short	0x0210
        /*0e06*/ 	.short	0x0af0


	//----- nvinfo : EIATTR_SW_WAR
	.align		4
.L_1473:
        /*0e08*/ 	.byte	0x04, 0x36
        /*0e0a*/ 	.short	(.L_1475 - .L_1474)
.L_1474:
        /*0e0c*/ 	.word	0x00000008
.L_1475:


//--------------------- .nv.info._ZN7cutlass13device_kernelIN5flash11enable_sm90INS1_16FlashAttnFwdSm90INS1_25CollectiveMainloopFwdSm90ILi2EN4cute5tupleIJNS5_1CILi1EEES8_S8_EEENS6_IJNS7_ILi192EEENS7_ILi128EEENS7_ILi64EEEEEELi64ENS_6half_tEfNS_4arch4Sm90ELb0ELb1ELb0ELb1ELb1ELb0ELb0ELb1ELb1ELb1ELb0ELb0EEENS1_21CollectiveEpilogueFwdINS6_IJSA_SC_SB_EEES9_SE_SG_Li384ELb1ELb1ELb0ELb0EEENS1_36VarlenDynamicPersistentTileSchedulerILi192ELi128ELi384ELi128ELb0ELb1ELb1ELb1ELb0ELb1EEEEEEEEEvNT_6ParamsE --------------------------
	.section	.nv.info._ZN7cutlass13device_kernelIN5flash11enable_sm90INS1_16FlashAttnFwdSm90INS1_25CollectiveMainloopFwdSm90ILi2EN4cute5tupleIJNS5_1CILi1EEES8_S8_EEENS6_IJNS7_ILi192EEENS7_ILi128EEENS7_ILi64EEEEEELi64ENS_6half_tEfNS_4arch4Sm90ELb0ELb1ELb0ELb1ELb1ELb0ELb0ELb1ELb1ELb1ELb0ELb0EEENS1_21CollectiveEpilogueFwdINS6_IJSA_SC_SB_EEES9_SE_SG_Li384ELb1ELb1ELb0ELb0EEENS1_36VarlenDynamicPersistentTileSchedulerILi192ELi128ELi384ELi128ELb0ELb1ELb1ELb1ELb0ELb1EEEEEEEEEvNT_6ParamsE,"",@"SHT_CUDA_INFO"
	.sectionflags	@""
	.align	4


	//----- nvinfo : EIATTR_CUDA_API_VERSION
	.align		4
        /*0000*/ 	.byte	0x04, 0x37
        /*0002*/ 	.short	(.L_1477 - .L_1476)
.L_1476:
        /*0004*/ 	.word	0x00000082


	//----- nvinfo : EIATTR_KPARAM_INFO
	.align		4
.L_1477:
        /*0008*/ 	.byte	0x04, 0x17
        /*000a*/ 	.short	(.L_1479 - .L_1478)
.L_1478:
        /*000c*/ 	.word	0x00000000
        /*0010*/ 	.short	0x0000
        /*0012*/ 	.short	0x0070
        /*0014*/ 	.byte	0x00, 0xf0, 0x01, 0x2a


	//----- nvinfo : EIATTR_SPARSE_MMA_MASK
	.align		4
.L_1479:
        /*0018*/ 	.byte	0x03, 0x50
        /*001a*/ 	.short	0x0000


	//----- nvinfo : EIATTR_MAXREG_COUNT
	.align		4
        /*001c*/ 	.byte	0x03, 0x1b
        /*001e*/ 	.short	0x0080


	//----- nvinfo : EIATTR_NUM_BARRIERS
	.align		4
        /*0020*/ 	.byte	0x02, 0x4c
        /*0022*/ 	.byte	0x10
	.zero		1


	//----- nvinfo : EIATTR_EXTERNS
	.align		4
        /*0024*/ 	.byte	0x04, 0x0f
        /*0026*/ 	.short	(.L_1481 - .L_1480)


	//   ....[0]....
	.align		4
.L_1480:
        /*0028*/ 	.word	index@(__assertfail)


	//----- nvinfo : EIATTR_ANNOTATIONS
	.align		4
.L_1481:
        /*002c*/ 	.byte	0x04, 0x55
        /*002e*/ 	.short	(.L_1483 - .L_1482)


	//   ....[0]....
.L_1482:
        /* <DEDUP_REMOVED lines=25> */


	//----- nvinfo : EIATTR_MERCURY_ISA_VERSION
	.align		4
.L_1483:
        /*01b0*/ 	.byte	0x03, 0x5f
        /*01b2*/ 	.short	0x0101


	//----- nvinfo : EIATTR_UNUSED_LOAD_BYTE_OFFSET
	.align		4
        /*01b4*/ 	.byte	0x04, 0x44
        /*01b6*/ 	.short	(.L_1485 - .L_1484)


	//   ....[0]....
.L_1484:
        /*01b8*/ 	.word	0x00000970
        /*01bc*/ 	.word	0x0000fff0


	//   ....[1]....
        /*01c0*/ 	.word	0x0000d030
        /*01c4*/ 	.word	0x0000fff0


	//----- nvinfo : EIATTR_INT_WARP_WIDE_INSTR_OFFSETS
	.align		4
.L_1485:
        /*01c8*/ 	.byte	0x04, 0x31
        /*01ca*/ 	.short	(.L_1487 - .L_1486)


	//   ....[0]....
.L_1486:
        /*01cc*/ 	.word	0x000000c0


	//   ....[1]....
        /*01d0*/ 	.word	0x000000d0


	//   ....[2]....
        /*01d4*/ 	.word	0x00000170


	//   ....[3]....
        /*01d8*/ 	.word	0x0000ff40


	//   ....[4]....
        /*01dc*/ 	.word	0x0000ffd0


	//   ....[5]....
        /*01e0*/ 	.word	0x000131b0


	//   ....[6]....
        /*01e4*/ 	.word	0x00013240


	//----- nvinfo : EIATTR_COOP_GROUP_MASK_REGIDS
	.align		4
.L_1487:
        /*01e8*/ 	.byte	0x04, 0x29
        /*01ea*/ 	.short	(.L_1489 - .L_1488)


	//   ....[0]....
.L_1488:
        /*01ec*/ 	.word	0xffffffff


	//   ....[1]....
        /*01f0*/ 	.word	0xffffffff


	//   ....[2]....
        /*01f4*/ 	.word	0xffffffff


	//   ....[3]....
        /*01f8*/ 	.word	0xffffffff


	//   ....[4]....
        /*01fc*/ 	.word	0xffffffff


	//   ....[5]....
        /*0200*/ 	.word	0xffffffff


	//   ....[6]....
        /*0204*/ 	.word	0xffffffff


	//   ....[7]....
        /*0208*/ 	.word	0xffffffff


	//   ....[8]....
        /*020c*/ 	.word	0xffffffff


	//   ....[9]....
        /*0210*/ 	.word	0xffffffff


	//   ....[10]....
        /*0214*/ 	.word	0xffffffff


	//   ....[11]....
        /*0218*/ 	.word	0xffffffff


	//   ....[12]....
        /*021c*/ 	.word	0xffffffff


	//   ....[13]....
        /*0220*/ 	.word	0xffffffff


	//   ....[14]....
        /*0224*/ 	.word	0xffffffff


	//   ....[15]....
        /*0228*/ 	.word	0xffffffff


	//   ....[16]....
        /*022c*/ 	.word	0xffffffff


	//   ....[17]....
        /*0230*/ 	.word	0xffffffff


	//   ....[18]....
        /*0234*/ 	.word	0xffffffff


	//   ....[19]....
        /*0238*/ 	.word	0xffffffff


	//   ....[20]....
        /*023c*/ 	.word	0xffffffff


	//   ....[21]....
        /*0240*/ 	.word	0xffffffff


	//   ....[22]....
        /*0244*/ 	.word	0xffffffff


	//   ....[23]....
        /*0248*/ 	.word	0xffffffff


	//   ....[24]....
        /*024c*/ 	.word	0xffffffff


	//   ....[25]....
        /*0250*/ 	.word	0xffffffff


	//   ....[26]....
        /*0254*/ 	.word	0xffffffff


	//   ....[27]....
        /*0258*/ 	.word	0xffffffff


	//   ....[28]....
        /*025c*/ 	.word	0xffffffff


	//   ....[29]....
        /*0260*/ 	.word	0xffffffff


	//   ....[30]....
        /*0264*/ 	.word	0xffffffff


	//   ....[31]....
        /*0268*/ 	.word	0xffffffff


	//   ....[32]....
        /*026c*/ 	.word	0xffffffff


	//   ....[33]....
        /*0270*/ 	.word	0xffffffff


	//   ....[34]....
        /*0274*/ 	.word	0xffffffff


	//   ....[35]....
        /*0278*/ 	.word	0xffffffff


	//   ....[36]....
        /*027c*/ 	.word	0xffffffff


	//   ....[37]....
        /*0280*/ 	.word	0xffffffff


	//   ....[38]....
        /*0284*/ 	.word	0xffffffff


	//   ....[39]....
        /*0288*/ 	.word	0xffffffff


	//   ....[40]....
        /*028c*/ 	.word	0xffffffff


	//   ....[41]....
        /*0290*/ 	.word	0xffffffff


	//   ....[42]....
        /*0294*/ 	.word	0xffffffff


	//   ....[43]....
        /*0298*/ 	.word	0xffffffff


	//   ....[44]....
        /*029c*/ 	.word	0xffffffff


	//   ....[45]....
        /*02a0*/ 	.word	0xffffffff


	//   ....[46]....
        /*02a4*/ 	.word	0xffffffff


	//   ....[47]....
        /*02a8*/ 	.word	0xffffffff


	//   ....[48]....
        /*02ac*/ 	.word	0xffffffff


	//   ....[49]....
        /*02b0*/ 	.word	0xffffffff


	//   ....[50]....
        /*02b4*/ 	.word	0xffffffff


	//   ....[51]....
        /*02b8*/ 	.word	0xffffffff


	//   ....[52]....
        /*02bc*/ 	.word	0xffffffff


	//   ....[53]....
        /*02c0*/ 	.word	0xffffffff


	//   ....[54]....
        /*02c4*/ 	.word	0xffffffff


	//   ....[55]....
        /*02c8*/ 	.word	0xffffffff


	//   ....[56]....
        /*02cc*/ 	.word	0xffffffff


	//   ....[57]....
        /*02d0*/ 	.word	0xffffffff


	//   ....[58]....
        /*02d4*/ 	.word	0xffffffff


	//   ....[59]....
        /*02d8*/ 	.word	0xffffffff


	//   ....[60]....
        /*02dc*/ 	.word	0xffffffff


	//   ....[61]....
        /*02e0*/ 	.word	0xffffffff


	//   ....[62]....
        /*02e4*/ 	.word	0xffffffff


	//   ....[63]....
        /*02e8*/ 	.word	0xffffffff


	//   ....[64]....
        /*02ec*/ 	.word	0xffffffff


	//   ....[65]....
        /*02f0*/ 	.word	0xffffffff


	//   ....[66]....
        /*02f4*/ 	.word	0xffffffff


	//   ....[67]....
        /*02f8*/ 	.word	0xffffffff


	//   ....[68]....
        /*02fc*/ 	.word	0xffffffff


	//   ....[69]....
        /*0300*/ 	.word	0xffffffff


	//   ....[70]....
        /*0304*/ 	.word	0xffffffff


	//   ....[71]....
        /*0308*/ 	.word	0xffffffff


	//   ....[72]....
        /*030c*/ 	.word	0xffffffff


	//   ....[73]....
        /*0310*/ 	.word	0xffffffff


	//   ....[74]....
        /*0314*/ 	.word	0xffffffff


	//   ....[75]....
        /*0318*/ 	.word	0xffffffff


	//   ....[76]....
        /*031c*/ 	.word	0xffffffff


	//   ....[77]....
        /*0320*/ 	.word	0xffffffff


	//   ....[78]....
        /*0324*/ 	.word	0xffffffff


	//   ....[79]....
        /*0328*/ 	.word	0xffffffff


	//   ....[80]....
        /*032c*/ 	.word	0xffffffff


	//   ....[81]....
        /*0330*/ 	.word	0xffffffff


	//   ....[82]....
        /*0334*/ 	.word	0xffffffff


	//   ....[83]....
        /*0338*/ 	.word	0xffffffff


	//   ....[84]....
        /*033c*/ 	.word	0xffffffff


	//   ....[85]....
        /*0340*/ 	.word	0xffffffff


	//   ....[86]....
        /*0344*/ 	.word	0xffffffff


	//   ....[87]....
        /*0348*/ 	.word	0xffffffff


	//   ....[88]....
        /*034c*/ 	.word	0xffffffff


	//   ....[89]....
        /*0350*/ 	.word	0xffffffff


	//   ....[90]....
        /*0354*/ 	.word	0xffffffff


	//   ....[91]....
        /*0358*/ 	.word	0xffffffff


	//   ....[92]....
        /*035c*/ 	.word	0xffffffff


	//   ....[93]....
        /*0360*/ 	.word	0xffffffff


	//   ....[94]....
        /*0364*/ 	.word	0xffffffff


	//   ....[95]....
        /*0368*/ 	.word	0xffffffff


	//   ....[96]....
        /*036c*/ 	.word	0xffffffff


	//   ....[97]....
        /*0370*/ 	.word	0xffffffff


	//   ....[98]....
        /*0374*/ 	.word	0xffffffff


	//   ....[99]....
        /*0378*/ 	.word	0xffffffff


	//   ....[100]....
        /*037c*/ 	.word	0xffffffff


	//   ....[101]....
        /*0380*/ 	.word	0xffffffff


	//   ....[102]....
        /*0384*/ 	.word	0xffffffff


	//   ....[103]....
        /*0388*/ 	.word	0xffffffff


	//   ....[104]....
        /*038c*/ 	.word	0xffffffff


	//   ....[105]....
        /*0390*/ 	.word	0xffffffff


	//   ....[106]....
        /*0394*/ 	.word	0xffffffff


	//   ....[107]....
        /*0398*/ 	.word	0xffffffff


	//   ....[108]....
        /*039c*/ 	.word	0xffffffff


	//   ....[109]....
        /*03a0*/ 	.word	0xffffffff


	//   ....[110]....
        /*03a4*/ 	.word	0xffffffff


	//   ....[111]....
        /*03a8*/ 	.word	0xffffffff


	//   ....[112]....
        /*03ac*/ 	.word	0xffffffff


	//   ....[113]....
        /*03b0*/ 	.word	0xffffffff


	//   ....[114]....
        /*03b4*/ 	.word	0xffffffff


	//   ....[115]....
        /*03b8*/ 	.word	0xffffffff


	//   ....[116]....
        /*03bc*/ 	.word	0xffffffff


	//   ....[117]....
        /*03c0*/ 	.word	0xffffffff


	//   ....[118]....
        /*03c4*/ 	.word	0xffffffff


	//   ....[119]....
        /*03c8*/ 	.word	0xffffffff


	//   ....[120]....
        /*03cc*/ 	.word	0xffffffff


	//   ....[121]....
        /*03d0*/ 	.word	0xffffffff


	//   ....[122]....
        /*03d4*/ 	.word	0xffffffff


	//   ....[123]....
        /*03d8*/ 	.word	0xffffffff


	//   ....[124]....
        /*03dc*/ 	.word	0xffffffff


	//   ....[125]....
        /*03e0*/ 	.word	0xffffffff


	//   ....[126]....
        /*03e4*/ 	.word	0xffffffff


	//   ....[127]....
        /*03e8*/ 	.word	0xffffffff


	//   ....[128]....
        /*03ec*/ 	.word	0xffffffff


	//   ....[129]....
        /*03f0*/ 	.word	0xffffffff


	//   ....[130]....
        /*03f4*/ 	.word	0xffffffff


	//   ....[131]....
        /*03f8*/ 	.word	0xffffffff


	//   ....[132]....
        /*03fc*/ 	.word	0xffffffff


	//   ....[133]....
        /*0400*/ 	.word	0xffffffff


	//   ....[134]....
        /*0404*/ 	.word	0xffffffff


	//   ....[135]....
        /*0408*/ 	.word	0xffffffff


	//   ....[136]....
        /*040c*/ 	.word	0xffffffff


	//   ....[137]....
        /*0410*/ 	.word	0xffffffff


	//   ....[138]....
        /*0414*/ 	.word	0xffffffff


	//   ....[139]....
        /*0418*/ 	.word	0xffffffff


	//   ....[140]....
        /*041c*/ 	.word	0xffffffff


	//   ....[141]....
        /*0420*/ 	.word	0xffffffff


	//   ....[142]....
        /*0424*/ 	.word	0xffffffff


	//   ....[143]....
        /*0428*/ 	.word	0xffffffff


	//   ....[144]....
        /*042c*/ 	.word	0xffffffff


	//   ....[145]....
        /*0430*/ 	.word	0xffffffff


	//   ....[146]....
        /*0434*/ 	.word	0xffffffff


	//   ....[147]....
        /*0438*/ 	.word	0xffffffff


	//   ....[148]....
        /*043c*/ 	.word	0xffffffff


	//   ....[149]....
        /*0440*/ 	.word	0xffffffff


	//   ....[150]....
        /*0444*/ 	.word	0xffffffff


	//   ....[151]....
        /*0448*/ 	.word	0xffffffff


	//   ....[152]....
        /*044c*/ 	.word	0xffffffff


	//   ....[153]....
        /*0450*/ 	.word	0xffffffff


	//   ....[154]....
        /*0454*/ 	.word	0xffffffff


	//   ....[155]....
        /*0458*/ 	.word	0xffffffff


	//   ....[156]....
        /*045c*/ 	.word	0xffffffff


	//   ....[157]....
        /*0460*/ 	.word	0xffffffff


	//   ....[158]....
        /*0464*/ 	.word	0xffffffff


	//   ....[159]....
        /*0468*/ 	.word	0xffffffff


	//   ....[160]....
        /*046c*/ 	.word	0xffffffff


	//   ....[161]....
        /*0470*/ 	.word	0xffffffff


	//   ....[162]....
        /*0474*/ 	.word	0xffffffff


	//   ....[163]....
        /*0478*/ 	.word	0xffffffff


	//   ....[164]....
        /*047c*/ 	.word	0xffffffff


	//   ....[165]....
        /*0480*/ 	.word	0xffffffff


	//   ....[166]....
        /*0484*/ 	.word	0xffffffff


	//   ....[167]....
        /*0488*/ 	.word	0xffffffff


	//   ....[168]....
        /*048c*/ 	.word	0xffffffff


	//   ....[169]....
        /*0490*/ 	.word	0xffffffff


	//   ....[170]....
        /*0494*/ 	.word	0xffffffff


	//   ....[171]....
        /*0498*/ 	.word	0xffffffff


	//   ....[172]....
        /*049c*/ 	.word	0xffffffff


	//   ....[173]....
        /*04a0*/ 	.word	0xffffffff


	//   ....[174]....
        /*04a4*/ 	.word	0xffffffff


	//   ....[175]....
        /*04a8*/ 	.word	0x0500000f


	//   ....[176]....
        /*04ac*/ 	.word	0x0500000f


	//   ....[177]....
        /*04b0*/ 	.word	0x0500000f


	//   ....[178]....
        /*04b4*/ 	.word	0x0500000f


	//   ....[179]....
        /*04b8*/ 	.word	0x0500000f


	//   ....[180]....
        /*04bc*/ 	.word	0x0500000f


	//   ....[181]....
        /*04c0*/ 	.word	0x0500000f


	//   ....[182]....
        /*04c4*/ 	.word	0x0500000f


	//   ....[183]....
        /*04c8*/ 	.word	0x0500000f


	//   ....[184]....
        /*04cc*/ 	.word	0x0500000f


	//   ....[185]....
        /*04d0*/ 	.word	0x0500000f


	//   ....[186]....
        /*04d4*/ 	.word	0x0500000f


	//   ....[187]....
        /*04d8*/ 	.word	0x0500000f


	//   ....[188]....
        /*04dc*/ 	.word	0x0500000f


	//   ....[189]....
        /*04e0*/ 	.word	0x0500000f


	//   ....[190]....
        /*04e4*/ 	.word	0x0500000f


	//   ....[191]....
        /*04e8*/ 	.word	0x0500000f


	//   ....[192]....
        /*04ec*/ 	.word	0x0500000f


	//   ....[193]....
        /*04f0*/ 	.word	0x0500000f


	//   ....[194]....
        /*04f4*/ 	.word	0x0500000f


	//   ....[195]....
        /*04f8*/ 	.word	0x0500000f


	//   ....[196]....
        /*04fc*/ 	.word	0x0500000f


	//   ....[197]....
        /*0500*/ 	.word	0x0500000f


	//   ....[198]....
        /*0504*/ 	.word	0x0500000f


	//   ....[199]....
        /*0508*/ 	.word	0x0500000f


	//   ....[200]....
        /*050c*/ 	.word	0x0500000f


	//   ....[201]....
        /*0510*/ 	.word	0x0500000f


	//   ....[202]....
        /*0514*/ 	.word	0x0500000f


	//   ....[203]....
        /*0518*/ 	.word	0x0500000f


	//   ....[204]....
        /*051c*/ 	.word	0x0500000f


	//   ....[205]....
        /*0520*/ 	.word	0x0500000f


	//   ....[206]....
        /*0524*/ 	.word	0x0500000f


	//   ....[207]....
        /*0528*/ 	.word	0x0500000f


	//   ....[208]....
        /*052c*/ 	.word	0x0500000f


	//   ....[209]....
        /*0530*/ 	.word	0x0500000f


	//   ....[210]....
        /*0534*/ 	.word	0x0500000f


	//   ....[211]....
        /*0538*/ 	.word	0x0500000f


	//   ....[212]....
        /*053c*/ 	.word	0x0500000f


	//   ....[213]....
        /*0540*/ 	.word	0x0500000f


	//   ....[214]....
        /*0544*/ 	.word	0x0500000f


	//   ....[215]....
        /*0548*/ 	.word	0x0500000f


	//   ....[216]....
        /*054c*/ 	.word	0x0500000f


	//   ....[217]....
        /*0550*/ 	.word	0x0500000f


	//   ....[218]....
        /*0554*/ 	.word	0x0500000f


	//   ....[219]....
        /*0558*/ 	.word	0x0500000f


	//   ....[220]....
        /*055c*/ 	.word	0x0500000f


	//   ....[221]....
        /*0560*/ 	.word	0x0500000f


	//   ....[222]....
        /*0564*/ 	.word	0x0500000f


	//   ....[223]....
        /*0568*/ 	.word	0x0500000f


	//   ....[224]....
        /*056c*/ 	.word	0x0500000f


	//   ....[225]....
        /*0570*/ 	.word	0x0500000f


	//   ....[226]....
        /*0574*/ 	.word	0x0500000f


	//   ....[227]....
        /*0578*/ 	.word	0x0500000f


	//   ....[228]....
        /*057c*/ 	.word	0x0500000f


	//   ....[229]....
        /*0580*/ 	.word	0x0500000f


	//   ....[230]....
        /*0584*/ 	.word	0x0500000f


	//   ....[231]....
        /*0588*/ 	.word	0x0500000f


	//   ....[232]....
        /*058c*/ 	.word	0x0500000f


	//   ....[233]....
        /*0590*/ 	.word	0x0500000f


	//   ....[234]....
        /*0594*/ 	.word	0x0500000f


	//   ....[235]....
        /*0598*/ 	.word	0x0500000f


	//   ....[236]....
        /*059c*/ 	.word	0x0500000f


	//   ....[237]....
        /*05a0*/ 	.word	0x0500000f


	//   ....[238]....
        /*05a4*/ 	.word	0x0500000f


	//   ....[239]....
        /*05a8*/ 	.word	0x0500000f


	//   ....[240]....
        /*05ac*/ 	.word	0x0500000f


	//   ....[241]....
        /*05b0*/ 	.word	0x0500000f


	//   ....[242]....
        /*05b4*/ 	.word	0x0500000f


	//   ....[243]....
        /*05b8*/ 	.word	0x0500000f


	//   ....[244]....
        /*05bc*/ 	.word	0x0500000f


	//   ....[245]....
        /*05c0*/ 	.word	0x0500000f


	//   ....[246]....
        /*05c4*/ 	.word	0x0500000f


	//   ....[247]....
        /*05c8*/ 	.word	0x0500000f


	//   ....[248]....
        /*05cc*/ 	.word	0x0500000f


	//   ....[249]....
        /*05d0*/ 	.word	0x0500000f


	//   ....[250]....
        /*05d4*/ 	.word	0x0500000f


	//   ....[251]....
        /*05d8*/ 	.word	0x0500000f


	//   ....[252]....
        /*05dc*/ 	.word	0x0500000f


	//   ....[253]....
        /*05e0*/ 	.word	0x0500000f


	//   ....[254]....
        /*05e4*/ 	.word	0x0500000f


	//   ....[255]....
        /*05e8*/ 	.word	0x0500000f


	//   ....[0]....
        /*05ec*/ 	.word	0x0500000f


	//   ....[1]....
        /*05f0*/ 	.word	0x0500000f


	//   ....[2]....
        /*05f4*/ 	.word	0x0500000f


	//   ....[3]....
        /*05f8*/ 	.word	0x0500000f


	//   ....[4]....
        /*05fc*/ 	.word	0x0500000f


	//   ....[5]....
        /*0600*/ 	.word	0x0500000f


	//   ....[6]....
        /*0604*/ 	.word	0x0500000f


	//   ....[7]....
        /*0608*/ 	.word	0x0500000f


	//   ....[8]....
        /*060c*/ 	.word	0x0500000f


	//   ....[9]....
        /*0610*/ 	.word	0x0500000f


	//   ....[10]....
        /*0614*/ 	.word	0x0500000f


	//   ....[11]....
        /*0618*/ 	.word	0x0500000f


	//   ....[12]....
        /*061c*/ 	.word	0x0500000f


	//   ....[13]....
        /*0620*/ 	.word	0x0500000f


	//   ....[14]....
        /*0624*/ 	.word	0x0500000f


	//   ....[15]....
        /*0628*/ 	.word	0x0500000f


	//   ....[16]....
        /*062c*/ 	.word	0x0500000f


	//   ....[17]....
        /*0630*/ 	.word	0x0500000f


	//   ....[18]....
        /*0634*/ 	.word	0x0500000f


	//   ....[19]....
        /*0638*/ 	.word	0x0500000f


	//   ....[20]....
        /*063c*/ 	.word	0x0500000f


	//   ....[21]....
        /*0640*/ 	.word	0x0500000f


	//   ....[22]....
        /*0644*/ 	.word	0x0500000f


	//   ....[23]....
        /*0648*/ 	.word	0x0500000f


	//   ....[24]....
        /*064c*/ 	.word	0x0500000f


	//   ....[25]....
        /*0650*/ 	.word	0x0500000f


	//----- nvinfo : EIATTR_COOP_GROUP_INSTR_OFFSETS
	.align		4
.L_1489:
        /*0654*/ 	.byte	0x04, 0x28
        /*0656*/ 	.short	(.L_1491 - .L_1490)


	//   ....[0]....
.L_1490:
        /*0658*/ 	.word	0x00000080


	//   ....[1]....
        /*065c*/ 	.word	0x00000090


	//   ....[2]....
        /*0660*/ 	.word	0x000002d0


	//   ....[3]....
        /*0664*/ 	.word	0x00000430


	//   ....[4]....
        /*0668*/ 	.word	0x00000550


	//   ....[5]....
        /*066c*/ 	.word	0x000006b0


	//   ....[6]....
        /*0670*/ 	.word	0x000017c0


	//   ....[7]....
        /*0674*/ 	.word	0x00001e90


	//   ....[8]....
        /*0678*/ 	.word	0x00002100


	//   ....[9]....
        /*067c*/ 	.word	0x00003430


	//   ....[10]....
        /*0680*/ 	.word	0x00003580


	//   ....[11]....
        /*0684*/ 	.word	0x00003dd0


	//   ....[12]....
        /*0688*/ 	.word	0x00003e30


	//   ....[13]....
        /*068c*/ 	.word	0x00005440


	//   ....[14]....
        /*0690*/ 	.word	0x00005650


	//   ....[15]....
        /*0694*/ 	.word	0x00006230


	//   ....[16]....
        /*0698*/ 	.word	0x00006330


	//   ....[17]....
        /*069c*/ 	.word	0x00006b80


	//   ....[18]....
        /*06a0*/ 	.word	0x00006bf0


	//   ....[19]....
        /*06a4*/ 	.word	0x00008810


	//   ....[20]....
        /*06a8*/ 	.word	0x00008820


	//   ....[21]....
        /*06ac*/ 	.word	0x00008850


	//   ....[22]....
        /*06b0*/ 	.word	0x00008860


	//   ....[23]....
        /*06b4*/ 	.word	0x0000a1f0


	//   ....[24]....
        /*06b8*/ 	.word	0x0000a400


	//   ....[25]....
        /*06bc*/ 	.word	0x0000afe0


	//   ....[26]....
        /*06c0*/ 	.word	0x0000b0e0


	//   ....[27]....
        /*06c4*/ 	.word	0x0000b930


	//   ....[28]....
        /*06c8*/ 	.word	0x0000b9a0


	//   ....[29]....
        /*06cc*/ 	.word	0x0000c900


	//   ....[30]....
        /*06d0*/ 	.word	0x0000c930


	//   ....[31]....
        /*06d4*/ 	.word	0x0000c9e0


	//   ....[32]....
        /*06d8*/ 	.word	0x0000c9f0


	//   ....[33]....
        /*06dc*/ 	.word	0x0000d7b0


	//   ....[34]....
        /*06e0*/ 	.word	0x0000d7f0


	//   ....[35]....
        /*06e4*/ 	.word	0x0000d830


	//   ....[36]....
        /*06e8*/ 	.word	0x0000d860


	//   ....[37]....
        /*06ec*/ 	.word	0x0000dd40


	//   ....[38]....
        /*06f0*/ 	.word	0x0000dd80


	//   ....[39]....
        /*06f4*/ 	.word	0x0000ddb0


	//   ....[40]....
        /*06f8*/ 	.word	0x0000dde0


	//   ....[41]....
        /*06fc*/ 	.word	0x0000de00


	//   ....[42]....
        /*0700*/ 	.word	0x0000de10


	//   ....[43]....
        /*0704*/ 	.word	0x0000de30


	//   ....[44]....
        /*0708*/ 	.word	0x0000de50


	//   ....[45]....
        /*070c*/ 	.word	0x0000e6f0


	//   ....[46]....
        /*0710*/ 	.word	0x0000e720


	//   ....[47]....
        /*0714*/ 	.word	0x0000e760


	//   ....[48]....
        /*0718*/ 	.word	0x0000e790


	//   ....[49]....
        /*071c*/ 	.word	0x0000e7a0


	//   ....[50]....
        /*0720*/ 	.word	0x0000e7b0


	//   ....[51]....
        /*0724*/ 	.word	0x0000e7c0


	//   ....[52]....
        /*0728*/ 	.word	0x0000e7e0


	//   ....[53]....
        /*072c*/ 	.word	0x0000e940


	//   ....[54]....
        /*0730*/ 	.word	0x0000eb30


	//   ....[55]....
        /*0734*/ 	.word	0x0000eb60


	//   ....[56]....
        /*0738*/ 	.word	0x0000eb90


	//   ....[57]....
        /*073c*/ 	.word	0x0000ebc0


	//   ....[58]....
        /*0740*/ 	.word	0x0000ebf0


	//   ....[59]....
        /*0744*/ 	.word	0x0000ec20


	//   ....[60]....
        /*0748*/ 	.word	0x0000ed70


	//   ....[61]....
        /*074c*/ 	.word	0x0000eda0


	//   ....[62]....
        /*0750*/ 	.word	0x0000edd0


	//   ....[63]....
        /*0754*/ 	.word	0x0000ee00


	//   ....[64]....
        /*0758*/ 	.word	0x0000ee30


	//   ....[65]....
        /*075c*/ 	.word	0x0000ee60


	//   ....[66]....
        /*0760*/ 	.word	0x0000eef0


	//   ....[67]....
        /*0764*/ 	.word	0x0000ef50


	//   ....[68]....
        /*0768*/ 	.word	0x0000efe0


	//   ....[69]....
        /*076c*/ 	.word	0x00010b40


	//   ....[70]....
        /*0770*/ 	.word	0x00010b60


	//   ....[71]....
        /*0774*/ 	.word	0x00010bf0


	//   ....[72]....
        /*0778*/ 	.word	0x00010c10


	//   ....[73]....
        /*077c*/ 	.word	0x00010c90


	//   ....[74]....
        /*0780*/ 	.word	0x00010cb0


	//   ....[75]....
        /*0784*/ 	.word	0x00010d30


	//   ....[76]....
        /*0788*/ 	.word	0x00010d50


	//   ....[77]....
        /*078c*/ 	.word	0x00010dd0


	//   ....[78]....
        /*0790*/ 	.word	0x00010df0


	//   ....[79]....
        /*0794*/ 	.word	0x00010e70


	//   ....[80]....
        /*0798*/ 	.word	0x00010e90


	//   ....[81]....
        /*079c*/ 	.word	0x00010f10


	//   ....[82]....
        /*07a0*/ 	.word	0x00010f30


	//   ....[83]....
        /*07a4*/ 	.word	0x00010f40


	//   ....[84]....
        /*07a8*/ 	.word	0x00010f50


	//   ....[85]....
        /*07ac*/ 	.word	0x00011830


	//   ....[86]....
        /*07b0*/ 	.word	0x00011860


	//   ....[87]....
        /*07b4*/ 	.word	0x00011900


	//   ....[88]....
        /*07b8*/ 	.word	0x00011920


	//   ....[89]....
        /*07bc*/ 	.word	0x000119a0


	//   ....[90]....
        /*07c0*/ 	.word	0x000119c0


	//   ....[91]....
        /*07c4*/ 	.word	0x00011a40


	//   ....[92]....
        /*07c8*/ 	.word	0x00011a60


	//   ....[93]....
        /*07cc*/ 	.word	0x00011ae0


	//   ....[94]....
        /*07d0*/ 	.word	0x00011b00


	//   ....[95]....
        /*07d4*/ 	.word	0x00011b80


	//   ....[96]....
        /*07d8*/ 	.word	0x00011ba0


	//   ....[97]....
        /*07dc*/ 	.word	0x00011c20


	//   ....[98]....
        /*07e0*/ 	.word	0x00011c40


	//   ....[99]....
        /*07e4*/ 	.word	0x00011c50


	//   ....[100]....
        /*07e8*/ 	.word	0x00011cc0


	//   ....[101]....
        /*07ec*/ 	.word	0x00011d10


	//   ....[102]....
        /*07f0*/ 	.word	0x00011d40


	//   ....[103]....
        /*07f4*/ 	.word	0x00011dd0


	//   ....[104]....
        /*07f8*/ 	.word	0x00011de0


	//   ....[105]....
        /*07fc*/ 	.word	0x00011e50


	//   ....[106]....
        /*0800*/ 	.word	0x00011e60


	//   ....[107]....
        /*0804*/ 	.word	0x00011ea0


	//   ....[108]....
        /*0808*/ 	.word	0x00011ec0


	//   ....[109]....
        /*080c*/ 	.word	0x00012640


	//   ....[110]....
        /*0810*/ 	.word	0x00012670


	//   ....[111]....
        /*0814*/ 	.word	0x000126c0


	//   ....[112]....
        /*0818*/ 	.word	0x000126d0


	//   ....[113]....
        /*081c*/ 	.word	0x00012710


	//   ....[114]....
        /*0820*/ 	.word	0x00012720


	//   ....[115]....
        /*0824*/ 	.word	0x00012760


	//   ....[116]....
        /*0828*/ 	.word	0x00012770


	//   ....[117]....
        /*082c*/ 	.word	0x000127b0


	//   ....[118]....
        /*0830*/ 	.word	0x000127c0


	//   ....[119]....
        /*0834*/ 	.word	0x00012800


	//   ....[120]....
        /*0838*/ 	.word	0x00012810


	//   ....[121]....
        /*083c*/ 	.word	0x00012850


	//   ....[122]....
        /*0840*/ 	.word	0x00012860


	//   ....[123]....
        /*0844*/ 	.word	0x00012870


	//   ....[124]....
        /*0848*/ 	.word	0x000128b0


	//   ....[125]....
        /*084c*/ 	.word	0x00012b60


	//   ....[126]....
        /*0850*/ 	.word	0x00012b90


	//   ....[127]....
        /*0854*/ 	.word	0x00012bf0


	//   ....[128]....
        /*0858*/ 	.word	0x00012c00


	//   ....[129]....
        /*085c*/ 	.word	0x00012c50


	//   ....[130]....
        /*0860*/ 	.word	0x00012c60


	//   ....[131]....
        /*0864*/ 	.word	0x00012cb0


	//   ....[132]....
        /*0868*/ 	.word	0x00012cc0


	//   ....[133]....
        /*086c*/ 	.word	0x00012d10


	//   ....[134]....
        /*0870*/ 	.word	0x00012d20


	//   ....[135]....
        /*0874*/ 	.word	0x00012d70


	//   ....[136]....
        /*0878*/ 	.word	0x00012d80


	//   ....[137]....
        /*087c*/ 	.word	0x00012dd0


	//   ....[138]....
        /*0880*/ 	.word	0x00012de0


	//   ....[139]....
        /*0884*/ 	.word	0x00012df0


	//   ....[140]....
        /*0888*/ 	.word	0x00012e30


	//   ....[141]....
        /*088c*/ 	.word	0x00013400


	//   ....[142]....
        /*0890*/ 	.word	0x00013440


	//   ....[143]....
        /*0894*/ 	.word	0x00013470


	//   ....[144]....
        /*0898*/ 	.word	0x00013480


	//   ....[145]....
        /*089c*/ 	.word	0x00013490


	//   ....[146]....
        /*08a0*/ 	.word	0x000134a0


	//   ....[147]....
        /*08a4*/ 	.word	0x000134c0


	//   ....[148]....
        /*08a8*/ 	.word	0x00013510


	//   ....[149]....
        /*08ac*/ 	.word	0x00013530


	//   ....[150]....
        /*08b0*/ 	.word	0x00013570


	//   ....[151]....
        /*08b4*/ 	.word	0x00013590


	//   ....[152]....
        /*08b8*/ 	.word	0x000135d0


	//   ....[153]....
        /*08bc*/ 	.word	0x000135f0


	//   ....[154]....
        /*08c0*/ 	.word	0x00013640


	//   ....[155]....
        /*08c4*/ 	.word	0x00013670


	//   ....[156]....
        /*08c8*/ 	.word	0x000136d0


	//   ....[157]....
        /*08cc*/ 	.word	0x00013a50


	//   ....[158]....
        /*08d0*/ 	.word	0x00013aa0


	//   ....[159]....
        /*08d4*/ 	.word	0x00013ad0


	//   ....[160]....
        /*08d8*/ 	.word	0x00013b00


	//   ....[161]....
        /*08dc*/ 	.word	0x00013b10


	//   ....[162]....
        /*08e0*/ 	.word	0x00013b40


	//   ....[163]....
        /*08e4*/ 	.word	0x00013b70


	//   ....[164]....
        /*08e8*/ 	.word	0x00013ba0


	//   ....[165]....
        /*08ec*/ 	.word	0x00013d20


	//   ....[166]....
        /*08f0*/ 	.word	0x00013d50


	//   ....[167]....
        /*08f4*/ 	.word	0x00013d80


	//   ....[168]....
        /*08f8*/ 	.word	0x00013db0


	//   ....[169]....
        /*08fc*/ 	.word	0x00013de0


	//   ....[170]....
        /*0900*/ 	.word	0x00013e10


	//   ....[171]....
        /*0904*/ 	.word	0x00013ed0


	//   ....[172]....
        /*0908*/ 	.word	0x00013ef0


	//   ....[173]....
        /*090c*/ 	.word	0x00013f60


	//   ....[174]....
        /*0910*/ 	.word	0x00014600


	//   ....[175]....
        /*0914*/ 	.word	0x00014c60


	//   ....[176]....
        /*0918*/ 	.word	0x00014d50


	//   ....[177]....
        /*091c*/ 	.word	0x00014df0


	//   ....[178]....
        /*0920*/ 	.word	0x00014e50


	//   ....[179]....
        /*0924*/ 	.word	0x00014f40


	//   ....[180]....
        /*0928*/ 	.word	0x00014fb0


	//   ....[181]....
        /*092c*/ 	.word	0x000150a0


	//   ....[182]....
        /*0930*/ 	.word	0x00015110


	//   ....[183]....
        /*0934*/ 	.word	0x00015200


	//   ....[184]....
        /*0938*/ 	.word	0x00015270


	//   ....[185]....
        /*093c*/ 	.word	0x00015360


	//   ....[186]....
        /*0940*/ 	.word	0x000153d0


	//   ....[187]....
        /*0944*/ 	.word	0x000154c0


	//   ....[188]....
        /*0948*/ 	.word	0x00015530


	//   ....[189]....
        /*094c*/ 	.word	0x00015620


	//   ....[190]....
        /*0950*/ 	.word	0x00015690


	//   ....[191]....
        /*0954*/ 	.word	0x00015730


	//   ....[192]....
        /*0958*/ 	.word	0x00015820


	//   ....[193]....
        /*095c*/ 	.word	0x00015890


	//   ....[194]....
        /*0960*/ 	.word	0x000158f0


	//   ....[195]....
        /*0964*/ 	.word	0x000159e0


	//   ....[196]....
        /*0968*/ 	.word	0x00015a40


	//   ....[197]....
        /*096c*/ 	.word	0x00015b40


	//   ....[198]....
        /*0970*/ 	.word	0x00015ba0


	//   ....[199]....
        /*0974*/ 	.word	0x00015ca0


	//   ....[200]....
        /*0978*/ 	.word	0x00015d00


	//   ....[201]....
        /*097c*/ 	.word	0x00015e00


	//   ....[202]....
        /*0980*/ 	.word	0x00015e60


	//   ....[203]....
        /*0984*/ 	.word	0x00015f60


	//   ....[204]....
        /*0988*/ 	.word	0x00015fc0


	//   ....[205]....
        /*098c*/ 	.word	0x000160c0


	//   ....[206]....
        /*0990*/ 	.word	0x00016120


	//   ....[207]....
        /*0994*/ 	.word	0x000161d0


	//   ....[208]....
        /*0998*/ 	.word	0x00016280


	//   ....[209]....
        /*099c*/ 	.word	0x00016350


	//   ....[210]....
        /*09a0*/ 	.word	0x000163b0


	//   ....[211]....
        /*09a4*/ 	.word	0x000164b0


	//   ....[212]....
        /*09a8*/ 	.word	0x00016510


	//   ....[213]....
        /*09ac*/ 	.word	0x000165e0


	//   ....[214]....
        /*09b0*/ 	.word	0x00016640


	//   ....[215]....
        /*09b4*/ 	.word	0x00016700


	//   ....[216]....
        /*09b8*/ 	.word	0x00016840


	//   ....[217]....
        /*09bc*/ 	.word	0x000168e0


	//   ....[218]....
        /*09c0*/ 	.word	0x00016950


	//   ....[219]....
        /*09c4*/ 	.word	0x00016a00


	//   ....[220]....
        /*09c8*/ 	.word	0x00016a60


	//   ....[221]....
        /*09cc*/ 	.word	0x00016b10


	//   ....[222]....
        /*09d0*/ 	.word	0x00016b70


	//   ....[223]....
        /*09d4*/ 	.word	0x00016c20


	//   ....[224]....
        /*09d8*/ 	.word	0x00016c80


	//   ....[225]....
        /*09dc*/ 	.word	0x00016d30


	//   ....[226]....
        /*09e0*/ 	.word	0x00016d90


	//   ....[227]....
        /*09e4*/ 	.word	0x00016e40


	//   ....[228]....
        /*09e8*/ 	.word	0x00016ea0


	//   ....[229]....
        /*09ec*/ 	.word	0x00016f50


	//   ....[230]....
        /*09f0*/ 	.word	0x00016fb0


	//   ....[231]....
        /*09f4*/ 	.word	0x00017060


	//   ....[232]....
        /*09f8*/ 	.word	0x00017150


	//   ....[233]....
        /*09fc*/ 	.word	0x00017200


	//   ....[234]....
        /*0a00*/ 	.word	0x00017260


	//   ....[235]....
        /*0a04*/ 	.word	0x00017320


	//   ....[236]....
        /*0a08*/ 	.word	0x00017380


	//   ....[237]....
        /*0a0c*/ 	.word	0x00017440


	//   ....[238]....
        /*0a10*/ 	.word	0x000174a0


	//   ....[239]....
        /*0a14*/ 	.word	0x00017560


	//   ....[240]....
        /*0a18*/ 	.word	0x000175c0


	//   ....[241]....
        /*0a1c*/ 	.word	0x00017680


	//   ....[242]....
        /*0a20*/ 	.word	0x000176e0


	//   ....[243]....
        /*0a24*/ 	.word	0x000177a0


	//   ....[244]....
        /*0a28*/ 	.word	0x00017800


	//   ....[245]....
        /*0a2c*/ 	.word	0x000178c0


	//   ....[246]....
        /*0a30*/ 	.word	0x00017920


	//   ....[247]....
        /*0a34*/ 	.word	0x000179d0


	//   ....[248]....
        /*0a38*/ 	.word	0x00017ac0


	//   ....[249]....
        /*0a3c*/ 	.word	0x00017b60


	//   ....[250]....
        /*0a40*/ 	.word	0x00017c00


	//   ....[251]....
        /*0a44*/ 	.word	0x00017cb0


	//   ....[252]....
        /*0a48*/ 	.word	0x00017d10


	//   ....[253]....
        /*0a4c*/ 	.word	0x00017dd0


	//   ....[254]....
        /*0a50*/ 	.word	0x00017e30


	//   ....[255]....
        /*0a54*/ 	.word	0x00017ef0


	//   ....[0]....
        /*0a58*/ 	.word	0x00017f50


	//   ....[1]....
        /*0a5c*/ 	.word	0x00018010


	//   ....[2]....
        /*0a60*/ 	.word	0x00018070


	//   ....[3]....
        /*0a64*/ 	.word	0x00018130


	//   ....[4]....
        /*0a68*/ 	.word	0x00018190


	//   ....[5]....
        /*0a6c*/ 	.word	0x00018250


	//   ....[6]....
        /*0a70*/ 	.word	0x000182b0


	//   ....[7]....
        /*0a74*/ 	.word	0x00018350


	//   ....[8]....
        /*0a78*/ 	.word	0x000183e0


	//   ....[9]....
        /*0a7c*/ 	.word	0x00018480


	//   ....[10]....
        /*0a80*/ 	.word	0x000185a0


	//   ....[11]....
        /*0a84*/ 	.word	0x00018610


	//   ....[12]....
        /*0a88*/ 	.word	0x00018680


	//   ....[13]....
        /*0a8c*/ 	.word	0x000186f0


	//   ....[14]....
        /*0a90*/ 	.word	0x00018760


	//   ....[15]....
        /*0a94*/ 	.word	0x000187e0


	//   ....[16]....
        /*0a98*/ 	.word	0x00018870


	//   ....[17]....
        /*0a9c*/ 	.word	0x00018900


	//   ....[18]....
        /*0aa0*/ 	.word	0x00018970


	//   ....[19]....
        /*0aa4*/ 	.word	0x000189e0


	//   ....[20]....
        /*0aa8*/ 	.word	0x00018a50


	//   ....[21]....
        /*0aac*/ 	.word	0x00018ad0


	//   ....[22]....
        /*0ab0*/ 	.word	0x00018b40


	//   ....[23]....
        /*0ab4*/ 	.word	0x00018be0


	//   ....[24]....
        /*0ab8*/ 	.word	0x00018c70


	//   ....[25]....
        /*0abc*/ 	.word	0x00018d90


	//----- nvinfo : EIATTR_REG_RECONFIG
	.align		4
.L_1491:
        /*0ac0*/ 	.byte	0x01, 0x54
	.zero		2


	//----- nvinfo : EIATTR_SYSCALL_OFFSETS
	.align		4
        /*0ac4*/ 	.byte	0x04, 0x46
        /*0ac6*/ 	.short	(.L_1493 - .L_1492)


	//   ....[0]....
.L_1492:
        /*0ac8*/ 	.word	0x000019a0


	//   ....[1]....
        /*0acc*/ 	.word	0x00010130


	//   ....[2]....
        /*0ad0*/ 	.word	0x00010280


	//   ....[3]....
        /*0ad4*/ 	.word	0x00010370


	//   ....[4]....
        /*0ad8*/ 	.word	0x00011300


	//----- nvinfo : EIATTR_MBARRIER_INSTR_OFFSETS
	.align		4
.L_1493:
        /*0adc*/ 	.byte	0x04, 0x39
        /*0ade*/ 	.short	(.L_1495 - .L_1494)


	//   ....[0]....
.L_1494:
        /*0ae0*/ 	.word	0x00000180
        /*0ae4*/ 	.word	0x000000ff
        /*0ae8*/ 	.word	0x00016800
        /*0aec*/ 	.short	0x0100
        /*0aee*/ 	.byte	0x08
	.zero		1


	//   ....[1]....
        /*0af0*/ 	.word	0x00000190
        /*0af4*/ 	.word	0x000000ff
        /*0af8*/ 	.word	0x00016820
        /*0afc*/ 	.short	0x0100
        /*0afe*/ 	.byte	0x08
	.zero		1


	//   ....[2]....
        /*0b00*/ 	.word	0x00000280
        /*0b04*/ 	.word	0x000000ff
        /*0b08*/ 	.word	0x00016830
        /*0b0c*/ 	.short	0x0100
        /*0b0e*/ 	.byte	0x08
	.zero		1


	//   ....[3]....
        /*0b10*/ 	.word	0x00000290
        /*0b14*/ 	.word	0x000000ff
        /*0b18*/ 	.word	0x00016840
        /*0b1c*/ 	.short	0x0100
        /*0b1e*/ 	.byte	0x08
	.zero		1


	//   ....[4]....
        /*0b20*/ 	.word	0x000002a0
        /*0b24*/ 	.word	0x000000ff
        /*0b28*/ 	.word	0x00016838
        /*0b2c*/ 	.short	0x0100
        /*0b2e*/ 	.byte	0x08
	.zero		1


	//   ....[5]....
        /*0b30*/ 	.word	0x000002b0
        /*0b34*/ 	.word	0x000000ff
        /*0b38*/ 	.word	0x00016848
        /*0b3c*/ 	.short	0x0100
        /*0b3e*/ 	.byte	0x08
	.zero		1


	//   ....[6]....
        /*0b40*/ 	.word	0x000003e0
        /*0b44*/ 	.word	0x000000ff
        /*0b48*/ 	.word	0x00016850
        /*0b4c*/ 	.short	0x0100
        /*0b4e*/ 	.byte	0x08
	.zero		1


	//   ....[7]....
        /*0b50*/ 	.word	0x000003f0
        /*0b54*/ 	.word	0x000000ff
        /*0b58*/ 	.word	0x00016860
        /*0b5c*/ 	.short	0x0100
        /*0b5e*/ 	.byte	0x08
	.zero		1


	//   ....[8]....
        /*0b60*/ 	.word	0x00000400
        /*0b64*/ 	.word	0x000000ff
        /*0b68*/ 	.word	0x00016858
        /*0b6c*/ 	.short	0x0100
        /*0b6e*/ 	.byte	0x08
	.zero		1


	//   ....[9]....
        /*0b70*/ 	.word	0x00000410
        /*0b74*/ 	.word	0x000000ff
        /*0b78*/ 	.word	0x00016868
        /*0b7c*/ 	.short	0x0100
        /*0b7e*/ 	.byte	0x08
	.zero		1


	//   ....[10]....
        /*0b80*/ 	.word	0x00000500
        /*0b84*/ 	.word	0x000000ff
        /*0b88*/ 	.word	0x00016870
        /*0b8c*/ 	.short	0x0100
        /*0b8e*/ 	.byte	0x06
	.zero		1


	//   ....[11]....
        /*0b90*/ 	.word	0x00000510
        /*0b94*/ 	.word	0x000000ff
        /*0b98*/ 	.word	0x00016880
        /*0b9c*/ 	.short	0x0100
        /*0b9e*/ 	.byte	0x06
	.zero		1


	//   ....[12]....
        /*0ba0*/ 	.word	0x00000520
        /*0ba4*/ 	.word	0x000000ff
        /*0ba8*/ 	.word	0x00016878
        /*0bac*/ 	.short	0x0100
        /*0bae*/ 	.byte	0x06
	.zero		1


	//   ....[13]....
        /*0bb0*/ 	.word	0x00000530
        /*0bb4*/ 	.word	0x000000ff
        /*0bb8*/ 	.word	0x00016888
        /*0bbc*/ 	.short	0x0100
        /*0bbe*/ 	.byte	0x06
	.zero		1


	//   ....[14]....
        /*0bc0*/ 	.word	0x00000660
        /*0bc4*/ 	.word	0x000000ff
        /*0bc8*/ 	.word	0x00016890
        /*0bcc*/ 	.short	0x0100
        /*0bce*/ 	.byte	0x08
	.zero		1


	//   ....[15]....
        /*0bd0*/ 	.word	0x00000670
        /*0bd4*/ 	.word	0x000000ff
        /*0bd8*/ 	.word	0x000168a0
        /*0bdc*/ 	.short	0x0100
        /*0bde*/ 	.byte	0x08
	.zero		1


	//   ....[16]....
        /*0be0*/ 	.word	0x00000680
        /*0be4*/ 	.word	0x000000ff
        /*0be8*/ 	.word	0x00016898
        /*0bec*/ 	.short	0x0100
        /*0bee*/ 	.byte	0x08
	.zero		1


	//   ....[17]....
        /*0bf0*/ 	.word	0x00000690
        /*0bf4*/ 	.word	0x000000ff
        /*0bf8*/ 	.word	0x000168a8
        /*0bfc*/ 	.short	0x0100
        /*0bfe*/ 	.byte	0x08
	.zero		1


	//   ....[18]....
        /*0c00*/ 	.word	0x000007d0
        /*0c04*/ 	.word	0x000000ff
        /*0c08*/ 	.word	0x000168b0
        /*0c0c*/ 	.short	0x0100
        /*0c0e*/ 	.byte	0x08
	.zero		1


	//   ....[19]....
        /*0c10*/ 	.word	0x000007e0
        /*0c14*/ 	.word	0x000000ff
        /*0c18*/ 	.word	0x000168c0
        /*0c1c*/ 	.short	0x0100
        /*0c1e*/ 	.byte	0x08
	.zero		1


	//   ....[20]....
        /*0c20*/ 	.word	0x000007f0
        /*0c24*/ 	.word	0x000000ff
        /*0c28*/ 	.word	0x000168b8
        /*0c2c*/ 	.short	0x0100
        /*0c2e*/ 	.byte	0x08
	.zero		1


	//   ....[21]....
        /*0c30*/ 	.word	0x00000800
        /*0c34*/ 	.word	0x000000ff
        /*0c38*/ 	.word	0x000168c8
        /*0c3c*/ 	.short	0x0100
        /*0c3e*/ 	.byte	0x08
	.zero		1


	//   ....[22]....
        /*0c40*/ 	.word	0x00001a20
        /*0c44*/ 	.word	0x000000ff
        /*0c48*/ 	.word	0x00016800
        /*0c4c*/ 	.short	0x010a
        /*0c4e*/ 	.byte	0x2d
	.zero		1


	//   ....[23]....
        /*0c50*/ 	.word	0x00001aa0
        /*0c54*/ 	.word	0x00000003
        /*0c58*/ 	.word	0x00016830
        /*0c5c*/ 	.short	0x010a
        /*0c5e*/ 	.byte	0x3f
	.zero		1


	//   ....[24]....
        /*0c60*/ 	.word	0x00001ae0
        /*0c64*/ 	.word	0x00000003
        /*0c68*/ 	.word	0x00016830
        /*0c6c*/ 	.short	0x010a
        /*0c6e*/ 	.byte	0x3f
	.zero		1


	//   ....[25]....
        /*0c70*/ 	.word	0x00001ea0
        /*0c74*/ 	.word	0x000000ff
        /*0c78*/ 	.word	0x00000000
        /*0c7c*/ 	.short	0x0101
        /*0c7e*/ 	.byte	0x06
	.zero		1


	//   ....[26]....
        /*0c80*/ 	.word	0x00004d50
        /*0c84*/ 	.word	0x000000ff
        /*0c88*/ 	.word	0x00016830
        /*0c8c*/ 	.short	0x010a
        /*0c8e*/ 	.byte	0x06
	.zero		1


	//   ....[27]....
        /*0c90*/ 	.word	0x00004d90
        /*0c94*/ 	.word	0x000000ff
        /*0c98*/ 	.word	0x00016830
        /*0c9c*/ 	.short	0x010a
        /*0c9e*/ 	.byte	0x06
	.zero		1


	//   ....[28]....
        /*0ca0*/ 	.word	0x00004fa0
        /*0ca4*/ 	.word	0x000000ff
        /*0ca8*/ 	.word	0x00016850
        /*0cac*/ 	.short	0x010a
        /*0cae*/ 	.byte	0x06
	.zero		1


	//   ....[29]....
        /*0cb0*/ 	.word	0x00004fe0
        /*0cb4*/ 	.word	0x000000ff
        /*0cb8*/ 	.word	0x00016850
        /*0cbc*/ 	.short	0x010a
        /*0cbe*/ 	.byte	0x06
	.zero		1


	//   ....[30]....
        /*0cc0*/ 	.word	0x00005400
        /*0cc4*/ 	.word	0x000000ff
        /*0cc8*/ 	.word	0x00000000
        /*0ccc*/ 	.short	0x0101
        /*0cce*/ 	.byte	0x06
	.zero		1


	//   ....[31]....
        /*0cd0*/ 	.word	0x000076c0
        /*0cd4*/ 	.word	0x000000ff
        /*0cd8*/ 	.word	0x00000000
        /*0cdc*/ 	.short	0x0101
        /*0cde*/ 	.byte	0x06
	.zero		1


	//   ....[32]....
        /*0ce0*/ 	.word	0x00007de0
        /*0ce4*/ 	.word	0x000000ff
        /*0ce8*/ 	.word	0x00016830
        /*0cec*/ 	.short	0x010a
        /*0cee*/ 	.byte	0x06
	.zero		1


	//   ....[33]....
        /*0cf0*/ 	.word	0x00007e20
        /*0cf4*/ 	.word	0x000000ff
        /*0cf8*/ 	.word	0x00016830
        /*0cfc*/ 	.short	0x010a
        /*0cfe*/ 	.byte	0x06
	.zero		1


	//   ....[34]....
        /*0d00*/ 	.word	0x00008030
        /*0d04*/ 	.word	0x000000ff
        /*0d08*/ 	.word	0x00016850
        /*0d0c*/ 	.short	0x010a
        /*0d0e*/ 	.byte	0x06
	.zero		1


	//   ....[35]....
        /*0d10*/ 	.word	0x00008070
        /*0d14*/ 	.word	0x000000ff
        /*0d18*/ 	.word	0x00016850
        /*0d1c*/ 	.short	0x010a
        /*0d1e*/ 	.byte	0x06
	.zero		1


	//   ....[36]....
        /*0d20*/ 	.word	0x00008490
        /*0d24*/ 	.word	0x000000ff
        /*0d28*/ 	.word	0x00000000
        /*0d2c*/ 	.short	0x0101
        /*0d2e*/ 	.byte	0x06
	.zero		1


	//   ....[37]....
        /*0d30*/ 	.word	0x00009640
        /*0d34*/ 	.word	0x000000ff
        /*0d38*/ 	.word	0x00000000
        /*0d3c*/ 	.short	0x0101
        /*0d3e*/ 	.byte	0x06
	.zero		1


	//   ....[38]....
        /*0d40*/ 	.word	0x00009b30
        /*0d44*/ 	.word	0x000000ff
        /*0d48*/ 	.word	0x00016830
        /*0d4c*/ 	.short	0x010a
        /*0d4e*/ 	.byte	0x06
	.zero		1


	//   ....[39]....
        /*0d50*/ 	.word	0x00009b70
        /*0d54*/ 	.word	0x000000ff
        /*0d58*/ 	.word	0x00016830
        /*0d5c*/ 	.short	0x010a
        /*0d5e*/ 	.byte	0x06
	.zero		1


	//   ....[40]....
        /*0d60*/ 	.word	0x00009d50
        /*0d64*/ 	.word	0x000000ff
        /*0d68*/ 	.word	0x00016850
        /*0d6c*/ 	.short	0x010a
        /*0d6e*/ 	.byte	0x06
	.zero		1


	//   ....[41]....
        /*0d70*/ 	.word	0x00009d90
        /*0d74*/ 	.word	0x000000ff
        /*0d78*/ 	.word	0x00016850
        /*0d7c*/ 	.short	0x010a
        /*0d7e*/ 	.byte	0x06
	.zero		1


	//   ....[42]....
        /*0d80*/ 	.word	0x0000a1b0
        /*0d84*/ 	.word	0x000000ff
        /*0d88*/ 	.word	0x00000000
        /*0d8c*/ 	.short	0x0101
        /*0d8e*/ 	.byte	0x06
	.zero		1


	//   ....[43]....
        /*0d90*/ 	.word	0x0000c470
        /*0d94*/ 	.word	0x000000ff
        /*0d98*/ 	.word	0x00000000
        /*0d9c*/ 	.short	0x0101
        /*0d9e*/ 	.byte	0x06
	.zero		1


	//   ....[44]....
        /*0da0*/ 	.word	0x0000c870
        /*0da4*/ 	.word	0x000000ff
        /*0da8*/ 	.word	0x00016850
        /*0dac*/ 	.short	0x010a
        /*0dae*/ 	.byte	0x05
	.zero		1


	//   ....[45]....
        /*0db0*/ 	.word	0x0000c8b0
        /*0db4*/ 	.word	0x000000ff
        /*0db8*/ 	.word	0x00016850
        /*0dbc*/ 	.short	0x010a
        /*0dbe*/ 	.byte	0x05
	.zero		1


	//   ....[46]....
        /*0dc0*/ 	.word	0x0000ce10
        /*0dc4*/ 	.word	0x000000ff
        /*0dc8*/ 	.word	0x00000000
        /*0dcc*/ 	.short	0x0101
        /*0dce*/ 	.byte	0x04
	.zero		1


	//   ....[47]....
        /*0dd0*/ 	.word	0x0000dcb0
        /*0dd4*/ 	.word	0x00000000
        /*0dd8*/ 	.word	0x00000000
        /*0ddc*/ 	.short	0x0101
        /*0dde*/ 	.byte	0x3f
	.zero		1


	//   ....[48]....
        /*0de0*/ 	.word	0x00010890
        /*0de4*/ 	.word	0x00000003
        /*0de8*/ 	.word	0x00016840
        /*0dec*/ 	.short	0x010a
        /*0dee*/ 	.byte	0x3f
	.zero		1


	//   ....[49]....
        /*0df0*/ 	.word	0x00011050
        /*0df4*/ 	.word	0x00000003
        /*0df8*/ 	.word	0x00016830
        /*0dfc*/ 	.short	0x0107
        /*0dfe*/ 	.byte	0x3f
	.zero		1


	//   ....[50]....
        /*0e00*/ 	.word	0x00011120
        /*0e04*/ 	.word	0x00000003
        /*0e08*/ 	.word	0x00016830
        /*0e0c*/ 	.short	0x0101
        /*0e0e*/ 	.byte	0x3f
	.zero		1


	//   ....[51]....
        /*0e10*/ 	.word	0x00011f60
        /*0e14*/ 	.word	0x00000016
        /*0e18*/ 	.word	0x00016800
        /*0e1c*/ 	.short	0x0107
        /*0e1e*/ 	.byte	0x3f
	.zero		1


	//   ....[52]....
        /*0e20*/ 	.word	0x00012050
        /*0e24*/ 	.word	0x00000016
        /*0e28*/ 	.word	0x00016800
        /*0e2c*/ 	.short	0x0101
        /*0e2e*/ 	.byte	0x3f
	.zero		1


	//   ....[53]....
        /*0e30*/ 	.word	0x00012070
        /*0e34*/ 	.word	0x00000016
        /*0e38*/ 	.word	0x00016820
        /*0e3c*/ 	.short	0x010a
        /*0e3e*/ 	.byte	0x3f
	.zero		1


	//   ....[54]....
        /*0e40*/ 	.word	0x00012420
        /*0e44*/ 	.word	0x00000005
        /*0e48*/ 	.word	0x00016840
        /*0e4c*/ 	.short	0x010a
        /*0e4e*/ 	.byte	0x3f
	.zero		1


	//   ....[55]....
        /*0e50*/ 	.word	0x00012930
        /*0e54*/ 	.word	0x00000005
        /*0e58*/ 	.word	0x00016830
        /*0e5c*/ 	.short	0x0107
        /*0e5e*/ 	.byte	0x3f
	.zero		1


	//   ....[56]....
        /*0e60*/ 	.word	0x000129f0
        /*0e64*/ 	.word	0x00000005
        /*0e68*/ 	.word	0x00016830
        /*0e6c*/ 	.short	0x0101
        /*0e6e*/ 	.byte	0x3f
	.zero		1


	//   ....[57]....
        /*0e70*/ 	.word	0x00012a50
        /*0e74*/ 	.word	0x00000005
        /*0e78*/ 	.word	0x00016860
        /*0e7c*/ 	.short	0x010a
        /*0e7e*/ 	.byte	0x3f
	.zero		1


	//   ....[58]....
        /*0e80*/ 	.word	0x00012f20
        /*0e84*/ 	.word	0x00000005
        /*0e88*/ 	.word	0x00016850
        /*0e8c*/ 	.short	0x0107
        /*0e8e*/ 	.byte	0x3f
	.zero		1


	//   ....[59]....
        /*0e90*/ 	.word	0x000130d0
        /*0e94*/ 	.word	0x00000005
        /*0e98*/ 	.word	0x00016850
        /*0e9c*/ 	.short	0x0101
        /*0e9e*/ 	.byte	0x3f
	.zero		1


	//   ....[60]....
        /*0ea0*/ 	.word	0x000132f0
        /*0ea4*/ 	.word	0x00000000
        /*0ea8*/ 	.word	0x00016860
        /*0eac*/ 	.short	0x010a
        /*0eae*/ 	.byte	0x3f
	.zero		1


	//   ....[61]....
        /*0eb0*/ 	.word	0x00013780
        /*0eb4*/ 	.word	0x00000000
        /*0eb8*/ 	.word	0x00016850
        /*0ebc*/ 	.short	0x0107
        /*0ebe*/ 	.byte	0x3f
	.zero		1


	//   ....[62]....
        /*0ec0*/ 	.word	0x00013850
        /*0ec4*/ 	.word	0x00000000
        /*0ec8*/ 	.word	0x00016850
        /*0ecc*/ 	.short	0x0101
        /*0ece*/ 	.byte	0x3f
	.zero		1


	//   ....[63]....
        /*0ed0*/ 	.word	0x00014580
        /*0ed4*/ 	.word	0x00000005
        /*0ed8*/ 	.word	0x00016820
        /*0edc*/ 	.short	0x010a
        /*0ede*/ 	.byte	0x3f
	.zero		1


	//   ....[64]....
        /*0ee0*/ 	.word	0x00014700
        /*0ee4*/ 	.word	0x00000003
        /*0ee8*/ 	.word	0x00016840
        /*0eec*/ 	.short	0x010a
        /*0eee*/ 	.byte	0x3f
	.zero		1


	//   ....[65]....
        /*0ef0*/ 	.word	0x000147a0
        /*0ef4*/ 	.word	0x00000005
        /*0ef8*/ 	.word	0x00016840
        /*0efc*/ 	.short	0x010a
        /*0efe*/ 	.byte	0x3f
	.zero		1


	//   ....[66]....
        /*0f00*/ 	.word	0x000147e0
        /*0f04*/ 	.word	0x00000003
        /*0f08*/ 	.word	0x00016860
        /*0f0c*/ 	.short	0x010a
        /*0f0e*/ 	.byte	0x3f
	.zero		1


	//   ....[67]....
        /*0f10*/ 	.word	0x00014820
        /*0f14*/ 	.word	0x00000005
        /*0f18*/ 	.word	0x00016860
        /*0f1c*/ 	.short	0x010a
        /*0f1e*/ 	.byte	0x3f
	.zero		1


	//   ....[68]....
        /*0f20*/ 	.word	0x00014890
        /*0f24*/ 	.word	0x00000003
        /*0f28*/ 	.word	0x00016800
        /*0f2c*/ 	.short	0x010a
        /*0f2e*/ 	.byte	0x3f
	.zero		1


	//   ....[69]....
        /*0f30*/ 	.word	0x000148e0
        /*0f34*/ 	.word	0x00000003
        /*0f38*/ 	.word	0x00016830
        /*0f3c*/ 	.short	0x010a
        /*0f3e*/ 	.byte	0x3f
	.zero		1


	//   ....[70]....
        /*0f40*/ 	.word	0x00014940
        /*0f44*/ 	.word	0x00000009
        /*0f48*/ 	.word	0x00016830
        /*0f4c*/ 	.short	0x010a
        /*0f4e*/ 	.byte	0x3f
	.zero		1


	//   ....[71]....
        /*0f50*/ 	.word	0x000149a0
        /*0f54*/ 	.word	0x00000009
        /*0f58*/ 	.word	0x00016850
        /*0f5c*/ 	.short	0x010a
        /*0f5e*/ 	.byte	0x3f
	.zero		1


	//   ....[72]....
        /*0f60*/ 	.word	0x00014a00
        /*0f64*/ 	.word	0x00000009
        /*0f68*/ 	.word	0x00016830
        /*0f6c*/ 	.short	0x010a
        /*0f6e*/ 	.byte	0x3f
	.zero		1


	//   ....[73]....
        /*0f70*/ 	.word	0x00014a60
        /*0f74*/ 	.word	0x00000009
        /*0f78*/ 	.word	0x00016850
        /*0f7c*/ 	.short	0x010a
        /*0f7e*/ 	.byte	0x3f
	.zero		1


	//   ....[74]....
        /*0f80*/ 	.word	0x00014ac0
        /*0f84*/ 	.word	0x00000009
        /*0f88*/ 	.word	0x00016830
        /*0f8c*/ 	.short	0x010a
        /*0f8e*/ 	.byte	0x3f
	.zero		1


	//   ....[75]....
        /*0f90*/ 	.word	0x00014b20
        /*0f94*/ 	.word	0x00000009
        /*0f98*/ 	.word	0x00016850
        /*0f9c*/ 	.short	0x010a
        /*0f9e*/ 	.byte	0x3f
	.zero		1


	//   ....[76]....
        /*0fa0*/ 	.word	0x00014b80
        /*0fa4*/ 	.word	0x00000006
        /*0fa8*/ 	.word	0x00016850
        /*0fac*/ 	.short	0x010a
        /*0fae*/ 	.byte	0x3f
	.zero		1


	//   ....[77]....
        /*0fb0*/ 	.word	0x00014ca0
        /*0fb4*/ 	.word	0x00000003
        /*0fb8*/ 	.word	0x00016840
        /*0fbc*/ 	.short	0x010a
        /*0fbe*/ 	.byte	0x3f
	.zero		1


	//   ....[78]....
        /*0fc0*/ 	.word	0x00016740
        /*0fc4*/ 	.word	0x00000016
        /*0fc8*/ 	.word	0x00016820
        /*0fcc*/ 	.short	0x010a
        /*0fce*/ 	.byte	0x3f
	.zero		1


	//   ....[79]....
        /*0fd0*/ 	.word	0x00016790
        /*0fd4*/ 	.word	0x00000005
        /*0fd8*/ 	.word	0x00016840
        /*0fdc*/ 	.short	0x010a
        /*0fde*/ 	.byte	0x3f
	.zero		1


	//   ....[80]....
        /*0fe0*/ 	.word	0x000170a0
        /*0fe4*/ 	.word	0x00000005
        /*0fe8*/ 	.word	0x00016860
        /*0fec*/ 	.short	0x010a
        /*0fee*/ 	.byte	0x3f
	.zero		1


	//   ....[81]....
        /*0ff0*/ 	.word	0x00017a10
        /*0ff4*/ 	.word	0x00000000
        /*0ff8*/ 	.word	0x00016860
        /*0ffc*/ 	.short	0x010a
        /*0ffe*/ 	.byte	0x3f
	.zero		1


	//   ....[82]....
        /*1000*/ 	.word	0x00018cb0
        /*1004*/ 	.word	0x00000005
        /*1008*/ 	.word	0x00016820
        /*100c*/ 	.short	0x010a
        /*100e*/ 	.byte	0x3f
	.zero		1


	//   ....[83]....
        /*1010*/ 	.word	0x00018e50
        /*1014*/ 	.word	0x00000003
        /*1018*/ 	.word	0x00016840
        /*101c*/ 	.short	0x010a
        /*101e*/ 	.byte	0x3f
	.zero		1


	//   ....[84]....
        /*1020*/ 	.word	0x00018ea0
        /*1024*/ 	.word	0x00000005
        /*1028*/ 	.word	0x00016840
        /*102c*/ 	.short	0x010a
        /*102e*/ 	.byte	0x3f
	.zero		1


	//   ....[85]....
        /*1030*/ 	.word	0x00018ef0
        /*1034*/ 	.word	0x00000003
        /*1038*/ 	.word	0x00016860
        /*103c*/ 	.short	0x010a
        /*103e*/ 	.byte	0x3f
	.zero		1


	//----- nvinfo : EIATTR_NUM_MBARRIERS
	.align		4
.L_1495:
        /*1040*/ 	.byte	0x03, 0x38
        /*1042*/ 	.short	0x0016


	//----- nvinfo : EIATTR_EXIT_INSTR_OFFSETS
	.align		4
        /*1044*/ 	.byte	0x04, 0x1c
        /*1046*/ 	.short	(.L_1497 - .L_1496)


	//   ....[0]....
.L_1496:
        /*1048*/ 	.word	0x000009b0


	//   ....[1]....
        /*104c*/ 	.word	0x0000e8f0


	//   ....[2]....
        /*1050*/ 	.word	0x00014870


	//----- nvinfo : EIATTR_MAX_THREADS
	.align		4
.L_1497:
        /*1054*/ 	.byte	0x04, 0x05
        /*1056*/ 	.short	(.L_1499 - .L_1498)
.L_1498:
        /*1058*/ 	.word	0x00000200
        /*105c*/ 	.word	0x00000001
        /*1060*/ 	.word	0x00000001


	//----- nvinfo : EIATTR_CRS_STACK_SIZE
	.align		4
.L_1499:
        /*1064*/ 	.byte	0x04, 0x1e
        /*1066*/ 	.short	(.L_1501 - .L_1500)
.L_1500:
        /*1068*/ 	.word	0x00000000


	//----- nvinfo : EIATTR_CBANK_PARAM_SIZE
	.align		4
.L_1501:
        /*106c*/ 	.byte	0x03, 0x19
        /*106e*/ 	.short	0x0af0


	//----- nvinfo : EIATTR_PARAM_CBANK
	.align		4
        /*1070*/ 	.byte	0x04, 0x0a
        /*1072*/ 	.short	(.L_1503 - .L_1502)
	.align		4
.L_1502:
        /*1074*/ 	.word	index@(.nv.constant0._ZN7cutlass13device_kernelIN5flash11enable_sm90INS1_16FlashAttnFwdSm90INS1_25CollectiveMainloopFwdSm90ILi2EN4cute5tupleIJNS5_1CILi1EEES8_S8_EEENS6_IJNS7_ILi192EEENS7_ILi128EEENS7_ILi64EEEEEELi64ENS_6half_tEfNS_4arch4Sm90ELb0ELb1ELb0ELb1ELb1ELb0ELb0ELb1ELb1ELb1ELb0ELb0EEENS1_21CollectiveEpilogueFwdINS6_IJSA_SC_SB_EEES9_SE_SG_Li384ELb1ELb1ELb0ELb0EEENS1_36VarlenDynamicPersistentTileSchedulerILi192ELi128ELi384ELi128ELb0ELb1ELb1ELb1ELb0ELb1EEEEEEEEEvNT_6ParamsE)
        /*1078*/ 	.short	0x0210
        /*107a*/ 	.short	0x0af0


	//----- nvinfo : EIATTR_SW_WAR
	.align		4
.L_1503:
        /*107c*/ 	.byte	0x04, 0x36
        /*107e*/ 	.short	(.L_1505 - .L_1504)
.L_1504:
        /*1080*/ 	.word	0x00000008
.L_1505:


//--------------------- .nv.info._ZN7cutlass13device_kernelIN5flash11enable_sm90INS1_16FlashAttnFwdSm90INS1_25CollectiveMainloopFwdSm90ILi2EN4cute5tupleIJNS5_1CILi1EEES8_S8_EEENS6_IJNS7_ILi192EEENS7_ILi128EEENS7_ILi64EEEEEELi64ENS_6half_tEfNS_4arch4Sm90ELb0ELb1ELb0ELb1ELb1ELb1ELb0ELb1ELb1ELb1ELb0ELb0EEENS1_21CollectiveEpilogueFwdINS6_IJSA_SC_SB_EEES9_SE_SG_Li384ELb1ELb1ELb0ELb0EEENS1_36VarlenDynamicPersistentTileSchedulerILi192ELi128ELi384ELi128ELb0ELb1ELb1ELb1ELb0ELb1EEEEEEEEEvNT_6ParamsE --------------------------
	.section	.nv.info._ZN7cutlass13device_kernelIN5flash11enable_sm90INS1_16FlashAttnFwdSm90INS1_25CollectiveMainloopFwdSm90ILi2EN4cute5tupleIJNS5_1CILi1EEES8_S8_EEENS6_IJNS7_ILi192EEENS7_ILi128EEENS7_ILi64EEEEEELi64ENS_6half_tEfNS_4arch4Sm90ELb0ELb1ELb0ELb1ELb1ELb1ELb0ELb1ELb1ELb1ELb0ELb0EEENS1_21CollectiveEpilogueFwdINS6_IJSA_SC_SB_EEES9_SE_SG_Li384ELb1ELb1ELb0ELb0EEENS1_36VarlenDynamicPersistentTileSchedulerILi192ELi128ELi384ELi128ELb0ELb1ELb1ELb1ELb0ELb1EEEEEEEEEvNT_6ParamsE,"",@"SHT_CUDA_INFO"
	.sectionflags	@""
	.align	4


	//----- nvinfo : EIATTR_CUDA_API_VERSION
	.align		4
        /*0000*/ 	.byte	0x04, 0x37
        /*0002*/ 	.short	(.L_1507 - .L_1506)
.L_1506:
        /*0004*/ 	.word	0x00000082


	//----- nvinfo : EIATTR_KPARAM_INFO
	.align		4
.L_1507:
        /*0008*/ 	.byte	0x04, 0x17
        /*000a*/ 	.short	(.L_1509 - .L_1508)
.L_1508:
        /*000c*/ 	.word	0x00000000
        /*0010*/ 	.short	0x0000
        /*0012*/ 	.short	0x0070
        /*0014*/ 	.byte	0x00, 0xf0, 0x01, 0x2a


	//----- nvinfo : EIATTR_SPARSE_MMA_MASK
	.align		4
.L_1509:
        /*0018*/ 	.byte	0x03, 0x50
        /*001a*/ 	.short	0x0000


	//----- nvinfo : EIATTR_MAXREG_COUNT
	.align		4
        /*001c*/ 	.byte	0x03, 0x1b
        /*001e*/ 	.short	0x0080


	//----- nvinfo : EIATTR_NUM_BARRIERS
	.align		4
        /*0020*/ 	.byte	0x02, 0x4c
        /*0022*/ 	.byte	0x10
	.zero		1


	//----- nvinfo : EIATTR_EXTERNS
	.align		4
        /*0024*/ 	.byte	0x04, 0x0f
        /*0026*/ 	.short	(.L_1511 - .L_1510)


	//   ....[0]....
	.align		4
.L_1510:
        /*0028*/ 	.word	index@(__assertfail)


	//----- nvinfo : EIATTR_ANNOTATIONS
	.align		4
.L_1511:
        /*002c*/ 	.byte	0x04, 0x55
        /*002e*/ 	.short	(.L_1513 - .L_1512)


	//   ....[0]....
.L_1512:
        /* <DEDUP_REMOVED lines=78> */


	//----- nvinfo : EIATTR_MERCURY_ISA_VERSION
	.align		4
.L_1513:
        /*0500*/ 	.byte	0x03, 0x5f
        /*0502*/ 	.short	0x0101


	//----- nvinfo : EIATTR_UNUSED_LOAD_BYTE_OFFSET
	.align		4
        /*0504*/ 	.byte	0x04, 0x44
        /*0506*/ 	.short	(.L_1515 - .L_1514)


	//   ....[0]....
.L_1514:
        /*0508*/ 	.word	0x00000a90
        /*050c*/ 	.word	0x0000fff0


	//   ....[1]....
        /*0510*/ 	.word	0x000154b0
        /*0514*/ 	.word	0x0000fff0


	//----- nvinfo : EIATTR_INT_WARP_WIDE_INSTR_OFFSETS
	.align		4
.L_1515:
        /*0518*/ 	.byte	0x04, 0x31
        /*051a*/ 	.short	(.L_1517 - .L_1516)


	//   ....[0]....
.L_1516:
        /*051c*/ 	.word	0x00000130


	//   ....[1]....
        /*0520*/ 	.word	0x00000170


	//   ....[2]....
        /*0524*/ 	.word	0x000001e0


	//   ....[3]....
        /*0528*/ 	.word	0x00019720


	//   ....[4]....
        /*052c*/ 	.word	0x000197b0


	//   ....[5]....
        /*0530*/ 	.word	0x0001c9f0


	//   ....[6]....
        /*0534*/ 	.word	0x0001ca80


	//----- nvinfo : EIATTR_COOP_GROUP_MASK_REGIDS
	.align		4
.L_1517:
        /*0538*/ 	.byte	0x04, 0x29
        /*053a*/ 	.short	(.L_1519 - .L_1518)


	//   ....[0]....
.L_1518:
        /*053c*/ 	.word	0xffffffff


	//   ....[1]....
        /*0540*/ 	.word	0xffffffff


	//   ....[2]....
        /*0544*/ 	.word	0xffffffff


	//   ....[3]....
        /*0548*/ 	.word	0xffffffff


	//   ....[4]....
        /*054c*/ 	.word	0xffffffff


	//   ....[5]....
        /*0550*/ 	.word	0xffffffff


	//   ....[6]....
        /*0554*/ 	.word	0xffffffff


	//   ....[7]....
        /*0558*/ 	.word	0xffffffff


	//   ....[8]....
        /*055c*/ 	.word	0xffffffff


	//   ....[9]....
        /*0560*/ 	.word	0xffffffff


	//   ....[10]....
        /*0564*/ 	.word	0xffffffff


	//   ....[11]....
        /*0568*/ 	.word	0xffffffff


	//   ....[12]....
        /*056c*/ 	.word	0xffffffff


	//   ....[13]....
        /*0570*/ 	.word	0xffffffff


	//   ....[14]....
        /*0574*/ 	.word	0xffffffff


	//   ....[15]....
        /*0578*/ 	.word	0xffffffff


	//   ....[16]....
        /*057c*/ 	.word	0xffffffff


	//   ....[17]....
        /*0580*/ 	.word	0xffffffff


	//   ....[18]....
        /*0584*/ 	.word	0xffffffff


	//   ....[19]....
        /*0588*/ 	.word	0xffffffff


	//   ....[20]....
        /*058c*/ 	.word	0xffffffff


	//   ....[21]....
        /*0590*/ 	.word	0xffffffff


	//   ....[22]....
        /*0594*/ 	.word	0xffffffff


	//   ....[23]....
        /*0598*/ 	.word	0xffffffff


	//   ....[24]....
        /*059c*/ 	.word	0xffffffff


	//   ....[25]....
        /*05a0*/ 	.word	0xffffffff


	//   ....[26]....
        /*05a4*/ 	.word	0xffffffff


	//   ....[27]....
        /*05a8*/ 	.word	0xffffffff


	//   ....[28]....
        /*05ac*/ 	.word	0xffffffff


	//   ....[29]....
        /*05b0*/ 	.word	0xffffffff


	//   ....[30]....
        /*05b4*/ 	.word	0xffffffff


	//   ....[31]....
        /*05b8*/ 	.word	0xffffffff


	//   ....[32]....
        /*05bc*/ 	.word	0xffffffff


	//   ....[33]....
        /*05c0*/ 	.word	0xffffffff


	//   ....[34]....
        /*05c4*/ 	.word	0xffffffff


	//   ....[35]....
        /*05c8*/ 	.word	0xffffffff


	//   ....[36]....
        /*05cc*/ 	.word	0xffffffff


	//   ....[37]....
        /*05d0*/ 	.word	0xffffffff


	//   ....[38]....
        /*05d4*/ 	.word	0xffffffff


	//   ....[39]....
        /*05d8*/ 	.word	0xffffffff


	//   ....[40]....
        /*05dc*/ 	.word	0xffffffff


	//   ....[41]....
        /*05e0*/ 	.word	0xffffffff


	//   ....[42]....
        /*05e4*/ 	.word	0xffffffff


	//   ....[43]....
        /*05e8*/ 	.word	0xffffffff


	//   ....[44]....
        /*05ec*/ 	.word	0xffffffff


	//   ....[45]....
        /*05f0*/ 	.word	0xffffffff


	//   ....[46]....
        /*05f4*/ 	.word	0xffffffff


	//   ....[47]....
        /*05f8*/ 	.word	0xffffffff


	//   ....[48]....
        /*05fc*/ 	.word	0xffffffff


	//   ....[49]....
        /*0600*/ 	.word	0xffffffff


	//   ....[50]....
        /*0604*/ 	.word	0xffffffff


	//   ....[51]....
        /*0608*/ 	.word	0xffffffff


	//   ....[52]....
        /*060c*/ 	.word	0xffffffff


	//   ....[53]....
        /*0610*/ 	.word	0xffffffff


	//   ....[54]....
        /*0614*/ 	.word	0xffffffff


	//   ....[55]....
        /*0618*/ 	.word	0xffffffff


	//   ....[56]....
        /*061c*/ 	.word	0xffffffff


	//   ....[57]....
        /*0620*/ 	.word	0xffffffff


	//   ....[58]....
        /*0624*/ 	.word	0xffffffff


	//   ....[59]....
        /*0628*/ 	.word	0xffffffff


	//   ....[60]....
        /*062c*/ 	.word	0xffffffff


	//   ....[61]....
        /*0630*/ 	.word	0xffffffff


	//   ....[62]....
        /*0634*/ 	.word	0xffffffff


	//   ....[63]....
        /*0638*/ 	.word	0xffffffff


	//   ....[64]....
        /*063c*/ 	.word	0xffffffff


	//   ....[65]....
        /*0640*/ 	.word	0xffffffff


	//   ....[66]....
        /*0644*/ 	.word	0xffffffff


	//   ....[67]....
        /*0648*/ 	.word	0xffffffff


	//   ....[68]....
        /*064c*/ 	.word	0xffffffff


	//   ....[69]....
        /*0650*/ 	.word	0xffffffff


	//   ....[70]....
        /*0654*/ 	.word	0xffffffff


	//   ....[71]....
        /*0658*/ 	.word	0xffffffff


	//   ....[72]....
        /*065c*/ 	.word	0xffffffff


	//   ....[73]....
        /*0660*/ 	.word	0xffffffff


	//   ....[74]....
        /*0664*/ 	.word	0xffffffff


	//   ....[75]....
        /*0668*/ 	.word	0xffffffff


	//   ....[76]....
        /*066c*/ 	.word	0xffffffff


	//   ....[77]....
        /*0670*/ 	.word	0xffffffff


	//   ....[78]....
        /*0674*/ 	.word	0xffffffff


	//   ....[79]....
        /*0678*/ 	.word	0xffffffff


	//   ....[80]....
        /*067c*/ 	.word	0xffffffff


	//   ....[81]....
        /*0680*/ 	.word	0xffffffff


	//   ....[82]....
        /*0684*/ 	.word	0xffffffff


	//   ....[83]....
        /*0688*/ 	.word	0xffffffff


	//   ....[84]....
        /*068c*/ 	.word	0xffffffff


	//   ....[85]....
        /*0690*/ 	.word	0xffffffff


	//   ....[86]....
        /*0694*/ 	.word	0xffffffff


	//   ....[87]....
        /*0698*/ 	.word	0xffffffff


	//   ....[88]....
        /*069c*/ 	.word	0xffffffff


	//   ....[89]....
        /*06a0*/ 	.word	0xffffffff


	//   ....[90]....
        /*06a4*/ 	.word	0xffffffff


	//   ....[91]....
        /*06a8*/ 	.word	0xffffffff


	//   ....[92]....
        /*06ac*/ 	.word	0xffffffff


	//   ....[93]....
        /*06b0*/ 	.word	0xffffffff


	//   ....[94]....
        /*06b4*/ 	.word	0xffffffff


	//   ....[95]....
        /*06b8*/ 	.word	0xffffffff


	//   ....[96]....
        /*06bc*/ 	.word	0xffffffff


	//   ....[97]....
        /*06c0*/ 	.word	0xffffffff


	//   ....[98]....
        /*06c4*/ 	.word	0xffffffff


	//   ....[99]....
        /*06c8*/ 	.word	0xffffffff


	//   ....[100]....
        /*06cc*/ 	.word	0xffffffff


	//   ....[101]....
        /*06d0*/ 	.word	0xffffffff


	//   ....[102]....
        /*06d4*/ 	.word	0xffffffff


	//   ....[103]....
        /*06d8*/ 	.word	0xffffffff


	//   ....[104]....
        /*06dc*/ 	.word	0xffffffff


	//   ....[105]....
        /*06e0*/ 	.word	0xffffffff


	//   ....[106]....
        /*06e4*/ 	.word	0xffffffff


	//   ....[107]....
        /*06e8*/ 	.word	0xffffffff


	//   ....[108]....
        /*06ec*/ 	.word	0xffffffff


	//   ....[109]....
        /*06f0*/ 	.word	0xffffffff


	//   ....[110]....
        /*06f4*/ 	.word	0xffffffff


	//   ....[111]....
        /*06f8*/ 	.word	0xffffffff


	//   ....[112]....
        /*06fc*/ 	.word	0xffffffff


	//   ....[113]....
        /*0700*/ 	.word	0xffffffff


	//   ....[114]....
        /*0704*/ 	.word	0xffffffff


	//   ....[115]....
        /*0708*/ 	.word	0xffffffff


	//   ....[116]....
        /*070c*/ 	.word	0xffffffff


	//   ....[117]....
        /*0710*/ 	.word	0xffffffff


	//   ....[118]....
        /*0714*/ 	.word	0xffffffff


	//   ....[119]....
        /*0718*/ 	.word	0xffffffff


	//   ....[120]....
        /*071c*/ 	.word	0xffffffff


	//   ....[121]....
        /*0720*/ 	.word	0xffffffff


	//   ....[122]....
        /*0724*/ 	.word	0xffffffff


	//   ....[123]....
        /*0728*/ 	.word	0xffffffff


	//   ....[124]....
        /*072c*/ 	.word	0xffffffff


	//   ....[125]....
        /*0730*/ 	.word	0xffffffff


	//   ....[126]....
        /*0734*/ 	.word	0xffffffff


	//   ....[127]....
        /*0738*/ 	.word	0xffffffff


	//   ....[128]....
        /*073c*/ 	.word	0xffffffff


	//   ....[129]....
        /*0740*/ 	.word	0xffffffff


	//   ....[130]....
        /*0744*/ 	.word	0xffffffff


	//   ....[131]....
        /*0748*/ 	.word	0xffffffff


	//   ....[132]....
        /*074c*/ 	.word	0xffffffff


	//   ....[133]....
        /*0750*/ 	.word	0xffffffff


	//   ....[134]....
        /*0754*/ 	.word	0xffffffff


	//   ....[135]....
        /*0758*/ 	.word	0xffffffff


	//   ....[136]....
        /*075c*/ 	.word	0xffffffff


	//   ....[137]....
        /*0760*/ 	.word	0xffffffff


	//   ....[138]....
        /*0764*/ 	.word	0xffffffff


	//   ....[139]....
        /*0768*/ 	.word	0xffffffff


	//   ....[140]....
        /*076c*/ 	.word	0xffffffff


	//   ....[141]....
        /*0770*/ 	.word	0xffffffff


	//   ....[142]....
        /*0774*/ 	.word	0xffffffff


	//   ....[143]....
        /*0778*/ 	.word	0xffffffff


	//   ....[144]....
        /*077c*/ 	.word	0xffffffff


	//   ....[145]....
        /*0780*/ 	.word	0xffffffff


	//   ....[146]....
        /*0784*/ 	.word	0xffffffff


	//   ....[147]....
        /*0788*/ 	.word	0xffffffff


	//   ....[148]....
        /*078c*/ 	.word	0xffffffff


	//   ....[149]....
        /*0790*/ 	.word	0xffffffff


	//   ....[150]....
        /*0794*/ 	.word	0xffffffff


	//   ....[151]....
        /*0798*/ 	.word	0xffffffff


	//   ....[152]....
        /*079c*/ 	.word	0xffffffff


	//   ....[153]....
        /*07a0*/ 	.word	0xffffffff


	//   ....[154]....
        /*07a4*/ 	.word	0xffffffff


	//   ....[155]....
        /*07a8*/ 	.word	0xffffffff


	//   ....[156]....
        /*07ac*/ 	.word	0xffffffff


	//   ....[157]....
        /*07b0*/ 	.word	0xffffffff


	//   ....[158]....
        /*07b4*/ 	.word	0xffffffff


	//   ....[159]....
        /*07b8*/ 	.word	0xffffffff


	//   ....[160]....
        /*07bc*/ 	.word	0xffffffff


	//   ....[161]....
        /*07c0*/ 	.word	0xffffffff


	//   ....[162]....
        /*07c4*/ 	.word	0xffffffff


	//   ....[163]....
        /*07c8*/ 	.word	0xffffffff


	//   ....[164]....
        /*07cc*/ 	.word	0xffffffff


	//   ....[165]....
        /*07d0*/ 	.word	0xffffffff


	//   ....[166]....
        /*07d4*/ 	.word	0xffffffff


	//   ....[167]....
        /*07d8*/ 	.word	0xffffffff


	//   ....[168]....
        /*07dc*/ 	.word	0xffffffff


	//   ....[169]....
        /*07e0*/ 	.word	0xffffffff


	//   ....[170]....
        /*07e4*/ 	.word	0xffffffff


	//   ....[171]....
        /*07e8*/ 	.word	0xffffffff


	//   ....[172]....
        /*07ec*/ 	.word	0xffffffff


	//   ....[173]....
        /*07f0*/ 	.word	0xffffffff


	//   ....[174]....
        /*07f4*/ 	.word	0xffffffff


	//   ....[175]....
        /*07f8*/ 	.word	0xffffffff


	//   ....[176]....
        /*07fc*/ 	.word	0xffffffff


	//   ....[177]....
        /*0800*/ 	.word	0xffffffff


	//   ....[178]....
        /*0804*/ 	.word	0xffffffff


	//   ....[179]....
        /*0808*/ 	.word	0xffffffff


	//   ....[180]....
        /*080c*/ 	.word	0xffffffff


	//   ....[181]....
        /*0810*/ 	.word	0xffffffff


	//   ....[182]....
        /*0814*/ 	.word	0xffffffff


	//   ....[183]....
        /*0818*/ 	.word	0xffffffff


	//   ....[184]....
        /*081c*/ 	.word	0xffffffff


	//   ....[185]....
        /*0820*/ 	.word	0xffffffff


	//   ....[186]....
        /*0824*/ 	.word	0xffffffff


	//   ....[187]....
        /*0828*/ 	.word	0xffffffff


	//   ....[188]....
        /*082c*/ 	.word	0xffffffff


	//   ....[189]....
        /*0830*/ 	.word	0xffffffff


	//   ....[190]....
        /*0834*/ 	.word	0xffffffff


	//   ....[191]....
        /*0838*/ 	.word	0xffffffff


	//   ....[192]....
        /*083c*/ 	.word	0xffffffff


	//   ....[193]....
        /*0840*/ 	.word	0xffffffff


	//   ....[194]....
        /*0844*/ 	.word	0xffffffff


	//   ....[195]....
        /*0848*/ 	.word	0xffffffff


	//   ....[196]....
        /*084c*/ 	.word	0xffffffff


	//   ....[197]....
        /*0850*/ 	.word	0xffffffff


	//   ....[198]....
        /*0854*/ 	.word	0xffffffff


	//   ....[199]....
        /*0858*/ 	.word	0xffffffff


	//   ....[200]....
        /*085c*/ 	.word	0xffffffff


	//   ....[201]....
        /*0860*/ 	.word	0xffffffff


	//   ....[202]....
        /*0864*/ 	.word	0xffffffff


	//   ....[203]....
        /*0868*/ 	.word	0xffffffff


	//   ....[204]....
        /*086c*/ 	.word	0xffffffff


	//   ....[205]....
        /*0870*/ 	.word	0xffffffff


	//   ....[206]....
        /*0874*/ 	.word	0xffffffff


	//   ....[207]....
        /*0878*/ 	.word	0xffffffff


	//   ....[208]....
        /*087c*/ 	.word	0xffffffff


	//   ....[209]....
        /*0880*/ 	.word	0x0500000f


	//   ....[210]....
        /*0884*/ 	.word	0x0500000f


	//   ....[211]....
        /*0888*/ 	.word	0x0500000f


	//   ....[212]....
        /*088c*/ 	.word	0x0500000f


	//   ....[213]....
        /*0890*/ 	.word	0x0500000f


	//   ....[214]....
        /*0894*/ 	.word	0x0500000f


	//   ....[215]....
        /*0898*/ 	.word	0x0500000f


	//   ....[216]....
        /*089c*/ 	.word	0x0500000f


	//   ....[217]....
        /*08a0*/ 	.word	0x0500000f


	//   ....[218]....
        /*08a4*/ 	.word	0x0500000f


	//   ....[219]....
        /*08a8*/ 	.word	0x0500000f


	//   ....[220]....
        /*08ac*/ 	.word	0x0500000f


	//   ....[221]....
        /*08b0*/ 	.word	0x0500000f


	//   ....[222]....
        /*08b4*/ 	.word	0x0500000f


	//   ....[223]....
        /*08b8*/ 	.word	0x0500000f


	//   ....[224]....
        /*08bc*/ 	.word	0x0500000f


	//   ....[225]....
        /*08c0*/ 	.word	0x0500000f


	//   ....[226]....
        /*08c4*/ 	.word	0x0500000f


	//   ....[227]....
        /*08c8*/ 	.word	0x0500000f


	//   ....[228]....
        /*08cc*/ 	.word	0x0500000f


	//   ....[229]....
        /*08d0*/ 	.word	0x0500000f


	//   ....[230]....
        /*08d4*/ 	.word	0x0500000f


	//   ....[231]....
        /*08d8*/ 	.word	0x0500000f


	//   ....[232]....
        /*08dc*/ 	.word	0x0500000f


	//   ....[233]....
        /*08e0*/ 	.word	0x0500000f


	//   ....[234]....
        /*08e4*/ 	.word	0x0500000f


	//   ....[235]....
        /*08e8*/ 	.word	0x0500000f


	//   ....[236]....
        /*08ec*/ 	.word	0x0500000f


	//   ....[237]....
        /*08f0*/ 	.word	0x0500000f


	//   ....[238]....
        /*08f4*/ 	.word	0x0500000f


	//   ....[239]....
        /*08f8*/ 	.word	0x0500000f


	//   ....[240]....
        /*08fc*/ 	.word	0x0500000f


	//   ....[241]....
        /*0900*/ 	.word	0x0500000f


	//   ....[242]....
        /*0904*/ 	.word	0x0500000f


	//   ....[243]....
        /*0908*/ 	.word	0x0500000f


	//   ....[244]....
        /*090c*/ 	.word	0x0500000f


	//   ....[245]....
        /*0910*/ 	.word	0x0500000f


	//   ....[246]....
        /*0914*/ 	.word	0x0500000f


	//   ....[247]....
        /*0918*/ 	.word	0x0500000f


	//   ....[248]....
        /*091c*/ 	.word	0x0500000f


	//   ....[249]....
        /*0920*/ 	.word	0x0500000f


	//   ....[250]....
        /*0924*/ 	.word	0x0500000f


	//   ....[251]....
        /*0928*/ 	.word	0x0500000f


	//   ....[252]....
        /*092c*/ 	.word	0x0500000f


	//   ....[253]....
        /*0930*/ 	.word	0x0500000f


	//   ....[254]....
        /*0934*/ 	.word	0x0500000f


	//   ....[255]....
        /*0938*/ 	.word	0x0500000f


	//   ....[0]....
        /*093c*/ 	.word	0x0500000f


	//   ....[1]....
        /*0940*/ 	.word	0x0500000f


	//   ....[2]....
        /*0944*/ 	.word	0x0500000f


	//   ....[3]....
        /*0948*/ 	.word	0x0500000f


	//   ....[4]....
        /*094c*/ 	.word	0x0500000f


	//   ....[5]....
        /*0950*/ 	.word	0x0500000f


	//   ....[6]....
        /*0954*/ 	.word	0x0500000f


	//   ....[7]....
        /*0958*/ 	.word	0x0500000f


	//   ....[8]....
        /*095c*/ 	.word	0x0500000f


	//   ....[9]....
        /*0960*/ 	.word	0x0500000f


	//   ....[10]....
        /*0964*/ 	.word	0x0500000f


	//   ....[11]....
        /*0968*/ 	.word	0x0500000f


	//   ....[12]....
        /*096c*/ 	.word	0x0500000f


	//   ....[13]....
        /*0970*/ 	.word	0x0500000f


	//   ....[14]....
        /*0974*/ 	.word	0x0500000f


	//   ....[15]....
        /*0978*/ 	.word	0x0500000f


	//   ....[16]....
        /*097c*/ 	.word	0x0500000f


	//   ....[17]....
        /*0980*/ 	.word	0x0500000f


	//   ....[18]....
        /*0984*/ 	.word	0x0500000f


	//   ....[19]....
        /*0988*/ 	.word	0x0500000f


	//   ....[20]....
        /*098c*/ 	.word	0x0500000f


	//   ....[21]....
        /*0990*/ 	.word	0x0500000f


	//   ....[22]....
        /*0994*/ 	.word	0x0500000f


	//   ....[23]....
        /*0998*/ 	.word	0x0500000f


	//   ....[24]....
        /*099c*/ 	.word	0x0500000f


	//   ....[25]....
        /*09a0*/ 	.word	0x0500000f


	//   ....[26]....
        /*09a4*/ 	.word	0x0500000f


	//   ....[27]....
        /*09a8*/ 	.word	0x0500000f


	//   ....[28]....
        /*09ac*/ 	.word	0x0500000f


	//   ....[29]....
        /*09b0*/ 	.word	0x0500000f


	//   ....[30]....
        /*09b4*/ 	.word	0x0500000f


	//   ....[31]....
        /*09b8*/ 	.word	0x0500000f


	//   ....[32]....
        /*09bc*/ 	.word	0x0500000f


	//   ....[33]....
        /*09c0*/ 	.word	0x0500000f


	//   ....[34]....
        /*09c4*/ 	.word	0x0500000f


	//   ....[35]....
        /*09c8*/ 	.word	0x0500000f


	//   ....[36]....
        /*09cc*/ 	.word	0x0500000f


	//   ....[37]....
        /*09d0*/ 	.word	0x0500000f


	//   ....[38]....
        /*09d4*/ 	.word	0x0500000f


	//   ....[39]....
        /*09d8*/ 	.word	0x0500000f


	//   ....[40]....
        /*09dc*/ 	.word	0x0500000f


	//   ....[41]....
        /*09e0*/ 	.word	0x0500000f


	//   ....[42]....
        /*09e4*/ 	.word	0x0500000f


	//   ....[43]....
        /*09e8*/ 	.word	0x0500000f


	//   ....[44]....
        /*09ec*/ 	.word	0x0500000f


	//   ....[45]....
        /*09f0*/ 	.word	0x0500000f


	//   ....[46]....
        /*09f4*/ 	.word	0x0500000f


	//   ....[47]....
        /*09f8*/ 	.word	0x0500000f


	//   ....[48]....
        /*09fc*/ 	.word	0x0500000f


	//   ....[49]....
        /*0a00*/ 	.word	0x0500000f


	//   ....[50]....
        /*0a04*/ 	.word	0x0500000f


	//   ....[51]....
        /*0a08*/ 	.word	0x0500000f


	//   ....[52]....
        /*0a0c*/ 	.word	0x0500000f


	//   ....[53]....
        /*0a10*/ 	.word	0x0500000f


	//   ....[54]....
        /*0a14*/ 	.word	0x0500000f


	//   ....[55]....
        /*0a18*/ 	.word	0x0500000f


	//   ....[56]....
        /*0a1c*/ 	.word	0x0500000f


	//   ....[57]....
        /*0a20*/ 	.word	0x0500000f


	//   ....[58]....
        /*0a24*/ 	.word	0x0500000f


	//   ....[59]....
        /*0a28*/ 	.word	0x0500000f


	//   ....[60]....
        /*0a2c*/ 	.word	0x0500000f


	//   ....[61]....
        /*0a30*/ 	.word	0x0500000f


	//   ....[62]....
        /*0a34*/ 	.word	0x0500000f


	//   ....[63]....
        /*0a38*/ 	.word	0x0500000f


	//   ....[64]....
        /*0a3c*/ 	.word	0x0500000f


	//   ....[65]....
        /*0a40*/ 	.word	0x0500000f


	//   ....[66]....
        /*0a44*/ 	.word	0x0500000f


	//   ....[67]....
        /*0a48*/ 	.word	0x0500000f


	//   ....[68]....
        /*0a4c*/ 	.word	0x0500000f


	//   ....[69]....
        /*0a50*/ 	.word	0x0500000f


	//   ....[70]....
        /*0a54*/ 	.word	0x0500000f


	//   ....[71]....
        /*0a58*/ 	.word	0x0500000f


	//   ....[72]....
        /*0a5c*/ 	.word	0x0500000f


	//   ....[73]....
        /*0a60*/ 	.word	0x0500000f


	//   ....[74]....
        /*0a64*/ 	.word	0x0500000f


	//   ....[75]....
        /*0a68*/ 	.word	0x0500000f


	//   ....[76]....
        /*0a6c*/ 	.word	0x0500000f


	//   ....[77]....
        /*0a70*/ 	.word	0x0500000f


	//   ....[78]....
        /*0a74*/ 	.word	0x0500000f


	//   ....[79]....
        /*0a78*/ 	.word	0x0500000f


	//   ....[80]....
        /*0a7c*/ 	.word	0x0500000f


	//   ....[81]....
        /*0a80*/ 	.word	0x0500000f


	//   ....[82]....
        /*0a84*/ 	.word	0x0500000f


	//   ....[83]....
        /*0a88*/ 	.word	0x0500000f


	//   ....[84]....
        /*0a8c*/ 	.word	0x0500000f


	//   ....[85]....
        /*0a90*/ 	.word	0x0500000f


	//   ....[86]....
        /*0a94*/ 	.word	0x0500000f


	//   ....[87]....
        /*0a98*/ 	.word	0x0500000f


	//   ....[88]....
        /*0a9c*/ 	.word	0x0500000f


	//   ....[89]....
        /*0aa0*/ 	.word	0x0500000f


	//   ....[90]....
        /*0aa4*/ 	.word	0x0500000f


	//   ....[91]....
        /*0aa8*/ 	.word	0x0500000f


	//   ....[92]....
        /*0aac*/ 	.word	0x0500000f


	//   ....[93]....
        /*0ab0*/ 	.word	0x0500000f


	//   ....[94]....
        /*0ab4*/ 	.word	0x0500000f


	//   ....[95]....
        /*0ab8*/ 	.word	0x0500000f


	//   ....[96]....
        /*0abc*/ 	.word	0x0500000f


	//   ....[97]....
        /*0ac0*/ 	.word	0x0500000f


	//----- nvinfo : EIATTR_COOP_GROUP_INSTR_OFFSETS
	.align		4
.L_1519:
        /*0ac4*/ 	.byte	0x04, 0x28
        /*0ac6*/ 	.short	(.L_1521 - .L_1520)


	//   ....[0]....
.L_1520:
        /*0ac8*/ 	.word	0x00000070


	//   ....[1]....
        /*0acc*/ 	.word	0x00000140


	//   ....[2]....
        /*0ad0*/ 	.word	0x00000190


	//   ....[3]....
        /*0ad4*/ 	.word	0x000003c0


	//   ....[4]....
        /*0ad8*/ 	.word	0x00000520


	//   ....[5]....
        /*0adc*/ 	.word	0x00000640


	//   ....[6]....
        /*0ae0*/ 	.word	0x000007a0


	//   ....[7]....
        /*0ae4*/ 	.word	0x00002e50


	//   ....[8]....
        /*0ae8*/ 	.word	0x00002e60


	//   ....[9]....
        /*0aec*/ 	.word	0x00003540


	//   ....[10]....
        /*0af0*/ 	.word	0x00003550


	//   ....[11]....
        /*0af4*/ 	.word	0x000041e0


	//   ....[12]....
        /*0af8*/ 	.word	0x000041f0


	//   ....[13]....
        /*0afc*/ 	.word	0x00004950


	//   ....[14]....
        /*0b00*/ 	.word	0x00004960


	//   ....[15]....
        /*0b04*/ 	.word	0x00005390


	//   ....[16]....
        /*0b08*/ 	.word	0x000053a0


	//   ....[17]....
        /*0b0c*/ 	.word	0x000054c0


	//   ....[18]....
        /*0b10*/ 	.word	0x000054d0


	//   ....[19]....
        /*0b14*/ 	.word	0x00005880


	//   ....[20]....
        /*0b18*/ 	.word	0x000058a0


	//   ....[21]....
        /*0b1c*/ 	.word	0x00005980


	//   ....[22]....
        /*0b20*/ 	.word	0x000059a0


	//   ....[23]....
        /*0b24*/ 	.word	0x00006250


	//   ....[24]....
        /*0b28*/ 	.word	0x00006a00


	//   ....[25]....
        /*0b2c*/ 	.word	0x00006a10


	//   ....[26]....
        /*0b30*/ 	.word	0x00006a20


	//   ....[27]....
        /*0b34*/ 	.word	0x00006a30


	//   ....[28]....
        /*0b38*/ 	.word	0x00006d60


	//   ....[29]....
        /*0b3c*/ 	.word	0x00006d70


	//   ....[30]....
        /*0b40*/ 	.word	0x00006d80


	//   ....[31]....
        /*0b44*/ 	.word	0x00006d90


	//   ....[32]....
        /*0b48*/ 	.word	0x000080a0


	//   ....[33]....
        /*0b4c*/ 	.word	0x000080c0


	//   ....[34]....
        /*0b50*/ 	.word	0x000080d0


	//   ....[35]....
        /*0b54*/ 	.word	0x000080e0


	//   ....[36]....
        /*0b58*/ 	.word	0x000081d0


	//   ....[37]....
        /*0b5c*/ 	.word	0x000081f0


	//   ....[38]....
        /*0b60*/ 	.word	0x00008290


	//   ....[39]....
        /*0b64*/ 	.word	0x000082c0


	//   ....[40]....
        /*0b68*/ 	.word	0x00009940


	//   ....[41]....
        /*0b6c*/ 	.word	0x0000a6b0


	//   ....[42]....
        /*0b70*/ 	.word	0x0000ae20


	//   ....[43]....
        /*0b74*/ 	.word	0x0000af20


	//   ....[44]....
        /*0b78*/ 	.word	0x0000b710


	//   ....[45]....
        /*0b7c*/ 	.word	0x0000b780


	//   ....[46]....
        /*0b80*/ 	.word	0x0000d0b0


	//   ....[47]....
        /*0b84*/ 	.word	0x0000d2d0


	//   ....[48]....
        /*0b88*/ 	.word	0x0000e2c0


	//   ....[49]....
        /*0b8c*/ 	.word	0x0000e2e0


	//   ....[50]....
        /*0b90*/ 	.word	0x0000e880


	//   ....[51]....
        /*0b94*/ 	.word	0x0000e8e0


	//   ....[52]....
        /*0b98*/ 	.word	0x00010620


	//   ....[53]....
        /*0b9c*/ 	.word	0x00010640


	//   ....[54]....
        /*0ba0*/ 	.word	0x00010ba0


	//   ....[55]....
        /*0ba4*/ 	.word	0x00010c00


	//   ....[56]....
        /*0ba8*/ 	.word	0x000124d0


	//   ....[57]....
        /*0bac*/ 	.word	0x00012700


	//   ....[58]....
        /*0bb0*/ 	.word	0x000135f0


	//   ....[59]....
        /*0bb4*/ 	.word	0x000136f0


	//   ....[60]....
        /*0bb8*/ 	.word	0x00013cb0


	//   ....[61]....
        /*0bbc*/ 	.word	0x00013d10


	//   ....[62]....
        /*0bc0*/ 	.word	0x00014cb0


	//   ....[63]....
        /*0bc4*/ 	.word	0x00014cf0


	//   ....[64]....
        /*0bc8*/ 	.word	0x00014da0


	//   ....[65]....
        /*0bcc*/ 	.word	0x00015040


	//   ....[66]....
        /*0bd0*/ 	.word	0x00015cd0


	//   ....[67]....
        /*0bd4*/ 	.word	0x00015d00


	//   ....[68]....
        /*0bd8*/ 	.word	0x00015d10


	//   ....[69]....
        /*0bdc*/ 	.word	0x00015d20


	//   ....[70]....
        /*0be0*/ 	.word	0x000161c0


	//   ....[71]....
        /*0be4*/ 	.word	0x000161e0


	//   ....[72]....
        /*0be8*/ 	.word	0x000161f0


	//   ....[73]....
        /*0bec*/ 	.word	0x00016200


	//   ....[74]....
        /*0bf0*/ 	.word	0x00016220


	//   ....[75]....
        /*0bf4*/ 	.word	0x00016250


	//   ....[76]....
        /*0bf8*/ 	.word	0x00016310


	//   ....[77]....
        /*0bfc*/ 	.word	0x00016320


	//   ....[78]....
        /*0c00*/ 	.word	0x00016bf0


	//   ....[79]....
        /*0c04*/ 	.word	0x00016c20


	//   ....[80]....
        /*0c08*/ 	.word	0x00016c40


	//   ....[81]....
        /*0c0c*/ 	.word	0x00016c70


	//   ....[82]....
        /*0c10*/ 	.word	0x00016ca0


	//   ....[83]....
        /*0c14*/ 	.word	0x00016cb0


	//   ....[84]....
        /*0c18*/ 	.word	0x00016ce0


	//   ....[85]....
        /*0c1c*/ 	.word	0x00016d50


	//   ....[86]....
        /*0c20*/ 	.word	0x00016e70


	//   ....[87]....
        /*0c24*/ 	.word	0x00017040


	//   ....[88]....
        /*0c28*/ 	.word	0x00017070


	//   ....[89]....
        /*0c2c*/ 	.word	0x000170a0


	//   ....[90]....
        /*0c30*/ 	.word	0x000170d0


	//   ....[91]....
        /*0c34*/ 	.word	0x00017100


	//   ....[92]....
        /*0c38*/ 	.word	0x00017130


	//   ....[93]....
        /*0c3c*/ 	.word	0x000172a0


	//   ....[94]....
        /*0c40*/ 	.word	0x000172d0


	//   ....[95]....
        /*0c44*/ 	.word	0x00017300


	//   ....[96]....
        /*0c48*/ 	.word	0x00017330


	//   ....[97]....
        /*0c4c*/ 	.word	0x00017360


	//   ....[98]....
        /*0c50*/ 	.word	0x00017390


	//   ....[99]....
        /*0c54*/ 	.word	0x00017430


	//   ....[100]....
        /*0c58*/ 	.word	0x00017490


	//   ....[101]....
        /*0c5c*/ 	.word	0x00017530


	//   ....[102]....
        /*0c60*/ 	.word	0x000185e0


	//   ....[103]....
        /*0c64*/ 	.word	0x0001a2e0


	//   ....[104]....
        /*0c68*/ 	.word	0x0001a300


	//   ....[105]....
        /*0c6c*/ 	.word	0x0001a390


	//   ....[106]....
        /*0c70*/ 	.word	0x0001a3b0


	//   ....[107]....
        /*0c74*/ 	.word	0x0001a430


	//   ....[108]....
        /*0c78*/ 	.word	0x0001a450


	//   ....[109]....
        /*0c7c*/ 	.word	0x0001a4d0


	//   ....[110]....
        /*0c80*/ 	.word	0x0001a4f0


	//   ....[111]....
        /*0c84*/ 	.word	0x0001a570


	//   ....[112]....
        /*0c88*/ 	.word	0x0001a590


	//   ....[113]....
        /*0c8c*/ 	.word	0x0001a610


	//   ....[114]....
        /*0c90*/ 	.word	0x0001a630


	//   ....[115]....
        /*0c94*/ 	.word	0x0001a6b0


	//   ....[116]....
        /*0c98*/ 	.word	0x0001a6d0


	//   ....[117]....
        /*0c9c*/ 	.word	0x0001a6e0


	//   ....[118]....
        /*0ca0*/ 	.word	0x0001a6f0


	//   ....[119]....
        /*0ca4*/ 	.word	0x0001b050


	//   ....[120]....
        /*0ca8*/ 	.word	0x0001b060


	//   ....[121]....
        /*0cac*/ 	.word	0x0001b080


	//   ....[122]....
        /*0cb0*/ 	.word	0x0001b0e0


	//   ....[123]....
        /*0cb4*/ 	.word	0x0001b100


	//   ....[124]....
        /*0cb8*/ 	.word	0x0001b180


	//   ....[125]....
        /*0cbc*/ 	.word	0x0001b1a0


	//   ....[126]....
        /*0cc0*/ 	.word	0x0001b220


	//   ....[127]....
        /*0cc4*/ 	.word	0x0001b240


	//   ....[128]....
        /*0cc8*/ 	.word	0x0001b2c0


	//   ....[129]....
        /*0ccc*/ 	.word	0x0001b2e0


	//   ....[130]....
        /*0cd0*/ 	.word	0x0001b360


	//   ....[131]....
        /*0cd4*/ 	.word	0x0001b380


	//   ....[132]....
        /*0cd8*/ 	.word	0x0001b400


	//   ....[133]....
        /*0cdc*/ 	.word	0x0001b420


	//   ....[134]....
        /*0ce0*/ 	.word	0x0001b430


	//   ....[135]....
        /*0ce4*/ 	.word	0x0001b4a0


	//   ....[136]....
        /*0ce8*/ 	.word	0x0001b4f0


	//   ....[137]....
        /*0cec*/ 	.word	0x0001b590


	//   ....[138]....
        /*0cf0*/ 	.word	0x0001b5c0


	//   ....[139]....
        /*0cf4*/ 	.word	0x0001b5d0


	//   ....[140]....
        /*0cf8*/ 	.word	0x0001b640


	//   ....[141]....
        /*0cfc*/ 	.word	0x0001b650


	//   ....[142]....
        /*0d00*/ 	.word	0x0001b660


	//   ....[143]....
        /*0d04*/ 	.word	0x0001be60


	//   ....[144]....
        /*0d08*/ 	.word	0x0001be80


	//   ....[145]....
        /*0d0c*/ 	.word	0x0001bef0


	//   ....[146]....
        /*0d10*/ 	.word	0x0001bf00


	//   ....[147]....
        /*0d14*/ 	.word	0x0001bf40


	//   ....[148]....
        /*0d18*/ 	.word	0x0001bf50


	//   ....[149]....
        /*0d1c*/ 	.word	0x0001bf90


	//   ....[150]....
        /*0d20*/ 	.word	0x0001bfa0


	//   ....[151]....
        /*0d24*/ 	.word	0x0001bfe0


	//   ....[152]....
        /*0d28*/ 	.word	0x0001bff0


	//   ....[153]....
        /*0d2c*/ 	.word	0x0001c030


	//   ....[154]....
        /*0d30*/ 	.word	0x0001c040


	//   ....[155]....
        /*0d34*/ 	.word	0x0001c080


	//   ....[156]....
        /*0d38*/ 	.word	0x0001c090


	//   ....[157]....
        /*0d3c*/ 	.word	0x0001c0a0


	//   ....[158]....
        /*0d40*/ 	.word	0x0001c0e0


	//   ....[159]....
        /*0d44*/ 	.word	0x0001c3a0


	//   ....[160]....
        /*0d48*/ 	.word	0x0001c3d0


	//   ....[161]....
        /*0d4c*/ 	.word	0x0001c430


	//   ....[162]....
        /*0d50*/ 	.word	0x0001c440


	//   ....[163]....
        /*0d54*/ 	.word	0x0001c490


	//   ....[164]....
        /*0d58*/ 	.word	0x0001c4a0


	//   ....[165]....
        /*0d5c*/ 	.word	0x0001c4f0


	//   ....[166]....
        /*0d60*/ 	.word	0x0001c500


	//   ....[167]....
        /*0d64*/ 	.word	0x0001c550


	//   ....[168]....
        /*0d68*/ 	.word	0x0001c560


	//   ....[169]....
        /*0d6c*/ 	.word	0x0001c5b0


	//   ....[170]....
        /*0d70*/ 	.word	0x0001c5c0


	//   ....[171]....
        /*0d74*/ 	.word	0x0001c610


	//   ....[172]....
        /*0d78*/ 	.word	0x0001c620


	//   ....[173]....
        /*0d7c*/ 	.word	0x0001c630


	//   ....[174]....
        /*0d80*/ 	.word	0x0001c670


	//   ....[175]....
        /*0d84*/ 	.word	0x0001cc70


	//   ....[176]....
        /*0d88*/ 	.word	0x0001cc80


	//   ....[177]....
        /*0d8c*/ 	.word	0x0001ccf0


	//   ....[178]....
        /*0d90*/ 	.word	0x0001cd30


	//   ....[179]....
        /*0d94*/ 	.word	0x0001cd50


	//   ....[180]....
        /*0d98*/ 	.word	0x0001cd90


	//   ....[181]....
        /*0d9c*/ 	.word	0x0001cdb0


	//   ....[182]....
        /*0da0*/ 	.word	0x0001cdf0


	//   ....[183]....
        /*0da4*/ 	.word	0x0001ce10


	//   ....[184]....
        /*0da8*/ 	.word	0x0001ce50


	//   ....[185]....
        /*0dac*/ 	.word	0x0001ce70


	//   ....[186]....
        /*0db0*/ 	.word	0x0001ceb0


	//   ....[187]....
        /*0db4*/ 	.word	0x0001ced0


	//   ....[188]....
        /*0db8*/ 	.word	0x0001cf10


	//   ....[189]....
        /*0dbc*/ 	.word	0x0001cf30


	//   ....[190]....
        /*0dc0*/ 	.word	0x0001cf40


	//   ....[191]....
        /*0dc4*/ 	.word	0x0001d2a0


	//   ....[192]....
        /*0dc8*/ 	.word	0x0001d2d0


	//   ....[193]....
        /*0dcc*/ 	.word	0x0001d310


	//   ....[194]....
        /*0dd0*/ 	.word	0x0001d340


	//   ....[195]....
        /*0dd4*/ 	.word	0x0001d370


	//   ....[196]....
        /*0dd8*/ 	.word	0x0001d3a0


	//   ....[197]....
        /*0ddc*/ 	.word	0x0001d3d0


	//   ....[198]....
        /*0de0*/ 	.word	0x0001d400


	//   ....[199]....
        /*0de4*/ 	.word	0x0001d580


	//   ....[200]....
        /*0de8*/ 	.word	0x0001d5b0


	//   ....[201]....
        /*0dec*/ 	.word	0x0001d5e0


	//   ....[202]....
        /*0df0*/ 	.word	0x0001d610


	//   ....[203]....
        /*0df4*/ 	.word	0x0001d640


	//   ....[204]....
        /*0df8*/ 	.word	0x0001d670


	//   ....[205]....
        /*0dfc*/ 	.word	0x0001d730


	//   ....[206]....
        /*0e00*/ 	.word	0x0001d750


	//   ....[207]....
        /*0e04*/ 	.word	0x0001d7c0


	//   ....[208]....
        /*0e08*/ 	.word	0x0001de60


	//   ....[209]....
        /*0e0c*/ 	.word	0x0001e180


	//   ....[210]....
        /*0e10*/ 	.word	0x0001e210


	//   ....[211]....
        /*0e14*/ 	.word	0x0001e2a0


	//   ....[212]....
        /*0e18*/ 	.word	0x0001e330


	//   ....[213]....
        /*0e1c*/ 	.word	0x0001e410


	//   ....[214]....
        /*0e20*/ 	.word	0x0001e4a0


	//   ....[215]....
        /*0e24*/ 	.word	0x0001e540


	//   ....[216]....
        /*0e28*/ 	.word	0x0001e5d0


	//   ....[217]....
        /*0e2c*/ 	.word	0x0001e6c0


	//   ....[218]....
        /*0e30*/ 	.word	0x0001e750


	//   ....[219]....
        /*0e34*/ 	.word	0x0001e7f0


	//   ....[220]....
        /*0e38*/ 	.word	0x0001e880


	//   ....[221]....
        /*0e3c*/ 	.word	0x0001e9c0


	//   ....[222]....
        /*0e40*/ 	.word	0x0001ea70


	//   ....[223]....
        /*0e44*/ 	.word	0x0001eb00


	//   ....[224]....
        /*0e48*/ 	.word	0x0001eb50


	//   ....[225]....
        /*0e4c*/ 	.word	0x0001eba0


	//   ....[226]....
        /*0e50*/ 	.word	0x0001ec30


	//   ....[227]....
        /*0e54*/ 	.word	0x0001ecc0


	//   ....[228]....
        /*0e58*/ 	.word	0x0001ed10


	//   ....[229]....
        /*0e5c*/ 	.word	0x0001ed60


	//   ....[230]....
        /*0e60*/ 	.word	0x0001ee50


	//   ....[231]....
        /*0e64*/ 	.word	0x0001ef00


	//   ....[232]....
        /*0e68*/ 	.word	0x0001ef80


	//   ....[233]....
        /*0e6c*/ 	.word	0x0001eff0


	//   ....[234]....
        /*0e70*/ 	.word	0x0001f120


	//   ....[235]....
        /*0e74*/ 	.word	0x0001f230


	//   ....[236]....
        /*0e78*/ 	.word	0x0001f300


	//   ....[237]....
        /*0e7c*/ 	.word	0x0001f350


	//   ....[238]....
        /*0e80*/ 	.word	0x0001f6c0


	//   ....[239]....
        /*0e84*/ 	.word	0x0001f760


	//   ....[240]....
        /*0e88*/ 	.word	0x0001f7c0


	//   ....[241]....
        /*0e8c*/ 	.word	0x0001f830


	//   ....[242]....
        /*0e90*/ 	.word	0x0001f890


	//   ....[243]....
        /*0e94*/ 	.word	0x0001f900


	//   ....[244]....
        /*0e98*/ 	.word	0x0001f9c0


	//   ....[245]....
        /*0e9c*/ 	.word	0x0001fa20


	//   ....[246]....
        /*0ea0*/ 	.word	0x0001fae0


	//   ....[247]....
        /*0ea4*/ 	.word	0x0001fdc0


	//   ....[248]....
        /*0ea8*/ 	.word	0x0001feb0


	//   ....[249]....
        /*0eac*/ 	.word	0x0001ff50


	//   ....[250]....
        /*0eb0*/ 	.word	0x0001ffb0


	//   ....[251]....
        /*0eb4*/ 	.word	0x000200a0


	//   ....[252]....
        /*0eb8*/ 	.word	0x00020110


	//   ....[253]....
        /*0ebc*/ 	.word	0x00020200


	//   ....[254]....
        /*0ec0*/ 	.word	0x00020270


	//   ....[255]....
        /*0ec4*/ 	.word	0x00020360


	//   ....[0]....
        /*0ec8*/ 	.word	0x000203d0


	//   ....[1]....
        /*0ecc*/ 	.word	0x000204c0


	//   ....[2]....
        /*0ed0*/ 	.word	0x00020530


	//   ....[3]....
        /*0ed4*/ 	.word	0x00020620


	//   ....[4]....
        /*0ed8*/ 	.word	0x00020690


	//   ....[5]....
        /*0edc*/ 	.word	0x00020780


	//   ....[6]....
        /*0ee0*/ 	.word	0x000207f0


	//   ....[7]....
        /*0ee4*/ 	.word	0x00020890


	//   ....[8]....
        /*0ee8*/ 	.word	0x000209b0


	//   ....[9]....
        /*0eec*/ 	.word	0x00020a00


	//   ....[10]....
        /*0ef0*/ 	.word	0x00020a60


	//   ....[11]....
        /*0ef4*/ 	.word	0x00020b20


	//   ....[12]....
        /*0ef8*/ 	.word	0x00020b80


	//   ....[13]....
        /*0efc*/ 	.word	0x00020c80


	//   ....[14]....
        /*0f00*/ 	.word	0x00020ce0


	//   ....[15]....
        /*0f04*/ 	.word	0x00020de0


	//   ....[16]....
        /*0f08*/ 	.word	0x00020e40


	//   ....[17]....
        /*0f0c*/ 	.word	0x00020f40


	//   ....[18]....
        /*0f10*/ 	.word	0x00020fa0


	//   ....[19]....
        /*0f14*/ 	.word	0x000210a0


	//   ....[20]....
        /*0f18*/ 	.word	0x00021100


	//   ....[21]....
        /*0f1c*/ 	.word	0x00021200


	//   ....[22]....
        /*0f20*/ 	.word	0x00021260


	//   ....[23]....
        /*0f24*/ 	.word	0x00021310


	//   ....[24]....
        /*0f28*/ 	.word	0x000213c0


	//   ....[25]....
        /*0f2c*/ 	.word	0x000214b0


	//   ....[26]....
        /*0f30*/ 	.word	0x00021510


	//   ....[27]....
        /*0f34*/ 	.word	0x00021600


	//   ....[28]....
        /*0f38*/ 	.word	0x00021660


	//   ....[29]....
        /*0f3c*/ 	.word	0x00021730


	//   ....[30]....
        /*0f40*/ 	.word	0x00021790


	//   ....[31]....
        /*0f44*/ 	.word	0x00021850


	//   ....[32]....
        /*0f48*/ 	.word	0x00021990


	//   ....[33]....
        /*0f4c*/ 	.word	0x00021a40


	//   ....[34]....
        /*0f50*/ 	.word	0x00021ac0


	//   ....[35]....
        /*0f54*/ 	.word	0x00021b80


	//   ....[36]....
        /*0f58*/ 	.word	0x00021be0


	//   ....[37]....
        /*0f5c*/ 	.word	0x00021c90


	//   ....[38]....
        /*0f60*/ 	.word	0x00021cf0


	//   ....[39]....
        /*0f64*/ 	.word	0x00021da0


	//   ....[40]....
        /*0f68*/ 	.word	0x00021e00


	//   ....[41]....
        /*0f6c*/ 	.word	0x00021eb0


	//   ....[42]....
        /*0f70*/ 	.word	0x00021f10


	//   ....[43]....
        /*0f74*/ 	.word	0x00021fc0


	//   ....[44]....
        /*0f78*/ 	.word	0x00022020


	//   ....[45]....
        /*0f7c*/ 	.word	0x000220d0


	//   ....[46]....
        /*0f80*/ 	.word	0x00022130


	//   ....[47]....
        /*0f84*/ 	.word	0x000221e0


	//   ....[48]....
        /*0f88*/ 	.word	0x000222d0


	//   ....[49]....
        /*0f8c*/ 	.word	0x00022380


	//   ....[50]....
        /*0f90*/ 	.word	0x000223e0


	//   ....[51]....
        /*0f94*/ 	.word	0x000224a0


	//   ....[52]....
        /*0f98*/ 	.word	0x00022500


	//   ....[53]....
        /*0f9c*/ 	.word	0x000225c0


	//   ....[54]....
        /*0fa0*/ 	.word	0x00022620


	//   ....[55]....
        /*0fa4*/ 	.word	0x000226e0


	//   ....[56]....
        /*0fa8*/ 	.word	0x00022740


	//   ....[57]....
        /*0fac*/ 	.word	0x00022800


	//   ....[58]....
        /*0fb0*/ 	.word	0x00022860


	//   ....[59]....
        /*0fb4*/ 	.word	0x00022920


	//   ....[60]....
        /*0fb8*/ 	.word	0x00022980


	//   ....[61]....
        /*0fbc*/ 	.word	0x00022a40


	//   ....[62]....
        /*0fc0*/ 	.word	0x00022aa0


	//   ....[63]....
        /*0fc4*/ 	.word	0x00022b50


	//   ....[64]....
        /*0fc8*/ 	.word	0x00022c40


	//   ....[65]....
        /*0fcc*/ 	.word	0x00022cf0


	//   ....[66]....
        /*0fd0*/ 	.word	0x00022db0


	//   ....[67]....
        /*0fd4*/ 	.word	0x00022e60


	//   ....[68]....
        /*0fd8*/ 	.word	0x00022ec0


	//   ....[69]....
        /*0fdc*/ 	.word	0x00022f70


	//   ....[70]....
        /*0fe0*/ 	.word	0x00022fd0


	//   ....[71]....
        /*0fe4*/ 	.word	0x00023080


	//   ....[72]....
        /*0fe8*/ 	.word	0x000230e0


	//   ....[73]....
        /*0fec*/ 	.word	0x00023190


	//   ....[74]....
        /*0ff0*/ 	.word	0x000231f0


	//   ....[75]....
        /*0ff4*/ 	.word	0x000232a0


	//   ....[76]....
        /*0ff8*/ 	.word	0x00023300


	//   ....[77]....
        /*0ffc*/ 	.word	0x000233b0


	//   ....[78]....
        /*1000*/ 	.word	0x00023410


	//   ....[79]....
        /*1004*/ 	.word	0x000234b0


	//   ....[80]....
        /*1008*/ 	.word	0x00023540


	//   ....[81]....
        /*100c*/ 	.word	0x000235e0


	//   ....[82]....
        /*1010*/ 	.word	0x00023700


	//   ....[83]....
        /*1014*/ 	.word	0x00023770


	//   ....[84]....
        /*1018*/ 	.word	0x000237e0


	//   ....[85]....
        /*101c*/ 	.word	0x00023850


	//   ....[86]....
        /*1020*/ 	.word	0x000238c0


	//   ....[87]....
        /*1024*/ 	.word	0x00023940


	//   ....[88]....
        /*1028*/ 	.word	0x000239d0


	//   ....[89]....
        /*102c*/ 	.word	0x00023a60


	//   ....[90]....
        /*1030*/ 	.word	0x00023ad0


	//   ....[91]....
        /*1034*/ 	.word	0x00023b40


	//   ....[92]....
        /*1038*/ 	.word	0x00023bb0


	//   ....[93]....
        /*103c*/ 	.word	0x00023c30


	//   ....[94]....
        /*1040*/ 	.word	0x00023ca0


	//   ....[95]....
        /*1044*/ 	.word	0x00023d40


	//   ....[96]....
        /*1048*/ 	.word	0x00023dd0


	//   ....[97]....
        /*104c*/ 	.word	0x00023f00


	//----- nvinfo : EIATTR_REG_RECONFIG
	.align		4
.L_1521:
        /*1050*/ 	.byte	0x01, 0x54
	.zero		2


	//----- nvinfo : EIATTR_SYSCALL_OFFSETS
	.align		4
        /*1054*/ 	.byte	0x04, 0x46
        /*1056*/ 	.short	(.L_1523 - .L_1522)


	//   ....[0]....
.L_1522:
        /*1058*/ 	.word	0x00001bb0


	//   ....[1]....
        /*105c*/ 	.word	0x00001d00


	//   ....[2]....
        /*1060*/ 	.word	0x00006420


	//   ....[3]....
        /*1064*/ 	.word	0x00006740


	//   ....[4]....
        /*1068*/ 	.word	0x00019910


	//   ....[5]....
        /*106c*/ 	.word	0x00019a60


	//   ....[6]....
        /*1070*/ 	.word	0x00019b50


	//   ....[7]....
        /*1074*/ 	.word	0x0001ab20


	//----- nvinfo : EIATTR_MBARRIER_INSTR_OFFSETS
	.align		4
.L_1523:
        /*1078*/ 	.byte	0x04, 0x39
        /*107a*/ 	.short	(.L_1525 - .L_1524)


	//   ....[0]....
.L_1524:
        /*107c*/ 	.word	0x00000270
        /*1080*/ 	.word	0x000000ff
        /*1084*/ 	.word	0x00016800
        /*1088*/ 	.short	0x0100
        /*108a*/ 	.byte	0x08
	.zero		1


	//   ....[1]....
        /*108c*/ 	.word	0x00000280
        /*1090*/ 	.word	0x000000ff
        /*1094*/ 	.word	0x00016820
        /*1098*/ 	.short	0x0100
        /*109a*/ 	.byte	0x08
	.zero		1


	//   ....[2]....
        /*109c*/ 	.word	0x00000370
        /*10a0*/ 	.word	0x000000ff
        /*10a4*/ 	.word	0x00016830
        /*10a8*/ 	.short	0x0100
        /*10aa*/ 	.byte	0x08
	.zero		1


	//   ....[3]....
        /*10ac*/ 	.word	0x00000380
        /*10b0*/ 	.word	0x000000ff
        /*10b4*/ 	.word	0x00016840
        /*10b8*/ 	.short	0x0100
        /*10ba*/ 	.byte	0x08
	.zero		1


	//   ....[4]....
        /*10bc*/ 	.word	0x00000390
        /*10c0*/ 	.word	0x000000ff
        /*10c4*/ 	.word	0x00016838
        /*10c8*/ 	.short	0x0100
        /*10ca*/ 	.byte	0x08
	.zero		1


	//   ....[5]....
        /*10cc*/ 	.word	0x000003a0
        /*10d0*/ 	.word	0x000000ff
        /*10d4*/ 	.word	0x00016848
        /*10d8*/ 	.short	0x0100
        /*10da*/ 	.byte	0x08
	.zero		1


	//   ....[6]....
        /*10dc*/ 	.word	0x000004d0
        /*10e0*/ 	.word	0x000000ff
        /*10e4*/ 	.word	0x00016850
        /*10e8*/ 	.short	0x0100
        /*10ea*/ 	.byte	0x08
	.zero		1


	//   ....[7]....
        /*10ec*/ 	.word	0x000004e0
        /*10f0*/ 	.word	0x000000ff
        /*10f4*/ 	.word	0x00016860
        /*10f8*/ 	.short	0x0100
        /*10fa*/ 	.byte	0x08
	.zero		1


	//   ....[8]....
        /*10fc*/ 	.word	0x000004f0
        /*1100*/ 	.word	0x000000ff
        /*1104*/ 	.word	0x00016858
        /*1108*/ 	.short	0x0100
        /*110a*/ 	.byte	0x08
	.zero		1


	//   ....[9]....
        /*110c*/ 	.word	0x00000500
        /*1110*/ 	.word	0x000000ff
        /*1114*/ 	.word	0x00016868
        /*1118*/ 	.short	0x0100
        /*111a*/ 	.byte	0x08
	.zero		1


	//   ....[10]....
        /*111c*/ 	.word	0x000005f0
        /*1120*/ 	.word	0x000000ff
        /*1124*/ 	.word	0x00016870
        /*1128*/ 	.short	0x0100
        /*112a*/ 	.byte	0x06
	.zero		1


	//   ....[11]....
        /*112c*/ 	.word	0x00000600
        /*1130*/ 	.word	0x000000ff
        /*1134*/ 	.word	0x00016880
        /*1138*/ 	.short	0x0100
        /*113a*/ 	.byte	0x06
	.zero		1


	//   ....[12]....
        /*113c*/ 	.word	0x00000610
        /*1140*/ 	.word	0x000000ff
        /*1144*/ 	.word	0x00016878
        /*1148*/ 	.short	0x0100
        /*114a*/ 	.byte	0x06
	.zero		1


	//   ....[13]....
        /*114c*/ 	.word	0x00000620
        /*1150*/ 	.word	0x000000ff
        /*1154*/ 	.word	0x00016888
        /*1158*/ 	.short	0x0100
        /*115a*/ 	.byte	0x06
	.zero		1


	//   ....[14]....
        /*115c*/ 	.word	0x00000750
        /*1160*/ 	.word	0x000000ff
        /*1164*/ 	.word	0x00016890
        /*1168*/ 	.short	0x0100
        /*116a*/ 	.byte	0x08
	.zero		1


	//   ....[15]....
        /*116c*/ 	.word	0x00000760
        /*1170*/ 	.word	0x000000ff
        /*1174*/ 	.word	0x000168a0
        /*1178*/ 	.short	0x0100
        /*117a*/ 	.byte	0x08
	.zero		1


	//   ....[16]....
        /*117c*/ 	.word	0x00000770
        /*1180*/ 	.word	0x000000ff
        /*1184*/ 	.word	0x00016898
        /*1188*/ 	.short	0x0100
        /*118a*/ 	.byte	0x08
	.zero		1


	//   ....[17]....
        /*118c*/ 	.word	0x00000780
        /*1190*/ 	.word	0x000000ff
        /*1194*/ 	.word	0x000168a8
        /*1198*/ 	.short	0x0100
        /*119a*/ 	.byte	0x08
	.zero		1


	//   ....[18]....
        /*119c*/ 	.word	0x000008b0
        /*11a0*/ 	.word	0x000000ff
        /*11a4*/ 	.word	0x000168b0
        /*11a8*/ 	.short	0x0100
        /*11aa*/ 	.byte	0x08
	.zero		1


	//   ....[19]....
        /*11ac*/ 	.word	0x000008c0
        /*11b0*/ 	.word	0x000000ff
        /*11b4*/ 	.word	0x000168c0
        /*11b8*/ 	.short	0x0100
        /*11ba*/ 	.byte	0x08
	.zero		1


	//   ....[20]....
        /*11bc*/ 	.word	0x000008d0
        /*11c0*/ 	.word	0x000000ff
        /*11c4*/ 	.word	0x000168b8
        /*11c8*/ 	.short	0x0100
        /*11ca*/ 	.byte	0x08
	.zero		1


	//   ....[21]....
        /*11cc*/ 	.word	0x000008e0
        /*11d0*/ 	.word	0x000000ff
        /*11d4*/ 	.word	0x000168c8
        /*11d8*/ 	.short	0x0100
        /*11da*/ 	.byte	0x08
	.zero		1


	//   ....[22]....
        /*11dc*/ 	.word	0x00002e00
        /*11e0*/ 	.word	0x00000046
        /*11e4*/ 	.word	0x00016890
        /*11e8*/ 	.short	0x010a
        /*11ea*/ 	.byte	0x3f
	.zero		1


	//   ....[23]....
        /*11ec*/ 	.word	0x00004180
        /*11f0*/ 	.word	0x00000046
        /*11f4*/ 	.word	0x00016890
        /*11f8*/ 	.short	0x010a
        /*11fa*/ 	.byte	0x3f
	.zero		1


	//   ....[24]....
        /*11fc*/ 	.word	0x000051d0
        /*1200*/ 	.word	0x00000046
        /*1204*/ 	.word	0x00016890
        /*1208*/ 	.short	0x010a
        /*120a*/ 	.byte	0x3f
	.zero		1


	//   ....[25]....
        /*120c*/ 	.word	0x000056a0
        /*1210*/ 	.word	0x00000008
        /*1214*/ 	.word	0x00000000
        /*1218*/ 	.short	0x0101
        /*121a*/ 	.byte	0x3f
	.zero		1


	//   ....[26]....
        /*121c*/ 	.word	0x000056e0
        /*1220*/ 	.word	0x00000046
        /*1224*/ 	.word	0x000168b0
        /*1228*/ 	.short	0x010a
        /*122a*/ 	.byte	0x3f
	.zero		1


	//   ....[27]....
        /*122c*/ 	.word	0x00005b30
        /*1230*/ 	.word	0x00000046
        /*1234*/ 	.word	0x00000000
        /*1238*/ 	.short	0x0101
        /*123a*/ 	.byte	0x3f
	.zero		1


	//   ....[28]....
        /*123c*/ 	.word	0x000064c0
        /*1240*/ 	.word	0x00000002
        /*1244*/ 	.word	0x00016800
        /*1248*/ 	.short	0x010a
        /*124a*/ 	.byte	0x3f
	.zero		1


	//   ....[29]....
        /*124c*/ 	.word	0x00006510
        /*1250*/ 	.word	0x00000002
        /*1254*/ 	.word	0x00016800
        /*1258*/ 	.short	0x010a
        /*125a*/ 	.byte	0x3f
	.zero		1


	//   ....[30]....
        /*125c*/ 	.word	0x000070f0
        /*1260*/ 	.word	0x00000002
        /*1264*/ 	.word	0x00016800
        /*1268*/ 	.short	0x010a
        /*126a*/ 	.byte	0x3f
	.zero		1


	//   ....[31]....
        /*126c*/ 	.word	0x00008620
        /*1270*/ 	.word	0x00000002
        /*1274*/ 	.word	0x00016800
        /*1278*/ 	.short	0x010a
        /*127a*/ 	.byte	0x3f
	.zero		1


	//   ....[32]....
        /*127c*/ 	.word	0x00009420
        /*1280*/ 	.word	0x0000000e
        /*1284*/ 	.word	0x00016830
        /*1288*/ 	.short	0x010a
        /*128a*/ 	.byte	0x3f
	.zero		1


	//   ....[33]....
        /*128c*/ 	.word	0x000094d0
        /*1290*/ 	.word	0x0000000e
        /*1294*/ 	.word	0x00016830
        /*1298*/ 	.short	0x010a
        /*129a*/ 	.byte	0x3f
	.zero		1


	//   ....[34]....
        /*129c*/ 	.word	0x00009990
        /*12a0*/ 	.word	0x00000000
        /*12a4*/ 	.word	0x00000000
        /*12a8*/ 	.short	0x0101
        /*12aa*/ 	.byte	0x3f
	.zero		1


	//   ....[35]....
        /*12ac*/ 	.word	0x0000c780
        /*12b0*/ 	.word	0x0000000b
        /*12b4*/ 	.word	0x00016830
        /*12b8*/ 	.short	0x010a
        /*12ba*/ 	.byte	0x3f
	.zero		1


	//   ....[36]....
        /*12bc*/ 	.word	0x0000c7d0
        /*12c0*/ 	.word	0x0000000b
        /*12c4*/ 	.word	0x00016830
        /*12c8*/ 	.short	0x010a
        /*12ca*/ 	.byte	0x3f
	.zero		1


	//   ....[37]....
        /*12cc*/ 	.word	0x0000cb00
        /*12d0*/ 	.word	0x0000000b
        /*12d4*/ 	.word	0x00016850
        /*12d8*/ 	.short	0x010a
        /*12da*/ 	.byte	0x3f
	.zero		1


	//   ....[38]....
        /*12dc*/ 	.word	0x0000cb40
        /*12e0*/ 	.word	0x0000000b
        /*12e4*/ 	.word	0x00016850
        /*12e8*/ 	.short	0x010a
        /*12ea*/ 	.byte	0x3f
	.zero		1


	//   ....[39]....
        /*12ec*/ 	.word	0x0000d0c0
        /*12f0*/ 	.word	0x0000000a
        /*12f4*/ 	.word	0x00000000
        /*12f8*/ 	.short	0x0101
        /*12fa*/ 	.byte	0x3f
	.zero		1


	//   ....[40]....
        /*12fc*/ 	.word	0x0000f340
        /*1300*/ 	.word	0x0000000e
        /*1304*/ 	.word	0x00000000
        /*1308*/ 	.short	0x0101
        /*130a*/ 	.byte	0x3f
	.zero		1


	//   ....[41]....
        /*130c*/ 	.word	0x0000fb50
        /*1310*/ 	.word	0x00000003
        /*1314*/ 	.word	0x00016830
        /*1318*/ 	.short	0x010a
        /*131a*/ 	.byte	0x3f
	.zero		1


	//   ....[42]....
        /*131c*/ 	.word	0x0000fba0
        /*1320*/ 	.word	0x00000003
        /*1324*/ 	.word	0x00016830
        /*1328*/ 	.short	0x010a
        /*132a*/ 	.byte	0x3f
	.zero		1


	//   ....[43]....
        /*132c*/ 	.word	0x0000ff20
        /*1330*/ 	.word	0x00000003
        /*1334*/ 	.word	0x00016850
        /*1338*/ 	.short	0x010a
        /*133a*/ 	.byte	0x3f
	.zero		1


	//   ....[44]....
        /*133c*/ 	.word	0x0000ff60
        /*1340*/ 	.word	0x00000003
        /*1344*/ 	.word	0x00016850
        /*1348*/ 	.short	0x010a
        /*134a*/ 	.byte	0x3f
	.zero		1


	//   ....[45]....
        /*134c*/ 	.word	0x00010410
        /*1350*/ 	.word	0x00000000
        /*1354*/ 	.word	0x00000000
        /*1358*/ 	.short	0x0101
        /*135a*/ 	.byte	0x3f
	.zero		1


	//   ....[46]....
        /*135c*/ 	.word	0x00011620
        /*1360*/ 	.word	0x0000000f
        /*1364*/ 	.word	0x00000000
        /*1368*/ 	.short	0x0101
        /*136a*/ 	.byte	0x3f
	.zero		1


	//   ....[47]....
        /*136c*/ 	.word	0x00011b60
        /*1370*/ 	.word	0x00000003
        /*1374*/ 	.word	0x00016830
        /*1378*/ 	.short	0x010a
        /*137a*/ 	.byte	0x3f
	.zero		1


	//   ....[48]....
        /*137c*/ 	.word	0x00011bb0
        /*1380*/ 	.word	0x00000003
        /*1384*/ 	.word	0x00016830
        /*1388*/ 	.short	0x010a
        /*138a*/ 	.byte	0x3f
	.zero		1


	//   ....[49]....
        /*138c*/ 	.word	0x00011f30
        /*1390*/ 	.word	0x00000003
        /*1394*/ 	.word	0x00016850
        /*1398*/ 	.short	0x010a
        /*139a*/ 	.byte	0x3f
	.zero		1


	//   ....[50]....
        /*139c*/ 	.word	0x00011f70
        /*13a0*/ 	.word	0x00000003
        /*13a4*/ 	.word	0x00016850
        /*13a8*/ 	.short	0x010a
        /*13aa*/ 	.byte	0x3f
	.zero		1


	//   ....[51]....
        /*13ac*/ 	.word	0x000124e0
        /*13b0*/ 	.word	0x00000000
        /*13b4*/ 	.word	0x00000000
        /*13b8*/ 	.short	0x0101
        /*13ba*/ 	.byte	0x3f
	.zero		1


	//   ....[52]....
        /*13bc*/ 	.word	0x00014770
        /*13c0*/ 	.word	0x0000000b
        /*13c4*/ 	.word	0x00000000
        /*13c8*/ 	.short	0x0101
        /*13ca*/ 	.byte	0x3f
	.zero		1


	//   ....[53]....
        /*13cc*/ 	.word	0x00014bc0
        /*13d0*/ 	.word	0x0000000b
        /*13d4*/ 	.word	0x00016850
        /*13d8*/ 	.short	0x010a
        /*13da*/ 	.byte	0x3f
	.zero		1


	//   ....[54]....
        /*13dc*/ 	.word	0x00014c30
        /*13e0*/ 	.word	0x0000000b
        /*13e4*/ 	.word	0x00016850
        /*13e8*/ 	.short	0x010a
        /*13ea*/ 	.byte	0x3f
	.zero		1


	//   ....[55]....
        /*13ec*/ 	.word	0x00015240
        /*13f0*/ 	.word	0x00000002
        /*13f4*/ 	.word	0x00000000
        /*13f8*/ 	.short	0x0101
        /*13fa*/ 	.byte	0x3f
	.zero		1


	//   ....[56]....
        /*13fc*/ 	.word	0x000162e0
        /*1400*/ 	.word	0x00000000
        /*1404*/ 	.word	0x00000000
        /*1408*/ 	.short	0x0101
        /*140a*/ 	.byte	0x3f
	.zero		1


	//   ....[57]....
        /*140c*/ 	.word	0x000186c0
        /*1410*/ 	.word	0x00000017
        /*1414*/ 	.word	0x00016820
        /*1418*/ 	.short	0x010a
        /*141a*/ 	.byte	0x3f
	.zero		1


	//   ....[58]....
        /*141c*/ 	.word	0x00018780
        /*1420*/ 	.word	0x0000000a
        /*1424*/ 	.word	0x000168a0
        /*1428*/ 	.short	0x010a
        /*142a*/ 	.byte	0x3f
	.zero		1


	//   ....[59]....
        /*142c*/ 	.word	0x000189c0
        /*1430*/ 	.word	0x0000000a
        /*1434*/ 	.word	0x000168c0
        /*1438*/ 	.short	0x010a
        /*143a*/ 	.byte	0x3f
	.zero		1


	//   ....[60]....
        /*143c*/ 	.word	0x00018d50
        /*1440*/ 	.word	0x00000005
        /*1444*/ 	.word	0x000168a0
        /*1448*/ 	.short	0x010a
        /*144a*/ 	.byte	0x3f
	.zero		1


	//   ....[61]....
        /*144c*/ 	.word	0x00018f70
        /*1450*/ 	.word	0x00000005
        /*1454*/ 	.word	0x000168c0
        /*1458*/ 	.short	0x010a
        /*145a*/ 	.byte	0x3f
	.zero		1


	//   ....[62]....
        /*145c*/ 	.word	0x0001a030
        /*1460*/ 	.word	0x00000003
        /*1464*/ 	.word	0x00016840
        /*1468*/ 	.short	0x010a
        /*146a*/ 	.byte	0x3f
	.zero		1


	//   ....[63]....
        /*146c*/ 	.word	0x0001a7f0
        /*1470*/ 	.word	0x00000003
        /*1474*/ 	.word	0x00016830
        /*1478*/ 	.short	0x0107
        /*147a*/ 	.byte	0x3f
	.zero		1


	//   ....[64]....
        /*147c*/ 	.word	0x0001a8c0
        /*1480*/ 	.word	0x00000003
        /*1484*/ 	.word	0x00016830
        /*1488*/ 	.short	0x0101
        /*148a*/ 	.byte	0x3f
	.zero		1


	//   ....[65]....
        /*148c*/ 	.word	0x0001b740
        /*1490*/ 	.word	0x00000017
        /*1494*/ 	.word	0x00016800
        /*1498*/ 	.short	0x0107
        /*149a*/ 	.byte	0x3f
	.zero		1


	//   ....[66]....
        /*149c*/ 	.word	0x0001b830
        /*14a0*/ 	.word	0x00000017
        /*14a4*/ 	.word	0x00016800
        /*14a8*/ 	.short	0x0101
        /*14aa*/ 	.byte	0x3f
	.zero		1


	//   ....[67]....
        /*14ac*/ 	.word	0x0001b850
        /*14b0*/ 	.word	0x00000017
        /*14b4*/ 	.word	0x00016820
        /*14b8*/ 	.short	0x010a
        /*14ba*/ 	.byte	0x3f
	.zero		1


	//   ....[68]....
        /*14bc*/ 	.word	0x0001bc20
        /*14c0*/ 	.word	0x00000005
        /*14c4*/ 	.word	0x00016840
        /*14c8*/ 	.short	0x010a
        /*14ca*/ 	.byte	0x3f
	.zero		1


	//   ....[69]....
        /*14cc*/ 	.word	0x0001c160
        /*14d0*/ 	.word	0x00000005
        /*14d4*/ 	.word	0x00016830
        /*14d8*/ 	.short	0x0107
        /*14da*/ 	.byte	0x3f
	.zero		1


	//   ....[70]....
        /*14dc*/ 	.word	0x0001c220
        /*14e0*/ 	.word	0x00000005
        /*14e4*/ 	.word	0x00016830
        /*14e8*/ 	.short	0x0101
        /*14ea*/ 	.byte	0x3f
	.zero		1


	//   ....[71]....
        /*14ec*/ 	.word	0x0001c280
        /*14f0*/ 	.word	0x00000005
        /*14f4*/ 	.word	0x00016860
        /*14f8*/ 	.short	0x010a
        /*14fa*/ 	.byte	0x3f
	.zero		1


	//   ....[72]....
        /*14fc*/ 	.word	0x0001c760
        /*1500*/ 	.word	0x00000005
        /*1504*/ 	.word	0x00016850
        /*1508*/ 	.short	0x0107
        /*150a*/ 	.byte	0x3f
	.zero		1


	//   ....[73]....
        /*150c*/ 	.word	0x0001c910
        /*1510*/ 	.word	0x00000005
        /*1514*/ 	.word	0x00016850
        /*1518*/ 	.short	0x0101
        /*151a*/ 	.byte	0x3f
	.zero		1


	//   ....[74]....
        /*151c*/ 	.word	0x0001cb30
        /*1520*/ 	.word	0x00000000
        /*1524*/ 	.word	0x00016860
        /*1528*/ 	.short	0x010a
        /*152a*/ 	.byte	0x3f
	.zero		1


	//   ....[75]....
        /*152c*/ 	.word	0x0001cff0
        /*1530*/ 	.word	0x00000000
        /*1534*/ 	.word	0x00016850
        /*1538*/ 	.short	0x0107
        /*153a*/ 	.byte	0x3f
	.zero		1


	//   ....[76]....
        /*153c*/ 	.word	0x0001d0c0
        /*1540*/ 	.word	0x00000000
        /*1544*/ 	.word	0x00016850
        /*1548*/ 	.short	0x0101
        /*154a*/ 	.byte	0x3f
	.zero		1


	//   ....[77]....
        /*154c*/ 	.word	0x0001dde0
        /*1550*/ 	.word	0x00000005
        /*1554*/ 	.word	0x00016820
        /*1558*/ 	.short	0x010a
        /*155a*/ 	.byte	0x3f
	.zero		1


	//   ....[78]....
        /*155c*/ 	.word	0x0001df50
        /*1560*/ 	.word	0x00000003
        /*1564*/ 	.word	0x00016840
        /*1568*/ 	.short	0x010a
        /*156a*/ 	.byte	0x3f
	.zero		1


	//   ....[79]....
        /*156c*/ 	.word	0x0001dff0
        /*1570*/ 	.word	0x00000019
        /*1574*/ 	.word	0x00016840
        /*1578*/ 	.short	0x010a
        /*157a*/ 	.byte	0x3f
	.zero		1


	//   ....[80]....
        /*157c*/ 	.word	0x0001e030
        /*1580*/ 	.word	0x00000003
        /*1584*/ 	.word	0x00016860
        /*1588*/ 	.short	0x010a
        /*158a*/ 	.byte	0x3f
	.zero		1


	//   ....[81]....
        /*158c*/ 	.word	0x0001e070
        /*1590*/ 	.word	0x00000019
        /*1594*/ 	.word	0x00016860
        /*1598*/ 	.short	0x010a
        /*159a*/ 	.byte	0x3f
	.zero		1


	//   ....[82]....
        /*159c*/ 	.word	0x0001e0d0
        /*15a0*/ 	.word	0x00000046
        /*15a4*/ 	.word	0x00016890
        /*15a8*/ 	.short	0x010a
        /*15aa*/ 	.byte	0x3f
	.zero		1


	//   ....[83]....
        /*15ac*/ 	.word	0x0001e360
        /*15b0*/ 	.word	0x00000046
        /*15b4*/ 	.word	0x00016890
        /*15b8*/ 	.short	0x010a
        /*15ba*/ 	.byte	0x3f
	.zero		1


	//   ....[84]....
        /*15bc*/ 	.word	0x0001e610
        /*15c0*/ 	.word	0x00000046
        /*15c4*/ 	.word	0x00016890
        /*15c8*/ 	.short	0x010a
        /*15ca*/ 	.byte	0x3f
	.zero		1


	//   ....[85]....
        /*15cc*/ 	.word	0x0001e8c0
        /*15d0*/ 	.word	0x00000046
        /*15d4*/ 	.word	0x000168b0
        /*15d8*/ 	.short	0x010a
        /*15da*/ 	.byte	0x3f
	.zero		1


	//   ....[86]....
        /*15dc*/ 	.word	0x0001ed90
        /*15e0*/ 	.word	0x00000002
        /*15e4*/ 	.word	0x00016800
        /*15e8*/ 	.short	0x010a
        /*15ea*/ 	.byte	0x3f
	.zero		1


	//   ....[87]....
        /*15ec*/ 	.word	0x0001f380
        /*15f0*/ 	.word	0x00000002
        /*15f4*/ 	.word	0x00016800
        /*15f8*/ 	.short	0x010a
        /*15fa*/ 	.byte	0x3f
	.zero		1


	//   ....[88]....
        /*15fc*/ 	.word	0x0001f3d0
        /*1600*/ 	.word	0x0000000e
        /*1604*/ 	.word	0x00016830
        /*1608*/ 	.short	0x010a
        /*160a*/ 	.byte	0x3f
	.zero		1


	//   ....[89]....
        /*160c*/ 	.word	0x0001f420
        /*1610*/ 	.word	0x0000000b
        /*1614*/ 	.word	0x00016830
        /*1618*/ 	.short	0x010a
        /*161a*/ 	.byte	0x3f
	.zero		1


	//   ....[90]....
        /*161c*/ 	.word	0x0001f470
        /*1620*/ 	.word	0x0000000b
        /*1624*/ 	.word	0x00016850
        /*1628*/ 	.short	0x010a
        /*162a*/ 	.byte	0x3f
	.zero		1


	//   ....[91]....
        /*162c*/ 	.word	0x0001f4c0
        /*1630*/ 	.word	0x00000003
        /*1634*/ 	.word	0x00016830
        /*1638*/ 	.short	0x010a
        /*163a*/ 	.byte	0x3f
	.zero		1


	//   ....[92]....
        /*163c*/ 	.word	0x0001f510
        /*1640*/ 	.word	0x00000003
        /*1644*/ 	.word	0x00016850
        /*1648*/ 	.short	0x010a
        /*164a*/ 	.byte	0x3f
	.zero		1


	//   ....[93]....
        /*164c*/ 	.word	0x0001f560
        /*1650*/ 	.word	0x00000003
        /*1654*/ 	.word	0x00016830
        /*1658*/ 	.short	0x010a
        /*165a*/ 	.byte	0x3f
	.zero		1


	//   ....[94]....
        /*165c*/ 	.word	0x0001f5b0
        /*1660*/ 	.word	0x00000003
        /*1664*/ 	.word	0x00016850
        /*1668*/ 	.short	0x010a
        /*166a*/ 	.byte	0x3f
	.zero		1


	//   ....[95]....
        /*166c*/ 	.word	0x0001f600
        /*1670*/ 	.word	0x0000000b
        /*1674*/ 	.word	0x00016850
        /*1678*/ 	.short	0x010a
        /*167a*/ 	.byte	0x3f
	.zero		1


	//   ....[96]....
        /*167c*/ 	.word	0x0001fba0
        /*1680*/ 	.word	0x00000017
        /*1684*/ 	.word	0x00016820
        /*1688*/ 	.short	0x010a
        /*168a*/ 	.byte	0x3f
	.zero		1


	//   ....[97]....
        /*168c*/ 	.word	0x0001fbf0
        /*1690*/ 	.word	0x0000000a
        /*1694*/ 	.word	0x000168a0
        /*1698*/ 	.short	0x010a
        /*169a*/ 	.byte	0x3f
	.zero		1


	//   ....[98]....
        /*169c*/ 	.word	0x0001fc40
        /*16a0*/ 	.word	0x0000000a
        /*16a4*/ 	.word	0x000168c0
        /*16a8*/ 	.short	0x010a
        /*16aa*/ 	.byte	0x3f
	.zero		1


	//   ....[99]....
        /*16ac*/ 	.word	0x0001fc90
        /*16b0*/ 	.word	0x00000005
        /*16b4*/ 	.word	0x000168a0
        /*16b8*/ 	.short	0x010a
        /*16ba*/ 	.byte	0x3f
	.zero		1


	//   ....[100]....
        /*16bc*/ 	.word	0x0001fce0
        /*16c0*/ 	.word	0x00000005
        /*16c4*/ 	.word	0x000168c0
        /*16c8*/ 	.short	0x010a
        /*16ca*/ 	.byte	0x3f
	.zero		1


	//   ....[101]....
        /*16cc*/ 	.word	0x0001fe00
        /*16d0*/ 	.word	0x00000003
        /*16d4*/ 	.word	0x00016840
        /*16d8*/ 	.short	0x010a
        /*16da*/ 	.byte	0x3f
	.zero		1


	//   ....[102]....
        /*16dc*/ 	.word	0x00021890
        /*16e0*/ 	.word	0x00000017
        /*16e4*/ 	.word	0x00016820
        /*16e8*/ 	.short	0x010a
        /*16ea*/ 	.byte	0x3f
	.zero		1


	//   ....[103]....
        /*16ec*/ 	.word	0x000218e0
        /*16f0*/ 	.word	0x00000005
        /*16f4*/ 	.word	0x00016840
        /*16f8*/ 	.short	0x010a
        /*16fa*/ 	.byte	0x3f
	.zero		1


	//   ....[104]....
        /*16fc*/ 	.word	0x00022220
        /*1700*/ 	.word	0x00000005
        /*1704*/ 	.word	0x00016860
        /*1708*/ 	.short	0x010a
        /*170a*/ 	.byte	0x3f
	.zero		1


	//   ....[105]....
        /*170c*/ 	.word	0x00022b90
        /*1710*/ 	.word	0x00000000
        /*1714*/ 	.word	0x00016860
        /*1718*/ 	.short	0x010a
        /*171a*/ 	.byte	0x3f
	.zero		1


	//   ....[106]....
        /*171c*/ 	.word	0x00023e20
        /*1720*/ 	.word	0x00000005
        /*1724*/ 	.word	0x00016820
        /*1728*/ 	.short	0x010a
        /*172a*/ 	.byte	0x3f
	.zero		1


	//   ....[107]....
        /*172c*/ 	.word	0x00023fc0
        /*1730*/ 	.word	0x00000003
        /*1734*/ 	.word	0x00016840
        /*1738*/ 	.short	0x010a
        /*173a*/ 	.byte	0x3f
	.zero		1


	//   ....[108]....
        /*173c*/ 	.word	0x00024010
        /*1740*/ 	.word	0x00000019
        /*1744*/ 	.word	0x00016840
        /*1748*/ 	.short	0x010a
        /*174a*/ 	.byte	0x3f
	.zero		1


	//   ....[109]....
        /*174c*/ 	.word	0x00024060
        /*1750*/ 	.word	0x00000003
        /*1754*/ 	.word	0x00016860
        /*1758*/ 	.short	0x010a
        /*175a*/ 	.byte	0x3f
	.zero		1


	//----- nvinfo : EIATTR_NUM_MBARRIERS
	.align		4
.L_1525:
        /*175c*/ 	.byte	0x03, 0x38
        /*175e*/ 	.short	0x0016


	//----- nvinfo : EIATTR_EXIT_INSTR_OFFSETS
	.align		4
        /*1760*/ 	.byte	0x04, 0x1c
        /*1762*/ 	.short	(.L_1527 - .L_1526)


	//   ....[0]....
.L_1526:
        /*1764*/ 	.word	0x0001e0c0


	//----- nvinfo : EIATTR_MAX_THREADS
	.align		4
.L_1527:
        /*1768*/ 	.byte	0x04, 0x05
        /*176a*/ 	.short	(.L_1529 - .L_1528)
.L_1528:
        /*176c*/ 	.word	0x00000200
        /*1770*/ 	.word	0x00000001
        /*1774*/ 	.word	0x00000001


	//----- nvinfo : EIATTR_CRS_STACK_SIZE
	.align		4
.L_1529:
        /*1778*/ 	.byte	0x04, 0x1e
        /*177a*/ 	.short	(.L_1531 - .L_1530)
.L_1530:
        /*177c*/ 	.word	0x00000000


	//----- nvinfo : EIATTR_CBANK_PARAM_SIZE
	.align		4
.L_1531:
        /*1780*/ 	.byte	0x03, 0x19
        /*1782*/ 	.short	0x0af0


	//----- nvinfo : EIATTR_PARAM_CBANK
	.align		4
        /*1784*/ 	.byte	0x04, 0x0a
        /*1786*/ 	.short	(.L_1533 - .L_1532)
	.align		4
.L_1532:
        /*1788*/ 	.word	index@(.nv.constant0._ZN7cutlass13device_kernelIN5flash11enable_sm90INS1_16FlashAttnFwdSm90INS1_25CollectiveMainloopFwdSm90ILi2EN4cute5tupleIJNS5_1CILi1EEES8_S8_EEENS6_IJNS7_ILi192EEENS7_ILi128EEENS7_ILi64EEEEEELi64ENS_6half_tEfNS_4arch4Sm90ELb0ELb1ELb0ELb1ELb1ELb1ELb0ELb1ELb1ELb1ELb0ELb0EEENS1_21CollectiveEpilogueFwdINS6_IJSA_SC_SB_EEES9_SE_SG_Li384ELb1ELb1ELb0ELb0EEENS1_36VarlenDynamicPersistentTileSchedulerILi192ELi128ELi384ELi128ELb0ELb1ELb1ELb1ELb0ELb1EEEEEEEEEvNT_6ParamsE)
        /*178c*/ 	.short	0x0210
        /*178e*/ 	.short	0x0af0


	//----- nvinfo : EIATTR_SW_WAR
	.align		4
.L_1533:
        /*1790*/ 	.byte	0x04, 0x36
        /*1792*/ 	.short	(.L_1535 - .L_1534)
.L_1534:
        /*1794*/ 	.word	0x00000008
.L_1535:


//--------------------- .nv.info._ZN7cutlass13device_kernelIN5flash11enable_sm90INS1_16FlashAttnFwdSm90INS1_25CollectiveMainloopFwdSm90ILi2EN4cute5tupleIJNS5_1CILi1EEES8_S8_EEENS6_IJNS7_ILi192EEENS7_ILi128EEENS7_ILi64EEEEEELi64ENS_6half_tEfNS_4arch4Sm90ELb1ELb0ELb0ELb0ELb1ELb0ELb0ELb1ELb1ELb1ELb0ELb0EEENS1_21CollectiveEpilogueFwdINS6_IJSA_SC_SB_EEES9_SE_SG_Li384ELb0ELb1ELb0ELb0EEENS1_30DynamicPersistentTileSchedulerILi384ELi128ELb0ELb1ELb1EEEEEEEEEvNT_6ParamsE --------------------------
	.section	.nv.info._ZN7cutlass13device_kernelIN5flash11enable_sm90INS1_16FlashAttnFwdSm90INS1_25CollectiveMainloopFwdSm90ILi2EN4cute5tupleIJNS5_1CILi1EEES8_S8_EEENS6_IJNS7_ILi192EEENS7_ILi128EEENS7_ILi64EEEEEELi64ENS_6half_tEfNS_4arch4Sm90ELb1ELb0ELb0ELb0ELb1ELb0ELb0ELb1ELb1ELb1ELb0ELb0EEENS1_21CollectiveEpilogueFwdINS6_IJSA_SC_SB_EEES9_SE_SG_Li384ELb0ELb1ELb0ELb0EEENS1_30DynamicPersistentTileSchedulerILi384ELi128ELb0ELb1ELb1EEEEEEEEEvNT_6ParamsE,"",@"SHT_CUDA_INFO"
	.sectionflags	@""
	.align	4


	//----- nvinfo : EIATTR_CUDA_API_VERSION
	.align		4
        /*0000*/ 	.byte	0x04, 0x37
        /*0002*/ 	.short	(.L_1537 - .L_1536)
.L_1536:
        /*0004*/ 	.word	0x00000082


	//----- nvinfo : EIATTR_KPARAM_INFO
	.align		4
.L_1537:
        /*0008*/ 	.byte	0x04, 0x17
        /*000a*/ 	.short	(.L_1539 - .L_1538)
.L_1538:
        /*000c*/ 	.word	0x00000000
        /*0010*/ 	.short	0x0000
        /*0012*/ 	.short	0x0070
        /*0014*/ 	.byte	0x00, 0xf0, 0x01, 0x2a


	//----- nvinfo : EIATTR_SPARSE_MMA_MASK
	.align		4
.L_1539:
        /*0018*/ 	.byte	0x03, 0x50
        /*001a*/ 	.short	0x0000


	//----- nvinfo : EIATTR_MAXREG_COUNT
	.align		4
        /*001c*/ 	.byte	0x03, 0x1b
        /*001e*/ 	.short	0x0080


	//----- nvinfo : EIATTR_NUM_BARRIERS
	.align		4
        /*0020*/ 	.byte	0x02, 0x4c
        /*0022*/ 	.byte	0x10
	.zero		1


	//----- nvinfo : EIATTR_EXTERNS
	.align		4
        /*0024*/ 	.byte	0x04, 0x0f
        /*0026*/ 	.short	(.L_1541 - .L_1540)


	//   ....[0]....
	.align		4
.L_1540:
        /*0028*/ 	.word	index@(__assertfail)


	//----- nvinfo : EIATTR_ANNOTATIONS
	.align		4
.L_1541:
        /*002c*/ 	.byte	0x04, 0x55
        /*002e*/ 	.short	(.L_1543 - .L_1542)


	//   ....[0]....
.L_1542:
        /* <DEDUP_REMOVED lines=11> */


	//----- nvinfo : EIATTR_MERCURY_ISA_VERSION
	.align		4
.L_1543:
        /*00c8*/ 	.byte	0x03, 0x5f
        /*00ca*/ 	.short	0x0101


	//----- nvinfo : EIATTR_INT_WARP_WIDE_INSTR_OFFSETS
	.align		4
        /*00cc*/ 	.byte	0x04, 0x31
        /*00ce*/ 	.short	(.L_1545 - .L_1544)


	//   ....[0]....
.L_1544:
        /*00d0*/ 	.word	0x000000c0


	//   ....[1]....
        /*00d4*/ 	.word	0x000000d0


	//   ....[2]....
        /*00d8*/ 	.word	0x00000170


	//   ....[3]....
        /*00dc*/ 	.word	0x0000a000


	//   ....[4]....
        /*00e0*/ 	.word	0x0000a090


	//   ....[5]....
        /*00e4*/ 	.word	0x0000d140


	//   ....[6]....
        /*00e8*/ 	.word	0x0000d1d0


	//----- nvinfo : EIATTR_COOP_GROUP_MASK_REGIDS
	.align		4
.L_1545:
        /*00ec*/ 	.byte	0x04, 0x29
        /*00ee*/ 	.short	(.L_1547 - .L_1546)


	//   ....[0]....
.L_1546:
        /*00f0*/ 	.word	0xffffffff


	//   ....[1]....
        /*00f4*/ 	.word	0xffffffff


	//   ....[2]....
        /*00f8*/ 	.word	0xffffffff


	//   ....[3]....
        /*00fc*/ 	.word	0xffffffff


	//   ....[4]....
        /*0100*/ 	.word	0xffffffff


	//   ....[5]....
        /*0104*/ 	.word	0xffffffff


	//   ....[6]....
        /*0108*/ 	.word	0xffffffff


	//   ....[7]....
        /*010c*/ 	.word	0xffffffff


	//   ....[8]....
        /*0110*/ 	.word	0xffffffff


	//   ....[9]....
        /*0114*/ 	.word	0xffffffff


	//   ....[10]....
        /*0118*/ 	.word	0xffffffff


	//   ....[11]....
        /*011c*/ 	.word	0xffffffff


	//   ....[12]....
        /*0120*/ 	.word	0xffffffff


	//   ....[13]....
        /*0124*/ 	.word	0xffffffff


	//   ....[14]....
        /*0128*/ 	.word	0xffffffff


	//   ....[15]....
        /*012c*/ 	.word	0xffffffff


	//   ....[16]....
        /*0130*/ 	.word	0xffffffff


	//   ....[17]....
        /*0134*/ 	.word	0xffffffff


	//   ....[18]....
        /*0138*/ 	.word	0xffffffff


	//   ....[19]....
        /*013c*/ 	.word	0xffffffff


	//   ....[20]....
        /*0140*/ 	.word	0xffffffff


	//   ....[21]....
        /*0144*/ 	.word	0xffffffff


	//   ....[22]....
        /*0148*/ 	.word	0xffffffff


	//   ....[23]....
        /*014c*/ 	.word	0xffffffff


	//   ....[24]....
        /*0150*/ 	.word	0xffffffff


	//   ....[25]....
        /*0154*/ 	.word	0xffffffff


	//   ....[26]....
        /*0158*/ 	.word	0xffffffff


	//   ....[27]....
        /*015c*/ 	.word	0xffffffff


	//   ....[28]....
        /*0160*/ 	.word	0xffffffff


	//   ....[29]....
        /*0164*/ 	.word	0xffffffff


	//   ....[30]....
        /*0168*/ 	.word	0xffffffff


	//   ....[31]....
        /*016c*/ 	.word	0xffffffff


	//   ....[32]....
        /*0170*/ 	.word	0xffffffff


	//   ....[33]....
        /*0174*/ 	.word	0xffffffff


	//   ....[34]....
        /*0178*/ 	.word	0xffffffff


	//   ....[35]....
        /*017c*/ 	.word	0xffffffff


	//   ....[36]....
        /*0180*/ 	.word	0xffffffff


	//   ....[37]....
        /*0184*/ 	.word	0xffffffff


	//   ....[38]....
        /*0188*/ 	.word	0xffffffff


	//   ....[39]....
        /*018c*/ 	.word	0xffffffff


	//   ....[40]....
        /*0190*/ 	.word	0xffffffff


	//   ....[41]....
        /*0194*/ 	.word	0xffffffff


	//   ....[42]....
        /*0198*/ 	.word	0xffffffff


	//   ....[43]....
        /*019c*/ 	.word	0xffffffff


	//   ....[44]....
        /*01a0*/ 	.word	0xffffffff


	//   ....[45]....
        /*01a4*/ 	.word	0xffffffff


	//   ....[46]....
        /*01a8*/ 	.word	0xffffffff


	//   ....[47]....
        /*01ac*/ 	.word	0xffffffff


	//   ....[48]....
        /*01b0*/ 	.word	0xffffffff


	//   ....[49]....
        /*01b4*/ 	.word	0xffffffff


	//   ....[50]....
        /*01b8*/ 	.word	0xffffffff


	//   ....[51]....
        /*01bc*/ 	.word	0xffffffff


	//   ....[52]....
        /*01c0*/ 	.word	0xffffffff


	//   ....[53]....
        /*01c4*/ 	.word	0xffffffff


	//   ....[54]....
        /*01c8*/ 	.word	0xffffffff


	//   ....[55]....
        /*01cc*/ 	.word	0xffffffff


	//   ....[56]....
        /*01d0*/ 	.word	0xffffffff


	//   ....[57]....
        /*01d4*/ 	.word	0xffffffff


	//   ....[58]....
        /*01d8*/ 	.word	0xffffffff


	//   ....[59]....
        /*01dc*/ 	.word	0xffffffff


	//   ....[60]....
        /*01e0*/ 	.word	0xffffffff


	//   ....[61]....
        /*01e4*/ 	.word	0xffffffff


	//   ....[62]....
        /*01e8*/ 	.word	0xffffffff


	//   ....[63]....
        /*01ec*/ 	.word	0xffffffff


	//   ....[64]....
        /*01f0*/ 	.word	0xffffffff


	//   ....[65]....
        /*01f4*/ 	.word	0xffffffff


	//   ....[66]....
        /*01f8*/ 	.word	0xffffffff


	//   ....[67]....
        /*01fc*/ 	.word	0xffffffff


	//   ....[68]....
        /*0200*/ 	.word	0xffffffff


	//   ....[69]....
        /*0204*/ 	.word	0xffffffff


	//   ....[70]....
        /*0208*/ 	.word	0xffffffff


	//   ....[71]....
        /*020c*/ 	.word	0xffffffff


	//   ....[72]....
        /*0210*/ 	.word	0xffffffff


	//   ....[73]....
        /*0214*/ 	.word	0xffffffff


	//   ....[74]....
        /*0218*/ 	.word	0xffffffff


	//   ....[75]....
        /*021c*/ 	.word	0xffffffff


	//   ....[76]....
        /*0220*/ 	.word	0xffffffff


	//   ....[77]....
        /*0224*/ 	.word	0xffffffff


	//   ....[78]....
        /*0228*/ 	.word	0xffffffff


	//   ....[79]....
        /*022c*/ 	.word	0xffffffff


	//   ....[80]....
        /*0230*/ 	.word	0xffffffff


	//   ....[81]....
        /*0234*/ 	.word	0xffffffff


	//   ....[82]....
        /*0238*/ 	.word	0xffffffff


	//   ....[83]....
        /*023c*/ 	.word	0xffffffff


	//   ....[84]....
        /*0240*/ 	.word	0xffffffff


	//   ....[85]....
        /*0244*/ 	.word	0xffffffff


	//   ....[86]....
        /*0248*/ 	.word	0xffffffff


	//   ....[87]....
        /*024c*/ 	.word	0xffffffff


	//   ....[88]....
        /*0250*/ 	.word	0xffffffff


	//   ....[89]....
        /*0254*/ 	.word	0xffffffff


	//   ....[90]....
        /*0258*/ 	.word	0xffffffff


	//   ....[91]....
        /*025c*/ 	.word	0xffffffff


	//   ....[92]....
        /*0260*/ 	.word	0xffffffff


	//   ....[93]....
        /*0264*/ 	.word	0xffffffff


	//   ....[94]....
        /*0268*/ 	.word	0xffffffff


	//   ....[95]....
        /*026c*/ 	.word	0xffffffff


	//   ....[96]....
        /*0270*/ 	.word	0xffffffff


	//   ....[97]....
        /*0274*/ 	.word	0xffffffff


	//   ....[98]....
        /*0278*/ 	.word	0xffffffff


	//   ....[99]....
        /*027c*/ 	.word	0xffffffff


	//   ....[100]....
        /*0280*/ 	.word	0xffffffff


	//   ....[101]....
        /*0284*/ 	.word	0xffffffff


	//   ....[102]....
        /*0288*/ 	.word	0xffffffff


	//   ....[103]....
        /*028c*/ 	.word	0xffffffff


	//   ....[104]....
        /*0290*/ 	.word	0xffffffff


	//   ....[105]....
        /*0294*/ 	.word	0xffffffff


	//   ....[106]....
        /*0298*/ 	.word	0xffffffff


	//   ....[107]....
        /*029c*/ 	.word	0xffffffff


	//   ....[108]....
        /*02a0*/ 	.word	0xffffffff


	//   ....[109]....
        /*02a4*/ 	.word	0xffffffff


	//   ....[110]....
        /*02a8*/ 	.word	0xffffffff


	//   ....[111]....
        /*02ac*/ 	.word	0xffffffff


	//   ....[112]....
        /*02b0*/ 	.word	0xffffffff


	//   ....[113]....
        /*02b4*/ 	.word	0xffffffff


	//   ....[114]....
        /*02b8*/ 	.word	0xffffffff


	//   ....[115]....
        /*02bc*/ 	.word	0xffffffff


	//   ....[116]....
        /*02c0*/ 	.word	0xffffffff


	//   ....[117]....
        /*02c4*/ 	.word	0xffffffff


	//   ....[118]....
        /*02c8*/ 	.word	0xffffffff


	//   ....[119]....
        /*02cc*/ 	.word	0xffffffff


	//   ....[120]....
        /*02d0*/ 	.word	0xffffffff


	//   ....[121]....
        /*02d4*/ 	.word	0xffffffff


	//   ....[122]....
        /*02d8*/ 	.word	0xffffffff


	//   ....[123]....
        /*02dc*/ 	.word	0xffffffff


	//   ....[124]....
        /*02e0*/ 	.word	0xffffffff


	//   ....[125]....
        /*02e4*/ 	.word	0xffffffff


	//   ....[126]....
        /*02e8*/ 	.word	0xffffffff


	//   ....[127]....
        /*02ec*/ 	.word	0xffffffff


	//   ....[128]....
        /*02f0*/ 	.word	0xffffffff


	//   ....[129]....
        /*02f4*/ 	.word	0xffffffff


	//   ....[130]....
        /*02f8*/ 	.word	0xffffffff


	//   ....[131]....
        /*02fc*/ 	.word	0xffffffff


	//   ....[132]....
        /*0300*/ 	.word	0xffffffff


	//   ....[133]....
        /*0304*/ 	.word	0xffffffff


	//   ....[134]....
        /*0308*/ 	.word	0xffffffff


	//   ....[135]....
        /*030c*/ 	.word	0xffffffff


	//   ....[136]....
        /*0310*/ 	.word	0xffffffff


	//   ....[137]....
        /*0314*/ 	.word	0xffffffff


	//   ....[138]....
        /*0318*/ 	.word	0x0500000f


	//   ....[139]....
        /*031c*/ 	.word	0x0500000f


	//   ....[140]....
        /*0320*/ 	.word	0x0500000f


	//   ....[141]....
        /*0324*/ 	.word	0x0500000f


	//   ....[142]....
        /*0328*/ 	.word	0x0500000f


	//   ....[143]....
        /*032c*/ 	.word	0x0500000f


	//   ....[144]....
        /*0330*/ 	.word	0x0500000f


	//   ....[145]....
        /*0334*/ 	.word	0x0500000f


	//   ....[146]....
        /*0338*/ 	.word	0x0500000f


	//   ....[147]....
        /*033c*/ 	.word	0x0500000f


	//   ....[148]....
        /*0340*/ 	.word	0x0500000f


	//   ....[149]....
        /*0344*/ 	.word	0x0500000f


	//   ....[150]....
        /*0348*/ 	.word	0x0500000f


	//   ....[151]....
        /*034c*/ 	.word	0x0500000f


	//   ....[152]....
        /*0350*/ 	.word	0x0500000f


	//   ....[153]....
        /*0354*/ 	.word	0x0500000f


	//   ....[154]....
        /*0358*/ 	.word	0x0500000f


	//   ....[155]....
        /*035c*/ 	.word	0x0500000f


	//   ....[156]....
        /*0360*/ 	.word	0x0500000f


	//   ....[157]....
        /*0364*/ 	.word	0x0500000f


	//   ....[158]....
        /*0368*/ 	.word	0x0500000f


	//   ....[159]....
        /*036c*/ 	.word	0x0500000f


	//   ....[160]....
        /*0370*/ 	.word	0x0500000f


	//   ....[161]....
        /*0374*/ 	.word	0x0500000f


	//   ....[162]....
        /*0378*/ 	.word	0x0500000f


	//   ....[163]....
        /*037c*/ 	.word	0x0500000f


	//   ....[164]....
        /*0380*/ 	.word	0x0500000f


	//   ....[165]....
        /*0384*/ 	.word	0x0500000f


	//   ....[166]....
        /*0388*/ 	.word	0x0500000f


	//   ....[167]....
        /*038c*/ 	.word	0x0500000f


	//   ....[168]....
        /*0390*/ 	.word	0x0500000f


	//   ....[169]....
        /*0394*/ 	.word	0x0500000f


	//   ....[170]....
        /*0398*/ 	.word	0x0500000f


	//   ....[171]....
        /*039c*/ 	.word	0x0500000f


	//   ....[172]....
        /*03a0*/ 	.word	0x0500000f


	//   ....[173]....
        /*03a4*/ 	.word	0x0500000f


	//   ....[174]....
        /*03a8*/ 	.word	0x0500000f


	//   ....[175]....
        /*03ac*/ 	.word	0x0500000f


	//   ....[176]....
        /*03b0*/ 	.word	0x0500000f


	//   ....[177]....
        /*03b4*/ 	.word	0x0500000f


	//   ....[178]....
        /*03b8*/ 	.word	0x0500000f


	//   ....[179]....
        /*03bc*/ 	.word	0x0500000f


	//   ....[180]....
        /*03c0*/ 	.word	0x0500000f


	//   ....[181]....
        /*03c4*/ 	.word	0x0500000f


	//   ....[182]....
        /*03c8*/ 	.word	0x0500000f


	//   ....[183]....
        /*03cc*/ 	.word	0x0500000f


	//   ....[184]....
        /*03d0*/ 	.word	0x0500000f


	//   ....[185]....
        /*03d4*/ 	.word	0x0500000f


	//   ....[186]....
        /*03d8*/ 	.word	0x0500000f


	//   ....[187]....
        /*03dc*/ 	.word	0x0500000f


	//   ....[188]....
        /*03e0*/ 	.word	0x0500000f


	//   ....[189]....
        /*03e4*/ 	.word	0x0500000f


	//   ....[190]....
        /*03e8*/ 	.word	0x0500000f


	//   ....[191]....
        /*03ec*/ 	.word	0x0500000f


	//   ....[192]....
        /*03f0*/ 	.word	0x0500000f


	//   ....[193]....
        /*03f4*/ 	.word	0x0500000f


	//   ....[194]....
        /*03f8*/ 	.word	0x0500000f


	//   ....[195]....
        /*03fc*/ 	.word	0x0500000f


	//   ....[196]....
        /*0400*/ 	.word	0x0500000f


	//   ....[197]....
        /*0404*/ 	.word	0x0500000f


	//   ....[198]....
        /*0408*/ 	.word	0x0500000f


	//   ....[199]....
        /*040c*/ 	.word	0x0500000f


	//   ....[200]....
        /*0410*/ 	.word	0x0500000f


	//   ....[201]....
        /*0414*/ 	.word	0x0500000f


	//   ....[202]....
        /*0418*/ 	.word	0x0500000f


	//   ....[203]....
        /*041c*/ 	.word	0x0500000f


	//   ....[204]....
        /*0420*/ 	.word	0x0500000f


	//   ....[205]....
        /*0424*/ 	.word	0x0500000f


	//   ....[206]....
        /*0428*/ 	.word	0x0500000f


	//   ....[207]....
        /*042c*/ 	.word	0x0500000f


	//   ....[208]....
        /*0430*/ 	.word	0x0500000f


	//   ....[209]....
        /*0434*/ 	.word	0x0500000f


	//   ....[210]....
        /*0438*/ 	.word	0x0500000f


	//   ....[211]....
        /*043c*/ 	.word	0x0500000f


	//   ....[212]....
        /*0440*/ 	.word	0x0500000f


	//   ....[213]....
        /*0444*/ 	.word	0x0500000f


	//   ....[214]....
        /*0448*/ 	.word	0x0500000f


	//   ....[215]....
        /*044c*/ 	.word	0x0500000f


	//   ....[216]....
        /*0450*/ 	.word	0x0500000f


	//   ....[217]....
        /*0454*/ 	.word	0x0500000f


	//   ....[218]....
        /*0458*/ 	.word	0x0500000f


	//   ....[219]....
        /*045c*/ 	.word	0x0500000f


	//   ....[220]....
        /*0460*/ 	.word	0x0500000f


	//   ....[221]....
        /*0464*/ 	.word	0x0500000f


	//   ....[222]....
        /*0468*/ 	.word	0x0500000f


	//   ....[223]....
        /*046c*/ 	.word	0x0500000f


	//   ....[224]....
        /*0470*/ 	.word	0x0500000f


	//   ....[225]....
        /*0474*/ 	.word	0x0500000f


	//   ....[226]....
        /*0478*/ 	.word	0x0500000f


	//   ....[227]....
        /*047c*/ 	.word	0x0500000f


	//   ....[228]....
        /*0480*/ 	.word	0x0500000f


	//----- nvinfo : EIATTR_COOP_GROUP_INSTR_OFFSETS
	.align		4
.L_1547:
        /*0484*/ 	.byte	0x04, 0x28
        /*0486*/ 	.short	(.L_1549 - .L_1548)


	//   ....[0]....
.L_1548:
        /*0488*/ 	.word	0x00000080


	//   ....[1]....
        /*048c*/ 	.word	0x00000090


	//   ....[2]....
        /*0490*/ 	.word	0x000002d0


	//   ....[3]....
        /*0494*/ 	.word	0x00000430


	//   ....[4]....
        /*0498*/ 	.word	0x00000550


	//   ....[5]....
        /*049c*/ 	.word	0x000006b0


	//   ....[6]....
        /*04a0*/ 	.word	0x00001290


	//   ....[7]....
        /*04a4*/ 	.word	0x00001960


	//   ....[8]....
        /*04a8*/ 	.word	0x00001990


	//   ....[9]....
        /*04ac*/ 	.word	0x00002070


	//   ....[10]....
        /*04b0*/ 	.word	0x000020d0


	//   ....[11]....
        /*04b4*/ 	.word	0x00002b70


	//   ....[12]....
        /*04b8*/ 	.word	0x00002bd0


	//   ....[13]....
        /*04bc*/ 	.word	0x00003e60


	//   ....[14]....
        /*04c0*/ 	.word	0x00003e80


	//   ....[15]....
        /*04c4*/ 	.word	0x00004540


	//   ....[16]....
        /*04c8*/ 	.word	0x00004590


	//   ....[17]....
        /*04cc*/ 	.word	0x00004e90


	//   ....[18]....
        /*04d0*/ 	.word	0x00004ef0


	//   ....[19]....
        /*04d4*/ 	.word	0x000068d0


	//   ....[20]....
        /*04d8*/ 	.word	0x000068e0


	//   ....[21]....
        /*04dc*/ 	.word	0x00006910


	//   ....[22]....
        /*04e0*/ 	.word	0x00006930


	//   ....[23]....
        /*04e4*/ 	.word	0x00007bb0


	//   ....[24]....
        /*04e8*/ 	.word	0x00007be0


	//   ....[25]....
        /*04ec*/ 	.word	0x00007c90


	//   ....[26]....
        /*04f0*/ 	.word	0x00007ca0


	//   ....[27]....
        /*04f4*/ 	.word	0x000088a0


	//   ....[28]....
        /*04f8*/ 	.word	0x000088d0


	//   ....[29]....
        /*04fc*/ 	.word	0x00008900


	//   ....[30]....
        /*0500*/ 	.word	0x00008930


	//   ....[31]....
        /*0504*/ 	.word	0x00008db0


	//   ....[32]....
        /*0508*/ 	.word	0x00008df0


	//   ....[33]....
        /*050c*/ 	.word	0x00008e10


	//   ....[34]....
        /*0510*/ 	.word	0x00008e40


	//   ....[35]....
        /*0514*/ 	.word	0x00008e60


	//   ....[36]....
        /*0518*/ 	.word	0x00008e70


	//   ....[37]....
        /*051c*/ 	.word	0x00008e90


	//   ....[38]....
        /*0520*/ 	.word	0x00008eb0


	//   ....[39]....
        /*0524*/ 	.word	0x00009510


	//   ....[40]....
        /*0528*/ 	.word	0x00009550


	//   ....[41]....
        /*052c*/ 	.word	0x00009580


	//   ....[42]....
        /*0530*/ 	.word	0x000095b0


	//   ....[43]....
        /*0534*/ 	.word	0x000095d0


	//   ....[44]....
        /*0538*/ 	.word	0x000095e0


	//   ....[45]....
        /*053c*/ 	.word	0x000095f0


	//   ....[46]....
        /*0540*/ 	.word	0x00009610


	//   ....[47]....
        /*0544*/ 	.word	0x000097b0


	//   ....[48]....
        /*0548*/ 	.word	0x0000ac00


	//   ....[49]....
        /*054c*/ 	.word	0x0000ac20


	//   ....[50]....
        /*0550*/ 	.word	0x0000ac30


	//   ....[51]....
        /*0554*/ 	.word	0x0000acb0


	//   ....[52]....
        /*0558*/ 	.word	0x0000acd0


	//   ....[53]....
        /*055c*/ 	.word	0x0000ad50


	//   ....[54]....
        /*0560*/ 	.word	0x0000ad70


	//   ....[55]....
        /*0564*/ 	.word	0x0000adf0


	//   ....[56]....
        /*0568*/ 	.word	0x0000ae10


	//   ....[57]....
        /*056c*/ 	.word	0x0000ae90


	//   ....[58]....
        /*0570*/ 	.word	0x0000aeb0


	//   ....[59]....
        /*0574*/ 	.word	0x0000af30


	//   ....[60]....
        /*0578*/ 	.word	0x0000af50


	//   ....[61]....
        /*057c*/ 	.word	0x0000afd0


	//   ....[62]....
        /*0580*/ 	.word	0x0000aff0


	//   ....[63]....
        /*0584*/ 	.word	0x0000b000


	//   ....[64]....
        /*0588*/ 	.word	0x0000b850


	//   ....[65]....
        /*058c*/ 	.word	0x0000b870


	//   ....[66]....
        /*0590*/ 	.word	0x0000b890


	//   ....[67]....
        /*0594*/ 	.word	0x0000b930


	//   ....[68]....
        /*0598*/ 	.word	0x0000b950


	//   ....[69]....
        /*059c*/ 	.word	0x0000b9d0


	//   ....[70]....
        /*05a0*/ 	.word	0x0000b9f0


	//   ....[71]....
        /*05a4*/ 	.word	0x0000ba70


	//   ....[72]....
        /*05a8*/ 	.word	0x0000ba90


	//   ....[73]....
        /*05ac*/ 	.word	0x0000bb10


	//   ....[74]....
        /*05b0*/ 	.word	0x0000bb30


	//   ....[75]....
        /*05b4*/ 	.word	0x0000bbb0


	//   ....[76]....
        /*05b8*/ 	.word	0x0000bbd0


	//   ....[77]....
        /*05bc*/ 	.word	0x0000bc50


	//   ....[78]....
        /*05c0*/ 	.word	0x0000bc70


	//   ....[79]....
        /*05c4*/ 	.word	0x0000bc80


	//   ....[80]....
        /*05c8*/ 	.word	0x0000bc90


	//   ....[81]....
        /*05cc*/ 	.word	0x0000bd30


	//   ....[82]....
        /*05d0*/ 	.word	0x0000bd80


	//   ....[83]....
        /*05d4*/ 	.word	0x0000bda0


	//   ....[84]....
        /*05d8*/ 	.word	0x0000bdc0


	//   ....[85]....
        /*05dc*/ 	.word	0x0000be10


	//   ....[86]....
        /*05e0*/ 	.word	0x0000be30


	//   ....[87]....
        /*05e4*/ 	.word	0x0000be40


	//   ....[88]....
        /*05e8*/ 	.word	0x0000c5e0


	//   ....[89]....
        /*05ec*/ 	.word	0x0000c600


	//   ....[90]....
        /*05f0*/ 	.word	0x0000c670


	//   ....[91]....
        /*05f4*/ 	.word	0x0000c680


	//   ....[92]....
        /*05f8*/ 	.word	0x0000c6c0


	//   ....[93]....
        /*05fc*/ 	.word	0x0000c6d0


	//   ....[94]....
        /*0600*/ 	.word	0x0000c710


	//   ....[95]....
        /*0604*/ 	.word	0x0000c720


	//   ....[96]....
        /*0608*/ 	.word	0x0000c760


	//   ....[97]....
        /*060c*/ 	.word	0x0000c770


	//   ....[98]....
        /*0610*/ 	.word	0x0000c7b0


	//   ....[99]....
        /*0614*/ 	.word	0x0000c7c0


	//   ....[100]....
        /*0618*/ 	.word	0x0000c800


	//   ....[101]....
        /*061c*/ 	.word	0x0000c810


	//   ....[102]....
        /*0620*/ 	.word	0x0000c820


	//   ....[103]....
        /*0624*/ 	.word	0x0000c860


	//   ....[104]....
        /*0628*/ 	.word	0x0000cb20


	//   ....[105]....
        /*062c*/ 	.word	0x0000cb40


	//   ....[106]....
        /*0630*/ 	.word	0x0000cba0


	//   ....[107]....
        /*0634*/ 	.word	0x0000cbb0


	//   ....[108]....
        /*0638*/ 	.word	0x0000cc00


	//   ....[109]....
        /*063c*/ 	.word	0x0000cc10


	//   ....[110]....
        /*0640*/ 	.word	0x0000cc60


	//   ....[111]....
        /*0644*/ 	.word	0x0000cc70


	//   ....[112]....
        /*0648*/ 	.word	0x0000ccc0


	//   ....[113]....
        /*064c*/ 	.word	0x0000ccd0


	//   ....[114]....
        /*0650*/ 	.word	0x0000cd20


	//   ....[115]....
        /*0654*/ 	.word	0x0000cd30


	//   ....[116]....
        /*0658*/ 	.word	0x0000cd80


	//   ....[117]....
        /*065c*/ 	.word	0x0000cd90


	//   ....[118]....
        /*0660*/ 	.word	0x0000cda0


	//   ....[119]....
        /*0664*/ 	.word	0x0000cdf0


	//   ....[120]....
        /*0668*/ 	.word	0x0000d3c0


	//   ....[121]....
        /*066c*/ 	.word	0x0000d3d0


	//   ....[122]....
        /*0670*/ 	.word	0x0000d3e0


	//   ....[123]....
        /*0674*/ 	.word	0x0000d3f0


	//   ....[124]....
        /*0678*/ 	.word	0x0000d400


	//   ....[125]....
        /*067c*/ 	.word	0x0000d450


	//   ....[126]....
        /*0680*/ 	.word	0x0000d4a0


	//   ....[127]....
        /*0684*/ 	.word	0x0000d4d0


	//   ....[128]....
        /*0688*/ 	.word	0x0000d500


	//   ....[129]....
        /*068c*/ 	.word	0x0000d530


	//   ....[130]....
        /*0690*/ 	.word	0x0000d560


	//   ....[131]....
        /*0694*/ 	.word	0x0000d590


	//   ....[132]....
        /*0698*/ 	.word	0x0000d5c0


	//   ....[133]....
        /*069c*/ 	.word	0x0000d5f0


	//   ....[134]....
        /*06a0*/ 	.word	0x0000d620


	//   ....[135]....
        /*06a4*/ 	.word	0x0000d650


	//   ....[136]....
        /*06a8*/ 	.word	0x0000d950


	//   ....[137]....
        /*06ac*/ 	.word	0x0000db40


	//   ....[138]....
        /*06b0*/ 	.word	0x0000e0d0


	//   ....[139]....
        /*06b4*/ 	.word	0x0000e1b0


	//   ....[140]....
        /*06b8*/ 	.word	0x0000e250


	//   ....[141]....
        /*06bc*/ 	.word	0x0000e2b0


	//   ....[142]....
        /*06c0*/ 	.word	0x0000e3a0


	//   ....[143]....
        /*06c4*/ 	.word	0x0000e410


	//   ....[144]....
        /*06c8*/ 	.word	0x0000e500


	//   ....[145]....
        /*06cc*/ 	.word	0x0000e570


	//   ....[146]....
        /*06d0*/ 	.word	0x0000e660


	//   ....[147]....
        /*06d4*/ 	.word	0x0000e6d0


	//   ....[148]....
        /*06d8*/ 	.word	0x0000e7c0


	//   ....[149]....
        /*06dc*/ 	.word	0x0000e830


	//   ....[150]....
        /*06e0*/ 	.word	0x0000e920


	//   ....[151]....
        /*06e4*/ 	.word	0x0000e990


	//   ....[152]....
        /*06e8*/ 	.word	0x0000ea80


	//   ....[153]....
        /*06ec*/ 	.word	0x0000eaf0


	//   ....[154]....
        /*06f0*/ 	.word	0x0000ebd0


	//   ....[155]....
        /*06f4*/ 	.word	0x0000ec60


	//   ....[156]....
        /*06f8*/ 	.word	0x0000ecd0


	//   ....[157]....
        /*06fc*/ 	.word	0x0000ed30


	//   ....[158]....
        /*0700*/ 	.word	0x0000ee30


	//   ....[159]....
        /*0704*/ 	.word	0x0000ee90


	//   ....[160]....
        /*0708*/ 	.word	0x0000ef90


	//   ....[161]....
        /*070c*/ 	.word	0x0000eff0


	//   ....[162]....
        /*0710*/ 	.word	0x0000f0f0


	//   ....[163]....
        /*0714*/ 	.word	0x0000f150


	//   ....[164]....
        /*0718*/ 	.word	0x0000f250


	//   ....[165]....
        /*071c*/ 	.word	0x0000f2b0


	//   ....[166]....
        /*0720*/ 	.word	0x0000f3b0


	//   ....[167]....
        /*0724*/ 	.word	0x0000f410


	//   ....[168]....
        /*0728*/ 	.word	0x0000f510


	//   ....[169]....
        /*072c*/ 	.word	0x0000f570


	//   ....[170]....
        /*0730*/ 	.word	0x0000f610


	//   ....[171]....
        /*0734*/ 	.word	0x0000f6d0


	//   ....[172]....
        /*0738*/ 	.word	0x0000f7a0


	//   ....[173]....
        /*073c*/ 	.word	0x0000f800


	//   ....[174]....
        /*0740*/ 	.word	0x0000f8c0


	//   ....[175]....
        /*0744*/ 	.word	0x0000f920


	//   ....[176]....
        /*0748*/ 	.word	0x0000f9d0


	//   ....[177]....
        /*074c*/ 	.word	0x0000fa50


	//   ....[178]....
        /*0750*/ 	.word	0x0000fb00


	//   ....[179]....
        /*0754*/ 	.word	0x0000fc30


	//   ....[180]....
        /*0758*/ 	.word	0x0000fce0


	//   ....[181]....
        /*075c*/ 	.word	0x0000fd60


	//   ....[182]....
        /*0760*/ 	.word	0x0000fe20


	//   ....[183]....
        /*0764*/ 	.word	0x0000fe80


	//   ....[184]....
        /*0768*/ 	.word	0x0000ff30


	//   ....[185]....
        /*076c*/ 	.word	0x0000ff90


	//   ....[186]....
        /*0770*/ 	.word	0x00010040


	//   ....[187]....
        /*0774*/ 	.word	0x000100a0


	//   ....[188]....
        /*0778*/ 	.word	0x00010150


	//   ....[189]....
        /*077c*/ 	.word	0x000101b0


	//   ....[190]....
        /*0780*/ 	.word	0x00010260


	//   ....[191]....
        /*0784*/ 	.word	0x000102c0


	//   ....[192]....
        /*0788*/ 	.word	0x00010370


	//   ....[193]....
        /*078c*/ 	.word	0x000103d0


	//   ....[194]....
        /*0790*/ 	.word	0x00010480


	//   ....[195]....
        /*0794*/ 	.word	0x00010570


	//   ....[196]....
        /*0798*/ 	.word	0x00010610


	//   ....[197]....
        /*079c*/ 	.word	0x00010670


	//   ....[198]....
        /*07a0*/ 	.word	0x00010730


	//   ....[199]....
        /*07a4*/ 	.word	0x00010790


	//   ....[200]....
        /*07a8*/ 	.word	0x00010850


	//   ....[201]....
        /*07ac*/ 	.word	0x000108b0


	//   ....[202]....
        /*07b0*/ 	.word	0x00010970


	//   ....[203]....
        /*07b4*/ 	.word	0x000109d0


	//   ....[204]....
        /*07b8*/ 	.word	0x00010a90


	//   ....[205]....
        /*07bc*/ 	.word	0x00010af0


	//   ....[206]....
        /*07c0*/ 	.word	0x00010bb0


	//   ....[207]....
        /*07c4*/ 	.word	0x00010c10


	//   ....[208]....
        /*07c8*/ 	.word	0x00010cd0


	//   ....[209]....
        /*07cc*/ 	.word	0x00010d30


	//   ....[210]....
        /*07d0*/ 	.word	0x00010df0


	//   ....[211]....
        /*07d4*/ 	.word	0x00010ee0


	//   ....[212]....
        /*07d8*/ 	.word	0x00010f90


	//   ....[213]....
        /*07dc*/ 	.word	0x00011020


	//   ....[214]....
        /*07e0*/ 	.word	0x000110d0


	//   ....[215]....
        /*07e4*/ 	.word	0x00011130


	//   ....[216]....
        /*07e8*/ 	.word	0x000111e0


	//   ....[217]....
        /*07ec*/ 	.word	0x00011240


	//   ....[218]....
        /*07f0*/ 	.word	0x00011300


	//   ....[219]....
        /*07f4*/ 	.word	0x00011360


	//   ....[220]....
        /*07f8*/ 	.word	0x00011410


	//   ....[221]....
        /*07fc*/ 	.word	0x00011470


	//   ....[222]....
        /*0800*/ 	.word	0x00011530


	//   ....[223]....
        /*0804*/ 	.word	0x00011590


	//   ....[224]....
        /*0808*/ 	.word	0x00011640


	//   ....[225]....
        /*080c*/ 	.word	0x000116a0


	//   ....[226]....
        /*0810*/ 	.word	0x00011760


	//   ....[227]....
        /*0814*/ 	.word	0x000117f0


	//   ....[228]....
        /*0818*/ 	.word	0x00011910


	//----- nvinfo : EIATTR_REG_RECONFIG
	.align		4
.L_1549:
        /*081c*/ 	.byte	0x01, 0x54
	.zero		2


	//----- nvinfo : EIATTR_SYSCALL_OFFSETS
	.align		4
        /*0820*/ 	.byte	0x04, 0x46
        /*0822*/ 	.short	(.L_1551 - .L_1550)


	//   ....[0]....
.L_1550:
        /*0824*/ 	.word	0x00001470


	//   ....[1]....
        /*0828*/ 	.word	0x0000a200


	//   ....[2]....
        /*082c*/ 	.word	0x0000a350


	//   ....[3]....
        /*0830*/ 	.word	0x0000a440


	//   ....[4]....
        /*0834*/ 	.word	0x0000b320


	//----- nvinfo : EIATTR_MBARRIER_INSTR_OFFSETS
	.align		4
.L_1551:
        /*0838*/ 	.byte	0x04, 0x39
        /*083a*/ 	.short	(.L_1553 - .L_1552)


	//   ....[0]....
.L_1552:
        /*083c*/ 	.word	0x00000180
        /*0840*/ 	.word	0x000000ff
        /*0844*/ 	.word	0x00016800
        /*0848*/ 	.short	0x0100
        /*084a*/ 	.byte	0x08
	.zero		1


	//   ....[1]....
        /*084c*/ 	.word	0x00000190
        /*0850*/ 	.word	0x000000ff
        /*0854*/ 	.word	0x00016820
        /*0858*/ 	.short	0x0100
        /*085a*/ 	.byte	0x08
	.zero		1


	//   ....[2]....
        /*085c*/ 	.word	0x00000280
        /*0860*/ 	.word	0x000000ff
        /*0864*/ 	.word	0x00016830
        /*0868*/ 	.short	0x0100
        /*086a*/ 	.byte	0x08
	.zero		1


	//   ....[3]....
        /*086c*/ 	.word	0x00000290
        /*0870*/ 	.word	0x000000ff
        /*0874*/ 	.word	0x00016840
        /*0878*/ 	.short	0x0100
        /*087a*/ 	.byte	0x08
	.zero		1


	//   ....[4]....
        /*087c*/ 	.word	0x000002a0
        /*0880*/ 	.word	0x000000ff
        /*0884*/ 	.word	0x00016838
        /*0888*/ 	.short	0x0100
        /*088a*/ 	.byte	0x08
	.zero		1


	//   ....[5]....
        /*088c*/ 	.word	0x000002b0
        /*0890*/ 	.word	0x000000ff
        /*0894*/ 	.word	0x00016848
        /*0898*/ 	.short	0x0100
        /*089a*/ 	.byte	0x08
	.zero		1


	//   ....[6]....
        /*089c*/ 	.word	0x000003e0
        /*08a0*/ 	.word	0x000000ff
        /*08a4*/ 	.word	0x00016850
        /*08a8*/ 	.short	0x0100
        /*08aa*/ 	.byte	0x08
	.zero		1


	//   ....[7]....
        /*08ac*/ 	.word	0x000003f0
        /*08b0*/ 	.word	0x000000ff
        /*08b4*/ 	.word	0x00016860
        /*08b8*/ 	.short	0x0100
        /*08ba*/ 	.byte	0x08
	.zero		1


	//   ....[8]....
        /*08bc*/ 	.word	0x00000400
        /*08c0*/ 	.word	0x000000ff
        /*08c4*/ 	.word	0x00016858
        /*08c8*/ 	.short	0x0100
        /*08ca*/ 	.byte	0x08
	.zero		1


	//   ....[9]....
        /*08cc*/ 	.word	0x00000410
        /*08d0*/ 	.word	0x000000ff
        /*08d4*/ 	.word	0x00016868
        /*08d8*/ 	.short	0x0100
        /*08da*/ 	.byte	0x08
	.zero		1


	//   ....[10]....
        /*08dc*/ 	.word	0x00000500
        /*08e0*/ 	.word	0x000000ff
        /*08e4*/ 	.word	0x00016870
        /*08e8*/ 	.short	0x0100
        /*08ea*/ 	.byte	0x06
	.zero		1


	//   ....[11]....
        /*08ec*/ 	.word	0x00000510
        /*08f0*/ 	.word	0x000000ff
        /*08f4*/ 	.word	0x00016880
        /*08f8*/ 	.short	0x0100
        /*08fa*/ 	.byte	0x06
	.zero		1


	//   ....[12]....
        /*08fc*/ 	.word	0x00000520
        /*0900*/ 	.word	0x000000ff
        /*0904*/ 	.word	0x00016878
        /*0908*/ 	.short	0x0100
        /*090a*/ 	.byte	0x06
	.zero		1


	//   ....[13]....
        /*090c*/ 	.word	0x00000530
        /*0910*/ 	.word	0x000000ff
        /*0914*/ 	.word	0x00016888
        /*0918*/ 	.short	0x0100
        /*091a*/ 	.byte	0x06
	.zero		1


	//   ....[14]....
        /*091c*/ 	.word	0x00000660
        /*0920*/ 	.word	0x000000ff
        /*0924*/ 	.word	0x00016890
        /*0928*/ 	.short	0x0100
        /*092a*/ 	.byte	0x08
	.zero		1


	//   ....[15]....
        /*092c*/ 	.word	0x00000670
        /*0930*/ 	.word	0x000000ff
        /*0934*/ 	.word	0x000168a0
        /*0938*/ 	.short	0x0100
        /*093a*/ 	.byte	0x08
	.zero		1


	//   ....[16]....
        /*093c*/ 	.word	0x00000680
        /*0940*/ 	.word	0x000000ff
        /*0944*/ 	.word	0x00016898
        /*0948*/ 	.short	0x0100
        /*094a*/ 	.byte	0x08
	.zero		1


	//   ....[17]....
        /*094c*/ 	.word	0x00000690
        /*0950*/ 	.word	0x000000ff
        /*0954*/ 	.word	0x000168a8
        /*0958*/ 	.short	0x0100
        /*095a*/ 	.byte	0x08
	.zero		1


	//   ....[18]....
        /*095c*/ 	.word	0x000007d0
        /*0960*/ 	.word	0x000000ff
        /*0964*/ 	.word	0x000168b0
        /*0968*/ 	.short	0x0100
        /*096a*/ 	.byte	0x08
	.zero		1


	//   ....[19]....
        /*096c*/ 	.word	0x000007e0
        /*0970*/ 	.word	0x000000ff
        /*0974*/ 	.word	0x000168c0
        /*0978*/ 	.short	0x0100
        /*097a*/ 	.byte	0x08
	.zero		1


	//   ....[20]....
        /*097c*/ 	.word	0x000007f0
        /*0980*/ 	.word	0x000000ff
        /*0984*/ 	.word	0x000168b8
        /*0988*/ 	.short	0x0100
        /*098a*/ 	.byte	0x08
	.zero		1


	//   ....[21]....
        /*098c*/ 	.word	0x00000800
        /*0990*/ 	.word	0x000000ff
        /*0994*/ 	.word	0x000168c8
        /*0998*/ 	.short	0x0100
        /*099a*/ 	.byte	0x08
	.zero		1


	//   ....[22]....
        /*099c*/ 	.word	0x000014f0
        /*09a0*/ 	.word	0x000000ff
        /*09a4*/ 	.word	0x00016800
        /*09a8*/ 	.short	0x010a
        /*09aa*/ 	.byte	0x2d
	.zero		1


	//   ....[23]....
        /*09ac*/ 	.word	0x00001570
        /*09b0*/ 	.word	0x00000004
        /*09b4*/ 	.word	0x00016830
        /*09b8*/ 	.short	0x010a
        /*09ba*/ 	.byte	0x3f
	.zero		1


	//   ....[24]....
        /*09bc*/ 	.word	0x000015b0
        /*09c0*/ 	.word	0x00000004
        /*09c4*/ 	.word	0x00016830
        /*09c8*/ 	.short	0x010a
        /*09ca*/ 	.byte	0x3f
	.zero		1


	//   ....[25]....
        /*09cc*/ 	.word	0x00002140
        /*09d0*/ 	.word	0x000000ff
        /*09d4*/ 	.word	0x00000000
        /*09d8*/ 	.short	0x0101
        /*09da*/ 	.byte	0x06
	.zero		1


	//   ....[26]....
        /*09dc*/ 	.word	0x000037d0
        /*09e0*/ 	.word	0x000000ff
        /*09e4*/ 	.word	0x00016830
        /*09e8*/ 	.short	0x010a
        /*09ea*/ 	.byte	0x06
	.zero		1


	//   ....[27]....
        /*09ec*/ 	.word	0x00003810
        /*09f0*/ 	.word	0x000000ff
        /*09f4*/ 	.word	0x00016830
        /*09f8*/ 	.short	0x010a
        /*09fa*/ 	.byte	0x06
	.zero		1


	//   ....[28]....
        /*09fc*/ 	.word	0x00003a20
        /*0a00*/ 	.word	0x000000ff
        /*0a04*/ 	.word	0x00016850
        /*0a08*/ 	.short	0x010a
        /*0a0a*/ 	.byte	0x06
	.zero		1


	//   ....[29]....
        /*0a0c*/ 	.word	0x00003a60
        /*0a10*/ 	.word	0x000000ff
        /*0a14*/ 	.word	0x00016850
        /*0a18*/ 	.short	0x010a
        /*0a1a*/ 	.byte	0x06
	.zero		1


	//   ....[30]....
        /*0a1c*/ 	.word	0x00003ee0
        /*0a20*/ 	.word	0x000000ff
        /*0a24*/ 	.word	0x00000000
        /*0a28*/ 	.short	0x0101
        /*0a2a*/ 	.byte	0x06
	.zero		1


	//   ....[31]....
        /*0a2c*/ 	.word	0x000059d0
        /*0a30*/ 	.word	0x000000ff
        /*0a34*/ 	.word	0x00000000
        /*0a38*/ 	.short	0x0101
        /*0a3a*/ 	.byte	0x06
	.zero		1


	//   ....[32]....
        /*0a3c*/ 	.word	0x00005eb0
        /*0a40*/ 	.word	0x000000ff
        /*0a44*/ 	.word	0x00016830
        /*0a48*/ 	.short	0x010a
        /*0a4a*/ 	.byte	0x06
	.zero		1


	//   ....[33]....
        /*0a4c*/ 	.word	0x00005ef0
        /*0a50*/ 	.word	0x000000ff
        /*0a54*/ 	.word	0x00016830
        /*0a58*/ 	.short	0x010a
        /*0a5a*/ 	.byte	0x06
	.zero		1


	//   ....[34]....
        /*0a5c*/ 	.word	0x00006100
        /*0a60*/ 	.word	0x000000ff
        /*0a64*/ 	.word	0x00016850
        /*0a68*/ 	.short	0x010a
        /*0a6a*/ 	.byte	0x06
	.zero		1


	//   ....[35]....
        /*0a6c*/ 	.word	0x00006140
        /*0a70*/ 	.word	0x000000ff
        /*0a74*/ 	.word	0x00016850
        /*0a78*/ 	.short	0x010a
        /*0a7a*/ 	.byte	0x06
	.zero		1


	//   ....[36]....
        /*0a7c*/ 	.word	0x00006560
        /*0a80*/ 	.word	0x000000ff
        /*0a84*/ 	.word	0x00000000
        /*0a88*/ 	.short	0x0101
        /*0a8a*/ 	.byte	0x06
	.zero		1


	//   ....[37]....
        /*0a8c*/ 	.word	0x00007710
        /*0a90*/ 	.word	0x000000ff
        /*0a94*/ 	.word	0x00000000
        /*0a98*/ 	.short	0x0101
        /*0a9a*/ 	.byte	0x06
	.zero		1


	//   ....[38]....
        /*0a9c*/ 	.word	0x00007b20
        /*0aa0*/ 	.word	0x000000ff
        /*0aa4*/ 	.word	0x00016850
        /*0aa8*/ 	.short	0x010a
        /*0aaa*/ 	.byte	0x05
	.zero		1


	//   ....[39]....
        /*0aac*/ 	.word	0x00007b60
        /*0ab0*/ 	.word	0x000000ff
        /*0ab4*/ 	.word	0x00016850
        /*0ab8*/ 	.short	0x010a
        /*0aba*/ 	.byte	0x05
	.zero		1


	//   ....[40]....
        /*0abc*/ 	.word	0x000080c0
        /*0ac0*/ 	.word	0x000000ff
        /*0ac4*/ 	.word	0x00000000
        /*0ac8*/ 	.short	0x0101
        /*0aca*/ 	.byte	0x04
	.zero		1


	//   ....[41]....
        /*0acc*/ 	.word	0x00008cd0
        /*0ad0*/ 	.word	0x00000000
        /*0ad4*/ 	.word	0x00000000
        /*0ad8*/ 	.short	0x0101
        /*0ada*/ 	.byte	0x3f
	.zero		1


	//   ....[42]....
        /*0adc*/ 	.word	0x0000a9a0
        /*0ae0*/ 	.word	0x00000000
        /*0ae4*/ 	.word	0x00016840
        /*0ae8*/ 	.short	0x010a
        /*0aea*/ 	.byte	0x3f
	.zero		1


	//   ....[43]....
        /*0aec*/ 	.word	0x0000b100
        /*0af0*/ 	.word	0x00000000
        /*0af4*/ 	.word	0x00016830
        /*0af8*/ 	.short	0x0107
        /*0afa*/ 	.byte	0x3f
	.zero		1


	//   ....[44]....
        /*0afc*/ 	.word	0x0000b1c0
        /*0b00*/ 	.word	0x00000000
        /*0b04*/ 	.word	0x00016830
        /*0b08*/ 	.short	0x0101
        /*0b0a*/ 	.byte	0x3f
	.zero		1


	//   ....[45]....
        /*0b0c*/ 	.word	0x0000bf30
        /*0b10*/ 	.word	0x00000010
        /*0b14*/ 	.word	0x00016800
        /*0b18*/ 	.short	0x0107
        /*0b1a*/ 	.byte	0x3f
	.zero		1


	//   ....[46]....
        /*0b1c*/ 	.word	0x0000c020
        /*0b20*/ 	.word	0x00000010
        /*0b24*/ 	.word	0x00016800
        /*0b28*/ 	.short	0x0101
        /*0b2a*/ 	.byte	0x3f
	.zero		1


	//   ....[47]....
        /*0b2c*/ 	.word	0x0000c040
        /*0b30*/ 	.word	0x00000010
        /*0b34*/ 	.word	0x00016820
        /*0b38*/ 	.short	0x010a
        /*0b3a*/ 	.byte	0x3f
	.zero		1


	//   ....[48]....
        /*0b3c*/ 	.word	0x0000c3c0
        /*0b40*/ 	.word	0x00000005
        /*0b44*/ 	.word	0x00016840
        /*0b48*/ 	.short	0x010a
        /*0b4a*/ 	.byte	0x3f
	.zero		1


	//   ....[49]....
        /*0b4c*/ 	.word	0x0000c8e0
        /*0b50*/ 	.word	0x00000005
        /*0b54*/ 	.word	0x00016830
        /*0b58*/ 	.short	0x0107
        /*0b5a*/ 	.byte	0x3f
	.zero		1


	//   ....[50]....
        /*0b5c*/ 	.word	0x0000c9a0
        /*0b60*/ 	.word	0x00000005
        /*0b64*/ 	.word	0x00016830
        /*0b68*/ 	.short	0x0101
        /*0b6a*/ 	.byte	0x3f
	.zero		1


	//   ....[51]....
        /*0b6c*/ 	.word	0x0000ca00
        /*0b70*/ 	.word	0x00000005
        /*0b74*/ 	.word	0x00016860
        /*0b78*/ 	.short	0x010a
        /*0b7a*/ 	.byte	0x3f
	.zero		1


	//   ....[52]....
        /*0b7c*/ 	.word	0x0000cf10
        /*0b80*/ 	.word	0x00000005
        /*0b84*/ 	.word	0x00016850
        /*0b88*/ 	.short	0x0107
        /*0b8a*/ 	.byte	0x3f
	.zero		1


	//   ....[53]....
        /*0b8c*/ 	.word	0x0000d070
        /*0b90*/ 	.word	0x00000005
        /*0b94*/ 	.word	0x00016850
        /*0b98*/ 	.short	0x0101
        /*0b9a*/ 	.byte	0x3f
	.zero		1


	//   ....[54]....
        /*0b9c*/ 	.word	0x0000d280
        /*0ba0*/ 	.word	0x00000004
        /*0ba4*/ 	.word	0x00016860
        /*0ba8*/ 	.short	0x010a
        /*0baa*/ 	.byte	0x3f
	.zero		1


	//   ....[55]....
        /*0bac*/ 	.word	0x0000d730
        /*0bb0*/ 	.word	0x00000004
        /*0bb4*/ 	.word	0x00016850
        /*0bb8*/ 	.short	0x0107
        /*0bba*/ 	.byte	0x3f
	.zero		1


	//   ....[56]....
        /*0bbc*/ 	.word	0x0000d7f0
        /*0bc0*/ 	.word	0x00000004
        /*0bc4*/ 	.word	0x00016850
        /*0bc8*/ 	.short	0x0101
        /*0bca*/ 	.byte	0x3f
	.zero		1


	//   ....[57]....
        /*0bcc*/ 	.word	0x0000dac0
        /*0bd0*/ 	.word	0x00000005
        /*0bd4*/ 	.word	0x00016820
        /*0bd8*/ 	.short	0x010a
        /*0bda*/ 	.byte	0x3f
	.zero		1


	//   ....[58]....
        /*0bdc*/ 	.word	0x0000dc40
        /*0be0*/ 	.word	0x00000003
        /*0be4*/ 	.word	0x00016840
        /*0be8*/ 	.short	0x010a
        /*0bea*/ 	.byte	0x3f
	.zero		1


	//   ....[59]....
        /*0bec*/ 	.word	0x0000dce0
        /*0bf0*/ 	.word	0x00000005
        /*0bf4*/ 	.word	0x00016840
        /*0bf8*/ 	.short	0x010a
        /*0bfa*/ 	.byte	0x3f
	.zero		1


	//   ....[60]....
        /*0bfc*/ 	.word	0x0000dd20
        /*0c00*/ 	.word	0x00000003
        /*0c04*/ 	.word	0x00016860
        /*0c08*/ 	.short	0x010a
        /*0c0a*/ 	.byte	0x3f
	.zero		1


	//   ....[61]....
        /*0c0c*/ 	.word	0x0000dd60
        /*0c10*/ 	.word	0x00000005
        /*0c14*/ 	.word	0x00016860
        /*0c18*/ 	.short	0x010a
        /*0c1a*/ 	.byte	0x3f
	.zero		1


	//   ....[62]....
        /*0c1c*/ 	.word	0x0000ddd0
        /*0c20*/ 	.word	0x00000003
        /*0c24*/ 	.word	0x00016800
        /*0c28*/ 	.short	0x010a
        /*0c2a*/ 	.byte	0x3f
	.zero		1


	//   ....[63]....
        /*0c2c*/ 	.word	0x0000de20
        /*0c30*/ 	.word	0x00000004
        /*0c34*/ 	.word	0x00016830
        /*0c38*/ 	.short	0x010a
        /*0c3a*/ 	.byte	0x3f
	.zero		1


	//   ....[64]....
        /*0c3c*/ 	.word	0x0000de80
        /*0c40*/ 	.word	0x00000003
        /*0c44*/ 	.word	0x00016830
        /*0c48*/ 	.short	0x010a
        /*0c4a*/ 	.byte	0x3f
	.zero		1


	//   ....[65]....
        /*0c4c*/ 	.word	0x0000dee0
        /*0c50*/ 	.word	0x00000003
        /*0c54*/ 	.word	0x00016850
        /*0c58*/ 	.short	0x010a
        /*0c5a*/ 	.byte	0x3f
	.zero		1


	//   ....[66]....
        /*0c5c*/ 	.word	0x0000df40
        /*0c60*/ 	.word	0x00000003
        /*0c64*/ 	.word	0x00016830
        /*0c68*/ 	.short	0x010a
        /*0c6a*/ 	.byte	0x3f
	.zero		1


	//   ....[67]....
        /*0c6c*/ 	.word	0x0000dfa0
        /*0c70*/ 	.word	0x00000003
        /*0c74*/ 	.word	0x00016850
        /*0c78*/ 	.short	0x010a
        /*0c7a*/ 	.byte	0x3f
	.zero		1


	//   ....[68]....
        /*0c7c*/ 	.word	0x0000e000
        /*0c80*/ 	.word	0x00000007
        /*0c84*/ 	.word	0x00016850
        /*0c88*/ 	.short	0x010a
        /*0c8a*/ 	.byte	0x3f
	.zero		1


	//   ....[69]....
        /*0c8c*/ 	.word	0x0000e100
        /*0c90*/ 	.word	0x00000000
        /*0c94*/ 	.word	0x00016840
        /*0c98*/ 	.short	0x010a
        /*0c9a*/ 	.byte	0x3f
	.zero		1


	//   ....[70]....
        /*0c9c*/ 	.word	0x0000fb30
        /*0ca0*/ 	.word	0x00000010
        /*0ca4*/ 	.word	0x00016820
        /*0ca8*/ 	.short	0x010a
        /*0caa*/ 	.byte	0x3f
	.zero		1


	//   ....[71]....
        /*0cac*/ 	.word	0x0000fb80
        /*0cb0*/ 	.word	0x00000005
        /*0cb4*/ 	.word	0x00016840
        /*0cb8*/ 	.short	0x010a
        /*0cba*/ 	.byte	0x3f
	.zero		1


	//   ....[72]....
        /*0cbc*/ 	.word	0x000104c0
        /*0cc0*/ 	.word	0x00000005
        /*0cc4*/ 	.word	0x00016860
        /*0cc8*/ 	.short	0x010a
        /*0cca*/ 	.byte	0x3f
	.zero		1


	//   ....[73]....
        /*0ccc*/ 	.word	0x00010e30
        /*0cd0*/ 	.word	0x00000004
        /*0cd4*/ 	.word	0x00016860
        /*0cd8*/ 	.short	0x010a
        /*0cda*/ 	.byte	0x3f
	.zero		1


	//   ....[74]....
        /*0cdc*/ 	.word	0x00011830
        /*0ce0*/ 	.word	0x00000005
        /*0ce4*/ 	.word	0x00016820
        /*0ce8*/ 	.short	0x010a
        /*0cea*/ 	.byte	0x3f
	.zero		1


	//   ....[75]....
        /*0cec*/ 	.word	0x000119d0
        /*0cf0*/ 	.word	0x00000003
        /*0cf4*/ 	.word	0x00016840
        /*0cf8*/ 	.short	0x010a
        /*0cfa*/ 	.byte	0x3f
	.zero		1


	//   ....[76]....
        /*0cfc*/ 	.word	0x00011a20
        /*0d00*/ 	.word	0x00000005
        /*0d04*/ 	.word	0x00016840
        /*0d08*/ 	.short	0x010a
        /*0d0a*/ 	.byte	0x3f
	.zero		1


	//   ....[77]....
        /*0d0c*/ 	.word	0x00011a70
        /*0d10*/ 	.word	0x00000003
        /*0d14*/ 	.word	0x00016860
        /*0d18*/ 	.short	0x010a
        /*0d1a*/ 	.byte	0x3f
	.zero		1


	//----- nvinfo : EIATTR_NUM_MBARRIERS
	.align		4
.L_1553:
        /*0d1c*/ 	.byte	0x03, 0x38
        /*0d1e*/ 	.short	0x0016


	//----- nvinfo : EIATTR_EXIT_INSTR_OFFSETS
	.align		4
        /*0d20*/ 	.byte	0x04, 0x1c
        /*0d22*/ 	.short	(.L_1555 - .L_1554)


	//   ....[0]....
.L_1554:
        /*0d24*/ 	.word	0x00000970


	//   ....[1]....
        /*0d28*/ 	.word	0x00009720


	//   ....[2]....
        /*0d2c*/ 	.word	0x0000ddb0


	//----- nvinfo : EIATTR_MAX_THREADS
	.align		4
.L_1555:
        /*0d30*/ 	.byte	0x04, 0x05
        /*0d32*/ 	.short	(.L_1557 - .L_1556)
.L_1556:
        /*0d34*/ 	.word	0x00000200
        /*0d38*/ 	.word	0x00000001
        /*0d3c*/ 	.word	0x00000001


	//----- nvinfo : EIATTR_CRS_STACK_SIZE
	.align		4
.L_1557:
        /*0d40*/ 	.byte	0x04, 0x1e
        /*0d42*/ 	.short	(.L_1559 - .L_1558)
.L_1558:
        /*0d44*/ 	.word	0x00000000


	//----- nvinfo : EIATTR_CBANK_PARAM_SIZE
	.align		4
.L_1559:
        /*0d48*/ 	.byte	0x03, 0x19
        /*0d4a*/ 	.short	0x0af0


	//----- nvinfo : EIATTR_PARAM_CBANK
	.align		4
        /*0d4c*/ 	.byte	0x04, 0x0a
        /*0d4e*/ 	.short	(.L_1561 - .L_1560)
	.align		4
.L_1560:
        /*0d50*/ 	.word	index@(.nv.constant0._ZN7cutlass13device_kernelIN5flash11enable_sm90INS1_16FlashAttnFwdSm90INS1_25CollectiveMainloopFwdSm90ILi2EN4cute5tupleIJNS5_1CILi1EEES8_S8_EEENS6_IJNS7_ILi192EEENS7_ILi128EEENS7_ILi64EEEEEELi64ENS_6half_tEfNS_4arch4Sm90ELb1ELb0ELb0ELb0ELb1ELb0ELb0ELb1ELb1ELb1ELb0ELb0EEENS1_21CollectiveEpilogueFwdINS6_IJSA_SC_SB_EEES9_SE_SG_Li384ELb0ELb1ELb0ELb0EEENS1_30DynamicPersistentTileSchedulerILi384ELi128ELb0ELb1ELb1EEEEEEEEEvNT_6ParamsE)
        /*0d54*/ 	.short	0x0210
        /*0d56*/ 	.short	0x0af0


	//----- nvinfo : EIATTR_SW_WAR
	.align		4
.L_1561:
        /*0d58*/ 	.byte	0x04, 0x36
        /*0d5a*/ 	.short	(.L_1563 - .L_1562)
.L_1562:
        /*0d5c*/ 	.word	0x00000008
.L_1563:


//--------------------- .nv.info._ZN7cutlass13device_kernelIN5flash11enable_sm90INS1_16FlashAttnFwdSm90INS1_25CollectiveMainloopFwdSm90ILi2EN4cute5tupleIJNS5_1CILi1EEES8_S8_EEENS6_IJNS7_ILi192EEENS7_ILi128EEENS7_ILi64EEEEEELi64ENS_6half_tEfNS_4arch4Sm90ELb1ELb0ELb0ELb1ELb1ELb0ELb0ELb1ELb1ELb1ELb0ELb0EEENS1_21CollectiveEpilogueFwdINS6_IJSA_SC_SB_EEES9_SE_SG_Li384ELb1ELb1ELb0ELb0EEENS1_36VarlenDynamicPersistentTileSchedulerILi192ELi128ELi384ELi128ELb0ELb1ELb1ELb1ELb1ELb1EEEEEEEEEvNT_6ParamsE --------------------------
	.section	.nv.info._ZN7cutlass13device_kernelIN5flash11enable_sm90INS1_16FlashAttnFwdSm90INS1_25CollectiveMainloopFwdSm90ILi2EN4cute5tupleIJNS5_1CILi1EEES8_S8_EEENS6_IJNS7_ILi192EEENS7_ILi128EEENS7_ILi64EEEEEELi64ENS_6half_tEfNS_4arch4Sm90ELb1ELb0ELb0ELb1ELb1ELb0ELb0ELb1ELb1ELb1ELb0ELb0EEENS1_21CollectiveEpilogueFwdINS6_IJSA_SC_SB_EEES9_SE_SG_Li384ELb1ELb1ELb0ELb0EEENS1_36VarlenDynamicPersistentTileSchedulerILi192ELi128ELi384ELi128ELb0ELb1ELb1ELb1ELb1ELb1EEEEEEEEEvNT_6ParamsE,"",@"SHT_CUDA_INFO"
	.sectionflags	@""
	.align	4


	//----- nvinfo : EIATTR_CUDA_API_VERSION
	.align		4
        /*0000*/ 	.byte	0x04, 0x37
        /*0002*/ 	.short	(.L_1565 - .L_1564)
.L_1564:
        /*0004*/ 	.word	0x00000082


	//----- nvinfo : EIATTR_KPARAM_INFO
	.align		4
.L_1565:
        /*0008*/ 	.byte	0x04, 0x17
        /*000a*/ 	.short	(.L_1567 - .L_1566)
.L_1566:
        /*000c*/ 	.word	0x00000000
        /*0010*/ 	.short	0x0000
        /*0012*/ 	.short	0x0070
        /*0014*/ 	.byte	0x00, 0xf0, 0x01, 0x2a


	//----- nvinfo : EIATTR_SPARSE_MMA_MASK
	.align		4
.L_1567:
        /*0018*/ 	.byte	0x03, 0x50
        /*001a*/ 	.short	0x0000


	//----- nvinfo : EIATTR_MAXREG_COUNT
	.align		4
        /*001c*/ 	.byte	0x03, 0x1b
        /*001e*/ 	.short	0x0080


	//----- nvinfo : EIATTR_NUM_BARRIERS
	.align		4
        /*0020*/ 	.byte	0x02, 0x4c
        /*0022*/ 	.byte	0x10
	.zero		1


	//----- nvinfo : EIATTR_EXTERNS
	.align		4
        /*0024*/ 	.byte	0x04, 0x0f
        /*0026*/ 	.short	(.L_1569 - .L_1568)


	//   ....[0]....
	.align		4
.L_1568:
        /*0028*/ 	.word	index@(__assertfail)


	//----- nvinfo : EIATTR_ANNOTATIONS
	.align		4
.L_1569:
        /*002c*/ 	.byte	0x04, 0x55
        /*002e*/ 	.short	(.L_1571 - .L_1570)


	//   ....[0]....
.L_1570:
        /* <DEDUP_REMOVED lines=30> */


	//----- nvinfo : EIATTR_MERCURY_ISA_VERSION
	.align		4
.L_1571:
        /*01f8*/ 	.byte	0x03, 0x5f
        /*01fa*/ 	.short	0x0101


	//----- nvinfo : EIATTR_UNUSED_LOAD_BYTE_OFFSET
	.align		4
        /*01fc*/ 	.byte	0x04, 0x44
        /*01fe*/ 	.short	(.L_1573 - .L_1572)


	//   ....[0]....
.L_1572:
        /*0200*/ 	.word	0x00000970
        /*0204*/ 	.word	0x0000fff0


	//   ....[1]....
        /*0208*/ 	.word	0x00008410
        /*020c*/ 	.word	0x0000fff0


	//----- nvinfo : EIATTR_INT_WARP_WIDE_INSTR_OFFSETS
	.align		4
.L_1573:
        /*0210*/ 	.byte	0x04, 0x31
        /*0212*/ 	.short	(.L_1575 - .L_1574)


	//   ....[0]....
.L_1574:
        /*0214*/ 	.word	0x000000c0


	//   ....[1]....
        /*0218*/ 	.word	0x000000d0


	//   ....[2]....
        /*021c*/ 	.word	0x00000170


	//   ....[3]....
        /*0220*/ 	.word	0x0000b050


	//   ....[4]....
        /*0224*/ 	.word	0x0000b0e0


	//   ....[5]....
        /*0228*/ 	.word	0x0000e2d0


	//   ....[6]....
        /*022c*/ 	.word	0x0000e360


	//----- nvinfo : EIATTR_COOP_GROUP_MASK_REGIDS
	.align		4
.L_1575:
        /*0230*/ 	.byte	0x04, 0x29
        /*0232*/ 	.short	(.L_1577 - .L_1576)


	//   ....[0]....
.L_1576:
        /*0234*/ 	.word	0xffffffff


	//   ....[1]....
        /*0238*/ 	.word	0xffffffff


	//   ....[2]....
        /*023c*/ 	.word	0xffffffff


	//   ....[3]....
        /*0240*/ 	.word	0xffffffff


	//   ....[4]....
        /*0244*/ 	.word	0xffffffff


	//   ....[5]....
        /*0248*/ 	.word	0xffffffff


	//   ....[6]....
        /*024c*/ 	.word	0xffffffff


	//   ....[7]....
        /*0250*/ 	.word	0xffffffff


	//   ....[8]....
        /*0254*/ 	.word	0xffffffff


	//   ....[9]....
        /*0258*/ 	.word	0xffffffff


	//   ....[10]....
        /*025c*/ 	.word	0xffffffff


	//   ....[11]....
        /*0260*/ 	.word	0xffffffff


	//   ....[12]....
        /*0264*/ 	.word	0xffffffff


	//   ....[13]....
        /*0268*/ 	.word	0xffffffff


	//   ....[14]....
        /*026c*/ 	.word	0xffffffff


	//   ....[15]....
        /*0270*/ 	.word	0xffffffff


	//   ....[16]....
        /*0274*/ 	.word	0xffffffff


	//   ....[17]....
        /*0278*/ 	.word	0xffffffff


	//   ....[18]....
        /*027c*/ 	.word	0xffffffff


	//   ....[19]....
        /*0280*/ 	.word	0xffffffff


	//   ....[20]....
        /*0284*/ 	.word	0xffffffff


	//   ....[21]....
        /*0288*/ 	.word	0xffffffff


	//   ....[22]....
        /*028c*/ 	.word	0xffffffff


	//   ....[23]....
        /*0290*/ 	.word	0xffffffff


	//   ....[24]....
        /*0294*/ 	.word	0xffffffff


	//   ....[25]....
        /*0298*/ 	.word	0xffffffff


	//   ....[26]....
        /*029c*/ 	.word	0xffffffff


	//   ....[27]....
        /*02a0*/ 	.word	0xffffffff


	//   ....[28]....
        /*02a4*/ 	.word	0xffffffff


	//   ....[29]....
        /*02a8*/ 	.word	0xffffffff


	//   ....[30]....
        /*02ac*/ 	.word	0xffffffff


	//   ....[31]....
        /*02b0*/ 	.word	0xffffffff


	//   ....[32]....
        /*02b4*/ 	.word	0xffffffff


	//   ....[33]....
        /*02b8*/ 	.word	0xffffffff


	//   ....[34]....
        /*02bc*/ 	.word	0xffffffff


	//   ....[35]....
        /*02c0*/ 	.word	0xffffffff


	//   ....[36]....
        /*02c4*/ 	.word	0xffffffff


	//   ....[37]....
        /*02c8*/ 	.word	0xffffffff


	//   ....[38]....
        /*02cc*/ 	.word	0xffffffff


	//   ....[39]....
        /*02d0*/ 	.word	0xffffffff


	//   ....[40]....
        /*02d4*/ 	.word	0xffffffff


	//   ....[41]....
        /*02d8*/ 	.word	0xffffffff


	//   ....[42]....
        /*02dc*/ 	.word	0xffffffff


	//   ....[43]....
        /*02e0*/ 	.word	0xffffffff


	//   ....[44]....
        /*02e4*/ 	.word	0xffffffff


	//   ....[45]....
        /*02e8*/ 	.word	0xffffffff


	//   ....[46]....
        /*02ec*/ 	.word	0xffffffff


	//   ....[47]....
        /*02f0*/ 	.word	0xffffffff


	//   ....[48]....
        /*02f4*/ 	.word	0xffffffff


	//   ....[49]....
        /*02f8*/ 	.word	0xffffffff


	//   ....[50]....
        /*02fc*/ 	.word	0xffffffff


	//   ....[51]....
        /*0300*/ 	.word	0xffffffff


	//   ....[52]....
        /*0304*/ 	.word	0xffffffff


	//   ....[53]....
        /*0308*/ 	.word	0xffffffff


	//   ....[54]....
        /*030c*/ 	.word	0xffffffff


	//   ....[55]....
        /*0310*/ 	.word	0xffffffff


	//   ....[56]....
        /*0314*/ 	.word	0xffffffff


	//   ....[57]....
        /*0318*/ 	.word	0xffffffff


	//   ....[58]....
        /*031c*/ 	.word	0xffffffff


	//   ....[59]....
        /*0320*/ 	.word	0xffffffff


	//   ....[60]....
        /*0324*/ 	.word	0xffffffff


	//   ....[61]....
        /*0328*/ 	.word	0xffffffff


	//   ....[62]....
        /*032c*/ 	.word	0xffffffff


	//   ....[63]....
        /*0330*/ 	.word	0xffffffff


	//   ....[64]....
        /*0334*/ 	.word	0xffffffff


	//   ....[65]....
        /*0338*/ 	.word	0xffffffff


	//   ....[66]....
        /*033c*/ 	.word	0xffffffff


	//   ....[67]....
        /*0340*/ 	.word	0xffffffff


	//   ....[68]....
        /*0344*/ 	.word	0xffffffff


	//   ....[69]....
        /*0348*/ 	.word	0xffffffff


	//   ....[70]....
        /*034c*/ 	.word	0xffffffff


	//   ....[71]....
        /*0350*/ 	.word	0xffffffff


	//   ....[72]....
        /*0354*/ 	.word	0xffffffff


	//   ....[73]....
        /*0358*/ 	.word	0xffffffff


	//   ....[74]....
        /*035c*/ 	.word	0xffffffff


	//   ....[75]....
        /*0360*/ 	.word	0xffffffff


	//   ....[76]....
        /*0364*/ 	.word	0xffffffff


	//   ....[77]....
        /*0368*/ 	.word	0xffffffff


	//   ....[78]....
        /*036c*/ 	.word	0xffffffff


	//   ....[79]....
        /*0370*/ 	.word	0xffffffff


	//   ....[80]....
        /*0374*/ 	.word	0xffffffff


	//   ....[81]....
        /*0378*/ 	.word	0xffffffff


	//   ....[82]....
        /*037c*/ 	.word	0xffffffff


	//   ....[83]....
        /*0380*/ 	.word	0xffffffff


	//   ....[84]....
        /*0384*/ 	.word	0xffffffff


	//   ....[85]....
        /*0388*/ 	.word	0xffffffff


	//   ....[86]....
        /*038c*/ 	.word	0xffffffff


	//   ....[87]....
        /*0390*/ 	.word	0xffffffff


	//   ....[88]....
        /*0394*/ 	.word	0xffffffff


	//   ....[89]....
        /*0398*/ 	.word	0xffffffff


	//   ....[90]....
        /*039c*/ 	.word	0xffffffff


	//   ....[91]....
        /*03a0*/ 	.word	0xffffffff


	//   ....[92]....
        /*03a4*/ 	.word	0xffffffff


	//   ....[93]....
        /*03a8*/ 	.word	0xffffffff


	//   ....[94]....
        /*03ac*/ 	.word	0xffffffff


	//   ....[95]....
        /*03b0*/ 	.word	0xffffffff


	//   ....[96]....
        /*03b4*/ 	.word	0xffffffff


	//   ....[97]....
        /*03b8*/ 	.word	0xffffffff


	//   ....[98]....
        /*03bc*/ 	.word	0xffffffff


	//   ....[99]....
        /*03c0*/ 	.word	0xffffffff


	//   ....[100]....
        /*03c4*/ 	.word	0xffffffff


	//   ....[101]....
        /*03c8*/ 	.word	0xffffffff


	//   ....[102]....
        /*03cc*/ 	.word	0xffffffff


	//   ....[103]....
        /*03d0*/ 	.word	0xffffffff


	//   ....[104]....
        /*03d4*/ 	.word	0xffffffff


	//   ....[105]....
        /*03d8*/ 	.word	0xffffffff


	//   ....[106]....
        /*03dc*/ 	.word	0xffffffff


	//   ....[107]....
        /*03e0*/ 	.word	0xffffffff


	//   ....[108]....
        /*03e4*/ 	.word	0xffffffff


	//   ....[109]....
        /*03e8*/ 	.word	0xffffffff


	//   ....[110]....
        /*03ec*/ 	.word	0xffffffff


	//   ....[111]....
        /*03f0*/ 	.word	0xffffffff


	//   ....[112]....
        /*03f4*/ 	.word	0xffffffff


	//   ....[113]....
        /*03f8*/ 	.word	0xffffffff


	//   ....[114]....
        /*03fc*/ 	.word	0xffffffff


	//   ....[115]....
        /*0400*/ 	.word	0xffffffff


	//   ....[116]....
        /*0404*/ 	.word	0xffffffff


	//   ....[117]....
        /*0408*/ 	.word	0xffffffff


	//   ....[118]....
        /*040c*/ 	.word	0xffffffff


	//   ....[119]....
        /*0410*/ 	.word	0xffffffff


	//   ....[120]....
        /*0414*/ 	.word	0xffffffff


	//   ....[121]....
        /*0418*/ 	.word	0xffffffff


	//   ....[122]....
        /*041c*/ 	.word	0xffffffff


	//   ....[123]....
        /*0420*/ 	.word	0xffffffff


	//   ....[124]....
        /*0424*/ 	.word	0xffffffff


	//   ....[125]....
        /*0428*/ 	.word	0xffffffff


	//   ....[126]....
        /*042c*/ 	.word	0xffffffff


	//   ....[127]....
        /*0430*/ 	.word	0xffffffff


	//   ....[128]....
        /*0434*/ 	.word	0xffffffff


	//   ....[129]....
        /*0438*/ 	.word	0xffffffff


	//   ....[130]....
        /*043c*/ 	.word	0xffffffff


	//   ....[131]....
        /*0440*/ 	.word	0xffffffff


	//   ....[132]....
        /*0444*/ 	.word	0xffffffff


	//   ....[133]....
        /*0448*/ 	.word	0xffffffff


	//   ....[134]....
        /*044c*/ 	.word	0xffffffff


	//   ....[135]....
        /*0450*/ 	.word	0xffffffff


	//   ....[136]....
        /*0454*/ 	.word	0xffffffff


	//   ....[137]....
        /*0458*/ 	.word	0xffffffff


	//   ....[138]....
        /*045c*/ 	.word	0xffffffff


	//   ....[139]....
        /*0460*/ 	.word	0xffffffff


	//   ....[140]....
        /*0464*/ 	.word	0xffffffff


	//   ....[141]....
        /*0468*/ 	.word	0xffffffff


	//   ....[142]....
        /*046c*/ 	.word	0xffffffff


	//   ....[143]....
        /*0470*/ 	.word	0xffffffff


	//   ....[144]....
        /*0474*/ 	.word	0xffffffff


	//   ....[145]....
        /*0478*/ 	.word	0xffffffff


	//   ....[146]....
        /*047c*/ 	.word	0xffffffff


	//   ....[147]....
        /*0480*/ 	.word	0xffffffff


	//   ....[148]....
        /*0484*/ 	.word	0xffffffff


	//   ....[149]....
        /*0488*/ 	.word	0xffffffff


	//   ....[150]....
        /*048c*/ 	.word	0xffffffff


	//   ....[151]....
        /*0490*/ 	.word	0xffffffff


	//   ....[152]....
        /*0494*/ 	.word	0xffffffff


	//   ....[153]....
        /*0498*/ 	.word	0xffffffff


	//   ....[154]....
        /*049c*/ 	.word	0xffffffff


	//   ....[155]....
        /*04a0*/ 	.word	0xffffffff


	//   ....[156]....
        /*04a4*/ 	.word	0xffffffff


	//   ....[157]....
        /*04a8*/ 	.word	0xffffffff


	//   ....[158]....
        /*04ac*/ 	.word	0xffffffff


	//   ....[159]....
        /*04b0*/ 	.word	0xffffffff


	//   ....[160]....
        /*04b4*/ 	.word	0xffffffff


	//   ....[161]....
        /*04b8*/ 	.word	0xffffffff


	//   ....[162]....
        /*04bc*/ 	.word	0xffffffff


	//   ....[163]....
        /*04c0*/ 	.word	0xffffffff


	//   ....[164]....
        /*04c4*/ 	.word	0xffffffff


	//   ....[165]....
        /*04c8*/ 	.word	0xffffffff


	//   ....[166]....
        /*04cc*/ 	.word	0xffffffff


	//   ....[167]....
        /*04d0*/ 	.word	0xffffffff


	//   ....[168]....
        /*04d4*/ 	.word	0xffffffff


	//   ....[169]....
        /*04d8*/ 	.word	0x0500000f


	//   ....[170]....
        /*04dc*/ 	.word	0x0500000f


	//   ....[171]....
        /*04e0*/ 	.word	0x0500000f


	//   ....[172]....
        /*04e4*/ 	.word	0x0500000f


	//   ....[173]....
        /*04e8*/ 	.word	0x0500000f


	//   ....[174]....
        /*04ec*/ 	.word	0x0500000f


	//   ....[175]....
        /*04f0*/ 	.word	0x0500000f


	//   ....[176]....
        /*04f4*/ 	.word	0x0500000f


	//   ....[177]....
        /*04f8*/ 	.word	0x0500000f


	//   ....[178]....
        /*04fc*/ 	.word	0x0500000f


	//   ....[179]....
        /*0500*/ 	.word	0x0500000f


	//   ....[180]....
        /*0504*/ 	.word	0x0500000f


	//   ....[181]....
        /*0508*/ 	.word	0x0500000f


	//   ....[182]....
        /*050c*/ 	.word	0x0500000f


	//   ....[183]....
        /*0510*/ 	.word	0x0500000f


	//   ....[184]....
        /*0514*/ 	.word	0x0500000f


	//   ....[185]....
        /*0518*/ 	.word	0x0500000f


	//   ....[186]....
        /*051c*/ 	.word	0x0500000f


	//   ....[187]....
        /*0520*/ 	.word	0x0500000f


	//   ....[188]....
        /*0524*/ 	.word	0x0500000f


	//   ....[189]....
        /*0528*/ 	.word	0x0500000f


	//   ....[190]....
        /*052c*/ 	.word	0x0500000f


	//   ....[191]....
        /*0530*/ 	.word	0x0500000f


	//   ....[192]....
        /*0534*/ 	.word	0x0500000f


	//   ....[193]....
        /*0538*/ 	.word	0x0500000f


	//   ....[194]....
        /*053c*/ 	.word	0x0500000f


	//   ....[195]....
        /*0540*/ 	.word	0x0500000f


	//   ....[196]....
        /*0544*/ 	.word	0x0500000f


	//   ....[197]....
        /*0548*/ 	.word	0x0500000f


	//   ....[198]....
        /*054c*/ 	.word	0x0500000f


	//   ....[199]....
        /*0550*/ 	.word	0x0500000f


	//   ....[200]....
        /*0554*/ 	.word	0x0500000f


	//   ....[201]....
        /*0558*/ 	.word	0x0500000f


	//   ....[202]....
        /*055c*/ 	.word	0x0500000f


	//   ....[203]....
        /*0560*/ 	.word	0x0500000f


	//   ....[204]....
        /*0564*/ 	.word	0x0500000f


	//   ....[205]....
        /*0568*/ 	.word	0x0500000f


	//   ....[206]....
        /*056c*/ 	.word	0x0500000f


	//   ....[207]....
        /*0570*/ 	.word	0x0500000f


	//   ....[208]....
        /*0574*/ 	.word	0x0500000f


	//   ....[209]....
        /*0578*/ 	.word	0x0500000f


	//   ....[210]....
        /*057c*/ 	.word	0x0500000f


	//   ....[211]....
        /*0580*/ 	.word	0x0500000f


	//   ....[212]....
        /*0584*/ 	.word	0x0500000f


	//   ....[213]....
        /*0588*/ 	.word	0x0500000f


	//   ....[214]....
        /*058c*/ 	.word	0x0500000f


	//   ....[215]....
        /*0590*/ 	.word	0x0500000f


	//   ....[216]....
        /*0594*/ 	.word	0x0500000f


	//   ....[217]....
        /*0598*/ 	.word	0x0500000f


	//   ....[218]....
        /*059c*/ 	.word	0x0500000f


	//   ....[219]....
        /*05a0*/ 	.word	0x0500000f


	//   ....[220]....
        /*05a4*/ 	.word	0x0500000f


	//   ....[221]....
        /*05a8*/ 	.word	0x0500000f


	//   ....[222]....
        /*05ac*/ 	.word	0x0500000f


	//   ....[223]....
        /*05b0*/ 	.word	0x0500000f


	//   ....[224]....
        /*05b4*/ 	.word	0x0500000f


	//   ....[225]....
        /*05b8*/ 	.word	0x0500000f


	//   ....[226]....
        /*05bc*/ 	.word	0x0500000f


	//   ....[227]....
        /*05c0*/ 	.word	0x0500000f


	//   ....[228]....
        /*05c4*/ 	.word	0x0500000f


	//   ....[229]....
        /*05c8*/ 	.word	0x0500000f


	//   ....[230]....
        /*05cc*/ 	.word	0x0500000f


	//   ....[231]....
        /*05d0*/ 	.word	0x0500000f


	//   ....[232]....
        /*05d4*/ 	.word	0x0500000f


	//   ....[233]....
        /*05d8*/ 	.word	0x0500000f


	//   ....[234]....
        /*05dc*/ 	.word	0x0500000f


	//   ....[235]....
        /*05e0*/ 	.word	0x0500000f


	//   ....[236]....
        /*05e4*/ 	.word	0x0500000f


	//   ....[237]....
        /*05e8*/ 	.word	0x0500000f


	//   ....[238]....
        /*05ec*/ 	.word	0x0500000f


	//   ....[239]....
        /*05f0*/ 	.word	0x0500000f


	//   ....[240]....
        /*05f4*/ 	.word	0x0500000f


	//   ....[241]....
        /*05f8*/ 	.word	0x0500000f


	//   ....[242]....
        /*05fc*/ 	.word	0x0500000f


	//   ....[243]....
        /*0600*/ 	.word	0x0500000f


	//   ....[244]....
        /*0604*/ 	.word	0x0500000f


	//   ....[245]....
        /*0608*/ 	.word	0x0500000f


	//   ....[246]....
        /*060c*/ 	.word	0x0500000f


	//   ....[247]....
        /*0610*/ 	.word	0x0500000f


	//   ....[248]....
        /*0614*/ 	.word	0x0500000f


	//   ....[249]....
        /*0618*/ 	.word	0x0500000f


	//   ....[250]....
        /*061c*/ 	.word	0x0500000f


	//   ....[251]....
        /*0620*/ 	.word	0x0500000f


	//   ....[252]....
        /*0624*/ 	.word	0x0500000f


	//   ....[253]....
        /*0628*/ 	.word	0x0500000f


	//   ....[254]....
        /*062c*/ 	.word	0x0500000f


	//   ....[255]....
        /*0630*/ 	.word	0x0500000f


	//   ....[0]....
        /*0634*/ 	.word	0x0500000f


	//   ....[1]....
        /*0638*/ 	.word	0x0500000f


	//   ....[2]....
        /*063c*/ 	.word	0x0500000f


	//   ....[3]....
        /*0640*/ 	.word	0x0500000f


	//   ....[4]....
        /*0644*/ 	.word	0x0500000f


	//   ....[5]....
        /*0648*/ 	.word	0x0500000f


	//   ....[6]....
        /*064c*/ 	.word	0x0500000f


	//   ....[7]....
        /*0650*/ 	.word	0x0500000f


	//   ....[8]....
        /*0654*/ 	.word	0x0500000f


	//   ....[9]....
        /*0658*/ 	.word	0x0500000f


	//   ....[10]....
        /*065c*/ 	.word	0x0500000f


	//   ....[11]....
        /*0660*/ 	.word	0x0500000f


	//   ....[12]....
        /*0664*/ 	.word	0x0500000f


	//   ....[13]....
        /*0668*/ 	.word	0x0500000f


	//   ....[14]....
        /*066c*/ 	.word	0x0500000f


	//   ....[15]....
        /*0670*/ 	.word	0x0500000f


	//   ....[16]....
        /*0674*/ 	.word	0x0500000f


	//   ....[17]....
        /*0678*/ 	.word	0x0500000f


	//   ....[18]....
        /*067c*/ 	.word	0x0500000f


	//   ....[19]....
        /*0680*/ 	.word	0x0500000f


	//----- nvinfo : EIATTR_COOP_GROUP_INSTR_OFFSETS
	.align		4
.L_1577:
        /*0684*/ 	.byte	0x04, 0x28
        /*0686*/ 	.short	(.L_1579 - .L_1578)


	//   ....[0]....
.L_1578:
        /*0688*/ 	.word	0x00000080


	//   ....[1]....
        /*068c*/ 	.word	0x00000090


	//   ....[2]....
        /*0690*/ 	.word	0x000002d0


	//   ....[3]....
        /*0694*/ 	.word	0x00000430


	//   ....[4]....
        /*0698*/ 	.word	0x00000550


	//   ....[5]....
        /*069c*/ 	.word	0x000006b0


	//   ....[6]....
        /*06a0*/ 	.word	0x00001460


	//   ....[7]....
        /*06a4*/ 	.word	0x00001b00


	//   ....[8]....
        /*06a8*/ 	.word	0x00001b30


	//   ....[9]....
        /*06ac*/ 	.word	0x000021e0


	//   ....[10]....
        /*06b0*/ 	.word	0x00002250


	//   ....[11]....
        /*06b4*/ 	.word	0x00002d10


	//   ....[12]....
        /*06b8*/ 	.word	0x00002d60


	//   ....[13]....
        /*06bc*/ 	.word	0x00003fc0


	//   ....[14]....
        /*06c0*/ 	.word	0x00003fe0


	//   ....[15]....
        /*06c4*/ 	.word	0x000046c0


	//   ....[16]....
        /*06c8*/ 	.word	0x00004700


	//   ....[17]....
        /*06cc*/ 	.word	0x00005000


	//   ....[18]....
        /*06d0*/ 	.word	0x00005060


	//   ....[19]....
        /*06d4*/ 	.word	0x00006a00


	//   ....[20]....
        /*06d8*/ 	.word	0x00006a10


	//   ....[21]....
        /*06dc*/ 	.word	0x00006a40


	//   ....[22]....
        /*06e0*/ 	.word	0x00006a60


	//   ....[23]....
        /*06e4*/ 	.word	0x00007ce0


	//   ....[24]....
        /*06e8*/ 	.word	0x00007d10


	//   ....[25]....
        /*06ec*/ 	.word	0x00007dc0


	//   ....[26]....
        /*06f0*/ 	.word	0x00007dd0


	//   ....[27]....
        /*06f4*/ 	.word	0x00008b70


	//   ....[28]....
        /*06f8*/ 	.word	0x00008bb0


	//   ....[29]....
        /*06fc*/ 	.word	0x00008bf0


	//   ....[30]....
        /*0700*/ 	.word	0x00008c20


	//   ....[31]....
        /*0704*/ 	.word	0x00009100


	//   ....[32]....
        /*0708*/ 	.word	0x00009140


	//   ....[33]....
        /*070c*/ 	.word	0x00009170


	//   ....[34]....
        /*0710*/ 	.word	0x000091a0


	//   ....[35]....
        /*0714*/ 	.word	0x000091c0


	//   ....[36]....
        /*0718*/ 	.word	0x000091d0


	//   ....[37]....
        /*071c*/ 	.word	0x000091f0


	//   ....[38]....
        /*0720*/ 	.word	0x00009210


	//   ....[39]....
        /*0724*/ 	.word	0x00009aa0


	//   ....[40]....
        /*0728*/ 	.word	0x00009ad0


	//   ....[41]....
        /*072c*/ 	.word	0x00009b10


	//   ....[42]....
        /*0730*/ 	.word	0x00009b40


	//   ....[43]....
        /*0734*/ 	.word	0x00009b50


	//   ....[44]....
        /*0738*/ 	.word	0x00009b60


	//   ....[45]....
        /*073c*/ 	.word	0x00009b70


	//   ....[46]....
        /*0740*/ 	.word	0x00009b90


	//   ....[47]....
        /*0744*/ 	.word	0x00009ce0


	//   ....[48]....
        /*0748*/ 	.word	0x00009ed0


	//   ....[49]....
        /*074c*/ 	.word	0x00009f00


	//   ....[50]....
        /*0750*/ 	.word	0x00009f30


	//   ....[51]....
        /*0754*/ 	.word	0x00009f60


	//   ....[52]....
        /*0758*/ 	.word	0x00009f90


	//   ....[53]....
        /*075c*/ 	.word	0x00009fc0


	//   ....[54]....
        /*0760*/ 	.word	0x0000a110


	//   ....[55]....
        /*0764*/ 	.word	0x0000a140


	//   ....[56]....
        /*0768*/ 	.word	0x0000a170


	//   ....[57]....
        /*076c*/ 	.word	0x0000a1a0


	//   ....[58]....
        /*0770*/ 	.word	0x0000a1d0


	//   ....[59]....
        /*0774*/ 	.word	0x0000a200


	//   ....[60]....
        /*0778*/ 	.word	0x0000a290


	//   ....[61]....
        /*077c*/ 	.word	0x0000a2f0


	//   ....[62]....
        /*0780*/ 	.word	0x0000a380


	//   ....[63]....
        /*0784*/ 	.word	0x0000bc60


	//   ....[64]....
        /*0788*/ 	.word	0x0000bc80


	//   ....[65]....
        /*078c*/ 	.word	0x0000bd10


	//   ....[66]....
        /*0790*/ 	.word	0x0000bd30


	//   ....[67]....
        /*0794*/ 	.word	0x0000bdb0


	//   ....[68]....
        /*0798*/ 	.word	0x0000bdd0


	//   ....[69]....
        /*079c*/ 	.word	0x0000be50


	//   ....[70]....
        /*07a0*/ 	.word	0x0000be70


	//   ....[71]....
        /*07a4*/ 	.word	0x0000bef0


	//   ....[72]....
        /*07a8*/ 	.word	0x0000bf10


	//   ....[73]....
        /*07ac*/ 	.word	0x0000bf90


	//   ....[74]....
        /*07b0*/ 	.word	0x0000bfb0


	//   ....[75]....
        /*07b4*/ 	.word	0x0000c030


	//   ....[76]....
        /*07b8*/ 	.word	0x0000c050


	//   ....[77]....
        /*07bc*/ 	.word	0x0000c060


	//   ....[78]....
        /*07c0*/ 	.word	0x0000c070


	//   ....[79]....
        /*07c4*/ 	.word	0x0000c970


	//   ....[80]....
        /*07c8*/ 	.word	0x0000c9a0


	//   ....[81]....
        /*07cc*/ 	.word	0x0000ca40


	//   ....[82]....
        /*07d0*/ 	.word	0x0000ca60


	//   ....[83]....
        /*07d4*/ 	.word	0x0000cae0


	//   ....[84]....
        /*07d8*/ 	.word	0x0000cb00


	//   ....[85]....
        /*07dc*/ 	.word	0x0000cb80


	//   ....[86]....
        /*07e0*/ 	.word	0x0000cba0


	//   ....[87]....
        /*07e4*/ 	.word	0x0000cc20


	//   ....[88]....
        /*07e8*/ 	.word	0x0000cc40


	//   ....[89]....
        /*07ec*/ 	.word	0x0000ccc0


	//   ....[90]....
        /*07f0*/ 	.word	0x0000cce0


	//   ....[91]....
        /*07f4*/ 	.word	0x0000cd60


	//   ....[92]....
        /*07f8*/ 	.word	0x0000cd80


	//   ....[93]....
        /*07fc*/ 	.word	0x0000cd90


	//   ....[94]....
        /*0800*/ 	.word	0x0000ce00


	//   ....[95]....
        /*0804*/ 	.word	0x0000ce50


	//   ....[96]....
        /*0808*/ 	.word	0x0000ce80


	//   ....[97]....
        /*080c*/ 	.word	0x0000cf10


	//   ....[98]....
        /*0810*/ 	.word	0x0000cf20


	//   ....[99]....
        /*0814*/ 	.word	0x0000cf90


	//   ....[100]....
        /*0818*/ 	.word	0x0000cfa0


	//   ....[101]....
        /*081c*/ 	.word	0x0000cfe0


	//   ....[102]....
        /*0820*/ 	.word	0x0000d000


	//   ....[103]....
        /*0824*/ 	.word	0x0000d780


	//   ....[104]....
        /*0828*/ 	.word	0x0000d7b0


	//   ....[105]....
        /*082c*/ 	.word	0x0000d800


	//   ....[106]....
        /*0830*/ 	.word	0x0000d810


	//   ....[107]....
        /*0834*/ 	.word	0x0000d850


	//   ....[108]....
        /*0838*/ 	.word	0x0000d860


	//   ....[109]....
        /*083c*/ 	.word	0x0000d8a0


	//   ....[110]....
        /*0840*/ 	.word	0x0000d8b0


	//   ....[111]....
        /*0844*/ 	.word	0x0000d8f0


	//   ....[112]....
        /*0848*/ 	.word	0x0000d900


	//   ....[113]....
        /*084c*/ 	.word	0x0000d940


	//   ....[114]....
        /*0850*/ 	.word	0x0000d950


	//   ....[115]....
        /*0854*/ 	.word	0x0000d990


	//   ....[116]....
        /*0858*/ 	.word	0x0000d9a0


	//   ....[117]....
        /*085c*/ 	.word	0x0000d9b0


	//   ....[118]....
        /*0860*/ 	.word	0x0000d9f0


	//   ....[119]....
        /*0864*/ 	.word	0x0000dca0


	//   ....[120]....
        /*0868*/ 	.word	0x0000dcd0


	//   ....[121]....
        /*086c*/ 	.word	0x0000dd30


	//   ....[122]....
        /*0870*/ 	.word	0x0000dd40


	//   ....[123]....
        /*0874*/ 	.word	0x0000dd90


	//   ....[124]....
        /*0878*/ 	.word	0x0000dda0


	//   ....[125]....
        /*087c*/ 	.word	0x0000ddf0


	//   ....[126]....
        /*0880*/ 	.word	0x0000de00


	//   ....[127]....
        /*0884*/ 	.word	0x0000de50


	//   ....[128]....
        /*0888*/ 	.word	0x0000de60


	//   ....[129]....
        /*088c*/ 	.word	0x0000deb0


	//   ....[130]....
        /*0890*/ 	.word	0x0000dec0


	//   ....[131]....
        /*0894*/ 	.word	0x0000df10


	//   ....[132]....
        /*0898*/ 	.word	0x0000df20


	//   ....[133]....
        /*089c*/ 	.word	0x0000df30


	//   ....[134]....
        /*08a0*/ 	.word	0x0000df70


	//   ....[135]....
        /*08a4*/ 	.word	0x0000e520


	//   ....[136]....
        /*08a8*/ 	.word	0x0000e560


	//   ....[137]....
        /*08ac*/ 	.word	0x0000e590


	//   ....[138]....
        /*08b0*/ 	.word	0x0000e5a0


	//   ....[139]....
        /*08b4*/ 	.word	0x0000e5b0


	//   ....[140]....
        /*08b8*/ 	.word	0x0000e5c0


	//   ....[141]....
        /*08bc*/ 	.word	0x0000e5e0


	//   ....[142]....
        /*08c0*/ 	.word	0x0000e630


	//   ....[143]....
        /*08c4*/ 	.word	0x0000e650


	//   ....[144]....
        /*08c8*/ 	.word	0x0000e690


	//   ....[145]....
        /*08cc*/ 	.word	0x0000e6b0


	//   ....[146]....
        /*08d0*/ 	.word	0x0000e6f0


	//   ....[147]....
        /*08d4*/ 	.word	0x0000e710


	//   ....[148]....
        /*08d8*/ 	.word	0x0000e760


	//   ....[149]....
        /*08dc*/ 	.word	0x0000e790


	//   ....[150]....
        /*08e0*/ 	.word	0x0000e7f0


	//   ....[151]....
        /*08e4*/ 	.word	0x0000eb70


	//   ....[152]....
        /*08e8*/ 	.word	0x0000ebc0


	//   ....[153]....
        /*08ec*/ 	.word	0x0000ebf0


	//   ....[154]....
        /*08f0*/ 	.word	0x0000ec20


	//   ....[155]....
        /*08f4*/ 	.word	0x0000ec30


	//   ....[156]....
        /*08f8*/ 	.word	0x0000ec60


	//   ....[157]....
        /*08fc*/ 	.word	0x0000ec90


	//   ....[158]....
        /*0900*/ 	.word	0x0000ecc0


	//   ....[159]....
        /*0904*/ 	.word	0x0000ee40


	//   ....[160]....
        /*0908*/ 	.word	0x0000ee70


	//   ....[161]....
        /*090c*/ 	.word	0x0000eea0


	//   ....[162]....
        /*0910*/ 	.word	0x0000eed0


	//   ....[163]....
        /*0914*/ 	.word	0x0000ef00


	//   ....[164]....
        /*0918*/ 	.word	0x0000ef30


	//   ....[165]....
        /*091c*/ 	.word	0x0000eff0


	//   ....[166]....
        /*0920*/ 	.word	0x0000f010


	//   ....[167]....
        /*0924*/ 	.word	0x0000f080


	//   ....[168]....
        /*0928*/ 	.word	0x0000f720


	//   ....[169]....
        /*092c*/ 	.word	0x0000fcc0


	//   ....[170]....
        /*0930*/ 	.word	0x0000fdb0


	//   ....[171]....
        /*0934*/ 	.word	0x0000fe50


	//   ....[172]....
        /*0938*/ 	.word	0x0000feb0


	//   ....[173]....
        /*093c*/ 	.word	0x0000ffa0


	//   ....[174]....
        /*0940*/ 	.word	0x00010010


	//   ....[175]....
        /*0944*/ 	.word	0x00010100


	//   ....[176]....
        /*0948*/ 	.word	0x00010170


	//   ....[177]....
        /*094c*/ 	.word	0x00010260


	//   ....[178]....
        /*0950*/ 	.word	0x000102d0


	//   ....[179]....
        /*0954*/ 	.word	0x000103c0


	//   ....[180]....
        /*0958*/ 	.word	0x00010430


	//   ....[181]....
        /*095c*/ 	.word	0x00010520


	//   ....[182]....
        /*0960*/ 	.word	0x00010590


	//   ....[183]....
        /*0964*/ 	.word	0x00010680


	//   ....[184]....
        /*0968*/ 	.word	0x000106f0


	//   ....[185]....
        /*096c*/ 	.word	0x00010790


	//   ....[186]....
        /*0970*/ 	.word	0x00010880


	//   ....[187]....
        /*0974*/ 	.word	0x000108f0


	//   ....[188]....
        /*0978*/ 	.word	0x00010950


	//   ....[189]....
        /*097c*/ 	.word	0x00010a40


	//   ....[190]....
        /*0980*/ 	.word	0x00010aa0


	//   ....[191]....
        /*0984*/ 	.word	0x00010ba0


	//   ....[192]....
        /*0988*/ 	.word	0x00010c00


	//   ....[193]....
        /*098c*/ 	.word	0x00010d00


	//   ....[194]....
        /*0990*/ 	.word	0x00010d60


	//   ....[195]....
        /*0994*/ 	.word	0x00010e60


	//   ....[196]....
        /*0998*/ 	.word	0x00010ec0


	//   ....[197]....
        /*099c*/ 	.word	0x00010fc0


	//   ....[198]....
        /*09a0*/ 	.word	0x00011020


	//   ....[199]....
        /*09a4*/ 	.word	0x00011120


	//   ....[200]....
        /*09a8*/ 	.word	0x00011180


	//   ....[201]....
        /*09ac*/ 	.word	0x00011230


	//   ....[202]....
        /*09b0*/ 	.word	0x000112f0


	//   ....[203]....
        /*09b4*/ 	.word	0x000113b0


	//   ....[204]....
        /*09b8*/ 	.word	0x00011410


	//   ....[205]....
        /*09bc*/ 	.word	0x00011510


	//   ....[206]....
        /*09c0*/ 	.word	0x00011570


	//   ....[207]....
        /*09c4*/ 	.word	0x00011640


	//   ....[208]....
        /*09c8*/ 	.word	0x000116a0


	//   ....[209]....
        /*09cc*/ 	.word	0x00011760


	//   ....[210]....
        /*09d0*/ 	.word	0x000118a0


	//   ....[211]....
        /*09d4*/ 	.word	0x00011950


	//   ....[212]....
        /*09d8*/ 	.word	0x000119b0


	//   ....[213]....
        /*09dc*/ 	.word	0x00011a60


	//   ....[214]....
        /*09e0*/ 	.word	0x00011ac0


	//   ....[215]....
        /*09e4*/ 	.word	0x00011b70


	//   ....[216]....
        /*09e8*/ 	.word	0x00011bd0


	//   ....[217]....
        /*09ec*/ 	.word	0x00011c80


	//   ....[218]....
        /*09f0*/ 	.word	0x00011ce0


	//   ....[219]....
        /*09f4*/ 	.word	0x00011d90


	//   ....[220]....
        /*09f8*/ 	.word	0x00011df0


	//   ....[221]....
        /*09fc*/ 	.word	0x00011ea0


	//   ....[222]....
        /*0a00*/ 	.word	0x00011f00


	//   ....[223]....
        /*0a04*/ 	.word	0x00011fb0


	//   ....[224]....
        /*0a08*/ 	.word	0x00012010


	//   ....[225]....
        /*0a0c*/ 	.word	0x000120c0


	//   ....[226]....
        /*0a10*/ 	.word	0x000121b0


	//   ....[227]....
        /*0a14*/ 	.word	0x00012260


	//   ....[228]....
        /*0a18*/ 	.word	0x000122c0


	//   ....[229]....
        /*0a1c*/ 	.word	0x00012380


	//   ....[230]....
        /*0a20*/ 	.word	0x000123e0


	//   ....[231]....
        /*0a24*/ 	.word	0x000124a0


	//   ....[232]....
        /*0a28*/ 	.word	0x00012500


	//   ....[233]....
        /*0a2c*/ 	.word	0x000125c0


	//   ....[234]....
        /*0a30*/ 	.word	0x00012620


	//   ....[235]....
        /*0a34*/ 	.word	0x000126e0


	//   ....[236]....
        /*0a38*/ 	.word	0x00012740


	//   ....[237]....
        /*0a3c*/ 	.word	0x00012800


	//   ....[238]....
        /*0a40*/ 	.word	0x00012860


	//   ....[239]....
        /*0a44*/ 	.word	0x00012920


	//   ....[240]....
        /*0a48*/ 	.word	0x00012980


	//   ....[241]....
        /*0a4c*/ 	.word	0x00012a30


	//   ....[242]....
        /*0a50*/ 	.word	0x00012b20


	//   ....[243]....
        /*0a54*/ 	.word	0x00012bd0


	//   ....[244]....
        /*0a58*/ 	.word	0x00012c60


	//   ....[245]....
        /*0a5c*/ 	.word	0x00012d10


	//   ....[246]....
        /*0a60*/ 	.word	0x00012d70


	//   ....[247]....
        /*0a64*/ 	.word	0x00012e30


	//   ....[248]....
        /*0a68*/ 	.word	0x00012e90


	//   ....[249]....
        /*0a6c*/ 	.word	0x00012f50


	//   ....[250]....
        /*0a70*/ 	.word	0x00012fb0


	//   ....[251]....
        /*0a74*/ 	.word	0x00013070


	//   ....[252]....
        /*0a78*/ 	.word	0x000130d0


	//   ....[253]....
        /*0a7c*/ 	.word	0x00013190


	//   ....[254]....
        /*0a80*/ 	.word	0x000131f0


	//   ....[255]....
        /*0a84*/ 	.word	0x000132b0


	//   ....[0]....
        /*0a88*/ 	.word	0x00013310


	//   ....[1]....
        /*0a8c*/ 	.word	0x000133b0


	//   ....[2]....
        /*0a90*/ 	.word	0x00013440


	//   ....[3]....
        /*0a94*/ 	.word	0x000134e0


	//   ....[4]....
        /*0a98*/ 	.word	0x00013600


	//   ....[5]....
        /*0a9c*/ 	.word	0x00013670


	//   ....[6]....
        /*0aa0*/ 	.word	0x000136e0


	//   ....[7]....
        /*0aa4*/ 	.word	0x00013750


	//   ....[8]....
        /*0aa8*/ 	.word	0x000137c0


	//   ....[9]....
        /*0aac*/ 	.word	0x00013840


	//   ....[10]....
        /*0ab0*/ 	.word	0x000138d0


	//   ....[11]....
        /*0ab4*/ 	.word	0x00013960


	//   ....[12]....
        /*0ab8*/ 	.word	0x000139d0


	//   ....[13]....
        /*0abc*/ 	.word	0x00013a40


	//   ....[14]....
        /*0ac0*/ 	.word	0x00013ab0


	//   ....[15]....
        /*0ac4*/ 	.word	0x00013b30


	//   ....[16]....
        /*0ac8*/ 	.word	0x00013ba0


	//   ....[17]....
        /*0acc*/ 	.word	0x00013c40


	//   ....[18]....
        /*0ad0*/ 	.word	0x00013cd0


	//   ....[19]....
        /*0ad4*/ 	.word	0x00013df0


	//----- nvinfo : EIATTR_REG_RECONFIG
	.align		4
.L_1579:
        /*0ad8*/ 	.byte	0x01, 0x54
	.zero		2


	//----- nvinfo : EIATTR_SYSCALL_OFFSETS
	.align		4
        /*0adc*/ 	.byte	0x04, 0x46
        /*0ade*/ 	.short	(.L_1581 - .L_1580)


	//   ....[0]....
.L_1580:
        /*0ae0*/ 	.word	0x00001640


	//   ....[1]....
        /*0ae4*/ 	.word	0x0000b240


	//   ....[2]....
        /*0ae8*/ 	.word	0x0000b390


	//   ....[3]....
        /*0aec*/ 	.word	0x0000b480


	//   ....[4]....
        /*0af0*/ 	.word	0x0000c480


	//----- nvinfo : EIATTR_MBARRIER_INSTR_OFFSETS
	.align		4
.L_1581:
        /*0af4*/ 	.byte	0x04, 0x39
        /*0af6*/ 	.short	(.L_1583 - .L_1582)


	//   ....[0]....
.L_1582:
        /*0af8*/ 	.word	0x00000180
        /*0afc*/ 	.word	0x000000ff
        /*0b00*/ 	.word	0x00016800
        /*0b04*/ 	.short	0x0100
        /*0b06*/ 	.byte	0x08
	.zero		1


	//   ....[1]....
        /*0b08*/ 	.word	0x00000190
        /*0b0c*/ 	.word	0x000000ff
        /*0b10*/ 	.word	0x00016820
        /*0b14*/ 	.short	0x0100
        /*0b16*/ 	.byte	0x08
	.zero		1


	//   ....[2]....
        /*0b18*/ 	.word	0x00000280
        /*0b1c*/ 	.word	0x000000ff
        /*0b20*/ 	.word	0x00016830
        /*0b24*/ 	.short	0x0100
        /*0b26*/ 	.byte	0x08
	.zero		1


	//   ....[3]....
        /*0b28*/ 	.word	0x00000290
        /*0b2c*/ 	.word	0x000000ff
        /*0b30*/ 	.word	0x00016840
        /*0b34*/ 	.short	0x0100
        /*0b36*/ 	.byte	0x08
	.zero		1


	//   ....[4]....
        /*0b38*/ 	.word	0x000002a0
        /*0b3c*/ 	.word	0x000000ff
        /*0b40*/ 	.word	0x00016838
        /*0b44*/ 	.short	0x0100
        /*0b46*/ 	.byte	0x08
	.zero		1


	//   ....[5]....
        /*0b48*/ 	.word	0x000002b0
        /*0b4c*/ 	.word	0x000000ff
        /*0b50*/ 	.word	0x00016848
        /*0b54*/ 	.short	0x0100
        /*0b56*/ 	.byte	0x08
	.zero		1


	//   ....[6]....
        /*0b58*/ 	.word	0x000003e0
        /*0b5c*/ 	.word	0x000000ff
        /*0b60*/ 	.word	0x00016850
        /*0b64*/ 	.short	0x0100
        /*0b66*/ 	.byte	0x08
	.zero		1


	//   ....[7]....
        /*0b68*/ 	.word	0x000003f0
        /*0b6c*/ 	.word	0x000000ff
        /*0b70*/ 	.word	0x00016860
        /*0b74*/ 	.short	0x0100
        /*0b76*/ 	.byte	0x08
	.zero		1


	//   ....[8]....
        /*0b78*/ 	.word	0x00000400
        /*0b7c*/ 	.word	0x000000ff
        /*0b80*/ 	.word	0x00016858
        /*0b84*/ 	.short	0x0100
        /*0b86*/ 	.byte	0x08
	.zero		1


	//   ....[9]....
        /*0b88*/ 	.word	0x00000410
        /*0b8c*/ 	.word	0x000000ff
        /*0b90*/ 	.word	0x00016868
        /*0b94*/ 	.short	0x0100
        /*0b96*/ 	.byte	0x08
	.zero		1


	//   ....[10]....
        /*0b98*/ 	.word	0x00000500
        /*0b9c*/ 	.word	0x000000ff
        /*0ba0*/ 	.word	0x00016870
        /*0ba4*/ 	.short	0x0100
        /*0ba6*/ 	.byte	0x06
	.zero		1


	//   ....[11]....
        /*0ba8*/ 	.word	0x00000510
        /*0bac*/ 	.word	0x000000ff
        /*0bb0*/ 	.word	0x00016880
        /*0bb4*/ 	.short	0x0100
        /*0bb6*/ 	.byte	0x06
	.zero		1


	//   ....[12]....
        /*0bb8*/ 	.word	0x00000520
        /*0bbc*/ 	.word	0x000000ff
        /*0bc0*/ 	.word	0x00016878
        /*0bc4*/ 	.short	0x0100
        /*0bc6*/ 	.byte	0x06
	.zero		1


	//   ....[13]....
        /*0bc8*/ 	.word	0x00000530
        /*0bcc*/ 	.word	0x000000ff
        /*0bd0*/ 	.word	0x00016888
        /*0bd4*/ 	.short	0x0100
        /*0bd6*/ 	.byte	0x06
	.zero		1


	//   ....[14]....
        /*0bd8*/ 	.word	0x00000660
        /*0bdc*/ 	.word	0x000000ff
        /*0be0*/ 	.word	0x00016890
        /*0be4*/ 	.short	0x0100
        /*0be6*/ 	.byte	0x08
	.zero		1


	//   ....[15]....
        /*0be8*/ 	.word	0x00000670
        /*0bec*/ 	.word	0x000000ff
        /*0bf0*/ 	.word	0x000168a0
        /*0bf4*/ 	.short	0x0100
        /*0bf6*/ 	.byte	0x08
	.zero		1


	//   ....[16]....
        /*0bf8*/ 	.word	0x00000680
        /*0bfc*/ 	.word	0x000000ff
        /*0c00*/ 	.word	0x00016898
        /*0c04*/ 	.short	0x0100
        /*0c06*/ 	.byte	0x08
	.zero		1


	//   ....[17]....
        /*0c08*/ 	.word	0x00000690
        /*0c0c*/ 	.word	0x000000ff
        /*0c10*/ 	.word	0x000168a8
        /*0c14*/ 	.short	0x0100
        /*0c16*/ 	.byte	0x08
	.zero		1


	//   ....[18]....
        /*0c18*/ 	.word	0x000007d0
        /*0c1c*/ 	.word	0x000000ff
        /*0c20*/ 	.word	0x000168b0
        /*0c24*/ 	.short	0x0100
        /*0c26*/ 	.byte	0x08
	.zero		1


	//   ....[19]....
        /*0c28*/ 	.word	0x000007e0
        /*0c2c*/ 	.word	0x000000ff
        /*0c30*/ 	.word	0x000168c0
        /*0c34*/ 	.short	0x0100
        /*0c36*/ 	.byte	0x08
	.zero		1


	//   ....[20]....
        /*0c38*/ 	.word	0x000007f0
        /*0c3c*/ 	.word	0x000000ff
        /*0c40*/ 	.word	0x000168b8
        /*0c44*/ 	.short	0x0100
        /*0c46*/ 	.byte	0x08
	.zero		1


	//   ....[21]....
        /*0c48*/ 	.word	0x00000800
        /*0c4c*/ 	.word	0x000000ff
        /*0c50*/ 	.word	0x000168c8
        /*0c54*/ 	.short	0x0100
        /*0c56*/ 	.byte	0x08
	.zero		1


	//   ....[22]....
        /*0c58*/ 	.word	0x000016c0
        /*0c5c*/ 	.word	0x000000ff
        /*0c60*/ 	.word	0x00016800
        /*0c64*/ 	.short	0x010a
        /*0c66*/ 	.byte	0x2d
	.zero		1


	//   ....[23]....
        /*0c68*/ 	.word	0x00001740
        /*0c6c*/ 	.word	0x00000004
        /*0c70*/ 	.word	0x00016830
        /*0c74*/ 	.short	0x010a
        /*0c76*/ 	.byte	0x3f
	.zero		1


	//   ....[24]....
        /*0c78*/ 	.word	0x00001780
        /*0c7c*/ 	.word	0x00000004
        /*0c80*/ 	.word	0x00016830
        /*0c84*/ 	.short	0x010a
        /*0c86*/ 	.byte	0x3f
	.zero		1


	//   ....[25]....
        /*0c88*/ 	.word	0x000022c0
        /*0c8c*/ 	.word	0x000000ff
        /*0c90*/ 	.word	0x00000000
        /*0c94*/ 	.short	0x0101
        /*0c96*/ 	.byte	0x06
	.zero		1


	//   ....[26]....
        /*0c98*/ 	.word	0x00003940
        /*0c9c*/ 	.word	0x000000ff
        /*0ca0*/ 	.word	0x00016830
        /*0ca4*/ 	.short	0x010a
        /*0ca6*/ 	.byte	0x06
	.zero		1


	//   ....[27]....
        /*0ca8*/ 	.word	0x00003980
        /*0cac*/ 	.word	0x000000ff
        /*0cb0*/ 	.word	0x00016830
        /*0cb4*/ 	.short	0x010a
        /*0cb6*/ 	.byte	0x06
	.zero		1


	//   ....[28]....
        /*0cb8*/ 	.word	0x00003b90
        /*0cbc*/ 	.word	0x000000ff
        /*0cc0*/ 	.word	0x00016850
        /*0cc4*/ 	.short	0x010a
        /*0cc6*/ 	.byte	0x06
	.zero		1


	//   ....[29]....
        /*0cc8*/ 	.word	0x00003bd0
        /*0ccc*/ 	.word	0x000000ff
        /*0cd0*/ 	.word	0x00016850
        /*0cd4*/ 	.short	0x010a
        /*0cd6*/ 	.byte	0x06
	.zero		1


	//   ....[30]....
        /*0cd8*/ 	.word	0x00004060
        /*0cdc*/ 	.word	0x000000ff
        /*0ce0*/ 	.word	0x00000000
        /*0ce4*/ 	.short	0x0101
        /*0ce6*/ 	.byte	0x06
	.zero		1


	//   ....[31]....
        /*0ce8*/ 	.word	0x00005b40
        /*0cec*/ 	.word	0x000000ff
        /*0cf0*/ 	.word	0x00000000
        /*0cf4*/ 	.short	0x0101
        /*0cf6*/ 	.byte	0x06
	.zero		1


	//   ....[32]....
        /*0cf8*/ 	.word	0x00006010
        /*0cfc*/ 	.word	0x000000ff
        /*0d00*/ 	.word	0x00016830
        /*0d04*/ 	.short	0x010a
        /*0d06*/ 	.byte	0x06
	.zero		1


	//   ....[33]....
        /*0d08*/ 	.word	0x00006050
        /*0d0c*/ 	.word	0x000000ff
        /*0d10*/ 	.word	0x00016830
        /*0d14*/ 	.short	0x010a
        /*0d16*/ 	.byte	0x06
	.zero		1


	//   ....[34]....
        /*0d18*/ 	.word	0x00006230
        /*0d1c*/ 	.word	0x000000ff
        /*0d20*/ 	.word	0x00016850
        /*0d24*/ 	.short	0x010a
        /*0d26*/ 	.byte	0x06
	.zero		1


	//   ....[35]....
        /*0d28*/ 	.word	0x00006270
        /*0d2c*/ 	.word	0x000000ff
        /*0d30*/ 	.word	0x00016850
        /*0d34*/ 	.short	0x010a
        /*0d36*/ 	.byte	0x06
	.zero		1


	//   ....[36]....
        /*0d38*/ 	.word	0x00006690
        /*0d3c*/ 	.word	0x000000ff
        /*0d40*/ 	.word	0x00000000
        /*0d44*/ 	.short	0x0101
        /*0d46*/ 	.byte	0x06
	.zero		1


	//   ....[37]....
        /*0d48*/ 	.word	0x00007840
        /*0d4c*/ 	.word	0x000000ff
        /*0d50*/ 	.word	0x00000000
        /*0d54*/ 	.short	0x0101
        /*0d56*/ 	.byte	0x06
	.zero		1


	//   ....[38]....
        /*0d58*/ 	.word	0x00007c50
        /*0d5c*/ 	.word	0x000000ff
        /*0d60*/ 	.word	0x00016850
        /*0d64*/ 	.short	0x010a
        /*0d66*/ 	.byte	0x05
	.zero		1


	//   ....[39]....
        /*0d68*/ 	.word	0x00007c90
        /*0d6c*/ 	.word	0x000000ff
        /*0d70*/ 	.word	0x00016850
        /*0d74*/ 	.short	0x010a
        /*0d76*/ 	.byte	0x05
	.zero		1


	//   ....[40]....
        /*0d78*/ 	.word	0x000081f0
        /*0d7c*/ 	.word	0x000000ff
        /*0d80*/ 	.word	0x00000000
        /*0d84*/ 	.short	0x0101
        /*0d86*/ 	.byte	0x04
	.zero		1


	//   ....[41]....
        /*0d88*/ 	.word	0x00009070
        /*0d8c*/ 	.word	0x00000000
        /*0d90*/ 	.word	0x00000000
        /*0d94*/ 	.short	0x0101
        /*0d96*/ 	.byte	0x3f
	.zero		1


	//   ....[42]....
        /*0d98*/ 	.word	0x0000b9b0
        /*0d9c*/ 	.word	0x00000003
        /*0da0*/ 	.word	0x00016840
        /*0da4*/ 	.short	0x010a
        /*0da6*/ 	.byte	0x3f
	.zero		1


	//   ....[43]....
        /*0da8*/ 	.word	0x0000c170
        /*0dac*/ 	.word	0x00000003
        /*0db0*/ 	.word	0x00016830
        /*0db4*/ 	.short	0x0107
        /*0db6*/ 	.byte	0x3f
	.zero		1


	//   ....[44]....
        /*0db8*/ 	.word	0x0000c240
        /*0dbc*/ 	.word	0x00000003
        /*0dc0*/ 	.word	0x00016830
        /*0dc4*/ 	.short	0x0101
        /*0dc6*/ 	.byte	0x3f
	.zero		1


	//   ....[45]....
        /*0dc8*/ 	.word	0x0000d0a0
        /*0dcc*/ 	.word	0x00000016
        /*0dd0*/ 	.word	0x00016800
        /*0dd4*/ 	.short	0x0107
        /*0dd6*/ 	.byte	0x3f
	.zero		1


	//   ....[46]....
        /*0dd8*/ 	.word	0x0000d1a0
        /*0ddc*/ 	.word	0x00000016
        /*0de0*/ 	.word	0x00016800
        /*0de4*/ 	.short	0x0101
        /*0de6*/ 	.byte	0x3f
	.zero		1


	//   ....[47]....
        /*0de8*/ 	.word	0x0000d1c0
        /*0dec*/ 	.word	0x00000016
        /*0df0*/ 	.word	0x00016820
        /*0df4*/ 	.short	0x010a
        /*0df6*/ 	.byte	0x3f
	.zero		1


	//   ....[48]....
        /*0df8*/ 	.word	0x0000d560
        /*0dfc*/ 	.word	0x00000005
        /*0e00*/ 	.word	0x00016840
        /*0e04*/ 	.short	0x010a
        /*0e06*/ 	.byte	0x3f
	.zero		1


	//   ....[49]....
        /*0e08*/ 	.word	0x0000da70
        /*0e0c*/ 	.word	0x00000005
        /*0e10*/ 	.word	0x00016830
        /*0e14*/ 	.short	0x0107
        /*0e16*/ 	.byte	0x3f
	.zero		1


	//   ....[50]....
        /*0e18*/ 	.word	0x0000db30
        /*0e1c*/ 	.word	0x00000005
        /*0e20*/ 	.word	0x00016830
        /*0e24*/ 	.short	0x0101
        /*0e26*/ 	.byte	0x3f
	.zero		1


	//   ....[51]....
        /*0e28*/ 	.word	0x0000db90
        /*0e2c*/ 	.word	0x00000005
        /*0e30*/ 	.word	0x00016860
        /*0e34*/ 	.short	0x010a
        /*0e36*/ 	.byte	0x3f
	.zero		1


	//   ....[52]....
        /*0e38*/ 	.word	0x0000e060
        /*0e3c*/ 	.word	0x00000005
        /*0e40*/ 	.word	0x00016850
        /*0e44*/ 	.short	0x0107
        /*0e46*/ 	.byte	0x3f
	.zero		1


	//   ....[53]....
        /*0e48*/ 	.word	0x0000e200
        /*0e4c*/ 	.word	0x00000005
        /*0e50*/ 	.word	0x00016850
        /*0e54*/ 	.short	0x0101
        /*0e56*/ 	.byte	0x3f
	.zero		1


	//   ....[54]....
        /*0e58*/ 	.word	0x0000e410
        /*0e5c*/ 	.word	0x00000000
        /*0e60*/ 	.word	0x00016860
        /*0e64*/ 	.short	0x010a
        /*0e66*/ 	.byte	0x3f
	.zero		1


	//   ....[55]....
        /*0e68*/ 	.word	0x0000e8a0
        /*0e6c*/ 	.word	0x00000000
        /*0e70*/ 	.word	0x00016850
        /*0e74*/ 	.short	0x0107
        /*0e76*/ 	.byte	0x3f
	.zero		1


	//   ....[56]....
        /*0e78*/ 	.word	0x0000e970
        /*0e7c*/ 	.word	0x00000000
        /*0e80*/ 	.word	0x00016850
        /*0e84*/ 	.short	0x0101
        /*0e86*/ 	.byte	0x3f
	.zero		1


	//   ....[57]....
        /*0e88*/ 	.word	0x0000f6a0
        /*0e8c*/ 	.word	0x00000005
        /*0e90*/ 	.word	0x00016820
        /*0e94*/ 	.short	0x010a
        /*0e96*/ 	.byte	0x3f
	.zero		1


	//   ....[58]....
        /*0e98*/ 	.word	0x0000f820
        /*0e9c*/ 	.word	0x00000003
        /*0ea0*/ 	.word	0x00016840
        /*0ea4*/ 	.short	0x010a
        /*0ea6*/ 	.byte	0x3f
	.zero		1


	//   ....[59]....
        /*0ea8*/ 	.word	0x0000f8c0
        /*0eac*/ 	.word	0x00000019
        /*0eb0*/ 	.word	0x00016840
        /*0eb4*/ 	.short	0x010a
        /*0eb6*/ 	.byte	0x3f
	.zero		1


	//   ....[60]....
        /*0eb8*/ 	.word	0x0000f900
        /*0ebc*/ 	.word	0x00000003
        /*0ec0*/ 	.word	0x00016860
        /*0ec4*/ 	.short	0x010a
        /*0ec6*/ 	.byte	0x3f
	.zero		1


	//   ....[61]....
        /*0ec8*/ 	.word	0x0000f940
        /*0ecc*/ 	.word	0x00000019
        /*0ed0*/ 	.word	0x00016860
        /*0ed4*/ 	.short	0x010a
        /*0ed6*/ 	.byte	0x3f
	.zero		1


	//   ....[62]....
        /*0ed8*/ 	.word	0x0000f9b0
        /*0edc*/ 	.word	0x00000003
        /*0ee0*/ 	.word	0x00016800
        /*0ee4*/ 	.short	0x010a
        /*0ee6*/ 	.byte	0x3f
	.zero		1


	//   ....[63]....
        /*0ee8*/ 	.word	0x0000fa00
        /*0eec*/ 	.word	0x00000004
        /*0ef0*/ 	.word	0x00016830
        /*0ef4*/ 	.short	0x010a
        /*0ef6*/ 	.byte	0x3f
	.zero		1


	//   ....[64]....
        /*0ef8*/ 	.word	0x0000fa60
        /*0efc*/ 	.word	0x00000003
        /*0f00*/ 	.word	0x00016830
        /*0f04*/ 	.short	0x010a
        /*0f06*/ 	.byte	0x3f
	.zero		1


	//   ....[65]....
        /*0f08*/ 	.word	0x0000fac0
        /*0f0c*/ 	.word	0x00000003
        /*0f10*/ 	.word	0x00016850
        /*0f14*/ 	.short	0x010a
        /*0f16*/ 	.byte	0x3f
	.zero		1


	//   ....[66]....
        /*0f18*/ 	.word	0x0000fb20
        /*0f1c*/ 	.word	0x00000003
        /*0f20*/ 	.word	0x00016830
        /*0f24*/ 	.short	0x010a
        /*0f26*/ 	.byte	0x3f
	.zero		1


	//   ....[67]....
        /*0f28*/ 	.word	0x0000fb80
        /*0f2c*/ 	.word	0x00000003
        /*0f30*/ 	.word	0x00016850
        /*0f34*/ 	.short	0x010a
        /*0f36*/ 	.byte	0x3f
	.zero		1


	//   ....[68]....
        /*0f38*/ 	.word	0x0000fbe0
        /*0f3c*/ 	.word	0x00000007
        /*0f40*/ 	.word	0x00016850
        /*0f44*/ 	.short	0x010a
        /*0f46*/ 	.byte	0x3f
	.zero		1


	//   ....[69]....
        /*0f48*/ 	.word	0x0000fd00
        /*0f4c*/ 	.word	0x00000003
        /*0f50*/ 	.word	0x00016840
        /*0f54*/ 	.short	0x010a
        /*0f56*/ 	.byte	0x3f
	.zero		1


	//   ....[70]....
        /*0f58*/ 	.word	0x000117a0
        /*0f5c*/ 	.word	0x00000016
        /*0f60*/ 	.word	0x00016820
        /*0f64*/ 	.short	0x010a
        /*0f66*/ 	.byte	0x3f
	.zero		1


	//   ....[71]....
        /*0f68*/ 	.word	0x000117f0
        /*0f6c*/ 	.word	0x00000005
        /*0f70*/ 	.word	0x00016840
        /*0f74*/ 	.short	0x010a
        /*0f76*/ 	.byte	0x3f
	.zero		1


	//   ....[72]....
        /*0f78*/ 	.word	0x00012100
        /*0f7c*/ 	.word	0x00000005
        /*0f80*/ 	.word	0x00016860
        /*0f84*/ 	.short	0x010a
        /*0f86*/ 	.byte	0x3f
	.zero		1


	//   ....[73]....
        /*0f88*/ 	.word	0x00012a70
        /*0f8c*/ 	.word	0x00000000
        /*0f90*/ 	.word	0x00016860
        /*0f94*/ 	.short	0x010a
        /*0f96*/ 	.byte	0x3f
	.zero		1


	//   ....[74]....
        /*0f98*/ 	.word	0x00013d10
        /*0f9c*/ 	.word	0x00000005
        /*0fa0*/ 	.word	0x00016820
        /*0fa4*/ 	.short	0x010a
        /*0fa6*/ 	.byte	0x3f
	.zero		1


	//   ....[75]....
        /*0fa8*/ 	.word	0x00013eb0
        /*0fac*/ 	.word	0x00000003
        /*0fb0*/ 	.word	0x00016840
        /*0fb4*/ 	.short	0x010a
        /*0fb6*/ 	.byte	0x3f
	.zero		1


	//   ....[76]....
        /*0fb8*/ 	.word	0x00013f00
        /*0fbc*/ 	.word	0x00000019
        /*0fc0*/ 	.word	0x00016840
        /*0fc4*/ 	.short	0x010a
        /*0fc6*/ 	.byte	0x3f
	.zero		1


	//   ....[77]....
        /*0fc8*/ 	.word	0x00013f50
        /*0fcc*/ 	.word	0x00000003
        /*0fd0*/ 	.word	0x00016860
        /*0fd4*/ 	.short	0x010a
        /*0fd6*/ 	.byte	0x3f
	.zero		1


	//----- nvinfo : EIATTR_NUM_MBARRIERS
	.align		4
.L_1583:
        /*0fd8*/ 	.byte	0x03, 0x38
        /*0fda*/ 	.short	0x0016


	//----- nvinfo : EIATTR_EXIT_INSTR_OFFSETS
	.align		4
        /*0fdc*/ 	.byte	0x04, 0x1c
        /*0fde*/ 	.short	(.L_1585 - .L_1584)


	//   ....[0]....
.L_1584:
        /*0fe0*/ 	.word	0x000009b0


	//   ....[1]....
        /*0fe4*/ 	.word	0x00009c90


	//   ....[2]....
        /*0fe8*/ 	.word	0x0000f990


	//----- nvinfo : EIATTR_MAX_THREADS
	.align		4
.L_1585:
        /*0fec*/ 	.byte	0x04, 0x05
        /*0fee*/ 	.short	(.L_1587 - .L_1586)
.L_1586:
        /*0ff0*/ 	.word	0x00000200
        /*0ff4*/ 	.word	0x00000001
        /*0ff8*/ 	.word	0x00000001


	//----- nvinfo : EIATTR_CRS_STACK_SIZE
	.align		4
.L_1587:
        /*0ffc*/ 	.byte	0x04, 0x1e
        /*0ffe*/ 	.short	(.L_1589 - .L_1588)
.L_1588:
        /*1000*/ 	.word	0x00000000


	//----- nvinfo : EIATTR_CBANK_PARAM_SIZE
	.align		4
.L_1589:
        /*1004*/ 	.byte	0x03, 0x19
        /*1006*/ 	.short	0x0af0


	//----- nvinfo : EIATTR_PARAM_CBANK
	.align		4
        /*1008*/ 	.byte	0x04, 0x0a
        /*100a*/ 	.short	(.L_1591 - .L_1590)
	.align		4
.L_1590:
        /*100c*/ 	.word	index@(.nv.constant0._ZN7cutlass13device_kernelIN5flash11enable_sm90INS1_16FlashAttnFwdSm90INS1_25CollectiveMainloopFwdSm90ILi2EN4cute5tupleIJNS5_1CILi1EEES8_S8_EEENS6_IJNS7_ILi192EEENS7_ILi128EEENS7_ILi64EEEEEELi64ENS_6half_tEfNS_4arch4Sm90ELb1ELb0ELb0ELb1ELb1ELb0ELb0ELb1ELb1ELb1ELb0ELb0EEENS1_21CollectiveEpilogueFwdINS6_IJSA_SC_SB_EEES9_SE_SG_Li384ELb1ELb1ELb0ELb0EEENS1_36VarlenDynamicPersistentTileSchedulerILi192ELi128ELi384ELi128ELb0ELb1ELb1ELb1ELb1ELb1EEEEEEEEEvNT_6ParamsE)
        /*1010*/ 	.short	0x0210
        /*1012*/ 	.short	0x0af0


	//----- nvinfo : EIATTR_SW_WAR
	.align		4
.L_1591:
        /*1014*/ 	.byte	0x04, 0x36
        /*1016*/ 	.short	(.L_1593 - .L_1592)
.L_1592:
        /*1018*/ 	.word	0x00000008
.L_1593:


//--------------------- .nv.info._ZN7cutlass13device_kernelIN5flash11enable_sm90INS1_16FlashAttnFwdSm90INS1_25CollectiveMainloopFwdSm90ILi2EN4cute5tupleIJNS5_1CILi1EEES8_S8_EEENS6_IJNS7_ILi192EEENS7_ILi128EEENS7_ILi64EEEEEELi64ENS_6half_tEfNS_4arch4Sm90ELb1ELb0ELb0ELb1ELb1ELb1ELb0ELb1ELb1ELb1ELb0ELb0EEENS1_21CollectiveEpilogueFwdINS6_IJSA_SC_SB_EEES9_SE_SG_Li384ELb1ELb1ELb0ELb0EEENS1_36VarlenDynamicPersistentTileSchedulerILi192ELi128ELi384ELi128ELb0ELb1ELb1ELb1ELb1ELb1EEEEEEEEEvNT_6ParamsE --------------------------
	.section	.nv.info._ZN7cutlass13device_kernelIN5flash11enable_sm90INS1_16FlashAttnFwdSm90INS1_25CollectiveMainloopFwdSm90ILi2EN4cute5tupleIJNS5_1CILi1EEES8_S8_EEENS6_IJNS7_ILi192EEENS7_ILi128EEENS7_ILi64EEEEEELi64ENS_6half_tEfNS_4arch4Sm90ELb1ELb0ELb0ELb1ELb1ELb1ELb0ELb1ELb1ELb1ELb0ELb0EEENS1_21CollectiveEpilogueFwdINS6_IJSA_SC_SB_EEES9_SE_SG_Li384ELb1ELb1ELb0ELb0EEENS1_36VarlenDynamicPersistentTileSchedulerILi192ELi128ELi384ELi128ELb0ELb1ELb1ELb1ELb1ELb1EEEEEEEEEvNT_6ParamsE,"",@"SHT_CUDA_INFO"
	.sectionflags	@""
	.align	4


	//----- nvinfo : EIATTR_CUDA_API_VERSION
	.align		4
        /*0000*/ 	.byte	0x04, 0x37
        /*0002*/ 	.short	(.L_1595 - .L_1594)
.L_1594:
        /*0004*/ 	.word	0x00000082


	//----- nvinfo : EIATTR_KPARAM_INFO
	.align		4
.L_1595:
        /*0008*/ 	.byte	0x04, 0x17
        /*000a*/ 	.short	(.L_1597 - .L_1596)
.L_1596:
        /*000c*/ 	.word	0x00000000
        /*0010*/ 	.short	0x0000
        /*0012*/ 	.short	0x0070
        /*0014*/ 	.byte	0x00, 0xf0, 0x01, 0x2a


	//----- nvinfo : EIATTR_SPARSE_MMA_MASK
	.align		4
.L_1597:
        /*0018*/ 	.byte	0x03, 0x50
        /*001a*/ 	.short	0x0000


	//----- nvinfo : EIATTR_MAXREG_COUNT
	.align		4
        /*001c*/ 	.byte	0x03, 0x1b
        /*001e*/ 	.short	0x0080


	//----- nvinfo : EIATTR_NUM_BARRIERS
	.align		4
        /*0020*/ 	.byte	0x02, 0x4c
        /*0022*/ 	.byte	0x10
	.zero		1


	//----- nvinfo : EIATTR_EXTERNS
	.align		4
        /*0024*/ 	.byte	0x04, 0x0f
        /*0026*/ 	.short	(.L_1599 - .L_1598)


	//   ....[0]....
	.align		4
.L_1598:
        /*0028*/ 	.word	index@(__assertfail)


	//----- nvinfo : EIATTR_ANNOTATIONS
	.align		4
.L_1599:
        /*002c*/ 	.byte	0x04, 0x55
        /*002e*/ 	.short	(.L_1601 - .L_1600)


	//   ....[0]....
.L_1600:
        /* <DEDUP_REMOVED lines=85> */


	//----- nvinfo : EIATTR_MERCURY_ISA_VERSION
	.align		4
.L_1601:
        /*0570*/ 	.byte	0x03, 0x5f
        /*0572*/ 	.short	0x0101


	//----- nvinfo : EIATTR_UNUSED_LOAD_BYTE_OFFSET
	.align		4
        /*0574*/ 	.byte	0x04, 0x44
        /*0576*/ 	.short	(.L_1603 - .L_1602)


	//   ....[0]....
.L_1602:
        /*0578*/ 	.word	0x00000a70
        /*057c*/ 	.word	0x0000fff0


	//   ....[1]....
        /*0580*/ 	.word	0x000102c0
        /*0584*/ 	.word	0x0000fff0


	//----- nvinfo : EIATTR_INT_WARP_WIDE_INSTR_OFFSETS
	.align		4
.L_1603:
        /*0588*/ 	.byte	0x04, 0x31
        /*058a*/ 	.short	(.L_1605 - .L_1604)


	//   ....[0]....
.L_1604:
        /*058c*/ 	.word	0x00000120


	//   ....[1]....
        /*0590*/ 	.word	0x000001c0


	//   ....[2]....
        /*0594*/ 	.word	0x00000230


	//   ....[3]....
        /*0598*/ 	.word	0x00013e80


	//   ....[4]....
        /*059c*/ 	.word	0x00013f10


	//   ....[5]....
        /*05a0*/ 	.word	0x000171a0


	//   ....[6]....
        /*05a4*/ 	.word	0x00017230


	//----- nvinfo : EIATTR_COOP_GROUP_MASK_REGIDS
	.align		4
.L_1605:
        /*05a8*/ 	.byte	0x04, 0x29
        /*05aa*/ 	.short	(.L_1607 - .L_1606)


	//   ....[0]....
.L_1606:
        /*05ac*/ 	.word	0xffffffff


	//   ....[1]....
        /*05b0*/ 	.word	0xffffffff


	//   ....[2]....
        /*05b4*/ 	.word	0xffffffff


	//   ....[3]....
        /*05b8*/ 	.word	0xffffffff


	//   ....[4]....
        /*05bc*/ 	.word	0xffffffff


	//   ....[5]....
        /*05c0*/ 	.word	0xffffffff


	//   ....[6]....
        /*05c4*/ 	.word	0xffffffff


	//   ....[7]....
        /*05c8*/ 	.word	0xffffffff


	//   ....[8]....
        /*05cc*/ 	.word	0xffffffff


	//   ....[9]....
        /*05d0*/ 	.word	0xffffffff


	//   ....[10]....
        /*05d4*/ 	.word	0xffffffff


	//   ....[11]....
        /*05d8*/ 	.word	0xffffffff


	//   ....[12]....
        /*05dc*/ 	.word	0xffffffff


	//   ....[13]....
        /*05e0*/ 	.word	0xffffffff


	//   ....[14]....
        /*05e4*/ 	.word	0xffffffff


	//   ....[15]....
        /*05e8*/ 	.word	0xffffffff


	//   ....[16]....
        /*05ec*/ 	.word	0xffffffff


	//   ....[17]....
        /*05f0*/ 	.word	0xffffffff


	//   ....[18]....
        /*05f4*/ 	.word	0xffffffff


	//   ....[19]....
        /*05f8*/ 	.word	0xffffffff


	//   ....[20]....
        /*05fc*/ 	.word	0xffffffff


	//   ....[21]....
        /*0600*/ 	.word	0xffffffff


	//   ....[22]....
        /*0604*/ 	.word	0xffffffff


	//   ....[23]....
        /*0608*/ 	.word	0xffffffff


	//   ....[24]....
        /*060c*/ 	.word	0xffffffff


	//   ....[25]....
        /*0610*/ 	.word	0xffffffff


	//   ....[26]....
        /*0614*/ 	.word	0xffffffff


	//   ....[27]....
        /*0618*/ 	.word	0xffffffff


	//   ....[28]....
        /*061c*/ 	.word	0xffffffff


	//   ....[29]....
        /*0620*/ 	.word	0xffffffff


	//   ....[30]....
        /*0624*/ 	.word	0xffffffff


	//   ....[31]....
        /*0628*/ 	.word	0xffffffff


	//   ....[32]....
        /*062c*/ 	.word	0xffffffff


	//   ....[33]....
        /*0630*/ 	.word	0xffffffff


	//   ....[34]....
        /*0634*/ 	.word	0xffffffff


	//   ....[35]....
        /*0638*/ 	.word	0xffffffff


	//   ....[36]....
        /*063c*/ 	.word	0xffffffff


	//   ....[37]....
        /*0640*/ 	.word	0xffffffff


	//   ....[38]....
        /*0644*/ 	.word	0xffffffff


	//   ....[39]....
        /*0648*/ 	.word	0xffffffff


	//   ....[40]....
        /*064c*/ 	.word	0xffffffff


	//   ....[41]....
        /*0650*/ 	.word	0xffffffff


	//   ....[42]....
        /*0654*/ 	.word	0xffffffff


	//   ....[43]....
        /*0658*/ 	.word	0xffffffff


	//   ....[44]....
        /*065c*/ 	.word	0xffffffff


	//   ....[45]....
        /*0660*/ 	.word	0xffffffff


	//   ....[46]....
        /*0664*/ 	.word	0xffffffff


	//   ....[47]....
        /*0668*/ 	.word	0xffffffff


	//   ....[48]....
        /*066c*/ 	.word	0xffffffff


	//   ....[49]....
        /*0670*/ 	.word	0xffffffff


	//   ....[50]....
        /*0674*/ 	.word	0xffffffff


	//   ....[51]....
        /*0678*/ 	.word	0xffffffff


	//   ....[52]....
        /*067c*/ 	.word	0xffffffff


	//   ....[53]....
        /*0680*/ 	.word	0xffffffff


	//   ....[54]....
        /*0684*/ 	.word	0xffffffff


	//   ....[55]....
        /*0688*/ 	.word	0xffffffff


	//   ....[56]....
        /*068c*/ 	.word	0xffffffff


	//   ....[57]....
        /*0690*/ 	.word	0xffffffff


	//   ....[58]....
        /*0694*/ 	.word	0xffffffff


	//   ....[59]....
        /*0698*/ 	.word	0xffffffff


	//   ....[60]....
        /*069c*/ 	.word	0xffffffff


	//   ....[61]....
        /*06a0*/ 	.word	0xffffffff


	//   ....[62]....
        /*06a4*/ 	.word	0xffffffff


	//   ....[63]....
        /*06a8*/ 	.word	0xffffffff


	//   ....[64]....
        /*06ac*/ 	.word	0xffffffff


	//   ....[65]....
        /*06b0*/ 	.word	0xffffffff


	//   ....[66]....
        /*06b4*/ 	.word	0xffffffff


	//   ....[67]....
        /*06b8*/ 	.word	0xffffffff


	//   ....[68]....
        /*06bc*/ 	.word	0xffffffff


	//   ....[69]....
        /*06c0*/ 	.word	0xffffffff


	//   ....[70]....
        /*06c4*/ 	.word	0xffffffff


	//   ....[71]....
        /*06c8*/ 	.word	0xffffffff


	//   ....[72]....
        /*06cc*/ 	.word	0xffffffff


	//   ....[73]....
        /*06d0*/ 	.word	0xffffffff


	//   ....[74]....
        /*06d4*/ 	.word	0xffffffff


	//   ....[75]....
        /*06d8*/ 	.word	0xffffffff


	//   ....[76]....
        /*06dc*/ 	.word	0xffffffff


	//   ....[77]....
        /*06e0*/ 	.word	0xffffffff


	//   ....[78]....
        /*06e4*/ 	.word	0xffffffff


	//   ....[79]....
        /*06e8*/ 	.word	0xffffffff


	//   ....[80]....
        /*06ec*/ 	.word	0xffffffff


	//   ....[81]....
        /*06f0*/ 	.word	0xffffffff


	//   ....[82]....
        /*06f4*/ 	.word	0xffffffff


	//   ....[83]....
        /*06f8*/ 	.word	0xffffffff


	//   ....[84]....
        /*06fc*/ 	.word	0xffffffff


	//   ....[85]....
        /*0700*/ 	.word	0xffffffff


	//   ....[86]....
        /*0704*/ 	.word	0xffffffff


	//   ....[87]....
        /*0708*/ 	.word	0xffffffff


	//   ....[88]....
        /*070c*/ 	.word	0xffffffff


	//   ....[89]....
        /*0710*/ 	.word	0xffffffff


	//   ....[90]....
        /*0714*/ 	.word	0xffffffff


	//   ....[91]....
        /*0718*/ 	.word	0xffffffff


	//   ....[92]....
        /*071c*/ 	.word	0xffffffff


	//   ....[93]....
        /*0720*/ 	.word	0xffffffff


	//   ....[94]....
        /*0724*/ 	.word	0xffffffff


	//   ....[95]....
        /*0728*/ 	.word	0xffffffff


	//   ....[96]....
        /*072c*/ 	.word	0xffffffff


	//   ....[97]....
        /*0730*/ 	.word	0xffffffff


	//   ....[98]....
        /*0734*/ 	.word	0xffffffff


	//   ....[99]....
        /*0738*/ 	.word	0xffffffff


	//   ....[100]....
        /*073c*/ 	.word	0xffffffff


	//   ....[101]....
        /*0740*/ 	.word	0xffffffff


	//   ....[102]....
        /*0744*/ 	.word	0xffffffff


	//   ....[103]....
        /*0748*/ 	.word	0xffffffff


	//   ....[104]....
        /*074c*/ 	.word	0xffffffff


	//   ....[105]....
        /*0750*/ 	.word	0xffffffff


	//   ....[106]....
        /*0754*/ 	.word	0xffffffff


	//   ....[107]....
        /*0758*/ 	.word	0xffffffff


	//   ....[108]....
        /*075c*/ 	.word	0xffffffff


	//   ....[109]....
        /*0760*/ 	.word	0xffffffff


	//   ....[110]....
        /*0764*/ 	.word	0xffffffff


	//   ....[111]....
        /*0768*/ 	.word	0xffffffff


	//   ....[112]....
        /*076c*/ 	.word	0xffffffff


	//   ....[113]....
        /*0770*/ 	.word	0xffffffff


	//   ....[114]....
        /*0774*/ 	.word	0xffffffff


	//   ....[115]....
        /*0778*/ 	.word	0xffffffff


	//   ....[116]....
        /*077c*/ 	.word	0xffffffff


	//   ....[117]....
        /*0780*/ 	.word	0xffffffff


	//   ....[118]....
        /*0784*/ 	.word	0xffffffff


	//   ....[119]....
        /*0788*/ 	.word	0xffffffff


	//   ....[120]....
        /*078c*/ 	.word	0xffffffff


	//   ....[121]....
        /*0790*/ 	.word	0xffffffff


	//   ....[122]....
        /*0794*/ 	.word	0xffffffff


	//   ....[123]....
        /*0798*/ 	.word	0xffffffff


	//   ....[124]....
        /*079c*/ 	.word	0xffffffff


	//   ....[125]....
        /*07a0*/ 	.word	0xffffffff


	//   ....[126]....
        /*07a4*/ 	.word	0xffffffff


	//   ....[127]....
        /*07a8*/ 	.word	0xffffffff


	//   ....[128]....
        /*07ac*/ 	.word	0xffffffff


	//   ....[129]....
        /*07b0*/ 	.word	0xffffffff


	//   ....[130]....
        /*07b4*/ 	.word	0xffffffff


	//   ....[131]....
        /*07b8*/ 	.word	0xffffffff


	//   ....[132]....
        /*07bc*/ 	.word	0xffffffff


	//   ....[133]....
        /*07c0*/ 	.word	0xffffffff


	//   ....[134]....
        /*07c4*/ 	.word	0xffffffff


	//   ....[135]....
        /*07c8*/ 	.word	0xffffffff


	//   ....[136]....
        /*07cc*/ 	.word	0xffffffff


	//   ....[137]....
        /*07d0*/ 	.word	0xffffffff


	//   ....[138]....
        /*07d4*/ 	.word	0xffffffff


	//   ....[139]....
        /*07d8*/ 	.word	0xffffffff


	//   ....[140]....
        /*07dc*/ 	.word	0xffffffff


	//   ....[141]....
        /*07e0*/ 	.word	0xffffffff


	//   ....[142]....
        /*07e4*/ 	.word	0xffffffff


	//   ....[143]....
        /*07e8*/ 	.word	0xffffffff


	//   ....[144]....
        /*07ec*/ 	.word	0xffffffff


	//   ....[145]....
        /*07f0*/ 	.word	0xffffffff


	//   ....[146]....
        /*07f4*/ 	.word	0xffffffff


	//   ....[147]....
        /*07f8*/ 	.word	0xffffffff


	//   ....[148]....
        /*07fc*/ 	.word	0xffffffff


	//   ....[149]....
        /*0800*/ 	.word	0xffffffff


	//   ....[150]....
        /*0804*/ 	.word	0xffffffff


	//   ....[151]....
        /*0808*/ 	.word	0xffffffff


	//   ....[152]....
        /*080c*/ 	.word	0xffffffff


	//   ....[153]....
        /*0810*/ 	.word	0xffffffff


	//   ....[154]....
        /*0814*/ 	.word	0xffffffff


	//   ....[155]....
        /*0818*/ 	.word	0xffffffff


	//   ....[156]....
        /*081c*/ 	.word	0xffffffff


	//   ....[157]....
        /*0820*/ 	.word	0xffffffff


	//   ....[158]....
        /*0824*/ 	.word	0xffffffff


	//   ....[159]....
        /*0828*/ 	.word	0xffffffff


	//   ....[160]....
        /*082c*/ 	.word	0xffffffff


	//   ....[161]....
        /*0830*/ 	.word	0xffffffff


	//   ....[162]....
        /*0834*/ 	.word	0xffffffff


	//   ....[163]....
        /*0838*/ 	.word	0xffffffff


	//   ....[164]....
        /*083c*/ 	.word	0xffffffff


	//   ....[165]....
        /*0840*/ 	.word	0xffffffff


	//   ....[166]....
        /*0844*/ 	.word	0xffffffff


	//   ....[167]....
        /*0848*/ 	.word	0xffffffff


	//   ....[168]....
        /*084c*/ 	.word	0xffffffff


	//   ....[169]....
        /*0850*/ 	.word	0xffffffff


	//   ....[170]....
        /*0854*/ 	.word	0xffffffff


	//   ....[171]....
        /*0858*/ 	.word	0xffffffff


	//   ....[172]....
        /*085c*/ 	.word	0xffffffff


	//   ....[173]....
        /*0860*/ 	.word	0xffffffff


	//   ....[174]....
        /*0864*/ 	.word	0xffffffff


	//   ....[175]....
        /*0868*/ 	.word	0xffffffff


	//   ....[176]....
        /*086c*/ 	.word	0xffffffff


	//   ....[177]....
        /*0870*/ 	.word	0xffffffff


	//   ....[178]....
        /*0874*/ 	.word	0xffffffff


	//   ....[179]....
        /*0878*/ 	.word	0xffffffff


	//   ....[180]....
        /*087c*/ 	.word	0xffffffff


	//   ....[181]....
        /*0880*/ 	.word	0xffffffff


	//   ....[182]....
        /*0884*/ 	.word	0xffffffff


	//   ....[183]....
        /*0888*/ 	.word	0xffffffff


	//   ....[184]....
        /*088c*/ 	.word	0xffffffff


	//   ....[185]....
        /*0890*/ 	.word	0xffffffff


	//   ....[186]....
        /*0894*/ 	.word	0xffffffff


	//   ....[187]....
        /*0898*/ 	.word	0xffffffff


	//   ....[188]....
        /*089c*/ 	.word	0xffffffff


	//   ....[189]....
        /*08a0*/ 	.word	0xffffffff


	//   ....[190]....
        /*08a4*/ 	.word	0xffffffff


	//   ....[191]....
        /*08a8*/ 	.word	0xffffffff


	//   ....[192]....
        /*08ac*/ 	.word	0xffffffff


	//   ....[193]....
        /*08b0*/ 	.word	0xffffffff


	//   ....[194]....
        /*08b4*/ 	.word	0xffffffff


	//   ....[195]....
        /*08b8*/ 	.word	0xffffffff


	//   ....[196]....
        /*08bc*/ 	.word	0xffffffff


	//   ....[197]....
        /*08c0*/ 	.word	0xffffffff


	//   ....[198]....
        /*08c4*/ 	.word	0xffffffff


	//   ....[199]....
        /*08c8*/ 	.word	0xffffffff


	//   ....[200]....
        /*08cc*/ 	.word	0xffffffff


	//   ....[201]....
        /*08d0*/ 	.word	0xffffffff


	//   ....[202]....
        /*08d4*/ 	.word	0xffffffff


	//   ....[203]....
        /*08d8*/ 	.word	0x0500000f


	//   ....[204]....
        /*08dc*/ 	.word	0x0500000f


	//   ....[205]....
        /*08e0*/ 	.word	0x0500000f


	//   ....[206]....
        /*08e4*/ 	.word	0x0500000f


	//   ....[207]....
        /*08e8*/ 	.word	0x0500000f


	//   ....[208]....
        /*08ec*/ 	.word	0x0500000f


	//   ....[209]....
        /*08f0*/ 	.word	0x0500000f


	//   ....[210]....
        /*08f4*/ 	.word	0x0500000f


	//   ....[211]....
        /*08f8*/ 	.word	0x0500000f


	//   ....[212]....
        /*08fc*/ 	.word	0x0500000f


	//   ....[213]....
        /*0900*/ 	.word	0x0500000f


	//   ....[214]....
        /*0904*/ 	.word	0x0500000f


	//   ....[215]....
        /*0908*/ 	.word	0x0500000f


	//   ....[216]....
        /*090c*/ 	.word	0x0500000f


	//   ....[217]....
        /*0910*/ 	.word	0x0500000f


	//   ....[218]....
        /*0914*/ 	.word	0x0500000f


	//   ....[219]....
        /*0918*/ 	.word	0x0500000f


	//   ....[220]....
        /*091c*/ 	.word	0x0500000f


	//   ....[221]....
        /*0920*/ 	.word	0x0500000f


	//   ....[222]....
        /*0924*/ 	.word	0x0500000f


	//   ....[223]....
        /*0928*/ 	.word	0x0500000f


	//   ....[224]....
        /*092c*/ 	.word	0x0500000f


	//   ....[225]....
        /*0930*/ 	.word	0x0500000f


	//   ....[226]....
        /*0934*/ 	.word	0x0500000f


	//   ....[227]....
        /*0938*/ 	.word	0x0500000f


	//   ....[228]....
        /*093c*/ 	.word	0x0500000f


	//   ....[229]....
        /*0940*/ 	.word	0x0500000f


	//   ....[230]....
        /*0944*/ 	.word	0x0500000f


	//   ....[231]....
        /*0948*/ 	.word	0x0500000f


	//   ....[232]....
        /*094c*/ 	.word	0x0500000f


	//   ....[233]....
        /*0950*/ 	.word	0x0500000f


	//   ....[234]....
        /*0954*/ 	.word	0x0500000f


	//   ....[235]....
        /*0958*/ 	.word	0x0500000f


	//   ....[236]....
        /*095c*/ 	.word	0x0500000f


	//   ....[237]....
        /*0960*/ 	.word	0x0500000f


	//   ....[238]....
        /*0964*/ 	.word	0x0500000f


	//   ....[239]....
        /*0968*/ 	.word	0x0500000f


	//   ....[240]....
        /*096c*/ 	.word	0x0500000f


	//   ....[241]....
        /*0970*/ 	.word	0x0500000f


	//   ....[242]....
        /*0974*/ 	.word	0x0500000f


	//   ....[243]....
        /*0978*/ 	.word	0x0500000f


	//   ....[244]....
        /*097c*/ 	.word	0x0500000f


	//   ....[245]....
        /*0980*/ 	.word	0x0500000f


	//   ....[246]....
        /*0984*/ 	.word	0x0500000f


	//   ....[247]....
        /*0988*/ 	.word	0x0500000f


	//   ....[248]....
        /*098c*/ 	.word	0x0500000f


	//   ....[249]....
        /*0990*/ 	.word	0x0500000f


	//   ....[250]....
        /*0994*/ 	.word	0x0500000f


	//   ....[251]....
        /*0998*/ 	.word	0x0500000f


	//   ....[252]....
        /*099c*/ 	.word	0x0500000f


	//   ....[253]....
        /*09a0*/ 	.word	0x0500000f


	//   ....[254]....
        /*09a4*/ 	.word	0x0500000f


	//   ....[255]....
        /*09a8*/ 	.word	0x0500000f


	//   ....[0]....
        /*09ac*/ 	.word	0x0500000f


	//   ....[1]....
        /*09b0*/ 	.word	0x0500000f


	//   ....[2]....
        /*09b4*/ 	.word	0x0500000f


	//   ....[3]....
        /*09b8*/ 	.word	0x0500000f


	//   ....[4]....
        /*09bc*/ 	.word	0x0500000f


	//   ....[5]....
        /*09c0*/ 	.word	0x0500000f


	//   ....[6]....
        /*09c4*/ 	.word	0x0500000f


	//   ....[7]....
        /*09c8*/ 	.word	0x0500000f


	//   ....[8]....
        /*09cc*/ 	.word	0x0500000f


	//   ....[9]....
        /*09d0*/ 	.word	0x0500000f


	//   ....[10]....
        /*09d4*/ 	.word	0x0500000f


	//   ....[11]....
        /*09d8*/ 	.word	0x0500000f


	//   ....[12]....
        /*09dc*/ 	.word	0x0500000f


	//   ....[13]....
        /*09e0*/ 	.word	0x0500000f


	//   ....[14]....
        /*09e4*/ 	.word	0x0500000f


	//   ....[15]....
        /*09e8*/ 	.word	0x0500000f


	//   ....[16]....
        /*09ec*/ 	.word	0x0500000f


	//   ....[17]....
        /*09f0*/ 	.word	0x0500000f


	//   ....[18]....
        /*09f4*/ 	.word	0x0500000f


	//   ....[19]....
        /*09f8*/ 	.word	0x0500000f


	//   ....[20]....
        /*09fc*/ 	.word	0x0500000f


	//   ....[21]....
        /*0a00*/ 	.word	0x0500000f


	//   ....[22]....
        /*0a04*/ 	.word	0x0500000f


	//   ....[23]....
        /*0a08*/ 	.word	0x0500000f


	//   ....[24]....
        /*0a0c*/ 	.word	0x0500000f


	//   ....[25]....
        /*0a10*/ 	.word	0x0500000f


	//   ....[26]....
        /*0a14*/ 	.word	0x0500000f


	//   ....[27]....
        /*0a18*/ 	.word	0x0500000f


	//   ....[28]....
        /*0a1c*/ 	.word	0x0500000f


	//   ....[29]....
        /*0a20*/ 	.word	0x0500000f


	//   ....[30]....
        /*0a24*/ 	.word	0x0500000f


	//   ....[31]....
        /*0a28*/ 	.word	0x0500000f


	//   ....[32]....
        /*0a2c*/ 	.word	0x0500000f


	//   ....[33]....
        /*0a30*/ 	.word	0x0500000f


	//   ....[34]....
        /*0a34*/ 	.word	0x0500000f


	//   ....[35]....
        /*0a38*/ 	.word	0x0500000f


	//   ....[36]....
        /*0a3c*/ 	.word	0x0500000f


	//   ....[37]....
        /*0a40*/ 	.word	0x0500000f


	//   ....[38]....
        /*0a44*/ 	.word	0x0500000f


	//   ....[39]....
        /*0a48*/ 	.word	0x0500000f


	//   ....[40]....
        /*0a4c*/ 	.word	0x0500000f


	//   ....[41]....
        /*0a50*/ 	.word	0x0500000f


	//   ....[42]....
        /*0a54*/ 	.word	0x0500000f


	//   ....[43]....
        /*0a58*/ 	.word	0x0500000f


	//   ....[44]....
        /*0a5c*/ 	.word	0x0500000f


	//   ....[45]....
        /*0a60*/ 	.word	0x0500000f


	//   ....[46]....
        /*0a64*/ 	.word	0x0500000f


	//   ....[47]....
        /*0a68*/ 	.word	0x0500000f


	//   ....[48]....
        /*0a6c*/ 	.word	0x0500000f


	//   ....[49]....
        /*0a70*/ 	.word	0x0500000f


	//   ....[50]....
        /*0a74*/ 	.word	0x0500000f


	//   ....[51]....
        /*0a78*/ 	.word	0x0500000f


	//   ....[52]....
        /*0a7c*/ 	.word	0x0500000f


	//   ....[53]....
        /*0a80*/ 	.word	0x0500000f


	//   ....[54]....
        /*0a84*/ 	.word	0x0500000f


	//   ....[55]....
        /*0a88*/ 	.word	0x0500000f


	//   ....[56]....
        /*0a8c*/ 	.word	0x0500000f


	//   ....[57]....
        /*0a90*/ 	.word	0x0500000f


	//   ....[58]....
        /*0a94*/ 	.word	0x0500000f


	//   ....[59]....
        /*0a98*/ 	.word	0x0500000f


	//   ....[60]....
        /*0a9c*/ 	.word	0x0500000f


	//   ....[61]....
        /*0aa0*/ 	.word	0x0500000f


	//   ....[62]....
        /*0aa4*/ 	.word	0x0500000f


	//   ....[63]....
        /*0aa8*/ 	.word	0x0500000f


	//   ....[64]....
        /*0aac*/ 	.word	0x0500000f


	//   ....[65]....
        /*0ab0*/ 	.word	0x0500000f


	//   ....[66]....
        /*0ab4*/ 	.word	0x0500000f


	//   ....[67]....
        /*0ab8*/ 	.word	0x0500000f


	//   ....[68]....
        /*0abc*/ 	.word	0x0500000f


	//   ....[69]....
        /*0ac0*/ 	.word	0x0500000f


	//   ....[70]....
        /*0ac4*/ 	.word	0x0500000f


	//   ....[71]....
        /*0ac8*/ 	.word	0x0500000f


	//   ....[72]....
        /*0acc*/ 	.word	0x0500000f


	//   ....[73]....
        /*0ad0*/ 	.word	0x0500000f


	//   ....[74]....
        /*0ad4*/ 	.word	0x0500000f


	//   ....[75]....
        /*0ad8*/ 	.word	0x0500000f


	//   ....[76]....
        /*0adc*/ 	.word	0x0500000f


	//   ....[77]....
        /*0ae0*/ 	.word	0x0500000f


	//   ....[78]....
        /*0ae4*/ 	.word	0x0500000f


	//   ....[79]....
        /*0ae8*/ 	.word	0x0500000f


	//   ....[80]....
        /*0aec*/ 	.word	0x0500000f


	//   ....[81]....
        /*0af0*/ 	.word	0x0500000f


	//   ....[82]....
        /*0af4*/ 	.word	0x0500000f


	//   ....[83]....
        /*0af8*/ 	.word	0x0500000f


	//   ....[84]....
        /*0afc*/ 	.word	0x0500000f


	//   ....[85]....
        /*0b00*/ 	.word	0x0500000f


	//   ....[86]....
        /*0b04*/ 	.word	0x0500000f


	//   ....[87]....
        /*0b08*/ 	.word	0x0500000f


	//   ....[88]....
        /*0b0c*/ 	.word	0x0500000f


	//   ....[89]....
        /*0b10*/ 	.word	0x0500000f


	//   ....[90]....
        /*0b14*/ 	.word	0x0500000f


	//   ....[91]....
        /*0b18*/ 	.word	0x0500000f


	//----- nvinfo : EIATTR_COOP_GROUP_INSTR_OFFSETS
	.align		4
.L_1607:
        /*0b1c*/ 	.byte	0x04, 0x28
        /*0b1e*/ 	.short	(.L_1609 - .L_1608)


	//   ....[0]....
.L_1608:
        /*0b20*/ 	.word	0x00000060


	//   ....[1]....
        /*0b24*/ 	.word	0x00000130


	//   ....[2]....
        /*0b28*/ 	.word	0x000001e0


	//   ....[3]....
        /*0b2c*/ 	.word	0x000003a0


	//   ....[4]....
        /*0b30*/ 	.word	0x00000500


	//   ....[5]....
        /*0b34*/ 	.word	0x00000620


	//   ....[6]....
        /*0b38*/ 	.word	0x00000780


	//   ....[7]....
        /*0b3c*/ 	.word	0x00002b20


	//   ....[8]....
        /*0b40*/ 	.word	0x00002b30


	//   ....[9]....
        /*0b44*/ 	.word	0x00003200


	//   ....[10]....
        /*0b48*/ 	.word	0x00003210


	//   ....[11]....
        /*0b4c*/ 	.word	0x00003e80


	//   ....[12]....
        /*0b50*/ 	.word	0x00003e90


	//   ....[13]....
        /*0b54*/ 	.word	0x00004600


	//   ....[14]....
        /*0b58*/ 	.word	0x00004610


	//   ....[15]....
        /*0b5c*/ 	.word	0x00005030


	//   ....[16]....
        /*0b60*/ 	.word	0x00005040


	//   ....[17]....
        /*0b64*/ 	.word	0x00005150


	//   ....[18]....
        /*0b68*/ 	.word	0x00005160


	//   ....[19]....
        /*0b6c*/ 	.word	0x000054f0


	//   ....[20]....
        /*0b70*/ 	.word	0x00005510


	//   ....[21]....
        /*0b74*/ 	.word	0x000055f0


	//   ....[22]....
        /*0b78*/ 	.word	0x00005610


	//   ....[23]....
        /*0b7c*/ 	.word	0x00005b50


	//   ....[24]....
        /*0b80*/ 	.word	0x00006300


	//   ....[25]....
        /*0b84*/ 	.word	0x00006310


	//   ....[26]....
        /*0b88*/ 	.word	0x00006320


	//   ....[27]....
        /*0b8c*/ 	.word	0x00006330


	//   ....[28]....
        /*0b90*/ 	.word	0x00006670


	//   ....[29]....
        /*0b94*/ 	.word	0x00006680


	//   ....[30]....
        /*0b98*/ 	.word	0x00006690


	//   ....[31]....
        /*0b9c*/ 	.word	0x000066a0


	//   ....[32]....
        /*0ba0*/ 	.word	0x000079c0


	//   ....[33]....
        /*0ba4*/ 	.word	0x000079d0


	//   ....[34]....
        /*0ba8*/ 	.word	0x000079e0


	//   ....[35]....
        /*0bac*/ 	.word	0x000079f0


	//   ....[36]....
        /*0bb0*/ 	.word	0x00007af0


	//   ....[37]....
        /*0bb4*/ 	.word	0x00007b10


	//   ....[38]....
        /*0bb8*/ 	.word	0x00007bb0


	//   ....[39]....
        /*0bbc*/ 	.word	0x00007be0


	//   ....[40]....
        /*0bc0*/ 	.word	0x000091e0


	//   ....[41]....
        /*0bc4*/ 	.word	0x00009850


	//   ....[42]....
        /*0bc8*/ 	.word	0x00009860


	//   ....[43]....
        /*0bcc*/ 	.word	0x00009880


	//   ....[44]....
        /*0bd0*/ 	.word	0x0000a000


	//   ....[45]....
        /*0bd4*/ 	.word	0x0000a020


	//   ....[46]....
        /*0bd8*/ 	.word	0x0000ba20


	//   ....[47]....
        /*0bdc*/ 	.word	0x0000ba40


	//   ....[48]....
        /*0be0*/ 	.word	0x0000c260


	//   ....[49]....
        /*0be4*/ 	.word	0x0000c360


	//   ....[50]....
        /*0be8*/ 	.word	0x0000caa0


	//   ....[51]....
        /*0bec*/ 	.word	0x0000caf0


	//   ....[52]....
        /*0bf0*/ 	.word	0x0000e510


	//   ....[53]....
        /*0bf4*/ 	.word	0x0000e540


	//   ....[54]....
        /*0bf8*/ 	.word	0x0000e760


	//   ....[55]....
        /*0bfc*/ 	.word	0x0000e780


	//   ....[56]....
        /*0c00*/ 	.word	0x0000fa50


	//   ....[57]....
        /*0c04*/ 	.word	0x0000fa80


	//   ....[58]....
        /*0c08*/ 	.word	0x0000fd90


	//   ....[59]....
        /*0c0c*/ 	.word	0x0000fdb0


	//   ....[60]....
        /*0c10*/ 	.word	0x00010a90


	//   ....[61]....
        /*0c14*/ 	.word	0x00010ac0


	//   ....[62]....
        /*0c18*/ 	.word	0x00010ae0


	//   ....[63]....
        /*0c1c*/ 	.word	0x00010af0


	//   ....[64]....
        /*0c20*/ 	.word	0x00010fa0


	//   ....[65]....
        /*0c24*/ 	.word	0x00010fc0


	//   ....[66]....
        /*0c28*/ 	.word	0x00010fe0


	//   ....[67]....
        /*0c2c*/ 	.word	0x00010ff0


	//   ....[68]....
        /*0c30*/ 	.word	0x00011010


	//   ....[69]....
        /*0c34*/ 	.word	0x00011040


	//   ....[70]....
        /*0c38*/ 	.word	0x00011120


	//   ....[71]....
        /*0c3c*/ 	.word	0x00011130


	//   ....[72]....
        /*0c40*/ 	.word	0x00011960


	//   ....[73]....
        /*0c44*/ 	.word	0x00011990


	//   ....[74]....
        /*0c48*/ 	.word	0x000119b0


	//   ....[75]....
        /*0c4c*/ 	.word	0x000119e0


	//   ....[76]....
        /*0c50*/ 	.word	0x00011a10


	//   ....[77]....
        /*0c54*/ 	.word	0x00011a20


	//   ....[78]....
        /*0c58*/ 	.word	0x00011a50


	//   ....[79]....
        /*0c5c*/ 	.word	0x00011a90


	//   ....[80]....
        /*0c60*/ 	.word	0x00011be0


	//   ....[81]....
        /*0c64*/ 	.word	0x00011db0


	//   ....[82]....
        /*0c68*/ 	.word	0x00011de0


	//   ....[83]....
        /*0c6c*/ 	.word	0x00011e10


	//   ....[84]....
        /*0c70*/ 	.word	0x00011e40


	//   ....[85]....
        /*0c74*/ 	.word	0x00011e70


	//   ....[86]....
        /*0c78*/ 	.word	0x00011ea0


	//   ....[87]....
        /*0c7c*/ 	.word	0x00012010


	//   ....[88]....
        /*0c80*/ 	.word	0x00012040


	//   ....[89]....
        /*0c84*/ 	.word	0x00012070


	//   ....[90]....
        /*0c88*/ 	.word	0x000120a0


	//   ....[91]....
        /*0c8c*/ 	.word	0x000120d0


	//   ....[92]....
        /*0c90*/ 	.word	0x00012100


	//   ....[93]....
        /*0c94*/ 	.word	0x000121b0


	//   ....[94]....
        /*0c98*/ 	.word	0x00012210


	//   ....[95]....
        /*0c9c*/ 	.word	0x000122b0


	//   ....[96]....
        /*0ca0*/ 	.word	0x00013090


	//   ....[97]....
        /*0ca4*/ 	.word	0x00014a50


	//   ....[98]....
        /*0ca8*/ 	.word	0x00014a70


	//   ....[99]....
        /*0cac*/ 	.word	0x00014b00


	//   ....[100]....
        /*0cb0*/ 	.word	0x00014b20


	//   ....[101]....
        /*0cb4*/ 	.word	0x00014ba0


	//   ....[102]....
        /*0cb8*/ 	.word	0x00014bc0


	//   ....[103]....
        /*0cbc*/ 	.word	0x00014c40


	//   ....[104]....
        /*0cc0*/ 	.word	0x00014c60


	//   ....[105]....
        /*0cc4*/ 	.word	0x00014ce0


	//   ....[106]....
        /*0cc8*/ 	.word	0x00014d00


	//   ....[107]....
        /*0ccc*/ 	.word	0x00014d80


	//   ....[108]....
        /*0cd0*/ 	.word	0x00014da0


	//   ....[109]....
        /*0cd4*/ 	.word	0x00014e20


	//   ....[110]....
        /*0cd8*/ 	.word	0x00014e40


	//   ....[111]....
        /*0cdc*/ 	.word	0x00014e50


	//   ....[112]....
        /*0ce0*/ 	.word	0x00014e60


	//   ....[113]....
        /*0ce4*/ 	.word	0x000157e0


	//   ....[114]....
        /*0ce8*/ 	.word	0x000157f0


	//   ....[115]....
        /*0cec*/ 	.word	0x00015810


	//   ....[116]....
        /*0cf0*/ 	.word	0x000158a0


	//   ....[117]....
        /*0cf4*/ 	.word	0x000158c0


	//   ....[118]....
        /*0cf8*/ 	.word	0x00015940


	//   ....[119]....
        /*0cfc*/ 	.word	0x00015960


	//   ....[120]....
        /*0d00*/ 	.word	0x000159e0


	//   ....[121]....
        /*0d04*/ 	.word	0x00015a00


	//   ....[122]....
        /*0d08*/ 	.word	0x00015a80


	//   ....[123]....
        /*0d0c*/ 	.word	0x00015aa0


	//   ....[124]....
        /*0d10*/ 	.word	0x00015b20


	//   ....[125]....
        /*0d14*/ 	.word	0x00015b40


	//   ....[126]....
        /*0d18*/ 	.word	0x00015bc0


	//   ....[127]....
        /*0d1c*/ 	.word	0x00015be0


	//   ....[128]....
        /*0d20*/ 	.word	0x00015bf0


	//   ....[129]....
        /*0d24*/ 	.word	0x00015c80


	//   ....[130]....
        /*0d28*/ 	.word	0x00015cb0


	//   ....[131]....
        /*0d2c*/ 	.word	0x00015d10


	//   ....[132]....
        /*0d30*/ 	.word	0x00015d90


	//   ....[133]....
        /*0d34*/ 	.word	0x00015da0


	//   ....[134]....
        /*0d38*/ 	.word	0x00015e10


	//   ....[135]....
        /*0d3c*/ 	.word	0x00015e20


	//   ....[136]....
        /*0d40*/ 	.word	0x00015e30


	//   ....[137]....
        /*0d44*/ 	.word	0x00016620


	//   ....[138]....
        /*0d48*/ 	.word	0x00016640


	//   ....[139]....
        /*0d4c*/ 	.word	0x000166b0


	//   ....[140]....
        /*0d50*/ 	.word	0x000166c0


	//   ....[141]....
        /*0d54*/ 	.word	0x00016700


	//   ....[142]....
        /*0d58*/ 	.word	0x00016710


	//   ....[143]....
        /*0d5c*/ 	.word	0x00016750


	//   ....[144]....
        /*0d60*/ 	.word	0x00016760


	//   ....[145]....
        /*0d64*/ 	.word	0x000167a0


	//   ....[146]....
        /*0d68*/ 	.word	0x000167b0


	//   ....[147]....
        /*0d6c*/ 	.word	0x000167f0


	//   ....[148]....
        /*0d70*/ 	.word	0x00016800


	//   ....[149]....
        /*0d74*/ 	.word	0x00016840


	//   ....[150]....
        /*0d78*/ 	.word	0x00016850


	//   ....[151]....
        /*0d7c*/ 	.word	0x00016860


	//   ....[152]....
        /*0d80*/ 	.word	0x000168a0


	//   ....[153]....
        /*0d84*/ 	.word	0x00016b60


	//   ....[154]....
        /*0d88*/ 	.word	0x00016b90


	//   ....[155]....
        /*0d8c*/ 	.word	0x00016bf0


	//   ....[156]....
        /*0d90*/ 	.word	0x00016c00


	//   ....[157]....
        /*0d94*/ 	.word	0x00016c50


	//   ....[158]....
        /*0d98*/ 	.word	0x00016c60


	//   ....[159]....
        /*0d9c*/ 	.word	0x00016cb0


	//   ....[160]....
        /*0da0*/ 	.word	0x00016cc0


	//   ....[161]....
        /*0da4*/ 	.word	0x00016d10


	//   ....[162]....
        /*0da8*/ 	.word	0x00016d20


	//   ....[163]....
        /*0dac*/ 	.word	0x00016d70


	//   ....[164]....
        /*0db0*/ 	.word	0x00016d80


	//   ....[165]....
        /*0db4*/ 	.word	0x00016dd0


	//   ....[166]....
        /*0db8*/ 	.word	0x00016de0


	//   ....[167]....
        /*0dbc*/ 	.word	0x00016df0


	//   ....[168]....
        /*0dc0*/ 	.word	0x00016e30


	//   ....[169]....
        /*0dc4*/ 	.word	0x00017420


	//   ....[170]....
        /*0dc8*/ 	.word	0x00017430


	//   ....[171]....
        /*0dcc*/ 	.word	0x000174a0


	//   ....[172]....
        /*0dd0*/ 	.word	0x000174e0


	//   ....[173]....
        /*0dd4*/ 	.word	0x00017500


	//   ....[174]....
        /*0dd8*/ 	.word	0x00017540


	//   ....[175]....
        /*0ddc*/ 	.word	0x00017560


	//   ....[176]....
        /*0de0*/ 	.word	0x000175a0


	//   ....[177]....
        /*0de4*/ 	.word	0x000175c0


	//   ....[178]....
        /*0de8*/ 	.word	0x00017600


	//   ....[179]....
        /*0dec*/ 	.word	0x00017620


	//   ....[180]....
        /*0df0*/ 	.word	0x00017660


	//   ....[181]....
        /*0df4*/ 	.word	0x00017680


	//   ....[182]....
        /*0df8*/ 	.word	0x000176c0


	//   ....[183]....
        /*0dfc*/ 	.word	0x000176e0


	//   ....[184]....
        /*0e00*/ 	.word	0x000176f0


	//   ....[185]....
        /*0e04*/ 	.word	0x00017a50


	//   ....[186]....
        /*0e08*/ 	.word	0x00017a80


	//   ....[187]....
        /*0e0c*/ 	.word	0x00017ac0


	//   ....[188]....
        /*0e10*/ 	.word	0x00017af0


	//   ....[189]....
        /*0e14*/ 	.word	0x00017b20


	//   ....[190]....
        /*0e18*/ 	.word	0x00017b50


	//   ....[191]....
        /*0e1c*/ 	.word	0x00017b80


	//   ....[192]....
        /*0e20*/ 	.word	0x00017bb0


	//   ....[193]....
        /*0e24*/ 	.word	0x00017d30


	//   ....[194]....
        /*0e28*/ 	.word	0x00017d60


	//   ....[195]....
        /*0e2c*/ 	.word	0x00017d90


	//   ....[196]....
        /*0e30*/ 	.word	0x00017dc0


	//   ....[197]....
        /*0e34*/ 	.word	0x00017df0


	//   ....[198]....
        /*0e38*/ 	.word	0x00017e20


	//   ....[199]....
        /*0e3c*/ 	.word	0x00017ee0


	//   ....[200]....
        /*0e40*/ 	.word	0x00017f00


	//   ....[201]....
        /*0e44*/ 	.word	0x00017f70


	//   ....[202]....
        /*0e48*/ 	.word	0x00018610


	//   ....[203]....
        /*0e4c*/ 	.word	0x00018930


	//   ....[204]....
        /*0e50*/ 	.word	0x000189c0


	//   ....[205]....
        /*0e54*/ 	.word	0x00018a50


	//   ....[206]....
        /*0e58*/ 	.word	0x00018ae0


	//   ....[207]....
        /*0e5c*/ 	.word	0x00018bc0


	//   ....[208]....
        /*0e60*/ 	.word	0x00018c50


	//   ....[209]....
        /*0e64*/ 	.word	0x00018cf0


	//   ....[210]....
        /*0e68*/ 	.word	0x00018d80


	//   ....[211]....
        /*0e6c*/ 	.word	0x00018e70


	//   ....[212]....
        /*0e70*/ 	.word	0x00018f00


	//   ....[213]....
        /*0e74*/ 	.word	0x00018fa0


	//   ....[214]....
        /*0e78*/ 	.word	0x00019030


	//   ....[215]....
        /*0e7c*/ 	.word	0x00019170


	//   ....[216]....
        /*0e80*/ 	.word	0x00019220


	//   ....[217]....
        /*0e84*/ 	.word	0x000192b0


	//   ....[218]....
        /*0e88*/ 	.word	0x00019300


	//   ....[219]....
        /*0e8c*/ 	.word	0x00019350


	//   ....[220]....
        /*0e90*/ 	.word	0x000193e0


	//   ....[221]....
        /*0e94*/ 	.word	0x00019470


	//   ....[222]....
        /*0e98*/ 	.word	0x000194c0


	//   ....[223]....
        /*0e9c*/ 	.word	0x00019510


	//   ....[224]....
        /*0ea0*/ 	.word	0x00019600


	//   ....[225]....
        /*0ea4*/ 	.word	0x000196b0


	//   ....[226]....
        /*0ea8*/ 	.word	0x00019700


	//   ....[227]....
        /*0eac*/ 	.word	0x00019750


	//   ....[228]....
        /*0eb0*/ 	.word	0x000198f0


	//   ....[229]....
        /*0eb4*/ 	.word	0x00019a50


	//   ....[230]....
        /*0eb8*/ 	.word	0x00019ac0


	//   ....[231]....
        /*0ebc*/ 	.word	0x00019b10


	//   ....[232]....
        /*0ec0*/ 	.word	0x00019de0


	//   ....[233]....
        /*0ec4*/ 	.word	0x00019e80


	//   ....[234]....
        /*0ec8*/ 	.word	0x00019ee0


	//   ....[235]....
        /*0ecc*/ 	.word	0x00019f50


	//   ....[236]....
        /*0ed0*/ 	.word	0x00019fb0


	//   ....[237]....
        /*0ed4*/ 	.word	0x0001a020


	//   ....[238]....
        /*0ed8*/ 	.word	0x0001a0f0


	//   ....[239]....
        /*0edc*/ 	.word	0x0001a140


	//   ....[240]....
        /*0ee0*/ 	.word	0x0001a200


	//   ....[241]....
        /*0ee4*/ 	.word	0x0001a4e0


	//   ....[242]....
        /*0ee8*/ 	.word	0x0001a5d0


	//   ....[243]....
        /*0eec*/ 	.word	0x0001a670


	//   ....[244]....
        /*0ef0*/ 	.word	0x0001a6d0


	//   ....[245]....
        /*0ef4*/ 	.word	0x0001a7c0


	//   ....[246]....
        /*0ef8*/ 	.word	0x0001a830


	//   ....[247]....
        /*0efc*/ 	.word	0x0001a920


	//   ....[248]....
        /*0f00*/ 	.word	0x0001a990


	//   ....[249]....
        /*0f04*/ 	.word	0x0001aa80


	//   ....[250]....
        /*0f08*/ 	.word	0x0001aaf0


	//   ....[251]....
        /*0f0c*/ 	.word	0x0001abe0


	//   ....[252]....
        /*0f10*/ 	.word	0x0001ac50


	//   ....[253]....
        /*0f14*/ 	.word	0x0001ad40


	//   ....[254]....
        /*0f18*/ 	.word	0x0001adb0


	//   ....[255]....
        /*0f1c*/ 	.word	0x0001aea0


	//   ....[0]....
        /*0f20*/ 	.word	0x0001af10


	//   ....[1]....
        /*0f24*/ 	.word	0x0001afb0


	//   ....[2]....
        /*0f28*/ 	.word	0x0001b0d0


	//   ....[3]....
        /*0f2c*/ 	.word	0x0001b120


	//   ....[4]....
        /*0f30*/ 	.word	0x0001b180


	//   ....[5]....
        /*0f34*/ 	.word	0x0001b270


	//   ....[6]....
        /*0f38*/ 	.word	0x0001b2d0


	//   ....[7]....
        /*0f3c*/ 	.word	0x0001b3d0


	//   ....[8]....
        /*0f40*/ 	.word	0x0001b430


	//   ....[9]....
        /*0f44*/ 	.word	0x0001b530


	//   ....[10]....
        /*0f48*/ 	.word	0x0001b590


	//   ....[11]....
        /*0f4c*/ 	.word	0x0001b690


	//   ....[12]....
        /*0f50*/ 	.word	0x0001b6f0


	//   ....[13]....
        /*0f54*/ 	.word	0x0001b7f0


	//   ....[14]....
        /*0f58*/ 	.word	0x0001b850


	//   ....[15]....
        /*0f5c*/ 	.word	0x0001b950


	//   ....[16]....
        /*0f60*/ 	.word	0x0001b9c0


	//   ....[17]....
        /*0f64*/ 	.word	0x0001bac0


	//   ....[18]....
        /*0f68*/ 	.word	0x0001bb20


	//   ....[19]....
        /*0f6c*/ 	.word	0x0001bc10


	//   ....[20]....
        /*0f70*/ 	.word	0x0001bc70


	//   ....[21]....
        /*0f74*/ 	.word	0x0001bd60


	//   ....[22]....
        /*0f78*/ 	.word	0x0001bdc0


	//   ....[23]....
        /*0f7c*/ 	.word	0x0001be90


	//   ....[24]....
        /*0f80*/ 	.word	0x0001bef0


	//   ....[25]....
        /*0f84*/ 	.word	0x0001bfb0


	//   ....[26]....
        /*0f88*/ 	.word	0x0001c0f0


	//   ....[27]....
        /*0f8c*/ 	.word	0x0001c1a0


	//   ....[28]....
        /*0f90*/ 	.word	0x0001c210


	//   ....[29]....
        /*0f94*/ 	.word	0x0001c2e0


	//   ....[30]....
        /*0f98*/ 	.word	0x0001c340


	//   ....[31]....
        /*0f9c*/ 	.word	0x0001c3f0


	//   ....[32]....
        /*0fa0*/ 	.word	0x0001c450


	//   ....[33]....
        /*0fa4*/ 	.word	0x0001c500


	//   ....[34]....
        /*0fa8*/ 	.word	0x0001c560


	//   ....[35]....
        /*0fac*/ 	.word	0x0001c610


	//   ....[36]....
        /*0fb0*/ 	.word	0x0001c670


	//   ....[37]....
        /*0fb4*/ 	.word	0x0001c720


	//   ....[38]....
        /*0fb8*/ 	.word	0x0001c780


	//   ....[39]....
        /*0fbc*/ 	.word	0x0001c830


	//   ....[40]....
        /*0fc0*/ 	.word	0x0001c890


	//   ....[41]....
        /*0fc4*/ 	.word	0x0001c940


	//   ....[42]....
        /*0fc8*/ 	.word	0x0001ca30


	//   ....[43]....
        /*0fcc*/ 	.word	0x0001cae0


	//   ....[44]....
        /*0fd0*/ 	.word	0x0001cb40


	//   ....[45]....
        /*0fd4*/ 	.word	0x0001cc00


	//   ....[46]....
        /*0fd8*/ 	.word	0x0001cc60


	//   ....[47]....
        /*0fdc*/ 	.word	0x0001cd20


	//   ....[48]....
        /*0fe0*/ 	.word	0x0001cd80


	//   ....[49]....
        /*0fe4*/ 	.word	0x0001ce40


	//   ....[50]....
        /*0fe8*/ 	.word	0x0001cea0


	//   ....[51]....
        /*0fec*/ 	.word	0x0001cf60


	//   ....[52]....
        /*0ff0*/ 	.word	0x0001cfc0


	//   ....[53]....
        /*0ff4*/ 	.word	0x0001d080


	//   ....[54]....
        /*0ff8*/ 	.word	0x0001d0e0


	//   ....[55]....
        /*0ffc*/ 	.word	0x0001d1a0


	//   ....[56]....
        /*1000*/ 	.word	0x0001d200


	//   ....[57]....
        /*1004*/ 	.word	0x0001d2b0


	//   ....[58]....
        /*1008*/ 	.word	0x0001d3a0


	//   ....[59]....
        /*100c*/ 	.word	0x0001d450


	//   ....[60]....
        /*1010*/ 	.word	0x0001d510


	//   ....[61]....
        /*1014*/ 	.word	0x0001d5c0


	//   ....[62]....
        /*1018*/ 	.word	0x0001d620


	//   ....[63]....
        /*101c*/ 	.word	0x0001d6d0


	//   ....[64]....
        /*1020*/ 	.word	0x0001d730


	//   ....[65]....
        /*1024*/ 	.word	0x0001d7e0


	//   ....[66]....
        /*1028*/ 	.word	0x0001d840


	//   ....[67]....
        /*102c*/ 	.word	0x0001d8f0


	//   ....[68]....
        /*1030*/ 	.word	0x0001d950


	//   ....[69]....
        /*1034*/ 	.word	0x0001da00


	//   ....[70]....
        /*1038*/ 	.word	0x0001da60


	//   ....[71]....
        /*103c*/ 	.word	0x0001db10


	//   ....[72]....
        /*1040*/ 	.word	0x0001db70


	//   ....[73]....
        /*1044*/ 	.word	0x0001dc10


	//   ....[74]....
        /*1048*/ 	.word	0x0001dca0


	//   ....[75]....
        /*104c*/ 	.word	0x0001dd40


	//   ....[76]....
        /*1050*/ 	.word	0x0001de60


	//   ....[77]....
        /*1054*/ 	.word	0x0001ded0


	//   ....[78]....
        /*1058*/ 	.word	0x0001df40


	//   ....[79]....
        /*105c*/ 	.word	0x0001dfb0


	//   ....[80]....
        /*1060*/ 	.word	0x0001e020


	//   ....[81]....
        /*1064*/ 	.word	0x0001e0a0


	//   ....[82]....
        /*1068*/ 	.word	0x0001e130


	//   ....[83]....
        /*106c*/ 	.word	0x0001e1c0


	//   ....[84]....
        /*1070*/ 	.word	0x0001e230


	//   ....[85]....
        /*1074*/ 	.word	0x0001e2a0


	//   ....[86]....
        /*1078*/ 	.word	0x0001e310


	//   ....[87]....
        /*107c*/ 	.word	0x0001e390


	//   ....[88]....
        /*1080*/ 	.word	0x0001e400


	//   ....[89]....
        /*1084*/ 	.word	0x0001e4a0


	//   ....[90]....
        /*1088*/ 	.word	0x0001e530


	//   ....[91]....
        /*108c*/ 	.word	0x0001e660


	//----- nvinfo : EIATTR_REG_RECONFIG
	.align		4
.L_1609:
        /*1090*/ 	.byte	0x01, 0x54
	.zero		2


	//----- nvinfo : EIATTR_SYSCALL_OFFSETS
	.align		4
        /*1094*/ 	.byte	0x04, 0x46
        /*1096*/ 	.short	(.L_1611 - .L_1610)


	//   ....[0]....
.L_1610:
        /*1098*/ 	.word	0x000018b0


	//   ....[1]....
        /*109c*/ 	.word	0x00001a00


	//   ....[2]....
        /*10a0*/ 	.word	0x00005d20


	//   ....[3]....
        /*10a4*/ 	.word	0x00006040


	//   ....[4]....
        /*10a8*/ 	.word	0x00014070


	//   ....[5]....
        /*10ac*/ 	.word	0x000141c0


	//   ....[6]....
        /*10b0*/ 	.word	0x000142b0


	//   ....[7]....
        /*10b4*/ 	.word	0x000152a0


	//----- nvinfo : EIATTR_MBARRIER_INSTR_OFFSETS
	.align		4
.L_1611:
        /*10b8*/ 	.byte	0x04, 0x39
        /*10ba*/ 	.short	(.L_1613 - .L_1612)


	//   ....[0]....
.L_1612:
        /*10bc*/ 	.word	0x00000250
        /*10c0*/ 	.word	0x000000ff
        /*10c4*/ 	.word	0x00016800
        /*10c8*/ 	.short	0x0100
        /*10ca*/ 	.byte	0x08
	.zero		1


	//   ....[1]....
        /*10cc*/ 	.word	0x00000260
        /*10d0*/ 	.word	0x000000ff
        /*10d4*/ 	.word	0x00016820
        /*10d8*/ 	.short	0x0100
        /*10da*/ 	.byte	0x08
	.zero		1


	//   ....[2]....
        /*10dc*/ 	.word	0x00000350
        /*10e0*/ 	.word	0x000000ff
        /*10e4*/ 	.word	0x00016830
        /*10e8*/ 	.short	0x0100
        /*10ea*/ 	.byte	0x08
	.zero		1


	//   ....[3]....
        /*10ec*/ 	.word	0x00000360
        /*10f0*/ 	.word	0x000000ff
        /*10f4*/ 	.word	0x00016840
        /*10f8*/ 	.short	0x0100
        /*10fa*/ 	.byte	0x08
	.zero		1


	//   ....[4]....
        /*10fc*/ 	.word	0x00000370
        /*1100*/ 	.word	0x000000ff
        /*1104*/ 	.word	0x00016838
        /*1108*/ 	.short	0x0100
        /*110a*/ 	.byte	0x08
	.zero		1


	//   ....[5]....
        /*110c*/ 	.word	0x00000380
        /*1110*/ 	.word	0x000000ff
        /*1114*/ 	.word	0x00016848
        /*1118*/ 	.short	0x0100
        /*111a*/ 	.byte	0x08
	.zero		1


	//   ....[6]....
        /*111c*/ 	.word	0x000004b0
        /*1120*/ 	.word	0x000000ff
        /*1124*/ 	.word	0x00016850
        /*1128*/ 	.short	0x0100
        /*112a*/ 	.byte	0x08
	.zero		1


	//   ....[7]....
        /*112c*/ 	.word	0x000004c0
        /*1130*/ 	.word	0x000000ff
        /*1134*/ 	.word	0x00016860
        /*1138*/ 	.short	0x0100
        /*113a*/ 	.byte	0x08
	.zero		1


	//   ....[8]....
        /*113c*/ 	.word	0x000004d0
        /*1140*/ 	.word	0x000000ff
        /*1144*/ 	.word	0x00016858
        /*1148*/ 	.short	0x0100
        /*114a*/ 	.byte	0x08
	.zero		1


	//   ....[9]....
        /*114c*/ 	.word	0x000004e0
        /*1150*/ 	.word	0x000000ff
        /*1154*/ 	.word	0x00016868
        /*1158*/ 	.short	0x0100
        /*115a*/ 	.byte	0x08
	.zero		1


	//   ....[10]....
        /*115c*/ 	.word	0x000005d0
        /*1160*/ 	.word	0x000000ff
        /*1164*/ 	.word	0x00016870
        /*1168*/ 	.short	0x0100
        /*116a*/ 	.byte	0x06
	.zero		1


	//   ....[11]....
        /*116c*/ 	.word	0x000005e0
        /*1170*/ 	.word	0x000000ff
        /*1174*/ 	.word	0x00016880
        /*1178*/ 	.short	0x0100
        /*117a*/ 	.byte	0x06
	.zero		1


	//   ....[12]....
        /*117c*/ 	.word	0x000005f0
        /*1180*/ 	.word	0x000000ff
        /*1184*/ 	.word	0x00016878
        /*1188*/ 	.short	0x0100
        /*118a*/ 	.byte	0x06
	.zero		1


	//   ....[13]....
        /*118c*/ 	.word	0x00000600
        /*1190*/ 	.word	0x000000ff
        /*1194*/ 	.word	0x00016888
        /*1198*/ 	.short	0x0100
        /*119a*/ 	.byte	0x06
	.zero		1


	//   ....[14]....
        /*119c*/ 	.word	0x00000730
        /*11a0*/ 	.word	0x000000ff
        /*11a4*/ 	.word	0x00016890
        /*11a8*/ 	.short	0x0100
        /*11aa*/ 	.byte	0x08
	.zero		1


	//   ....[15]....
        /*11ac*/ 	.word	0x00000740
        /*11b0*/ 	.word	0x000000ff
        /*11b4*/ 	.word	0x000168a0
        /*11b8*/ 	.short	0x0100
        /*11ba*/ 	.byte	0x08
	.zero		1


	//   ....[16]....
        /*11bc*/ 	.word	0x00000750
        /*11c0*/ 	.word	0x000000ff
        /*11c4*/ 	.word	0x00016898
        /*11c8*/ 	.short	0x0100
        /*11ca*/ 	.byte	0x08
	.zero		1


	//   ....[17]....
        /*11cc*/ 	.word	0x00000760
        /*11d0*/ 	.word	0x000000ff
        /*11d4*/ 	.word	0x000168a8
        /*11d8*/ 	.short	0x0100
        /*11da*/ 	.byte	0x08
	.zero		1


	//   ....[18]....
        /*11dc*/ 	.word	0x00000890
        /*11e0*/ 	.word	0x000000ff
        /*11e4*/ 	.word	0x000168b0
        /*11e8*/ 	.short	0x0100
        /*11ea*/ 	.byte	0x08
	.zero		1


	//   ....[19]....
        /*11ec*/ 	.word	0x000008a0
        /*11f0*/ 	.word	0x000000ff
        /*11f4*/ 	.word	0x000168c0
        /*11f8*/ 	.short	0x0100
        /*11fa*/ 	.byte	0x08
	.zero		1


	//   ....[20]....
        /*11fc*/ 	.word	0x000008b0
        /*1200*/ 	.word	0x000000ff
        /*1204*/ 	.word	0x000168b8
        /*1208*/ 	.short	0x0100
        /*120a*/ 	.byte	0x08
	.zero		1


	//   ....[21]....
        /*120c*/ 	.word	0x000008c0
        /*1210*/ 	.word	0x000000ff
        /*1214*/ 	.word	0x000168c8
        /*1218*/ 	.short	0x0100
        /*121a*/ 	.byte	0x08
	.zero		1


	//   ....[22]....
        /*121c*/ 	.word	0x00002ad0
        /*1220*/ 	.word	0x00000045
        /*1224*/ 	.word	0x00016890
        /*1228*/ 	.short	0x010a
        /*122a*/ 	.byte	0x3f
	.zero		1


	//   ....[23]....
        /*122c*/ 	.word	0x00003e20
        /*1230*/ 	.word	0x00000045
        /*1234*/ 	.word	0x00016890
        /*1238*/ 	.short	0x010a
        /*123a*/ 	.byte	0x3f
	.zero		1


	//   ....[24]....
        /*123c*/ 	.word	0x00004e70
        /*1240*/ 	.word	0x00000045
        /*1244*/ 	.word	0x00016890
        /*1248*/ 	.short	0x010a
        /*124a*/ 	.byte	0x3f
	.zero		1


	//   ....[25]....
        /*124c*/ 	.word	0x00005320
        /*1250*/ 	.word	0x00000008
        /*1254*/ 	.word	0x00000000
        /*1258*/ 	.short	0x0101
        /*125a*/ 	.byte	0x3f
	.zero		1


	//   ....[26]....
        /*125c*/ 	.word	0x00005360
        /*1260*/ 	.word	0x00000045
        /*1264*/ 	.word	0x000168b0
        /*1268*/ 	.short	0x010a
        /*126a*/ 	.byte	0x3f
	.zero		1


	//   ....[27]....
        /*126c*/ 	.word	0x000057a0
        /*1270*/ 	.word	0x00000045
        /*1274*/ 	.word	0x00000000
        /*1278*/ 	.short	0x0101
        /*127a*/ 	.byte	0x3f
	.zero		1


	//   ....[28]....
        /*127c*/ 	.word	0x00005dc0
        /*1280*/ 	.word	0x00000002
        /*1284*/ 	.word	0x00016800
        /*1288*/ 	.short	0x010a
        /*128a*/ 	.byte	0x3f
	.zero		1


	//   ....[29]....
        /*128c*/ 	.word	0x00005e10
        /*1290*/ 	.word	0x00000002
        /*1294*/ 	.word	0x00016800
        /*1298*/ 	.short	0x010a
        /*129a*/ 	.byte	0x3f
	.zero		1


	//   ....[30]....
        /*129c*/ 	.word	0x00006930
        /*12a0*/ 	.word	0x00000002
        /*12a4*/ 	.word	0x00016800
        /*12a8*/ 	.short	0x010a
        /*12aa*/ 	.byte	0x3f
	.zero		1


	//   ....[31]....
        /*12ac*/ 	.word	0x00007e40
        /*12b0*/ 	.word	0x00000002
        /*12b4*/ 	.word	0x00016800
        /*12b8*/ 	.short	0x010a
        /*12ba*/ 	.byte	0x3f
	.zero		1


	//   ....[32]....
        /*12bc*/ 	.word	0x00008d30
        /*12c0*/ 	.word	0x00000008
        /*12c4*/ 	.word	0x00016830
        /*12c8*/ 	.short	0x010a
        /*12ca*/ 	.byte	0x3f
	.zero		1


	//   ....[33]....
        /*12cc*/ 	.word	0x00008de0
        /*12d0*/ 	.word	0x00000008
        /*12d4*/ 	.word	0x00016830
        /*12d8*/ 	.short	0x010a
        /*12da*/ 	.byte	0x3f
	.zero		1


	//   ....[34]....
        /*12dc*/ 	.word	0x0000a1a0
        /*12e0*/ 	.word	0x00000008
        /*12e4*/ 	.word	0x00000000
        /*12e8*/ 	.short	0x0101
        /*12ea*/ 	.byte	0x3f
	.zero		1


	//   ....[35]....
        /*12ec*/ 	.word	0x0000b0a0
        /*12f0*/ 	.word	0x00000003
        /*12f4*/ 	.word	0x00016830
        /*12f8*/ 	.short	0x010a
        /*12fa*/ 	.byte	0x3f
	.zero		1


	//   ....[36]....
        /*12fc*/ 	.word	0x0000b0f0
        /*1300*/ 	.word	0x00000003
        /*1304*/ 	.word	0x00016830
        /*1308*/ 	.short	0x010a
        /*130a*/ 	.byte	0x3f
	.zero		1


	//   ....[37]....
        /*130c*/ 	.word	0x0000b470
        /*1310*/ 	.word	0x00000003
        /*1314*/ 	.word	0x00016850
        /*1318*/ 	.short	0x010a
        /*131a*/ 	.byte	0x3f
	.zero		1


	//   ....[38]....
        /*131c*/ 	.word	0x0000b4b0
        /*1320*/ 	.word	0x00000003
        /*1324*/ 	.word	0x00016850
        /*1328*/ 	.short	0x010a
        /*132a*/ 	.byte	0x3f
	.zero		1


	//   ....[39]....
        /*132c*/ 	.word	0x0000ccb0
        /*1330*/ 	.word	0x0000000a
        /*1334*/ 	.word	0x00000000
        /*1338*/ 	.short	0x0101
        /*133a*/ 	.byte	0x3f
	.zero		1


	//   ....[40]....
        /*133c*/ 	.word	0x0000d4f0
        /*1340*/ 	.word	0x0000000a
        /*1344*/ 	.word	0x00000000
        /*1348*/ 	.short	0x0101
        /*134a*/ 	.byte	0x3f
	.zero		1


	//   ....[41]....
        /*134c*/ 	.word	0x0000da80
        /*1350*/ 	.word	0x00000000
        /*1354*/ 	.word	0x00016830
        /*1358*/ 	.short	0x010a
        /*135a*/ 	.byte	0x3f
	.zero		1


	//   ....[42]....
        /*135c*/ 	.word	0x0000dad0
        /*1360*/ 	.word	0x00000000
        /*1364*/ 	.word	0x00016830
        /*1368*/ 	.short	0x010a
        /*136a*/ 	.byte	0x3f
	.zero		1


	//   ....[43]....
        /*136c*/ 	.word	0x0000de20
        /*1370*/ 	.word	0x00000003
        /*1374*/ 	.word	0x00016850
        /*1378*/ 	.short	0x010a
        /*137a*/ 	.byte	0x3f
	.zero		1


	//   ....[44]....
        /*137c*/ 	.word	0x0000de60
        /*1380*/ 	.word	0x00000003
        /*1384*/ 	.word	0x00016850
        /*1388*/ 	.short	0x010a
        /*138a*/ 	.byte	0x3f
	.zero		1


	//   ....[45]....
        /*138c*/ 	.word	0x0000e300
        /*1390*/ 	.word	0x00000000
        /*1394*/ 	.word	0x00000000
        /*1398*/ 	.short	0x0101
        /*139a*/ 	.byte	0x3f
	.zero		1


	//   ....[46]....
        /*139c*/ 	.word	0x0000f510
        /*13a0*/ 	.word	0x0000000a
        /*13a4*/ 	.word	0x00000000
        /*13a8*/ 	.short	0x0101
        /*13aa*/ 	.byte	0x3f
	.zero		1


	//   ....[47]....
        /*13ac*/ 	.word	0x0000f950
        /*13b0*/ 	.word	0x0000000a
        /*13b4*/ 	.word	0x00016850
        /*13b8*/ 	.short	0x010a
        /*13ba*/ 	.byte	0x3f
	.zero		1


	//   ....[48]....
        /*13bc*/ 	.word	0x0000f9c0
        /*13c0*/ 	.word	0x0000000a
        /*13c4*/ 	.word	0x00016850
        /*13c8*/ 	.short	0x010a
        /*13ca*/ 	.byte	0x3f
	.zero		1


	//   ....[49]....
        /*13cc*/ 	.word	0x000100a0
        /*13d0*/ 	.word	0x00000000
        /*13d4*/ 	.word	0x00000000
        /*13d8*/ 	.short	0x0101
        /*13da*/ 	.byte	0x3f
	.zero		1


	//   ....[50]....
        /*13dc*/ 	.word	0x000110f0
        /*13e0*/ 	.word	0x00000000
        /*13e4*/ 	.word	0x00000000
        /*13e8*/ 	.short	0x0101
        /*13ea*/ 	.byte	0x3f
	.zero		1


	//   ....[51]....
        /*13ec*/ 	.word	0x00013170
        /*13f0*/ 	.word	0x00000016
        /*13f4*/ 	.word	0x00016820
        /*13f8*/ 	.short	0x010a
        /*13fa*/ 	.byte	0x3f
	.zero		1


	//   ....[52]....
        /*13fc*/ 	.word	0x00013230
        /*1400*/ 	.word	0x00000005
        /*1404*/ 	.word	0x000168a0
        /*1408*/ 	.short	0x010a
        /*140a*/ 	.byte	0x3f
	.zero		1


	//   ....[53]....
        /*140c*/ 	.word	0x00013470
        /*1410*/ 	.word	0x00000005
        /*1414*/ 	.word	0x000168c0
        /*1418*/ 	.short	0x010a
        /*141a*/ 	.byte	0x3f
	.zero		1


	//   ....[54]....
        /*141c*/ 	.word	0x00013800
        /*1420*/ 	.word	0x00000005
        /*1424*/ 	.word	0x000168a0
        /*1428*/ 	.short	0x010a
        /*142a*/ 	.byte	0x3f
	.zero		1


	//   ....[55]....
        /*142c*/ 	.word	0x00013a20
        /*1430*/ 	.word	0x00000005
        /*1434*/ 	.word	0x000168c0
        /*1438*/ 	.short	0x010a
        /*143a*/ 	.byte	0x3f
	.zero		1


	//   ....[56]....
        /*143c*/ 	.word	0x000147a0
        /*1440*/ 	.word	0x00000003
        /*1444*/ 	.word	0x00016840
        /*1448*/ 	.short	0x010a
        /*144a*/ 	.byte	0x3f
	.zero		1


	//   ....[57]....
        /*144c*/ 	.word	0x00014f60
        /*1450*/ 	.word	0x00000003
        /*1454*/ 	.word	0x00016830
        /*1458*/ 	.short	0x0107
        /*145a*/ 	.byte	0x3f
	.zero		1


	//   ....[58]....
        /*145c*/ 	.word	0x00015030
        /*1460*/ 	.word	0x00000003
        /*1464*/ 	.word	0x00016830
        /*1468*/ 	.short	0x0101
        /*146a*/ 	.byte	0x3f
	.zero		1


	//   ....[59]....
        /*146c*/ 	.word	0x00015f10
        /*1470*/ 	.word	0x00000016
        /*1474*/ 	.word	0x00016800
        /*1478*/ 	.short	0x0107
        /*147a*/ 	.byte	0x3f
	.zero		1


	//   ....[60]....
        /*147c*/ 	.word	0x00016000
        /*1480*/ 	.word	0x00000016
        /*1484*/ 	.word	0x00016800
        /*1488*/ 	.short	0x0101
        /*148a*/ 	.byte	0x3f
	.zero		1


	//   ....[61]....
        /*148c*/ 	.word	0x00016020
        /*1490*/ 	.word	0x00000016
        /*1494*/ 	.word	0x00016820
        /*1498*/ 	.short	0x010a
        /*149a*/ 	.byte	0x3f
	.zero		1


	//   ....[62]....
        /*149c*/ 	.word	0x000163e0
        /*14a0*/ 	.word	0x00000005
        /*14a4*/ 	.word	0x00016840
        /*14a8*/ 	.short	0x010a
        /*14aa*/ 	.byte	0x3f
	.zero		1


	//   ....[63]....
        /*14ac*/ 	.word	0x00016920
        /*14b0*/ 	.word	0x00000005
        /*14b4*/ 	.word	0x00016830
        /*14b8*/ 	.short	0x0107
        /*14ba*/ 	.byte	0x3f
	.zero		1


	//   ....[64]....
        /*14bc*/ 	.word	0x000169e0
        /*14c0*/ 	.word	0x00000005
        /*14c4*/ 	.word	0x00016830
        /*14c8*/ 	.short	0x0101
        /*14ca*/ 	.byte	0x3f
	.zero		1


	//   ....[65]....
        /*14cc*/ 	.word	0x00016a40
        /*14d0*/ 	.word	0x00000005
        /*14d4*/ 	.word	0x00016860
        /*14d8*/ 	.short	0x010a
        /*14da*/ 	.byte	0x3f
	.zero		1


	//   ....[66]....
        /*14dc*/ 	.word	0x00016f20
        /*14e0*/ 	.word	0x00000005
        /*14e4*/ 	.word	0x00016850
        /*14e8*/ 	.short	0x0107
        /*14ea*/ 	.byte	0x3f
	.zero		1


	//   ....[67]....
        /*14ec*/ 	.word	0x000170e0
        /*14f0*/ 	.word	0x00000005
        /*14f4*/ 	.word	0x00016850
        /*14f8*/ 	.short	0x0101
        /*14fa*/ 	.byte	0x3f
	.zero		1


	//   ....[68]....
        /*14fc*/ 	.word	0x000172e0
        /*1500*/ 	.word	0x00000000
        /*1504*/ 	.word	0x00016860
        /*1508*/ 	.short	0x010a
        /*150a*/ 	.byte	0x3f
	.zero		1


	//   ....[69]....
        /*150c*/ 	.word	0x000177a0
        /*1510*/ 	.word	0x00000000
        /*1514*/ 	.word	0x00016850
        /*1518*/ 	.short	0x0107
        /*151a*/ 	.byte	0x3f
	.zero		1


	//   ....[70]....
        /*151c*/ 	.word	0x00017870
        /*1520*/ 	.word	0x00000000
        /*1524*/ 	.word	0x00016850
        /*1528*/ 	.short	0x0101
        /*152a*/ 	.byte	0x3f
	.zero		1


	//   ....[71]....
        /*152c*/ 	.word	0x00018590
        /*1530*/ 	.word	0x00000005
        /*1534*/ 	.word	0x00016820
        /*1538*/ 	.short	0x010a
        /*153a*/ 	.byte	0x3f
	.zero		1


	//   ....[72]....
        /*153c*/ 	.word	0x00018700
        /*1540*/ 	.word	0x00000003
        /*1544*/ 	.word	0x00016840
        /*1548*/ 	.short	0x010a
        /*154a*/ 	.byte	0x3f
	.zero		1


	//   ....[73]....
        /*154c*/ 	.word	0x000187a0
        /*1550*/ 	.word	0x00000005
        /*1554*/ 	.word	0x00016840
        /*1558*/ 	.short	0x010a
        /*155a*/ 	.byte	0x3f
	.zero		1


	//   ....[74]....
        /*155c*/ 	.word	0x000187e0
        /*1560*/ 	.word	0x00000003
        /*1564*/ 	.word	0x00016860
        /*1568*/ 	.short	0x010a
        /*156a*/ 	.byte	0x3f
	.zero		1


	//   ....[75]....
        /*156c*/ 	.word	0x00018820
        /*1570*/ 	.word	0x00000005
        /*1574*/ 	.word	0x00016860
        /*1578*/ 	.short	0x010a
        /*157a*/ 	.byte	0x3f
	.zero		1


	//   ....[76]....
        /*157c*/ 	.word	0x00018880
        /*1580*/ 	.word	0x00000045
        /*1584*/ 	.word	0x00016890
        /*1588*/ 	.short	0x010a
        /*158a*/ 	.byte	0x3f
	.zero		1


	//   ....[77]....
        /*158c*/ 	.word	0x00018b10
        /*1590*/ 	.word	0x00000045
        /*1594*/ 	.word	0x00016890
        /*1598*/ 	.short	0x010a
        /*159a*/ 	.byte	0x3f
	.zero		1


	//   ....[78]....
        /*159c*/ 	.word	0x00018dc0
        /*15a0*/ 	.word	0x00000045
        /*15a4*/ 	.word	0x00016890
        /*15a8*/ 	.short	0x010a
        /*15aa*/ 	.byte	0x3f
	.zero		1


	//   ....[79]....
        /*15ac*/ 	.word	0x00019070
        /*15b0*/ 	.word	0x00000045
        /*15b4*/ 	.word	0x000168b0
        /*15b8*/ 	.short	0x010a
        /*15ba*/ 	.byte	0x3f
	.zero		1


	//   ....[80]....
        /*15bc*/ 	.word	0x00019540
        /*15c0*/ 	.word	0x00000002
        /*15c4*/ 	.word	0x00016800
        /*15c8*/ 	.short	0x010a
        /*15ca*/ 	.byte	0x3f
	.zero		1


	//   ....[81]....
        /*15cc*/ 	.word	0x00019b40
        /*15d0*/ 	.word	0x00000002
        /*15d4*/ 	.word	0x00016800
        /*15d8*/ 	.short	0x010a
        /*15da*/ 	.byte	0x3f
	.zero		1


	//   ....[82]....
        /*15dc*/ 	.word	0x00019b90
        /*15e0*/ 	.word	0x00000008
        /*15e4*/ 	.word	0x00016830
        /*15e8*/ 	.short	0x010a
        /*15ea*/ 	.byte	0x3f
	.zero		1


	//   ....[83]....
        /*15ec*/ 	.word	0x00019be0
        /*15f0*/ 	.word	0x00000003
        /*15f4*/ 	.word	0x00016830
        /*15f8*/ 	.short	0x010a
        /*15fa*/ 	.byte	0x3f
	.zero		1


	//   ....[84]....
        /*15fc*/ 	.word	0x00019c30
        /*1600*/ 	.word	0x00000003
        /*1604*/ 	.word	0x00016850
        /*1608*/ 	.short	0x010a
        /*160a*/ 	.byte	0x3f
	.zero		1


	//   ....[85]....
        /*160c*/ 	.word	0x00019c80
        /*1610*/ 	.word	0x00000000
        /*1614*/ 	.word	0x00016830
        /*1618*/ 	.short	0x010a
        /*161a*/ 	.byte	0x3f
	.zero		1


	//   ....[86]....
        /*161c*/ 	.word	0x00019cd0
        /*1620*/ 	.word	0x00000003
        /*1624*/ 	.word	0x00016850
        /*1628*/ 	.short	0x010a
        /*162a*/ 	.byte	0x3f
	.zero		1


	//   ....[87]....
        /*162c*/ 	.word	0x00019d20
        /*1630*/ 	.word	0x0000000a
        /*1634*/ 	.word	0x00016850
        /*1638*/ 	.short	0x010a
        /*163a*/ 	.byte	0x3f
	.zero		1


	//   ....[88]....
        /*163c*/ 	.word	0x0001a2c0
        /*1640*/ 	.word	0x00000016
        /*1644*/ 	.word	0x00016820
        /*1648*/ 	.short	0x010a
        /*164a*/ 	.byte	0x3f
	.zero		1


	//   ....[89]....
        /*164c*/ 	.word	0x0001a310
        /*1650*/ 	.word	0x00000005
        /*1654*/ 	.word	0x000168a0
        /*1658*/ 	.short	0x010a
        /*165a*/ 	.byte	0x3f
	.zero		1


	//   ....[90]....
        /*165c*/ 	.word	0x0001a360
        /*1660*/ 	.word	0x00000005
        /*1664*/ 	.word	0x000168c0
        /*1668*/ 	.short	0x010a
        /*166a*/ 	.byte	0x3f
	.zero		1


	//   ....[91]....
        /*166c*/ 	.word	0x0001a3b0
        /*1670*/ 	.word	0x00000005
        /*1674*/ 	.word	0x000168a0
        /*1678*/ 	.short	0x010a
        /*167a*/ 	.byte	0x3f
	.zero		1


	//   ....[92]....
        /*167c*/ 	.word	0x0001a400
        /*1680*/ 	.word	0x00000005
        /*1684*/ 	.word	0x000168c0
        /*1688*/ 	.short	0x010a
        /*168a*/ 	.byte	0x3f
	.zero		1


	//   ....[93]....
        /*168c*/ 	.word	0x0001a520
        /*1690*/ 	.word	0x00000003
        /*1694*/ 	.word	0x00016840
        /*1698*/ 	.short	0x010a
        /*169a*/ 	.byte	0x3f
	.zero		1


	//   ....[94]....
        /*169c*/ 	.word	0x0001bff0
        /*16a0*/ 	.word	0x00000016
        /*16a4*/ 	.word	0x00016820
        /*16a8*/ 	.short	0x010a
        /*16aa*/ 	.byte	0x3f
	.zero		1


	//   ....[95]....
        /*16ac*/ 	.word	0x0001c040
        /*16b0*/ 	.word	0x00000005
        /*16b4*/ 	.word	0x00016840
        /*16b8*/ 	.short	0x010a
        /*16ba*/ 	.byte	0x3f
	.zero		1


	//   ....[96]....
        /*16bc*/ 	.word	0x0001c980
        /*16c0*/ 	.word	0x00000005
        /*16c4*/ 	.word	0x00016860
        /*16c8*/ 	.short	0x010a
        /*16ca*/ 	.byte	0x3f
	.zero		1


	//   ....[97]....
        /*16cc*/ 	.word	0x0001d2f0
        /*16d0*/ 	.word	0x00000000
        /*16d4*/ 	.word	0x00016860
        /*16d8*/ 	.short	0x010a
        /*16da*/ 	.byte	0x3f
	.zero		1


	//   ....[98]....
        /*16dc*/ 	.word	0x0001e580
        /*16e0*/ 	.word	0x00000005
        /*16e4*/ 	.word	0x00016820
        /*16e8*/ 	.short	0x010a
        /*16ea*/ 	.byte	0x3f
	.zero		1


	//   ....[99]....
        /*16ec*/ 	.word	0x0001e720
        /*16f0*/ 	.word	0x00000003
        /*16f4*/ 	.word	0x00016840
        /*16f8*/ 	.short	0x010a
        /*16fa*/ 	.byte	0x3f
	.zero		1


	//   ....[100]....
        /*16fc*/ 	.word	0x0001e770
        /*1700*/ 	.word	0x00000005
        /*1704*/ 	.word	0x00016840
        /*1708*/ 	.short	0x010a
        /*170a*/ 	.byte	0x3f
	.zero		1


	//   ....[101]....
        /*170c*/ 	.word	0x0001e7c0
        /*1710*/ 	.word	0x00000003
        /*1714*/ 	.word	0x00016860
        /*1718*/ 	.short	0x010a
        /*171a*/ 	.byte	0x3f
	.zero		1


	//----- nvinfo : EIATTR_NUM_MBARRIERS
	.align		4
.L_1613:
        /*171c*/ 	.byte	0x03, 0x38
        /*171e*/ 	.short	0x0016


	//----- nvinfo : EIATTR_EXIT_INSTR_OFFSETS
	.align		4
        /*1720*/ 	.byte	0x04, 0x1c
        /*1722*/ 	.short	(.L_1615 - .L_1614)


	//   ....[0]....
.L_1614:
        /*1724*/ 	.word	0x00018870


	//----- nvinfo : EIATTR_MAX_THREADS
	.align		4
.L_1615:
        /*1728*/ 	.byte	0x04, 0x05
        /*172a*/ 	.short	(.L_1617 - .L_1616)
.L_1616:
        /*172c*/ 	.word	0x00000200
        /*1730*/ 	.word	0x00000001
        /*1734*/ 	.word	0x00000001


	//----- nvinfo : EIATTR_CRS_STACK_SIZE
	.align		4
.L_1617:
        /*1738*/ 	.byte	0x04, 0x1e
        /*173a*/ 	.short	(.L_1619 - .L_1618)
.L_1618:
        /*173c*/ 	.word	0x00000000


	//----- nvinfo : EIATTR_CBANK_PARAM_SIZE
	.align		4
.L_1619:
        /*1740*/ 	.byte	0x03, 0x19
        /*1742*/ 	.short	0x0af0


	//----- nvinfo : EIATTR_PARAM_CBANK
	.align		4
        /*1744*/ 	.byte	0x04, 0x0a
        /*1746*/ 	.short	(.L_1621 - .L_1620)
	.align		4
.L_1620:
        /*1748*/ 	.word	index@(.nv.constant0._ZN7cutlass13device_kernelIN5flash11enable_sm90INS1_16FlashAttnFwdSm90INS1_25CollectiveMainloopFwdSm90ILi2EN4cute5tupleIJNS5_1CILi1EEES8_S8_EEENS6_IJNS7_ILi192EEENS7_ILi128EEENS7_ILi64EEEEEELi64ENS_6half_tEfNS_4arch4Sm90ELb1ELb0ELb0ELb1ELb1ELb1ELb0ELb1ELb1ELb1ELb0ELb0EEENS1_21CollectiveEpilogueFwdINS6_IJSA_SC_SB_EEES9_SE_SG_Li384ELb1ELb1ELb0ELb0EEENS1_36VarlenDynamicPersistentTileSchedulerILi192ELi128ELi384ELi128ELb0ELb1ELb1ELb1ELb1ELb1EEEEEEEEEvNT_6ParamsE)
        /*174c*/ 	.short	0x0210
        /*174e*/ 	.short	0x0af0


	//----- nvinfo : EIATTR_SW_WAR
	.align		4
.L_1621:
        /*1750*/ 	.byte	0x04, 0x36
        /*1752*/ 	.short	(.L_1623 - .L_1622)
.L_1622:
        /*1754*/ 	.word	0x00000008
.L_1623:


//--------------------- .nv.callgraph             --------------------------
	.section	.nv.callgraph,"",@"SHT_CUDA_CALLGRAPH"
	.align	4
	.sectionentsize	8
	.align		4
        /*0000*/ 	.word	0x00000000
	.align		4
        /*0004*/ 	.word	0xffffffff
	.align		4
        /*0008*/ 	.word	index@(_ZN7cutlass13device_kernelIN5flash11enable_sm90INS1_16FlashAttnFwdSm90INS1_25CollectiveMainloopFwdSm90ILi2EN4cute5tupleIJNS5_1CILi1EEES8_S8_EEENS6_IJNS7_ILi128EEENS7_ILi80EEENS7_ILi256EEEEEELi256ENS_6half_tEfNS_4arch4Sm90ELb0ELb0ELb0ELb0ELb1ELb0ELb0ELb1ELb1ELb1ELb0ELb0EEENS1_21CollectiveEpilogueFwdINS6_IJSA_SC_SB_EEES9_SE_SG_Li256ELb0ELb1ELb0ELb0EEENS1_29StaticPersistentTileSchedulerILb0EEEEEEEEEvNT_6ParamsE)
	.align		4
        /*000c*/ 	.word	index@(__assertfail)
	.align		4
        /*0010*/ 	.word	index@(_ZN7cutlass13device_kernelIN5flash11enable_sm90INS1_16FlashAttnFwdSm90INS1_25CollectiveMainloopFwdSm90ILi2EN4cute5tupleIJNS5_1CILi1EEES8_S8_EEENS6_IJNS7_ILi128EEENS7_ILi80EEENS7_ILi256EEEEEELi256ENS_6half_tEfNS_4arch4Sm90ELb0ELb0ELb0ELb1ELb1ELb0ELb0ELb1ELb1ELb1ELb0ELb0EEENS1_21CollectiveEpilogueFwdINS6_IJSA_SC_SB_EEES9_SE_SG_Li256ELb1ELb1ELb0ELb0EEENS1_36VarlenDynamicPersistentTileSchedulerILi128ELi80ELi256ELi128ELb0ELb1ELb1ELb0ELb1ELb1EEEEEEEEEvNT_6ParamsE)
	.align		4
        /*0014*/ 	.word	index@(__assertfail)
	.align		4
        /*0018*/ 	.word	index@(_ZN7cutlass13device_kernelIN5flash11enable_sm90INS1_16FlashAttnFwdSm90INS1_25CollectiveMainloopFwdSm90ILi2EN4cute5tupleIJNS5_1CILi1EEES8_S8_EEENS6_IJNS7_ILi128EEENS7_ILi80EEENS7_ILi256EEEEEELi256ENS_6half_tEfNS_4arch4Sm90ELb0ELb0ELb0ELb1ELb1ELb1ELb0ELb1ELb1ELb1ELb0ELb0EEENS1_21CollectiveEpilogueFwdINS6_IJSA_SC_SB_EEES9_SE_SG_Li256ELb1ELb1ELb0ELb0EEENS1_36VarlenDynamicPersistentTileSchedulerILi128ELi80ELi256ELi128ELb0ELb1ELb1ELb0ELb1ELb1EEEEEEEEEvNT_6ParamsE)
	.align		4
        /*001c*/ 	.word	index@(__assertfail)
	.align		4
        /*0020*/ 	.word	index@(_ZN7cutlass13device_kernelIN5flash11enable_sm90INS1_16FlashAttnFwdSm90INS1_25CollectiveMainloopFwdSm90ILi2EN4cute5tupleIJNS5_1CILi1EEES8_S8_EEENS6_IJNS7_ILi128EEENS7_ILi64EEENS7_ILi256EEEEEELi256ENS_6half_tEfNS_4arch4Sm90ELb0ELb1ELb0ELb0ELb1ELb0ELb0ELb1ELb1ELb1ELb0ELb0EEENS1_21CollectiveEpilogueFwdINS6_IJSA_SC_SB_EEES9_SE_SG_Li256ELb0ELb1ELb0ELb0EEENS1_30DynamicPersistentTileSchedulerILi256ELi128ELb0ELb1ELb1EEEEEEEEEvNT_6ParamsE)
	.align		4
        /*0024*/ 	.word	index@(__assertfail)
	.align		4
        /*0028*/ 	.word	index@(_ZN7cutlass13device_kernelIN5flash11enable_sm90INS1_16FlashAttnFwdSm90INS1_25CollectiveMainloopFwdSm90ILi2EN4cute5tupleIJNS5_1CILi1EEES8_S8_EEENS6_IJNS7_ILi128EEENS7_ILi64EEENS7_ILi256EEEEEELi256ENS_6half_tEfNS_4arch4Sm90ELb0ELb1ELb0ELb1ELb1ELb0ELb0ELb1ELb1ELb1ELb0ELb0EEENS1_21CollectiveEpilogueFwdINS6_IJSA_SC_SB_EEES9_SE_SG_Li256ELb1ELb1ELb0ELb0EEENS1_36VarlenDynamicPersistentTileSchedulerILi128ELi64ELi256ELi128ELb0ELb1ELb1ELb1ELb0ELb1EEEEEEEEEvNT_6ParamsE)
	.align		4
        /*002c*/ 	.word	index@(__assertfail)
	.align		4
        /*0030*/ 	.word	index@(_ZN7cutlass13device_kernelIN5flash11enable_sm90INS1_16FlashAttnFwdSm90INS1_25CollectiveMainloopFwdSm90ILi2EN4cute5tupleIJNS5_1CILi1EEES8_S8_EEENS6_IJNS7_ILi128EEENS7_ILi64EEENS7_ILi256EEEEEELi256ENS_6half_tEfNS_4arch4Sm90ELb0ELb1ELb0ELb1ELb1ELb1ELb0ELb1ELb1ELb1ELb0ELb0EEENS1_21CollectiveEpilogueFwdINS6_IJSA_SC_SB_EEES9_SE_SG_Li256ELb1ELb1ELb0ELb0EEENS1_36VarlenDynamicPersistentTileSchedulerILi128ELi64ELi256ELi128ELb0ELb1ELb1ELb1ELb0ELb1EEEEEEEEEvNT_6ParamsE)
	.align		4
        /*0034*/ 	.word	index@(__assertfail)
	.align		4
        /*0038*/ 	.word	index@(_ZN7cutlass13device_kernelIN5flash11enable_sm90INS1_16FlashAttnFwdSm90INS1_25CollectiveMainloopFwdSm90ILi2EN4cute5tupleIJNS5_1CILi1EEES8_S8_EEENS6_IJNS7_ILi128EEENS7_ILi80EEENS7_ILi256EEEEEELi256ENS_6half_tEfNS_4arch4Sm90ELb1ELb0ELb0ELb0ELb1ELb0ELb0ELb1ELb1ELb1ELb0ELb0EEENS1_21CollectiveEpilogueFwdINS6_IJSA_SC_SB_EEES9_SE_SG_Li256ELb0ELb1ELb0ELb0EEENS1_30DynamicPersistentTileSchedulerILi256ELi128ELb0ELb1ELb1EEEEEEEEEvNT_6ParamsE)
	.align		4
        /*003c*/ 	.word	index@(__assertfail)
	.align		4
        /*0040*/ 	.word	index@(_ZN7cutlass13device_kernelIN5flash11enable_sm90INS1_16FlashAttnFwdSm90INS1_25CollectiveMainloopFwdSm90ILi2EN4cute5tupleIJNS5_1CILi1EEES8_S8_EEENS6_IJNS7_ILi128EEENS7_ILi80EEENS7_ILi256EEEEEELi256ENS_6half_tEfNS_4arch4Sm90ELb1ELb0ELb0ELb1ELb1ELb0ELb0ELb1ELb1ELb1ELb0ELb0EEENS1_21CollectiveEpilogueFwdINS6_IJSA_SC_SB_EEES9_SE_SG_Li256ELb1ELb1ELb0ELb0EEENS1_36VarlenDynamicPersistentTileSchedulerILi128ELi80ELi256ELi128ELb0ELb1ELb1ELb1ELb1ELb1EEEEEEEEEvNT_6ParamsE)
	.align		4
        /*0044*/ 	.word	index@(__assertfail)
	.align		4
        /*0048*/ 	.word	index@(_ZN7cutlass13device_kernelIN5flash11enable_sm90INS1_16FlashAttnFwdSm90INS1_25CollectiveMainloopFwdSm90ILi2EN4cute5tupleIJNS5_1CILi1EEES8_S8_EEENS6_IJNS7_ILi128EEENS7_ILi80EEENS7_ILi256EEEEEELi256ENS_6half_tEfNS_4arch4Sm90ELb1ELb0ELb0ELb1ELb1ELb1ELb0ELb1ELb1ELb1ELb0ELb0EEENS1_21CollectiveEpilogueFwdINS6_IJSA_SC_SB_EEES9_SE_SG_Li256ELb1ELb1ELb0ELb0EEENS1_36VarlenDynamicPersistentTileSchedulerILi128ELi80ELi256ELi128ELb0ELb1ELb1ELb1ELb1ELb1EEEEEEEEEvNT_6ParamsE)
	.align		4
        /*004c*/ 	.word	index@(__assertfail)
	.align		4
        /*0050*/ 	.word	index@(_ZN7cutlass13device_kernelIN5flash11enable_sm90INS1_16FlashAttnFwdSm90INS1_25CollectiveMainloopFwdSm90ILi2EN4cute5tupleIJNS5_1CILi1EEES8_S8_EEENS6_IJNS7_ILi128EEENS7_ILi96EEENS7_ILi192EEEEEELi192ENS_6half_tEfNS_4arch4Sm90ELb0ELb0ELb0ELb0ELb1ELb0ELb0ELb1ELb1ELb1ELb0ELb0EEENS1_21CollectiveEpilogueFwdINS6_IJSA_SC_SB_EEES9_SE_SG_Li256ELb0ELb1ELb0ELb0EEENS1_29StaticPersistentTileSchedulerILb0EEEEEEEEEvNT_6ParamsE)
	.align		4
        /*0054*/ 	.word	index@(__assertfail)
	.align		4
        /*0058*/ 	.word	index@(_ZN7cutlass13device_kernelIN5flash11enable_sm90INS1_16FlashAttnFwdSm90INS1_25CollectiveMainloopFwdSm90ILi2EN4cute5tupleIJNS5_1CILi1EEES8_S8_EEENS6_IJNS7_ILi128EEENS7_ILi96EEENS7_ILi192EEEEEELi192ENS_6half_tEfNS_4arch4Sm90ELb0ELb0ELb0ELb1ELb1ELb0ELb0ELb1ELb1ELb1ELb0ELb0EEENS1_21CollectiveEpilogueFwdINS6_IJSA_SC_SB_EEES9_SE_SG_Li256ELb1ELb1ELb0ELb0EEENS1_36VarlenDynamicPersistentTileSchedulerILi128ELi96ELi256ELi128ELb0ELb1ELb1ELb0ELb1ELb1EEEEEEEEEvNT_6ParamsE)
	.align		4
        /*005c*/ 	.word	index@(__assertfail)
	.align		4
        /*0060*/ 	.word	index@(_ZN7cutlass13device_kernelIN5flash11enable_sm90INS1_16FlashAttnFwdSm90INS1_25CollectiveMainloopFwdSm90ILi2EN4cute5tupleIJNS5_1CILi1EEES8_S8_EEENS6_IJNS7_ILi128EEENS7_ILi96EEENS7_ILi192EEEEEELi192ENS_6half_tEfNS_4arch4Sm90ELb0ELb0ELb0ELb1ELb1ELb1ELb0ELb1ELb1ELb1ELb0ELb0EEENS1_21CollectiveEpilogueFwdINS6_IJSA_SC_SB_EEES9_SE_SG_Li256ELb1ELb1ELb0ELb0EEENS1_36VarlenDynamicPersistentTileSchedulerILi128ELi96ELi256ELi128ELb0ELb1ELb1ELb0ELb1ELb1EEEEEEEEEvNT_6ParamsE)
	.align		4
        /*0064*/ 	.word	index@(__assertfail)
	.align		4
        /*0068*/ 	.word	index@(_ZN7cutlass13device_kernelIN5flash11enable_sm90INS1_16FlashAttnFwdSm90INS1_25CollectiveMainloopFwdSm90ILi2EN4cute5tupleIJNS5_1CILi1EEES8_S8_EEENS6_IJNS7_ILi128EEENS7_ILi96EEENS7_ILi192EEEEEELi192ENS_6half_tEfNS_4arch4Sm90ELb0ELb1ELb0ELb0ELb1ELb0ELb0ELb1ELb1ELb1ELb0ELb0EEENS1_21CollectiveEpilogueFwdINS6_IJSA_SC_SB_EEES9_SE_SG_Li256ELb0ELb1ELb0ELb0EEENS1_30DynamicPersistentTileSchedulerILi256ELi128ELb0ELb1ELb1EEEEEEEEEvNT_6ParamsE)
	.align		4
        /*006c*/ 	.word	index@(__assertfail)
	.align		4
        /*0070*/ 	.word	index@(_ZN7cutlass13device_kernelIN5flash11enable_sm90INS1_16FlashAttnFwdSm90INS1_25CollectiveMainloopFwdSm90ILi2EN4cute5tupleIJNS5_1CILi1EEES8_S8_EEENS6_IJNS7_ILi128EEENS7_ILi96EEENS7_ILi192EEEEEELi192ENS_6half_tEfNS_4arch4Sm90ELb0ELb1ELb0ELb1ELb1ELb0ELb0ELb1ELb1ELb1ELb0ELb0EEENS1_21CollectiveEpilogueFwdINS6_IJSA_SC_SB_EEES9_SE_SG_Li256ELb1ELb1ELb0ELb0EEENS1_36VarlenDynamicPersistentTileSchedulerILi128ELi96ELi256ELi128ELb0ELb1ELb1ELb1ELb0ELb1EEEEEEEEEvNT_6ParamsE)
	.align		4
        /*0074*/ 	.word	index@(__assertfail)
	.align		4
        /*0078*/ 	.word	index@(_ZN7cutlass13device_kernelIN5flash11enable_sm90INS1_16FlashAttnFwdSm90INS1_25CollectiveMainloopFwdSm90ILi2EN4cute5tupleIJNS5_1CILi1EEES8_S8_EEENS6_IJNS7_ILi128EEENS7_ILi96EEENS7_ILi192EEEEEELi192ENS_6half_tEfNS_4arch4Sm90ELb0ELb1ELb0ELb1ELb1ELb1ELb0ELb1ELb1ELb1ELb0ELb0EEENS1_21CollectiveEpilogueFwdINS6_IJSA_SC_SB_EEES9_SE_SG_Li256ELb1ELb1ELb0ELb0EEENS1_36VarlenDynamicPersistentTileSchedulerILi128ELi96ELi256ELi128ELb0ELb1ELb1ELb1ELb0ELb1EEEEEEEEEvNT_6ParamsE)
	.align		4
        /*007c*/ 	.word	index@(__assertfail)
	.align		4
        /*0080*/ 	.word	index@(_ZN7cutlass13device_kernelIN5flash11enable_sm90INS1_16FlashAttnFwdSm90INS1_25CollectiveMainloopFwdSm90ILi2EN4cute5tupleIJNS5_1CILi1EEES8_S8_EEENS6_IJNS7_ILi128EEENS7_ILi96EEENS7_ILi192EEEEEELi192ENS_6half_tEfNS_4arch4Sm90ELb1ELb0ELb0ELb0ELb1ELb0ELb0ELb1ELb1ELb1ELb0ELb0EEENS1_21CollectiveEpilogueFwdINS6_IJSA_SC_SB_EEES9_SE_SG_Li256ELb0ELb1ELb0ELb0EEENS1_30DynamicPersistentTileSchedulerILi256ELi128ELb0ELb1ELb1EEEEEEEEEvNT_6ParamsE)
	.align		4
        /*0084*/ 	.word	index@(__assertfail)
	.align		4
        /*0088*/ 	.word	index@(_ZN7cutlass13device_kernelIN5flash11enable_sm90INS1_16FlashAttnFwdSm90INS1_25CollectiveMainloopFwdSm90ILi2EN4cute5tupleIJNS5_1CILi1EEES8_S8_EEENS6_IJNS7_ILi128EEENS7_ILi96EEENS7_ILi192EEEEEELi192ENS_6half_tEfNS_4arch4Sm90ELb1ELb0ELb0ELb1ELb1ELb0ELb0ELb1ELb1ELb1ELb0ELb0EEENS1_21CollectiveEpilogueFwdINS6_IJSA_SC_SB_EEES9_SE_SG_Li256ELb1ELb1ELb0ELb0EEENS1_36VarlenDynamicPersistentTileSchedulerILi128ELi96ELi256ELi128ELb0ELb1ELb1ELb1ELb1ELb1EEEEEEEEEvNT_6ParamsE)
	.align		4
        /*008c*/ 	.word	index@(__assertfail)
	.align		4
        /*0090*/ 	.word	index@(_ZN7cutlass13device_kernelIN5flash11enable_sm90INS1_16FlashAttnFwdSm90INS1_25CollectiveMainloopFwdSm90ILi2EN4cute5tupleIJNS5_1CILi1EEES8_S8_EEENS6_IJNS7_ILi128EEENS7_ILi96EEENS7_ILi192EEEEEELi192ENS_6half_tEfNS_4arch4Sm90ELb1ELb0ELb0ELb1ELb1ELb1ELb0ELb1ELb1ELb1ELb0ELb0EEENS1_21CollectiveEpilogueFwdINS6_IJSA_SC_SB_EEES9_SE_SG_Li256ELb1ELb1ELb0ELb0EEENS1_36VarlenDynamicPersistentTileSchedulerILi128ELi96ELi256ELi128ELb0ELb1ELb1ELb1ELb1ELb1EEEEEEEEEvNT_6ParamsE)
	.align		4
        /*0094*/ 	.word	index@(__assertfail)
	.align		4
        /*0098*/ 	.word	index@(_ZN7cutlass13device_kernelIN5flash11enable_sm90INS1_16FlashAttnFwdSm90INS1_25CollectiveMainloopFwdSm90ILi2EN4cute5tupleIJNS5_1CILi1EEES8_S8_EEENS6_IJNS7_ILi128EEESA_SA_EEELi128ENS_6half_tEfNS_4arch4Sm90ELb0ELb0ELb0ELb0ELb1ELb0ELb0ELb1ELb1ELb1ELb0ELb0EEENS1_21CollectiveEpilogueFwdISB_S9_SC_SE_Li256ELb0ELb1ELb0ELb0EEENS1_29StaticPersistentTileSchedulerILb0EEEEEEEEEvNT_6ParamsE)
	.align		4
        /*009c*/ 	.word	index@(__assertfail)
	.align		4
        /*00a0*/ 	.word	index@(_ZN7cutlass13device_kernelIN5flash11enable_sm90INS1_16FlashAttnFwdSm90INS1_25CollectiveMainloopFwdSm90ILi2EN4cute5tupleIJNS5_1CILi1EEES8_S8_EEENS6_IJNS7_ILi128EEESA_SA_EEELi128ENS_6half_tEfNS_4arch4Sm90ELb0ELb0ELb0ELb1ELb1ELb0ELb0ELb1ELb1ELb1ELb0ELb0EEENS1_21CollectiveEpilogueFwdISB_S9_SC_SE_Li256ELb1ELb1ELb0ELb0EEENS1_36VarlenDynamicPersistentTileSchedulerILi128ELi128ELi256ELi128ELb0ELb1ELb1ELb0ELb1ELb1EEEEEEEEEvNT_6ParamsE)
	.align		4
        /*00a4*/ 	.word	index@(__assertfail)
	.align		4
        /*00a8*/ 	.word	index@(_ZN7cutlass13device_kernelIN5flash11enable_sm90INS1_16FlashAttnFwdSm90INS1_25CollectiveMainloopFwdSm90ILi2EN4cute5tupleIJNS5_1CILi1EEES8_S8_EEENS6_IJNS7_ILi128EEESA_SA_EEELi128ENS_6half_tEfNS_4arch4Sm90ELb0ELb0ELb0ELb1ELb1ELb1ELb0ELb1ELb1ELb1ELb0ELb0EEENS1_21CollectiveEpilogueFwdISB_S9_SC_SE_Li256ELb1ELb1ELb0ELb0EEENS1_36VarlenDynamicPersistentTileSchedulerILi128ELi128ELi256ELi128ELb0ELb1ELb1ELb0ELb1ELb1EEEEEEEEEvNT_6ParamsE)
	.align		4
        /*00ac*/ 	.word	index@(__assertfail)
	.align		4
        /*00b0*/ 	.word	index@(_ZN7cutlass13device_kernelIN5flash11enable_sm90INS1_16FlashAttnFwdSm90INS1_25CollectiveMainloopFwdSm90ILi2EN4cute5tupleIJNS5_1CILi1EEES8_S8_EEENS6_IJNS7_ILi128EEESA_SA_EEELi128ENS_6half_tEfNS_4arch4Sm90ELb0ELb1ELb0ELb0ELb1ELb0ELb0ELb1ELb1ELb1ELb0ELb0EEENS1_21CollectiveEpilogueFwdISB_S9_SC_SE_Li256ELb0ELb1ELb0ELb0EEENS1_30DynamicPersistentTileSchedulerILi256ELi128ELb0ELb1ELb1EEEEEEEEEvNT_6ParamsE)
	.align		4
        /*00b4*/ 	.word	index@(__assertfail)
	.align		4
        /*00b8*/ 	.word	index@(_ZN7cutlass13device_kernelIN5flash11enable_sm90INS1_16FlashAttnFwdSm90INS1_25CollectiveMainloopFwdSm90ILi2EN4cute5tupleIJNS5_1CILi1EEES8_S8_EEENS6_IJNS7_ILi128EEESA_SA_EEELi128ENS_6half_tEfNS_4arch4Sm90ELb0ELb1ELb0ELb1ELb1ELb0ELb0ELb1ELb1ELb1ELb0ELb0EEENS1_21CollectiveEpilogueFwdISB_S9_SC_SE_Li256ELb1ELb1ELb0ELb0EEENS1_36VarlenDynamicPersistentTileSchedulerILi128ELi128ELi256ELi128ELb0ELb1ELb1ELb1ELb0ELb1EEEEEEEEEvNT_6ParamsE)
	.align		4
        /*00bc*/ 	.word	index@(__assertfail)
	.align		4
        /*00c0*/ 	.word	index@(_ZN7cutlass13device_kernelIN5flash11enable_sm90INS1_16FlashAttnFwdSm90INS1_25CollectiveMainloopFwdSm90ILi2EN4cute5tupleIJNS5_1CILi1EEES8_S8_EEENS6_IJNS7_ILi128EEESA_SA_EEELi128ENS_6half_tEfNS_4arch4Sm90ELb0ELb1ELb0ELb1ELb1ELb1ELb0ELb1ELb1ELb1ELb0ELb0EEENS1_21CollectiveEpilogueFwdISB_S9_SC_SE_Li256ELb1ELb1ELb0ELb0EEENS1_36VarlenDynamicPersistentTileSchedulerILi128ELi128ELi256ELi128ELb0ELb1ELb1ELb1ELb0ELb1EEEEEEEEEvNT_6ParamsE)
	.align		4
        /*00c4*/ 	.word	index@(__assertfail)
	.align		4
        /*00c8*/ 	.word	index@(_ZN7cutlass13device_kernelIN5flash11enable_sm90INS1_16FlashAttnFwdSm90INS1_25CollectiveMainloopFwdSm90ILi2EN4cute5tupleIJNS5_1CILi1EEES8_S8_EEENS6_IJNS7_ILi128EEESA_SA_EEELi128ENS_6half_tEfNS_4arch4Sm90ELb1ELb0ELb0ELb0ELb1ELb0ELb0ELb1ELb1ELb1ELb0ELb0EEENS1_21CollectiveEpilogueFwdISB_S9_SC_SE_Li256ELb0ELb1ELb0ELb0EEENS1_30DynamicPersistentTileSchedulerILi256ELi128ELb0ELb1ELb1EEEEEEEEEvNT_6ParamsE)
	.align		4
        /*00cc*/ 	.word	index@(__assertfail)
	.align		4
        /*00d0*/ 	.word	index@(_ZN7cutlass13device_kernelIN5flash11enable_sm90INS1_16FlashAttnFwdSm90INS1_25CollectiveMainloopFwdSm90ILi2EN4cute5tupleIJNS5_1CILi1EEES8_S8_EEENS6_IJNS7_ILi128EEESA_SA_EEELi128ENS_6half_tEfNS_4arch4Sm90ELb1ELb0ELb0ELb1ELb1ELb0ELb0ELb1ELb1ELb1ELb0ELb0EEENS1_21CollectiveEpilogueFwdISB_S9_SC_SE_Li256ELb1ELb1ELb0ELb0EEENS1_36VarlenDynamicPersistentTileSchedulerILi128ELi128ELi256ELi128ELb0ELb1ELb1ELb1ELb1ELb1EEEEEEEEEvNT_6ParamsE)
	.align		4
        /*00d4*/ 	.word	index@(__assertfail)
	.align		4
        /*00d8*/ 	.word	index@(_ZN7cutlass13device_kernelIN5flash11enable_sm90INS1_16FlashAttnFwdSm90INS1_25CollectiveMainloopFwdSm90ILi2EN4cute5tupleIJNS5_1CILi1EEES8_S8_EEENS6_IJNS7_ILi128EEESA_SA_EEELi128ENS_6half_tEfNS_4arch4Sm90ELb1ELb0ELb0ELb1ELb1ELb1ELb0ELb1ELb1ELb1ELb0ELb0EEENS1_21CollectiveEpilogueFwdISB_S9_SC_SE_Li256ELb1ELb1ELb0ELb0EEENS1_36VarlenDynamicPersistentTileSchedulerILi128ELi128ELi256ELi128ELb0ELb1ELb1ELb1ELb1ELb1EEEEEEEEEvNT_6ParamsE)
	.align		4
        /*00dc*/ 	.word	index@(__assertfail)
	.align		4
        /*00e0*/ 	.word	index@(_ZN7cutlass13device_kernelIN5flash11enable_sm90INS1_16FlashAttnFwdSm90INS1_25CollectiveMainloopFwdSm90ILi2EN4cute5tupleIJNS5_1CILi1EEES8_S8_EEENS6_IJNS7_ILi192EEENS7_ILi128EEENS7_ILi96EEEEEELi96ENS_6half_tEfNS_4arch4Sm90ELb0ELb0ELb0ELb0ELb1ELb0ELb0ELb0ELb1ELb1ELb0ELb0EEENS1_21CollectiveEpilogueFwdINS6_IJSA_SC_SB_EEES9_SE_SG_Li384ELb0ELb1ELb0ELb0EEENS1_29StaticPersistentTileSchedulerILb0EEEEEEEEEvNT_6ParamsE)
	.align		4
        /*00e4*/ 	.word	index@(__assertfail)
	.align		4
        /*00e8*/ 	.word	index@(_ZN7cutlass13device_kernelIN5flash11enable_sm90INS1_16FlashAttnFwdSm90INS1_25CollectiveMainloopFwdSm90ILi2EN4cute5tupleIJNS5_1CILi1EEES8_S8_EEENS6_IJNS7_ILi192EEENS7_ILi128EEENS7_ILi96EEEEEELi96ENS_6half_tEfNS_4arch4Sm90ELb0ELb0ELb0ELb1ELb1ELb0ELb0ELb0ELb1ELb1ELb0ELb0EEENS1_21CollectiveEpilogueFwdINS6_IJSA_SC_SB_EEES9_SE_SG_Li384ELb1ELb1ELb0ELb0EEENS1_36VarlenDynamicPersistentTileSchedulerILi192ELi128ELi384ELi128ELb0ELb1ELb1ELb0ELb1ELb1EEEEEEEEEvNT_6ParamsE)
	.align		4
        /*00ec*/ 	.word	index@(__assertfail)
	.align		4
        /*00f0*/ 	.word	index@(_ZN7cutlass13device_kernelIN5flash11enable_sm90INS1_16FlashAttnFwdSm90INS1_25CollectiveMainloopFwdSm90ILi2EN4cute5tupleIJNS5_1CILi1EEES8_S8_EEENS6_IJNS7_ILi192EEENS7_ILi128EEENS7_ILi96EEEEEELi96ENS_6half_tEfNS_4arch4Sm90ELb0ELb0ELb0ELb1ELb1ELb1ELb0ELb0ELb1ELb1ELb0ELb0EEENS1_21CollectiveEpilogueFwdINS6_IJSA_SC_SB_EEES9_SE_SG_Li384ELb1ELb1ELb0ELb0EEENS1_36VarlenDynamicPersistentTileSchedulerILi192ELi128ELi384ELi128ELb0ELb1ELb1ELb0ELb1ELb1EEEEEEEEEvNT_6ParamsE)
	.align		4
        /*00f4*/ 	.word	index@(__assertfail)
	.align		4
        /*00f8*/ 	.word	index@(_ZN7cutlass13device_kernelIN5flash11enable_sm90INS1_16FlashAttnFwdSm90INS1_25CollectiveMainloopFwdSm90ILi2EN4cute5tupleIJNS5_1CILi1EEES8_S8_EEENS6_IJNS7_ILi192EEENS7_ILi128EEENS7_ILi96EEEEEELi96ENS_6half_tEfNS_4arch4Sm90ELb0ELb1ELb0ELb0ELb1ELb0ELb0ELb0ELb1ELb1ELb0ELb0EEENS1_21CollectiveEpilogueFwdINS6_IJSA_SC_SB_EEES9_SE_SG_Li384ELb0ELb1ELb0ELb0EEENS1_30DynamicPersistentTileSchedulerILi384ELi128ELb0ELb1ELb1EEEEEEEEEvNT_6ParamsE)
	.align		4
        /*00fc*/ 	.word	index@(__assertfail)
	.align		4
        /*0100*/ 	.word	index@(_ZN7cutlass13device_kernelIN5flash11enable_sm90INS1_16FlashAttnFwdSm90INS1_25CollectiveMainloopFwdSm90ILi2EN4cute5tupleIJNS5_1CILi1EEES8_S8_EEENS6_IJNS7_ILi192EEENS7_ILi128EEENS7_ILi96EEEEEELi96ENS_6half_tEfNS_4arch4Sm90ELb0ELb1ELb0ELb1ELb1ELb0ELb0ELb0ELb1ELb1ELb0ELb0EEENS1_21CollectiveEpilogueFwdINS6_IJSA_SC_SB_EEES9_SE_SG_Li384ELb1ELb1ELb0ELb0EEENS1_36VarlenDynamicPersistentTileSchedulerILi192ELi128ELi384ELi128ELb0ELb1ELb1ELb1ELb0ELb1EEEEEEEEEvNT_6ParamsE)
	.align		4
        /*0104*/ 	.word	index@(__assertfail)
	.align		4
        /*0108*/ 	.word	index@(_ZN7cutlass13device_kernelIN5flash11enable_sm90INS1_16FlashAttnFwdSm90INS1_25CollectiveMainloopFwdSm90ILi2EN4cute5tupleIJNS5_1CILi1EEES8_S8_EEENS6_IJNS7_ILi192EEENS7_ILi128EEENS7_ILi96EEEEEELi96ENS_6half_tEfNS_4arch4Sm90ELb0ELb1ELb0ELb1ELb1ELb1ELb0ELb0ELb1ELb1ELb0ELb0EEENS1_21CollectiveEpilogueFwdINS6_IJSA_SC_SB_EEES9_SE_SG_Li384ELb1ELb1ELb0ELb0EEENS1_36VarlenDynamicPersistentTileSchedulerILi192ELi128ELi384ELi128ELb0ELb1ELb1ELb1ELb0ELb1EEEEEEEEEvNT_6ParamsE)
	.align		4
        /*010c*/ 	.word	index@(__assertfail)
	.align		4
        /*0110*/ 	.word	index@(_ZN7cutlass13device_kernelIN5flash11enable_sm90INS1_16FlashAttnFwdSm90INS1_25CollectiveMainloopFwdSm90ILi2EN4cute5tupleIJNS5_1CILi1EEES8_S8_EEENS6_IJNS7_ILi192EEENS7_ILi128EEENS7_ILi96EEEEEELi96ENS_6half_tEfNS_4arch4Sm90ELb1ELb0ELb0ELb0ELb1ELb0ELb0ELb0ELb1ELb1ELb0ELb0EEENS1_21CollectiveEpilogueFwdINS6_IJSA_SC_SB_EEES9_SE_SG_Li384ELb0ELb1ELb0ELb0EEENS1_30DynamicPersistentTileSchedulerILi384ELi128ELb0ELb1ELb1EEEEEEEEEvNT_6ParamsE)
	.align		4
        /*0114*/ 	.word	index@(__assertfail)
	.align		4
        /*0118*/ 	.word	index@(_ZN7cutlass13device_kernelIN5flash11enable_sm90INS1_16FlashAttnFwdSm90INS1_25CollectiveMainloopFwdSm90ILi2EN4cute5tupleIJNS5_1CILi1EEES8_S8_EEENS6_IJNS7_ILi192EEENS7_ILi128EEENS7_ILi96EEEEEELi96ENS_6half_tEfNS_4arch4Sm90ELb1ELb0ELb0ELb1ELb1ELb0ELb0ELb0ELb1ELb1ELb0ELb0EEENS1_21CollectiveEpilogueFwdINS6_IJSA_SC_SB_EEES9_SE_SG_Li384ELb1ELb1ELb0ELb0EEENS1_36VarlenDynamicPersistentTileSchedulerILi192ELi128ELi384ELi128ELb0ELb1ELb1ELb1ELb1ELb1EEEEEEEEEvNT_6ParamsE)
	.align		4
        /*011c*/ 	.word	index@(__assertfail)
	.align		4
        /*0120*/ 	.word	index@(_ZN7cutlass13device_kernelIN5flash11enable_sm90INS1_16FlashAttnFwdSm90INS1_25CollectiveMainloopFwdSm90ILi2EN4cute5tupleIJNS5_1CILi1EEES8_S8_EEENS6_IJNS7_ILi192EEENS7_ILi128EEENS7_ILi96EEEEEELi96ENS_6half_tEfNS_4arch4Sm90ELb1ELb0ELb0ELb1ELb1ELb1ELb0ELb0ELb1ELb1ELb0ELb0EEENS1_21CollectiveEpilogueFwdINS6_IJSA_SC_SB_EEES9_SE_SG_Li384ELb1ELb1ELb0ELb0EEENS1_36VarlenDynamicPersistentTileSchedulerILi192ELi128ELi384ELi128ELb0ELb1ELb1ELb1ELb1ELb1EEEEEEEEEvNT_6ParamsE)
	.align		4
        /*0124*/ 	.word	index@(__assertfail)
	.align		4
        /*0128*/ 	.word	index@(_ZN7cutlass13device_kernelIN5flash11enable_sm90INS1_16FlashAttnFwdSm90INS1_25CollectiveMainloopFwdSm90ILi2EN4cute5tupleIJNS5_1CILi1EEES8_S8_EEENS6_IJNS7_ILi192EEENS7_ILi128EEENS7_ILi64EEEEEELi64ENS_6half_tEfNS_4arch4Sm90ELb0ELb0ELb0ELb0ELb1ELb0ELb0ELb1ELb1ELb1ELb0ELb0EEENS1_21CollectiveEpilogueFwdINS6_IJSA_SC_SB_EEES9_SE_SG_Li384ELb0ELb1ELb0ELb0EEENS1_29StaticPersistentTileSchedulerILb0EEEEEEEEEvNT_6ParamsE)
	.align		4
        /*012c*/ 	.word	index@(__assertfail)
	.align		4
        /*0130*/ 	.word	index@(_ZN7cutlass13device_kernelIN5flash11enable_sm90INS1_16FlashAttnFwdSm90INS1_25CollectiveMainloopFwdSm90ILi2EN4cute5tupleIJNS5_1CILi1EEES8_S8_EEENS6_IJNS7_ILi192EEENS7_ILi128EEENS7_ILi64EEEEEELi64ENS_6half_tEfNS_4arch4Sm90ELb0ELb0ELb0ELb1ELb1ELb0ELb0ELb1ELb1ELb1ELb0ELb0EEENS1_21CollectiveEpilogueFwdINS6_IJSA_SC_SB_EEES9_SE_SG_Li384ELb1ELb1ELb0ELb0EEENS1_36VarlenDynamicPersistentTileSchedulerILi192ELi128ELi384ELi128ELb0ELb1ELb1ELb0ELb1ELb1EEEEEEEEEvNT_6ParamsE)
	.align		4
        /*0134*/ 	.word	index@(__assertfail)
	.align		4
        /*0138*/ 	.word	index@(_ZN7cutlass13device_kernelIN5flash11enable_sm90INS1_16FlashAttnFwdSm90INS1_25CollectiveMainloopFwdSm90ILi2EN4cute5tupleIJNS5_1CILi1EEES8_S8_EEENS6_IJNS7_ILi192EEENS7_ILi128EEENS7_ILi64EEEEEELi64ENS_6half_tEfNS_4arch4Sm90ELb0ELb0ELb0ELb1ELb1ELb1ELb0ELb1ELb1ELb1ELb0ELb0EEENS1_21CollectiveEpilogueFwdINS6_IJSA_SC_SB_EEES9_SE_SG_Li384ELb1ELb1ELb0ELb0EEENS1_36VarlenDynamicPersistentTileSchedulerILi192ELi128ELi384ELi128ELb0ELb1ELb1ELb0ELb1ELb1EEEEEEEEEvNT_6ParamsE)
	.align		4
        /*013c*/ 	.word	index@(__assertfail)
	.align		4
        /*0140*/ 	.word	index@(_ZN7cutlass13device_kernelIN5flash11enable_sm90INS1_16FlashAttnFwdSm90INS1_25CollectiveMainloopFwdSm90ILi2EN4cute5tupleIJNS5_1CILi1EEES8_S8_EEENS6_IJNS7_ILi192EEENS7_ILi128EEENS7_ILi64EEEEEELi64ENS_6half_tEfNS_4arch4Sm90ELb0ELb1ELb0ELb0ELb1ELb0ELb0ELb1ELb1ELb1ELb0ELb0EEENS1_21CollectiveEpilogueFwdINS6_IJSA_SC_SB_EEES9_SE_SG_Li384ELb0ELb1ELb0ELb0EEENS1_30DynamicPersistentTileSchedulerILi384ELi128ELb0ELb1ELb1EEEEEEEEEvNT_6ParamsE)
	.align		4
        /*0144*/ 	.word	index@(__assertfail)
	.align		4
        /*0148*/ 	.word	index@(_ZN7cutlass13device_kernelIN5flash11enable_sm90INS1_16FlashAttnFwdSm90INS1_25CollectiveMainloopFwdSm90ILi2EN4cute5tupleIJNS5_1CILi1EEES8_S8_EEENS6_IJNS7_ILi192EEENS7_ILi128EEENS7_ILi64EEEEEELi64ENS_6half_tEfNS_4arch4Sm90ELb0ELb1ELb0ELb1ELb1ELb0ELb0ELb1ELb1ELb1ELb0ELb0EEENS1_21CollectiveEpilogueFwdINS6_IJSA_SC_SB_EEES9_SE_SG_Li384ELb1ELb1ELb0ELb0EEENS1_36VarlenDynamicPersistentTileSchedulerILi192ELi128ELi384ELi128ELb0ELb1ELb1ELb1ELb0ELb1EEEEEEEEEvNT_6ParamsE)
	.align		4
        /*014c*/ 	.word	index@(__assertfail)
	.align		4
        /*0150*/ 	.word	index@(_ZN7cutlass13device_kernelIN5flash11enable_sm90INS1_16FlashAttnFwdSm90INS1_25CollectiveMainloopFwdSm90ILi2EN4cute5tupleIJNS5_1CILi1EEES8_S8_EEENS6_IJNS7_ILi192EEENS7_ILi128EEENS7_ILi64EEEEEELi64ENS_6half_tEfNS_4arch4Sm90ELb0ELb1ELb0ELb1ELb1ELb1ELb0ELb1ELb1ELb1ELb0ELb0EEENS1_21CollectiveEpilogueFwdINS6_IJSA_SC_SB_EEES9_SE_SG_Li384ELb1ELb1ELb0ELb0EEENS1_36VarlenDynamicPersistentTileSchedulerILi192ELi128ELi384ELi128ELb0ELb1ELb1ELb1ELb0ELb1EEEEEEEEEvNT_6ParamsE)
	.align		4
        /*0154*/ 	.word	index@(__assertfail)
	.align		4
        /*0158*/ 	.word	index@(_ZN7cutlass13device_kernelIN5flash11enable_sm90INS1_16FlashAttnFwdSm90INS1_25CollectiveMainloopFwdSm90ILi2EN4cute5tupleIJNS5_1CILi1EEES8_S8_EEENS6_IJNS7_ILi192EEENS7_ILi128EEENS7_ILi64EEEEEELi64ENS_6half_tEfNS_4arch4Sm90ELb1ELb0ELb0ELb0ELb1ELb0ELb0ELb1ELb1ELb1ELb0ELb0EEENS1_21CollectiveEpilogueFwdINS6_IJSA_SC_SB_EEES9_SE_SG_Li384ELb0ELb1ELb0ELb0EEENS1_30DynamicPersistentTileSchedulerILi384ELi128ELb0ELb1ELb1EEEEEEEEEvNT_6ParamsE)
	.align		4
        /*015c*/ 	.word	index@(__assertfail)
	.align		4
        /*0160*/ 	.word	index@(_ZN7cutlass13device_kernelIN5flash11enable_sm90INS1_16FlashAttnFwdSm90INS1_25CollectiveMainloopFwdSm90ILi2EN4cute5tupleIJNS5_1CILi1EEES8_S8_EEENS6_IJNS7_ILi192EEENS7_ILi128EEENS7_ILi64EEEEEELi64ENS_6half_tEfNS_4arch4Sm90ELb1ELb0ELb0ELb1ELb1ELb0ELb0ELb1ELb1ELb1ELb0ELb0EEENS1_21CollectiveEpilogueFwdINS6_IJSA_SC_SB_EEES9_SE_SG_Li384ELb1ELb1ELb0ELb0EEENS1_36VarlenDynamicPersistentTileSchedulerILi192ELi128ELi384ELi128ELb0ELb1ELb1ELb1ELb1ELb1EEEEEEEEEvNT_6ParamsE)
	.align		4
        /*0164*/ 	.word	index@(__assertfail)
	.align		4
        /*0168*/ 	.word	index@(_ZN7cutlass13device_kernelIN5flash11enable_sm90INS1_16FlashAttnFwdSm90INS1_25CollectiveMainloopFwdSm90ILi2EN4cute5tupleIJNS5_1CILi1EEES8_S8_EEENS6_IJNS7_ILi192EEENS7_ILi128EEENS7_ILi64EEEEEELi64ENS_6half_tEfNS_4arch4Sm90ELb1ELb0ELb0ELb1ELb1ELb1ELb0ELb1ELb1ELb1ELb0ELb0EEENS1_21CollectiveEpilogueFwdINS6_IJSA_SC_SB_EEES9_SE_SG_Li384ELb1ELb1ELb0ELb0EEENS1_36VarlenDynamicPersistentTileSchedulerILi192ELi128ELi384ELi128ELb0ELb1ELb1ELb1ELb1ELb1EEEEEEEEEvNT_6ParamsE)
	.align		4
        /*016c*/ 	.word	index@(__assertfail)
	.align		4
        /*0170*/ 	.word	0x00000000
	.align		4
        /*0174*/ 	.word	0xfffffffe
	.align		4
        /*0178*/ 	.word	0x00000000
	.align		4
        /*017c*/ 	.word	0xfffffffd
	.align		4
        /*0180*/ 	.word	0x00000000
	.align		4
        /*0184*/ 	.word	0xfffffffc


//--------------------- .nv.constant4             --------------------------
	.section	.nv.constant4,"a",@progbits
	.align	8
	.align		8
.nv.constant4:
        /*0000*/ 	.dword	__assertfail
	.align		8
        /*0008*/ 	.dword	__unnamed_1
	.align		8
        /*0010*/ 	.dword	__unnamed_2
	.align		8
        /*0018*/ 	.dword	__unnamed_3
	.align		8
        /*0020*/ 	.dword	__unnamed_4
	.align		8
        /*0028*/ 	.dword	__unnamed_5
	.align		8
        /*0030*/ 	.dword	__unnamed_6
	.align		8
        /*0038*/ 	.dword	__unnamed_7
	.align		8
        /*0040*/ 	.dword	__unnamed_8
	.align		8
        /*0048*/ 	.dword	__unnamed_9
	.align		8
        /*0050*/ 	.dword	__unnamed_10
	.align		8
        /*0058*/ 	.dword	__unnamed_11
	.align		8
        /*0060*/ 	.dword	__unnamed_12
	.align		8
        /*0068*/ 	.dword	__unnamed_13
	.align		8
        /*0070*/ 	.dword	__unnamed_14
	.align		8
        /*0078*/ 	.dword	__unnamed_15
	.align		8
        /*0080*/ 	.dword	__unnamed_16
	.align		8
        /*0088*/ 	.dword	__unnamed_17
	.align		8
        /*0090*/ 	.dword	__unnamed_18
	.align		8
        /*0098*/ 	.dword	__unnamed_19
	.align		8
        /*00a0*/ 	.dword	__unnamed_20
	.align		8
        /*00a8*/ 	.dword	__unnamed_21
	.align		8
        /*00b0*/ 	.dword	__unnamed_22
	.align		8
        /*00b8*/ 	.dword	__unnamed_23
	.align		8
        /*00c0*/ 	.dword	__unnamed_24
	.align		8
        /*00c8*/ 	.dword	__unnamed_25
	.align		8
        /*00d0*/ 	.dword	__unnamed_26
	.align		8
        /*00d8*/ 	.dword	__unnamed_27
	.align		8
        /*00e0*/ 	.dword	_ZN72_INTERNAL_a18add8f_36_flash_fwd_hdimall_fp16_paged_sm90_cu_c0233546_36154cuda3std3__45__cpo5beginE
	.align		8
        /*00e8*/ 	.dword	_ZN72_INTERNAL_a18add8f_36_flash_fwd_hdimall_fp16_paged_sm90_cu_c0233546_36154cuda3std3__45__cpo3endE
	.align		8
        /*00f0*/ 	.dword	_ZN72_INTERNAL_a18add8f_36_flash_fwd_hdimall_fp16_paged_sm90_cu_c0233546_36154cuda3std3__45__cpo6cbeginE
	.align		8
        /*00f8*/ 	.dword	_ZN72_INTERNAL_a18add8f_36_flash_fwd_hdimall_fp16_paged_sm90_cu_c0233546_36154cuda3std3__45__cpo4cendE
	.align		8
        /*0100*/ 	.dword	_ZN72_INTERNAL_a18add8f_36_flash_fwd_hdimall_fp16_paged_sm90_cu_c0233546_36154cuda3std3__474_GLOBAL__N__a18add8f_36_flash_fwd_hdimall_fp16_paged_sm90_cu_c0233546_36156ignoreE
	.align		8
        /*0108*/ 	.dword	_ZN72_INTERNAL_a18add8f_36_flash_fwd_hdimall_fp16_paged_sm90_cu_c0233546_36154cuda3std3__419piecewise_constructE
	.align		8
        /*0110*/ 	.dword	_ZN72_INTERNAL_a18add8f_36_flash_fwd_hdimall_fp16_paged_sm90_cu_c0233546_36154cuda3std3__48in_placeE
	.align		8
        /*0118*/ 	.dword	_ZN72_INTERNAL_a18add8f_36_flash_fwd_hdimall_fp16_paged_sm90_cu_c0233546_36154cuda3std6ranges3__45__cpo4swapE
	.align		8
        /*0120*/ 	.dword	_ZN72_INTERNAL_a18add8f_36_flash_fwd_hdimall_fp16_paged_sm90_cu_c0233546_36154cuda3std6ranges3__45__cpo9iter_moveE
	.align		8
        /*0128*/ 	.dword	_ZN72_INTERNAL_a18add8f_36_flash_fwd_hdimall_fp16_paged_sm90_cu_c0233546_36154cute7productE
	.align		8
        /*0130*/ 	.dword	_ZN72_INTERNAL_a18add8f_36_flash_fwd_hdimall_fp16_paged_sm90_cu_c0233546_36154cute1_E
	.align		8
        /*0138*/ 	.dword	$str$23
	.align		8
        /*0140*/ 	.dword	$str$24


//--------------------- .text._ZN7cutlass13device_kernelIN5flash11enable_sm90INS1_16FlashAttnFwdSm90INS1_25CollectiveMainloopFwdSm90ILi2EN4cute5tupleIJNS5_1CILi1EEES8_S8_EEENS6_IJNS7_ILi128EEENS7_ILi80EEENS7_ILi256EEEEEELi256ENS_6half_tEfNS_4arch4Sm90ELb0ELb0ELb0ELb0ELb1ELb0ELb0ELb1ELb1ELb1ELb0ELb0EEENS1_21CollectiveEpilogueFwdINS6_IJSA_SC_SB_EEES9_SE_SG_Li256ELb0ELb1ELb0ELb0EEENS1_29StaticPersistentTileSchedulerILb0EEEEEEEEEvNT_6ParamsE --------------------------
	.section	.text._ZN7cutlass13device_kernelIN5flash11enable_sm90INS1_16FlashAttnFwdSm90INS1_25CollectiveMainloopFwdSm90ILi2EN4cute5tupleIJNS5_1CILi1EEES8_S8_EEENS6_IJNS7_ILi128EEENS7_ILi80EEENS7_ILi256EEEEEELi256ENS_6half_tEfNS_4arch4Sm90ELb0ELb0ELb0ELb0ELb1ELb0ELb0ELb1ELb1ELb1ELb0ELb0EEENS1_21CollectiveEpilogueFwdINS6_IJSA_SC_SB_EEES9_SE_SG_Li256ELb0ELb1ELb0ELb0EEENS1_29StaticPersistentTileSchedulerILb0EEEEEEEEEvNT_6ParamsE,"ax",@progbits
	.align	128
.text._ZN7cutlass13device_kernelIN5flash11enable_sm90INS1_16FlashAttnFwdSm90INS1_25CollectiveMainloopFwdSm90ILi2EN4cute5tupleIJNS5_1CILi1EEES8_S8_EEENS6_IJNS7_ILi128EEENS7_ILi80EEENS7_ILi256EEEEEELi256ENS_6half_tEfNS_4arch4Sm90ELb0ELb0ELb0ELb0ELb1ELb0ELb0ELb1ELb1ELb1ELb0ELb0EEENS1_21CollectiveEpilogueFwdINS6_IJSA_SC_SB_EEES9_SE_SG_Li256ELb0ELb1ELb0ELb0EEENS1_29StaticPersistentTileSchedulerILb0EEEEEEEEEvNT_6ParamsE:
        .type           _ZN7cutlass13device_kernelIN5flash11enable_sm90INS1_16FlashAttnFwdSm90INS1_25CollectiveMainloopFwdSm90ILi2EN4cute5tupleIJNS5_1CILi1EEES8_S8_EEENS6_IJNS7_ILi128EEENS7_ILi80EEENS7_ILi256EEEEEELi256ENS_6half_tEfNS_4arch4Sm90ELb0ELb0ELb0ELb0ELb1ELb0ELb0ELb1ELb1ELb1ELb0ELb0EEENS1_21CollectiveEpilogueFwdINS6_IJSA_SC_SB_EEES9_SE_SG_Li256ELb0ELb1ELb0ELb0EEENS1_29StaticPersistentTileSchedulerILb0EEEEEEEEEvNT_6ParamsE,@function
        .size           _ZN7cutlass13device_kernelIN5flash11enable_sm90INS1_16FlashAttnFwdSm90INS1_25CollectiveMainloopFwdSm90ILi2EN4cute5tupleIJNS5_1CILi1EEES8_S8_EEENS6_IJNS7_ILi128EEENS7_ILi80EEENS7_ILi256EEEEEELi256ENS_6half_tEfNS_4arch4Sm90ELb0ELb0ELb0ELb0ELb1ELb0ELb0ELb1ELb1ELb1ELb0ELb0EEENS1_21CollectiveEpilogueFwdINS6_IJSA_SC_SB_EEES9_SE_SG_Li256ELb0ELb1ELb0ELb0EEENS1_29StaticPersistentTileSchedulerILb0EEEEEEEEEvNT_6ParamsE,(.L_x_15836 - _ZN7cutlass13device_kernelIN5flash11enable_sm90INS1_16FlashAttnFwdSm90INS1_25CollectiveMainloopFwdSm90ILi2EN4cute5tupleIJNS5_1CILi1EEES8_S8_EEENS6_IJNS7_ILi128EEENS7_ILi80EEENS7_ILi256EEEEEELi256ENS_6half_tEfNS_4arch4Sm90ELb0ELb0ELb0ELb0ELb1ELb0ELb0ELb1ELb1ELb1ELb0ELb0EEENS1_21CollectiveEpilogueFwdINS6_IJSA_SC_SB_EEES9_SE_SG_Li256ELb0ELb1ELb0ELb0EEENS1_29StaticPersistentTileSchedulerILb0EEEEEEEEEvNT_6ParamsE)
        .other          _ZN7cutlass13device_kernelIN5flash11enable_sm90INS1_16FlashAttnFwdSm90INS1_25CollectiveMainloopFwdSm90ILi2EN4cute5tupleIJNS5_1CILi1EEES8_S8_EEENS6_IJNS7_ILi128EEENS7_ILi80EEENS7_ILi256EEEEEELi256ENS_6half_tEfNS_4arch4Sm90ELb0ELb0ELb0ELb0ELb1ELb0ELb0ELb1ELb1ELb1ELb0ELb0EEENS1_21CollectiveEpilogueFwdINS6_IJSA_SC_SB_EEES9_SE_SG_Li256ELb0ELb1ELb0ELb0EEENS1_29StaticPersistentTileSchedulerILb0EEEEEEEEEvNT_6ParamsE,@"STO_CUDA_ENTRY STV_DEFAULT"
_ZN7cutlass13device_kernelIN5flash11enable_sm90INS1_16FlashAttnFwdSm90INS1_25CollectiveMainloopFwdSm90ILi2EN4cute5tupleIJNS5_1CILi1EEES8_S8_EEENS6_IJNS7_ILi128EEENS7_ILi80EEENS7_ILi256EEEEEELi256ENS_6half_tEfNS_4arch4Sm90ELb0ELb0ELb0ELb0ELb1ELb0ELb0ELb1ELb1ELb1ELb0ELb0EEENS1_21CollectiveEpilogueFwdINS6_IJSA_SC_SB_EEES9_SE_SG_Li256ELb0ELb1ELb0ELb0EEENS1_29StaticPersistentTileSchedulerILb0EEEEEEEEEvNT_6ParamsE:
[----:B------:R-:W0:Y:S02]  /*0000*/  LDC R1, c[0x0][0x28] ;  /* 0x00000a00ff017b82 */ /* 0x000e240000000800 */
[----:B0-----:R-:W-:Y:S01]  /*0010*/  VIADD R1, R1, 0xfffffff0 ;  /* 0xfffffff001017836 */ /* 0x001fe20000000000 */
[----:B------:R-:W0:Y:S01]  /*0020*/  S2R R27, SR_TID.X ;  /* 0x00000000001b7919 */ /* 0x000e220000002100 */
[----:B------:R-:W-:Y:S01]  /*0030*/  ELECT P0, URZ, PT ;  /* 0x00000000003f782f */ /* 0x000fe20003800000 */
[----:B------:R-:W-:Y:S01]  /*0040*/  UMOV UR4, 0x80 ;  /* 0x0000008000047882 */ /* 0x000fe20000000000 */
[----:B------:R-:W-:Y:S01]  /*0050*/  UMOV UR7, 0x100 ;  /* 0x0000010000077882 */ /* 0x000fe20000000000 */
[----:B0-----:R-:W-:-:S05]  /*0060*/  SHF.R.U32.HI R0, RZ, 0x5, R27 ;  /* 0x00000005ff007819 */ /* 0x001fca000001161b */
[----:B------:R-:W0:Y:S02]  /*0070*/  SHFL.IDX PT, R2, R0, RZ, 0x1f ;  /* 0x00001fff00027589 */ /* 0x000e2400000e0000 */
[C---:B0-----:R-:W-:Y:S02]  /*0080*/  ISETP.NE.OR P0, PT, R2.reuse, RZ, !P0 ;  /* 0x000000ff0200720c */ /* 0x041fe40004705670 */
[----:B------:R-:W-:Y:S02]  /*0090*/  ISETP.NE.AND P1, PT, R2, RZ, PT ;  /* 0x000000ff0200720c */ /* 0x000fe40003f25270 */
[----:B------:R-:W-:-:S06]  /*00a0*/  SHF.R.U32.HI R2, RZ, 0x7, R27 ;  /* 0x00000007ff027819 */ /* 0x000fcc000001161b */
[----:B------:R-:W0:Y:S03]  /*00b0*/  SHFL.IDX PT, R2, R2, RZ, 0x1f ;  /* 0x00001fff02027589 */ /* 0x000e2600000e0000 */
[----:B------:R-:W-:Y:S01]  /*00c0*/  VOTEU.ALL UP0, P0 ;  /* 0x00000000003f7886 */ /* 0x000fe20000000000 */
[----:B------:R-:W-:-:S04]  /*00d0*/  VOTEU.ALL UP1, P0 ;  /* 0x00000000003f7886 */ /* 0x000fc80000020000 */
[----:B------:R-:W1:Y:S01]  /*00e0*/  @!UP0 S2UR UR8, SR_CgaCtaId ;  /* 0x00000000000889c3 */ /* 0x000e620000008800 */
[----:B------:R-:W-:Y:S01]  /*00f0*/  @!UP0 UMOV UR6, 0x400 ;  /* 0x0000040000068882 */ /* 0x000fe20000000000 */
[----:B------:R-:W-:-:S04]  /*0100*/  @!UP0 UIADD3 UR4, -UR4, 0x100000, URZ ;  /* 0x0010000004048890 */ /* 0x000fc8000fffe13f */
[----:B------:R-:W-:Y:S02]  /*0110*/  @!UP0 USHF.L.U32 UR5, UR4, 0xb, URZ ;  /* 0x0000000b04058899 */ /* 0x000fe4000800063f */
[----:B------:R-:W-:Y:S02]  /*0120*/  @!UP0 USHF.L.U32 UR4, UR4, 0x1, URZ ;  /* 0x0000000104048899 */ /* 0x000fe4000800063f */
[----:B-1----:R-:W-:Y:S02]  /*0130*/  @!UP0 ULEA UR8, UR8, UR6, 0x18 ;  /* 0x0000000608088291 */ /* 0x002fe4000f8ec03f */
[----:B------:R-:W-:-:S04]  /*0140*/  @!UP0 UIADD3 UR6, -UR7, 0x100000, URZ ;  /* 0x0010000007068890 */ /* 0x000fc8000fffe13f */
[----:B------:R-:W-:Y:S02]  /*0150*/  @!UP0 USHF.L.U32 UR7, UR6, 0xb, URZ ;  /* 0x0000000b06078899 */ /* 0x000fe4000800063f */
[----:B------:R-:W-:Y:S01]  /*0160*/  @!UP0 USHF.L.U32 UR6, UR6, 0x1, URZ ;  /* 0x0000000106068899 */ /* 0x000fe2000800063f */
[----:B------:R-:W-:-:S05]  /*0170*/  VOTEU.ALL UP0, P0 ;  /* 0x00000000003f7886 */ /* 0x000fca0000000000 */
[----:B------:R1:W2:Y:S06]  /*0180*/  @!UP0 SYNCS.EXCH.64 URZ, [UR8+0x38800], UR4 ;  /* 0x03880004083f85b2 */ /* 0x0002ac0008000100 */
[----:B------:R1:W3:Y:S02]  /*0190*/  @!UP1 SYNCS.EXCH.64 URZ, [UR8+0x38820], UR6 ;  /* 0x03882006083f95b2 */ /* 0x0002e40008000100 */
[----:B01----:R-:W-:Y:S05]  /*01a0*/  @P1 BRA `(.L_x_0) ;  /* 0x0000000000481947 */ /* 0x003fea0003800000 */
[----:B------:R-:W0:Y:S01]  /*01b0*/  S2UR UR5, SR_CgaCtaId ;  /* 0x00000000000579c3 */ /* 0x000e220000008800 */
[----:B------:R-:W-:Y:S01]  /*01c0*/  UMOV UR4, 0x400 ;  /* 0x0000040000047882 */ /* 0x000fe20000000000 */
[----:B------:R-:W-:Y:S01]  /*01d0*/  UMOV UR6, 0x80 ;  /* 0x0000008000067882 */ /* 0x000fe20000000000 */
[----:B------:R-:W-:Y:S01]  /*01e0*/  UMOV UR7, 0x100 ;  /* 0x0000010000077882 */ /* 0x000fe20000000000 */
[----:B------:R-:W-:Y:S01]  /*01f0*/  ELECT P0, URZ, PT ;  /* 0x00000000003f782f */ /* 0x000fe20003800000 */
[----:B0-----:R-:W-:Y:S02]  /*0200*/  ULEA UR8, UR5, UR4, 0x18 ;  /* 0x0000000405087291 */ /* 0x001fe4000f8ec03f */
[----:B------:R-:W-:-:S04]  /*0210*/  UIADD3 UR4, -UR6, 0x100000, URZ ;  /* 0x0010000006047890 */ /* 0x000fc8000fffe13f */
[----:B------:R-:W-:Y:S02]  /*0220*/  USHF.L.U32 UR5, UR4, 0xb, URZ ;  /* 0x0000000b04057899 */ /* 0x000fe4000800063f */
[----:B------:R-:W-:Y:S02]  /*0230*/  USHF.L.U32 UR4, UR4, 0x1, URZ ;  /* 0x0000000104047899 */ /* 0x000fe4000800063f */
[----:B------:R-:W-:-:S04]  /*0240*/  UIADD3 UR6, -UR7, 0x100000, URZ ;  /* 0x0010000007067890 */ /* 0x000fc8000fffe13f */
[----:B------:R-:W-:Y:S02]  /*0250*/  USHF.L.U32 UR7, UR6, 0xb, URZ ;  /* 0x0000000b06077899 */ /* 0x000fe4000800063f */
[----:B------:R-:W-:Y:S01]  /*0260*/  USHF.L.U32 UR6, UR6, 0x1, URZ ;  /* 0x0000000106067899 */ /* 0x000fe2000800063f */
[----:B------:R-:W0:Y:S03]  /*0270*/  FENCE.VIEW.ASYNC.S ;  /* 0x00000000000073c6 */ /* 0x000e260000000000 */
[----:B0-----:R0:W1:Y:S08]  /*0280*/  SYNCS.EXCH.64 URZ, [UR8+0x38830], UR4 ;  /* 0x03883004083f75b2 */ /* 0x0010700008000100 */
[----:B------:R0:W4:Y:S01]  /*0290*/  SYNCS.EXCH.64 URZ, [UR8+0x38840], UR6 ;  /* 0x03884006083f75b2 */ /* 0x0001220008000100 */
[----:B------:R0:W0:Y:S01]  /*02a0*/  SYNCS.EXCH.64 URZ, [UR8+0x38838], UR4 ;  /* 0x03883804083f75b2 */ /* 0x0000220008000100 */
[----:B------:R0:W0:Y:S01]  /*02b0*/  SYNCS.EXCH.64 URZ, [UR8+0x38848], UR6 ;  /* 0x03884806083f75b2 */ /* 0x0000220008000100 */
[----:B------:R-:W-:Y:S01]  /*02c0*/  NOP ;  /* 0x0000000000007918 */ /* 0x000fe20000000000 */
.L_x_0:
[----:B------:R-:W5:Y:S01]  /*02d0*/  SHFL.IDX PT, R3, R0, RZ, 0x1f ;  /* 0x00001fff00037589 */ /* 0x000f6200000e0000 */
[----:B------:R-:W-:Y:S01]  /*02e0*/  NOP ;  /* 0x0000000000007918 */ /* 0x000fe20000000000 */
[----:B-----5:R-:W-:-:S13]  /*02f0*/  ISETP.NE.AND P0, PT, R3, RZ, PT ;  /* 0x000000ff0300720c */ /* 0x020fda0003f05270 */
[----:B------:R-:W-:Y:S05]  /*0300*/  @P0 BRA `(.L_x_1) ;  /* 0x0000000000480947 */ /* 0x000fea0003800000 */
[----:B0-----:R-:W0:Y:S01]  /*0310*/  S2UR UR5, SR_CgaCtaId ;  /* 0x00000000000579c3 */ /* 0x001e220000008800 */
        /* <DEDUP_REMOVED lines=12> */
[----:B0-----:R0:W0:Y:S08]  /*03e0*/  SYNCS.EXCH.64 URZ, [UR8+0x38850], UR4 ;  /* 0x03885004083f75b2 */ /* 0x0010300008000100 */
[----:B------:R0:W0:Y:S01]  /*03f0*/  SYNCS.EXCH.64 URZ, [UR8+0x38860], UR6 ;  /* 0x03886006083f75b2 */ /* 0x0000220008000100 */
[----:B------:R0:W0:Y:S01]  /*0400*/  SYNCS.EXCH.64 URZ, [UR8+0x38858], UR4 ;  /* 0x03885804083f75b2 */ /* 0x0000220008000100 */
[----:B------:R0:W0:Y:S01]  /*0410*/  SYNCS.EXCH.64 URZ, [UR8+0x38868], UR6 ;  /* 0x03886806083f75b2 */ /* 0x0000220008000100 */
[----:B------:R-:W-:Y:S01]  /*0420*/  NOP ;  /* 0x0000000000007918 */ /* 0x000fe20000000000 */
.L_x_1:
[----:B------:R-:W5:Y:S01]  /*0430*/  SHFL.IDX PT, R3, R0, RZ, 0x1f ;  /* 0x00001fff00037589 */ /* 0x000f6200000e0000 */
[----:B------:R-:W-:Y:S01]  /*0440*/  NOP ;  /* 0x0000000000007918 */ /* 0x000fe20000000000 */
[----:B-----5:R-:W-:-:S13]  /*0450*/  ISETP.NE.AND P0, PT, R3, RZ, PT ;  /* 0x000000ff0300720c */ /* 0x020fda0003f05270 */
[----:B------:R-:W-:Y:S05]  /*0460*/  @P0 BRA `(.L_x_2) ;  /* 0x0000000000380947 */ /* 0x000fea0003800000 */
[----:B0-----:R-:W0:Y:S01]  /*0470*/  S2UR UR5, SR_CgaCtaId ;  /* 0x00000000000579c3 */ /* 0x001e220000008800 */
[----:B------:R-:W-:Y:S01]  /*0480*/  UMOV UR4, 0x400 ;  /* 0x0000040000047882 */ /* 0x000fe20000000000 */
[----:B------:R-:W-:Y:S01]  /*0490*/  UMOV UR7, 0x80 ;  /* 0x0000008000077882 */ /* 0x000fe20000000000 */
[----:B------:R-:W-:Y:S01]  /*04a0*/  ELECT P0, URZ, PT ;  /* 0x00000000003f782f */ /* 0x000fe20003800000 */
[----:B0-----:R-:W-:Y:S02]  /*04b0*/  ULEA UR6, UR5, UR4, 0x18 ;  /* 0x0000000405067291 */ /* 0x001fe4000f8ec03f */
[----:B------:R-:W-:-:S04]  /*04c0*/  UIADD3 UR4, -UR7, 0x100000, URZ ;  /* 0x0010000007047890 */ /* 0x000fc8000fffe13f */
[----:B------:R-:W-:Y:S02]  /*04d0*/  USHF.L.U32 UR5, UR4, 0xb, URZ ;  /* 0x0000000b04057899 */ /* 0x000fe4000800063f */
[----:B------:R-:W-:Y:S01]  /*04e0*/  USHF.L.U32 UR4, UR4, 0x1, URZ ;  /* 0x0000000104047899 */ /* 0x000fe2000800063f */
[----:B------:R-:W0:Y:S11]  /*04f0*/  FENCE.VIEW.ASYNC.S ;  /* 0x00000000000073c6 */ /* 0x000e360000000000 */
[----:B0-----:R0:W0:Y:S01]  /*0500*/  SYNCS.EXCH.64 URZ, [UR6+0x38870], UR4 ;  /* 0x03887004063f75b2 */ /* 0x0010220008000100 */
[----:B------:R0:W0:Y:S01]  /*0510*/  SYNCS.EXCH.64 URZ, [UR6+0x38880], UR4 ;  /* 0x03888004063f75b2 */ /* 0x0000220008000100 */
[----:B------:R0:W0:Y:S01]  /*0520*/  SYNCS.EXCH.64 URZ, [UR6+0x38878], UR4 ;  /* 0x03887804063f75b2 */ /* 0x0000220008000100 */
[----:B------:R0:W0:Y:S01]  /*0530*/  SYNCS.EXCH.64 URZ, [UR6+0x38888], UR4 ;  /* 0x03888804063f75b2 */ /* 0x0000220008000100 */
[----:B------:R-:W-:Y:S01]  /*0540*/  NOP ;  /* 0x0000000000007918 */ /* 0x000fe20000000000 */
.L_x_2:
        /* <DEDUP_REMOVED lines=22> */
.L_x_3:
[----:B------:R-:W5:Y:S01]  /*06b0*/  SHFL.IDX PT, R3, R0, RZ, 0x1f ;  /* 0x00001fff00037589 */ /* 0x000f6200000e0000 */
[----:B------:R-:W-:Y:S01]  /*06c0*/  R2UR UR9, R2 ;  /* 0x00000000020972ca */ /* 0x000fe200000e0000 */
        /* <DEDUP_REMOVED lines=21> */
.L_x_4:
[----:B------:R-:W-:Y:S01]  /*0820*/  UISETP.NE.AND UP0, UPT, UR9, URZ, UPT ;  /* 0x0000003f0900728c */ /* 0x000fe2000bf05270 */
[----:B------:R-:W-:Y:S01]  /*0830*/  NOP ;  /* 0x0000000000007918 */ /* 0x000fe20000000000 */
[----:B0-----:R-:W-:Y:S01]  /*0840*/  UMOV UR4, 0x1 ;  /* 0x0000000100047882 */ /* 0x001fe20000000000 */
[----:B------:R-:W-:Y:S01]  /*0850*/  ULDC.64 UR36, c[0x0][0x208] ;  /* 0x0000820000247ab9 */ /* 0x000fe20000000a00 */
[----:B------:R-:W-:Y:S01]  /*0860*/  USEL UR4, UR4, 0x2, !UP0 ;  /* 0x0000000204047887 */ /* 0x000fe2000c000000 */
[----:B-1234-:R-:W-:Y:S01]  /*0870*/  BAR.SYNC.DEFER_BLOCKING 0x0 ;  /* 0x0000000000007b1d */ /* 0x01efe20000010000 */
[----:B------:R-:W-:-:S04]  /*0880*/  PLOP3.LUT P0, PT, PT, PT, UP0, 0x80, 0x0 ;  /* 0x000000000000781c */ /* 0x000fc80003f0f008 */
[----:B------:R-:W-:-:S05]  /*0890*/  IMAD.U32 R2, RZ, RZ, UR4 ;  /* 0x00000004ff027e24 */ /* 0x000fca000f8e00ff */
[----:B------:R0:W-:Y:S04]  /*08a0*/  STL [R1+0xc], R2 ;  /* 0x00000c0201007387 */ /* 0x0001e80000100800 */
[----:B------:R-:W-:Y:S05]  /*08b0*/  @!P0 BRA `(.L_x_5) ;  /* 0x000000b8006c8947 */ /* 0x000fea0003800000 */
.L_x_6:
[----:B------:R-:W-:-:S08]  /*08c0*/  NOP ;  /* 0x0000000000007918 */ /* 0x000fd00000000000 */
[----:B------:R-:W1:Y:S02]  /*08d0*/  USETMAXREG.TRY_ALLOC.CTAPOOL UP0, 0xe8 ;  /* 0x000000e8000079c8 */ /* 0x000e640008000600 */
[----:B-1----:R-:W-:-:S13]  /*08e0*/  PLOP3.LUT P0, PT, PT, PT, UP0, 0x80, 0x0 ;  /* 0x000000000000781c */ /* 0x002fda0003f0f008 */
[----:B------:R-:W-:Y:S05]  /*08f0*/  @!P0 BRA `(.L_x_6) ;  /* 0xfffffffc00f08947 */ /* 0x000fea000383ffff */
[----:B------:R-:W1:Y:S08]  /*0900*/  S2UR UR4, SR_CTAID.X ;  /* 0x00000000000479c3 */ /* 0x000e700000002500 */
[----:B------:R-:W-:Y:S08]  /*0910*/  BAR.ARV 0x8, 0x180 ;  /* 0x0206000000007b1d */ /* 0x000ff00000002000 */
[----:B------:R-:W1:Y:S02]  /*0920*/  LDC R0, c[0x0][0xc34] ;  /* 0x00030d00ff007b82 */ /* 0x000e640000000800 */
[----:B-1----:R-:W-:-:S13]  /*0930*/  ISETP.LE.AND P0, PT, R0, UR4, PT ;  /* 0x0000000400007c0c */ /* 0x002fda000bf03270 */
[----:B------:R-:W-:Y:S05]  /*0940*/  @P0 EXIT ;  /* 0x000000000000094d */ /* 0x000fea0003800000 */
[----:B0-----:R-:W2:Y:S01]  /*0950*/  LDL R2, [R1+0xc] ;  /* 0x00000c0001027983 */ /* 0x001ea20000100800 */
[----:B------:R-:W-:Y:S01]  /*0960*/  VIADD R213, R27, 0xffffff80 ;  /* 0xffffff801bd57836 */ /* 0x000fe20000000000 */
[----:B------:R-:W-:Y:S01]  /*0970*/  UMOV UR38, URZ ;  /* 0x0000003f00267c82 */ /* 0x000fe20008000000 */
[----:B------:R-:W-:Y:S01]  /*0980*/  IMAD.U32 R214, RZ, RZ, UR4 ;  /* 0x00000004ffd67e24 */ /* 0x000fe2000f8e00ff */
[----:B------:R-:W-:Y:S02]  /*0990*/  UMOV UR4, URZ ;  /* 0x0000003f00047c82 */ /* 0x000fe40008000000 */
[----:B------:R-:W-:Y:S01]  /*09a0*/  SHF.R.S32.HI R0, RZ, 0x1f, R213 ;  /* 0x0000001fff007819 */ /* 0x000fe200000114d5 */
[----:B------:R-:W-:Y:S02]  /*09b0*/  IMAD.U32 R219, RZ, RZ, UR4 ;  /* 0x00000004ffdb7e24 */ /* 0x000fe4000f8e00ff */
[----:B------:R-:W-:Y:S01]  /*09c0*/  IMAD.U32 R16, RZ, RZ, UR4 ;  /* 0x00000004ff107e24 */ /* 0x000fe2000f8e00ff */
[----:B------:R-:W-:-:S02]  /*09d0*/  LEA.HI R5, R0, R213, RZ, 0x5 ;  /* 0x000000d500057211 */ /* 0x000fc400078f28ff */
[CC--:B------:R-:W-:Y:S02]  /*09e0*/  LEA.HI R4, R0.reuse, R213.reuse, RZ, 0x4 ;  /* 0x000000d500047211 */ /* 0x0c0fe400078f20ff */
[CC--:B------:R-:W-:Y:S02]  /*09f0*/  LEA.HI R6, R0.reuse, R213.reuse, RZ, 0x2 ;  /* 0x000000d500067211 */ /* 0x0c0fe400078f10ff */
[----:B------:R-:W-:Y:S02]  /*0a00*/  SHF.L.U32 R7, R5, 0x5, RZ ;  /* 0x0000000505077819 */ /* 0x000fe400000006ff */
[----:B------:R-:W-:Y:S02]  /*0a10*/  LEA.HI R218, R0, R213, RZ, 0x3 ;  /* 0x000000d500da7211 */ /* 0x000fe400078f18ff */
[----:B------:R-:W-:Y:S02]  /*0a20*/  SHF.R.S32.HI R5, RZ, 0x4, R4 ;  /* 0x00000004ff057819 */ /* 0x000fe40000011404 */
[----:B------:R-:W-:-:S02]  /*0a30*/  LOP3.LUT R10, R6, 0xfffffffc, RZ, 0xc0, !PT ;  /* 0xfffffffc060a7812 */ /* 0x000fc400078ec0ff */
[C---:B------:R-:W-:Y:S02]  /*0a40*/  LOP3.LUT R6, R4.reuse, 0x3fffff0, RZ, 0xc0, !PT ;  /* 0x03fffff004067812 */ /* 0x040fe400078ec0ff */
[----:B------:R-:W-:Y:S01]  /*0a50*/  LEA.HI R4, R4, R5, RZ, 0x1 ;  /* 0x0000000504047211 */ /* 0x000fe200078f08ff */
[----:B------:R-:W-:Y:S01]  /*0a60*/  IMAD.IADD R10, R213, 0x1, -R10 ;  /* 0x00000001d50a7824 */ /* 0x000fe200078e0a0a */
[----:B------:R-:W-:Y:S01]  /*0a70*/  LOP3.LUT R7, R7, 0xfffffc00, RZ, 0xc0, !PT ;  /* 0xfffffc0007077812 */ /* 0x000fe200078ec0ff */
[----:B------:R-:W-:Y:S01]  /*0a80*/  IMAD.IADD R6, R213, 0x1, -R6 ;  /* 0x00000001d5067824 */ /* 0x000fe200078e0a06 */
[----:B------:R-:W-:Y:S02]  /*0a90*/  LOP3.LUT R4, R4, 0x1ffffffe, RZ, 0xc0, !PT ;  /* 0x1ffffffe04047812 */ /* 0x000fe400078ec0ff */
[----:B------:R-:W-:Y:S01]  /*0aa0*/  LOP3.LUT R12, R218, 0xfffffff8, RZ, 0xc0, !PT ;  /* 0xfffffff8da0c7812 */ /* 0x000fe200078ec0ff */
[----:B------:R-:W-:Y:S01]  /*0ab0*/  IMAD R7, R6, 0x40, R7 ;  /* 0x0000004006077824 */ /* 0x000fe200078e0207 */
[----:B------:R-:W-:-:S02]  /*0ac0*/  IADD3 R4, R5, -R4, RZ ;  /* 0x8000000405047210 */ /* 0x000fc40007ffe0ff */
[----:B------:R-:W-:Y:S02]  /*0ad0*/  LEA.HI R6, R10, R10, RZ, 0x1 ;  /* 0x0000000a0a067211 */ /* 0x000fe400078f08ff */
[----:B------:R-:W-:Y:S01]  /*0ae0*/  SHF.R.S32.HI R218, RZ, 0x3, R218 ;  /* 0x00000003ffda7819 */ /* 0x000fe200000114da */
[----:B------:R-:W-:Y:S01]  /*0af0*/  IMAD R224, R4, 0x8, R7 ;  /* 0x0000000804e07824 */ /* 0x000fe200078e0207 */
[----:B--2---:R-:W-:Y:S02]  /*0b00*/  R2UR UR5, R2 ;  /* 0x00000000020572ca */ /* 0x004fe400000e0000 */
[----:B------:R-:W-:-:S04]  /*0b10*/  LEA.HI R2, R0, R213, RZ, 0x7 ;  /* 0x000000d500027211 */ /* 0x000fc800078f38ff */
[----:B------:R-:W-:Y:S02]  /*0b20*/  LOP3.LUT R220, R2, 0xffffff80, RZ, 0xc0, !PT ;  /* 0xffffff8002dc7812 */ /* 0x000fe400078ec0ff */
[----:B------:R-:W-:-:S03]  /*0b30*/  SHF.R.S32.HI R221, RZ, 0x7, R2 ;  /* 0x00000007ffdd7819 */ /* 0x000fc60000011402 */
[C---:B------:R-:W-:Y:S01]  /*0b40*/  IMAD.IADD R220, R213.reuse, 0x1, -R220 ;  /* 0x00000001d5dc7824 */ /* 0x040fe200078e0adc */
[----:B------:R-:W-:Y:S01]  /*0b50*/  LEA.HI R2, R2, R221, RZ, 0x1 ;  /* 0x000000dd02027211 */ /* 0x000fe200078f08ff */
[----:B------:R-:W-:Y:S01]  /*0b60*/  IMAD.IADD R213, R213, 0x1, -R12 ;  /* 0x00000001d5d57824 */ /* 0x000fe200078e0a0c */
[----:B------:R-:W-:Y:S01]  /*0b70*/  ULOP3.LUT UR5, UR5, 0x1, URZ, 0xfc, !UPT ;  /* 0x0000000105057892 */ /* 0x000fe2000f8efc3f */
[----:B------:R-:W-:Y:S01]  /*0b80*/  IMAD.MOV.U32 R12, RZ, RZ, -0x2 ;  /* 0xfffffffeff0c7424 */ /* 0x000fe200078e00ff */
[----:B------:R-:W-:Y:S01]  /*0b90*/  SHF.R.S32.HI R3, RZ, 0x1f, R220 ;  /* 0x0000001fff037819 */ /* 0x000fe200000114dc */
[----:B------:R-:W-:Y:S01]  /*0ba0*/  IMAD.SHL.U32 R19, R213, 0x8, RZ ;  /* 0x00000008d5137824 */ /* 0x000fe200078e00ff */
[----:B------:R-:W-:Y:S02]  /*0bb0*/  LOP3.LUT R2, R2, 0x3fffffe, RZ, 0xc0, !PT ;  /* 0x03fffffe02027812 */ /* 0x000fe400078ec0ff */
[-C--:B------:R-:W-:Y:S01]  /*0bc0*/  LEA.HI R0, R3, R220.reuse, RZ, 0x2 ;  /* 0x000000dc03007211 */ /* 0x080fe200078f10ff */
[----:B------:R-:W-:Y:S01]  /*0bd0*/  VIADD R212, R19, 0x40 ;  /* 0x0000004013d47836 */ /* 0x000fe20000000000 */
[----:B------:R-:W-:Y:S01]  /*0be0*/  LEA.HI R5, R3, R220, RZ, 0x5 ;  /* 0x000000dc03057211 */ /* 0x000fe200078f28ff */
[----:B------:R-:W-:Y:S01]  /*0bf0*/  IMAD.IADD R2, R221, 0x1, -R2 ;  /* 0x00000001dd027824 */ /* 0x000fe200078e0a02 */
[--C-:B------:R-:W-:Y:S01]  /*0c00*/  SHF.R.S32.HI R8, RZ, 0x2, R0.reuse ;  /* 0x00000002ff087819 */ /* 0x100fe20000011400 */
[----:B------:R-:W-:Y:S01]  /*0c10*/  VIADD R23, R19, 0x80 ;  /* 0x0000008013177836 */ /* 0x000fe20000000000 */
[----:B------:R-:W-:Y:S01]  /*0c20*/  SHF.R.S32.HI R9, RZ, 0x1f, R0 ;  /* 0x0000001fff097819 */ /* 0x000fe20000011400 */
[----:B------:R-:W-:Y:S01]  /*0c30*/  IMAD.U32 R226, RZ, RZ, UR5 ;  /* 0x00000005ffe27e24 */ /* 0x000fe2000f8e00ff */
[----:B------:R-:W-:-:S02]  /*0c40*/  SHF.R.S32.HI R5, RZ, 0x5, R5 ;  /* 0x00000005ff057819 */ /* 0x000fc40000011405 */
[----:B------:R-:W-:Y:S02]  /*0c50*/  LEA.HI R9, R9, R8, RZ, 0x3 ;  /* 0x0000000809097211 */ /* 0x000fe400078f18ff */
[----:B------:R-:W-:Y:S02]  /*0c60*/  LOP3.LUT R3, R0, 0x7ffffffc, RZ, 0xc0, !PT ;  /* 0x7ffffffc00037812 */ /* 0x000fe400078ec0ff */
[----:B------:R-:W-:Y:S02]  /*0c70*/  LOP3.LUT R9, R9, 0xfffffff8, RZ, 0xc0, !PT ;  /* 0xfffffff809097812 */ /* 0x000fe400078ec0ff */
[----:B------:R-:W-:Y:S01]  /*0c80*/  IADD3 R22, R19, 0xc0, RZ ;  /* 0x000000c013167810 */ /* 0x000fe20007ffe0ff */
[----:B------:R-:W-:Y:S01]  /*0c90*/  IMAD.IADD R3, R220, 0x1, -R3 ;  /* 0x00000001dc037824 */ /* 0x000fe200078e0a03 */
[----:B------:R-:W-:Y:S01]  /*0ca0*/  SHF.R.S32.HI R0, RZ, 0x1f, R23 ;  /* 0x0000001fff007819 */ /* 0x000fe20000011417 */
[----:B------:R-:W-:Y:S01]  /*0cb0*/  IMAD.IADD R8, R8, 0x1, -R9 ;  /* 0x0000000108087824 */ /* 0x000fe200078e0a09 */
[----:B------:R-:W-:Y:S01]  /*0cc0*/  LOP3.LUT R9, R6, 0x1ffffffe, RZ, 0xc0, !PT ;  /* 0x1ffffffe06097812 */ /* 0x000fe200078ec0ff */
[----:B------:R-:W-:Y:S01]  /*0cd0*/  IMAD R225, R3, R12, 0x50 ;  /* 0x0000005003e17424 */ /* 0x000fe200078e020c */
[----:B------:R-:W-:Y:S01]  /*0ce0*/  SHF.R.S32.HI R227, RZ, 0x1f, R22 ;  /* 0x0000001fffe37819 */ /* 0x000fe20000011416 */
[----:B------:R-:W-:Y:S01]  /*0cf0*/  IMAD R5, R5, 0x10, R8 ;  /* 0x0000001005057824 */ /* 0x000fe200078e0208 */
[----:B------:R-:W-:-:S04]  /*0d00*/  IADD3 R9, R10, -R9, RZ ;  /* 0x800000090a097210 */ /* 0x000fc80007ffe0ff */
[----:B------:R-:W-:Y:S02]  /*0d10*/  LEA R222, R2, R5, 0x6 ;  /* 0x0000000502de7211 */ /* 0x000fe400078e30ff */
[----:B------:R-:W-:-:S03]  /*0d20*/  SHF.R.S32.HI R2, RZ, 0x1f, R212 ;  /* 0x0000001fff027819 */ /* 0x000fc600000114d4 */
[----:B------:R-:W-:-:S07]  /*0d30*/  IMAD R223, R9, 0x8, R222 ;  /* 0x0000000809df7824 */ /* 0x000fce00078e02de */
.L_x_39:
[----:B0-----:R-:W0:Y:S01]  /*0d40*/  SHFL.IDX PT, R0, R221, RZ, 0x1f ;  /* 0x00001fffdd007589 */ /* 0x001e2200000e0000 */
[----:B-1----:R-:W1:Y:S01]  /*0d50*/  S2UR UR61, SR_CgaCtaId ;  /* 0x00000000003d79c3 */ /* 0x002e620000008800 */
[----:B------:R-:W-:Y:S01]  /*0d60*/  ULDC.64 UR6, c[0x0][0x418] ;  /* 0x0001060000067ab9 */ /* 0x000fe20000000a00 */
[----:B------:R-:W-:Y:S01]  /*0d70*/  ULDC UR4, c[0x0][0xc38] ;  /* 0x00030e0000047ab9 */ /* 0x000fe20000000800 */
[----:B------:R-:W-:Y:S01]  /*0d80*/  UISETP.NE.U32.AND UP0, UPT, UR6, URZ, UPT ;  /* 0x0000003f0600728c */ /* 0x000fe2000bf05070 */
[----:B------:R-:W-:Y:S01]  /*0d90*/  R2UR UR13, R214 ;  /* 0x00000000d60d72ca */ /* 0x000fe200000e0000 */
[----:B------:R-:W-:Y:S01]  /*0da0*/  UISETP.NE.AND UP1, UPT, UR4, 0x1, UPT ;  /* 0x000000010400788c */ /* 0x000fe2000bf25270 */
[----:B------:R-:W-:Y:S02]  /*0db0*/  UMOV UR40, 0x400 ;  /* 0x0000040000287882 */ /* 0x000fe40000000000 */
[----:B------:R-:W-:Y:S01]  /*0dc0*/  ULDC UR4, c[0x0][0xc44] ;  /* 0x0003110000047ab9 */ /* 0x000fe20000000800 */
[----:B------:R-:W-:-:S02]  /*0dd0*/  UISETP.NE.AND.EX UP0, UPT, UR7, URZ, UPT, UP0 ;  /* 0x0000003f0700728c */ /* 0x000fc4000bf05300 */
[----:B------:R-:W-:Y:S01]  /*0de0*/  UISETP.NE.AND UP2, UPT, UR4, 0x1, UPT ;  /* 0x000000010400788c */ /* 0x000fe2000bf45270 */
[----:B------:R-:W-:Y:S01]  /*0df0*/  ULDC UR39, c[0x0][0x424] ;  /* 0x0001090000277ab9 */ /* 0x000fe20000000800 */
[----:B------:R-:W-:Y:S01]  /*0e00*/  ULDC UR10, c[0x0][0x2f0] ;  /* 0x0000bc00000a7ab9 */ /* 0x000fe20000000800 */
[----:B------:R-:W-:Y:S02]  /*0e10*/  USEL UR39, UR39, 0x1, UP0 ;  /* 0x0000000127277887 */ /* 0x000fe40008000000 */
[----:B------:R-:W-:Y:S01]  /*0e20*/  @UP1 ULDC UR4, c[0x0][0xc3c] ;  /* 0x00030f0000041ab9 */ /* 0x000fe20000000800 */
[----:B------:R-:W-:Y:S01]  /*0e30*/  @UP1 ULDC UR12, c[0x0][0xc40] ;  /* 0x00031000000c1ab9 */ /* 0x000fe20000000800 */
[----:B------:R-:W-:Y:S02]  /*0e40*/  UIMAD.WIDE.U32 UR4, UR13, UR4, URZ ;  /* 0x000000040d0472a5 */ /* 0x000fe4000f8e003f */
[----:B------:R-:W-:Y:S01]  /*0e50*/  UIMAD UR39, UR39, UR10, URZ ;  /* 0x0000000a272772a4 */ /* 0x000fe2000f8e023f */
[----:B0-----:R-:W-:Y:S01]  /*0e60*/  R2UR UR6, R0 ;  /* 0x00000000000672ca */ /* 0x001fe200000e0000 */
[----:B-1----:R-:W-:Y:S01]  /*0e70*/  ULEA UR40, UR61, UR40, 0x18 ;  /* 0x000000283d287291 */ /* 0x002fe2000f8ec03f */
[----:B------:R-:W-:Y:S01]  /*0e80*/  UMOV UR14, UR13 ;  /* 0x0000000d000e7c82 */ /* 0x000fe20008000000 */
[----:B------:R-:W-:-:S02]  /*0e90*/  @UP1 USHF.R.U32.HI UR14, URZ, UR12, UR5 ;  /* 0x0000000c3f0e1299 */ /* 0x000fc40008011605 */
[----:B------:R-:W-:Y:S01]  /*0ea0*/  UIADD3 UR11, UR40, 0x14400, URZ ;  /* 0x00014400280b7890 */ /* 0x000fe2000fffe03f */
[----:B------:R-:W-:-:S03]  /*0eb0*/  @UP2 ULDC.64 UR8, c[0x0][0xc48] ;  /* 0x0003120000082ab9 */ /* 0x000fc60000000a00 */
[----:B------:R-:W-:Y:S01]  /*0ec0*/  ULOP3.LUT UP0, URZ, UR11, 0x9f, URZ, 0xc0, !UPT ;  /* 0x0000009f0b3f7892 */ /* 0x000fe2000f80c03f */
[----:B------:R-:W-:Y:S01]  /*0ed0*/  IMAD.U32 R217, RZ, RZ, UR14 ;  /* 0x0000000effd97e24 */ /* 0x000fe2000f8e00ff */
[----:B------:R-:W-:Y:S02]  /*0ee0*/  UIMAD.WIDE.U32 UR4, UR14, UR8, URZ ;  /* 0x000000080e0472a5 */ /* 0x000fe4000f8e003f */
[----:B------:R-:W-:Y:S02]  /*0ef0*/  ULEA.HI UR7, UR6, UR6, URZ, 0x1 ;  /* 0x0000000606077291 */ /* 0x000fe4000f8f083f */
[----:B------:R-:W-:Y:S01]  /*0f00*/  PLOP3.LUT P0, PT, PT, PT, UP0, 0x80, 0x0 ;  /* 0x000000000000781c */ /* 0x000fe20003f0f008 */
[----:B------:R-:W-:Y:S01]  /*0f10*/  UMOV UR10, UR14 ;  /* 0x0000000e000a7c82 */ /* 0x000fe20008000000 */
[----:B------:R-:W-:Y:S02]  /*0f20*/  ULOP3.LUT UR7, UR7, 0x1e, URZ, 0xc0, !UPT ;  /* 0x0000001e07077892 */ /* 0x000fe4000f8ec03f */
[----:B------:R-:W-:-:S02]  /*0f30*/  @UP2 USHF.R.U32.HI UR10, URZ, UR9, UR5 ;  /* 0x000000093f0a2299 */ /* 0x000fc40008011605 */
[----:B------:R-:W-:Y:S02]  /*0f40*/  UIADD3 UR7, UR6, -UR7, URZ ;  /* 0x8000000706077290 */ /* 0x000fe4000fffe03f */
[----:B------:R-:W-:Y:S02]  /*0f50*/  UIADD3 UR6, UR39, 0x4f, URZ ;  /* 0x0000004f27067890 */ /* 0x000fe4000fffe03f */
[----:B------:R-:W-:Y:S01]  /*0f60*/  ULEA UR8, UR7, UR11, 0xd ;  /* 0x0000000b07087291 */ /* 0x000fe2000f8e683f */
[----:B------:R-:W-:Y:S01]  /*0f70*/  IMAD.U32 R216, RZ, RZ, UR10 ;  /* 0x0000000affd87e24 */ /* 0x000fe2000f8e00ff */
[----:B------:R-:W-:Y:S02]  /*0f80*/  UIMAD.WIDE UR6, UR6, 0x66666667, URZ ;  /* 0x66666667060678a5 */ /* 0x000fe4000f8e023f */
[----:B------:R-:W-:Y:S02]  /*0f90*/  USHF.R.U32.HI UR8, URZ, 0x4, UR8 ;  /* 0x000000043f087899 */ /* 0x000fe40008011608 */
[----:B------:R-:W-:Y:S01]  /*0fa0*/  USHF.R.U32.HI UR60, URZ, 0x1f, UR7 ;  /* 0x0000001f3f3c7899 */ /* 0x000fe20008011607 */
[----:B------:R-:W-:Y:S01]  /*0fb0*/  UMOV UR4, UR13 ;  /* 0x0000000d00047c82 */ /* 0x000fe20008000000 */
[----:B------:R-:W-:Y:S01]  /*0fc0*/  ULOP3.LUT UR41, UR8, 0x3fff, URZ, 0xc0, !UPT ;  /* 0x00003fff08297892 */ /* 0x000fe2000f8ec03f */
[----:B------:R-:W-:Y:S01]  /*0fd0*/  MOV R215, UR4 ;  /* 0x0000000400d77c02 */ /* 0x000fe20008000f00 */
[----:B------:R-:W-:Y:S01]  /*0fe0*/  ULEA.HI.SX32 UR60, UR7, UR60, 0x1b ;  /* 0x0000003c073c7291 */ /* 0x000fe2000f8fda3f */
[----:B--234-:R-:W-:Y:S11]  /*0ff0*/  @!P0 BRA `(.L_x_7) ;  /* 0x0000000000408947 */ /* 0x01cff60003800000 */
[----:B------:R-:W-:Y:S01]  /*1000*/  MOV R0, 0x0 ;  /* 0x0000000000007802 */ /* 0x000fe20000000f00 */
[----:B------:R-:W-:Y:S01]  /*1010*/  ULDC.64 UR4, c[0x4][0x138] ;  /* 0x01004e0000047ab9 */ /* 0x000fe20000000a00 */
[----:B------:R-:W-:Y:S01]  /*1020*/  ULDC.64 UR6, c[0x4][0xb8] ;  /* 0x01002e0000067ab9 */ /* 0x000fe20000000a00 */
[----:B------:R-:W-:Y:S01]  /*1030*/  IMAD.U32 R4, RZ, RZ, UR4 ;  /* 0x00000004ff047e24 */ /* 0x000fe2000f8e00ff */
[----:B------:R0:W1:Y:S01]  /*1040*/  LDC.64 R2, c[0x4][R0] ;  /* 0x0100000000027b82 */ /* 0x0000620000000a00 */
[----:B------:R-:W-:Y:S01]  /*1050*/  IMAD.U32 R5, RZ, RZ, UR5 ;  /* 0x00000005ff057e24 */ /* 0x000fe2000f8e00ff */
[----:B------:R-:W-:Y:S01]  /*1060*/  ULDC.64 UR4, c[0x4][0x140] ;  /* 0x0100500000047ab9 */ /* 0x000fe20000000a00 */
[----:B------:R-:W-:Y:S01]  /*1070*/  MOV R10, UR6 ;  /* 0x00000006000a7c02 */ /* 0x000fe20008000f00 */
[----:B------:R-:W-:Y:S02]  /*1080*/  IMAD.U32 R6, RZ, RZ, UR4 ;  /* 0x00000004ff067e24 */ /* 0x000fe4000f8e00ff */
[----:B------:R-:W-:-:S02]  /*1090*/  IMAD.U32 R7, RZ, RZ, UR5 ;  /* 0x00000005ff077e24 */ /* 0x000fc4000f8e00ff */
[----:B------:R-:W-:Y:S02]  /*10a0*/  IMAD.U32 R11, RZ, RZ, UR7 ;  /* 0x00000007ff0b7e24 */ /* 0x000fe4000f8e00ff */
[----:B------:R-:W-:Y:S02]  /*10b0*/  IMAD.MOV.U32 R8, RZ, RZ, 0x70 ;  /* 0x00000070ff087424 */ /* 0x000fe400078e00ff */
[----:B------:R-:W-:Y:S02]  /*10c0*/  IMAD.MOV.U32 R12, RZ, RZ, 0x1 ;  /* 0x00000001ff0c7424 */ /* 0x000fe400078e00ff */
[----:B0-----:R-:W-:-:S07]  /*10d0*/  IMAD.MOV.U32 R13, RZ, RZ, RZ ;  /* 0x000000ffff0d7224 */ /* 0x001fce00078e00ff */
[----:B------:R-:W-:-:S07]  /*10e0*/  LEPC R20, `(.L_x_7) ;  /* 0x000000001014794e */ /* 0x000fce0000000000 */
[----:B-1----:R-:W-:Y:S05]  /*10f0*/  CALL.ABS.NOINC R2 ;  /* 0x0000000002007343 */ /* 0x002fea0003c00000 */
.L_x_7:
[----:B------:R-:W-:Y:S02]  /*1100*/  R2UR UR4, R219 ;  /* 0x00000000db0472ca */ /* 0x000fe400000e0000 */
[----:B------:R-:W-:-:S11]  /*1110*/  R2UR UR5, R226 ;  /* 0x00000000e20572ca */ /* 0x000fd600000e0000 */
[----:B------:R-:W-:Y:S02]  /*1120*/  ULOP3.LUT UR4, UR4, 0x1, URZ, 0xc0, !UPT ;  /* 0x0000000104047892 */ /* 0x000fe4000f8ec03f */
[----:B------:R-:W-:-:S04]  /*1130*/  IMAD.U32 R2, RZ, RZ, UR5 ;  /* 0x00000005ff027e24 */ /* 0x000fc8000f8e00ff */
[----:B------:R-:W-:Y:S02]  /*1140*/  MOV R0, UR4 ;  /* 0x0000000400007c02 */ /* 0x000fe40008000f00 */
[----:B------:R-:W-:Y:S02]  /*1150*/  ISETP.NE.AND P0, PT, R2, 0x3, PT ;  /* 0x000000030200780c */ /* 0x000fe40003f05270 */
[----:B------:R-:W-:-:S04]  /*1160*/  SHF.L.U32 R0, R0, 0x1f, RZ ;  /* 0x0000001f00007819 */ /* 0x000fc800000006ff */
[----:B------:R-:W0:Y:S02]  /*1170*/  SYNCS.PHASECHK.TRANS64.TRYWAIT P1, [UR40+0x38800], R0 ;  /* 0x03880000ff0075a7 */ /* 0x000e240008020168 */
[----:B0-----:R-:W-:Y:S05]  /*1180*/  @!P1 BRA `(.L_x_8) ;  /* 0x000000e800fc9947 */ /* 0x001fea0003800000 */
.L_x_91:
[----:B------:R-:W-:Y:S05]  /*1190*/  @!P0 BRA `(.L_x_9) ;  /* 0x0000000000048947 */ /* 0x000fea0003800000 */
[----:B------:R-:W-:Y:S01]  /*11a0*/  BPT.TRAP 0x1 ;  /* 0x000000040000795c */ /* 0x000fe20000300000 */
.L_x_9:
[----:B------:R-:W-:Y:S01]  /*11b0*/  R2UR UR4, R16 ;  /* 0x00000000100472ca */ /* 0x000fe200000e0000 */
[----:B0-----:R-:W-:-:S05]  /*11c0*/  IMAD.U32 R0, RZ, RZ, UR38 ;  /* 0x00000026ff007e24 */ /* 0x001fca000f8e00ff */
[----:B------:R-:W-:-:S07]  /*11d0*/  LEA R0, R0, UR40, 0x3 ;  /* 0x0000002800007c11 */ /* 0x000fce000f8e18ff */
[----:B------:R-:W-:-:S05]  /*11e0*/  IMAD.U32 R3, RZ, RZ, UR4 ;  /* 0x00000004ff037e24 */ /* 0x000fca000f8e00ff */
[----:B------:R-:W-:-:S04]  /*11f0*/  SHF.L.U32 R3, R3, 0x1f, RZ ;  /* 0x0000001f03037819 */ /* 0x000fc800000006ff */
[----:B------:R0:W1:Y:S01]  /*1200*/  SYNCS.PHASECHK.TRANS64.TRYWAIT P1, [R0+URZ+0x38830], R3 ;  /* 0x03883003000075a7 */ /* 0x000062000802017f */
[----:B------:R-:W-:Y:S05]  /*1210*/  @!P0 BRA `(.L_x_10) ;  /* 0x0000000000048947 */ /* 0x000fea0003800000 */
[----:B------:R-:W-:Y:S01]  /*1220*/  BPT.TRAP 0x1 ;  /* 0x000000040000795c */ /* 0x000fe20000300000 */
.L_x_10:
[----:B------:R-:W-:Y:S01]  /*1230*/  IMAD.MOV.U32 R151, RZ, RZ, RZ ;  /* 0x000000ffff977224 */ /* 0x000fe200078e00ff */
[----:B-1----:R-:W-:Y:S06]  /*1240*/  @P1 BRA `(.L_x_11) ;  /* 0x0000000000081947 */ /* 0x002fec0003800000 */
[----:B------:R-:W1:Y:S02]  /*1250*/  SYNCS.PHASECHK.TRANS64.TRYWAIT P1, [R0+URZ+0x38830], R3 ;  /* 0x03883003000075a7 */ /* 0x000e64000802017f */
[----:B-1----:R-:W-:Y:S05]  /*1260*/  @!P1 BRA `(.L_x_12) ;  /* 0x000000e800dc9947 */ /* 0x002fea0003800000 */
.L_x_11:
[----:B------:R-:W-:Y:S05]  /*1270*/  WARPSYNC.ALL ;  /* 0x0000000000007948 */ /* 0x000fea0003800000 */
[----:B------:R-:W-:Y:S01]  /*1280*/  UIADD3 UR40, UR40, 0x24400, URZ ;  /* 0x0002440028287890 */ /* 0x000fe2000fffe03f */
[----:B------:R-:W-:Y:S01]  /*1290*/  WARPGROUP.ARRIVE ;  /* 0x00000000000079c5 */ /* 0x000fe20000000000 */
[----:B------:R-:W-:Y:S01]  /*12a0*/  ULOP3.LUT UR5, UR41, 0x10000, URZ, 0xfc, !UPT ;  /* 0x0001000029057892 */ /* 0x000fe2000f8efc3f */
[----:B------:R-:W-:Y:S01]  /*12b0*/  MOV R4, UR39 ;  /* 0x0000002700047c02 */ /* 0x000fe20008000f00 */
[----:B------:R-:W-:Y:S01]  /*12c0*/  USHF.R.U32.HI UR40, URZ, 0x4, UR40 ;  /* 0x000000043f287899 */ /* 0x000fe20008011628 */
[----:B------:R-:W-:Y:S01]  /*12d0*/  MOV R5, UR38 ;  /* 0x0000002600057c02 */ /* 0x000fe20008000f00 */
[----:B------:R-:W-:Y:S01]  /*12e0*/  UMOV UR17, 0x40000040 ;  /* 0x4000004000117882 */ /* 0x000fe20000000000 */
[----:B------:R-:W-:Y:S01]  /*12f0*/  UMOV UR19, 0x40000040 ;  /* 0x4000004000137882 */ /* 0x000fe20000000000 */
[----:B------:R-:W-:Y:S01]  /*1300*/  ULOP3.LUT UR40, UR40, 0x3fff, URZ, 0xc0, !UPT ;  /* 0x00003fff28287892 */ /* 0x000fe2000f8ec03f */
[----:B------:R-:W-:Y:S01]  /*1310*/  IMAD.U32 R15, RZ, RZ, UR17 ;  /* 0x00000011ff0f7e24 */ /* 0x000fe2000f8e00ff */
[----:B------:R-:W-:Y:S01]  /*1320*/  UMOV UR16, UR5 ;  /* 0x0000000500107c82 */ /* 0x000fe20008000000 */
[----:B------:R-:W-:Y:S01]  /*1330*/  UMOV UR9, UR17 ;  /* 0x0000001100097c82 */ /* 0x000fe20008000000 */
[----:B------:R-:W-:Y:S01]  /*1340*/  ULOP3.LUT UR4, UR40, 0x10000, URZ, 0xfc, !UPT ;  /* 0x0001000028047892 */ /* 0x000fe2000f8efc3f */
[----:B------:R-:W-:Y:S01]  /*1350*/  IMAD.U32 R14, RZ, RZ, UR16 ;  /* 0x00000010ff0e7e24 */ /* 0x000fe2000f8e00ff */
[----:B------:R-:W-:Y:S01]  /*1360*/  UMOV UR8, UR16 ;  /* 0x0000001000087c82 */ /* 0x000fe20008000000 */
[----:B------:R-:W-:Y:S01]  /*1370*/  UMOV UR11, 0x40000040 ;  /* 0x40000040000b7882 */ /* 0x000fe20000000000 */
[----:B------:R-:W-:Y:S01]  /*1380*/  UMOV UR12, UR16 ;  /* 0x00000010000c7c82 */ /* 0x000fe20008000000 */
[----:B------:R-:W-:Y:S01]  /*1390*/  UMOV UR13, UR17 ;  /* 0x00000011000d7c82 */ /* 0x000fe20008000000 */
[----:B------:R-:W-:Y:S01]  /*13a0*/  MOV R18, UR4 ;  /* 0x0000000400127c02 */ /* 0x000fe20008000f00 */
[----:B------:R-:W-:Y:S01]  /*13b0*/  UIMAD UR4, UR38, 0xa00, UR4 ;  /* 0x00000a00260478a4 */ /* 0x000fe2000f8e0204 */
[----:B------:R-:W-:Y:S01]  /*13c0*/  MOV R17, UR37 ;  /* 0x0000002500117c02 */ /* 0x000fe20008000f00 */
[----:B------:R-:W-:Y:S01]  /*13d0*/  UMOV UR15, 0x40000040 ;  /* 0x40000040000f7882 */ /* 0x000fe20000000000 */
[----:B------:R-:W-:Y:S01]  /*13e0*/  UMOV UR23, 0x40000040 ;  /* 0x4000004000177882 */ /* 0x000fe20000000000 */
[----:B------:R-:W-:Y:S01]  /*13f0*/  UIADD3 UR10, UR4, 0x80, URZ ;  /* 0x00000080040a7890 */ /* 0x000fe2000fffe03f */
[----:B------:R-:W-:Y:S01]  /*1400*/  MOV R20, UR36 ;  /* 0x0000002400147c02 */ /* 0x000fe20008000f00 */
[----:B------:R-:W-:-:S02]  /*1410*/  UIADD3 UR14, UR4, 0x100, URZ ;  /* 0x00000100040e7890 */ /* 0x000fc4000fffe03f */
[----:B------:R-:W-:Y:S01]  /*1420*/  UMOV UR18, UR4 ;  /* 0x0000000400127c82 */ /* 0x000fe20008000000 */
[----:B------:R-:W-:Y:S01]  /*1430*/  UIADD3 UR6, UR4, 0x180, URZ ;  /* 0x0000018004067890 */ /* 0x000fe2000fffe03f */
[----:B------:R-:W-:Y:S01]  /*1440*/  HGMMA.64x16x16.F32 R56, gdesc[UR16], RZ, !UPT, gsb0 ;  /* 0x00200000103879f0 */ /* 0x000fe2000c0008ff */
[----:B------:R-:W-:Y:S01]  /*1450*/  UIADD3 UR7, UR4, 0x200, URZ ;  /* 0x0000020004077890 */ /* 0x000fe2000fffe03f */
[----:B------:R-:W-:Y:S01]  /*1460*/  UMOV UR19, 0x40000040 ;  /* 0x4000004000137882 */ /* 0x000fe20000000000 */
[----:B------:R-:W-:Y:S02]  /*1470*/  UIADD3 UR22, UR4, 0x384, URZ ;  /* 0x0000038404167890 */ /* 0x000fe4000fffe03f */
[----:B------:R-:W-:Y:S01]  /*1480*/  UIADD3 UR26, UR4, 0x386, URZ ;  /* 0x00000386041a7890 */ /* 0x000fe2000fffe03f */
[----:B------:R-:W-:Y:S01]  /*1490*/  UMOV UR27, 0x40000040 ;  /* 0x40000040001b7882 */ /* 0x000fe20000000000 */
        /* <DEDUP_REMOVED lines=14> */
[----:B------:R-:W-:Y:S01]  /*1580*/  UMOV UR39, 0x40000040 ;  /* 0x4000004000277882 */ /* 0x000fe20000000000 */
[----:B------:R-:W-:-:S02]  /*1590*/  WARPGROUP.DEPBAR.LE gsb0, 0x0 ;  /* 0x00008000000079c5 */ /* 0x000fc40000010000 */
[----:B------:R-:W-:-:S06]  /*15a0*/  WARPGROUP.ARRIVE ;  /* 0x00000000000079c5 */ /* 0x000fcc0000000000 */
[----:B------:R-:W-:Y:S01]  /*15b0*/  HGMMA.64x16x16.F32 R48, gdesc[UR8], RZ, !UPT, gsb0 ;  /* 0x00200000083079f0 */ /* 0x000fe2000c0008ff */
[----:B------:R-:W-:Y:S01]  /*15c0*/  UMOV UR8, UR16 ;  /* 0x0000001000087c82 */ /* 0x000fe20008000000 */
[----:B------:R-:W-:Y:S01]  /*15d0*/  UMOV UR9, UR17 ;  /* 0x0000001100097c82 */ /* 0x000fe20008000000 */
[----:B------:R-:W-:Y:S01]  /*15e0*/  UMOV UR10, UR6 ;  /* 0x00000006000a7c82 */ /* 0x000fe20008000000 */
[----:B------:R-:W-:Y:S01]  /*15f0*/  UMOV UR11, 0x40000040 ;  /* 0x40000040000b7882 */ /* 0x000fe20000000000 */
[----:B------:R-:W-:Y:S01]  /*1600*/  UIADD3 UR6, UR5, 0x2, URZ ;  /* 0x0000000205067890 */ /* 0x000fe2000fffe03f */
[----:B------:R-:W-:Y:S02]  /*1610*/  WARPGROUP.DEPBAR.LE gsb0, 0x0 ;  /* 0x00008000000079c5 */ /* 0x000fe40000010000 */
[----:B------:R-:W-:-:S06]  /*1620*/  WARPGROUP.ARRIVE ;  /* 0x00000000000079c5 */ /* 0x000fcc0000000000 */
[----:B------:R-:W-:Y:S01]  /*1630*/  HGMMA.64x16x16.F32 R40, gdesc[UR12], RZ, !UPT, gsb0 ;  /* 0x002000000c2879f0 */ /* 0x000fe2000c0008ff */
[----:B------:R-:W-:Y:S01]  /*1640*/  UIADD3 UR14, UR4, 0x102, URZ ;  /* 0x00000102040e7890 */ /* 0x000fe2000fffe03f */
[----:B------:R-:W-:Y:S01]  /*1650*/  UMOV UR15, 0x40000040 ;  /* 0x40000040000f7882 */ /* 0x000fe20000000000 */
[----:B------:R-:W-:Y:S02]  /*1660*/  WARPGROUP.DEPBAR.LE gsb0, 0x0 ;  /* 0x00008000000079c5 */ /* 0x000fe40000010000 */
[----:B------:R-:W-:-:S06]  /*1670*/  WARPGROUP.ARRIVE ;  /* 0x00000000000079c5 */ /* 0x000fcc0000000000 */
[----:B------:R-:W-:Y:S01]  /*1680*/  HGMMA.64x16x16.F32 R32, gdesc[UR8], RZ, !UPT, gsb0 ;  /* 0x00200000082079f0 */ /* 0x000fe2000c0008ff */
[----:B------:R-:W-:Y:S01]  /*1690*/  UMOV UR8, UR16 ;  /* 0x0000001000087c82 */ /* 0x000fe20008000000 */
[----:B------:R-:W-:Y:S01]  /*16a0*/  UMOV UR9, UR17 ;  /* 0x0000001100097c82 */ /* 0x000fe20008000000 */
[----:B------:R-:W-:Y:S01]  /*16b0*/  UMOV UR10, UR7 ;  /* 0x00000007000a7c82 */ /* 0x000fe20008000000 */
[----:B------:R-:W-:Y:S01]  /*16c0*/  UMOV UR11, 0x40000040 ;  /* 0x40000040000b7882 */ /* 0x000fe20000000000 */
[----:B------:R-:W-:Y:S01]  /*16d0*/  UMOV UR16, UR6 ;  /* 0x0000000600107c82 */ /* 0x000fe20008000000 */
[----:B------:R-:W-:Y:S01]  /*16e0*/  UIADD3 UR6, UR4, 0x2, URZ ;  /* 0x0000000204067890 */ /* 0x000fe2000fffe03f */
[----:B------:R-:W-:Y:S01]  /*16f0*/  IMAD.U32 R12, RZ, RZ, UR16 ;  /* 0x00000010ff0c7e24 */ /* 0x000fe2000f8e00ff */
[----:B------:R-:W-:Y:S01]  /*1700*/  UMOV UR17, 0x40000040 ;  /* 0x4000004000117882 */ /* 0x000fe20000000000 */
[----:B------:R-:W-:Y:S01]  /*1710*/  UMOV UR12, UR16 ;  /* 0x00000010000c7c82 */ /* 0x000fe20008000000 */
[----:B------:R-:W-:Y:S01]  /*1720*/  UMOV UR13, UR17 ;  /* 0x00000011000d7c82 */ /* 0x000fe20008000000 */
[----:B------:R-:W-:Y:S01]  /*1730*/  UIADD3 UR7, UR4, 0x202, URZ ;  /* 0x0000020204077890 */ /* 0x000fe2000fffe03f */
[----:B------:R-:W-:Y:S01]  /*1740*/  IMAD.U32 R13, RZ, RZ, UR17 ;  /* 0x00000011ff0d7e24 */ /* 0x000fe2000f8e00ff */
[----:B------:R-:W-:Y:S01]  /*1750*/  UMOV UR18, UR6 ;  /* 0x0000000600127c82 */ /* 0x000fe20008000000 */
[----:B------:R-:W-:Y:S01]  /*1760*/  UIADD3 UR6, UR4, 0x182, URZ ;  /* 0x0000018204067890 */ /* 0x000fe2000fffe03f */
[----:B------:R-:W-:-:S02]  /*1770*/  WARPGROUP.DEPBAR.LE gsb0, 0x0 ;  /* 0x00008000000079c5 */ /* 0x000fc40000010000 */
[----:B------:R-:W-:-:S06]  /*1780*/  WARPGROUP.ARRIVE ;  /* 0x00000000000079c5 */ /* 0x000fcc0000000000 */
[----:B------:R-:W-:Y:S01]  /*1790*/  HGMMA.64x16x16.F32 R24, gdesc[UR8], RZ, !UPT, gsb0 ;  /* 0x00200000081879f0 */ /* 0x000fe2000c0008ff */
[----:B------:R-:W-:Y:S01]  /*17a0*/  UIADD3 UR10, UR4, 0x82, URZ ;  /* 0x00000082040a7890 */ /* 0x000fe2000fffe03f */
[----:B------:R-:W-:Y:S01]  /*17b0*/  UMOV UR8, UR16 ;  /* 0x0000001000087c82 */ /* 0x000fe20008000000 */
[----:B------:R-:W-:Y:S01]  /*17c0*/  UMOV UR9, UR17 ;  /* 0x0000001100097c82 */ /* 0x000fe20008000000 */
[----:B------:R-:W-:Y:S01]  /*17d0*/  UMOV UR11, 0x40000040 ;  /* 0x40000040000b7882 */ /* 0x000fe20000000000 */
[----:B------:R-:W-:Y:S02]  /*17e0*/  WARPGROUP.DEPBAR.LE gsb0, 0x0 ;  /* 0x00008000000079c5 */ /* 0x000fe40000010000 */
[----:B------:R-:W-:-:S06]  /*17f0*/  WARPGROUP.ARRIVE ;  /* 0x00000000000079c5 */ /* 0x000fcc0000000000 */
[----:B------:R-:W-:Y:S01]  /*1800*/  HGMMA.64x16x16.F32 R56, gdesc[UR16], R56, gsb0 ;  /* 0x00200000103879f0 */ /* 0x000fe20008000838 */
[----:B------:R-:W-:Y:S02]  /*1810*/  UMOV UR19, 0x40000040 ;  /* 0x4000004000137882 */ /* 0x000fe40000000000 */
[----:B------:R-:W-:Y:S02]  /*1820*/  WARPGROUP.DEPBAR.LE gsb0, 0x0 ;  /* 0x00008000000079c5 */ /* 0x000fe40000010000 */
[----:B------:R-:W-:-:S06]  /*1830*/  WARPGROUP.ARRIVE ;  /* 0x00000000000079c5 */ /* 0x000fcc0000000000 */
[----:B------:R-:W-:Y:S01]  /*1840*/  HGMMA.64x16x16.F32 R48, gdesc[UR8], R48, gsb0 ;  /* 0x00200000083079f0 */ /* 0x000fe20008000830 */
[----:B------:R-:W-:Y:S01]  /*1850*/  UMOV UR8, UR16 ;  /* 0x0000001000087c82 */ /* 0x000fe20008000000 */
[----:B------:R-:W-:Y:S01]  /*1860*/  UMOV UR9, UR17 ;  /* 0x0000001100097c82 */ /* 0x000fe20008000000 */
[----:B------:R-:W-:Y:S01]  /*1870*/  UMOV UR10, UR6 ;  /* 0x00000006000a7c82 */ /* 0x000fe20008000000 */
[----:B------:R-:W-:Y:S01]  /*1880*/  UMOV UR11, 0x40000040 ;  /* 0x40000040000b7882 */ /* 0x000fe20000000000 */
[----:B------:R-:W-:Y:S01]  /*1890*/  UIADD3 UR6, UR5, 0x4, URZ ;  /* 0x0000000405067890 */ /* 0x000fe2000fffe03f */
[----:B------:R-:W-:Y:S02]  /*18a0*/  WARPGROUP.DEPBAR.LE gsb0, 0x0 ;  /* 0x00008000000079c5 */ /* 0x000fe40000010000 */
[----:B------:R-:W-:-:S06]  /*18b0*/  WARPGROUP.ARRIVE ;  /* 0x00000000000079c5 */ /* 0x000fcc0000000000 */
[----:B------:R-:W-:Y:S01]  /*18c0*/  HGMMA.64x16x16.F32 R40, gdesc[UR12], R40, gsb0 ;  /* 0x002000000c2879f0 */ /* 0x000fe20008000828 */
[----:B------:R-:W-:Y:S01]  /*18d0*/  UIADD3 UR14, UR4, 0x104, URZ ;  /* 0x00000104040e7890 */ /* 0x000fe2000fffe03f */
[----:B------:R-:W-:Y:S01]  /*18e0*/  UMOV UR15, 0x40000040 ;  /* 0x40000040000f7882 */ /* 0x000fe20000000000 */
[----:B------:R-:W-:Y:S02]  /*18f0*/  WARPGROUP.DEPBAR.LE gsb0, 0x0 ;  /* 0x00008000000079c5 */ /* 0x000fe40000010000 */
[----:B------:R-:W-:-:S06]  /*1900*/  WARPGROUP.ARRIVE ;  /* 0x00000000000079c5 */ /* 0x000fcc0000000000 */
[----:B------:R-:W-:Y:S01]  /*1910*/  HGMMA.64x16x16.F32 R32, gdesc[UR8], R32, gsb0 ;  /* 0x00200000082079f0 */ /* 0x000fe20008000820 */
[----:B------:R-:W-:Y:S01]  /*1920*/  UMOV UR8, UR16 ;  /* 0x0000001000087c82 */ /* 0x000fe20008000000 */
[----:B------:R-:W-:Y:S01]  /*1930*/  UMOV UR9, UR17 ;  /* 0x0000001100097c82 */ /* 0x000fe20008000000 */
[----:B------:R-:W-:Y:S01]  /*1940*/  UMOV UR10, UR7 ;  /* 0x00000007000a7c82 */ /* 0x000fe20008000000 */
[----:B------:R-:W-:Y:S01]  /*1950*/  UMOV UR11, 0x40000040 ;  /* 0x40000040000b7882 */ /* 0x000fe20000000000 */
[----:B------:R-:W-:Y:S01]  /*1960*/  UMOV UR16, UR6 ;  /* 0x0000000600107c82 */ /* 0x000fe20008000000 */
[----:B------:R-:W-:Y:S01]  /*1970*/  UIADD3 UR6, UR4, 0x4, URZ ;  /* 0x0000000404067890 */ /* 0x000fe2000fffe03f */
[----:B------:R-:W-:Y:S01]  /*1980*/  MOV R10, UR16 ;  /* 0x00000010000a7c02 */ /* 0x000fe20008000f00 */
        /* <DEDUP_REMOVED lines=9> */
[----:B------:R-:W-:Y:S01]  /*1a20*/  HGMMA.64x16x16.F32 R24, gdesc[UR8], R24, gsb0 ;  /* 0x00200000081879f0 */ /* 0x000fe20008000818 */
        /* <DEDUP_REMOVED lines=74> */
[----:B------:R-:W-:Y:S02]  /*1ed0*/  UIADD3 UR8, UR5, 0x400, URZ ;  /* 0x0000040005087890 */ /* 0x000fe4000fffe03f */
[----:B------:R-:W-:Y:S01]  /*1ee0*/  UIADD3 UR10, UR4, 0x280, URZ ;  /* 0x00000280040a7890 */ /* 0x000fe2000fffe03f */
[----:B------:R-:W-:Y:S01]  /*1ef0*/  UMOV UR9, 0x40000040 ;  /* 0x4000004000097882 */ /* 0x000fe20000000000 */
[----:B------:R-:W-:Y:S01]  /*1f00*/  UMOV UR11, 0x40000040 ;  /* 0x40000040000b7882 */ /* 0x000fe20000000000 */
[----:B------:R-:W-:Y:S02]  /*1f10*/  UMOV UR13, UR9 ;  /* 0x00000009000d7c82 */ /* 0x000fe40008000000 */
[----:B------:R-:W-:Y:S01]  /*1f20*/  UMOV UR12, UR8 ;  /* 0x00000008000c7c82 */ /* 0x000fe20008000000 */
[----:B------:R-:W-:Y:S02]  /*1f30*/  WARPGROUP.DEPBAR.LE gsb0, 0x0 ;  /* 0x00008000000079c5 */ /* 0x000fe40000010000 */
[----:B------:R-:W-:-:S06]  /*1f40*/  WARPGROUP.ARRIVE ;  /* 0x00000000000079c5 */ /* 0x000fcc0000000000 */
[----:B------:R-:W-:Y:S01]  /*1f50*/  HGMMA.64x16x16.F32 R56, gdesc[UR8], R56, gsb0 ;  /* 0x00200000083879f0 */ /* 0x000fe20008000838 */
[----:B------:R-:W-:Y:S01]  /*1f60*/  UMOV UR10, UR6 ;  /* 0x00000006000a7c82 */ /* 0x000fe20008000000 */
[----:B------:R-:W-:Y:S01]  /*1f70*/  UMOV UR11, 0x40000040 ;  /* 0x40000040000b7882 */ /* 0x000fe20000000000 */
[----:B------:R-:W-:Y:S01]  /*1f80*/  UIADD3 UR6, UR4, 0x480, URZ ;  /* 0x0000048004067890 */ /* 0x000fe2000fffe03f */
        /* <DEDUP_REMOVED lines=15> */
[----:B01----:R-:W-:Y:S02]  /*2080*/  MOV R3, UR12 ;  /* 0x0000000c00037c02 */ /* 0x003fe40008000f00 */
[----:B------:R-:W-:Y:S01]  /*2090*/  MOV R2, UR13 ;  /* 0x0000000d00027c02 */ /* 0x000fe20008000f00 */
[----:B------:R-:W-:-:S02]  /*20a0*/  WARPGROUP.DEPBAR.LE gsb0, 0x0 ;  /* 0x00008000000079c5 */ /* 0x000fc40000010000 */
        /* <DEDUP_REMOVED lines=39> */
[----:B------:R-:W-:Y:S01]  /*2320*/  UMOV UR13, 0x40000040 ;  /* 0x40000040000d7882 */ /* 0x000fe20000000000 */
[----:B------:R-:W-:Y:S01]  /*2330*/  UMOV UR15, 0x40000040 ;  /* 0x40000040000f7882 */ /* 0x000fe20000000000 */
[----:B------:R-:W-:Y:S01]  /*2340*/  UMOV UR37, UR13 ;  /* 0x0000000d00257c82 */ /* 0x000fe20008000000 */
[----:B------:R-:W-:Y:S01]  /*2350*/  MOV R7, UR13 ;  /* 0x0000000d00077c02 */ /* 0x000fe20008000f00 */
        /* <DEDUP_REMOVED lines=29> */
[----:B------:R-:W-:Y:S03]  /*2530*/  HGMMA.64x16x16.F32 R24, gdesc[UR16], R24, gsb0 ;  /* 0x00200000101879f0 */ /* 0x000fe60008000818 */
        /* <DEDUP_REMOVED lines=195> */
[----:B------:R-:W-:-:S07]  /*3170*/  UIADD3 UR5, UR5, 0xc06, URZ ;  /* 0x00000c0605057890 */ /* 0x000fce000fffe03f */
[----:B------:R-:W-:Y:S01]  /*3180*/  UMOV UR12, UR5 ;  /* 0x00000005000c7c82 */ /* 0x000fe20008000000 */
[----:B------:R-:W-:Y:S01]  /*3190*/  UIADD3 UR5, UR4, 0x786, URZ ;  /* 0x0000078604057890 */ /* 0x000fe2000fffe03f */
[----:B------:R-:W-:Y:S01]  /*31a0*/  IMAD.U32 R6, RZ, RZ, UR12 ;  /* 0x0000000cff067e24 */ /* 0x000fe2000f8e00ff */
[----:B------:R-:W-:-:S05]  /*31b0*/  UMOV UR36, UR12 ;  /* 0x0000000c00247c82 */ /* 0x000fca0008000000 */
        /* <DEDUP_REMOVED lines=40> */
[----:B------:R-:W-:-:S07]  /*3440*/  UIADD3 UR7, UR4, 0x806, URZ ;  /* 0x0000080604077890 */ /* 0x000fce000fffe03f */
[----:B------:R-:W-:Y:S01]  /*3450*/  UMOV UR38, UR7 ;  /* 0x0000000700267c82 */ /* 0x000fe20008000000 */
[----:B------:R-:W-:Y:S01]  /*3460*/  UMOV UR7, 0x40000040 ;  /* 0x4000004000077882 */ /* 0x000fe20000000000 */
[----:B------:R-:W-:Y:S02]  /*3470*/  WARPGROUP.DEPBAR.LE gsb0, 0x0 ;  /* 0x00008000000079c5 */ /* 0x000fe40000010000 */
[----:B------:R-:W-:-:S06]  /*3480*/  WARPGROUP.ARRIVE ;  /* 0x00000000000079c5 */ /* 0x000fcc0000000000 */
[----:B------:R-:W-:Y:S03]  /*3490*/  HGMMA.64x16x16.F32 R24, gdesc[UR52], R24, gsb0 ;  /* 0x00200000341879f0 */ /* 0x000fe60008000818 */
[----:B------:R-:W-:Y:S02]  /*34a0*/  WARPGROUP.DEPBAR.LE gsb0, 0x0 ;  /* 0x00008000000079c5 */ /* 0x000fe40000010000 */
[----:B------:R-:W-:-:S06]  /*34b0*/  WARPGROUP.ARRIVE ;  /* 0x00000000000079c5 */ /* 0x000fcc0000000000 */
[----:B------:R-:W-:Y:S01]  /*34c0*/  HGMMA.64x16x16.F32 R56, gdesc[UR12], R56, gsb0 ;  /* 0x002000000c3879f0 */ /* 0x000fe20008000838 */
[----:B------:R-:W-:Y:S01]  /*34d0*/  UMOV UR14, UR12 ;  /* 0x0000000c000e7c82 */ /* 0x000fe20008000000 */
[----:B------:R-:W-:Y:S01]  /*34e0*/  UMOV UR15, UR13 ;  /* 0x0000000d000f7c82 */ /* 0x000fe20008000000 */
[----:B------:R-:W-:Y:S01]  /*34f0*/  UMOV UR4, UR14 ;  /* 0x0000000e00047c82 */ /* 0x000fe20008000000 */
[----:B------:R-:W-:Y:S01]  /*3500*/  UMOV UR5, UR15 ;  /* 0x0000000f00057c82 */ /* 0x000fe20008000000 */
[----:B------:R-:W-:Y:S02]  /*3510*/  R2UR UR13, R2 ;  /* 0x00000000020d72ca */ /* 0x000fe400000e0000 */
[----:B------:R-:W-:Y:S01]  /*3520*/  R2UR UR12, R3 ;  /* 0x00000000030c72ca */ /* 0x000fe200000e0000 */
[----:B------:R-:W-:Y:S02]  /*3530*/  WARPGROUP.DEPBAR.LE gsb0, 0x0 ;  /* 0x00008000000079c5 */ /* 0x000fe40000010000 */
[----:B------:R-:W-:-:S06]  /*3540*/  WARPGROUP.ARRIVE ;  /* 0x00000000000079c5 */ /* 0x000fcc0000000000 */
[----:B------:R-:W-:Y:S01]  /*3550*/  HGMMA.64x16x16.F32 R48, gdesc[UR36], R48, gsb0 ;  /* 0x00200000243079f0 */ /* 0x000fe20008000830 */
[----:B------:R-:W-:Y:S02]  /*3560*/  R2UR UR39, R4 ;  /* 0x00000000042772ca */ /* 0x000fe400000e0000 */
[----:B------:R-:W-:Y:S02]  /*3570*/  R2UR UR38, R5 ;  /* 0x00000000052672ca */ /* 0x000fe400000e0000 */
[----:B------:R-:W-:Y:S02]  /*3580*/  R2UR UR37, R17 ;  /* 0x00000000112572ca */ /* 0x000fe400000e0000 */
[----:B------:R-:W-:Y:S01]  /*3590*/  R2UR UR36, R20 ;  /* 0x00000000142472ca */ /* 0x000fe200000e0000 */
        /* <DEDUP_REMOVED lines=9> */
[----:B------:R-:W-:Y:S01]  /*3630*/  UMOV UR7, 0x40000040 ;  /* 0x4000004000077882 */ /* 0x000fe20000000000 */
[----:B------:R-:W-:Y:S02]  /*3640*/  WARPGROUP.DEPBAR.LE gsb0, 0x0 ;  /* 0x00008000000079c5 */ /* 0x000fe40000010000 */
[----:B------:R-:W-:-:S06]  /*3650*/  WARPGROUP.ARRIVE ;  /* 0x00000000000079c5 */ /* 0x000fcc0000000000 */
[----:B------:R-:W-:Y:S03]  /*3660*/  HGMMA.64x16x16.F32 R24, gdesc[UR4], R24, gsb0 ;  /* 0x00200000041879f0 */ /* 0x000fe60008000818 */
[----:B------:R-:W-:Y:S02]  /*3670*/  WARPGROUP.DEPBAR.LE gsb0, 0x0 ;  /* 0x00008000000079c5 */ /* 0x000fe40000010000 */
[----:B------:R-:W-:Y:S05]  /*3680*/  @!P0 BRA `(.L_x_13) ;  /* 0x0000000000048947 */ /* 0x000fea0003800000 */
[----:B------:R-:W-:Y:S01]  /*3690*/  BPT.TRAP 0x1 ;  /* 0x000000040000795c */ /* 0x000fe20000300000 */
.L_x_13:
[----:B------:R-:W-:Y:S01]  /*36a0*/  VIADD R2, R225, UR39 ;  /* 0x00000027e1027c36 */ /* 0x000fe20008000000 */
[----:B------:R-:W-:Y:S01]  /*36b0*/  ULDC UR5, c[0x0][0x988] ;  /* 0x0002620000057ab9 */ /* 0x000fe20000000800 */
[----:B------:R-:W-:Y:S01]  /*36c0*/  IMAD.U32 R3, RZ, RZ, UR60 ;  /* 0x0000003cff037e24 */ /* 0x000fe2000f8e00ff */
[----:B------:R-:W-:Y:S01]  /*36d0*/  P2R R21, PR, RZ, 0x1 ;  /* 0x00000001ff157803 */ /* 0x000fe20000000000 */
[----:B------:R-:W-:Y:S01]  /*36e0*/  UISETP.GE.AND UP0, UPT, UR39, 0x51, UPT ;  /* 0x000000512700788c */ /* 0x000fe2000bf06270 */
[----:B------:R-:W-:Y:S01]  /*36f0*/  R2UR UR4, R0 ;  /* 0x00000000000472ca */ /* 0x000fe200000e0000 */
[----:B------:R-:W-:Y:S01]  /*3700*/  IMAD R2, R3, -0x50, R2 ;  /* 0xffffffb003027824 */ /* 0x000fe200078e0202 */
[-C--:B------:R-:W-:Y:S01]  /*3710*/  MOV R150, R151.reuse ;  /* 0x0000009700967202 */ /* 0x080fe20000000f00 */
[--C-:B------:R-:W-:Y:S01]  /*3720*/  IMAD.MOV.U32 R149, RZ, RZ, R151.reuse ;  /* 0x000000ffff957224 */ /* 0x100fe200078e0097 */
[----:B------:R-:W-:Y:S01]  /*3730*/  MOV R145, R151 ;  /* 0x0000009700917202 */ /* 0x000fe20000000f00 */
[--C-:B------:R-:W-:Y:S01]  /*3740*/  IMAD.MOV.U32 R148, RZ, RZ, R151.reuse ;  /* 0x000000ffff947224 */ /* 0x100fe200078e0097 */
[C---:B------:R-:W-:Y:S01]  /*3750*/  ISETP.GT.AND P2, PT, R2.reuse, RZ, PT ;  /* 0x000000ff0200720c */ /* 0x040fe20003f44270 */
[--C-:B------:R-:W-:Y:S01]  /*3760*/  IMAD.MOV.U32 R147, RZ, RZ, R151.reuse ;  /* 0x000000ffff937224 */ /* 0x100fe200078e0097 */
[C---:B------:R-:W-:Y:S01]  /*3770*/  ISETP.GT.AND P1, PT, R2.reuse, 0x1, PT ;  /* 0x000000010200780c */ /* 0x040fe20003f24270 */
[--C-:B------:R-:W-:Y:S01]  /*3780*/  IMAD.MOV.U32 R146, RZ, RZ, R151.reuse ;  /* 0x000000ffff927224 */ /* 0x100fe200078e0097 */
[----:B------:R-:W-:Y:S01]  /*3790*/  ISETP.GT.AND P6, PT, R2, 0x8, PT ;  /* 0x000000080200780c */ /* 0x000fe20003fc4270 */
[--C-:B------:R-:W-:Y:S01]  /*37a0*/  IMAD.MOV.U32 R144, RZ, RZ, R151.reuse ;  /* 0x000000ffff907224 */ /* 0x100fe200078e0097 */
[----:B------:R-:W-:Y:S01]  /*37b0*/  FSEL R56, R56, -INF , P2 ;  /* 0xff80000038387808 */ /* 0x000fe20001000000 */
[----:B------:R-:W-:Y:S01]  /*37c0*/  UIADD3 UR4, UR4, 0x38840, URZ ;  /* 0x0003884004047890 */ /* 0x000fe2000fffe03f */
[----:B------:R-:W-:Y:S01]  /*37d0*/  FSEL R57, R57, -INF , P1 ;  /* 0xff80000039397808 */ /* 0x000fe20000800000 */
[--C-:B------:R-:W-:Y:S01]  /*37e0*/  IMAD.MOV.U32 R143, RZ, RZ, R151.reuse ;  /* 0x000000ffff8f7224 */ /* 0x100fe200078e0097 */
[----:B------:R-:W-:Y:S01]  /*37f0*/  ISETP.GT.AND P5, PT, R2, 0x9, PT ;  /* 0x000000090200780c */ /* 0x000fe20003fa4270 */
[----:B------:R-:W-:Y:S01]  /*3800*/  UPRMT UR4, UR61, 0x654, UR4 ;  /* 0x000006543d047896 */ /* 0x000fe20008000004 */
[----:B------:R-:W-:Y:S01]  /*3810*/  FSEL R60, R60, -INF , P6 ;  /* 0xff8000003c3c7808 */ /* 0x000fe20003000000 */
[--C-:B------:R-:W-:Y:S01]  /*3820*/  IMAD.MOV.U32 R142, RZ, RZ, R151.reuse ;  /* 0x000000ffff8e7224 */ /* 0x100fe200078e0097 */
[----:B------:R-:W-:Y:S01]  /*3830*/  FMNMX.FTZ R3, R56, R57, !PT ;  /* 0x0000003938037209 */ /* 0x000fe20007810000 */
[--C-:B------:R-:W-:Y:S01]  /*3840*/  IMAD.MOV.U32 R141, RZ, RZ, R151.reuse ;  /* 0x000000ffff8d7224 */ /* 0x100fe200078e0097 */
[----:B------:R-:W-:Y:S01]  /*3850*/  ISETP.GT.AND P4, PT, R2, 0x10, PT ;  /* 0x000000100200780c */ /* 0x000fe20003f84270 */
[--C-:B------:R-:W-:Y:S01]  /*3860*/  IMAD.MOV.U32 R139, RZ, RZ, R151.reuse ;  /* 0x000000ffff8b7224 */ /* 0x100fe200078e0097 */
[----:B------:R-:W-:Y:S01]  /*3870*/  FSEL R61, R61, -INF , P5 ;  /* 0xff8000003d3d7808 */ /* 0x000fe20002800000 */
[--C-:B------:R-:W-:Y:S01]  /*3880*/  IMAD.MOV.U32 R138, RZ, RZ, R151.reuse ;  /* 0x000000ffff8a7224 */ /* 0x100fe200078e0097 */
[----:B------:R-:W-:Y:S01]  /*3890*/  FMNMX.FTZ R4, R60, R3, !PT ;  /* 0x000000033c047209 */ /* 0x000fe20007810000 */
[----:B------:R-:W-:Y:S01]  /*38a0*/  SYNCS.ARRIVE.TRANS64.RED.A1T0 RZ, [UR4], RZ ;  /* 0x000000ffffff79a7 */ /* 0x000fe20008100404 */
[----:B------:R-:W-:Y:S01]  /*38b0*/  ISETP.GT.AND P3, PT, R2, 0x11, PT ;  /* 0x000000110200780c */ /* 0x000fe20003f64270 */
[--C-:B------:R-:W-:Y:S01]  /*38c0*/  IMAD.MOV.U32 R137, RZ, RZ, R151.reuse ;  /* 0x000000ffff897224 */ /* 0x100fe200078e0097 */
[----:B------:R-:W-:Y:S01]  /*38d0*/  FSEL R48, R48, -INF , P4 ;  /* 0xff80000030307808 */ /* 0x000fe20002000000 */
[--C-:B------:R-:W-:Y:S01]  /*38e0*/  IMAD.MOV.U32 R136, RZ, RZ, R151.reuse ;  /* 0x000000ffff887224 */ /* 0x100fe200078e0097 */
[----:B------:R-:W-:Y:S01]  /*38f0*/  FMNMX.FTZ R3, R61, R4, !PT ;  /* 0x000000043d037209 */ /* 0x000fe20007810000 */
[--C-:B------:R-:W-:Y:S01]  /*3900*/  IMAD.MOV.U32 R134, RZ, RZ, R151.reuse ;  /* 0x000000ffff867224 */ /* 0x100fe200078e0097 */
[----:B------:R-:W-:Y:S01]  /*3910*/  FSEL R58, R58, -INF , P2 ;  /* 0xff8000003a3a7808 */ /* 0x000fe20001000000 */
[--C-:B------:R-:W-:Y:S01]  /*3920*/  IMAD.MOV.U32 R133, RZ, RZ, R151.reuse ;  /* 0x000000ffff857224 */ /* 0x100fe200078e0097 */
        /* <DEDUP_REMOVED lines=107> */
[----:B------:R-:W-:Y:S01]  /*3fe0*/  IMAD.MOV.U32 R66, RZ, RZ, R151 ;  /* 0x000000ffff427224 */ /* 0x000fe200078e0097 */
[----:B------:R-:W-:-:S02]  /*3ff0*/  FMNMX.FTZ R3, R25, R4, !PT ;  /* 0x0000000419037209 */ /* 0x000fc40007810000 */
[----:B------:R-:W-:Y:S02]  /*4000*/  FSEL R29, R29, -INF , P1 ;  /* 0xff8000001d1d7808 */ /* 0x000fe40000800000 */
[----:B------:R-:W-:Y:S02]  /*4010*/  FMNMX.FTZ R2, R28, R3, !PT ;  /* 0x000000031c027209 */ /* 0x000fe40007810000 */
[----:B------:R-:W-:Y:S02]  /*4020*/  FMNMX.FTZ R3, R58, R59, !PT ;  /* 0x0000003b3a037209 */ /* 0x000fe40007810000 */
[----:B------:R-:W-:Y:S02]  /*4030*/  FMNMX.FTZ R5, R29, R2, !PT ;  /* 0x000000021d057209 */ /* 0x000fe40007810000 */
[----:B------:R-:W-:Y:S02]  /*4040*/  FSEL R38, R38, -INF , P6 ;  /* 0xff80000026267808 */ /* 0x000fe40003000000 */
[----:B------:R-:W-:Y:S01]  /*4050*/  FSEL R39, R39, -INF , P5 ;  /* 0xff80000027277808 */ /* 0x000fe20002800000 */
[----:B------:R-:W0:Y:S01]  /*4060*/  SHFL.BFLY PT, R2, R5, 0x2, 0x1f ;  /* 0x0c401f0005027f89 */ /* 0x000e2200000e0000 */
[----:B------:R-:W-:-:S02]  /*4070*/  FSEL R26, R26, -INF , P4 ;  /* 0xff8000001a1a7808 */ /* 0x000fc40002000000 */
[----:B------:R-:W-:Y:S02]  /*4080*/  FSEL R27, R27, -INF , P3 ;  /* 0xff8000001b1b7808 */ /* 0x000fe40001800000 */
[----:B------:R-:W-:Y:S02]  /*4090*/  FSEL R30, R30, -INF , P2 ;  /* 0xff8000001e1e7808 */ /* 0x000fe40001000000 */
[----:B------:R-:W-:Y:S02]  /*40a0*/  FSEL R31, R31, -INF , P1 ;  /* 0xff8000001f1f7808 */ /* 0x000fe40000800000 */
[-C--:B------:R-:W-:Y:S02]  /*40b0*/  MOV R140, R151.reuse ;  /* 0x00000097008c7202 */ /* 0x080fe40000000f00 */
[-C--:B------:R-:W-:Y:S02]  /*40c0*/  MOV R135, R151.reuse ;  /* 0x0000009700877202 */ /* 0x080fe40000000f00 */
[----:B------:R-:W-:-:S02]  /*40d0*/  MOV R130, R151 ;  /* 0x0000009700827202 */ /* 0x000fc40000000f00 */
[-C--:B------:R-:W-:Y:S02]  /*40e0*/  MOV R125, R151.reuse ;  /* 0x00000097007d7202 */ /* 0x080fe40000000f00 */
[-C--:B------:R-:W-:Y:S02]  /*40f0*/  MOV R120, R151.reuse ;  /* 0x0000009700787202 */ /* 0x080fe40000000f00 */
[-C--:B------:R-:W-:Y:S02]  /*4100*/  MOV R115, R151.reuse ;  /* 0x0000009700737202 */ /* 0x080fe40000000f00 */
[-C--:B------:R-:W-:Y:S02]  /*4110*/  MOV R110, R151.reuse ;  /* 0x00000097006e7202 */ /* 0x080fe40000000f00 */
[----:B------:R-:W-:Y:S02]  /*4120*/  MOV R105, R151 ;  /* 0x0000009700697202 */ /* 0x000fe40000000f00 */
[----:B0-----:R-:W-:-:S02]  /*4130*/  FMNMX.FTZ R17, R5, R2, !PT ;  /* 0x0000000205117209 */ /* 0x001fc40007810000 */
[-C--:B------:R-:W-:Y:S02]  /*4140*/  MOV R100, R151.reuse ;  /* 0x0000009700647202 */ /* 0x080fe40000000f00 */
[-C--:B------:R-:W-:Y:S01]  /*4150*/  MOV R95, R151.reuse ;  /* 0x00000097005f7202 */ /* 0x080fe20000000f00 */
[----:B------:R-:W0:Y:S01]  /*4160*/  SHFL.BFLY PT, R4, R17, 0x1, 0x1f ;  /* 0x0c201f0011047f89 */ /* 0x000e2200000e0000 */
[-C--:B------:R-:W-:Y:S02]  /*4170*/  MOV R90, R151.reuse ;  /* 0x00000097005a7202 */ /* 0x080fe40000000f00 */
[-C--:B------:R-:W-:Y:S02]  /*4180*/  MOV R85, R151.reuse ;  /* 0x0000009700557202 */ /* 0x080fe40000000f00 */
[-C--:B------:R-:W-:Y:S02]  /*4190*/  MOV R80, R151.reuse ;  /* 0x0000009700507202 */ /* 0x080fe40000000f00 */
[----:B------:R-:W-:-:S02]  /*41a0*/  MOV R75, R151 ;  /* 0x00000097004b7202 */ /* 0x000fc40000000f00 */
[-C--:B------:R-:W-:Y:S02]  /*41b0*/  MOV R70, R151.reuse ;  /* 0x0000009700467202 */ /* 0x080fe40000000f00 */
[----:B------:R-:W-:Y:S02]  /*41c0*/  MOV R65, R151 ;  /* 0x0000009700417202 */ /* 0x000fe40000000f00 */
[----:B0-----:R-:W-:-:S04]  /*41d0*/  FMNMX.FTZ R4, R17, R4, !PT ;  /* 0x0000000411047209 */ /* 0x001fc80007810000 */
[C---:B------:R-:W-:Y:S01]  /*41e0*/  FSETP.NEU.FTZ.AND P0, PT, R4.reuse, -INF , PT ;  /* 0xff8000000400780b */ /* 0x040fe20003f1d000 */
[----:B------:R-:W-:-:S05]  /*41f0*/  FMUL.FTZ R2, R4, UR5 ;  /* 0x0000000504027c20 */ /* 0x000fca0008410000 */
[----:B------:R-:W-:Y:S02]  /*4200*/  FSEL R20, R2, RZ, P0 ;  /* 0x000000ff02147208 */ /* 0x000fe40000000000 */
[----:B------:R-:W-:Y:S02]  /*4210*/  FMNMX.FTZ R2, R62, R3, !PT ;  /* 0x000000033e027209 */ /* 0x000fe40007810000 */
[----:B------:R-:W-:Y:S01]  /*4220*/  ISETP.NE.AND P0, PT, R21, RZ, PT ;  /* 0x000000ff1500720c */ /* 0x000fe20003f05270 */
[--C-:B------:R-:W-:Y:S01]  /*4230*/  FFMA.FTZ R56, R56, UR5, -R20.reuse ;  /* 0x0000000538387c23 */ /* 0x100fe20008010814 */
[----:B------:R-:W-:Y:S01]  /*4240*/  FMNMX.FTZ R3, R63, R2, !PT ;  /* 0x000000023f037209 */ /* 0x000fe20007810000 */
[--C-:B------:R-:W-:Y:S01]  /*4250*/  FFMA.FTZ R57, R57, UR5, -R20.reuse ;  /* 0x0000000539397c23 */ /* 0x100fe20008010814 */
[--C-:B------:R-:W-:Y:S01]  /*4260*/  FFMA.FTZ R60, R60, UR5, -R20.reuse ;  /* 0x000000053c3c7c23 */ /* 0x100fe20008010814 */
[--C-:B------:R-:W-:Y:S01]  /*4270*/  FFMA.FTZ R61, R61, UR5, -R20.reuse ;  /* 0x000000053d3d7c23 */ /* 0x100fe20008010814 */
[----:B------:R-:W-:Y:S01]  /*4280*/  FMNMX.FTZ R2, R50, R3, !PT ;  /* 0x0000000332027209 */ /* 0x000fe20007810000 */
[----:B------:R-:W-:Y:S01]  /*4290*/  MUFU.EX2 R56, R56 ;  /* 0x0000003800387308 */ /* 0x000fe20000000800 */
[--C-:B------:R-:W-:Y:S01]  /*42a0*/  FFMA.FTZ R48, R48, UR5, -R20.reuse ;  /* 0x0000000530307c23 */ /* 0x100fe20008010814 */
[--C-:B------:R-:W-:Y:S01]  /*42b0*/  FFMA.FTZ R49, R49, UR5, -R20.reuse ;  /* 0x0000000531317c23 */ /* 0x100fe20008010814 */
[----:B------:R-:W-:Y:S01]  /*42c0*/  FMNMX.FTZ R3, R51, R2, !PT ;  /* 0x0000000233037209 */ /* 0x000fe20007810000 */
[--C-:B------:R-:W-:Y:S01]  /*42d0*/  FFMA.FTZ R52, R52, UR5, -R20.reuse ;  /* 0x0000000534347c23 */ /* 0x100fe20008010814 */
[--C-:B------:R-:W-:Y:S01]  /*42e0*/  FFMA.FTZ R53, R53, UR5, -R20.reuse ;  /* 0x0000000535357c23 */ /* 0x100fe20008010814 */
[--C-:B------:R-:W-:Y:S01]  /*42f0*/  FFMA.FTZ R40, R40, UR5, -R20.reuse ;  /* 0x0000000528287c23 */ /* 0x100fe20008010814 */
[----:B------:R-:W-:Y:S01]  /*4300*/  FMNMX.FTZ R2, R54, R3, !PT ;  /* 0x0000000336027209 */ /* 0x000fe20007810000 */
[----:B------:R-:W0:Y:S01]  /*4310*/  MUFU.EX2 R57, R57 ;  /* 0x0000003900397308 */ /* 0x000e220000000800 */
[--C-:B------:R-:W-:Y:S01]  /*4320*/  FFMA.FTZ R41, R41, UR5, -R20.reuse ;  /* 0x0000000529297c23 */ /* 0x100fe20008010814 */
        /* <DEDUP_REMOVED lines=14> */
[----:B------:R-:W1:Y:S01]  /*4410*/  MUFU.EX2 R61, R61 ;  /* 0x0000003d003d7308 */ /* 0x000e620000000800 */
[----:B------:R-:W-:Y:S01]  /*4420*/  FFMA.FTZ R20, R29, UR5, -R20 ;  /* 0x000000051d147c23 */ /* 0x000fe20008010814 */
[----:B0-----:R-:W-:Y:S01]  /*4430*/  FADD.FTZ R17, R56, R57 ;  /* 0x0000003938117221 */ /* 0x001fe20000010000 */
[----:B------:R-:W-:Y:S01]  /*4440*/  FMNMX.FTZ R3, R47, R2, !PT ;  /* 0x000000022f037209 */ /* 0x000fe20007810000 */
[--C-:B------:R-:W-:Y:S01]  /*4450*/  IMAD.MOV.U32 R29, RZ, RZ, R151.reuse ;  /* 0x000000ffff1d7224 */ /* 0x100fe200078e0097 */
[----:B------:R-:W-:Y:S01]  /*4460*/  F2FP.F16.F32.PACK_AB R208, R57, R56 ;  /* 0x0000003839d0723e */ /* 0x000fe200000000ff */
[--C-:B------:R-:W-:Y:S01]  /*4470*/  IMAD.MOV.U32 R57, RZ, RZ, R151.reuse ;  /* 0x000000ffff397224 */ /* 0x100fe200078e0097 */
[----:B------:R-:W-:Y:S01]  /*4480*/  FMNMX.FTZ R2, R34, R3, !PT ;  /* 0x0000000322027209 */ /* 0x000fe20007810000 */
[----:B------:R-:W-:Y:S01]  /*4490*/  MUFU.EX2 R48, R48 ;  /* 0x0000003000307308 */ /* 0x000fe20000000800 */
[----:B------:R-:W-:-:S02]  /*44a0*/  IMAD.MOV.U32 R56, RZ, RZ, R151 ;  /* 0x000000ffff387224 */ /* 0x000fc400078e0097 */
[----:B------:R-:W-:-:S04]  /*44b0*/  FMNMX.FTZ R3, R35, R2, !PT ;  /* 0x0000000223037209 */ /* 0x000fc80007810000 */
[----:B------:R-:W-:Y:S01]  /*44c0*/  FMNMX.FTZ R2, R38, R3, !PT ;  /* 0x0000000326027209 */ /* 0x000fe20007810000 */
[----:B------:R-:W0:Y:S01]  /*44d0*/  MUFU.EX2 R49, R49 ;  /* 0x0000003100317308 */ /* 0x000e220000000800 */
[----:B-1----:R-:W-:Y:S02]  /*44e0*/  F2FP.F16.F32.PACK_AB R210, R61, R60 ;  /* 0x0000003c3dd2723e */ /* 0x002fe400000000ff */
[----:B------:R-:W-:-:S04]  /*44f0*/  FMNMX.FTZ R3, R39, R2, !PT ;  /* 0x0000000227037209 */ /* 0x000fc80007810000 */
[----:B------:R-:W-:Y:S01]  /*4500*/  FMNMX.FTZ R2, R26, R3, !PT ;  /* 0x000000031a027209 */ /* 0x000fe20007810000 */
[----:B------:R-:W-:Y:S03]  /*4510*/  MUFU.EX2 R52, R52 ;  /* 0x0000003400347308 */ /* 0x000fe60000000800 */
[----:B------:R-:W-:-:S04]  /*4520*/  FMNMX.FTZ R3, R27, R2, !PT ;  /* 0x000000021b037209 */ /* 0x000fc80007810000 */
[----:B------:R-:W-:Y:S01]  /*4530*/  FMNMX.FTZ R2, R30, R3, !PT ;  /* 0x000000031e027209 */ /* 0x000fe20007810000 */
[----:B------:R-:W1:Y:S01]  /*4540*/  MUFU.EX2 R53, R53 ;  /* 0x0000003500357308 */ /* 0x000e620000000800 */
[----:B0-----:R-:W-:Y:S02]  /*4550*/  F2FP.F16.F32.PACK_AB R204, R49, R48 ;  /* 0x0000003031cc723e */ /* 0x001fe400000000ff */
[----:B------:R-:W-:-:S05]  /*4560*/  FMNMX.FTZ R2, R31, R2, !PT ;  /* 0x000000021f027209 */ /* 0x000fca0007810000 */
[----:B------:R-:W0:Y:S01]  /*4570*/  SHFL.BFLY PT, R3, R2, 0x2, 0x1f ;  /* 0x0c401f0002037f89 */ /* 0x000e2200000e0000 */
[----:B------:R-:W-:Y:S08]  /*4580*/  MUFU.EX2 R40, R40 ;  /* 0x0000002800287308 */ /* 0x000ff00000000800 */
[----:B------:R-:W2:Y:S01]  /*4590*/  MUFU.EX2 R41, R41 ;  /* 0x0000002900297308 */ /* 0x000ea20000000800 */
[----:B-1----:R-:W-:-:S07]  /*45a0*/  F2FP.F16.F32.PACK_AB R206, R53, R52 ;  /* 0x0000003435ce723e */ /* 0x002fce00000000ff */
[----:B------:R-:W-:Y:S01]  /*45b0*/  MUFU.EX2 R44, R44 ;  /* 0x0000002c002c7308 */ /* 0x000fe20000000800 */
[----:B0-----:R-:W-:-:S07]  /*45c0*/  FMNMX.FTZ R5, R2, R3, !PT ;  /* 0x0000000302057209 */ /* 0x001fce0007810000 */
[----:B------:R-:W0:Y:S01]  /*45d0*/  MUFU.EX2 R45, R45 ;  /* 0x0000002d002d7308 */ /* 0x000e220000000800 */
[----:B--2---:R-:W-:Y:S01]  /*45e0*/  F2FP.F16.F32.PACK_AB R200, R41, R40 ;  /* 0x0000002829c8723e */ /* 0x004fe200000000ff */
[----:B------:R-:W1:Y:S06]  /*45f0*/  SHFL.BFLY PT, R2, R5, 0x1, 0x1f ;  /* 0x0c201f0005027f89 */ /* 0x000e6c00000e0000 */
[----:B------:R-:W-:Y:S08]  /*4600*/  MUFU.EX2 R32, R32 ;  /* 0x0000002000207308 */ /* 0x000ff00000000800 */
[----:B------:R-:W2:Y:S01]  /*4610*/  MUFU.EX2 R33, R33 ;  /* 0x0000002100217308 */ /* 0x000ea20000000800 */
[----:B0-----:R-:W-:-:S07]  /*4620*/  F2FP.F16.F32.PACK_AB R202, R45, R44 ;  /* 0x0000002c2dca723e */ /* 0x001fce00000000ff */
[----:B------:R-:W-:Y:S01]  /*4630*/  MUFU.EX2 R36, R36 ;  /* 0x0000002400247308 */ /* 0x000fe20000000800 */
[----:B-1----:R-:W-:-:S04]  /*4640*/  FMNMX.FTZ R3, R5, R2, !PT ;  /* 0x0000000205037209 */ /* 0x002fc80007810000 */
[C---:B------:R-:W-:Y:S01]  /*4650*/  FSETP.NEU.FTZ.AND P1, PT, R3.reuse, -INF , PT ;  /* 0xff8000000300780b */ /* 0x040fe20003f3d000 */
[----:B------:R-:W-:Y:S02]  /*4660*/  FMUL.FTZ R2, R3, UR5 ;  /* 0x0000000503027c20 */ /* 0x000fe40008410000 */
[----:B------:R0:W-:Y:S01]  /*4670*/  MUFU.EX2 R5, R20 ;  /* 0x0000001400057308 */ /* 0x0001e20000000800 */
[----:B--2---:R-:W-:Y:S02]  /*4680*/  F2FP.F16.F32.PACK_AB R196, R33, R32 ;  /* 0x0000002021c4723e */ /* 0x004fe400000000ff */
[----:B------:R-:W-:Y:S02]  /*4690*/  FSEL R2, R2, RZ, P1 ;  /* 0x000000ff02027208 */ /* 0x000fe40000800000 */
[----:B------:R-:W-:-:S03]  /*46a0*/  PLOP3.LUT P1, PT, PT, PT, UP0, 0x80, 0x0 ;  /* 0x000000000000781c */ /* 0x000fc60003f2f008 */
[----:B------:R-:W1:Y:S01]  /*46b0*/  MUFU.EX2 R37, R37 ;  /* 0x0000002500257308 */ /* 0x000e620000000800 */
[--C-:B------:R-:W-:Y:S01]  /*46c0*/  FFMA.FTZ R58, R58, UR5, -R2.reuse ;  /* 0x000000053a3a7c23 */ /* 0x100fe20008010802 */
[--C-:B------:R-:W-:Y:S01]  /*46d0*/  FFMA.FTZ R59, R59, UR5, -R2.reuse ;  /* 0x000000053b3b7c23 */ /* 0x100fe20008010802 */
[--C-:B------:R-:W-:Y:S01]  /*46e0*/  FFMA.FTZ R62, R62, UR5, -R2.reuse ;  /* 0x000000053e3e7c23 */ /* 0x100fe20008010802 */
[--C-:B------:R-:W-:Y:S01]  /*46f0*/  FFMA.FTZ R63, R63, UR5, -R2.reuse ;  /* 0x000000053f3f7c23 */ /* 0x100fe20008010802 */
[--C-:B------:R-:W-:Y:S01]  /*4700*/  FFMA.FTZ R50, R50, UR5, -R2.reuse ;  /* 0x0000000532327c23 */ /* 0x100fe20008010802 */
[----:B0-----:R-:W-:Y:S01]  /*4710*/  FADD.FTZ R20, R60, R17 ;  /* 0x000000113c147221 */ /* 0x001fe20000010000 */
[--C-:B------:R-:W-:Y:S01]  /*4720*/  FFMA.FTZ R51, R51, UR5, -R2.reuse ;  /* 0x0000000533337c23 */ /* 0x100fe20008010802 */
[----:B------:R-:W-:Y:S01]  /*4730*/  MUFU.EX2 R58, R58 ;  /* 0x0000003a003a7308 */ /* 0x000fe20000000800 */
[----:B------:R-:W-:Y:S01]  /*4740*/  FFMA.FTZ R54, R54, UR5, -R2 ;  /* 0x0000000536367c23 */ /* 0x000fe20008010802 */
[----:B------:R-:W-:Y:S01]  /*4750*/  FADD.FTZ R17, R61, R20 ;  /* 0x000000143d117221 */ /* 0x000fe20000010000 */
[--C-:B------:R-:W-:Y:S01]  /*4760*/  FFMA.FTZ R55, R55, UR5, -R2.reuse ;  /* 0x0000000537377c23 */ /* 0x100fe20008010802 */
[--C-:B------:R-:W-:Y:S01]  /*4770*/  FFMA.FTZ R42, R42, UR5, -R2.reuse ;  /* 0x000000052a2a7c23 */ /* 0x100fe20008010802 */
[--C-:B------:R-:W-:Y:S01]  /*4780*/  FFMA.FTZ R43, R43, UR5, -R2.reuse ;  /* 0x000000052b2b7c23 */ /* 0x100fe20008010802 */
[----:B------:R-:W-:Y:S01]  /*4790*/  FADD.FTZ R20, R48, R17 ;  /* 0x0000001130147221 */ /* 0x000fe20000010000 */
[--C-:B------:R-:W-:Y:S01]  /*47a0*/  FFMA.FTZ R46, R46, UR5, -R2.reuse ;  /* 0x000000052e2e7c23 */ /* 0x100fe20008010802 */
[----:B------:R-:W0:Y:S01]  /*47b0*/  MUFU.EX2 R59, R59 ;  /* 0x0000003b003b7308 */ /* 0x000e220000000800 */
[----:B------:R-:W-:Y:S01]  /*47c0*/  FFMA.FTZ R47, R47, UR5, -R2 ;  /* 0x000000052f2f7c23 */ /* 0x000fe20008010802 */
[----:B------:R-:W-:Y:S01]  /*47d0*/  FADD.FTZ R21, R49, R20 ;  /* 0x0000001431157221 */ /* 0x000fe20000010000 */
[--C-:B------:R-:W-:Y:S01]  /*47e0*/  FFMA.FTZ R34, R34, UR5, -R2.reuse ;  /* 0x0000000522227c23 */ /* 0x100fe20008010802 */
[--C-:B------:R-:W-:Y:S01]  /*47f0*/  FFMA.FTZ R35, R35, UR5, -R2.reuse ;  /* 0x0000000523237c23 */ /* 0x100fe20008010802 */
[--C-:B------:R-:W-:Y:S01]  /*4800*/  FFMA.FTZ R38, R38, UR5, -R2.reuse ;  /* 0x0000000526267c23 */ /* 0x100fe20008010802 */
[----:B------:R-:W-:Y:S01]  /*4810*/  FADD.FTZ R64, R52, R21 ;  /* 0x0000001534407221 */ /* 0x000fe20000010000 */
[--C-:B------:R-:W-:Y:S01]  /*4820*/  FFMA.FTZ R39, R39, UR5, -R2.reuse ;  /* 0x0000000527277c23 */ /* 0x100fe20008010802 */
[----:B------:R-:W2:Y:S01]  /*4830*/  MUFU.EX2 R62, R62 ;  /* 0x0000003e003e7308 */ /* 0x000ea20000000800 */
[----:B------:R-:W-:Y:S01]  /*4840*/  FFMA.FTZ R26, R26, UR5, -R2 ;  /* 0x000000051a1a7c23 */ /* 0x000fe20008010802 */
[----:B------:R-:W-:Y:S01]  /*4850*/  FADD.FTZ R21, R53, R64 ;  /* 0x0000004035157221 */ /* 0x000fe20000010000 */
[--C-:B------:R-:W-:Y:S01]  /*4860*/  FFMA.FTZ R27, R27, UR5, -R2.reuse ;  /* 0x000000051b1b7c23 */ /* 0x100fe20008010802 */
[--C-:B------:R-:W-:Y:S01]  /*4870*/  FFMA.FTZ R30, R30, UR5, -R2.reuse ;  /* 0x000000051e1e7c23 */ /* 0x100fe20008010802 */
[----:B------:R-:W-:Y:S01]  /*4880*/  FFMA.FTZ R2, R31, UR5, -R2 ;  /* 0x000000051f027c23 */ /* 0x000fe20008010802 */
[----:B------:R-:W-:Y:S01]  /*4890*/  FADD.FTZ R64, R40, R21 ;  /* 0x0000001528407221 */ /* 0x000fe20000010000 */
[----:B-1----:R-:W-:Y:S01]  /*48a0*/  F2FP.F16.F32.PACK_AB R198, R37, R36 ;  /* 0x0000002425c6723e */ /* 0x002fe200000000ff */
[----:B------:R-:W1:Y:S01]  /*48b0*/  MUFU.EX2 R63, R63 ;  /* 0x0000003f003f7308 */ /* 0x000e620000000800 */
[----:B0-----:R-:W-:Y:S01]  /*48c0*/  FADD.FTZ R17, R58, R59 ;  /* 0x0000003b3a117221 */ /* 0x001fe20000010000 */
[----:B------:R-:W-:Y:S01]  /*48d0*/  FADD.FTZ R21, R41, R64 ;  /* 0x0000004029157221 */ /* 0x000fe20000010000 */
[----:B------:R-:W-:Y:S01]  /*48e0*/  F2FP.F16.F32.PACK_AB R209, R59, R58 ;  /* 0x0000003a3bd1723e */ /* 0x000fe200000000ff */
[----:B------:R-:W-:Y:S01]  /*48f0*/  IMAD.MOV.U32 R64, RZ, RZ, R151 ;  /* 0x000000ffff407224 */ /* 0x000fe200078e0097 */
[-C--:B------:R-:W-:Y:S01]  /*4900*/  MOV R60, R151.reuse ;  /* 0x00000097003c7202 */ /* 0x080fe20000000f00 */
[----:B------:R-:W-:Y:S01]  /*4910*/  FADD.FTZ R0, R44, R21 ;  /* 0x000000152c007221 */ /* 0x000fe20000010000 */
[----:B------:R-:W-:Y:S01]  /*4920*/  IMAD.MOV.U32 R61, RZ, RZ, R151 ;  /* 0x000000ffff3d7224 */ /* 0x000fe200078e0097 */
[----:B------:R-:W0:Y:S01]  /*4930*/  MUFU.EX2 R50, R50 ;  /* 0x0000003200327308 */ /* 0x000e220000000800 */
[----:B--2---:R-:W-:Y:S01]  /*4940*/  FADD.FTZ R20, R62, R17 ;  /* 0x000000113e147221 */ /* 0x004fe20000010000 */
[----:B------:R-:W-:Y:S01]  /*4950*/  FADD.FTZ R21, R45, R0 ;  /* 0x000000002d157221 */ /* 0x000fe20000010000 */
[--C-:B------:R-:W-:Y:S01]  /*4960*/  IMAD.MOV.U32 R59, RZ, RZ, R151.reuse ;  /* 0x000000ffff3b7224 */ /* 0x100fe200078e0097 */
[-C--:B------:R-:W-:Y:S01]  /*4970*/  MOV R45, R151.reuse ;  /* 0x00000097002d7202 */ /* 0x080fe20000000f00 */
[--C-:B------:R-:W-:Y:S01]  /*4980*/  IMAD.MOV.U32 R58, RZ, RZ, R151.reuse ;  /* 0x000000ffff3a7224 */ /* 0x100fe200078e0097 */
[----:B------:R-:W-:Y:S01]  /*4990*/  MOV R40, R151 ;  /* 0x0000009700287202 */ /* 0x000fe20000000f00 */
[--C-:B------:R-:W-:Y:S01]  /*49a0*/  IMAD.MOV.U32 R53, RZ, RZ, R151.reuse ;  /* 0x000000ffff357224 */ /* 0x100fe200078e0097 */
[----:B------:R-:W2:Y:S01]  /*49b0*/  MUFU.EX2 R51, R51 ;  /* 0x0000003300337308 */ /* 0x000ea20000000800 */
[C---:B-1----:R-:W-:Y:S01]  /*49c0*/  FADD.FTZ R17, R63.reuse, R20 ;  /* 0x000000143f117221 */ /* 0x042fe20000010000 */
[----:B------:R-:W-:Y:S01]  /*49d0*/  F2FP.F16.F32.PACK_AB R211, R63, R62 ;  /* 0x0000003e3fd3723e */ /* 0x000fe200000000ff */
[----:B------:R-:W-:-:S02]  /*49e0*/  IMAD.MOV.U32 R63, RZ, RZ, R151 ;  /* 0x000000ffff3f7224 */ /* 0x000fc400078e0097 */
[--C-:B------:R-:W-:Y:S02]  /*49f0*/  IMAD.MOV.U32 R62, RZ, RZ, R151.reuse ;  /* 0x000000ffff3e7224 */ /* 0x100fe400078e0097 */
[----:B------:R-:W-:Y:S01]  /*4a00*/  IMAD.MOV.U32 R52, RZ, RZ, R151 ;  /* 0x000000ffff347224 */ /* 0x000fe200078e0097 */
[----:B------:R-:W1:Y:S01]  /*4a10*/  MUFU.EX2 R54, R54 ;  /* 0x0000003600367308 */ /* 0x000e620000000800 */
[----:B0-----:R-:W-:Y:S01]  /*4a20*/  FADD.FTZ R20, R50, R17 ;  /* 0x0000001132147221 */ /* 0x001fe20000010000 */
[--C-:B------:R-:W-:Y:S02]  /*4a30*/  IMAD.MOV.U32 R49, RZ, RZ, R151.reuse ;  /* 0x000000ffff317224 */ /* 0x100fe400078e0097 */
[--C-:B------:R-:W-:Y:S02]  /*4a40*/  IMAD.MOV.U32 R48, RZ, RZ, R151.reuse ;  /* 0x000000ffff307224 */ /* 0x100fe400078e0097 */
[--C-:B------:R-:W-:Y:S02]  /*4a50*/  IMAD.MOV.U32 R44, RZ, RZ, R151.reuse ;  /* 0x000000ffff2c7224 */ /* 0x100fe400078e0097 */
[----:B------:R-:W0:Y:S01]  /*4a60*/  MUFU.EX2 R55, R55 ;  /* 0x0000003700377308 */ /* 0x000e220000000800 */
[C---:B--2---:R-:W-:Y:S01]  /*4a70*/  FADD.FTZ R17, R51.reuse, R20 ;  /* 0x0000001433117221 */ /* 0x044fe20000010000 */
[----:B------:R-:W-:Y:S01]  /*4a80*/  F2FP.F16.F32.PACK_AB R205, R51, R50 ;  /* 0x0000003233cd723e */ /* 0x000fe200000000ff */
[--C-:B------:R-:W-:Y:S01]  /*4a90*/  IMAD.MOV.U32 R51, RZ, RZ, R151.reuse ;  /* 0x000000ffff337224 */ /* 0x100fe200078e0097 */
[----:B------:R-:W-:Y:S01]  /*4aa0*/  MOV R50, R151 ;  /* 0x0000009700327202 */ /* 0x000fe20000000f00 */
[----:B------:R-:W-:-:S02]  /*4ab0*/  IMAD.MOV.U32 R41, RZ, RZ, R151 ;  /* 0x000000ffff297224 */ /* 0x000fc400078e0097 */
[----:B------:R-:W-:Y:S01]  /*4ac0*/  IMAD.MOV.U32 R31, RZ, RZ, R151 ;  /* 0x000000ffff1f7224 */ /* 0x000fe200078e0097 */
[----:B------:R-:W2:Y:S01]  /*4ad0*/  MUFU.EX2 R42, R42 ;  /* 0x0000002a002a7308 */ /* 0x000ea20000000800 */
[----:B-1----:R-:W-:-:S07]  /*4ae0*/  FADD.FTZ R20, R54, R17 ;  /* 0x0000001136147221 */ /* 0x002fce0000010000 */
[----:B------:R-:W1:Y:S01]  /*4af0*/  MUFU.EX2 R43, R43 ;  /* 0x0000002b002b7308 */ /* 0x000e620000000800 */
[C---:B0-----:R-:W-:Y:S01]  /*4b00*/  FADD.FTZ R17, R55.reuse, R20 ;  /* 0x0000001437117221 */ /* 0x041fe20000010000 */
[----:B------:R-:W-:Y:S01]  /*4b10*/  FADD.FTZ R20, R32, R21 ;  /* 0x0000001520147221 */ /* 0x000fe20000010000 */
[----:B------:R-:W-:Y:S01]  /*4b20*/  F2FP.F16.F32.PACK_AB R207, R55, R54 ;  /* 0x0000003637cf723e */ /* 0x000fe200000000ff */
[--C-:B------:R-:W-:Y:S01]  /*4b30*/  IMAD.MOV.U32 R54, RZ, RZ, R151.reuse ;  /* 0x000000ffff367224 */ /* 0x100fe200078e0097 */
[----:B------:R-:W-:Y:S01]  /*4b40*/  MOV R55, R151 ;  /* 0x0000009700377202 */ /* 0x000fe20000000f00 */
[----:B------:R-:W-:Y:S01]  /*4b50*/  FADD.FTZ R21, R33, R20 ;  /* 0x0000001421157221 */ /* 0x000fe20000010000 */
[----:B------:R-:W-:Y:S01]  /*4b60*/  IMAD.MOV.U32 R33, RZ, RZ, R151 ;  /* 0x000000ffff217224 */ /* 0x000fe200078e0097 */
[----:B------:R-:W0:Y:S01]  /*4b70*/  MUFU.EX2 R46, R46 ;  /* 0x0000002e002e7308 */ /* 0x000e220000000800 */
[----:B--2---:R-:W-:Y:S01]  /*4b80*/  FADD.FTZ R0, R42, R17 ;  /* 0x000000112a007221 */ /* 0x004fe20000010000 */
[----:B------:R-:W-:Y:S01]  /*4b90*/  FADD.FTZ R20, R36, R21 ;  /* 0x0000001524147221 */ /* 0x000fe20000010000 */
[----:B------:R-:W-:-:S02]  /*4ba0*/  IMAD.MOV.U32 R36, RZ, RZ, R151 ;  /* 0x000000ffff247224 */ /* 0x000fc400078e0097 */
[--C-:B------:R-:W-:Y:S02]  /*4bb0*/  IMAD.MOV.U32 R32, RZ, RZ, R151.reuse ;  /* 0x000000ffff207224 */ /* 0x100fe400078e0097 */
[----:B------:R-:W-:Y:S01]  /*4bc0*/  FADD.FTZ R21, R37, R20 ;  /* 0x0000001425157221 */ /* 0x000fe20000010000 */
[--C-:B------:R-:W-:Y:S01]  /*4bd0*/  IMAD.MOV.U32 R37, RZ, RZ, R151.reuse ;  /* 0x000000ffff257224 */ /* 0x100fe200078e0097 */
[----:B------:R-:W2:Y:S01]  /*4be0*/  MUFU.EX2 R47, R47 ;  /* 0x0000002f002f7308 */ /* 0x000ea20000000800 */
[C---:B-1----:R-:W-:Y:S01]  /*4bf0*/  FADD.FTZ R17, R43.reuse, R0 ;  /* 0x000000002b117221 */ /* 0x042fe20000010000 */
[----:B------:R-:W-:Y:S01]  /*4c00*/  F2FP.F16.F32.PACK_AB R201, R43, R42 ;  /* 0x0000002a2bc9723e */ /* 0x000fe200000000ff */
[--C-:B------:R-:W-:Y:S02]  /*4c10*/  IMAD.MOV.U32 R43, RZ, RZ, R151.reuse ;  /* 0x000000ffff2b7224 */ /* 0x100fe400078e0097 */
[----:B------:R-:W-:-:S03]  /*4c20*/  IMAD.MOV.U32 R42, RZ, RZ, R151 ;  /* 0x000000ffff2a7224 */ /* 0x000fc600078e0097 */
[----:B------:R-:W1:Y:S01]  /*4c30*/  MUFU.EX2 R34, R34 ;  /* 0x0000002200227308 */ /* 0x000e620000000800 */
[----:B0-----:R-:W-:-:S07]  /*4c40*/  FADD.FTZ R0, R46, R17 ;  /* 0x000000112e007221 */ /* 0x001fce0000010000 */
[----:B------:R-:W0:Y:S01]  /*4c50*/  MUFU.EX2 R24, R24 ;  /* 0x0000001800187308 */ /* 0x000e220000000800 */
[C---:B--2---:R-:W-:Y:S01]  /*4c60*/  FADD.FTZ R17, R47.reuse, R0 ;  /* 0x000000002f117221 */ /* 0x044fe20000010000 */
[----:B------:R-:W-:Y:S01]  /*4c70*/  F2FP.F16.F32.PACK_AB R203, R47, R46 ;  /* 0x0000002e2fcb723e */ /* 0x000fe200000000ff */
[--C-:B------:R-:W-:Y:S02]  /*4c80*/  IMAD.MOV.U32 R47, RZ, RZ, R151.reuse ;  /* 0x000000ffff2f7224 */ /* 0x100fe400078e0097 */
[----:B------:R-:W-:-:S03]  /*4c90*/  IMAD.MOV.U32 R46, RZ, RZ, R151 ;  /* 0x000000ffff2e7224 */ /* 0x000fc600078e0097 */
[----:B------:R-:W2:Y:S01]  /*4ca0*/  MUFU.EX2 R35, R35 ;  /* 0x0000002300237308 */ /* 0x000ea20000000800 */
[----:B-1----:R-:W-:-:S07]  /*4cb0*/  FADD.FTZ R0, R34, R17 ;  /* 0x0000001122007221 */ /* 0x002fce0000010000 */
[----:B------:R-:W1:Y:S01]  /*4cc0*/  MUFU.EX2 R25, R25 ;  /* 0x0000001900197308 */ /* 0x000e620000000800 */
[----:B0-----:R-:W-:-:S07]  /*4cd0*/  FADD.FTZ R20, R24, R21 ;  /* 0x0000001518147221 */ /* 0x001fce0000010000 */
[----:B------:R-:W0:Y:S01]  /*4ce0*/  MUFU.EX2 R38, R38 ;  /* 0x0000002600267308 */ /* 0x000e220000000800 */
[C---:B--2---:R-:W-:Y:S01]  /*4cf0*/  FADD.FTZ R17, R35.reuse, R0 ;  /* 0x0000000023117221 */ /* 0x044fe20000010000 */
[----:B------:R-:W-:Y:S01]  /*4d00*/  F2FP.F16.F32.PACK_AB R197, R35, R34 ;  /* 0x0000002223c5723e */ /* 0x000fe200000000ff */
[----:B------:R-:W-:Y:S01]  /*4d10*/  IMAD.MOV.U32 R34, RZ, RZ, R151 ;  /* 0x000000ffff227224 */ /* 0x000fe200078e0097 */
[----:B------:R-:W-:-:S04]  /*4d20*/  MOV R35, R151 ;  /* 0x0000009700237202 */ /* 0x000fc80000000f00 */
        /* <DEDUP_REMOVED lines=8> */
[----:B--2---:R-:W-:Y:S01]  /*4db0*/  FADD.FTZ R20, R28, R21 ;  /* 0x000000151c147221 */ /* 0x004fe20000010000 */
[C---:B------:R-:W-:Y:S01]  /*4dc0*/  F2FP.F16.F32.PACK_AB R194, R5.reuse, R28 ;  /* 0x0000001c05c2723e */ /* 0x040fe200000000ff */
[----:B------:R-:W-:Y:S02]  /*4dd0*/  IMAD.MOV.U32 R28, RZ, RZ, R151 ;  /* 0x000000ffff1c7224 */ /* 0x000fe400078e0097 */
[----:B------:R-:W-:-:S03]  /*4de0*/  FADD.FTZ R17, R5, R20 ;  /* 0x0000001405117221 */ /* 0x000fc60000010000 */
[----:B------:R-:W2:Y:S01]  /*4df0*/  MUFU.EX2 R27, R27 ;  /* 0x0000001b001b7308 */ /* 0x000ea20000000800 */
[C---:B-1----:R-:W-:Y:S01]  /*4e00*/  FADD.FTZ R21, R39.reuse, R0 ;  /* 0x0000000027157221 */ /* 0x042fe20000010000 */
[----:B------:R-:W-:Y:S01]  /*4e10*/  F2FP.F16.F32.PACK_AB R199, R39, R38 ;  /* 0x0000002627c7723e */ /* 0x000fe200000000ff */
[--C-:B------:R-:W-:Y:S02]  /*4e20*/  IMAD.MOV.U32 R39, RZ, RZ, R151.reuse ;  /* 0x000000ffff277224 */ /* 0x100fe400078e0097 */
[----:B------:R-:W-:-:S03]  /*4e30*/  IMAD.MOV.U32 R38, RZ, RZ, R151 ;  /* 0x000000ffff267224 */ /* 0x000fc600078e0097 */
[----:B------:R-:W1:Y:S01]  /*4e40*/  MUFU.EX2 R30, R30 ;  /* 0x0000001e001e7308 */ /* 0x000e620000000800 */
[----:B0-----:R-:W-:-:S07]  /*4e50*/  FADD.FTZ R0, R26, R21 ;  /* 0x000000151a007221 */ /* 0x001fce0000010000 */
[----:B------:R0:W3:Y:S01]  /*4e60*/  MUFU.EX2 R195, R2 ;  /* 0x0000000200c37308 */ /* 0x0000e20000000800 */
[C---:B--2---:R-:W-:Y:S01]  /*4e70*/  FADD.FTZ R5, R27.reuse, R0 ;  /* 0x000000001b057221 */ /* 0x044fe20000010000 */
[----:B------:R-:W-:Y:S01]  /*4e80*/  F2FP.F16.F32.PACK_AB R193, R27, R26 ;  /* 0x0000001a1bc1723e */ /* 0x000fe200000000ff */
[----:B------:R-:W-:Y:S01]  /*4e90*/  IMAD.MOV.U32 R27, RZ, RZ, R151 ;  /* 0x000000ffff1b7224 */ /* 0x000fe200078e0097 */
[----:B------:R-:W-:Y:S01]  /*4ea0*/  MOV R26, R151 ;  /* 0x00000097001a7202 */ /* 0x000fe20000000f00 */
[----:B-1----:R-:W-:Y:S01]  /*4eb0*/  FADD.FTZ R0, R30, R5 ;  /* 0x000000051e007221 */ /* 0x002fe20000010000 */
[----:B0-----:R-:W-:-:S03]  /*4ec0*/  IMAD.MOV.U32 R2, RZ, RZ, 0x3f800000 ;  /* 0x3f800000ff027424 */ /* 0x001fc600078e00ff */
[C---:B---3--:R-:W-:Y:S01]  /*4ed0*/  FADD.FTZ R5, R195.reuse, R0 ;  /* 0x00000000c3057221 */ /* 0x048fe20000010000 */
[----:B------:R-:W-:Y:S01]  /*4ee0*/  F2FP.F16.F32.PACK_AB R195, R195, R30 ;  /* 0x0000001ec3c3723e */ /* 0x000fe200000000ff */
[----:B------:R-:W-:Y:S01]  /*4ef0*/  IMAD.MOV.U32 R0, RZ, RZ, 0x3f800000 ;  /* 0x3f800000ff007424 */ /* 0x000fe200078e00ff */
[----:B------:R-:W-:Y:S01]  /*4f00*/  MOV R30, R151 ;  /* 0x00000097001e7202 */ /* 0x000fe20000000f00 */
[----:B------:R-:W-:Y:S06]  /*4f10*/  @!P1 BRA `(.L_x_14) ;  /* 0x0000003c00d49947 */ /* 0x000fec0003800000 */
[----:B------:R-:W-:Y:S01]  /*4f20*/  UIADD3 UR4, UR60, -0x2, URZ ;  /* 0xfffffffe3c047890 */ /* 0x000fe2000fffe03f */
[----:B------:R-:W-:Y:S01]  /*4f30*/  IMAD.MOV.U32 R20, RZ, RZ, R3 ;  /* 0x000000ffff147224 */ /* 0x000fe200078e0003 */
[----:B------:R-:W-:Y:S01]  /*4f40*/  MOV R21, R4 ;  /* 0x0000000400157202 */ /* 0x000fe20000000f00 */
[----:B------:R-:W-:Y:S01]  /*4f50*/  IMAD.MOV.U32 R2, RZ, RZ, 0x3f800000 ;  /* 0x3f800000ff027424 */ /* 0x000fe200078e00ff */
[----:B------:R-:W-:Y:S02]  /*4f60*/  CS2R R150, SRZ ;  /* 0x0000000000967805 */ /* 0x000fe4000001ff00 */
[----:B------:R-:W-:Y:S01]  /*4f70*/  CS2R R146, SRZ ;  /* 0x0000000000927805 */ /* 0x000fe2000001ff00 */
[----:B------:R-:W-:Y:S01]  /*4f80*/  IMAD.U32 R228, RZ, RZ, UR4 ;  /* 0x00000004ffe47e24 */ /* 0x000fe2000f8e00ff */
[----:B------:R-:W-:Y:S02]  /*4f90*/  R2UR UR4, R16 ;  /* 0x00000000100472ca */ /* 0x000fe400000e0000 */
[----:B------:R-:W-:-:S02]  /*4fa0*/  CS2R R142, SRZ ;  /* 0x00000000008e7805 */ /* 0x000fc4000001ff00 */
[----:B------:R-:W-:Y:S02]  /*4fb0*/  CS2R R138, SRZ ;  /* 0x00000000008a7805 */ /* 0x000fe4000001ff00 */
[----:B------:R-:W-:Y:S02]  /*4fc0*/  CS2R R134, SRZ ;  /* 0x0000000000867805 */ /* 0x000fe4000001ff00 */
[----:B------:R-:W-:Y:S02]  /*4fd0*/  CS2R R130, SRZ ;  /* 0x0000000000827805 */ /* 0x000fe4000001ff00 */
[----:B------:R-:W-:Y:S02]  /*4fe0*/  CS2R R126, SRZ ;  /* 0x00000000007e7805 */ /* 0x000fe4000001ff00 */
[----:B------:R-:W-:Y:S02]  /*4ff0*/  CS2R R122, SRZ ;  /* 0x00000000007a7805 */ /* 0x000fe4000001ff00 */
[----:B------:R-:W-:-:S02]  /*5000*/  CS2R R118, SRZ ;  /* 0x0000000000767805 */ /* 0x000fc4000001ff00 */
[----:B------:R-:W-:Y:S02]  /*5010*/  CS2R R114, SRZ ;  /* 0x0000000000727805 */ /* 0x000fe4000001ff00 */
[----:B------:R-:W-:Y:S02]  /*5020*/  CS2R R110, SRZ ;  /* 0x00000000006e7805 */ /* 0x000fe4000001ff00 */
[----:B------:R-:W-:Y:S02]  /*5030*/  CS2R R106, SRZ ;  /* 0x00000000006a7805 */ /* 0x000fe4000001ff00 */
[----:B------:R-:W-:Y:S02]  /*5040*/  CS2R R102, SRZ ;  /* 0x0000000000667805 */ /* 0x000fe4000001ff00 */
[----:B------:R-:W-:Y:S01]  /*5050*/  CS2R R98, SRZ ;  /* 0x0000000000627805 */ /* 0x000fe2000001ff00 */
[----:B------:R-:W-:Y:S01]  /*5060*/  IMAD.U32 R229, RZ, RZ, UR4 ;  /* 0x00000004ffe57e24 */ /* 0x000fe2000f8e00ff */
        /* <DEDUP_REMOVED lines=49> */
[----:B------:R-:W-:Y:S01]  /*5380*/  CS2R R24, SRZ ;  /* 0x0000000000187805 */ /* 0x000fe2000001ff00 */
[----:B------:R-:W-:-:S06]  /*5390*/  UMOV UR39, UR38 ;  /* 0x0000002600277c82 */ /* 0x000fcc0008000000 */
.L_x_25:
[----:B------:R-:W-:Y:S01]  /*53a0*/  R2UR UR5, R229 ;  /* 0x00000000e50572ca */ /* 0x000fe200000e0000 */
[----:B------:R-:W-:-:S04]  /*53b0*/  UISETP.NE.AND UP0, UPT, UR39, 0x1, UPT ;  /* 0x000000012700788c */ /* 0x000fc8000bf05270 */
[----:B------:R-:W-:-:S08]  /*53c0*/  USEL UR4, URZ, 0x1, UP0 ;  /* 0x000000013f047887 */ /* 0x000fd00008000000 */
[----:B------:R-:W-:-:S06]  /*53d0*/  ULOP3.LUT UR4, UR5, UR4, URZ, 0x3c, !UPT ;  /* 0x0000000405047292 */ /* 0x000fcc000f8e3c3f */
[----:B------:R-:W-:Y:S01]  /*53e0*/  MOV R16, UR4 ;  /* 0x0000000400107c02 */ /* 0x000fe20008000f00 */
[----:B------:R-:W-:Y:S06]  /*53f0*/  @!P0 BRA `(.L_x_15) ;  /* 0x0000000000048947 */ /* 0x000fec0003800000 */
[----:B------:R-:W-:Y:S01]  /*5400*/  BPT.TRAP 0x1 ;  /* 0x000000040000795c */ /* 0x000fe20000300000 */
.L_x_15:
[----:B------:R-:W0:Y:S01]  /*5410*/  S2UR UR5, SR_CgaCtaId ;  /* 0x00000000000579c3 */ /* 0x000e220000008800 */
[----:B------:R-:W-:Y:S01]  /*5420*/  R2UR UR4, R16 ;  /* 0x00000000100472ca */ /* 0x000fe200000e0000 */
[----:B------:R-:W-:Y:S01]  /*5430*/  UIADD3 UR38, UR39, 0x1, URZ ;  /* 0x0000000127267890 */ /* 0x000fe2000fffe03f */
[----:B------:R-:W-:-:S03]  /*5440*/  UMOV UR61, 0x400 ;  /* 0x00000400003d7882 */ /* 0x000fc60000000000 */
[----:B------:R-:W-:-:S04]  /*5450*/  UISETP.NE.AND UP0, UPT, UR38, 0x2, UPT ;  /* 0x000000022600788c */ /* 0x000fc8000bf05270 */
[----:B------:R-:W-:-:S04]  /*5460*/  USEL UR38, UR38, URZ, UP0 ;  /* 0x0000003f26267287 */ /* 0x000fc80008000000 */
[----:B------:R-:W-:-:S05]  /*5470*/  IMAD.U32 R3, RZ, RZ, UR4 ;  /* 0x00000004ff037e24 */ /* 0x000fca000f8e00ff */
[----:B------:R-:W-:Y:S01]  /*5480*/  SHF.L.U32 R3, R3, 0x1f, RZ ;  /* 0x0000001f03037819 */ /* 0x000fe200000006ff */
[----:B0-----:R-:W-:-:S04]  /*5490*/  ULEA UR61, UR5, UR61, 0x18 ;  /* 0x0000003d053d7291 */ /* 0x001fc8000f8ec03f */
[----:B------:R-:W-:-:S09]  /*54a0*/  ULEA UR60, UR38, UR61, 0x3 ;  /* 0x0000003d263c7291 */ /* 0x000fd2000f8e183f */
[----:B------:R0:W1:Y:S01]  /*54b0*/  SYNCS.PHASECHK.TRANS64.TRYWAIT P1, [UR60+0x38830], R3 ;  /* 0x03883003ff0075a7 */ /* 0x000062000802017c */
[----:B------:R-:W-:Y:S05]  /*54c0*/  @!P0 BRA `(.L_x_16) ;  /* 0x0000000000048947 */ /* 0x000fea0003800000 */
[----:B------:R-:W-:Y:S01]  /*54d0*/  BPT.TRAP 0x1 ;  /* 0x000000040000795c */ /* 0x000fe20000300000 */
.L_x_16:
[----:B-1----:R-:W-:Y:S05]  /*54e0*/  @P1 BRA `(.L_x_17) ;  /* 0x0000000000081947 */ /* 0x002fea0003800000 */
[----:B------:R-:W1:Y:S02]  /*54f0*/  SYNCS.PHASECHK.TRANS64.TRYWAIT P1, [UR60+0x38830], R3 ;  /* 0x03883003ff0075a7 */ /* 0x000e64000802017c */
[----:B-1----:R-:W-:Y:S05]  /*5500*/  @!P1 BRA `(.L_x_18) ;  /* 0x000000a800489947 */ /* 0x002fea0003800000 */
.L_x_17:
[----:B------:R-:W-:Y:S01]  /*5510*/  R2UR UR4, R18 ;  /* 0x00000000120472ca */ /* 0x000fe200000e0000 */
[----:B------:R-:W-:Y:S01]  /*5520*/  WARPGROUP.ARRIVE ;  /* 0x00000000000079c5 */ /* 0x000fe20000000000 */
[----:B------:R-:W-:Y:S01]  /*5530*/  R2UR UR10, R14 ;  /* 0x000000000e0a72ca */ /* 0x000fe200000e0000 */
[----:B------:R-:W-:Y:S01]  /*5540*/  UMOV UR59, 0x40000040 ;  /* 0x40000040003b7882 */ /* 0x000fe20000000000 */
        /* <DEDUP_REMOVED lines=9> */
[----:B------:R-:W-:Y:S01]  /*55e0*/  UIMAD UR4, UR38, 0xa00, UR4 ;  /* 0x00000a00260478a4 */ /* 0x000fe2000f8e0204 */
[-C--:B------:R-:W-:Y:S01]  /*55f0*/  FMUL.FTZ R24, R24, R0.reuse ;  /* 0x0000000018187220 */ /* 0x080fe20000410000 */
[----:B------:R-:W-:Y:S01]  /*5600*/  UMOV UR56, UR10 ;  /* 0x0000000a00387c82 */ /* 0x000fe20008000000 */
[----:B------:R-:W-:Y:S01]  /*5610*/  UMOV UR43, 0x40000040 ;  /* 0x40000040002b7882 */ /* 0x000fe20000000000 */
[----:B------:R-:W-:Y:S01]  /*5620*/  UMOV UR57, UR11 ;  /* 0x0000000b00397c82 */ /* 0x000fe20008000000 */
[----:B------:R-:W-:Y:S01]  /*5630*/  UIADD3 UR6, UR4, 0x80, URZ ;  /* 0x0000008004067890 */ /* 0x000fe2000fffe03f */
[-C--:B------:R-:W-:Y:S01]  /*5640*/  FMUL.FTZ R25, R25, R0.reuse ;  /* 0x0000000019197220 */ /* 0x080fe20000410000 */
[----:B------:R-:W-:Y:S01]  /*5650*/  UMOV UR58, UR4 ;  /* 0x00000004003a7c82 */ /* 0x000fe20008000000 */
[----:B------:R-:W-:Y:S01]  /*5660*/  UIADD3 UR5, UR4, 0x100, URZ ;  /* 0x0000010004057890 */ /* 0x000fe2000fffe03f */
[----:B------:R-:W-:Y:S01]  /*5670*/  HGMMA.64x16x16.F32 R184, gdesc[UR56], RZ, !UPT, gsb0 ;  /* 0x0020000038b879f0 */ /* 0x000fe2000c0008ff */
[----:B------:R-:W-:Y:S01]  /*5680*/  UMOV UR56, UR10 ;  /* 0x0000000a00387c82 */ /* 0x000fe20008000000 */
[----:B------:R-:W-:Y:S01]  /*5690*/  UMOV UR57, UR11 ;  /* 0x0000000b00397c82 */ /* 0x000fe20008000000 */
[----:B------:R-:W-:Y:S01]  /*56a0*/  UMOV UR58, UR6 ;  /* 0x00000006003a7c82 */ /* 0x000fe20008000000 */
[----:B------:R-:W-:Y:S01]  /*56b0*/  UMOV UR59, 0x40000040 ;  /* 0x40000040003b7882 */ /* 0x000fe20000000000 */
[----:B------:R-:W-:Y:S01]  /*56c0*/  UIADD3 UR6, UR4, 0x180, URZ ;  /* 0x0000018004067890 */ /* 0x000fe2000fffe03f */
[-C--:B------:R-:W-:Y:S01]  /*56d0*/  FMUL.FTZ R28, R28, R0.reuse ;  /* 0x000000001c1c7220 */ /* 0x080fe20000410000 */
        /* <DEDUP_REMOVED lines=12> */
[----:B------:R-:W-:Y:S01]  /*57a0*/  UMOV UR47, 0x40000040 ;  /* 0x40000040002f7882 */ /* 0x000fe20000000000 */
[----:B------:R-:W-:Y:S01]  /*57b0*/  UIADD3 UR50, UR4, 0x782, URZ ;  /* 0x0000078204327890 */ /* 0x000fe2000fffe03f */
[-C--:B------:R-:W-:Y:S01]  /*57c0*/  FMUL.FTZ R41, R41, R0.reuse ;  /* 0x0000000029297220 */ /* 0x080fe20000410000 */
[----:B------:R-:W-:Y:S01]  /*57d0*/  UMOV UR51, 0x40000040 ;  /* 0x4000004000337882 */ /* 0x000fe20000000000 */
[----:B------:R-:W-:Y:S01]  /*57e0*/  UIADD3 UR54, UR4, 0x784, URZ ;  /* 0x0000078404367890 */ /* 0x000fe2000fffe03f */
[-C--:B------:R-:W-:Y:S01]  /*57f0*/  FMUL.FTZ R44, R44, R0.reuse ;  /* 0x000000002c2c7220 */ /* 0x080fe20000410000 */
[----:B------:R-:W-:Y:S01]  /*5800*/  UMOV UR55, 0x40000040 ;  /* 0x4000004000377882 */ /* 0x000fe20000000000 */
[----:B------:R-:W-:Y:S01]  /*5810*/  UMOV UR7, 0x40000040 ;  /* 0x4000004000077882 */ /* 0x000fe20000000000 */
[-C--:B------:R-:W-:Y:S01]  /*5820*/  FMUL.FTZ R45, R45, R0.reuse ;  /* 0x000000002d2d7220 */ /* 0x080fe20000410000 */
        /* <DEDUP_REMOVED lines=23> */
[----:B------:R-:W-:Y:S01]  /*59a0*/  FMUL.FTZ R93, R93, R0 ;  /* 0x000000005d5d7220 */ /* 0x000fe20000410000 */
[----:B------:R-:W-:-:S02]  /*59b0*/  WARPGROUP.DEPBAR.LE gsb0, 0x0 ;  /* 0x00008000000079c5 */ /* 0x000fc40000010000 */
[----:B------:R-:W-:Y:S01]  /*59c0*/  WARPGROUP.ARRIVE ;  /* 0x00000000000079c5 */ /* 0x000fe20000000000 */
[-C--:B------:R-:W-:Y:S01]  /*59d0*/  FMUL.FTZ R96, R96, R0.reuse ;  /* 0x0000000060607220 */ /* 0x080fe20000410000 */
[-C--:B------:R-:W-:Y:S01]  /*59e0*/  FMUL.FTZ R97, R97, R0.reuse ;  /* 0x0000000061617220 */ /* 0x080fe20000410000 */
[-C--:B------:R-:W-:Y:S01]  /*59f0*/  FMUL.FTZ R100, R100, R0.reuse ;  /* 0x0000000064647220 */ /* 0x080fe20000410000 */
[-C--:B------:R-:W-:Y:S01]  /*5a00*/  FMUL.FTZ R101, R101, R0.reuse ;  /* 0x0000000065657220 */ /* 0x080fe20000410000 */
[-C--:B------:R-:W-:Y:S01]  /*5a10*/  FMUL.FTZ R104, R104, R0.reuse ;  /* 0x0000000068687220 */ /* 0x080fe20000410000 */
[----:B------:R-:W-:Y:S01]  /*5a20*/  HGMMA.64x16x16.F32 R176, gdesc[UR56], RZ, !UPT, gsb0 ;  /* 0x0020000038b079f0 */ /* 0x000fe2000c0008ff */
[----:B------:R-:W-:Y:S01]  /*5a30*/  UMOV UR56, UR10 ;  /* 0x0000000a00387c82 */ /* 0x000fe20008000000 */
[----:B------:R-:W-:Y:S01]  /*5a40*/  UMOV UR57, UR11 ;  /* 0x0000000b00397c82 */ /* 0x000fe20008000000 */
[----:B------:R-:W-:Y:S01]  /*5a50*/  UMOV UR58, UR5 ;  /* 0x00000005003a7c82 */ /* 0x000fe20008000000 */
[----:B------:R-:W-:Y:S01]  /*5a60*/  UMOV UR59, 0x40000040 ;  /* 0x40000040003b7882 */ /* 0x000fe20000000000 */
[----:B------:R-:W-:Y:S01]  /*5a70*/  UIADD3 UR5, UR4, 0x200, URZ ;  /* 0x0000020004057890 */ /* 0x000fe2000fffe03f */
        /* <DEDUP_REMOVED lines=103> */
[----:B------:R-:W-:Y:S02]  /*60f0*/  R2UR UR10, R8 ;  /* 0x00000000080a72ca */ /* 0x000fe400000e0000 */
[----:B------:R-:W-:Y:S01]  /*6100*/  R2UR UR11, R9 ;  /* 0x00000000090b72ca */ /* 0x000fe200000e0000 */
[----:B------:R-:W-:Y:S02]  /*6110*/  WARPGROUP.DEPBAR.LE gsb0, 0x0 ;  /* 0x00008000000079c5 */ /* 0x000fe40000010000 */
        /* <DEDUP_REMOVED lines=37> */
[----:B------:R-:W-:Y:S02]  /*6370*/  UIADD3 UR5, UR4, 0x104, URZ ;  /* 0x0000010404057890 */ /* 0x000fe4000fffe03f */
[----:B------:R-:W-:Y:S01]  /*6380*/  UIADD3 UR18, UR4, 0x284, URZ ;  /* 0x0000028404127890 */ /* 0x000fe2000fffe03f */
[----:B------:R-:W-:Y:S01]  /*6390*/  UMOV UR19, 0x40000040 ;  /* 0x4000004000137882 */ /* 0x000fe20000000000 */
        /* <DEDUP_REMOVED lines=142> */
[----:B------:R-:W-:Y:S02]  /*6c80*/  R2UR UR14, R6 ;  /* 0x00000000060e72ca */ /* 0x000fe400000e0000 */
[----:B------:R-:W-:-:S11]  /*6c90*/  R2UR UR15, R7 ;  /* 0x00000000070f72ca */ /* 0x000fd600000e0000 */
        /* <DEDUP_REMOVED lines=252> */
[----:B------:R-:W-:-:S03]  /*7c60*/  UIADD3 UR6, UR4, 0x906, URZ ;  /* 0x0000090604067890 */ /* 0x000fc6000fffe03f */
[----:B------:R-:W-:Y:S01]  /*7c70*/  UMOV UR4, UR14 ;  /* 0x0000000e00047c82 */ /* 0x000fe20008000000 */
        /* <DEDUP_REMOVED lines=24> */
.L_x_19:
[----:B------:R-:W-:Y:S01]  /*7e00*/  R2UR UR5, R229 ;  /* 0x00000000e50572ca */ /* 0x000fe200000e0000 */
[----:B------:R-:W-:-:S12]  /*7e10*/  ULEA UR4, UR39, UR61, 0x3 ;  /* 0x0000003d27047291 */ /* 0x000fd8000f8e183f */
[----:B------:R-:W-:-:S05]  /*7e20*/  IMAD.U32 R0, RZ, RZ, UR5 ;  /* 0x00000005ff007e24 */ /* 0x000fca000f8e00ff */
[----:B------:R-:W-:-:S04]  /*7e30*/  SHF.L.U32 R0, R0, 0x1f, RZ ;  /* 0x0000001f00007819 */ /* 0x000fc800000006ff */
[----:B------:R2:W3:Y:S01]  /*7e40*/  SYNCS.PHASECHK.TRANS64.TRYWAIT P1, [UR4+0x38850], R0 ;  /* 0x03885000ff0075a7 */ /* 0x0004e20008020144 */
[----:B------:R-:W-:Y:S05]  /*7e50*/  @!P0 BRA `(.L_x_20) ;  /* 0x0000000000048947 */ /* 0x000fea0003800000 */
[----:B------:R-:W-:Y:S01]  /*7e60*/  BPT.TRAP 0x1 ;  /* 0x000000040000795c */ /* 0x000fe20000300000 */
.L_x_20:
[----:B---3--:R-:W-:Y:S05]  /*7e70*/  @P1 BRA `(.L_x_21) ;  /* 0x0000000000081947 */ /* 0x008fea0003800000 */
[----:B------:R-:W3:Y:S02]  /*7e80*/  SYNCS.PHASECHK.TRANS64.TRYWAIT P1, [UR4+0x38850], R0 ;  /* 0x03885000ff0075a7 */ /* 0x000ee40008020144 */
[----:B---3--:R-:W-:Y:S05]  /*7e90*/  @!P1 BRA `(.L_x_22) ;  /* 0x0000007c00fc9947 */ /* 0x008fea0003800000 */
.L_x_21:
[----:B------:R-:W-:Y:S01]  /*7ea0*/  UIADD3 UR61, UR61, 0x400, URZ ;  /* 0x000004003d3d7890 */ /* 0x000fe2000fffe03f */
[----:B------:R-:W-:Y:S01]  /*7eb0*/  WARPGROUP.ARRIVE ;  /* 0x00000000000079c5 */ /* 0x000fe20000000000 */
[----:B------:R-:W-:Y:S02]  /*7ec0*/  UMOV UR7, 0x40000040 ;  /* 0x4000004000077882 */ /* 0x000fe40000000000 */
[----:B------:R-:W-:-:S04]  /*7ed0*/  USHF.R.U32.HI UR61, URZ, 0x4, UR61 ;  /* 0x000000043f3d7899 */ /* 0x000fc8000801163d */
[----:B------:R-:W-:-:S04]  /*7ee0*/  ULOP3.LUT UR61, UR61, 0x3fff, URZ, 0xc0, !UPT ;  /* 0x00003fff3d3d7892 */ /* 0x000fc8000f8ec03f */
[----:B------:R-:W-:-:S04]  /*7ef0*/  ULOP3.LUT UR5, UR61, 0x2800000, URZ, 0xfc, !UPT ;  /* 0x028000003d057892 */ /* 0x000fc8000f8efc3f */
[----:B------:R-:W-:-:S07]  /*7f00*/  UIMAD UR5, UR39, 0xa00, UR5 ;  /* 0x00000a00270578a4 */ /* 0x000fce000f8e0205 */
[----:B------:R-:W-:Y:S02]  /*7f10*/  UMOV UR6, UR5 ;  /* 0x0000000500067c82 */ /* 0x000fe40008000000 */
[----:B------:R-:W-:Y:S01]  /*7f20*/  HGMMA.64x256x16.F32 R24, R208, gdesc[UR4].tnspB, R24, gsb0 ;  /* 0x43e00004d0187df0 */ /* 0x000fe20008000818 */
[----:B------:R-:W-:Y:S01]  /*7f30*/  UIADD3 UR6, UR5, 0x80, URZ ;  /* 0x0000008005067890 */ /* 0x000fe2000fffe03f */
[----:B------:R-:W-:Y:S01]  /*7f40*/  UMOV UR7, 0x40000040 ;  /* 0x4000004000077882 */ /* 0x000fe20000000000 */
[----:B------:R-:W-:Y:S02]  /*7f50*/  WARPGROUP.DEPBAR.LE gsb0, 0x0 ;  /* 0x00008000000079c5 */ /* 0x000fe40000010000 */
[----:B------:R-:W-:-:S15]  /*7f60*/  WARPGROUP.ARRIVE ;  /* 0x00000000000079c5 */ /* 0x000fde0000000000 */
[----:B------:R-:W-:-:S08]  /*7f70*/  NOP ;  /* 0x0000000000007918 */ /* 0x000fd00000000000 */
        /* <DEDUP_REMOVED lines=18> */
[----:B------:R-:W-:Y:S03]  /*80a0*/  HGMMA.64x256x16.F32 R24, R192, gdesc[UR4].tnspB, R24, gsb0 ;  /* 0x43e00004c0187df0 */ /* 0x000fe60008000818 */
[----:B------:R-:W-:Y:S02]  /*80b0*/  WARPGROUP.DEPBAR.LE gsb0, 0x0 ;  /* 0x00008000000079c5 */ /* 0x000fe40000010000 */
[----:B------:R-:W-:Y:S05]  /*80c0*/  @!P0 BRA `(.L_x_23) ;  /* 0x0000000000048947 */ /* 0x000fea0003800000 */
[----:B------:R-:W-:Y:S01]  /*80d0*/  BPT.TRAP 0x1 ;  /* 0x000000040000795c */ /* 0x000fe20000300000 */
.L_x_23:
[----:B0-2---:R-:W-:Y:S01]  /*80e0*/  FMNMX.FTZ R0, R184, R21, !PT ;  /* 0x00000015b8007209 */ /* 0x005fe20007810000 */
[----:B------:R-:W-:Y:S01]  /*80f0*/  ULDC UR5, c[0x0][0x988] ;  /* 0x0002620000057ab9 */ /* 0x000fe20000000800 */
[----:B------:R-:W-:Y:S01]  /*8100*/  FMNMX.FTZ R2, R186, R20, !PT ;  /* 0x00000014ba027209 */ /* 0x000fe20007810000 */
[----:B------:R-:W0:Y:S01]  /*8110*/  S2UR UR6, SR_CgaCtaId ;  /* 0x00000000000679c3 */ /* 0x000e220000008800 */
[----:B-1----:R-:W-:Y:S01]  /*8120*/  FMNMX.FTZ R3, R185, R0, !PT ;  /* 0x00000000b9037209 */ /* 0x002fe20007810000 */
[----:B------:R-:W-:Y:S01]  /*8130*/  UIADD3 UR60, UR60, 0x38840, URZ ;  /* 0x000388403c3c7890 */ /* 0x000fe2000fffe03f */
[----:B------:R-:W-:Y:S02]  /*8140*/  FMNMX.FTZ R193, R187, R2, !PT ;  /* 0x00000002bbc17209 */ /* 0x000fe40007810000 */
[----:B------:R-:W-:Y:S02]  /*8150*/  FMNMX.FTZ R0, R188, R3, !PT ;  /* 0x00000003bc007209 */ /* 0x000fe40007810000 */
[----:B------:R-:W-:-:S02]  /*8160*/  FMNMX.FTZ R2, R190, R193, !PT ;  /* 0x000000c1be027209 */ /* 0x000fc40007810000 */
[----:B------:R-:W-:Y:S02]  /*8170*/  FMNMX.FTZ R3, R189, R0, !PT ;  /* 0x00000000bd037209 */ /* 0x000fe40007810000 */
[----:B------:R-:W-:Y:S02]  /*8180*/  FMNMX.FTZ R193, R191, R2, !PT ;  /* 0x00000002bfc17209 */ /* 0x000fe40007810000 */
[----:B------:R-:W-:Y:S02]  /*8190*/  FMNMX.FTZ R0, R176, R3, !PT ;  /* 0x00000003b0007209 */ /* 0x000fe40007810000 */
[----:B------:R-:W-:Y:S02]  /*81a0*/  FMNMX.FTZ R2, R178, R193, !PT ;  /* 0x000000c1b2027209 */ /* 0x000fe40007810000 */
[----:B------:R-:W-:Y:S02]  /*81b0*/  FMNMX.FTZ R3, R177, R0, !PT ;  /* 0x00000000b1037209 */ /* 0x000fe40007810000 */
[----:B------:R-:W-:-:S02]  /*81c0*/  FMNMX.FTZ R193, R179, R2, !PT ;  /* 0x00000002b3c17209 */ /* 0x000fc40007810000 */
[----:B------:R-:W-:Y:S02]  /*81d0*/  FMNMX.FTZ R0, R180, R3, !PT ;  /* 0x00000003b4007209 */ /* 0x000fe40007810000 */
[----:B------:R-:W-:Y:S01]  /*81e0*/  FMNMX.FTZ R2, R182, R193, !PT ;  /* 0x000000c1b6027209 */ /* 0x000fe20007810000 */
[----:B0-----:R-:W-:Y:S01]  /*81f0*/  UPRMT UR60, UR6, 0x654, UR60 ;  /* 0x00000654063c7896 */ /* 0x001fe2000800003c */
[----:B------:R-:W-:Y:S02]  /*8200*/  FMNMX.FTZ R3, R181, R0, !PT ;  /* 0x00000000b5037209 */ /* 0x000fe40007810000 */
[----:B------:R-:W-:Y:S02]  /*8210*/  FMNMX.FTZ R193, R183, R2, !PT ;  /* 0x00000002b7c17209 */ /* 0x000fe40007810000 */
[----:B------:R-:W-:Y:S02]  /*8220*/  FMNMX.FTZ R0, R168, R3, !PT ;  /* 0x00000003a8007209 */ /* 0x000fe40007810000 */
[----:B------:R-:W-:-:S02]  /*8230*/  FMNMX.FTZ R2, R170, R193, !PT ;  /* 0x000000c1aa027209 */ /* 0x000fc40007810000 */
[----:B------:R-:W-:Y:S01]  /*8240*/  FMNMX.FTZ R3, R169, R0, !PT ;  /* 0x00000000a9037209 */ /* 0x000fe20007810000 */
[----:B------:R-:W-:Y:S01]  /*8250*/  SYNCS.ARRIVE.TRANS64.RED.A1T0 RZ, [UR60], RZ ;  /* 0x000000ffffff79a7 */ /* 0x000fe2000810043c */
[----:B------:R-:W-:Y:S02]  /*8260*/  FMNMX.FTZ R193, R171, R2, !PT ;  /* 0x00000002abc17209 */ /* 0x000fe40007810000 */
[----:B------:R-:W-:Y:S02]  /*8270*/  FMNMX.FTZ R0, R172, R3, !PT ;  /* 0x00000003ac007209 */ /* 0x000fe40007810000 */
        /* <DEDUP_REMOVED lines=18> */
[----:B------:R-:W-:-:S03]  /*83a0*/  FMNMX.FTZ R2, R159, R2, !PT ;  /* 0x000000029f027209 */ /* 0x000fc60007810000 */
[----:B------:R-:W0:Y:S04]  /*83b0*/  SHFL.BFLY PT, R3, R0, 0x2, 0x1f ;  /* 0x0c401f0000037f89 */ /* 0x000e2800000e0000 */
[----:B------:R-:W1:Y:S01]  /*83c0*/  SHFL.BFLY PT, R193, R2, 0x2, 0x1f ;  /* 0x0c401f0002c17f89 */ /* 0x000e6200000e0000 */
[----:B0-----:R-:W-:Y:S02]  /*83d0*/  FMNMX.FTZ R192, R0, R3, !PT ;  /* 0x0000000300c07209 */ /* 0x001fe40007810000 */
[----:B-1----:R-:W-:-:S03]  /*83e0*/  FMNMX.FTZ R193, R2, R193, !PT ;  /* 0x000000c102c17209 */ /* 0x002fc60007810000 */
[----:B------:R-:W0:Y:S04]  /*83f0*/  SHFL.BFLY PT, R3, R192, 0x1, 0x1f ;  /* 0x0c201f00c0037f89 */ /* 0x000e2800000e0000 */
[----:B------:R-:W1:Y:S01]  /*8400*/  SHFL.BFLY PT, R194, R193, 0x1, 0x1f ;  /* 0x0c201f00c1c27f89 */ /* 0x000e6200000e0000 */
[----:B0-----:R-:W-:Y:S02]  /*8410*/  FMNMX.FTZ R4, R192, R3, !PT ;  /* 0x00000003c0047209 */ /* 0x001fe40007810000 */
[----:B-1----:R-:W-:-:S03]  /*8420*/  FMNMX.FTZ R3, R193, R194, !PT ;  /* 0x000000c2c1037209 */ /* 0x002fc60007810000 */
[----:B------:R-:W-:Y:S02]  /*8430*/  FADD.FTZ R21, -R4, R21 ;  /* 0x0000001504157221 */ /* 0x000fe40000010100 */
[----:B------:R-:W-:Y:S02]  /*8440*/  FADD.FTZ R20, -R3, R20 ;  /* 0x0000001403147221 */ /* 0x000fe40000010100 */
[----:B------:R-:W-:Y:S02]  /*8450*/  FMUL.FTZ R194, R21, UR5 ;  /* 0x0000000515c27c20 */ /* 0x000fe40008410000 */
[----:B------:R-:W-:Y:S01]  /*8460*/  FMUL.FTZ R2, R20, UR5 ;  /* 0x0000000514027c20 */ /* 0x000fe20008410000 */
[----:B------:R-:W-:Y:S01]  /*8470*/  FMUL.FTZ R20, R4, UR5 ;  /* 0x0000000504147c20 */ /* 0x000fe20008410000 */
[----:B------:R0:W-:Y:S03]  /*8480*/  MUFU.EX2 R0, R194 ;  /* 0x000000c200007308 */ /* 0x0001e60000000800 */
[--C-:B------:R-:W-:Y:S01]  /*8490*/  FFMA.FTZ R208, R185, UR5, -R20.reuse ;  /* 0x00000005b9d07c23 */ /* 0x100fe20008010814 */
        /* <DEDUP_REMOVED lines=17> */
[--C-:B0-----:R-:W-:Y:S01]  /*85b0*/  FFMA.FTZ R194, R156, UR5, -R20.reuse ;  /* 0x000000059cc27c23 */ /* 0x101fe20008010814 */
[----:B------:R-:W-:Y:S01]  /*85c0*/  FFMA.FTZ R153, R157, UR5, -R20 ;  /* 0x000000059d997c23 */ /* 0x000fe20008010814 */
[----:B------:R-:W-:Y:S01]  /*85d0*/  FMUL.FTZ R20, R3, UR5 ;  /* 0x0000000503147c20 */ /* 0x000fe20008410000 */
[----:B------:R-:W0:Y:S03]  /*85e0*/  MUFU.EX2 R21, R21 ;  /* 0x0000001500157308 */ /* 0x000e260000000800 */
[--C-:B------:R-:W-:Y:S01]  /*85f0*/  FFMA.FTZ R209, R186, UR5, -R20.reuse ;  /* 0x00000005bad17c23 */ /* 0x100fe20008010814 */
[--C-:B------:R-:W-:Y:S01]  /*8600*/  FFMA.FTZ R152, R187, UR5, -R20.reuse ;  /* 0x00000005bb987c23 */ /* 0x100fe20008010814 */
[--C-:B------:R-:W-:Y:S01]  /*8610*/  FFMA.FTZ R211, R190, UR5, -R20.reuse ;  /* 0x00000005bed37c23 */ /* 0x100fe20008010814 */
[--C-:B------:R-:W-:Y:S01]  /*8620*/  FFMA.FTZ R156, R191, UR5, -R20.reuse ;  /* 0x00000005bf9c7c23 */ /* 0x100fe20008010814 */
[--C-:B------:R-:W-:Y:S01]  /*8630*/  FFMA.FTZ R205, R178, UR5, -R20.reuse ;  /* 0x00000005b2cd7c23 */ /* 0x100fe20008010814 */
[----:B------:R-:W-:Y:S01]  /*8640*/  MUFU.EX2 R2, R2 ;  /* 0x0000000200027308 */ /* 0x000fe20000000800 */
[--C-:B------:R-:W-:Y:S01]  /*8650*/  FFMA.FTZ R160, R179, UR5, -R20.reuse ;  /* 0x00000005b3a07c23 */ /* 0x100fe20008010814 */
[--C-:B------:R-:W-:Y:S01]  /*8660*/  FFMA.FTZ R207, R182, UR5, -R20.reuse ;  /* 0x00000005b6cf7c23 */ /* 0x100fe20008010814 */
[--C-:B------:R-:W-:Y:S01]  /*8670*/  FFMA.FTZ R164, R183, UR5, -R20.reuse ;  /* 0x00000005b7a47c23 */ /* 0x100fe20008010814 */
[--C-:B------:R-:W-:Y:S01]  /*8680*/  FFMA.FTZ R203, R174, UR5, -R20.reuse ;  /* 0x00000005aecb7c23 */ /* 0x100fe20008010814 */
[--C-:B------:R-:W-:Y:S01]  /*8690*/  FFMA.FTZ R201, R170, UR5, -R20.reuse ;  /* 0x00000005aac97c23 */ /* 0x100fe20008010814 */
[--C-:B------:R-:W-:Y:S01]  /*86a0*/  FFMA.FTZ R168, R171, UR5, -R20.reuse ;  /* 0x00000005aba87c23 */ /* 0x100fe20008010814 */
[--C-:B------:R-:W-:Y:S01]  /*86b0*/  FFMA.FTZ R199, R166, UR5, -R20.reuse ;  /* 0x00000005a6c77c23 */ /* 0x100fe20008010814 */
[----:B------:R-:W1:Y:S01]  /*86c0*/  MUFU.EX2 R209, R209 ;  /* 0x000000d100d17308 */ /* 0x000e620000000800 */
[----:B0-----:R-:W-:Y:S01]  /*86d0*/  FFMA.FTZ R17, R0, R17, R21 ;  /* 0x0000001100117223 */ /* 0x001fe20000010015 */
[--C-:B------:R-:W-:Y:S01]  /*86e0*/  FFMA.FTZ R170, R175, UR5, -R20.reuse ;  /* 0x00000005afaa7c23 */ /* 0x100fe20008010814 */
[--C-:B------:R-:W-:Y:S01]  /*86f0*/  FFMA.FTZ R197, R162, UR5, -R20.reuse ;  /* 0x00000005a2c57c23 */ /* 0x100fe20008010814 */
[--C-:B------:R-:W-:Y:S01]  /*8700*/  FFMA.FTZ R162, R163, UR5, -R20.reuse ;  /* 0x00000005a3a27c23 */ /* 0x100fe20008010814 */
[--C-:B------:R-:W-:Y:S01]  /*8710*/  FFMA.FTZ R193, R154, UR5, -R20.reuse ;  /* 0x000000059ac17c23 */ /* 0x100fe20008010814 */
[----:B------:R-:W-:-:S02]  /*8720*/  FFMA.FTZ R195, R158, UR5, -R20 ;  /* 0x000000059ec37c23 */ /* 0x000fc40008010814 */
[----:B------:R-:W0:Y:S08]  /*8730*/  MUFU.EX2 R208, R208 ;  /* 0x000000d000d07308 */ /* 0x000e300000000800 */
[----:B------:R-:W2:Y:S01]  /*8740*/  MUFU.EX2 R152, R152 ;  /* 0x0000009800987308 */ /* 0x000ea20000000800 */
[----:B-1----:R-:W-:-:S07]  /*8750*/  FFMA.FTZ R5, R2, R5, R209 ;  /* 0x0000000502057223 */ /* 0x002fce00000100d1 */
[----:B------:R-:W1:Y:S01]  /*8760*/  MUFU.EX2 R210, R210 ;  /* 0x000000d200d27308 */ /* 0x000e620000000800 */
[----:B0-----:R-:W-:-:S07]  /*8770*/  FADD.FTZ R17, R208, R17 ;  /* 0x00000011d0117221 */ /* 0x001fce0000010000 */
[----:B------:R-:W0:Y:S01]  /*8780*/  MUFU.EX2 R211, R211 ;  /* 0x000000d300d37308 */ /* 0x000e220000000800 */
[----:B--2---:R-:W-:-:S07]  /*8790*/  FADD.FTZ R172, R152, R5 ;  /* 0x0000000598ac7221 */ /* 0x004fce0000010000 */
[----:B------:R-:W2:Y:S01]  /*87a0*/  MUFU.EX2 R189, R189 ;  /* 0x000000bd00bd7308 */ /* 0x000ea20000000800 */
[----:B-1----:R-:W-:-:S07]  /*87b0*/  FADD.FTZ R174, R210, R17 ;  /* 0x00000011d2ae7221 */ /* 0x002fce0000010000 */
        /* <DEDUP_REMOVED lines=11> */
[----:B-1----:R-:W-:Y:S01]  /*8870*/  FADD.FTZ R17, R185, R166 ;  /* 0x000000a6b9117221 */ /* 0x002fe20000010000 */
[----:B------:R-:W-:-:S06]  /*8880*/  FFMA.FTZ R166, R167, UR5, -R20 ;  /* 0x00000005a7a67c23 */ /* 0x000fcc0008010814 */
        /* <DEDUP_REMOVED lines=15> */
[----:B--2---:R-:W-:Y:S01]  /*8980*/  FADD.FTZ R17, R177, R154 ;  /* 0x0000009ab1117221 */ /* 0x004fe20000010000 */
[--C-:B------:R-:W-:Y:S01]  /*8990*/  FFMA.FTZ R154, R155, UR5, -R20.reuse ;  /* 0x000000059b9a7c23 */ /* 0x100fe20008010814 */
[----:B------:R-:W-:-:S05]  /*89a0*/  FFMA.FTZ R20, R159, UR5, -R20 ;  /* 0x000000059f147c23 */ /* 0x000fca0008010814 */
        /* <DEDUP_REMOVED lines=38> */
[----:B0-----:R-:W-:-:S03]  /*8c10*/  FADD.FTZ R17, R153, R172 ;  /* 0x000000ac99117221 */ /* 0x001fc60000010000 */
[----:B--2---:R-:W-:Y:S01]  /*8c20*/  FADD.FTZ R5, R20, R5 ;  /* 0x0000000514057221 */ /* 0x004fe20000010000 */
[----:B------:R-:W-:Y:S06]  /*8c30*/  @!P0 BRA `(.L_x_24) ;  /* 0x0000000000048947 */ /* 0x000fec0003800000 */
[----:B------:R-:W-:Y:S01]  /*8c40*/  BPT.TRAP 0x1 ;  /* 0x000000040000795c */ /* 0x000fe20000300000 */
.L_x_24:
[----:B------:R-:W0:Y:S01]  /*8c50*/  S2UR UR7, SR_CgaCtaId ;  /* 0x00000000000779c3 */ /* 0x000e220000008800 */
[----:B------:R-:W-:Y:S01]  /*8c60*/  UIADD3 UR4, UR4, 0x38860, URZ ;  /* 0x0003886004047890 */ /* 0x000fe2000fffe03f */
[----:B------:R-:W-:Y:S01]  /*8c70*/  R2UR UR6, R228 ;  /* 0x00000000e40672ca */ /* 0x000fe200000e0000 */
[----:B------:R-:W-:Y:S01]  /*8c80*/  UMOV UR39, UR38 ;  /* 0x0000002600277c82 */ /* 0x000fe20008000000 */
[----:B------:R-:W-:Y:S02]  /*8c90*/  F2FP.F16.F32.PACK_AB R208, R208, R21 ;  /* 0x00000015d0d0723e */ /* 0x000fe400000000ff */
[----:B------:R-:W-:Y:S01]  /*8ca0*/  F2FP.F16.F32.PACK_AB R195, R20, R195 ;  /* 0x000000c314c3723e */ /* 0x000fe200000000ff */
[----:B------:R-:W-:Y:S01]  /*8cb0*/  IMAD.MOV.U32 R20, RZ, RZ, R3 ;  /* 0x000000ffff147224 */ /* 0x000fe200078e0003 */
[----:B------:R-:W-:Y:S02]  /*8cc0*/  F2FP.F16.F32.PACK_AB R209, R152, R209 ;  /* 0x000000d198d1723e */ /* 0x000fe400000000ff */
[----:B------:R-:W-:-:S02]  /*8cd0*/  F2FP.F16.F32.PACK_AB R210, R189, R210 ;  /* 0x000000d2bdd2723e */ /* 0x000fc400000000ff */
[----:B------:R-:W-:Y:S02]  /*8ce0*/  F2FP.F16.F32.PACK_AB R211, R156, R211 ;  /* 0x000000d39cd3723e */ /* 0x000fe400000000ff */
[----:B------:R-:W-:Y:S02]  /*8cf0*/  F2FP.F16.F32.PACK_AB R204, R185, R204 ;  /* 0x000000ccb9cc723e */ /* 0x000fe400000000ff */
[----:B------:R-:W-:Y:S02]  /*8d00*/  ISETP.LT.AND P1, PT, RZ, UR6, PT ;  /* 0x00000006ff007c0c */ /* 0x000fe4000bf21270 */
[----:B------:R-:W-:Y:S02]  /*8d10*/  F2FP.F16.F32.PACK_AB R205, R160, R205 ;  /* 0x000000cda0cd723e */ /* 0x000fe400000000ff */
[----:B------:R-:W-:Y:S02]  /*8d20*/  F2FP.F16.F32.PACK_AB R206, R181, R206 ;  /* 0x000000ceb5ce723e */ /* 0x000fe400000000ff */
[----:B------:R-:W-:Y:S01]  /*8d30*/  F2FP.F16.F32.PACK_AB R207, R164, R207 ;  /* 0x000000cfa4cf723e */ /* 0x000fe200000000ff */
[----:B0-----:R-:W-:Y:S01]  /*8d40*/  UPRMT UR4, UR7, 0x654, UR4 ;  /* 0x0000065407047896 */ /* 0x001fe20008000004 */
[----:B------:R-:W-:-:S02]  /*8d50*/  F2FP.F16.F32.PACK_AB R200, R177, R200 ;  /* 0x000000c8b1c8723e */ /* 0x000fc400000000ff */
[----:B------:R-:W-:Y:S02]  /*8d60*/  F2FP.F16.F32.PACK_AB R201, R168, R201 ;  /* 0x000000c9a8c9723e */ /* 0x000fe400000000ff */
[----:B------:R-:W-:Y:S02]  /*8d70*/  F2FP.F16.F32.PACK_AB R202, R173, R202 ;  /* 0x000000caadca723e */ /* 0x000fe400000000ff */
[----:B------:R-:W-:Y:S02]  /*8d80*/  F2FP.F16.F32.PACK_AB R203, R170, R203 ;  /* 0x000000cbaacb723e */ /* 0x000fe400000000ff */
[----:B------:R-:W-:Y:S01]  /*8d90*/  SYNCS.ARRIVE.TRANS64.RED.A1T0 RZ, [UR4], RZ ;  /* 0x000000ffffff79a7 */ /* 0x000fe20008100404 */
[----:B------:R-:W-:Y:S01]  /*8da0*/  UIADD3 UR4, UR6, -0x1, URZ ;  /* 0xffffffff06047890 */ /* 0x000fe2000fffe03f */
[----:B------:R-:W-:Y:S02]  /*8db0*/  R2UR UR6, R16 ;  /* 0x00000000100672ca */ /* 0x000fe400000e0000 */
[----:B------:R-:W-:-:S02]  /*8dc0*/  F2FP.F16.F32.PACK_AB R196, R169, R196 ;  /* 0x000000c4a9c4723e */ /* 0x000fc400000000ff */
[----:B------:R-:W-:Y:S01]  /*8dd0*/  F2FP.F16.F32.PACK_AB R197, R162, R197 ;  /* 0x000000c5a2c5723e */ /* 0x000fe200000000ff */
[----:B------:R-:W-:Y:S01]  /*8de0*/  IMAD.U32 R228, RZ, RZ, UR4 ;  /* 0x00000004ffe47e24 */ /* 0x000fe2000f8e00ff */
[----:B------:R-:W-:Y:S02]  /*8df0*/  F2FP.F16.F32.PACK_AB R198, R165, R198 ;  /* 0x000000c6a5c6723e */ /* 0x000fe400000000ff */
[----:B------:R-:W-:Y:S02]  /*8e00*/  F2FP.F16.F32.PACK_AB R199, R166, R199 ;  /* 0x000000c7a6c7723e */ /* 0x000fe400000000ff */
[----:B------:R-:W-:Y:S02]  /*8e10*/  F2FP.F16.F32.PACK_AB R192, R161, R192 ;  /* 0x000000c0a1c0723e */ /* 0x000fe400000000ff */
[----:B------:R-:W-:Y:S01]  /*8e20*/  F2FP.F16.F32.PACK_AB R193, R154, R193 ;  /* 0x000000c19ac1723e */ /* 0x000fe200000000ff */
[----:B------:R-:W-:Y:S01]  /*8e30*/  IMAD.U32 R229, RZ, RZ, UR6 ;  /* 0x00000006ffe57e24 */ /* 0x000fe2000f8e00ff */
[----:B------:R-:W-:-:S02]  /*8e40*/  F2FP.F16.F32.PACK_AB R194, R153, R194 ;  /* 0x000000c299c2723e */ /* 0x000fc400000000ff */
[----:B------:R-:W-:Y:S01]  /*8e50*/  MOV R21, R4 ;  /* 0x0000000400157202 */ /* 0x000fe20000000f00 */
[----:B------:R-:W-:Y:S06]  /*8e60*/  @P1 BRA `(.L_x_25) ;  /* 0xffffffc4004c1947 */ /* 0x000fec000383ffff */
.L_x_14:
[----:B------:R-:W-:Y:S06]  /*8e70*/  BAR.ARV 0x8, 0x180 ;  /* 0x0206000000007b1d */ /* 0x000fec0000002000 */
        /* <DEDUP_REMOVED lines=128> */
[----:B------:R-:W-:Y:S06]  /*9680*/  @!P0 BRA `(.L_x_26) ;  /* 0x0000000000048947 */ /* 0x000fec0003800000 */
[----:B------:R-:W-:Y:S01]  /*9690*/  BPT.TRAP 0x1 ;  /* 0x000000040000795c */ /* 0x000fe20000300000 */
.L_x_26:
[----:B------:R-:W0:Y:S01]  /*96a0*/  S2UR UR13, SR_CgaCtaId ;  /* 0x00000000000d79c3 */ /* 0x000e220000008800 */
[----:B------:R-:W-:Y:S01]  /*96b0*/  R2UR UR6, R16 ;  /* 0x00000000100672ca */ /* 0x000fe200000e0000 */
[----:B------:R-:W-:-:S12]  /*96c0*/  UMOV UR4, 0x400 ;  /* 0x0000040000047882 */ /* 0x000fd80000000000 */
[----:B------:R-:W-:-:S05]  /*96d0*/  IMAD.U32 R0, RZ, RZ, UR6 ;  /* 0x00000006ff007e24 */ /* 0x000fca000f8e00ff */
[----:B------:R-:W-:Y:S01]  /*96e0*/  SHF.L.U32 R0, R0, 0x1f, RZ ;  /* 0x0000001f00007819 */ /* 0x000fe200000006ff */
[----:B0-----:R-:W-:-:S04]  /*96f0*/  ULEA UR4, UR13, UR4, 0x18 ;  /* 0x000000040d047291 */ /* 0x001fc8000f8ec03f */
[----:B------:R-:W-:-:S09]  /*9700*/  ULEA UR12, UR38, UR4, 0x3 ;  /* 0x00000004260c7291 */ /* 0x000fd2000f8e183f */
[----:B------:R0:W1:Y:S01]  /*9710*/  SYNCS.PHASECHK.TRANS64.TRYWAIT P1, [UR12+0x38850], R0 ;  /* 0x03885000ff0075a7 */ /* 0x000062000802014c */
[----:B------:R-:W-:Y:S05]  /*9720*/  @!P0 BRA `(.L_x_27) ;  /* 0x0000000000048947 */ /* 0x000fea0003800000 */
[----:B------:R-:W-:Y:S01]  /*9730*/  BPT.TRAP 0x1 ;  /* 0x000000040000795c */ /* 0x000fe20000300000 */
.L_x_27:
[----:B-1----:R-:W-:Y:S05]  /*9740*/  @P1 BRA `(.L_x_28) ;  /* 0x0000000000081947 */ /* 0x002fea0003800000 */
[----:B------:R-:W1:Y:S02]  /*9750*/  SYNCS.PHASECHK.TRANS64.TRYWAIT P1, [UR12+0x38850], R0 ;  /* 0x03885000ff0075a7 */ /* 0x000e64000802014c */
[----:B-1----:R-:W-:Y:S05]  /*9760*/  @!P1 BRA `(.L_x_29) ;  /* 0x0000006400e09947 */ /* 0x002fea0003800000 */
.L_x_28:
[----:B------:R-:W-:Y:S01]  /*9770*/  UIADD3 UR6, UR4, 0x400, URZ ;  /* 0x0000040004067890 */ /* 0x000fe2000fffe03f */
[----:B------:R-:W-:Y:S01]  /*9780*/  WARPGROUP.ARRIVE ;  /* 0x00000000000079c5 */ /* 0x000fe20000000000 */
[----:B------:R-:W-:Y:S01]  /*9790*/  UMOV UR7, 0x40000040 ;  /* 0x4000004000077882 */ /* 0x000fe20000000000 */
[----:B------:R-:W-:Y:S01]  /*97a0*/  UMOV UR11, 0x40000040 ;  /* 0x40000040000b7882 */ /* 0x000fe20000000000 */
[----:B------:R-:W-:Y:S01]  /*97b0*/  USHF.R.U32.HI UR6, URZ, 0x4, UR6 ;  /* 0x000000043f067899 */ /* 0x000fe20008011606 */
[----:B01----:R-:W0:Y:S01]  /*97c0*/  SHFL.BFLY PT, R0, R17, 0x2, 0x1f ;  /* 0x0c401f0011007f89 */ /* 0x003e2200000e0000 */
[----:B------:R-:W-:Y:S01]  /*97d0*/  MOV R6, RZ ;  /* 0x000000ff00067202 */ /* 0x000fe20000000f00 */
[----:B------:R-:W-:Y:S01]  /*97e0*/  IMAD.U32 R13, RZ, RZ, UR5 ;  /* 0x00000005ff0d7e24 */ /* 0x000fe2000f8e00ff */
[----:B------:R-:W-:Y:S01]  /*97f0*/  ULOP3.LUT UR6, UR6, 0x3fff, URZ, 0xc0, !UPT ;  /* 0x00003fff06067892 */ /* 0x000fe2000f8ec03f */
[----:B------:R-:W1:Y:S03]  /*9800*/  SHFL.BFLY PT, R2, R5, 0x2, 0x1f ;  /* 0x0c401f0005027f89 */ /* 0x000e6600000e0000 */
[----:B------:R-:W-:-:S04]  /*9810*/  ULOP3.LUT UR6, UR6, 0x2800000, URZ, 0xfc, !UPT ;  /* 0x0280000006067892 */ /* 0x000fc8000f8efc3f */
[----:B------:R-:W-:-:S04]  /*9820*/  UIMAD UR6, UR38, 0xa00, UR6 ;  /* 0x00000a00260678a4 */ /* 0x000fc8000f8e0206 */
[----:B------:R-:W-:-:S05]  /*9830*/  UIADD3 UR8, UR6, 0x80, URZ ;  /* 0x0000008006087890 */ /* 0x000fca000fffe03f */
[----:B------:R-:W-:Y:S01]  /*9840*/  HGMMA.64x256x16.F32 R24, R208, gdesc[UR4].tnspB, R24, gsb0 ;  /* 0x43e00004d0187df0 */ /* 0x000fe20008000818 */
[----:B------:R-:W-:Y:S01]  /*9850*/  UMOV UR7, 0x40000040 ;  /* 0x4000004000077882 */ /* 0x000fe20000000000 */
[----:B------:R-:W-:Y:S01]  /*9860*/  UMOV UR10, UR8 ;  /* 0x00000008000a7c82 */ /* 0x000fe20008000000 */
[----:B------:R-:W-:Y:S01]  /*9870*/  UIADD3 UR8, UR6, 0x100, URZ ;  /* 0x0000010006087890 */ /* 0x000fe2000fffe03f */
[----:B0-----:R-:W-:Y:S01]  /*9880*/  FADD.FTZ R0, R0, R17 ;  /* 0x0000001100007221 */ /* 0x001fe20000010000 */
[----:B-1----:R-:W-:-:S04]  /*9890*/  FADD.FTZ R2, R2, R5 ;  /* 0x0000000502027221 */ /* 0x002fc80000010000 */
[----:B------:R-:W0:Y:S01]  /*98a0*/  SHFL.BFLY PT, R7, R0, 0x1, 0x1f ;  /* 0x0c201f0000077f89 */ /* 0x000e2200000e0000 */
[----:B------:R-:W-:-:S03]  /*98b0*/  IMAD.MOV.U32 R5, RZ, RZ, RZ ;  /* 0x000000ffff057224 */ /* 0x000fc600078e00ff */
[----:B------:R-:W1:Y:S01]  /*98c0*/  SHFL.BFLY PT, R9, R2, 0x1, 0x1f ;  /* 0x0c201f0002097f89 */ /* 0x000e6200000e0000 */
[----:B0-----:R-:W-:Y:S01]  /*98d0*/  FADD.FTZ R11, R0, R7 ;  /* 0x00000007000b7221 */ /* 0x001fe20000010000 */
[----:B------:R-:W-:Y:S02]  /*98e0*/  IMAD.U32 R7, RZ, RZ, UR5 ;  /* 0x00000005ff077e24 */ /* 0x000fe4000f8e00ff */
[----:B------:R-:W-:Y:S02]  /*98f0*/  IMAD.MOV.U32 R0, RZ, RZ, -0x800000 ;  /* 0xff800000ff007424 */ /* 0x000fe400078e00ff */
[----:B-1----:R-:W-:Y:S01]  /*9900*/  FADD.FTZ R12, R2, R9 ;  /* 0x00000009020c7221 */ /* 0x002fe20000010000 */
[----:B------:R-:W-:Y:S02]  /*9910*/  FSETP.NE.FTZ.AND P1, PT, R11, RZ, PT ;  /* 0x000000ff0b00720b */ /* 0x000fe40003f35000 */
[----:B------:R-:W-:Y:S02]  /*9920*/  MOV R2, 0xff800000 ;  /* 0xff80000000027802 */ /* 0x000fe40000000f00 */
[----:B------:R-:W-:-:S09]  /*9930*/  FSETP.NE.FTZ.AND P2, PT, R12, RZ, PT ;  /* 0x000000ff0c00720b */ /* 0x000fd20003f55000 */
[----:B------:R-:W0:Y:S01]  /*9940*/  @P1 MUFU.LG2 R8, R11 ;  /* 0x0000000b00081308 */ /* 0x000e220000000c00 */
[----:B------:R-:W-:-:S03]  /*9950*/  @P1 FMUL.FTZ R7, R7, 0.69314718246459960938 ;  /* 0x3f31721807071820 */ /* 0x000fc60000410000 */
[----:B------:R-:W-:-:S04]  /*9960*/  @P2 FMUL.FTZ R13, R13, 0.69314718246459960938 ;  /* 0x3f3172180d0d2820 */ /* 0x000fc80000410000 */
[----:B------:R-:W1:Y:S08]  /*9970*/  @P2 MUFU.LG2 R9, R12 ;  /* 0x0000000c00092308 */ /* 0x000e700000000c00 */
[----:B------:R2:W3:Y:S01]  /*9980*/  @P1 MUFU.RCP R6, R11 ;  /* 0x0000000b00061308 */ /* 0x0004e20000001000 */
[----:B0-----:R-:W-:-:S04]  /*9990*/  @P1 FMUL.FTZ R8, R8, 0.69314718246459960938 ;  /* 0x3f31721808081820 */ /* 0x001fc80000410000 */
[----:B------:R-:W-:-:S03]  /*99a0*/  @P1 FFMA.FTZ R2, R7, R4, R8 ;  /* 0x0000000407021223 */ /* 0x000fc60000010008 */
[----:B------:R2:W0:Y:S01]  /*99b0*/  @P2 MUFU.RCP R5, R12 ;  /* 0x0000000c00052308 */ /* 0x0004220000001000 */
[----:B-1----:R-:W-:-:S04]  /*99c0*/  @P2 FMUL.FTZ R10, R9, 0.69314718246459960938 ;  /* 0x3f317218090a2820 */ /* 0x002fc80000410000 */
[----:B------:R-:W-:Y:S01]  /*99d0*/  @P2 FFMA.FTZ R0, R13, R3, R10 ;  /* 0x000000030d002223 */ /* 0x000fe2000001000a */
[----:B------:R-:W-:Y:S02]  /*99e0*/  WARPGROUP.DEPBAR.LE gsb0, 0x0 ;  /* 0x00008000000079c5 */ /* 0x000fe40000010000 */
[----:B------:R-:W-:-:S06]  /*99f0*/  WARPGROUP.ARRIVE ;  /* 0x00000000000079c5 */ /* 0x000fcc0000000000 */
[----:B------:R-:W-:Y:S01]  /*9a00*/  HGMMA.64x256x16.F32 R24, R204, gdesc[UR8].tnspB, R24, gsb0 ;  /* 0x43e00008cc187df0 */ /* 0x000fe20008000818 */
[----:B------:R-:W-:Y:S01]  /*9a10*/  UMOV UR10, UR8 ;  /* 0x00000008000a7c82 */ /* 0x000fe20008000000 */
[----:B------:R-:W-:Y:S01]  /*9a20*/  UMOV UR11, 0x40000040 ;  /* 0x40000040000b7882 */ /* 0x000fe20000000000 */
[----:B------:R-:W-:Y:S02]  /*9a30*/  UIADD3 UR8, UR6, 0x180, URZ ;  /* 0x0000018006087890 */ /* 0x000fe4000fffe03f */
[----:B------:R-:W-:Y:S01]  /*9a40*/  UIADD3 UR6, UR6, 0x200, URZ ;  /* 0x0000020006067890 */ /* 0x000fe2000fffe03f */
[----:B------:R-:W-:Y:S02]  /*9a50*/  WARPGROUP.DEPBAR.LE gsb0, 0x0 ;  /* 0x00008000000079c5 */ /* 0x000fe40000010000 */
[----:B------:R-:W-:-:S15]  /*9a60*/  WARPGROUP.ARRIVE ;  /* 0x00000000000079c5 */ /* 0x000fde0000000000 */
[----:B------:R-:W-:-:S05]  /*9a70*/  NOP ;  /* 0x0000000000007918 */ /* 0x000fca0000000000 */
[----:B------:R-:W-:Y:S01]  /*9a80*/  HGMMA.64x256x16.F32 R24, R200, gdesc[UR8].tnspB, R24, gsb0 ;  /* 0x43e00008c8187df0 */ /* 0x000fe20008000818 */
[----:B------:R-:W-:Y:S01]  /*9a90*/  UMOV UR10, UR8 ;  /* 0x00000008000a7c82 */ /* 0x000fe20008000000 */
[----:B------:R-:W-:Y:S01]  /*9aa0*/  UMOV UR11, 0x40000040 ;  /* 0x40000040000b7882 */ /* 0x000fe20000000000 */
[----:B------:R-:W-:Y:S02]  /*9ab0*/  WARPGROUP.DEPBAR.LE gsb0, 0x0 ;  /* 0x00008000000079c5 */ /* 0x000fe40000010000 */
[----:B------:R-:W-:-:S15]  /*9ac0*/  WARPGROUP.ARRIVE ;  /* 0x00000000000079c5 */ /* 0x000fde0000000000 */
[----:B------:R-:W-:-:S08]  /*9ad0*/  NOP ;  /* 0x0000000000007918 */ /* 0x000fd00000000000 */
[----:B------:R-:W-:Y:S03]  /*9ae0*/  HGMMA.64x256x16.F32 R24, R196, gdesc[UR8].tnspB, R24, gsb0 ;  /* 0x43e00008c4187df0 */ /* 0x000fe60008000818 */
[----:B------:R-:W-:Y:S02]  /*9af0*/  WARPGROUP.DEPBAR.LE gsb0, 0x0 ;  /* 0x00008000000079c5 */ /* 0x000fe40000010000 */
[----:B------:R-:W-:-:S15]  /*9b00*/  WARPGROUP.ARRIVE ;  /* 0x00000000000079c5 */ /* 0x000fde0000000000 */
[----:B------:R-:W-:-:S08]  /*9b10*/  NOP ;  /* 0x0000000000007918 */ /* 0x000fd00000000000 */
[----:B------:R-:W-:Y:S03]  /*9b20*/  HGMMA.64x256x16.F32 R24, R192, gdesc[UR4].tnspB, R24, gsb0 ;  /* 0x43e00004c0187df0 */ /* 0x000fe60008000818 */
[----:B------:R-:W-:Y:S02]  /*9b30*/  WARPGROUP.DEPBAR.LE gsb0, 0x0 ;  /* 0x00008000000079c5 */ /* 0x000fe40000010000 */
[----:B0-23--:R-:W-:Y:S05]  /*9b40*/  @!P0 BRA `(.L_x_30) ;  /* 0x0000000000048947 */ /* 0x00dfea0003800000 */
[----:B------:R-:W-:Y:S01]  /*9b50*/  BPT.TRAP 0x1 ;  /* 0x000000040000795c */ /* 0x000fe20000300000 */
.L_x_30:
[----:B------:R-:W0:Y:S01]  /*9b60*/  S2UR UR5, SR_SWINHI ;  /* 0x00000000000579c3 */ /* 0x000e220000002f00 */
        /* <DEDUP_REMOVED lines=23> */
[----:B------:R-:W-:Y:S01]  /*9ce0*/  UMOV UR6, UR4 ;  /* 0x0000000400067c82 */ /* 0x000fe20008000000 */
[----:B0-----:R-:W-:Y:S01]  /*9cf0*/  UMOV UR7, UR5 ;  /* 0x0000000500077c82 */ /* 0x001fe20008000000 */
[----:B------:R-:W-:Y:S01]  /*9d00*/  FMUL.FTZ R43, R43, R5 ;  /* 0x000000052b2b7220 */ /* 0x000fe20000410000 */
[----:B------:R-:W-:-:S02]  /*9d10*/  IMAD.U32 R160, RZ, RZ, UR6 ;  /* 0x00000006ffa07e24 */ /* 0x000fc4000f8e00ff */
[-C--:B------:R-:W-:Y:S01]  /*9d20*/  FMUL.FTZ R42, R42, R5.reuse ;  /* 0x000000052a2a7220 */ /* 0x080fe20000410000 */
[----:B------:R-:W-:Y:S02]  /*9d30*/  IMAD.U32 R161, RZ, RZ, UR7 ;  /* 0x00000007ffa17e24 */ /* 0x000fe4000f8e00ff */
[-C--:B------:R-:W-:Y:S01]  /*9d40*/  FMUL.FTZ R47, R47, R5.reuse ;  /* 0x000000052f2f7220 */ /* 0x080fe20000410000 */
[-C--:B------:R-:W-:Y:S01]  /*9d50*/  FMUL.FTZ R46, R46, R5.reuse ;  /* 0x000000052e2e7220 */ /* 0x080fe20000410000 */
[----:B------:R-:W-:Y:S01]  /*9d60*/  FMUL.FTZ R51, R51, R5 ;  /* 0x0000000533337220 */ /* 0x000fe20000410000 */
[----:B------:R-:W-:-:S04]  /*9d70*/  IMAD.WIDE R20, R224, 0x2, R160 ;  /* 0x00000002e0147825 */ /* 0x000fc800078e02a0 */
[-C--:B------:R-:W-:Y:S01]  /*9d80*/  FMUL.FTZ R50, R50, R5.reuse ;  /* 0x0000000532327220 */ /* 0x080fe20000410000 */
[-C--:B------:R-:W-:Y:S01]  /*9d90*/  FMUL.FTZ R55, R55, R5.reuse ;  /* 0x0000000537377220 */ /* 0x080fe20000410000 */
[-C--:B------:R-:W-:Y:S01]  /*9da0*/  FMUL.FTZ R54, R54, R5.reuse ;  /* 0x0000000536367220 */ /* 0x080fe20000410000 */
[-C--:B------:R-:W-:Y:S01]  /*9db0*/  FMUL.FTZ R59, R59, R5.reuse ;  /* 0x000000053b3b7220 */ /* 0x080fe20000410000 */
[----:B------:R-:W-:Y:S01]  /*9dc0*/  IADD3 R9, P3, R20, 0xc060, RZ ;  /* 0x0000c06014097810 */ /* 0x000fe20007f7e0ff */
[-C--:B------:R-:W-:Y:S01]  /*9dd0*/  FMUL.FTZ R58, R58, R5.reuse ;  /* 0x000000053a3a7220 */ /* 0x080fe20000410000 */
[-C--:B------:R-:W-:Y:S01]  /*9de0*/  FMUL.FTZ R63, R63, R5.reuse ;  /* 0x000000053f3f7220 */ /* 0x080fe20000410000 */
[-C--:B------:R-:W-:Y:S01]  /*9df0*/  FMUL.FTZ R62, R62, R5.reuse ;  /* 0x000000053e3e7220 */ /* 0x080fe20000410000 */
[----:B------:R-:W-:Y:S01]  /*9e00*/  LOP3.LUT R4, R9, 0x380, RZ, 0xc0, !PT ;  /* 0x0000038009047812 */ /* 0x000fe200078ec0ff */
        /* <DEDUP_REMOVED lines=41> */
[----:B------:R-:W-:Y:S01]  /*a0a0*/  LEA R7, R218, R19, 0x6 ;  /* 0x00000013da077211 */ /* 0x000fe200078e30ff */
[-C--:B------:R-:W-:Y:S01]  /*a0b0*/  FMUL.FTZ R169, R146, R5.reuse ;  /* 0x0000000592a97220 */ /* 0x080fe20000410000 */
[-C--:B------:R-:W-:Y:S01]  /*a0c0*/  FMUL.FTZ R170, R151, R5.reuse ;  /* 0x0000000597aa7220 */ /* 0x080fe20000410000 */
[----:B------:R-:W-:Y:S01]  /*a0d0*/  FMUL.FTZ R172, R150, R5 ;  /* 0x0000000596ac7220 */ /* 0x000fe20000410000 */
[-C--:B------:R-:W-:Y:S01]  /*a0e0*/  FMUL.FTZ R195, R61, R6.reuse ;  /* 0x000000063dc37220 */ /* 0x080fe20000410000 */
[-C--:B------:R-:W-:Y:S01]  /*a0f0*/  FMUL.FTZ R194, R65, R6.reuse ;  /* 0x0000000641c27220 */ /* 0x080fe20000410000 */
[----:B------:R-:W-:Y:S01]  /*a100*/  FMUL.FTZ R193, R69, R6 ;  /* 0x0000000645c17220 */ /* 0x000fe20000410000 */
[----:B------:R-:W-:Y:S01]  /*a110*/  SHF.R.U64 R4, R4, 0x3, RZ ;  /* 0x0000000304047819 */ /* 0x000fe200000012ff */
[----:B------:R-:W-:Y:S01]  /*a120*/  IMAD.X R5, RZ, RZ, R21, P3 ;  /* 0x000000ffff057224 */ /* 0x000fe200018e0615 */
[C---:B------:R-:W-:Y:S01]  /*a130*/  IADD3 R107, P4, R20.reuse, 0xc040, RZ ;  /* 0x0000c040146b7810 */ /* 0x040fe20007f9e0ff */
[----:B------:R-:W-:Y:S01]  /*a140*/  IMAD.WIDE R160, R7, 0x2, R160 ;  /* 0x0000000207a07825 */ /* 0x000fe200078e02a0 */
[----:B------:R-:W-:-:S03]  /*a150*/  IADD3 R73, P5, R20, 0xc020, RZ ;  /* 0x0000c02014497810 */ /* 0x000fc60007fbe0ff */
[-C--:B------:R-:W-:Y:S01]  /*a160*/  FMUL.FTZ R171, R32, R6.reuse ;  /* 0x0000000620ab7220 */ /* 0x080fe20000410000 */
[C---:B------:R-:W-:Y:S01]  /*a170*/  IADD3 R33, P1, R20.reuse, 0x20, RZ ;  /* 0x0000002014217810 */ /* 0x040fe20007f3e0ff */
[-C--:B------:R-:W-:Y:S01]  /*a180*/  FMUL.FTZ R197, R53, R6.reuse ;  /* 0x0000000635c57220 */ /* 0x080fe20000410000 */
[----:B------:R-:W-:Y:S01]  /*a190*/  IADD3 R64, P2, R20, 0x8040, RZ ;  /* 0x0000804014407810 */ /* 0x000fe20007f5e0ff */
[-C--:B------:R-:W-:Y:S01]  /*a1a0*/  FMUL.FTZ R181, R52, R6.reuse ;  /* 0x0000000634b57220 */ /* 0x080fe20000410000 */
[C---:B------:R-:W-:Y:S01]  /*a1b0*/  IADD3 R69, P6, R20.reuse, 0xc000, RZ ;  /* 0x0000c00014457810 */ /* 0x040fe20007fde0ff */
[-C--:B------:R-:W-:Y:S01]  /*a1c0*/  FMUL.FTZ R196, R57, R6.reuse ;  /* 0x0000000639c47220 */ /* 0x080fe20000410000 */
[----:B------:R-:W-:Y:S01]  /*a1d0*/  IADD3 R65, P0, R20, 0x8060, RZ ;  /* 0x0000806014417810 */ /* 0x000fe20007f1e0ff */
[-C--:B------:R-:W-:Y:S01]  /*a1e0*/  FMUL.FTZ R179, R60, R6.reuse ;  /* 0x000000063cb37220 */ /* 0x080fe20000410000 */
[C---:B------:R-:W-:Y:S01]  /*a1f0*/  IADD3 R61, P3, R20.reuse, 0x8020, RZ ;  /* 0x00008020143d7810 */ /* 0x040fe20007f7e0ff */
[--C-:B------:R-:W-:Y:S01]  /*a200*/  IMAD.X R7, RZ, RZ, R21.reuse, P4 ;  /* 0x000000ffff077224 */ /* 0x100fe200020e0615 */
[----:B------:R-:W-:Y:S01]  /*a210*/  LOP3.LUT R131, R20, 0x380, RZ, 0xc0, !PT ;  /* 0x0000038014837812 */ /* 0x000fe200078ec0ff */
[--C-:B------:R-:W-:Y:S01]  /*a220*/  IMAD.X R15, RZ, RZ, R21.reuse, P1 ;  /* 0x000000ffff0f7224 */ /* 0x100fe200008e0615 */
[----:B------:R-:W-:Y:S01]  /*a230*/  LOP3.LUT R4, R4, R9, RZ, 0x3c, !PT ;  /* 0x0000000904047212 */ /* 0x000fe200078e3cff */
[--C-:B------:R-:W-:Y:S01]  /*a240*/  IMAD.X R9, RZ, RZ, R21.reuse, P5 ;  /* 0x000000ffff097224 */ /* 0x100fe200028e0615 */
[-C--:B------:R-:W-:Y:S01]  /*a250*/  IADD3.X R11, RZ, R21.reuse, RZ, P6, !PT ;  /* 0x00000015ff0b7210 */ /* 0x080fe200037fe4ff */
[--C-:B------:R-:W-:Y:S01]  /*a260*/  IMAD.X R135, RZ, RZ, R21.reuse, P2 ;  /* 0x000000ffff877224 */ /* 0x100fe200010e0615 */
[-C--:B------:R-:W-:Y:S01]  /*a270*/  IADD3.X R139, RZ, R21.reuse, RZ, P3, !PT ;  /* 0x00000015ff8b7210 */ /* 0x080fe20001ffe4ff */
[----:B------:R-:W-:Y:S01]  /*a280*/  FMUL.FTZ R180, R56, R6 ;  /* 0x0000000638b47220 */ /* 0x000fe20000410000 */
[C---:B------:R-:W-:Y:S01]  /*a290*/  IADD3 R60, P4, R20.reuse, 0x8000, RZ ;  /* 0x00008000143c7810 */ /* 0x040fe20007f9e0ff */
[--C-:B------:R-:W-:Y:S01]  /*a2a0*/  IMAD.X R13, RZ, RZ, R21.reuse, P0 ;  /* 0x000000ffff0d7224 */ /* 0x100fe200000e0615 */
[C---:B------:R-:W-:Y:S01]  /*a2b0*/  IADD3 R57, P5, R20.reuse, 0x4060, RZ ;  /* 0x0000406014397810 */ /* 0x040fe20007fbe0ff */
[----:B------:R-:W-:Y:S01]  /*a2c0*/  ULDC UR10, c[0x0][0xc44] ;  /* 0x00031100000a7ab9 */ /* 0x000fe20000000800 */
[C---:B------:R-:W-:Y:S01]  /*a2d0*/  IADD3 R53, P6, R20.reuse, 0x40, RZ ;  /* 0x0000004014357810 */ /* 0x040fe20007fde0ff */
[--C-:B------:R-:W-:Y:S01]  /*a2e0*/  IMAD.X R143, RZ, RZ, R21.reuse, P4 ;  /* 0x000000ffff8f7224 */ /* 0x100fe200020e0615 */
[C---:B------:R-:W-:Y:S01]  /*a2f0*/  IADD3 R52, P1, R20.reuse, 0x4020, RZ ;  /* 0x0000402014347810 */ /* 0x040fe20007f3e0ff */
[--C-:B------:R-:W-:Y:S01]  /*a300*/  IMAD.X R147, RZ, RZ, R21.reuse, P5 ;  /* 0x000000ffff937224 */ /* 0x100fe200028e0615 */
[C---:B------:R-:W-:Y:S01]  /*a310*/  IADD3 R32, P2, R20.reuse, 0x4000, RZ ;  /* 0x0000400014207810 */ /* 0x040fe20007f5e0ff */
[--C-:B------:R-:W-:Y:S01]  /*a320*/  IMAD.X R151, RZ, RZ, R21.reuse, P6 ;  /* 0x000000ffff977224 */ /* 0x100fe200030e0615 */
[----:B------:R-:W-:Y:S01]  /*a330*/  IADD3 R30, P3, R20, 0x60, RZ ;  /* 0x00000060141e7810 */ /* 0x000fe20007f7e0ff */
[--C-:B------:R-:W-:Y:S01]  /*a340*/  IMAD.X R155, RZ, RZ, R21.reuse, P1 ;  /* 0x000000ffff9b7224 */ /* 0x100fe200008e0615 */
[----:B------:R-:W-:Y:S01]  /*a350*/  SHF.R.U64 R131, R131, 0x3, RZ ;  /* 0x0000000383837819 */ /* 0x000fe200000012ff */
[--C-:B------:R-:W-:Y:S01]  /*a360*/  IMAD.X R157, RZ, RZ, R21.reuse, P2 ;  /* 0x000000ffff9d7224 */ /* 0x100fe200010e0615 */
[----:B------:R-:W-:Y:S01]  /*a370*/  R2UR UR14, R216 ;  /* 0x00000000d80e72ca */ /* 0x000fe200000e0000 */
[----:B------:R-:W-:Y:S01]  /*a380*/  IMAD.X R159, RZ, RZ, R21, P3 ;  /* 0x000000ffff9f7224 */ /* 0x000fe200018e0615 */
[----:B------:R-:W-:Y:S01]  /*a390*/  IADD3 R56, P0, R20, 0x4040, RZ ;  /* 0x0000404014387810 */ /* 0x000fe20007f1e0ff */
[----:B------:R-:W-:Y:S01]  /*a3a0*/  ULDC.64 UR8, c[0x0][0xb90] ;  /* 0x0002e40000087ab9 */ /* 0x000fe20000000a00 */
[----:B------:R-:W-:Y:S01]  /*a3b0*/  LOP3.LUT R130, R131, R20, RZ, 0x3c, !PT ;  /* 0x0000001483827212 */ /* 0x000fe200078e3cff */
[-C--:B------:R-:W-:Y:S01]  /*a3c0*/  FMUL.FTZ R177, R68, R6.reuse ;  /* 0x0000000644b17220 */ /* 0x080fe20000410000 */
[----:B------:R-:W-:Y:S01]  /*a3d0*/  R2UR UR16, R217 ;  /* 0x00000000d91072ca */ /* 0x000fe200000e0000 */
[----:B------:R-:W0:Y:S01]  /*a3e0*/  LDC R198, c[0x0][0xbe8] ;  /* 0x0002fa00ffc67b82 */ /* 0x000e220000000800 */
[-C--:B------:R-:W-:Y:S01]  /*a3f0*/  IADD3.X R153, RZ, R21.reuse, RZ, P0, !PT ;  /* 0x00000015ff997210 */ /* 0x080fe200007fe4ff */
[-C--:B------:R-:W-:Y:S01]  /*a400*/  FMUL.FTZ R25, R25, R6.reuse ;  /* 0x0000000619197220 */ /* 0x080fe20000410000 */
[----:B------:R-:W-:Y:S01]  /*a410*/  MOV R131, R21 ;  /* 0x0000001500837202 */ /* 0x000fe20000000f00 */
[-C--:B------:R-:W-:Y:S01]  /*a420*/  FMUL.FTZ R24, R24, R6.reuse ;  /* 0x0000000618187220 */ /* 0x080fe20000410000 */
[----:B------:R-:W-:Y:S01]  /*a430*/  LOP3.LUT R21, R64, 0x380, RZ, 0xc0, !PT ;  /* 0x0000038040157812 */ /* 0x000fe200078ec0ff */
[----:B------:R-:W-:Y:S01]  /*a440*/  UIADD3 UR5, -UR14, URZ, URZ ;  /* 0x0000003f0e057290 */ /* 0x000fe2000fffe13f */
[----:B------:R-:W-:Y:S01]  /*a450*/  LOP3.LUT R20, R61, 0x380, RZ, 0xc0, !PT ;  /* 0x000003803d147812 */ /* 0x000fe200078ec0ff */
[-C--:B------:R-:W-:Y:S01]  /*a460*/  FMUL.FTZ R29, R29, R6.reuse ;  /* 0x000000061d1d7220 */ /* 0x080fe20000410000 */
[----:B------:R-:W-:Y:S01]  /*a470*/  SHF.R.U64 R21, R21, 0x3, RZ ;  /* 0x0000000315157819 */ /* 0x000fe200000012ff */
[----:B------:R-:W-:Y:S01]  /*a480*/  FMUL.FTZ R28, R28, R6 ;  /* 0x000000061c1c7220 */ /* 0x000fe20000410000 */
[----:B------:R-:W-:Y:S01]  /*a490*/  SHF.R.U64 R20, R20, 0x3, RZ ;  /* 0x0000000314147819 */ /* 0x000fe200000012ff */
[----:B------:R-:W-:Y:S01]  /*a4a0*/  UIMAD UR10, UR10, UR5, UR16 ;  /* 0x000000050a0a72a4 */ /* 0x000fe2000f8e0210 */
[----:B------:R-:W-:Y:S01]  /*a4b0*/  LOP3.LUT R134, R21, R64, RZ, 0x3c, !PT ;  /* 0x0000004015867212 */ /* 0x000fe200078e3cff */
[-C--:B------:R-:W-:Y:S01]  /*a4c0*/  FMUL.FTZ R36, R36, R6.reuse ;  /* 0x0000000624247220 */ /* 0x080fe20000410000 */
[----:B------:R-:W-:Y:S01]  /*a4d0*/  LOP3.LUT R21, R60, 0x380, RZ, 0xc0, !PT ;  /* 0x000003803c157812 */ /* 0x000fe200078ec0ff */
[----:B------:R-:W-:Y:S01]  /*a4e0*/  USHF.R.S32.HI UR11, URZ, 0x1f, UR10 ;  /* 0x0000001f3f0b7899 */ /* 0x000fe2000801140a */
[----:B------:R-:W-:Y:S01]  /*a4f0*/  LOP3.LUT R138, R20, R61, RZ, 0x3c, !PT ;  /* 0x0000003d148a7212 */ /* 0x000fe200078e3cff */
[----:B------:R-:W-:Y:S01]  /*a500*/  UIMAD.WIDE.U32 UR6, UR10, UR8, URZ ;  /* 0x000000080a0672a5 */ /* 0x000fe2000f8e003f */
[----:B------:R-:W-:Y:S01]  /*a510*/  LOP3.LUT R20, R57, 0x380, RZ, 0xc0, !PT ;  /* 0x0000038039147812 */ /* 0x000fe200078ec0ff */
[----:B------:R-:W-:Y:S01]  /*a520*/  UIMAD UR5, UR11, UR8, URZ ;  /* 0x000000080b0572a4 */ /* 0x000fe2000f8e023f */
[----:B------:R-:W-:Y:S01]  /*a530*/  LOP3.LUT R14, R33, 0x380, RZ, 0xc0, !PT ;  /* 0x00000380210e7812 */ /* 0x000fe200078ec0ff */
[----:B------:R-:W-:Y:S01]  /*a540*/  FMUL.FTZ R41, R41, R6 ;  /* 0x0000000629297220 */ /* 0x000fe20000410000 */
[----:B------:R-:W-:Y:S01]  /*a550*/  SHF.R.U64 R21, R21, 0x3, RZ ;  /* 0x0000000315157819 */ /* 0x000fe200000012ff */
[----:B------:R-:W-:Y:S01]  /*a560*/  UIMAD UR5, UR10, UR9, UR5 ;  /* 0x000000090a0572a4 */ /* 0x000fe2000f8e0205 */
[----:B------:R-:W-:Y:S01]  /*a570*/  SHF.R.U64 R20, R20, 0x3, RZ ;  /* 0x0000000314147819 */ /* 0x000fe200000012ff */
[----:B------:R-:W-:Y:S01]  /*a580*/  IMAD.U32 R126, RZ, RZ, UR6 ;  /* 0x00000006ff7e7e24 */ /* 0x000fe2000f8e00ff */
[----:B------:R-:W-:Y:S01]  /*a590*/  SHF.R.U64 R14, R14, 0x3, RZ ;  /* 0x000000030e0e7819 */ /* 0x000fe200000012ff */
[----:B------:R-:W-:Y:S01]  /*a5a0*/  UIADD3 UR6, UR7, UR5, URZ ;  /* 0x0000000507067290 */ /* 0x000fe2000fffe03f */
[----:B------:R-:W-:Y:S01]  /*a5b0*/  LOP3.LUT R142, R21, R60, RZ, 0x3c, !PT ;  /* 0x0000003c158e7212 */ /* 0x000fe200078e3cff */
[----:B------:R-:W-:Y:S01]  /*a5c0*/  UIADD3 UR5, UR12, 0x38860, URZ ;  /* 0x000388600c057890 */ /* 0x000fe2000fffe03f */
[----:B------:R-:W-:Y:S01]  /*a5d0*/  LOP3.LUT R146, R20, R57, RZ, 0x3c, !PT ;  /* 0x0000003914927212 */ /* 0x000fe200078e3cff */
[-C--:B------:R-:W-:Y:S01]  /*a5e0*/  FMUL.FTZ R40, R40, R6.reuse ;  /* 0x0000000628287220 */ /* 0x080fe20000410000 */
[----:B------:R-:W-:Y:S01]  /*a5f0*/  LOP3.LUT R21, R52, 0x380, RZ, 0xc0, !PT ;  /* 0x0000038034157812 */ /* 0x000fe200078ec0ff */
[----:B------:R-:W-:Y:S01]  /*a600*/  UPRMT UR5, UR13, 0x654, UR5 ;  /* 0x000006540d057896 */ /* 0x000fe20008000005 */
[----:B------:R-:W-:Y:S01]  /*a610*/  LOP3.LUT R10, R69, 0x380, RZ, 0xc0, !PT ;  /* 0x00000380450a7812 */ /* 0x000fe200078ec0ff */
[-C--:B------:R-:W-:Y:S01]  /*a620*/  FMUL.FTZ R44, R44, R6.reuse ;  /* 0x000000062c2c7220 */ /* 0x080fe20000410000 */
[----:B------:R-:W-:Y:S01]  /*a630*/  LOP3.LUT R57, R32, 0x380, RZ, 0xc0, !PT ;  /* 0x0000038020397812 */ /* 0x000fe200078ec0ff */
[-C--:B------:R-:W-:Y:S01]  /*a640*/  FMUL.FTZ R49, R49, R6.reuse ;  /* 0x0000000631317220 */ /* 0x080fe20000410000 */
[----:B------:R-:W-:Y:S01]  /*a650*/  LOP3.LUT R14, R14, R33, RZ, 0x3c, !PT ;  /* 0x000000210e0e7212 */ /* 0x000fe200078e3cff */
[-C--:B------:R-:W-:Y:S01]  /*a660*/  FMUL.FTZ R48, R48, R6.reuse ;  /* 0x0000000630307220 */ /* 0x080fe20000410000 */
[----:B------:R-:W-:Y:S01]  /*a670*/  LOP3.LUT R33, R56, 0x380, RZ, 0xc0, !PT ;  /* 0x0000038038217812 */ /* 0x000fe200078ec0ff */
[-C--:B------:R-:W-:Y:S01]  /*a680*/  FMUL.FTZ R176, R72, R6.reuse ;  /* 0x0000000648b07220 */ /* 0x080fe20000410000 */
[----:B------:R-:W-:Y:S01]  /*a690*/  SHF.R.U64 R21, R21, 0x3, RZ ;  /* 0x0000000315157819 */ /* 0x000fe200000012ff */
[----:B------:R-:W-:Y:S01]  /*a6a0*/  SYNCS.ARRIVE.TRANS64.RED.A1T0 RZ, [UR5], RZ ;  /* 0x000000ffffff79a7 */ /* 0x000fe20008100405 */
[----:B------:R-:W-:Y:S01]  /*a6b0*/  SHF.R.U64 R10, R10, 0x3, RZ ;  /* 0x000000030a0a7819 */ /* 0x000fe200000012ff */
[-C--:B------:R-:W-:Y:S01]  /*a6c0*/  FMUL.FTZ R76, R76, R6.reuse ;  /* 0x000000064c4c7220 */ /* 0x080fe20000410000 */
[----:B------:R-:W-:Y:S01]  /*a6d0*/  SHF.R.U64 R57, R57, 0x3, RZ ;  /* 0x0000000339397819 */ /* 0x000fe200000012ff */
[-C--:B------:R-:W-:Y:S01]  /*a6e0*/  FMUL.FTZ R81, R81, R6.reuse ;  /* 0x0000000651517220 */ /* 0x080fe20000410000 */
[----:B------:R-:W-:Y:S01]  /*a6f0*/  LOP3.LUT R20, R53, 0x380, RZ, 0xc0, !PT ;  /* 0x0000038035147812 */ /* 0x000fe200078ec0ff */
[-C--:B------:R-:W-:Y:S01]  /*a700*/  FMUL.FTZ R80, R80, R6.reuse ;  /* 0x0000000650507220 */ /* 0x080fe20000410000 */
[----:B------:R-:W-:Y:S01]  /*a710*/  SHF.R.U64 R33, R33, 0x3, RZ ;  /* 0x0000000321217819 */ /* 0x000fe200000012ff */
[----:B------:R-:W-:Y:S01]  /*a720*/  FMUL.FTZ R84, R84, R6 ;  /* 0x0000000654547220 */ /* 0x000fe20000410000 */
[----:B------:R-:W-:Y:S01]  /*a730*/  LOP3.LUT R154, R21, R52, RZ, 0x3c, !PT ;  /* 0x00000034159a7212 */ /* 0x000fe200078e3cff */
[-C--:B------:R-:W-:Y:S01]  /*a740*/  FMUL.FTZ R89, R89, R6.reuse ;  /* 0x0000000659597220 */ /* 0x080fe20000410000 */
[----:B------:R-:W-:Y:S01]  /*a750*/  LOP3.LUT R10, R10, R69, RZ, 0x3c, !PT ;  /* 0x000000450a0a7212 */ /* 0x000fe200078e3cff */
[-C--:B------:R-:W-:Y:S01]  /*a760*/  FMUL.FTZ R88, R88, R6.reuse ;  /* 0x0000000658587220 */ /* 0x080fe20000410000 */
[----:B------:R-:W-:Y:S01]  /*a770*/  IADD3 R52, P3, R160, 0x1000, RZ ;  /* 0x00001000a0347810 */ /* 0x000fe20007f7e0ff */
[----:B------:R-:W-:Y:S01]  /*a780*/  FMUL.FTZ R92, R92, R6 ;  /* 0x000000065c5c7220 */ /* 0x000fe20000410000 */
[----:B------:R-:W-:Y:S01]  /*a790*/  LOP3.LUT R156, R57, R32, RZ, 0x3c, !PT ;  /* 0x00000020399c7212 */ /* 0x000fe200078e3cff */
[-C--:B------:R-:W-:Y:S01]  /*a7a0*/  FMUL.FTZ R97, R97, R6.reuse ;  /* 0x0000000661617220 */ /* 0x080fe20000410000 */
[----:B------:R-:W-:Y:S01]  /*a7b0*/  IADD3 R57, P6, R160, 0x4000, RZ ;  /* 0x00004000a0397810 */ /* 0x000fe20007fde0ff */
[-C--:B------:R-:W-:Y:S01]  /*a7c0*/  FMUL.FTZ R96, R96, R6.reuse ;  /* 0x0000000660607220 */ /* 0x080fe20000410000 */
[----:B------:R-:W-:Y:S01]  /*a7d0*/  IADD3 R69, P2, R160, 0x7000, RZ ;  /* 0x00007000a0457810 */ /* 0x000fe20007f5e0ff */
[-C--:B------:R-:W-:Y:S01]  /*a7e0*/  FMUL.FTZ R100, R100, R6.reuse ;  /* 0x0000000664647220 */ /* 0x080fe20000410000 */
[----:B------:R-:W-:Y:S01]  /*a7f0*/  SHF.R.U64 R20, R20, 0x3, RZ ;  /* 0x0000000314147819 */ /* 0x000fe200000012ff */
[----:B------:R-:W-:Y:S01]  /*a800*/  FMUL.FTZ R104, R104, R6 ;  /* 0x0000000668687220 */ /* 0x000fe20000410000 */
[----:B------:R-:W-:Y:S01]  /*a810*/  LOP3.LUT R152, R33, R56, RZ, 0x3c, !PT ;  /* 0x0000003821987212 */ /* 0x000fe200078e3cff */
[-C--:B------:R-:W-:Y:S01]  /*a820*/  FMUL.FTZ R108, R108, R6.reuse ;  /* 0x000000066c6c7220 */ /* 0x080fe20000410000 */
[----:B------:R-:W-:Y:S01]  /*a830*/  IADD3 R33, P4, R160, 0x2000, RZ ;  /* 0x00002000a0217810 */ /* 0x000fe20007f9e0ff */
[-C--:B------:R-:W-:Y:S01]  /*a840*/  FMUL.FTZ R112, R112, R6.reuse ;  /* 0x0000000670707220 */ /* 0x080fe20000410000 */
[----:B------:R-:W-:Y:S01]  /*a850*/  LOP3.LUT R21, R52, 0x380, RZ, 0xc0, !PT ;  /* 0x0000038034157812 */ /* 0x000fe200078ec0ff */
[-C--:B------:R-:W-:Y:S01]  /*a860*/  FMUL.FTZ R116, R116, R6.reuse ;  /* 0x0000000674747220 */ /* 0x080fe20000410000 */
        /* <DEDUP_REMOVED lines=9> */
[-C--:B------:R-:W-:Y:S01]  /*a900*/  FMUL.FTZ R133, R133, R6.reuse ;  /* 0x0000000685857220 */ /* 0x080fe20000410000 */
[----:B------:R-:W-:Y:S01]  /*a910*/  SHF.R.U64 R56, R56, 0x3, RZ ;  /* 0x0000000338387819 */ /* 0x000fe200000012ff */
[-C--:B------:R-:W-:Y:S01]  /*a920*/  FMUL.FTZ R132, R132, R6.reuse ;  /* 0x0000000684847220 */ /* 0x080fe20000410000 */
[----:B------:R-:W-:Y:S01]  /*a930*/  SHF.R.U64 R68, R68, 0x3, RZ ;  /* 0x0000000344447819 */ /* 0x000fe200000012ff */
[-C--:B------:R-:W-:Y:S01]  /*a940*/  FMUL.FTZ R137, R137, R6.reuse ;  /* 0x0000000689897220 */ /* 0x080fe20000410000 */
[----:B------:R-:W-:Y:S01]  /*a950*/  SHF.R.U64 R32, R20, 0x3, RZ ;  /* 0x0000000314207819 */ /* 0x000fe200000012ff */
[----:B------:R-:W-:Y:S01]  /*a960*/  FMUL.FTZ R136, R136, R6 ;  /* 0x0000000688887220 */ /* 0x000fe20000410000 */
[----:B------:R-:W-:Y:S01]  /*a970*/  LOP3.LUT R20, R21, R52, RZ, 0x3c, !PT ;  /* 0x0000003415147212 */ /* 0x000fe200078e3cff */
[-C--:B------:R-:W-:Y:S01]  /*a980*/  FMUL.FTZ R141, R141, R6.reuse ;  /* 0x000000068d8d7220 */ /* 0x080fe20000410000 */
[----:B------:R-:W-:Y:S01]  /*a990*/  LOP3.LUT R56, R56, R57, RZ, 0x3c, !PT ;  /* 0x0000003938387212 */ /* 0x000fe200078e3cff */
[-C--:B------:R-:W-:Y:S01]  /*a9a0*/  FMUL.FTZ R140, R140, R6.reuse ;  /* 0x000000068c8c7220 */ /* 0x080fe20000410000 */
[----:B------:R-:W-:Y:S01]  /*a9b0*/  IADD3.X R21, RZ, R161, RZ, P3, !PT ;  /* 0x000000a1ff157210 */ /* 0x000fe20001ffe4ff */
[-C--:B------:R-:W-:Y:S01]  /*a9c0*/  FMUL.FTZ R145, R145, R6.reuse ;  /* 0x0000000691917220 */ /* 0x080fe20000410000 */
[----:B------:R-:W-:Y:S01]  /*a9d0*/  LOP3.LUT R68, R68, R69, RZ, 0x3c, !PT ;  /* 0x0000004544447212 */ /* 0x000fe200078e3cff */
[--C-:B------:R-:W-:Y:S01]  /*a9e0*/  IMAD.X R69, RZ, RZ, R161.reuse, P2 ;  /* 0x000000ffff457224 */ /* 0x100fe200010e06a1 */
[----:B------:R-:W-:Y:S01]  /*a9f0*/  IADD3 R57, P3, R160, 0x8000, RZ ;  /* 0x00008000a0397810 */ /* 0x000fe20007f7e0ff */
[-C--:B------:R-:W-:Y:S01]  /*aa00*/  FMUL.FTZ R144, R144, R6.reuse ;  /* 0x0000000690907220 */ /* 0x080fe20000410000 */
[----:B------:R-:W-:Y:S01]  /*aa10*/  IADD3 R123, P2, R160, 0xe000, RZ ;  /* 0x0000e000a07b7810 */ /* 0x000fe20007f5e0ff */
[----:B------:R-:W-:Y:S01]  /*aa20*/  FMUL.FTZ R149, R149, R6 ;  /* 0x0000000695957220 */ /* 0x000fe20000410000 */
[----:B------:R-:W-:Y:S01]  /*aa30*/  F2FP.F16.F32.PACK_AB R24, R25, R24 ;  /* 0x000000181918723e */ /* 0x000fe200000000ff */
[----:B------:R-:W-:Y:S01]  /*aa40*/  FMUL.FTZ R148, R148, R6 ;  /* 0x0000000694947220 */ /* 0x000fe20000410000 */
[----:B------:R-:W-:Y:S01]  /*aa50*/  F2FP.F16.F32.PACK_AB R25, R27, R26 ;  /* 0x0000001a1b19723e */ /* 0x000fe200000000ff */
[----:B------:R-:W-:Y:S01]  /*aa60*/  USHF.R.S32.HI UR12, URZ, 0x1f, UR14 ;  /* 0x0000001f3f0c7899 */ /* 0x000fe2000801140e */
[----:B------:R-:W-:Y:S01]  /*aa70*/  F2FP.F16.F32.PACK_AB R27, R31, R17 ;  /* 0x000000111f1b723e */ /* 0x000fe200000000ff */
[--C-:B------:R-:W-:Y:S01]  /*aa80*/  IMAD.X R31, RZ, RZ, R161.reuse, P3 ;  /* 0x000000ffff1f7224 */ /* 0x100fe200018e06a1 */
[----:B------:R-:W-:Y:S01]  /*aa90*/  LOP3.LUT R122, R123, 0x380, RZ, 0xc0, !PT ;  /* 0x000003807b7a7812 */ /* 0x000fe200078ec0ff */
[----:B------:R-:W-:Y:S01]  /*aaa0*/  IMAD.U32 R127, RZ, RZ, UR7 ;  /* 0x00000007ff7f7e24 */ /* 0x000fe2000f8e00ff */
[----:B------:R-:W-:Y:S01]  /*aab0*/  MOV R199, R130 ;  /* 0x0000008200c77202 */ /* 0x000fe20000000f00 */
[----:B------:R-:W-:Y:S01]  /*aac0*/  IMAD.U32 R127, RZ, RZ, UR6 ;  /* 0x00000006ff7f7e24 */ /* 0x000fe2000f8e00ff */
[----:B------:R-:W-:Y:S01]  /*aad0*/  IADD3 R130, P3, R160, 0xf000, RZ ;  /* 0x0000f000a0827810 */ /* 0x000fe20007f7e0ff */
[----:B------:R-:W-:Y:S01]  /*aae0*/  ULDC.64 UR6, c[0x0][0xb88] ;  /* 0x0002e20000067ab9 */ /* 0x000fe20000000a00 */
[----:B------:R-:W-:Y:S01]  /*aaf0*/  SHF.R.U64 R122, R122, 0x3, RZ ;  /* 0x000000037a7a7819 */ /* 0x000fe200000012ff */
[----:B------:R-:W-:Y:S01]  /*ab00*/  ULDC UR5, c[0x0][0xa88] ;  /* 0x0002a20000057ab9 */ /* 0x000fe20000000800 */
[----:B------:R-:W-:Y:S01]  /*ab10*/  LOP3.LUT R17, R130, 0x380, RZ, 0xc0, !PT ;  /* 0x0000038082117812 */ /* 0x000fe200078ec0ff */
[--C-:B------:R-:W-:Y:S01]  /*ab20*/  IMAD.X R131, RZ, RZ, R161.reuse, P3 ;  /* 0x000000ffff837224 */ /* 0x100fe200018e06a1 */
[----:B------:R-:W-:Y:S01]  /*ab30*/  LOP3.LUT R122, R122, R123, RZ, 0x3c, !PT ;  /* 0x0000007b7a7a7212 */ /* 0x000fe200078e3cff */
[----:B------:R-:W-:Y:S01]  /*ab40*/  IMAD.X R123, RZ, RZ, R161, P2 ;  /* 0x000000ffff7b7224 */ /* 0x000fe200010e06a1 */
[----:B------:R-:W-:Y:S01]  /*ab50*/  LOP3.LUT R8, R73, 0x380, RZ, 0xc0, !PT ;  /* 0x0000038049087812 */ /* 0x000fe200078ec0ff */
[----:B------:R-:W-:Y:S01]  /*ab60*/  ULDC.64 UR8, c[0x0][0xae8] ;  /* 0x0002ba0000087ab9 */ /* 0x000fe20000000a00 */
[----:B------:R-:W-:-:S02]  /*ab70*/  SHF.R.U64 R17, R17, 0x3, RZ ;  /* 0x0000000311117819 */ /* 0x000fc400000012ff */
[----:B0-----:R-:W-:Y:S02]  /*ab80*/  ISETP.NE.AND P2, PT, R198, 0x1, PT ;  /* 0x00000001c600780c */ /* 0x001fe40003f45270 */
[----:B------:R-:W-:Y:S02]  /*ab90*/  SHF.R.U64 R8, R8, 0x3, RZ ;  /* 0x0000000308087819 */ /* 0x000fe400000012ff */
[----:B------:R-:W-:Y:S02]  /*aba0*/  LOP3.LUT R130, R17, R130, RZ, 0x3c, !PT ;  /* 0x0000008211827212 */ /* 0x000fe400078e3cff */
[----:B------:R-:W-:Y:S02]  /*abb0*/  MOV R17, R4 ;  /* 0x0000000400117202 */ /* 0x000fe40000000f00 */
[----:B------:R-:W0:Y:S01]  /*abc0*/  LDC R4, c[0x0][0xc38] ;  /* 0x00030e00ff047b82 */ /* 0x000e220000000800 */
[----:B------:R-:W-:-:S07]  /*abd0*/  F2FP.F16.F32.PACK_AB R26, R29, R28 ;  /* 0x0000001c1d1a723e */ /* 0x000fce00000000ff */
[----:B------:R-:W-:Y:S01]  /*abe0*/  BAR.SYNC.DEFER_BLOCKING 0x1, 0x100 ;  /* 0x0044000000007b1d */ /* 0x000fe20000010000 */
[----:B------:R-:W-:Y:S02]  /*abf0*/  LOP3.LUT R8, R8, R73, RZ, 0x3c, !PT ;  /* 0x0000004908087212 */ /* 0x000fe400078e3cff */
[----:B------:R-:W-:Y:S02]  /*ac00*/  LOP3.LUT R12, R65, 0x380, RZ, 0xc0, !PT ;  /* 0x00000380410c7812 */ /* 0x000fe400078ec0ff */
[----:B------:R-:W-:Y:S02]  /*ac10*/  LOP3.LUT R53, R30, 0x380, RZ, 0xc0, !PT ;  /* 0x000003801e357812 */ /* 0x000fe400078ec0ff */
[----:B------:R-:W-:Y:S02]  /*ac20*/  SHF.R.U64 R12, R12, 0x3, RZ ;  /* 0x000000030c0c7819 */ /* 0x000fe400000012ff */
[----:B------:R-:W-:Y:S02]  /*ac30*/  SHF.R.U64 R53, R53, 0x3, RZ ;  /* 0x0000000335357819 */ /* 0x000fe400000012ff */
[----:B------:R-:W-:-:S02]  /*ac40*/  R2UR UR15, R215 ;  /* 0x00000000d70f72ca */ /* 0x000fc400000e0000 */
[----:B------:R-:W-:Y:S02]  /*ac50*/  LOP3.LUT R12, R12, R65, RZ, 0x3c, !PT ;  /* 0x000000410c0c7212 */ /* 0x000fe400078e3cff */
[----:B------:R-:W-:Y:S02]  /*ac60*/  LOP3.LUT R158, R53, R30, RZ, 0x3c, !PT ;  /* 0x0000001e359e7212 */ /* 0x000fe400078e3cff */
[C---:B------:R-:W-:Y:S02]  /*ac70*/  IADD3 R53, P5, R160.reuse, 0x3000, RZ ;  /* 0x00003000a0357810 */ /* 0x040fe40007fbe0ff */
[C---:B------:R-:W-:Y:S02]  /*ac80*/  IADD3 R61, P0, R160.reuse, 0x5000, RZ ;  /* 0x00005000a03d7810 */ /* 0x040fe40007f1e0ff */
[----:B------:R-:W-:Y:S02]  /*ac90*/  IADD3 R65, P1, R160, 0x6000, RZ ;  /* 0x00006000a0417810 */ /* 0x000fe40007f3e0ff */
[----:B------:R-:W-:Y:S01]  /*aca0*/  MOV R134, R134 ;  /* 0x0000008600867202 */ /* 0x000fe20000000f00 */
[----:B------:R1:W-:Y:S01]  /*acb0*/  STSM.16.M88.4 [R199], R24 ;  /* 0x00000018c7007844 */ /* 0x0003e20000000200 */
[----:B------:R-:W-:-:S02]  /*acc0*/  LOP3.LUT R52, R53, 0x380, RZ, 0xc0, !PT ;  /* 0x0000038035347812 */ /* 0x000fc400078ec0ff */
[----:B------:R-:W-:Y:S02]  /*acd0*/  LOP3.LUT R60, R61, 0x380, RZ, 0xc0, !PT ;  /* 0x000003803d3c7812 */ /* 0x000fe400078ec0ff */
[----:B------:R-:W-:Y:S02]  /*ace0*/  LOP3.LUT R64, R65, 0x380, RZ, 0xc0, !PT ;  /* 0x0000038041407812 */ /* 0x000fe400078ec0ff */
[----:B------:R-:W-:Y:S02]  /*acf0*/  LOP3.LUT R30, R57, 0x380, RZ, 0xc0, !PT ;  /* 0x00000380391e7812 */ /* 0x000fe400078ec0ff */
[----:B------:R-:W-:Y:S02]  /*ad00*/  IADD3 R135, RZ, -UR16, RZ ;  /* 0x80000010ff877c10 */ /* 0x000fe4000fffe0ff */
[----:B------:R-:W-:Y:S02]  /*ad10*/  LOP3.LUT R6, R107, 0x380, RZ, 0xc0, !PT ;  /* 0x000003806b067812 */ /* 0x000fe400078ec0ff */
[----:B------:R-:W-:Y:S01]  /*ad20*/  SHF.R.U64 R52, R52, 0x3, RZ ;  /* 0x0000000334347819 */ /* 0x000fe200000012ff */
[----:B0-----:R-:W-:Y:S01]  /*ad30*/  IMAD R135, R4, R135, UR15 ;  /* 0x0000000f04877e24 */ /* 0x001fe2000f8e0287 */
[----:B------:R-:W-:Y:S01]  /*ad40*/  SHF.R.U64 R60, R60, 0x3, RZ ;  /* 0x000000033c3c7819 */ /* 0x000fe200000012ff */
[----:B-1----:R-:W0:Y:S01]  /*ad50*/  LDC.64 R24, c[0x0][0xb98] ;  /* 0x0002e600ff187b82 */ /* 0x002e220000000a00 */
[----:B------:R-:W-:-:S02]  /*ad60*/  MOV R27, R8 ;  /* 0x00000008001b7202 */ /* 0x000fc40000000f00 */
[----:B------:R-:W-:Y:S02]  /*ad70*/  SHF.R.U64 R64, R64, 0x3, RZ ;  /* 0x0000000340407819 */ /* 0x000fe400000012ff */
[----:B------:R-:W-:Y:S02]  /*ad80*/  SHF.R.U64 R30, R30, 0x3, RZ ;  /* 0x000000031e1e7819 */ /* 0x000fe400000012ff */
[----:B------:R-:W-:Y:S01]  /*ad90*/  SHF.R.U64 R6, R6, 0x3, RZ ;  /* 0x0000000306067819 */ /* 0x000fe200000012ff */
[----:B------:R-:W1:Y:S01]  /*ada0*/  @P2 LDC R8, c[0x0][0xbec] ;  /* 0x0002fb00ff082b82 */ /* 0x000e620000000800 */
[----:B------:R-:W-:Y:S02]  /*adb0*/  F2FP.F16.F32.PACK_AB R40, R41, R40 ;  /* 0x000000282928723e */ /* 0x000fe400000000ff */
[----:B------:R-:W-:Y:S02]  /*adc0*/  F2FP.F16.F32.PACK_AB R41, R43, R42 ;  /* 0x0000002a2b29723e */ /* 0x000fe400000000ff */
[----:B------:R-:W-:Y:S01]  /*add0*/  LOP3.LUT R32, R32, R33, RZ, 0x3c, !PT ;  /* 0x0000002120207212 */ /* 0x000fe200078e3cff */
[--C-:B------:R-:W-:Y:S01]  /*ade0*/  IMAD.X R33, RZ, RZ, R161.reuse, P4 ;  /* 0x000000ffff217224 */ /* 0x100fe200020e06a1 */
[----:B------:R-:W-:Y:S01]  /*adf0*/  LOP3.LUT R52, R52, R53, RZ, 0x3c, !PT ;  /* 0x0000003534347212 */ /* 0x000fe200078e3cff */
[----:B------:R-:W2:Y:S01]  /*ae00*/  @P2 LDC R9, c[0x0][0xbf0] ;  /* 0x0002fc00ff092b82 */ /* 0x000ea20000000800 */
[----:B------:R-:W-:Y:S01]  /*ae10*/  LOP3.LUT R60, R60, R61, RZ, 0x3c, !PT ;  /* 0x0000003d3c3c7212 */ /* 0x000fe200078e3cff */
[--C-:B------:R-:W-:Y:S01]  /*ae20*/  IMAD.X R53, RZ, RZ, R161.reuse, P5 ;  /* 0x000000ffff357224 */ /* 0x100fe200028e06a1 */
[----:B------:R-:W-:Y:S01]  /*ae30*/  LOP3.LUT R64, R64, R65, RZ, 0x3c, !PT ;  /* 0x0000004140407212 */ /* 0x000fe200078e3cff */
[--C-:B------:R-:W-:Y:S01]  /*ae40*/  IMAD.X R65, RZ, RZ, R161.reuse, P1 ;  /* 0x000000ffff417224 */ /* 0x100fe200008e06a1 */
[----:B------:R-:W-:Y:S01]  /*ae50*/  LOP3.LUT R30, R30, R57, RZ, 0x3c, !PT ;  /* 0x000000391e1e7212 */ /* 0x000fe200078e3cff */
[----:B------:R-:W-:Y:S01]  /*ae60*/  IMAD.X R57, RZ, RZ, R161, P6 ;  /* 0x000000ffff397224 */ /* 0x000fe200030e06a1 */
[----:B------:R-:W-:Y:S01]  /*ae70*/  F2FP.F16.F32.PACK_AB R43, R47, R46 ;  /* 0x0000002e2f2b723e */ /* 0x000fe200000000ff */
[----:B------:R-:W-:Y:S01]  /*ae80*/  IMAD R47, R135, 0x80, R223 ;  /* 0x00000080872f7824 */ /* 0x000fe200078e02df */
[----:B------:R-:W-:-:S02]  /*ae90*/  LOP3.LUT R6, R6, R107, RZ, 0x3c, !PT ;  /* 0x0000006b06067212 */ /* 0x000fc400078e3cff */
[----:B------:R-:W-:Y:S02]  /*aea0*/  IADD3.X R61, RZ, R161, RZ, P0, !PT ;  /* 0x000000a1ff3d7210 */ /* 0x000fe400007fe4ff */
[C---:B------:R-:W-:Y:S02]  /*aeb0*/  IADD3 R73, P4, R160.reuse, 0x9000, RZ ;  /* 0x00009000a0497810 */ /* 0x040fe40007f9e0ff */
[C---:B------:R-:W-:Y:S01]  /*aec0*/  IADD3 R107, P5, R160.reuse, 0xa000, RZ ;  /* 0x0000a000a06b7810 */ /* 0x040fe20007fbe0ff */
[----:B-1----:R-:W-:Y:S01]  /*aed0*/  @P2 IMAD.HI.U32 R8, R47, R8, RZ ;  /* 0x000000082f082227 */ /* 0x002fe200078e00ff */
[C---:B------:R-:W-:Y:S02]  /*aee0*/  IADD3 R111, P6, R160.reuse, 0xb000, RZ ;  /* 0x0000b000a06f7810 */ /* 0x040fe40007fde0ff */
[C---:B------:R-:W-:Y:S02]  /*aef0*/  IADD3 R115, P0, R160.reuse, 0xc000, RZ ;  /* 0x0000c000a0737810 */ /* 0x040fe40007f1e0ff */
[----:B------:R-:W-:-:S02]  /*af00*/  IADD3 R119, P1, R160, 0xd000, RZ ;  /* 0x0000d000a0777810 */ /* 0x000fc40007f3e0ff */
[----:B------:R-:W-:Y:S02]  /*af10*/  LOP3.LUT R72, R73, 0x380, RZ, 0xc0, !PT ;  /* 0x0000038049487812 */ /* 0x000fe400078ec0ff */
[----:B------:R-:W-:Y:S02]  /*af20*/  LOP3.LUT R106, R107, 0x380, RZ, 0xc0, !PT ;  /* 0x000003806b6a7812 */ /* 0x000fe400078ec0ff */
[----:B------:R-:W-:Y:S02]  /*af30*/  LOP3.LUT R110, R111, 0x380, RZ, 0xc0, !PT ;  /* 0x000003806f6e7812 */ /* 0x000fe400078ec0ff */
[----:B------:R-:W-:Y:S02]  /*af40*/  LOP3.LUT R114, R115, 0x380, RZ, 0xc0, !PT ;  /* 0x0000038073727812 */ /* 0x000fe400078ec0ff */
[----:B------:R-:W-:Y:S02]  /*af50*/  LOP3.LUT R118, R119, 0x380, RZ, 0xc0, !PT ;  /* 0x0000038077767812 */ /* 0x000fe400078ec0ff */
[----:B------:R-:W-:-:S02]  /*af60*/  LOP3.LUT R29, R160, 0x380, RZ, 0xc0, !PT ;  /* 0x00000380a01d7812 */ /* 0x000fc400078ec0ff */
[----:B------:R-:W-:Y:S01]  /*af70*/  F2FP.F16.F32.PACK_AB R5, R35, R34 ;  /* 0x000000222305723e */ /* 0x000fe200000000ff */
[----:B------:R-:W-:Y:S01]  /*af80*/  IMAD.MOV.U32 R35, RZ, RZ, R47 ;  /* 0x000000ffff237224 */ /* 0x000fe200078e002f */
[----:B------:R-:W-:Y:S01]  /*af90*/  SHF.R.U64 R72, R72, 0x3, RZ ;  /* 0x0000000348487819 */ /* 0x000fe200000012ff */
[----:B0-----:R-:W-:Y:S01]  /*afa0*/  IMAD R34, R24, UR12, RZ ;  /* 0x0000000c18227c24 */ /* 0x001fe2000f8e02ff */
[----:B------:R-:W-:Y:S02]  /*afb0*/  SHF.R.U64 R106, R106, 0x3, RZ ;  /* 0x000000036a6a7819 */ /* 0x000fe400000012ff */
[----:B------:R-:W-:Y:S01]  /*afc0*/  SHF.R.U64 R110, R110, 0x3, RZ ;  /* 0x000000036e6e7819 */ /* 0x000fe200000012ff */
[----:B------:R-:W-:Y:S01]  /*afd0*/  IMAD R34, R25, UR14, R34 ;  /* 0x0000000e19227c24 */ /* 0x000fe2000f8e0222 */
[----:B------:R-:W-:Y:S01]  /*afe0*/  SHF.R.U64 R114, R114, 0x3, RZ ;  /* 0x0000000372727819 */ /* 0x000fe200000012ff */
[----:B------:R-:W-:Y:S01]  /*aff0*/  IMAD.WIDE.U32 R24, R24, UR14, R126 ;  /* 0x0000000e18187c25 */ /* 0x000fe2000f8e007e */
[----:B------:R-:W-:-:S02]  /*b000*/  SHF.R.U64 R118, R118, 0x3, RZ ;  /* 0x0000000376767819 */ /* 0x000fc400000012ff */
[----:B------:R-:W-:Y:S02]  /*b010*/  SHF.R.U64 R29, R29, 0x3, RZ ;  /* 0x000000031d1d7819 */ /* 0x000fe400000012ff */
[----:B------:R-:W-:Y:S02]  /*b020*/  MOV R26, R6 ;  /* 0x00000006001a7202 */ /* 0x000fe40000000f00 */
[----:B--2---:R-:W-:Y:S02]  /*b030*/  @P2 SHF.R.U32.HI R35, RZ, R9, R8 ;  /* 0x00000009ff232219 */ /* 0x004fe40000011608 */
[----:B------:R-:W-:Y:S02]  /*b040*/  MOV R15, R14 ;  /* 0x0000000e000f7202 */ /* 0x000fe40000000f00 */
[----:B------:R-:W-:Y:S02]  /*b050*/  F2FP.F16.F32.PACK_AB R4, R175, R171 ;  /* 0x000000abaf04723e */ /* 0x000fe400000000ff */
[----:B------:R-:W-:-:S02]  /*b060*/  F2FP.F16.F32.PACK_AB R6, R174, R36 ;  /* 0x00000024ae06723e */ /* 0x000fc400000000ff */
[----:B------:R-:W-:Y:S01]  /*b070*/  F2FP.F16.F32.PACK_AB R7, R39, R38 ;  /* 0x000000262707723e */ /* 0x000fe200000000ff */
[----:B------:R-:W-:Y:S01]  /*b080*/  IMAD.MOV R39, RZ, RZ, -R35 ;  /* 0x000000ffff277224 */ /* 0x000fe200078e0a23 */
[----:B------:R-:W-:Y:S02]  /*b090*/  F2FP.F16.F32.PACK_AB R48, R49, R48 ;  /* 0x000000303130723e */ /* 0x000fe400000000ff */
[----:B------:R-:W-:Y:S01]  /*b0a0*/  LOP3.LUT R72, R72, R73, RZ, 0x3c, !PT ;  /* 0x0000004948487212 */ /* 0x000fe200078e3cff */
[----:B------:R0:W-:Y:S01]  /*b0b0*/  STSM.16.M88.4 [R15], R4 ;  /* 0x000000040f007844 */ /* 0x0001e20000000200 */
[----:B------:R-:W-:Y:S01]  /*b0c0*/  LOP3.LUT R106, R106, R107, RZ, 0x3c, !PT ;  /* 0x0000006b6a6a7212 */ /* 0x000fe200078e3cff */
[--C-:B------:R-:W-:Y:S01]  /*b0d0*/  IMAD.X R107, RZ, RZ, R161.reuse, P5 ;  /* 0x000000ffff6b7224 */ /* 0x100fe200028e06a1 */
[----:B------:R-:W-:Y:S01]  /*b0e0*/  LOP3.LUT R110, R110, R111, RZ, 0x3c, !PT ;  /* 0x0000006f6e6e7212 */ /* 0x000fe200078e3cff */
[--C-:B------:R-:W-:Y:S01]  /*b0f0*/  IMAD.X R111, RZ, RZ, R161.reuse, P6 ;  /* 0x000000ffff6f7224 */ /* 0x100fe200030e06a1 */
[----:B------:R-:W-:Y:S01]  /*b100*/  LOP3.LUT R114, R114, R115, RZ, 0x3c, !PT ;  /* 0x0000007372727212 */ /* 0x000fe200078e3cff */
[----:B------:R-:W-:Y:S01]  /*b110*/  IMAD.X R115, RZ, RZ, R161, P0 ;  /* 0x000000ffff737224 */ /* 0x000fe200000e06a1 */
[----:B------:R-:W-:Y:S01]  /*b120*/  LOP3.LUT R118, R118, R119, RZ, 0x3c, !PT ;  /* 0x0000007776767212 */ /* 0x000fe200078e3cff */
[----:B------:R-:W-:Y:S01]  /*b130*/  IMAD R39, R198, R39, R47 ;  /* 0x00000027c6277224 */ /* 0x000fe200078e022f */
[----:B------:R-:W-:Y:S01]  /*b140*/  LOP3.LUT R28, R29, R160, RZ, 0x3c, !PT ;  /* 0x000000a01d1c7212 */ /* 0x000fe200078e3cff */
[----:B------:R-:W-:Y:S01]  /*b150*/  IMAD.MOV.U32 R29, RZ, RZ, R161 ;  /* 0x000000ffff1d7224 */ /* 0x000fe200078e00a1 */
[----:B------:R-:W-:-:S02]  /*b160*/  MOV R150, R150 ;  /* 0x0000009600967202 */ /* 0x000fc40000000f00 */
[----:B------:R-:W-:Y:S02]  /*b170*/  F2FP.F16.F32.PACK_AB R42, R173, R44 ;  /* 0x0000002cad2a723e */ /* 0x000fe400000000ff */
[----:B------:R-:W-:Y:S02]  /*b180*/  F2FP.F16.F32.PACK_AB R49, R51, R50 ;  /* 0x000000323331723e */ /* 0x000fe400000000ff */
[-C--:B------:R-:W-:Y:S01]  /*b190*/  IADD3.X R73, RZ, R161.reuse, RZ, P4, !PT ;  /* 0x000000a1ff497210 */ /* 0x080fe200027fe4ff */
[----:B------:R-:W-:Y:S01]  /*b1a0*/  STSM.16.M88.4 [R150], R40 ;  /* 0x0000002896007844 */ /* 0x000fe20000000200 */
[----:B------:R-:W-:Y:S02]  /*b1b0*/  IADD3.X R119, RZ, R161, RZ, P1, !PT ;  /* 0x000000a1ff777210 */ /* 0x000fe40000ffe4ff */
[----:B------:R-:W-:Y:S02]  /*b1c0*/  MOV R160, R10 ;  /* 0x0000000a00a07202 */ /* 0x000fe40000000f00 */
[----:B------:R-:W-:-:S02]  /*b1d0*/  MOV R158, R158 ;  /* 0x0000009e009e7202 */ /* 0x000fc40000000f00 */
[----:B------:R-:W-:Y:S02]  /*b1e0*/  F2FP.F16.F32.PACK_AB R50, R197, R181 ;  /* 0x000000b5c532723e */ /* 0x000fe400000000ff */
[----:B------:R-:W-:Y:S02]  /*b1f0*/  F2FP.F16.F32.PACK_AB R51, R55, R54 ;  /* 0x000000363733723e */ /* 0x000fe400000000ff */
[----:B------:R-:W-:Y:S02]  /*b200*/  MOV R161, R12 ;  /* 0x0000000c00a17202 */ /* 0x000fe40000000f00 */
[----:B------:R-:W-:Y:S01]  /*b210*/  MOV R156, R156 ;  /* 0x0000009c009c7202 */ /* 0x000fe20000000f00 */
[----:B------:R-:W-:Y:S01]  /*b220*/  STSM.16.M88.4 [R158], R48 ;  /* 0x000000309e007844 */ /* 0x000fe20000000200 */
[----:B------:R-:W-:Y:S02]  /*b230*/  F2FP.F16.F32.PACK_AB R8, R196, R180 ;  /* 0x000000b4c408723e */ /* 0x000fe400000000ff */
[----:B------:R-:W-:-:S02]  /*b240*/  F2FP.F16.F32.PACK_AB R9, R59, R58 ;  /* 0x0000003a3b09723e */ /* 0x000fc400000000ff */
[----:B------:R-:W-:Y:S02]  /*b250*/  F2FP.F16.F32.PACK_AB R10, R195, R179 ;  /* 0x000000b3c30a723e */ /* 0x000fe400000000ff */
[----:B------:R-:W-:Y:S02]  /*b260*/  F2FP.F16.F32.PACK_AB R11, R63, R62 ;  /* 0x0000003e3f0b723e */ /* 0x000fe400000000ff */
[----:B------:R-:W-:Y:S02]  /*b270*/  MOV R154, R154 ;  /* 0x0000009a009a7202 */ /* 0x000fe40000000f00 */
[----:B------:R-:W-:Y:S01]  /*b280*/  F2FP.F16.F32.PACK_AB R12, R194, R178 ;  /* 0x000000b2c20c723e */ /* 0x000fe200000000ff */
[----:B------:R1:W-:Y:S01]  /*b290*/  STSM.16.M88.4 [R156], R8 ;  /* 0x000000089c007844 */ /* 0x0003e20000000200 */
[----:B------:R-:W-:Y:S02]  /*b2a0*/  F2FP.F16.F32.PACK_AB R13, R67, R66 ;  /* 0x00000042430d723e */ /* 0x000fe400000000ff */
[----:B------:R-:W-:-:S02]  /*b2b0*/  F2FP.F16.F32.PACK_AB R14, R193, R177 ;  /* 0x000000b1c10e723e */ /* 0x000fc400000000ff */
[----:B0-----:R-:W-:Y:S02]  /*b2c0*/  F2FP.F16.F32.PACK_AB R15, R71, R70 ;  /* 0x00000046470f723e */ /* 0x001fe400000000ff */
[----:B------:R-:W-:Y:S02]  /*b2d0*/  MOV R152, R152 ;  /* 0x0000009800987202 */ /* 0x000fe40000000f00 */
[----:B------:R-:W-:Y:S01]  /*b2e0*/  F2FP.F16.F32.PACK_AB R4, R192, R176 ;  /* 0x000000b0c004723e */ /* 0x000fe200000000ff */
[----:B------:R-:W-:Y:S01]  /*b2f0*/  STSM.16.M88.4 [R154], R12 ;  /* 0x0000000c9a007844 */ /* 0x000fe20000000200 */
[----:B------:R-:W-:Y:S02]  /*b300*/  F2FP.F16.F32.PACK_AB R5, R75, R74 ;  /* 0x0000004a4b05723e */ /* 0x000fe400000000ff */
[----:B------:R-:W-:Y:S02]  /*b310*/  F2FP.F16.F32.PACK_AB R6, R191, R76 ;  /* 0x0000004cbf06723e */ /* 0x000fe400000000ff */
[----:B------:R-:W-:-:S02]  /*b320*/  F2FP.F16.F32.PACK_AB R7, R79, R78 ;  /* 0x0000004e4f07723e */ /* 0x000fc400000000ff */
[----:B-1----:R-:W-:Y:S02]  /*b330*/  IADD3 R8, P0, R35, R24, RZ ;  /* 0x0000001823087210 */ /* 0x002fe40007f1e0ff */
[----:B------:R-:W-:Y:S01]  /*b340*/  F2FP.F16.F32.PACK_AB R80, R81, R80 ;  /* 0x000000505150723e */ /* 0x000fe200000000ff */
[----:B------:R0:W-:Y:S01]  /*b350*/  STSM.16.M88.4 [R152], R4 ;  /* 0x0000000498007844 */ /* 0x0001e20000000200 */
[----:B------:R-:W-:Y:S02]  /*b360*/  F2FP.F16.F32.PACK_AB R81, R83, R82 ;  /* 0x000000525351723e */ /* 0x000fe400000000ff */
[----:B------:R-:W-:Y:S02]  /*b370*/  F2FP.F16.F32.PACK_AB R88, R89, R88 ;  /* 0x000000585958723e */ /* 0x000fe400000000ff */
[----:B------:R-:W-:Y:S02]  /*b380*/  MOV R146, R146 ;  /* 0x0000009200927202 */ /* 0x000fe40000000f00 */
[----:B------:R-:W-:-:S02]  /*b390*/  F2FP.F16.F32.PACK_AB R82, R190, R84 ;  /* 0x00000054be52723e */ /* 0x000fc400000000ff */
[----:B------:R-:W-:Y:S02]  /*b3a0*/  F2FP.F16.F32.PACK_AB R83, R87, R86 ;  /* 0x000000565753723e */ /* 0x000fe400000000ff */
[----:B------:R-:W-:Y:S02]  /*b3b0*/  F2FP.F16.F32.PACK_AB R89, R91, R90 ;  /* 0x0000005a5b59723e */ /* 0x000fe400000000ff */
[----:B------:R-:W-:Y:S01]  /*b3c0*/  F2FP.F16.F32.PACK_AB R96, R97, R96 ;  /* 0x000000606160723e */ /* 0x000fe200000000ff */
[----:B------:R-:W-:Y:S01]  /*b3d0*/  STSM.16.M88.4 [R146], R80 ;  /* 0x0000005092007844 */ /* 0x000fe20000000200 */
[----:B------:R-:W-:Y:S02]  /*b3e0*/  MOV R142, R142 ;  /* 0x0000008e008e7202 */ /* 0x000fe40000000f00 */
[----:B0-----:R-:W-:Y:S02]  /*b3f0*/  SHF.R.S32.HI R4, RZ, 0x1f, R39 ;  /* 0x0000001fff047819 */ /* 0x001fe40000011427 */
[----:B------:R-:W-:-:S02]  /*b400*/  SHF.R.S32.HI R5, RZ, 0x1f, R35 ;  /* 0x0000001fff057819 */ /* 0x000fc40000011423 */
[----:B------:R-:W-:Y:S01]  /*b410*/  F2FP.F16.F32.PACK_AB R90, R189, R92 ;  /* 0x0000005cbd5a723e */ /* 0x000fe200000000ff */
[----:B------:R-:W-:Y:S01]  /*b420*/  IMAD R4, R4, UR6, RZ ;  /* 0x0000000604047c24 */ /* 0x000fe2000f8e02ff */
[----:B------:R-:W-:Y:S02]  /*b430*/  IADD3.X R9, R5, R25, R34, P0, !PT ;  /* 0x0000001905097210 */ /* 0x000fe400007fe422 */
[----:B------:R-:W-:Y:S01]  /*b440*/  F2FP.F16.F32.PACK_AB R91, R95, R94 ;  /* 0x0000005e5f5b723e */ /* 0x000fe200000000ff */
[----:B------:R-:W-:Y:S01]  /*b450*/  IMAD R11, R39, UR7, R4 ;  /* 0x00000007270b7c24 */ /* 0x000fe2000f8e0204 */
[----:B------:R-:W-:Y:S01]  /*b460*/  F2FP.F16.F32.PACK_AB R97, R99, R98 ;  /* 0x000000626361723e */ /* 0x000fe200000000ff */
[----:B------:R-:W-:Y:S01]  /*b470*/  IMAD.WIDE.U32 R8, R39, UR6, R8 ;  /* 0x0000000627087c25 */ /* 0x000fe2000f8e0008 */
[----:B------:R-:W-:Y:S01]  /*b480*/  MOV R138, R138 ;  /* 0x0000008a008a7202 */ /* 0x000fe20000000f00 */
[----:B------:R-:W-:Y:S01]  /*b490*/  STSM.16.M88.4 [R142], R88 ;  /* 0x000000588e007844 */ /* 0x000fe20000000200 */
[----:B------:R-:W-:Y:S01]  /*b4a0*/  F2FP.F16.F32.PACK_AB R98, R188, R100 ;  /* 0x00000064bc62723e */ /* 0x000fe200000000ff */
[----:B------:R-:W-:Y:S01]  /*b4b0*/  ULDC.64 UR6, c[0x0][0xb50] ;  /* 0x0002d40000067ab9 */ /* 0x000fe20000000a00 */
[----:B------:R-:W-:Y:S01]  /*b4c0*/  F2FP.F16.F32.PACK_AB R99, R103, R102 ;  /* 0x000000666763723e */ /* 0x000fe200000000ff */
[----:B------:R-:W-:Y:S01]  /*b4d0*/  IMAD.IADD R9, R9, 0x1, R11 ;  /* 0x0000000109097824 */ /* 0x000fe200078e020b */
[----:B------:R-:W-:-:S02]  /*b4e0*/  F2FP.F16.F32.PACK_AB R4, R187, R104 ;  /* 0x00000068bb04723e */ /* 0x000fc400000000ff */
[----:B------:R-:W-:Y:S01]  /*b4f0*/  F2FP.F16.F32.PACK_AB R5, R3, R18 ;  /* 0x000000120305723e */ /* 0x000fe200000000ff */
[----:B------:R-:W-:Y:S01]  /*b500*/  STSM.16.M88.4 [R138], R96 ;  /* 0x000000608a007844 */ /* 0x000fe20000000200 */
[----:B------:R-:W-:Y:S01]  /*b510*/  F2FP.F16.F32.PACK_AB R6, R186, R108 ;  /* 0x0000006cba06723e */ /* 0x000fe200000000ff */
[----:B------:R-:W-:Y:S01]  /*b520*/  IMAD R3, R198, UR5, RZ ;  /* 0x00000005c6037c24 */ /* 0x000fe2000f8e02ff */
[----:B------:R-:W-:Y:S02]  /*b530*/  F2FP.F16.F32.PACK_AB R7, R37, R45 ;  /* 0x0000002d2507723e */ /* 0x000fe400000000ff */
[----:B------:R-:W-:Y:S02]  /*b540*/  F2FP.F16.F32.PACK_AB R76, R185, R112 ;  /* 0x00000070b94c723e */ /* 0x000fe400000000ff */
[----:B------:R-:W-:Y:S01]  /*b550*/  F2FP.F16.F32.PACK_AB R77, R77, R85 ;  /* 0x000000554d4d723e */ /* 0x000fe200000000ff */
[----:B------:R0:W-:Y:S01]  /*b560*/  STSM.16.M88.4 [R134], R4 ;  /* 0x0000000486007844 */ /* 0x0001e20000000200 */
[----:B------:R-:W-:-:S02]  /*b570*/  F2FP.F16.F32.PACK_AB R78, R184, R116 ;  /* 0x00000074b84e723e */ /* 0x000fc400000000ff */
[----:B------:R-:W-:Y:S02]  /*b580*/  F2FP.F16.F32.PACK_AB R79, R93, R101 ;  /* 0x000000655d4f723e */ /* 0x000fe400000000ff */
[----:B------:R-:W-:Y:S02]  /*b590*/  LEA R11, P3, R8, UR6, 0x2 ;  /* 0x00000006080b7c11 */ /* 0x000fe4000f8610ff */
[----:B------:R-:W-:Y:S01]  /*b5a0*/  F2FP.F16.F32.PACK_AB R125, R121, R125 ;  /* 0x0000007d797d723e */ /* 0x000fe200000000ff */
[----:B------:R-:W-:Y:S01]  /*b5b0*/  STSM.16.M88.4 [R161], R76 ;  /* 0x0000004ca1007844 */ /* 0x000fe20000000200 */
[----:B------:R-:W-:Y:S02]  /*b5c0*/  F2FP.F16.F32.PACK_AB R126, R133, R132 ;  /* 0x00000084857e723e */ /* 0x000fe400000000ff */
[----:B------:R-:W-:Y:S01]  /*b5d0*/  F2FP.F16.F32.PACK_AB R127, R162, R163 ;  /* 0x000000a3a27f723e */ /* 0x000fe200000000ff */
[----:B------:R-:W-:Y:S01]  /*b5e0*/  SHFL.IDX PT, R24, R11, RZ, 0x1c1f ;  /* 0x001c1fff0b187589 */ /* 0x000fe200000e0000 */
[----:B------:R-:W-:-:S02]  /*b5f0*/  F2FP.F16.F32.PACK_AB R136, R137, R136 ;  /* 0x000000888988723e */ /* 0x000fc400000000ff */
[----:B------:R-:W-:Y:S01]  /*b600*/  F2FP.F16.F32.PACK_AB R137, R164, R165 ;  /* 0x000000a5a489723e */ /* 0x000fe200000000ff */
[----:B------:R-:W-:Y:S01]  /*b610*/  SHFL.IDX PT, R36, R11, 0x1, 0x1c1f ;  /* 0x003c1f000b247f89 */ /* 0x000fe200000e0000 */
[----:B0-----:R-:W-:Y:S02]  /*b620*/  F2FP.F16.F32.PACK_AB R4, R183, R120 ;  /* 0x00000078b704723e */ /* 0x001fe400000000ff */
[----:B------:R-:W-:Y:S02]  /*b630*/  F2FP.F16.F32.PACK_AB R5, R105, R109 ;  /* 0x0000006d6905723e */ /* 0x000fe400000000ff */
[----:B------:R-:W-:Y:S02]  /*b640*/  F2FP.F16.F32.PACK_AB R6, R182, R124 ;  /* 0x0000007cb606723e */ /* 0x000fe400000000ff */
[----:B------:R-:W-:Y:S02]  /*b650*/  F2FP.F16.F32.PACK_AB R7, R113, R117 ;  /* 0x000000757107723e */ /* 0x000fe400000000ff */
[----:B------:R-:W-:-:S02]  /*b660*/  F2FP.F16.F32.PACK_AB R124, R129, R128 ;  /* 0x00000080817c723e */ /* 0x000fc400000000ff */
[----:B------:R-:W-:Y:S01]  /*b670*/  F2FP.F16.F32.PACK_AB R138, R141, R140 ;  /* 0x0000008c8d8a723e */ /* 0x000fe200000000ff */
[----:B------:R-:W-:Y:S01]  /*b680*/  STSM.16.M88.4 [R160], R4 ;  /* 0x00000004a0007844 */ /* 0x000fe20000000200 */
[----:B------:R-:W-:Y:S02]  /*b690*/  F2FP.F16.F32.PACK_AB R139, R166, R167 ;  /* 0x000000a7a68b723e */ /* 0x000fe400000000ff */
[----:B------:R-:W-:Y:S01]  /*b6a0*/  F2FP.F16.F32.PACK_AB R144, R145, R144 ;  /* 0x000000909190723e */ /* 0x000fe200000000ff */
[----:B------:R-:W-:Y:S01]  /*b6b0*/  STSM.16.M88.4 [R27], R124 ;  /* 0x0000007c1b007844 */ /* 0x000fe20000000200 */
[----:B------:R-:W-:Y:S02]  /*b6c0*/  F2FP.F16.F32.PACK_AB R145, R168, R169 ;  /* 0x000000a9a891723e */ /* 0x000fe400000000ff */
[----:B------:R-:W-:Y:S01]  /*b6d0*/  F2FP.F16.F32.PACK_AB R146, R149, R148 ;  /* 0x000000949592723e */ /* 0x000fe200000000ff */
[----:B------:R0:W-:Y:S01]  /*b6e0*/  STSM.16.M88.4 [R26], R136 ;  /* 0x000000881a007844 */ /* 0x0001e20000000200 */
[----:B------:R-:W-:-:S02]  /*b6f0*/  F2FP.F16.F32.PACK_AB R147, R170, R172 ;  /* 0x000000acaa93723e */ /* 0x000fc400000000ff */
[----:B------:R-:W-:Y:S02]  /*b700*/  LEA.HI.X R9, R8, UR7, R9, 0x2, P3 ;  /* 0x0000000708097c11 */ /* 0x000fe400098f1409 */
[----:B------:R-:W-:Y:S01]  /*b710*/  LEA R12, R135, R222, 0x7 ;  /* 0x000000de870c7211 */ /* 0x000fe200078e38ff */
[----:B------:R1:W-:Y:S01]  /*b720*/  STSM.16.M88.4 [R17], R144 ;  /* 0x0000009011007844 */ /* 0x0003e20000000200 */
[----:B------:R-:W-:-:S03]  /*b730*/  LOP3.LUT P0, RZ, R220, 0x3, RZ, 0xc0, !PT ;  /* 0x00000003dcff7812 */ /* 0x000fc6000780c0ff */
[----:B------:R-:W2:Y:S01]  /*b740*/  SHFL.IDX PT, R25, R9, RZ, 0x1c1f ;  /* 0x001c1fff09197589 */ /* 0x000ea200000e0000 */
[C---:B------:R-:W-:Y:S01]  /*b750*/  VIADD R10, R12.reuse, 0x8 ;  /* 0x000000080c0a7836 */ /* 0x040fe20000000000 */
[-C--:B------:R-:W-:Y:S01]  /*b760*/  ISETP.GE.OR P1, PT, R12, R3.reuse, P0 ;  /* 0x000000030c00720c */ /* 0x080fe20000726670 */
[----:B------:R-:W-:Y:S03]  /*b770*/  BAR.SYNC.DEFER_BLOCKING 0x1, 0x100 ;  /* 0x0044000000007b1d */ /* 0x000fe60000010000 */
[----:B------:R-:W-:-:S05]  /*b780*/  ISETP.GE.OR P0, PT, R10, R3, P0 ;  /* 0x000000030a00720c */ /* 0x000fca0000706670 */
[----:B0-----:R-:W0:Y:S01]  /*b790*/  LDC.64 R26, c[0x0][0xae0] ;  /* 0x0002b800ff1a7b82 */ /* 0x001e220000000a00 */
[----:B------:R-:W3:Y:S07]  /*b7a0*/  SHFL.IDX PT, R37, R9, 0x1, 0x1c1f ;  /* 0x003c1f0009257f89 */ /* 0x000eee00000e0000 */
[----:B-1----:R-:W1:Y:S01]  /*b7b0*/  @P2 LDC R17, c[0x0][0xbec] ;  /* 0x0002fb00ff112b82 */ /* 0x002e620000000800 */
[----:B--2---:R-:W-:Y:S04]  /*b7c0*/  @!P1 ST.E desc[UR36][R24.64], R2 ;  /* 0x0000000218009985 */ /* 0x004fe8000c101924 */
[----:B---3--:R2:W-:Y:S04]  /*b7d0*/  @!P0 ST.E desc[UR36][R36.64], R0 ;  /* 0x0000000024008985 */ /* 0x0085e8000c101924 */
[----:B------:R3:W5:Y:S01]  /*b7e0*/  LD.E.128 R12, desc[UR36][R20.64] ;  /* 0x00000024140c7980 */ /* 0x000762000c101d00 */
[----:B------:R-:W-:-:S02]  /*b7f0*/  UIMAD UR5, UR11, UR8, URZ ;  /* 0x000000080b0572a4 */ /* 0x000fc4000f8e023f */
[----:B------:R-:W-:Y:S01]  /*b800*/  UIMAD.WIDE.U32 UR6, UR10, UR8, URZ ;  /* 0x000000080a0672a5 */ /* 0x000fe2000f8e003f */
[----:B------:R4:W5:Y:S01]  /*b810*/  LD.E.128 R8, desc[UR36][R28.64] ;  /* 0x000000241c087980 */ /* 0x000962000c101d00 */
[----:B--2---:R-:W-:-:S03]  /*b820*/  IMAD R0, R213, 0x20, R218 ;  /* 0x00000020d5007824 */ /* 0x004fc600078e02da */
[----:B------:R-:W5:Y:S01]  /*b830*/  LD.E.128 R32, desc[UR36][R32.64] ;  /* 0x0000002420207980 */ /* 0x000f62000c101d00 */
[----:B---3--:R-:W2:Y:S01]  /*b840*/  @P2 LDC R21, c[0x0][0xbf0] ;  /* 0x0002fc00ff152b82 */ /* 0x008ea20000000800 */
[----:B------:R-:W-:Y:S01]  /*b850*/  LEA R2, R135, R0, 0x7 ;  /* 0x0000000087027211 */ /* 0x000fe200078e38ff */
[----:B------:R-:W-:Y:S01]  /*b860*/  UIMAD UR5, UR10, UR9, UR5 ;  /* 0x000000090a0572a4 */ /* 0x000fe2000f8e0205 */
[----:B------:R-:W5:Y:S02]  /*b870*/  LD.E.128 R52, desc[UR36][R52.64] ;  /* 0x0000002434347980 */ /* 0x000f64000c101d00 */
[----:B------:R-:W-:Y:S01]  /*b880*/  ULDC.64 UR8, c[0x0][0xaf0] ;  /* 0x0002bc0000087ab9 */ /* 0x000fe20000000a00 */
[----:B-1----:R-:W-:Y:S01]  /*b890*/  @P2 IMAD.HI.U32 R0, R2, R17, RZ ;  /* 0x0000001102002227 */ /* 0x002fe200078e00ff */
[----:B------:R-:W-:Y:S01]  /*b8a0*/  UIADD3 UR7, UR7, UR5, URZ ;  /* 0x0000000507077290 */ /* 0x000fe2000fffe03f */
[----:B------:R-:W5:Y:S01]  /*b8b0*/  LD.E.128 R56, desc[UR36][R56.64] ;  /* 0x0000002438387980 */ /* 0x000f62000c101d00 */
[----:B------:R-:W-:Y:S01]  /*b8c0*/  UIMAD UR5, UR12, UR8, URZ ;  /* 0x000000080c0572a4 */ /* 0x000fe2000f8e023f */
[----:B------:R-:W-:Y:S01]  /*b8d0*/  IMAD.MOV.U32 R17, RZ, RZ, R2 ;  /* 0x000000ffff117224 */ /* 0x000fe200078e0002 */
[----:B------:R-:W-:Y:S01]  /*b8e0*/  UIMAD.WIDE.U32 UR6, UR14, UR8, UR6 ;  /* 0x000000080e0672a5 */ /* 0x000fe2000f8e0006 */
[----:B------:R-:W5:Y:S01]  /*b8f0*/  LD.E.128 R60, desc[UR36][R60.64] ;  /* 0x000000243c3c7980 */ /* 0x000f62000c101d00 */
[----:B------:R-:W-:-:S03]  /*b900*/  UIMAD UR5, UR14, UR9, UR5 ;  /* 0x000000090e0572a4 */ /* 0x000fc6000f8e0205 */
[----:B------:R-:W5:Y:S04]  /*b910*/  LD.E.128 R64, desc[UR36][R64.64] ;  /* 0x0000002440407980 */ /* 0x000f68000c101d00 */
[----:B------:R-:W5:Y:S01]  /*b920*/  LD.E.128 R68, desc[UR36][R68.64] ;  /* 0x0000002444447980 */ /* 0x000f62000c101d00 */
[----:B--2---:R-:W-:-:S03]  /*b930*/  @P2 SHF.R.U32.HI R17, RZ, R21, R0 ;  /* 0x00000015ff112219 */ /* 0x004fc60000011600 */
[----:B------:R4:W5:Y:S01]  /*b940*/  LD.E.128 R4, desc[UR36][R30.64] ;  /* 0x000000241e047980 */ /* 0x000962000c101d00 */
[--C-:B------:R-:W-:Y:S01]  /*b950*/  SHF.R.S32.HI R21, RZ, 0x1f, R17.reuse ;  /* 0x0000001fff157819 */ /* 0x100fe20000011411 */
[----:B------:R-:W-:Y:S01]  /*b960*/  IMAD.MOV R25, RZ, RZ, -R17 ;  /* 0x000000ffff197224 */ /* 0x000fe200078e0a11 */
[----:B------:R-:W-:Y:S01]  /*b970*/  UIADD3 UR7, UR7, UR5, URZ ;  /* 0x0000000507077290 */ /* 0x000fe2000fffe03f */
[----:B------:R-:W5:Y:S02]  /*b980*/  LD.E.128 R72, desc[UR36][R72.64] ;  /* 0x0000002448487980 */ /* 0x000f64000c101d00 */
[----:B0-----:R-:W-:Y:S02]  /*b990*/  IMAD R0, R21, R26, RZ ;  /* 0x0000001a15007224 */ /* 0x001fe400078e02ff */
[----:B------:R-:W-:Y:S01]  /*b9a0*/  IMAD R21, R198, R25, R2 ;  /* 0x00000019c6157224 */ /* 0x000fe200078e0202 */
[----:B------:R-:W5:Y:S01]  /*b9b0*/  LD.E.128 R104, desc[UR36][R106.64] ;  /* 0x000000246a687980 */ /* 0x000f62000c101d00 */
[----:B------:R-:W-:Y:S01]  /*b9c0*/  R2UR UR9, R16 ;  /* 0x00000000100972ca */ /* 0x000fe200000e0000 */
[----:B------:R-:W-:-:S02]  /*b9d0*/  IMAD R25, R17, R27, R0 ;  /* 0x0000001b11197224 */ /* 0x000fc400078e0200 */
[----:B------:R-:W5:Y:S01]  /*b9e0*/  LD.E.128 R108, desc[UR36][R110.64] ;  /* 0x000000246e6c7980 */ /* 0x000f62000c101d00 */
[----:B------:R-:W-:Y:S01]  /*b9f0*/  IMAD.WIDE.U32 R16, R17, R26, UR6 ;  /* 0x0000000611107e25 */ /* 0x000fe2000f8e001a */
[----:B------:R-:W-:Y:S01]  /*ba00*/  SHF.R.S32.HI R0, RZ, 0x1f, R21 ;  /* 0x0000001fff007819 */ /* 0x000fe20000011415 */
[----:B------:R-:W-:Y:S01]  /*ba10*/  ULDC.64 UR6, c[0x0][0xad8] ;  /* 0x0002b60000067ab9 */ /* 0x000fe20000000a00 */
[----:B------:R-:W5:Y:S04]  /*ba20*/  LD.E.128 R112, desc[UR36][R114.64] ;  /* 0x0000002472707980 */ /* 0x000f68000c101d00 */
[----:B------:R-:W5:Y:S04]  /*ba30*/  LD.E.128 R116, desc[UR36][R118.64] ;  /* 0x0000002476747980 */ /* 0x000f68000c101d00 */
[----:B------:R-:W5:Y:S04]  /*ba40*/  LD.E.128 R120, desc[UR36][R122.64] ;  /* 0x000000247a787980 */ /* 0x000f68000c101d00 */
[----:B------:R-:W5:Y:S01]  /*ba50*/  LD.E.128 R128, desc[UR36][R130.64] ;  /* 0x0000002482807980 */ /* 0x000f62000c101d00 */
[----:B------:R-:W-:Y:S01]  /*ba60*/  @!PT LDS RZ, [RZ] ;  /* 0x00000000fffff984 */ /* 0x000fe20000000800 */
[----:B------:R-:W-:Y:S01]  /*ba70*/  @!PT LDS RZ, [RZ] ;  /* 0x00000000fffff984 */ /* 0x000fe20000000800 */
[----:B------:R-:W-:Y:S01]  /*ba80*/  @!PT LDS RZ, [RZ] ;  /* 0x00000000fffff984 */ /* 0x000fe20000000800 */
[----:B------:R-:W-:Y:S01]  /*ba90*/  @!PT LDS RZ, [RZ] ;  /* 0x00000000fffff984 */ /* 0x000fe20000000800 */
[----:B------:R0:W-:Y:S06]  /*baa0*/  MEMBAR.ALL.CTA ;  /* 0x0000000000007992 */ /* 0x0001ec0000008000 */
[----:B0-----:R-:W0:Y:S01]  /*bab0*/  FENCE.VIEW.ASYNC.S ;  /* 0x00000000000073c6 */ /* 0x001e220000000000 */
[----:B------:R-:W-:Y:S01]  /*bac0*/  IMAD.IADD R17, R17, 0x1, R25 ;  /* 0x0000000111117824 */ /* 0x000fe200078e0219 */
[----:B------:R-:W-:Y:S01]  /*bad0*/  R2UR UR10, R214 ;  /* 0x00000000d60a72ca */ /* 0x000fe200000e0000 */
[----:B------:R-:W-:Y:S01]  /*bae0*/  IMAD R2, R0, UR6, RZ ;  /* 0x0000000600027c24 */ /* 0x000fe2000f8e02ff */
[----:B------:R-:W-:Y:S01]  /*baf0*/  UIADD3 UR38, UR38, 0x1, URZ ;  /* 0x0000000126267890 */ /* 0x000fe2000fffe03f */
[----:B------:R-:W-:Y:S01]  /*bb00*/  LEA R18, R135, R218, 0x7 ;  /* 0x000000da87127211 */ /* 0x000fe200078e38ff */
[----:B------:R-:W-:Y:S01]  /*bb10*/  IMAD.WIDE.U32 R16, R21, UR6, R16 ;  /* 0x0000000615107c25 */ /* 0x000fe2000f8e0010 */
[----:B------:R-:W-:-:S02]  /*bb20*/  UIADD3 UR4, UR4, 0x38820, URZ ;  /* 0x0003882004047890 */ /* 0x000fc4000fffe03f */
[----:B------:R-:W-:Y:S01]  /*bb30*/  UISETP.NE.AND UP0, UPT, UR38, 0x2, UPT ;  /* 0x000000022600788c */ /* 0x000fe2000bf05270 */
[----:B------:R-:W-:Y:S01]  /*bb40*/  IMAD R25, R21, UR7, R2 ;  /* 0x0000000715197c24 */ /* 0x000fe2000f8e0202 */
[----:B------:R-:W-:Y:S01]  /*bb50*/  ULDC.64 UR6, c[0x0][0xa80] ;  /* 0x0002a00000067ab9 */ /* 0x000fe20000000a00 */
[-C--:B------:R-:W-:Y:S02]  /*bb60*/  ISETP.GE.AND P2, PT, R18, R3.reuse, PT ;  /* 0x000000031200720c */ /* 0x080fe40003f46270 */
[----:B------:R-:W-:Y:S01]  /*bb70*/  LEA R2, P3, R16, UR6, 0x1 ;  /* 0x0000000610027c11 */ /* 0x000fe2000f8608ff */
[----:B------:R-:W-:Y:S01]  /*bb80*/  IMAD.IADD R17, R17, 0x1, R25 ;  /* 0x0000000111117824 */ /* 0x000fe200078e0219 */
[----:B------:R-:W-:Y:S01]  /*bb90*/  USEL UR6, URZ, 0x1, UP0 ;  /* 0x000000013f067887 */ /* 0x000fe20008000000 */
[----:B------:R-:W-:Y:S01]  /*bba0*/  VIADD R0, R18, 0x20 ;  /* 0x0000002012007836 */ /* 0x000fe20000000000 */
[----:B------:R-:W-:Y:S01]  /*bbb0*/  UPRMT UR4, URZ, 0x654, UR4 ;  /* 0x000006543f047896 */ /* 0x000fe20008000004 */
[----:B------:R-:W-:Y:S01]  /*bbc0*/  ULDC UR5, c[0x0][0xc] ;  /* 0x0000030000057ab9 */ /* 0x000fe20000000800 */
[----:B------:R-:W-:Y:S01]  /*bbd0*/  ULOP3.LUT UR9, UR9, UR6, URZ, 0x3c, !UPT ;  /* 0x0000000609097292 */ /* 0x000fe2000f8e3c3f */
[----:B------:R-:W-:Y:S01]  /*bbe0*/  LEA.HI.X R17, R16, UR7, R17, 0x1, P3 ;  /* 0x0000000710117c11 */ /* 0x000fe200098f0c11 */
[----:B------:R-:W-:Y:S01]  /*bbf0*/  UIADD3 UR10, UR5, UR10, URZ ;  /* 0x0000000a050a7290 */ /* 0x000fe2000fffe03f */
[-C--:B------:R-:W-:Y:S01]  /*bc00*/  ISETP.GE.AND P1, PT, R0, R3.reuse, PT ;  /* 0x000000030000720c */ /* 0x080fe20003f26270 */
[----:B------:R-:W-:Y:S01]  /*bc10*/  VIADD R0, R18, 0x40 ;  /* 0x0000004012007836 */ /* 0x000fe20000000000 */
[----:B------:R-:W-:Y:S01]  /*bc20*/  USEL UR38, UR38, URZ, UP0 ;  /* 0x0000003f26267287 */ /* 0x000fe20008000000 */
[----:B0-----:R4:W0:Y:S01]  /*bc30*/  SHFL.IDX PT, R24, R2, RZ, 0x181f ;  /* 0x00181fff02187589 */ /* 0x00182200000e0000 */
[----:B------:R-:W-:Y:S01]  /*bc40*/  IMAD.U32 R16, RZ, RZ, UR9 ;  /* 0x00000009ff107e24 */ /* 0x000fe2000f8e00ff */
[----:B------:R-:W-:Y:S01]  /*bc50*/  MOV R214, UR10 ;  /* 0x0000000a00d67c02 */ /* 0x000fe20008000f00 */
[----:B------:R-:W-:Y:S01]  /*bc60*/  SYNCS.ARRIVE.TRANS64.RED.A1T0 RZ, [UR4], RZ ;  /* 0x000000ffffff79a7 */ /* 0x000fe20008100404 */
[----:B------:R4:W1:Y:S01]  /*bc70*/  SHFL.IDX PT, R25, R17, RZ, 0x181f ;  /* 0x00181fff11197589 */ /* 0x00086200000e0000 */
[----:B------:R-:W-:Y:S01]  /*bc80*/  BSSY B0, `(.L_x_31) ;  /* 0x0000015000007945 */ /* 0x000fe20003800000 */
[----:B------:R-:W-:-:S02]  /*bc90*/  ISETP.GE.AND P0, PT, R0, R3, PT ;  /* 0x000000030000720c */ /* 0x000fc40003f06270 */
[----:B------:R-:W-:Y:S02]  /*bca0*/  SHF.R.S32.HI R200, RZ, 0x1f, R23 ;  /* 0x0000001fffc87819 */ /* 0x000fe40000011417 */
[----:B------:R-:W-:Y:S01]  /*bcb0*/  SHF.R.S32.HI R201, RZ, 0x1f, R212 ;  /* 0x0000001fffc97819 */ /* 0x000fe200000114d4 */
[----:B------:R-:W-:Y:S08]  /*bcc0*/  @P2 BRA `(.L_x_32) ;  /* 0x0000000000402947 */ /* 0x000ff00003800000 */
[----:B------:R-:W-:Y:S02]  /*bcd0*/  ULDC UR4, c[0x0][0xac8] ;  /* 0x0002b20000047ab9 */ /* 0x000fe40000000800 */
[----:B------:R-:W-:Y:S02]  /*bce0*/  ISETP.GE.AND P4, PT, R212, UR4, PT ;  /* 0x00000004d4007c0c */ /* 0x000fe4000bf86270 */
[----:B------:R-:W-:Y:S02]  /*bcf0*/  ISETP.GE.AND P3, PT, R23, UR4, PT ;  /* 0x0000000417007c0c */ /* 0x000fe4000bf66270 */
[----:B------:R-:W-:Y:S02]  /*bd00*/  ISETP.GE.AND P2, PT, R22, UR4, PT ;  /* 0x0000000416007c0c */ /* 0x000fe4000bf46270 */
[----:B------:R-:W-:-:S07]  /*bd10*/  ISETP.GE.AND P5, PT, R19, UR4, PT ;  /* 0x0000000413007c0c */ /* 0x000fce000bfa6270 */
[----:B0-----:R-:W-:-:S04]  /*bd20*/  @!P4 LEA R26, P6, R212, R24, 0x1 ;  /* 0x00000018d41ac211 */ /* 0x001fc800078c08ff */
[----:B-1----:R-:W-:Y:S02]  /*bd30*/  @!P4 LEA.HI.X R27, R212, R25, R201, 0x1, P6 ;  /* 0x00000019d41bc211 */ /* 0x002fe400030f0cc9 */
[----:B----4-:R-:W-:Y:S01]  /*bd40*/  @!P3 LEA R28, P6, R23, R24, 0x1 ;  /* 0x00000018171cb211 */ /* 0x010fe200078c08ff */
[----:B------:R-:W-:-:S03]  /*bd50*/  @!P5 IMAD.WIDE R20, R19, 0x2, R24 ;  /* 0x000000021314d825 */ /* 0x000fc600078e0218 */
[-C--:B------:R-:W-:Y:S02]  /*bd60*/  @!P3 LEA.HI.X R29, R23, R25.reuse, R200, 0x1, P6 ;  /* 0x00000019171db211 */ /* 0x080fe400030f0cc8 */
[C---:B------:R-:W-:Y:S01]  /*bd70*/  @!P2 LEA R30, P6, R22.reuse, R24, 0x1 ;  /* 0x00000018161ea211 */ /* 0x040fe200078c08ff */
[----:B-----5:R2:W-:Y:S03]  /*bd80*/  @!P5 ST.E.128 desc[UR36][R20.64], R8 ;  /* 0x000000081400d985 */ /* 0x0205e6000c101d24 */
[----:B------:R-:W-:Y:S01]  /*bd90*/  @!P2 LEA.HI.X R31, R22, R25, R227, 0x1, P6 ;  /* 0x00000019161fa211 */ /* 0x000fe200030f0ce3 */
[----:B------:R2:W-:Y:S04]  /*bda0*/  @!P4 ST.E.128 desc[UR36][R26.64], R56 ;  /* 0x000000381a00c985 */ /* 0x0005e8000c101d24 */
[----:B------:R2:W-:Y:S04]  /*bdb0*/  @!P3 ST.E.128 desc[UR36][R28.64], R4 ;  /* 0x000000041c00b985 */ /* 0x0005e8000c101d24 */
[----:B------:R2:W-:Y:S02]  /*bdc0*/  @!P2 ST.E.128 desc[UR36][R30.64], R112 ;  /* 0x000000701e00a985 */ /* 0x0005e4000c101d24 */
.L_x_32:
[----:B------:R-:W-:Y:S05]  /*bdd0*/  BSYNC B0 ;  /* 0x0000000000007941 */ /* 0x000fea0003800000 */
.L_x_31:
[----:B--2--5:R2:W3:Y:S01]  /*bde0*/  SHFL.IDX PT, R7, R17, 0x1, 0x181f ;  /* 0x00381f0011077f89 */ /* 0x0244e200000e0000 */
[----:B------:R-:W-:Y:S03]  /*bdf0*/  BSSY B0, `(.L_x_33) ;  /* 0x0000013000007945 */ /* 0x000fe60003800000 */
[----:B------:R2:W0:Y:S01]  /*be00*/  SHFL.IDX PT, R6, R2, 0x1, 0x181f ;  /* 0x00381f0002067f89 */ /* 0x00042200000e0000 */
[----:B------:R-:W-:Y:S05]  /*be10*/  @P1 BRA `(.L_x_34) ;  /* 0x0000000000401947 */ /* 0x000fea0003800000 */
[----:B------:R-:W-:Y:S02]  /*be20*/  ULDC UR4, c[0x0][0xac8] ;  /* 0x0002b20000047ab9 */ /* 0x000fe40000000800 */
[----:B------:R-:W-:Y:S02]  /*be30*/  ISETP.GE.AND P3, PT, R212, UR4, PT ;  /* 0x00000004d4007c0c */ /* 0x000fe4000bf66270 */
[----:B------:R-:W-:Y:S02]  /*be40*/  ISETP.GE.AND P2, PT, R23, UR4, PT ;  /* 0x0000000417007c0c */ /* 0x000fe4000bf46270 */
[----:B------:R-:W-:Y:S02]  /*be50*/  ISETP.GE.AND P1, PT, R22, UR4, PT ;  /* 0x0000000416007c0c */ /* 0x000fe4000bf26270 */
[----:B------:R-:W-:-:S07]  /*be60*/  ISETP.GE.AND P4, PT, R19, UR4, PT ;  /* 0x0000000413007c0c */ /* 0x000fce000bf86270 */
[CC--:B0-----:R-:W-:Y:S02]  /*be70*/  @!P3 LEA R8, P6, R212.reuse, R6.reuse, 0x1 ;  /* 0x00000006d408b211 */ /* 0x0c1fe400078c08ff */
[-C--:B------:R-:W-:Y:S02]  /*be80*/  @!P2 LEA R10, P5, R23, R6.reuse, 0x1 ;  /* 0x00000006170aa211 */ /* 0x080fe400078a08ff */
[-C--:B---3--:R-:W-:Y:S02]  /*be90*/  @!P3 LEA.HI.X R9, R212, R7.reuse, R201, 0x1, P6 ;  /* 0x00000007d409b211 */ /* 0x088fe400030f0cc9 */
[C---:B------:R-:W-:Y:S01]  /*bea0*/  @!P1 LEA R20, P6, R22.reuse, R6, 0x1 ;  /* 0x0000000616149211 */ /* 0x040fe200078c08ff */
[----:B------:R-:W-:Y:S01]  /*beb0*/  @!P4 IMAD.WIDE R4, R19, 0x2, R6 ;  /* 0x000000021304c825 */ /* 0x000fe200078e0206 */
[-C--:B------:R-:W-:Y:S02]  /*bec0*/  @!P2 LEA.HI.X R11, R23, R7.reuse, R200, 0x1, P5 ;  /* 0x00000007170ba211 */ /* 0x080fe400028f0cc8 */
[----:B------:R-:W-:-:S02]  /*bed0*/  @!P1 LEA.HI.X R21, R22, R7, R227, 0x1, P6 ;  /* 0x0000000716159211 */ /* 0x000fc400030f0ce3 */
[----:B------:R0:W-:Y:S04]  /*bee0*/  @!P4 ST.E.128 desc[UR36][R4.64], R12 ;  /* 0x0000000c0400c985 */ /* 0x0001e8000c101d24 */
[----:B------:R0:W-:Y:S04]  /*bef0*/  @!P3 ST.E.128 desc[UR36][R8.64], R60 ;  /* 0x0000003c0800b985 */ /* 0x0001e8000c101d24 */
[----:B------:R0:W-:Y:S04]  /*bf00*/  @!P2 ST.E.128 desc[UR36][R10.64], R72 ;  /* 0x000000480a00a985 */ /* 0x0001e8000c101d24 */
[----:B------:R0:W-:Y:S02]  /*bf10*/  @!P1 ST.E.128 desc[UR36][R20.64], R116 ;  /* 0x0000007414009985 */ /* 0x0001e4000c101d24 */
.L_x_34:
[----:B------:R-:W-:Y:S05]  /*bf20*/  BSYNC B0 ;  /* 0x0000000000007941 */ /* 0x000fea0003800000 */
.L_x_33:
[----:B---3--:R3:W1:Y:S01]  /*bf30*/  SHFL.IDX PT, R7, R17, 0x2, 0x181f ;  /* 0x00581f0011077f89 */ /* 0x00866200000e0000 */
[----:B------:R-:W-:Y:S03]  /*bf40*/  BSSY B0, `(.L_x_35) ;  /* 0x0000013000007945 */ /* 0x000fe60003800000 */
[----:B0-----:R3:W0:Y:S01]  /*bf50*/  SHFL.IDX PT, R6, R2, 0x2, 0x181f ;  /* 0x00581f0002067f89 */ /* 0x00162200000e0000 */
[----:B------:R-:W-:Y:S05]  /*bf60*/  @P0 BRA `(.L_x_36) ;  /* 0x0000000000400947 */ /* 0x000fea0003800000 */
[----:B------:R-:W-:Y:S02]  /*bf70*/  ULDC UR4, c[0x0][0xac8] ;  /* 0x0002b20000047ab9 */ /* 0x000fe40000000800 */
[----:B------:R-:W-:Y:S02]  /*bf80*/  ISETP.GE.AND P4, PT, R212, UR4, PT ;  /* 0x00000004d4007c0c */ /* 0x000fe4000bf86270 */
[----:B------:R-:W-:Y:S02]  /*bf90*/  ISETP.GE.AND P5, PT, R23, UR4, PT ;  /* 0x0000000417007c0c */ /* 0x000fe4000bfa6270 */
[----:B------:R-:W-:Y:S02]  /*bfa0*/  ISETP.GE.AND P6, PT, R22, UR4, PT ;  /* 0x0000000416007c0c */ /* 0x000fe4000bfc6270 */
[----:B------:R-:W-:-:S07]  /*bfb0*/  ISETP.GE.AND P3, PT, R19, UR4, PT ;  /* 0x0000000413007c0c */ /* 0x000fce000bf66270 */
[-C--:B0-----:R-:W-:Y:S02]  /*bfc0*/  @!P4 LEA R8, P0, R212, R6.reuse, 0x1 ;  /* 0x00000006d408c211 */ /* 0x081fe400078008ff */
[-C--:B------:R-:W-:Y:S02]  /*bfd0*/  @!P5 LEA R10, P1, R23, R6.reuse, 0x1 ;  /* 0x00000006170ad211 */ /* 0x080fe400078208ff */
[----:B------:R-:W-:Y:S02]  /*bfe0*/  @!P6 LEA R12, P2, R22, R6, 0x1 ;  /* 0x00000006160ce211 */ /* 0x000fe400078408ff */
[----:B-1----:R-:W-:Y:S01]  /*bff0*/  @!P3 IMAD.WIDE R4, R19, 0x2, R6 ;  /* 0x000000021304b825 */ /* 0x002fe200078e0206 */
[-C--:B------:R-:W-:Y:S02]  /*c000*/  @!P4 LEA.HI.X R9, R212, R7.reuse, R201, 0x1, P0 ;  /* 0x00000007d409c211 */ /* 0x080fe400000f0cc9 */
[-C--:B------:R-:W-:Y:S02]  /*c010*/  @!P5 LEA.HI.X R11, R23, R7.reuse, R200, 0x1, P1 ;  /* 0x00000007170bd211 */ /* 0x080fe400008f0cc8 */
[----:B------:R-:W-:Y:S01]  /*c020*/  @!P6 LEA.HI.X R13, R22, R7, R227, 0x1, P2 ;  /* 0x00000007160de211 */ /* 0x000fe200010f0ce3 */
[----:B------:R0:W-:Y:S04]  /*c030*/  @!P3 ST.E.128 desc[UR36][R4.64], R32 ;  /* 0x000000200400b985 */ /* 0x0001e8000c101d24 */
[----:B------:R0:W-:Y:S04]  /*c040*/  @!P4 ST.E.128 desc[UR36][R8.64], R64 ;  /* 0x000000400800c985 */ /* 0x0001e8000c101d24 */
[----:B------:R0:W-:Y:S04]  /*c050*/  @!P5 ST.E.128 desc[UR36][R10.64], R104 ;  /* 0x000000680a00d985 */ /* 0x0001e8000c101d24 */
[----:B------:R0:W-:Y:S02]  /*c060*/  @!P6 ST.E.128 desc[UR36][R12.64], R120 ;  /* 0x000000780c00e985 */ /* 0x0001e4000c101d24 */
.L_x_36:
[----:B------:R-:W-:Y:S05]  /*c070*/  BSYNC B0 ;  /* 0x0000000000007941 */ /* 0x000fea0003800000 */
.L_x_35:
[----:B------:R-:W-:Y:S01]  /*c080*/  R2UR UR4, R219 ;  /* 0x00000000db0472ca */ /* 0x000fe200000e0000 */
[----:B------:R-:W-:Y:S01]  /*c090*/  VIADD R0, R18, 0x60 ;  /* 0x0000006012007836 */ /* 0x000fe20000000000 */
[----:B0-----:R0:W0:Y:S01]  /*c0a0*/  SHFL.IDX PT, R5, R17, 0x3, 0x181f ;  /* 0x00781f0011057f89 */ /* 0x00102200000e0000 */
[----:B------:R-:W-:Y:S03]  /*c0b0*/  BSSY B0, `(.L_x_37) ;  /* 0x0000016000007945 */ /* 0x000fe60003800000 */
[----:B------:R-:W-:Y:S01]  /*c0c0*/  ISETP.GE.AND P0, PT, R0, R3, PT ;  /* 0x000000030000720c */ /* 0x000fe20003f06270 */
[----:B------:R0:W0:Y:S06]  /*c0d0*/  SHFL.IDX PT, R4, R2, 0x3, 0x181f ;  /* 0x00781f0002047f89 */ /* 0x00002c00000e0000 */
[----:B------:R-:W-:-:S06]  /*c0e0*/  UIADD3 UR4, UR4, 0x1, URZ ;  /* 0x0000000104047890 */ /* 0x000fcc000fffe03f */
[----:B------:R-:W-:Y:S01]  /*c0f0*/  IMAD.U32 R219, RZ, RZ, UR4 ;  /* 0x00000004ffdb7e24 */ /* 0x000fe2000f8e00ff */
[----:B------:R-:W-:Y:S06]  /*c100*/  @P0 BRA `(.L_x_38) ;  /* 0x0000000000400947 */ /* 0x000fec0003800000 */
        /* <DEDUP_REMOVED lines=8> */
[----:B--234-:R-:W-:Y:S01]  /*c190*/  @!P3 IMAD.WIDE R2, R19, 0x2, R4 ;  /* 0x000000021302b825 */ /* 0x01cfe200078e0204 */
[-C--:B-1----:R-:W-:Y:S02]  /*c1a0*/  @!P4 LEA.HI.X R7, R212, R5.reuse, R201, 0x1, P0 ;  /* 0x00000005d407c211 */ /* 0x082fe400000f0cc9 */
[-C--:B------:R-:W-:Y:S02]  /*c1b0*/  @!P5 LEA.HI.X R9, R23, R5.reuse, R200, 0x1, P1 ;  /* 0x000000051709d211 */ /* 0x080fe400008f0cc8 */
[----:B------:R-:W-:Y:S01]  /*c1c0*/  @!P6 LEA.HI.X R11, R22, R5, R227, 0x1, P2 ;  /* 0x00000005160be211 */ /* 0x000fe200010f0ce3 */
[----:B------:R0:W-:Y:S04]  /*c1d0*/  @!P3 ST.E.128 desc[UR36][R2.64], R52 ;  /* 0x000000340200b985 */ /* 0x0001e8000c101d24 */
[----:B------:R0:W-:Y:S04]  /*c1e0*/  @!P4 ST.E.128 desc[UR36][R6.64], R68 ;  /* 0x000000440600c985 */ /* 0x0001e8000c101d24 */
[----:B------:R0:W-:Y:S04]  /*c1f0*/  @!P5 ST.E.128 desc[UR36][R8.64], R108 ;  /* 0x0000006c0800d985 */ /* 0x0001e8000c101d24 */
[----:B------:R0:W-:Y:S02]  /*c200*/  @!P6 ST.E.128 desc[UR36][R10.64], R128 ;  /* 0x000000800a00e985 */ /* 0x0001e4000c101d24 */
.L_x_38:
[----:B------:R-:W-:Y:S05]  /*c210*/  BSYNC B0 ;  /* 0x0000000000007941 */ /* 0x000fea0003800000 */
.L_x_37:
[----:B------:R-:W5:Y:S01]  /*c220*/  LDC R0, c[0x0][0xc34] ;  /* 0x00030d00ff007b82 */ /* 0x000f620000000800 */
[----:B------:R-:W-:-:S13]  /*c230*/  R2UR UR4, R214 ;  /* 0x00000000d60472ca */ /* 0x000fda00000e0000 */
[----:B-----5:R-:W-:-:S13]  /*c240*/  ISETP.LE.AND P0, PT, R0, UR4, PT ;  /* 0x0000000400007c0c */ /* 0x020fda000bf03270 */
[----:B------:R-:W-:Y:S05]  /*c250*/  @!P0 BRA `(.L_x_39) ;  /* 0xffffff4800b88947 */ /* 0x000fea000383ffff */
[----:B------:R-:W-:Y:S05]  /*c260*/  EXIT ;  /* 0x000000000000794d */ /* 0x000fea0003800000 */
.L_x_5:
[----:B------:R-:W-:-:S08]  /*c270*/  NOP ;  /* 0x0000000000007918 */ /* 0x000fd00000000000 */
[----:B0-----:R-:W0:-:S00]  /*c280*/  USETMAXREG.DEALLOC.CTAPOOL 0x28 ;  /* 0x00000028000079c8 */ /* 0x001e0000080e0500 */
[----:B------:R-:W1:Y:S01]  /*c290*/  S2UR UR9, SR_CTAID.X ;  /* 0x00000000000979c3 */ /* 0x000e620000002500 */
[----:B0-----:R-:W-:Y:S01]  /*c2a0*/  MOV R25, 0x1 ;  /* 0x0000000100197802 */ /* 0x001fe20000000f00 */
[----:B------:R-:W-:Y:S02]  /*c2b0*/  IMAD.MOV.U32 R22, RZ, RZ, RZ ;  /* 0x000000ffff167224 */ /* 0x000fe400078e00ff */
[----:B------:R-:W-:-:S04]  /*c2c0*/  IMAD.MOV.U32 R0, RZ, RZ, 0x1 ;  /* 0x00000001ff007424 */ /* 0x000fc800078e00ff */
[----:B------:R-:W1:Y:S02]  /*c2d0*/  LDC R2, c[0x0][0xc34] ;  /* 0x00030d00ff027b82 */ /* 0x000e640000000800 */
[----:B-1----:R-:W-:-:S13]  /*c2e0*/  ISETP.LE.AND P0, PT, R2, UR9, PT ;  /* 0x0000000902007c0c */ /* 0x002fda000bf03270 */
[----:B------:R-:W-:Y:S05]  /*c2f0*/  @P0 BRA `(.L_x_40) ;  /* 0x0000003400c40947 */ /* 0x000fea0003800000 */
[----:B------:R-:W2:Y:S01]  /*c300*/  LDL R3, [R1+0xc] ;  /* 0x00000c0001037983 */ /* 0x000ea20000100800 */
[----:B------:R-:W-:Y:S01]  /*c310*/  IMAD.SHL.U32 R26, R27, 0x8, RZ ;  /* 0x000000081b1a7824 */ /* 0x000fe200078e00ff */
[----:B------:R-:W-:Y:S01]  /*c320*/  ULDC.64 UR6, c[0x0][0x2f0] ;  /* 0x0000bc0000067ab9 */ /* 0x000fe20000000a00 */
[----:B------:R-:W-:Y:S01]  /*c330*/  ULDC.64 UR4, c[0x0][0x418] ;  /* 0x0001060000047ab9 */ /* 0x000fe20000000a00 */
[----:B------:R-:W-:Y:S01]  /*c340*/  ULDC UR8, c[0x0][0x2b8] ;  /* 0x0000ae0000087ab9 */ /* 0x000fe20000000800 */
[----:B------:R-:W-:Y:S01]  /*c350*/  UISETP.NE.U32.AND UP0, UPT, UR4, URZ, UPT ;  /* 0x0000003f0400728c */ /* 0x000fe2000bf05070 */
[C---:B------:R-:W-:Y:S01]  /*c360*/  LOP3.LUT R0, R26.reuse, 0x1f8, RZ, 0xc0, !PT ;  /* 0x000001f81a007812 */ /* 0x040fe200078ec0ff */
[----:B------:R-:W-:Y:S01]  /*c370*/  UMOV UR39, 0x400 ;  /* 0x0000040000277882 */ /* 0x000fe20000000000 */
[----:B------:R-:W-:Y:S01]  /*c380*/  LOP3.LUT R37, R26, 0x38, RZ, 0xc0, !PT ;  /* 0x000000381a257812 */ /* 0x000fe200078ec0ff */
[----:B------:R-:W-:Y:S01]  /*c390*/  UISETP.NE.AND.EX UP0, UPT, UR5, URZ, UPT, UP0 ;  /* 0x0000003f0500728c */ /* 0x000fe2000bf05300 */
[----:B------:R-:W-:Y:S01]  /*c3a0*/  LOP3.LUT R16, R16, 0xfffffffb, RZ, 0xc0, !PT ;  /* 0xfffffffb10107812 */ /* 0x000fe200078ec0ff */
[----:B------:R-:W-:Y:S01]  /*c3b0*/  ULDC UR4, c[0x0][0x424] ;  /* 0x0001090000047ab9 */ /* 0x000fe20000000800 */
[----:B------:R-:W-:Y:S01]  /*c3c0*/  SHF.R.U32.HI R34, RZ, 0x3, R27 ;  /* 0x00000003ff227819 */ /* 0x000fe2000001161b */
[----:B------:R-:W-:Y:S01]  /*c3d0*/  USEL UR4, UR4, 0x1, UP0 ;  /* 0x0000000104047887 */ /* 0x000fe20008000000 */
[----:B------:R-:W-:Y:S01]  /*c3e0*/  STL [R1], RZ ;  /* 0x000000ff01007387 */ /* 0x000fe20000100800 */
[----:B------:R-:W-:Y:S01]  /*c3f0*/  IMAD.U32 R36, RZ, RZ, UR9 ;  /* 0x00000009ff247e24 */ /* 0x000fe2000f8e00ff */
[----:B------:R-:W-:Y:S01]  /*c400*/  LOP3.LUT R34, R34, 0xf, RZ, 0xc0, !PT ;  /* 0x0000000f22227812 */ /* 0x000fe200078ec0ff */
[----:B------:R-:W-:Y:S01]  /*c410*/  UIMAD UR38, UR4, UR6, URZ ;  /* 0x00000006042672a4 */ /* 0x000fe2000f8e023f */
[----:B------:R-:W0:Y:S01]  /*c420*/  S2UR UR6, SR_CgaCtaId ;  /* 0x00000000000679c3 */ /* 0x000e220000008800 */
[----:B------:R-:W-:Y:S01]  /*c430*/  IMAD.MOV.U32 R25, RZ, RZ, 0x1 ;  /* 0x00000001ff197424 */ /* 0x000fe200078e00ff */
[----:B------:R-:W-:Y:S01]  /*c440*/  MOV R22, RZ ;  /* 0x000000ff00167202 */ /* 0x000fe20000000f00 */
[----:B------:R-:W-:Y:S01]  /*c450*/  UIADD3 UR4, UR38, 0x4f, URZ ;  /* 0x0000004f26047890 */ /* 0x000fe2000fffe03f */
[----:B------:R-:W-:Y:S01]  /*c460*/  ULDC UR40, c[0x0][0x448] ;  /* 0x0001120000287ab9 */ /* 0x000fe20000000800 */
[----:B------:R-:W-:-:S02]  /*c470*/  ULDC UR43, c[0x0][0xc] ;  /* 0x00000300002b7ab9 */ /* 0x000fc40000000800 */
[----:B------:R-:W-:-:S04]  /*c480*/  UIMAD.WIDE UR4, UR4, 0x66666667, URZ ;  /* 0x66666667040478a5 */ /* 0x000fc8000f8e023f */
[----:B------:R-:W-:-:S04]  /*c490*/  USHF.R.U32.HI UR4, URZ, 0x1f, UR5 ;  /* 0x0000001f3f047899 */ /* 0x000fc80008011605 */
[----:B------:R-:W-:-:S03]  /*c4a0*/  ULEA.HI.SX32 UR5, UR5, UR4, 0x1b ;  /* 0x0000000405057291 */ /* 0x000fc6000f8fda3f */
[----:B------:R-:W-:Y:S01]  /*c4b0*/  ULDC UR4, c[0x0][0x288] ;  /* 0x0000a20000047ab9 */ /* 0x000fe20000000800 */
[----:B------:R-:W-:Y:S02]  /*c4c0*/  UIADD3 UR44, UR5, -0x1, URZ ;  /* 0xffffffff052c7890 */ /* 0x000fe4000fffe03f */
[----:B------:R-:W-:Y:S02]  /*c4d0*/  UIMAD UR40, UR40, UR4, URZ ;  /* 0x00000004282872a4 */ /* 0x000fe4000f8e023f */
[----:B------:R-:W-:Y:S02]  /*c4e0*/  UIADD3 UR41, UR5, -0x2, URZ ;  /* 0xfffffffe05297890 */ /* 0x000fe4000fffe03f */
[----:B0-----:R-:W-:Y:S02]  /*c4f0*/  ULEA UR39, UR6, UR39, 0x18 ;  /* 0x0000002706277291 */ /* 0x001fe4000f8ec03f */
[----:B------:R-:W-:-:S06]  /*c500*/  UIMAD UR6, UR44, -0x50, UR38 ;  /* 0xffffffb02c0678a4 */ /* 0x000fcc000f8e0226 */
[----:B------:R-:W-:Y:S02]  /*c510*/  IADD3 R33, -R34, UR6, RZ ;  /* 0x0000000622217c10 */ /* 0x000fe4000fffe1ff */
[----:B--2---:R-:W-:Y:S02]  /*c520*/  R2UR UR10, R3 ;  /* 0x00000000030a72ca */ /* 0x004fe400000e0000 */
[----:B------:R-:W-:Y:S02]  /*c530*/  LOP3.LUT R3, R0, 0x38, R27, 0x78, !PT ;  /* 0x0000003800037812 */ /* 0x000fe400078e781b */
[----:B------:R-:W-:Y:S02]  /*c540*/  LOP3.LUT R0, R37, 0x40, RZ, 0xfc, !PT ;  /* 0x0000004025007812 */ /* 0x000fe400078efcff */
[----:B------:R-:W-:Y:S02]  /*c550*/  SHF.L.U32 R27, R27, 0x4, RZ ;  /* 0x000000041b1b7819 */ /* 0x000fe400000006ff */
[----:B------:R-:W-:-:S02]  /*c560*/  ISETP.GE.AND P2, PT, R0, UR7, PT ;  /* 0x0000000700007c0c */ /* 0x000fc4000bf46270 */
[C---:B------:R-:W-:Y:S02]  /*c570*/  ISETP.GE.AND P1, PT, R0.reuse, UR8, PT ;  /* 0x0000000800007c0c */ /* 0x040fe4000bf26270 */
[----:B------:R-:W-:Y:S01]  /*c580*/  ISETP.GE.AND P0, PT, R0, UR7, PT ;  /* 0x0000000700007c0c */ /* 0x000fe2000bf06270 */
[----:B------:R-:W-:Y:S01]  /*c590*/  ULOP3.LUT UR42, UR10, 0x2, URZ, 0xfc, !UPT ;  /* 0x000000020a2a7892 */ /* 0x000fe2000f8efc3f */
[----:B------:R-:W-:Y:S02]  /*c5a0*/  LOP3.LUT R0, R37, 0x80, RZ, 0xfc, !PT ;  /* 0x0000008025007812 */ /* 0x000fe400078efcff */
[----:B------:R-:W-:Y:S02]  /*c5b0*/  LOP3.LUT R27, R34, 0x70, R27, 0xf8, !PT ;  /* 0x00000070221b7812 */ /* 0x000fe400078ef81b */
[----:B------:R-:W-:-:S03]  /*c5c0*/  LOP3.LUT R26, R3, 0x200, R26, 0xf8, !PT ;  /* 0x00000200031a7812 */ /* 0x000fc600078ef81a */
[----:B------:R-:W-:Y:S02]  /*c5d0*/  @P2 LOP3.LUT R16, R16, 0x4, RZ, 0xfc, !PT ;  /* 0x0000000410102812 */ /* 0x000fe400078efcff */
[----:B------:R-:W-:Y:S02]  /*c5e0*/  ISETP.GE.AND P2, PT, R0, UR7, PT ;  /* 0x0000000700007c0c */ /* 0x000fe4000bf46270 */
[----:B------:R-:W-:-:S04]  /*c5f0*/  LOP3.LUT R16, R16, 0xffffdfff, RZ, 0xc0, !PT ;  /* 0xffffdfff10107812 */ /* 0x000fc800078ec0ff */
[----:B------:R-:W-:Y:S02]  /*c600*/  @P1 LOP3.LUT R16, R16, 0x2000, RZ, 0xfc, !PT ;  /* 0x0000200010101812 */ /* 0x000fe400078efcff */
[----:B------:R-:W-:Y:S02]  /*c610*/  ISETP.GE.AND P1, PT, R0, UR8, PT ;  /* 0x0000000800007c0c */ /* 0x000fe4000bf26270 */
[----:B------:R-:W-:-:S04]  /*c620*/  LOP3.LUT R16, R16, 0xffffffbf, RZ, 0xc0, !PT ;  /* 0xffffffbf10107812 */ /* 0x000fc800078ec0ff */
[----:B------:R-:W-:Y:S02]  /*c630*/  @P0 LOP3.LUT R16, R16, 0x40, RZ, 0xfc, !PT ;  /* 0x0000004010100812 */ /* 0x000fe400078efcff */
[----:B------:R-:W-:Y:S01]  /*c640*/  ISETP.GE.AND P0, PT, R0, UR7, PT ;  /* 0x0000000700007c0c */ /* 0x000fe2000bf06270 */
[----:B------:R-:W-:Y:S01]  /*c650*/  IMAD.U32 R0, RZ, RZ, UR44 ;  /* 0x0000002cff007e24 */ /* 0x000fe2000f8e00ff */
[----:B------:R-:W-:-:S03]  /*c660*/  LOP3.LUT R16, R16, 0xfffffffd, RZ, 0xc0, !PT ;  /* 0xfffffffd10107812 */ /* 0x000fc600078ec0ff */
[----:B------:R-:W-:Y:S01]  /*c670*/  IMAD R2, R0, 0x50, R27 ;  /* 0x0000005000027824 */ /* 0x000fe200078e021b */
[----:B------:R-:W-:Y:S02]  /*c680*/  @P2 LOP3.LUT R16, R16, 0x2, RZ, 0xfc, !PT ;  /* 0x0000000210102812 */ /* 0x000fe400078efcff */
[C---:B------:R-:W-:Y:S02]  /*c690*/  LOP3.LUT R0, R37.reuse, 0xc0, RZ, 0xfc, !PT ;  /* 0x000000c025007812 */ /* 0x040fe400078efcff */
[----:B------:R-:W-:Y:S01]  /*c6a0*/  LOP3.LUT R16, R16, 0xffffefff, RZ, 0xc0, !PT ;  /* 0xffffefff10107812 */ /* 0x000fe200078ec0ff */
[----:B------:R0:W-:Y:S01]  /*c6b0*/  STL [R1+0x8], R2 ;  /* 0x0000080201007387 */ /* 0x0001e20000100800 */
[----:B------:R-:W-:Y:S02]  /*c6c0*/  ISETP.GE.AND P2, PT, R37, UR7, PT ;  /* 0x0000000725007c0c */ /* 0x000fe4000bf46270 */
[----:B------:R-:W-:-:S04]  /*c6d0*/  @P1 LOP3.LUT R16, R16, 0x1000, RZ, 0xfc, !PT ;  /* 0x0000100010101812 */ /* 0x000fc800078efcff */
[----:B------:R-:W-:-:S04]  /*c6e0*/  LOP3.LUT R16, R16, 0xffffffdf, RZ, 0xc0, !PT ;  /* 0xffffffdf10107812 */ /* 0x000fc800078ec0ff */
[----:B------:R-:W-:Y:S02]  /*c6f0*/  @P0 LOP3.LUT R16, R16, 0x20, RZ, 0xfc, !PT ;  /* 0x0000002010100812 */ /* 0x000fe400078efcff */
[----:B------:R-:W-:Y:S02]  /*c700*/  ISETP.GE.AND P0, PT, R2, UR38, PT ;  /* 0x0000002602007c0c */ /* 0x000fe4000bf06270 */
[----:B------:R-:W-:Y:S02]  /*c710*/  LOP3.LUT R16, R16, 0xfffffffe, RZ, 0xc0, !PT ;  /* 0xfffffffe10107812 */ /* 0x000fe400078ec0ff */
[----:B------:R-:W-:Y:S02]  /*c720*/  ISETP.LT.U32.AND P1, PT, R27, 0x50, !P0 ;  /* 0x000000501b00780c */ /* 0x000fe40004721070 */
[----:B------:R-:W-:Y:S02]  /*c730*/  ISETP.GE.AND P0, PT, R0, UR7, PT ;  /* 0x0000000700007c0c */ /* 0x000fe4000bf06270 */
[----:B------:R-:W-:-:S02]  /*c740*/  LOP3.LUT R16, R16, 0xfffffbff, RZ, 0xc0, !PT ;  /* 0xfffffbff10107812 */ /* 0x000fc400078ec0ff */
[----:B0-----:R-:W-:-:S05]  /*c750*/  LEA R2, R26, UR39, 0x1 ;  /* 0x000000271a027c11 */ /* 0x001fca000f8e08ff */
[----:B------:R0:W-:Y:S02]  /*c760*/  STL [R1+0x4], R2 ;  /* 0x0000040201007387 */ /* 0x0001e40000100800 */
[----:B------:R-:W-:Y:S02]  /*c770*/  @P1 LOP3.LUT R16, R16, 0x400, RZ, 0xfc, !PT ;  /* 0x0000040010101812 */ /* 0x000fe400078efcff */
[----:B------:R-:W-:Y:S02]  /*c780*/  ISETP.GE.AND P1, PT, R0, UR8, PT ;  /* 0x0000000800007c0c */ /* 0x000fe4000bf26270 */
[----:B------:R-:W-:Y:S02]  /*c790*/  @P0 LOP3.LUT R16, R16, 0x1, RZ, 0xfc, !PT ;  /* 0x0000000110100812 */ /* 0x000fe400078efcff */
[----:B------:R-:W-:Y:S02]  /*c7a0*/  ISETP.GE.AND P0, PT, R0, UR7, PT ;  /* 0x0000000700007c0c */ /* 0x000fe4000bf06270 */
[----:B------:R-:W-:-:S07]  /*c7b0*/  LOP3.LUT R16, R16, 0xfffff7ff, RZ, 0xc0, !PT ;  /* 0xfffff7ff10107812 */ /* 0x000fce00078ec0ff */
[----:B------:R-:W-:Y:S02]  /*c7c0*/  @P1 LOP3.LUT R16, R16, 0x800, RZ, 0xfc, !PT ;  /* 0x0000080010101812 */ /* 0x000fe400078efcff */
[----:B------:R-:W-:Y:S02]  /*c7d0*/  ISETP.GE.AND P1, PT, R37, UR7, PT ;  /* 0x0000000725007c0c */ /* 0x000fe4000bf26270 */
[----:B------:R-:W-:-:S04]  /*c7e0*/  LOP3.LUT R16, R16, 0xffffffef, RZ, 0xc0, !PT ;  /* 0xffffffef10107812 */ /* 0x000fc800078ec0ff */
[----:B------:R-:W-:Y:S02]  /*c7f0*/  @P0 LOP3.LUT R16, R16, 0x10, RZ, 0xfc, !PT ;  /* 0x0000001010100812 */ /* 0x000fe400078efcff */
[----:B------:R-:W-:Y:S02]  /*c800*/  ISETP.GE.AND P0, PT, R37, UR8, PT ;  /* 0x0000000825007c0c */ /* 0x000fe4000bf06270 */
[----:B------:R-:W-:-:S04]  /*c810*/  LOP3.LUT R16, R16, 0xfffffff7, RZ, 0xc0, !PT ;  /* 0xfffffff710107812 */ /* 0x000fc800078ec0ff */
[----:B------:R-:W-:-:S04]  /*c820*/  @P2 LOP3.LUT R16, R16, 0x8, RZ, 0xfc, !PT ;  /* 0x0000000810102812 */ /* 0x000fc800078efcff */
[----:B------:R-:W-:-:S04]  /*c830*/  LOP3.LUT R16, R16, 0xffffbfff, RZ, 0xc0, !PT ;  /* 0xffffbfff10107812 */ /* 0x000fc800078ec0ff */
[----:B------:R-:W-:-:S04]  /*c840*/  LOP3.LUT R16, R16, 0xffffff7f, RZ, 0xc0, !PT ;  /* 0xffffff7f10107812 */ /* 0x000fc800078ec0ff */
[----:B------:R-:W-:-:S04]  /*c850*/  @P1 LOP3.LUT R16, R16, 0x80, RZ, 0xfc, !PT ;  /* 0x0000008010101812 */ /* 0x000fc800078efcff */
[----:B0-----:R-:W-:-:S07]  /*c860*/  @P0 LOP3.LUT R16, R16, 0x4000, RZ, 0xfc, !PT ;  /* 0x0000400010100812 */ /* 0x001fce00078efcff */
.L_x_77:
[----:B0-----:R-:W0:Y:S01]  /*c870*/  LDC R0, c[0x0][0xc38] ;  /* 0x00030e00ff007b82 */ /* 0x001e220000000800 */
[----:B------:R-:W-:Y:S01]  /*c880*/  IMAD.MOV.U32 R24, RZ, RZ, R36 ;  /* 0x000000ffff187224 */ /* 0x000fe200078e0024 */
[----:B------:R-:W-:Y:S05]  /*c890*/  YIELD ;  /* 0x0000000000007946 */ /* 0x000fea0003800000 */
[----:B------:R-:W-:Y:S01]  /*c8a0*/  ULDC.64 UR4, c[0x0][0xa28] ;  /* 0x00028a0000047ab9 */ /* 0x000fe20000000a00 */
[----:B------:R-:W-:Y:S01]  /*c8b0*/  IMAD.MOV.U32 R31, RZ, RZ, RZ ;  /* 0x000000ffff1f7224 */ /* 0x000fe200078e00ff */
[----:B0-----:R-:W-:-:S13]  /*c8c0*/  ISETP.NE.AND P0, PT, R0, 0x1, PT ;  /* 0x000000010000780c */ /* 0x001fda0003f05270 */
[----:B------:R-:W0:Y:S08]  /*c8d0*/  @P0 LDC R3, c[0x0][0xc3c] ;  /* 0x00030f00ff030b82 */ /* 0x000e300000000800 */
[----:B------:R-:W1:Y:S01]  /*c8e0*/  @P0 LDC R5, c[0x0][0xc40] ;  /* 0x00031000ff050b82 */ /* 0x000e620000000800 */
[----:B0-----:R-:W-:-:S05]  /*c8f0*/  @P0 IMAD.HI.U32 R0, R36, R3, RZ ;  /* 0x0000000324000227 */ /* 0x001fca00078e00ff */
[----:B-1----:R-:W-:Y:S02]  /*c900*/  @P0 SHF.R.U32.HI R24, RZ, R5, R0 ;  /* 0x00000005ff180219 */ /* 0x002fe40000011600 */
[----:B------:R-:W0:Y:S03]  /*c910*/  LDC R0, c[0x0][0xc44] ;  /* 0x00031100ff007b82 */ /* 0x000e260000000800 */
[----:B------:R-:W-:Y:S01]  /*c920*/  IMAD.MOV.U32 R23, RZ, RZ, R24 ;  /* 0x000000ffff177224 */ /* 0x000fe200078e0018 */
[----:B0-----:R-:W-:-:S13]  /*c930*/  ISETP.NE.AND P0, PT, R0, 0x1, PT ;  /* 0x000000010000780c */ /* 0x001fda0003f05270 */
[----:B------:R-:W0:Y:S02]  /*c940*/  @P0 LDC.64 R2, c[0x0][0xc48] ;  /* 0x00031200ff020b82 */ /* 0x000e240000000a00 */
[----:B0-----:R-:W-:-:S05]  /*c950*/  @P0 IMAD.HI.U32 R0, R24, R2, RZ ;  /* 0x0000000218000227 */ /* 0x001fca00078e00ff */
[----:B------:R-:W-:Y:S02]  /*c960*/  @P0 SHF.R.U32.HI R23, RZ, R3, R0 ;  /* 0x00000003ff170219 */ /* 0x000fe40000011600 */
[----:B------:R-:W-:-:S04]  /*c970*/  ISETP.NE.U32.AND P0, PT, RZ, UR4, PT ;  /* 0x00000004ff007c0c */ /* 0x000fc8000bf05070 */
[----:B------:R-:W-:-:S13]  /*c980*/  ISETP.NE.AND.EX P0, PT, RZ, UR5, PT, P0 ;  /* 0x00000005ff007c0c */ /* 0x000fda000bf05300 */
[----:B------:R-:W0:Y:S01]  /*c990*/  @P0 LDC.64 R2, c[0x0][0xa28] ;  /* 0x00028a00ff020b82 */ /* 0x000e220000000a00 */
[----:B------:R-:W-:-:S04]  /*c9a0*/  UIADD3 UR4, UR39, 0x24400, URZ ;  /* 0x0002440027047890 */ /* 0x000fc8000fffe03f */
[----:B------:R-:W-:Y:S01]  /*c9b0*/  ULOP3.LUT UP0, URZ, UR4, 0x3ff, URZ, 0xc0, !UPT ;  /* 0x000003ff043f7892 */ /* 0x000fe2000f80c03f */
[----:B0-----:R-:W-:-:S05]  /*c9c0*/  @P0 IMAD.WIDE R2, R23, 0x4, R2 ;  /* 0x0000000417020825 */ /* 0x001fca00078e0202 */
[----:B------:R0:W5:Y:S01]  /*c9d0*/  @P0 LDG.E R31, desc[UR36][R2.64] ;  /* 0x00000024021f0981 */ /* 0x000162000c1e1900 */
[----:B------:R-:W-:-:S13]  /*c9e0*/  PLOP3.LUT P0, PT, PT, PT, UP0, 0x80, 0x0 ;  /* 0x000000000000781c */ /* 0x000fda0003f0f008 */
[----:B0-----:R-:W-:Y:S05]  /*c9f0*/  @!P0 BRA `(.L_x_41) ;  /* 0x0000000000408947 */ /* 0x001fea0003800000 */
[----:B------:R-:W-:Y:S01]  /*ca00*/  MOV R2, 0x0 ;  /* 0x0000000000027802 */ /* 0x000fe20000000f00 */
[----:B------:R-:W-:Y:S01]  /*ca10*/  ULDC.64 UR4, c[0x4][0x138] ;  /* 0x01004e0000047ab9 */ /* 0x000fe20000000a00 */
[----:B------:R-:W-:Y:S01]  /*ca20*/  ULDC.64 UR6, c[0x4][0x140] ;  /* 0x0100500000067ab9 */ /* 0x000fe20000000a00 */
[----:B------:R-:W-:Y:S01]  /*ca30*/  MOV R4, UR4 ;  /* 0x0000000400047c02 */ /* 0x000fe20008000f00 */
[----:B------:R-:W-:Y:S01]  /*ca40*/  IMAD.U32 R5, RZ, RZ, UR5 ;  /* 0x00000005ff057e24 */ /* 0x000fe2000f8e00ff */
[----:B------:R-:W-:Y:S01]  /*ca50*/  ULDC.64 UR4, c[0x4][0x98] ;  /* 0x0100260000047ab9 */ /* 0x000fe20000000a00 */
[----:B------:R-:W0:Y:S01]  /*ca60*/  LDC.64 R2, c[0x4][R2] ;  /* 0x0100000002027b82 */ /* 0x000e220000000a00 */
[----:B------:R-:W-:Y:S01]  /*ca70*/  IMAD.U32 R6, RZ, RZ, UR6 ;  /* 0x00000006ff067e24 */ /* 0x000fe2000f8e00ff */
[----:B------:R-:W-:Y:S01]  /*ca80*/  MOV R10, UR4 ;  /* 0x00000004000a7c02 */ /* 0x000fe20008000f00 */
[----:B------:R-:W-:Y:S01]  /*ca90*/  IMAD.U32 R7, RZ, RZ, UR7 ;  /* 0x00000007ff077e24 */ /* 0x000fe2000f8e00ff */
[----:B------:R-:W-:Y:S01]  /*caa0*/  MOV R13, RZ ;  /* 0x000000ff000d7202 */ /* 0x000fe20000000f00 */
[----:B------:R-:W-:-:S02]  /*cab0*/  IMAD.U32 R11, RZ, RZ, UR5 ;  /* 0x00000005ff0b7e24 */ /* 0x000fc4000f8e00ff */
[----:B------:R-:W-:Y:S02]  /*cac0*/  IMAD.MOV.U32 R8, RZ, RZ, 0x70 ;  /* 0x00000070ff087424 */ /* 0x000fe400078e00ff */
[----:B------:R-:W-:-:S07]  /*cad0*/  IMAD.MOV.U32 R12, RZ, RZ, 0x1 ;  /* 0x00000001ff0c7424 */ /* 0x000fce00078e00ff */
[----:B------:R-:W-:-:S07]  /*cae0*/  LEPC R20, `(.L_x_41) ;  /* 0x000000001014794e */ /* 0x000fce0000000000 */
[----:B0----5:R-:W-:Y:S05]  /*caf0*/  CALL.ABS.NOINC R2 ;  /* 0x0000000002007343 */ /* 0x021fea0003c00000 */
.L_x_41:
[----:B------:R-:W-:-:S04]  /*cb00*/  UIADD3 UR4, UR39, 0x400, URZ ;  /* 0x0000040027047890 */ /* 0x000fc8000fffe03f */
[----:B------:R-:W-:-:S06]  /*cb10*/  ULOP3.LUT UP0, URZ, UR4, 0x3ff, URZ, 0xc0, !UPT ;  /* 0x000003ff043f7892 */ /* 0x000fcc000f80c03f */
[----:B------:R-:W-:-:S13]  /*cb20*/  PLOP3.LUT P0, PT, PT, PT, UP0, 0x80, 0x0 ;  /* 0x000000000000781c */ /* 0x000fda0003f0f008 */
[----:B------:R-:W-:Y:S05]  /*cb30*/  @!P0 BRA `(.L_x_42) ;  /* 0x00000000007c8947 */ /* 0x000fea0003800000 */
[----:B------:R-:W-:Y:S01]  /*cb40*/  MOV R17, 0x0 ;  /* 0x0000000000117802 */ /* 0x000fe20000000f00 */
[----:B------:R-:W-:Y:S01]  /*cb50*/  ULDC.64 UR6, c[0x4][0x138] ;  /* 0x01004e0000067ab9 */ /* 0x000fe20000000a00 */
[----:B------:R-:W-:Y:S01]  /*cb60*/  ULDC.64 UR8, c[0x4][0x140] ;  /* 0x0100500000087ab9 */ /* 0x000fe20000000a00 */
[----:B------:R-:W-:Y:S01]  /*cb70*/  ULDC.64 UR4, c[0x4][0xa0] ;  /* 0x0100280000047ab9 */ /* 0x000fe20000000a00 */
[----:B------:R0:W1:Y:S01]  /*cb80*/  LDC.64 R2, c[0x4][R17] ;  /* 0x0100000011027b82 */ /* 0x0000620000000a00 */
[----:B------:R-:W-:Y:S01]  /*cb90*/  IMAD.U32 R4, RZ, RZ, UR6 ;  /* 0x00000006ff047e24 */ /* 0x000fe2000f8e00ff */
[----:B------:R-:W-:Y:S01]  /*cba0*/  MOV R7, UR9 ;  /* 0x0000000900077c02 */ /* 0x000fe20008000f00 */
[----:B------:R-:W-:Y:S01]  /*cbb0*/  IMAD.U32 R5, RZ, RZ, UR7 ;  /* 0x00000007ff057e24 */ /* 0x000fe2000f8e00ff */
[----:B------:R-:W-:Y:S01]  /*cbc0*/  MOV R12, 0x1 ;  /* 0x00000001000c7802 */ /* 0x000fe20000000f00 */
[----:B------:R-:W-:Y:S02]  /*cbd0*/  IMAD.U32 R6, RZ, RZ, UR8 ;  /* 0x00000008ff067e24 */ /* 0x000fe4000f8e00ff */
[----:B------:R-:W-:-:S02]  /*cbe0*/  IMAD.U32 R10, RZ, RZ, UR4 ;  /* 0x00000004ff0a7e24 */ /* 0x000fc4000f8e00ff */
[----:B------:R-:W-:Y:S02]  /*cbf0*/  IMAD.U32 R11, RZ, RZ, UR5 ;  /* 0x00000005ff0b7e24 */ /* 0x000fe4000f8e00ff */
[----:B------:R-:W-:Y:S02]  /*cc00*/  IMAD.MOV.U32 R8, RZ, RZ, 0x70 ;  /* 0x00000070ff087424 */ /* 0x000fe400078e00ff */
[----:B0-----:R-:W-:-:S07]  /*cc10*/  IMAD.MOV.U32 R13, RZ, RZ, RZ ;  /* 0x000000ffff0d7224 */ /* 0x001fce00078e00ff */
[----:B------:R-:W-:-:S07]  /*cc20*/  LEPC R20, `(.L_x_43) ;  /* 0x000000001014794e */ /* 0x000fce0000000000 */
[----:B-1---5:R-:W-:Y:S05]  /*cc30*/  CALL.ABS.NOINC R2 ;  /* 0x0000000002007343 */ /* 0x022fea0003c00000 */
.L_x_43:
[----:B------:R0:W1:Y:S01]  /*cc40*/  LDC.64 R2, c[0x4][R17] ;  /* 0x0100000011027b82 */ /* 0x0000620000000a00 */
[----:B------:R-:W-:Y:S01]  /*cc50*/  ULDC.64 UR4, c[0x4][0x138] ;  /* 0x01004e0000047ab9 */ /* 0x000fe20000000a00 */
[----:B------:R-:W-:Y:S01]  /*cc60*/  ULDC.64 UR6, c[0x4][0x140] ;  /* 0x0100500000067ab9 */ /* 0x000fe20000000a00 */
[----:B------:R-:W-:Y:S01]  /*cc70*/  IMAD.U32 R4, RZ, RZ, UR4 ;  /* 0x00000004ff047e24 */ /* 0x000fe2000f8e00ff */
[----:B------:R-:W-:Y:S01]  /*cc80*/  MOV R6, UR6 ;  /* 0x0000000600067c02 */ /* 0x000fe20008000f00 */
[----:B------:R-:W-:Y:S01]  /*cc90*/  IMAD.U32 R5, RZ, RZ, UR5 ;  /* 0x00000005ff057e24 */ /* 0x000fe2000f8e00ff */
[----:B------:R-:W-:Y:S01]  /*cca0*/  ULDC.64 UR4, c[0x4][0xa8] ;  /* 0x01002a0000047ab9 */ /* 0x000fe20000000a00 */
[----:B------:R-:W-:Y:S01]  /*ccb0*/  IMAD.U32 R7, RZ, RZ, UR7 ;  /* 0x00000007ff077e24 */ /* 0x000fe2000f8e00ff */
[----:B------:R-:W-:Y:S01]  /*ccc0*/  MOV R8, 0x70 ;  /* 0x0000007000087802 */ /* 0x000fe20000000f00 */
[----:B------:R-:W-:Y:S02]  /*ccd0*/  IMAD.U32 R10, RZ, RZ, UR4 ;  /* 0x00000004ff0a7e24 */ /* 0x000fe4000f8e00ff */
[----:B------:R-:W-:-:S02]  /*cce0*/  IMAD.U32 R11, RZ, RZ, UR5 ;  /* 0x00000005ff0b7e24 */ /* 0x000fc4000f8e00ff */
[----:B------:R-:W-:Y:S02]  /*ccf0*/  IMAD.MOV.U32 R12, RZ, RZ, 0x1 ;  /* 0x00000001ff0c7424 */ /* 0x000fe400078e00ff */
[----:B0-----:R-:W-:-:S07]  /*cd00*/  IMAD.MOV.U32 R13, RZ, RZ, RZ ;  /* 0x000000ffff0d7224 */ /* 0x001fce00078e00ff */
[----:B------:R-:W-:-:S07]  /*cd10*/  LEPC R20, `(.L_x_42) ;  /* 0x000000001014794e */ /* 0x000fce0000000000 */
[----:B-1----:R-:W-:Y:S05]  /*cd20*/  CALL.ABS.NOINC R2 ;  /* 0x0000000002007343 */ /* 0x002fea0003c00000 */
.L_x_42:
[----:B------:R-:W-:Y:S01]  /*cd30*/  ULDC.64 UR4, c[0x0][0x9f8] ;  /* 0x00027e0000047ab9 */ /* 0x000fe20000000a00 */
[----:B------:R-:W-:Y:S01]  /*cd40*/  IMAD.MOV.U32 R30, RZ, RZ, R23 ;  /* 0x000000ffff1e7224 */ /* 0x000fe200078e0017 */
[----:B------:R-:W-:Y:S01]  /*cd50*/  ISETP.NE.U32.AND P0, PT, RZ, UR4, PT ;  /* 0x00000004ff007c0c */ /* 0x000fe2000bf05070 */
[----:B------:R-:W0:Y:S01]  /*cd60*/  LDC R8, c[0x0][0x430] ;  /* 0x00010c00ff087b82 */ /* 0x000e220000000800 */
[----:B------:R-:W-:Y:S01]  /*cd70*/  IADD3 R19, -R23, RZ, RZ ;  /* 0x000000ff17137210 */ /* 0x000fe20007ffe1ff */
[----:B------:R-:W-:Y:S01]  /*cd80*/  ULDC UR4, c[0x0][0xc44] ;  /* 0x0003110000047ab9 */ /* 0x000fe20000000800 */
[----:B------:R-:W-:-:S13]  /*cd90*/  ISETP.NE.AND.EX P0, PT, RZ, UR5, PT, P0 ;  /* 0x00000005ff007c0c */ /* 0x000fda000bf05300 */
[----:B------:R-:W1:Y:S02]  /*cda0*/  @P0 LDC.64 R2, c[0x0][0x9f8] ;  /* 0x00027e00ff020b82 */ /* 0x000e640000000a00 */
[----:B-1----:R-:W-:-:S05]  /*cdb0*/  @P0 IMAD.WIDE R2, R23, 0x4, R2 ;  /* 0x0000000417020825 */ /* 0x002fca00078e0202 */
[----:B------:R1:W5:Y:S01]  /*cdc0*/  @P0 LDG.E R30, desc[UR36][R2.64] ;  /* 0x00000024021e0981 */ /* 0x000362000c1e1900 */
[----:B------:R-:W-:Y:S01]  /*cdd0*/  UMOV UR5, 0xffffffff ;  /* 0xffffffff00057882 */ /* 0x000fe20000000000 */
[----:B------:R-:W-:Y:S02]  /*cde0*/  IMAD R19, R19, UR4, R24 ;  /* 0x0000000413137c24 */ /* 0x000fe4000f8e0218 */
[----:B0-----:R-:W-:Y:S05]  /*cdf0*/  BRA.DIV UR5, `(.L_x_44) ;  /* 0x0000003205547947 */ /* 0x001fea000b800000 */
.L_x_94:
[----:B------:R-:W2:Y:S01]  /*ce00*/  LDL R0, [R1+0x8] ;  /* 0x0000080001007983 */ /* 0x000ea20000100800 */
[----:B------:R-:W-:Y:S02]  /*ce10*/  ISETP.NE.AND P0, PT, R8, 0x1, PT ;  /* 0x000000010800780c */ /* 0x000fe40003f05270 */
[C---:B------:R-:W-:Y:S02]  /*ce20*/  LOP3.LUT P1, RZ, R16.reuse, 0x400, RZ, 0xc0, !PT ;  /* 0x0000040010ff7812 */ /* 0x040fe4000782c0ff */
[----:B-----5:R-:W-:Y:S02]  /*ce30*/  SHF.R.S32.HI R32, RZ, 0x1f, R30 ;  /* 0x0000001fff207819 */ /* 0x020fe4000001141e */
[----:B------:R-:W-:-:S07]  /*ce40*/  LOP3.LUT R16, R16, 0xfffffdff, RZ, 0xc0, !PT ;  /* 0xfffffdff10107812 */ /* 0x000fce00078ec0ff */
[----:B-1----:R-:W0:Y:S01]  /*ce50*/  @P0 LDC R3, c[0x0][0x434] ;  /* 0x00010d00ff030b82 */ /* 0x002e220000000800 */
[----:B------:R-:W-:-:S07]  /*ce60*/  @P0 LOP3.LUT R16, R16, 0x200, RZ, 0xfc, !PT ;  /* 0x0000020010100812 */ /* 0x000fce00078efcff */
[----:B------:R-:W1:Y:S08]  /*ce70*/  @P0 LDC R5, c[0x0][0x438] ;  /* 0x00010e00ff050b82 */ /* 0x000e700000000800 */
[----:B------:R-:W3:Y:S01]  /*ce80*/  @P1 LDC.64 R6, c[0x0][0x428] ;  /* 0x00010a00ff061b82 */ /* 0x000ee20000000a00 */
[----:B------:R-:W-:Y:S02]  /*ce90*/  LOP3.LUT R16, R16, 0xfffffeff, RZ, 0xc0, !PT ;  /* 0xfffffeff10107812 */ /* 0x000fe400078ec0ff */
[----:B------:R-:W-:Y:S01]  /*cea0*/  SHF.R.S32.HI R29, RZ, 0x1f, R19 ;  /* 0x0000001fff1d7819 */ /* 0x000fe20000011413 */
[----:B--2---:R-:W-:-:S04]  /*ceb0*/  IMAD.IADD R0, R0, 0x1, R31 ;  /* 0x0000000100007824 */ /* 0x004fc800078e021f */
[----:B0-----:R-:W-:-:S04]  /*cec0*/  @P0 IMAD.HI.U32 R2, R0, R3, RZ ;  /* 0x0000000300020227 */ /* 0x001fc800078e00ff */
[----:B------:R-:W-:Y:S01]  /*ced0*/  IMAD.MOV.U32 R9, RZ, RZ, R0 ;  /* 0x000000ffff097224 */ /* 0x000fe200078e0000 */
[----:B-1----:R-:W-:Y:S01]  /*cee0*/  @P0 SHF.R.U32.HI R9, RZ, R5, R2 ;  /* 0x00000005ff090219 */ /* 0x002fe20000011602 */
[----:B---3--:R-:W-:Y:S01]  /*cef0*/  @P1 IMAD R2, R32, R6, RZ ;  /* 0x0000000620021224 */ /* 0x008fe200078e02ff */
[----:B------:R-:W0:Y:S02]  /*cf00*/  @P1 LDC.64 R4, c[0x0][0x418] ;  /* 0x00010600ff041b82 */ /* 0x000e240000000a00 */
[--C-:B------:R-:W-:Y:S01]  /*cf10*/  @P1 SHF.R.S32.HI R3, RZ, 0x1f, R9.reuse ;  /* 0x0000001fff031819 */ /* 0x100fe20000011409 */
[----:B------:R-:W-:Y:S02]  /*cf20*/  @P1 IMAD R7, R30, R7, R2 ;  /* 0x000000071e071224 */ /* 0x000fe400078e0202 */
[----:B------:R-:W-:-:S04]  /*cf30*/  @P1 IMAD.MOV.U32 R2, RZ, RZ, R9 ;  /* 0x000000ffff021224 */ /* 0x000fc800078e0009 */
[----:B------:R-:W-:-:S04]  /*cf40*/  @P1 IMAD.WIDE.U32 R2, R30, R6, R2 ;  /* 0x000000061e021225 */ /* 0x000fc800078e0002 */
[----:B------:R-:W-:Y:S01]  /*cf50*/  IMAD.MOV.U32 R6, RZ, RZ, RZ ;  /* 0x000000ffff067224 */ /* 0x000fe200078e00ff */
[----:B------:R-:W-:Y:S02]  /*cf60*/  @P1 IADD3 R3, R3, R7, RZ ;  /* 0x0000000703031210 */ /* 0x000fe40007ffe0ff */
[----:B0-----:R-:W-:-:S04]  /*cf70*/  @P1 LEA R4, P0, R2, R4, 0x2 ;  /* 0x0000000402041211 */ /* 0x001fc800078010ff */
[----:B------:R-:W-:Y:S01]  /*cf80*/  @P1 LEA.HI.X R5, R2, R5, R3, 0x2, P0 ;  /* 0x0000000502051211 */ /* 0x000fe200000f1403 */
[----:B------:R-:W-:-:S04]  /*cf90*/  IMAD.MOV R3, RZ, RZ, -R9 ;  /* 0x000000ffff037224 */ /* 0x000fc800078e0a09 */
[----:B------:R0:W5:Y:S02]  /*cfa0*/  @P1 LDG.E R6, desc[UR36][R4.64] ;  /* 0x0000002404061981 */ /* 0x000164000c1e1900 */
[----:B0-----:R-:W-:Y:S02]  /*cfb0*/  IMAD R5, R8, R3, R0 ;  /* 0x0000000308057224 */ /* 0x001fe400078e0200 */
[----:B------:R-:W-:-:S05]  /*cfc0*/  IMAD.U32 R0, RZ, RZ, UR42 ;  /* 0x0000002aff007e24 */ /* 0x000fca000f8e00ff */
[----:B------:R-:W-:-:S13]  /*cfd0*/  ISETP.NE.AND P0, PT, R0, 0x3, PT ;  /* 0x000000030000780c */ /* 0x000fda0003f05270 */
[----:B------:R-:W-:Y:S01]  /*cfe0*/  @P0 LOP3.LUT R16, R16, 0x100, RZ, 0xfc, !PT ;  /* 0x0000010010100812 */ /* 0x000fe200078efcff */
[----:B------:R-:W-:Y:S06]  /*cff0*/  @!P0 BRA `(.L_x_45) ;  /* 0x0000000000048947 */ /* 0x000fec0003800000 */
[----:B------:R-:W-:Y:S01]  /*d000*/  BPT.TRAP 0x1 ;  /* 0x000000040000795c */ /* 0x000fe20000300000 */
.L_x_45:
[----:B------:R-:W-:Y:S01]  /*d010*/  SHF.R.S32.HI R7, RZ, 0x1f, R5 ;  /* 0x0000001fff077819 */ /* 0x000fe20000011405 */
[----:B------:R-:W-:Y:S01]  /*d020*/  ULDC.64 UR4, c[0x0][0x328] ;  /* 0x0000ca0000047ab9 */ /* 0x000fe20000000a00 */
[----:B-----5:R-:W-:Y:S01]  /*d030*/  SHF.R.S32.HI R4, RZ, 0x1f, R6 ;  /* 0x0000001fff047819 */ /* 0x020fe20000011406 */
[----:B------:R-:W-:Y:S01]  /*d040*/  IMAD.WIDE.U32 R2, R5, UR4, RZ ;  /* 0x0000000405027c25 */ /* 0x000fe2000f8e00ff */
[----:B------:R-:W-:Y:S03]  /*d050*/  BSSY B0, `(.L_x_46) ;  /* 0x0000015000007945 */ /* 0x000fe60003800000 */
[----:B------:R-:W-:-:S04]  /*d060*/  IMAD R0, R7, UR4, RZ ;  /* 0x0000000407007c24 */ /* 0x000fc8000f8e02ff */
[----:B------:R-:W-:Y:S01]  /*d070*/  IMAD R9, R5, UR5, R0 ;  /* 0x0000000505097c24 */ /* 0x000fe2000f8e0200 */
[----:B------:R-:W-:-:S04]  /*d080*/  ULDC.64 UR4, c[0x0][0x338] ;  /* 0x0000ce0000047ab9 */ /* 0x000fc80000000a00 */
[----:B------:R-:W-:Y:S01]  /*d090*/  IADD3 R3, R3, R9, RZ ;  /* 0x0000000903037210 */ /* 0x000fe20007ffe0ff */
[----:B------:R-:W-:-:S04]  /*d0a0*/  IMAD R9, R4, UR4, RZ ;  /* 0x0000000404097c24 */ /* 0x000fc8000f8e02ff */
[C---:B------:R-:W-:Y:S02]  /*d0b0*/  IMAD R9, R6.reuse, UR5, R9 ;  /* 0x0000000506097c24 */ /* 0x040fe4000f8e0209 */
[----:B------:R-:W-:Y:S01]  /*d0c0*/  IMAD.WIDE.U32 R2, R6, UR4, R2 ;  /* 0x0000000406027c25 */ /* 0x000fe2000f8e0002 */
[----:B------:R-:W-:-:S03]  /*d0d0*/  ULDC.64 UR4, c[0x0][0x330] ;  /* 0x0000cc0000047ab9 */ /* 0x000fc60000000a00 */
[----:B------:R-:W-:Y:S02]  /*d0e0*/  IMAD.IADD R3, R3, 0x1, R9 ;  /* 0x0000000103037824 */ /* 0x000fe400078e0209 */
[----:B------:R-:W-:Y:S02]  /*d0f0*/  IMAD R0, R29, UR4, RZ ;  /* 0x000000041d007c24 */ /* 0x000fe4000f8e02ff */
[----:B------:R-:W-:-:S04]  /*d100*/  IMAD.WIDE.U32 R2, R19, UR4, R2 ;  /* 0x0000000413027c25 */ /* 0x000fc8000f8e0002 */
[----:B------:R-:W-:Y:S01]  /*d110*/  IMAD R9, R19, UR5, R0 ;  /* 0x0000000513097c24 */ /* 0x000fe2000f8e0200 */
[----:B------:R-:W-:Y:S01]  /*d120*/  ULDC.64 UR4, c[0x0][0x318] ;  /* 0x0000c60000047ab9 */ /* 0x000fe20000000a00 */
[----:B------:R-:W-:Y:S02]  /*d130*/  LEA R0, R22, UR39, 0x3 ;  /* 0x0000002716007c11 */ /* 0x000fe4000f8e18ff */
[----:B------:R-:W-:Y:S01]  /*d140*/  LEA R17, P0, R2, UR4, 0x1 ;  /* 0x0000000402117c11 */ /* 0x000fe2000f8008ff */
[----:B------:R-:W-:-:S05]  /*d150*/  IMAD.IADD R3, R3, 0x1, R9 ;  /* 0x0000000103037824 */ /* 0x000fca00078e0209 */
[----:B------:R-:W-:Y:S02]  /*d160*/  LEA.HI.X R18, R2, UR5, R3, 0x1, P0 ;  /* 0x0000000502127c11 */ /* 0x000fe400080f0c03 */
[----:B------:R-:W-:-:S04]  /*d170*/  SHF.L.U32 R3, R25, 0x1f, RZ ;  /* 0x0000001f19037819 */ /* 0x000fc800000006ff */
[----:B------:R-:W0:Y:S02]  /*d180*/  SYNCS.PHASECHK.TRANS64.TRYWAIT P0, [R0+URZ+0x38840], R3 ;  /* 0x03884003000075a7 */ /* 0x000e24000800017f */
[----:B0-----:R-:W-:Y:S05]  /*d190*/  @!P0 BRA `(.L_x_47) ;  /* 0x0000002c00a08947 */ /* 0x001fea0003800000 */
.L_x_95:
[----:B------:R-:W-:Y:S05]  /*d1a0*/  BSYNC B0 ;  /* 0x0000000000007941 */ /* 0x000fea0003800000 */
.L_x_46:
[----:B------:R-:W-:Y:S02]  /*d1b0*/  ULDC.64 UR4, c[0x0][0x300] ;  /* 0x0000c00000047ab9 */ /* 0x000fe40000000a00 */
[----:B------:R-:W-:-:S04]  /*d1c0*/  IMAD R2, R7, UR4, RZ ;  /* 0x0000000407027c24 */ /* 0x000fc8000f8e02ff */
[C---:B------:R-:W-:Y:S02]  /*d1d0*/  IMAD R7, R5.reuse, UR5, R2 ;  /* 0x0000000505077c24 */ /* 0x040fe4000f8e0202 */
[----:B0-----:R-:W-:Y:S01]  /*d1e0*/  IMAD.WIDE.U32 R2, R5, UR4, RZ ;  /* 0x0000000405027c25 */ /* 0x001fe2000f8e00ff */
[----:B------:R-:W-:-:S03]  /*d1f0*/  ULDC.64 UR4, c[0x0][0x310] ;  /* 0x0000c40000047ab9 */ /* 0x000fc60000000a00 */
[----:B------:R-:W-:Y:S02]  /*d200*/  IMAD.IADD R3, R3, 0x1, R7 ;  /* 0x0000000103037824 */ /* 0x000fe400078e0207 */
[----:B------:R-:W-:Y:S02]  /*d210*/  IMAD R5, R4, UR4, RZ ;  /* 0x0000000404057c24 */ /* 0x000fe4000f8e02ff */
[----:B------:R-:W-:-:S04]  /*d220*/  IMAD.WIDE.U32 R2, R6, UR4, R2 ;  /* 0x0000000406027c25 */ /* 0x000fc8000f8e0002 */
[----:B------:R-:W-:Y:S01]  /*d230*/  IMAD R5, R6, UR5, R5 ;  /* 0x0000000506057c24 */ /* 0x000fe2000f8e0205 */
[----:B------:R-:W-:Y:S02]  /*d240*/  ULDC.64 UR4, c[0x0][0x308] ;  /* 0x0000c20000047ab9 */ /* 0x000fe40000000a00 */
[----:B------:R-:W-:Y:S02]  /*d250*/  IMAD R4, R29, UR4, RZ ;  /* 0x000000041d047c24 */ /* 0x000fe4000f8e02ff */
[----:B------:R-:W-:Y:S02]  /*d260*/  IADD3 R3, R3, R5, RZ ;  /* 0x0000000503037210 */ /* 0x000fe40007ffe0ff */
[C---:B------:R-:W-:Y:S02]  /*d270*/  IMAD R5, R19.reuse, UR5, R4 ;  /* 0x0000000513057c24 */ /* 0x040fe4000f8e0204 */
[----:B------:R-:W-:Y:S01]  /*d280*/  IMAD.WIDE.U32 R2, R19, UR4, R2 ;  /* 0x0000000413027c25 */ /* 0x000fe2000f8e0002 */
[----:B------:R-:W-:-:S03]  /*d290*/  ULDC.64 UR4, c[0x0][0x2e8] ;  /* 0x0000ba0000047ab9 */ /* 0x000fc60000000a00 */
[----:B------:R-:W-:Y:S01]  /*d2a0*/  IMAD.IADD R3, R3, 0x1, R5 ;  /* 0x0000000103037824 */ /* 0x000fe200078e0205 */
[----:B------:R-:W-:Y:S01]  /*d2b0*/  LEA R4, P0, R2, UR4, 0x1 ;  /* 0x0000000402047c11 */ /* 0x000fe2000f8008ff */
[----:B------:R-:W-:Y:S01]  /*d2c0*/  UMOV UR4, 0xffffffff ;  /* 0xffffffff00047882 */ /* 0x000fe20000000000 */
[----:B------:R-:W-:Y:S02]  /*d2d0*/  IMAD R5, R22, 0x5000, R26 ;  /* 0x0000500016057824 */ /* 0x000fe400078e021a */
[----:B------:R-:W-:Y:S01]  /*d2e0*/  LEA.HI.X R6, R2, UR5, R3, 0x1, P0 ;  /* 0x0000000502067c11 */ /* 0x000fe200080f0c03 */
[----:B------:R-:W-:Y:S08]  /*d2f0*/  BRA.DIV UR4, `(.L_x_48) ;  /* 0x0000002e045c7947 */ /* 0x000ff0000b800000 */
[----:B------:R-:W0:Y:S01]  /*d300*/  SHFL.IDX PT, R14, R4, RZ, 0x181f ;  /* 0x00181fff040e7589 */ /* 0x000e2200000e0000 */
[----:B------:R-:W-:Y:S02]  /*d310*/  ISETP.GE.AND P0, PT, R33, 0x1, PT ;  /* 0x000000012100780c */ /* 0x000fe40003f06270 */
[C---:B------:R-:W-:Y:S01]  /*d320*/  LOP3.LUT P5, RZ, R16.reuse, 0x8, RZ, 0xc0, !PT ;  /* 0x0000000810ff7812 */ /* 0x040fe200078ac0ff */
[----:B------:R-:W1:Y:S01]  /*d330*/  SHFL.IDX PT, R2, R6, RZ, 0x181f ;  /* 0x00181fff06027589 */ /* 0x000e6200000e0000 */
[C---:B------:R-:W-:Y:S02]  /*d340*/  LOP3.LUT P4, RZ, R16.reuse, 0x4, RZ, 0xc0, !PT ;  /* 0x0000000410ff7812 */ /* 0x040fe4000788c0ff */
[C---:B------:R-:W-:Y:S01]  /*d350*/  LOP3.LUT P3, RZ, R16.reuse, 0x2, RZ, 0xc0, !PT ;  /* 0x0000000210ff7812 */ /* 0x040fe2000786c0ff */
[----:B------:R-:W-:Y:S01]  /*d360*/  SHFL.IDX PT, R8, R6, 0x1, 0x181f ;  /* 0x00381f0006087f89 */ /* 0x000fe200000e0000 */
[----:B------:R-:W-:-:S05]  /*d370*/  LOP3.LUT P2, RZ, R16, 0x1, RZ, 0xc0, !PT ;  /* 0x0000000110ff7812 */ /* 0x000fca000784c0ff */
[----:B------:R-:W-:Y:S02]  /*d380*/  @P0 LEA R7, R5, UR39, 0x1 ;  /* 0x0000002705070c11 */ /* 0x000fe4000f8e08ff */
[----:B0-----:R-:W-:-:S05]  /*d390*/  @P0 LEA R14, P1, R37, R14, 0x1 ;  /* 0x0000000e250e0211 */ /* 0x001fca00078208ff */
[----:B-1----:R-:W-:Y:S02]  /*d3a0*/  @P0 IMAD.X R3, RZ, RZ, R2, P1 ;  /* 0x000000ffff030224 */ /* 0x002fe400008e0602 */
[----:B------:R-:W-:Y:S02]  /*d3b0*/  @P0 IMAD.MOV.U32 R2, RZ, RZ, R14 ;  /* 0x000000ffff020224 */ /* 0x000fe400078e000e */
[----:B------:R-:W0:Y:S04]  /*d3c0*/  SHFL.IDX PT, R14, R4, 0x1, 0x181f ;  /* 0x00381f00040e7f89 */ /* 0x000e2800000e0000 */
[----:B------:R-:W-:Y:S04]  /*d3d0*/  @P0 LDGSTS.E.BYPASS.LTC128B.128 [R7+0x24400], desc[UR36][R2.64], !P5 ;  /* 0x2440000002070fae */ /* 0x000fe8000e901d64 */
[----:B------:R-:W-:Y:S04]  /*d3e0*/  @P0 LDGSTS.E.BYPASS.LTC128B.128 [R7+0x26c00], desc[UR36][R2.64+0x80], !P4 ;  /* 0x26c0008002070fae */ /* 0x000fe8000e101d64 */
[----:B------:R-:W-:Y:S04]  /*d3f0*/  @P0 LDGSTS.E.BYPASS.LTC128B.128 [R7+0x29400], desc[UR36][R2.64+0x100], !P3 ;  /* 0x2940010002070fae */ /* 0x000fe8000d901d64 */
[----:B------:R1:W-:Y:S01]  /*d400*/  @P0 LDGSTS.E.BYPASS.LTC128B.128 [R7+0x2bc00], desc[UR36][R2.64+0x180], !P2 ;  /* 0x2bc0018002070fae */ /* 0x0003e2000d101d64 */
[----:B------:R-:W-:-:S03]  /*d410*/  ISETP.GE.AND P0, PT, R33, 0x11, PT ;  /* 0x000000112100780c */ /* 0x000fc60003f06270 */
[----:B-1----:R-:W-:Y:S10]  /*d420*/  SHFL.IDX PT, R7, R6, 0x2, 0x181f ;  /* 0x00581f0006077f89 */ /* 0x002ff400000e0000 */
[----:B0-----:R-:W-:-:S02]  /*d430*/  @P0 LEA R14, P1, R37, R14, 0x1 ;  /* 0x0000000e250e0211 */ /* 0x001fc400078208ff */
[----:B------:R-:W-:Y:S02]  /*d440*/  @P0 LEA R21, R5, UR39, 0x1 ;  /* 0x0000002705150c11 */ /* 0x000fe4000f8e08ff */
[----:B------:R-:W-:Y:S01]  /*d450*/  @P0 IADD3.X R9, RZ, R8, RZ, P1, !PT ;  /* 0x00000008ff090210 */ /* 0x000fe20000ffe4ff */
[----:B------:R-:W-:Y:S02]  /*d460*/  @P0 IMAD.MOV.U32 R2, RZ, RZ, R14 ;  /* 0x000000ffff020224 */ /* 0x000fe400078e000e */
[----:B------:R-:W0:Y:S02]  /*d470*/  SHFL.IDX PT, R14, R4, 0x2, 0x181f ;  /* 0x00581f00040e7f89 */ /* 0x000e2400000e0000 */
[----:B------:R-:W-:-:S05]  /*d480*/  @P0 IMAD.MOV.U32 R3, RZ, RZ, R9 ;  /* 0x000000ffff030224 */ /* 0x000fca00078e0009 */
[----:B------:R-:W-:Y:S04]  /*d490*/  @P0 LDGSTS.E.BYPASS.LTC128B.128 [R21+0x24c00], desc[UR36][R2.64], !P5 ;  /* 0x24c0000002150fae */ /* 0x000fe8000e901d64 */
[----:B------:R-:W-:Y:S04]  /*d4a0*/  @P0 LDGSTS.E.BYPASS.LTC128B.128 [R21+0x27400], desc[UR36][R2.64+0x80], !P4 ;  /* 0x2740008002150fae */ /* 0x000fe8000e101d64 */
[----:B------:R-:W-:Y:S04]  /*d4b0*/  @P0 LDGSTS.E.BYPASS.LTC128B.128 [R21+0x29c00], desc[UR36][R2.64+0x100], !P3 ;  /* 0x29c0010002150fae */ /* 0x000fe8000d901d64 */
[----:B------:R1:W-:Y:S01]  /*d4c0*/  @P0 LDGSTS.E.BYPASS.LTC128B.128 [R21+0x2c400], desc[UR36][R2.64+0x180], !P2 ;  /* 0x2c40018002150fae */ /* 0x0003e2000d101d64 */
[----:B------:R-:W-:-:S13]  /*d4d0*/  ISETP.GE.AND P0, PT, R33, 0x21, PT ;  /* 0x000000212100780c */ /* 0x000fda0003f06270 */
[----:B0-----:R-:W-:Y:S02]  /*d4e0*/  @P0 LEA R14, P1, R37, R14, 0x1 ;  /* 0x0000000e250e0211 */ /* 0x001fe400078208ff */
[----:B------:R-:W-:Y:S02]  /*d4f0*/  @P0 LEA R9, R5, UR39, 0x1 ;  /* 0x0000002705090c11 */ /* 0x000fe4000f8e08ff */
[----:B-1----:R-:W-:Y:S01]  /*d500*/  @P0 MOV R2, R14 ;  /* 0x0000000e00020202 */ /* 0x002fe20000000f00 */
[----:B------:R-:W-:Y:S01]  /*d510*/  @P0 IMAD.X R7, RZ, RZ, R7, P1 ;  /* 0x000000ffff070224 */ /* 0x000fe200008e0607 */
[----:B------:R-:W0:Y:S03]  /*d520*/  SHFL.IDX PT, R14, R4, 0x3, 0x181f ;  /* 0x00781f00040e7f89 */ /* 0x000e2600000e0000 */
[----:B------:R-:W-:Y:S02]  /*d530*/  @P0 IMAD.MOV.U32 R3, RZ, RZ, R7 ;  /* 0x000000ffff030224 */ /* 0x000fe400078e0007 */
[----:B------:R-:W1:Y:S04]  /*d540*/  SHFL.IDX PT, R7, R6, 0x3, 0x181f ;  /* 0x00781f0006077f89 */ /* 0x000e6800000e0000 */
[----:B------:R-:W-:Y:S04]  /*d550*/  @P0 LDGSTS.E.BYPASS.LTC128B.128 [R9+0x25400], desc[UR36][R2.64], !P5 ;  /* 0x2540000002090fae */ /* 0x000fe8000e901d64 */
[----:B------:R-:W-:Y:S04]  /*d560*/  @P0 LDGSTS.E.BYPASS.LTC128B.128 [R9+0x27c00], desc[UR36][R2.64+0x80], !P4 ;  /* 0x27c0008002090fae */ /* 0x000fe8000e101d64 */
[----:B------:R-:W-:Y:S04]  /*d570*/  @P0 LDGSTS.E.BYPASS.LTC128B.128 [R9+0x2a400], desc[UR36][R2.64+0x100], !P3 ;  /* 0x2a40010002090fae */ /* 0x000fe8000d901d64 */
[----:B------:R2:W-:Y:S01]  /*d580*/  @P0 LDGSTS.E.BYPASS.LTC128B.128 [R9+0x2cc00], desc[UR36][R2.64+0x180], !P2 ;  /* 0x2cc0018002090fae */ /* 0x0005e2000d101d64 */
[----:B------:R-:W-:-:S13]  /*d590*/  ISETP.GE.AND P0, PT, R33, 0x31, PT ;  /* 0x000000312100780c */ /* 0x000fda0003f06270 */
[----:B0-----:R-:W-:Y:S02]  /*d5a0*/  @P0 LEA R14, P1, R37, R14, 0x1 ;  /* 0x0000000e250e0211 */ /* 0x001fe400078208ff */
[----:B------:R-:W-:-:S03]  /*d5b0*/  @P0 LEA R21, R5, UR39, 0x1 ;  /* 0x0000002705150c11 */ /* 0x000fc6000f8e08ff */
[----:B-1----:R-:W-:Y:S02]  /*d5c0*/  @P0 IMAD.X R7, RZ, RZ, R7, P1 ;  /* 0x000000ffff070224 */ /* 0x002fe400008e0607 */
[----:B--2---:R-:W-:Y:S02]  /*d5d0*/  @P0 IMAD.MOV.U32 R2, RZ, RZ, R14 ;  /* 0x000000ffff020224 */ /* 0x004fe400078e000e */
[----:B------:R0:W1:Y:S01]  /*d5e0*/  SHFL.IDX PT, R14, R4, 0x4, 0x181f ;  /* 0x00981f00040e7f89 */ /* 0x00006200000e0000 */
[----:B------:R-:W-:-:S03]  /*d5f0*/  @P0 MOV R3, R7 ;  /* 0x0000000700030202 */ /* 0x000fc60000000f00 */
[----:B------:R0:W2:Y:S04]  /*d600*/  SHFL.IDX PT, R7, R6, 0x4, 0x181f ;  /* 0x00981f0006077f89 */ /* 0x0000a800000e0000 */
[----:B------:R0:W-:Y:S04]  /*d610*/  @P0 LDGSTS.E.BYPASS.LTC128B.128 [R21+0x25c00], desc[UR36][R2.64], !P5 ;  /* 0x25c0000002150fae */ /* 0x0001e8000e901d64 */
[----:B------:R0:W-:Y:S04]  /*d620*/  @P0 LDGSTS.E.BYPASS.LTC128B.128 [R21+0x28400], desc[UR36][R2.64+0x80], !P4 ;  /* 0x2840008002150fae */ /* 0x0001e8000e101d64 */
[----:B------:R0:W-:Y:S04]  /*d630*/  @P0 LDGSTS.E.BYPASS.LTC128B.128 [R21+0x2ac00], desc[UR36][R2.64+0x100], !P3 ;  /* 0x2ac0010002150fae */ /* 0x0001e8000d901d64 */
[----:B------:R0:W-:Y:S02]  /*d640*/  @P0 LDGSTS.E.BYPASS.LTC128B.128 [R21+0x2d400], desc[UR36][R2.64+0x180], !P2 ;  /* 0x2d40018002150fae */ /* 0x0001e4000d101d64 */
.L_x_107:
[----:B------:R-:W-:Y:S01]  /*d650*/  ISETP.GE.AND P0, PT, R33, 0x41, PT ;  /* 0x000000412100780c */ /* 0x000fe20003f06270 */
[----:B------:R-:W-:-:S12]  /*d660*/  BSSY B0, `(.L_x_49) ;  /* 0x0000010000007945 */ /* 0x000fd80003800000 */
[----:B------:R-:W-:Y:S05]  /*d670*/  @!P0 BRA `(.L_x_50) ;  /* 0x0000000000388947 */ /* 0x000fea0003800000 */
[C---:B------:R-:W-:Y:S02]  /*d680*/  LOP3.LUT P4, RZ, R16.reuse, 0x8, RZ, 0xc0, !PT ;  /* 0x0000000810ff7812 */ /* 0x040fe4000788c0ff */
[C---:B------:R-:W-:Y:S02]  /*d690*/  LOP3.LUT P3, RZ, R16.reuse, 0x4, RZ, 0xc0, !PT ;  /* 0x0000000410ff7812 */ /* 0x040fe4000786c0ff */
[C---:B------:R-:W-:Y:S02]  /*d6a0*/  LOP3.LUT P2, RZ, R16.reuse, 0x2, RZ, 0xc0, !PT ;  /* 0x0000000210ff7812 */ /* 0x040fe4000784c0ff */
[----:B------:R-:W-:Y:S02]  /*d6b0*/  LOP3.LUT P1, RZ, R16, 0x1, RZ, 0xc0, !PT ;  /* 0x0000000110ff7812 */ /* 0x000fe4000782c0ff */
[----:B01----:R-:W-:Y:S02]  /*d6c0*/  LEA R2, P0, R37, R14, 0x1 ;  /* 0x0000000e25027211 */ /* 0x003fe400078008ff */
[----:B------:R-:W-:-:S03]  /*d6d0*/  LEA R5, R5, UR39, 0x1 ;  /* 0x0000002705057c11 */ /* 0x000fc6000f8e08ff */
[----:B--2---:R-:W-:-:S05]  /*d6e0*/  IMAD.X R3, RZ, RZ, R7, P0 ;  /* 0x000000ffff037224 */ /* 0x004fca00000e0607 */
[----:B------:R-:W-:Y:S01]  /*d6f0*/  @!PT LDS RZ, [RZ] ;  /* 0x00000000fffff984 */ /* 0x000fe20000000800 */
[----:B------:R-:W-:Y:S01]  /*d700*/  @!PT LDS RZ, [RZ] ;  /* 0x00000000fffff984 */ /* 0x000fe20000000800 */
[----:B------:R-:W-:Y:S01]  /*d710*/  @!PT LDS RZ, [RZ] ;  /* 0x00000000fffff984 */ /* 0x000fe20000000800 */
[----:B------:R3:W-:Y:S04]  /*d720*/  LDGSTS.E.BYPASS.LTC128B.128 [R5+0x26400], desc[UR36][R2.64], !P4 ;  /* 0x2640000002057fae */ /* 0x0007e8000e101d64 */
[----:B------:R3:W-:Y:S04]  /*d730*/  LDGSTS.E.BYPASS.LTC128B.128 [R5+0x28c00], desc[UR36][R2.64+0x80], !P3 ;  /* 0x28c0008002057fae */ /* 0x0007e8000d901d64 */
[----:B------:R3:W-:Y:S04]  /*d740*/  LDGSTS.E.BYPASS.LTC128B.128 [R5+0x2b400], desc[UR36][R2.64+0x100], !P2 ;  /* 0x2b40010002057fae */ /* 0x0007e8000d101d64 */
[----:B------:R3:W-:Y:S02]  /*d750*/  LDGSTS.E.BYPASS.LTC128B.128 [R5+0x2dc00], desc[UR36][R2.64+0x180], !P1 ;  /* 0x2dc0018002057fae */ /* 0x0007e4000c901d64 */
.L_x_50:
[----:B------:R-:W-:Y:S05]  /*d760*/  BSYNC B0 ;  /* 0x0000000000007941 */ /* 0x000fea0003800000 */
.L_x_49:
[----:B------:R-:W-:Y:S01]  /*d770*/  NOP ;  /* 0x0000000000007918 */ /* 0x000fe20000000000 */
[----:B------:R-:W-:-:S13]  /*d780*/  PLOP3.LUT P0, PT, PT, PT, PT, 0x80, 0x0 ;  /* 0x000000000000781c */ /* 0x000fda0003f0f070 */
.L_x_51:
[----:B------:R-:W-:Y:S02]  /*d790*/  PLOP3.LUT P1, PT, P1, P0, PT, 0xa2, 0x0 ;  /* 0x000000000000781c */ /* 0x000fe40000f21472 */
[----:B------:R-:W-:-:S08]  /*d7a0*/  @P0 R2UR P1, UR4, R0 ;  /* 0x00000000000402ca */ /* 0x000fd00000020000 */
[----:B------:R-:W-:-:S05]  /*d7b0*/  @P0 PLOP3.LUT P0, PT, P1, PT, PT, 0x80, 0x0 ;  /* 0x000000000000081c */ /* 0x000fca0000f0f070 */
[----:B------:R-:W-:Y:S01]  /*d7c0*/  @!P1 SYNCS.ARRIVE.TRANS64.RED.A0T1 RZ, [UR4+0x38830], RZ ;  /* 0x038830ffffff99a7 */ /* 0x000fe20008200404 */
[----:B------:R-:W-:Y:S07]  /*d7d0*/  @!P1 ARRIVES.LDGSTSBAR.64.TRANSCNT [UR4+0x38830] ;  /* 0x03883000ff0099b0 */ /* 0x000fee0008000a84 */
[----:B------:R-:W-:Y:S05]  /*d7e0*/  @P0 BRA.U.ANY `(.L_x_51) ;  /* 0xfffffffd00e80947 */ /* 0x000fea000393ffff */
[----:B------:R-:W-:Y:S01]  /*d7f0*/  NOP ;  /* 0x0000000000007918 */ /* 0x000fe20000000000 */
[----:B------:R-:W-:-:S13]  /*d800*/  LOP3.LUT P2, RZ, R16, 0x100, RZ, 0xc0, !PT ;  /* 0x0000010010ff7812 */ /* 0x000fda000784c0ff */
[----:B------:R-:W-:Y:S05]  /*d810*/  @!P2 BRA `(.L_x_52) ;  /* 0x000000000004a947 */ /* 0x000fea0003800000 */
[----:B------:R-:W-:Y:S01]  /*d820*/  BPT.TRAP 0x1 ;  /* 0x000000040000795c */ /* 0x000fe20000300000 */
.L_x_52:
[----:B------:R4:W-:Y:S02]  /*d830*/  SYNCS.ARRIVE.TRANS64.A1T0 RZ, [R0+URZ+0x38830], RZ ;  /* 0x038830ff00ff79a7 */ /* 0x0009e4000810003f */
[----:B------:R-:W-:Y:S05]  /*d840*/  WARPSYNC.ALL ;  /* 0x0000000000007948 */ /* 0x000fea0003800000 */
[----:B------:R-:W-:-:S04]  /*d850*/  UIADD3 UR4, UR39, 0x14400, URZ ;  /* 0x0001440027047890 */ /* 0x000fc8000fffe03f */
[----:B------:R-:W-:Y:S01]  /*d860*/  ULOP3.LUT UP0, URZ, UR4, 0x3ff, URZ, 0xc0, !UPT ;  /* 0x000003ff043f7892 */ /* 0x000fe2000f80c03f */
[----:B------:R-:W-:Y:S05]  /*d870*/  BAR.SYNC.DEFER_BLOCKING 0x8, 0x180 ;  /* 0x0206000000007b1d */ /* 0x000fea0000010000 */
[----:B------:R-:W-:-:S13]  /*d880*/  PLOP3.LUT P0, PT, PT, PT, UP0, 0x80, 0x0 ;  /* 0x000000000000781c */ /* 0x000fda0003f0f008 */
[----:B------:R-:W-:Y:S05]  /*d890*/  @!P0 BRA `(.L_x_53) ;  /* 0x0000000000408947 */ /* 0x000fea0003800000 */
[----:B0--3--:R-:W-:Y:S01]  /*d8a0*/  MOV R2, 0x0 ;  /* 0x0000000000027802 */ /* 0x009fe20000000f00 */
[----:B------:R-:W-:Y:S01]  /*d8b0*/  ULDC.64 UR6, c[0x4][0x138] ;  /* 0x01004e0000067ab9 */ /* 0x000fe20000000a00 */
[----:B------:R-:W-:Y:S01]  /*d8c0*/  ULDC.64 UR8, c[0x4][0x140] ;  /* 0x0100500000087ab9 */ /* 0x000fe20000000a00 */
[----:B------:R-:W-:Y:S01]  /*d8d0*/  ULDC.64 UR4, c[0x4][0xb0] ;  /* 0x01002c0000047ab9 */ /* 0x000fe20000000a00 */
[----:B------:R-:W-:Y:S01]  /*d8e0*/  IMAD.U32 R4, RZ, RZ, UR6 ;  /* 0x00000006ff047e24 */ /* 0x000fe2000f8e00ff */
[----:B------:R-:W-:Y:S01]  /*d8f0*/  MOV R6, UR8 ;  /* 0x0000000800067c02 */ /* 0x000fe20008000f00 */
[----:B------:R-:W0:Y:S01]  /*d900*/  LDC.64 R2, c[0x4][R2] ;  /* 0x0100000002027b82 */ /* 0x000e220000000a00 */
[----:B------:R-:W-:Y:S01]  /*d910*/  IMAD.U32 R5, RZ, RZ, UR7 ;  /* 0x00000007ff057e24 */ /* 0x000fe2000f8e00ff */
[----:B------:R-:W-:Y:S01]  /*d920*/  MOV R8, 0x70 ;  /* 0x0000007000087802 */ /* 0x000fe20000000f00 */
[----:B--2---:R-:W-:Y:S02]  /*d930*/  IMAD.U32 R7, RZ, RZ, UR9 ;  /* 0x00000009ff077e24 */ /* 0x004fe4000f8e00ff */
[----:B------:R-:W-:-:S02]  /*d940*/  IMAD.U32 R10, RZ, RZ, UR4 ;  /* 0x00000004ff0a7e24 */ /* 0x000fc4000f8e00ff */
[----:B------:R-:W-:Y:S02]  /*d950*/  IMAD.U32 R11, RZ, RZ, UR5 ;  /* 0x00000005ff0b7e24 */ /* 0x000fe4000f8e00ff */
[----:B------:R-:W-:Y:S02]  /*d960*/  IMAD.MOV.U32 R12, RZ, RZ, 0x1 ;  /* 0x00000001ff0c7424 */ /* 0x000fe400078e00ff */
[----:B------:R-:W-:-:S07]  /*d970*/  IMAD.MOV.U32 R13, RZ, RZ, RZ ;  /* 0x000000ffff0d7224 */ /* 0x000fce00078e00ff */
[----:B------:R-:W-:-:S07]  /*d980*/  LEPC R20, `(.L_x_53) ;  /* 0x000000001014794e */ /* 0x000fce0000000000 */
[----:B01--4-:R-:W-:Y:S05]  /*d990*/  CALL.ABS.NOINC R2 ;  /* 0x0000000002007343 */ /* 0x013fea0003c00000 */
.L_x_53:
[----:B------:R1:W5:Y:S01]  /*d9a0*/  LDL R20, [R1+0x4] ;  /* 0x0000040001147983 */ /* 0x0003620000100800 */
[----:B----4-:R-:W4:Y:S01]  /*d9b0*/  LDC R0, c[0x0][0x448] ;  /* 0x00011200ff007b82 */ /* 0x010f220000000800 */
[----:B0--3--:R-:W-:Y:S01]  /*d9c0*/  IMAD.MOV R3, RZ, RZ, -R24 ;  /* 0x000000ffff037224 */ /* 0x009fe200078e0a18 */
[----:B------:R-:W-:Y:S01]  /*d9d0*/  ULDC UR4, c[0x0][0xc38] ;  /* 0x00030e0000047ab9 */ /* 0x000fe20000000800 */
[----:B------:R-:W-:Y:S02]  /*d9e0*/  SHF.R.S32.HI R6, RZ, 0x1f, R23 ;  /* 0x0000001fff067819 */ /* 0x000fe40000011417 */
[----:B------:R-:W-:Y:S01]  /*d9f0*/  IMAD R4, R3, UR4, R36 ;  /* 0x0000000403047c24 */ /* 0x000fe2000f8e0224 */
[----:B------:R-:W-:Y:S01]  /*da00*/  ULDC.64 UR4, c[0x0][0x2d8] ;  /* 0x0000b60000047ab9 */ /* 0x000fe20000000a00 */
[C---:B------:R-:W-:Y:S02]  /*da10*/  LOP3.LUT P2, RZ, R16.reuse, 0x4000, RZ, 0xc0, !PT ;  /* 0x0000400010ff7812 */ /* 0x040fe4000784c0ff */
[----:B------:R-:W-:-:S02]  /*da20*/  LOP3.LUT P3, RZ, R16, 0x2000, RZ, 0xc0, !PT ;  /* 0x0000200010ff7812 */ /* 0x000fc4000786c0ff */
[----:B------:R-:W-:Y:S02]  /*da30*/  SHF.L.U32 R4, R4, 0x7, RZ ;  /* 0x0000000704047819 */ /* 0x000fe400000006ff */
[C---:B------:R-:W-:Y:S02]  /*da40*/  LOP3.LUT P4, RZ, R16.reuse, 0x1000, RZ, 0xc0, !PT ;  /* 0x0000100010ff7812 */ /* 0x040fe4000788c0ff */
[----:B--2---:R-:W-:Y:S02]  /*da50*/  LOP3.LUT R7, R27, R4, RZ, 0xfc, !PT ;  /* 0x000000041b077212 */ /* 0x004fe400078efcff */
[----:B------:R-:W-:-:S03]  /*da60*/  LOP3.LUT P5, RZ, R16, 0x800, RZ, 0xc0, !PT ;  /* 0x0000080010ff7812 */ /* 0x000fc600078ac0ff */
[----:B------:R-:W-:Y:S01]  /*da70*/  IMAD.MOV.U32 R5, RZ, RZ, R7 ;  /* 0x000000ffff057224 */ /* 0x000fe200078e0007 */
[----:B----4-:R-:W-:-:S13]  /*da80*/  ISETP.NE.AND P0, PT, R0, 0x1, PT ;  /* 0x000000010000780c */ /* 0x010fda0003f05270 */
[----:B------:R-:W0:Y:S08]  /*da90*/  @P0 LDC R2, c[0x0][0x44c] ;  /* 0x00011300ff020b82 */ /* 0x000e300000000800 */
[----:B------:R-:W2:Y:S01]  /*daa0*/  @P0 LDC R9, c[0x0][0x450] ;  /* 0x00011400ff090b82 */ /* 0x000ea20000000800 */
[----:B0-----:R-:W-:-:S05]  /*dab0*/  @P0 IMAD.HI.U32 R2, R7, R2, RZ ;  /* 0x0000000207020227 */ /* 0x001fca00078e00ff */
[----:B--2---:R-:W-:Y:S01]  /*dac0*/  @P0 SHF.R.U32.HI R5, RZ, R9, R2 ;  /* 0x00000009ff050219 */ /* 0x004fe20000011602 */
[----:B------:R-:W-:-:S04]  /*dad0*/  IMAD R2, R29, UR4, RZ ;  /* 0x000000041d027c24 */ /* 0x000fc8000f8e02ff */
[C---:B------:R-:W-:Y:S02]  /*dae0*/  IMAD R9, R19.reuse, UR5, R2 ;  /* 0x0000000513097c24 */ /* 0x040fe4000f8e0202 */
[----:B------:R-:W-:Y:S01]  /*daf0*/  IMAD.WIDE.U32 R2, R19, UR4, RZ ;  /* 0x0000000413027c25 */ /* 0x000fe2000f8e00ff */
[----:B------:R-:W-:-:S03]  /*db00*/  ULDC.64 UR4, c[0x0][0x2e0] ;  /* 0x0000b80000047ab9 */ /* 0x000fc60000000a00 */
[----:B------:R-:W-:Y:S02]  /*db10*/  IMAD R6, R6, UR4, RZ ;  /* 0x0000000406067c24 */ /* 0x000fe4000f8e02ff */
[----:B------:R-:W-:Y:S02]  /*db20*/  IMAD.IADD R3, R3, 0x1, R9 ;  /* 0x0000000103037824 */ /* 0x000fe400078e0209 */
[C---:B------:R-:W-:Y:S02]  /*db30*/  IMAD R9, R23.reuse, UR5, R6 ;  /* 0x0000000517097c24 */ /* 0x040fe4000f8e0206 */
[----:B------:R-:W-:Y:S02]  /*db40*/  IMAD.MOV R6, RZ, RZ, -R5 ;  /* 0x000000ffff067224 */ /* 0x000fe400078e0a05 */
[----:B------:R-:W-:Y:S01]  /*db50*/  IMAD.WIDE.U32 R2, R23, UR4, R2 ;  /* 0x0000000417027c25 */ /* 0x000fe2000f8e0002 */
[----:B------:R-:W-:-:S03]  /*db60*/  ULDC.64 UR4, c[0x0][0x2d0] ;  /* 0x0000b40000047ab9 */ /* 0x000fc60000000a00 */
[----:B------:R-:W-:Y:S01]  /*db70*/  IMAD R7, R0, R6, R7 ;  /* 0x0000000600077224 */ /* 0x000fe200078e0207 */
[----:B------:R-:W-:Y:S02]  /*db80*/  SHF.R.S32.HI R0, RZ, 0x1f, R5 ;  /* 0x0000001fff007819 */ /* 0x000fe40000011405 */
[----:B------:R-:W-:-:S03]  /*db90*/  IADD3 R3, R3, R9, RZ ;  /* 0x0000000903037210 */ /* 0x000fc60007ffe0ff */
[----:B------:R-:W-:Y:S02]  /*dba0*/  IMAD R0, R0, UR4, RZ ;  /* 0x0000000400007c24 */ /* 0x000fe4000f8e02ff */
[----:B------:R-:W-:-:S04]  /*dbb0*/  IMAD.WIDE.U32 R2, R5, UR4, R2 ;  /* 0x0000000405027c25 */ /* 0x000fc8000f8e0002 */
[----:B------:R-:W-:Y:S01]  /*dbc0*/  IMAD R5, R5, UR5, R0 ;  /* 0x0000000505057c24 */ /* 0x000fe2000f8e0200 */
[----:B------:R-:W-:Y:S01]  /*dbd0*/  SHF.R.S32.HI R0, RZ, 0x1f, R7 ;  /* 0x0000001fff007819 */ /* 0x000fe20000011407 */
[----:B------:R-:W-:Y:S02]  /*dbe0*/  ULDC.64 UR4, c[0x0][0x2c8] ;  /* 0x0000b20000047ab9 */ /* 0x000fe40000000a00 */
[----:B------:R-:W-:Y:S02]  /*dbf0*/  IMAD.IADD R3, R3, 0x1, R5 ;  /* 0x0000000103037824 */ /* 0x000fe400078e0205 */
[----:B------:R-:W-:Y:S02]  /*dc00*/  IMAD R0, R0, UR4, RZ ;  /* 0x0000000400007c24 */ /* 0x000fe4000f8e02ff */
[----:B------:R-:W-:-:S04]  /*dc10*/  IMAD.WIDE.U32 R2, R7, UR4, R2 ;  /* 0x0000000407027c25 */ /* 0x000fc8000f8e0002 */
[----:B------:R-:W-:Y:S01]  /*dc20*/  IMAD R5, R7, UR5, R0 ;  /* 0x0000000507057c24 */ /* 0x000fe2000f8e0200 */
[----:B------:R-:W-:Y:S02]  /*dc30*/  ULDC.64 UR4, c[0x0][0x280] ;  /* 0x0000a00000047ab9 */ /* 0x000fe40000000a00 */
[----:B------:R-:W-:Y:S01]  /*dc40*/  LEA R0, P0, R2, UR4, 0x1 ;  /* 0x0000000402007c11 */ /* 0x000fe2000f8008ff */
[----:B------:R-:W-:Y:S01]  /*dc50*/  IMAD.IADD R5, R3, 0x1, R5 ;  /* 0x0000000103057824 */ /* 0x000fe200078e0205 */
[----:B------:R-:W-:-:S04]  /*dc60*/  UMOV UR4, 0xffffffff ;  /* 0xffffffff00047882 */ /* 0x000fc80000000000 */
[----:B------:R-:W-:Y:S01]  /*dc70*/  LEA.HI.X R5, R2, UR5, R5, 0x1, P0 ;  /* 0x0000000502057c11 */ /* 0x000fe200080f0c05 */
[----:B-1----:R-:W-:Y:S06]  /*dc80*/  BRA.DIV UR4, `(.L_x_54) ;  /* 0x0000002a04bc7947 */ /* 0x002fec000b800000 */
[----:B------:R-:W0:Y:S01]  /*dc90*/  SHFL.IDX PT, R14, R0, RZ, 0x181f ;  /* 0x00181fff000e7589 */ /* 0x000e2200000e0000 */
[----:B------:R-:W-:-:S03]  /*dca0*/  IMAD.IADD R4, R34, 0x1, R4 ;  /* 0x0000000122047824 */ /* 0x000fc600078e0204 */
[----:B------:R-:W1:Y:S01]  /*dcb0*/  SHFL.IDX PT, R2, R5, RZ, 0x181f ;  /* 0x00181fff05027589 */ /* 0x000e6200000e0000 */
[C---:B------:R-:W-:Y:S01]  /*dcc0*/  VIADD R7, R4.reuse, 0x10 ;  /* 0x0000001004077836 */ /* 0x040fe20000000000 */
[----:B------:R-:W-:Y:S02]  /*dcd0*/  ISETP.GE.AND P0, PT, R4, UR40, PT ;  /* 0x0000002804007c0c */ /* 0x000fe4000bf06270 */
[----:B------:R-:W-:Y:S11]  /*dce0*/  SHFL.IDX PT, R6, R5, 0x1, 0x181f ;  /* 0x00381f0005067f89 */ /* 0x000ff600000e0000 */
[----:B0-----:R-:W-:-:S04]  /*dcf0*/  @!P0 LEA R14, P1, R37, R14, 0x1 ;  /* 0x0000000e250e8211 */ /* 0x001fc800078208ff */
[----:B-1----:R-:W-:Y:S01]  /*dd00*/  @!P0 IADD3.X R3, RZ, R2, RZ, P1, !PT ;  /* 0x00000002ff038210 */ /* 0x002fe20000ffe4ff */
[----:B------:R-:W-:Y:S02]  /*dd10*/  @!P0 IMAD.MOV.U32 R2, RZ, RZ, R14 ;  /* 0x000000ffff028224 */ /* 0x000fe400078e000e */
[----:B------:R-:W0:Y:S04]  /*dd20*/  SHFL.IDX PT, R14, R0, 0x1, 0x181f ;  /* 0x00381f00000e7f89 */ /* 0x000e2800000e0000 */
[----:B-----5:R-:W-:Y:S04]  /*dd30*/  @!P0 LDGSTS.E.BYPASS.LTC128B.128 [R20+0x14400], desc[UR36][R2.64], !P2 ;  /* 0x1440000002148fae */ /* 0x020fe8000d101d64 */
[----:B------:R-:W-:Y:S04]  /*dd40*/  @!P0 LDGSTS.E.BYPASS.LTC128B.128 [R20+0x18400], desc[UR36][R2.64+0x80], !P3 ;  /* 0x1840008002148fae */ /* 0x000fe8000d901d64 */
[----:B------:R-:W-:Y:S04]  /*dd50*/  @!P0 LDGSTS.E.BYPASS.LTC128B.128 [R20+0x1c400], desc[UR36][R2.64+0x100], !P4 ;  /* 0x1c40010002148fae */ /* 0x000fe8000e101d64 */
[----:B------:R1:W-:Y:S01]  /*dd60*/  @!P0 LDGSTS.E.BYPASS.LTC128B.128 [R20+0x20400], desc[UR36][R2.64+0x180], !P5 ;  /* 0x2040018002148fae */ /* 0x0003e2000e901d64 */
[----:B------:R-:W-:-:S13]  /*dd70*/  ISETP.GE.AND P0, PT, R7, UR40, PT ;  /* 0x0000002807007c0c */ /* 0x000fda000bf06270 */
[----:B0-----:R-:W-:-:S04]  /*dd80*/  @!P0 LEA R14, P1, R37, R14, 0x1 ;  /* 0x0000000e250e8211 */ /* 0x001fc800078208ff */
[----:B-1----:R-:W-:Y:S01]  /*dd90*/  @!P0 MOV R2, R14 ;  /* 0x0000000e00028202 */ /* 0x002fe20000000f00 */
[----:B------:R-:W-:Y:S01]  /*dda0*/  @!P0 IMAD.X R7, RZ, RZ, R6, P1 ;  /* 0x000000ffff078224 */ /* 0x000fe200008e0606 */
[----:B------:R-:W0:Y:S03]  /*ddb0*/  SHFL.IDX PT, R14, R0, 0x2, 0x181f ;  /* 0x00581f00000e7f89 */ /* 0x000e2600000e0000 */
[----:B------:R-:W-:Y:S01]  /*ddc0*/  @!P0 IMAD.MOV.U32 R3, RZ, RZ, R7 ;  /* 0x000000ffff038224 */ /* 0x000fe200078e0007 */
[----:B------:R-:W1:Y:S01]  /*ddd0*/  SHFL.IDX PT, R6, R5, 0x2, 0x181f ;  /* 0x00581f0005067f89 */ /* 0x000e6200000e0000 */
[----:B------:R-:W-:-:S03]  /*dde0*/  VIADD R7, R4, 0x20 ;  /* 0x0000002004077836 */ /* 0x000fc60000000000 */
[----:B------:R-:W-:Y:S04]  /*ddf0*/  @!P0 LDGSTS.E.BYPASS.LTC128B.128 [R20+0x14c00], desc[UR36][R2.64], !P2 ;  /* 0x14c0000002148fae */ /* 0x000fe8000d101d64 */
[----:B------:R-:W-:Y:S04]  /*de00*/  @!P0 LDGSTS.E.BYPASS.LTC128B.128 [R20+0x18c00], desc[UR36][R2.64+0x80], !P3 ;  /* 0x18c0008002148fae */ /* 0x000fe8000d901d64 */
[----:B------:R-:W-:Y:S04]  /*de10*/  @!P0 LDGSTS.E.BYPASS.LTC128B.128 [R20+0x1cc00], desc[UR36][R2.64+0x100], !P4 ;  /* 0x1cc0010002148fae */ /* 0x000fe8000e101d64 */
[----:B------:R2:W-:Y:S01]  /*de20*/  @!P0 LDGSTS.E.BYPASS.LTC128B.128 [R20+0x20c00], desc[UR36][R2.64+0x180], !P5 ;  /* 0x20c0018002148fae */ /* 0x0005e2000e901d64 */
[----:B------:R-:W-:-:S13]  /*de30*/  ISETP.GE.AND P0, PT, R7, UR40, PT ;  /* 0x0000002807007c0c */ /* 0x000fda000bf06270 */
[----:B0-----:R-:W-:-:S04]  /*de40*/  @!P0 LEA R14, P1, R37, R14, 0x1 ;  /* 0x0000000e250e8211 */ /* 0x001fc800078208ff */
[----:B--2---:R-:W-:Y:S01]  /*de50*/  @!P0 MOV R2, R14 ;  /* 0x0000000e00028202 */ /* 0x004fe20000000f00 */
[----:B-1----:R-:W-:Y:S01]  /*de60*/  @!P0 IMAD.X R7, RZ, RZ, R6, P1 ;  /* 0x000000ffff078224 */ /* 0x002fe200008e0606 */
        /* <DEDUP_REMOVED lines=48> */
[----:B------:R0:W1:Y:S03]  /*e170*/  SHFL.IDX PT, R14, R0, 0x7, 0x181f ;  /* 0x00f81f00000e7f89 */ /* 0x00006600000e0000 */
[----:B------:R-:W-:Y:S01]  /*e180*/  @!P0 IMAD.MOV.U32 R3, RZ, RZ, R7 ;  /* 0x000000ffff038224 */ /* 0x000fe200078e0007 */
[----:B------:R0:W2:Y:S04]  /*e190*/  SHFL.IDX PT, R6, R5, 0x7, 0x181f ;  /* 0x00f81f0005067f89 */ /* 0x0000a800000e0000 */
[----:B------:R0:W-:Y:S04]  /*e1a0*/  @!P0 LDGSTS.E.BYPASS.LTC128B.128 [R20+0x17400], desc[UR36][R2.64], !P2 ;  /* 0x1740000002148fae */ /* 0x0001e8000d101d64 */
[----:B------:R0:W-:Y:S04]  /*e1b0*/  @!P0 LDGSTS.E.BYPASS.LTC128B.128 [R20+0x1b400], desc[UR36][R2.64+0x80], !P3 ;  /* 0x1b40008002148fae */ /* 0x0001e8000d901d64 */
[----:B------:R0:W-:Y:S04]  /*e1c0*/  @!P0 LDGSTS.E.BYPASS.LTC128B.128 [R20+0x1f400], desc[UR36][R2.64+0x100], !P4 ;  /* 0x1f40010002148fae */ /* 0x0001e8000e101d64 */
[----:B------:R0:W-:Y:S02]  /*e1d0*/  @!P0 LDGSTS.E.BYPASS.LTC128B.128 [R20+0x23400], desc[UR36][R2.64+0x180], !P5 ;  /* 0x2340018002148fae */ /* 0x0001e4000e901d64 */
.L_x_124:
[----:B0-----:R-:W3:Y:S01]  /*e1e0*/  LDL R0, [R1] ;  /* 0x0000000001007983 */ /* 0x001ee20000100800 */
[----:B------:R-:W-:-:S05]  /*e1f0*/  VIADD R4, R4, 0x70 ;  /* 0x0000007004047836 */ /* 0x000fca0000000000 */
[----:B------:R-:W-:-:S13]  /*e200*/  ISETP.GE.AND P0, PT, R4, UR40, PT ;  /* 0x0000002804007c0c */ /* 0x000fda000bf06270 */
[----:B-1----:R-:W-:-:S05]  /*e210*/  @!P0 LEA R2, P1, R37, R14, 0x1 ;  /* 0x0000000e25028211 */ /* 0x002fca00078208ff */
[----:B--2---:R-:W-:-:S05]  /*e220*/  @!P0 IMAD.X R3, RZ, RZ, R6, P1 ;  /* 0x000000ffff038224 */ /* 0x004fca00008e0606 */
[----:B------:R-:W-:Y:S01]  /*e230*/  @!PT LDS RZ, [RZ] ;  /* 0x00000000fffff984 */ /* 0x000fe20000000800 */
[----:B------:R-:W-:Y:S01]  /*e240*/  @!PT LDS RZ, [RZ] ;  /* 0x00000000fffff984 */ /* 0x000fe20000000800 */
[----:B------:R-:W-:Y:S01]  /*e250*/  @!PT LDS RZ, [RZ] ;  /* 0x00000000fffff984 */ /* 0x000fe20000000800 */
[----:B------:R0:W-:Y:S04]  /*e260*/  @!P0 LDGSTS.E.BYPASS.LTC128B.128 [R20+0x17c00], desc[UR36][R2.64], !P2 ;  /* 0x17c0000002148fae */ /* 0x0001e8000d101d64 */
[----:B------:R0:W-:Y:S04]  /*e270*/  @!P0 LDGSTS.E.BYPASS.LTC128B.128 [R20+0x1bc00], desc[UR36][R2.64+0x80], !P3 ;  /* 0x1bc0008002148fae */ /* 0x0001e8000d901d64 */
[----:B------:R0:W-:Y:S04]  /*e280*/  @!P0 LDGSTS.E.BYPASS.LTC128B.128 [R20+0x1fc00], desc[UR36][R2.64+0x100], !P4 ;  /* 0x1fc0010002148fae */ /* 0x0001e8000e101d64 */
[----:B------:R0:W-:Y:S01]  /*e290*/  @!P0 LDGSTS.E.BYPASS.LTC128B.128 [R20+0x23c00], desc[UR36][R2.64+0x180], !P5 ;  /* 0x23c0018002148fae */ /* 0x0001e2000e901d64 */
[----:B------:R-:W-:Y:S01]  /*e2a0*/  NOP ;  /* 0x0000000000007918 */ /* 0x000fe20000000000 */
[----:B------:R-:W-:Y:S02]  /*e2b0*/  SYNCS.ARRIVE.TRANS64.RED.A0T1 RZ, [UR39+0x38800], RZ ;  /* 0x038800ffffff79a7 */ /* 0x000fe40008200427 */
[----:B------:R-:W-:Y:S01]  /*e2c0*/  ARRIVES.LDGSTSBAR.64.TRANSCNT [UR39+0x38800] ;  /* 0x03880000ff0079b0 */ /* 0x000fe20008000aa7 */
[----:B---3--:R-:W-:-:S04]  /*e2d0*/  LOP3.LUT R0, R0, 0x1, RZ, 0xc, !PT ;  /* 0x0000000100007812 */ /* 0x008fc800078e0cff */
[----:B------:R-:W-:Y:S01]  /*e2e0*/  SHF.L.U32 R0, R0, 0x1f, RZ ;  /* 0x0000001f00007819 */ /* 0x000fe200000006ff */
[----:B------:R-:W-:Y:S01]  /*e2f0*/  NOP ;  /* 0x0000000000007918 */ /* 0x000fe20000000000 */
[----:B------:R-:W-:Y:S01]  /*e300*/  SYNCS.ARRIVE.TRANS64.A1T0 RZ, [UR39+0x38800], RZ ;  /* 0x038800ffffff79a7 */ /* 0x000fe20008100027 */
[----:B------:R-:W-:Y:S01]  /*e310*/  BSSY B0, `(.L_x_55) ;  /* 0x0000003000007945 */ /* 0x000fe20003800000 */
[----:B------:R-:W1:Y:S03]  /*e320*/  SYNCS.PHASECHK.TRANS64.TRYWAIT P0, [UR39+0x38820], R0 ;  /* 0x03882000ff0075a7 */ /* 0x000e660008000167 */
[----:B01----:R-:W-:Y:S05]  /*e330*/  @!P0 BRA `(.L_x_56) ;  /* 0x0000002c00c48947 */ /* 0x003fea0003800000 */
.L_x_125:
[----:B------:R-:W-:Y:S05]  /*e340*/  BSYNC B0 ;  /* 0x0000000000007941 */ /* 0x000fea0003800000 */
.L_x_55:
[----:B------:R-:W-:Y:S01]  /*e350*/  UISETP.GE.AND UP0, UPT, UR38, 0x51, UPT ;  /* 0x000000512600788c */ /* 0x000fe2000bf06270 */
[----:B------:R-:W-:-:S05]  /*e360*/  MOV R8, UR44 ;  /* 0x0000002c00087c02 */ /* 0x000fca0008000f00 */
[----:B------:R-:W-:-:S13]  /*e370*/  PLOP3.LUT P0, PT, PT, PT, UP0, 0x40, 0x0 ;  /* 0x000000000000781c */ /* 0x000fda0003f0e808 */
[----:B------:R-:W-:Y:S05]  /*e380*/  @P0 BRA `(.L_x_57) ;  /* 0x0000000c00e80947 */ /* 0x000fea0003800000 */
[----:B------:R-:W-:Y:S01]  /*e390*/  BSSY B0, `(.L_x_57) ;  /* 0x00000f9000007945 */ /* 0x000fe20003800000 */
[----:B------:R-:W-:Y:S01]  /*e3a0*/  IMAD.MOV.U32 R10, RZ, RZ, R25 ;  /* 0x000000ffff0a7224 */ /* 0x000fe200078e0019 */
[----:B------:R-:W-:Y:S01]  /*e3b0*/  MOV R28, UR44 ;  /* 0x0000002c001c7c02 */ /* 0x000fe20008000f00 */
[----:B------:R-:W-:Y:S02]  /*e3c0*/  IMAD.MOV.U32 R6, RZ, RZ, R22 ;  /* 0x000000ffff067224 */ /* 0x000fe400078e0016 */
[----:B0-----:R-:W-:-:S07]  /*e3d0*/  IMAD.U32 R0, RZ, RZ, UR41 ;  /* 0x00000029ff007e24 */ /* 0x001fce000f8e00ff */
.L_x_70:
[----:B------:R-:W0:Y:S01]  /*e3e0*/  LDC R2, c[0x0][0x430] ;  /* 0x00010c00ff027b82 */ /* 0x000e220000000800 */
[----:B------:R-:W-:Y:S02]  /*e3f0*/  ISETP.GT.U32.AND P0, PT, R27, 0x4f, PT ;  /* 0x0000004f1b00780c */ /* 0x000fe40003f04070 */
[----:B------:R-:W-:Y:S01]  /*e400*/  LOP3.LUT P2, RZ, R16, 0x100, RZ, 0xc0, !PT ;  /* 0x0000010010ff7812 */ /* 0x000fe2000784c0ff */
[----:B------:R-:W-:Y:S01]  /*e410*/  VIADD R22, R6, 0x1 ;  /* 0x0000000106167836 */ /* 0x000fe20000000000 */
[----:B------:R-:W-:-:S09]  /*e420*/  ULDC UR4, c[0x0][0x430] ;  /* 0x00010c0000047ab9 */ /* 0x000fd20000000800 */
[----:B------:R-:W1:Y:S01]  /*e430*/  @!P0 LDC.64 R4, c[0x0][0x428] ;  /* 0x00010a00ff048b82 */ /* 0x000e620000000a00 */
[----:B0-----:R-:W-:Y:S01]  /*e440*/  ISETP.NE.AND P1, PT, R2, 0x1, PT ;  /* 0x000000010200780c */ /* 0x001fe20003f25270 */
[----:B------:R-:W-:-:S04]  /*e450*/  IMAD R2, R0, 0x50, R31 ;  /* 0x0000005000027824 */ /* 0x000fc800078e021f */
[----:B------:R-:W-:-:S04]  /*e460*/  IMAD.IADD R7, R27, 0x1, R2 ;  /* 0x000000011b077824 */ /* 0x000fc800078e0202 */
[----:B------:R-:W-:-:S04]  /*e470*/  IMAD.MOV.U32 R11, RZ, RZ, R7 ;  /* 0x000000ffff0b7224 */ /* 0x000fc800078e0007 */
[----:B------:R-:W0:Y:S08]  /*e480*/  @P1 LDC R8, c[0x0][0x434] ;  /* 0x00010d00ff081b82 */ /* 0x000e300000000800 */
[----:B------:R-:W2:Y:S01]  /*e490*/  @P1 LDC R3, c[0x0][0x438] ;  /* 0x00010e00ff031b82 */ /* 0x000ea20000000800 */
[----:B0-----:R-:W-:-:S07]  /*e4a0*/  @P1 IMAD.HI.U32 R2, R7, R8, RZ ;  /* 0x0000000807021227 */ /* 0x001fce00078e00ff */
[----:B------:R-:W0:Y:S01]  /*e4b0*/  @!P0 LDC.64 R8, c[0x0][0x418] ;  /* 0x00010600ff088b82 */ /* 0x000e220000000a00 */
[----:B--2---:R-:W-:Y:S01]  /*e4c0*/  @P1 SHF.R.U32.HI R11, RZ, R3, R2 ;  /* 0x00000003ff0b1219 */ /* 0x004fe20000011602 */
[----:B-1----:R-:W-:-:S03]  /*e4d0*/  @!P0 IMAD R2, R32, R4, RZ ;  /* 0x0000000420028224 */ /* 0x002fc600078e02ff */
[--C-:B------:R-:W-:Y:S01]  /*e4e0*/  @!P0 SHF.R.S32.HI R3, RZ, 0x1f, R11.reuse ;  /* 0x0000001fff038819 */ /* 0x100fe2000001140b */
[----:B------:R-:W-:Y:S02]  /*e4f0*/  @!P0 IMAD R5, R30, R5, R2 ;  /* 0x000000051e058224 */ /* 0x000fe400078e0202 */
[----:B------:R-:W-:-:S04]  /*e500*/  @!P0 IMAD.MOV.U32 R2, RZ, RZ, R11 ;  /* 0x000000ffff028224 */ /* 0x000fc800078e000b */
[----:B------:R-:W-:-:S04]  /*e510*/  @!P0 IMAD.WIDE.U32 R2, R30, R4, R2 ;  /* 0x000000041e028225 */ /* 0x000fc800078e0002 */
[----:B------:R-:W-:Y:S01]  /*e520*/  IMAD.MOV.U32 R4, RZ, RZ, RZ ;  /* 0x000000ffff047224 */ /* 0x000fe200078e00ff */
[----:B------:R-:W-:Y:S02]  /*e530*/  @!P0 IADD3 R3, R5, R3, RZ ;  /* 0x0000000305038210 */ /* 0x000fe40007ffe0ff */
[----:B0-----:R-:W-:-:S04]  /*e540*/  @!P0 LEA R8, P1, R2, R8, 0x2 ;  /* 0x0000000802088211 */ /* 0x001fc800078210ff */
[----:B------:R-:W-:Y:S01]  /*e550*/  @!P0 LEA.HI.X R9, R2, R9, R3, 0x2, P1 ;  /* 0x0000000902098211 */ /* 0x000fe200008f1403 */
[----:B------:R-:W-:-:S04]  /*e560*/  IMAD.MOV R2, RZ, RZ, -R11 ;  /* 0x000000ffff027224 */ /* 0x000fc800078e0a0b */
[----:B------:R0:W5:Y:S01]  /*e570*/  @!P0 LDG.E R4, desc[UR36][R8.64] ;  /* 0x0000002408048981 */ /* 0x000162000c1e1900 */
[----:B------:R-:W-:Y:S01]  /*e580*/  ISETP.NE.AND P0, PT, R22, 0x2, PT ;  /* 0x000000021600780c */ /* 0x000fe20003f05270 */
[----:B------:R-:W-:-:S03]  /*e590*/  IMAD R5, R2, UR4, R7 ;  /* 0x0000000402057c24 */ /* 0x000fc6000f8e0207 */
[----:B------:R-:W-:Y:S02]  /*e5a0*/  SEL R25, RZ, 0x1, P0 ;  /* 0x00000001ff197807 */ /* 0x000fe40000000000 */
[----:B------:R-:W-:Y:S02]  /*e5b0*/  SEL R22, R22, RZ, P0 ;  /* 0x000000ff16167207 */ /* 0x000fe40000000000 */
[----:B------:R-:W-:Y:S02]  /*e5c0*/  LOP3.LUT R25, R10, R25, RZ, 0x3c, !PT ;  /* 0x000000190a197212 */ /* 0x000fe400078e3cff */
[----:B0-----:R-:W-:Y:S01]  /*e5d0*/  MOV R8, R0 ;  /* 0x0000000000087202 */ /* 0x001fe20000000f00 */
[----:B------:R-:W-:Y:S06]  /*e5e0*/  @!P2 BRA `(.L_x_58) ;  /* 0x000000000004a947 */ /* 0x000fec0003800000 */
[----:B------:R-:W-:Y:S01]  /*e5f0*/  BPT.TRAP 0x1 ;  /* 0x000000040000795c */ /* 0x000fe20000300000 */
.L_x_58:
[----:B------:R-:W-:Y:S01]  /*e600*/  LEA R7, R22, UR39, 0x3 ;  /* 0x0000002716077c11 */ /* 0x000fe2000f8e18ff */
[----:B------:R-:W-:Y:S01]  /*e610*/  BSSY B1, `(.L_x_59) ;  /* 0x0000004000017945 */ /* 0x000fe20003800000 */
[----:B------:R-:W-:-:S04]  /*e620*/  SHF.L.U32 R0, R25, 0x1f, RZ ;  /* 0x0000001f19007819 */ /* 0x000fc800000006ff */
[----:B------:R-:W0:Y:S02]  /*e630*/  SYNCS.PHASECHK.TRANS64.TRYWAIT P0, [R7+URZ+0x38840], R0 ;  /* 0x03884000070075a7 */ /* 0x000e24000800017f */
[----:B0-----:R-:W-:Y:S05]  /*e640*/  @!P0 BRA `(.L_x_60) ;  /* 0x0000002c00188947 */ /* 0x001fea0003800000 */
.L_x_126:
[----:B------:R-:W-:Y:S05]  /*e650*/  BSYNC B1 ;  /* 0x0000000000017941 */ /* 0x000fea0003800000 */
.L_x_59:
[----:B------:R-:W-:Y:S01]  /*e660*/  SHF.R.S32.HI R21, RZ, 0x1f, R5 ;  /* 0x0000001fff157819 */ /* 0x000fe20000011405 */
[----:B------:R-:W-:Y:S01]  /*e670*/  ULDC.64 UR4, c[0x0][0x300] ;  /* 0x0000c00000047ab9 */ /* 0x000fe20000000a00 */
[----:B-----5:R-:W-:Y:S01]  /*e680*/  SHF.R.S32.HI R24, RZ, 0x1f, R4 ;  /* 0x0000001fff187819 */ /* 0x020fe20000011404 */
[----:B------:R-:W-:Y:S01]  /*e690*/  IMAD.WIDE.U32 R2, R5, UR4, RZ ;  /* 0x0000000405027c25 */ /* 0x000fe2000f8e00ff */
[C---:B------:R-:W-:Y:S02]  /*e6a0*/  LOP3.LUT P4, RZ, R16.reuse, 0x8, RZ, 0xc0, !PT ;  /* 0x0000000810ff7812 */ /* 0x040fe4000788c0ff */
[C---:B------:R-:W-:Y:S01]  /*e6b0*/  LOP3.LUT P3, RZ, R16.reuse, 0x4, RZ, 0xc0, !PT ;  /* 0x0000000410ff7812 */ /* 0x040fe2000786c0ff */
[----:B0-----:R-:W-:Y:S01]  /*e6c0*/  IMAD R0, R21, UR4, RZ ;  /* 0x0000000415007c24 */ /* 0x001fe2000f8e02ff */
[----:B------:R-:W-:Y:S01]  /*e6d0*/  LOP3.LUT P2, RZ, R16, 0x2, RZ, 0xc0, !PT ;  /* 0x0000000210ff7812 */ /* 0x000fe2000784c0ff */
[----:B------:R-:W-:Y:S01]  /*e6e0*/  IMAD R20, R22, 0x5000, R26 ;  /* 0x0000500016147824 */ /* 0x000fe200078e021a */
[----:B------:R-:W-:Y:S01]  /*e6f0*/  LOP3.LUT P1, RZ, R16, 0x1, RZ, 0xc0, !PT ;  /* 0x0000000110ff7812 */ /* 0x000fe2000782c0ff */
[----:B------:R-:W-:Y:S01]  /*e700*/  IMAD R9, R5, UR5, R0 ;  /* 0x0000000505097c24 */ /* 0x000fe2000f8e0200 */
[----:B------:R-:W-:-:S03]  /*e710*/  ULDC.64 UR4, c[0x0][0x310] ;  /* 0x0000c40000047ab9 */ /* 0x000fc60000000a00 */
[----:B------:R-:W-:Y:S02]  /*e720*/  IMAD.IADD R3, R3, 0x1, R9 ;  /* 0x0000000103037824 */ /* 0x000fe400078e0209 */
[----:B------:R-:W-:Y:S02]  /*e730*/  IMAD R9, R24, UR4, RZ ;  /* 0x0000000418097c24 */ /* 0x000fe4000f8e02ff */
[----:B------:R-:W-:-:S04]  /*e740*/  IMAD.WIDE.U32 R2, R4, UR4, R2 ;  /* 0x0000000404027c25 */ /* 0x000fc8000f8e0002 */
[----:B------:R-:W-:Y:S01]  /*e750*/  IMAD R9, R4, UR5, R9 ;  /* 0x0000000504097c24 */ /* 0x000fe2000f8e0209 */
[----:B------:R-:W-:Y:S02]  /*e760*/  ULDC.64 UR4, c[0x0][0x308] ;  /* 0x0000c20000047ab9 */ /* 0x000fe40000000a00 */
[----:B------:R-:W-:Y:S02]  /*e770*/  IMAD R0, R29, UR4, RZ ;  /* 0x000000041d007c24 */ /* 0x000fe4000f8e02ff */
[----:B------:R-:W-:Y:S02]  /*e780*/  IMAD.IADD R3, R3, 0x1, R9 ;  /* 0x0000000103037824 */ /* 0x000fe400078e0209 */
[C---:B------:R-:W-:Y:S02]  /*e790*/  IMAD R23, R19.reuse, UR5, R0 ;  /* 0x0000000513177c24 */ /* 0x040fe4000f8e0200 */
[----:B------:R-:W-:Y:S01]  /*e7a0*/  IMAD.WIDE.U32 R2, R19, UR4, R2 ;  /* 0x0000000413027c25 */ /* 0x000fe2000f8e0002 */
[----:B------:R-:W-:-:S03]  /*e7b0*/  ULDC.64 UR4, c[0x0][0x2e8] ;  /* 0x0000ba0000047ab9 */ /* 0x000fc60000000a00 */
[----:B------:R-:W-:Y:S01]  /*e7c0*/  IMAD.IADD R23, R23, 0x1, R3 ;  /* 0x0000000117177824 */ /* 0x000fe200078e0203 */
[----:B------:R-:W-:Y:S01]  /*e7d0*/  LEA R9, P0, R2, UR4, 0x1 ;  /* 0x0000000402097c11 */ /* 0x000fe2000f8008ff */
[----:B------:R-:W-:-:S03]  /*e7e0*/  UMOV UR4, 0xffffffff ;  /* 0xffffffff00047882 */ /* 0x000fc60000000000 */
[----:B------:R-:W-:Y:S01]  /*e7f0*/  LEA.HI.X R23, R2, UR5, R23, 0x1, P0 ;  /* 0x0000000502177c11 */ /* 0x000fe200080f0c17 */
[----:B------:R-:W-:Y:S08]  /*e800*/  BRA.DIV UR4, `(.L_x_61) ;  /* 0x0000002a04bc7947 */ /* 0x000ff0000b800000 */
[----:B------:R-:W0:Y:S01]  /*e810*/  SHFL.IDX PT, R14, R9, RZ, 0x181f ;  /* 0x00181fff090e7589 */ /* 0x000e2200000e0000 */
[----:B------:R-:W-:Y:S02]  /*e820*/  SHF.L.U32 R0, R37, 0x1, RZ ;  /* 0x0000000125007819 */ /* 0x000fe400000006ff */
[----:B------:R-:W-:Y:S01]  /*e830*/  LEA R20, R20, UR39, 0x1 ;  /* 0x0000002714147c11 */ /* 0x000fe2000f8e08ff */
[----:B------:R-:W1:Y:S04]  /*e840*/  SHFL.IDX PT, R3, R23, RZ, 0x181f ;  /* 0x00181fff17037589 */ /* 0x000e6800000e0000 */
[----:B------:R-:W-:Y:S01]  /*e850*/  SHFL.IDX PT, R35, R23, 0x1, 0x181f ;  /* 0x00381f0017237f89 */ /* 0x000fe200000e0000 */
[----:B0-----:R-:W-:-:S03]  /*e860*/  IADD3 R2, P0, R14, R0, RZ ;  /* 0x000000000e027210 */ /* 0x001fc60007f1e0ff */
[----:B------:R-:W0:Y:S02]  /*e870*/  SHFL.IDX PT, R14, R9, 0x1, 0x181f ;  /* 0x00381f00090e7f89 */ /* 0x000e2400000e0000 */
[----:B-1----:R-:W-:-:S05]  /*e880*/  IMAD.X R3, RZ, RZ, R3, P0 ;  /* 0x000000ffff037224 */ /* 0x002fca00000e0603 */
[----:B------:R-:W-:Y:S04]  /*e890*/  LDGSTS.E.BYPASS.LTC128B.128 [R20+0x24400], desc[UR36][R2.64], !P4 ;  /* 0x2440000002147fae */ /* 0x000fe8000e101d64 */
[----:B------:R-:W-:Y:S04]  /*e8a0*/  LDGSTS.E.BYPASS.LTC128B.128 [R20+0x26c00], desc[UR36][R2.64+0x80], !P3 ;  /* 0x26c0008002147fae */ /* 0x000fe8000d901d64 */
[----:B------:R-:W-:Y:S04]  /*e8b0*/  LDGSTS.E.BYPASS.LTC128B.128 [R20+0x29400], desc[UR36][R2.64+0x100], !P2 ;  /* 0x2940010002147fae */ /* 0x000fe8000d101d64 */
[----:B------:R0:W-:Y:S02]  /*e8c0*/  LDGSTS.E.BYPASS.LTC128B.128 [R20+0x2bc00], desc[UR36][R2.64+0x180], !P1 ;  /* 0x2bc0018002147fae */ /* 0x0001e4000c901d64 */
[----:B0-----:R-:W-:-:S02]  /*e8d0*/  IADD3 R2, P0, R14, R0, RZ ;  /* 0x000000000e027210 */ /* 0x001fc40007f1e0ff */
[----:B------:R-:W0:Y:S03]  /*e8e0*/  SHFL.IDX PT, R14, R9, 0x2, 0x181f ;  /* 0x00581f00090e7f89 */ /* 0x000e2600000e0000 */
[----:B------:R-:W-:Y:S02]  /*e8f0*/  IMAD.X R3, RZ, RZ, R35, P0 ;  /* 0x000000ffff037224 */ /* 0x000fe400000e0623 */
[----:B------:R-:W1:Y:S04]  /*e900*/  SHFL.IDX PT, R35, R23, 0x2, 0x181f ;  /* 0x00581f0017237f89 */ /* 0x000e6800000e0000 */
[----:B------:R-:W-:Y:S04]  /*e910*/  LDGSTS.E.BYPASS.LTC128B.128 [R20+0x24c00], desc[UR36][R2.64], !P4 ;  /* 0x24c0000002147fae */ /* 0x000fe8000e101d64 */
[----:B------:R-:W-:Y:S04]  /*e920*/  LDGSTS.E.BYPASS.LTC128B.128 [R20+0x27400], desc[UR36][R2.64+0x80], !P3 ;  /* 0x2740008002147fae */ /* 0x000fe8000d901d64 */
[----:B------:R-:W-:Y:S04]  /*e930*/  LDGSTS.E.BYPASS.LTC128B.128 [R20+0x29c00], desc[UR36][R2.64+0x100], !P2 ;  /* 0x29c0010002147fae */ /* 0x000fe8000d101d64 */
[----:B------:R0:W-:Y:S02]  /*e940*/  LDGSTS.E.BYPASS.LTC128B.128 [R20+0x2c400], desc[UR36][R2.64+0x180], !P1 ;  /* 0x2c40018002147fae */ /* 0x0001e4000c901d64 */
[----:B0-----:R-:W-:-:S02]  /*e950*/  IADD3 R2, P0, R14, R0, RZ ;  /* 0x000000000e027210 */ /* 0x001fc40007f1e0ff */
[----:B------:R-:W0:Y:S03]  /*e960*/  SHFL.IDX PT, R14, R9, 0x3, 0x181f ;  /* 0x00781f00090e7f89 */ /* 0x000e2600000e0000 */
[----:B-1----:R-:W-:Y:S02]  /*e970*/  IMAD.X R3, RZ, RZ, R35, P0 ;  /* 0x000000ffff037224 */ /* 0x002fe400000e0623 */
[----:B------:R-:W1:Y:S04]  /*e980*/  SHFL.IDX PT, R35, R23, 0x3, 0x181f ;  /* 0x00781f0017237f89 */ /* 0x000e6800000e0000 */
[----:B------:R-:W-:Y:S04]  /*e990*/  LDGSTS.E.BYPASS.LTC128B.128 [R20+0x25400], desc[UR36][R2.64], !P4 ;  /* 0x2540000002147fae */ /* 0x000fe8000e101d64 */
[----:B------:R-:W-:Y:S04]  /*e9a0*/  LDGSTS.E.BYPASS.LTC128B.128 [R20+0x27c00], desc[UR36][R2.64+0x80], !P3 ;  /* 0x27c0008002147fae */ /* 0x000fe8000d901d64 */
[----:B------:R-:W-:Y:S04]  /*e9b0*/  LDGSTS.E.BYPASS.LTC128B.128 [R20+0x2a400], desc[UR36][R2.64+0x100], !P2 ;  /* 0x2a40010002147fae */ /* 0x000fe8000d101d64 */
[----:B------:R0:W-:Y:S02]  /*e9c0*/  LDGSTS.E.BYPASS.LTC128B.128 [R20+0x2cc00], desc[UR36][R2.64+0x180], !P1 ;  /* 0x2cc0018002147fae */ /* 0x0001e4000c901d64 */
[----:B0-----:R-:W-:-:S02]  /*e9d0*/  IADD3 R2, P0, R14, R0, RZ ;  /* 0x000000000e027210 */ /* 0x001fc40007f1e0ff */
[----:B------:R0:W2:Y:S02]  /*e9e0*/  SHFL.IDX PT, R14, R9, 0x4, 0x181f ;  /* 0x00981f00090e7f89 */ /* 0x0000a400000e0000 */
[----:B-1----:R-:W-:Y:S02]  /*e9f0*/  IADD3.X R3, RZ, R35, RZ, P0, !PT ;  /* 0x00000023ff037210 */ /* 0x002fe400007fe4ff */
[----:B------:R0:W1:Y:S04]  /*ea00*/  SHFL.IDX PT, R35, R23, 0x4, 0x181f ;  /* 0x00981f0017237f89 */ /* 0x00006800000e0000 */
[----:B------:R0:W-:Y:S04]  /*ea10*/  LDGSTS.E.BYPASS.LTC128B.128 [R20+0x25c00], desc[UR36][R2.64], !P4 ;  /* 0x25c0000002147fae */ /* 0x0001e8000e101d64 */
[----:B------:R0:W-:Y:S04]  /*ea20*/  LDGSTS.E.BYPASS.LTC128B.128 [R20+0x28400], desc[UR36][R2.64+0x80], !P3 ;  /* 0x2840008002147fae */ /* 0x0001e8000d901d64 */
[----:B------:R0:W-:Y:S04]  /*ea30*/  LDGSTS.E.BYPASS.LTC128B.128 [R20+0x2ac00], desc[UR36][R2.64+0x100], !P2 ;  /* 0x2ac0010002147fae */ /* 0x0001e8000d101d64 */
[----:B------:R0:W-:Y:S02]  /*ea40*/  LDGSTS.E.BYPASS.LTC128B.128 [R20+0x2d400], desc[UR36][R2.64+0x180], !P1 ;  /* 0x2d40018002147fae */ /* 0x0001e4000c901d64 */
.L_x_138:
[----:B0-2---:R-:W-:-:S05]  /*ea50*/  IADD3 R2, P0, R14, R0, RZ ;  /* 0x000000000e027210 */ /* 0x005fca0007f1e0ff */
[----:B-1----:R-:W-:Y:S01]  /*ea60*/  IMAD.X R3, RZ, RZ, R35, P0 ;  /* 0x000000ffff037224 */ /* 0x002fe200000e0623 */
[----:B------:R-:W-:-:S04]  /*ea70*/  PLOP3.LUT P0, PT, PT, PT, PT, 0x80, 0x0 ;  /* 0x000000000000781c */ /* 0x000fc80003f0f070 */
[----:B------:R-:W-:Y:S01]  /*ea80*/  @!PT LDS RZ, [RZ] ;  /* 0x00000000fffff984 */ /* 0x000fe20000000800 */
[----:B------:R-:W-:Y:S01]  /*ea90*/  @!PT LDS RZ, [RZ] ;  /* 0x00000000fffff984 */ /* 0x000fe20000000800 */
[----:B------:R-:W-:Y:S01]  /*eaa0*/  @!PT LDS RZ, [RZ] ;  /* 0x00000000fffff984 */ /* 0x000fe20000000800 */
[----:B------:R0:W-:Y:S04]  /*eab0*/  LDGSTS.E.BYPASS.LTC128B.128 [R20+0x26400], desc[UR36][R2.64], !P4 ;  /* 0x2640000002147fae */ /* 0x0001e8000e101d64 */
[----:B------:R0:W-:Y:S04]  /*eac0*/  LDGSTS.E.BYPASS.LTC128B.128 [R20+0x28c00], desc[UR36][R2.64+0x80], !P3 ;  /* 0x28c0008002147fae */ /* 0x0001e8000d901d64 */
[----:B------:R0:W-:Y:S04]  /*ead0*/  LDGSTS.E.BYPASS.LTC128B.128 [R20+0x2b400], desc[UR36][R2.64+0x100], !P2 ;  /* 0x2b40010002147fae */ /* 0x0001e8000d101d64 */
[----:B------:R0:W-:Y:S01]  /*eae0*/  LDGSTS.E.BYPASS.LTC128B.128 [R20+0x2dc00], desc[UR36][R2.64+0x180], !P1 ;  /* 0x2dc0018002147fae */ /* 0x0001e2000c901d64 */
[----:B------:R-:W-:Y:S01]  /*eaf0*/  NOP ;  /* 0x0000000000007918 */ /* 0x000fe20000000000 */
.L_x_62:
        /* <DEDUP_REMOVED lines=10> */
.L_x_63:
[----:B------:R1:W-:Y:S01]  /*eba0*/  SYNCS.ARRIVE.TRANS64.A1T0 RZ, [R7+URZ+0x38830], RZ ;  /* 0x038830ff07ff79a7 */ /* 0x0003e2000810003f */
[----:B------:R-:W-:Y:S05]  /*ebb0*/  @!P2 BRA `(.L_x_64) ;  /* 0x000000000004a947 */ /* 0x000fea0003800000 */
[----:B------:R-:W-:Y:S01]  /*ebc0*/  BPT.TRAP 0x1 ;  /* 0x000000040000795c */ /* 0x000fe20000300000 */
.L_x_64:
[----:B0-----:R-:W-:Y:S01]  /*ebd0*/  SHF.L.U32 R2, R10, 0x1f, RZ ;  /* 0x0000001f0a027819 */ /* 0x001fe200000006ff */
[----:B------:R-:W-:Y:S01]  /*ebe0*/  IMAD.MOV.U32 R9, RZ, RZ, -0x50 ;  /* 0xffffffb0ff097424 */ /* 0x000fe200078e00ff */
[----:B-1----:R-:W-:Y:S01]  /*ebf0*/  LEA R7, R6, UR39, 0x3 ;  /* 0x0000002706077c11 */ /* 0x002fe2000f8e18ff */
[----:B------:R-:W-:Y:S02]  /*ec00*/  BSSY B1, `(.L_x_65) ;  /* 0x0000004000017945 */ /* 0x000fe40003800000 */
[----:B------:R-:W-:Y:S01]  /*ec10*/  IMAD R9, R28, R9, UR38 ;  /* 0x000000261c097e24 */ /* 0x000fe2000f8e0209 */
[----:B------:R-:W0:Y:S02]  /*ec20*/  SYNCS.PHASECHK.TRANS64.TRYWAIT P0, [R7+URZ+0x38860], R2 ;  /* 0x03886002070075a7 */ /* 0x000e24000800017f */
[----:B0-----:R-:W-:Y:S05]  /*ec30*/  @!P0 BRA `(.L_x_66) ;  /* 0x0000002c00308947 */ /* 0x001fea0003800000 */
.L_x_139:
[----:B------:R-:W-:Y:S05]  /*ec40*/  BSYNC B1 ;  /* 0x0000000000017941 */ /* 0x000fea0003800000 */
.L_x_65:
[----:B------:R-:W-:Y:S01]  /*ec50*/  UMOV UR4, 0xffffffff ;  /* 0xffffffff00047882 */ /* 0x000fe20000000000 */
[----:B------:R-:W-:Y:S01]  /*ec60*/  LOP3.LUT P4, RZ, R16, 0x80, RZ, 0xc0, !PT ;  /* 0x0000008010ff7812 */ /* 0x000fe2000788c0ff */
[----:B------:R-:W-:Y:S01]  /*ec70*/  IMAD R6, R6, 0x5000, R26 ;  /* 0x0000500006067824 */ /* 0x000fe200078e021a */
[C---:B------:R-:W-:Y:S01]  /*ec80*/  LOP3.LUT P3, RZ, R16.reuse, 0x40, RZ, 0xc0, !PT ;  /* 0x0000004010ff7812 */ /* 0x040fe2000786c0ff */
[----:B------:R-:W-:Y:S01]  /*ec90*/  IMAD.IADD R9, R9, 0x1, -R34 ;  /* 0x0000000109097824 */ /* 0x000fe200078e0a22 */
[C---:B------:R-:W-:Y:S02]  /*eca0*/  LOP3.LUT P2, RZ, R16.reuse, 0x20, RZ, 0xc0, !PT ;  /* 0x0000002010ff7812 */ /* 0x040fe4000784c0ff */
[----:B------:R-:W-:Y:S01]  /*ecb0*/  LOP3.LUT P1, RZ, R16, 0x10, RZ, 0xc0, !PT ;  /* 0x0000001010ff7812 */ /* 0x000fe2000782c0ff */
[----:B------:R-:W-:-:S12]  /*ecc0*/  BRA.DIV UR4, `(.L_x_67) ;  /* 0x0000002e04207947 */ /* 0x000fd8000b800000 */
[----:B------:R-:W0:Y:S01]  /*ecd0*/  SHFL.IDX PT, R14, R17, RZ, 0x181f ;  /* 0x00181fff110e7589 */ /* 0x000e2200000e0000 */
[----:B------:R-:W-:-:S03]  /*ece0*/  LEA R6, R6, UR39, 0x1 ;  /* 0x0000002706067c11 */ /* 0x000fc6000f8e08ff */
[----:B------:R-:W1:Y:S01]  /*ecf0*/  SHFL.IDX PT, R3, R18, RZ, 0x181f ;  /* 0x00181fff12037589 */ /* 0x000e6200000e0000 */
[----:B0-----:R-:W-:-:S03]  /*ed00*/  IADD3 R2, P0, R14, R0, RZ ;  /* 0x000000000e027210 */ /* 0x001fc60007f1e0ff */
[----:B------:R-:W0:Y:S01]  /*ed10*/  SHFL.IDX PT, R14, R17, 0x1, 0x181f ;  /* 0x00381f00110e7f89 */ /* 0x000e2200000e0000 */
[----:B-1----:R-:W-:Y:S02]  /*ed20*/  IADD3.X R3, RZ, R3, RZ, P0, !PT ;  /* 0x00000003ff037210 */ /* 0x002fe400007fe4ff */
[----:B------:R-:W-:-:S13]  /*ed30*/  ISETP.LT.OR P0, PT, R9, 0x1, P4 ;  /* 0x000000010900780c */ /* 0x000fda0002701670 */
[----:B------:R-:W-:Y:S01]  /*ed40*/  LDGSTS.E.BYPASS.LTC128B.128 [R6+0x400], desc[UR36][R2.64], !P0 ;  /* 0x0040000002067fae */ /* 0x000fe2000c101d64 */
[----:B------:R-:W-:-:S13]  /*ed50*/  ISETP.LT.OR P0, PT, R9, 0x1, P3 ;  /* 0x000000010900780c */ /* 0x000fda0001f01670 */
[----:B------:R-:W-:Y:S01]  /*ed60*/  LDGSTS.E.BYPASS.LTC128B.128 [R6+0x2c00], desc[UR36][R2.64+0x80], !P0 ;  /* 0x02c0008002067fae */ /* 0x000fe2000c101d64 */
[----:B------:R-:W-:-:S13]  /*ed70*/  ISETP.LT.OR P0, PT, R9, 0x1, P2 ;  /* 0x000000010900780c */ /* 0x000fda0001701670 */
[----:B------:R-:W-:Y:S01]  /*ed80*/  LDGSTS.E.BYPASS.LTC128B.128 [R6+0x5400], desc[UR36][R2.64+0x100], !P0 ;  /* 0x0540010002067fae */ /* 0x000fe2000c101d64 */
[----:B------:R-:W-:-:S13]  /*ed90*/  ISETP.LT.OR P0, PT, R9, 0x1, P1 ;  /* 0x000000010900780c */ /* 0x000fda0000f01670 */
[----:B------:R1:W-:Y:S04]  /*eda0*/  LDGSTS.E.BYPASS.LTC128B.128 [R6+0x7c00], desc[UR36][R2.64+0x180], !P0 ;  /* 0x07c0018002067fae */ /* 0x0003e8000c101d64 */
[----:B-1----:R-:W1:Y:S01]  /*edb0*/  SHFL.IDX PT, R3, R18, 0x1, 0x181f ;  /* 0x00381f0012037f89 */ /* 0x002e6200000e0000 */
[----:B0-----:R-:W-:-:S03]  /*edc0*/  IADD3 R2, P0, R14, R0, RZ ;  /* 0x000000000e027210 */ /* 0x001fc60007f1e0ff */
[----:B------:R-:W0:Y:S02]  /*edd0*/  SHFL.IDX PT, R14, R17, 0x2, 0x181f ;  /* 0x00581f00110e7f89 */ /* 0x000e2400000e0000 */
[----:B-1----:R-:W-:Y:S01]  /*ede0*/  IMAD.X R3, RZ, RZ, R3, P0 ;  /* 0x000000ffff037224 */ /* 0x002fe200000e0603 */
        /* <DEDUP_REMOVED lines=22> */
[----:B------:R-:W2:Y:S04]  /*ef50*/  SHFL.IDX PT, R18, R18, 0x4, 0x181f ;  /* 0x00981f0012127f89 */ /* 0x000ea800000e0000 */
[----:B------:R3:W4:Y:S01]  /*ef60*/  SHFL.IDX PT, R14, R17, 0x4, 0x181f ;  /* 0x00981f00110e7f89 */ /* 0x00072200000e0000 */
[----:B-1----:R-:W-:Y:S01]  /*ef70*/  IMAD.X R3, RZ, RZ, R3, P0 ;  /* 0x000000ffff037224 */ /* 0x002fe200000e0603 */
[----:B------:R-:W-:-:S13]  /*ef80*/  ISETP.LT.OR P0, PT, R9, 0x31, P4 ;  /* 0x000000310900780c */ /* 0x000fda0002701670 */
[----:B------:R3:W-:Y:S01]  /*ef90*/  LDGSTS.E.BYPASS.LTC128B.128 [R6+0x1c00], desc[UR36][R2.64], !P0 ;  /* 0x01c0000002067fae */ /* 0x0007e2000c101d64 */
[----:B------:R-:W-:-:S13]  /*efa0*/  ISETP.LT.OR P0, PT, R9, 0x31, P3 ;  /* 0x000000310900780c */ /* 0x000fda0001f01670 */
[----:B------:R3:W-:Y:S01]  /*efb0*/  LDGSTS.E.BYPASS.LTC128B.128 [R6+0x4400], desc[UR36][R2.64+0x80], !P0 ;  /* 0x0440008002067fae */ /* 0x0007e2000c101d64 */
[----:B------:R-:W-:-:S13]  /*efc0*/  ISETP.LT.OR P0, PT, R9, 0x31, P2 ;  /* 0x000000310900780c */ /* 0x000fda0001701670 */
[----:B------:R3:W-:Y:S01]  /*efd0*/  LDGSTS.E.BYPASS.LTC128B.128 [R6+0x6c00], desc[UR36][R2.64+0x100], !P0 ;  /* 0x06c0010002067fae */ /* 0x0007e2000c101d64 */
[----:B------:R-:W-:-:S13]  /*efe0*/  ISETP.LT.OR P0, PT, R9, 0x31, P1 ;  /* 0x000000310900780c */ /* 0x000fda0000f01670 */
[----:B--2-4-:R3:W-:Y:S02]  /*eff0*/  LDGSTS.E.BYPASS.LTC128B.128 [R6+0x9400], desc[UR36][R2.64+0x180], !P0 ;  /* 0x0940018002067fae */ /* 0x0147e4000c101d64 */
.L_x_151:
[----:B0--3--:R-:W-:Y:S01]  /*f000*/  IADD3 R2, P0, R14, R0, RZ ;  /* 0x000000000e027210 */ /* 0x009fe20007f1e0ff */
[----:B------:R-:W-:Y:S02]  /*f010*/  ULDC.64 UR4, c[0x0][0x328] ;  /* 0x0000ca0000047ab9 */ /* 0x000fe40000000a00 */
[----:B------:R-:W-:Y:S01]  /*f020*/  IMAD R0, R21, UR4, RZ ;  /* 0x0000000415007c24 */ /* 0x000fe2000f8e02ff */
[----:B------:R-:W-:Y:S02]  /*f030*/  IADD3.X R3, RZ, R18, RZ, P0, !PT ;  /* 0x00000012ff037210 */ /* 0x000fe400007fe4ff */
[----:B------:R-:W-:-:S13]  /*f040*/  ISETP.LT.OR P0, PT, R9, 0x41, P4 ;  /* 0x000000410900780c */ /* 0x000fda0002701670 */
[----:B------:R-:W-:Y:S01]  /*f050*/  @!PT LDS RZ, [RZ] ;  /* 0x00000000fffff984 */ /* 0x000fe20000000800 */
[----:B------:R-:W-:Y:S01]  /*f060*/  @!PT LDS RZ, [RZ] ;  /* 0x00000000fffff984 */ /* 0x000fe20000000800 */
[----:B------:R-:W-:Y:S01]  /*f070*/  @!PT LDS RZ, [RZ] ;  /* 0x00000000fffff984 */ /* 0x000fe20000000800 */
[----:B------:R-:W-:Y:S01]  /*f080*/  LDGSTS.E.BYPASS.LTC128B.128 [R6+0x2400], desc[UR36][R2.64], !P0 ;  /* 0x0240000002067fae */ /* 0x000fe2000c101d64 */
[----:B------:R-:W-:-:S13]  /*f090*/  ISETP.LT.OR P0, PT, R9, 0x41, P3 ;  /* 0x000000410900780c */ /* 0x000fda0001f01670 */
[----:B------:R-:W-:Y:S01]  /*f0a0*/  LDGSTS.E.BYPASS.LTC128B.128 [R6+0x4c00], desc[UR36][R2.64+0x80], !P0 ;  /* 0x04c0008002067fae */ /* 0x000fe2000c101d64 */
[----:B------:R-:W-:-:S13]  /*f0b0*/  ISETP.LT.OR P0, PT, R9, 0x41, P2 ;  /* 0x000000410900780c */ /* 0x000fda0001701670 */
[----:B------:R-:W-:Y:S01]  /*f0c0*/  LDGSTS.E.BYPASS.LTC128B.128 [R6+0x7400], desc[UR36][R2.64+0x100], !P0 ;  /* 0x0740010002067fae */ /* 0x000fe2000c101d64 */
[----:B------:R-:W-:Y:S01]  /*f0d0*/  ISETP.LT.OR P0, PT, R9, 0x41, P1 ;  /* 0x000000410900780c */ /* 0x000fe20000f01670 */
[----:B------:R-:W-:-:S12]  /*f0e0*/  IMAD R9, R5, UR5, R0 ;  /* 0x0000000505097c24 */ /* 0x000fd8000f8e0200 */
[----:B------:R0:W-:Y:S02]  /*f0f0*/  LDGSTS.E.BYPASS.LTC128B.128 [R6+0x9c00], desc[UR36][R2.64+0x180], !P0 ;  /* 0x09c0018002067fae */ /* 0x0001e4000c101d64 */
        /* <DEDUP_REMOVED lines=9> */
[C---:B------:R-:W-:Y:S01]  /*f190*/  IMAD R5, R19.reuse, UR5, R0 ;  /* 0x0000000513057c24 */ /* 0x040fe2000f8e0200 */
[----:B------:R-:W-:Y:S01]  /*f1a0*/  NOP ;  /* 0x0000000000007918 */ /* 0x000fe20000000000 */
[----:B------:R-:W-:Y:S01]  /*f1b0*/  IMAD.WIDE.U32 R2, R19, UR4, R2 ;  /* 0x0000000413027c25 */ /* 0x000fe2000f8e0002 */
[----:B------:R-:W-:-:S03]  /*f1c0*/  ULDC.64 UR4, c[0x0][0x318] ;  /* 0x0000c60000047ab9 */ /* 0x000fc60000000a00 */
[----:B------:R-:W-:Y:S01]  /*f1d0*/  IMAD.IADD R3, R5, 0x1, R3 ;  /* 0x0000000105037824 */ /* 0x000fe200078e0203 */
[----:B------:R-:W-:-:S04]  /*f1e0*/  LEA R17, P0, R2, UR4, 0x1 ;  /* 0x0000000402117c11 */ /* 0x000fc8000f8008ff */
[----:B------:R-:W-:Y:S02]  /*f1f0*/  LEA.HI.X R18, R2, UR5, R3, 0x1, P0 ;  /* 0x0000000502127c11 */ /* 0x000fe400080f0c03 */
[----:B------:R-:W-:-:S13]  /*f200*/  PLOP3.LUT P0, PT, PT, PT, PT, 0x80, 0x0 ;  /* 0x000000000000781c */ /* 0x000fda0003f0f070 */
.L_x_68:
        /* <DEDUP_REMOVED lines=10> */
.L_x_69:
[C---:B------:R-:W-:Y:S01]  /*f2b0*/  ISETP.GT.AND P0, PT, R8.reuse, RZ, PT ;  /* 0x000000ff0800720c */ /* 0x040fe20003f04270 */
[----:B------:R0:W-:Y:S01]  /*f2c0*/  SYNCS.ARRIVE.TRANS64.A1T0 RZ, [R7+URZ+0x38850], RZ ;  /* 0x038850ff07ff79a7 */ /* 0x0001e2000810003f */
[----:B------:R-:W-:Y:S01]  /*f2d0*/  IADD3 R0, R8, -0x1, RZ ;  /* 0xffffffff08007810 */ /* 0x000fe20007ffe0ff */
[----:B------:R-:W-:Y:S02]  /*f2e0*/  IMAD.MOV.U32 R10, RZ, RZ, R25 ;  /* 0x000000ffff0a7224 */ /* 0x000fe400078e0019 */
[----:B------:R-:W-:Y:S02]  /*f2f0*/  IMAD.MOV.U32 R6, RZ, RZ, R22 ;  /* 0x000000ffff067224 */ /* 0x000fe400078e0016 */
[----:B------:R-:W-:-:S06]  /*f300*/  IMAD.MOV.U32 R28, RZ, RZ, R8 ;  /* 0x000000ffff1c7224 */ /* 0x000fcc00078e0008 */
[----:B0-----:R-:W-:Y:S05]  /*f310*/  @P0 BRA `(.L_x_70) ;  /* 0xfffffff000300947 */ /* 0x001fea000383ffff */
[----:B------:R-:W-:Y:S05]  /*f320*/  BSYNC B0 ;  /* 0x0000000000007941 */ /* 0x000fea0003800000 */
.L_x_57:
[----:B------:R-:W-:-:S13]  /*f330*/  LOP3.LUT P0, RZ, R16, 0x100, RZ, 0xc0, !PT ;  /* 0x0000010010ff7812 */ /* 0x000fda000780c0ff */
[----:B------:R-:W-:Y:S05]  /*f340*/  @!P0 BRA `(.L_x_71) ;  /* 0x0000000000048947 */ /* 0x000fea0003800000 */
[----:B------:R-:W-:Y:S01]  /*f350*/  BPT.TRAP 0x1 ;  /* 0x000000040000795c */ /* 0x000fe20000300000 */
.L_x_71:
[----:B------:R-:W-:Y:S01]  /*f360*/  LEA R4, R22, UR39, 0x3 ;  /* 0x0000002716047c11 */ /* 0x000fe2000f8e18ff */
[----:B------:R-:W-:Y:S01]  /*f370*/  BSSY B0, `(.L_x_72) ;  /* 0x0000006000007945 */ /* 0x000fe20003800000 */
[----:B0-----:R-:W-:Y:S02]  /*f380*/  SHF.L.U32 R3, R25, 0x1f, RZ ;  /* 0x0000001f19037819 */ /* 0x001fe400000006ff */
[----:B------:R-:W-:Y:S02]  /*f390*/  MOV R5, 0xffffffb0 ;  /* 0xffffffb000057802 */ /* 0x000fe40000000f00 */
[----:B------:R-:W0:Y:S03]  /*f3a0*/  SYNCS.PHASECHK.TRANS64.TRYWAIT P0, [R4+URZ+0x38860], R3 ;  /* 0x03886003040075a7 */ /* 0x000e26000800017f */
[----:B------:R-:W-:Y:S01]  /*f3b0*/  IMAD R5, R8, R5, UR38 ;  /* 0x0000002608057e24 */ /* 0x000fe2000f8e0205 */
[----:B0-----:R-:W-:Y:S06]  /*f3c0*/  @!P0 BRA `(.L_x_73) ;  /* 0x0000002c00288947 */ /* 0x001fec0003800000 */
.L_x_152:
[----:B------:R-:W-:Y:S05]  /*f3d0*/  BSYNC B0 ;  /* 0x0000000000007941 */ /* 0x000fea0003800000 */
.L_x_72:
        /* <DEDUP_REMOVED lines=8> */
[----:B------:R-:W1:Y:S01]  /*f460*/  SHFL.IDX PT, R14, R17, RZ, 0x181f ;  /* 0x00181fff110e7589 */ /* 0x000e6200000e0000 */
[----:B------:R-:W-:-:S03]  /*f470*/  IMAD.SHL.U32 R6, R37, 0x2, RZ ;  /* 0x0000000225067824 */ /* 0x000fc600078e00ff */
[----:B------:R-:W0:Y:S02]  /*f480*/  SHFL.IDX PT, R0, R18, RZ, 0x181f ;  /* 0x00181fff12007589 */ /* 0x000e2400000e0000 */
[----:B-1----:R-:W-:Y:S02]  /*f490*/  IADD3 R2, P0, R14, R6, RZ ;  /* 0x000000060e027210 */ /* 0x002fe40007f1e0ff */
[----:B------:R-:W1:Y:S03]  /*f4a0*/  SHFL.IDX PT, R14, R17, 0x1, 0x181f ;  /* 0x00381f00110e7f89 */ /* 0x000e6600000e0000 */
[----:B0-----:R-:W-:Y:S01]  /*f4b0*/  IMAD.X R3, RZ, RZ, R0, P0 ;  /* 0x000000ffff037224 */ /* 0x001fe200000e0600 */
[----:B------:R-:W-:Y:S02]  /*f4c0*/  ISETP.LT.OR P0, PT, R5, 0x1, P4 ;  /* 0x000000010500780c */ /* 0x000fe40002701670 */
[----:B------:R-:W-:-:S02]  /*f4d0*/  LEA R0, R7, UR39, 0x1 ;  /* 0x0000002707007c11 */ /* 0x000fc4000f8e08ff */
[----:B------:R-:W0:Y:S09]  /*f4e0*/  SHFL.IDX PT, R7, R18, 0x1, 0x181f ;  /* 0x00381f0012077f89 */ /* 0x000e3200000e0000 */
[----:B------:R-:W-:Y:S01]  /*f4f0*/  LDGSTS.E.BYPASS.LTC128B.128 [R0+0x400], desc[UR36][R2.64], !P0 ;  /* 0x0040000002007fae */ /* 0x000fe2000c101d64 */
[----:B------:R-:W-:-:S13]  /*f500*/  ISETP.LT.OR P0, PT, R5, 0x1, P3 ;  /* 0x000000010500780c */ /* 0x000fda0001f01670 */
[----:B------:R-:W-:Y:S01]  /*f510*/  LDGSTS.E.BYPASS.LTC128B.128 [R0+0x2c00], desc[UR36][R2.64+0x80], !P0 ;  /* 0x02c0008002007fae */ /* 0x000fe2000c101d64 */
[----:B------:R-:W-:-:S13]  /*f520*/  ISETP.LT.OR P0, PT, R5, 0x1, P2 ;  /* 0x000000010500780c */ /* 0x000fda0001701670 */
[----:B------:R-:W-:Y:S01]  /*f530*/  LDGSTS.E.BYPASS.LTC128B.128 [R0+0x5400], desc[UR36][R2.64+0x100], !P0 ;  /* 0x0540010002007fae */ /* 0x000fe2000c101d64 */
[----:B------:R-:W-:-:S13]  /*f540*/  ISETP.LT.OR P0, PT, R5, 0x1, P1 ;  /* 0x000000010500780c */ /* 0x000fda0000f01670 */
[----:B------:R1:W-:Y:S02]  /*f550*/  LDGSTS.E.BYPASS.LTC128B.128 [R0+0x7c00], desc[UR36][R2.64+0x180], !P0 ;  /* 0x07c0018002007fae */ /* 0x0003e4000c101d64 */
[----:B-1----:R-:W-:Y:S02]  /*f560*/  IADD3 R2, P0, R14, R6, RZ ;  /* 0x000000060e027210 */ /* 0x002fe40007f1e0ff */
[----:B------:R-:W1:Y:S02]  /*f570*/  SHFL.IDX PT, R14, R17, 0x2, 0x181f ;  /* 0x00581f00110e7f89 */ /* 0x000e6400000e0000 */
[----:B0-----:R-:W-:Y:S02]  /*f580*/  IADD3.X R3, RZ, R7, RZ, P0, !PT ;  /* 0x00000007ff037210 */ /* 0x001fe400007fe4ff */
[----:B------:R-:W-:Y:S01]  /*f590*/  ISETP.LT.OR P0, PT, R5, 0x11, P4 ;  /* 0x000000110500780c */ /* 0x000fe20002701670 */
[----:B------:R-:W0:-:S12]  /*f5a0*/  SHFL.IDX PT, R7, R18, 0x2, 0x181f ;  /* 0x00581f0012077f89 */ /* 0x000e1800000e0000 */
        /* <DEDUP_REMOVED lines=8> */
[----:B------:R-:W1:Y:S03]  /*f630*/  SHFL.IDX PT, R14, R17, 0x3, 0x181f ;  /* 0x00781f00110e7f89 */ /* 0x000e6600000e0000 */
[----:B0-----:R-:W-:Y:S01]  /*f640*/  IMAD.X R3, RZ, RZ, R7, P0 ;  /* 0x000000ffff037224 */ /* 0x001fe200000e0607 */
[C---:B------:R-:W-:Y:S01]  /*f650*/  ISETP.LT.OR P0, PT, R5.reuse, 0x21, P4 ;  /* 0x000000210500780c */ /* 0x040fe20002701670 */
[----:B------:R-:W0:Y:S04]  /*f660*/  SHFL.IDX PT, R7, R18, 0x3, 0x181f ;  /* 0x00781f0012077f89 */ /* 0x000e2800000e0000 */
[----:B------:R-:W2:Y:S08]  /*f670*/  SHFL.IDX PT, R18, R18, 0x4, 0x181f ;  /* 0x00981f0012127f89 */ /* 0x000eb000000e0000 */
        /* <DEDUP_REMOVED lines=8> */
[----:B------:R1:W3:Y:S03]  /*f700*/  SHFL.IDX PT, R14, R17, 0x4, 0x181f ;  /* 0x00981f00110e7f89 */ /* 0x0002e600000e0000 */
[----:B0-----:R-:W-:Y:S01]  /*f710*/  IMAD.X R3, RZ, RZ, R7, P0 ;  /* 0x000000ffff037224 */ /* 0x001fe200000e0607 */
[----:B------:R-:W-:-:S13]  /*f720*/  ISETP.LT.OR P0, PT, R5, 0x31, P4 ;  /* 0x000000310500780c */ /* 0x000fda0002701670 */
[----:B------:R1:W-:Y:S01]  /*f730*/  LDGSTS.E.BYPASS.LTC128B.128 [R0+0x1c00], desc[UR36][R2.64], !P0 ;  /* 0x01c0000002007fae */ /* 0x0003e2000c101d64 */
[----:B------:R-:W-:-:S13]  /*f740*/  ISETP.LT.OR P0, PT, R5, 0x31, P3 ;  /* 0x000000310500780c */ /* 0x000fda0001f01670 */
[----:B------:R1:W-:Y:S01]  /*f750*/  LDGSTS.E.BYPASS.LTC128B.128 [R0+0x4400], desc[UR36][R2.64+0x80], !P0 ;  /* 0x0440008002007fae */ /* 0x0003e2000c101d64 */
[----:B------:R-:W-:-:S13]  /*f760*/  ISETP.LT.OR P0, PT, R5, 0x31, P2 ;  /* 0x000000310500780c */ /* 0x000fda0001701670 */
[----:B------:R1:W-:Y:S01]  /*f770*/  LDGSTS.E.BYPASS.LTC128B.128 [R0+0x6c00], desc[UR36][R2.64+0x100], !P0 ;  /* 0x06c0010002007fae */ /* 0x0003e2000c101d64 */
[----:B------:R-:W-:-:S13]  /*f780*/  ISETP.LT.OR P0, PT, R5, 0x31, P1 ;  /* 0x000000310500780c */ /* 0x000fda0000f01670 */
[----:B--23--:R1:W-:Y:S02]  /*f790*/  LDGSTS.E.BYPASS.LTC128B.128 [R0+0x9400], desc[UR36][R2.64+0x180], !P0 ;  /* 0x0940018002007fae */ /* 0x00c3e4000c101d64 */
.L_x_164:
[----:B01----:R-:W-:-:S05]  /*f7a0*/  IADD3 R2, P0, R14, R6, RZ ;  /* 0x000000060e027210 */ /* 0x003fca0007f1e0ff */
[----:B------:R-:W-:Y:S01]  /*f7b0*/  IMAD.X R3, RZ, RZ, R18, P0 ;  /* 0x000000ffff037224 */ /* 0x000fe200000e0612 */
[----:B------:R-:W-:-:S13]  /*f7c0*/  ISETP.LT.OR P0, PT, R5, 0x41, P4 ;  /* 0x000000410500780c */ /* 0x000fda0002701670 */
[----:B------:R-:W-:Y:S01]  /*f7d0*/  @!PT LDS RZ, [RZ] ;  /* 0x00000000fffff984 */ /* 0x000fe20000000800 */
[----:B------:R-:W-:Y:S01]  /*f7e0*/  @!PT LDS RZ, [RZ] ;  /* 0x00000000fffff984 */ /* 0x000fe20000000800 */
[----:B------:R-:W-:Y:S01]  /*f7f0*/  @!PT LDS RZ, [RZ] ;  /* 0x00000000fffff984 */ /* 0x000fe20000000800 */
[----:B------:R0:W-:Y:S01]  /*f800*/  LDGSTS.E.BYPASS.LTC128B.128 [R0+0x2400], desc[UR36][R2.64], !P0 ;  /* 0x0240000002007fae */ /* 0x0001e2000c101d64 */
[----:B------:R-:W-:-:S13]  /*f810*/  ISETP.LT.OR P0, PT, R5, 0x41, P3 ;  /* 0x000000410500780c */ /* 0x000fda0001f01670 */
[----:B------:R0:W-:Y:S01]  /*f820*/  LDGSTS.E.BYPASS.LTC128B.128 [R0+0x4c00], desc[UR36][R2.64+0x80], !P0 ;  /* 0x04c0008002007fae */ /* 0x0001e2000c101d64 */
[----:B------:R-:W-:-:S13]  /*f830*/  ISETP.LT.OR P0, PT, R5, 0x41, P2 ;  /* 0x000000410500780c */ /* 0x000fda0001701670 */
[----:B------:R0:W-:Y:S01]  /*f840*/  LDGSTS.E.BYPASS.LTC128B.128 [R0+0x7400], desc[UR36][R2.64+0x100], !P0 ;  /* 0x0740010002007fae */ /* 0x0001e2000c101d64 */
[----:B------:R-:W-:-:S13]  /*f850*/  ISETP.LT.OR P0, PT, R5, 0x41, P1 ;  /* 0x000000410500780c */ /* 0x000fda0000f01670 */
[----:B------:R0:W-:Y:S01]  /*f860*/  LDGSTS.E.BYPASS.LTC128B.128 [R0+0x9c00], desc[UR36][R2.64+0x180], !P0 ;  /* 0x09c0018002007fae */ /* 0x0001e2000c101d64 */
[----:B------:R-:W-:Y:S01]  /*f870*/  PLOP3.LUT P0, PT, PT, PT, PT, 0x80, 0x0 ;  /* 0x000000000000781c */ /* 0x000fe20003f0f070 */
[----:B------:R-:W-:-:S12]  /*f880*/  NOP ;  /* 0x0000000000007918 */ /* 0x000fd80000000000 */
.L_x_75:
        /* <DEDUP_REMOVED lines=10> */
.L_x_76:
[----:B0-----:R-:W2:Y:S01]  /*f930*/  LDL.LU R2, [R1] ;  /* 0x0000000001027983 */ /* 0x001ea20000300800 */
[----:B------:R-:W-:Y:S01]  /*f940*/  IADD3 R22, R22, 0x1, RZ ;  /* 0x0000000116167810 */ /* 0x000fe20007ffe0ff */
[----:B------:R-:W-:Y:S01]  /*f950*/  VIADD R36, R36, UR43 ;  /* 0x0000002b24247c36 */ /* 0x000fe20008000000 */
[----:B------:R-:W-:Y:S01]  /*f960*/  ULDC UR4, c[0x0][0xc34] ;  /* 0x00030d0000047ab9 */ /* 0x000fe20000000800 */
[----:B------:R0:W-:Y:S01]  /*f970*/  SYNCS.ARRIVE.TRANS64.A1T0 RZ, [R4+URZ+0x38850], RZ ;  /* 0x038850ff04ff79a7 */ /* 0x0001e2000810003f */
[----:B------:R-:W-:-:S04]  /*f980*/  ISETP.NE.AND P0, PT, R22, 0x2, PT ;  /* 0x000000021600780c */ /* 0x000fc80003f05270 */
[----:B------:R-:W-:Y:S02]  /*f990*/  SEL R22, R22, RZ, P0 ;  /* 0x000000ff16167207 */ /* 0x000fe40000000000 */
[----:B------:R-:W-:Y:S02]  /*f9a0*/  SEL R0, RZ, 0x1, P0 ;  /* 0x00000001ff007807 */ /* 0x000fe40000000000 */
[----:B------:R-:W-:Y:S02]  /*f9b0*/  ISETP.GE.AND P0, PT, R36, UR4, PT ;  /* 0x0000000424007c0c */ /* 0x000fe4000bf06270 */
[----:B------:R-:W-:Y:S01]  /*f9c0*/  LOP3.LUT R25, R25, R0, RZ, 0x3c, !PT ;  /* 0x0000000019197212 */ /* 0x000fe200078e3cff */
[----:B--2---:R-:W-:-:S05]  /*f9d0*/  VIADD R2, R2, 0x1 ;  /* 0x0000000102027836 */ /* 0x004fca0000000000 */
[----:B------:R0:W-:Y:S05]  /*f9e0*/  STL [R1], R2 ;  /* 0x0000000201007387 */ /* 0x0001ea0000100800 */
[----:B------:R-:W-:Y:S05]  /*f9f0*/  @!P0 BRA `(.L_x_77) ;  /* 0xffffffcc009c8947 */ /* 0x000fea000383ffff */
[----:B------:R-:W-:-:S07]  /*fa00*/  LOP3.LUT R0, R2, 0x1, RZ, 0xc, !PT ;  /* 0x0000000102007812 */ /* 0x000fce00078e0cff */
.L_x_40:
[----:B------:R-:W1:Y:S01]  /*fa10*/  S2R R3, SR_CgaCtaId ;  /* 0x0000000000037919 */ /* 0x000e620000008800 */
[----:B0-----:R-:W-:Y:S01]  /*fa20*/  MOV R2, 0x400 ;  /* 0x0000040000027802 */ /* 0x001fe20000000f00 */
[----:B------:R-:W-:Y:S01]  /*fa30*/  BSSY B0, `(.L_x_78) ;  /* 0x0000005000007945 */ /* 0x000fe20003800000 */
[----:B------:R-:W-:Y:S02]  /*fa40*/  SHF.L.U32 R0, R0, 0x1f, RZ ;  /* 0x0000001f00007819 */ /* 0x000fe400000006ff */
[----:B-1----:R-:W-:-:S04]  /*fa50*/  LEA R5, R3, R2, 0x18 ;  /* 0x0000000203057211 */ /* 0x002fc800078ec0ff */
[----:B------:R-:W0:Y:S02]  /*fa60*/  SYNCS.PHASECHK.TRANS64.TRYWAIT P0, [R5+URZ+0x38820], R0 ;  /* 0x03882000050075a7 */ /* 0x000e24000800017f */
[----:B0-----:R-:W-:Y:S05]  /*fa70*/  @!P0 BRA `(.L_x_79) ;  /* 0x0000002c00808947 */ /* 0x001fea0003800000 */
.L_x_165:
[----:B------:R-:W-:Y:S05]  /*fa80*/  BSYNC B0 ;  /* 0x0000000000007941 */ /* 0x000fea0003800000 */
.L_x_78:
[----:B------:R-:W-:-:S03]  /*fa90*/  UMOV UR4, 0xffffffff ;  /* 0xffffffff00047882 */ /* 0x000fc60000000000 */
[----:B------:R-:W-:Y:S05]  /*faa0*/  BRA.DIV UR4, `(.L_x_80) ;  /* 0x0000002e04887947 */ /* 0x000fea000b800000 */
[----:B0-----:R-:W0:Y:S02]  /*fab0*/  S2R R0, SR_TID.X ;  /* 0x0000000000007919 */ /* 0x001e240000002100 */
[----:B0-----:R-:W-:-:S04]  /*fac0*/  SHF.R.U32.HI R0, RZ, 0x5, R0 ;  /* 0x00000005ff007819 */ /* 0x001fc80000011600 */
[----:B------:R-:W-:-:S05]  /*fad0*/  LOP3.LUT R0, R0, 0x3, RZ, 0xc0, !PT ;  /* 0x0000000300007812 */ /* 0x000fca00078ec0ff */
[----:B------:R0:W1:Y:S02]  /*fae0*/  SHFL.IDX PT, R14, R0, RZ, 0x1f ;  /* 0x00001fff000e7589 */ /* 0x00006400000e0000 */
.L_x_168:
[----:B-1----:R-:W-:Y:S01]  /*faf0*/  ISETP.NE.AND P0, PT, R14, RZ, PT ;  /* 0x000000ff0e00720c */ /* 0x002fe20003f05270 */
[----:B------:R-:W-:-:S12]  /*fb00*/  BSSY B0, `(.L_x_81) ;  /* 0x0000026000007945 */ /* 0x000fd80003800000 */
[----:B------:R-:W-:Y:S05]  /*fb10*/  @P0 BRA `(.L_x_82) ;  /* 0x0000000000900947 */ /* 0x000fea0003800000 */
[----:B------:R-:W-:-:S03]  /*fb20*/  UMOV UR4, 0xffffffff ;  /* 0xffffffff00047882 */ /* 0x000fc60000000000 */
[----:B------:R-:W-:Y:S05]  /*fb30*/  BRA.DIV UR4, `(.L_x_83) ;  /* 0x0000002e04987947 */ /* 0x000fea000b800000 */
[----:B------:R-:W-:-:S13]  /*fb40*/  ELECT P6, URZ, PT ;  /* 0x00000000003f782f */ /* 0x000fda00038c0000 */
.L_x_171:
[----:B------:R-:W-:Y:S05]  /*fb50*/  @!P6 BRA `(.L_x_82) ;  /* 0x000000000080e947 */ /* 0x000fea0003800000 */
[----:B0-----:R-:W2:Y:S02]  /*fb60*/  LDL R0, [R1+0xc] ;  /* 0x00000c0001007983 */ /* 0x001ea40000100800 */
[----:B--2---:R-:W-:-:S13]  /*fb70*/  R2UR UR4, R0 ;  /* 0x00000000000472ca */ /* 0x004fda00000e0000 */
[----:B------:R-:W-:-:S06]  /*fb80*/  ULOP3.LUT UR4, UR4, 0x2, URZ, 0xfc, !UPT ;  /* 0x0000000204047892 */ /* 0x000fcc000f8efc3f */
[----:B------:R-:W-:-:S05]  /*fb90*/  IMAD.U32 R0, RZ, RZ, UR4 ;  /* 0x00000004ff007e24 */ /* 0x000fca000f8e00ff */
[----:B------:R-:W-:-:S13]  /*fba0*/  ISETP.NE.AND P0, PT, R0, 0x3, PT ;  /* 0x000000030000780c */ /* 0x000fda0003f05270 */
[----:B------:R-:W-:Y:S05]  /*fbb0*/  @!P0 BRA `(.L_x_84) ;  /* 0x0000000000048947 */ /* 0x000fea0003800000 */
[----:B------:R-:W-:Y:S01]  /*fbc0*/  BPT.TRAP 0x1 ;  /* 0x000000040000795c */ /* 0x000fe20000300000 */
.L_x_84:
[C---:B------:R-:W-:Y:S01]  /*fbd0*/  LEA R3, R22.reuse, R5, 0x3 ;  /* 0x0000000516037211 */ /* 0x040fe200078e18ff */
[----:B------:R-:W-:Y:S01]  /*fbe0*/  VIADD R22, R22, 0x1 ;  /* 0x0000000116167836 */ /* 0x000fe20000000000 */
[----:B------:R-:W-:-:S04]  /*fbf0*/  SHF.L.U32 R2, R25, 0x1f, RZ ;  /* 0x0000001f19027819 */ /* 0x000fc800000006ff */
[----:B------:R-:W0:Y:S01]  /*fc00*/  SYNCS.PHASECHK.TRANS64.TRYWAIT P1, [R3+URZ+0x38840], R2 ;  /* 0x03884002030075a7 */ /* 0x000e22000802017f */
[----:B------:R-:W-:-:S04]  /*fc10*/  ISETP.NE.AND P2, PT, R22, 0x2, PT ;  /* 0x000000021600780c */ /* 0x000fc80003f45270 */
[----:B------:R-:W-:Y:S01]  /*fc20*/  SEL R0, RZ, 0x1, P2 ;  /* 0x00000001ff007807 */ /* 0x000fe20001000000 */
[----:B0-----:R-:W-:Y:S08]  /*fc30*/  @!P1 BRA `(.L_x_85) ;  /* 0x0000002c00789947 */ /* 0x001ff00003800000 */
.L_x_172:
[----:B------:R-:W-:Y:S02]  /*fc40*/  SEL R22, R22, RZ, P2 ;  /* 0x000000ff16167207 */ /* 0x000fe40001000000 */
[----:B------:R-:W-:Y:S01]  /*fc50*/  LOP3.LUT R0, R25, R0, RZ, 0x3c, !PT ;  /* 0x0000000019007212 */ /* 0x000fe200078e3cff */
[----:B------:R-:W-:Y:S06]  /*fc60*/  @!P0 BRA `(.L_x_86) ;  /* 0x0000000000048947 */ /* 0x000fec0003800000 */
[----:B------:R-:W-:Y:S01]  /*fc70*/  BPT.TRAP 0x1 ;  /* 0x000000040000795c */ /* 0x000fe20000300000 */
.L_x_86:
[----:B------:R-:W-:Y:S01]  /*fc80*/  IMAD R5, R22, 0x8, R5 ;  /* 0x0000000816057824 */ /* 0x000fe200078e0205 */
[----:B------:R-:W-:-:S04]  /*fc90*/  SHF.L.U32 R0, R0, 0x1f, RZ ;  /* 0x0000001f00007819 */ /* 0x000fc800000006ff */
[----:B------:R-:W1:Y:S02]  /*fca0*/  SYNCS.PHASECHK.TRANS64.TRYWAIT P1, [R5+URZ+0x38840], R0 ;  /* 0x03884000050075a7 */ /* 0x000e64000802017f */
[----:B-1----:R-:W-:Y:S05]  /*fcb0*/  @!P1 BRA `(.L_x_87) ;  /* 0x0000002c006c9947 */ /* 0x002fea0003800000 */
.L_x_173:
[----:B------:R-:W-:Y:S05]  /*fcc0*/  @!P0 BRA `(.L_x_88) ;  /* 0x0000000000048947 */ /* 0x000fea0003800000 */
[----:B------:R-:W-:Y:S01]  /*fcd0*/  BPT.TRAP 0x1 ;  /* 0x000000040000795c */ /* 0x000fe20000300000 */
.L_x_88:
[----:B------:R-:W2:Y:S02]  /*fce0*/  SYNCS.PHASECHK.TRANS64.TRYWAIT P1, [R3+URZ+0x38860], R2 ;  /* 0x03886002030075a7 */ /* 0x000ea4000802017f */
[----:B--2---:R-:W-:Y:S05]  /*fcf0*/  @!P1 BRA `(.L_x_89) ;  /* 0x0000002c00709947 */ /* 0x004fea0003800000 */
.L_x_174:
[----:B------:R-:W-:Y:S05]  /*fd00*/  @!P0 BRA `(.L_x_90) ;  /* 0x0000000000048947 */ /* 0x000fea0003800000 */
[----:B------:R-:W-:Y:S01]  /*fd10*/  BPT.TRAP 0x1 ;  /* 0x000000040000795c */ /* 0x000fe20000300000 */
.L_x_90:
[----:B---3--:R3:W4:Y:S02]  /*fd20*/  SYNCS.PHASECHK.TRANS64.TRYWAIT P0, [R5+URZ+0x38860], R0 ;  /* 0x03886000050075a7 */ /* 0x008724000800017f */
[----:B----4-:R-:W-:Y:S05]  /*fd30*/  @!P0 NANOSLEEP.SYNCS 0x989680 ;  /* 0x009896800000895d */ /* 0x010fea0003900000 */
[----:B------:R-:W4:Y:S02]  /*fd40*/  @!P0 SYNCS.PHASECHK.TRANS64 P0, [R5+URZ+0x38860], R0 ;  /* 0x03886000050085a7 */ /* 0x000f24000800007f */
[----:B----4-:R-:W-:Y:S05]  /*fd50*/  @!P0 BRA `(.L_x_90) ;  /* 0xfffffffc00f08947 */ /* 0x010fea000383ffff */
.L_x_82:
[----:B------:R-:W-:Y:S05]  /*fd60*/  BSYNC B0 ;  /* 0x0000000000007941 */ /* 0x000fea0003800000 */
.L_x_81:
[----:B------:R-:W-:Y:S05]  /*fd70*/  EXIT ;  /* 0x000000000000794d */ /* 0x000fea0003800000 */
.L_x_8:
[----:B0-----:R-:W-:-:S04]  /*fd80*/  IMAD.U32 R3, RZ, RZ, UR40 ;  /* 0x00000028ff037e24 */ /* 0x001fc8000f8e00ff */
[----:B------:R0:W1:Y:S03]  /*fd90*/  SYNCS.PHASECHK.TRANS64.TRYWAIT P1, [R3+URZ+0x38800], R0 ;  /* 0x03880000030075a7 */ /* 0x000066000802017f */
[----:B-1----:R-:W-:Y:S05]  /*fda0*/  @!P1 NANOSLEEP.SYNCS 0x989680 ;  /* 0x009896800000995d */ /* 0x002fea0003900000 */
[----:B------:R-:W1:Y:S02]  /*fdb0*/  @!P1 SYNCS.PHASECHK.TRANS64 P1, [R3+URZ+0x38800], R0 ;  /* 0x03880000030095a7 */ /* 0x000e64000802007f */
[----:B-1----:R-:W-:Y:S05]  /*fdc0*/  @!P1 BRA `(.L_x_8) ;  /* 0xfffffffc00ec9947 */ /* 0x002fea000383ffff */
[----:B------:R-:W-:Y:S05]  /*fdd0*/  BRA `(.L_x_91) ;  /* 0xffffff1000ec7947 */ /* 0x000fea000383ffff */
.L_x_12:
[----:B-1----:R1:W2:Y:S02]  /*fde0*/  SYNCS.PHASECHK.TRANS64.TRYWAIT P1, [R0+URZ+0x38830], R3 ;  /* 0x03883003000075a7 */ /* 0x0022a4000802017f */
[----:B--2---:R-:W-:Y:S05]  /*fdf0*/  @!P1 NANOSLEEP.SYNCS 0x989680 ;  /* 0x009896800000995d */ /* 0x004fea0003900000 */
[----:B------:R-:W2:Y:S02]  /*fe00*/  @!P1 SYNCS.PHASECHK.TRANS64 P1, [R0+URZ+0x38830], R3 ;  /* 0x03883003000095a7 */ /* 0x000ea4000802007f */
[----:B--2---:R-:W-:Y:S05]  /*fe10*/  @!P1 BRA `(.L_x_12) ;  /* 0xfffffffc00f09947 */ /* 0x004fea000383ffff */
[----:B------:R-:W-:Y:S05]  /*fe20*/  BRA `(.L_x_11) ;  /* 0xffffff1400107947 */ /* 0x000fea000383ffff */
.L_x_18:
[----:B-1----:R-:W-:-:S04]  /*fe30*/  MOV R4, UR60 ;  /* 0x0000003c00047c02 */ /* 0x002fc80008000f00 */
[----:B------:R1:W2:Y:S03]  /*fe40*/  SYNCS.PHASECHK.TRANS64.TRYWAIT P1, [R4+URZ+0x38830], R3 ;  /* 0x03883003040075a7 */ /* 0x0002a6000802017f */
[----:B--2---:R-:W-:Y:S05]  /*fe50*/  @!P1 NANOSLEEP.SYNCS 0x989680 ;  /* 0x009896800000995d */ /* 0x004fea0003900000 */
[----:B------:R-:W2:Y:S02]  /*fe60*/  @!P1 SYNCS.PHASECHK.TRANS64 P1, [R4+URZ+0x38830], R3 ;  /* 0x03883003040095a7 */ /* 0x000ea4000802007f */
[----:B--2---:R-:W-:Y:S05]  /*fe70*/  @!P1 BRA `(.L_x_18) ;  /* 0xfffffffc00ec9947 */ /* 0x004fea000383ffff */
[----:B------:R-:W-:Y:S05]  /*fe80*/  BRA `(.L_x_17) ;  /* 0xffffff5400a07947 */ /* 0x000fea000383ffff */
.L_x_22:
[----:B01----:R-:W-:-:S04]  /*fe90*/  IMAD.U32 R3, RZ, RZ, UR4 ;  /* 0x00000004ff037e24 */ /* 0x003fc8000f8e00ff */
[----:B------:R0:W1:Y:S03]  /*fea0*/  SYNCS.PHASECHK.TRANS64.TRYWAIT P1, [R3+URZ+0x38850], R0 ;  /* 0x03885000030075a7 */ /* 0x000066000802017f */
[----:B-1----:R-:W-:Y:S05]  /*feb0*/  @!P1 NANOSLEEP.SYNCS 0x989680 ;  /* 0x009896800000995d */ /* 0x002fea0003900000 */
[----:B------:R-:W1:Y:S02]  /*fec0*/  @!P1 SYNCS.PHASECHK.TRANS64 P1, [R3+URZ+0x38850], R0 ;  /* 0x03885000030095a7 */ /* 0x000e64000802007f */
[----:B-1----:R-:W-:Y:S05]  /*fed0*/  @!P1 BRA `(.L_x_22) ;  /* 0xfffffffc00ec9947 */ /* 0x002fea000383ffff */
[----:B------:R-:W-:Y:S05]  /*fee0*/  BRA `(.L_x_21) ;  /* 0xffffff7c00ec7947 */ /* 0x000fea000383ffff */
.L_x_29:
[----:B-1----:R-:W-:-:S04]  /*fef0*/  IMAD.U32 R7, RZ, RZ, UR12 ;  /* 0x0000000cff077e24 */ /* 0x002fc8000f8e00ff */
[----:B------:R1:W2:Y:S03]  /*ff00*/  SYNCS.PHASECHK.TRANS64.TRYWAIT P1, [R7+URZ+0x38850], R0 ;  /* 0x03885000070075a7 */ /* 0x0002a6000802017f */
[----:B--2---:R-:W-:Y:S05]  /*ff10*/  @!P1 NANOSLEEP.SYNCS 0x989680 ;  /* 0x009896800000995d */ /* 0x004fea0003900000 */
[----:B------:R-:W2:Y:S02]  /*ff20*/  @!P1 SYNCS.PHASECHK.TRANS64 P1, [R7+URZ+0x38850], R0 ;  /* 0x03885000070095a7 */ /* 0x000ea4000802007f */
[----:B--2---:R-:W-:Y:S05]  /*ff30*/  @!P1 BRA `(.L_x_29) ;  /* 0xfffffffc00ec9947 */ /* 0x004fea000383ffff */
[----:B------:R-:W-:Y:S05]  /*ff40*/  BRA `(.L_x_28) ;  /* 0xffffff9800087947 */ /* 0x000fea000383ffff */
.L_x_44:
[----:B------:R-:W0:Y:S01]  /*ff50*/  S2R R17, SR_TID.X ;  /* 0x0000000000117919 */ /* 0x000e220000002100 */
[----:B------:R-:W-:Y:S01]  /*ff60*/  BSSY B0, `(.L_x_92) ;  /* 0x000000a000007945 */ /* 0x000fe20003800000 */
[----:B------:R-:W-:Y:S01]  /*ff70*/  MOV R12, RZ ;  /* 0x000000ff000c7202 */ /* 0x000fe20000000f00 */
[----:B------:R-:W-:Y:S02]  /*ff80*/  IMAD.MOV.U32 R11, RZ, RZ, 0x1f ;  /* 0x0000001fff0b7424 */ /* 0x000fe400078e00ff */
[----:B------:R-:W-:Y:S01]  /*ff90*/  IMAD.MOV.U32 R15, RZ, RZ, -0x1 ;  /* 0xffffffffff0f7424 */ /* 0x000fe200078e00ff */
[----:B0-----:R-:W-:-:S04]  /*ffa0*/  SHF.R.U32.HI R17, RZ, 0x5, R17 ;  /* 0x00000005ff117819 */ /* 0x001fc80000011611 */
[----:B------:R-:W-:-:S05]  /*ffb0*/  LOP3.LUT R17, R17, 0x3, RZ, 0xc0, !PT ;  /* 0x0000000311117812 */ /* 0x000fca00078ec0ff */
[----:B------:R-:W-:-:S07]  /*ffc0*/  IMAD.MOV.U32 R13, RZ, RZ, R17 ;  /* 0x000000ffff0d7224 */ /* 0x000fce00078e0011 */
[----:B-1---5:R-:W-:Y:S05]  /*ffd0*/  WARPSYNC.COLLECTIVE R15, `(.L_x_93) ;  /* 0x000000000f087348 */ /* 0x022fea0003c00000 */
[----:B------:R0:W2:Y:S02]  /*ffe0*/  SHFL.IDX P6, R14, R13, R12, R11 ;  /* 0x0000000c0d0e7389 */ /* 0x0000a400000c000b */
[----:B012--5:R-:W-:Y:S01]  /*fff0*/  ENDCOLLECTIVE ;  /* 0x000000000000791b */ /* 0x027fe20003800000 */
.L_x_93:
[----:B------:R-:W-:Y:S05]  /*10000*/  BSYNC B0 ;  /* 0x0000000000007941 */ /* 0x000fea0003800000 */
.L_x_92:
[----:B------:R-:W-:Y:S05]  /*10010*/  BRA `(.L_x_94) ;  /* 0xffffffcc00787947 */ /* 0x000fea000383ffff */
.L_x_47:
[----:B0-----:R0:W1:Y:S02]  /*10020*/  SYNCS.PHASECHK.TRANS64.TRYWAIT P0, [R0+URZ+0x38840], R3 ;  /* 0x03884003000075a7 */ /* 0x001064000800017f */
[----:B-1----:R-:W-:Y:S05]  /*10030*/  @!P0 NANOSLEEP.SYNCS 0x989680 ;  /* 0x009896800000895d */ /* 0x002fea0003900000 */
[----:B------:R-:W1:Y:S02]  /*10040*/  @!P0 SYNCS.PHASECHK.TRANS64 P0, [R0+URZ+0x38840], R3 ;  /* 0x03884003000085a7 */ /* 0x000e64000800007f */
[----:B-1----:R-:W-:Y:S05]  /*10050*/  @!P0 BRA `(.L_x_47) ;  /* 0xfffffffc00f08947 */ /* 0x002fea000383ffff */
[----:B------:R-:W-:Y:S05]  /*10060*/  BRA `(.L_x_95) ;  /* 0xffffffd0004c7947 */ /* 0x000fea000383ffff */
.L_x_48:
[----:B------:R-:W-:Y:S01]  /*10070*/  BSSY B0, `(.L_x_96) ;  /* 0x0000008000007945 */ /* 0x000fe20003800000 */
[----:B------:R-:W-:Y:S01]  /*10080*/  IMAD.MOV.U32 R13, RZ, RZ, R6 ;  /* 0x000000ffff0d7224 */ /* 0x000fe200078e0006 */
[----:B------:R-:W-:Y:S01]  /*10090*/  MOV R12, RZ ;  /* 0x000000ff000c7202 */ /* 0x000fe20000000f00 */
[----:B------:R-:W-:Y:S02]  /*100a0*/  IMAD.MOV.U32 R11, RZ, RZ, 0x181f ;  /* 0x0000181fff0b7424 */ /* 0x000fe400078e00ff */
[----:B------:R-:W-:-:S07]  /*100b0*/  IMAD.MOV.U32 R15, RZ, RZ, -0x1 ;  /* 0xffffffffff0f7424 */ /* 0x000fce00078e00ff */
[----:B------:R-:W-:Y:S05]  /*100c0*/  WARPSYNC.COLLECTIVE R15, `(.L_x_97) ;  /* 0x000000000f087348 */ /* 0x000fea0003c00000 */
[----:B------:R0:W1:Y:S02]  /*100d0*/  SHFL.IDX P6, R14, R13, R12, R11 ;  /* 0x0000000c0d0e7389 */ /* 0x00006400000c000b */
[----:B01----:R-:W-:Y:S01]  /*100e0*/  ENDCOLLECTIVE ;  /* 0x000000000000791b */ /* 0x003fe20003800000 */
.L_x_97:
[----:B------:R-:W-:Y:S05]  /*100f0*/  BSYNC B0 ;  /* 0x0000000000007941 */ /* 0x000fea0003800000 */
.L_x_96:
[----:B------:R-:W-:Y:S01]  /*10100*/  MOV R13, R4 ;  /* 0x00000004000d7202 */ /* 0x000fe20000000f00 */
[----:B------:R-:W-:Y:S01]  /*10110*/  IMAD.MOV.U32 R12, RZ, RZ, RZ ;  /* 0x000000ffff0c7224 */ /* 0x000fe200078e00ff */
[----:B------:R-:W-:Y:S01]  /*10120*/  ISETP.GE.AND P0, PT, R33, 0x1, PT ;  /* 0x000000012100780c */ /* 0x000fe20003f06270 */
[----:B------:R-:W-:Y:S01]  /*10130*/  IMAD.MOV.U32 R11, RZ, RZ, 0x181f ;  /* 0x0000181fff0b7424 */ /* 0x000fe200078e00ff */
[C---:B------:R-:W-:Y:S01]  /*10140*/  LOP3.LUT P5, RZ, R16.reuse, 0x8, RZ, 0xc0, !PT ;  /* 0x0000000810ff7812 */ /* 0x040fe200078ac0ff */
[----:B------:R-:W-:Y:S01]  /*10150*/  IMAD.MOV.U32 R15, RZ, RZ, -0x1 ;  /* 0xffffffffff0f7424 */ /* 0x000fe200078e00ff */
[C---:B------:R-:W-:Y:S01]  /*10160*/  LOP3.LUT P4, RZ, R16.reuse, 0x4, RZ, 0xc0, !PT ;  /* 0x0000000410ff7812 */ /* 0x040fe2000788c0ff */
[----:B------:R-:W-:Y:S01]  /*10170*/  IMAD.MOV.U32 R2, RZ, RZ, R14 ;  /* 0x000000ffff027224 */ /* 0x000fe200078e000e */
[----:B------:R-:W-:-:S13]  /*10180*/  LOP3.LUT P3, RZ, R16, 0x2, RZ, 0xc0, !PT ;  /* 0x0000000210ff7812 */ /* 0x000fda000786c0ff */
[----:B------:R-:W-:Y:S05]  /*10190*/  WARPSYNC.COLLECTIVE R15, `(.L_x_98) ;  /* 0x000000000f087348 */ /* 0x000fea0003c00000 */
[----:B------:R0:W1:Y:S02]  /*101a0*/  SHFL.IDX P6, R14, R13, R12, R11 ;  /* 0x0000000c0d0e7389 */ /* 0x00006400000c000b */
[----:B01----:R-:W-:Y:S01]  /*101b0*/  ENDCOLLECTIVE ;  /* 0x000000000000791b */ /* 0x003fe20003800000 */
.L_x_98:
[----:B------:R-:W-:Y:S02]  /*101c0*/  LOP3.LUT P2, RZ, R16, 0x1, RZ, 0xc0, !PT ;  /* 0x0000000110ff7812 */ /* 0x000fe4000784c0ff */
[----:B------:R-:W-:Y:S01]  /*101d0*/  @P0 LEA R7, R5, UR39, 0x1 ;  /* 0x0000002705070c11 */ /* 0x000fe2000f8e08ff */
[----:B------:R-:W-:Y:S02]  /*101e0*/  IMAD.MOV.U32 R13, RZ, RZ, R6 ;  /* 0x000000ffff0d7224 */ /* 0x000fe400078e0006 */
[----:B------:R-:W-:Y:S01]  /*101f0*/  IMAD.MOV.U32 R12, RZ, RZ, 0x1 ;  /* 0x00000001ff0c7424 */ /* 0x000fe200078e00ff */
[----:B------:R-:W-:-:S04]  /*10200*/  @P0 LEA R14, P1, R37, R14, 0x1 ;  /* 0x0000000e250e0211 */ /* 0x000fc800078208ff */
[----:B------:R-:W-:Y:S01]  /*10210*/  @P0 IADD3.X R3, RZ, R2, RZ, P1, !PT ;  /* 0x00000002ff030210 */ /* 0x000fe20000ffe4ff */
[----:B------:R-:W-:-:S08]  /*10220*/  @P0 IMAD.MOV.U32 R2, RZ, RZ, R14 ;  /* 0x000000ffff020224 */ /* 0x000fd000078e000e */
[----:B------:R-:W-:Y:S05]  /*10230*/  WARPSYNC.COLLECTIVE R15, `(.L_x_99) ;  /* 0x000000000f087348 */ /* 0x000fea0003c00000 */
[----:B------:R0:W1:Y:S02]  /*10240*/  SHFL.IDX P6, R14, R13, R12, R11 ;  /* 0x0000000c0d0e7389 */ /* 0x00006400000c000b */
[----:B01----:R-:W-:Y:S01]  /*10250*/  ENDCOLLECTIVE ;  /* 0x000000000000791b */ /* 0x003fe20003800000 */
.L_x_99:
[----:B------:R-:W-:Y:S01]  /*10260*/  @!PT LDS RZ, [RZ] ;  /* 0x00000000fffff984 */ /* 0x000fe20000000800 */
[----:B------:R-:W-:Y:S01]  /*10270*/  @!PT LDS RZ, [RZ] ;  /* 0x00000000fffff984 */ /* 0x000fe20000000800 */
[----:B------:R-:W-:Y:S01]  /*10280*/  @!PT LDS RZ, [RZ] ;  /* 0x00000000fffff984 */ /* 0x000fe20000000800 */
[----:B------:R0:W-:Y:S04]  /*10290*/  @P0 LDGSTS.E.BYPASS.LTC128B.128 [R7+0x24400], desc[UR36][R2.64], !P5 ;  /* 0x2440000002070fae */ /* 0x0001e8000e901d64 */
[----:B------:R0:W-:Y:S04]  /*102a0*/  @P0 LDGSTS.E.BYPASS.LTC128B.128 [R7+0x26c00], desc[UR36][R2.64+0x80], !P4 ;  /* 0x26c0008002070fae */ /* 0x0001e8000e101d64 */
[----:B------:R0:W-:Y:S01]  /*102b0*/  @P0 LDGSTS.E.BYPASS.LTC128B.128 [R7+0x29400], desc[UR36][R2.64+0x100], !P3 ;  /* 0x2940010002070fae */ /* 0x0001e2000d901d64 */
[----:B------:R-:W-:-:S03]  /*102c0*/  IMAD.MOV.U32 R13, RZ, RZ, R4 ;  /* 0x000000ffff0d7224 */ /* 0x000fc600078e0004 */
[----:B------:R0:W-:Y:S01]  /*102d0*/  @P0 LDGSTS.E.BYPASS.LTC128B.128 [R7+0x2bc00], desc[UR36][R2.64+0x180], !P2 ;  /* 0x2bc0018002070fae */ /* 0x0001e2000d101d64 */
[----:B------:R-:W-:Y:S02]  /*102e0*/  ISETP.GE.AND P0, PT, R33, 0x11, PT ;  /* 0x000000112100780c */ /* 0x000fe40003f06270 */
[----:B------:R-:W-:-:S11]  /*102f0*/  MOV R8, R14 ;  /* 0x0000000e00087202 */ /* 0x000fd60000000f00 */
[----:B0-----:R-:W-:Y:S05]  /*10300*/  WARPSYNC.COLLECTIVE R15, `(.L_x_100) ;  /* 0x000000000f087348 */ /* 0x001fea0003c00000 */
[----:B------:R1:W2:Y:S02]  /*10310*/  SHFL.IDX P6, R14, R13, R12, R11 ;  /* 0x0000000c0d0e7389 */ /* 0x0002a400000c000b */
[----:B012---:R-:W-:Y:S01]  /*10320*/  ENDCOLLECTIVE ;  /* 0x000000000000791b */ /* 0x007fe20003800000 */
.L_x_100:
[----:B------:R-:W-:Y:S01]  /*10330*/  @P0 LEA R21, R5, UR39, 0x1 ;  /* 0x0000002705150c11 */ /* 0x000fe2000f8e08ff */
[----:B------:R-:W-:Y:S02]  /*10340*/  IMAD.MOV.U32 R13, RZ, RZ, R6 ;  /* 0x000000ffff0d7224 */ /* 0x000fe400078e0006 */
[----:B------:R-:W-:Y:S01]  /*10350*/  IMAD.MOV.U32 R12, RZ, RZ, 0x2 ;  /* 0x00000002ff0c7424 */ /* 0x000fe200078e00ff */
[----:B------:R-:W-:-:S05]  /*10360*/  @P0 LEA R14, P1, R37, R14, 0x1 ;  /* 0x0000000e250e0211 */ /* 0x000fca00078208ff */
[----:B------:R-:W-:-:S08]  /*10370*/  @P0 IMAD.MOV.U32 R2, RZ, RZ, R14 ;  /* 0x000000ffff020224 */ /* 0x000fd000078e000e */
[----:B------:R-:W-:Y:S05]  /*10380*/  WARPSYNC.COLLECTIVE R15, `(.L_x_101) ;  /* 0x000000000f087348 */ /* 0x000fea0003c00000 */
[----:B------:R0:W1:Y:S02]  /*10390*/  SHFL.IDX P6, R14, R13, R12, R11 ;  /* 0x0000000c0d0e7389 */ /* 0x00006400000c000b */
[----:B01----:R-:W-:Y:S01]  /*103a0*/  ENDCOLLECTIVE ;  /* 0x000000000000791b */ /* 0x003fe20003800000 */
.L_x_101:
[----:B------:R-:W-:-:S05]  /*103b0*/  @P0 IMAD.X R9, RZ, RZ, R8, P1 ;  /* 0x000000ffff090224 */ /* 0x000fca00008e0608 */
[----:B------:R-:W-:-:S05]  /*103c0*/  @P0 MOV R3, R9 ;  /* 0x0000000900030202 */ /* 0x000fca0000000f00 */
[----:B------:R-:W-:Y:S01]  /*103d0*/  @!PT LDS RZ, [RZ] ;  /* 0x00000000fffff984 */ /* 0x000fe20000000800 */
[----:B------:R-:W-:Y:S01]  /*103e0*/  @!PT LDS RZ, [RZ] ;  /* 0x00000000fffff984 */ /* 0x000fe20000000800 */
[----:B------:R-:W-:Y:S01]  /*103f0*/  @!PT LDS RZ, [RZ] ;  /* 0x00000000fffff984 */ /* 0x000fe20000000800 */
[----:B------:R0:W-:Y:S01]  /*10400*/  @P0 LDGSTS.E.BYPASS.LTC128B.128 [R21+0x24c00], desc[UR36][R2.64], !P5 ;  /* 0x24c0000002150fae */ /* 0x0001e2000e901d64 */
[----:B------:R-:W-:-:S03]  /*10410*/  MOV R13, R4 ;  /* 0x00000004000d7202 */ /* 0x000fc60000000f00 */
[----:B------:R0:W-:Y:S04]  /*10420*/  @P0 LDGSTS.E.BYPASS.LTC128B.128 [R21+0x27400], desc[UR36][R2.64+0x80], !P4 ;  /* 0x2740008002150fae */ /* 0x0001e8000e101d64 */
[----:B------:R0:W-:Y:S04]  /*10430*/  @P0 LDGSTS.E.BYPASS.LTC128B.128 [R21+0x29c00], desc[UR36][R2.64+0x100], !P3 ;  /* 0x29c0010002150fae */ /* 0x0001e8000d901d64 */
[----:B------:R0:W-:Y:S01]  /*10440*/  @P0 LDGSTS.E.BYPASS.LTC128B.128 [R21+0x2c400], desc[UR36][R2.64+0x180], !P2 ;  /* 0x2c40018002150fae */ /* 0x0001e2000d101d64 */
[----:B------:R-:W-:Y:S01]  /*10450*/  IMAD.MOV.U32 R7, RZ, RZ, R14 ;  /* 0x000000ffff077224 */ /* 0x000fe200078e000e */
[----:B------:R-:W-:-:S13]  /*10460*/  ISETP.GE.AND P0, PT, R33, 0x21, PT ;  /* 0x000000212100780c */ /* 0x000fda0003f06270 */
[----:B0-----:R-:W-:Y:S05]  /*10470*/  WARPSYNC.COLLECTIVE R15, `(.L_x_102) ;  /* 0x000000000f087348 */ /* 0x001fea0003c00000 */
[----:B------:R1:W2:Y:S02]  /*10480*/  SHFL.IDX P6, R14, R13, R12, R11 ;  /* 0x0000000c0d0e7389 */ /* 0x0002a400000c000b */
[----:B012---:R-:W-:Y:S01]  /*10490*/  ENDCOLLECTIVE ;  /* 0x000000000000791b */ /* 0x007fe20003800000 */
.L_x_102:
[----:B------:R-:W-:Y:S02]  /*104a0*/  @P0 LEA R9, R5, UR39, 0x1 ;  /* 0x0000002705090c11 */ /* 0x000fe4000f8e08ff */
[----:B------:R-:W-:Y:S01]  /*104b0*/  MOV R13, R6 ;  /* 0x00000006000d7202 */ /* 0x000fe20000000f00 */
[----:B------:R-:W-:Y:S01]  /*104c0*/  IMAD.MOV.U32 R12, RZ, RZ, 0x3 ;  /* 0x00000003ff0c7424 */ /* 0x000fe200078e00ff */
[----:B------:R-:W-:-:S05]  /*104d0*/  @P0 LEA R14, P1, R37, R14, 0x1 ;  /* 0x0000000e250e0211 */ /* 0x000fca00078208ff */
[----:B------:R-:W-:-:S08]  /*104e0*/  @P0 IMAD.MOV.U32 R2, RZ, RZ, R14 ;  /* 0x000000ffff020224 */ /* 0x000fd000078e000e */
[----:B------:R-:W-:Y:S05]  /*104f0*/  WARPSYNC.COLLECTIVE R15, `(.L_x_103) ;  /* 0x000000000f087348 */ /* 0x000fea0003c00000 */
[----:B------:R0:W1:Y:S02]  /*10500*/  SHFL.IDX P6, R14, R13, R12, R11 ;  /* 0x0000000c0d0e7389 */ /* 0x00006400000c000b */
[----:B01----:R-:W-:Y:S01]  /*10510*/  ENDCOLLECTIVE ;  /* 0x000000000000791b */ /* 0x003fe20003800000 */
.L_x_103:
[----:B------:R-:W-:-:S04]  /*10520*/  @P0 IMAD.X R7, RZ, RZ, R7, P1 ;  /* 0x000000ffff070224 */ /* 0x000fc800008e0607 */
[----:B------:R-:W-:-:S05]  /*10530*/  @P0 IMAD.MOV.U32 R3, RZ, RZ, R7 ;  /* 0x000000ffff030224 */ /* 0x000fca00078e0007 */
[----:B------:R-:W-:Y:S01]  /*10540*/  @!PT LDS RZ, [RZ] ;  /* 0x00000000fffff984 */ /* 0x000fe20000000800 */
[----:B------:R-:W-:Y:S01]  /*10550*/  @!PT LDS RZ, [RZ] ;  /* 0x00000000fffff984 */ /* 0x000fe20000000800 */
[----:B------:R-:W-:Y:S01]  /*10560*/  @!PT LDS RZ, [RZ] ;  /* 0x00000000fffff984 */ /* 0x000fe20000000800 */
[----:B------:R0:W-:Y:S01]  /*10570*/  @P0 LDGSTS.E.BYPASS.LTC128B.128 [R9+0x25400], desc[UR36][R2.64], !P5 ;  /* 0x2540000002090fae */ /* 0x0001e2000e901d64 */
[----:B------:R-:W-:-:S03]  /*10580*/  IMAD.MOV.U32 R13, RZ, RZ, R4 ;  /* 0x000000ffff0d7224 */ /* 0x000fc600078e0004 */
        /* <DEDUP_REMOVED lines=8> */
.L_x_104:
[----:B------:R-:W-:Y:S01]  /*10610*/  @P0 LEA R21, R5, UR39, 0x1 ;  /* 0x0000002705150c11 */ /* 0x000fe2000f8e08ff */
[----:B------:R-:W-:Y:S01]  /*10620*/  IMAD.MOV.U32 R13, RZ, RZ, R6 ;  /* 0x000000ffff0d7224 */ /* 0x000fe200078e0006 */
[----:B------:R-:W-:Y:S02]  /*10630*/  MOV R12, 0x4 ;  /* 0x00000004000c7802 */ /* 0x000fe40000000f00 */
[----:B------:R-:W-:-:S04]  /*10640*/  @P0 LEA R14, P1, R37, R14, 0x1 ;  /* 0x0000000e250e0211 */ /* 0x000fc800078208ff */
[----:B------:R-:W-:Y:S01]  /*10650*/  @P0 IADD3.X R7, RZ, R7, RZ, P1, !PT ;  /* 0x00000007ff070210 */ /* 0x000fe20000ffe4ff */
[----:B------:R-:W-:-:S08]  /*10660*/  @P0 IMAD.MOV.U32 R2, RZ, RZ, R14 ;  /* 0x000000ffff020224 */ /* 0x000fd000078e000e */
[----:B------:R-:W-:Y:S05]  /*10670*/  WARPSYNC.COLLECTIVE R15, `(.L_x_105) ;  /* 0x000000000f087348 */ /* 0x000fea0003c00000 */
[----:B------:R0:W1:Y:S02]  /*10680*/  SHFL.IDX P6, R14, R13, R12, R11 ;  /* 0x0000000c0d0e7389 */ /* 0x00006400000c000b */
[----:B01----:R-:W-:Y:S01]  /*10690*/  ENDCOLLECTIVE ;  /* 0x000000000000791b */ /* 0x003fe20003800000 */
.L_x_105:
[----:B------:R-:W-:-:S05]  /*106a0*/  @P0 IMAD.MOV.U32 R3, RZ, RZ, R7 ;  /* 0x000000ffff030224 */ /* 0x000fca00078e0007 */
[----:B------:R-:W-:Y:S01]  /*106b0*/  @!PT LDS RZ, [RZ] ;  /* 0x00000000fffff984 */ /* 0x000fe20000000800 */
[----:B------:R-:W-:Y:S01]  /*106c0*/  @!PT LDS RZ, [RZ] ;  /* 0x00000000fffff984 */ /* 0x000fe20000000800 */
[----:B------:R-:W-:Y:S01]  /*106d0*/  @!PT LDS RZ, [RZ] ;  /* 0x00000000fffff984 */ /* 0x000fe20000000800 */
[----:B------:R0:W-:Y:S04]  /*106e0*/  @P0 LDGSTS.E.BYPASS.LTC128B.128 [R21+0x25c00], desc[UR36][R2.64], !P5 ;  /* 0x25c0000002150fae */ /* 0x0001e8000e901d64 */
[----:B------:R0:W-:Y:S01]  /*106f0*/  @P0 LDGSTS.E.BYPASS.LTC128B.128 [R21+0x28400], desc[UR36][R2.64+0x80], !P4 ;  /* 0x2840008002150fae */ /* 0x0001e2000e101d64 */
[----:B------:R-:W-:-:S03]  /*10700*/  IMAD.MOV.U32 R13, RZ, RZ, R4 ;  /* 0x000000ffff0d7224 */ /* 0x000fc600078e0004 */
[----:B------:R0:W-:Y:S04]  /*10710*/  @P0 LDGSTS.E.BYPASS.LTC128B.128 [R21+0x2ac00], desc[UR36][R2.64+0x100], !P3 ;  /* 0x2ac0010002150fae */ /* 0x0001e8000d901d64 */
[----:B------:R0:W-:Y:S01]  /*10720*/  @P0 LDGSTS.E.BYPASS.LTC128B.128 [R21+0x2d400], desc[UR36][R2.64+0x180], !P2 ;  /* 0x2d40018002150fae */ /* 0x0001e2000d101d64 */
[----:B------:R-:W-:-:S07]  /*10730*/  IMAD.MOV.U32 R7, RZ, RZ, R14 ;  /* 0x000000ffff077224 */ /* 0x000fce00078e000e */
[----:B0-----:R-:W-:Y:S05]  /*10740*/  WARPSYNC.COLLECTIVE R15, `(.L_x_106) ;  /* 0x000000000f087348 */ /* 0x001fea0003c00000 */
[----:B------:R1:W2:Y:S02]  /*10750*/  SHFL.IDX P6, R14, R13, R12, R11 ;  /* 0x0000000c0d0e7389 */ /* 0x0002a400000c000b */
[----:B012---:R-:W-:Y:S01]  /*10760*/  ENDCOLLECTIVE ;  /* 0x000000000000791b */ /* 0x007fe20003800000 */
.L_x_106:
[----:B------:R-:W-:Y:S05]  /*10770*/  BRA `(.L_x_107) ;  /* 0xffffffcc00b47947 */ /* 0x000fea000383ffff */
.L_x_54:
[----:B------:R-:W-:Y:S01]  /*10780*/  IMAD.MOV.U32 R13, RZ, RZ, R5 ;  /* 0x000000ffff0d7224 */ /* 0x000fe200078e0005 */
[----:B------:R-:W-:Y:S01]  /*10790*/  MOV R12, RZ ;  /* 0x000000ff000c7202 */ /* 0x000fe20000000f00 */
[----:B------:R-:W-:Y:S02]  /*107a0*/  IMAD.MOV.U32 R11, RZ, RZ, 0x181f ;  /* 0x0000181fff0b7424 */ /* 0x000fe400078e00ff */
[----:B------:R-:W-:Y:S02]  /*107b0*/  IMAD.MOV.U32 R15, RZ, RZ, -0x1 ;  /* 0xffffffffff0f7424 */ /* 0x000fe400078e00ff */
[----:B------:R-:W-:-:S07]  /*107c0*/  IMAD.IADD R4, R34, 0x1, R4 ;  /* 0x0000000122047824 */ /* 0x000fce00078e0204 */
[----:B-----5:R-:W-:Y:S05]  /*107d0*/  WARPSYNC.COLLECTIVE R15, `(.L_x_108) ;  /* 0x000000000f087348 */ /* 0x020fea0003c00000 */
[----:B------:R0:W1:Y:S02]  /*107e0*/  SHFL.IDX P6, R14, R13, R12, R11 ;  /* 0x0000000c0d0e7389 */ /* 0x00006400000c000b */
[----:B01---5:R-:W-:Y:S01]  /*107f0*/  ENDCOLLECTIVE ;  /* 0x000000000000791b */ /* 0x023fe20003800000 */
.L_x_108:
[C---:B------:R-:W-:Y:S02]  /*10800*/  ISETP.GE.AND P0, PT, R4.reuse, UR40, PT ;  /* 0x0000002804007c0c */ /* 0x040fe4000bf06270 */
[----:B------:R-:W-:Y:S02]  /*10810*/  IADD3 R6, R4, 0x10, RZ ;  /* 0x0000001004067810 */ /* 0x000fe40007ffe0ff */
[----:B------:R-:W-:Y:S01]  /*10820*/  MOV R13, R0 ;  /* 0x00000000000d7202 */ /* 0x000fe20000000f00 */
[----:B------:R-:W-:-:S08]  /*10830*/  IMAD.MOV.U32 R2, RZ, RZ, R14 ;  /* 0x000000ffff027224 */ /* 0x000fd000078e000e */
[----:B------:R-:W-:Y:S05]  /*10840*/  WARPSYNC.COLLECTIVE R15, `(.L_x_109) ;  /* 0x000000000f087348 */ /* 0x000fea0003c00000 */
[----:B------:R0:W1:Y:S02]  /*10850*/  SHFL.IDX P6, R14, R13, R12, R11 ;  /* 0x0000000c0d0e7389 */ /* 0x00006400000c000b */
[----:B01----:R-:W-:Y:S01]  /*10860*/  ENDCOLLECTIVE ;  /* 0x000000000000791b */ /* 0x003fe20003800000 */
.L_x_109:
[----:B------:R-:W-:Y:S02]  /*10870*/  IMAD.MOV.U32 R13, RZ, RZ, R5 ;  /* 0x000000ffff0d7224 */ /* 0x000fe400078e0005 */
[----:B------:R-:W-:Y:S01]  /*10880*/  IMAD.MOV.U32 R12, RZ, RZ, 0x1 ;  /* 0x00000001ff0c7424 */ /* 0x000fe200078e00ff */
[----:B------:R-:W-:-:S05]  /*10890*/  @!P0 LEA R14, P1, R37, R14, 0x1 ;  /* 0x0000000e250e8211 */ /* 0x000fca00078208ff */
[----:B------:R-:W-:Y:S02]  /*108a0*/  @!P0 IMAD.X R3, RZ, RZ, R2, P1 ;  /* 0x000000ffff038224 */ /* 0x000fe400008e0602 */
[----:B------:R-:W-:-:S07]  /*108b0*/  @!P0 IMAD.MOV.U32 R2, RZ, RZ, R14 ;  /* 0x000000ffff028224 */ /* 0x000fce00078e000e */
[----:B------:R-:W-:Y:S05]  /*108c0*/  WARPSYNC.COLLECTIVE R15, `(.L_x_110) ;  /* 0x000000000f087348 */ /* 0x000fea0003c00000 */
[----:B------:R0:W1:Y:S02]  /*108d0*/  SHFL.IDX P6, R14, R13, R12, R11 ;  /* 0x0000000c0d0e7389 */ /* 0x00006400000c000b */
[----:B01----:R-:W-:Y:S01]  /*108e0*/  ENDCOLLECTIVE ;  /* 0x000000000000791b */ /* 0x003fe20003800000 */
.L_x_110:
[----:B------:R-:W-:Y:S01]  /*108f0*/  @!PT LDS RZ, [RZ] ;  /* 0x00000000fffff984 */ /* 0x000fe20000000800 */
[----:B------:R-:W-:Y:S01]  /*10900*/  @!PT LDS RZ, [RZ] ;  /* 0x00000000fffff984 */ /* 0x000fe20000000800 */
[----:B------:R-:W-:Y:S01]  /*10910*/  @!PT LDS RZ, [RZ] ;  /* 0x00000000fffff984 */ /* 0x000fe20000000800 */
[----:B------:R0:W-:Y:S04]  /*10920*/  @!P0 LDGSTS.E.BYPASS.LTC128B.128 [R20+0x14400], desc[UR36][R2.64], !P2 ;  /* 0x1440000002148fae */ /* 0x0001e8000d101d64 */
[----:B------:R0:W-:Y:S04]  /*10930*/  @!P0 LDGSTS.E.BYPASS.LTC128B.128 [R20+0x18400], desc[UR36][R2.64+0x80], !P3 ;  /* 0x1840008002148fae */ /* 0x0001e8000d901d64 */
[----:B------:R0:W-:Y:S01]  /*10940*/  @!P0 LDGSTS.E.BYPASS.LTC128B.128 [R20+0x1c400], desc[UR36][R2.64+0x100], !P4 ;  /* 0x1c40010002148fae */ /* 0x0001e2000e101d64 */
[----:B------:R-:W-:-:S03]  /*10950*/  MOV R13, R0 ;  /* 0x00000000000d7202 */ /* 0x000fc60000000f00 */
[----:B------:R0:W-:Y:S01]  /*10960*/  @!P0 LDGSTS.E.BYPASS.LTC128B.128 [R20+0x20400], desc[UR36][R2.64+0x180], !P5 ;  /* 0x2040018002148fae */ /* 0x0001e2000e901d64 */
[----:B------:R-:W-:Y:S01]  /*10970*/  ISETP.GE.AND P0, PT, R6, UR40, PT ;  /* 0x0000002806007c0c */ /* 0x000fe2000bf06270 */
[----:B------:R-:W-:-:S12]  /*10980*/  IMAD.MOV.U32 R6, RZ, RZ, R14 ;  /* 0x000000ffff067224 */ /* 0x000fd800078e000e */
[----:B0-----:R-:W-:Y:S05]  /*10990*/  WARPSYNC.COLLECTIVE R15, `(.L_x_111) ;  /* 0x000000000f087348 */ /* 0x001fea0003c00000 */
[----:B------:R1:W2:Y:S02]  /*109a0*/  SHFL.IDX P6, R14, R13, R12, R11 ;  /* 0x0000000c0d0e7389 */ /* 0x0002a400000c000b */
[----:B012---:R-:W-:Y:S01]  /*109b0*/  ENDCOLLECTIVE ;  /* 0x000000000000791b */ /* 0x007fe20003800000 */
.L_x_111:
[----:B------:R-:W-:Y:S02]  /*109c0*/  IMAD.MOV.U32 R13, RZ, RZ, R5 ;  /* 0x000000ffff0d7224 */ /* 0x000fe400078e0005 */
[----:B------:R-:W-:Y:S01]  /*109d0*/  IMAD.MOV.U32 R12, RZ, RZ, 0x2 ;  /* 0x00000002ff0c7424 */ /* 0x000fe200078e00ff */
[----:B------:R-:W-:-:S05]  /*109e0*/  @!P0 LEA R14, P1, R37, R14, 0x1 ;  /* 0x0000000e250e8211 */ /* 0x000fca00078208ff */
[----:B------:R-:W-:-:S08]  /*109f0*/  @!P0 IMAD.MOV.U32 R2, RZ, RZ, R14 ;  /* 0x000000ffff028224 */ /* 0x000fd000078e000e */
[----:B------:R-:W-:Y:S05]  /*10a00*/  WARPSYNC.COLLECTIVE R15, `(.L_x_112) ;  /* 0x000000000f087348 */ /* 0x000fea0003c00000 */
[----:B------:R0:W1:Y:S02]  /*10a10*/  SHFL.IDX P6, R14, R13, R12, R11 ;  /* 0x0000000c0d0e7389 */ /* 0x00006400000c000b */
[----:B01----:R-:W-:Y:S01]  /*10a20*/  ENDCOLLECTIVE ;  /* 0x000000000000791b */ /* 0x003fe20003800000 */
.L_x_112:
[----:B------:R-:W-:Y:S01]  /*10a30*/  @!P0 IMAD.X R7, RZ, RZ, R6, P1 ;  /* 0x000000ffff078224 */ /* 0x000fe200008e0606 */
[----:B------:R-:W-:-:S03]  /*10a40*/  IADD3 R6, R4, 0x20, RZ ;  /* 0x0000002004067810 */ /* 0x000fc60007ffe0ff */
[----:B------:R-:W-:-:S05]  /*10a50*/  @!P0 IMAD.MOV.U32 R3, RZ, RZ, R7 ;  /* 0x000000ffff038224 */ /* 0x000fca00078e0007 */
[----:B------:R-:W-:Y:S01]  /*10a60*/  @!PT LDS RZ, [RZ] ;  /* 0x00000000fffff984 */ /* 0x000fe20000000800 */
[----:B------:R-:W-:Y:S01]  /*10a70*/  @!PT LDS RZ, [RZ] ;  /* 0x00000000fffff984 */ /* 0x000fe20000000800 */
[----:B------:R-:W-:Y:S01]  /*10a80*/  @!PT LDS RZ, [RZ] ;  /* 0x00000000fffff984 */ /* 0x000fe20000000800 */
[----:B------:R0:W-:Y:S04]  /*10a90*/  @!P0 LDGSTS.E.BYPASS.LTC128B.128 [R20+0x14c00], desc[UR36][R2.64], !P2 ;  /* 0x14c0000002148fae */ /* 0x0001e8000d101d64 */
[----:B------:R0:W-:Y:S01]  /*10aa0*/  @!P0 LDGSTS.E.BYPASS.LTC128B.128 [R20+0x18c00], desc[UR36][R2.64+0x80], !P3 ;  /* 0x18c0008002148fae */ /* 0x0001e2000d901d64 */
[----:B------:R-:W-:-:S03]  /*10ab0*/  MOV R13, R0 ;  /* 0x00000000000d7202 */ /* 0x000fc60000000f00 */
[----:B------:R0:W-:Y:S04]  /*10ac0*/  @!P0 LDGSTS.E.BYPASS.LTC128B.128 [R20+0x1cc00], desc[UR36][R2.64+0x100], !P4 ;  /* 0x1cc0010002148fae */ /* 0x0001e8000e101d64 */
[----:B------:R0:W-:Y:S01]  /*10ad0*/  @!P0 LDGSTS.E.BYPASS.LTC128B.128 [R20+0x20c00], desc[UR36][R2.64+0x180], !P5 ;  /* 0x20c0018002148fae */ /* 0x0001e2000e901d64 */
[----:B------:R-:W-:Y:S01]  /*10ae0*/  ISETP.GE.AND P0, PT, R6, UR40, PT ;  /* 0x0000002806007c0c */ /* 0x000fe2000bf06270 */
[----:B------:R-:W-:-:S12]  /*10af0*/  IMAD.MOV.U32 R6, RZ, RZ, R14 ;  /* 0x000000ffff067224 */ /* 0x000fd800078e000e */
[----:B0-----:R-:W-:Y:S05]  /*10b00*/  WARPSYNC.COLLECTIVE R15, `(.L_x_113) ;  /* 0x000000000f087348 */ /* 0x001fea0003c00000 */
[----:B------:R1:W2:Y:S02]  /*10b10*/  SHFL.IDX P6, R14, R13, R12, R11 ;  /* 0x0000000c0d0e7389 */ /* 0x0002a400000c000b */
[----:B012---:R-:W-:Y:S01]  /*10b20*/  ENDCOLLECTIVE ;  /* 0x000000000000791b */ /* 0x007fe20003800000 */
.L_x_113:
[----:B------:R-:W-:Y:S02]  /*10b30*/  IMAD.MOV.U32 R13, RZ, RZ, R5 ;  /* 0x000000ffff0d7224 */ /* 0x000fe400078e0005 */
[----:B------:R-:W-:Y:S01]  /*10b40*/  IMAD.MOV.U32 R12, RZ, RZ, 0x3 ;  /* 0x00000003ff0c7424 */ /* 0x000fe200078e00ff */
[----:B------:R-:W-:-:S05]  /*10b50*/  @!P0 LEA R14, P1, R37, R14, 0x1 ;  /* 0x0000000e250e8211 */ /* 0x000fca00078208ff */
[----:B------:R-:W-:-:S08]  /*10b60*/  @!P0 IMAD.MOV.U32 R2, RZ, RZ, R14 ;  /* 0x000000ffff028224 */ /* 0x000fd000078e000e */
[----:B------:R-:W-:Y:S05]  /*10b70*/  WARPSYNC.COLLECTIVE R15, `(.L_x_114) ;  /* 0x000000000f087348 */ /* 0x000fea0003c00000 */
[----:B------:R0:W1:Y:S02]  /*10b80*/  SHFL.IDX P6, R14, R13, R12, R11 ;  /* 0x0000000c0d0e7389 */ /* 0x00006400000c000b */
[----:B01----:R-:W-:Y:S01]  /*10b90*/  ENDCOLLECTIVE ;  /* 0x000000000000791b */ /* 0x003fe20003800000 */
.L_x_114:
        /* <DEDUP_REMOVED lines=16> */
.L_x_115:
[----:B------:R-:W-:Y:S02]  /*10ca0*/  IMAD.MOV.U32 R13, RZ, RZ, R5 ;  /* 0x000000ffff0d7224 */ /* 0x000fe400078e0005 */
[----:B------:R-:W-:Y:S01]  /*10cb0*/  IMAD.MOV.U32 R12, RZ, RZ, 0x4 ;  /* 0x00000004ff0c7424 */ /* 0x000fe200078e00ff */
[----:B------:R-:W-:-:S05]  /*10cc0*/  @!P0 LEA R14, P1, R37, R14, 0x1 ;  /* 0x0000000e250e8211 */ /* 0x000fca00078208ff */
[----:B------:R-:W-:-:S08]  /*10cd0*/  @!P0 IMAD.MOV.U32 R2, RZ, RZ, R14 ;  /* 0x000000ffff028224 */ /* 0x000fd000078e000e */
[----:B------:R-:W-:Y:S05]  /*10ce0*/  WARPSYNC.COLLECTIVE R15, `(.L_x_116) ;  /* 0x000000000f087348 */ /* 0x000fea0003c00000 */
[----:B------:R0:W1:Y:S02]  /*10cf0*/  SHFL.IDX P6, R14, R13, R12, R11 ;  /* 0x0000000c0d0e7389 */ /* 0x00006400000c000b */
[----:B01----:R-:W-:Y:S01]  /*10d00*/  ENDCOLLECTIVE ;  /* 0x000000000000791b */ /* 0x003fe20003800000 */
.L_x_116:
        /* <DEDUP_REMOVED lines=16> */
.L_x_117:
[----:B------:R-:W-:Y:S02]  /*10e10*/  IMAD.MOV.U32 R13, RZ, RZ, R5 ;  /* 0x000000ffff0d7224 */ /* 0x000fe400078e0005 */
[----:B------:R-:W-:Y:S01]  /*10e20*/  IMAD.MOV.U32 R12, RZ, RZ, 0x5 ;  /* 0x00000005ff0c7424 */ /* 0x000fe200078e00ff */
[----:B------:R-:W-:-:S05]  /*10e30*/  @!P0 LEA R14, P1, R37, R14, 0x1 ;  /* 0x0000000e250e8211 */ /* 0x000fca00078208ff */
[----:B------:R-:W-:-:S08]  /*10e40*/  @!P0 IMAD.MOV.U32 R2, RZ, RZ, R14 ;  /* 0x000000ffff028224 */ /* 0x000fd000078e000e */
[----:B------:R-:W-:Y:S05]  /*10e50*/  WARPSYNC.COLLECTIVE R15, `(.L_x_118) ;  /* 0x000000000f087348 */ /* 0x000fea0003c00000 */
[----:B------:R0:W1:Y:S02]  /*10e60*/  SHFL.IDX P6, R14, R13, R12, R11 ;  /* 0x0000000c0d0e7389 */ /* 0x00006400000c000b */
[----:B01----:R-:W-:Y:S01]  /*10e70*/  ENDCOLLECTIVE ;  /* 0x000000000000791b */ /* 0x003fe20003800000 */
.L_x_118:
        /* <DEDUP_REMOVED lines=16> */
.L_x_119:
[----:B------:R-:W-:Y:S02]  /*10f80*/  IMAD.MOV.U32 R13, RZ, RZ, R5 ;  /* 0x000000ffff0d7224 */ /* 0x000fe400078e0005 */
[----:B------:R-:W-:Y:S01]  /*10f90*/  IMAD.MOV.U32 R12, RZ, RZ, 0x6 ;  /* 0x00000006ff0c7424 */ /* 0x000fe200078e00ff */
[----:B------:R-:W-:-:S05]  /*10fa0*/  @!P0 LEA R14, P1, R37, R14, 0x1 ;  /* 0x0000000e250e8211 */ /* 0x000fca00078208ff */
[----:B------:R-:W-:-:S08]  /*10fb0*/  @!P0 IMAD.MOV.U32 R2, RZ, RZ, R14 ;  /* 0x000000ffff028224 */ /* 0x000fd000078e000e */
[----:B------:R-:W-:Y:S05]  /*10fc0*/  WARPSYNC.COLLECTIVE R15, `(.L_x_120) ;  /* 0x000000000f087348 */ /* 0x000fea0003c00000 */
[----:B------:R0:W1:Y:S02]  /*10fd0*/  SHFL.IDX P6, R14, R13, R12, R11 ;  /* 0x0000000c0d0e7389 */ /* 0x00006400000c000b */
[----:B01----:R-:W-:Y:S01]  /*10fe0*/  ENDCOLLECTIVE ;  /* 0x000000000000791b */ /* 0x003fe20003800000 */
.L_x_120:
        /* <DEDUP_REMOVED lines=16> */
.L_x_121:
[----:B------:R-:W-:Y:S01]  /*110f0*/  MOV R13, R5 ;  /* 0x00000005000d7202 */ /* 0x000fe20000000f00 */
[----:B------:R-:W-:Y:S01]  /*11100*/  IMAD.MOV.U32 R12, RZ, RZ, 0x7 ;  /* 0x00000007ff0c7424 */ /* 0x000fe200078e00ff */
[----:B------:R-:W-:-:S05]  /*11110*/  @!P0 LEA R14, P1, R37, R14, 0x1 ;  /* 0x0000000e250e8211 */ /* 0x000fca00078208ff */
[----:B------:R-:W-:-:S08]  /*11120*/  @!P0 IMAD.MOV.U32 R2, RZ, RZ, R14 ;  /* 0x000000ffff028224 */ /* 0x000fd000078e000e */
[----:B------:R-:W-:Y:S05]  /*11130*/  WARPSYNC.COLLECTIVE R15, `(.L_x_122) ;  /* 0x000000000f087348 */ /* 0x000fea0003c00000 */
[----:B------:R0:W1:Y:S02]  /*11140*/  SHFL.IDX P6, R14, R13, R12, R11 ;  /* 0x0000000c0d0e7389 */ /* 0x00006400000c000b */
[----:B01----:R-:W-:Y:S01]  /*11150*/  ENDCOLLECTIVE ;  /* 0x000000000000791b */ /* 0x003fe20003800000 */
.L_x_122:
[----:B------:R-:W-:-:S04]  /*11160*/  @!P0 IMAD.X R7, RZ, RZ, R6, P1 ;  /* 0x000000ffff078224 */ /* 0x000fc800008e0606 */
[----:B------:R-:W-:-:S05]  /*11170*/  @!P0 IMAD.MOV.U32 R3, RZ, RZ, R7 ;  /* 0x000000ffff038224 */ /* 0x000fca00078e0007 */
[----:B------:R-:W-:Y:S01]  /*11180*/  @!PT LDS RZ, [RZ] ;  /* 0x00000000fffff984 */ /* 0x000fe20000000800 */
[----:B------:R-:W-:Y:S01]  /*11190*/  @!PT LDS RZ, [RZ] ;  /* 0x00000000fffff984 */ /* 0x000fe20000000800 */
[----:B------:R-:W-:Y:S01]  /*111a0*/  @!PT LDS RZ, [RZ] ;  /* 0x00000000fffff984 */ /* 0x000fe20000000800 */
[----:B------:R0:W-:Y:S01]  /*111b0*/  @!P0 LDGSTS.E.BYPASS.LTC128B.128 [R20+0x17400], desc[UR36][R2.64], !P2 ;  /* 0x1740000002148fae */ /* 0x0001e2000d101d64 */
[----:B------:R-:W-:-:S03]  /*111c0*/  IMAD.MOV.U32 R13, RZ, RZ, R0 ;  /* 0x000000ffff0d7224 */ /* 0x000fc600078e0000 */
[----:B------:R0:W-:Y:S04]  /*111d0*/  @!P0 LDGSTS.E.BYPASS.LTC128B.128 [R20+0x1b400], desc[UR36][R2.64+0x80], !P3 ;  /* 0x1b40008002148fae */ /* 0x0001e8000d901d64 */
[----:B------:R0:W-:Y:S04]  /*111e0*/  @!P0 LDGSTS.E.BYPASS.LTC128B.128 [R20+0x1f400], desc[UR36][R2.64+0x100], !P4 ;  /* 0x1f40010002148fae */ /* 0x0001e8000e101d64 */
[----:B------:R0:W-:Y:S01]  /*111f0*/  @!P0 LDGSTS.E.BYPASS.LTC128B.128 [R20+0x23400], desc[UR36][R2.64+0x180], !P5 ;  /* 0x2340018002148fae */ /* 0x0001e2000e901d64 */
[----:B------:R-:W-:-:S07]  /*11200*/  IMAD.MOV.U32 R6, RZ, RZ, R14 ;  /* 0x000000ffff067224 */ /* 0x000fce00078e000e */
[----:B0-----:R-:W-:Y:S05]  /*11210*/  WARPSYNC.COLLECTIVE R15, `(.L_x_123) ;  /* 0x000000000f087348 */ /* 0x001fea0003c00000 */
[----:B------:R1:W2:Y:S02]  /*11220*/  SHFL.IDX P6, R14, R13, R12, R11 ;  /* 0x0000000c0d0e7389 */ /* 0x0002a400000c000b */
[----:B012---:R-:W-:Y:S01]  /*11230*/  ENDCOLLECTIVE ;  /* 0x000000000000791b */ /* 0x007fe20003800000 */
.L_x_123:
[----:B------:R-:W-:Y:S05]  /*11240*/  BRA `(.L_x_124) ;  /* 0xffffffcc00e47947 */ /* 0x000fea000383ffff */
.L_x_56:
[----:B0-----:R-:W-:-:S04]  /*11250*/  MOV R3, UR39 ;  /* 0x0000002700037c02 */ /* 0x001fc80008000f00 */
[----:B------:R0:W1:Y:S03]  /*11260*/  SYNCS.PHASECHK.TRANS64.TRYWAIT P0, [R3+URZ+0x38820], R0 ;  /* 0x03882000030075a7 */ /* 0x000066000800017f */
[----:B-1----:R-:W-:Y:S05]  /*11270*/  @!P0 NANOSLEEP.SYNCS 0x989680 ;  /* 0x009896800000895d */ /* 0x002fea0003900000 */
[----:B------:R-:W1:Y:S02]  /*11280*/  @!P0 SYNCS.PHASECHK.TRANS64 P0, [R3+URZ+0x38820], R0 ;  /* 0x03882000030085a7 */ /* 0x000e64000800007f */
[----:B-1----:R-:W-:Y:S05]  /*11290*/  @!P0 BRA `(.L_x_56) ;  /* 0xfffffffc00ec8947 */ /* 0x002fea000383ffff */
[----:B------:R-:W-:Y:S05]  /*112a0*/  BRA `(.L_x_125) ;  /* 0xffffffd000247947 */ /* 0x000fea000383ffff */
.L_x_60:
[----:B0-----:R0:W1:Y:S02]  /*112b0*/  SYNCS.PHASECHK.TRANS64.TRYWAIT P0, [R7+URZ+0x38840], R0 ;  /* 0x03884000070075a7 */ /* 0x001064000800017f */
[----:B-1----:R-:W-:Y:S05]  /*112c0*/  @!P0 NANOSLEEP.SYNCS 0x989680 ;  /* 0x009896800000895d */ /* 0x002fea0003900000 */
[----:B------:R-:W1:Y:S02]  /*112d0*/  @!P0 SYNCS.PHASECHK.TRANS64 P0, [R7+URZ+0x38840], R0 ;  /* 0x03884000070085a7 */ /* 0x000e64000800007f */
[----:B-1----:R-:W-:Y:S05]  /*112e0*/  @!P0 BRA `(.L_x_60) ;  /* 0xfffffffc00f08947 */ /* 0x002fea000383ffff */
[----:B------:R-:W-:Y:S05]  /*112f0*/  BRA `(.L_x_126) ;  /* 0xffffffd000d47947 */ /* 0x000fea000383ffff */
.L_x_61:
[----:B------:R-:W-:Y:S01]  /*11300*/  BSSY B1, `(.L_x_127) ;  /* 0x0000008000017945 */ /* 0x000fe20003800000 */
[----:B------:R-:W-:Y:S01]  /*11310*/  IMAD.MOV.U32 R13, RZ, RZ, R23 ;  /* 0x000000ffff0d7224 */ /* 0x000fe200078e0017 */
[----:B------:R-:W-:Y:S01]  /*11320*/  MOV R15, 0xffffffff ;  /* 0xffffffff000f7802 */ /* 0x000fe20000000f00 */
[----:B------:R-:W-:Y:S02]  /*11330*/  IMAD.MOV.U32 R12, RZ, RZ, RZ ;  /* 0x000000ffff0c7224 */ /* 0x000fe400078e00ff */
[----:B------:R-:W-:-:S07]  /*11340*/  IMAD.MOV.U32 R11, RZ, RZ, 0x181f ;  /* 0x0000181fff0b7424 */ /* 0x000fce00078e00ff */
[----:B------:R-:W-:Y:S05]  /*11350*/  WARPSYNC.COLLECTIVE R15, `(.L_x_128) ;  /* 0x000000000f087348 */ /* 0x000fea0003c00000 */
[----:B------:R0:W1:Y:S02]  /*11360*/  SHFL.IDX P6, R14, R13, R12, R11 ;  /* 0x0000000c0d0e7389 */ /* 0x00006400000c000b */
[----:B01----:R-:W-:Y:S01]  /*11370*/  ENDCOLLECTIVE ;  /* 0x000000000000791b */ /* 0x003fe20003800000 */
.L_x_128:
[----:B------:R-:W-:Y:S05]  /*11380*/  BSYNC B1 ;  /* 0x0000000000017941 */ /* 0x000fea0003800000 */
.L_x_127:
[----:B------:R-:W-:Y:S01]  /*11390*/  IMAD.MOV.U32 R13, RZ, RZ, R9 ;  /* 0x000000ffff0d7224 */ /* 0x000fe200078e0009 */
[----:B------:R-:W-:Y:S01]  /*113a0*/  MOV R11, 0x181f ;  /* 0x0000181f000b7802 */ /* 0x000fe20000000f00 */
[----:B------:R-:W-:Y:S01]  /*113b0*/  IMAD.MOV.U32 R12, RZ, RZ, RZ ;  /* 0x000000ffff0c7224 */ /* 0x000fe200078e00ff */
[----:B------:R-:W-:Y:S01]  /*113c0*/  LEA R20, R20, UR39, 0x1 ;  /* 0x0000002714147c11 */ /* 0x000fe2000f8e08ff */
[----:B------:R-:W-:Y:S02]  /*113d0*/  IMAD.MOV.U32 R15, RZ, RZ, -0x1 ;  /* 0xffffffffff0f7424 */ /* 0x000fe400078e00ff */
[----:B------:R-:W-:Y:S02]  /*113e0*/  IMAD.MOV.U32 R3, RZ, RZ, R14 ;  /* 0x000000ffff037224 */ /* 0x000fe400078e000e */
[----:B------:R-:W-:-:S07]  /*113f0*/  IMAD.SHL.U32 R0, R37, 0x2, RZ ;  /* 0x0000000225007824 */ /* 0x000fce00078e00ff */
[----:B------:R-:W-:Y:S05]  /*11400*/  WARPSYNC.COLLECTIVE R15, `(.L_x_129) ;  /* 0x000000000f087348 */ /* 0x000fea0003c00000 */
[----:B------:R0:W1:Y:S02]  /*11410*/  SHFL.IDX P6, R14, R13, R12, R11 ;  /* 0x0000000c0d0e7389 */ /* 0x00006400000c000b */
[----:B01----:R-:W-:Y:S01]  /*11420*/  ENDCOLLECTIVE ;  /* 0x000000000000791b */ /* 0x003fe20003800000 */
.L_x_129:
[----:B------:R-:W-:Y:S01]  /*11430*/  MOV R13, R23 ;  /* 0x00000017000d7202 */ /* 0x000fe20000000f00 */
[----:B------:R-:W-:Y:S01]  /*11440*/  IMAD.MOV.U32 R12, RZ, RZ, 0x1 ;  /* 0x00000001ff0c7424 */ /* 0x000fe200078e00ff */
[----:B------:R-:W-:-:S13]  /*11450*/  IADD3 R2, P0, R14, R0, RZ ;  /* 0x000000000e027210 */ /* 0x000fda0007f1e0ff */
[----:B------:R-:W-:Y:S05]  /*11460*/  WARPSYNC.COLLECTIVE R15, `(.L_x_130) ;  /* 0x000000000f087348 */ /* 0x000fea0003c00000 */
[----:B------:R0:W1:Y:S02]  /*11470*/  SHFL.IDX P6, R14, R13, R12, R11 ;  /* 0x0000000c0d0e7389 */ /* 0x00006400000c000b */
[----:B01----:R-:W-:Y:S01]  /*11480*/  ENDCOLLECTIVE ;  /* 0x000000000000791b */ /* 0x003fe20003800000 */
.L_x_130:
[----:B------:R-:W-:-:S05]  /*11490*/  IMAD.X R3, RZ, RZ, R3, P0 ;  /* 0x000000ffff037224 */ /* 0x000fca00000e0603 */
[----:B------:R-:W-:Y:S01]  /*114a0*/  @!PT LDS RZ, [RZ] ;  /* 0x00000000fffff984 */ /* 0x000fe20000000800 */
[----:B------:R-:W-:Y:S01]  /*114b0*/  @!PT LDS RZ, [RZ] ;  /* 0x00000000fffff984 */ /* 0x000fe20000000800 */
[----:B------:R-:W-:Y:S01]  /*114c0*/  @!PT LDS RZ, [RZ] ;  /* 0x00000000fffff984 */ /* 0x000fe20000000800 */
[----:B------:R0:W-:Y:S04]  /*114d0*/  LDGSTS.E.BYPASS.LTC128B.128 [R20+0x24400], desc[UR36][R2.64], !P4 ;  /* 0x2440000002147fae */ /* 0x0001e8000e101d64 */
[----:B------:R0:W-:Y:S01]  /*114e0*/  LDGSTS.E.BYPASS.LTC128B.128 [R20+0x26c00], desc[UR36][R2.64+0x80], !P3 ;  /* 0x26c0008002147fae */ /* 0x0001e2000d901d64 */
[----:B------:R-:W-:-:S03]  /*114f0*/  IMAD.MOV.U32 R13, RZ, RZ, R9 ;  /* 0x000000ffff0d7224 */ /* 0x000fc600078e0009 */
[----:B------:R0:W-:Y:S04]  /*11500*/  LDGSTS.E.BYPASS.LTC128B.128 [R20+0x29400], desc[UR36][R2.64+0x100], !P2 ;  /* 0x2940010002147fae */ /* 0x0001e8000d101d64 */
[----:B------:R0:W-:Y:S01]  /*11510*/  LDGSTS.E.BYPASS.LTC128B.128 [R20+0x2bc00], desc[UR36][R2.64+0x180], !P1 ;  /* 0x2bc0018002147fae */ /* 0x0001e2000c901d64 */
[----:B------:R-:W-:-:S07]  /*11520*/  IMAD.MOV.U32 R35, RZ, RZ, R14 ;  /* 0x000000ffff237224 */ /* 0x000fce00078e000e */
[----:B0-----:R-:W-:Y:S05]  /*11530*/  WARPSYNC.COLLECTIVE R15, `(.L_x_131) ;  /* 0x000000000f087348 */ /* 0x001fea0003c00000 */
[----:B------:R1:W2:Y:S02]  /*11540*/  SHFL.IDX P6, R14, R13, R12, R11 ;  /* 0x0000000c0d0e7389 */ /* 0x0002a400000c000b */
[----:B012---:R-:W-:Y:S01]  /*11550*/  ENDCOLLECTIVE ;  /* 0x000000000000791b */ /* 0x007fe20003800000 */
.L_x_131:
[----:B------:R-:W-:Y:S02]  /*11560*/  IMAD.MOV.U32 R13, RZ, RZ, R23 ;  /* 0x000000ffff0d7224 */ /* 0x000fe400078e0017 */
[----:B------:R-:W-:Y:S01]  /*11570*/  IMAD.MOV.U32 R12, RZ, RZ, 0x2 ;  /* 0x00000002ff0c7424 */ /* 0x000fe200078e00ff */
[----:B------:R-:W-:-:S13]  /*11580*/  IADD3 R2, P0, R14, R0, RZ ;  /* 0x000000000e027210 */ /* 0x000fda0007f1e0ff */
[----:B------:R-:W-:Y:S05]  /*11590*/  WARPSYNC.COLLECTIVE R15, `(.L_x_132) ;  /* 0x000000000f087348 */ /* 0x000fea0003c00000 */
[----:B------:R0:W1:Y:S02]  /*115a0*/  SHFL.IDX P6, R14, R13, R12, R11 ;  /* 0x0000000c0d0e7389 */ /* 0x00006400000c000b */
[----:B01----:R-:W-:Y:S01]  /*115b0*/  ENDCOLLECTIVE ;  /* 0x000000000000791b */ /* 0x003fe20003800000 */
.L_x_132:
[----:B------:R-:W-:-:S05]  /*115c0*/  IADD3.X R3, RZ, R35, RZ, P0, !PT ;  /* 0x00000023ff037210 */ /* 0x000fca00007fe4ff */
[----:B------:R-:W-:Y:S01]  /*115d0*/  @!PT LDS RZ, [RZ] ;  /* 0x00000000fffff984 */ /* 0x000fe20000000800 */
[----:B------:R-:W-:Y:S01]  /*115e0*/  @!PT LDS RZ, [RZ] ;  /* 0x00000000fffff984 */ /* 0x000fe20000000800 */
[----:B------:R-:W-:Y:S01]  /*115f0*/  @!PT LDS RZ, [RZ] ;  /* 0x00000000fffff984 */ /* 0x000fe20000000800 */
[----:B------:R0:W-:Y:S04]  /*11600*/  LDGSTS.E.BYPASS.LTC128B.128 [R20+0x24c00], desc[UR36][R2.64], !P4 ;  /* 0x24c0000002147fae */ /* 0x0001e8000e101d64 */
[----:B------:R0:W-:Y:S01]  /*11610*/  LDGSTS.E.BYPASS.LTC128B.128 [R20+0x27400], desc[UR36][R2.64+0x80], !P3 ;  /* 0x2740008002147fae */ /* 0x0001e2000d901d64 */
[----:B------:R-:W-:-:S03]  /*11620*/  MOV R13, R9 ;  /* 0x00000009000d7202 */ /* 0x000fc60000000f00 */
[----:B------:R0:W-:Y:S04]  /*11630*/  LDGSTS.E.BYPASS.LTC128B.128 [R20+0x29c00], desc[UR36][R2.64+0x100], !P2 ;  /* 0x29c0010002147fae */ /* 0x0001e8000d101d64 */
[----:B------:R0:W-:Y:S01]  /*11640*/  LDGSTS.E.BYPASS.LTC128B.128 [R20+0x2c400], desc[UR36][R2.64+0x180], !P1 ;  /* 0x2c40018002147fae */ /* 0x0001e2000c901d64 */
[----:B------:R-:W-:-:S07]  /*11650*/  IMAD.MOV.U32 R35, RZ, RZ, R14 ;  /* 0x000000ffff237224 */ /* 0x000fce00078e000e */
[----:B0-----:R-:W-:Y:S05]  /*11660*/  WARPSYNC.COLLECTIVE R15, `(.L_x_133) ;  /* 0x000000000f087348 */ /* 0x001fea0003c00000 */
[----:B------:R1:W2:Y:S02]  /*11670*/  SHFL.IDX P6, R14, R13, R12, R11 ;  /* 0x0000000c0d0e7389 */ /* 0x0002a400000c000b */
[----:B012---:R-:W-:Y:S01]  /*11680*/  ENDCOLLECTIVE ;  /* 0x000000000000791b */ /* 0x007fe20003800000 */
.L_x_133:
[----:B------:R-:W-:Y:S02]  /*11690*/  IMAD.MOV.U32 R13, RZ, RZ, R23 ;  /* 0x000000ffff0d7224 */ /* 0x000fe400078e0017 */
[----:B------:R-:W-:Y:S01]  /*116a0*/  IMAD.MOV.U32 R12, RZ, RZ, 0x3 ;  /* 0x00000003ff0c7424 */ /* 0x000fe200078e00ff */
[----:B------:R-:W-:-:S13]  /*116b0*/  IADD3 R2, P0, R14, R0, RZ ;  /* 0x000000000e027210 */ /* 0x000fda0007f1e0ff */
[----:B------:R-:W-:Y:S05]  /*116c0*/  WARPSYNC.COLLECTIVE R15, `(.L_x_134) ;  /* 0x000000000f087348 */ /* 0x000fea0003c00000 */
[----:B------:R0:W1:Y:S02]  /*116d0*/  SHFL.IDX P6, R14, R13, R12, R11 ;  /* 0x0000000c0d0e7389 */ /* 0x00006400000c000b */
[----:B01----:R-:W-:Y:S01]  /*116e0*/  ENDCOLLECTIVE ;  /* 0x000000000000791b */ /* 0x003fe20003800000 */
.L_x_134:
        /* <DEDUP_REMOVED lines=9> */
[----:B------:R-:W-:-:S07]  /*11780*/  MOV R35, R14 ;  /* 0x0000000e00237202 */ /* 0x000fce0000000f00 */
[----:B0-----:R-:W-:Y:S05]  /*11790*/  WARPSYNC.COLLECTIVE R15, `(.L_x_135) ;  /* 0x000000000f087348 */ /* 0x001fea0003c00000 */
[----:B------:R1:W2:Y:S02]  /*117a0*/  SHFL.IDX P6, R14, R13, R12, R11 ;  /* 0x0000000c0d0e7389 */ /* 0x0002a400000c000b */
[----:B012---:R-:W-:Y:S01]  /*117b0*/  ENDCOLLECTIVE ;  /* 0x000000000000791b */ /* 0x007fe20003800000 */
.L_x_135:
[----:B------:R-:W-:Y:S01]  /*117c0*/  IMAD.MOV.U32 R13, RZ, RZ, R23 ;  /* 0x000000ffff0d7224 */ /* 0x000fe200078e0017 */
[----:B------:R-:W-:Y:S02]  /*117d0*/  MOV R12, 0x4 ;  /* 0x00000004000c7802 */ /* 0x000fe40000000f00 */
[----:B------:R-:W-:-:S13]  /*117e0*/  IADD3 R2, P0, R14, R0, RZ ;  /* 0x000000000e027210 */ /* 0x000fda0007f1e0ff */
[----:B------:R-:W-:Y:S05]  /*117f0*/  WARPSYNC.COLLECTIVE R15, `(.L_x_136) ;  /* 0x000000000f087348 */ /* 0x000fea0003c00000 */
[----:B------:R0:W1:Y:S02]  /*11800*/  SHFL.IDX P6, R14, R13, R12, R11 ;  /* 0x0000000c0d0e7389 */ /* 0x00006400000c000b */
[----:B01----:R-:W-:Y:S01]  /*11810*/  ENDCOLLECTIVE ;  /* 0x000000000000791b */ /* 0x003fe20003800000 */
.L_x_136:
        /* <DEDUP_REMOVED lines=13> */
.L_x_137:
[----:B------:R-:W-:Y:S05]  /*118f0*/  BRA `(.L_x_138) ;  /* 0xffffffd000547947 */ /* 0x000fea000383ffff */
.L_x_66:
[----:B0-----:R0:W1:Y:S02]  /*11900*/  SYNCS.PHASECHK.TRANS64.TRYWAIT P0, [R7+URZ+0x38860], R2 ;  /* 0x03886002070075a7 */ /* 0x001064000800017f */
[----:B-1----:R-:W-:Y:S05]  /*11910*/  @!P0 NANOSLEEP.SYNCS 0x989680 ;  /* 0x009896800000895d */ /* 0x002fea0003900000 */
[----:B------:R-:W1:Y:S02]  /*11920*/  @!P0 SYNCS.PHASECHK.TRANS64 P0, [R7+URZ+0x38860], R2 ;  /* 0x03886002070085a7 */ /* 0x000e64000800007f */
[----:B-1----:R-:W-:Y:S05]  /*11930*/  @!P0 BRA `(.L_x_66) ;  /* 0xfffffffc00f08947 */ /* 0x002fea000383ffff */
[----:B------:R-:W-:Y:S05]  /*11940*/  BRA `(.L_x_139) ;  /* 0xffffffd000bc7947 */ /* 0x000fea000383ffff */
.L_x_67:
[----:B------:R-:W-:Y:S01]  /*11950*/  BSSY B1, `(.L_x_140) ;  /* 0x0000008000017945 */ /* 0x000fe20003800000 */
[----:B------:R-:W-:Y:S01]  /*11960*/  IMAD.MOV.U32 R13, RZ, RZ, R18 ;  /* 0x000000ffff0d7224 */ /* 0x000fe200078e0012 */
[----:B------:R-:W-:Y:S01]  /*11970*/  MOV R12, RZ ;  /* 0x000000ff000c7202 */ /* 0x000fe20000000f00 */
[----:B------:R-:W-:Y:S02]  /*11980*/  IMAD.MOV.U32 R11, RZ, RZ, 0x181f ;  /* 0x0000181fff0b7424 */ /* 0x000fe400078e00ff */
[----:B------:R-:W-:-:S07]  /*11990*/  IMAD.MOV.U32 R15, RZ, RZ, -0x1 ;  /* 0xffffffffff0f7424 */ /* 0x000fce00078e00ff */
[----:B0-----:R-:W-:Y:S05]  /*119a0*/  WARPSYNC.COLLECTIVE R15, `(.L_x_141) ;  /* 0x000000000f087348 */ /* 0x001fea0003c00000 */
[----:B------:R1:W2:Y:S02]  /*119b0*/  SHFL.IDX P6, R14, R13, R12, R11 ;  /* 0x0000000c0d0e7389 */ /* 0x0002a400000c000b */
[----:B012---:R-:W-:Y:S01]  /*119c0*/  ENDCOLLECTIVE ;  /* 0x000000000000791b */ /* 0x007fe20003800000 */
.L_x_141:
[----:B------:R-:W-:Y:S05]  /*119d0*/  BSYNC B1 ;  /* 0x0000000000017941 */ /* 0x000fea0003800000 */
.L_x_140:
[----:B------:R-:W-:Y:S01]  /*119e0*/  MOV R13, R17 ;  /* 0x00000011000d7202 */ /* 0x000fe20000000f00 */
[----:B------:R-:W-:Y:S01]  /*119f0*/  IMAD.MOV.U32 R12, RZ, RZ, RZ ;  /* 0x000000ffff0c7224 */ /* 0x000fe200078e00ff */
[----:B------:R-:W-:Y:S01]  /*11a00*/  LEA R6, R6, UR39, 0x1 ;  /* 0x0000002706067c11 */ /* 0x000fe2000f8e08ff */
[----:B------:R-:W-:Y:S02]  /*11a10*/  IMAD.MOV.U32 R11, RZ, RZ, 0x181f ;  /* 0x0000181fff0b7424 */ /* 0x000fe400078e00ff */
[----:B------:R-:W-:Y:S02]  /*11a20*/  IMAD.MOV.U32 R15, RZ, RZ, -0x1 ;  /* 0xffffffffff0f7424 */ /* 0x000fe400078e00ff */
[----:B------:R-:W-:-:S07]  /*11a30*/  IMAD.MOV.U32 R3, RZ, RZ, R14 ;  /* 0x000000ffff037224 */ /* 0x000fce00078e000e */
[----:B------:R-:W-:Y:S05]  /*11a40*/  WARPSYNC.COLLECTIVE R15, `(.L_x_142) ;  /* 0x000000000f087348 */ /* 0x000fea0003c00000 */
[----:B------:R0:W1:Y:S02]  /*11a50*/  SHFL.IDX P6, R14, R13, R12, R11 ;  /* 0x0000000c0d0e7389 */ /* 0x00006400000c000b */
[----:B01----:R-:W-:Y:S01]  /*11a60*/  ENDCOLLECTIVE ;  /* 0x000000000000791b */ /* 0x003fe20003800000 */
.L_x_142:
[----:B------:R-:W-:Y:S02]  /*11a70*/  IMAD.MOV.U32 R13, RZ, RZ, R18 ;  /* 0x000000ffff0d7224 */ /* 0x000fe400078e0012 */
[----:B------:R-:W-:Y:S01]  /*11a80*/  IMAD.MOV.U32 R12, RZ, RZ, 0x1 ;  /* 0x00000001ff0c7424 */ /* 0x000fe200078e00ff */
[----:B------:R-:W-:-:S13]  /*11a90*/  IADD3 R2, P0, R14, R0, RZ ;  /* 0x000000000e027210 */ /* 0x000fda0007f1e0ff */
[----:B------:R-:W-:Y:S05]  /*11aa0*/  WARPSYNC.COLLECTIVE R15, `(.L_x_143) ;  /* 0x000000000f087348 */ /* 0x000fea0003c00000 */
[----:B------:R0:W1:Y:S02]  /*11ab0*/  SHFL.IDX P6, R14, R13, R12, R11 ;  /* 0x0000000c0d0e7389 */ /* 0x00006400000c000b */
[----:B01----:R-:W-:Y:S01]  /*11ac0*/  ENDCOLLECTIVE ;  /* 0x000000000000791b */ /* 0x003fe20003800000 */
.L_x_143:
[----:B------:R-:W-:Y:S02]  /*11ad0*/  IADD3.X R3, RZ, R3, RZ, P0, !PT ;  /* 0x00000003ff037210 */ /* 0x000fe400007fe4ff */
[----:B------:R-:W-:Y:S02]  /*11ae0*/  ISETP.LT.OR P0, PT, R9, 0x1, P4 ;  /* 0x000000010900780c */ /* 0x000fe40002701670 */
[----:B------:R-:W-:-:S11]  /*11af0*/  MOV R13, R17 ;  /* 0x00000011000d7202 */ /* 0x000fd60000000f00 */
        /* <DEDUP_REMOVED lines=8> */
[----:B------:R-:W-:-:S13]  /*11b80*/  ISETP.LT.OR P0, PT, R9, 0x1, P1 ;  /* 0x000000010900780c */ /* 0x000fda0000f01670 */
[----:B------:R0:W-:Y:S02]  /*11b90*/  LDGSTS.E.BYPASS.LTC128B.128 [R6+0x7c00], desc[UR36][R2.64+0x180], !P0 ;  /* 0x07c0018002067fae */ /* 0x0001e4000c101d64 */
[----:B0-----:R-:W-:-:S07]  /*11ba0*/  IMAD.MOV.U32 R3, RZ, RZ, R14 ;  /* 0x000000ffff037224 */ /* 0x001fce00078e000e */
[----:B------:R-:W-:Y:S05]  /*11bb0*/  WARPSYNC.COLLECTIVE R15, `(.L_x_144) ;  /* 0x000000000f087348 */ /* 0x000fea0003c00000 */
[----:B------:R0:W1:Y:S02]  /*11bc0*/  SHFL.IDX P6, R14, R13, R12, R11 ;  /* 0x0000000c0d0e7389 */ /* 0x00006400000c000b */
[----:B01----:R-:W-:Y:S01]  /*11bd0*/  ENDCOLLECTIVE ;  /* 0x000000000000791b */ /* 0x003fe20003800000 */
.L_x_144:
[----:B------:R-:W-:Y:S02]  /*11be0*/  IMAD.MOV.U32 R13, RZ, RZ, R18 ;  /* 0x000000ffff0d7224 */ /* 0x000fe400078e0012 */
[----:B------:R-:W-:Y:S01]  /*11bf0*/  IMAD.MOV.U32 R12, RZ, RZ, 0x2 ;  /* 0x00000002ff0c7424 */ /* 0x000fe200078e00ff */
[----:B------:R-:W-:-:S13]  /*11c00*/  IADD3 R2, P0, R14, R0, RZ ;  /* 0x000000000e027210 */ /* 0x000fda0007f1e0ff */
[----:B------:R-:W-:Y:S05]  /*11c10*/  WARPSYNC.COLLECTIVE R15, `(.L_x_145) ;  /* 0x000000000f087348 */ /* 0x000fea0003c00000 */
[----:B------:R0:W1:Y:S02]  /*11c20*/  SHFL.IDX P6, R14, R13, R12, R11 ;  /* 0x0000000c0d0e7389 */ /* 0x00006400000c000b */
[----:B01----:R-:W-:Y:S01]  /*11c30*/  ENDCOLLECTIVE ;  /* 0x000000000000791b */ /* 0x003fe20003800000 */
.L_x_145:
[----:B------:R-:W-:Y:S01]  /*11c40*/  IMAD.X R3, RZ, RZ, R3, P0 ;  /* 0x000000ffff037224 */ /* 0x000fe200000e0603 */
[----:B------:R-:W-:Y:S01]  /*11c50*/  ISETP.LT.OR P0, PT, R9, 0x11, P4 ;  /* 0x000000110900780c */ /* 0x000fe20002701670 */
[----:B------:R-:W-:-:S12]  /*11c60*/  IMAD.MOV.U32 R13, RZ, RZ, R17 ;  /* 0x000000ffff0d7224 */ /* 0x000fd800078e0011 */
        /* <DEDUP_REMOVED lines=10> */
[----:B0-----:R-:W-:-:S07]  /*11d10*/  MOV R3, R14 ;  /* 0x0000000e00037202 */ /* 0x001fce0000000f00 */
[----:B------:R-:W-:Y:S05]  /*11d20*/  WARPSYNC.COLLECTIVE R15, `(.L_x_146) ;  /* 0x000000000f087348 */ /* 0x000fea0003c00000 */
[----:B------:R0:W1:Y:S02]  /*11d30*/  SHFL.IDX P6, R14, R13, R12, R11 ;  /* 0x0000000c0d0e7389 */ /* 0x00006400000c000b */
[----:B01----:R-:W-:Y:S01]  /*11d40*/  ENDCOLLECTIVE ;  /* 0x000000000000791b */ /* 0x003fe20003800000 */
.L_x_146:
[----:B------:R-:W-:Y:S01]  /*11d50*/  IMAD.MOV.U32 R13, RZ, RZ, R18 ;  /* 0x000000ffff0d7224 */ /* 0x000fe200078e0012 */
[----:B------:R-:W-:Y:S02]  /*11d60*/  MOV R12, 0x3 ;  /* 0x00000003000c7802 */ /* 0x000fe40000000f00 */
[----:B------:R-:W-:-:S13]  /*11d70*/  IADD3 R2, P0, R14, R0, RZ ;  /* 0x000000000e027210 */ /* 0x000fda0007f1e0ff */
[----:B------:R-:W-:Y:S05]  /*11d80*/  WARPSYNC.COLLECTIVE R15, `(.L_x_147) ;  /* 0x000000000f087348 */ /* 0x000fea0003c00000 */
[----:B------:R0:W1:Y:S02]  /*11d90*/  SHFL.IDX P6, R14, R13, R12, R11 ;  /* 0x0000000c0d0e7389 */ /* 0x00006400000c000b */
[----:B01----:R-:W-:Y:S01]  /*11da0*/  ENDCOLLECTIVE ;  /* 0x000000000000791b */ /* 0x003fe20003800000 */
.L_x_147:
        /* <DEDUP_REMOVED lines=17> */
.L_x_148:
[----:B------:R-:W-:Y:S01]  /*11ec0*/  MOV R13, R18 ;  /* 0x00000012000d7202 */ /* 0x000fe20000000f00 */
[----:B------:R-:W-:Y:S01]  /*11ed0*/  IMAD.MOV.U32 R12, RZ, RZ, 0x4 ;  /* 0x00000004ff0c7424 */ /* 0x000fe200078e00ff */
[----:B------:R-:W-:-:S13]  /*11ee0*/  IADD3 R2, P0, R14, R0, RZ ;  /* 0x000000000e027210 */ /* 0x000fda0007f1e0ff */
[----:B------:R-:W-:Y:S05]  /*11ef0*/  WARPSYNC.COLLECTIVE R15, `(.L_x_149) ;  /* 0x000000000f087348 */ /* 0x000fea0003c00000 */
[----:B------:R0:W1:Y:S02]  /*11f00*/  SHFL.IDX P6, R14, R13, R12, R11 ;  /* 0x0000000c0d0e7389 */ /* 0x00006400000c000b */
[----:B01----:R-:W-:Y:S01]  /*11f10*/  ENDCOLLECTIVE ;  /* 0x000000000000791b */ /* 0x003fe20003800000 */
.L_x_149:
[----:B------:R-:W-:Y:S01]  /*11f20*/  IMAD.X R3, RZ, RZ, R3, P0 ;  /* 0x000000ffff037224 */ /* 0x000fe200000e0603 */
[----:B------:R-:W-:Y:S01]  /*11f30*/  ISETP.LT.OR P0, PT, R9, 0x31, P4 ;  /* 0x000000310900780c */ /* 0x000fe20002701670 */
[----:B------:R-:W-:-:S12]  /*11f40*/  IMAD.MOV.U32 R13, RZ, RZ, R17 ;  /* 0x000000ffff0d7224 */ /* 0x000fd800078e0011 */
[----:B------:R-:W-:Y:S01]  /*11f50*/  @!PT LDS RZ, [RZ] ;  /* 0x00000000fffff984 */ /* 0x000fe20000000800 */
[----:B------:R-:W-:Y:S01]  /*11f60*/  @!PT LDS RZ, [RZ] ;  /* 0x00000000fffff984 */ /* 0x000fe20000000800 */
[----:B------:R-:W-:Y:S01]  /*11f70*/  @!PT LDS RZ, [RZ] ;  /* 0x00000000fffff984 */ /* 0x000fe20000000800 */
[----:B------:R0:W-:Y:S01]  /*11f80*/  LDGSTS.E.BYPASS.LTC128B.128 [R6+0x1c00], desc[UR36][R2.64], !P0 ;  /* 0x01c0000002067fae */ /* 0x0001e2000c101d64 */
[----:B------:R-:W-:Y:S01]  /*11f90*/  ISETP.LT.OR P0, PT, R9, 0x31, P3 ;  /* 0x000000310900780c */ /* 0x000fe20001f01670 */
[----:B------:R-:W-:-:S12]  /*11fa0*/  IMAD.MOV.U32 R18, RZ, RZ, R14 ;  /* 0x000000ffff127224 */ /* 0x000fd800078e000e */
[----:B0-----:R-:W-:Y:S05]  /*11fb0*/  WARPSYNC.COLLECTIVE R15, `(.L_x_150) ;  /* 0x000000000f087348 */ /* 0x001fea0003c00000 */
[----:B------:R1:W2:Y:S02]  /*11fc0*/  SHFL.IDX P6, R14, R13, R12, R11 ;  /* 0x0000000c0d0e7389 */ /* 0x0002a400000c000b */
[----:B012---:R-:W-:Y:S01]  /*11fd0*/  ENDCOLLECTIVE ;  /* 0x000000000000791b */ /* 0x007fe20003800000 */
.L_x_150:
        /* <DEDUP_REMOVED lines=8> */
[----:B------:R-:W-:Y:S05]  /*12060*/  BRA `(.L_x_151) ;  /* 0xffffffcc00e47947 */ /* 0x000fea000383ffff */
.L_x_73:
[----:B0-----:R0:W1:Y:S02]  /*12070*/  SYNCS.PHASECHK.TRANS64.TRYWAIT P0, [R4+URZ+0x38860], R3 ;  /* 0x03886003040075a7 */ /* 0x001064000800017f */
[----:B-1----:R-:W-:Y:S05]  /*12080*/  @!P0 NANOSLEEP.SYNCS 0x989680 ;  /* 0x009896800000895d */ /* 0x002fea0003900000 */
[----:B------:R-:W1:Y:S02]  /*12090*/  @!P0 SYNCS.PHASECHK.TRANS64 P0, [R4+URZ+0x38860], R3 ;  /* 0x03886003040085a7 */ /* 0x000e64000800007f */
[----:B-1----:R-:W-:Y:S05]  /*120a0*/  @!P0 BRA `(.L_x_73) ;  /* 0xfffffffc00f08947 */ /* 0x002fea000383ffff */
[----:B------:R-:W-:Y:S05]  /*120b0*/  BRA `(.L_x_152) ;  /* 0xffffffd000c47947 */ /* 0x000fea000383ffff */
.L_x_74:
[----:B------:R-:W-:Y:S01]  /*120c0*/  BSSY B0, `(.L_x_153) ;  /* 0x0000008000007945 */ /* 0x000fe20003800000 */
[----:B------:R-:W-:Y:S01]  /*120d0*/  MOV R13, R18 ;  /* 0x00000012000d7202 */ /* 0x000fe20000000f00 */
[----:B------:R-:W-:Y:S02]  /*120e0*/  IMAD.MOV.U32 R12, RZ, RZ, RZ ;  /* 0x000000ffff0c7224 */ /* 0x000fe400078e00ff */
[----:B------:R-:W-:Y:S02]  /*120f0*/  IMAD.MOV.U32 R11, RZ, RZ, 0x181f ;  /* 0x0000181fff0b7424 */ /* 0x000fe400078e00ff */
[----:B------:R-:W-:-:S07]  /*12100*/  IMAD.MOV.U32 R15, RZ, RZ, -0x1 ;  /* 0xffffffffff0f7424 */ /* 0x000fce00078e00ff */
[----:B0-----:R-:W-:Y:S05]  /*12110*/  WARPSYNC.COLLECTIVE R15, `(.L_x_154) ;  /* 0x000000000f087348 */ /* 0x001fea0003c00000 */
[----:B------:R1:W2:Y:S02]  /*12120*/  SHFL.IDX P6, R14, R13, R12, R11 ;  /* 0x0000000c0d0e7389 */ /* 0x0002a400000c000b */
[----:B012---:R-:W-:Y:S01]  /*12130*/  ENDCOLLECTIVE ;  /* 0x000000000000791b */ /* 0x007fe20003800000 */
.L_x_154:
[----:B------:R-:W-:Y:S05]  /*12140*/  BSYNC B0 ;  /* 0x0000000000007941 */ /* 0x000fea0003800000 */
.L_x_153:
[----:B------:R-:W-:Y:S01]  /*12150*/  IMAD.MOV.U32 R13, RZ, RZ, R17 ;  /* 0x000000ffff0d7224 */ /* 0x000fe200078e0011 */
[----:B------:R-:W-:Y:S01]  /*12160*/  MOV R15, 0xffffffff ;  /* 0xffffffff000f7802 */ /* 0x000fe20000000f00 */
[----:B------:R-:W-:Y:S01]  /*12170*/  IMAD.MOV.U32 R12, RZ, RZ, RZ ;  /* 0x000000ffff0c7224 */ /* 0x000fe200078e00ff */
[----:B------:R-:W-:Y:S01]  /*12180*/  MOV R0, R14 ;  /* 0x0000000e00007202 */ /* 0x000fe20000000f00 */
[----:B------:R-:W-:Y:S02]  /*12190*/  IMAD.MOV.U32 R11, RZ, RZ, 0x181f ;  /* 0x0000181fff0b7424 */ /* 0x000fe400078e00ff */
[----:B------:R-:W-:-:S07]  /*121a0*/  IMAD.SHL.U32 R6, R37, 0x2, RZ ;  /* 0x0000000225067824 */ /* 0x000fce00078e00ff */
[----:B------:R-:W-:Y:S05]  /*121b0*/  WARPSYNC.COLLECTIVE R15, `(.L_x_155) ;  /* 0x000000000f087348 */ /* 0x000fea0003c00000 */
[----:B------:R0:W1:Y:S02]  /*121c0*/  SHFL.IDX P6, R14, R13, R12, R11 ;  /* 0x0000000c0d0e7389 */ /* 0x00006400000c000b */
[----:B01----:R-:W-:Y:S01]  /*121d0*/  ENDCOLLECTIVE ;  /* 0x000000000000791b */ /* 0x003fe20003800000 */
.L_x_155:
[----:B------:R-:W-:Y:S01]  /*121e0*/  IMAD.MOV.U32 R13, RZ, RZ, R18 ;  /* 0x000000ffff0d7224 */ /* 0x000fe200078e0012 */
[----:B------:R-:W-:Y:S02]  /*121f0*/  MOV R12, 0x1 ;  /* 0x00000001000c7802 */ /* 0x000fe40000000f00 */
[----:B------:R-:W-:-:S13]  /*12200*/  IADD3 R2, P0, R14, R6, RZ ;  /* 0x000000060e027210 */ /* 0x000fda0007f1e0ff */
[----:B------:R-:W-:Y:S05]  /*12210*/  WARPSYNC.COLLECTIVE R15, `(.L_x_156) ;  /* 0x000000000f087348 */ /* 0x000fea0003c00000 */
[----:B------:R0:W1:Y:S02]  /*12220*/  SHFL.IDX P6, R14, R13, R12, R11 ;  /* 0x0000000c0d0e7389 */ /* 0x00006400000c000b */
[----:B01----:R-:W-:Y:S01]  /*12230*/  ENDCOLLECTIVE ;  /* 0x000000000000791b */ /* 0x003fe20003800000 */
.L_x_156:
[----:B------:R-:W-:Y:S01]  /*12240*/  IMAD.X R3, RZ, RZ, R0, P0 ;  /* 0x000000ffff037224 */ /* 0x000fe200000e0600 */
[----:B------:R-:W-:Y:S02]  /*12250*/  ISETP.LT.OR P0, PT, R5, 0x1, P4 ;  /* 0x000000010500780c */ /* 0x000fe40002701670 */
[----:B------:R-:W-:Y:S01]  /*12260*/  LEA R0, R7, UR39, 0x1 ;  /* 0x0000002707007c11 */ /* 0x000fe2000f8e08ff */
[----:B------:R-:W-:-:S10]  /*12270*/  IMAD.MOV.U32 R13, RZ, RZ, R17 ;  /* 0x000000ffff0d7224 */ /* 0x000fd400078e0011 */
        /* <DEDUP_REMOVED lines=9> */
.L_x_157:
[----:B------:R-:W-:Y:S01]  /*12310*/  @!PT LDS RZ, [RZ] ;  /* 0x00000000fffff984 */ /* 0x000fe20000000800 */
[----:B------:R-:W-:Y:S01]  /*12320*/  @!PT LDS RZ, [RZ] ;  /* 0x00000000fffff984 */ /* 0x000fe20000000800 */
[----:B------:R-:W-:Y:S01]  /*12330*/  @!PT LDS RZ, [RZ] ;  /* 0x00000000fffff984 */ /* 0x000fe20000000800 */
[----:B------:R-:W-:Y:S01]  /*12340*/  LDGSTS.E.BYPASS.LTC128B.128 [R0+0x2c00], desc[UR36][R2.64+0x80], !P0 ;  /* 0x02c0008002007fae */ /* 0x000fe2000c101d64 */
[----:B------:R-:W-:Y:S02]  /*12350*/  ISETP.LT.OR P0, PT, R5, 0x1, P2 ;  /* 0x000000010500780c */ /* 0x000fe40001701670 */
[----:B------:R-:W-:Y:S01]  /*12360*/  MOV R13, R18 ;  /* 0x00000012000d7202 */ /* 0x000fe20000000f00 */
[----:B------:R-:W-:-:S10]  /*12370*/  IMAD.MOV.U32 R12, RZ, RZ, 0x2 ;  /* 0x00000002ff0c7424 */ /* 0x000fd400078e00ff */
[----:B------:R-:W-:Y:S01]  /*12380*/  LDGSTS.E.BYPASS.LTC128B.128 [R0+0x5400], desc[UR36][R2.64+0x100], !P0 ;  /* 0x0540010002007fae */ /* 0x000fe2000c101d64 */
[----:B------:R-:W-:-:S13]  /*12390*/  ISETP.LT.OR P0, PT, R5, 0x1, P1 ;  /* 0x000000010500780c */ /* 0x000fda0000f01670 */
[----:B------:R0:W-:Y:S02]  /*123a0*/  LDGSTS.E.BYPASS.LTC128B.128 [R0+0x7c00], desc[UR36][R2.64+0x180], !P0 ;  /* 0x07c0018002007fae */ /* 0x0001e4000c101d64 */
[----:B0-----:R-:W-:-:S13]  /*123b0*/  IADD3 R2, P0, R14, R6, RZ ;  /* 0x000000060e027210 */ /* 0x001fda0007f1e0ff */
[----:B------:R-:W-:Y:S05]  /*123c0*/  WARPSYNC.COLLECTIVE R15, `(.L_x_158) ;  /* 0x000000000f087348 */ /* 0x000fea0003c00000 */
[----:B------:R0:W1:Y:S02]  /*123d0*/  SHFL.IDX P6, R14, R13, R12, R11 ;  /* 0x0000000c0d0e7389 */ /* 0x00006400000c000b */
[----:B01----:R-:W-:Y:S01]  /*123e0*/  ENDCOLLECTIVE ;  /* 0x000000000000791b */ /* 0x003fe20003800000 */
.L_x_158:
        /* <DEDUP_REMOVED lines=12> */
.L_x_159:
[----:B------:R-:W-:Y:S01]  /*124b0*/  @!PT LDS RZ, [RZ] ;  /* 0x00000000fffff984 */ /* 0x000fe20000000800 */
[----:B------:R-:W-:Y:S01]  /*124c0*/  @!PT LDS RZ, [RZ] ;  /* 0x00000000fffff984 */ /* 0x000fe20000000800 */
[----:B------:R-:W-:Y:S01]  /*124d0*/  @!PT LDS RZ, [RZ] ;  /* 0x00000000fffff984 */ /* 0x000fe20000000800 */
[----:B------:R-:W-:Y:S01]  /*124e0*/  LDGSTS.E.BYPASS.LTC128B.128 [R0+0x3400], desc[UR36][R2.64+0x80], !P0 ;  /* 0x0340008002007fae */ /* 0x000fe2000c101d64 */
[----:B------:R-:W-:Y:S01]  /*124f0*/  ISETP.LT.OR P0, PT, R5, 0x11, P2 ;  /* 0x000000110500780c */ /* 0x000fe20001701670 */
[----:B------:R-:W-:Y:S02]  /*12500*/  IMAD.MOV.U32 R13, RZ, RZ, R18 ;  /* 0x000000ffff0d7224 */ /* 0x000fe400078e0012 */
        /* <DEDUP_REMOVED lines=8> */
.L_x_160:
[----:B------:R-:W-:Y:S02]  /*12590*/  IADD3.X R3, RZ, R7, RZ, P0, !PT ;  /* 0x00000007ff037210 */ /* 0x000fe400007fe4ff */
[----:B------:R-:W-:Y:S02]  /*125a0*/  ISETP.LT.OR P0, PT, R5, 0x21, P4 ;  /* 0x000000210500780c */ /* 0x000fe40002701670 */
[----:B------:R-:W-:-:S11]  /*125b0*/  MOV R13, R17 ;  /* 0x00000011000d7202 */ /* 0x000fd60000000f00 */
        /* <DEDUP_REMOVED lines=9> */
.L_x_161:
        /* <DEDUP_REMOVED lines=14> */
.L_x_162:
[----:B------:R-:W-:Y:S01]  /*12730*/  IMAD.X R3, RZ, RZ, R7, P0 ;  /* 0x000000ffff037224 */ /* 0x000fe200000e0607 */
[----:B------:R-:W-:Y:S01]  /*12740*/  ISETP.LT.OR P0, PT, R5, 0x31, P4 ;  /* 0x000000310500780c */ /* 0x000fe20002701670 */
[----:B------:R-:W-:-:S12]  /*12750*/  IMAD.MOV.U32 R13, RZ, RZ, R17 ;  /* 0x000000ffff0d7224 */ /* 0x000fd800078e0011 */
[----:B------:R-:W-:Y:S01]  /*12760*/  @!PT LDS RZ, [RZ] ;  /* 0x00000000fffff984 */ /* 0x000fe20000000800 */
[----:B------:R-:W-:Y:S01]  /*12770*/  @!PT LDS RZ, [RZ] ;  /* 0x00000000fffff984 */ /* 0x000fe20000000800 */
[----:B------:R-:W-:Y:S01]  /*12780*/  @!PT LDS RZ, [RZ] ;  /* 0x00000000fffff984 */ /* 0x000fe20000000800 */
[----:B------:R0:W-:Y:S01]  /*12790*/  LDGSTS.E.BYPASS.LTC128B.128 [R0+0x1c00], desc[UR36][R2.64], !P0 ;  /* 0x01c0000002007fae */ /* 0x0001e2000c101d64 */
[----:B------:R-:W-:Y:S02]  /*127a0*/  ISETP.LT.OR P0, PT, R5, 0x31, P3 ;  /* 0x000000310500780c */ /* 0x000fe40001f01670 */
[----:B------:R-:W-:-:S11]  /*127b0*/  MOV R18, R14 ;  /* 0x0000000e00127202 */ /* 0x000fd60000000f00 */
[----:B0-----:R-:W-:Y:S05]  /*127c0*/  WARPSYNC.COLLECTIVE R15, `(.L_x_163) ;  /* 0x000000000f087348 */ /* 0x001fea0003c00000 */
[----:B------:R1:W2:Y:S02]  /*127d0*/  SHFL.IDX P6, R14, R13, R12, R11 ;  /* 0x0000000c0d0e7389 */ /* 0x0002a400000c000b */
[----:B012---:R-:W-:Y:S01]  /*127e0*/  ENDCOLLECTIVE ;  /* 0x000000000000791b */ /* 0x007fe20003800000 */
.L_x_163:
        /* <DEDUP_REMOVED lines=9> */
.L_x_79:
[----:B0-----:R0:W1:Y:S02]  /*12880*/  SYNCS.PHASECHK.TRANS64.TRYWAIT P0, [R5+URZ+0x38820], R0 ;  /* 0x03882000050075a7 */ /* 0x001064000800017f */
[----:B-1----:R-:W-:Y:S05]  /*12890*/  @!P0 NANOSLEEP.SYNCS 0x989680 ;  /* 0x009896800000895d */ /* 0x002fea0003900000 */
[----:B------:R-:W1:Y:S02]  /*128a0*/  @!P0 SYNCS.PHASECHK.TRANS64 P0, [R5+URZ+0x38820], R0 ;  /* 0x03882000050085a7 */ /* 0x000e64000800007f */
[----:B-1----:R-:W-:Y:S05]  /*128b0*/  @!P0 BRA `(.L_x_79) ;  /* 0xfffffffc00f08947 */ /* 0x002fea000383ffff */
[----:B------:R-:W-:Y:S05]  /*128c0*/  BRA `(.L_x_165) ;  /* 0xffffffd0006c7947 */ /* 0x000fea000383ffff */
.L_x_80:
[----:B------:R-:W1:Y:S01]  /*128d0*/  S2R R2, SR_TID.X ;  /* 0x0000000000027919 */ /* 0x000e620000002100 */
[----:B------:R-:W-:Y:S01]  /*128e0*/  BSSY B0, `(.L_x_166) ;  /* 0x000000a000007945 */ /* 0x000fe20003800000 */
[----:B------:R-:W-:Y:S01]  /*128f0*/  IMAD.MOV.U32 R12, RZ, RZ, RZ ;  /* 0x000000ffff0c7224 */ /* 0x000fe200078e00ff */
[----:B------:R-:W-:Y:S01]  /*12900*/  MOV R11, 0x1f ;  /* 0x0000001f000b7802 */ /* 0x000fe20000000f00 */
[----:B------:R-:W-:Y:S01]  /*12910*/  IMAD.MOV.U32 R15, RZ, RZ, -0x1 ;  /* 0xffffffffff0f7424 */ /* 0x000fe200078e00ff */
[----:B-1----:R-:W-:-:S04]  /*12920*/  SHF.R.U32.HI R2, RZ, 0x5, R2 ;  /* 0x00000005ff027819 */ /* 0x002fc80000011602 */
[----:B------:R-:W-:-:S05]  /*12930*/  LOP3.LUT R2, R2, 0x3, RZ, 0xc0, !PT ;  /* 0x0000000302027812 */ /* 0x000fca00078ec0ff */
[----:B------:R-:W-:-:S07]  /*12940*/  IMAD.MOV.U32 R13, RZ, RZ, R2 ;  /* 0x000000ffff0d7224 */ /* 0x000fce00078e0002 */
[----:B0-----:R-:W-:Y:S05]  /*12950*/  WARPSYNC.COLLECTIVE R15, `(.L_x_167) ;  /* 0x000000000f087348 */ /* 0x001fea0003c00000 */
[----:B------:R1:W2:Y:S02]  /*12960*/  SHFL.IDX P6, R14, R13, R12, R11 ;  /* 0x0000000c0d0e7389 */ /* 0x0002a400000c000b */
[----:B012---:R-:W-:Y:S01]  /*12970*/  ENDCOLLECTIVE ;  /* 0x000000000000791b */ /* 0x007fe20003800000 */
.L_x_167:
[----:B------:R-:W-:Y:S05]  /*12980*/  BSYNC B0 ;  /* 0x0000000000007941 */ /* 0x000fea0003800000 */
.L_x_166:
[----:B------:R-:W-:Y:S05]  /*12990*/  BRA `(.L_x_168) ;  /* 0xffffffd000547947 */ /* 0x000fea000383ffff */
.L_x_83:
[----:B------:R-:W-:Y:S01]  /*129a0*/  BSSY B1, `(.L_x_169) ;  /* 0x0000006000017945 */ /* 0x000fe20003800000 */
[----:B------:R-:W-:-:S07]  /*129b0*/  IMAD.MOV.U32 R15, RZ, RZ, -0x1 ;  /* 0xffffffffff0f7424 */ /* 0x000fce00078e00ff */
[----:B0-----:R-:W-:Y:S05]  /*129c0*/  WARPSYNC.COLLECTIVE R15, `(.L_x_170) ;  /* 0x000000000f0c7348 */ /* 0x001fea0003c00000 */
[----:B------:R-:W-:Y:S02]  /*129d0*/  ELECT P6, UR62, PT ;  /* 0x00000000003e782f */ /* 0x000fe400038c0000 */
[----:B------:R-:W-:Y:S01]  /*129e0*/  MOV R14, UR62 ;  /* 0x0000003e000e7c02 */ /* 0x000fe20008000f00 */
[----:B0-----:R-:W-:Y:S10]  /*129f0*/  ENDCOLLECTIVE ;  /* 0x000000000000791b */ /* 0x001ff40003800000 */
.L_x_170:
[----:B------:R-:W-:Y:S05]  /*12a00*/  BSYNC B1 ;  /* 0x0000000000017941 */ /* 0x000fea0003800000 */
.L_x_169:
[----:B------:R-:W-:Y:S05]  /*12a10*/  BRA `(.L_x_171) ;  /* 0xffffffd0004c7947 */ /* 0x000fea000383ffff */
.L_x_85:
[----:B0-----:R0:W1:Y:S02]  /*12a20*/  SYNCS.PHASECHK.TRANS64.TRYWAIT P1, [R3+URZ+0x38840], R2 ;  /* 0x03884002030075a7 */ /* 0x001064000802017f */
[----:B-1----:R-:W-:Y:S05]  /*12a30*/  @!P1 NANOSLEEP.SYNCS 0x989680 ;  /* 0x009896800000995d */ /* 0x002fea0003900000 */
[----:B------:R-:W1:Y:S02]  /*12a40*/  @!P1 SYNCS.PHASECHK.TRANS64 P1, [R3+URZ+0x38840], R2 ;  /* 0x03884002030095a7 */ /* 0x000e64000802007f */
[----:B-1----:R-:W-:Y:S05]  /*12a50*/  @!P1 BRA `(.L_x_85) ;  /* 0xfffffffc00f09947 */ /* 0x002fea000383ffff */
[----:B------:R-:W-:Y:S05]  /*12a60*/  BRA `(.L_x_172) ;  /* 0xffffffd000747947 */ /* 0x000fea000383ffff */
.L_x_87:
[----:B-1----:R1:W2:Y:S02]  /*12a70*/  SYNCS.PHASECHK.TRANS64.TRYWAIT P1, [R5+URZ+0x38840], R0 ;  /* 0x03884000050075a7 */ /* 0x0022a4000802017f */
[----:B--2---:R-:W-:Y:S05]  /*12a80*/  @!P1 NANOSLEEP.SYNCS 0x989680 ;  /* 0x009896800000995d */ /* 0x004fea0003900000 */
[----:B------:R-:W2:Y:S02]  /*12a90*/  @!P1 SYNCS.PHASECHK.TRANS64 P1, [R5+URZ+0x38840], R0 ;  /* 0x03884000050095a7 */ /* 0x000ea4000802007f */
[----:B--2---:R-:W-:Y:S05]  /*12aa0*/  @!P1 BRA `(.L_x_87) ;  /* 0xfffffffc00f09947 */ /* 0x004fea000383ffff */
[----:B------:R-:W-:Y:S05]  /*12ab0*/  BRA `(.L_x_173) ;  /* 0xffffffd000807947 */ /* 0x000fea000383ffff */
.L_x_89:
[----:B--2---:R2:W3:Y:S02]  /*12ac0*/  SYNCS.PHASECHK.TRANS64.TRYWAIT P1, [R3+URZ+0x38860], R2 ;  /* 0x03886002030075a7 */ /* 0x0044e4000802017f */
[----:B---3--:R-:W-:Y:S05]  /*12ad0*/  @!P1 NANOSLEEP.SYNCS 0x989680 ;  /* 0x009896800000995d */ /* 0x008fea0003900000 */
[----:B------:R-:W3:Y:S02]  /*12ae0*/  @!P1 SYNCS.PHASECHK.TRANS64 P1, [R3+URZ+0x38860], R2 ;  /* 0x03886002030095a7 */ /* 0x000ee4000802007f */
[----:B---3--:R-:W-:Y:S05]  /*12af0*/  @!P1 BRA `(.L_x_89) ;  /* 0xfffffffc00f09947 */ /* 0x008fea000383ffff */
[----:B------:R-:W-:Y:S05]  /*12b00*/  BRA `(.L_x_174) ;  /* 0xffffffd0007c7947 */ /* 0x000fea000383ffff */
.L_x_175:
[----:B------:R-:W-:-:S00]  /*12b10*/  BRA `(.L_x_175) ;  /* 0xfffffffc00fc7947 */ /* 0x000fc0000383ffff */
[----:B------:R-:W-:-:S00]  /*12b20*/  NOP ;  /* 0x0000000000007918 */ /* 0x000fc00000000000 */
        /* <DEDUP_REMOVED lines=13> */
.L_x_15836:


//--------------------- .text._ZN7cutlass13device_kernelIN5flash11enable_sm90INS1_16FlashAttnFwdSm90INS1_25CollectiveMainloopFwdSm90ILi2EN4cute5tupleIJNS5_1CILi1EEES8_S8_EEENS6_IJNS7_ILi128EEENS7_ILi80EEENS7_ILi256EEEEEELi256ENS_6half_tEfNS_4arch4Sm90ELb0ELb0ELb0ELb1ELb1ELb0ELb0ELb1ELb1ELb1ELb0ELb0EEENS1_21CollectiveEpilogueFwdINS6_IJSA_SC_SB_EEES9_SE_SG_Li256ELb1ELb1ELb0ELb0EEENS1_36VarlenDynamicPersistentTileSchedulerILi128ELi80ELi256ELi128ELb0ELb1ELb1ELb0ELb1ELb1EEEEEEEEEvNT_6ParamsE --------------------------
	.section	.text._ZN7cutlass13device_kernelIN5flash11enable_sm90INS1_16FlashAttnFwdSm90INS1_25CollectiveMainloopFwdSm90ILi2EN4cute5tupleIJNS5_1CILi1EEES8_S8_EEENS6_IJNS7_ILi128EEENS7_ILi80EEENS7_ILi256EEEEEELi256ENS_6half_tEfNS_4arch4Sm90ELb0ELb0ELb0ELb1ELb1ELb0ELb0ELb1ELb1ELb1ELb0ELb0EEENS1_21CollectiveEpilogueFwdINS6_IJSA_SC_SB_EEES9_SE_SG_Li256ELb1ELb1ELb0ELb0EEENS1_36VarlenDynamicPersistentTileSchedulerILi128ELi80ELi256ELi128ELb0ELb1ELb1ELb0ELb1ELb1EEEEEEEEEvNT_6ParamsE,"ax",@progbits
	.align	128
.text._ZN7cutlass13device_kernelIN5flash11enable_sm90INS1_16FlashAttnFwdSm90INS1_25CollectiveMainloopFwdSm90ILi2EN4cute5tupleIJNS5_1CILi1EEES8_S8_EEENS6_IJNS7_ILi128EEENS7_ILi80EEENS7_ILi256EEEEEELi256ENS_6half_tEfNS_4arch4Sm90ELb0ELb0ELb0ELb1ELb1ELb0ELb0ELb1ELb1ELb1ELb0ELb0EEENS1_21CollectiveEpilogueFwdINS6_IJSA_SC_SB_EEES9_SE_SG_Li256ELb1ELb1ELb0ELb0EEENS1_36VarlenDynamicPersistentTileSchedulerILi128ELi80ELi256ELi128ELb0ELb1ELb1ELb0ELb1ELb1EEEEEEEEEvNT_6ParamsE:
        .type           _ZN7cutlass13device_kernelIN5flash11enable_sm90INS1_16FlashAttnFwdSm90INS1_25CollectiveMainloopFwdSm90ILi2EN4cute5tupleIJNS5_1CILi1EEES8_S8_EEENS6_IJNS7_ILi128EEENS7_ILi80EEENS7_ILi256EEEEEELi256ENS_6half_tEfNS_4arch4Sm90ELb0ELb0ELb0ELb1ELb1ELb0ELb0ELb1ELb1ELb1ELb0ELb0EEENS1_21CollectiveEpilogueFwdINS6_IJSA_SC_SB_EEES9_SE_SG_Li256ELb1ELb1ELb0ELb0EEENS1_36VarlenDynamicPersistentTileSchedulerILi128ELi80ELi256ELi128ELb0ELb1ELb1ELb0ELb1ELb1EEEEEEEEEvNT_6ParamsE,@function
        .size           _ZN7cutlass13device_kernelIN5flash11enable_sm90INS1_16FlashAttnFwdSm90INS1_25CollectiveMainloopFwdSm90ILi2EN4cute5tupleIJNS5_1CILi1EEES8_S8_EEENS6_IJNS7_ILi128EEENS7_ILi80EEENS7_ILi256EEEEEELi256ENS_6half_tEfNS_4arch4Sm90ELb0ELb0ELb0ELb1ELb1ELb0ELb0ELb1ELb1ELb1ELb0ELb0EEENS1_21CollectiveEpilogueFwdINS6_IJSA_SC_SB_EEES9_SE_SG_Li256ELb1ELb1ELb0ELb0EEENS1_36VarlenDynamicPersistentTileSchedulerILi128ELi80ELi256ELi128ELb0ELb1ELb1ELb0ELb1ELb1EEEEEEEEEvNT_6ParamsE,(.L_x_15837 - _ZN7cutlass13device_kernelIN5flash11enable_sm90INS1_16FlashAttnFwdSm90INS1_25CollectiveMainloopFwdSm90ILi2EN4cute5tupleIJNS5_1CILi1EEES8_S8_EEENS6_IJNS7_ILi128EEENS7_ILi80EEENS7_ILi256EEEEEELi256ENS_6half_tEfNS_4arch4Sm90ELb0ELb0ELb0ELb1ELb1ELb0ELb0ELb1ELb1ELb1ELb0ELb0EEENS1_21CollectiveEpilogueFwdINS6_IJSA_SC_SB_EEES9_SE_SG_Li256ELb1ELb1ELb0ELb0EEENS1_36VarlenDynamicPersistentTileSchedulerILi128ELi80ELi256ELi128ELb0ELb1ELb1ELb0ELb1ELb1EEEEEEEEEvNT_6ParamsE)
        .other          _ZN7cutlass13device_kernelIN5flash11enable_sm90INS1_16FlashAttnFwdSm90INS1_25CollectiveMainloopFwdSm90ILi2EN4cute5tupleIJNS5_1CILi1EEES8_S8_EEENS6_IJNS7_ILi128EEENS7_ILi80EEENS7_ILi256EEEEEELi256ENS_6half_tEfNS_4arch4Sm90ELb0ELb0ELb0ELb1ELb1ELb0ELb0ELb1ELb1ELb1ELb0ELb0EEENS1_21CollectiveEpilogueFwdINS6_IJSA_SC_SB_EEES9_SE_SG_Li256ELb1ELb1ELb0ELb0EEENS1_36VarlenDynamicPersistentTileSchedulerILi128ELi80ELi256ELi128ELb0ELb1ELb1ELb0ELb1ELb1EEEEEEEEEvNT_6ParamsE,@"STO_CUDA_ENTRY STV_DEFAULT"
_ZN7cutlass13device_kernelIN5flash11enable_sm90INS1_16FlashAttnFwdSm90INS1_25CollectiveMainloopFwdSm90ILi2EN4cute5tupleIJNS5_1CILi1EEES8_S8_EEENS6_IJNS7_ILi128EEENS7_ILi80EEENS7_ILi256EEEEEELi256ENS_6half_tEfNS_4arch4Sm90ELb0ELb0ELb0ELb1ELb1ELb0ELb0ELb1ELb1ELb1ELb0ELb0EEENS1_21CollectiveEpilogueFwdINS6_IJSA_SC_SB_EEES9_SE_SG_Li256ELb1ELb1ELb0ELb0EEENS1_36VarlenDynamicPersistentTileSchedulerILi128ELi80ELi256ELi128ELb0ELb1ELb1ELb0ELb1ELb1EEEEEEEEEvNT_6ParamsE:
        /* <DEDUP_REMOVED lines=45> */
.L_x_176:
        /* <DEDUP_REMOVED lines=22> */
.L_x_177:
        /* <DEDUP_REMOVED lines=18> */
.L_x_178:
        /* <DEDUP_REMOVED lines=22> */
.L_x_179:
        /* <DEDUP_REMOVED lines=23> */
.L_x_180:
        /* <DEDUP_REMOVED lines=10> */
.L_x_182:
[----:B------:R-:W-:-:S08]  /*08c0*/  NOP ;  /* 0x0000000000007918 */ /* 0x000fd00000000000 */
[----:B------:R-:W1:Y:S02]  /*08d0*/  USETMAXREG.TRY_ALLOC.CTAPOOL UP0, 0xe8 ;  /* 0x000000e8000079c8 */ /* 0x000e640008000600 */
[----:B-1----:R-:W-:-:S13]  /*08e0*/  PLOP3.LUT P0, PT, PT, PT, UP0, 0x80, 0x0 ;  /* 0x000000000000781c */ /* 0x002fda0003f0f008 */
[----:B------:R-:W-:Y:S05]  /*08f0*/  @!P0 BRA `(.L_x_182) ;  /* 0xfffffffc00f08947 */ /* 0x000fea000383ffff */
[----:B------:R-:W1:Y:S08]  /*0900*/  S2UR UR5, SR_CgaCtaId ;  /* 0x00000000000579c3 */ /* 0x000e700000008800 */
[----:B------:R-:W-:Y:S06]  /*0910*/  BAR.ARV 0x8, 0x180 ;  /* 0x0206000000007b1d */ /* 0x000fec0000002000 */
[----:B------:R-:W-:-:S02]  /*0920*/  UMOV UR4, 0x400 ;  /* 0x0000040000047882 */ /* 0x000fc40000000000 */
[----:B------:R-:W-:Y:S01]  /*0930*/  BAR.SYNC.DEFER_BLOCKING 0x5, 0x180 ;  /* 0x0146000000007b1d */ /* 0x000fe20000010000 */
[----:B-1----:R-:W-:-:S09]  /*0940*/  ULEA UR4, UR5, UR4, 0x18 ;  /* 0x0000000405047291 */ /* 0x002fd2000f8ec03f */
[----:B------:R-:W1:Y:S01]  /*0950*/  LDS.128 R12, [UR4+0x388d0] ;  /* 0x0388d004ff0c7984 */ /* 0x000e620008000c00 */
[----:B------:R-:W-:Y:S01]  /*0960*/  ULDC UR4, c[0x0][0xc3c] ;  /* 0x00030f0000047ab9 */ /* 0x000fe20000000800 */
[----:B------:R-:W-:Y:S06]  /*0970*/  BAR.ARV 0x4, 0x180 ;  /* 0x0106000000007b1d */ /* 0x000fec0000002000 */
[----:B-1----:R-:W-:-:S13]  /*0980*/  ISETP.GE.AND P0, PT, R15, UR4, PT ;  /* 0x000000040f007c0c */ /* 0x002fda000bf06270 */
[----:B------:R-:W-:Y:S05]  /*0990*/  @P0 EXIT ;  /* 0x000000000000094d */ /* 0x000fea0003800000 */
[----:B0-----:R-:W2:Y:S01]  /*09a0*/  LDL R2, [R1+0x24] ;  /* 0x0000240001027983 */ /* 0x001ea20000100800 */
[----:B------:R-:W-:Y:S01]  /*09b0*/  R2UR UR5, R13 ;  /* 0x000000000d0572ca */ /* 0x000fe200000e0000 */
[----:B------:R-:W-:Y:S01]  /*09c0*/  UMOV UR38, URZ ;  /* 0x0000003f00267c82 */ /* 0x000fe20008000000 */
[----:B------:R-:W-:Y:S01]  /*09d0*/  R2UR UR6, R14 ;  /* 0x000000000e0672ca */ /* 0x000fe200000e0000 */
[----:B------:R-:W0:Y:S01]  /*09e0*/  S2R R0, SR_TID.X ;  /* 0x0000000000007919 */ /* 0x000e220000002100 */
[----:B------:R-:W-:Y:S01]  /*09f0*/  R2UR UR7, R15 ;  /* 0x000000000f0772ca */ /* 0x000fe200000e0000 */
[----:B0-----:R-:W-:-:S05]  /*0a00*/  VIADD R11, R0, 0xffffff80 ;  /* 0xffffff80000b7836 */ /* 0x001fca0000000000 */
[----:B------:R-:W-:-:S04]  /*0a10*/  SHF.R.S32.HI R0, RZ, 0x1f, R11 ;  /* 0x0000001fff007819 */ /* 0x000fc8000001140b */
[CC--:B------:R-:W-:Y:S02]  /*0a20*/  LEA.HI R4, R0.reuse, R11.reuse, RZ, 0x5 ;  /* 0x0000000b00047211 */ /* 0x0c0fe400078f28ff */
[----:B------:R-:W-:-:S03]  /*0a30*/  LEA.HI R3, R0, R11, RZ, 0x4 ;  /* 0x0000000b00037211 */ /* 0x000fc600078f20ff */
[----:B------:R-:W-:Y:S01]  /*0a40*/  IMAD.SHL.U32 R5, R4, 0x20, RZ ;  /* 0x0000002004057824 */ /* 0x000fe200078e00ff */
[----:B------:R-:W-:Y:S02]  /*0a50*/  LOP3.LUT R4, R3, 0x3fffff0, RZ, 0xc0, !PT ;  /* 0x03fffff003047812 */ /* 0x000fe400078ec0ff */
[----:B------:R-:W-:Y:S02]  /*0a60*/  SHF.R.S32.HI R6, RZ, 0x4, R3 ;  /* 0x00000004ff067819 */ /* 0x000fe40000011403 */
[----:B------:R-:W-:Y:S01]  /*0a70*/  LOP3.LUT R5, R5, 0xfffffc00, RZ, 0xc0, !PT ;  /* 0xfffffc0005057812 */ /* 0x000fe200078ec0ff */
[----:B------:R-:W-:Y:S01]  /*0a80*/  IMAD.IADD R4, R11, 0x1, -R4 ;  /* 0x000000010b047824 */ /* 0x000fe200078e0a04 */
[----:B------:R-:W-:-:S03]  /*0a90*/  LEA.HI R3, R3, R6, RZ, 0x1 ;  /* 0x0000000603037211 */ /* 0x000fc600078f08ff */
[----:B------:R-:W-:Y:S01]  /*0aa0*/  IMAD R4, R4, 0x40, R5 ;  /* 0x0000004004047824 */ /* 0x000fe200078e0205 */
[----:B------:R-:W-:Y:S02]  /*0ab0*/  LEA.HI R5, R0, R11, RZ, 0x2 ;  /* 0x0000000b00057211 */ /* 0x000fe400078f10ff */
[----:B------:R-:W-:Y:S02]  /*0ac0*/  LOP3.LUT R3, R3, 0x1ffffffe, RZ, 0xc0, !PT ;  /* 0x1ffffffe03037812 */ /* 0x000fe400078ec0ff */
[----:B------:R-:W-:Y:S02]  /*0ad0*/  LOP3.LUT R5, R5, 0xfffffffc, RZ, 0xc0, !PT ;  /* 0xfffffffc05057812 */ /* 0x000fe400078ec0ff */
[----:B------:R-:W-:Y:S01]  /*0ae0*/  IADD3 R3, R6, -R3, RZ ;  /* 0x8000000306037210 */ /* 0x000fe20007ffe0ff */
[----:B------:R-:W-:Y:S02]  /*0af0*/  IMAD.MOV.U32 R6, RZ, RZ, -0x2 ;  /* 0xfffffffeff067424 */ /* 0x000fe400078e00ff */
[----:B------:R-:W-:-:S02]  /*0b00*/  IMAD.IADD R5, R11, 0x1, -R5 ;  /* 0x000000010b057824 */ /* 0x000fc400078e0a05 */
[----:B------:R-:W-:-:S03]  /*0b10*/  IMAD R225, R3, 0x8, R4 ;  /* 0x0000000803e17824 */ /* 0x000fc600078e0204 */
[----:B------:R-:W-:-:S04]  /*0b20*/  LEA.HI R3, R5, R5, RZ, 0x1 ;  /* 0x0000000505037211 */ /* 0x000fc800078f08ff */
[----:B------:R-:W-:-:S05]  /*0b30*/  LOP3.LUT R4, R3, 0x1ffffffe, RZ, 0xc0, !PT ;  /* 0x1ffffffe03047812 */ /* 0x000fca00078ec0ff */
[----:B------:R-:W-:Y:S01]  /*0b40*/  IMAD.IADD R5, R5, 0x1, -R4 ;  /* 0x0000000105057824 */ /* 0x000fe200078e0a04 */
[----:B--2---:R-:W-:Y:S02]  /*0b50*/  R2UR UR4, R2 ;  /* 0x00000000020472ca */ /* 0x004fe400000e0000 */
[CC--:B------:R-:W-:Y:S02]  /*0b60*/  LEA.HI R2, R0.reuse, R11.reuse, RZ, 0x7 ;  /* 0x0000000b00027211 */ /* 0x0c0fe400078f38ff */
[----:B------:R-:W-:Y:S02]  /*0b70*/  LEA.HI R0, R0, R11, RZ, 0x3 ;  /* 0x0000000b00007211 */ /* 0x000fe400078f18ff */
[----:B------:R-:W-:Y:S02]  /*0b80*/  LOP3.LUT R220, R2, 0xffffff80, RZ, 0xc0, !PT ;  /* 0xffffff8002dc7812 */ /* 0x000fe400078ec0ff */
[----:B------:R-:W-:Y:S02]  /*0b90*/  SHF.R.S32.HI R221, RZ, 0x7, R2 ;  /* 0x00000007ffdd7819 */ /* 0x000fe40000011402 */
[----:B------:R-:W-:Y:S01]  /*0ba0*/  LOP3.LUT R213, R0, 0xfffffff8, RZ, 0xc0, !PT ;  /* 0xfffffff800d57812 */ /* 0x000fe200078ec0ff */
[C---:B------:R-:W-:Y:S01]  /*0bb0*/  IMAD.IADD R220, R11.reuse, 0x1, -R220 ;  /* 0x000000010bdc7824 */ /* 0x040fe200078e0adc */
[----:B------:R-:W-:Y:S01]  /*0bc0*/  LEA.HI R2, R2, R221, RZ, 0x1 ;  /* 0x000000dd02027211 */ /* 0x000fe200078f08ff */
[----:B------:R-:W-:Y:S01]  /*0bd0*/  ULOP3.LUT UR8, UR4, 0x1, URZ, 0xfc, !UPT ;  /* 0x0000000104087892 */ /* 0x000fe2000f8efc3f */
[----:B------:R-:W-:-:S02]  /*0be0*/  IADD3 R213, R11, -R213, RZ ;  /* 0x800000d50bd57210 */ /* 0x000fc40007ffe0ff */
[----:B------:R-:W-:Y:S01]  /*0bf0*/  SHF.R.S32.HI R7, RZ, 0x1f, R220 ;  /* 0x0000001fff077819 */ /* 0x000fe200000114dc */
[----:B------:R-:W-:Y:S01]  /*0c00*/  UMOV UR4, URZ ;  /* 0x0000003f00047c82 */ /* 0x000fe20008000000 */
[----:B------:R-:W-:Y:S01]  /*0c10*/  LOP3.LUT R2, R2, 0x3fffffe, RZ, 0xc0, !PT ;  /* 0x03fffffe02027812 */ /* 0x000fe200078ec0ff */
[----:B------:R-:W-:Y:S01]  /*0c20*/  IMAD.SHL.U32 R17, R213, 0x8, RZ ;  /* 0x00000008d5117824 */ /* 0x000fe200078e00ff */
[CC--:B------:R-:W-:Y:S01]  /*0c30*/  LEA.HI R8, R7.reuse, R220.reuse, RZ, 0x2 ;  /* 0x000000dc07087211 */ /* 0x0c0fe200078f10ff */
[----:B------:R-:W-:Y:S01]  /*0c40*/  IMAD.U32 R226, RZ, RZ, UR8 ;  /* 0x00000008ffe27e24 */ /* 0x000fe2000f8e00ff */
[----:B------:R-:W-:Y:S01]  /*0c50*/  LEA.HI R7, R7, R220, RZ, 0x5 ;  /* 0x000000dc07077211 */ /* 0x000fe200078f28ff */
[----:B------:R-:W-:Y:S01]  /*0c60*/  IMAD.IADD R2, R221, 0x1, -R2 ;  /* 0x00000001dd027824 */ /* 0x000fe200078e0a02 */
[--C-:B------:R-:W-:Y:S01]  /*0c70*/  SHF.R.S32.HI R9, RZ, 0x2, R8.reuse ;  /* 0x00000002ff097819 */ /* 0x100fe20000011408 */
[C---:B------:R-:W-:Y:S01]  /*0c80*/  VIADD R23, R17.reuse, 0x40 ;  /* 0x0000004011177836 */ /* 0x040fe20000000000 */
[----:B------:R-:W-:Y:S01]  /*0c90*/  SHF.R.S32.HI R10, RZ, 0x1f, R8 ;  /* 0x0000001fff0a7819 */ /* 0x000fe20000011408 */
[C---:B------:R-:W-:Y:S01]  /*0ca0*/  VIADD R22, R17.reuse, 0x80 ;  /* 0x0000008011167836 */ /* 0x040fe20000000000 */
[----:B------:R-:W-:Y:S01]  /*0cb0*/  SHF.R.S32.HI R7, RZ, 0x5, R7 ;  /* 0x00000005ff077819 */ /* 0x000fe20000011407 */
[----:B------:R-:W-:Y:S01]  /*0cc0*/  IMAD.U32 R219, RZ, RZ, UR4 ;  /* 0x00000004ffdb7e24 */ /* 0x000fe2000f8e00ff */
[----:B------:R-:W-:Y:S01]  /*0cd0*/  LEA.HI R10, R10, R9, RZ, 0x3 ;  /* 0x000000090a0a7211 */ /* 0x000fe200078f18ff */
[----:B------:R-:W-:Y:S01]  /*0ce0*/  IMAD.U32 R16, RZ, RZ, UR4 ;  /* 0x00000004ff107e24 */ /* 0x000fe2000f8e00ff */
[----:B------:R-:W-:-:S02]  /*0cf0*/  IADD3 R212, R17, 0xc0, RZ ;  /* 0x000000c011d47810 */ /* 0x000fc40007ffe0ff */
[----:B------:R-:W-:Y:S02]  /*0d00*/  LOP3.LUT R10, R10, 0xfffffff8, RZ, 0xc0, !PT ;  /* 0xfffffff80a0a7812 */ /* 0x000fe400078ec0ff */
[----:B------:R-:W-:Y:S02]  /*0d10*/  SHF.R.S32.HI R218, RZ, 0x3, R0 ;  /* 0x00000003ffda7819 */ /* 0x000fe40000011400 */
[----:B------:R-:W-:Y:S01]  /*0d20*/  SHF.R.S32.HI R3, RZ, 0x1f, R17 ;  /* 0x0000001fff037819 */ /* 0x000fe20000011411 */
[----:B------:R-:W-:Y:S01]  /*0d30*/  IMAD.IADD R10, R9, 0x1, -R10 ;  /* 0x00000001090a7824 */ /* 0x000fe200078e0a0a */
[----:B------:R-:W-:Y:S02]  /*0d40*/  LOP3.LUT R9, R8, 0x7ffffffc, RZ, 0xc0, !PT ;  /* 0x7ffffffc08097812 */ /* 0x000fe400078ec0ff */
[----:B------:R-:W-:Y:S01]  /*0d50*/  SHF.R.S32.HI R0, RZ, 0x1f, R22 ;  /* 0x0000001fff007819 */ /* 0x000fe20000011416 */
[----:B------:R-:W-:Y:S01]  /*0d60*/  IMAD R7, R7, 0x10, R10 ;  /* 0x0000001007077824 */ /* 0x000fe200078e020a */
[----:B------:R-:W-:Y:S01]  /*0d70*/  SHF.R.S32.HI R227, RZ, 0x1f, R212 ;  /* 0x0000001fffe37819 */ /* 0x000fe200000114d4 */
[----:B------:R-:W-:-:S02]  /*0d80*/  IMAD.IADD R9, R220, 0x1, -R9 ;  /* 0x00000001dc097824 */ /* 0x000fc400078e0a09 */
[----:B------:R-:W-:Y:S01]  /*0d90*/  IMAD R222, R2, 0x40, R7 ;  /* 0x0000004002de7824 */ /* 0x000fe200078e0207 */
[----:B------:R-:W-:Y:S01]  /*0da0*/  SHF.R.S32.HI R2, RZ, 0x1f, R23 ;  /* 0x0000001fff027819 */ /* 0x000fe20000011417 */
[----:B------:R-:W-:Y:S02]  /*0db0*/  IMAD R223, R9, R6, 0x50 ;  /* 0x0000005009df7424 */ /* 0x000fe400078e0206 */
[----:B------:R-:W-:-:S07]  /*0dc0*/  IMAD R224, R5, 0x8, R222 ;  /* 0x0000000805e07824 */ /* 0x000fce00078e02de */
.L_x_228:
[----:B------:R-:W-:Y:S01]  /*0dd0*/  ULDC.64 UR8, c[0x0][0xc88] ;  /* 0x0003220000087ab9 */ /* 0x000fe20000000a00 */
[----:B------:R-:W-:Y:S01]  /*0de0*/  ULDC.64 UR10, c[0x0][0xa20] ;  /* 0x00028800000a7ab9 */ /* 0x000fe20000000a00 */
[----:B------:R-:W-:-:S06]  /*0df0*/  UIMAD.WIDE UR8, UR7, 0x4, UR8 ;  /* 0x00000004070878a5 */ /* 0x000fcc000f8e0208 */
[----:B01----:R-:W-:Y:S02]  /*0e00*/  IMAD.U32 R2, RZ, RZ, UR8 ;  /* 0x00000008ff027e24 */ /* 0x003fe4000f8e00ff */
[----:B------:R-:W-:Y:S01]  /*0e10*/  IMAD.U32 R3, RZ, RZ, UR9 ;  /* 0x00000009ff037e24 */ /* 0x000fe2000f8e00ff */
[----:B------:R-:W-:-:S04]  /*0e20*/  ULDC.64 UR8, c[0x0][0xa28] ;  /* 0x00028a0000087ab9 */ /* 0x000fc80000000a00 */
[----:B--2---:R-:W2:Y:S01]  /*0e30*/  LDG.E R2, desc[UR36][R2.64] ;  /* 0x0000002402027981 */ /* 0x004ea2000c1e1900 */
[----:B------:R-:W-:Y:S02]  /*0e40*/  UISETP.NE.U32.AND UP0, UPT, UR8, URZ, UPT ;  /* 0x0000003f0800728c */ /* 0x000fe4000bf05070 */
[----:B------:R-:W-:Y:S02]  /*0e50*/  UISETP.NE.U32.AND UP1, UPT, UR10, URZ, UPT ;  /* 0x0000003f0a00728c */ /* 0x000fe4000bf25070 */
[----:B------:R-:W-:Y:S02]  /*0e60*/  UISETP.NE.AND.EX UP0, UPT, UR9, URZ, UPT, UP0 ;  /* 0x0000003f0900728c */ /* 0x000fe4000bf05300 */
[----:B------:R-:W-:-:S04]  /*0e70*/  UISETP.NE.AND.EX UP1, UPT, UR11, URZ, UPT, UP1 ;  /* 0x0000003f0b00728c */ /* 0x000fc8000bf25310 */
[----:B------:R-:W-:Y:S02]  /*0e80*/  PLOP3.LUT P0, PT, PT, PT, UP0, 0x80, 0x0 ;  /* 0x000000000000781c */ /* 0x000fe40003f0f008 */
[----:B------:R-:W-:Y:S02]  /*0e90*/  PLOP3.LUT P1, PT, PT, PT, UP1, 0x80, 0x0 ;  /* 0x000000000000781c */ /* 0x000fe40003f2f018 */
[----:B--2---:R-:W-:-:S13]  /*0ea0*/  R2UR UR4, R2 ;  /* 0x00000000020472ca */ /* 0x004fda00000e0000 */
[----:B------:R-:W-:Y:S02]  /*0eb0*/  USHF.R.S32.HI UR12, URZ, 0x1f, UR4 ;  /* 0x0000001f3f0c7899 */ /* 0x000fe40008011404 */
[----:B------:R-:W-:Y:S01]  /*0ec0*/  IMAD.U32 R215, RZ, RZ, UR4 ;  /* 0x00000004ffd77e24 */ /* 0x000fe2000f8e00ff */
[----:B------:R-:W-:Y:S02]  /*0ed0*/  @UP0 ULEA UR8, UP2, UR4, UR8, 0x2 ;  /* 0x0000000804080291 */ /* 0x000fe4000f84103f */
[----:B------:R-:W-:Y:S02]  /*0ee0*/  @UP1 ULEA UR10, UP3, UR4, UR10, 0x2 ;  /* 0x0000000a040a1291 */ /* 0x000fe4000f86103f */
[----:B------:R-:W-:Y:S01]  /*0ef0*/  @UP0 ULEA.HI.X UR9, UR4, UR9, UR12, 0x2, UP2 ;  /* 0x0000000904090291 */ /* 0x000fe200090f140c */
[----:B------:R-:W-:Y:S01]  /*0f00*/  IMAD.U32 R216, RZ, RZ, UR5 ;  /* 0x00000005ffd87e24 */ /* 0x000fe2000f8e00ff */
[----:B------:R-:W-:Y:S01]  /*0f10*/  @UP1 ULEA.HI.X UR11, UR4, UR11, UR12, 0x2, UP3 ;  /* 0x0000000b040b1291 */ /* 0x000fe200098f140c */
[----:B------:R-:W-:Y:S01]  /*0f20*/  IMAD.U32 R2, RZ, RZ, UR8 ;  /* 0x00000008ff027e24 */ /* 0x000fe2000f8e00ff */
[----:B------:R-:W-:Y:S01]  /*0f30*/  ULDC UR5, c[0x0][0x2f0] ;  /* 0x0000bc0000057ab9 */ /* 0x000fe20000000800 */
[----:B----4-:R-:W-:Y:S01]  /*0f40*/  IMAD.U32 R4, RZ, RZ, UR10 ;  /* 0x0000000aff047e24 */ /* 0x010fe2000f8e00ff */
[----:B------:R-:W-:Y:S01]  /*0f50*/  MOV R3, UR9 ;  /* 0x0000000900037c02 */ /* 0x000fe20008000f00 */
[----:B------:R-:W-:Y:S01]  /*0f60*/  ULDC.64 UR8, c[0x0][0x418] ;  /* 0x0001060000087ab9 */ /* 0x000fe20000000a00 */
[----:B------:R-:W-:Y:S01]  /*0f70*/  IMAD.U32 R5, RZ, RZ, UR11 ;  /* 0x0000000bff057e24 */ /* 0x000fe2000f8e00ff */
[----:B------:R-:W-:Y:S01]  /*0f80*/  ULDC UR4, c[0x0][0x424] ;  /* 0x0001090000047ab9 */ /* 0x000fe20000000800 */
[----:B------:R-:W-:Y:S01]  /*0f90*/  UMOV UR39, URZ ;  /* 0x0000003f00277c82 */ /* 0x000fe20008000000 */
[----:B------:R-:W2:Y:S01]  /*0fa0*/  @P0 LDG.E R2, desc[UR36][R2.64] ;  /* 0x0000002402020981 */ /* 0x000ea2000c1e1900 */
[----:B------:R-:W-:-:S03]  /*0fb0*/  IMAD.U32 R217, RZ, RZ, UR12 ;  /* 0x0000000cffd97e24 */ /* 0x000fc6000f8e00ff */
[----:B---3--:R-:W3:Y:S01]  /*0fc0*/  @P1 LDG.E R4, desc[UR36][R4.64] ;  /* 0x0000002404041981 */ /* 0x008ee2000c1e1900 */
[----:B------:R-:W-:-:S04]  /*0fd0*/  UISETP.NE.U32.AND UP0, UPT, UR8, URZ, UPT ;  /* 0x0000003f0800728c */ /* 0x000fc8000bf05070 */
[----:B------:R-:W-:-:S04]  /*0fe0*/  UISETP.NE.AND.EX UP0, UPT, UR9, URZ, UPT, UP0 ;  /* 0x0000003f0900728c */ /* 0x000fc8000bf05300 */
[----:B------:R-:W-:-:S04]  /*0ff0*/  USEL UR4, UR4, 0x1, UP0 ;  /* 0x0000000104047887 */ /* 0x000fc80008000000 */
[----:B------:R-:W-:Y:S01]  /*1000*/  UIMAD UR4, UR4, UR5, URZ ;  /* 0x00000005040472a4 */ /* 0x000fe2000f8e023f */
[----:B------:R-:W-:Y:S01]  /*1010*/  IMAD.MOV.U32 R0, RZ, RZ, RZ ;  /* 0x000000ffff007224 */ /* 0x000fe200078e00ff */
        /* <DEDUP_REMOVED lines=28> */
[----:B------:R-:W-:Y:S01]  /*11e0*/  IMAD.MOV.U32 R166, RZ, RZ, RZ ;  /* 0x000000ffffa67224 */ /* 0x000fe200078e00ff */
        /* <DEDUP_REMOVED lines=26> */
[----:B------:R-:W-:Y:S02]  /*1390*/  IMAD.MOV.U32 R41, RZ, RZ, RZ ;  /* 0x000000ffff297224 */ /* 0x000fe400078e00ff */
[----:B------:R-:W-:Y:S01]  /*13a0*/  IMAD.U32 R214, RZ, RZ, UR6 ;  /* 0x00000006ffd67e24 */ /* 0x000fe2000f8e00ff */
[----:B--2---:R-:W-:Y:S02]  /*13b0*/  @P0 R2UR UR39, R2 ;  /* 0x00000000022702ca */ /* 0x004fe400000e0000 */
[----:B------:R-:W-:Y:S02]  /*13c0*/  CS2R R2, SRZ ;  /* 0x0000000000027805 */ /* 0x000fe4000001ff00 */
[----:B---3--:R-:W-:Y:S02]  /*13d0*/  @P1 R2UR UR4, R4 ;  /* 0x00000000040412ca */ /* 0x008fe400000e0000 */
[----:B------:R-:W-:Y:S01]  /*13e0*/  PLOP3.LUT P0, PT, PT, PT, PT, 0x80, 0x0 ;  /* 0x000000000000781c */ /* 0x000fe20003f0f070 */
[----:B------:R-:W-:-:S12]  /*13f0*/  @P1 BRA `(.L_x_183) ;  /* 0x0000000000381947 */ /* 0x000fd80003800000 */
[----:B------:R-:W-:Y:S02]  /*1400*/  ULDC.64 UR6, c[0x0][0xa08] ;  /* 0x0002820000067ab9 */ /* 0x000fe40000000a00 */
[----:B------:R-:W-:-:S04]  /*1410*/  ISETP.NE.U32.AND P1, PT, RZ, UR6, PT ;  /* 0x00000006ff007c0c */ /* 0x000fc8000bf25070 */
[----:B------:R-:W-:-:S13]  /*1420*/  ISETP.NE.AND.EX P1, PT, RZ, UR7, PT, P1 ;  /* 0x00000007ff007c0c */ /* 0x000fda000bf25310 */
[----:B------:R-:W-:Y:S05]  /*1430*/  @!P1 BRA `(.L_x_183) ;  /* 0x0000000000289947 */ /* 0x000fea0003800000 */
[----:B------:R-:W-:Y:S01]  /*1440*/  R2UR UR6, R215 ;  /* 0x00000000d70672ca */ /* 0x000fe200000e0000 */
[----:B------:R-:W-:-:S12]  /*1450*/  ULDC.64 UR4, c[0x0][0xa08] ;  /* 0x0002820000047ab9 */ /* 0x000fd80000000a00 */
[----:B------:R-:W-:-:S06]  /*1460*/  UIMAD.WIDE UR4, UR6, 0x4, UR4 ;  /* 0x00000004060478a5 */ /* 0x000fcc000f8e0204 */
[----:B------:R-:W-:Y:S01]  /*1470*/  MOV R4, UR4 ;  /* 0x0000000400047c02 */ /* 0x000fe20008000f00 */
[----:B------:R-:W-:-:S05]  /*1480*/  IMAD.U32 R5, RZ, RZ, UR5 ;  /* 0x00000005ff057e24 */ /* 0x000fca000f8e00ff */
[----:B------:R-:W2:Y:S04]  /*1490*/  LDG.E R7, desc[UR36][R4.64] ;  /* 0x0000002404077981 */ /* 0x000ea8000c1e1900 */
[----:B------:R-:W3:Y:S01]  /*14a0*/  LDG.E R6, desc[UR36][R4.64+0x4] ;  /* 0x0000042404067981 */ /* 0x000ee2000c1e1900 */
[----:B--2---:R-:W-:Y:S02]  /*14b0*/  R2UR UR4, R7 ;  /* 0x00000000070472ca */ /* 0x004fe400000e0000 */
[----:B---3--:R-:W-:-:S13]  /*14c0*/  R2UR UR5, R6 ;  /* 0x00000000060572ca */ /* 0x008fda00000e0000 */
[----:B------:R-:W-:-:S12]  /*14d0*/  UIADD3 UR4, -UR4, UR5, URZ ;  /* 0x0000000504047290 */ /* 0x000fd8000fffe13f */
.L_x_183:
[----:B------:R-:W-:Y:S01]  /*14e0*/  UIADD3 UR39, -UR39, UR4, URZ ;  /* 0x0000000427277290 */ /* 0x000fe2000fffe13f */
[----:B------:R-:W-:Y:S01]  /*14f0*/  IMAD.MOV.U32 R40, RZ, RZ, RZ ;  /* 0x000000ffff287224 */ /* 0x000fe200078e00ff */
[----:B------:R-:W-:Y:S02]  /*1500*/  CS2R R162, SRZ ;  /* 0x0000000000a27805 */ /* 0x000fe4000001ff00 */
[----:B------:R-:W-:Y:S01]  /*1510*/  CS2R R34, SRZ ;  /* 0x0000000000227805 */ /* 0x000fe2000001ff00 */
[----:B------:R-:W-:Y:S01]  /*1520*/  UISETP.GE.AND UP0, UPT, UR39, 0x1, UPT ;  /* 0x000000012700788c */ /* 0x000fe2000bf06270 */
[----:B------:R-:W-:Y:S01]  /*1530*/  CS2R R36, SRZ ;  /* 0x0000000000247805 */ /* 0x000fe2000001ff00 */
[----:B------:R-:W-:Y:S01]  /*1540*/  UIADD3 UR4, UR39, 0x4f, URZ ;  /* 0x0000004f27047890 */ /* 0x000fe2000fffe03f */
[----:B------:R-:W-:Y:S02]  /*1550*/  CS2R R32, SRZ ;  /* 0x0000000000207805 */ /* 0x000fe4000001ff00 */
[----:B------:R-:W-:-:S02]  /*1560*/  CS2R R164, SRZ ;  /* 0x0000000000a47805 */ /* 0x000fc4000001ff00 */
[----:B------:R-:W-:Y:S02]  /*1570*/  CS2R R26, SRZ ;  /* 0x00000000001a7805 */ /* 0x000fe4000001ff00 */
[----:B------:R-:W-:Y:S01]  /*1580*/  PLOP3.LUT P1, PT, PT, PT, UP0, 0x80, 0x0 ;  /* 0x000000000000781c */ /* 0x000fe20003f2f008 */
[----:B------:R-:W-:Y:S01]  /*1590*/  UIMAD.WIDE UR4, UR4, 0x66666667, URZ ;  /* 0x66666667040478a5 */ /* 0x000fe2000f8e023f */
[----:B------:R-:W-:Y:S02]  /*15a0*/  CS2R R28, SRZ ;  /* 0x00000000001c7805 */ /* 0x000fe4000001ff00 */
[----:B------:R-:W-:Y:S01]  /*15b0*/  CS2R R24, SRZ ;  /* 0x0000000000187805 */ /* 0x000fe2000001ff00 */
[----:B------:R-:W-:-:S04]  /*15c0*/  USHF.R.U32.HI UR60, URZ, 0x1f, UR5 ;  /* 0x0000001f3f3c7899 */ /* 0x000fc80008011605 */
[----:B------:R-:W-:-:S04]  /*15d0*/  ULEA.HI.SX32 UR60, UR5, UR60, 0x1b ;  /* 0x0000003c053c7291 */ /* 0x000fc8000f8fda3f */
[----:B------:R-:W-:Y:S08]  /*15e0*/  @!P1 BRA `(.L_x_184) ;  /* 0x00000094005c9947 */ /* 0x000ff00003800000 */
[----:B------:R-:W0:Y:S01]  /*15f0*/  SHFL.IDX PT, R0, R221, RZ, 0x1f ;  /* 0x00001fffdd007589 */ /* 0x000e2200000e0000 */
[----:B------:R-:W1:Y:S01]  /*1600*/  S2UR UR61, SR_CgaCtaId ;  /* 0x00000000003d79c3 */ /* 0x000e620000008800 */
[----:B------:R-:W-:Y:S01]  /*1610*/  UMOV UR40, 0x400 ;  /* 0x0000040000287882 */ /* 0x000fe20000000000 */
[----:B0-----:R-:W-:Y:S01]  /*1620*/  R2UR UR4, R0 ;  /* 0x00000000000472ca */ /* 0x001fe200000e0000 */
[----:B-1----:R-:W-:-:S04]  /*1630*/  ULEA UR40, UR61, UR40, 0x18 ;  /* 0x000000283d287291 */ /* 0x002fc8000f8ec03f */
[----:B------:R-:W-:-:S04]  /*1640*/  UIADD3 UR6, UR40, 0x14400, URZ ;  /* 0x0001440028067890 */ /* 0x000fc8000fffe03f */
[----:B------:R-:W-:-:S04]  /*1650*/  ULOP3.LUT UP0, URZ, UR6, 0x9f, URZ, 0xc0, !UPT ;  /* 0x0000009f063f7892 */ /* 0x000fc8000f80c03f */
[----:B------:R-:W-:Y:S02]  /*1660*/  ULEA.HI UR5, UR4, UR4, URZ, 0x1 ;  /* 0x0000000404057291 */ /* 0x000fe4000f8f083f */
[----:B------:R-:W-:Y:S02]  /*1670*/  PLOP3.LUT P0, PT, PT, PT, UP0, 0x80, 0x0 ;  /* 0x000000000000781c */ /* 0x000fe40003f0f008 */
[----:B------:R-:W-:-:S04]  /*1680*/  ULOP3.LUT UR5, UR5, 0x1e, URZ, 0xc0, !UPT ;  /* 0x0000001e05057892 */ /* 0x000fc8000f8ec03f */
[----:B------:R-:W-:-:S04]  /*1690*/  UIADD3 UR5, UR4, -UR5, URZ ;  /* 0x8000000504057290 */ /* 0x000fc8000fffe03f */
[----:B------:R-:W-:-:S04]  /*16a0*/  ULEA UR5, UR5, UR6, 0xd ;  /* 0x0000000605057291 */ /* 0x000fc8000f8e683f */
[----:B------:R-:W-:-:S04]  /*16b0*/  USHF.R.U32.HI UR5, URZ, 0x4, UR5 ;  /* 0x000000043f057899 */ /* 0x000fc80008011605 */
[----:B------:R-:W-:Y:S01]  /*16c0*/  ULOP3.LUT UR41, UR5, 0x3fff, URZ, 0xc0, !UPT ;  /* 0x00003fff05297892 */ /* 0x000fe2000f8ec03f */
[----:B------:R-:W-:Y:S11]  /*16d0*/  @!P0 BRA `(.L_x_185) ;  /* 0x0000000000408947 */ /* 0x000ff60003800000 */
[----:B------:R-:W-:Y:S01]  /*16e0*/  MOV R0, 0x0 ;  /* 0x0000000000007802 */ /* 0x000fe20000000f00 */
[----:B------:R-:W-:Y:S01]  /*16f0*/  ULDC.64 UR4, c[0x4][0x138] ;  /* 0x01004e0000047ab9 */ /* 0x000fe20000000a00 */
[----:B------:R-:W-:Y:S01]  /*1700*/  ULDC.64 UR6, c[0x4][0xb8] ;  /* 0x01002e0000067ab9 */ /* 0x000fe20000000a00 */
[----:B------:R-:W-:Y:S01]  /*1710*/  IMAD.U32 R4, RZ, RZ, UR4 ;  /* 0x00000004ff047e24 */ /* 0x000fe2000f8e00ff */
[----:B------:R0:W1:Y:S01]  /*1720*/  LDC.64 R2, c[0x4][R0] ;  /* 0x0100000000027b82 */ /* 0x0000620000000a00 */
[----:B------:R-:W-:Y:S01]  /*1730*/  IMAD.U32 R5, RZ, RZ, UR5 ;  /* 0x00000005ff057e24 */ /* 0x000fe2000f8e00ff */
[----:B------:R-:W-:Y:S01]  /*1740*/  ULDC.64 UR4, c[0x4][0x140] ;  /* 0x0100500000047ab9 */ /* 0x000fe20000000a00 */
[----:B------:R-:W-:Y:S01]  /*1750*/  IMAD.U32 R10, RZ, RZ, UR6 ;  /* 0x00000006ff0a7e24 */ /* 0x000fe2000f8e00ff */
[----:B------:R-:W-:Y:S01]  /*1760*/  MOV R11, UR7 ;  /* 0x00000007000b7c02 */ /* 0x000fe20008000f00 */
[----:B------:R-:W-:Y:S02]  /*1770*/  IMAD.U32 R6, RZ, RZ, UR4 ;  /* 0x00000004ff067e24 */ /* 0x000fe4000f8e00ff */
[----:B------:R-:W-:-:S02]  /*1780*/  IMAD.U32 R7, RZ, RZ, UR5 ;  /* 0x00000005ff077e24 */ /* 0x000fc4000f8e00ff */
[----:B------:R-:W-:Y:S02]  /*1790*/  IMAD.MOV.U32 R8, RZ, RZ, 0x70 ;  /* 0x00000070ff087424 */ /* 0x000fe400078e00ff */
[----:B------:R-:W-:Y:S02]  /*17a0*/  IMAD.MOV.U32 R12, RZ, RZ, 0x1 ;  /* 0x00000001ff0c7424 */ /* 0x000fe400078e00ff */
[----:B0-----:R-:W-:-:S07]  /*17b0*/  IMAD.MOV.U32 R13, RZ, RZ, RZ ;  /* 0x000000ffff0d7224 */ /* 0x001fce00078e00ff */
[----:B------:R-:W-:-:S07]  /*17c0*/  LEPC R20, `(.L_x_185) ;  /* 0x000000001014794e */ /* 0x000fce0000000000 */
[----:B-1----:R-:W-:Y:S05]  /*17d0*/  CALL.ABS.NOINC R2 ;  /* 0x0000000002007343 */ /* 0x002fea0003c00000 */
.L_x_185:
[----:B------:R-:W-:Y:S02]  /*17e0*/  R2UR UR6, R219 ;  /* 0x00000000db0672ca */ /* 0x000fe400000e0000 */
[----:B------:R-:W-:-:S11]  /*17f0*/  R2UR UR5, R226 ;  /* 0x00000000e20572ca */ /* 0x000fd600000e0000 */
[----:B------:R-:W-:Y:S02]  /*1800*/  ULEA.HI UR4, UR6, UR6, URZ, 0x1 ;  /* 0x0000000606047291 */ /* 0x000fe4000f8f083f */
[----:B------:R-:W-:Y:S02]  /*1810*/  IMAD.U32 R2, RZ, RZ, UR5 ;  /* 0x00000005ff027e24 */ /* 0x000fe4000f8e00ff */
[----:B------:R-:W-:-:S03]  /*1820*/  ULOP3.LUT UR4, UR4, 0xfffffffe, URZ, 0xc0, !UPT ;  /* 0xfffffffe04047892 */ /* 0x000fc6000f8ec03f */
[----:B------:R-:W-:Y:S01]  /*1830*/  ISETP.NE.AND P0, PT, R2, 0x3, PT ;  /* 0x000000030200780c */ /* 0x000fe20003f05270 */
[----:B------:R-:W-:-:S06]  /*1840*/  UIADD3 UR4, UR6, -UR4, URZ ;  /* 0x8000000406047290 */ /* 0x000fcc000fffe03f */
[----:B------:R-:W-:-:S05]  /*1850*/  IMAD.U32 R0, RZ, RZ, UR4 ;  /* 0x00000004ff007e24 */ /* 0x000fca000f8e00ff */
[----:B------:R-:W-:-:S04]  /*1860*/  SHF.L.U32 R0, R0, 0x1f, RZ ;  /* 0x0000001f00007819 */ /* 0x000fc800000006ff */
[----:B------:R-:W0:Y:S02]  /*1870*/  SYNCS.PHASECHK.TRANS64.TRYWAIT P1, [UR40+0x38800], R0 ;  /* 0x03880000ff0075a7 */ /* 0x000e240008020168 */
[----:B0-----:R-:W-:Y:S05]  /*1880*/  @!P1 BRA `(.L_x_186) ;  /* 0x0000011800049947 */ /* 0x001fea0003800000 */
.L_x_317:
[----:B------:R-:W-:Y:S05]  /*1890*/  @!P0 BRA `(.L_x_187) ;  /* 0x0000000000048947 */ /* 0x000fea0003800000 */
[----:B------:R-:W-:Y:S01]  /*18a0*/  BPT.TRAP 0x1 ;  /* 0x000000040000795c */ /* 0x000fe20000300000 */
.L_x_187:
        /* <DEDUP_REMOVED lines=8> */
.L_x_188:
[----:B------:R-:W-:Y:S01]  /*1930*/  MOV R151, RZ ;  /* 0x000000ff00977202 */ /* 0x000fe20000000f00 */
[----:B-1----:R-:W-:Y:S06]  /*1940*/  @P1 BRA `(.L_x_189) ;  /* 0x0000000000081947 */ /* 0x002fec0003800000 */
[----:B------:R-:W1:Y:S02]  /*1950*/  SYNCS.PHASECHK.TRANS64.TRYWAIT P1, [R0+URZ+0x38830], R3 ;  /* 0x03883003000075a7 */ /* 0x000e64000802017f */
[----:B-1----:R-:W-:Y:S05]  /*1960*/  @!P1 BRA `(.L_x_190) ;  /* 0x0000011400e49947 */ /* 0x002fea0003800000 */
.L_x_189:
        /* <DEDUP_REMOVED lines=19> */
[----:B------:R-:W-:Y:S01]  /*1aa0*/  IMAD.U32 R19, RZ, RZ, UR4 ;  /* 0x00000004ff137e24 */ /* 0x000fe2000f8e00ff */
        /* <DEDUP_REMOVED lines=250> */
[----:B------:R-:W-:Y:S01]  /*2a50*/  IMAD.U32 R7, RZ, RZ, UR13 ;  /* 0x0000000dff077e24 */ /* 0x000fe2000f8e00ff */
        /* <DEDUP_REMOVED lines=308> */
.L_x_191:
        /* <DEDUP_REMOVED lines=161> */
[----:B------:R-:W-:Y:S01]  /*47b0*/  FSEL R26, R26, -INF , P4 ;  /* 0xff8000001a1a7808 */ /* 0x000fe20002000000 */
[----:B------:R-:W0:Y:S01]  /*47c0*/  SHFL.BFLY PT, R2, R5, 0x2, 0x1f ;  /* 0x0c401f0005027f89 */ /* 0x000e2200000e0000 */
[----:B------:R-:W-:Y:S01]  /*47d0*/  FSEL R27, R27, -INF , P3 ;  /* 0xff8000001b1b7808 */ /* 0x000fe20001800000 */
[--C-:B------:R-:W-:Y:S01]  /*47e0*/  IMAD.MOV.U32 R65, RZ, RZ, R151.reuse ;  /* 0x000000ffff417224 */ /* 0x100fe200078e0097 */
[----:B------:R-:W-:Y:S01]  /*47f0*/  FSEL R30, R30, -INF , P2 ;  /* 0xff8000001e1e7808 */ /* 0x000fe20001000000 */
[----:B------:R-:W-:Y:S01]  /*4800*/  IMAD.MOV.U32 R64, RZ, RZ, R151 ;  /* 0x000000ffff407224 */ /* 0x000fe200078e0097 */
[----:B------:R-:W-:-:S02]  /*4810*/  FSEL R31, R31, -INF , P1 ;  /* 0xff8000001f1f7808 */ /* 0x000fc40000800000 */
[-C--:B------:R-:W-:Y:S02]  /*4820*/  MOV R134, R151.reuse ;  /* 0x0000009700867202 */ /* 0x080fe40000000f00 */
[-C--:B------:R-:W-:Y:S02]  /*4830*/  MOV R126, R151.reuse ;  /* 0x00000097007e7202 */ /* 0x080fe40000000f00 */
[-C--:B------:R-:W-:Y:S02]  /*4840*/  MOV R118, R151.reuse ;  /* 0x0000009700767202 */ /* 0x080fe40000000f00 */
[-C--:B------:R-:W-:Y:S02]  /*4850*/  MOV R110, R151.reuse ;  /* 0x00000097006e7202 */ /* 0x080fe40000000f00 */
[-C--:B------:R-:W-:Y:S02]  /*4860*/  MOV R102, R151.reuse ;  /* 0x0000009700667202 */ /* 0x080fe40000000f00 */
[----:B------:R-:W-:-:S02]  /*4870*/  MOV R94, R151 ;  /* 0x00000097005e7202 */ /* 0x000fc40000000f00 */
[-C--:B------:R-:W-:Y:S02]  /*4880*/  MOV R86, R151.reuse ;  /* 0x0000009700567202 */ /* 0x080fe40000000f00 */
[-C--:B------:R-:W-:Y:S02]  /*4890*/  MOV R78, R151.reuse ;  /* 0x00000097004e7202 */ /* 0x080fe40000000f00 */
[----:B------:R-:W-:Y:S02]  /*48a0*/  MOV R70, R151 ;  /* 0x0000009700467202 */ /* 0x000fe40000000f00 */
[----:B0-----:R-:W-:-:S05]  /*48b0*/  FMNMX.FTZ R18, R5, R2, !PT ;  /* 0x0000000205127209 */ /* 0x001fca0007810000 */
[----:B------:R-:W0:Y:S02]  /*48c0*/  SHFL.BFLY PT, R3, R18, 0x1, 0x1f ;  /* 0x0c201f0012037f89 */ /* 0x000e2400000e0000 */
[----:B0-----:R-:W-:Y:S02]  /*48d0*/  FMNMX.FTZ R4, R18, R3, !PT ;  /* 0x0000000312047209 */ /* 0x001fe40007810000 */
[----:B------:R-:W-:Y:S02]  /*48e0*/  FMNMX.FTZ R3, R58, R59, !PT ;  /* 0x0000003b3a037209 */ /* 0x000fe40007810000 */
        /* <DEDUP_REMOVED lines=28> */
[--C-:B------:R-:W-:Y:S01]  /*4ab0*/  FFMA.FTZ R36, R36, UR5, -R20.reuse ;  /* 0x0000000524247c23 */ /* 0x100fe20008010814 */
[--C-:B------:R-:W-:Y:S01]  /*4ac0*/  FFMA.FTZ R37, R37, UR5, -R20.reuse ;  /* 0x0000000525257c23 */ /* 0x100fe20008010814 */
[----:B------:R-:W-:Y:S01]  /*4ad0*/  FMNMX.FTZ R3, R43, R2, !PT ;  /* 0x000000022b037209 */ /* 0x000fe20007810000 */
[--C-:B------:R-:W-:Y:S01]  /*4ae0*/  FFMA.FTZ R24, R24, UR5, -R20.reuse ;  /* 0x0000000518187c23 */ /* 0x100fe20008010814 */
[--C-:B------:R-:W-:Y:S01]  /*4af0*/  FFMA.FTZ R25, R25, UR5, -R20.reuse ;  /* 0x0000000519197c23 */ /* 0x100fe20008010814 */
[--C-:B------:R-:W-:Y:S01]  /*4b00*/  FFMA.FTZ R28, R28, UR5, -R20.reuse ;  /* 0x000000051c1c7c23 */ /* 0x100fe20008010814 */
[----:B------:R-:W-:Y:S01]  /*4b10*/  FMNMX.FTZ R2, R46, R3, !PT ;  /* 0x000000032e027209 */ /* 0x000fe20007810000 */
[----:B------:R-:W2:Y:S01]  /*4b20*/  MUFU.EX2 R61, R61 ;  /* 0x0000003d003d7308 */ /* 0x000ea20000000800 */
[----:B0-----:R-:W-:Y:S01]  /*4b30*/  FADD.FTZ R21, R56, R57 ;  /* 0x0000003938157221 */ /* 0x001fe20000010000 */
[----:B------:R-:W-:Y:S01]  /*4b40*/  FFMA.FTZ R20, R29, UR5, -R20 ;  /* 0x000000051d147c23 */ /* 0x000fe20008010814 */
[----:B------:R-:W-:-:S02]  /*4b50*/  FMNMX.FTZ R3, R47, R2, !PT ;  /* 0x000000022f037209 */ /* 0x000fc40007810000 */
[----:B------:R-:W-:Y:S01]  /*4b60*/  F2FP.F16.F32.PACK_AB R208, R57, R56 ;  /* 0x0000003839d0723e */ /* 0x000fe200000000ff */
[----:B------:R-:W-:Y:S01]  /*4b70*/  IMAD.MOV.U32 R57, RZ, RZ, R151 ;  /* 0x000000ffff397224 */ /* 0x000fe200078e0097 */
[----:B------:R-:W-:Y:S01]  /*4b80*/  FMNMX.FTZ R2, R34, R3, !PT ;  /* 0x0000000322027209 */ /* 0x000fe20007810000 */
[----:B------:R-:W0:Y:S01]  /*4b90*/  MUFU.EX2 R48, R48 ;  /* 0x0000003000307308 */ /* 0x000e220000000800 */
[----:B-1----:R-:W-:Y:S01]  /*4ba0*/  FADD.FTZ R18, R60, R21 ;  /* 0x000000153c127221 */ /* 0x002fe20000010000 */
[----:B------:R-:W-:Y:S01]  /*4bb0*/  IMAD.MOV.U32 R56, RZ, RZ, R151 ;  /* 0x000000ffff387224 */ /* 0x000fe200078e0097 */
[----:B------:R-:W-:-:S04]  /*4bc0*/  FMNMX.FTZ R3, R35, R2, !PT ;  /* 0x0000000223037209 */ /* 0x000fc80007810000 */
[----:B------:R-:W-:Y:S01]  /*4bd0*/  FMNMX.FTZ R2, R38, R3, !PT ;  /* 0x0000000326027209 */ /* 0x000fe20007810000 */
[----:B------:R-:W1:Y:S01]  /*4be0*/  MUFU.EX2 R49, R49 ;  /* 0x0000003100317308 */ /* 0x000e620000000800 */
[C---:B--2---:R-:W-:Y:S01]  /*4bf0*/  FADD.FTZ R21, R61.reuse, R18 ;  /* 0x000000123d157221 */ /* 0x044fe20000010000 */
[----:B------:R-:W-:Y:S01]  /*4c00*/  F2FP.F16.F32.PACK_AB R210, R61, R60 ;  /* 0x0000003c3dd2723e */ /* 0x000fe200000000ff */
[--C-:B------:R-:W-:Y:S01]  /*4c10*/  IMAD.MOV.U32 R61, RZ, RZ, R151.reuse ;  /* 0x000000ffff3d7224 */ /* 0x100fe200078e0097 */
[----:B------:R-:W-:Y:S01]  /*4c20*/  FMNMX.FTZ R3, R39, R2, !PT ;  /* 0x0000000227037209 */ /* 0x000fe20007810000 */
[----:B------:R-:W-:-:S03]  /*4c30*/  IMAD.MOV.U32 R60, RZ, RZ, R151 ;  /* 0x000000ffff3c7224 */ /* 0x000fc600078e0097 */
[----:B------:R-:W-:Y:S01]  /*4c40*/  FMNMX.FTZ R2, R26, R3, !PT ;  /* 0x000000031a027209 */ /* 0x000fe20007810000 */
[----:B------:R-:W-:Y:S01]  /*4c50*/  MUFU.EX2 R52, R52 ;  /* 0x0000003400347308 */ /* 0x000fe20000000800 */
[----:B0-----:R-:W-:Y:S02]  /*4c60*/  FADD.FTZ R18, R48, R21 ;  /* 0x0000001530127221 */ /* 0x001fe40000010000 */
[----:B------:R-:W-:-:S04]  /*4c70*/  FMNMX.FTZ R3, R27, R2, !PT ;  /* 0x000000021b037209 */ /* 0x000fc80007810000 */
[----:B------:R-:W-:Y:S01]  /*4c80*/  FMNMX.FTZ R2, R30, R3, !PT ;  /* 0x000000031e027209 */ /* 0x000fe20007810000 */
[----:B------:R-:W0:Y:S01]  /*4c90*/  MUFU.EX2 R53, R53 ;  /* 0x0000003500357308 */ /* 0x000e220000000800 */
[C---:B-1----:R-:W-:Y:S01]  /*4ca0*/  FADD.FTZ R29, R49.reuse, R18 ;  /* 0x00000012311d7221 */ /* 0x042fe20000010000 */
[----:B------:R-:W-:Y:S01]  /*4cb0*/  F2FP.F16.F32.PACK_AB R204, R49, R48 ;  /* 0x0000003031cc723e */ /* 0x000fe200000000ff */
[--C-:B------:R-:W-:Y:S01]  /*4cc0*/  IMAD.MOV.U32 R49, RZ, RZ, R151.reuse ;  /* 0x000000ffff317224 */ /* 0x100fe200078e0097 */
[----:B------:R-:W-:Y:S01]  /*4cd0*/  FMNMX.FTZ R2, R31, R2, !PT ;  /* 0x000000021f027209 */ /* 0x000fe20007810000 */
[----:B------:R-:W-:-:S03]  /*4ce0*/  IMAD.MOV.U32 R48, RZ, RZ, R151 ;  /* 0x000000ffff307224 */ /* 0x000fc600078e0097 */
[----:B------:R-:W-:Y:S01]  /*4cf0*/  MUFU.EX2 R40, R40 ;  /* 0x0000002800287308 */ /* 0x000fe20000000800 */
[----:B------:R-:W1:Y:S07]  /*4d00*/  SHFL.BFLY PT, R3, R2, 0x2, 0x1f ;  /* 0x0c401f0002037f89 */ /* 0x000e6e00000e0000 */
[----:B------:R-:W2:Y:S01]  /*4d10*/  MUFU.EX2 R41, R41 ;  /* 0x0000002900297308 */ /* 0x000ea20000000800 */
[----:B0-----:R-:W-:-:S07]  /*4d20*/  F2FP.F16.F32.PACK_AB R206, R53, R52 ;  /* 0x0000003435ce723e */ /* 0x001fce00000000ff */
[----:B------:R-:W-:Y:S08]  /*4d30*/  MUFU.EX2 R44, R44 ;  /* 0x0000002c002c7308 */ /* 0x000ff00000000800 */
[----:B------:R-:W0:Y:S01]  /*4d40*/  MUFU.EX2 R45, R45 ;  /* 0x0000002d002d7308 */ /* 0x000e220000000800 */
[----:B-1----:R-:W-:Y:S02]  /*4d50*/  FMNMX.FTZ R5, R2, R3, !PT ;  /* 0x0000000302057209 */ /* 0x002fe40007810000 */
[----:B--2---:R-:W-:-:S03]  /*4d60*/  F2FP.F16.F32.PACK_AB R200, R41, R40 ;  /* 0x0000002829c8723e */ /* 0x004fc600000000ff */
[----:B------:R-:W1:Y:S02]  /*4d70*/  SHFL.BFLY PT, R2, R5, 0x1, 0x1f ;  /* 0x0c201f0005027f89 */ /* 0x000e6400000e0000 */
[----:B------:R-:W-:Y:S08]  /*4d80*/  MUFU.EX2 R32, R32 ;  /* 0x0000002000207308 */ /* 0x000ff00000000800 */
[----:B------:R-:W2:Y:S01]  /*4d90*/  MUFU.EX2 R33, R33 ;  /* 0x0000002100217308 */ /* 0x000ea20000000800 */
[----:B0-----:R-:W-:-:S07]  /*4da0*/  F2FP.F16.F32.PACK_AB R202, R45, R44 ;  /* 0x0000002c2dca723e */ /* 0x001fce00000000ff */
[----:B------:R-:W-:Y:S01]  /*4db0*/  MUFU.EX2 R36, R36 ;  /* 0x0000002400247308 */ /* 0x000fe20000000800 */
[----:B-1----:R-:W-:-:S07]  /*4dc0*/  FMNMX.FTZ R3, R5, R2, !PT ;  /* 0x0000000205037209 */ /* 0x002fce0007810000 */
[----:B------:R0:W-:Y:S01]  /*4dd0*/  MUFU.EX2 R5, R20 ;  /* 0x0000001400057308 */ /* 0x0001e20000000800 */
[----:B--2---:R-:W-:Y:S01]  /*4de0*/  F2FP.F16.F32.PACK_AB R196, R33, R32 ;  /* 0x0000002021c4723e */ /* 0x004fe200000000ff */
[C---:B------:R-:W-:Y:S01]  /*4df0*/  FMUL.FTZ R2, R3.reuse, UR5 ;  /* 0x0000000503027c20 */ /* 0x040fe20008410000 */
[----:B------:R-:W-:-:S04]  /*4e00*/  FSETP.NEU.FTZ.AND P1, PT, R3, -INF , PT ;  /* 0xff8000000300780b */ /* 0x000fc80003f3d000 */
[----:B------:R-:W-:Y:S01]  /*4e10*/  FSEL R2, R2, RZ, P1 ;  /* 0x000000ff02027208 */ /* 0x000fe20000800000 */
[----:B0-----:R-:W-:Y:S01]  /*4e20*/  FADD.FTZ R20, R52, R29 ;  /* 0x0000001d34147221 */ /* 0x001fe20000010000 */
[----:B------:R-:W0:Y:S01]  /*4e30*/  MUFU.EX2 R37, R37 ;  /* 0x0000002500257308 */ /* 0x000e220000000800 */
[----:B------:R-:W-:Y:S01]  /*4e40*/  PLOP3.LUT P1, PT, PT, PT, UP0, 0x80, 0x0 ;  /* 0x000000000000781c */ /* 0x000fe20003f2f008 */
[----:B------:R-:W-:Y:S02]  /*4e50*/  IMAD.MOV.U32 R52, RZ, RZ, R151 ;  /* 0x000000ffff347224 */ /* 0x000fe400078e0097 */
[--C-:B------:R-:W-:Y:S01]  /*4e60*/  FFMA.FTZ R58, R58, UR5, -R2.reuse ;  /* 0x000000053a3a7c23 */ /* 0x100fe20008010802 */
        /* <DEDUP_REMOVED lines=9> */
[----:B------:R-:W-:Y:S01]  /*4f00*/  FFMA.FTZ R43, R43, UR5, -R2 ;  /* 0x000000052b2b7c23 */ /* 0x000fe20008010802 */
[----:B------:R-:W-:Y:S01]  /*4f10*/  FADD.FTZ R29, R53, R20 ;  /* 0x00000014351d7221 */ /* 0x000fe20000010000 */
[--C-:B------:R-:W-:Y:S01]  /*4f20*/  FFMA.FTZ R46, R46, UR5, -R2.reuse ;  /* 0x000000052e2e7c23 */ /* 0x100fe20008010802 */
[--C-:B------:R-:W-:Y:S01]  /*4f30*/  FFMA.FTZ R47, R47, UR5, -R2.reuse ;  /* 0x000000052f2f7c23 */ /* 0x100fe20008010802 */
[----:B------:R-:W1:Y:S01]  /*4f40*/  MUFU.EX2 R59, R59 ;  /* 0x0000003b003b7308 */ /* 0x000e620000000800 */
[----:B------:R-:W-:Y:S01]  /*4f50*/  FADD.FTZ R20, R40, R29 ;  /* 0x0000001d28147221 */ /* 0x000fe20000010000 */
[--C-:B------:R-:W-:Y:S01]  /*4f60*/  FFMA.FTZ R34, R34, UR5, -R2.reuse ;  /* 0x0000000522227c23 */ /* 0x100fe20008010802 */
[--C-:B------:R-:W-:Y:S01]  /*4f70*/  FFMA.FTZ R35, R35, UR5, -R2.reuse ;  /* 0x0000000523237c23 */ /* 0x100fe20008010802 */
[----:B------:R-:W-:Y:S01]  /*4f80*/  FFMA.FTZ R38, R38, UR5, -R2 ;  /* 0x0000000526267c23 */ /* 0x000fe20008010802 */
[----:B------:R-:W-:Y:S01]  /*4f90*/  FADD.FTZ R29, R41, R20 ;  /* 0x00000014291d7221 */ /* 0x000fe20000010000 */
[--C-:B------:R-:W-:Y:S01]  /*4fa0*/  FFMA.FTZ R39, R39, UR5, -R2.reuse ;  /* 0x0000000527277c23 */ /* 0x100fe20008010802 */
[--C-:B------:R-:W-:Y:S01]  /*4fb0*/  FFMA.FTZ R26, R26, UR5, -R2.reuse ;  /* 0x000000051a1a7c23 */ /* 0x100fe20008010802 */
[----:B------:R-:W2:Y:S01]  /*4fc0*/  MUFU.EX2 R62, R62 ;  /* 0x0000003e003e7308 */ /* 0x000ea20000000800 */
[----:B------:R-:W-:Y:S01]  /*4fd0*/  FADD.FTZ R0, R44, R29 ;  /* 0x0000001d2c007221 */ /* 0x000fe20000010000 */
[--C-:B------:R-:W-:Y:S01]  /*4fe0*/  FFMA.FTZ R27, R27, UR5, -R2.reuse ;  /* 0x000000051b1b7c23 */ /* 0x100fe20008010802 */
[--C-:B------:R-:W-:Y:S01]  /*4ff0*/  FFMA.FTZ R30, R30, UR5, -R2.reuse ;  /* 0x000000051e1e7c23 */ /* 0x100fe20008010802 */
[----:B------:R-:W-:Y:S01]  /*5000*/  FFMA.FTZ R2, R31, UR5, -R2 ;  /* 0x000000051f027c23 */ /* 0x000fe20008010802 */
[----:B------:R-:W-:Y:S01]  /*5010*/  FADD.FTZ R29, R45, R0 ;  /* 0x000000002d1d7221 */ /* 0x000fe20000010000 */
[----:B0-----:R-:W-:Y:S01]  /*5020*/  F2FP.F16.F32.PACK_AB R198, R37, R36 ;  /* 0x0000002425c6723e */ /* 0x001fe200000000ff */
[----:B------:R-:W-:Y:S01]  /*5030*/  IMAD.MOV.U32 R53, RZ, RZ, R151 ;  /* 0x000000ffff357224 */ /* 0x000fe200078e0097 */
[----:B------:R-:W0:Y:S01]  /*5040*/  MUFU.EX2 R63, R63 ;  /* 0x0000003f003f7308 */ /* 0x000e220000000800 */
[----:B-1----:R-:W-:Y:S01]  /*5050*/  FADD.FTZ R21, R58, R59 ;  /* 0x0000003b3a157221 */ /* 0x002fe20000010000 */
[----:B------:R-:W-:Y:S01]  /*5060*/  F2FP.F16.F32.PACK_AB R209, R59, R58 ;  /* 0x0000003a3bd1723e */ /* 0x000fe200000000ff */
[----:B------:R-:W-:-:S02]  /*5070*/  IMAD.MOV.U32 R59, RZ, RZ, R151 ;  /* 0x000000ffff3b7224 */ /* 0x000fc400078e0097 */
[--C-:B------:R-:W-:Y:S02]  /*5080*/  IMAD.MOV.U32 R58, RZ, RZ, R151.reuse ;  /* 0x000000ffff3a7224 */ /* 0x100fe400078e0097 */
[----:B------:R-:W-:Y:S01]  /*5090*/  IMAD.MOV.U32 R45, RZ, RZ, R151 ;  /* 0x000000ffff2d7224 */ /* 0x000fe200078e0097 */
[----:B------:R-:W1:Y:S01]  /*50a0*/  MUFU.EX2 R50, R50 ;  /* 0x0000003200327308 */ /* 0x000e620000000800 */
[----:B--2---:R-:W-:Y:S01]  /*50b0*/  FADD.FTZ R18, R62, R21 ;  /* 0x000000153e127221 */ /* 0x004fe20000010000 */
[--C-:B------:R-:W-:Y:S02]  /*50c0*/  IMAD.MOV.U32 R44, RZ, RZ, R151.reuse ;  /* 0x000000ffff2c7224 */ /* 0x100fe400078e0097 */
[--C-:B------:R-:W-:Y:S02]  /*50d0*/  IMAD.MOV.U32 R41, RZ, RZ, R151.reuse ;  /* 0x000000ffff297224 */ /* 0x100fe400078e0097 */
[--C-:B------:R-:W-:Y:S02]  /*50e0*/  IMAD.MOV.U32 R40, RZ, RZ, R151.reuse ;  /* 0x000000ffff287224 */ /* 0x100fe400078e0097 */
[----:B------:R-:W2:Y:S01]  /*50f0*/  MUFU.EX2 R51, R51 ;  /* 0x0000003300337308 */ /* 0x000ea20000000800 */
[C---:B0-----:R-:W-:Y:S01]  /*5100*/  FADD.FTZ R21, R63.reuse, R18 ;  /* 0x000000123f157221 */ /* 0x041fe20000010000 */
[----:B------:R-:W-:Y:S01]  /*5110*/  F2FP.F16.F32.PACK_AB R211, R63, R62 ;  /* 0x0000003e3fd3723e */ /* 0x000fe200000000ff */
[--C-:B------:R-:W-:Y:S01]  /*5120*/  IMAD.MOV.U32 R63, RZ, RZ, R151.reuse ;  /* 0x000000ffff3f7224 */ /* 0x100fe200078e0097 */
[----:B------:R-:W-:Y:S01]  /*5130*/  MOV R62, R151 ;  /* 0x00000097003e7202 */ /* 0x000fe20000000f00 */
[----:B------:R-:W-:-:S03]  /*5140*/  IMAD.MOV.U32 R31, RZ, RZ, R151 ;  /* 0x000000ffff1f7224 */ /* 0x000fc600078e0097 */
[----:B------:R-:W0:Y:S01]  /*5150*/  MUFU.EX2 R54, R54 ;  /* 0x0000003600367308 */ /* 0x000e220000000800 */
[----:B-1----:R-:W-:-:S07]  /*5160*/  FADD.FTZ R18, R50, R21 ;  /* 0x0000001532127221 */ /* 0x002fce0000010000 */
[----:B------:R-:W1:Y:S01]  /*5170*/  MUFU.EX2 R55, R55 ;  /* 0x0000003700377308 */ /* 0x000e620000000800 */
[C---:B--2---:R-:W-:Y:S01]  /*5180*/  FADD.FTZ R21, R51.reuse, R18 ;  /* 0x0000001233157221 */ /* 0x044fe20000010000 */
[----:B------:R-:W-:Y:S01]  /*5190*/  F2FP.F16.F32.PACK_AB R205, R51, R50 ;  /* 0x0000003233cd723e */ /* 0x000fe200000000ff */
[--C-:B------:R-:W-:Y:S02]  /*51a0*/  IMAD.MOV.U32 R51, RZ, RZ, R151.reuse ;  /* 0x000000ffff337224 */ /* 0x100fe400078e0097 */
[----:B------:R-:W-:-:S03]  /*51b0*/  IMAD.MOV.U32 R50, RZ, RZ, R151 ;  /* 0x000000ffff327224 */ /* 0x000fc600078e0097 */
[----:B------:R-:W2:Y:S01]  /*51c0*/  MUFU.EX2 R42, R42 ;  /* 0x0000002a002a7308 */ /* 0x000ea20000000800 */
[----:B0-----:R-:W-:-:S07]  /*51d0*/  FADD.FTZ R18, R54, R21 ;  /* 0x0000001536127221 */ /* 0x001fce0000010000 */
[----:B------:R-:W0:Y:S01]  /*51e0*/  MUFU.EX2 R43, R43 ;  /* 0x0000002b002b7308 */ /* 0x000e220000000800 */
[C---:B-1----:R-:W-:Y:S01]  /*51f0*/  FADD.FTZ R21, R55.reuse, R18 ;  /* 0x0000001237157221 */ /* 0x042fe20000010000 */
[----:B------:R-:W-:Y:S01]  /*5200*/  FADD.FTZ R18, R32, R29 ;  /* 0x0000001d20127221 */ /* 0x000fe20000010000 */
[----:B------:R-:W-:Y:S01]  /*5210*/  F2FP.F16.F32.PACK_AB R207, R55, R54 ;  /* 0x0000003637cf723e */ /* 0x000fe200000000ff */
[--C-:B------:R-:W-:Y:S01]  /*5220*/  IMAD.MOV.U32 R55, RZ, RZ, R151.reuse ;  /* 0x000000ffff377224 */ /* 0x100fe200078e0097 */
[----:B------:R-:W-:Y:S01]  /*5230*/  MOV R54, R151 ;  /* 0x0000009700367202 */ /* 0x000fe20000000f00 */
[----:B------:R-:W-:Y:S01]  /*5240*/  FADD.FTZ R29, R33, R18 ;  /* 0x00000012211d7221 */ /* 0x000fe20000010000 */
[----:B------:R-:W-:Y:S01]  /*5250*/  IMAD.MOV.U32 R33, RZ, RZ, R151 ;  /* 0x000000ffff217224 */ /* 0x000fe200078e0097 */
[----:B------:R-:W1:Y:S01]  /*5260*/  MUFU.EX2 R46, R46 ;  /* 0x0000002e002e7308 */ /* 0x000e620000000800 */
[----:B--2---:R-:W-:Y:S01]  /*5270*/  FADD.FTZ R0, R42, R21 ;  /* 0x000000152a007221 */ /* 0x004fe20000010000 */
[----:B------:R-:W-:Y:S01]  /*5280*/  FADD.FTZ R18, R36, R29 ;  /* 0x0000001d24127221 */ /* 0x000fe20000010000 */
[----:B------:R-:W-:-:S02]  /*5290*/  IMAD.MOV.U32 R36, RZ, RZ, R151 ;  /* 0x000000ffff247224 */ /* 0x000fc400078e0097 */
[--C-:B------:R-:W-:Y:S02]  /*52a0*/  IMAD.MOV.U32 R32, RZ, RZ, R151.reuse ;  /* 0x000000ffff207224 */ /* 0x100fe400078e0097 */
[----:B------:R-:W-:Y:S01]  /*52b0*/  FADD.FTZ R29, R37, R18 ;  /* 0x00000012251d7221 */ /* 0x000fe20000010000 */
[--C-:B------:R-:W-:Y:S01]  /*52c0*/  IMAD.MOV.U32 R37, RZ, RZ, R151.reuse ;  /* 0x000000ffff257224 */ /* 0x100fe200078e0097 */
[----:B------:R-:W2:Y:S01]  /*52d0*/  MUFU.EX2 R47, R47 ;  /* 0x0000002f002f7308 */ /* 0x000ea20000000800 */
[C---:B0-----:R-:W-:Y:S01]  /*52e0*/  FADD.FTZ R21, R43.reuse, R0 ;  /* 0x000000002b157221 */ /* 0x041fe20000010000 */
[----:B------:R-:W-:Y:S01]  /*52f0*/  F2FP.F16.F32.PACK_AB R201, R43, R42 ;  /* 0x0000002a2bc9723e */ /* 0x000fe200000000ff */
[--C-:B------:R-:W-:Y:S02]  /*5300*/  IMAD.MOV.U32 R43, RZ, RZ, R151.reuse ;  /* 0x000000ffff2b7224 */ /* 0x100fe400078e0097 */
[----:B------:R-:W-:-:S03]  /*5310*/  IMAD.MOV.U32 R42, RZ, RZ, R151 ;  /* 0x000000ffff2a7224 */ /* 0x000fc600078e0097 */
[----:B------:R-:W0:Y:S01]  /*5320*/  MUFU.EX2 R34, R34 ;  /* 0x0000002200227308 */ /* 0x000e220000000800 */
[----:B-1----:R-:W-:-:S07]  /*5330*/  FADD.FTZ R0, R46, R21 ;  /* 0x000000152e007221 */ /* 0x002fce0000010000 */
[----:B------:R-:W1:Y:S01]  /*5340*/  MUFU.EX2 R35, R35 ;  /* 0x0000002300237308 */ /* 0x000e620000000800 */
[C---:B--2---:R-:W-:Y:S01]  /*5350*/  FADD.FTZ R21, R47.reuse, R0 ;  /* 0x000000002f157221 */ /* 0x044fe20000010000 */
[----:B------:R-:W-:Y:S01]  /*5360*/  F2FP.F16.F32.PACK_AB R203, R47, R46 ;  /* 0x0000002e2fcb723e */ /* 0x000fe200000000ff */
[----:B------:R-:W-:Y:S01]  /*5370*/  IMAD.MOV.U32 R47, RZ, RZ, R151 ;  /* 0x000000ffff2f7224 */ /* 0x000fe200078e0097 */
[----:B------:R-:W-:-:S04]  /*5380*/  MOV R46, R151 ;  /* 0x00000097002e7202 */ /* 0x000fc80000000f00 */
[----:B------:R-:W2:Y:S01]  /*5390*/  MUFU.EX2 R24, R24 ;  /* 0x0000001800187308 */ /* 0x000ea20000000800 */
[----:B0-----:R-:W-:-:S07]  /*53a0*/  FADD.FTZ R0, R34, R21 ;  /* 0x0000001522007221 */ /* 0x001fce0000010000 */
[----:B------:R-:W0:Y:S01]  /*53b0*/  MUFU.EX2 R38, R38 ;  /* 0x0000002600267308 */ /* 0x000e220000000800 */
[C---:B-1----:R-:W-:Y:S01]  /*53c0*/  FADD.FTZ R21, R35.reuse, R0 ;  /* 0x0000000023157221 */ /* 0x042fe20000010000 */
[----:B------:R-:W-:Y:S01]  /*53d0*/  F2FP.F16.F32.PACK_AB R197, R35, R34 ;  /* 0x0000002223c5723e */ /* 0x000fe200000000ff */
[--C-:B------:R-:W-:Y:S02]  /*53e0*/  IMAD.MOV.U32 R35, RZ, RZ, R151.reuse ;  /* 0x000000ffff237224 */ /* 0x100fe400078e0097 */
[----:B------:R-:W-:-:S03]  /*53f0*/  IMAD.MOV.U32 R34, RZ, RZ, R151 ;  /* 0x000000ffff227224 */ /* 0x000fc600078e0097 */
[----:B------:R-:W1:Y:S01]  /*5400*/  MUFU.EX2 R25, R25 ;  /* 0x0000001900197308 */ /* 0x000e620000000800 */
[----:B--2---:R-:W-:-:S07]  /*5410*/  FADD.FTZ R18, R24, R29 ;  /* 0x0000001d18127221 */ /* 0x004fce0000010000 */
        /* <DEDUP_REMOVED lines=8> */
[C---:B--2---:R-:W-:Y:S01]  /*54a0*/  FADD.FTZ R21, R39.reuse, R0 ;  /* 0x0000000027157221 */ /* 0x044fe20000010000 */
[----:B------:R-:W-:Y:S01]  /*54b0*/  F2FP.F16.F32.PACK_AB R199, R39, R38 ;  /* 0x0000002627c7723e */ /* 0x000fe200000000ff */
[----:B------:R-:W-:Y:S01]  /*54c0*/  IMAD.MOV.U32 R39, RZ, RZ, R151 ;  /* 0x000000ffff277224 */ /* 0x000fe200078e0097 */
[----:B------:R-:W-:-:S04]  /*54d0*/  MOV R38, R151 ;  /* 0x0000009700267202 */ /* 0x000fc80000000f00 */
[----:B------:R-:W2:Y:S01]  /*54e0*/  MUFU.EX2 R27, R27 ;  /* 0x0000001b001b7308 */ /* 0x000ea20000000800 */
[----:B0-----:R-:W-:Y:S01]  /*54f0*/  FADD.FTZ R18, R28, R29 ;  /* 0x0000001d1c127221 */ /* 0x001fe20000010000 */
[C---:B------:R-:W-:Y:S01]  /*5500*/  F2FP.F16.F32.PACK_AB R194, R5.reuse, R28 ;  /* 0x0000001c05c2723e */ /* 0x040fe200000000ff */
[--C-:B------:R-:W-:Y:S02]  /*5510*/  IMAD.MOV.U32 R29, RZ, RZ, R151.reuse ;  /* 0x000000ffff1d7224 */ /* 0x100fe400078e0097 */
[----:B------:R-:W-:Y:S01]  /*5520*/  FADD.FTZ R18, R5, R18 ;  /* 0x0000001205127221 */ /* 0x000fe20000010000 */
[----:B------:R-:W-:Y:S02]  /*5530*/  IMAD.MOV.U32 R28, RZ, RZ, R151 ;  /* 0x000000ffff1c7224 */ /* 0x000fe400078e0097 */
[----:B------:R-:W0:Y:S01]  /*5540*/  MUFU.EX2 R30, R30 ;  /* 0x0000001e001e7308 */ /* 0x000e220000000800 */
[----:B-1----:R-:W-:-:S07]  /*5550*/  FADD.FTZ R0, R26, R21 ;  /* 0x000000151a007221 */ /* 0x002fce0000010000 */
[----:B------:R1:W3:Y:S01]  /*5560*/  MUFU.EX2 R195, R2 ;  /* 0x0000000200c37308 */ /* 0x0002e20000000800 */
[C---:B--2---:R-:W-:Y:S01]  /*5570*/  FADD.FTZ R5, R27.reuse, R0 ;  /* 0x000000001b057221 */ /* 0x044fe20000010000 */
[----:B------:R-:W-:Y:S01]  /*5580*/  F2FP.F16.F32.PACK_AB R193, R27, R26 ;  /* 0x0000001a1bc1723e */ /* 0x000fe200000000ff */
[--C-:B------:R-:W-:Y:S02]  /*5590*/  IMAD.MOV.U32 R27, RZ, RZ, R151.reuse ;  /* 0x000000ffff1b7224 */ /* 0x100fe400078e0097 */
[----:B------:R-:W-:Y:S02]  /*55a0*/  IMAD.MOV.U32 R26, RZ, RZ, R151 ;  /* 0x000000ffff1a7224 */ /* 0x000fe400078e0097 */
[----:B0-----:R-:W-:Y:S01]  /*55b0*/  FADD.FTZ R0, R30, R5 ;  /* 0x000000051e007221 */ /* 0x001fe20000010000 */
[----:B-1----:R-:W-:-:S03]  /*55c0*/  IMAD.MOV.U32 R2, RZ, RZ, 0x3f800000 ;  /* 0x3f800000ff027424 */ /* 0x002fc600078e00ff */
        /* <DEDUP_REMOVED lines=77> */
.L_x_203:
[----:B------:R-:W-:Y:S01]  /*5aa0*/  R2UR UR5, R229 ;  /* 0x00000000e50572ca */ /* 0x000fe200000e0000 */
[----:B------:R-:W-:-:S04]  /*5ab0*/  UISETP.NE.AND UP0, UPT, UR39, 0x1, UPT ;  /* 0x000000012700788c */ /* 0x000fc8000bf05270 */
[----:B------:R-:W-:-:S08]  /*5ac0*/  USEL UR4, URZ, 0x1, UP0 ;  /* 0x000000013f047887 */ /* 0x000fd00008000000 */
[----:B------:R-:W-:-:S06]  /*5ad0*/  ULOP3.LUT UR4, UR5, UR4, URZ, 0x3c, !UPT ;  /* 0x0000000405047292 */ /* 0x000fcc000f8e3c3f */
[----:B------:R-:W-:Y:S01]  /*5ae0*/  IMAD.U32 R16, RZ, RZ, UR4 ;  /* 0x00000004ff107e24 */ /* 0x000fe2000f8e00ff */
[----:B------:R-:W-:Y:S06]  /*5af0*/  @!P0 BRA `(.L_x_193) ;  /* 0x0000000000048947 */ /* 0x000fec0003800000 */
[----:B------:R-:W-:Y:S01]  /*5b00*/  BPT.TRAP 0x1 ;  /* 0x000000040000795c */ /* 0x000fe20000300000 */
.L_x_193:
        /* <DEDUP_REMOVED lines=13> */
.L_x_194:
[----:B-1----:R-:W-:Y:S05]  /*5be0*/  @P1 BRA `(.L_x_195) ;  /* 0x0000000000081947 */ /* 0x002fea0003800000 */
[----:B------:R-:W1:Y:S02]  /*5bf0*/  SYNCS.PHASECHK.TRANS64.TRYWAIT P1, [UR60+0x38830], R3 ;  /* 0x03883003ff0075a7 */ /* 0x000e64000802017c */
[----:B-1----:R-:W-:Y:S05]  /*5c00*/  @!P1 BRA `(.L_x_196) ;  /* 0x000000d400509947 */ /* 0x002fea0003800000 */
.L_x_195:
        /* <DEDUP_REMOVED lines=655> */
.L_x_197:
[----:B------:R-:W-:Y:S01]  /*8500*/  R2UR UR5, R229 ;  /* 0x00000000e50572ca */ /* 0x000fe200000e0000 */
[----:B------:R-:W-:-:S12]  /*8510*/  ULEA UR4, UR39, UR61, 0x3 ;  /* 0x0000003d27047291 */ /* 0x000fd8000f8e183f */
[----:B------:R-:W-:-:S05]  /*8520*/  IMAD.U32 R0, RZ, RZ, UR5 ;  /* 0x00000005ff007e24 */ /* 0x000fca000f8e00ff */
[----:B------:R-:W-:-:S04]  /*8530*/  SHF.L.U32 R0, R0, 0x1f, RZ ;  /* 0x0000001f00007819 */ /* 0x000fc800000006ff */
[----:B------:R2:W3:Y:S01]  /*8540*/  SYNCS.PHASECHK.TRANS64.TRYWAIT P1, [UR4+0x38850], R0 ;  /* 0x03885000ff0075a7 */ /* 0x0004e20008020144 */
[----:B------:R-:W-:Y:S05]  /*8550*/  @!P0 BRA `(.L_x_198) ;  /* 0x0000000000048947 */ /* 0x000fea0003800000 */
[----:B------:R-:W-:Y:S01]  /*8560*/  BPT.TRAP 0x1 ;  /* 0x000000040000795c */ /* 0x000fe20000300000 */
.L_x_198:
[----:B---3--:R-:W-:Y:S05]  /*8570*/  @P1 BRA `(.L_x_199) ;  /* 0x0000000000081947 */ /* 0x008fea0003800000 */
[----:B------:R-:W3:Y:S02]  /*8580*/  SYNCS.PHASECHK.TRANS64.TRYWAIT P1, [UR4+0x38850], R0 ;  /* 0x03885000ff0075a7 */ /* 0x000ee40008020144 */
[----:B---3--:R-:W-:Y:S05]  /*8590*/  @!P1 BRA `(.L_x_200) ;  /* 0x000000ac00049947 */ /* 0x008fea0003800000 */
.L_x_199:
        /* <DEDUP_REMOVED lines=36> */
.L_x_201:
[----:B--23--:R-:W-:Y:S01]  /*87e0*/  FMNMX.FTZ R0, R184, R21, !PT ;  /* 0x00000015b8007209 */ /* 0x00cfe20007810000 */
[----:B------:R-:W-:Y:S01]  /*87f0*/  ULDC UR5, c[0x0][0x988] ;  /* 0x0002620000057ab9 */ /* 0x000fe20000000800 */
[----:B------:R-:W-:Y:S01]  /*8800*/  FMNMX.FTZ R2, R186, R20, !PT ;  /* 0x00000014ba027209 */ /* 0x000fe20007810000 */
[----:B------:R-:W2:Y:S01]  /*8810*/  S2UR UR6, SR_CgaCtaId ;  /* 0x00000000000679c3 */ /* 0x000ea20000008800 */
[----:B01----:R-:W-:Y:S01]  /*8820*/  FMNMX.FTZ R3, R185, R0, !PT ;  /* 0x00000000b9037209 */ /* 0x003fe20007810000 */
        /* <DEDUP_REMOVED lines=12> */
[----:B--2---:R-:W-:Y:S01]  /*88f0*/  UPRMT UR60, UR6, 0x654, UR60 ;  /* 0x00000654063c7896 */ /* 0x004fe2000800003c */
        /* <DEDUP_REMOVED lines=40> */
[----:B------:R-:W-:Y:S03]  /*8b80*/  MUFU.EX2 R0, R21 ;  /* 0x0000001500007308 */ /* 0x000fe60000000800 */
[--C-:B------:R-:W-:Y:S01]  /*8b90*/  FFMA.FTZ R192, R152, UR5, -R20.reuse ;  /* 0x0000000598c07c23 */ /* 0x100fe20008010814 */
[----:B------:R-:W-:Y:S01]  /*8ba0*/  FMUL.FTZ R152, R3, UR5 ;  /* 0x0000000503987c20 */ /* 0x000fe20008410000 */
[--C-:B------:R-:W-:Y:S01]  /*8bb0*/  FFMA.FTZ R208, R184, UR5, -R20.reuse ;  /* 0x00000005b8d07c23 */ /* 0x100fe20008010814 */
[--C-:B------:R-:W-:Y:S01]  /*8bc0*/  FFMA.FTZ R204, R176, UR5, -R20.reuse ;  /* 0x00000005b0cc7c23 */ /* 0x100fe20008010814 */
[----:B------:R-:W-:Y:S01]  /*8bd0*/  FFMA.FTZ R185, R185, UR5, -R20 ;  /* 0x00000005b9b97c23 */ /* 0x000fe20008010814 */
[----:B------:R-:W-:Y:S01]  /*8be0*/  FFMA.FTZ R209, R186, UR5, -R152 ;  /* 0x00000005bad17c23 */ /* 0x000fe20008010898 */
[----:B------:R-:W-:Y:S01]  /*8bf0*/  FFMA.FTZ R176, R181, UR5, -R20 ;  /* 0x00000005b5b07c23 */ /* 0x000fe20008010814 */
[----:B------:R-:W-:Y:S01]  /*8c00*/  FFMA.FTZ R181, R187, UR5, -R152 ;  /* 0x00000005bbb57c23 */ /* 0x000fe20008010898 */
[----:B------:R-:W0:Y:S01]  /*8c10*/  MUFU.EX2 R208, R208 ;  /* 0x000000d000d07308 */ /* 0x000e220000000800 */
[----:B------:R-:W-:Y:S01]  /*8c20*/  FFMA.FTZ R210, R188, UR5, -R20 ;  /* 0x00000005bcd27c23 */ /* 0x000fe20008010814 */
[----:B------:R-:W-:Y:S01]  /*8c30*/  FFMA.FTZ R211, R190, UR5, -R152 ;  /* 0x00000005bed37c23 */ /* 0x000fe20008010898 */
[--C-:B------:R-:W-:Y:S01]  /*8c40*/  FFMA.FTZ R184, R189, UR5, -R20.reuse ;  /* 0x00000005bdb87c23 */ /* 0x100fe20008010814 */
[----:B------:R-:W-:Y:S01]  /*8c50*/  FFMA.FTZ R206, R180, UR5, -R20 ;  /* 0x00000005b4ce7c23 */ /* 0x000fe20008010814 */
[--C-:B------:R-:W-:Y:S01]  /*8c60*/  FFMA.FTZ R180, R191, UR5, -R152.reuse ;  /* 0x00000005bfb47c23 */ /* 0x100fe20008010898 */
[----:B------:R-:W-:Y:S01]  /*8c70*/  FFMA.FTZ R205, R178, UR5, -R152 ;  /* 0x00000005b2cd7c23 */ /* 0x000fe20008010898 */
[--C-:B------:R-:W-:Y:S01]  /*8c80*/  FFMA.FTZ R200, R168, UR5, -R20.reuse ;  /* 0x00000005a8c87c23 */ /* 0x100fe20008010814 */
[----:B------:R-:W-:Y:S01]  /*8c90*/  MUFU.EX2 R2, R2 ;  /* 0x0000000200027308 */ /* 0x000fe20000000800 */
[--C-:B------:R-:W-:Y:S01]  /*8ca0*/  FFMA.FTZ R177, R177, UR5, -R20.reuse ;  /* 0x00000005b1b17c23 */ /* 0x100fe20008010814 */
[----:B------:R-:W-:Y:S01]  /*8cb0*/  FFMA.FTZ R168, R173, UR5, -R20 ;  /* 0x00000005ada87c23 */ /* 0x000fe20008010814 */
[----:B------:R-:W-:Y:S01]  /*8cc0*/  FFMA.FTZ R173, R179, UR5, -R152 ;  /* 0x00000005b3ad7c23 */ /* 0x000fe20008010898 */
[----:B------:R-:W-:Y:S01]  /*8cd0*/  FFMA.FTZ R194, R156, UR5, -R20 ;  /* 0x000000059cc27c23 */ /* 0x000fe20008010814 */
[----:B------:R-:W-:Y:S01]  /*8ce0*/  FFMA.FTZ R207, R182, UR5, -R152 ;  /* 0x00000005b6cf7c23 */ /* 0x000fe20008010898 */
[----:B------:R-:W-:Y:S01]  /*8cf0*/  FFMA.FTZ R202, R172, UR5, -R20 ;  /* 0x00000005acca7c23 */ /* 0x000fe20008010814 */
[----:B------:R-:W-:Y:S01]  /*8d00*/  FFMA.FTZ R172, R183, UR5, -R152 ;  /* 0x00000005b7ac7c23 */ /* 0x000fe20008010898 */
[----:B------:R-:W1:Y:S01]  /*8d10*/  MUFU.EX2 R209, R209 ;  /* 0x000000d100d17308 */ /* 0x000e620000000800 */
[----:B0-----:R-:W-:Y:S01]  /*8d20*/  FFMA.FTZ R18, R0, R18, R208 ;  /* 0x0000001200127223 */ /* 0x001fe200000100d0 */
[----:B------:R-:W-:Y:S01]  /*8d30*/  FFMA.FTZ R21, R153, UR5, -R20 ;  /* 0x0000000599157c23 */ /* 0x000fe20008010814 */
[----:B------:R-:W-:Y:S01]  /*8d40*/  FFMA.FTZ R201, R170, UR5, -R152 ;  /* 0x00000005aac97c23 */ /* 0x000fe20008010898 */
[--C-:B------:R-:W-:Y:S01]  /*8d50*/  FFMA.FTZ R196, R160, UR5, -R20.reuse ;  /* 0x00000005a0c47c23 */ /* 0x100fe20008010814 */
[--C-:B------:R-:W-:Y:S01]  /*8d60*/  FFMA.FTZ R169, R169, UR5, -R20.reuse ;  /* 0x00000005a9a97c23 */ /* 0x100fe20008010814 */
[----:B------:R-:W-:Y:S01]  /*8d70*/  FFMA.FTZ R160, R165, UR5, -R20 ;  /* 0x00000005a5a07c23 */ /* 0x000fe20008010814 */
[--C-:B------:R-:W-:Y:S01]  /*8d80*/  FFMA.FTZ R165, R171, UR5, -R152.reuse ;  /* 0x00000005aba57c23 */ /* 0x100fe20008010898 */
        /* <DEDUP_REMOVED lines=8> */
[----:B------:R-:W2:Y:S01]  /*8e10*/  MUFU.EX2 R181, R181 ;  /* 0x000000b500b57308 */ /* 0x000ea20000000800 */
[----:B-1----:R-:W-:Y:S01]  /*8e20*/  FFMA.FTZ R156, R2, R5, R209 ;  /* 0x00000005029c7223 */ /* 0x002fe200000100d1 */
[--C-:B------:R-:W-:Y:S01]  /*8e30*/  FFMA.FTZ R193, R154, UR5, -R152.reuse ;  /* 0x000000059ac17c23 */ /* 0x100fe20008010898 */
[--C-:B------:R-:W-:Y:S01]  /*8e40*/  FFMA.FTZ R199, R166, UR5, -R152.reuse ;  /* 0x00000005a6c77c23 */ /* 0x100fe20008010898 */
[----:B------:R-:W-:-:S04]  /*8e50*/  FFMA.FTZ R195, R158, UR5, -R152 ;  /* 0x000000059ec37c23 */ /* 0x000fc80008010898 */
        /* <DEDUP_REMOVED lines=79> */
.L_x_202:
        /* <DEDUP_REMOVED lines=34> */
.L_x_192:
        /* <DEDUP_REMOVED lines=131> */
.L_x_204:
        /* <DEDUP_REMOVED lines=10> */
.L_x_205:
[----:B-1----:R-:W-:Y:S05]  /*9e40*/  @P1 BRA `(.L_x_206) ;  /* 0x0000000000081947 */ /* 0x002fea0003800000 */
[----:B------:R-:W1:Y:S02]  /*9e50*/  SYNCS.PHASECHK.TRANS64.TRYWAIT P1, [UR7+0x38850], R0 ;  /* 0x03885000ff0075a7 */ /* 0x000e640008020147 */
[----:B-1----:R-:W-:Y:S05]  /*9e60*/  @!P1 BRA `(.L_x_207) ;  /* 0x0000009000e89947 */ /* 0x002fea0003800000 */
.L_x_206:
[----:B------:R-:W-:Y:S01]  /*9e70*/  UIADD3 UR4, UR4, 0x400, URZ ;  /* 0x0000040004047890 */ /* 0x000fe2000fffe03f */
[----:B------:R-:W-:Y:S01]  /*9e80*/  WARPGROUP.ARRIVE ;  /* 0x00000000000079c5 */ /* 0x000fe20000000000 */
[----:B------:R-:W-:Y:S01]  /*9e90*/  UMOV UR11, 0x40000040 ;  /* 0x40000040000b7882 */ /* 0x000fe20000000000 */
[----:B-1----:R-:W1:Y:S01]  /*9ea0*/  SHFL.BFLY PT, R7, R18, 0x2, 0x1f ;  /* 0x0c401f0012077f89 */ /* 0x002e6200000e0000 */
[----:B------:R-:W-:Y:S01]  /*9eb0*/  USHF.R.U32.HI UR4, URZ, 0x4, UR4 ;  /* 0x000000043f047899 */ /* 0x000fe20008011604 */
[----:B------:R-:W-:Y:S02]  /*9ec0*/  IMAD.MOV.U32 R6, RZ, RZ, RZ ;  /* 0x000000ffff067224 */ /* 0x000fe400078e00ff */
[----:B0-----:R-:W0:Y:S01]  /*9ed0*/  SHFL.BFLY PT, R0, R5, 0x2, 0x1f ;  /* 0x0c401f0005007f89 */ /* 0x001e2200000e0000 */
[----:B------:R-:W-:Y:S01]  /*9ee0*/  ULOP3.LUT UR4, UR4, 0x3fff, URZ, 0xc0, !UPT ;  /* 0x00003fff04047892 */ /* 0x000fe2000f8ec03f */
[----:B------:R-:W-:-:S03]  /*9ef0*/  IMAD.U32 R13, RZ, RZ, UR5 ;  /* 0x00000005ff0d7e24 */ /* 0x000fc6000f8e00ff */
[----:B------:R-:W-:-:S04]  /*9f00*/  ULOP3.LUT UR4, UR4, 0x2800000, URZ, 0xfc, !UPT ;  /* 0x0280000004047892 */ /* 0x000fc8000f8efc3f */
[----:B------:R-:W-:-:S04]  /*9f10*/  UIMAD UR4, UR38, 0xa00, UR4 ;  /* 0x00000a00260478a4 */ /* 0x000fc8000f8e0204 */
[----:B------:R-:W-:-:S03]  /*9f20*/  UIADD3 UR6, UR4, 0x80, URZ ;  /* 0x0000008004067890 */ /* 0x000fc6000fffe03f */
[----:B------:R-:W-:Y:S02]  /*9f30*/  UMOV UR10, UR4 ;  /* 0x00000004000a7c82 */ /* 0x000fe40008000000 */
[----:B------:R-:W-:Y:S01]  /*9f40*/  HGMMA.64x256x16.F32 R24, R208, gdesc[UR8].tnspB, R24, gsb0 ;  /* 0x43e00008d0187df0 */ /* 0x000fe20008000818 */
[----:B------:R-:W-:Y:S01]  /*9f50*/  UMOV UR11, 0x40000040 ;  /* 0x40000040000b7882 */ /* 0x000fe20000000000 */
[----:B------:R-:W-:Y:S01]  /*9f60*/  UMOV UR10, UR6 ;  /* 0x00000006000a7c82 */ /* 0x000fe20008000000 */
[----:B------:R-:W-:Y:S01]  /*9f70*/  UIADD3 UR6, UR4, 0x100, URZ ;  /* 0x0000010004067890 */ /* 0x000fe2000fffe03f */
[----:B-1----:R-:W-:Y:S01]  /*9f80*/  FADD.FTZ R7, R7, R18 ;  /* 0x0000001207077221 */ /* 0x002fe20000010000 */
[----:B0-----:R-:W-:Y:S01]  /*9f90*/  FADD.FTZ R2, R0, R5 ;  /* 0x0000000500027221 */ /* 0x001fe20000010000 */
[----:B------:R-:W-:-:S03]  /*9fa0*/  IMAD.MOV.U32 R5, RZ, RZ, RZ ;  /* 0x000000ffff057224 */ /* 0x000fc600078e00ff */
[----:B------:R-:W0:Y:S04]  /*9fb0*/  SHFL.BFLY PT, R0, R7, 0x1, 0x1f ;  /* 0x0c201f0007007f89 */ /* 0x000e2800000e0000 */
[----:B------:R-:W1:Y:S01]  /*9fc0*/  SHFL.BFLY PT, R9, R2, 0x1, 0x1f ;  /* 0x0c201f0002097f89 */ /* 0x000e6200000e0000 */
[----:B0-----:R-:W-:Y:S01]  /*9fd0*/  FADD.FTZ R11, R7, R0 ;  /* 0x00000000070b7221 */ /* 0x001fe20000010000 */
[----:B------:R-:W-:Y:S01]  /*9fe0*/  IMAD.U32 R7, RZ, RZ, UR5 ;  /* 0x00000005ff077e24 */ /* 0x000fe2000f8e00ff */
[----:B------:R-:W-:Y:S01]  /*9ff0*/  MOV R0, 0xff800000 ;  /* 0xff80000000007802 */ /* 0x000fe20000000f00 */
[----:B-1----:R-:W-:Y:S02]  /*a000*/  FADD.FTZ R12, R2, R9 ;  /* 0x00000009020c7221 */ /* 0x002fe40000010000 */
[----:B------:R-:W-:Y:S01]  /*a010*/  FSETP.NE.FTZ.AND P1, PT, R11, RZ, PT ;  /* 0x000000ff0b00720b */ /* 0x000fe20003f35000 */
[----:B------:R-:W-:-:S02]  /*a020*/  IMAD.MOV.U32 R2, RZ, RZ, -0x800000 ;  /* 0xff800000ff027424 */ /* 0x000fc400078e00ff */
[----:B------:R-:W-:-:S10]  /*a030*/  FSETP.NE.FTZ.AND P2, PT, R12, RZ, PT ;  /* 0x000000ff0c00720b */ /* 0x000fd40003f55000 */
[----:B------:R-:W0:Y:S01]  /*a040*/  @P1 MUFU.LG2 R8, R11 ;  /* 0x0000000b00081308 */ /* 0x000e220000000c00 */
[----:B------:R-:W-:Y:S02]  /*a050*/  @P1 FMUL.FTZ R7, R7, 0.69314718246459960938 ;  /* 0x3f31721807071820 */ /* 0x000fe40000410000 */
[----:B------:R-:W-:-:S05]  /*a060*/  @P2 FMUL.FTZ R13, R13, 0.69314718246459960938 ;  /* 0x3f3172180d0d2820 */ /* 0x000fca0000410000 */
        /* <DEDUP_REMOVED lines=31> */
[----:B0-23--:R-:W-:Y:S05]  /*a260*/  @!P0 BRA `(.L_x_208) ;  /* 0x0000000000048947 */ /* 0x00dfea0003800000 */
[----:B------:R-:W-:Y:S01]  /*a270*/  BPT.TRAP 0x1 ;  /* 0x000000040000795c */ /* 0x000fe20000300000 */
.L_x_208:
[----:B------:R-:W-:Y:S01]  /*a280*/  UIADD3 UR4, UR7, 0x38860, URZ ;  /* 0x0003886007047890 */ /* 0x000fe2000fffe03f */
[----:B------:R-:W-:Y:S01]  /*a290*/  R2UR UR6, R219 ;  /* 0x00000000db0672ca */ /* 0x000fe200000e0000 */
[----:B------:R-:W-:Y:S01]  /*a2a0*/  UIADD3 UR38, UR38, 0x1, URZ ;  /* 0x0000000126267890 */ /* 0x000fe2000fffe03f */
[----:B------:R-:W-:Y:S01]  /*a2b0*/  R2UR UR5, R16 ;  /* 0x00000000100572ca */ /* 0x000fe200000e0000 */
[----:B------:R-:W-:Y:S01]  /*a2c0*/  UPRMT UR4, UR8, 0x654, UR4 ;  /* 0x0000065408047896 */ /* 0x000fe20008000004 */
[-C--:B------:R-:W-:Y:S01]  /*a2d0*/  FMUL.FTZ R3, R83, R5.reuse ;  /* 0x0000000553037220 */ /* 0x080fe20000410000 */
[----:B------:R-:W-:Y:S01]  /*a2e0*/  UISETP.NE.AND UP0, UPT, UR38, 0x2, UPT ;  /* 0x000000022600788c */ /* 0x000fe2000bf05270 */
[-C--:B------:R-:W-:Y:S01]  /*a2f0*/  FMUL.FTZ R165, R27, R5.reuse ;  /* 0x000000051ba57220 */ /* 0x080fe20000410000 */
[-C--:B------:R-:W-:Y:S01]  /*a300*/  FMUL.FTZ R163, R35, R5.reuse ;  /* 0x0000000523a37220 */ /* 0x080fe20000410000 */
[-C--:B------:R-:W-:Y:S01]  /*a310*/  FMUL.FTZ R161, R43, R5.reuse ;  /* 0x000000052ba17220 */ /* 0x080fe20000410000 */
[-C--:B------:R-:W-:Y:S01]  /*a320*/  FMUL.FTZ R159, R51, R5.reuse ;  /* 0x00000005339f7220 */ /* 0x080fe20000410000 */
[-C--:B------:R-:W-:Y:S01]  /*a330*/  FMUL.FTZ R157, R59, R5.reuse ;  /* 0x000000053b9d7220 */ /* 0x080fe20000410000 */
[-C--:B------:R-:W-:Y:S01]  /*a340*/  FMUL.FTZ R155, R67, R5.reuse ;  /* 0x00000005439b7220 */ /* 0x080fe20000410000 */
[----:B------:R-:W-:Y:S01]  /*a350*/  SYNCS.ARRIVE.TRANS64.RED.A1T0 RZ, [UR4], RZ ;  /* 0x000000ffffff79a7 */ /* 0x000fe20008100404 */
[----:B------:R-:W-:Y:S01]  /*a360*/  USEL UR4, URZ, 0x1, UP0 ;  /* 0x000000013f047887 */ /* 0x000fe20008000000 */
[-C--:B------:R-:W-:Y:S01]  /*a370*/  FMUL.FTZ R153, R75, R5.reuse ;  /* 0x000000054b997220 */ /* 0x080fe20000410000 */
[----:B------:R-:W-:Y:S01]  /*a380*/  UIADD3 UR6, UR6, 0x1, URZ ;  /* 0x0000000106067890 */ /* 0x000fe2000fffe03f */
[-C--:B------:R-:W-:Y:S01]  /*a390*/  FMUL.FTZ R83, R87, R5.reuse ;  /* 0x0000000557537220 */ /* 0x080fe20000410000 */
[----:B------:R-:W-:Y:S01]  /*a3a0*/  ULOP3.LUT UR5, UR5, UR4, URZ, 0x3c, !UPT ;  /* 0x0000000405057292 */ /* 0x000fe2000f8e3c3f */
        /* <DEDUP_REMOVED lines=114> */
[----:B------:R-:W-:Y:S01]  /*aad0*/  IMAD.U32 R219, RZ, RZ, UR6 ;  /* 0x00000006ffdb7e24 */ /* 0x000fe2000f8e00ff */
[----:B------:R-:W-:Y:S01]  /*aae0*/  PLOP3.LUT P0, PT, PT, PT, PT, 0x8, 0x0 ;  /* 0x000000000000781c */ /* 0x000fe20003f0e170 */
[-C--:B------:R-:W-:Y:S01]  /*aaf0*/  FMUL.FTZ R143, R143, R5.reuse ;  /* 0x000000058f8f7220 */ /* 0x080fe20000410000 */
[-C--:B------:R-:W-:Y:S01]  /*ab00*/  FMUL.FTZ R146, R146, R5.reuse ;  /* 0x0000000592927220 */ /* 0x080fe20000410000 */
[----:B------:R-:W-:Y:S01]  /*ab10*/  FMUL.FTZ R147, R147, R5 ;  /* 0x0000000593937220 */ /* 0x000fe20000410000 */
[----:B------:R-:W-:-:S02]  /*ab20*/  IMAD.U32 R16, RZ, RZ, UR5 ;  /* 0x00000005ff107e24 */ /* 0x000fc4000f8e00ff */
[-C--:B------:R-:W-:Y:S01]  /*ab30*/  FMUL.FTZ R150, R150, R5.reuse ;  /* 0x0000000596967220 */ /* 0x080fe20000410000 */
[----:B------:R-:W-:Y:S01]  /*ab40*/  FMUL.FTZ R151, R151, R5 ;  /* 0x0000000597977220 */ /* 0x000fe20000410000 */
[----:B------:R-:W-:-:S12]  /*ab50*/  USEL UR38, UR38, URZ, UP0 ;  /* 0x0000003f26267287 */ /* 0x000fd80008000000 */
.L_x_184:
[----:B------:R-:W0:Y:S08]  /*ab60*/  S2UR UR4, SR_CgaCtaId ;  /* 0x00000000000479c3 */ /* 0x000e300000008800 */
[----:B------:R-:W-:Y:S06]  /*ab70*/  BAR.SYNC.DEFER_BLOCKING 0x5, 0x180 ;  /* 0x0146000000007b1d */ /* 0x000fec0000010000 */
[----:B------:R-:W-:Y:S01]  /*ab80*/  UMOV UR10, 0x400 ;  /* 0x00000400000a7882 */ /* 0x000fe20000000000 */
[----:B------:R-:W-:Y:S01]  /*ab90*/  BSSY B0, `(.L_x_209) ;  /* 0x00002f4000007945 */ /* 0x000fe20003800000 */
[----:B0-----:R-:W-:-:S09]  /*aba0*/  ULEA UR10, UR4, UR10, 0x18 ;  /* 0x0000000a040a7291 */ /* 0x001fd2000f8ec03f */
[----:B------:R-:W0:Y:S02]  /*abb0*/  LDS.128 R4, [UR10+0x388d0] ;  /* 0x0388d00aff047984 */ /* 0x000e240008000c00 */
[----:B0-----:R-:W-:Y:S02]  /*abc0*/  R2UR UR5, R5 ;  /* 0x00000000050572ca */ /* 0x001fe400000e0000 */
[----:B------:R-:W-:Y:S02]  /*abd0*/  R2UR UR6, R6 ;  /* 0x00000000060672ca */ /* 0x000fe400000e0000 */
[----:B------:R-:W-:Y:S01]  /*abe0*/  R2UR UR7, R7 ;  /* 0x00000000070772ca */ /* 0x000fe200000e0000 */
[----:B------:R-:W-:Y:S06]  /*abf0*/  BAR.ARV 0x4, 0x180 ;  /* 0x0106000000007b1d */ /* 0x000fec0000002000 */
[----:B------:R-:W-:Y:S08]  /*ac00*/  @P0 BRA `(.L_x_210) ;  /* 0x0000002000080947 */ /* 0x000ff00003800000 */
[----:B------:R-:W0:Y:S01]  /*ac10*/  S2UR UR4, SR_SWINHI ;  /* 0x00000000000479c3 */ /* 0x000e220000002f00 */
[----:B------:R-:W-:-:S07]  /*ac20*/  IMAD.MOV.U32 R94, RZ, RZ, 0x2 ;  /* 0x00000002ff5e7424 */ /* 0x000fce00078e00ff */
[----:B------:R-:W-:Y:S01]  /*ac30*/  BAR.SYNC.DEFER_BLOCKING 0x1, 0x100 ;  /* 0x0044000000007b1d */ /* 0x000fe20000010000 */
[----:B------:R-:W-:Y:S02]  /*ac40*/  F2FP.F16.F32.PACK_AB R24, R25, R24 ;  /* 0x000000181918723e */ /* 0x000fe400000000ff */
[----:B------:R-:W-:Y:S02]  /*ac50*/  F2FP.F16.F32.PACK_AB R25, R165, R26 ;  /* 0x0000001aa519723e */ /* 0x000fe400000000ff */
[----:B------:R-:W-:Y:S01]  /*ac60*/  F2FP.F16.F32.PACK_AB R32, R33, R32 ;  /* 0x000000202120723e */ /* 0x000fe200000000ff */
[----:B------:R-:W-:Y:S01]  /*ac70*/  ULDC.64 UR12, c[0x0][0xc00] ;  /* 0x00030000000c7ab9 */ /* 0x000fe20000000a00 */
[----:B------:R-:W-:Y:S01]  /*ac80*/  F2FP.F16.F32.PACK_AB R26, R29, R28 ;  /* 0x0000001c1d1a723e */ /* 0x000fe200000000ff */
[----:B------:R-:W-:Y:S01]  /*ac90*/  UISETP.NE.U32.AND UP0, UPT, UR12, URZ, UPT ;  /* 0x0000003f0c00728c */ /* 0x000fe2000bf05070 */
[----:B------:R-:W-:Y:S02]  /*aca0*/  F2FP.F16.F32.PACK_AB R27, R164, R27 ;  /* 0x0000001ba41b723e */ /* 0x000fe400000000ff */
[----:B------:R-:W-:Y:S01]  /*acb0*/  F2FP.F16.F32.PACK_AB R33, R163, R34 ;  /* 0x00000022a321723e */ /* 0x000fe200000000ff */
[----:B------:R-:W-:Y:S01]  /*acc0*/  UISETP.NE.AND.EX UP0, UPT, UR13, URZ, UPT, UP0 ;  /* 0x0000003f0d00728c */ /* 0x000fe2000bf05300 */
[----:B------:R-:W-:-:S02]  /*acd0*/  F2FP.F16.F32.PACK_AB R40, R41, R40 ;  /* 0x000000282928723e */ /* 0x000fc400000000ff */
[----:B------:R-:W-:Y:S01]  /*ace0*/  F2FP.F16.F32.PACK_AB R34, R37, R36 ;  /* 0x000000242522723e */ /* 0x000fe200000000ff */
[----:B------:R-:W-:Y:S01]  /*acf0*/  ULDC.64 UR12, c[0x0][0xc00] ;  /* 0x00030000000c7ab9 */ /* 0x000fe20000000a00 */
[----:B------:R-:W-:Y:S02]  /*ad00*/  F2FP.F16.F32.PACK_AB R35, R162, R35 ;  /* 0x00000023a223723e */ /* 0x000fe400000000ff */
[----:B------:R-:W-:Y:S02]  /*ad10*/  F2FP.F16.F32.PACK_AB R41, R161, R42 ;  /* 0x0000002aa129723e */ /* 0x000fe400000000ff */
[----:B------:R-:W-:Y:S01]  /*ad20*/  F2FP.F16.F32.PACK_AB R48, R49, R48 ;  /* 0x000000303130723e */ /* 0x000fe200000000ff */
[----:B------:R-:W-:Y:S01]  /*ad30*/  UMOV UR8, UR10 ;  /* 0x0000000a00087c82 */ /* 0x000fe20008000000 */
[----:B0-----:R-:W-:Y:S01]  /*ad40*/  UMOV UR9, UR4 ;  /* 0x0000000400097c82 */ /* 0x001fe20008000000 */
[----:B------:R-:W-:Y:S01]  /*ad50*/  F2FP.F16.F32.PACK_AB R42, R45, R44 ;  /* 0x0000002c2d2a723e */ /* 0x000fe200000000ff */
[----:B------:R-:W-:Y:S01]  /*ad60*/  IMAD.WIDE R94, R225, R94, UR8 ;  /* 0x00000008e15e7e25 */ /* 0x000fe2000f8e025e */
[----:B------:R-:W-:-:S02]  /*ad70*/  F2FP.F16.F32.PACK_AB R43, R160, R43 ;  /* 0x0000002ba02b723e */ /* 0x000fc400000000ff */
[----:B------:R-:W-:Y:S02]  /*ad80*/  F2FP.F16.F32.PACK_AB R49, R159, R50 ;  /* 0x000000329f31723e */ /* 0x000fe400000000ff */
[C---:B------:R-:W-:Y:S02]  /*ad90*/  IADD3 R169, P1, R94.reuse, 0x20, RZ ;  /* 0x000000205ea97810 */ /* 0x040fe40007f3e0ff */
[C---:B------:R-:W-:Y:S02]  /*ada0*/  IADD3 R171, P0, R94.reuse, 0x40, RZ ;  /* 0x000000405eab7810 */ /* 0x040fe40007f1e0ff */
[C---:B------:R-:W-:Y:S01]  /*adb0*/  IADD3 R173, P4, R94.reuse, 0x60, RZ ;  /* 0x000000605ead7810 */ /* 0x040fe20007f9e0ff */
[--C-:B------:R-:W-:Y:S01]  /*adc0*/  IMAD.X R9, RZ, RZ, R95.reuse, P1 ;  /* 0x000000ffff097224 */ /* 0x100fe200008e065f */
[C---:B------:R-:W-:Y:S01]  /*add0*/  IADD3 R175, P3, R94.reuse, 0x4000, RZ ;  /* 0x000040005eaf7810 */ /* 0x040fe20007f7e0ff */
[--C-:B------:R-:W-:Y:S01]  /*ade0*/  IMAD.X R11, RZ, RZ, R95.reuse, P0 ;  /* 0x000000ffff0b7224 */ /* 0x100fe200000e065f */
[----:B------:R-:W-:Y:S01]  /*adf0*/  LOP3.LUT R5, R94, 0x380, RZ, 0xc0, !PT ;  /* 0x000003805e057812 */ /* 0x000fe200078ec0ff */
[----:B------:R-:W-:Y:S01]  /*ae00*/  IMAD.X R13, RZ, RZ, R95, P4 ;  /* 0x000000ffff0d7224 */ /* 0x000fe200020e065f */
[----:B------:R-:W-:-:S02]  /*ae10*/  LOP3.LUT R8, R169, 0x380, RZ, 0xc0, !PT ;  /* 0x00000380a9087812 */ /* 0x000fc400078ec0ff */
[C---:B------:R-:W-:Y:S02]  /*ae20*/  IADD3 R177, P6, R94.reuse, 0x4020, RZ ;  /* 0x000040205eb17810 */ /* 0x040fe40007fde0ff */
[C---:B------:R-:W-:Y:S02]  /*ae30*/  IADD3 R179, P5, R94.reuse, 0x4040, RZ ;  /* 0x000040405eb37810 */ /* 0x040fe40007fbe0ff */
[C---:B------:R-:W-:Y:S01]  /*ae40*/  IADD3 R181, P2, R94.reuse, 0x4060, RZ ;  /* 0x000040605eb57810 */ /* 0x040fe20007f5e0ff */
[--C-:B------:R-:W-:Y:S01]  /*ae50*/  IMAD.X R19, RZ, RZ, R95.reuse, P6 ;  /* 0x000000ffff137224 */ /* 0x100fe200030e065f */
[----:B------:R-:W-:Y:S01]  /*ae60*/  IADD3 R183, P1, R94, 0x8000, RZ ;  /* 0x000080005eb77810 */ /* 0x000fe20007f3e0ff */
[--C-:B------:R-:W-:Y:S01]  /*ae70*/  IMAD.X R21, RZ, RZ, R95.reuse, P5 ;  /* 0x000000ffff157224 */ /* 0x100fe200028e065f */
[----:B------:R-:W-:Y:S01]  /*ae80*/  LOP3.LUT R10, R171, 0x380, RZ, 0xc0, !PT ;  /* 0x00000380ab0a7812 */ /* 0x000fe200078ec0ff */
[--C-:B------:R-:W-:Y:S01]  /*ae90*/  IMAD.X R31, RZ, RZ, R95.reuse, P2 ;  /* 0x000000ffff1f7224 */ /* 0x100fe200010e065f */
[----:B------:R-:W-:Y:S01]  /*aea0*/  LOP3.LUT R12, R173, 0x380, RZ, 0xc0, !PT ;  /* 0x00000380ad0c7812 */ /* 0x000fe200078ec0ff */
[----:B------:R-:W-:Y:S01]  /*aeb0*/  IMAD.X R39, RZ, RZ, R95, P1 ;  /* 0x000000ffff277224 */ /* 0x000fe200008e065f */
[----:B------:R-:W-:-:S02]  /*aec0*/  LOP3.LUT R14, R175, 0x380, RZ, 0xc0, !PT ;  /* 0x00000380af0e7812 */ /* 0x000fc400078ec0ff */
[----:B------:R-:W-:Y:S02]  /*aed0*/  SHF.R.U64 R5, R5, 0x3, RZ ;  /* 0x0000000305057819 */ /* 0x000fe400000012ff */
[----:B------:R-:W-:Y:S02]  /*aee0*/  SHF.R.U64 R8, R8, 0x3, RZ ;  /* 0x0000000308087819 */ /* 0x000fe400000012ff */
[----:B------:R-:W-:Y:S02]  /*aef0*/  IADD3 R46, P0, R94, 0x8020, RZ ;  /* 0x000080205e2e7810 */ /* 0x000fe40007f1e0ff */
[----:B------:R-:W-:Y:S02]  /*af00*/  SHF.R.U64 R10, R10, 0x3, RZ ;  /* 0x000000030a0a7819 */ /* 0x000fe400000012ff */
[----:B------:R-:W-:Y:S01]  /*af10*/  LOP3.LUT R18, R177, 0x380, RZ, 0xc0, !PT ;  /* 0x00000380b1127812 */ /* 0x000fe200078ec0ff */
[----:B------:R-:W-:Y:S01]  /*af20*/  IMAD.X R47, RZ, RZ, R95, P0 ;  /* 0x000000ffff2f7224 */ /* 0x000fe200000e065f */
[----:B------:R-:W-:-:S02]  /*af30*/  IADD3 R54, P4, R94, 0x8040, RZ ;  /* 0x000080405e367810 */ /* 0x000fc40007f9e0ff */
[----:B------:R-:W-:Y:S02]  /*af40*/  IADD3.X R15, RZ, R95, RZ, P3, !PT ;  /* 0x0000005fff0f7210 */ /* 0x000fe40001ffe4ff */
[----:B------:R-:W-:Y:S01]  /*af50*/  SHF.R.U64 R12, R12, 0x3, RZ ;  /* 0x000000030c0c7819 */ /* 0x000fe200000012ff */
[--C-:B------:R-:W-:Y:S01]  /*af60*/  IMAD.X R55, RZ, RZ, R95.reuse, P4 ;  /* 0x000000ffff377224 */ /* 0x100fe200020e065f */
[----:B------:R-:W-:Y:S02]  /*af70*/  LOP3.LUT R20, R179, 0x380, RZ, 0xc0, !PT ;  /* 0x00000380b3147812 */ /* 0x000fe400078ec0ff */
[C---:B------:R-:W-:Y:S02]  /*af80*/  IADD3 R62, P3, R94.reuse, 0x8060, RZ ;  /* 0x000080605e3e7810 */ /* 0x040fe40007f7e0ff */
[C---:B------:R-:W-:Y:S02]  /*af90*/  IADD3 R70, P6, R94.reuse, 0xc000, RZ ;  /* 0x0000c0005e467810 */ /* 0x040fe40007fde0ff */
[C---:B------:R-:W-:Y:S01]  /*afa0*/  IADD3 R4, P5, R94.reuse, 0xc020, RZ ;  /* 0x0000c0205e047810 */ /* 0x040fe20007fbe0ff */
[----:B------:R-:W-:Y:S01]  /*afb0*/  IMAD.X R63, RZ, RZ, R95, P3 ;  /* 0x000000ffff3f7224 */ /* 0x000fe200018e065f */
[----:B------:R-:W-:-:S02]  /*afc0*/  IADD3 R167, P2, R94, 0xc040, RZ ;  /* 0x0000c0405ea77810 */ /* 0x000fc40007f5e0ff */
[----:B------:R-:W-:Y:S01]  /*afd0*/  IADD3 R6, P1, R94, 0xc060, RZ ;  /* 0x0000c0605e067810 */ /* 0x000fe20007f3e0ff */
[--C-:B------:R-:W-:Y:S01]  /*afe0*/  IMAD.X R79, RZ, RZ, R95.reuse, P5 ;  /* 0x000000ffff4f7224 */ /* 0x100fe200028e065f */
[----:B------:R-:W-:Y:S02]  /*aff0*/  SHF.R.U64 R14, R14, 0x3, RZ ;  /* 0x000000030e0e7819 */ /* 0x000fe400000012ff */
[----:B------:R-:W-:Y:S01]  /*b000*/  LOP3.LUT R30, R181, 0x380, RZ, 0xc0, !PT ;  /* 0x00000380b51e7812 */ /* 0x000fe200078ec0ff */
[--C-:B------:R-:W-:Y:S01]  /*b010*/  IMAD.X R7, RZ, RZ, R95.reuse, P1 ;  /* 0x000000ffff077224 */ /* 0x100fe200008e065f */
[----:B------:R-:W-:Y:S01]  /*b020*/  LOP3.LUT R94, R5, R94, RZ, 0x3c, !PT ;  /* 0x0000005e055e7212 */ /* 0x000fe200078e3cff */
[----:B------:R-:W-:Y:S01]  /*b030*/  IMAD.X R5, RZ, RZ, R95, P2 ;  /* 0x000000ffff057224 */ /* 0x000fe200010e065f */
[----:B------:R-:W-:Y:S02]  /*b040*/  LOP3.LUT R8, R8, R169, RZ, 0x3c, !PT ;  /* 0x000000a908087212 */ /* 0x000fe400078e3cff */
[----:B------:R-:W-:-:S02]  /*b050*/  LOP3.LUT R38, R183, 0x380, RZ, 0xc0, !PT ;  /* 0x00000380b7267812 */ /* 0x000fc400078ec0ff */
[----:B------:R-:W-:Y:S02]  /*b060*/  LOP3.LUT R10, R10, R171, RZ, 0x3c, !PT ;  /* 0x000000ab0a0a7212 */ /* 0x000fe400078e3cff */
[----:B------:R-:W-:Y:S02]  /*b070*/  SHF.R.U64 R18, R18, 0x3, RZ ;  /* 0x0000000312127819 */ /* 0x000fe400000012ff */
[----:B------:R-:W-:Y:S02]  /*b080*/  LOP3.LUT R169, R46, 0x380, RZ, 0xc0, !PT ;  /* 0x000003802ea97812 */ /* 0x000fe400078ec0ff */
[----:B------:R-:W-:Y:S02]  /*b090*/  LOP3.LUT R12, R12, R173, RZ, 0x3c, !PT ;  /* 0x000000ad0c0c7212 */ /* 0x000fe400078e3cff */
[----:B------:R-:W-:Y:S02]  /*b0a0*/  SHF.R.U64 R20, R20, 0x3, RZ ;  /* 0x0000000314147819 */ /* 0x000fe400000012ff */
[----:B------:R-:W-:-:S02]  /*b0b0*/  LOP3.LUT R171, R54, 0x380, RZ, 0xc0, !PT ;  /* 0x0000038036ab7812 */ /* 0x000fc400078ec0ff */
[----:B------:R-:W-:Y:S02]  /*b0c0*/  LOP3.LUT R14, R14, R175, RZ, 0x3c, !PT ;  /* 0x000000af0e0e7212 */ /* 0x000fe400078e3cff */
[----:B------:R-:W-:Y:S02]  /*b0d0*/  SHF.R.U64 R30, R30, 0x3, RZ ;  /* 0x000000031e1e7819 */ /* 0x000fe400000012ff */
[----:B------:R-:W-:Y:S02]  /*b0e0*/  LOP3.LUT R173, R62, 0x380, RZ, 0xc0, !PT ;  /* 0x000003803ead7812 */ /* 0x000fe400078ec0ff */
[----:B------:R-:W-:Y:S02]  /*b0f0*/  SHF.R.U64 R38, R38, 0x3, RZ ;  /* 0x0000000326267819 */ /* 0x000fe400000012ff */
[----:B------:R-:W-:Y:S02]  /*b100*/  LOP3.LUT R175, R70, 0x380, RZ, 0xc0, !PT ;  /* 0x0000038046af7812 */ /* 0x000fe400078ec0ff */
[----:B------:R-:W-:-:S02]  /*b110*/  MOV R94, R94 ;  /* 0x0000005e005e7202 */ /* 0x000fc40000000f00 */
[----:B------:R-:W-:Y:S02]  /*b120*/  IADD3.X R71, RZ, R95, RZ, P6, !PT ;  /* 0x0000005fff477210 */ /* 0x000fe400037fe4ff */
[----:B------:R-:W-:Y:S01]  /*b130*/  LOP3.LUT R18, R18, R177, RZ, 0x3c, !PT ;  /* 0x000000b112127212 */ /* 0x000fe200078e3cff */
[----:B------:R-:W-:Y:S01]  /*b140*/  STSM.16.M88.4 [R94], R24 ;  /* 0x000000185e007844 */ /* 0x000fe20000000200 */
[----:B------:R-:W-:Y:S02]  /*b150*/  SHF.R.U64 R169, R169, 0x3, RZ ;  /* 0x00000003a9a97819 */ /* 0x000fe400000012ff */
[----:B------:R-:W-:Y:S02]  /*b160*/  LOP3.LUT R78, R4, 0x380, RZ, 0xc0, !PT ;  /* 0x00000380044e7812 */ /* 0x000fe400078ec0ff */
[----:B------:R-:W-:Y:S02]  /*b170*/  MOV R9, R8 ;  /* 0x0000000800097202 */ /* 0x000fe40000000f00 */
[----:B------:R-:W-:-:S02]  /*b180*/  LOP3.LUT R20, R20, R179, RZ, 0x3c, !PT ;  /* 0x000000b314147212 */ /* 0x000fc400078e3cff */
[----:B------:R-:W-:Y:S01]  /*b190*/  SHF.R.U64 R171, R171, 0x3, RZ ;  /* 0x00000003abab7819 */ /* 0x000fe200000012ff */
[----:B------:R-:W-:Y:S01]  /*b1a0*/  STSM.16.M88.4 [R9], R32 ;  /* 0x0000002009007844 */ /* 0x000fe20000000200 */
[----:B------:R-:W-:Y:S02]  /*b1b0*/  LOP3.LUT R95, R167, 0x380, RZ, 0xc0, !PT ;  /* 0x00000380a75f7812 */ /* 0x000fe400078ec0ff */
[----:B------:R-:W-:Y:S02]  /*b1c0*/  MOV R10, R10 ;  /* 0x0000000a000a7202 */ /* 0x000fe40000000f00 */
[----:B------:R-:W-:Y:S02]  /*b1d0*/  F2FP.F16.F32.PACK_AB R56, R57, R56 ;  /* 0x000000383938723e */ /* 0x000fe400000000ff */
[----:B------:R-:W-:Y:S01]  /*b1e0*/  LOP3.LUT R30, R30, R181, RZ, 0x3c, !PT ;  /* 0x000000b51e1e7212 */ /* 0x000fe200078e3cff */
[----:B------:R0:W-:Y:S01]  /*b1f0*/  STSM.16.M88.4 [R10], R40 ;  /* 0x000000280a007844 */ /* 0x0001e20000000200 */
[----:B------:R-:W-:-:S02]  /*b200*/  SHF.R.U64 R173, R173, 0x3, RZ ;  /* 0x00000003adad7819 */ /* 0x000fc400000012ff */
[----:B------:R-:W-:Y:S02]  /*b210*/  LOP3.LUT R165, R6, 0x380, RZ, 0xc0, !PT ;  /* 0x0000038006a57812 */ /* 0x000fe400078ec0ff */
[----:B------:R-:W-:Y:S02]  /*b220*/  MOV R12, R12 ;  /* 0x0000000c000c7202 */ /* 0x000fe40000000f00 */
[----:B------:R-:W-:Y:S02]  /*b230*/  F2FP.F16.F32.PACK_AB R50, R53, R52 ;  /* 0x000000343532723e */ /* 0x000fe400000000ff */
[----:B------:R-:W-:Y:S02]  /*b240*/  F2FP.F16.F32.PACK_AB R51, R158, R51 ;  /* 0x000000339e33723e */ /* 0x000fe400000000ff */
[----:B------:R-:W-:Y:S02]  /*b250*/  F2FP.F16.F32.PACK_AB R57, R157, R58 ;  /* 0x0000003a9d39723e */ /* 0x000fe400000000ff */
[----:B------:R-:W-:Y:S01]  /*b260*/  F2FP.F16.F32.PACK_AB R64, R65, R64 ;  /* 0x000000404140723e */ /* 0x000fe200000000ff */
[----:B------:R1:W-:Y:S01]  /*b270*/  STSM.16.M88.4 [R12], R48 ;  /* 0x000000300c007844 */ /* 0x0003e20000000200 */
[----:B------:R-:W-:-:S02]  /*b280*/  LOP3.LUT R38, R38, R183, RZ, 0x3c, !PT ;  /* 0x000000b726267212 */ /* 0x000fc400078e3cff */
[----:B------:R-:W-:Y:S02]  /*b290*/  SHF.R.U64 R175, R175, 0x3, RZ ;  /* 0x00000003afaf7819 */ /* 0x000fe400000012ff */
        /* <DEDUP_REMOVED lines=22> */
[----:B------:R-:W-:-:S02]  /*b400*/  F2FP.F16.F32.PACK_AB R81, R3, R82 ;  /* 0x000000520351723e */ /* 0x000fc400000000ff */
[----:B------:R-:W-:Y:S02]  /*b410*/  F2FP.F16.F32.PACK_AB R87, R166, R87 ;  /* 0x00000057a657723e */ /* 0x000fe400000000ff */
[----:B------:R-:W-:Y:S02]  /*b420*/  F2FP.F16.F32.PACK_AB R104, R105, R104 ;  /* 0x000000686968723e */ /* 0x000fe400000000ff */
[----:B------:R-:W-:Y:S02]  /*b430*/  F2FP.F16.F32.PACK_AB R112, R113, R112 ;  /* 0x000000707170723e */ /* 0x000fe400000000ff */
[----:B------:R-:W-:Y:S02]  /*b440*/  F2FP.F16.F32.PACK_AB R120, R121, R120 ;  /* 0x000000787978723e */ /* 0x000fe400000000ff */
[----:B------:R-:W-:Y:S02]  /*b450*/  F2FP.F16.F32.PACK_AB R128, R129, R128 ;  /* 0x000000808180723e */ /* 0x000fe400000000ff */
[----:B------:R-:W-:-:S02]  /*b460*/  F2FP.F16.F32.PACK_AB R136, R137, R136 ;  /* 0x000000888988723e */ /* 0x000fc400000000ff */
[----:B------:R-:W-:Y:S02]  /*b470*/  F2FP.F16.F32.PACK_AB R144, R145, R144 ;  /* 0x000000909190723e */ /* 0x000fe400000000ff */
[----:B------:R-:W-:Y:S02]  /*b480*/  R2UR UR11, R215 ;  /* 0x00000000d70b72ca */ /* 0x000fe400000e0000 */
[----:B------:R-:W-:Y:S01]  /*b490*/  R2UR UR14, R217 ;  /* 0x00000000d90e72ca */ /* 0x000fe200000e0000 */
[----:B------:R-:W-:Y:S01]  /*b4a0*/  UMOV UR4, URZ ;  /* 0x0000003f00047c82 */ /* 0x000fe20008000000 */
[----:B------:R-:W-:Y:S01]  /*b4b0*/  LOP3.LUT R62, R173, R62, RZ, 0x3c, !PT ;  /* 0x0000003ead3e7212 */ /* 0x000fe200078e3cff */
[----:B------:R-:W2:Y:S01]  /*b4c0*/  LDC R76, c[0x0][0xbe8] ;  /* 0x0002fa00ff4c7b82 */ /* 0x000ea20000000800 */
[----:B------:R-:W-:Y:S02]  /*b4d0*/  SHF.R.U64 R95, R165, 0x3, RZ ;  /* 0x00000003a55f7819 */ /* 0x000fe400000012ff */
[----:B------:R-:W-:-:S02]  /*b4e0*/  MOV R30, R30 ;  /* 0x0000001e001e7202 */ /* 0x000fc40000000f00 */
[----:B------:R-:W-:Y:S02]  /*b4f0*/  F2FP.F16.F32.PACK_AB R82, R85, R84 ;  /* 0x000000545552723e */ /* 0x000fe400000000ff */
[----:B------:R-:W-:Y:S01]  /*b500*/  LOP3.LUT R70, R175, R70, RZ, 0x3c, !PT ;  /* 0x00000046af467212 */ /* 0x000fe200078e3cff */
[----:B------:R-:W-:Y:S01]  /*b510*/  UIMAD.WIDE UR12, UR11, 0x4, UR12 ;  /* 0x000000040b0c78a5 */ /* 0x000fe2000f8e020c */
[----:B------:R-:W-:Y:S01]  /*b520*/  MOV R38, R38 ;  /* 0x0000002600267202 */ /* 0x000fe20000000f00 */
[----:B------:R1:W-:Y:S01]  /*b530*/  STSM.16.M88.4 [R30], R80 ;  /* 0x000000501e007844 */ /* 0x0003e20000000200 */
[----:B------:R-:W-:Y:S02]  /*b540*/  F2FP.F16.F32.PACK_AB R84, R89, R88 ;  /* 0x000000585954723e */ /* 0x000fe400000000ff */
[----:B------:R-:W-:Y:S02]  /*b550*/  F2FP.F16.F32.PACK_AB R85, R91, R90 ;  /* 0x0000005a5b55723e */ /* 0x000fe400000000ff */
[----:B------:R-:W-:-:S02]  /*b560*/  F2FP.F16.F32.PACK_AB R86, R93, R92 ;  /* 0x0000005c5d56723e */ /* 0x000fc400000000ff */
[----:B------:R-:W-:Y:S02]  /*b570*/  F2FP.F16.F32.PACK_AB R97, R99, R98 ;  /* 0x000000626361723e */ /* 0x000fe400000000ff */
[----:B------:R-:W-:Y:S01]  /*b580*/  LOP3.LUT R78, R29, R4, RZ, 0x3c, !PT ;  /* 0x000000041d4e7212 */ /* 0x000fe200078e3cff */
[----:B------:R1:W-:Y:S01]  /*b590*/  STSM.16.M88.4 [R38], R84 ;  /* 0x0000005426007844 */ /* 0x0003e20000000200 */
[----:B------:R-:W-:Y:S02]  /*b5a0*/  MOV R46, R46 ;  /* 0x0000002e002e7202 */ /* 0x000fe40000000f00 */
[----:B------:R-:W-:Y:S02]  /*b5b0*/  F2FP.F16.F32.PACK_AB R98, R101, R100 ;  /* 0x000000646562723e */ /* 0x000fe400000000ff */
[----:B------:R-:W-:Y:S02]  /*b5c0*/  F2FP.F16.F32.PACK_AB R99, R103, R102 ;  /* 0x000000666763723e */ /* 0x000fe400000000ff */
[----:B------:R-:W-:-:S02]  /*b5d0*/  F2FP.F16.F32.PACK_AB R105, R107, R106 ;  /* 0x0000006a6b69723e */ /* 0x000fc400000000ff */
[----:B------:R-:W-:Y:S01]  /*b5e0*/  LOP3.LUT R4, R28, R167, RZ, 0x3c, !PT ;  /* 0x000000a71c047212 */ /* 0x000fe200078e3cff */
[----:B------:R1:W-:Y:S01]  /*b5f0*/  STSM.16.M88.4 [R46], R96 ;  /* 0x000000602e007844 */ /* 0x0003e20000000200 */
[----:B------:R-:W-:Y:S02]  /*b600*/  MOV R54, R54 ;  /* 0x0000003600367202 */ /* 0x000fe40000000f00 */
[----:B------:R-:W-:Y:S02]  /*b610*/  F2FP.F16.F32.PACK_AB R106, R109, R108 ;  /* 0x0000006c6d6a723e */ /* 0x000fe400000000ff */
[----:B------:R-:W-:Y:S02]  /*b620*/  F2FP.F16.F32.PACK_AB R107, R111, R110 ;  /* 0x0000006e6f6b723e */ /* 0x000fe400000000ff */
[----:B------:R-:W-:Y:S02]  /*b630*/  F2FP.F16.F32.PACK_AB R113, R115, R114 ;  /* 0x000000727371723e */ /* 0x000fe400000000ff */
[----:B------:R-:W-:Y:S01]  /*b640*/  LOP3.LUT R6, R95, R6, RZ, 0x3c, !PT ;  /* 0x000000065f067212 */ /* 0x000fe200078e3cff */
[----:B------:R1:W-:Y:S01]  /*b650*/  STSM.16.M88.4 [R54], R104 ;  /* 0x0000006836007844 */ /* 0x0003e20000000200 */
[----:B------:R-:W-:-:S02]  /*b660*/  MOV R62, R62 ;  /* 0x0000003e003e7202 */ /* 0x000fc40000000f00 */
[----:B------:R-:W-:Y:S02]  /*b670*/  F2FP.F16.F32.PACK_AB R114, R117, R116 ;  /* 0x000000747572723e */ /* 0x000fe400000000ff */
[----:B------:R-:W-:Y:S02]  /*b680*/  F2FP.F16.F32.PACK_AB R115, R119, R118 ;  /* 0x000000767773723e */ /* 0x000fe400000000ff */
[----:B------:R-:W-:Y:S02]  /*b690*/  F2FP.F16.F32.PACK_AB R121, R123, R122 ;  /* 0x0000007a7b79723e */ /* 0x000fe400000000ff */
[----:B------:R-:W-:Y:S01]  /*b6a0*/  MOV R70, R70 ;  /* 0x0000004600467202 */ /* 0x000fe20000000f00 */
[----:B------:R1:W-:Y:S01]  /*b6b0*/  STSM.16.M88.4 [R62], R112 ;  /* 0x000000703e007844 */ /* 0x0003e20000000200 */
[----:B------:R-:W-:Y:S02]  /*b6c0*/  F2FP.F16.F32.PACK_AB R122, R125, R124 ;  /* 0x0000007c7d7a723e */ /* 0x000fe400000000ff */
[----:B------:R-:W-:-:S02]  /*b6d0*/  F2FP.F16.F32.PACK_AB R123, R127, R126 ;  /* 0x0000007e7f7b723e */ /* 0x000fc400000000ff */
[----:B------:R-:W-:Y:S02]  /*b6e0*/  F2FP.F16.F32.PACK_AB R129, R131, R130 ;  /* 0x000000828381723e */ /* 0x000fe400000000ff */
[----:B------:R-:W-:Y:S01]  /*b6f0*/  MOV R78, R78 ;  /* 0x0000004e004e7202 */ /* 0x000fe20000000f00 */
[----:B------:R1:W-:Y:S01]  /*b700*/  STSM.16.M88.4 [R70], R120 ;  /* 0x0000007846007844 */ /* 0x0003e20000000200 */
[----:B------:R-:W-:Y:S02]  /*b710*/  F2FP.F16.F32.PACK_AB R130, R133, R132 ;  /* 0x000000848582723e */ /* 0x000fe400000000ff */
[----:B------:R-:W-:Y:S02]  /*b720*/  F2FP.F16.F32.PACK_AB R131, R135, R134 ;  /* 0x000000868783723e */ /* 0x000fe400000000ff */
[----:B------:R-:W-:Y:S02]  /*b730*/  F2FP.F16.F32.PACK_AB R137, R139, R138 ;  /* 0x0000008a8b89723e */ /* 0x000fe400000000ff */
[----:B------:R-:W-:Y:S01]  /*b740*/  MOV R8, R4 ;  /* 0x0000000400087202 */ /* 0x000fe20000000f00 */
[----:B------:R1:W-:Y:S01]  /*b750*/  STSM.16.M88.4 [R78], R128 ;  /* 0x000000804e007844 */ /* 0x0003e20000000200 */
[----:B------:R-:W-:Y:S01]  /*b760*/  F2FP.F16.F32.PACK_AB R138, R141, R140 ;  /* 0x0000008c8d8a723e */ /* 0x000fe200000000ff */
[----:B------:R-:W-:Y:S01]  /*b770*/  IMAD.U32 R4, RZ, RZ, UR12 ;  /* 0x0000000cff047e24 */ /* 0x000fe2000f8e00ff */
[----:B------:R-:W-:Y:S01]  /*b780*/  F2FP.F16.F32.PACK_AB R139, R143, R142 ;  /* 0x0000008e8f8b723e */ /* 0x000fe200000000ff */
[----:B------:R-:W-:Y:S01]  /*b790*/  IMAD.U32 R5, RZ, RZ, UR13 ;  /* 0x0000000dff057e24 */ /* 0x000fe2000f8e00ff */
[----:B------:R-:W-:Y:S01]  /*b7a0*/  F2FP.F16.F32.PACK_AB R145, R147, R146 ;  /* 0x000000929391723e */ /* 0x000fe200000000ff */
[----:B------:R-:W-:Y:S01]  /*b7b0*/  ULDC.64 UR12, c[0x0][0xc08] ;  /* 0x00030200000c7ab9 */ /* 0x000fe20000000a00 */
[----:B------:R-:W-:Y:S01]  /*b7c0*/  MOV R6, R6 ;  /* 0x0000000600067202 */ /* 0x000fe20000000f00 */
[----:B------:R1:W-:Y:S01]  /*b7d0*/  STSM.16.M88.4 [R8], R136 ;  /* 0x0000008808007844 */ /* 0x0003e20000000200 */
[----:B------:R-:W-:-:S02]  /*b7e0*/  F2FP.F16.F32.PACK_AB R146, R149, R148 ;  /* 0x000000949592723e */ /* 0x000fc400000000ff */
[----:B------:R-:W-:Y:S02]  /*b7f0*/  F2FP.F16.F32.PACK_AB R147, R151, R150 ;  /* 0x000000969793723e */ /* 0x000fe400000000ff */
[----:B------:R-:W-:-:S03]  /*b800*/  PLOP3.LUT P0, PT, PT, PT, UP0, 0x80, 0x0 ;  /* 0x000000000000781c */ /* 0x000fc60003f0f008 */
[----:B------:R1:W-:Y:S01]  /*b810*/  STSM.16.M88.4 [R6], R144 ;  /* 0x0000009006007844 */ /* 0x0003e20000000200 */
[----:B------:R-:W-:Y:S09]  /*b820*/  BAR.SYNC.DEFER_BLOCKING 0x1, 0x100 ;  /* 0x0044000000007b1d */ /* 0x000ff20000010000 */
[----:B------:R-:W3:Y:S01]  /*b830*/  @P0 LDG.E R3, desc[UR36][R4.64] ;  /* 0x0000002404030981 */ /* 0x000ee2000c1e1900 */
[----:B------:R-:W-:Y:S01]  /*b840*/  UISETP.NE.U32.AND UP1, UPT, UR12, URZ, UPT ;  /* 0x0000003f0c00728c */ /* 0x000fe2000bf25070 */
[----:B--2---:R-:W-:-:S03]  /*b850*/  ISETP.NE.AND P1, PT, R76, 0x1, PT ;  /* 0x000000014c00780c */ /* 0x004fc60003f25270 */
[----:B------:R-:W-:-:S06]  /*b860*/  UISETP.NE.AND.EX UP1, UPT, UR13, URZ, UPT, UP1 ;  /* 0x0000003f0d00728c */ /* 0x000fcc000bf25310 */
[----:B------:R-:W-:-:S04]  /*b870*/  PLOP3.LUT P2, PT, PT, PT, UP1, 0x80, 0x0 ;  /* 0x000000000000781c */ /* 0x000fc80003f4f018 */
[----:B------:R-:W2:Y:S01]  /*b880*/  @P1 LDC R7, c[0x0][0xbec] ;  /* 0x0002fb00ff071b82 */ /* 0x000ea20000000800 */
[----:B------:R-:W-:-:S04]  /*b890*/  @UP1 ULEA UR12, UP2, UR11, UR12, 0x2 ;  /* 0x0000000c0b0c1291 */ /* 0x000fc8000f84103f */
[----:B------:R-:W-:Y:S02]  /*b8a0*/  @UP1 ULEA.HI.X UR13, UR11, UR13, UR14, 0x2, UP2 ;  /* 0x0000000d0b0d1291 */ /* 0x000fe400090f140e */
[----:B0-----:R-:W-:Y:S01]  /*b8b0*/  IMAD.U32 R10, RZ, RZ, UR12 ;  /* 0x0000000cff0a7e24 */ /* 0x001fe2000f8e00ff */
[----:B------:R-:W-:Y:S01]  /*b8c0*/  ULDC UR11, c[0x0][0xa88] ;  /* 0x0002a200000b7ab9 */ /* 0x000fe20000000800 */
[----:B------:R-:W0:Y:S02]  /*b8d0*/  @P1 LDC R9, c[0x0][0xbf0] ;  /* 0x0002fc00ff091b82 */ /* 0x000e240000000800 */
[----:B------:R-:W-:Y:S02]  /*b8e0*/  MOV R11, UR13 ;  /* 0x0000000d000b7c02 */ /* 0x000fe40008000f00 */
[----:B---3--:R-:W-:Y:S01]  /*b8f0*/  @P0 R2UR UR4, R3 ;  /* 0x00000000030402ca */ /* 0x008fe200000e0000 */
[----:B------:R-:W-:-:S06]  /*b900*/  IMAD.U32 R3, RZ, RZ, UR11 ;  /* 0x0000000bff037e24 */ /* 0x000fcc000f8e00ff */
[----:B------:R1:W5:Y:S01]  /*b910*/  @P2 LDG.E R3, desc[UR36][R10.64] ;  /* 0x000000240a032981 */ /* 0x000362000c1e1900 */
[----:B0-2---:R-:W-:Y:S07]  /*b920*/  @P2 BRA `(.L_x_211) ;  /* 0x0000000000102947 */ /* 0x005fee0003800000 */
[----:B------:R-:W-:Y:S05]  /*b930*/  @!P0 BRA `(.L_x_211) ;  /* 0x00000000000c8947 */ /* 0x000fea0003800000 */
[----:B-1----:R-:W2:Y:S04]  /*b940*/  LDG.E R6, desc[UR36][R4.64] ;  /* 0x0000002404067981 */ /* 0x002ea8000c1e1900 */
[----:B-----5:R-:W2:Y:S02]  /*b950*/  LDG.E R3, desc[UR36][R4.64+0x4] ;  /* 0x0000042404037981 */ /* 0x020ea4000c1e1900 */
[----:B--2---:R-:W-:-:S07]  /*b960*/  IMAD.IADD R3, R3, 0x1, -R6 ;  /* 0x0000000103037824 */ /* 0x004fce00078e0a06 */
.L_x_211:
[----:B------:R-:W-:Y:S01]  /*b970*/  R2UR UR22, R214 ;  /* 0x00000000d61672ca */ /* 0x000fe200000e0000 */
[----:B------:R-:W-:Y:S01]  /*b980*/  ULDC.64 UR16, c[0x0][0xb90] ;  /* 0x0002e40000107ab9 */ /* 0x000fe20000000a00 */
[----:B------:R-:W-:Y:S01]  /*b990*/  R2UR UR21, R216 ;  /* 0x00000000d81572ca */ /* 0x000fe200000e0000 */
[----:B------:R-:W-:Y:S01]  /*b9a0*/  USHF.R.S32.HI UR13, URZ, 0x1f, UR4 ;  /* 0x0000001f3f0d7899 */ /* 0x000fe20008011404 */
[----:B------:R-:W-:Y:S01]  /*b9b0*/  R2UR UR20, R217 ;  /* 0x00000000d91472ca */ /* 0x000fe200000e0000 */
[----:B------:R-:W-:Y:S01]  /*b9c0*/  UMOV UR12, UR4 ;  /* 0x00000004000c7c82 */ /* 0x000fe20008000000 */
[----:B------:R-:W-:Y:S01]  /*b9d0*/  R2UR UR19, R215 ;  /* 0x00000000d71372ca */ /* 0x000fe200000e0000 */
[----:B-----5:R-:W-:-:S06]  /*b9e0*/  IMAD R79, R3, R76, RZ ;  /* 0x0000004c034f7224 */ /* 0x020fcc00078e02ff */
[----:B------:R-:W-:Y:S02]  /*b9f0*/  USHF.R.S32.HI UR18, URZ, 0x1f, UR22 ;  /* 0x0000001f3f127899 */ /* 0x000fe40008011416 */
[----:B------:R-:W-:Y:S01]  /*ba00*/  IMAD.U32 R5, RZ, RZ, UR21 ;  /* 0x00000015ff057e24 */ /* 0x000fe2000f8e00ff */
[----:B------:R-:W-:Y:S02]  /*ba10*/  UIMAD.WIDE.U32 UR14, UR22, UR16, UR12 ;  /* 0x00000010160e72a5 */ /* 0x000fe4000f8e000c */
[----:B------:R-:W-:Y:S01]  /*ba20*/  UIMAD UR11, UR18, UR16, URZ ;  /* 0x00000010120b72a4 */ /* 0x000fe2000f8e023f */
[----:B-1----:R-:W-:Y:S01]  /*ba30*/  IMAD R8, R5, 0x80, R224 ;  /* 0x0000008005087824 */ /* 0x002fe200078e02e0 */
[----:B------:R-:W-:Y:S01]  /*ba40*/  USEL UR20, UR20, URZ, !UP0 ;  /* 0x0000003f14147287 */ /* 0x000fe2000c000000 */
[----:B------:R-:W-:Y:S01]  /*ba50*/  IMAD.MOV.U32 R5, RZ, RZ, 0x2 ;  /* 0x00000002ff057424 */ /* 0x000fe200078e00ff */
[----:B------:R-:W-:Y:S01]  /*ba60*/  UIMAD UR11, UR22, UR17, UR11 ;  /* 0x00000011160b72a4 */ /* 0x000fe2000f8e020b */
[----:B------:R-:W-:Y:S01]  /*ba70*/  @P1 IMAD.HI.U32 R4, R8, R7, RZ ;  /* 0x0000000708041227 */ /* 0x000fe200078e00ff */
[----:B------:R-:W-:Y:S01]  /*ba80*/  USEL UR19, UR19, URZ, !UP0 ;  /* 0x0000003f13137287 */ /* 0x000fe2000c000000 */
[----:B------:R-:W-:-:S02]  /*ba90*/  ULDC.64 UR16, c[0x0][0xb98] ;  /* 0x0002e60000107ab9 */ /* 0x000fc40000000a00 */
[----:B------:R-:W-:Y:S01]  /*baa0*/  IMAD.MOV.U32 R6, RZ, RZ, R8 ;  /* 0x000000ffff067224 */ /* 0x000fe200078e0008 */
[----:B------:R-:W-:Y:S01]  /*bab0*/  UIADD3 UR15, UR15, UR11, URZ ;  /* 0x0000000b0f0f7290 */ /* 0x000fe2000fffe03f */
[----:B------:R-:W-:Y:S01]  /*bac0*/  @P1 SHF.R.U32.HI R6, RZ, R9, R4 ;  /* 0x00000009ff061219 */ /* 0x000fe20000011604 */
[----:B------:R-:W-:Y:S01]  /*bad0*/  UIMAD UR11, UR20, UR16, URZ ;  /* 0x00000010140b72a4 */ /* 0x000fe2000f8e023f */
[----:B------:R-:W-:Y:S01]  /*bae0*/  IMAD R4, R218, 0x40, R17 ;  /* 0x00000040da047824 */ /* 0x000fe200078e0211 */
[----:B------:R-:W-:Y:S01]  /*baf0*/  UIMAD.WIDE.U32 UR14, UR19, UR16, UR14 ;  /* 0x00000010130e72a5 */ /* 0x000fe2000f8e000e */
[--C-:B------:R-:W-:Y:S01]  /*bb00*/  SHF.R.S32.HI R7, RZ, 0x1f, R6.reuse ;  /* 0x0000001fff077819 */ /* 0x100fe20000011406 */
[----:B------:R-:W-:Y:S01]  /*bb10*/  UIMAD UR11, UR19, UR17, UR11 ;  /* 0x00000011130b72a4 */ /* 0x000fe2000f8e020b */
[----:B------:R-:W-:Y:S02]  /*bb20*/  IMAD.MOV R9, RZ, RZ, -R6 ;  /* 0x000000ffff097224 */ /* 0x000fe400078e0a06 */
[----:B------:R-:W-:Y:S01]  /*bb30*/  IMAD.WIDE R4, R4, R5, UR8 ;  /* 0x0000000804047e25 */ /* 0x000fe2000f8e0205 */
[----:B------:R-:W-:Y:S01]  /*bb40*/  IADD3 R6, P0, R6, UR14, RZ ;  /* 0x0000000e06067c10 */ /* 0x000fe2000ff1e0ff */
[----:B------:R-:W-:-:S02]  /*bb50*/  ULDC.64 UR8, c[0x0][0xb88] ;  /* 0x0002e20000087ab9 */ /* 0x000fc40000000a00 */
[----:B------:R-:W-:Y:S01]  /*bb60*/  IMAD R9, R76, R9, R8 ;  /* 0x000000094c097224 */ /* 0x000fe200078e0208 */
[----:B------:R-:W-:Y:S02]  /*bb70*/  MOV R8, UR11 ;  /* 0x0000000b00087c02 */ /* 0x000fe40008000f00 */
[C---:B------:R-:W-:Y:S02]  /*bb80*/  IADD3 R11, P5, R4.reuse, 0x1000, RZ ;  /* 0x00001000040b7810 */ /* 0x040fe40007fbe0ff */
[----:B------:R-:W-:Y:S01]  /*bb90*/  IADD3.X R7, R7, UR15, R8, P0, !PT ;  /* 0x0000000f07077c10 */ /* 0x000fe200087fe408 */
[----:B------:R-:W-:Y:S01]  /*bba0*/  ULDC.64 UR14, c[0x0][0xaa0] ;  /* 0x0002a800000e7ab9 */ /* 0x000fe20000000a00 */
[----:B------:R-:W-:Y:S02]  /*bbb0*/  LOP3.LUT R10, R11, 0x380, RZ, 0xc0, !PT ;  /* 0x000003800b0a7812 */ /* 0x000fe400078ec0ff */
[----:B------:R-:W-:Y:S01]  /*bbc0*/  SHF.R.S32.HI R8, RZ, 0x1f, R9 ;  /* 0x0000001fff087819 */ /* 0x000fe20000011409 */
[----:B------:R-:W-:Y:S01]  /*bbd0*/  IMAD.WIDE.U32 R6, R9, UR8, R6 ;  /* 0x0000000809067c25 */ /* 0x000fe2000f8e0006 */
[----:B------:R-:W-:-:S02]  /*bbe0*/  IADD3 R25, P0, R4, 0x3000, RZ ;  /* 0x0000300004197810 */ /* 0x000fc40007f1e0ff */
[----:B------:R-:W-:Y:S01]  /*bbf0*/  IADD3 R29, P3, R4, 0x4000, RZ ;  /* 0x00004000041d7810 */ /* 0x000fe20007f7e0ff */
[----:B------:R-:W-:Y:S01]  /*bc00*/  IMAD R14, R8, UR8, RZ ;  /* 0x00000008080e7c24 */ /* 0x000fe2000f8e02ff */
[----:B------:R-:W-:Y:S02]  /*bc10*/  SHF.R.U64 R10, R10, 0x3, RZ ;  /* 0x000000030a0a7819 */ /* 0x000fe400000012ff */
[----:B------:R-:W-:Y:S02]  /*bc20*/  LOP3.LUT R24, R25, 0x380, RZ, 0xc0, !PT ;  /* 0x0000038019187812 */ /* 0x000fe400078ec0ff */
[----:B------:R-:W-:Y:S02]  /*bc30*/  IADD3 R33, P2, R4, 0x5000, RZ ;  /* 0x0000500004217810 */ /* 0x000fe40007f5e0ff */
[----:B------:R-:W-:Y:S02]  /*bc40*/  LOP3.LUT R28, R29, 0x380, RZ, 0xc0, !PT ;  /* 0x000003801d1c7812 */ /* 0x000fe400078ec0ff */
[----:B------:R-:W-:Y:S01]  /*bc50*/  LOP3.LUT R8, R10, R11, RZ, 0x3c, !PT ;  /* 0x0000000b0a087212 */ /* 0x000fe200078e3cff */
[----:B------:R-:W-:Y:S01]  /*bc60*/  IMAD R11, R9, UR9, R14 ;  /* 0x00000009090b7c24 */ /* 0x000fe2000f8e020e */
[----:B------:R-:W-:Y:S01]  /*bc70*/  SHF.R.U64 R24, R24, 0x3, RZ ;  /* 0x0000000318187819 */ /* 0x000fe200000012ff */
[----:B------:R-:W-:Y:S01]  /*bc80*/  ULDC.64 UR8, c[0x0][0xb50] ;  /* 0x0002d40000087ab9 */ /* 0x000fe20000000a00 */
[----:B------:R-:W-:Y:S01]  /*bc90*/  LOP3.LUT R32, R33, 0x380, RZ, 0xc0, !PT ;  /* 0x0000038021207812 */ /* 0x000fe200078ec0ff */
[----:B------:R-:W-:Y:S01]  /*bca0*/  IMAD.IADD R7, R7, 0x1, R11 ;  /* 0x0000000107077824 */ /* 0x000fe200078e020b */
[----:B------:R-:W-:Y:S01]  /*bcb0*/  SHF.R.U64 R28, R28, 0x3, RZ ;  /* 0x000000031c1c7819 */ /* 0x000fe200000012ff */
[----:B------:R-:W-:Y:S01]  /*bcc0*/  IMAD.X R9, RZ, RZ, R5, P5 ;  /* 0x000000ffff097224 */ /* 0x000fe200028e0605 */
[----:B------:R-:W-:-:S02]  /*bcd0*/  LEA R11, P6, R6, UR8, 0x2 ;  /* 0x00000008060b7c11 */ /* 0x000fc4000f8c10ff */
[----:B------:R-:W-:Y:S01]  /*bce0*/  LOP3.LUT R24, R24, R25, RZ, 0x3c, !PT ;  /* 0x0000001918187212 */ /* 0x000fe200078e3cff */
[--C-:B------:R-:W-:Y:S01]  /*bcf0*/  IMAD.X R25, RZ, RZ, R5.reuse, P0 ;  /* 0x000000ffff197224 */ /* 0x100fe200000e0605 */
[----:B------:R-:W-:Y:S01]  /*bd00*/  SHF.R.U64 R32, R32, 0x3, RZ ;  /* 0x0000000320207819 */ /* 0x000fe200000012ff */
[----:B------:R-:W-:Y:S01]  /*bd10*/  SHFL.IDX PT, R18, R11, RZ, 0x1c1f ;  /* 0x001c1fff0b127589 */ /* 0x000fe200000e0000 */
[----:B------:R-:W-:Y:S01]  /*bd20*/  LOP3.LUT R28, R28, R29, RZ, 0x3c, !PT ;  /* 0x0000001d1c1c7212 */ /* 0x000fe200078e3cff */
[----:B------:R-:W-:Y:S01]  /*bd30*/  IMAD.X R29, RZ, RZ, R5, P3 ;  /* 0x000000ffff1d7224 */ /* 0x000fe200018e0605 */
[C---:B------:R-:W-:Y:S01]  /*bd40*/  IADD3 R57, P0, R4.reuse, 0x9000, RZ ;  /* 0x0000900004397810 */ /* 0x040fe20007f1e0ff */
[----:B------:R-:W-:Y:S01]  /*bd50*/  SHFL.IDX PT, R20, R11, 0x1, 0x1c1f ;  /* 0x003c1f000b147f89 */ /* 0x000fe200000e0000 */
[----:B------:R-:W-:Y:S02]  /*bd60*/  IADD3 R45, P3, R4, 0xa000, RZ ;  /* 0x0000a000042d7810 */ /* 0x000fe40007f7e0ff */
[----:B------:R-:W-:Y:S01]  /*bd70*/  LEA.HI.X R14, R6, UR9, R7, 0x2, P6 ;  /* 0x00000009060e7c11 */ /* 0x000fe2000b0f1407 */
[----:B------:R-:W-:Y:S01]  /*bd80*/  IMAD.U32 R7, RZ, RZ, UR21 ;  /* 0x00000015ff077e24 */ /* 0x000fe2000f8e00ff */
[----:B------:R-:W-:Y:S01]  /*bd90*/  LOP3.LUT R32, R32, R33, RZ, 0x3c, !PT ;  /* 0x0000002120207212 */ /* 0x000fe200078e3cff */
[----:B------:R-:W-:Y:S01]  /*bda0*/  IMAD.X R33, RZ, RZ, R5, P2 ;  /* 0x000000ffff217224 */ /* 0x000fe200010e0605 */
[----:B------:R-:W-:Y:S01]  /*bdb0*/  LOP3.LUT R56, R57, 0x380, RZ, 0xc0, !PT ;  /* 0x0000038039387812 */ /* 0x000fe200078ec0ff */
[----:B------:R-:W0:Y:S01]  /*bdc0*/  SHFL.IDX PT, R19, R14, RZ, 0x1c1f ;  /* 0x001c1fff0e137589 */ /* 0x000e2200000e0000 */
[----:B------:R-:W-:Y:S01]  /*bdd0*/  IADD3 R49, P2, R4, 0xb000, RZ ;  /* 0x0000b00004317810 */ /* 0x000fe20007f5e0ff */
[----:B------:R-:W-:Y:S01]  /*bde0*/  IMAD R26, R7, 0x80, R222 ;  /* 0x00000080071a7824 */ /* 0x000fe200078e02de */
[----:B------:R-:W-:Y:S01]  /*bdf0*/  LOP3.LUT R44, R45, 0x380, RZ, 0xc0, !PT ;  /* 0x000003802d2c7812 */ /* 0x000fe200078ec0ff */
[----:B------:R-:W1:Y:S01]  /*be00*/  SHFL.IDX PT, R21, R14, 0x1, 0x1c1f ;  /* 0x003c1f000e157f89 */ /* 0x000e6200000e0000 */
[----:B------:R-:W-:Y:S01]  /*be10*/  SHF.R.U64 R56, R56, 0x3, RZ ;  /* 0x0000000338387819 */ /* 0x000fe200000012ff */
[----:B------:R-:W-:Y:S01]  /*be20*/  VIADD R6, R26, 0x8 ;  /* 0x000000081a067836 */ /* 0x000fe20000000000 */
[----:B------:R-:W-:-:S02]  /*be30*/  LOP3.LUT R48, R49, 0x380, RZ, 0xc0, !PT ;  /* 0x0000038031307812 */ /* 0x000fc400078ec0ff */
[----:B------:R-:W-:Y:S02]  /*be40*/  SHF.R.U64 R44, R44, 0x3, RZ ;  /* 0x000000032c2c7819 */ /* 0x000fe400000012ff */
[----:B------:R-:W-:Y:S01]  /*be50*/  LOP3.LUT R56, R56, R57, RZ, 0x3c, !PT ;  /* 0x0000003938387212 */ /* 0x000fe200078e3cff */
[--C-:B------:R-:W-:Y:S01]  /*be60*/  IMAD.X R57, RZ, RZ, R5.reuse, P0 ;  /* 0x000000ffff397224 */ /* 0x100fe200000e0605 */
[----:B------:R-:W-:Y:S02]  /*be70*/  SHF.R.U64 R48, R48, 0x3, RZ ;  /* 0x0000000330307819 */ /* 0x000fe400000012ff */
[----:B------:R-:W-:Y:S01]  /*be80*/  LOP3.LUT R44, R44, R45, RZ, 0x3c, !PT ;  /* 0x0000002d2c2c7212 */ /* 0x000fe200078e3cff */
[----:B------:R-:W-:Y:S01]  /*be90*/  IMAD.X R45, RZ, RZ, R5, P3 ;  /* 0x000000ffff2d7224 */ /* 0x000fe200018e0605 */
[----:B------:R-:W-:Y:S02]  /*bea0*/  LOP3.LUT P0, RZ, R220, 0x3, RZ, 0xc0, !PT ;  /* 0x00000003dcff7812 */ /* 0x000fe4000780c0ff */
[----:B------:R-:W-:-:S02]  /*beb0*/  IADD3 R10, P3, R4, 0xf000, RZ ;  /* 0x0000f000040a7810 */ /* 0x000fc40007f7e0ff */
[----:B------:R-:W-:Y:S01]  /*bec0*/  LOP3.LUT R48, R48, R49, RZ, 0x3c, !PT ;  /* 0x0000003130307212 */ /* 0x000fe200078e3cff */
[--C-:B------:R-:W-:Y:S01]  /*bed0*/  IMAD.X R49, RZ, RZ, R5.reuse, P2 ;  /* 0x000000ffff317224 */ /* 0x100fe200010e0605 */
[-C--:B------:R-:W-:Y:S02]  /*bee0*/  ISETP.GE.OR P2, PT, R26, R79.reuse, P0 ;  /* 0x0000004f1a00720c */ /* 0x080fe40000746670 */
[----:B------:R-:W-:Y:S01]  /*bef0*/  IADD3 R13, P4, R4, 0x2000, RZ ;  /* 0x00002000040d7810 */ /* 0x000fe20007f9e0ff */
[----:B------:R-:W-:Y:S01]  /*bf00*/  UIMAD UR11, UR13, UR14, URZ ;  /* 0x0000000e0d0b72a4 */ /* 0x000fe2000f8e023f */
[----:B------:R-:W-:Y:S02]  /*bf10*/  LOP3.LUT R3, R10, 0x380, RZ, 0xc0, !PT ;  /* 0x000003800a037812 */ /* 0x000fe400078ec0ff */
[----:B------:R-:W-:Y:S01]  /*bf20*/  IADD3 R41, P5, R4, 0x7000, RZ ;  /* 0x0000700004297810 */ /* 0x000fe20007fbe0ff */
[----:B------:R-:W-:Y:S01]  /*bf30*/  UIMAD.WIDE.U32 UR8, UR4, UR14, URZ ;  /* 0x0000000e040872a5 */ /* 0x000fe2000f8e003f */
[----:B------:R-:W-:Y:S01]  /*bf40*/  ISETP.GE.OR P0, PT, R6, R79, P0 ;  /* 0x0000004f0600720c */ /* 0x000fe20000706670 */
[----:B------:R-:W-:Y:S01]  /*bf50*/  ULDC.64 UR12, c[0x0][0xae8] ;  /* 0x0002ba00000c7ab9 */ /* 0x000fe20000000a00 */
[----:B------:R-:W-:Y:S01]  /*bf60*/  SHF.R.U64 R3, R3, 0x3, RZ ;  /* 0x0000000303037819 */ /* 0x000fe200000012ff */
[----:B------:R-:W-:Y:S01]  /*bf70*/  IMAD.X R53, RZ, RZ, R5, P3 ;  /* 0x000000ffff357224 */ /* 0x000fe200018e0605 */
[----:B------:R-:W-:Y:S01]  /*bf80*/  LOP3.LUT R12, R13, 0x380, RZ, 0xc0, !PT ;  /* 0x000003800d0c7812 */ /* 0x000fe200078ec0ff */
[----:B0-----:R0:W-:Y:S01]  /*bf90*/  @!P2 ST.E desc[UR36][R18.64], R0 ;  /* 0x000000001200a985 */ /* 0x0011e2000c101924 */
[----:B------:R-:W-:-:S02]  /*bfa0*/  LOP3.LUT R52, R3, R10, RZ, 0x3c, !PT ;  /* 0x0000000a03347212 */ /* 0x000fc400078e3cff */
[----:B------:R-:W2:Y:S01]  /*bfb0*/  @P1 LDC R3, c[0x0][0xbec] ;  /* 0x0002fb00ff031b82 */ /* 0x000ea20000000800 */
[----:B------:R-:W-:Y:S02]  /*bfc0*/  SHF.R.U64 R12, R12, 0x3, RZ ;  /* 0x000000030c0c7819 */ /* 0x000fe400000012ff */
[----:B------:R-:W-:Y:S02]  /*bfd0*/  IADD3 R37, P6, R4, 0x6000, RZ ;  /* 0x0000600004257810 */ /* 0x000fe40007fde0ff */
[----:B-1----:R1:W-:Y:S01]  /*bfe0*/  @!P0 ST.E desc[UR36][R20.64], R2 ;  /* 0x0000000214008985 */ /* 0x0023e2000c101924 */
[----:B------:R-:W-:Y:S01]  /*bff0*/  LOP3.LUT R12, R12, R13, RZ, 0x3c, !PT ;  /* 0x0000000d0c0c7212 */ /* 0x000fe200078e3cff */
[----:B------:R-:W-:Y:S01]  /*c000*/  IMAD.X R13, RZ, RZ, R5, P4 ;  /* 0x000000ffff0d7224 */ /* 0x000fe200020e0605 */
[----:B------:R-:W-:Y:S01]  /*c010*/  IADD3 R65, P4, R4, 0x8000, RZ ;  /* 0x0000800004417810 */ /* 0x000fe20007f9e0ff */
[----:B------:R-:W-:Y:S01]  /*c020*/  UIMAD UR11, UR4, UR15, UR11 ;  /* 0x0000000f040b72a4 */ /* 0x000fe2000f8e020b */
[----:B------:R-:W-:-:S02]  /*c030*/  LOP3.LUT R36, R37, 0x380, RZ, 0xc0, !PT ;  /* 0x0000038025247812 */ /* 0x000fc400078ec0ff */
[----:B------:R-:W-:Y:S01]  /*c040*/  LOP3.LUT R40, R41, 0x380, RZ, 0xc0, !PT ;  /* 0x0000038029287812 */ /* 0x000fe200078ec0ff */
[----:B0-----:R-:W-:Y:S01]  /*c050*/  IMAD R0, R213, 0x20, R218 ;  /* 0x00000020d5007824 */ /* 0x001fe200078e02da */
[----:B------:R-:W-:Y:S02]  /*c060*/  LOP3.LUT R64, R65, 0x380, RZ, 0xc0, !PT ;  /* 0x0000038041407812 */ /* 0x000fe400078ec0ff */
[----:B------:R-:W-:Y:S01]  /*c070*/  LOP3.LUT R7, R4, 0x380, RZ, 0xc0, !PT ;  /* 0x0000038004077812 */ /* 0x000fe200078ec0ff */
[----:B-1----:R-:W0:Y:S01]  /*c080*/  @P1 LDC R21, c[0x0][0xbf0] ;  /* 0x0002fc00ff151b82 */ /* 0x002e220000000800 */
[----:B------:R-:W-:Y:S01]  /*c090*/  SHF.R.U64 R36, R36, 0x3, RZ ;  /* 0x0000000324247819 */ /* 0x000fe200000012ff */
[----:B------:R-:W-:Y:S01]  /*c0a0*/  IMAD.U32 R19, RZ, RZ, UR21 ;  /* 0x00000015ff137e24 */ /* 0x000fe2000f8e00ff */
[----:B------:R-:W-:Y:S01]  /*c0b0*/  SHF.R.U64 R40, R40, 0x3, RZ ;  /* 0x0000000328287819 */ /* 0x000fe200000012ff */
[----:B------:R-:W-:Y:S01]  /*c0c0*/  UIADD3 UR9, UR9, UR11, URZ ;  /* 0x0000000b09097290 */ /* 0x000fe2000fffe03f */
[----:B------:R-:W-:Y:S01]  /*c0d0*/  SHF.R.U64 R64, R64, 0x3, RZ ;  /* 0x0000000340407819 */ /* 0x000fe200000012ff */
[----:B------:R-:W-:Y:S01]  /*c0e0*/  UIMAD UR4, UR18, UR12, URZ ;  /* 0x0000000c120472a4 */ /* 0x000fe2000f8e023f */
[----:B------:R-:W-:Y:S01]  /*c0f0*/  LOP3.LUT R36, R36, R37, RZ, 0x3c, !PT ;  /* 0x0000002524247212 */ /* 0x000fe200078e3cff */
[----:B------:R-:W-:Y:S01]  /*c100*/  IMAD R18, R19, 0x80, R0 ;  /* 0x0000008013127824 */ /* 0x000fe200078e0200 */
[----:B------:R-:W-:Y:S01]  /*c110*/  LOP3.LUT R40, R40, R41, RZ, 0x3c, !PT ;  /* 0x0000002928287212 */ /* 0x000fe200078e3cff */
[--C-:B------:R-:W-:Y:S01]  /*c120*/  IMAD.X R37, RZ, RZ, R5.reuse, P6 ;  /* 0x000000ffff257224 */ /* 0x100fe200030e0605 */
[----:B------:R-:W-:Y:S01]  /*c130*/  LOP3.LUT R64, R64, R65, RZ, 0x3c, !PT ;  /* 0x0000004140407212 */ /* 0x000fe200078e3cff */
[----:B------:R-:W-:Y:S01]  /*c140*/  IMAD.X R65, RZ, RZ, R5, P4 ;  /* 0x000000ffff417224 */ /* 0x000fe200020e0605 */
[----:B------:R-:W-:Y:S01]  /*c150*/  IADD3.X R41, RZ, R5, RZ, P5, !PT ;  /* 0x00000005ff297210 */ /* 0x000fe20002ffe4ff */
[----:B------:R-:W-:Y:S01]  /*c160*/  UIMAD UR4, UR22, UR13, UR4 ;  /* 0x0000000d160472a4 */ /* 0x000fe2000f8e0204 */
[C---:B------:R-:W-:Y:S01]  /*c170*/  IADD3 R73, P6, R4.reuse, 0xc000, RZ ;  /* 0x0000c00004497810 */ /* 0x040fe20007fde0ff */
[----:B------:R-:W-:Y:S01]  /*c180*/  UIMAD.WIDE.U32 UR8, UR22, UR12, UR8 ;  /* 0x0000000c160872a5 */ /* 0x000fe2000f8e0008 */
[----:B------:R-:W-:Y:S01]  /*c190*/  IADD3 R69, P5, R4, 0xd000, RZ ;  /* 0x0000d00004457810 */ /* 0x000fe20007fbe0ff */
[----:B--2---:R-:W-:Y:S01]  /*c1a0*/  @P1 IMAD.HI.U32 R0, R18, R3, RZ ;  /* 0x0000000312001227 */ /* 0x004fe200078e00ff */
[----:B------:R-:W-:Y:S01]  /*c1b0*/  IADD3 R61, P4, R4, 0xe000, RZ ;  /* 0x0000e000043d7810 */ /* 0x000fe20007f9e0ff */
[----:B------:R-:W-:Y:S01]  /*c1c0*/  ULDC.64 UR12, c[0x0][0xaf0] ;  /* 0x0002bc00000c7ab9 */ /* 0x000fe20000000a00 */
[----:B------:R-:W-:Y:S01]  /*c1d0*/  UIADD3 UR9, UR9, UR4, URZ ;  /* 0x0000000409097290 */ /* 0x000fe2000fffe03f */
[----:B------:R-:W-:Y:S01]  /*c1e0*/  LOP3.LUT R72, R73, 0x380, RZ, 0xc0, !PT ;  /* 0x0000038049487812 */ /* 0x000fe200078ec0ff */
[----:B------:R-:W-:Y:S01]  /*c1f0*/  UIMAD UR4, UR20, UR12, URZ ;  /* 0x0000000c140472a4 */ /* 0x000fe2000f8e023f */
[----:B------:R-:W-:Y:S01]  /*c200*/  LOP3.LUT R68, R69, 0x380, RZ, 0xc0, !PT ;  /* 0x0000038045447812 */ /* 0x000fe200078ec0ff */
[----:B------:R-:W-:Y:S01]  /*c210*/  IMAD.MOV.U32 R19, RZ, RZ, R18 ;  /* 0x000000ffff137224 */ /* 0x000fe200078e0012 */
[----:B------:R-:W-:Y:S01]  /*c220*/  LOP3.LUT R60, R61, 0x380, RZ, 0xc0, !PT ;  /* 0x000003803d3c7812 */ /* 0x000fe200078ec0ff */
[----:B------:R-:W-:Y:S01]  /*c230*/  UIMAD.WIDE.U32 UR8, UR19, UR12, UR8 ;  /* 0x0000000c130872a5 */ /* 0x000fe2000f8e0008 */
[----:B0-----:R-:W-:Y:S01]  /*c240*/  @P1 SHF.R.U32.HI R19, RZ, R21, R0 ;  /* 0x00000015ff131219 */ /* 0x001fe20000011600 */
[----:B------:R-:W-:Y:S01]  /*c250*/  UIMAD UR4, UR19, UR13, UR4 ;  /* 0x0000000d130472a4 */ /* 0x000fe2000f8e0204 */
[----:B------:R-:W-:Y:S01]  /*c260*/  SHF.R.U64 R72, R72, 0x3, RZ ;  /* 0x0000000348487819 */ /* 0x000fe200000012ff */
[----:B------:R-:W5:Y:S01]  /*c270*/  LD.E.128 R8, desc[UR36][R8.64] ;  /* 0x0000002408087980 */ /* 0x000f62000c101d00 */
[----:B------:R-:W-:-:S02]  /*c280*/  SHF.R.U64 R68, R68, 0x3, RZ ;  /* 0x0000000344447819 */ /* 0x000fc400000012ff */
[----:B------:R-:W-:Y:S01]  /*c290*/  SHF.R.U64 R60, R60, 0x3, RZ ;  /* 0x000000033c3c7819 */ /* 0x000fe200000012ff */
[----:B------:R-:W5:Y:S01]  /*c2a0*/  LD.E.128 R12, desc[UR36][R12.64] ;  /* 0x000000240c0c7980 */ /* 0x000f62000c101d00 */
[----:B------:R-:W-:Y:S01]  /*c2b0*/  SHF.R.U64 R7, R7, 0x3, RZ ;  /* 0x0000000307077819 */ /* 0x000fe200000012ff */
[----:B------:R-:W-:Y:S01]  /*c2c0*/  UIADD3 UR4, UR9, UR4, URZ ;  /* 0x0000000409047290 */ /* 0x000fe2000fffe03f */
[--C-:B------:R-:W-:Y:S01]  /*c2d0*/  SHF.R.S32.HI R0, RZ, 0x1f, R19.reuse ;  /* 0x0000001fff007819 */ /* 0x100fe20000011413 */
[----:B------:R-:W-:Y:S01]  /*c2e0*/  IMAD.MOV R21, RZ, RZ, -R19 ;  /* 0x000000ffff157224 */ /* 0x000fe200078e0a13 */
[----:B------:R-:W-:Y:S01]  /*c2f0*/  LOP3.LUT R72, R72, R73, RZ, 0x3c, !PT ;  /* 0x0000004948487212 */ /* 0x000fe200078e3cff */
[----:B------:R-:W-:Y:S01]  /*c300*/  IMAD.U32 R3, RZ, RZ, UR9 ;  /* 0x00000009ff037e24 */ /* 0x000fe2000f8e00ff */
[----:B------:R-:W-:Y:S01]  /*c310*/  LOP3.LUT R68, R68, R69, RZ, 0x3c, !PT ;  /* 0x0000004544447212 */ /* 0x000fe200078e3cff */
[--C-:B------:R-:W-:Y:S01]  /*c320*/  IMAD.X R69, RZ, RZ, R5.reuse, P5 ;  /* 0x000000ffff457224 */ /* 0x100fe200028e0605 */
[----:B------:R-:W-:Y:S01]  /*c330*/  LOP3.LUT R60, R60, R61, RZ, 0x3c, !PT ;  /* 0x0000003d3c3c7212 */ /* 0x000fe200078e3cff */
[----:B------:R-:W-:Y:S01]  /*c340*/  IMAD.X R61, RZ, RZ, R5, P4 ;  /* 0x000000ffff3d7224 */ /* 0x000fe200020e0605 */
[----:B------:R-:W-:Y:S01]  /*c350*/  IADD3.X R73, RZ, R5, RZ, P6, !PT ;  /* 0x00000005ff497210 */ /* 0x000fe200037fe4ff */
[----:B------:R-:W5:Y:S01]  /*c360*/  LD.E.128 R24, desc[UR36][R24.64] ;  /* 0x0000002418187980 */ /* 0x000f62000c101d00 */
[----:B------:R-:W-:-:S02]  /*c370*/  LOP3.LUT R4, R7, R4, RZ, 0x3c, !PT ;  /* 0x0000000407047212 */ /* 0x000fc400078e3cff */
[----:B------:R-:W-:Y:S01]  /*c380*/  MOV R2, UR8 ;  /* 0x0000000800027c02 */ /* 0x000fe20008000f00 */
[----:B------:R-:W-:Y:S01]  /*c390*/  ULDC.64 UR8, c[0x0][0xae0] ;  /* 0x0002b80000087ab9 */ /* 0x000fe20000000a00 */
[----:B------:R-:W-:Y:S01]  /*c3a0*/  IMAD R21, R76, R21, R18 ;  /* 0x000000154c157224 */ /* 0x000fe200078e0212 */
[----:B------:R-:W5:Y:S01]  /*c3b0*/  LD.E.128 R28, desc[UR36][R28.64] ;  /* 0x000000241c1c7980 */ /* 0x000f62000c101d00 */
[----:B------:R-:W-:Y:S02]  /*c3c0*/  IMAD R0, R0, UR8, RZ ;  /* 0x0000000800007c24 */ /* 0x000fe4000f8e02ff */
[----:B------:R-:W-:Y:S01]  /*c3d0*/  IMAD.U32 R3, RZ, RZ, UR4 ;  /* 0x00000004ff037e24 */ /* 0x000fe2000f8e00ff */
[----:B------:R-:W5:Y:S01]  /*c3e0*/  LD.E.128 R4, desc[UR36][R4.64] ;  /* 0x0000002404047980 */ /* 0x000f62000c101d00 */
[C---:B------:R-:W-:Y:S01]  /*c3f0*/  IMAD R77, R19.reuse, UR9, R0 ;  /* 0x00000009134d7c24 */ /* 0x040fe2000f8e0200 */
[----:B------:R-:W-:Y:S02]  /*c400*/  SHF.R.S32.HI R0, RZ, 0x1f, R21 ;  /* 0x0000001fff007819 */ /* 0x000fe40000011415 */
[----:B------:R-:W5:Y:S01]  /*c410*/  LD.E.128 R32, desc[UR36][R32.64] ;  /* 0x0000002420207980 */ /* 0x000f62000c101d00 */
[----:B------:R-:W-:Y:S01]  /*c420*/  IMAD.WIDE.U32 R2, R19, UR8, R2 ;  /* 0x0000000813027c25 */ /* 0x000fe2000f8e0002 */
[----:B------:R-:W-:-:S02]  /*c430*/  ULDC.64 UR8, c[0x0][0xad8] ;  /* 0x0002b60000087ab9 */ /* 0x000fc40000000a00 */
[----:B------:R-:W5:Y:S04]  /*c440*/  LD.E.128 R36, desc[UR36][R36.64] ;  /* 0x0000002424247980 */ /* 0x000f68000c101d00 */
        /* <DEDUP_REMOVED lines=8> */
[----:B------:R-:W5:Y:S01]  /*c4d0*/  LD.E.128 R52, desc[UR36][R52.64] ;  /* 0x0000002434347980 */ /* 0x000f62000c101d00 */
[----:B------:R-:W-:Y:S01]  /*c4e0*/  IMAD.U32 R81, RZ, RZ, UR21 ;  /* 0x00000015ff517e24 */ /* 0x000fe2000f8e00ff */
[----:B------:R-:W-:Y:S01]  /*c4f0*/  @!PT LDS RZ, [RZ] ;  /* 0x00000000fffff984 */ /* 0x000fe20000000800 */
[----:B------:R-:W-:Y:S01]  /*c500*/  @!PT LDS RZ, [RZ] ;  /* 0x00000000fffff984 */ /* 0x000fe20000000800 */
[----:B------:R-:W-:Y:S01]  /*c510*/  @!PT LDS RZ, [RZ] ;  /* 0x00000000fffff984 */ /* 0x000fe20000000800 */
[----:B------:R-:W-:Y:S01]  /*c520*/  @!PT LDS RZ, [RZ] ;  /* 0x00000000fffff984 */ /* 0x000fe20000000800 */
[----:B------:R0:W-:Y:S06]  /*c530*/  MEMBAR.ALL.CTA ;  /* 0x0000000000007992 */ /* 0x0001ec0000008000 */
[----:B0-----:R-:W0:Y:S01]  /*c540*/  FENCE.VIEW.ASYNC.S ;  /* 0x00000000000073c6 */ /* 0x001e220000000000 */
[----:B------:R-:W-:-:S02]  /*c550*/  IMAD.IADD R3, R3, 0x1, R77 ;  /* 0x0000000103037824 */ /* 0x000fc400078e024d */
[----:B------:R-:W-:Y:S02]  /*c560*/  IMAD R18, R0, UR8, RZ ;  /* 0x0000000800127c24 */ /* 0x000fe4000f8e02ff */
[----:B------:R-:W-:Y:S01]  /*c570*/  IMAD R82, R81, 0x80, R218 ;  /* 0x0000008051527824 */ /* 0x000fe200078e02da */
[----:B------:R-:W-:Y:S01]  /*c580*/  UIADD3 UR10, UR10, 0x38820, URZ ;  /* 0x000388200a0a7890 */ /* 0x000fe2000fffe03f */
[C---:B------:R-:W-:Y:S02]  /*c590*/  IMAD R19, R21.reuse, UR9, R18 ;  /* 0x0000000915137c24 */ /* 0x040fe4000f8e0212 */
[----:B------:R-:W-:Y:S01]  /*c5a0*/  IMAD.WIDE.U32 R2, R21, UR8, R2 ;  /* 0x0000000815027c25 */ /* 0x000fe2000f8e0002 */
[C---:B------:R-:W-:Y:S01]  /*c5b0*/  ISETP.GE.AND P2, PT, R82.reuse, R79, PT ;  /* 0x0000004f5200720c */ /* 0x040fe20003f46270 */
[----:B------:R-:W-:Y:S02]  /*c5c0*/  ULDC.64 UR8, c[0x0][0xa80] ;  /* 0x0002a00000087ab9 */ /* 0x000fe40000000a00 */
[----:B------:R-:W-:Y:S01]  /*c5d0*/  VIADD R0, R82, 0x20 ;  /* 0x0000002052007836 */ /* 0x000fe20000000000 */
[----:B------:R-:W-:Y:S01]  /*c5e0*/  LEA R78, P3, R2, UR8, 0x1 ;  /* 0x00000008024e7c11 */ /* 0x000fe2000f8608ff */
[----:B------:R-:W-:Y:S01]  /*c5f0*/  IMAD.IADD R3, R3, 0x1, R19 ;  /* 0x0000000103037824 */ /* 0x000fe200078e0213 */
[----:B------:R-:W-:-:S02]  /*c600*/  UPRMT UR10, URZ, 0x654, UR10 ;  /* 0x000006543f0a7896 */ /* 0x000fc4000800000a */
[-C--:B------:R-:W-:Y:S02]  /*c610*/  ISETP.GE.AND P1, PT, R0, R79.reuse, PT ;  /* 0x0000004f0000720c */ /* 0x080fe40003f26270 */
[----:B------:R-:W-:Y:S02]  /*c620*/  IADD3 R0, R82, 0x40, RZ ;  /* 0x0000004052007810 */ /* 0x000fe40007ffe0ff */
[----:B------:R-:W-:Y:S01]  /*c630*/  LEA.HI.X R80, R2, UR9, R3, 0x1, P3 ;  /* 0x0000000902507c11 */ /* 0x000fe200098f0c03 */
[----:B0-----:R0:W1:Y:S01]  /*c640*/  SHFL.IDX PT, R76, R78, RZ, 0x181f ;  /* 0x00181fff4e4c7589 */ /* 0x00106200000e0000 */
[----:B------:R-:W-:Y:S01]  /*c650*/  ISETP.GE.AND P0, PT, R0, R79, PT ;  /* 0x0000004f0000720c */ /* 0x000fe20003f06270 */
[----:B------:R-:W-:Y:S01]  /*c660*/  SYNCS.ARRIVE.TRANS64.RED.A1T0 RZ, [UR10], RZ ;  /* 0x000000ffffff79a7 */ /* 0x000fe2000810040a */
[----:B------:R-:W-:Y:S01]  /*c670*/  BSSY B1, `(.L_x_212) ;  /* 0x0000017000017945 */ /* 0x000fe20003800000 */
[----:B------:R0:W2:Y:S01]  /*c680*/  SHFL.IDX PT, R0, R80, RZ, 0x181f ;  /* 0x00181fff50007589 */ /* 0x0000a200000e0000 */
[----:B------:R-:W-:-:S02]  /*c690*/  SHF.R.S32.HI R83, RZ, 0x1f, R22 ;  /* 0x0000001fff537819 */ /* 0x000fc40000011416 */
[----:B------:R-:W-:Y:S02]  /*c6a0*/  SHF.R.S32.HI R84, RZ, 0x1f, R23 ;  /* 0x0000001fff547819 */ /* 0x000fe40000011417 */
[----:B------:R-:W-:Y:S01]  /*c6b0*/  SHF.R.S32.HI R85, RZ, 0x1f, R17 ;  /* 0x0000001fff557819 */ /* 0x000fe20000011411 */
[----:B------:R-:W-:Y:S06]  /*c6c0*/  @P2 BRA `(.L_x_213) ;  /* 0x0000000000442947 */ /* 0x000fec0003800000 */
[----:B------:R-:W-:Y:S02]  /*c6d0*/  ULDC UR4, c[0x0][0xac8] ;  /* 0x0002b20000047ab9 */ /* 0x000fe40000000800 */
[----:B------:R-:W-:Y:S02]  /*c6e0*/  ISETP.GE.AND P5, PT, R17, UR4, PT ;  /* 0x0000000411007c0c */ /* 0x000fe4000bfa6270 */
[----:B------:R-:W-:Y:S02]  /*c6f0*/  ISETP.GE.AND P4, PT, R23, UR4, PT ;  /* 0x0000000417007c0c */ /* 0x000fe4000bf86270 */
[----:B------:R-:W-:Y:S02]  /*c700*/  ISETP.GE.AND P3, PT, R22, UR4, PT ;  /* 0x0000000416007c0c */ /* 0x000fe4000bf66270 */
[----:B------:R-:W-:-:S07]  /*c710*/  ISETP.GE.AND P2, PT, R212, UR4, PT ;  /* 0x00000004d4007c0c */ /* 0x000fce000bf46270 */
[----:B-1----:R-:W-:-:S04]  /*c720*/  @!P5 LEA R2, P6, R17, R76, 0x1 ;  /* 0x0000004c1102d211 */ /* 0x002fc800078c08ff */
[----:B--2---:R-:W-:Y:S02]  /*c730*/  @!P5 LEA.HI.X R3, R17, R0, R85, 0x1, P6 ;  /* 0x000000001103d211 */ /* 0x004fe400030f0c55 */
[----:B------:R-:W-:-:S03]  /*c740*/  @!P4 LEA R18, P6, R23, R76, 0x1 ;  /* 0x0000004c1712c211 */ /* 0x000fc600078c08ff */
[----:B-----5:R3:W-:Y:S01]  /*c750*/  @!P5 ST.E.128 desc[UR36][R2.64], R4 ;  /* 0x000000040200d985 */ /* 0x0207e2000c101d24 */
[----:B------:R-:W-:Y:S02]  /*c760*/  @!P4 LEA.HI.X R19, R23, R0, R84, 0x1, P6 ;  /* 0x000000001713c211 */ /* 0x000fe400030f0c54 */
[----:B------:R-:W-:-:S03]  /*c770*/  @!P3 LEA R20, P6, R22, R76, 0x1 ;  /* 0x0000004c1614b211 */ /* 0x000fc600078c08ff */
[----:B------:R3:W-:Y:S01]  /*c780*/  @!P4 ST.E.128 desc[UR36][R18.64], R28 ;  /* 0x0000001c1200c985 */ /* 0x0007e2000c101d24 */
[----:B------:R-:W-:Y:S02]  /*c790*/  @!P3 LEA.HI.X R21, R22, R0, R83, 0x1, P6 ;  /* 0x000000001615b211 */ /* 0x000fe400030f0c53 */
[----:B------:R-:W-:-:S03]  /*c7a0*/  @!P2 LEA R76, P6, R212, R76, 0x1 ;  /* 0x0000004cd44ca211 */ /* 0x000fc600078c08ff */
[----:B------:R3:W-:Y:S01]  /*c7b0*/  @!P3 ST.E.128 desc[UR36][R20.64], R64 ;  /* 0x000000401400b985 */ /* 0x0007e2000c101d24 */
[----:B------:R-:W-:-:S05]  /*c7c0*/  @!P2 LEA.HI.X R77, R212, R0, R227, 0x1, P6 ;  /* 0x00000000d44da211 */ /* 0x000fca00030f0ce3 */
[----:B------:R3:W-:Y:S04]  /*c7d0*/  @!P2 ST.E.128 desc[UR36][R76.64], R72 ;  /* 0x000000484c00a985 */ /* 0x0007e8000c101d24 */
.L_x_213:
[----:B------:R-:W-:Y:S05]  /*c7e0*/  BSYNC B1 ;  /* 0x0000000000017941 */ /* 0x000fea0003800000 */
.L_x_212:
[----:B--2---:R2:W4:Y:S01]  /*c7f0*/  SHFL.IDX PT, R0, R80, 0x1, 0x181f ;  /* 0x00381f0050007f89 */ /* 0x00452200000e0000 */
[----:B------:R-:W-:Y:S03]  /*c800*/  BSSY B1, `(.L_x_214) ;  /* 0x0000014000017945 */ /* 0x000fe60003800000 */
[----:B---3--:R2:W3:Y:S01]  /*c810*/  SHFL.IDX PT, R18, R78, 0x1, 0x181f ;  /* 0x00381f004e127f89 */ /* 0x0084e200000e0000 */
[----:B------:R-:W-:Y:S05]  /*c820*/  @P1 BRA `(.L_x_215) ;  /* 0x0000000000441947 */ /* 0x000fea0003800000 */
[----:B------:R-:W-:Y:S02]  /*c830*/  ULDC UR4, c[0x0][0xac8] ;  /* 0x0002b20000047ab9 */ /* 0x000fe40000000800 */
[----:B------:R-:W-:Y:S02]  /*c840*/  ISETP.GE.AND P4, PT, R17, UR4, PT ;  /* 0x0000000411007c0c */ /* 0x000fe4000bf86270 */
[----:B------:R-:W-:Y:S02]  /*c850*/  ISETP.GE.AND P3, PT, R23, UR4, PT ;  /* 0x0000000417007c0c */ /* 0x000fe4000bf66270 */
[----:B------:R-:W-:Y:S02]  /*c860*/  ISETP.GE.AND P2, PT, R22, UR4, PT ;  /* 0x0000000416007c0c */ /* 0x000fe4000bf46270 */
[----:B------:R-:W-:-:S07]  /*c870*/  ISETP.GE.AND P1, PT, R212, UR4, PT ;  /* 0x00000004d4007c0c */ /* 0x000fce000bf26270 */
[-C--:B---3--:R-:W-:Y:S02]  /*c880*/  @!P4 LEA R2, P6, R17, R18.reuse, 0x1 ;  /* 0x000000121102c211 */ /* 0x088fe400078c08ff */
[----:B-----5:R-:W-:Y:S02]  /*c890*/  @!P3 LEA R4, P5, R23, R18, 0x1 ;  /* 0x000000121704b211 */ /* 0x020fe400078a08ff */
[----:B----4-:R-:W-:Y:S02]  /*c8a0*/  @!P4 LEA.HI.X R3, R17, R0, R85, 0x1, P6 ;  /* 0x000000001103c211 */ /* 0x010fe400030f0c55 */
[----:B------:R-:W-:Y:S02]  /*c8b0*/  @!P2 LEA R6, P6, R22, R18, 0x1 ;  /* 0x000000121606a211 */ /* 0x000fe400078c08ff */
[----:B------:R-:W-:Y:S01]  /*c8c0*/  @!P3 LEA.HI.X R5, R23, R0, R84, 0x1, P5 ;  /* 0x000000001705b211 */ /* 0x000fe200028f0c54 */
[----:B------:R3:W-:Y:S01]  /*c8d0*/  @!P4 ST.E.128 desc[UR36][R2.64], R8 ;  /* 0x000000080200c985 */ /* 0x0007e2000c101d24 */
[----:B------:R-:W-:-:S02]  /*c8e0*/  @!P1 LEA R18, P5, R212, R18, 0x1 ;  /* 0x00000012d4129211 */ /* 0x000fc400078a08ff */
[-C--:B------:R-:W-:Y:S01]  /*c8f0*/  @!P2 LEA.HI.X R7, R22, R0.reuse, R83, 0x1, P6 ;  /* 0x000000001607a211 */ /* 0x080fe200030f0c53 */
[----:B------:R3:W-:Y:S01]  /*c900*/  @!P3 ST.E.128 desc[UR36][R4.64], R32 ;  /* 0x000000200400b985 */ /* 0x0007e2000c101d24 */
[----:B------:R-:W-:-:S03]  /*c910*/  @!P1 LEA.HI.X R19, R212, R0, R227, 0x1, P5 ;  /* 0x00000000d4139211 */ /* 0x000fc600028f0ce3 */
[----:B------:R3:W-:Y:S04]  /*c920*/  @!P2 ST.E.128 desc[UR36][R6.64], R56 ;  /* 0x000000380600a985 */ /* 0x0007e8000c101d24 */
[----:B------:R3:W-:Y:S02]  /*c930*/  @!P1 ST.E.128 desc[UR36][R18.64], R68 ;  /* 0x0000004412009985 */ /* 0x0007e4000c101d24 */
.L_x_215:
[----:B------:R-:W-:Y:S05]  /*c940*/  BSYNC B1 ;  /* 0x0000000000017941 */ /* 0x000fea0003800000 */
.L_x_214:
[----:B----4-:R4:W0:Y:S01]  /*c950*/  SHFL.IDX PT, R0, R80, 0x2, 0x181f ;  /* 0x00581f0050007f89 */ /* 0x01082200000e0000 */
[----:B------:R-:W-:Y:S03]  /*c960*/  BSSY B1, `(.L_x_216) ;  /* 0x0000014000017945 */ /* 0x000fe60003800000 */
[----:B---3-5:R4:W3:Y:S01]  /*c970*/  SHFL.IDX PT, R8, R78, 0x2, 0x181f ;  /* 0x00581f004e087f89 */ /* 0x0288e200000e0000 */
[----:B------:R-:W-:Y:S05]  /*c980*/  @P0 BRA `(.L_x_217) ;  /* 0x0000000000440947 */ /* 0x000fea0003800000 */
[----:B------:R-:W-:Y:S02]  /*c990*/  ULDC UR4, c[0x0][0xac8] ;  /* 0x0002b20000047ab9 */ /* 0x000fe40000000800 */
[----:B------:R-:W-:Y:S02]  /*c9a0*/  ISETP.GE.AND P3, PT, R17, UR4, PT ;  /* 0x0000000411007c0c */ /* 0x000fe4000bf66270 */
[----:B------:R-:W-:Y:S02]  /*c9b0*/  ISETP.GE.AND P2, PT, R23, UR4, PT ;  /* 0x0000000417007c0c */ /* 0x000fe4000bf46270 */
[----:B------:R-:W-:Y:S02]  /*c9c0*/  ISETP.GE.AND P1, PT, R22, UR4, PT ;  /* 0x0000000416007c0c */ /* 0x000fe4000bf26270 */
[----:B------:R-:W-:-:S07]  /*c9d0*/  ISETP.GE.AND P0, PT, R212, UR4, PT ;  /* 0x00000004d4007c0c */ /* 0x000fce000bf06270 */
[-C--:B---3--:R-:W-:Y:S02]  /*c9e0*/  @!P3 LEA R2, P6, R17, R8.reuse, 0x1 ;  /* 0x000000081102b211 */ /* 0x088fe400078c08ff */
[-C--:B------:R-:W-:Y:S02]  /*c9f0*/  @!P2 LEA R4, P5, R23, R8.reuse, 0x1 ;  /* 0x000000081704a211 */ /* 0x080fe400078a08ff */
[----:B------:R-:W-:Y:S02]  /*ca00*/  @!P1 LEA R6, P4, R22, R8, 0x1 ;  /* 0x0000000816069211 */ /* 0x000fe400078808ff */
[----:B0-----:R-:W-:Y:S02]  /*ca10*/  @!P3 LEA.HI.X R3, R17, R0, R85, 0x1, P6 ;  /* 0x000000001103b211 */ /* 0x001fe400030f0c55 */
[----:B------:R-:W-:Y:S02]  /*ca20*/  @!P0 LEA R8, P6, R212, R8, 0x1 ;  /* 0x00000008d4088211 */ /* 0x000fe400078c08ff */
[-C--:B------:R-:W-:Y:S01]  /*ca30*/  @!P2 LEA.HI.X R5, R23, R0.reuse, R84, 0x1, P5 ;  /* 0x000000001705a211 */ /* 0x080fe200028f0c54 */
[----:B------:R0:W-:Y:S01]  /*ca40*/  @!P3 ST.E.128 desc[UR36][R2.64], R12 ;  /* 0x0000000c0200b985 */ /* 0x0001e2000c101d24 */
[----:B------:R-:W-:-:S02]  /*ca50*/  @!P1 LEA.HI.X R7, R22, R0, R83, 0x1, P4 ;  /* 0x0000000016079211 */ /* 0x000fc400020f0c53 */
[----:B------:R-:W-:Y:S01]  /*ca60*/  @!P0 LEA.HI.X R9, R212, R0, R227, 0x1, P6 ;  /* 0x00000000d4098211 */ /* 0x000fe200030f0ce3 */
[----:B------:R0:W-:Y:S04]  /*ca70*/  @!P2 ST.E.128 desc[UR36][R4.64], R36 ;  /* 0x000000240400a985 */ /* 0x0001e8000c101d24 */
[----:B------:R0:W-:Y:S04]  /*ca80*/  @!P1 ST.E.128 desc[UR36][R6.64], R44 ;  /* 0x0000002c06009985 */ /* 0x0001e8000c101d24 */
[----:B------:R0:W-:Y:S02]  /*ca90*/  @!P0 ST.E.128 desc[UR36][R8.64], R60 ;  /* 0x0000003c08008985 */ /* 0x0001e4000c101d24 */
.L_x_217:
[----:B------:R-:W-:Y:S05]  /*caa0*/  BSYNC B1 ;  /* 0x0000000000017941 */ /* 0x000fea0003800000 */
.L_x_216:
[----:B0-----:R-:W-:Y:S01]  /*cab0*/  VIADD R0, R82, 0x60 ;  /* 0x0000006052007836 */ /* 0x001fe20000000000 */
[----:B--2-4-:R-:W0:Y:S04]  /*cac0*/  SHFL.IDX PT, R80, R80, 0x3, 0x181f ;  /* 0x00781f0050507f89 */ /* 0x014e2800000e0000 */
[----:B------:R-:W-:Y:S01]  /*cad0*/  ISETP.GE.AND P0, PT, R0, R79, PT ;  /* 0x0000004f0000720c */ /* 0x000fe20003f06270 */
[----:B------:R-:W2:-:S12]  /*cae0*/  SHFL.IDX PT, R78, R78, 0x3, 0x181f ;  /* 0x00781f004e4e7f89 */ /* 0x000e9800000e0000 */
[----:B------:R-:W-:Y:S05]  /*caf0*/  @P0 BRA `(.L_x_218) ;  /* 0x0000000c00f40947 */ /* 0x000fea0003800000 */
[----:B------:R-:W-:Y:S02]  /*cb00*/  ULDC UR4, c[0x0][0xac8] ;  /* 0x0002b20000047ab9 */ /* 0x000fe40000000800 */
[----:B------:R-:W-:Y:S02]  /*cb10*/  ISETP.GE.AND P3, PT, R17, UR4, PT ;  /* 0x0000000411007c0c */ /* 0x000fe4000bf66270 */
[----:B------:R-:W-:Y:S02]  /*cb20*/  ISETP.GE.AND P4, PT, R23, UR4, PT ;  /* 0x0000000417007c0c */ /* 0x000fe4000bf86270 */
[----:B------:R-:W-:-:S09]  /*cb30*/  ISETP.GE.AND P5, PT, R22, UR4, PT ;  /* 0x0000000416007c0c */ /* 0x000fd2000bfa6270 */
[-C--:B--2---:R-:W-:Y:S02]  /*cb40*/  @!P3 LEA R2, P0, R17, R78.reuse, 0x1 ;  /* 0x0000004e1102b211 */ /* 0x084fe400078008ff */
[-C--:B------:R-:W-:Y:S02]  /*cb50*/  @!P4 LEA R4, P1, R23, R78.reuse, 0x1 ;  /* 0x0000004e1704c211 */ /* 0x080fe400078208ff */
[C---:B------:R-:W-:Y:S02]  /*cb60*/  @!P5 LEA R6, P2, R22.reuse, R78, 0x1 ;  /* 0x0000004e1606d211 */ /* 0x040fe400078408ff */
[-C--:B0-----:R-:W-:Y:S02]  /*cb70*/  @!P3 LEA.HI.X R3, R17, R80.reuse, R85, 0x1, P0 ;  /* 0x000000501103b211 */ /* 0x081fe400000f0c55 */
[-C--:B------:R-:W-:Y:S02]  /*cb80*/  @!P4 LEA.HI.X R5, R23, R80.reuse, R84, 0x1, P1 ;  /* 0x000000501705c211 */ /* 0x080fe400008f0c54 */
[----:B------:R-:W-:Y:S01]  /*cb90*/  @!P5 LEA.HI.X R7, R22, R80, R83, 0x1, P2 ;  /* 0x000000501607d211 */ /* 0x000fe200010f0c53 */
[----:B------:R0:W-:Y:S01]  /*cba0*/  @!P3 ST.E.128 desc[UR36][R2.64], R24 ;  /* 0x000000180200b985 */ /* 0x0001e2000c101d24 */
[----:B------:R-:W-:-:S03]  /*cbb0*/  ISETP.GE.AND P0, PT, R212, UR4, PT ;  /* 0x00000004d4007c0c */ /* 0x000fc6000bf06270 */
[----:B------:R0:W-:Y:S04]  /*cbc0*/  @!P4 ST.E.128 desc[UR36][R4.64], R40 ;  /* 0x000000280400c985 */ /* 0x0001e8000c101d24 */
[----:B------:R0:W-:Y:S06]  /*cbd0*/  @!P5 ST.E.128 desc[UR36][R6.64], R48 ;  /* 0x000000300600d985 */ /* 0x0001ec000c101d24 */
[----:B------:R-:W-:Y:S05]  /*cbe0*/  @P0 BRA `(.L_x_218) ;  /* 0x0000000c00b80947 */ /* 0x000fea0003800000 */
[----:B0-----:R-:W-:-:S04]  /*cbf0*/  LEA R2, P0, R212, R78, 0x1 ;  /* 0x0000004ed4027211 */ /* 0x001fc800078008ff */
[----:B------:R-:W-:-:S05]  /*cc00*/  LEA.HI.X R3, R212, R80, R227, 0x1, P0 ;  /* 0x00000050d4037211 */ /* 0x000fca00000f0ce3 */
[----:B------:R0:W-:Y:S01]  /*cc10*/  ST.E.128 desc[UR36][R2.64], R52 ;  /* 0x0000003402007985 */ /* 0x0001e2000c101d24 */
[----:B------:R-:W-:Y:S05]  /*cc20*/  BRA `(.L_x_218) ;  /* 0x0000000c00a87947 */ /* 0x000fea0003800000 */
.L_x_210:
[----:B------:R-:W-:Y:S01]  /*cc30*/  R2UR UR4, R215 ;  /* 0x00000000d70472ca */ /* 0x000fe200000e0000 */
[----:B------:R-:W-:Y:S01]  /*cc40*/  ULDC.64 UR10, c[0x0][0xc00] ;  /* 0x00030000000a7ab9 */ /* 0x000fe20000000a00 */
[----:B------:R-:W-:Y:S01]  /*cc50*/  R2UR UR8, R217 ;  /* 0x00000000d90872ca */ /* 0x000fe200000e0000 */
[----:B------:R-:W-:Y:S01]  /*cc60*/  UISETP.NE.U32.AND UP0, UPT, UR10, URZ, UPT ;  /* 0x0000003f0a00728c */ /* 0x000fe2000bf05070 */
[----:B------:R-:W0:Y:S01]  /*cc70*/  LDC R11, c[0x0][0xbe8] ;  /* 0x0002fa00ff0b7b82 */ /* 0x000e220000000800 */
[----:B------:R-:W-:Y:S02]  /*cc80*/  R2UR UR13, R214 ;  /* 0x00000000d60d72ca */ /* 0x000fe400000e0000 */
[----:B------:R-:W-:-:S06]  /*cc90*/  UISETP.NE.AND.EX UP0, UPT, UR11, URZ, UPT, UP0 ;  /* 0x0000003f0b00728c */ /* 0x000fcc000bf05300 */
[----:B------:R-:W-:Y:S01]  /*cca0*/  USHF.L.U32 UR9, UR4, 0x2, URZ ;  /* 0x0000000204097899 */ /* 0x000fe2000800063f */
[----:B------:R-:W-:Y:S01]  /*ccb0*/  PLOP3.LUT P2, PT, PT, PT, UP0, 0x80, 0x0 ;  /* 0x000000000000781c */ /* 0x000fe20003f4f008 */
[----:B------:R-:W-:Y:S02]  /*ccc0*/  USHF.L.U64.HI UR12, UR4, 0x2, UR8 ;  /* 0x00000002040c7899 */ /* 0x000fe40008010208 */
[----:B------:R-:W-:-:S04]  /*ccd0*/  UIADD3 UR4, UP1, UR9, UR10, URZ ;  /* 0x0000000a09047290 */ /* 0x000fc8000ff3e03f */
[----:B------:R-:W-:Y:S02]  /*cce0*/  UIADD3.X UR8, UR12, UR11, URZ, UP1, !UPT ;  /* 0x0000000b0c087290 */ /* 0x000fe40008ffe43f */
[----:B------:R-:W-:Y:S01]  /*ccf0*/  IMAD.U32 R2, RZ, RZ, UR4 ;  /* 0x00000004ff027e24 */ /* 0x000fe2000f8e00ff */
[----:B------:R-:W-:Y:S02]  /*cd00*/  ULDC.64 UR10, c[0x0][0xc08] ;  /* 0x00030200000a7ab9 */ /* 0x000fe40000000a00 */
[----:B------:R-:W-:Y:S01]  /*cd10*/  UISETP.NE.U32.AND UP1, UPT, UR10, URZ, UPT ;  /* 0x0000003f0a00728c */ /* 0x000fe2000bf25070 */
[----:B------:R-:W-:-:S03]  /*cd20*/  IMAD.U32 R3, RZ, RZ, UR8 ;  /* 0x00000008ff037e24 */ /* 0x000fc6000f8e00ff */
[----:B------:R-:W-:Y:S02]  /*cd30*/  UISETP.NE.AND.EX UP1, UPT, UR11, URZ, UPT, UP1 ;  /* 0x0000003f0b00728c */ /* 0x000fe4000bf25310 */
[----:B------:R-:W2:Y:S01]  /*cd40*/  @P2 LDG.E R6, desc[UR36][R2.64] ;  /* 0x0000002402062981 */ /* 0x000ea2000c1e1900 */
[----:B------:R-:W-:Y:S02]  /*cd50*/  ULDC UR4, c[0x0][0xa88] ;  /* 0x0002a20000047ab9 */ /* 0x000fe40000000800 */
[----:B------:R-:W-:Y:S01]  /*cd60*/  IMAD.U32 R0, RZ, RZ, UR4 ;  /* 0x00000004ff007e24 */ /* 0x000fe2000f8e00ff */
[----:B------:R-:W-:-:S05]  /*cd70*/  PLOP3.LUT P3, PT, PT, PT, UP1, 0x80, 0x0 ;  /* 0x000000000000781c */ /* 0x000fca0003f6f018 */
[----:B------:R-:W-:-:S04]  /*cd80*/  @UP1 UIADD3 UR8, UP2, UR9, UR10, URZ ;  /* 0x0000000a09081290 */ /* 0x000fc8000ff5e03f */
[----:B------:R-:W-:Y:S02]  /*cd90*/  @UP1 UIADD3.X UR9, UR12, UR11, URZ, UP2, !UPT ;  /* 0x0000000b0c091290 */ /* 0x000fe400097fe43f */
[----:B------:R-:W-:-:S04]  /*cda0*/  IMAD.U32 R4, RZ, RZ, UR8 ;  /* 0x00000008ff047e24 */ /* 0x000fc8000f8e00ff */
[----:B------:R-:W-:-:S05]  /*cdb0*/  IMAD.U32 R5, RZ, RZ, UR9 ;  /* 0x00000009ff057e24 */ /* 0x000fca000f8e00ff */
[----:B------:R1:W5:Y:S01]  /*cdc0*/  @P3 LDG.E R0, desc[UR36][R4.64] ;  /* 0x0000002404003981 */ /* 0x000362000c1e1900 */
[----:B0-----:R-:W-:Y:S01]  /*cdd0*/  ISETP.NE.AND P0, PT, R11, 0x1, PT ;  /* 0x000000010b00780c */ /* 0x001fe20003f05270 */
[----:B------:R-:W-:Y:S01]  /*cde0*/  UMOV UR4, URZ ;  /* 0x0000003f00047c82 */ /* 0x000fe20008000000 */
[----:B------:R-:W-:Y:S01]  /*cdf0*/  USHF.R.S32.HI UR12, URZ, 0x1f, UR13 ;  /* 0x0000001f3f0c7899 */ /* 0x000fe2000801140d */
[----:B------:R-:W0:Y:S10]  /*ce00*/  S2R R7, SR_TID.X ;  /* 0x0000000000077919 */ /* 0x000e340000002100 */
[----:B------:R-:W3:Y:S01]  /*ce10*/  @P0 LDC R9, c[0x0][0xbec] ;  /* 0x0002fb00ff090b82 */ /* 0x000ee20000000800 */
[----:B0-----:R-:W-:-:S04]  /*ce20*/  IADD3 R7, R7, -0x80, RZ ;  /* 0xffffff8007077810 */ /* 0x001fc80007ffe0ff */
[----:B------:R-:W-:Y:S02]  /*ce30*/  ISETP.GE.AND P1, PT, R7, 0x80, PT ;  /* 0x000000800700780c */ /* 0x000fe40003f26270 */
[----:B--2---:R-:W-:-:S13]  /*ce40*/  @P2 R2UR UR4, R6 ;  /* 0x00000000060422ca */ /* 0x004fda00000e0000 */
[----:B------:R-:W-:Y:S01]  /*ce50*/  USHF.R.S32.HI UR11, URZ, 0x1f, UR4 ;  /* 0x0000001f3f0b7899 */ /* 0x000fe20008011404 */
[----:B-1-3--:R-:W-:Y:S11]  /*ce60*/  @P3 BRA `(.L_x_219) ;  /* 0x0000000000103947 */ /* 0x00aff60003800000 */
[----:B------:R-:W-:Y:S05]  /*ce70*/  @!P2 BRA `(.L_x_219) ;  /* 0x00000000000ca947 */ /* 0x000fea0003800000 */
[----:B------:R-:W2:Y:S04]  /*ce80*/  LDG.E R5, desc[UR36][R2.64] ;  /* 0x0000002402057981 */ /* 0x000ea8000c1e1900 */
[----:B-----5:R-:W2:Y:S02]  /*ce90*/  LDG.E R0, desc[UR36][R2.64+0x4] ;  /* 0x0000042402007981 */ /* 0x020ea4000c1e1900 */
[----:B--2---:R-:W-:-:S07]  /*cea0*/  IMAD.IADD R0, R0, 0x1, -R5 ;  /* 0x0000000100007824 */ /* 0x004fce00078e0a05 */
.L_x_219:
[----:B------:R-:W-:Y:S01]  /*ceb0*/  R2UR UR9, R215 ;  /* 0x00000000d70972ca */ /* 0x000fe200000e0000 */
[----:B------:R-:W-:Y:S01]  /*cec0*/  BSSY B1, `(.L_x_220) ;  /* 0x0000031000017945 */ /* 0x000fe20003800000 */
[----:B------:R-:W-:-:S11]  /*ced0*/  R2UR UR8, R217 ;  /* 0x00000000d90872ca */ /* 0x000fd600000e0000 */
[----:B------:R-:W-:Y:S02]  /*cee0*/  USEL UR13, UR9, URZ, !UP0 ;  /* 0x0000003f090d7287 */ /* 0x000fe4000c000000 */
[----:B------:R-:W-:Y:S01]  /*cef0*/  USEL UR14, UR8, URZ, !UP0 ;  /* 0x0000003f080e7287 */ /* 0x000fe2000c000000 */
[----:B------:R-:W-:Y:S11]  /*cf00*/  @P1 BRA `(.L_x_221) ;  /* 0x0000000000b01947 */ /* 0x000ff60003800000 */
[----:B------:R-:W0:Y:S01]  /*cf10*/  S2R R3, SR_TID.X ;  /* 0x0000000000037919 */ /* 0x000e220000002100 */
[----:B------:R-:W1:Y:S01]  /*cf20*/  LDC R7, c[0x0][0xbe8] ;  /* 0x0002fa00ff077b82 */ /* 0x000e620000000800 */
[----:B------:R-:W-:-:S13]  /*cf30*/  R2UR UR8, R216 ;  /* 0x00000000d80872ca */ /* 0x000fda00000e0000 */
[----:B------:R-:W-:-:S04]  /*cf40*/  IMAD.U32 R2, RZ, RZ, UR8 ;  /* 0x00000008ff027e24 */ /* 0x000fc8000f8e00ff */
[----:B0-----:R-:W-:Y:S02]  /*cf50*/  IMAD R2, R2, 0x80, R3 ;  /* 0x0000008002027824 */ /* 0x001fe400078e0203 */
[----:B-1---5:R-:W-:Y:S02]  /*cf60*/  IMAD R3, R0, R7, RZ ;  /* 0x0000000700037224 */ /* 0x022fe400078e02ff */
[----:B------:R-:W-:-:S05]  /*cf70*/  VIADD R4, R2, 0xffffff80 ;  /* 0xffffff8002047836 */ /* 0x000fca0000000000 */
[----:B------:R-:W-:-:S13]  /*cf80*/  ISETP.GE.AND P1, PT, R4, R3, PT ;  /* 0x000000030400720c */ /* 0x000fda0003f26270 */
[----:B------:R-:W-:Y:S05]  /*cf90*/  @P1 BRA `(.L_x_221) ;  /* 0x00000000008c1947 */ /* 0x000fea0003800000 */
[----:B------:R-:W-:Y:S01]  /*cfa0*/  ISETP.NE.AND P1, PT, R7, 0x1, PT ;  /* 0x000000010700780c */ /* 0x000fe20003f25270 */
[----:B------:R-:W-:Y:S01]  /*cfb0*/  ULDC.64 UR16, c[0x0][0xb90] ;  /* 0x0002e40000107ab9 */ /* 0x000fe20000000a00 */
[----:B------:R-:W-:Y:S01]  /*cfc0*/  R2UR UR15, R214 ;  /* 0x00000000d60f72ca */ /* 0x000fe200000e0000 */
[----:B------:R-:W-:Y:S01]  /*cfd0*/  UIMAD UR10, UR12, UR16, URZ ;  /* 0x000000100c0a72a4 */ /* 0x000fe2000f8e023f */
[----:B------:R-:W-:Y:S01]  /*cfe0*/  IMAD.MOV.U32 R2, RZ, RZ, R4 ;  /* 0x000000ffff027224 */ /* 0x000fe200078e0004 */
[----:B------:R-:W-:Y:S01]  /*cff0*/  UMOV UR8, UR4 ;  /* 0x0000000400087c82 */ /* 0x000fe20008000000 */
[----:B------:R-:W-:-:S07]  /*d000*/  UMOV UR9, UR11 ;  /* 0x0000000b00097c82 */ /* 0x000fce0008000000 */
[----:B------:R-:W0:Y:S02]  /*d010*/  @P1 LDC R3, c[0x0][0xbec] ;  /* 0x0002fb00ff031b82 */ /* 0x000e240000000800 */
[----:B------:R-:W-:Y:S02]  /*d020*/  UIMAD.WIDE.U32 UR8, UR15, UR16, UR8 ;  /* 0x000000100f0872a5 */ /* 0x000fe4000f8e0008 */
[----:B------:R-:W-:-:S03]  /*d030*/  UIMAD UR10, UR15, UR17, UR10 ;  /* 0x000000110f0a72a4 */ /* 0x000fc6000f8e020a */
[----:B------:R-:W-:Y:S01]  /*d040*/  ULDC.64 UR16, c[0x0][0xb98] ;  /* 0x0002e60000107ab9 */ /* 0x000fe20000000a00 */
[----:B------:R-:W1:Y:S01]  /*d050*/  @P1 LDC R6, c[0x0][0xbf0] ;  /* 0x0002fc00ff061b82 */ /* 0x000e620000000800 */
[----:B------:R-:W-:Y:S02]  /*d060*/  UIADD3 UR9, UR9, UR10, URZ ;  /* 0x0000000a09097290 */ /* 0x000fe4000fffe03f */
[----:B------:R-:W-:Y:S02]  /*d070*/  UIMAD UR10, UR14, UR16, URZ ;  /* 0x000000100e0a72a4 */ /* 0x000fe4000f8e023f */
[----:B------:R-:W-:Y:S02]  /*d080*/  UIMAD.WIDE.U32 UR8, UR13, UR16, UR8 ;  /* 0x000000100d0872a5 */ /* 0x000fe4000f8e0008 */
[----:B------:R-:W-:-:S03]  /*d090*/  UIMAD UR10, UR13, UR17, UR10 ;  /* 0x000000110d0a72a4 */ /* 0x000fc6000f8e020a */
[----:B------:R-:W-:Y:S01]  /*d0a0*/  ULDC.64 UR16, c[0x0][0xb88] ;  /* 0x0002e20000107ab9 */ /* 0x000fe20000000a00 */
[----:B0-----:R-:W-:-:S05]  /*d0b0*/  @P1 IMAD.HI.U32 R3, R4, R3, RZ ;  /* 0x0000000304031227 */ /* 0x001fca00078e00ff */
[----:B-1----:R-:W-:Y:S01]  /*d0c0*/  @P1 SHF.R.U32.HI R2, RZ, R6, R3 ;  /* 0x00000006ff021219 */ /* 0x002fe20000011603 */
[----:B------:R-:W-:-:S03]  /*d0d0*/  IMAD.U32 R6, RZ, RZ, UR10 ;  /* 0x0000000aff067e24 */ /* 0x000fc6000f8e00ff */
[--C-:B------:R-:W-:Y:S01]  /*d0e0*/  SHF.R.S32.HI R3, RZ, 0x1f, R2.reuse ;  /* 0x0000001fff037819 */ /* 0x100fe20000011402 */
[----:B------:R-:W-:Y:S01]  /*d0f0*/  IMAD.MOV R5, RZ, RZ, -R2 ;  /* 0x000000ffff057224 */ /* 0x000fe200078e0a02 */
[----:B------:R-:W-:-:S03]  /*d100*/  IADD3 R2, P1, R2, UR8, RZ ;  /* 0x0000000802027c10 */ /* 0x000fc6000ff3e0ff */
[----:B------:R-:W-:Y:S01]  /*d110*/  IMAD R5, R7, R5, R4 ;  /* 0x0000000507057224 */ /* 0x000fe200078e0204 */
[----:B------:R-:W-:Y:S01]  /*d120*/  IADD3.X R3, R3, UR9, R6, P1, !PT ;  /* 0x0000000903037c10 */ /* 0x000fe20008ffe406 */
[----:B------:R-:W-:-:S03]  /*d130*/  ULDC.64 UR8, c[0x0][0xb50] ;  /* 0x0002d40000087ab9 */ /* 0x000fc60000000a00 */
[----:B------:R-:W-:Y:S01]  /*d140*/  SHF.R.S32.HI R4, RZ, 0x1f, R5 ;  /* 0x0000001fff047819 */ /* 0x000fe20000011405 */
[----:B------:R-:W-:-:S04]  /*d150*/  IMAD.WIDE.U32 R2, R5, UR16, R2 ;  /* 0x0000001005027c25 */ /* 0x000fc8000f8e0002 */
[----:B------:R-:W-:-:S04]  /*d160*/  IMAD R4, R4, UR16, RZ ;  /* 0x0000001004047c24 */ /* 0x000fc8000f8e02ff */
[----:B------:R-:W-:Y:S01]  /*d170*/  IMAD R7, R5, UR17, R4 ;  /* 0x0000001105077c24 */ /* 0x000fe2000f8e0204 */
[----:B------:R-:W-:-:S04]  /*d180*/  LEA R4, P1, R2, UR8, 0x2 ;  /* 0x0000000802047c11 */ /* 0x000fc8000f8210ff */
[----:B------:R-:W-:-:S04]  /*d190*/  IADD3 R3, R3, R7, RZ ;  /* 0x0000000703037210 */ /* 0x000fc80007ffe0ff */
[----:B------:R-:W-:Y:S01]  /*d1a0*/  LEA.HI.X R5, R2, UR9, R3, 0x2, P1 ;  /* 0x0000000902057c11 */ /* 0x000fe200088f1403 */
[----:B------:R-:W-:-:S05]  /*d1b0*/  IMAD.MOV.U32 R3, RZ, RZ, -0x800000 ;  /* 0xff800000ff037424 */ /* 0x000fca00078e00ff */
[----:B------:R0:W-:Y:S02]  /*d1c0*/  STG.E desc[UR36][R4.64], R3 ;  /* 0x0000000304007986 */ /* 0x0001e4000c101924 */
.L_x_221:
[----:B------:R-:W-:Y:S05]  /*d1d0*/  BSYNC B1 ;  /* 0x0000000000017941 */ /* 0x000fea0003800000 */
.L_x_220:
[----:B------:R-:W-:Y:S01]  /*d1e0*/  R2UR UR15, R216 ;  /* 0x00000000d80f72ca */ /* 0x000fe200000e0000 */
[----:B0-----:R-:W0:Y:S01]  /*d1f0*/  @P0 LDC R3, c[0x0][0xbf0] ;  /* 0x0002fc00ff030b82 */ /* 0x001e220000000800 */
[----:B------:R-:W-:Y:S01]  /*d200*/  ULDC.64 UR16, c[0x0][0xaa0] ;  /* 0x0002a80000107ab9 */ /* 0x000fe20000000a00 */
[----:B------:R-:W-:Y:S01]  /*d210*/  R2UR UR18, R214 ;  /* 0x00000000d61272ca */ /* 0x000fe200000e0000 */
[----:B------:R-:W-:Y:S01]  /*d220*/  UIMAD UR10, UR11, UR16, URZ ;  /* 0x000000100b0a72a4 */ /* 0x000fe2000f8e023f */
[----:B------:R-:W-:Y:S01]  /*d230*/  IMAD R2, R213, 0x20, R218 ;  /* 0x00000020d5027824 */ /* 0x000fe200078e02da */
[----:B------:R-:W-:Y:S01]  /*d240*/  UIMAD.WIDE.U32 UR8, UR4, UR16, URZ ;  /* 0x00000010040872a5 */ /* 0x000fe2000f8e003f */
[----:B------:R-:W-:Y:S01]  /*d250*/  BSSY B1, `(.L_x_222) ;  /* 0x0000045000017945 */ /* 0x000fe20003800000 */
[----:B------:R-:W-:Y:S01]  /*d260*/  UIMAD UR10, UR4, UR17, UR10 ;  /* 0x00000011040a72a4 */ /* 0x000fe2000f8e020a */
[----:B------:R-:W-:Y:S02]  /*d270*/  SHF.R.S32.HI R18, RZ, 0x1f, R22 ;  /* 0x0000001fff127819 */ /* 0x000fe40000011416 */
[----:B------:R-:W-:Y:S01]  /*d280*/  ULDC.64 UR16, c[0x0][0xae8] ;  /* 0x0002ba0000107ab9 */ /* 0x000fe20000000a00 */
[----:B------:R-:W-:Y:S01]  /*d290*/  UIADD3 UR9, UR9, UR10, URZ ;  /* 0x0000000a09097290 */ /* 0x000fe2000fffe03f */
[----:B------:R-:W-:Y:S01]  /*d2a0*/  IMAD.U32 R5, RZ, RZ, UR15 ;  /* 0x0000000fff057e24 */ /* 0x000fe2000f8e00ff */
[----:B------:R-:W-:Y:S01]  /*d2b0*/  UIMAD UR4, UR12, UR16, URZ ;  /* 0x000000100c0472a4 */ /* 0x000fe2000f8e023f */
[----:B------:R-:W-:Y:S01]  /*d2c0*/  SHF.R.S32.HI R19, RZ, 0x1f, R23 ;  /* 0x0000001fff137819 */ /* 0x000fe20000011417 */
[----:B------:R-:W-:Y:S01]  /*d2d0*/  UIMAD.WIDE.U32 UR8, UR18, UR16, UR8 ;  /* 0x00000010120872a5 */ /* 0x000fe2000f8e0008 */
[----:B------:R-:W-:Y:S01]  /*d2e0*/  IMAD R6, R5, 0x80, R2 ;  /* 0x0000008005067824 */ /* 0x000fe200078e0202 */
[----:B------:R-:W-:Y:S01]  /*d2f0*/  UIMAD UR4, UR18, UR17, UR4 ;  /* 0x00000011120472a4 */ /* 0x000fe2000f8e0204 */
[----:B------:R-:W-:Y:S01]  /*d300*/  SHF.R.S32.HI R20, RZ, 0x1f, R17 ;  /* 0x0000001fff147819 */ /* 0x000fe20000011411 */
[----:B------:R-:W-:Y:S01]  /*d310*/  ULDC.64 UR10, c[0x0][0xaf0] ;  /* 0x0002bc00000a7ab9 */ /* 0x000fe20000000a00 */
[----:B------:R-:W-:Y:S01]  /*d320*/  @P0 IMAD.HI.U32 R2, R6, R9, RZ ;  /* 0x0000000906020227 */ /* 0x000fe200078e00ff */
[----:B------:R-:W-:-:S02]  /*d330*/  UIADD3 UR9, UR9, UR4, URZ ;  /* 0x0000000409097290 */ /* 0x000fc4000fffe03f */
[----:B------:R-:W-:Y:S01]  /*d340*/  UIMAD UR4, UR14, UR10, URZ ;  /* 0x0000000a0e0472a4 */ /* 0x000fe2000f8e023f */
[----:B------:R-:W-:Y:S01]  /*d350*/  IMAD.MOV.U32 R5, RZ, RZ, R6 ;  /* 0x000000ffff057224 */ /* 0x000fe200078e0006 */
[----:B0-----:R-:W-:Y:S01]  /*d360*/  @P0 SHF.R.U32.HI R5, RZ, R3, R2 ;  /* 0x00000003ff050219 */ /* 0x001fe20000011602 */
[----:B------:R-:W-:Y:S02]  /*d370*/  UIMAD.WIDE.U32 UR8, UR13, UR10, UR8 ;  /* 0x0000000a0d0872a5 */ /* 0x000fe4000f8e0008 */
[----:B------:R-:W-:Y:S01]  /*d380*/  UIMAD UR4, UR13, UR11, UR4 ;  /* 0x0000000b0d0472a4 */ /* 0x000fe2000f8e0204 */
[--C-:B------:R-:W-:Y:S01]  /*d390*/  SHF.R.S32.HI R2, RZ, 0x1f, R5.reuse ;  /* 0x0000001fff027819 */ /* 0x100fe20000011405 */
[----:B------:R-:W-:Y:S01]  /*d3a0*/  IMAD.MOV R7, RZ, RZ, -R5 ;  /* 0x000000ffff077224 */ /* 0x000fe200078e0a05 */
[----:B------:R-:W-:Y:S01]  /*d3b0*/  ULDC.64 UR10, c[0x0][0xae0] ;  /* 0x0002b800000a7ab9 */ /* 0x000fe20000000a00 */
[----:B------:R-:W-:Y:S02]  /*d3c0*/  UIADD3 UR4, UR9, UR4, URZ ;  /* 0x0000000409047290 */ /* 0x000fe4000fffe03f */
[----:B------:R-:W-:Y:S01]  /*d3d0*/  MOV R3, UR9 ;  /* 0x0000000900037c02 */ /* 0x000fe20008000f00 */
[----:B------:R-:W-:-:S02]  /*d3e0*/  IMAD R4, R2, UR10, RZ ;  /* 0x0000000a02047c24 */ /* 0x000fc4000f8e02ff */
[----:B------:R-:W-:Y:S02]  /*d3f0*/  IMAD R7, R11, R7, R6 ;  /* 0x000000070b077224 */ /* 0x000fe400078e0206 */
[----:B------:R-:W-:Y:S01]  /*d400*/  IMAD.U32 R2, RZ, RZ, UR8 ;  /* 0x00000008ff027e24 */ /* 0x000fe2000f8e00ff */
[----:B------:R-:W-:Y:S01]  /*d410*/  ULDC.64 UR8, c[0x0][0xad8] ;  /* 0x0002b60000087ab9 */ /* 0x000fe20000000a00 */
[----:B------:R-:W-:Y:S02]  /*d420*/  IMAD.U32 R3, RZ, RZ, UR4 ;  /* 0x00000004ff037e24 */ /* 0x000fe4000f8e00ff */
[C---:B------:R-:W-:Y:S01]  /*d430*/  IMAD R9, R5.reuse, UR11, R4 ;  /* 0x0000000b05097c24 */ /* 0x040fe2000f8e0204 */
[----:B------:R-:W-:Y:S01]  /*d440*/  SHF.R.S32.HI R4, RZ, 0x1f, R7 ;  /* 0x0000001fff047819 */ /* 0x000fe20000011407 */
[----:B------:R-:W-:-:S04]  /*d450*/  IMAD.WIDE.U32 R2, R5, UR10, R2 ;  /* 0x0000000a05027c25 */ /* 0x000fc8000f8e0002 */
[----:B------:R-:W-:Y:S02]  /*d460*/  IMAD.U32 R5, RZ, RZ, UR15 ;  /* 0x0000000fff057e24 */ /* 0x000fe4000f8e00ff */
[----:B------:R-:W-:Y:S02]  /*d470*/  IMAD.IADD R3, R3, 0x1, R9 ;  /* 0x0000000103037824 */ /* 0x000fe400078e0209 */
[----:B------:R-:W-:Y:S02]  /*d480*/  IMAD R4, R4, UR8, RZ ;  /* 0x0000000804047c24 */ /* 0x000fe4000f8e02ff */
[----:B------:R-:W-:Y:S02]  /*d490*/  IMAD R8, R5, 0x80, R218 ;  /* 0x0000008005087824 */ /* 0x000fe400078e02da */
[----:B-----5:R-:W-:Y:S02]  /*d4a0*/  IMAD R11, R0, R11, RZ ;  /* 0x0000000b000b7224 */ /* 0x020fe400078e02ff */
[----:B------:R-:W-:-:S02]  /*d4b0*/  IMAD R5, R7, UR9, R4 ;  /* 0x0000000907057c24 */ /* 0x000fc4000f8e0204 */
[----:B------:R-:W-:Y:S01]  /*d4c0*/  IMAD.WIDE.U32 R2, R7, UR8, R2 ;  /* 0x0000000807027c25 */ /* 0x000fe2000f8e0002 */
[C---:B------:R-:W-:Y:S01]  /*d4d0*/  ISETP.GE.AND P2, PT, R8.reuse, R11, PT ;  /* 0x0000000b0800720c */ /* 0x040fe20003f46270 */
[----:B------:R-:W-:Y:S02]  /*d4e0*/  ULDC.64 UR8, c[0x0][0xa80] ;  /* 0x0002a00000087ab9 */ /* 0x000fe40000000a00 */
[----:B------:R-:W-:Y:S01]  /*d4f0*/  VIADD R0, R8, 0x20 ;  /* 0x0000002008007836 */ /* 0x000fe20000000000 */
[----:B------:R-:W-:Y:S01]  /*d500*/  LEA R4, P3, R2, UR8, 0x1 ;  /* 0x0000000802047c11 */ /* 0x000fe2000f8608ff */
[----:B------:R-:W-:-:S03]  /*d510*/  IMAD.IADD R3, R3, 0x1, R5 ;  /* 0x0000000103037824 */ /* 0x000fc600078e0205 */
[-C--:B------:R-:W-:Y:S01]  /*d520*/  ISETP.GE.AND P1, PT, R0, R11.reuse, PT ;  /* 0x0000000b0000720c */ /* 0x080fe20003f26270 */
[----:B------:R-:W-:Y:S01]  /*d530*/  VIADD R0, R8, 0x40 ;  /* 0x0000004008007836 */ /* 0x000fe20000000000 */
[----:B------:R-:W-:Y:S02]  /*d540*/  LEA.HI.X R5, R2, UR9, R3, 0x1, P3 ;  /* 0x0000000902057c11 */ /* 0x000fe400098f0c03 */
[----:B------:R0:W1:Y:S02]  /*d550*/  SHFL.IDX PT, R2, R4, RZ, 0x181f ;  /* 0x00181fff04027589 */ /* 0x00006400000e0000 */
[----:B------:R-:W-:Y:S02]  /*d560*/  ISETP.GE.AND P0, PT, R0, R11, PT ;  /* 0x0000000b0000720c */ /* 0x000fe40003f06270 */
[----:B------:R0:W2:Y:S01]  /*d570*/  SHFL.IDX PT, R0, R5, RZ, 0x181f ;  /* 0x00181fff05007589 */ /* 0x0000a200000e0000 */
[----:B------:R-:W-:Y:S10]  /*d580*/  @P2 BRA `(.L_x_223) ;  /* 0x0000000000442947 */ /* 0x000ff40003800000 */
        /* <DEDUP_REMOVED lines=8> */
[----:B------:R3:W-:Y:S01]  /*d610*/  @!P5 ST.E.128 desc[UR36][R6.64], RZ ;  /* 0x000000ff0600d985 */ /* 0x0007e2000c101d24 */
[----:B------:R-:W-:Y:S02]  /*d620*/  @!P4 LEA.HI.X R13, R23, R0, R19, 0x1, P6 ;  /* 0x00000000170dc211 */ /* 0x000fe400030f0c13 */
[----:B------:R-:W-:-:S03]  /*d630*/  @!P3 LEA R14, P6, R22, R2, 0x1 ;  /* 0x00000002160eb211 */ /* 0x000fc600078c08ff */
[----:B------:R3:W-:Y:S01]  /*d640*/  @!P4 ST.E.128 desc[UR36][R12.64], RZ ;  /* 0x000000ff0c00c985 */ /* 0x0007e2000c101d24 */
[----:B------:R-:W-:Y:S02]  /*d650*/  @!P3 LEA.HI.X R15, R22, R0, R18, 0x1, P6 ;  /* 0x00000000160fb211 */ /* 0x000fe400030f0c12 */
[----:B------:R-:W-:-:S03]  /*d660*/  @!P2 LEA R2, P6, R212, R2, 0x1 ;  /* 0x00000002d402a211 */ /* 0x000fc600078c08ff */
[----:B------:R3:W-:Y:S01]  /*d670*/  @!P3 ST.E.128 desc[UR36][R14.64], RZ ;  /* 0x000000ff0e00b985 */ /* 0x0007e2000c101d24 */
[----:B------:R-:W-:-:S05]  /*d680*/  @!P2 LEA.HI.X R3, R212, R0, R227, 0x1, P6 ;  /* 0x00000000d403a211 */ /* 0x000fca00030f0ce3 */
[----:B------:R3:W-:Y:S04]  /*d690*/  @!P2 ST.E.128 desc[UR36][R2.64], RZ ;  /* 0x000000ff0200a985 */ /* 0x0007e8000c101d24 */
.L_x_223:
[----:B------:R-:W-:Y:S05]  /*d6a0*/  BSYNC B1 ;  /* 0x0000000000017941 */ /* 0x000fea0003800000 */
.L_x_222:
[----:B--2---:R2:W4:Y:S01]  /*d6b0*/  SHFL.IDX PT, R0, R5, 0x1, 0x181f ;  /* 0x00381f0005007f89 */ /* 0x00452200000e0000 */
[----:B------:R-:W-:Y:S03]  /*d6c0*/  BSSY B1, `(.L_x_224) ;  /* 0x0000014000017945 */ /* 0x000fe60003800000 */
[----:B-1-3--:R2:W1:Y:S01]  /*d6d0*/  SHFL.IDX PT, R2, R4, 0x1, 0x181f ;  /* 0x00381f0004027f89 */ /* 0x00a46200000e0000 */
[----:B------:R-:W-:Y:S05]  /*d6e0*/  @P1 BRA `(.L_x_225) ;  /* 0x0000000000441947 */ /* 0x000fea0003800000 */
[----:B------:R-:W-:Y:S02]  /*d6f0*/  ULDC UR4, c[0x0][0xac8] ;  /* 0x0002b20000047ab9 */ /* 0x000fe40000000800 */
[----:B------:R-:W-:Y:S02]  /*d700*/  ISETP.GE.AND P4, PT, R17, UR4, PT ;  /* 0x0000000411007c0c */ /* 0x000fe4000bf86270 */
[----:B------:R-:W-:Y:S02]  /*d710*/  ISETP.GE.AND P3, PT, R23, UR4, PT ;  /* 0x0000000417007c0c */ /* 0x000fe4000bf66270 */
[----:B------:R-:W-:Y:S02]  /*d720*/  ISETP.GE.AND P2, PT, R22, UR4, PT ;  /* 0x0000000416007c0c */ /* 0x000fe4000bf46270 */
[----:B------:R-:W-:-:S07]  /*d730*/  ISETP.GE.AND P1, PT, R212, UR4, PT ;  /* 0x00000004d4007c0c */ /* 0x000fce000bf26270 */
[-C--:B-1----:R-:W-:Y:S02]  /*d740*/  @!P4 LEA R6, P6, R17, R2.reuse, 0x1 ;  /* 0x000000021106c211 */ /* 0x082fe400078c08ff */
[----:B------:R-:W-:Y:S02]  /*d750*/  @!P3 LEA R12, P5, R23, R2, 0x1 ;  /* 0x00000002170cb211 */ /* 0x000fe400078a08ff */
[----:B----4-:R-:W-:Y:S02]  /*d760*/  @!P4 LEA.HI.X R7, R17, R0, R20, 0x1, P6 ;  /* 0x000000001107c211 */ /* 0x010fe400030f0c14 */
[----:B------:R-:W-:Y:S02]  /*d770*/  @!P2 LEA R14, P6, R22, R2, 0x1 ;  /* 0x00000002160ea211 */ /* 0x000fe400078c08ff */
[----:B------:R-:W-:Y:S01]  /*d780*/  @!P3 LEA.HI.X R13, R23, R0, R19, 0x1, P5 ;  /* 0x00000000170db211 */ /* 0x000fe200028f0c13 */
[----:B------:R3:W-:Y:S01]  /*d790*/  @!P4 ST.E.128 desc[UR36][R6.64], RZ ;  /* 0x000000ff0600c985 */ /* 0x0007e2000c101d24 */
[----:B------:R-:W-:-:S02]  /*d7a0*/  @!P1 LEA R2, P5, R212, R2, 0x1 ;  /* 0x00000002d4029211 */ /* 0x000fc400078a08ff */
[-C--:B------:R-:W-:Y:S01]  /*d7b0*/  @!P2 LEA.HI.X R15, R22, R0.reuse, R18, 0x1, P6 ;  /* 0x00000000160fa211 */ /* 0x080fe200030f0c12 */
[----:B------:R3:W-:Y:S01]  /*d7c0*/  @!P3 ST.E.128 desc[UR36][R12.64], RZ ;  /* 0x000000ff0c00b985 */ /* 0x0007e2000c101d24 */
[----:B------:R-:W-:-:S03]  /*d7d0*/  @!P1 LEA.HI.X R3, R212, R0, R227, 0x1, P5 ;  /* 0x00000000d4039211 */ /* 0x000fc600028f0ce3 */
[----:B------:R3:W-:Y:S04]  /*d7e0*/  @!P2 ST.E.128 desc[UR36][R14.64], RZ ;  /* 0x000000ff0e00a985 */ /* 0x0007e8000c101d24 */
[----:B------:R3:W-:Y:S02]  /*d7f0*/  @!P1 ST.E.128 desc[UR36][R2.64], RZ ;  /* 0x000000ff02009985 */ /* 0x0007e4000c101d24 */
.L_x_225:
[----:B------:R-:W-:Y:S05]  /*d800*/  BSYNC B1 ;  /* 0x0000000000017941 */ /* 0x000fea0003800000 */
.L_x_224:
[----:B----4-:R4:W0:Y:S01]  /*d810*/  SHFL.IDX PT, R0, R5, 0x2, 0x181f ;  /* 0x00581f0005007f89 */ /* 0x01082200000e0000 */
        /* <DEDUP_REMOVED lines=9> */
[-C--:B------:R-:W-:Y:S02]  /*d8b0*/  @!P2 LEA R12, P5, R23, R2.reuse, 0x1 ;  /* 0x00000002170ca211 */ /* 0x080fe400078a08ff */
[----:B------:R-:W-:Y:S02]  /*d8c0*/  @!P1 LEA R14, P4, R22, R2, 0x1 ;  /* 0x00000002160e9211 */ /* 0x000fe400078808ff */
[----:B0-----:R-:W-:Y:S02]  /*d8d0*/  @!P3 LEA.HI.X R7, R17, R0, R20, 0x1, P6 ;  /* 0x000000001107b211 */ /* 0x001fe400030f0c14 */
[----:B------:R-:W-:Y:S02]  /*d8e0*/  @!P0 LEA R2, P6, R212, R2, 0x1 ;  /* 0x00000002d4028211 */ /* 0x000fe400078c08ff */
[-C--:B------:R-:W-:Y:S01]  /*d8f0*/  @!P2 LEA.HI.X R13, R23, R0.reuse, R19, 0x1, P5 ;  /* 0x00000000170da211 */ /* 0x080fe200028f0c13 */
[----:B------:R3:W-:Y:S01]  /*d900*/  @!P3 ST.E.128 desc[UR36][R6.64], RZ ;  /* 0x000000ff0600b985 */ /* 0x0007e2000c101d24 */
[----:B------:R-:W-:-:S02]  /*d910*/  @!P1 LEA.HI.X R15, R22, R0, R18, 0x1, P4 ;  /* 0x00000000160f9211 */ /* 0x000fc400020f0c12 */
[----:B------:R-:W-:Y:S01]  /*d920*/  @!P0 LEA.HI.X R3, R212, R0, R227, 0x1, P6 ;  /* 0x00000000d4038211 */ /* 0x000fe200030f0ce3 */
[----:B------:R3:W-:Y:S04]  /*d930*/  @!P2 ST.E.128 desc[UR36][R12.64], RZ ;  /* 0x000000ff0c00a985 */ /* 0x0007e8000c101d24 */
[----:B------:R3:W-:Y:S04]  /*d940*/  @!P1 ST.E.128 desc[UR36][R14.64], RZ ;  /* 0x000000ff0e009985 */ /* 0x0007e8000c101d24 */
[----:B------:R3:W-:Y:S02]  /*d950*/  @!P0 ST.E.128 desc[UR36][R2.64], RZ ;  /* 0x000000ff02008985 */ /* 0x0007e4000c101d24 */
.L_x_227:
[----:B------:R-:W-:Y:S05]  /*d960*/  BSYNC B1 ;  /* 0x0000000000017941 */ /* 0x000fea0003800000 */
.L_x_226:
[----:B0-----:R-:W-:Y:S01]  /*d970*/  IADD3 R0, R8, 0x60, RZ ;  /* 0x0000006008007810 */ /* 0x001fe20007ffe0ff */
[----:B---3--:R0:W3:Y:S03]  /*d980*/  SHFL.IDX PT, R6, R5, 0x3, 0x181f ;  /* 0x00781f0005067f89 */ /* 0x0080e600000e0000 */
[----:B------:R-:W-:Y:S01]  /*d990*/  ISETP.GE.AND P0, PT, R0, R11, PT ;  /* 0x0000000b0000720c */ /* 0x000fe20003f06270 */
[----:B-1----:R0:W1:-:S12]  /*d9a0*/  SHFL.IDX PT, R2, R4, 0x3, 0x181f ;  /* 0x00781f0004027f89 */ /* 0x00205800000e0000 */
[----:B0-----:R-:W-:Y:S05]  /*d9b0*/  @P0 BRA `(.L_x_218) ;  /* 0x0000000000440947 */ /* 0x001fea0003800000 */
[----:B------:R-:W-:Y:S02]  /*d9c0*/  ULDC UR4, c[0x0][0xac8] ;  /* 0x0002b20000047ab9 */ /* 0x000fe40000000800 */
[----:B------:R-:W-:Y:S02]  /*d9d0*/  ISETP.GE.AND P3, PT, R17, UR4, PT ;  /* 0x0000000411007c0c */ /* 0x000fe4000bf66270 */
[----:B------:R-:W-:Y:S02]  /*d9e0*/  ISETP.GE.AND P2, PT, R23, UR4, PT ;  /* 0x0000000417007c0c */ /* 0x000fe4000bf46270 */
[----:B------:R-:W-:Y:S02]  /*d9f0*/  ISETP.GE.AND P1, PT, R22, UR4, PT ;  /* 0x0000000416007c0c */ /* 0x000fe4000bf26270 */
[----:B------:R-:W-:-:S07]  /*da00*/  ISETP.GE.AND P0, PT, R212, UR4, PT ;  /* 0x00000004d4007c0c */ /* 0x000fce000bf06270 */
[-C--:B-12-4-:R-:W-:Y:S02]  /*da10*/  @!P3 LEA R4, P6, R17, R2.reuse, 0x1 ;  /* 0x000000021104b211 */ /* 0x096fe400078c08ff */
[-C--:B------:R-:W-:Y:S02]  /*da20*/  @!P2 LEA R8, P5, R23, R2.reuse, 0x1 ;  /* 0x000000021708a211 */ /* 0x080fe400078a08ff */
[----:B------:R-:W-:Y:S02]  /*da30*/  @!P1 LEA R10, P4, R22, R2, 0x1 ;  /* 0x00000002160a9211 */ /* 0x000fe400078808ff */
[----:B---3--:R-:W-:Y:S02]  /*da40*/  @!P3 LEA.HI.X R5, R17, R6, R20, 0x1, P6 ;  /* 0x000000061105b211 */ /* 0x008fe400030f0c14 */
        /* <DEDUP_REMOVED lines=8> */
.L_x_218:
[----:B------:R-:W-:Y:S05]  /*dad0*/  BSYNC B0 ;  /* 0x0000000000007941 */ /* 0x000fea0003800000 */
.L_x_209:
[----:B------:R-:W-:Y:S02]  /*dae0*/  ULDC UR4, c[0x0][0xc3c] ;  /* 0x00030f0000047ab9 */ /* 0x000fe40000000800 */
[----:B------:R-:W-:-:S06]  /*daf0*/  UISETP.GE.AND UP0, UPT, UR7, UR4, UPT ;  /* 0x000000040700728c */ /* 0x000fcc000bf06270 */
[----:B------:R-:W-:-:S13]  /*db00*/  PLOP3.LUT P0, PT, PT, PT, UP0, 0x80, 0x0 ;  /* 0x000000000000781c */ /* 0x000fda0003f0f008 */
[----:B------:R-:W-:Y:S05]  /*db10*/  @!P0 BRA `(.L_x_228) ;  /* 0xffffff3000ac8947 */ /* 0x000fea000383ffff */
[----:B------:R-:W-:Y:S05]  /*db20*/  EXIT ;  /* 0x000000000000794d */ /* 0x000fea0003800000 */
.L_x_181:
[----:B------:R-:W-:-:S08]  /*db30*/  NOP ;  /* 0x0000000000007918 */ /* 0x000fd00000000000 */
[----:B0-----:R-:W0:-:S00]  /*db40*/  USETMAXREG.DEALLOC.CTAPOOL 0x28 ;  /* 0x00000028000079c8 */ /* 0x001e0000080e0500 */
[----:B0-----:R-:W-:Y:S02]  /*db50*/  LOP3.LUT R0, R0, 0x3, RZ, 0xc0, !PT ;  /* 0x0000000300007812 */ /* 0x001fe400078ec0ff */
[----:B------:R-:W-:-:S04]  /*db60*/  LOP3.LUT R23, R23, 0xfffffeff, RZ, 0xc0, !PT ;  /* 0xfffffeff17177812 */ /* 0x000fc800078ec0ff */
[----:B------:R-:W0:Y:S02]  /*db70*/  SHFL.IDX PT, R0, R0, RZ, 0x1f ;  /* 0x00001fff00007589 */ /* 0x000e2400000e0000 */
[----:B0-----:R-:W-:Y:S01]  /*db80*/  ISETP.NE.AND P0, PT, R0, RZ, PT ;  /* 0x000000ff0000720c */ /* 0x001fe20003f05270 */
[----:B------:R-:W-:-:S12]  /*db90*/  IMAD.MOV.U32 R0, RZ, RZ, RZ ;  /* 0x000000ffff007224 */ /* 0x000fd800078e00ff */
[----:B------:R-:W-:Y:S01]  /*dba0*/  @P0 LOP3.LUT R23, R23, 0x100, RZ, 0xfc, !PT ;  /* 0x0000010017170812 */ /* 0x000fe200078efcff */
[----:B------:R-:W-:Y:S06]  /*dbb0*/  @!P0 BRA `(.L_x_229) ;  /* 0x00000000001c8947 */ /* 0x000fec0003800000 */
[----:B------:R-:W0:Y:S08]  /*dbc0*/  S2UR UR5, SR_CgaCtaId ;  /* 0x00000000000579c3 */ /* 0x000e300000008800 */
[----:B------:R-:W-:Y:S06]  /*dbd0*/  BAR.SYNC.DEFER_BLOCKING 0x5, 0x180 ;  /* 0x0146000000007b1d */ /* 0x000fec0000010000 */
[----:B------:R-:W-:-:S02]  /*dbe0*/  UMOV UR4, 0x400 ;  /* 0x0000040000047882 */ /* 0x000fc40000000000 */
[----:B0-----:R-:W-:-:S09]  /*dbf0*/  ULEA UR4, UR5, UR4, 0x18 ;  /* 0x0000000405047291 */ /* 0x001fd2000f8ec03f */
[----:B------:R-:W1:Y:S01]  /*dc00*/  LDS.128 R16, [UR4+0x388d0] ;  /* 0x0388d004ff107984 */ /* 0x000e620008000c00 */
[----:B------:R-:W-:Y:S06]  /*dc10*/  BAR.ARV 0x4, 0x180 ;  /* 0x0106000000007b1d */ /* 0x000fec0000002000 */
[----:B------:R-:W-:Y:S05]  /*dc20*/  BRA `(.L_x_230) ;  /* 0x0000000800007947 */ /* 0x000fea0003800000 */
.L_x_229:
[----:B------:R-:W0:Y:S01]  /*dc30*/  S2R R2, SR_TID.X ;  /* 0x0000000000027919 */ /* 0x000e220000002100 */
[----:B------:R-:W-:Y:S01]  /*dc40*/  ULDC UR4, c[0x0][0xc3c] ;  /* 0x00030f0000047ab9 */ /* 0x000fe20000000800 */
[----:B------:R-:W1:Y:S01]  /*dc50*/  S2UR UR6, SR_CTAID.X ;  /* 0x00000000000679c3 */ /* 0x000e620000002500 */
[----:B------:R-:W-:Y:S01]  /*dc60*/  ULDC UR5, c[0x0][0xc38] ;  /* 0x00030e0000057ab9 */ /* 0x000fe20000000800 */
[----:B0-----:R-:W-:-:S04]  /*dc70*/  LOP3.LUT R5, R2, 0x1f, RZ, 0xc0, !PT ;  /* 0x0000001f02057812 */ /* 0x001fc800078ec0ff */
[----:B------:R-:W-:-:S04]  /*dc80*/  ISETP.NE.AND P0, PT, R5, 0x1f, PT ;  /* 0x0000001f0500780c */ /* 0x000fc80003f05270 */
[----:B------:R-:W-:-:S13]  /*dc90*/  ISETP.GE.OR P1, PT, R5, UR4, !P0 ;  /* 0x0000000405007c0c */ /* 0x000fda000c726670 */
[----:B------:R-:W0:Y:S02]  /*dca0*/  @!P1 LDC.64 R2, c[0x0][0xc80] ;  /* 0x00032000ff029b82 */ /* 0x000e240000000a00 */
[----:B0-----:R-:W-:-:S05]  /*dcb0*/  @!P1 IMAD.WIDE.U32 R2, R5, 0x4, R2 ;  /* 0x0000000405029825 */ /* 0x001fca00078e0002 */
[----:B------:R-:W2:Y:S01]  /*dcc0*/  @!P1 LDG.E R0, desc[UR36][R2.64] ;  /* 0x0000002402009981 */ /* 0x000ea2000c1e1900 */
[C---:B------:R-:W-:Y:S01]  /*dcd0*/  ISETP.NE.AND P1, PT, R5.reuse, RZ, PT ;  /* 0x000000ff0500720c */ /* 0x040fe20003f25270 */
[----:B------:R-:W-:Y:S01]  /*dce0*/  UMOV UR4, URZ ;  /* 0x0000003f00047c82 */ /* 0x000fe20008000000 */
[C---:B------:R-:W-:Y:S01]  /*dcf0*/  ISETP.GE.U32.AND P2, PT, R5.reuse, 0x2, PT ;  /* 0x000000020500780c */ /* 0x040fe20003f46070 */
[----:B------:R-:W-:Y:S01]  /*dd00*/  IMAD.MOV.U32 R16, RZ, RZ, RZ ;  /* 0x000000ffff107224 */ /* 0x000fe200078e00ff */
[C---:B------:R-:W-:Y:S02]  /*dd10*/  ISETP.GE.U32.AND P3, PT, R5.reuse, 0x4, PT ;  /* 0x000000040500780c */ /* 0x040fe40003f66070 */
[C---:B------:R-:W-:Y:S02]  /*dd20*/  ISETP.GE.U32.AND P4, PT, R5.reuse, 0x8, PT ;  /* 0x000000080500780c */ /* 0x040fe40003f86070 */
[----:B------:R-:W-:Y:S01]  /*dd30*/  ISETP.GE.U32.AND P5, PT, R5, 0x10, PT ;  /* 0x000000100500780c */ /* 0x000fe20003fa6070 */
[----:B--2---:R-:W0:Y:S02]  /*dd40*/  SHFL.UP PT, R4, R0, 0x1, RZ ;  /* 0x0420000000047989 */ /* 0x004e2400000e00ff */
[----:B0-----:R-:W-:-:S05]  /*dd50*/  SEL R7, R4, RZ, P1 ;  /* 0x000000ff04077207 */ /* 0x001fca0000800000 */
[----:B------:R-:W-:-:S05]  /*dd60*/  IMAD.IADD R7, R0, 0x1, R7 ;  /* 0x0000000100077824 */ /* 0x000fca00078e0207 */
[----:B------:R-:W0:Y:S02]  /*dd70*/  SHFL.UP PT, R4, R7, 0x2, RZ ;  /* 0x0440000007047989 */ /* 0x000e2400000e00ff */
        /* <DEDUP_REMOVED lines=11> */
[----:B------:R-:W0:Y:S02]  /*de30*/  SHFL.IDX PT, R4, R7, 0x1f, 0x1f ;  /* 0x03e01f0007047f89 */ /* 0x000e2400000e0000 */
[----:B0-----:R-:W-:-:S05]  /*de40*/  IMAD R4, R4, UR5, RZ ;  /* 0x0000000504047c24 */ /* 0x001fca000f8e02ff */
[----:B-1----:R-:W-:Y:S02]  /*de50*/  ISETP.GT.AND P6, PT, R4, UR6, PT ;  /* 0x0000000604007c0c */ /* 0x002fe4000bfc4270 */
[----:B------:R-:W-:-:S11]  /*de60*/  MOV R3, R4 ;  /* 0x0000000400037202 */ /* 0x000fd60000000f00 */
[----:B------:R-:W-:Y:S05]  /*de70*/  @P6 BRA `(.L_x_231) ;  /* 0x0000000000946947 */ /* 0x000fea0003800000 */
[----:B------:R-:W-:Y:S01]  /*de80*/  IMAD.MOV.U32 R4, RZ, RZ, R3 ;  /* 0x000000ffff047224 */ /* 0x000fe200078e0003 */
[----:B------:R-:W-:Y:S01]  /*de90*/  UMOV UR4, URZ ;  /* 0x0000003f00047c82 */ /* 0x000fe20008000000 */
[----:B------:R-:W-:-:S05]  /*dea0*/  ULDC UR5, c[0x0][0xc38] ;  /* 0x00030e0000057ab9 */ /* 0x000fca0000000800 */
.L_x_235:
[----:B------:R-:W0:Y:S01]  /*deb0*/  LDC R2, c[0x0][0xc3c] ;  /* 0x00030f00ff027b82 */ /* 0x000e220000000800 */
[----:B------:R-:W-:-:S06]  /*dec0*/  UIADD3 UR4, UR4, 0x1f, URZ ;  /* 0x0000001f04047890 */ /* 0x000fcc000fffe03f */
[----:B0-----:R-:W-:-:S13]  /*ded0*/  ISETP.LE.AND P6, PT, R2, UR4, PT ;  /* 0x0000000402007c0c */ /* 0x001fda000bfc3270 */
[----:B------:R-:W-:Y:S05]  /*dee0*/  @P6 BRA `(.L_x_232) ;  /* 0x0000000400246947 */ /* 0x000fea0003800000 */
[----:B------:R-:W-:Y:S01]  /*def0*/  VIADD R7, R5, UR4 ;  /* 0x0000000405077c36 */ /* 0x000fe20008000000 */
[----:B------:R-:W-:Y:S01]  /*df00*/  BSSY B0, `(.L_x_233) ;  /* 0x0000007000007945 */ /* 0x000fe20003800000 */
[----:B------:R-:W-:-:S03]  /*df10*/  IMAD.MOV.U32 R0, RZ, RZ, RZ ;  /* 0x000000ffff007224 */ /* 0x000fc600078e00ff */
[----:B------:R-:W-:-:S13]  /*df20*/  ISETP.GE.OR P6, PT, R7, R2, !P0 ;  /* 0x000000020700720c */ /* 0x000fda00047c6670 */
[----:B------:R-:W-:Y:S05]  /*df30*/  @P6 BRA `(.L_x_234) ;  /* 0x00000000000c6947 */ /* 0x000fea0003800000 */
[----:B------:R-:W0:Y:S02]  /*df40*/  LDC.64 R2, c[0x0][0xc80] ;  /* 0x00032000ff027b82 */ /* 0x000e240000000a00 */
[----:B0-----:R-:W-:-:S05]  /*df50*/  IMAD.WIDE R2, R7, 0x4, R2 ;  /* 0x0000000407027825 */ /* 0x001fca00078e0202 */
[----:B------:R0:W5:Y:S02]  /*df60*/  LDG.E R0, desc[UR36][R2.64] ;  /* 0x0000002402007981 */ /* 0x000164000c1e1900 */
.L_x_234:
[----:B------:R-:W-:Y:S05]  /*df70*/  BSYNC B0 ;  /* 0x0000000000007941 */ /* 0x000fea0003800000 */
.L_x_233:
[----:B0----5:R-:W0:Y:S02]  /*df80*/  SHFL.UP PT, R2, R0, 0x1, RZ ;  /* 0x0420000000027989 */ /* 0x021e2400000e00ff */
        /* <DEDUP_REMOVED lines=12> */
[----:B0-----:R-:W-:-:S04]  /*e050*/  SEL R9, R8, RZ, P5 ;  /* 0x000000ff08097207 */ /* 0x001fc80002800000 */
[----:B------:R-:W-:-:S05]  /*e060*/  IADD3 R9, R6, R9, RZ ;  /* 0x0000000906097210 */ /* 0x000fca0007ffe0ff */
[----:B------:R-:W0:Y:S02]  /*e070*/  SHFL.IDX PT, R3, R9, 0x1f, 0x1f ;  /* 0x03e01f0009037f89 */ /* 0x000e2400000e0000 */
[----:B0-----:R-:W-:-:S04]  /*e080*/  IMAD R3, R3, UR5, RZ ;  /* 0x0000000503037c24 */ /* 0x001fc8000f8e02ff */
[----:B------:R-:W-:-:S05]  /*e090*/  IMAD.IADD R4, R3, 0x1, R4 ;  /* 0x0000000103047824 */ /* 0x000fca00078e0204 */
[----:B------:R-:W-:-:S13]  /*e0a0*/  ISETP.GT.AND P6, PT, R4, UR6, PT ;  /* 0x0000000604007c0c */ /* 0x000fda000bfc4270 */
[----:B------:R-:W-:Y:S05]  /*e0b0*/  @!P6 BRA `(.L_x_235) ;  /* 0xfffffffc007ce947 */ /* 0x000fea000383ffff */
[----:B------:R-:W-:-:S07]  /*e0c0*/  IMAD.MOV.U32 R7, RZ, RZ, R9 ;  /* 0x000000ffff077224 */ /* 0x000fce00078e0009 */
.L_x_231:
[----:B------:R-:W-:-:S04]  /*e0d0*/  IMAD.IADD R8, R4, 0x1, -R3 ;  /* 0x0000000104087824 */ /* 0x000fc800078e0a03 */
[----:B------:R-:W-:-:S05]  /*e0e0*/  IMAD R2, R7, UR5, R8 ;  /* 0x0000000507027c24 */ /* 0x000fca000f8e0208 */
[----:B------:R-:W-:-:S13]  /*e0f0*/  ISETP.GT.AND P0, PT, R2, UR6, PT ;  /* 0x0000000602007c0c */ /* 0x000fda000bf04270 */
[----:B------:R-:W-:-:S04]  /*e100*/  VOTE.ANY R4, PT, !P0 ;  /* 0x0000000000047806 */ /* 0x000fc800040e0100 */
[----:B------:R-:W0:Y:S01]  /*e110*/  POPC R19, R4 ;  /* 0x0000000400137309 */ /* 0x000e220000000000 */
[----:B------:R-:W-:Y:S01]  /*e120*/  ISETP.NE.AND P0, PT, R4, RZ, PT ;  /* 0x000000ff0400720c */ /* 0x000fe20003f05270 */
[----:B0-----:R-:W0:Y:S02]  /*e130*/  SHFL.IDX PT, R10, R0, R19, 0x1f ;  /* 0x00001f13000a7589 */ /* 0x001e2400000e0000 */
[----:B0-----:R-:W-:-:S04]  /*e140*/  IABS R9, R10 ;  /* 0x0000000a00097213 */ /* 0x001fc80000000000 */
[----:B------:R-:W0:Y:S08]  /*e150*/  I2F.RP R6, R9 ;  /* 0x0000000900067306 */ /* 0x000e300000209400 */
[----:B0-----:R-:W0:Y:S02]  /*e160*/  MUFU.RCP R6, R6 ;  /* 0x0000000600067308 */ /* 0x001e240000001000 */
[----:B0-----:R-:W-:-:S06]  /*e170*/  VIADD R2, R6, 0xffffffe ;  /* 0x0ffffffe06027836 */ /* 0x001fcc0000000000 */
[----:B------:R0:W1:Y:S01]  /*e180*/  F2I.FTZ.U32.TRUNC.NTZ R3, R2 ;  /* 0x0000000200037305 */ /* 0x000062000021f000 */
[----:B------:R-:W-:Y:S05]  /*e190*/  @!P0 BRA `(.L_x_236) ;  /* 0x0000000000088947 */ /* 0x000fea0003800000 */
[----:B------:R-:W-:-:S06]  /*e1a0*/  VIADD R16, R19, 0xffffffff ;  /* 0xffffffff13107836 */ /* 0x000fcc0000000000 */
[----:B------:R2:W3:Y:S02]  /*e1b0*/  SHFL.IDX PT, R16, R7, R16, 0x1f ;  /* 0x00001f1007107589 */ /* 0x0004e400000e0000 */
.L_x_236:
[----:B---3--:R-:W-:Y:S01]  /*e1c0*/  IMAD R16, R16, UR5, R8 ;  /* 0x0000000510107c24 */ /* 0x008fe2000f8e0208 */
[----:B0-----:R-:W-:Y:S01]  /*e1d0*/  IABS R2, R10 ;  /* 0x0000000a00027213 */ /* 0x001fe20000000000 */
[----:B-1----:R-:W-:Y:S01]  /*e1e0*/  IMAD.MOV R0, RZ, RZ, -R3 ;  /* 0x000000ffff007224 */ /* 0x002fe200078e0a03 */
[----:B------:R-:W-:Y:S02]  /*e1f0*/  IADD3 R19, R19, UR4, RZ ;  /* 0x0000000413137c10 */ /* 0x000fe4000fffe0ff */
[----:B------:R-:W-:Y:S01]  /*e200*/  IADD3 R11, -R16, UR6, RZ ;  /* 0x00000006100b7c10 */ /* 0x000fe2000fffe1ff */
[----:B------:R-:W-:Y:S01]  /*e210*/  IMAD.MOV R4, RZ, RZ, -R2 ;  /* 0x000000ffff047224 */ /* 0x000fe200078e0a02 */
[----:B------:R-:W-:Y:S01]  /*e220*/  MOV R2, RZ ;  /* 0x000000ff00027202 */ /* 0x000fe20000000f00 */
[----:B--2---:R-:W-:Y:S01]  /*e230*/  IMAD R7, R0, R9, RZ ;  /* 0x0000000900077224 */ /* 0x004fe200078e02ff */
[----:B------:R-:W-:-:S03]  /*e240*/  IABS R0, R11 ;  /* 0x0000000b00007213 */ /* 0x000fc60000000000 */
[----:B------:R-:W-:-:S04]  /*e250*/  IMAD.HI.U32 R2, R3, R7, R2 ;  /* 0x0000000703027227 */ /* 0x000fc800078e0002 */
[----:B------:R-:W-:Y:S02]  /*e260*/  IMAD.MOV.U32 R3, RZ, RZ, R0 ;  /* 0x000000ffff037224 */ /* 0x000fe400078e0000 */
[----:B------:R-:W-:Y:S02]  /*e270*/  IMAD.MOV.U32 R0, RZ, RZ, R4 ;  /* 0x000000ffff007224 */ /* 0x000fe400078e0004 */
[----:B------:R-:W-:-:S04]  /*e280*/  IMAD.HI.U32 R2, R2, R3, RZ ;  /* 0x0000000302027227 */ /* 0x000fc800078e00ff */
[----:B------:R-:W-:-:S05]  /*e290*/  IMAD R0, R2, R0, R3 ;  /* 0x0000000002007224 */ /* 0x000fca00078e0203 */
[----:B------:R-:W-:-:S13]  /*e2a0*/  ISETP.GT.U32.AND P1, PT, R9, R0, PT ;  /* 0x000000000900720c */ /* 0x000fda0003f24070 */
[----:B------:R-:W-:Y:S02]  /*e2b0*/  @!P1 IMAD.IADD R0, R0, 0x1, -R9 ;  /* 0x0000000100009824 */ /* 0x000fe400078e0a09 */
[----:B------:R-:W-:Y:S01]  /*e2c0*/  @!P1 VIADD R2, R2, 0x1 ;  /* 0x0000000102029836 */ /* 0x000fe20000000000 */
[----:B------:R-:W-:Y:S02]  /*e2d0*/  ISETP.NE.AND P1, PT, R10, RZ, PT ;  /* 0x000000ff0a00720c */ /* 0x000fe40003f25270 */
[----:B------:R-:W-:Y:S02]  /*e2e0*/  ISETP.GE.U32.AND P0, PT, R0, R9, PT ;  /* 0x000000090000720c */ /* 0x000fe40003f06070 */
[----:B------:R-:W-:-:S04]  /*e2f0*/  LOP3.LUT R0, R11, R10, RZ, 0x3c, !PT ;  /* 0x0000000a0b007212 */ /* 0x000fc800078e3cff */
[----:B------:R-:W-:-:S07]  /*e300*/  ISETP.GE.AND P2, PT, R0, RZ, PT ;  /* 0x000000ff0000720c */ /* 0x000fce0003f46270 */
[----:B------:R-:W-:-:S06]  /*e310*/  @P0 VIADD R2, R2, 0x1 ;  /* 0x0000000102020836 */ /* 0x000fcc0000000000 */
[----:B------:R-:W-:Y:S01]  /*e320*/  @!P2 IMAD.MOV R2, RZ, RZ, -R2 ;  /* 0x000000ffff02a224 */ /* 0x000fe200078e0a02 */
[----:B------:R-:W-:-:S05]  /*e330*/  @!P1 LOP3.LUT R2, RZ, R10, RZ, 0x33, !PT ;  /* 0x0000000aff029212 */ /* 0x000fca00078e33ff */
[--C-:B------:R-:W-:Y:S02]  /*e340*/  IMAD.MOV R17, RZ, RZ, -R2.reuse ;  /* 0x000000ffff117224 */ /* 0x100fe400078e0a02 */
[----:B------:R-:W-:Y:S02]  /*e350*/  IMAD.MOV.U32 R18, RZ, RZ, R2 ;  /* 0x000000ffff127224 */ /* 0x000fe400078e0002 */
[----:B------:R-:W-:Y:S01]  /*e360*/  IMAD R17, R10, R17, R11 ;  /* 0x000000110a117224 */ /* 0x000fe200078e020b */
[----:B------:R-:W-:Y:S06]  /*e370*/  BRA `(.L_x_237) ;  /* 0x0000000000147947 */ /* 0x000fec0003800000 */
.L_x_232:
[----:B------:R-:W-:Y:S01]  /*e380*/  ULDC UR4, c[0x0][0xc3c] ;  /* 0x00030f0000047ab9 */ /* 0x000fe20000000800 */
[----:B------:R-:W-:Y:S02]  /*e390*/  IMAD.MOV.U32 R17, RZ, RZ, RZ ;  /* 0x000000ffff117224 */ /* 0x000fe400078e00ff */
[----:B------:R-:W-:Y:S02]  /*e3a0*/  IMAD.U32 R16, RZ, RZ, UR6 ;  /* 0x00000006ff107e24 */ /* 0x000fe4000f8e00ff */
[----:B------:R-:W-:Y:S02]  /*e3b0*/  IMAD.MOV.U32 R18, RZ, RZ, RZ ;  /* 0x000000ffff127224 */ /* 0x000fe400078e00ff */
[----:B------:R-:W-:-:S07]  /*e3c0*/  IMAD.U32 R19, RZ, RZ, UR4 ;  /* 0x00000004ff137e24 */ /* 0x000fce000f8e00ff */
.L_x_237:
[----:B------:R-:W-:-:S13]  /*e3d0*/  ISETP.NE.AND P0, PT, R5, RZ, PT ;  /* 0x000000ff0500720c */ /* 0x000fda0003f05270 */
[----:B------:R-:W0:Y:S01]  /*e3e0*/  @!P0 S2R R3, SR_CgaCtaId ;  /* 0x0000000000038919 */ /* 0x000e220000008800 */
[----:B------:R-:W-:-:S04]  /*e3f0*/  @!P0 MOV R0, 0x400 ;  /* 0x0000040000008802 */ /* 0x000fc80000000f00 */
[----:B0-----:R-:W-:-:S05]  /*e400*/  @!P0 LEA R0, R3, R0, 0x18 ;  /* 0x0000000003008211 */ /* 0x001fca00078ec0ff */
[----:B------:R0:W-:Y:S01]  /*e410*/  @!P0 STS.128 [R0+0x388d0], R16 ;  /* 0x0388d01000008388 */ /* 0x0001e20000000c00 */
[----:B------:R-:W-:Y:S06]  /*e420*/  BAR.ARV 0x5, 0x180 ;  /* 0x0146000000007b1d */ /* 0x000fec0000002000 */
.L_x_230:
[----:B------:R2:W-:Y:S01]  /*e430*/  STL [R1+0x1c], RZ ;  /* 0x00001cff01007387 */ /* 0x0005e20000100800 */
[----:B------:R-:W-:Y:S01]  /*e440*/  ULDC UR4, c[0x0][0xc3c] ;  /* 0x00030f0000047ab9 */ /* 0x000fe20000000800 */
[----:B------:R-:W-:Y:S01]  /*e450*/  IMAD.MOV.U32 R28, RZ, RZ, 0x1 ;  /* 0x00000001ff1c7424 */ /* 0x000fe200078e00ff */
[----:B-1----:R-:W-:Y:S01]  /*e460*/  ISETP.GE.AND P0, PT, R19, UR4, PT ;  /* 0x0000000413007c0c */ /* 0x002fe2000bf06270 */
[----:B------:R-:W-:-:S12]  /*e470*/  IMAD.MOV.U32 R27, RZ, RZ, RZ ;  /* 0x000000ffff1b7224 */ /* 0x000fd800078e00ff */
[----:B--2---:R-:W-:Y:S05]  /*e480*/  @P0 BRA `(.L_x_238) ;  /* 0x0000004800140947 */ /* 0x004fea0003800000 */
[----:B0-----:R-:W2:Y:S01]  /*e490*/  LDL R0, [R1+0x24] ;  /* 0x0000240001007983 */ /* 0x001ea20000100800 */
[----:B------:R-:W0:Y:S01]  /*e4a0*/  S2UR UR5, SR_CgaCtaId ;  /* 0x00000000000579c3 */ /* 0x000e220000008800 */
[----:B------:R-:W-:Y:S01]  /*e4b0*/  BSSY B8, `(.L_x_238) ;  /* 0x0000482000087945 */ /* 0x000fe20003800000 */
[----:B------:R-:W-:Y:S01]  /*e4c0*/  IMAD.MOV.U32 R28, RZ, RZ, 0x1 ;  /* 0x00000001ff1c7424 */ /* 0x000fe200078e00ff */
[----:B------:R-:W1:Y:S01]  /*e4d0*/  S2R R2, SR_TID.X ;  /* 0x0000000000027919 */ /* 0x000e620000002100 */
[----:B------:R-:W-:Y:S01]  /*e4e0*/  IMAD.MOV.U32 R27, RZ, RZ, RZ ;  /* 0x000000ffff1b7224 */ /* 0x000fe200078e00ff */
[----:B------:R-:W-:Y:S01]  /*e4f0*/  ULDC UR39, c[0x0][0xc] ;  /* 0x0000030000277ab9 */ /* 0x000fe20000000800 */
[----:B------:R3:W-:Y:S01]  /*e500*/  STL [R1+0x1c], RZ ;  /* 0x00001cff01007387 */ /* 0x0007e20000100800 */
[C---:B-1----:R-:W-:Y:S02]  /*e510*/  SHF.L.U32 R33, R2.reuse, 0x3, RZ ;  /* 0x0000000302217819 */ /* 0x042fe400000006ff */
[----:B------:R-:W-:-:S04]  /*e520*/  LOP3.LUT R3, R2, 0x7f, RZ, 0xc0, !PT ;  /* 0x0000007f02037812 */ /* 0x000fc800078ec0ff */
[----:B------:R-:W-:Y:S02]  /*e530*/  SHF.R.U32.HI R3, RZ, 0x3, R3 ;  /* 0x00000003ff037819 */ /* 0x000fe40000011603 */
[----:B--2---:R-:W-:Y:S02]  /*e540*/  R2UR UR4, R0 ;  /* 0x00000000000472ca */ /* 0x004fe400000e0000 */
[----:B------:R-:W-:-:S04]  /*e550*/  LOP3.LUT R0, R33, 0x1f8, RZ, 0xc0, !PT ;  /* 0x000001f821007812 */ /* 0x000fc800078ec0ff */
[----:B------:R-:W-:Y:S01]  /*e560*/  LOP3.LUT R0, R0, 0x38, R2, 0x78, !PT ;  /* 0x0000003800007812 */ /* 0x000fe200078e7802 */
[----:B------:R-:W-:-:S03]  /*e570*/  IMAD.SHL.U32 R2, R2, 0x10, RZ ;  /* 0x0000001002027824 */ /* 0x000fc600078e00ff */
[----:B------:R-:W-:Y:S02]  /*e580*/  LOP3.LUT R32, R0, 0x200, R33, 0xf8, !PT ;  /* 0x0000020000207812 */ /* 0x000fe400078ef821 */
[----:B------:R-:W-:Y:S01]  /*e590*/  LOP3.LUT R33, R33, 0x38, RZ, 0xc0, !PT ;  /* 0x0000003821217812 */ /* 0x000fe200078ec0ff */
[----:B------:R-:W-:Y:S01]  /*e5a0*/  ULOP3.LUT UR38, UR4, 0x2, URZ, 0xfc, !UPT ;  /* 0x0000000204267892 */ /* 0x000fe2000f8efc3f */
[----:B------:R-:W-:Y:S02]  /*e5b0*/  LOP3.LUT R2, R3, 0x70, R2, 0xf8, !PT ;  /* 0x0000007003027812 */ /* 0x000fe400078ef802 */
[----:B------:R-:W-:Y:S01]  /*e5c0*/  UMOV UR4, 0x400 ;  /* 0x0000040000047882 */ /* 0x000fe20000000000 */
[C---:B------:R-:W-:Y:S01]  /*e5d0*/  LOP3.LUT R0, R33.reuse, 0x40, RZ, 0xfc, !PT ;  /* 0x0000004021007812 */ /* 0x040fe200078efcff */
[----:B0-----:R-:W-:Y:S01]  /*e5e0*/  ULEA UR4, UR5, UR4, 0x18 ;  /* 0x0000000405047291 */ /* 0x001fe2000f8ec03f */
[C---:B------:R-:W-:Y:S02]  /*e5f0*/  LOP3.LUT R37, R33.reuse, 0x80, RZ, 0xfc, !PT ;  /* 0x0000008021257812 */ /* 0x040fe400078efcff */
[----:B------:R-:W-:-:S03]  /*e600*/  LOP3.LUT R36, R33, 0xc0, RZ, 0xfc, !PT ;  /* 0x000000c021247812 */ /* 0x000fc600078efcff */
[----:B------:R-:W-:-:S04]  /*e610*/  IMAD.U32 R22, RZ, RZ, UR4 ;  /* 0x00000004ff167e24 */ /* 0x000fc8000f8e00ff */
[----:B---3--:R-:W-:-:S07]  /*e620*/  IMAD R34, R32, 0x2, R22 ;  /* 0x0000000220227824 */ /* 0x008fce00078e0216 */
.L_x_303:
[----:B0-----:R-:W0:Y:S02]  /*e630*/  LDC.64 R2, c[0x0][0xc88] ;  /* 0x00032200ff027b82 */ /* 0x001e240000000a00 */
[----:B0-----:R-:W-:-:S05]  /*e640*/  IMAD.WIDE R2, R19, 0x4, R2 ;  /* 0x0000000413027825 */ /* 0x001fca00078e0202 */
[----:B--2---:R-:W2:Y:S01]  /*e650*/  LDG.E R29, desc[UR36][R2.64] ;  /* 0x00000024021d7981 */ /* 0x004ea2000c1e1900 */
[----:B------:R-:W-:Y:S05]  /*e660*/  YIELD ;  /* 0x0000000000007946 */ /* 0x000fea0003800000 */
[----:B------:R-:W-:Y:S01]  /*e670*/  ULDC.64 UR4, c[0x0][0xa28] ;  /* 0x00028a0000047ab9 */ /* 0x000fe20000000a00 */
[----:B------:R-:W-:Y:S01]  /*e680*/  IMAD.MOV.U32 R30, RZ, RZ, RZ ;  /* 0x000000ffff1e7224 */ /* 0x000fe200078e00ff */
[----:B------:R-:W-:Y:S01]  /*e690*/  ISETP.NE.U32.AND P0, PT, RZ, UR4, PT ;  /* 0x00000004ff007c0c */ /* 0x000fe2000bf05070 */
[----:B------:R-:W-:-:S03]  /*e6a0*/  ULDC.64 UR6, c[0x0][0xa18] ;  /* 0x0002860000067ab9 */ /* 0x000fc60000000a00 */
[----:B------:R-:W-:Y:S02]  /*e6b0*/  ISETP.NE.AND.EX P0, PT, RZ, UR5, PT, P0 ;  /* 0x00000005ff007c0c */ /* 0x000fe4000bf05300 */
[----:B------:R-:W-:Y:S02]  /*e6c0*/  MOV R35, RZ ;  /* 0x000000ff00237202 */ /* 0x000fe40000000f00 */
[----:B--2---:R-:W-:-:S09]  /*e6d0*/  SHF.R.S32.HI R0, RZ, 0x1f, R29 ;  /* 0x0000001fff007819 */ /* 0x004fd2000001141d */
[C---:B------:R-:W-:Y:S01]  /*e6e0*/  @P0 LEA R2, P1, R29.reuse, UR4, 0x2 ;  /* 0x000000041d020c11 */ /* 0x040fe2000f8210ff */
[C---:B------:R-:W-:Y:S01]  /*e6f0*/  IMAD.SHL.U32 R24, R29.reuse, 0x4, RZ ;  /* 0x000000041d187824 */ /* 0x040fe200078e00ff */
[C-C-:B------:R-:W-:Y:S01]  /*e700*/  SHF.L.U64.HI R25, R29.reuse, 0x2, R0.reuse ;  /* 0x000000021d197819 */ /* 0x140fe20000010200 */
[----:B------:R0:W-:Y:S01]  /*e710*/  STL [R1+0xc], R0 ;  /* 0x00000c0001007387 */ /* 0x0001e20000100800 */
[----:B------:R-:W-:Y:S01]  /*e720*/  @P0 LEA.HI.X R3, R29, UR5, R0, 0x2, P1 ;  /* 0x000000051d030c11 */ /* 0x000fe200088f1400 */
[----:B------:R-:W-:-:S04]  /*e730*/  ULDC.64 UR4, c[0x0][0xa00] ;  /* 0x0002800000047ab9 */ /* 0x000fc80000000a00 */
[----:B-1----:R1:W2:Y:S01]  /*e740*/  @P0 LDG.E R30, desc[UR36][R2.64] ;  /* 0x00000024021e0981 */ /* 0x0022a2000c1e1900 */
[----:B------:R-:W-:Y:S02]  /*e750*/  ISETP.NE.U32.AND P0, PT, RZ, UR4, PT ;  /* 0x00000004ff007c0c */ /* 0x000fe4000bf05070 */
[----:B------:R-:W-:Y:S02]  /*e760*/  LOP3.LUT R23, R23, 0xffffff7f, RZ, 0xc0, !PT ;  /* 0xffffff7f17177812 */ /* 0x000fe400078ec0ff */
[----:B------:R-:W-:Y:S02]  /*e770*/  ISETP.NE.AND.EX P2, PT, RZ, UR5, PT, P0 ;  /* 0x00000005ff007c0c */ /* 0x000fe4000bf45300 */
[----:B------:R-:W-:Y:S02]  /*e780*/  ISETP.NE.U32.AND P0, PT, RZ, UR6, PT ;  /* 0x00000006ff007c0c */ /* 0x000fe4000bf05070 */
[----:B-1----:R-:W-:Y:S02]  /*e790*/  IADD3 R2, P1, R24, UR4, RZ ;  /* 0x0000000418027c10 */ /* 0x002fe4000ff3e0ff */
[----:B------:R-:W-:-:S02]  /*e7a0*/  ISETP.NE.AND.EX P0, PT, RZ, UR7, PT, P0 ;  /* 0x00000007ff007c0c */ /* 0x000fc4000bf05300 */
[----:B------:R-:W-:Y:S01]  /*e7b0*/  IADD3.X R3, R25, UR5, RZ, P1, !PT ;  /* 0x0000000519037c10 */ /* 0x000fe20008ffe4ff */
[----:B------:R-:W-:-:S04]  /*e7c0*/  ULDC.64 UR4, c[0x0][0x418] ;  /* 0x0001060000047ab9 */ /* 0x000fc80000000a00 */
[----:B------:R-:W-:Y:S01]  /*e7d0*/  @P2 LOP3.LUT R23, R23, 0x80, RZ, 0xfc, !PT ;  /* 0x0000008017172812 */ /* 0x000fe200078efcff */
[----:B------:R1:W5:Y:S05]  /*e7e0*/  @P2 LDG.E R35, desc[UR36][R2.64] ;  /* 0x0000002402232981 */ /* 0x00036a000c1e1900 */
[----:B------:R-:W-:-:S04]  /*e7f0*/  @P0 IADD3 R4, P1, R24, UR6, RZ ;  /* 0x0000000618040c10 */ /* 0x000fc8000ff3e0ff */
[----:B------:R-:W-:-:S05]  /*e800*/  @P0 IADD3.X R5, R25, UR7, RZ, P1, !PT ;  /* 0x0000000719050c10 */ /* 0x000fca0008ffe4ff */
[----:B------:R-:W3:Y:S01]  /*e810*/  @P0 LDG.E R4, desc[UR36][R4.64] ;  /* 0x0000002404040981 */ /* 0x000ee2000c1e1900 */
[----:B------:R-:W-:-:S03]  /*e820*/  UISETP.NE.U32.AND UP0, UPT, UR4, URZ, UPT ;  /* 0x0000003f0400728c */ /* 0x000fc6000bf05070 */
[----:B------:R-:W-:Y:S01]  /*e830*/  ULDC UR4, c[0x0][0x424] ;  /* 0x0001090000047ab9 */ /* 0x000fe20000000800 */
[----:B------:R-:W-:-:S03]  /*e840*/  UISETP.NE.AND.EX UP0, UPT, UR5, URZ, UPT, UP0 ;  /* 0x0000003f0500728c */ /* 0x000fc6000bf05300 */
[----:B------:R-:W-:Y:S01]  /*e850*/  ULDC UR5, c[0x0][0x2f0] ;  /* 0x0000bc0000057ab9 */ /* 0x000fe20000000800 */
[----:B------:R-:W-:-:S04]  /*e860*/  USEL UR4, UR4, 0x1, UP0 ;  /* 0x0000000104047887 */ /* 0x000fc80008000000 */
[----:B------:R-:W-:-:S06]  /*e870*/  UIMAD UR4, UR4, UR5, URZ ;  /* 0x00000005040472a4 */ /* 0x000fcc000f8e023f */
[----:B0-----:R-:W-:Y:S01]  /*e880*/  IMAD.U32 R0, RZ, RZ, UR4 ;  /* 0x00000004ff007e24 */ /* 0x001fe2000f8e00ff */
[----:B--2---:R1:W-:Y:S04]  /*e890*/  STL [R1+0x4], R30 ;  /* 0x0000041e01007387 */ /* 0x0043e80000100800 */
[----:B---3--:R1:W-:Y:S01]  /*e8a0*/  @P0 STL [R1+0x18], R4 ;  /* 0x0000180401000387 */ /* 0x0083e20000100800 */
[----:B------:R-:W-:Y:S05]  /*e8b0*/  @P0 BRA `(.L_x_239) ;  /* 0x0000000000200947 */ /* 0x000fea0003800000 */
[----:B------:R-:W-:Y:S02]  /*e8c0*/  ULDC UR4, c[0x0][0x288] ;  /* 0x0000a20000047ab9 */ /* 0x000fe40000000800 */
[----:B-1----:R-:W-:-:S05]  /*e8d0*/  IMAD.U32 R4, RZ, RZ, UR4 ;  /* 0x00000004ff047e24 */ /* 0x002fca000f8e00ff */
[----:B------:R0:W-:Y:S01]  /*e8e0*/  STL [R1+0x18], R4 ;  /* 0x0000180401007387 */ /* 0x0001e20000100800 */
[----:B------:R-:W-:Y:S05]  /*e8f0*/  @!P2 BRA `(.L_x_239) ;  /* 0x000000000010a947 */ /* 0x000fea0003800000 */
[----:B------:R-:W2:Y:S04]  /*e900*/  LDG.E R5, desc[UR36][R2.64] ;  /* 0x0000002402057981 */ /* 0x000ea8000c1e1900 */
[----:B0-----:R-:W2:Y:S02]  /*e910*/  LDG.E R4, desc[UR36][R2.64+0x4] ;  /* 0x0000042402047981 */ /* 0x001ea4000c1e1900 */
[----:B--2---:R-:W-:-:S05]  /*e920*/  IMAD.IADD R2, R4, 0x1, -R5 ;  /* 0x0000000104027824 */ /* 0x004fca00078e0a05 */
[----:B------:R2:W-:Y:S02]  /*e930*/  STL [R1+0x18], R2 ;  /* 0x0000180201007387 */ /* 0x0005e40000100800 */
.L_x_239:
[----:B------:R-:W-:Y:S01]  /*e940*/  ULDC.64 UR4, c[0x0][0xa20] ;  /* 0x0002880000047ab9 */ /* 0x000fe20000000a00 */
[----:B------:R-:W-:Y:S01]  /*e950*/  IMAD.MOV.U32 R31, RZ, RZ, R29 ;  /* 0x000000ffff1f7224 */ /* 0x000fe200078e001d */
[----:B------:R-:W-:-:S04]  /*e960*/  ISETP.NE.U32.AND P0, PT, RZ, UR4, PT ;  /* 0x00000004ff007c0c */ /* 0x000fc8000bf05070 */
[----:B------:R-:W-:-:S13]  /*e970*/  ISETP.NE.AND.EX P0, PT, RZ, UR5, PT, P0 ;  /* 0x00000005ff007c0c */ /* 0x000fda000bf05300 */
[----:B------:R-:W-:Y:S05]  /*e980*/  @!P0 BRA `(.L_x_240) ;  /* 0x0000000000108947 */ /* 0x000fea0003800000 */
[----:B-12---:R-:W-:-:S04]  /*e990*/  IADD3 R2, P0, R24, UR4, RZ ;  /* 0x0000000418027c10 */ /* 0x006fc8000ff1e0ff */
[----:B------:R-:W-:-:S05]  /*e9a0*/  IADD3.X R3, R25, UR5, RZ, P0, !PT ;  /* 0x0000000519037c10 */ /* 0x000fca00087fe4ff */
[----:B------:R3:W5:Y:S01]  /*e9b0*/  LDG.E R0, desc[UR36][R2.64] ;  /* 0x0000002402007981 */ /* 0x000762000c1e1900 */
[----:B------:R-:W-:Y:S05]  /*e9c0*/  BRA `(.L_x_241) ;  /* 0x0000000000247947 */ /* 0x000fea0003800000 */
.L_x_240:
[----:B------:R-:W-:Y:S02]  /*e9d0*/  ULDC.64 UR4, c[0x0][0xa08] ;  /* 0x0002820000047ab9 */ /* 0x000fe40000000a00 */
[----:B------:R-:W-:-:S04]  /*e9e0*/  ISETP.NE.U32.AND P0, PT, RZ, UR4, PT ;  /* 0x00000004ff007c0c */ /* 0x000fc8000bf05070 */
[----:B------:R-:W-:-:S13]  /*e9f0*/  ISETP.NE.AND.EX P0, PT, RZ, UR5, PT, P0 ;  /* 0x00000005ff007c0c */ /* 0x000fda000bf05300 */
[----:B------:R-:W-:Y:S05]  /*ea00*/  @!P0 BRA `(.L_x_241) ;  /* 0x0000000000148947 */ /* 0x000fea0003800000 */
[----:B-12---:R-:W1:Y:S02]  /*ea10*/  LDC.64 R2, c[0x0][0xa08] ;  /* 0x00028200ff027b82 */ /* 0x006e640000000a00 */
[----:B-1----:R-:W-:-:S05]  /*ea20*/  IMAD.WIDE R2, R31, 0x4, R2 ;  /* 0x000000041f027825 */ /* 0x002fca00078e0202 */
[----:B------:R-:W2:Y:S04]  /*ea30*/  LDG.E R0, desc[UR36][R2.64] ;  /* 0x0000002402007981 */ /* 0x000ea8000c1e1900 */
[----:B------:R-:W2:Y:S02]  /*ea40*/  LDG.E R5, desc[UR36][R2.64+0x4] ;  /* 0x0000042402057981 */ /* 0x000ea4000c1e1900 */
[----:B--2---:R-:W-:-:S07]  /*ea50*/  IMAD.IADD R0, R5, 0x1, -R0 ;  /* 0x0000000105007824 */ /* 0x004fce00078e0a00 */
.L_x_241:
[----:B-123-5:R-:W-:Y:S01]  /*ea60*/  IMAD.IADD R2, R0, 0x1, -R30 ;  /* 0x0000000100027824 */ /* 0x02efe200078e0a1e */
[----:B------:R-:W-:Y:S03]  /*ea70*/  BSSY B7, `(.L_x_242) ;  /* 0x0000387000077945 */ /* 0x000fe60003800000 */
[C---:B------:R-:W-:Y:S01]  /*ea80*/  VIADD R0, R2.reuse, 0x4f ;  /* 0x0000004f02007836 */ /* 0x040fe20000000000 */
[----:B------:R1:W-:Y:S01]  /*ea90*/  STL [R1], R2 ;  /* 0x0000000201007387 */ /* 0x0003e20000100800 */
[----:B------:R-:W-:Y:S02]  /*eaa0*/  ISETP.GT.AND P0, PT, R2, RZ, PT ;  /* 0x000000ff0200720c */ /* 0x000fe40003f04270 */
[----:B------:R-:W-:-:S05]  /*eab0*/  IMAD.HI R0, R0, 0x66666667, RZ ;  /* 0x6666666700007827 */ /* 0x000fca00078e02ff */
[----:B------:R-:W-:-:S04]  /*eac0*/  SHF.R.U32.HI R3, RZ, 0x1f, R0 ;  /* 0x0000001fff037819 */ /* 0x000fc80000011600 */
[----:B------:R-:W-:-:S05]  /*ead0*/  LEA.HI.SX32 R0, R0, R3, 0x1b ;  /* 0x0000000300007211 */ /* 0x000fca00078fdaff */
[----:B------:R1:W-:Y:S01]  /*eae0*/  STL [R1+0x20], R0 ;  /* 0x0000200001007387 */ /* 0x0003e20000100800 */
[----:B------:R-:W-:Y:S05]  /*eaf0*/  @P0 BRA `(.L_x_243) ;  /* 0x0000000000440947 */ /* 0x000fea0003800000 */
[----:B-1----:R-:W1:Y:S02]  /*eb00*/  S2R R2, SR_TID.X ;  /* 0x0000000000027919 */ /* 0x002e640000002100 */
[----:B-1----:R-:W-:-:S04]  /*eb10*/  LOP3.LUT R2, R2, 0x7f, RZ, 0xc0, !PT ;  /* 0x0000007f02027812 */ /* 0x002fc800078ec0ff */
[----:B------:R-:W-:-:S13]  /*eb20*/  ISETP.NE.AND P0, PT, R2, RZ, PT ;  /* 0x000000ff0200720c */ /* 0x000fda0003f05270 */
[----:B------:R-:W-:Y:S05]  /*eb30*/  @P0 BRA `(.L_x_244) ;  /* 0x0000003400e80947 */ /* 0x000fea0003800000 */
[----:B------:R-:W1:Y:S01]  /*eb40*/  S2R R5, SR_LANEID ;  /* 0x0000000000057919 */ /* 0x000e620000000000 */
[----:B------:R-:W-:Y:S01]  /*eb50*/  VOTEU.ANY UR4, UPT, PT ;  /* 0x0000000000047886 */ /* 0x000fe200038e0100 */
[----:B------:R-:W2:Y:S01]  /*eb60*/  LDC.64 R2, c[0x0][0xc60] ;  /* 0x00031800ff027b82 */ /* 0x000ea20000000a00 */
[----:B------:R-:W1:Y:S02]  /*eb70*/  FLO.U32 R0, UR4 ;  /* 0x0000000400007d00 */ /* 0x000e6400080e0000 */
[----:B-1----:R-:W-:-:S06]  /*eb80*/  ISETP.EQ.U32.AND P0, PT, R0, R5, PT ;  /* 0x000000050000720c */ /* 0x002fcc0003f02070 */
[----:B------:R-:W2:Y:S07]  /*eb90*/  POPC R5, UR4 ;  /* 0x0000000400057d09 */ /* 0x000eae0008000000 */
[----:B--2---:R-:W2:Y:S01]  /*eba0*/  @P0 ATOMG.E.ADD.STRONG.GPU PT, R3, desc[UR36][R2.64], R5 ;  /* 0x00000005020309a8 */ /* 0x004ea200081ee1e4 */
[----:B0-----:R-:W0:Y:S02]  /*ebb0*/  S2R R4, SR_LTMASK ;  /* 0x0000000000047919 */ /* 0x001e240000003900 */
[----:B0-----:R-:W-:-:S04]  /*ebc0*/  LOP3.LUT R4, R4, UR4, RZ, 0xc0, !PT ;  /* 0x0000000404047c12 */ /* 0x001fc8000f8ec0ff */
[----:B------:R-:W0:Y:S01]  /*ebd0*/  POPC R7, R4 ;  /* 0x0000000400077309 */ /* 0x000e220000000000 */
[----:B--2---:R-:W0:Y:S02]  /*ebe0*/  SHFL.IDX PT, R0, R3, R0, 0x1f ;  /* 0x00001f0003007589 */ /* 0x004e2400000e0000 */
[----:B0-----:R-:W-:Y:S01]  /*ebf0*/  IADD3 R16, R0, UR39, R7 ;  /* 0x0000002700107c10 */ /* 0x001fe2000fffe007 */
[----:B------:R-:W-:Y:S06]  /*ec00*/  BRA `(.L_x_244) ;  /* 0x0000003400b47947 */ /* 0x000fec0003800000 */
.L_x_243:
[----:B-1----:R-:W-:Y:S01]  /*ec10*/  IADD3 R0, R22, 0x24400, RZ ;  /* 0x0002440016007810 */ /* 0x002fe20007ffe0ff */
[----:B------:R-:W-:Y:S03]  /*ec20*/  BSSY B6, `(.L_x_245) ;  /* 0x0000013000067945 */ /* 0x000fe60003800000 */
[----:B------:R-:W-:-:S13]  /*ec30*/  LOP3.LUT P0, RZ, R0, 0x3ff, RZ, 0xc0, !PT ;  /* 0x000003ff00ff7812 */ /* 0x000fda000780c0ff */
[----:B------:R-:W-:Y:S05]  /*ec40*/  @!P0 BRA `(.L_x_246) ;  /* 0x0000000000408947 */ /* 0x000fea0003800000 */
[----:B------:R-:W-:Y:S01]  /*ec50*/  MOV R2, 0x0 ;  /* 0x0000000000027802 */ /* 0x000fe20000000f00 */
[----:B------:R-:W-:Y:S01]  /*ec60*/  ULDC.64 UR6, c[0x4][0x138] ;  /* 0x01004e0000067ab9 */ /* 0x000fe20000000a00 */
[----:B------:R-:W-:Y:S01]  /*ec70*/  ULDC.64 UR8, c[0x4][0x140] ;  /* 0x0100500000087ab9 */ /* 0x000fe20000000a00 */
[----:B------:R-:W-:Y:S01]  /*ec80*/  ULDC.64 UR4, c[0x4][0x98] ;  /* 0x0100260000047ab9 */ /* 0x000fe20000000a00 */
[----:B0-----:R-:W-:Y:S01]  /*ec90*/  IMAD.U32 R4, RZ, RZ, UR6 ;  /* 0x00000006ff047e24 */ /* 0x001fe2000f8e00ff */
[----:B------:R-:W-:Y:S01]  /*eca0*/  MOV R12, 0x1 ;  /* 0x00000001000c7802 */ /* 0x000fe20000000f00 */
[----:B------:R-:W0:Y:S01]  /*ecb0*/  LDC.64 R2, c[0x4][R2] ;  /* 0x0100000002027b82 */ /* 0x000e220000000a00 */
[----:B------:R-:W-:Y:S02]  /*ecc0*/  IMAD.U32 R5, RZ, RZ, UR7 ;  /* 0x00000007ff057e24 */ /* 0x000fe4000f8e00ff */
[----:B------:R-:W-:Y:S02]  /*ecd0*/  IMAD.U32 R6, RZ, RZ, UR8 ;  /* 0x00000008ff067e24 */ /* 0x000fe4000f8e00ff */
[----:B------:R-:W-:-:S02]  /*ece0*/  IMAD.U32 R7, RZ, RZ, UR9 ;  /* 0x00000009ff077e24 */ /* 0x000fc4000f8e00ff */
[----:B------:R-:W-:Y:S02]  /*ecf0*/  IMAD.U32 R10, RZ, RZ, UR4 ;  /* 0x00000004ff0a7e24 */ /* 0x000fe4000f8e00ff */
[----:B------:R-:W-:Y:S02]  /*ed00*/  IMAD.U32 R11, RZ, RZ, UR5 ;  /* 0x00000005ff0b7e24 */ /* 0x000fe4000f8e00ff */
[----:B------:R-:W-:Y:S02]  /*ed10*/  IMAD.MOV.U32 R8, RZ, RZ, 0x70 ;  /* 0x00000070ff087424 */ /* 0x000fe400078e00ff */
[----:B------:R-:W-:-:S07]  /*ed20*/  IMAD.MOV.U32 R13, RZ, RZ, RZ ;  /* 0x000000ffff0d7224 */ /* 0x000fce00078e00ff */
[----:B------:R-:W-:-:S07]  /*ed30*/  LEPC R20, `(.L_x_246) ;  /* 0x000000001014794e */ /* 0x000fce0000000000 */
[----:B0-----:R-:W-:Y:S05]  /*ed40*/  CALL.ABS.NOINC R2 ;  /* 0x0000000002007343 */ /* 0x001fea0003c00000 */
.L_x_246:
[----:B------:R-:W-:Y:S05]  /*ed50*/  BSYNC B6 ;  /* 0x0000000000067941 */ /* 0x000fea0003800000 */
.L_x_245:
[----:B------:R-:W-:Y:S01]  /*ed60*/  VIADD R0, R22, 0x400 ;  /* 0x0000040016007836 */ /* 0x000fe20000000000 */
[----:B------:R-:W-:Y:S04]  /*ed70*/  BSSY B6, `(.L_x_247) ;  /* 0x0000022000067945 */ /* 0x000fe80003800000 */
[----:B------:R-:W-:-:S13]  /*ed80*/  LOP3.LUT P0, RZ, R0, 0x3ff, RZ, 0xc0, !PT ;  /* 0x000003ff00ff7812 */ /* 0x000fda000780c0ff */
[----:B------:R-:W-:Y:S05]  /*ed90*/  @!P0 BRA `(.L_x_248) ;  /* 0x00000000007c8947 */ /* 0x000fea0003800000 */
[----:B------:R-:W-:Y:S01]  /*eda0*/  MOV R26, 0x0 ;  /* 0x00000000001a7802 */ /* 0x000fe20000000f00 */
[----:B------:R-:W-:Y:S01]  /*edb0*/  ULDC.64 UR6, c[0x4][0x138] ;  /* 0x01004e0000067ab9 */ /* 0x000fe20000000a00 */
[----:B------:R-:W-:Y:S01]  /*edc0*/  ULDC.64 UR8, c[0x4][0x140] ;  /* 0x0100500000087ab9 */ /* 0x000fe20000000a00 */
[----:B------:R-:W-:Y:S01]  /*edd0*/  ULDC.64 UR4, c[0x4][0xa0] ;  /* 0x0100280000047ab9 */ /* 0x000fe20000000a00 */
[----:B------:R1:W2:Y:S01]  /*ede0*/  LDC.64 R2, c[0x4][R26] ;  /* 0x010000001a027b82 */ /* 0x0002a20000000a00 */
[----:B0-----:R-:W-:Y:S01]  /*edf0*/  IMAD.U32 R4, RZ, RZ, UR6 ;  /* 0x00000006ff047e24 */ /* 0x001fe2000f8e00ff */
[----:B------:R-:W-:Y:S01]  /*ee00*/  MOV R11, UR5 ;  /* 0x00000005000b7c02 */ /* 0x000fe20008000f00 */
[----:B------:R-:W-:Y:S02]  /*ee10*/  IMAD.U32 R5, RZ, RZ, UR7 ;  /* 0x00000007ff057e24 */ /* 0x000fe4000f8e00ff */
[----:B------:R-:W-:Y:S02]  /*ee20*/  IMAD.U32 R6, RZ, RZ, UR8 ;  /* 0x00000008ff067e24 */ /* 0x000fe4000f8e00ff */
[----:B------:R-:W-:-:S02]  /*ee30*/  IMAD.U32 R7, RZ, RZ, UR9 ;  /* 0x00000009ff077e24 */ /* 0x000fc4000f8e00ff */
[----:B------:R-:W-:Y:S02]  /*ee40*/  IMAD.U32 R10, RZ, RZ, UR4 ;  /* 0x00000004ff0a7e24 */ /* 0x000fe4000f8e00ff */
[----:B------:R-:W-:Y:S02]  /*ee50*/  IMAD.MOV.U32 R8, RZ, RZ, 0x70 ;  /* 0x00000070ff087424 */ /* 0x000fe400078e00ff */
[----:B------:R-:W-:Y:S02]  /*ee60*/  IMAD.MOV.U32 R12, RZ, RZ, 0x1 ;  /* 0x00000001ff0c7424 */ /* 0x000fe400078e00ff */
[----:B-1----:R-:W-:-:S07]  /*ee70*/  IMAD.MOV.U32 R13, RZ, RZ, RZ ;  /* 0x000000ffff0d7224 */ /* 0x002fce00078e00ff */
[----:B------:R-:W-:-:S07]  /*ee80*/  LEPC R20, `(.L_x_249) ;  /* 0x000000001014794e */ /* 0x000fce0000000000 */
[----:B--2---:R-:W-:Y:S05]  /*ee90*/  CALL.ABS.NOINC R2 ;  /* 0x0000000002007343 */ /* 0x004fea0003c00000 */
.L_x_249:
[----:B------:R0:W1:Y:S01]  /*eea0*/  LDC.64 R2, c[0x4][R26] ;  /* 0x010000001a027b82 */ /* 0x0000620000000a00 */
[----:B------:R-:W-:Y:S01]  /*eeb0*/  ULDC.64 UR6, c[0x4][0x138] ;  /* 0x01004e0000067ab9 */ /* 0x000fe20000000a00 */
[----:B------:R-:W-:Y:S01]  /*eec0*/  ULDC.64 UR8, c[0x4][0x140] ;  /* 0x0100500000087ab9 */ /* 0x000fe20000000a00 */
[----:B------:R-:W-:Y:S01]  /*eed0*/  ULDC.64 UR4, c[0x4][0xa8] ;  /* 0x01002a0000047ab9 */ /* 0x000fe20000000a00 */
[----:B------:R-:W-:Y:S01]  /*eee0*/  IMAD.U32 R4, RZ, RZ, UR6 ;  /* 0x00000006ff047e24 */ /* 0x000fe2000f8e00ff */
[----:B------:R-:W-:Y:S01]  /*eef0*/  MOV R10, UR4 ;  /* 0x00000004000a7c02 */ /* 0x000fe20008000f00 */
[----:B------:R-:W-:Y:S02]  /*ef00*/  IMAD.U32 R5, RZ, RZ, UR7 ;  /* 0x00000007ff057e24 */ /* 0x000fe4000f8e00ff */
        /* <DEDUP_REMOVED lines=8> */
.L_x_248:
[----:B------:R-:W-:Y:S05]  /*ef90*/  BSYNC B6 ;  /* 0x0000000000067941 */ /* 0x000fea0003800000 */
.L_x_247:
[----:B------:R-:W2:Y:S01]  /*efa0*/  LDL R26, [R1+0x20] ;  /* 0x00002000011a7983 */ /* 0x000ea20000100800 */
[----:B------:R-:W-:Y:S01]  /*efb0*/  ULDC.64 UR4, c[0x0][0x9f8] ;  /* 0x00027e0000047ab9 */ /* 0x000fe20000000a00 */
[----:B------:R-:W1:Y:S02]  /*efc0*/  LDC R6, c[0x0][0x430] ;  /* 0x00010c00ff067b82 */ /* 0x000e640000000800 */
[----:B------:R-:W3:Y:S01]  /*efd0*/  LDL R2, [R1] ;  /* 0x0000000001027983 */ /* 0x000ee20000100800 */
[----:B------:R-:W-:Y:S01]  /*efe0*/  ISETP.NE.U32.AND P0, PT, RZ, UR4, PT ;  /* 0x00000004ff007c0c */ /* 0x000fe2000bf05070 */
[----:B------:R-:W4:Y:S03]  /*eff0*/  S2R R20, SR_TID.X ;  /* 0x0000000000147919 */ /* 0x000f260000002100 */
[----:B------:R-:W-:-:S13]  /*f000*/  ISETP.NE.AND.EX P0, PT, RZ, UR5, PT, P0 ;  /* 0x00000005ff007c0c */ /* 0x000fda000bf05300 */
[----:B------:R-:W-:Y:S01]  /*f010*/  @P0 IADD3 R24, P1, R24, UR4, RZ ;  /* 0x0000000418180c10 */ /* 0x000fe2000ff3e0ff */
[----:B------:R-:W0:Y:S01]  /*f020*/  S2R R21, SR_TID.X ;  /* 0x0000000000157919 */ /* 0x000e220000002100 */
[----:B------:R-:W-:Y:S02]  /*f030*/  ULDC UR4, c[0x0][0x2f4] ;  /* 0x0000bd0000047ab9 */ /* 0x000fe40000000800 */
[----:B------:R-:W-:-:S05]  /*f040*/  @P0 IADD3.X R25, R25, UR5, RZ, P1, !PT ;  /* 0x0000000519190c10 */ /* 0x000fca0008ffe4ff */
[----:B------:R-:W3:Y:S01]  /*f050*/  @P0 LDG.E R31, desc[UR36][R24.64] ;  /* 0x00000024181f0981 */ /* 0x000ee2000c1e1900 */
[----:B-1----:R-:W-:Y:S02]  /*f060*/  ISETP.NE.AND P2, PT, R6, 0x1, PT ;  /* 0x000000010600780c */ /* 0x002fe40003f45270 */
[----:B----4-:R-:W-:-:S04]  /*f070*/  LOP3.LUT R20, R20, 0x7f, RZ, 0xc0, !PT ;  /* 0x0000007f14147812 */ /* 0x010fc800078ec0ff */
[----:B------:R-:W-:-:S07]  /*f080*/  SHF.R.U32.HI R0, RZ, 0x3, R20 ;  /* 0x00000003ff007819 */ /* 0x000fce0000011614 */
[----:B0-----:R-:W0:Y:S01]  /*f090*/  @P2 LDC R4, c[0x0][0x434] ;  /* 0x00010d00ff042b82 */ /* 0x001e220000000800 */
[----:B------:R-:W-:-:S05]  /*f0a0*/  IMAD.SHL.U32 R20, R21, 0x10, RZ ;  /* 0x0000001015147824 */ /* 0x000fca00078e00ff */
[----:B------:R-:W-:Y:S02]  /*f0b0*/  LOP3.LUT R20, R0, 0x70, R20, 0xf8, !PT ;  /* 0x0000007000147812 */ /* 0x000fe400078ef814 */
[----:B------:R-:W1:Y:S01]  /*f0c0*/  @P2 LDC R0, c[0x0][0x438] ;  /* 0x00010e00ff002b82 */ /* 0x000e620000000800 */
[----:B------:R-:W-:Y:S02]  /*f0d0*/  LOP3.LUT R23, R23, 0xffffffbf, RZ, 0xc0, !PT ;  /* 0xffffffbf17177812 */ /* 0x000fe400078ec0ff */
[----:B------:R-:W-:Y:S02]  /*f0e0*/  LOP3.LUT R8, R33, 0x40, RZ, 0xfc, !PT ;  /* 0x0000004021087812 */ /* 0x000fe400078efcff */
[----:B------:R-:W-:-:S04]  /*f0f0*/  @P2 LOP3.LUT R23, R23, 0x40, RZ, 0xfc, !PT ;  /* 0x0000004017172812 */ /* 0x000fc800078efcff */
[----:B------:R-:W-:Y:S01]  /*f100*/  LOP3.LUT R23, R23, 0xffffffef, RZ, 0xc0, !PT ;  /* 0xffffffef17177812 */ /* 0x000fe200078ec0ff */
[----:B------:R-:W-:Y:S01]  /*f110*/  UMOV UR5, 0xffffffff ;  /* 0xffffffff00057882 */ /* 0x000fe20000000000 */
[----:B--2---:R-:W-:-:S04]  /*f120*/  VIADD R26, R26, 0xffffffff ;  /* 0xffffffff1a1a7836 */ /* 0x004fc80000000000 */
[----:B------:R-:W-:-:S05]  /*f130*/  IMAD R5, R26, 0x50, R20 ;  /* 0x000000501a057824 */ /* 0x000fca00078e0214 */
[----:B---3--:R-:W-:-:S04]  /*f140*/  ISETP.GE.AND P0, PT, R5, R2, PT ;  /* 0x000000020500720c */ /* 0x008fc80003f06270 */
[----:B------:R-:W-:Y:S01]  /*f150*/  ISETP.GT.U32.OR P0, PT, R20, 0x4f, P0 ;  /* 0x0000004f1400780c */ /* 0x000fe20000704470 */
[----:B------:R-:W-:-:S04]  /*f160*/  IMAD.IADD R5, R5, 0x1, R30 ;  /* 0x0000000105057824 */ /* 0x000fc800078e021e */
[----:B0-----:R-:W-:Y:S01]  /*f170*/  @P2 IMAD.HI.U32 R7, R5, R4, RZ ;  /* 0x0000000405072227 */ /* 0x001fe200078e00ff */
[----:B------:R-:W-:-:S07]  /*f180*/  MOV R4, R5 ;  /* 0x0000000500047202 */ /* 0x000fce0000000f00 */
[----:B------:R-:W0:Y:S01]  /*f190*/  @!P0 LDC.64 R2, c[0x0][0x428] ;  /* 0x00010a00ff028b82 */ /* 0x000e220000000a00 */
[----:B-1----:R-:W-:-:S05]  /*f1a0*/  @P2 SHF.R.U32.HI R4, RZ, R0, R7 ;  /* 0x00000000ff042219 */ /* 0x002fca0000011607 */
[----:B------:R-:W-:-:S04]  /*f1b0*/  IMAD.MOV R0, RZ, RZ, -R4 ;  /* 0x000000ffff007224 */ /* 0x000fc800078e0a04 */
[----:B------:R-:W-:Y:S01]  /*f1c0*/  IMAD R0, R6, R0, R5 ;  /* 0x0000000006007224 */ /* 0x000fe200078e0205 */
[----:B------:R-:W-:Y:S02]  /*f1d0*/  SHF.R.S32.HI R6, RZ, 0x1f, R31 ;  /* 0x0000001fff067819 */ /* 0x000fe4000001141f */
[----:B------:R-:W-:-:S03]  /*f1e0*/  @!P0 SHF.R.S32.HI R5, RZ, 0x1f, R4 ;  /* 0x0000001fff058819 */ /* 0x000fc60000011404 */
[----:B------:R0:W-:Y:S02]  /*f1f0*/  STL [R1+0x8], R6 ;  /* 0x0000080601007387 */ /* 0x0001e40000100800 */
[-C--:B0-----:R-:W-:Y:S02]  /*f200*/  @!P0 IMAD R6, R6, R2.reuse, RZ ;  /* 0x0000000206068224 */ /* 0x081fe400078e02ff */
[----:B------:R-:W-:-:S04]  /*f210*/  @!P0 IMAD.WIDE.U32 R4, R31, R2, R4 ;  /* 0x000000021f048225 */ /* 0x000fc800078e0004 */
[----:B------:R-:W-:Y:S02]  /*f220*/  @!P0 IMAD R6, R31, R3, R6 ;  /* 0x000000031f068224 */ /* 0x000fe400078e0206 */
[----:B------:R-:W0:Y:S02]  /*f230*/  @!P0 LDC.64 R2, c[0x0][0x418] ;  /* 0x00010600ff028b82 */ /* 0x000e240000000a00 */
[----:B------:R-:W-:Y:S01]  /*f240*/  @!P0 IMAD.IADD R6, R5, 0x1, R6 ;  /* 0x0000000105068824 */ /* 0x000fe200078e0206 */
[----:B------:R-:W-:Y:S02]  /*f250*/  ISETP.GE.AND P2, PT, R8, UR4, PT ;  /* 0x0000000408007c0c */ /* 0x000fe4000bf46270 */
[----:B0-----:R-:W-:-:S04]  /*f260*/  @!P0 LEA R2, P1, R4, R2, 0x2 ;  /* 0x0000000204028211 */ /* 0x001fc800078210ff */
[----:B------:R-:W-:Y:S01]  /*f270*/  @!P0 LEA.HI.X R3, R4, R3, R6, 0x2, P1 ;  /* 0x0000000304038211 */ /* 0x000fe200008f1406 */
[----:B------:R-:W-:-:S06]  /*f280*/  IMAD.MOV.U32 R4, RZ, RZ, RZ ;  /* 0x000000ffff047224 */ /* 0x000fcc00078e00ff */
[----:B------:R0:W5:Y:S01]  /*f290*/  @!P0 LDG.E R4, desc[UR36][R2.64] ;  /* 0x0000002402048981 */ /* 0x000162000c1e1900 */
[----:B------:R-:W-:Y:S02]  /*f2a0*/  ISETP.GE.AND P0, PT, R33, UR4, PT ;  /* 0x0000000421007c0c */ /* 0x000fe4000bf06270 */
[----:B------:R-:W-:-:S11]  /*f2b0*/  ISETP.GE.AND P1, PT, R37, UR4, PT ;  /* 0x0000000425007c0c */ /* 0x000fd6000bf26270 */
[----:B------:R-:W-:-:S04]  /*f2c0*/  @P0 LOP3.LUT R23, R23, 0x10, RZ, 0xfc, !PT ;  /* 0x0000001017170812 */ /* 0x000fc800078efcff */
[----:B------:R-:W-:-:S04]  /*f2d0*/  LOP3.LUT R23, R23, 0xfffffff7, RZ, 0xc0, !PT ;  /* 0xfffffff717177812 */ /* 0x000fc800078ec0ff */
[----:B------:R-:W-:Y:S02]  /*f2e0*/  @P2 LOP3.LUT R23, R23, 0x8, RZ, 0xfc, !PT ;  /* 0x0000000817172812 */ /* 0x000fe400078efcff */
[----:B------:R-:W-:Y:S02]  /*f2f0*/  ISETP.GE.AND P0, PT, R36, UR4, PT ;  /* 0x0000000424007c0c */ /* 0x000fe4000bf06270 */
[----:B------:R-:W-:-:S04]  /*f300*/  LOP3.LUT R23, R23, 0xfffffffb, RZ, 0xc0, !PT ;  /* 0xfffffffb17177812 */ /* 0x000fc800078ec0ff */
[----:B------:R-:W-:-:S04]  /*f310*/  @P1 LOP3.LUT R23, R23, 0x4, RZ, 0xfc, !PT ;  /* 0x0000000417171812 */ /* 0x000fc800078efcff */
[----:B------:R-:W-:Y:S01]  /*f320*/  LOP3.LUT R23, R23, 0xfffffffd, RZ, 0xc0, !PT ;  /* 0xfffffffd17177812 */ /* 0x000fe200078ec0ff */
[----:B0-----:R-:W-:-:S03]  /*f330*/  IMAD.U32 R2, RZ, RZ, UR38 ;  /* 0x00000026ff027e24 */ /* 0x001fc6000f8e00ff */
[----:B------:R-:W-:Y:S01]  /*f340*/  @P0 LOP3.LUT R23, R23, 0x2, RZ, 0xfc, !PT ;  /* 0x0000000217170812 */ /* 0x000fe200078efcff */
[----:B------:R-:W-:Y:S06]  /*f350*/  BRA.DIV UR5, `(.L_x_250) ;  /* 0x0000003e05c47947 */ /* 0x000fec000b800000 */
.L_x_320:
[----:B------:R-:W-:Y:S02]  /*f360*/  ISETP.NE.AND P0, PT, R2, 0x3, PT ;  /* 0x000000030200780c */ /* 0x000fe40003f05270 */
[----:B------:R-:W-:Y:S02]  /*f370*/  ISETP.GT.U32.AND P1, PT, R20, 0x4f, PT ;  /* 0x0000004f1400780c */ /* 0x000fe40003f24070 */
[----:B------:R-:W-:Y:S02]  /*f380*/  LOP3.LUT R23, R23, 0xffffffdf, RZ, 0xc0, !PT ;  /* 0xffffffdf17177812 */ /* 0x000fe400078ec0ff */
[----:B------:R-:W-:-:S07]  /*f390*/  SHF.R.S32.HI R30, RZ, 0x1f, R18 ;  /* 0x0000001fff1e7819 */ /* 0x000fce0000011412 */
[----:B------:R-:W-:-:S04]  /*f3a0*/  @P0 LOP3.LUT R23, R23, 0x20, RZ, 0xfc, !PT ;  /* 0x0000002017170812 */ /* 0x000fc800078efcff */
[----:B------:R-:W-:-:S04]  /*f3b0*/  LOP3.LUT R23, R23, 0xfffffffe, RZ, 0xc0, !PT ;  /* 0xfffffffe17177812 */ /* 0x000fc800078ec0ff */
[----:B------:R-:W-:Y:S01]  /*f3c0*/  @P1 LOP3.LUT R23, R23, 0x1, RZ, 0xfc, !PT ;  /* 0x0000000117171812 */ /* 0x000fe200078efcff */
[----:B------:R-:W-:Y:S06]  /*f3d0*/  @!P0 BRA `(.L_x_251) ;  /* 0x0000000000048947 */ /* 0x000fec0003800000 */
[----:B------:R-:W-:Y:S01]  /*f3e0*/  BPT.TRAP 0x1 ;  /* 0x000000040000795c */ /* 0x000fe20000300000 */
.L_x_251:
[----:B------:R-:W-:Y:S01]  /*f3f0*/  SHF.R.S32.HI R6, RZ, 0x1f, R0 ;  /* 0x0000001fff067819 */ /* 0x000fe20000011400 */
[----:B------:R-:W-:Y:S01]  /*f400*/  ULDC.64 UR4, c[0x0][0x328] ;  /* 0x0000ca0000047ab9 */ /* 0x000fe20000000a00 */
[----:B-----5:R-:W-:Y:S01]  /*f410*/  SHF.R.S32.HI R7, RZ, 0x1f, R4 ;  /* 0x0000001fff077819 */ /* 0x020fe20000011404 */
[----:B------:R-:W-:Y:S01]  /*f420*/  IMAD.WIDE.U32 R2, R0, UR4, RZ ;  /* 0x0000000400027c25 */ /* 0x000fe2000f8e00ff */
[----:B------:R-:W-:Y:S03]  /*f430*/  BSSY B0, `(.L_x_252) ;  /* 0x0000015000007945 */ /* 0x000fe60003800000 */
[----:B------:R-:W-:-:S04]  /*f440*/  IMAD R5, R6, UR4, RZ ;  /* 0x0000000406057c24 */ /* 0x000fc8000f8e02ff */
[----:B------:R-:W-:Y:S01]  /*f450*/  IMAD R5, R0, UR5, R5 ;  /* 0x0000000500057c24 */ /* 0x000fe2000f8e0205 */
[----:B------:R-:W-:-:S03]  /*f460*/  ULDC.64 UR4, c[0x0][0x338] ;  /* 0x0000ce0000047ab9 */ /* 0x000fc60000000a00 */
[----:B------:R-:W-:Y:S02]  /*f470*/  IMAD.IADD R3, R3, 0x1, R5 ;  /* 0x0000000103037824 */ /* 0x000fe400078e0205 */
[----:B------:R-:W-:Y:S02]  /*f480*/  IMAD R5, R7, UR4, RZ ;  /* 0x0000000407057c24 */ /* 0x000fe4000f8e02ff */
[----:B------:R-:W-:-:S04]  /*f490*/  IMAD.WIDE.U32 R2, R4, UR4, R2 ;  /* 0x0000000404027c25 */ /* 0x000fc8000f8e0002 */
[----:B------:R-:W-:Y:S01]  /*f4a0*/  IMAD R5, R4, UR5, R5 ;  /* 0x0000000504057c24 */ /* 0x000fe2000f8e0205 */
[----:B------:R-:W-:-:S03]  /*f4b0*/  ULDC.64 UR4, c[0x0][0x330] ;  /* 0x0000cc0000047ab9 */ /* 0x000fc60000000a00 */
[----:B------:R-:W-:Y:S02]  /*f4c0*/  IMAD.IADD R3, R3, 0x1, R5 ;  /* 0x0000000103037824 */ /* 0x000fe400078e0205 */
[----:B------:R-:W-:Y:S02]  /*f4d0*/  IMAD R5, R30, UR4, RZ ;  /* 0x000000041e057c24 */ /* 0x000fe4000f8e02ff */
[----:B------:R-:W-:-:S04]  /*f4e0*/  IMAD.WIDE.U32 R2, R18, UR4, R2 ;  /* 0x0000000412027c25 */ /* 0x000fc8000f8e0002 */
[----:B------:R-:W-:Y:S01]  /*f4f0*/  IMAD R5, R18, UR5, R5 ;  /* 0x0000000512057c24 */ /* 0x000fe2000f8e0205 */
[----:B------:R-:W-:Y:S02]  /*f500*/  ULDC.64 UR4, c[0x0][0x318] ;  /* 0x0000c60000047ab9 */ /* 0x000fe40000000a00 */
[----:B------:R-:W-:Y:S01]  /*f510*/  LEA R24, P0, R2, UR4, 0x1 ;  /* 0x0000000402187c11 */ /* 0x000fe2000f8008ff */
[----:B------:R-:W-:-:S05]  /*f520*/  IMAD.IADD R5, R3, 0x1, R5 ;  /* 0x0000000103057824 */ /* 0x000fca00078e0205 */
[----:B------:R-:W-:Y:S02]  /*f530*/  LEA.HI.X R25, R2, UR5, R5, 0x1, P0 ;  /* 0x0000000502197c11 */ /* 0x000fe400080f0c05 */
[----:B------:R-:W-:Y:S02]  /*f540*/  LEA R5, R27, R22, 0x3 ;  /* 0x000000161b057211 */ /* 0x000fe400078e18ff */
[----:B------:R-:W-:-:S04]  /*f550*/  SHF.L.U32 R2, R28, 0x1f, RZ ;  /* 0x0000001f1c027819 */ /* 0x000fc800000006ff */
[----:B------:R-:W0:Y:S02]  /*f560*/  SYNCS.PHASECHK.TRANS64.TRYWAIT P0, [R5+URZ+0x38840], R2 ;  /* 0x03884002050075a7 */ /* 0x000e24000800017f */
[----:B0-----:R-:W-:Y:S05]  /*f570*/  @!P0 BRA `(.L_x_253) ;  /* 0x0000003c006c8947 */ /* 0x001fea0003800000 */
.L_x_321:
[----:B------:R-:W-:Y:S05]  /*f580*/  BSYNC B0 ;  /* 0x0000000000007941 */ /* 0x000fea0003800000 */
.L_x_252:
[----:B------:R-:W2:Y:S01]  /*f590*/  LDL R9, [R1] ;  /* 0x0000000001097983 */ /* 0x000ea20000100800 */
[----:B------:R-:W-:Y:S02]  /*f5a0*/  ULDC.64 UR4, c[0x0][0x300] ;  /* 0x0000c00000047ab9 */ /* 0x000fe40000000a00 */
[----:B------:R-:W-:Y:S01]  /*f5b0*/  IMAD R6, R6, UR4, RZ ;  /* 0x0000000406067c24 */ /* 0x000fe2000f8e02ff */
[----:B------:R-:W1:Y:S01]  /*f5c0*/  S2R R8, SR_TID.X ;  /* 0x0000000000087919 */ /* 0x000e620000002100 */
[----:B0-----:R-:W-:-:S04]  /*f5d0*/  IMAD.WIDE.U32 R2, R0, UR4, RZ ;  /* 0x0000000400027c25 */ /* 0x001fc8000f8e00ff */
[----:B------:R-:W-:Y:S01]  /*f5e0*/  IMAD R6, R0, UR5, R6 ;  /* 0x0000000500067c24 */ /* 0x000fe2000f8e0206 */
[----:B------:R-:W-:Y:S02]  /*f5f0*/  ULDC.64 UR4, c[0x0][0x310] ;  /* 0x0000c40000047ab9 */ /* 0x000fe40000000a00 */
[----:B------:R-:W-:Y:S02]  /*f600*/  IMAD R7, R7, UR4, RZ ;  /* 0x0000000407077c24 */ /* 0x000fe4000f8e02ff */
[----:B------:R-:W-:Y:S02]  /*f610*/  IMAD.IADD R3, R3, 0x1, R6 ;  /* 0x0000000103037824 */ /* 0x000fe400078e0206 */
        /* <DEDUP_REMOVED lines=8> */
[----:B------:R-:W-:Y:S02]  /*f6a0*/  IMAD R7, R27, 0x5000, R32 ;  /* 0x000050001b077824 */ /* 0x000fe400078e0220 */
[----:B------:R-:W-:Y:S01]  /*f6b0*/  IMAD.IADD R6, R3, 0x1, R0 ;  /* 0x0000000103067824 */ /* 0x000fe200078e0200 */
[----:B------:R-:W-:Y:S01]  /*f6c0*/  LEA R0, P0, R2, UR4, 0x1 ;  /* 0x0000000402007c11 */ /* 0x000fe2000f8008ff */
[----:B------:R-:W-:Y:S01]  /*f6d0*/  UMOV UR4, 0xffffffff ;  /* 0xffffffff00047882 */ /* 0x000fe20000000000 */
[----:B-1----:R-:W-:Y:S02]  /*f6e0*/  LOP3.LUT R8, R8, 0x7f, RZ, 0xc0, !PT ;  /* 0x0000007f08087812 */ /* 0x002fe400078ec0ff */
[----:B------:R-:W-:Y:S02]  /*f6f0*/  LEA.HI.X R6, R2, UR5, R6, 0x1, P0 ;  /* 0x0000000502067c11 */ /* 0x000fe400080f0c06 */
[----:B------:R-:W-:Y:S01]  /*f700*/  SHF.R.U32.HI R8, RZ, 0x3, R8 ;  /* 0x00000003ff087819 */ /* 0x000fe20000011608 */
[----:B--2---:R-:W-:-:S04]  /*f710*/  IMAD R4, R26, -0x50, R9 ;  /* 0xffffffb01a047824 */ /* 0x004fc800078e0209 */
[----:B------:R-:W-:-:S05]  /*f720*/  IMAD.IADD R4, R4, 0x1, -R8 ;  /* 0x0000000104047824 */ /* 0x000fca00078e0a08 */
[----:B------:R-:W-:Y:S01]  /*f730*/  ISETP.GE.AND P0, PT, R4, 0x1, PT ;  /* 0x000000010400780c */ /* 0x000fe20003f06270 */
[----:B------:R-:W-:-:S12]  /*f740*/  BRA.DIV UR4, `(.L_x_254) ;  /* 0x0000003e040c7947 */ /* 0x000fd8000b800000 */
[----:B------:R-:W0:Y:S01]  /*f750*/  SHFL.IDX PT, R3, R0, RZ, 0x181f ;  /* 0x00181fff00037589 */ /* 0x000e2200000e0000 */
[----:B------:R-:W-:Y:S01]  /*f760*/  LOP3.LUT P5, RZ, R23, 0x10, RZ, 0xc0, !PT ;  /* 0x0000001017ff7812 */ /* 0x000fe200078ac0ff */
[----:B------:R-:W-:Y:S01]  /*f770*/  @P0 IMAD R9, R7, 0x2, R22 ;  /* 0x0000000207090824 */ /* 0x000fe200078e0216 */
[C---:B------:R-:W-:Y:S01]  /*f780*/  LOP3.LUT P4, RZ, R23.reuse, 0x8, RZ, 0xc0, !PT ;  /* 0x0000000817ff7812 */ /* 0x040fe2000788c0ff */
[----:B------:R-:W1:Y:S01]  /*f790*/  SHFL.IDX PT, R2, R6, RZ, 0x181f ;  /* 0x00181fff06027589 */ /* 0x000e6200000e0000 */
[C---:B------:R-:W-:Y:S02]  /*f7a0*/  LOP3.LUT P3, RZ, R23.reuse, 0x4, RZ, 0xc0, !PT ;  /* 0x0000000417ff7812 */ /* 0x040fe4000786c0ff */
[----:B------:R-:W-:Y:S01]  /*f7b0*/  LOP3.LUT P2, RZ, R23, 0x2, RZ, 0xc0, !PT ;  /* 0x0000000217ff7812 */ /* 0x000fe2000784c0ff */
[----:B------:R-:W-:Y:S01]  /*f7c0*/  SHFL.IDX PT, R8, R6, 0x1, 0x181f ;  /* 0x00381f0006087f89 */ /* 0x000fe200000e0000 */
[----:B0-----:R-:W-:-:S05]  /*f7d0*/  @P0 LEA R3, P1, R33, R3, 0x1 ;  /* 0x0000000321030211 */ /* 0x001fca00078208ff */
[----:B-1----:R-:W-:-:S05]  /*f7e0*/  @P0 IMAD.X R2, RZ, RZ, R2, P1 ;  /* 0x000000ffff020224 */ /* 0x002fca00008e0602 */
[----:B------:R-:W-:-:S04]  /*f7f0*/  @P0 LOP3.LUT R3, R3, R2, RZ, 0x3c, !PT ;  /* 0x0000000203030212 */ /* 0x000fc800078e3cff */
[----:B------:R-:W-:-:S04]  /*f800*/  @P0 LOP3.LUT R2, R3, R2, RZ, 0x3c, !PT ;  /* 0x0000000203020212 */ /* 0x000fc800078e3cff */
[----:B------:R-:W-:-:S05]  /*f810*/  @P0 LOP3.LUT R3, R3, R2, RZ, 0x3c, !PT ;  /* 0x0000000203030212 */ /* 0x000fca00078e3cff */
[----:B------:R-:W-:Y:S04]  /*f820*/  @P0 LDGSTS.E.BYPASS.LTC128B.128 [R9+0x24400], desc[UR36][R2.64], !P5 ;  /* 0x2440000002090fae */ /* 0x000fe8000e901d64 */
[----:B------:R-:W-:Y:S04]  /*f830*/  @P0 LDGSTS.E.BYPASS.LTC128B.128 [R9+0x26c00], desc[UR36][R2.64+0x80], !P4 ;  /* 0x26c0008002090fae */ /* 0x000fe8000e101d64 */
[----:B------:R-:W-:Y:S04]  /*f840*/  @P0 LDGSTS.E.BYPASS.LTC128B.128 [R9+0x29400], desc[UR36][R2.64+0x100], !P3 ;  /* 0x2940010002090fae */ /* 0x000fe8000d901d64 */
[----:B------:R0:W-:Y:S01]  /*f850*/  @P0 LDGSTS.E.BYPASS.LTC128B.128 [R9+0x2bc00], desc[UR36][R2.64+0x180], !P2 ;  /* 0x2bc0018002090fae */ /* 0x0001e2000d101d64 */
[----:B------:R-:W-:-:S03]  /*f860*/  ISETP.GE.AND P0, PT, R4, 0x11, PT ;  /* 0x000000110400780c */ /* 0x000fc60003f06270 */
[----:B0-----:R-:W0:Y:S10]  /*f870*/  SHFL.IDX PT, R2, R0, 0x1, 0x181f ;  /* 0x00381f0000027f89 */ /* 0x001e3400000e0000 */
[----:B------:R-:W-:-:S02]  /*f880*/  @P0 LEA R21, R7, R22, 0x1 ;  /* 0x0000001607150211 */ /* 0x000fc400078e08ff */
[----:B0-----:R-:W-:-:S05]  /*f890*/  @P0 LEA R2, P1, R33, R2, 0x1 ;  /* 0x0000000221020211 */ /* 0x001fca00078208ff */
[----:B------:R-:W-:Y:S02]  /*f8a0*/  @P0 IMAD.X R3, RZ, RZ, R8, P1 ;  /* 0x000000ffff030224 */ /* 0x000fe400008e0608 */
[----:B------:R-:W-:Y:S04]  /*f8b0*/  SHFL.IDX PT, R8, R6, 0x2, 0x181f ;  /* 0x00581f0006087f89 */ /* 0x000fe800000e0000 */
[----:B------:R-:W-:Y:S04]  /*f8c0*/  @P0 LDGSTS.E.BYPASS.LTC128B.128 [R21+0x24c00], desc[UR36][R2.64], !P5 ;  /* 0x24c0000002150fae */ /* 0x000fe8000e901d64 */
[----:B------:R-:W-:Y:S04]  /*f8d0*/  @P0 LDGSTS.E.BYPASS.LTC128B.128 [R21+0x27400], desc[UR36][R2.64+0x80], !P4 ;  /* 0x2740008002150fae */ /* 0x000fe8000e101d64 */
[----:B------:R-:W-:Y:S04]  /*f8e0*/  @P0 LDGSTS.E.BYPASS.LTC128B.128 [R21+0x29c00], desc[UR36][R2.64+0x100], !P3 ;  /* 0x29c0010002150fae */ /* 0x000fe8000d901d64 */
[----:B------:R0:W-:Y:S01]  /*f8f0*/  @P0 LDGSTS.E.BYPASS.LTC128B.128 [R21+0x2c400], desc[UR36][R2.64+0x180], !P2 ;  /* 0x2c40018002150fae */ /* 0x0001e2000d101d64 */
[----:B------:R-:W-:-:S03]  /*f900*/  ISETP.GE.AND P0, PT, R4, 0x21, PT ;  /* 0x000000210400780c */ /* 0x000fc60003f06270 */
[----:B0-----:R-:W0:Y:S10]  /*f910*/  SHFL.IDX PT, R2, R0, 0x2, 0x181f ;  /* 0x00581f0000027f89 */ /* 0x001e3400000e0000 */
[----:B------:R-:W-:Y:S01]  /*f920*/  @P0 IMAD R9, R7, 0x2, R22 ;  /* 0x0000000207090824 */ /* 0x000fe200078e0216 */
        /* <DEDUP_REMOVED lines=10> */
[----:B------:R-:W1:Y:S01]  /*f9d0*/  SHFL.IDX PT, R0, R0, 0x4, 0x181f ;  /* 0x00981f0000007f89 */ /* 0x000e6200000e0000 */
[----:B0-----:R-:W-:-:S05]  /*f9e0*/  @P0 LEA R2, P1, R33, R2, 0x1 ;  /* 0x0000000221020211 */ /* 0x001fca00078208ff */
[----:B------:R-:W-:Y:S02]  /*f9f0*/  @P0 IMAD.X R3, RZ, RZ, R8, P1 ;  /* 0x000000ffff030224 */ /* 0x000fe400008e0608 */
[----:B------:R0:W2:Y:S04]  /*fa00*/  SHFL.IDX PT, R8, R6, 0x4, 0x181f ;  /* 0x00981f0006087f89 */ /* 0x0000a800000e0000 */
[----:B------:R0:W-:Y:S04]  /*fa10*/  @P0 LDGSTS.E.BYPASS.LTC128B.128 [R21+0x25c00], desc[UR36][R2.64], !P5 ;  /* 0x25c0000002150fae */ /* 0x0001e8000e901d64 */
[----:B------:R0:W-:Y:S04]  /*fa20*/  @P0 LDGSTS.E.BYPASS.LTC128B.128 [R21+0x28400], desc[UR36][R2.64+0x80], !P4 ;  /* 0x2840008002150fae */ /* 0x0001e8000e101d64 */
[----:B------:R0:W-:Y:S04]  /*fa30*/  @P0 LDGSTS.E.BYPASS.LTC128B.128 [R21+0x2ac00], desc[UR36][R2.64+0x100], !P3 ;  /* 0x2ac0010002150fae */ /* 0x0001e8000d901d64 */
[----:B-1----:R0:W-:Y:S02]  /*fa40*/  @P0 LDGSTS.E.BYPASS.LTC128B.128 [R21+0x2d400], desc[UR36][R2.64+0x180], !P2 ;  /* 0x2d40018002150fae */ /* 0x0021e4000d101d64 */
.L_x_333:
[----:B------:R-:W-:Y:S01]  /*fa50*/  ISETP.GE.AND P0, PT, R4, 0x41, PT ;  /* 0x000000410400780c */ /* 0x000fe20003f06270 */
[----:B------:R-:W-:-:S12]  /*fa60*/  BSSY B0, `(.L_x_255) ;  /* 0x0000010000007945 */ /* 0x000fd80003800000 */
[----:B------:R-:W-:Y:S05]  /*fa70*/  @!P0 BRA `(.L_x_256) ;  /* 0x0000000000388947 */ /* 0x000fea0003800000 */
[----:B------:R-:W-:Y:S01]  /*fa80*/  LOP3.LUT P4, RZ, R23, 0x10, RZ, 0xc0, !PT ;  /* 0x0000001017ff7812 */ /* 0x000fe2000788c0ff */
[----:B------:R-:W-:Y:S01]  /*fa90*/  IMAD R7, R7, 0x2, R22 ;  /* 0x0000000207077824 */ /* 0x000fe200078e0216 */
[C---:B------:R-:W-:Y:S02]  /*faa0*/  LOP3.LUT P3, RZ, R23.reuse, 0x8, RZ, 0xc0, !PT ;  /* 0x0000000817ff7812 */ /* 0x040fe4000786c0ff */
[C---:B------:R-:W-:Y:S02]  /*fab0*/  LOP3.LUT P2, RZ, R23.reuse, 0x4, RZ, 0xc0, !PT ;  /* 0x0000000417ff7812 */ /* 0x040fe4000784c0ff */
[----:B------:R-:W-:Y:S02]  /*fac0*/  LOP3.LUT P1, RZ, R23, 0x2, RZ, 0xc0, !PT ;  /* 0x0000000217ff7812 */ /* 0x000fe4000782c0ff */
[----:B0-----:R-:W-:-:S05]  /*fad0*/  LEA R2, P0, R33, R0, 0x1 ;  /* 0x0000000021027211 */ /* 0x001fca00078008ff */
        /* <DEDUP_REMOVED lines=8> */
.L_x_256:
[----:B------:R-:W-:Y:S05]  /*fb60*/  BSYNC B0 ;  /* 0x0000000000007941 */ /* 0x000fea0003800000 */
.L_x_255:
[----:B------:R-:W-:Y:S01]  /*fb70*/  NOP ;  /* 0x0000000000007918 */ /* 0x000fe20000000000 */
[----:B------:R-:W-:-:S13]  /*fb80*/  PLOP3.LUT P0, PT, PT, PT, PT, 0x80, 0x0 ;  /* 0x000000000000781c */ /* 0x000fda0003f0f070 */
.L_x_257:
        /* <DEDUP_REMOVED lines=10> */
.L_x_258:
[----:B------:R3:W5:Y:S01]  /*fc30*/  LDL.LU R0, [R1+0xc] ;  /* 0x00000c0001007983 */ /* 0x0007620000300800 */
[----:B------:R-:W-:Y:S01]  /*fc40*/  LOP3.LUT P0, RZ, R23, 0x80, RZ, 0xc0, !PT ;  /* 0x0000008017ff7812 */ /* 0x000fe2000780c0ff */
[----:B------:R3:W-:-:S12]  /*fc50*/  SYNCS.ARRIVE.TRANS64.A1T0 RZ, [R5+URZ+0x38830], RZ ;  /* 0x038830ff05ff79a7 */ /* 0x0007d8000810003f */
[----:B------:R-:W-:Y:S05]  /*fc60*/  WARPSYNC.ALL ;  /* 0x0000000000007948 */ /* 0x000fea0003800000 */
[----:B------:R-:W-:Y:S01]  /*fc70*/  ULDC.64 UR4, c[0x0][0x298] ;  /* 0x0000a60000047ab9 */ /* 0x000fe20000000a00 */
[----:B01----:R-:W-:Y:S01]  /*fc80*/  VIADD R2, R22, 0x14400 ;  /* 0x0001440016027836 */ /* 0x003fe20000000000 */
[----:B------:R-:W-:Y:S01]  /*fc90*/  SEL R29, R29, RZ, !P0 ;  /* 0x000000ff1d1d7207 */ /* 0x000fe20004000000 */
[----:B------:R-:W-:Y:S01]  /*fca0*/  IMAD.WIDE.U32 R6, R35, UR4, RZ ;  /* 0x0000000423067c25 */ /* 0x000fe2000f8e00ff */
[----:B------:R-:W-:Y:S01]  /*fcb0*/  BSSY B6, `(.L_x_259) ;  /* 0x000001b000067945 */ /* 0x000fe20003800000 */
[----:B------:R-:W-:Y:S01]  /*fcc0*/  BAR.SYNC.DEFER_BLOCKING 0x8, 0x180 ;  /* 0x0206000000007b1d */ /* 0x000fe20000010000 */
[----:B-----5:R-:W-:-:S02]  /*fcd0*/  SEL R0, R0, RZ, !P0 ;  /* 0x000000ff00007207 */ /* 0x020fc40004000000 */
[----:B------:R-:W-:-:S03]  /*fce0*/  LOP3.LUT P0, RZ, R2, 0x3ff, RZ, 0xc0, !PT ;  /* 0x000003ff02ff7812 */ /* 0x000fc6000780c0ff */
[----:B------:R0:W-:Y:S04]  /*fcf0*/  STL [R1+0xc], R0 ;  /* 0x00000c0001007387 */ /* 0x0001e80000100800 */
[----:B------:R1:W-:Y:S01]  /*fd00*/  STL.64 [R1+0x10], R6 ;  /* 0x0000100601007387 */ /* 0x0003e20000100a00 */
[----:B0-----:R-:W-:-:S05]  /*fd10*/  SHF.R.S32.HI R0, RZ, 0x1f, R35 ;  /* 0x0000001fff007819 */ /* 0x001fca0000011423 */
[----:B------:R-:W-:-:S04]  /*fd20*/  IMAD R0, R0, UR4, RZ ;  /* 0x0000000400007c24 */ /* 0x000fc8000f8e02ff */
[----:B------:R-:W-:-:S05]  /*fd30*/  IMAD R0, R35, UR5, R0 ;  /* 0x0000000523007c24 */ /* 0x000fca000f8e0200 */
[----:B------:R-:W-:Y:S01]  /*fd40*/  IADD3 R35, R7, R0, RZ ;  /* 0x0000000007237210 */ /* 0x000fe20007ffe0ff */
[----:B-1----:R-:W-:Y:S06]  /*fd50*/  @!P0 BRA `(.L_x_260) ;  /* 0x0000000000408947 */ /* 0x002fec0003800000 */
[----:B------:R-:W-:Y:S01]  /*fd60*/  MOV R2, 0x0 ;  /* 0x0000000000027802 */ /* 0x000fe20000000f00 */
[----:B------:R-:W-:Y:S01]  /*fd70*/  ULDC.64 UR6, c[0x4][0x138] ;  /* 0x01004e0000067ab9 */ /* 0x000fe20000000a00 */
[----:B------:R-:W-:Y:S01]  /*fd80*/  ULDC.64 UR8, c[0x4][0x140] ;  /* 0x0100500000087ab9 */ /* 0x000fe20000000a00 */
[----:B------:R-:W-:Y:S01]  /*fd90*/  ULDC.64 UR4, c[0x4][0xb0] ;  /* 0x01002c0000047ab9 */ /* 0x000fe20000000a00 */
[----:B------:R-:W-:Y:S01]  /*fda0*/  IMAD.U32 R4, RZ, RZ, UR6 ;  /* 0x00000006ff047e24 */ /* 0x000fe2000f8e00ff */
[----:B------:R-:W-:Y:S01]  /*fdb0*/  MOV R12, 0x1 ;  /* 0x00000001000c7802 */ /* 0x000fe20000000f00 */
[----:B------:R-:W0:Y:S01]  /*fdc0*/  LDC.64 R2, c[0x4][R2] ;  /* 0x0100000002027b82 */ /* 0x000e220000000a00 */
[----:B---3--:R-:W-:Y:S02]  /*fdd0*/  IMAD.U32 R5, RZ, RZ, UR7 ;  /* 0x00000007ff057e24 */ /* 0x008fe4000f8e00ff */
[----:B------:R-:W-:Y:S02]  /*fde0*/  IMAD.U32 R6, RZ, RZ, UR8 ;  /* 0x00000008ff067e24 */ /* 0x000fe4000f8e00ff */
[----:B------:R-:W-:-:S02]  /*fdf0*/  IMAD.U32 R7, RZ, RZ, UR9 ;  /* 0x00000009ff077e24 */ /* 0x000fc4000f8e00ff */
[----:B------:R-:W-:Y:S02]  /*fe00*/  IMAD.U32 R10, RZ, RZ, UR4 ;  /* 0x00000004ff0a7e24 */ /* 0x000fe4000f8e00ff */
[----:B------:R-:W-:Y:S02]  /*fe10*/  IMAD.U32 R11, RZ, RZ, UR5 ;  /* 0x00000005ff0b7e24 */ /* 0x000fe4000f8e00ff */
[----:B--2---:R-:W-:Y:S02]  /*fe20*/  IMAD.MOV.U32 R8, RZ, RZ, 0x70 ;  /* 0x00000070ff087424 */ /* 0x004fe400078e00ff */
[----:B------:R-:W-:-:S07]  /*fe30*/  IMAD.MOV.U32 R13, RZ, RZ, RZ ;  /* 0x000000ffff0d7224 */ /* 0x000fce00078e00ff */
[----:B------:R-:W-:-:S07]  /*fe40*/  LEPC R20, `(.L_x_260) ;  /* 0x000000001014794e */ /* 0x000fce0000000000 */
[----:B0-----:R-:W-:Y:S05]  /*fe50*/  CALL.ABS.NOINC R2 ;  /* 0x0000000002007343 */ /* 0x001fea0003c00000 */
.L_x_260:
[----:B------:R-:W-:Y:S05]  /*fe60*/  BSYNC B6 ;  /* 0x0000000000067941 */ /* 0x000fea0003800000 */
.L_x_259:
[----:B------:R-:W4:Y:S01]  /*fe70*/  LDL.LU R20, [R1+0xc] ;  /* 0x00000c0001147983 */ /* 0x000f220000300800 */
[----:B------:R-:W0:Y:S01]  /*fe80*/  LDC R6, c[0x0][0x448] ;  /* 0x00011200ff067b82 */ /* 0x000e220000000800 */
[----:B------:R-:W-:Y:S02]  /*fe90*/  ULDC.64 UR4, c[0x0][0x2d8] ;  /* 0x0000b60000047ab9 */ /* 0x000fe40000000a00 */
[----:B------:R-:W2:Y:S01]  /*fea0*/  LDL.LU.64 R2, [R1+0x10] ;  /* 0x0000100001027983 */ /* 0x000ea20000300a00 */
[----:B------:R-:W-:-:S03]  /*feb0*/  IMAD R0, R30, UR4, RZ ;  /* 0x000000041e007c24 */ /* 0x000fc6000f8e02ff */
[----:B------:R1:W5:Y:S01]  /*fec0*/  LDL R10, [R1+0x18] ;  /* 0x00001800010a7983 */ /* 0x0003620000100800 */
[----:B---3--:R-:W-:Y:S01]  /*fed0*/  IMAD R5, R18, UR5, R0 ;  /* 0x0000000512057c24 */ /* 0x008fe2000f8e0200 */
[----:B0-----:R-:W-:-:S13]  /*fee0*/  ISETP.NE.AND P0, PT, R6, 0x1, PT ;  /* 0x000000010600780c */ /* 0x001fda0003f05270 */
[----:B------:R-:W0:Y:S01]  /*fef0*/  @P0 LDC R4, c[0x0][0x450] ;  /* 0x00011400ff040b82 */ /* 0x000e220000000800 */
[----:B------:R-:W-:Y:S01]  /*ff00*/  LOP3.LUT R9, R33, 0x40, RZ, 0xfc, !PT ;  /* 0x0000004021097812 */ /* 0x000fe200078efcff */
[----:B----4-:R-:W-:Y:S02]  /*ff10*/  IMAD.MOV.U32 R21, RZ, RZ, R20 ;  /* 0x000000ffff157224 */ /* 0x010fe400078e0014 */
[----:B------:R-:W3:Y:S01]  /*ff20*/  S2R R20, SR_TID.X ;  /* 0x0000000000147919 */ /* 0x000ee20000002100 */
[----:B--2---:R-:W-:Y:S02]  /*ff30*/  IMAD.MOV.U32 R3, RZ, RZ, R35 ;  /* 0x000000ffff037224 */ /* 0x004fe400078e0023 */
[----:B------:R-:W-:Y:S01]  /*ff40*/  IMAD.WIDE.U32 R2, R18, UR4, R2 ;  /* 0x0000000412027c25 */ /* 0x000fe2000f8e0002 */
[----:B------:R-:W-:-:S03]  /*ff50*/  ULDC.64 UR4, c[0x0][0x2e0] ;  /* 0x0000b80000047ab9 */ /* 0x000fc60000000a00 */
[----:B------:R-:W-:Y:S02]  /*ff60*/  IMAD.IADD R3, R3, 0x1, R5 ;  /* 0x0000000103037824 */ /* 0x000fe400078e0205 */
[----:B------:R-:W2:Y:S01]  /*ff70*/  @P0 LDC R5, c[0x0][0x44c] ;  /* 0x00011300ff050b82 */ /* 0x000ea20000000800 */
[----:B------:R-:W-:Y:S02]  /*ff80*/  IMAD R0, R21, UR4, RZ ;  /* 0x0000000415007c24 */ /* 0x000fe4000f8e02ff */
[----:B------:R-:W-:-:S04]  /*ff90*/  IMAD.WIDE.U32 R2, R29, UR4, R2 ;  /* 0x000000041d027c25 */ /* 0x000fc8000f8e0002 */
[----:B------:R-:W-:Y:S01]  /*ffa0*/  IMAD R0, R29, UR5, R0 ;  /* 0x000000051d007c24 */ /* 0x000fe2000f8e0200 */
[----:B------:R-:W-:-:S03]  /*ffb0*/  ULDC.64 UR4, c[0x0][0x2d0] ;  /* 0x0000b40000047ab9 */ /* 0x000fc60000000a00 */
[----:B------:R-:W-:Y:S02]  /*ffc0*/  IMAD.IADD R3, R3, 0x1, R0 ;  /* 0x0000000103037824 */ /* 0x000fe400078e0200 */
[----:B------:R-:W-:Y:S01]  /*ffd0*/  IMAD.SHL.U32 R0, R17, 0x80, RZ ;  /* 0x0000008011007824 */ /* 0x000fe200078e00ff */
[C---:B---3--:R-:W-:Y:S01]  /*ffe0*/  LOP3.LUT R21, R20.reuse, 0x7f, RZ, 0xc0, !PT ;  /* 0x0000007f14157812 */ /* 0x048fe200078ec0ff */
[----:B------:R-:W-:-:S03]  /*fff0*/  IMAD.SHL.U32 R20, R20, 0x10, RZ ;  /* 0x0000001014147824 */ /* 0x000fc600078e00ff */
[----:B------:R-:W-:-:S04]  /*10000*/  SHF.R.U32.HI R21, RZ, 0x3, R21 ;  /* 0x00000003ff157819 */ /* 0x000fc80000011615 */
[----:B------:R-:W-:-:S04]  /*10010*/  LOP3.LUT R20, R21, 0x70, R20, 0xf8, !PT ;  /* 0x0000007015147812 */ /* 0x000fc800078ef814 */
[----:B------:R-:W-:-:S05]  /*10020*/  LOP3.LUT R7, R20, R0, RZ, 0xfc, !PT ;  /* 0x0000000014077212 */ /* 0x000fca00078efcff */
[----:B--2---:R-:W-:Y:S01]  /*10030*/  @P0 IMAD.HI.U32 R8, R7, R5, RZ ;  /* 0x0000000507080227 */ /* 0x004fe200078e00ff */
[----:B------:R-:W-:-:S04]  /*10040*/  MOV R5, R7 ;  /* 0x0000000700057202 */ /* 0x000fc80000000f00 */
[----:B0-----:R-:W-:Y:S01]  /*10050*/  @P0 SHF.R.U32.HI R5, RZ, R4, R8 ;  /* 0x00000004ff050219 */ /* 0x001fe20000011608 */
[----:B------:R-:W0:Y:S04]  /*10060*/  S2R R20, SR_TID.X ;  /* 0x0000000000147919 */ /* 0x000e280000002100 */
[----:B------:R-:W-:-:S04]  /*10070*/  IMAD.MOV R4, RZ, RZ, -R5 ;  /* 0x000000ffff047224 */ /* 0x000fc800078e0a05 */
[----:B------:R-:W-:Y:S01]  /*10080*/  IMAD R4, R6, R4, R7 ;  /* 0x0000000406047224 */ /* 0x000fe200078e0207 */
[----:B------:R-:W-:Y:S01]  /*10090*/  SHF.R.S32.HI R7, RZ, 0x1f, R5 ;  /* 0x0000001fff077819 */ /* 0x000fe20000011405 */
[----:B------:R-:W-:-:S04]  /*100a0*/  IMAD.WIDE.U32 R2, R5, UR4, R2 ;  /* 0x0000000405027c25 */ /* 0x000fc8000f8e0002 */
[----:B------:R-:W-:-:S04]  /*100b0*/  IMAD R7, R7, UR4, RZ ;  /* 0x0000000407077c24 */ /* 0x000fc8000f8e02ff */
[----:B------:R-:W-:Y:S01]  /*100c0*/  IMAD R7, R5, UR5, R7 ;  /* 0x0000000505077c24 */ /* 0x000fe2000f8e0207 */
[----:B------:R-:W-:Y:S01]  /*100d0*/  SHF.R.S32.HI R5, RZ, 0x1f, R4 ;  /* 0x0000001fff057819 */ /* 0x000fe20000011404 */
[----:B------:R-:W-:Y:S02]  /*100e0*/  ULDC.64 UR4, c[0x0][0x2c8] ;  /* 0x0000b20000047ab9 */ /* 0x000fe40000000a00 */
[----:B------:R-:W-:Y:S02]  /*100f0*/  IMAD.IADD R3, R3, 0x1, R7 ;  /* 0x0000000103037824 */ /* 0x000fe400078e0207 */
[----:B------:R-:W-:Y:S02]  /*10100*/  IMAD R5, R5, UR4, RZ ;  /* 0x0000000405057c24 */ /* 0x000fe4000f8e02ff */
[----:B------:R-:W-:-:S04]  /*10110*/  IMAD.WIDE.U32 R2, R4, UR4, R2 ;  /* 0x0000000404027c25 */ /* 0x000fc8000f8e0002 */
[----:B------:R-:W-:Y:S01]  /*10120*/  IMAD R5, R4, UR5, R5 ;  /* 0x0000000504057c24 */ /* 0x000fe2000f8e0205 */
[----:B------:R-:W-:-:S03]  /*10130*/  ULDC.64 UR4, c[0x0][0x280] ;  /* 0x0000a00000047ab9 */ /* 0x000fc60000000a00 */
[----:B------:R-:W-:Y:S01]  /*10140*/  IMAD.IADD R3, R3, 0x1, R5 ;  /* 0x0000000103037824 */ /* 0x000fe200078e0205 */
[----:B------:R-:W-:Y:S01]  /*10150*/  LEA R5, P0, R2, UR4, 0x1 ;  /* 0x0000000402057c11 */ /* 0x000fe2000f8008ff */
[----:B------:R-:W-:Y:S01]  /*10160*/  ULDC UR4, c[0x0][0x2b8] ;  /* 0x0000ae0000047ab9 */ /* 0x000fe20000000800 */
[----:B0-----:R-:W-:Y:S02]  /*10170*/  LOP3.LUT R20, R20, 0x7f, RZ, 0xc0, !PT ;  /* 0x0000007f14147812 */ /* 0x001fe400078ec0ff */
[----:B------:R-:W-:Y:S01]  /*10180*/  LEA.HI.X R4, R2, UR5, R3, 0x1, P0 ;  /* 0x0000000502047c11 */ /* 0x000fe200080f0c03 */
[----:B------:R-:W-:Y:S01]  /*10190*/  UMOV UR5, 0xffffffff ;  /* 0xffffffff00057882 */ /* 0x000fe20000000000 */
[----:B------:R-:W-:Y:S02]  /*101a0*/  ISETP.GE.AND P4, PT, R33, UR4, PT ;  /* 0x0000000421007c0c */ /* 0x000fe4000bf86270 */
[----:B------:R-:W-:Y:S02]  /*101b0*/  ISETP.GE.AND P3, PT, R9, UR4, PT ;  /* 0x0000000409007c0c */ /* 0x000fe4000bf66270 */
[----:B------:R-:W-:-:S02]  /*101c0*/  ISETP.GE.AND P2, PT, R37, UR4, PT ;  /* 0x0000000425007c0c */ /* 0x000fc4000bf46270 */
[----:B------:R-:W-:Y:S02]  /*101d0*/  ISETP.GE.AND P1, PT, R36, UR4, PT ;  /* 0x0000000424007c0c */ /* 0x000fe4000bf26270 */
[----:B------:R-:W-:Y:S01]  /*101e0*/  SHF.R.U32.HI R9, RZ, 0x3, R20 ;  /* 0x00000003ff097819 */ /* 0x000fe20000011614 */
[----:B-1----:R-:W-:Y:S10]  /*101f0*/  BRA.DIV UR5, `(.L_x_261) ;  /* 0x0000003a05247947 */ /* 0x002ff4000b800000 */
[----:B------:R-:W0:Y:S01]  /*10200*/  SHFL.IDX PT, R14, R5, RZ, 0x181f ;  /* 0x00181fff050e7589 */ /* 0x000e2200000e0000 */
[----:B-----5:R-:W-:Y:S02]  /*10210*/  IMAD R6, R10, R6, RZ ;  /* 0x000000060a067224 */ /* 0x020fe400078e02ff */
[----:B------:R-:W-:Y:S01]  /*10220*/  IMAD.IADD R0, R9, 0x1, R0 ;  /* 0x0000000109007824 */ /* 0x000fe200078e0200 */
[----:B------:R-:W1:Y:S03]  /*10230*/  SHFL.IDX PT, R2, R4, RZ, 0x181f ;  /* 0x00181fff04027589 */ /* 0x000e6600000e0000 */
[C---:B------:R-:W-:Y:S01]  /*10240*/  VIADD R7, R0.reuse, 0x10 ;  /* 0x0000001000077836 */ /* 0x040fe20000000000 */
[----:B------:R-:W-:-:S13]  /*10250*/  ISETP.GE.AND P0, PT, R0, R6, PT ;  /* 0x000000060000720c */ /* 0x000fda0003f06270 */
[----:B0-----:R-:W-:-:S05]  /*10260*/  @!P0 LEA R14, P5, R33, R14, 0x1 ;  /* 0x0000000e210e8211 */ /* 0x001fca00078a08ff */
[----:B-1----:R-:W-:Y:S02]  /*10270*/  @!P0 IMAD.X R3, RZ, RZ, R2, P5 ;  /* 0x000000ffff038224 */ /* 0x002fe400028e0602 */
[----:B------:R-:W-:Y:S02]  /*10280*/  @!P0 IMAD.MOV.U32 R2, RZ, RZ, R14 ;  /* 0x000000ffff028224 */ /* 0x000fe400078e000e */
[----:B------:R-:W0:Y:S04]  /*10290*/  SHFL.IDX PT, R14, R5, 0x1, 0x181f ;  /* 0x00381f00050e7f89 */ /* 0x000e2800000e0000 */
[----:B------:R-:W-:Y:S04]  /*102a0*/  @!P0 LDGSTS.E.BYPASS.LTC128B.128 [R34+0x14400], desc[UR36][R2.64], !P4 ;  /* 0x1440000002228fae */ /* 0x000fe8000e101d64 */
[----:B------:R-:W-:Y:S04]  /*102b0*/  @!P0 LDGSTS.E.BYPASS.LTC128B.128 [R34+0x18400], desc[UR36][R2.64+0x80], !P3 ;  /* 0x1840008002228fae */ /* 0x000fe8000d901d64 */
[----:B------:R-:W-:Y:S04]  /*102c0*/  @!P0 LDGSTS.E.BYPASS.LTC128B.128 [R34+0x1c400], desc[UR36][R2.64+0x100], !P2 ;  /* 0x1c40010002228fae */ /* 0x000fe8000d101d64 */
[----:B------:R1:W-:Y:S01]  /*102d0*/  @!P0 LDGSTS.E.BYPASS.LTC128B.128 [R34+0x20400], desc[UR36][R2.64+0x180], !P1 ;  /* 0x2040018002228fae */ /* 0x0003e2000c901d64 */
[----:B------:R-:W-:-:S03]  /*102e0*/  ISETP.GE.AND P0, PT, R7, R6, PT ;  /* 0x000000060700720c */ /* 0x000fc60003f06270 */
[----:B-1----:R-:W1:Y:S10]  /*102f0*/  SHFL.IDX PT, R2, R4, 0x1, 0x181f ;  /* 0x00381f0004027f89 */ /* 0x002e7400000e0000 */
[----:B0-----:R-:W-:-:S04]  /*10300*/  @!P0 LEA R14, P5, R33, R14, 0x1 ;  /* 0x0000000e210e8211 */ /* 0x001fc800078a08ff */
[----:B-1----:R-:W-:Y:S01]  /*10310*/  @!P0 IADD3.X R7, RZ, R2, RZ, P5, !PT ;  /* 0x00000002ff078210 */ /* 0x002fe20002ffe4ff */
[----:B------:R-:W-:Y:S02]  /*10320*/  @!P0 IMAD.MOV.U32 R2, RZ, RZ, R14 ;  /* 0x000000ffff028224 */ /* 0x000fe400078e000e */
[----:B------:R-:W0:Y:S02]  /*10330*/  SHFL.IDX PT, R14, R5, 0x2, 0x181f ;  /* 0x00581f00050e7f89 */ /* 0x000e2400000e0000 */
[----:B------:R-:W-:Y:S02]  /*10340*/  @!P0 IMAD.MOV.U32 R3, RZ, RZ, R7 ;  /* 0x000000ffff038224 */ /* 0x000fe400078e0007 */
[----:B------:R-:W-:-:S03]  /*10350*/  VIADD R7, R0, 0x20 ;  /* 0x0000002000077836 */ /* 0x000fc60000000000 */
[----:B------:R-:W-:Y:S04]  /*10360*/  @!P0 LDGSTS.E.BYPASS.LTC128B.128 [R34+0x14c00], desc[UR36][R2.64], !P4 ;  /* 0x14c0000002228fae */ /* 0x000fe8000e101d64 */
[----:B------:R-:W-:Y:S04]  /*10370*/  @!P0 LDGSTS.E.BYPASS.LTC128B.128 [R34+0x18c00], desc[UR36][R2.64+0x80], !P3 ;  /* 0x18c0008002228fae */ /* 0x000fe8000d901d64 */
[----:B------:R-:W-:Y:S04]  /*10380*/  @!P0 LDGSTS.E.BYPASS.LTC128B.128 [R34+0x1cc00], desc[UR36][R2.64+0x100], !P2 ;  /* 0x1cc0010002228fae */ /* 0x000fe8000d101d64 */
[----:B------:R1:W-:Y:S01]  /*10390*/  @!P0 LDGSTS.E.BYPASS.LTC128B.128 [R34+0x20c00], desc[UR36][R2.64+0x180], !P1 ;  /* 0x20c0018002228fae */ /* 0x0003e2000c901d64 */
[----:B------:R-:W-:-:S03]  /*103a0*/  ISETP.GE.AND P0, PT, R7, R6, PT ;  /* 0x000000060700720c */ /* 0x000fc60003f06270 */
[----:B-1----:R-:W1:Y:S10]  /*103b0*/  SHFL.IDX PT, R2, R4, 0x2, 0x181f ;  /* 0x00581f0004027f89 */ /* 0x002e7400000e0000 */
[----:B0-----:R-:W-:-:S05]  /*103c0*/  @!P0 LEA R14, P5, R33, R14, 0x1 ;  /* 0x0000000e210e8211 */ /* 0x001fca00078a08ff */
[----:B-1----:R-:W-:Y:S02]  /*103d0*/  @!P0 IMAD.X R7, RZ, RZ, R2, P5 ;  /* 0x000000ffff078224 */ /* 0x002fe400028e0602 */
[----:B------:R-:W-:Y:S02]  /*103e0*/  @!P0 IMAD.MOV.U32 R2, RZ, RZ, R14 ;  /* 0x000000ffff028224 */ /* 0x000fe400078e000e */
[----:B------:R-:W-:Y:S01]  /*103f0*/  @!P0 IMAD.MOV.U32 R3, RZ, RZ, R7 ;  /* 0x000000ffff038224 */ /* 0x000fe200078e0007 */
[----:B------:R-:W0:Y:S01]  /*10400*/  SHFL.IDX PT, R14, R5, 0x3, 0x181f ;  /* 0x00781f00050e7f89 */ /* 0x000e2200000e0000 */
[----:B------:R-:W-:-:S03]  /*10410*/  VIADD R7, R0, 0x30 ;  /* 0x0000003000077836 */ /* 0x000fc60000000000 */
        /* <DEDUP_REMOVED lines=46> */
[----:B------:R0:W1:Y:S04]  /*10700*/  SHFL.IDX PT, R14, R5, 0x7, 0x181f ;  /* 0x00f81f00050e7f89 */ /* 0x00006800000e0000 */
[----:B------:R0:W-:Y:S04]  /*10710*/  @!P0 LDGSTS.E.BYPASS.LTC128B.128 [R34+0x17400], desc[UR36][R2.64], !P4 ;  /* 0x1740000002228fae */ /* 0x0001e8000e101d64 */
[----:B------:R0:W-:Y:S04]  /*10720*/  @!P0 LDGSTS.E.BYPASS.LTC128B.128 [R34+0x1b400], desc[UR36][R2.64+0x80], !P3 ;  /* 0x1b40008002228fae */ /* 0x0001e8000d901d64 */
[----:B------:R0:W-:Y:S04]  /*10730*/  @!P0 LDGSTS.E.BYPASS.LTC128B.128 [R34+0x1f400], desc[UR36][R2.64+0x100], !P2 ;  /* 0x1f40010002228fae */ /* 0x0001e8000d101d64 */
[----:B------:R0:W-:Y:S04]  /*10740*/  @!P0 LDGSTS.E.BYPASS.LTC128B.128 [R34+0x23400], desc[UR36][R2.64+0x180], !P1 ;  /* 0x2340018002228fae */ /* 0x0001e8000c901d64 */
[----:B------:R0:W2:Y:S02]  /*10750*/  SHFL.IDX PT, R7, R4, 0x7, 0x181f ;  /* 0x00f81f0004077f89 */ /* 0x0000a400000e0000 */
.L_x_350:
[----:B0-----:R-:W-:Y:S01]  /*10760*/  VIADD R3, R0, 0x70 ;  /* 0x0000007000037836 */ /* 0x001fe20000000000 */
[----:B------:R-:W-:Y:S04]  /*10770*/  BSSY B0, `(.L_x_262) ;  /* 0x000000c000007945 */ /* 0x000fe80003800000 */
[----:B------:R-:W-:-:S13]  /*10780*/  ISETP.GE.AND P0, PT, R3, R6, PT ;  /* 0x000000060300720c */ /* 0x000fda0003f06270 */
[----:B------:R-:W-:Y:S05]  /*10790*/  @P0 BRA `(.L_x_263) ;  /* 0x0000000000240947 */ /* 0x000fea0003800000 */
[----:B-1----:R-:W-:-:S04]  /*107a0*/  LEA R2, P0, R33, R14, 0x1 ;  /* 0x0000000e21027211 */ /* 0x002fc800078008ff */
[----:B--2---:R-:W-:-:S05]  /*107b0*/  IADD3.X R3, RZ, R7, RZ, P0, !PT ;  /* 0x00000007ff037210 */ /* 0x004fca00007fe4ff */
[----:B------:R-:W-:Y:S01]  /*107c0*/  @!PT LDS RZ, [RZ] ;  /* 0x00000000fffff984 */ /* 0x000fe20000000800 */
[----:B------:R-:W-:Y:S01]  /*107d0*/  @!PT LDS RZ, [RZ] ;  /* 0x00000000fffff984 */ /* 0x000fe20000000800 */
[----:B------:R-:W-:Y:S01]  /*107e0*/  @!PT LDS RZ, [RZ] ;  /* 0x00000000fffff984 */ /* 0x000fe20000000800 */
[----:B------:R0:W-:Y:S04]  /*107f0*/  LDGSTS.E.BYPASS.LTC128B.128 [R34+0x17c00], desc[UR36][R2.64], !P4 ;  /* 0x17c0000002227fae */ /* 0x0001e8000e101d64 */
[----:B------:R0:W-:Y:S04]  /*10800*/  LDGSTS.E.BYPASS.LTC128B.128 [R34+0x1bc00], desc[UR36][R2.64+0x80], !P3 ;  /* 0x1bc0008002227fae */ /* 0x0001e8000d901d64 */
[----:B------:R0:W-:Y:S04]  /*10810*/  LDGSTS.E.BYPASS.LTC128B.128 [R34+0x1fc00], desc[UR36][R2.64+0x100], !P2 ;  /* 0x1fc0010002227fae */ /* 0x0001e8000d101d64 */
[----:B------:R0:W-:Y:S02]  /*10820*/  LDGSTS.E.BYPASS.LTC128B.128 [R34+0x23c00], desc[UR36][R2.64+0x180], !P1 ;  /* 0x23c0018002227fae */ /* 0x0001e4000c901d64 */
.L_x_263:
[----:B------:R-:W-:Y:S05]  /*10830*/  BSYNC B0 ;  /* 0x0000000000007941 */ /* 0x000fea0003800000 */
.L_x_262:
[----:B------:R-:W-:Y:S01]  /*10840*/  NOP ;  /* 0x0000000000007918 */ /* 0x000fe20000000000 */
[----:B------:R-:W-:-:S13]  /*10850*/  PLOP3.LUT P0, PT, PT, PT, PT, 0x80, 0x0 ;  /* 0x000000000000781c */ /* 0x000fda0003f0f070 */
.L_x_264:
[----:B------:R-:W-:Y:S02]  /*10860*/  PLOP3.LUT P1, PT, P1, P0, PT, 0xa2, 0x0 ;  /* 0x000000000000781c */ /* 0x000fe40000f21472 */
[----:B------:R-:W-:-:S08]  /*10870*/  @P0 R2UR P1, UR4, R22 ;  /* 0x00000000160402ca */ /* 0x000fd00000020000 */
[----:B------:R-:W-:-:S05]  /*10880*/  @P0 PLOP3.LUT P0, PT, P1, PT, PT, 0x80, 0x0 ;  /* 0x000000000000081c */ /* 0x000fca0000f0f070 */
[----:B------:R-:W-:Y:S01]  /*10890*/  @!P1 SYNCS.ARRIVE.TRANS64.RED.A0T1 RZ, [UR4+0x38800], RZ ;  /* 0x038800ffffff99a7 */ /* 0x000fe20008200404 */
[----:B------:R-:W-:Y:S07]  /*108a0*/  @!P1 ARRIVES.LDGSTSBAR.64.TRANSCNT [UR4+0x38800] ;  /* 0x03880000ff0099b0 */ /* 0x000fee0008000a84 */
[----:B------:R-:W-:Y:S05]  /*108b0*/  @P0 BRA.U.ANY `(.L_x_264) ;  /* 0xfffffffd00e80947 */ /* 0x000fea000393ffff */
[----:B0-----:R-:W3:Y:S02]  /*108c0*/  LDL.LU R2, [R1+0x1c] ;  /* 0x00001c0001027983 */ /* 0x001ee40000300800 */
[----:B---3--:R-:W-:-:S05]  /*108d0*/  VIADD R2, R2, 0x1 ;  /* 0x0000000102027836 */ /* 0x008fca0000000000 */
[----:B------:R0:W-:Y:S01]  /*108e0*/  STL [R1+0x1c], R2 ;  /* 0x00001c0201007387 */ /* 0x0001e20000100800 */
[----:B------:R-:W-:-:S04]  /*108f0*/  LEA.HI R0, R2, R2, RZ, 0x1 ;  /* 0x0000000202007211 */ /* 0x000fc800078f08ff */
[----:B------:R-:W-:-:S05]  /*10900*/  LOP3.LUT R0, R0, 0xfffffffe, RZ, 0xc0, !PT ;  /* 0xfffffffe00007812 */ /* 0x000fca00078ec0ff */
[----:B------:R-:W-:-:S05]  /*10910*/  IMAD.IADD R0, R2, 0x1, -R0 ;  /* 0x0000000102007824 */ /* 0x000fca00078e0a00 */
[----:B------:R-:W-:Y:S01]  /*10920*/  SHF.L.U32 R3, R0, 0x1f, RZ ;  /* 0x0000001f00037819 */ /* 0x000fe200000006ff */
[----:B------:R-:W-:Y:S01]  /*10930*/  NOP ;  /* 0x0000000000007918 */ /* 0x000fe20000000000 */
[----:B------:R0:W-:Y:S01]  /*10940*/  SYNCS.ARRIVE.TRANS64.A1T0 RZ, [R22+URZ+0x38800], RZ ;  /* 0x038800ff16ff79a7 */ /* 0x0001e2000810003f */
[----:B------:R-:W-:Y:S01]  /*10950*/  BSSY B0, `(.L_x_265) ;  /* 0x0000003000007945 */ /* 0x000fe20003800000 */
[----:B------:R-:W3:Y:S03]  /*10960*/  SYNCS.PHASECHK.TRANS64.TRYWAIT P0, [R22+URZ+0x38820], R3 ;  /* 0x03882003160075a7 */ /* 0x000ee6000800017f */
[----:B0--3--:R-:W-:Y:S05]  /*10970*/  @!P0 BRA `(.L_x_266) ;  /* 0x0000003800fc8947 */ /* 0x009fea0003800000 */
.L_x_351:
[----:B------:R-:W-:Y:S05]  /*10980*/  BSYNC B0 ;  /* 0x0000000000007941 */ /* 0x000fea0003800000 */
.L_x_265:
[----:B------:R-:W3:Y:S01]  /*10990*/  LDL R0, [R1] ;  /* 0x0000000001007983 */ /* 0x000ee20000100800 */
[----:B------:R-:W-:Y:S01]  /*109a0*/  BSSY B0, `(.L_x_267) ;  /* 0x0000116000007945 */ /* 0x000fe20003800000 */
[----:B---3--:R-:W-:-:S13]  /*109b0*/  ISETP.GE.AND P0, PT, R0, 0x51, PT ;  /* 0x000000510000780c */ /* 0x008fda0003f06270 */
[----:B------:R-:W-:Y:S05]  /*109c0*/  @!P0 BRA `(.L_x_268) ;  /* 0x00000010004c8947 */ /* 0x000fea0003800000 */
[----:B------:R-:W3:Y:S01]  /*109d0*/  LDL.LU R0, [R1+0x20] ;  /* 0x0000200001007983 */ /* 0x000ee20000300800 */
[C---:B------:R-:W-:Y:S01]  /*109e0*/  LOP3.LUT R2, R33.reuse, 0x40, RZ, 0xfc, !PT ;  /* 0x0000004021027812 */ /* 0x040fe200078efcff */
[----:B------:R-:W-:Y:S01]  /*109f0*/  ULDC UR4, c[0x0][0x2f4] ;  /* 0x0000bd0000047ab9 */ /* 0x000fe20000000800 */
[----:B------:R-:W-:Y:S01]  /*10a00*/  IMAD.MOV.U32 R17, RZ, RZ, R28 ;  /* 0x000000ffff117224 */ /* 0x000fe200078e001c */
[----:B------:R-:W-:Y:S01]  /*10a10*/  ISETP.GE.AND P4, PT, R33, UR4, PT ;  /* 0x0000000421007c0c */ /* 0x000fe2000bf86270 */
[----:B--2---:R-:W-:Y:S01]  /*10a20*/  IMAD.MOV.U32 R7, RZ, RZ, R27 ;  /* 0x000000ffff077224 */ /* 0x004fe200078e001b */
[----:B------:R-:W-:Y:S01]  /*10a30*/  ISETP.GE.AND P3, PT, R2, UR4, PT ;  /* 0x0000000402007c0c */ /* 0x000fe2000bf66270 */
[----:B------:R-:W-:Y:S01]  /*10a40*/  IMAD.MOV.U32 R29, RZ, RZ, R26 ;  /* 0x000000ffff1d7224 */ /* 0x000fe200078e001a */
[----:B------:R-:W-:Y:S02]  /*10a50*/  ISETP.GE.AND P2, PT, R37, UR4, PT ;  /* 0x0000000425007c0c */ /* 0x000fe4000bf46270 */
[----:B------:R-:W-:Y:S01]  /*10a60*/  ISETP.GE.AND P1, PT, R36, UR4, PT ;  /* 0x0000000424007c0c */ /* 0x000fe2000bf26270 */
[----:B---3--:R-:W-:-:S12]  /*10a70*/  VIADD R0, R0, 0xfffffffe ;  /* 0xfffffffe00007836 */ /* 0x008fd80000000000 */
.L_x_281:
[----:B------:R-:W2:Y:S04]  /*10a80*/  LDL R6, [R1+0x4] ;  /* 0x0000040001067983 */ /* 0x000ea80000100800 */
[----:B------:R-:W3:Y:S01]  /*10a90*/  LDL R8, [R1+0x8] ;  /* 0x0000080001087983 */ /* 0x000ee20000100800 */
[----:B------:R-:W4:Y:S01]  /*10aa0*/  S2R R2, SR_TID.X ;  /* 0x0000000000027919 */ /* 0x000f220000002100 */
[----:B------:R-:W1:Y:S01]  /*10ab0*/  S2R R4, SR_TID.X ;  /* 0x0000000000047919 */ /* 0x000e620000002100 */
[----:B----4-:R-:W-:-:S04]  /*10ac0*/  LOP3.LUT R2, R2, 0x7f, RZ, 0xc0, !PT ;  /* 0x0000007f02027812 */ /* 0x010fc800078ec0ff */
[----:B0-----:R-:W-:Y:S02]  /*10ad0*/  SHF.R.U32.HI R3, RZ, 0x3, R2 ;  /* 0x00000003ff037819 */ /* 0x001fe40000011602 */
[----:B------:R-:W0:Y:S01]  /*10ae0*/  LDC R2, c[0x0][0x430] ;  /* 0x00010c00ff027b82 */ /* 0x000e220000000800 */
[----:B-1----:R-:W-:-:S05]  /*10af0*/  IMAD.SHL.U32 R9, R4, 0x10, RZ ;  /* 0x0000001004097824 */ /* 0x002fca00078e00ff */
[----:B------:R-:W-:-:S04]  /*10b00*/  LOP3.LUT R9, R3, 0x70, R9, 0xf8, !PT ;  /* 0x0000007003097812 */ /* 0x000fc800078ef809 */
[----:B------:R-:W-:-:S13]  /*10b10*/  ISETP.GT.U32.AND P6, PT, R9, 0x4f, PT ;  /* 0x0000004f0900780c */ /* 0x000fda0003fc4070 */
[----:B------:R-:W3:Y:S01]  /*10b20*/  @!P6 LDC.64 R4, c[0x0][0x428] ;  /* 0x00010a00ff04eb82 */ /* 0x000ee20000000a00 */
[----:B0-----:R-:W-:-:S13]  /*10b30*/  ISETP.NE.AND P0, PT, R2, 0x1, PT ;  /* 0x000000010200780c */ /* 0x001fda0003f05270 */
[----:B------:R-:W0:Y:S08]  /*10b40*/  @P0 LDC R3, c[0x0][0x434] ;  /* 0x00010d00ff030b82 */ /* 0x000e300000000800 */
[----:B------:R-:W1:Y:S01]  /*10b50*/  @P0 LDC R2, c[0x0][0x438] ;  /* 0x00010e00ff020b82 */ /* 0x000e620000000800 */
[----:B--2---:R-:W-:-:S05]  /*10b60*/  IMAD R6, R0, 0x50, R6 ;  /* 0x0000005000067824 */ /* 0x004fca00078e0206 */
[----:B------:R-:W-:-:S05]  /*10b70*/  IADD3 R6, R9, R6, RZ ;  /* 0x0000000609067210 */ /* 0x000fca0007ffe0ff */
[----:B0-----:R-:W-:-:S04]  /*10b80*/  @P0 IMAD.HI.U32 R3, R6, R3, RZ ;  /* 0x0000000306030227 */ /* 0x001fc800078e00ff */
[----:B------:R-:W-:Y:S01]  /*10b90*/  IMAD.MOV.U32 R10, RZ, RZ, R6 ;  /* 0x000000ffff0a7224 */ /* 0x000fe200078e0006 */
[----:B-1----:R-:W-:Y:S01]  /*10ba0*/  @P0 SHF.R.U32.HI R10, RZ, R2, R3 ;  /* 0x00000002ff0a0219 */ /* 0x002fe20000011603 */
[----:B---3--:R-:W-:Y:S02]  /*10bb0*/  @!P6 IMAD R2, R8, R4, RZ ;  /* 0x000000040802e224 */ /* 0x008fe400078e02ff */
[----:B------:R-:W0:Y:S01]  /*10bc0*/  @!P6 LDC.64 R8, c[0x0][0x418] ;  /* 0x00010600ff08eb82 */ /* 0x000e220000000a00 */
[----:B------:R-:W-:Y:S01]  /*10bd0*/  @!P6 SHF.R.S32.HI R3, RZ, 0x1f, R10 ;  /* 0x0000001fff03e819 */ /* 0x000fe2000001140a */
[----:B------:R-:W-:Y:S02]  /*10be0*/  @!P6 IMAD R5, R31, R5, R2 ;  /* 0x000000051f05e224 */ /* 0x000fe400078e0202 */
[----:B------:R-:W-:-:S04]  /*10bf0*/  @!P6 IMAD.MOV.U32 R2, RZ, RZ, R10 ;  /* 0x000000ffff02e224 */ /* 0x000fc800078e000a */
[----:B------:R-:W-:-:S04]  /*10c00*/  @!P6 IMAD.WIDE.U32 R2, R31, R4, R2 ;  /* 0x000000041f02e225 */ /* 0x000fc800078e0002 */
[----:B------:R-:W-:Y:S02]  /*10c10*/  @!P6 IMAD.IADD R5, R5, 0x1, R3 ;  /* 0x000000010505e824 */ /* 0x000fe400078e0203 */
[----:B------:R-:W-:Y:S01]  /*10c20*/  IMAD.MOV.U32 R4, RZ, RZ, RZ ;  /* 0x000000ffff047224 */ /* 0x000fe200078e00ff */
[----:B0-----:R-:W-:-:S04]  /*10c30*/  @!P6 LEA R8, P0, R2, R8, 0x2 ;  /* 0x000000080208e211 */ /* 0x001fc800078010ff */
[----:B------:R-:W-:-:S05]  /*10c40*/  @!P6 LEA.HI.X R9, R2, R9, R5, 0x2, P0 ;  /* 0x000000090209e211 */ /* 0x000fca00000f1405 */
[----:B------:R0:W5:Y:S01]  /*10c50*/  @!P6 LDG.E R4, desc[UR36][R8.64] ;  /* 0x000000240804e981 */ /* 0x000162000c1e1900 */
[----:B------:R-:W-:Y:S01]  /*10c60*/  LOP3.LUT P5, RZ, R23, 0x20, RZ, 0xc0, !PT ;  /* 0x0000002017ff7812 */ /* 0x000fe200078ac0ff */
[----:B------:R-:W-:Y:S01]  /*10c70*/  VIADD R27, R7, 0x1 ;  /* 0x00000001071b7836 */ /* 0x000fe20000000000 */
[----:B------:R-:W-:Y:S05]  /*10c80*/  YIELD ;  /* 0x0000000000007946 */ /* 0x000fea0003800000 */
[----:B------:R-:W-:Y:S01]  /*10c90*/  ISETP.NE.AND P0, PT, R27, 0x2, PT ;  /* 0x000000021b00780c */ /* 0x000fe20003f05270 */
[----:B------:R-:W-:Y:S01]  /*10ca0*/  IMAD.MOV R5, RZ, RZ, -R10 ;  /* 0x000000ffff057224 */ /* 0x000fe200078e0a0a */
[----:B------:R-:W-:-:S02]  /*10cb0*/  ULDC UR4, c[0x0][0x430] ;  /* 0x00010c0000047ab9 */ /* 0x000fc40000000800 */
[----:B------:R-:W-:Y:S01]  /*10cc0*/  SEL R28, RZ, 0x1, P0 ;  /* 0x00000001ff1c7807 */ /* 0x000fe20000000000 */
[----:B------:R-:W-:Y:S01]  /*10cd0*/  IMAD R5, R5, UR4, R6 ;  /* 0x0000000405057c24 */ /* 0x000fe2000f8e0206 */
[----:B------:R-:W-:Y:S01]  /*10ce0*/  SEL R27, R27, RZ, P0 ;  /* 0x000000ff1b1b7207 */ /* 0x000fe20000000000 */
[----:B------:R-:W-:Y:S01]  /*10cf0*/  IMAD.MOV.U32 R26, RZ, RZ, R0 ;  /* 0x000000ffff1a7224 */ /* 0x000fe200078e0000 */
[----:B------:R-:W-:Y:S01]  /*10d00*/  LOP3.LUT R28, R17, R28, RZ, 0x3c, !PT ;  /* 0x0000001c111c7212 */ /* 0x000fe200078e3cff */
[----:B0-----:R-:W-:Y:S06]  /*10d10*/  @!P5 BRA `(.L_x_269) ;  /* 0x000000000004d947 */ /* 0x001fec0003800000 */
[----:B------:R-:W-:Y:S01]  /*10d20*/  BPT.TRAP 0x1 ;  /* 0x000000040000795c */ /* 0x000fe20000300000 */
.L_x_269:
[----:B------:R-:W-:Y:S01]  /*10d30*/  LEA R6, R27, R22, 0x3 ;  /* 0x000000161b067211 */ /* 0x000fe200078e18ff */
[----:B------:R-:W-:Y:S01]  /*10d40*/  BSSY B1, `(.L_x_270) ;  /* 0x0000004000017945 */ /* 0x000fe20003800000 */
[----:B------:R-:W-:-:S04]  /*10d50*/  SHF.L.U32 R3, R28, 0x1f, RZ ;  /* 0x0000001f1c037819 */ /* 0x000fc800000006ff */
[----:B------:R-:W0:Y:S02]  /*10d60*/  SYNCS.PHASECHK.TRANS64.TRYWAIT P0, [R6+URZ+0x38840], R3 ;  /* 0x03884003060075a7 */ /* 0x000e24000800017f */
[----:B0-----:R-:W-:Y:S05]  /*10d70*/  @!P0 BRA `(.L_x_271) ;  /* 0x0000003800108947 */ /* 0x001fea0003800000 */
.L_x_352:
[----:B------:R-:W-:Y:S05]  /*10d80*/  BSYNC B1 ;  /* 0x0000000000017941 */ /* 0x000fea0003800000 */
.L_x_270:
[----:B------:R-:W-:Y:S01]  /*10d90*/  SHF.R.S32.HI R20, RZ, 0x1f, R5 ;  /* 0x0000001fff147819 */ /* 0x000fe20000011405 */
[----:B------:R-:W-:Y:S01]  /*10da0*/  ULDC.64 UR4, c[0x0][0x300] ;  /* 0x0000c00000047ab9 */ /* 0x000fe20000000a00 */
[----:B-----5:R-:W-:Y:S01]  /*10db0*/  SHF.R.S32.HI R21, RZ, 0x1f, R4 ;  /* 0x0000001fff157819 */ /* 0x020fe20000011404 */
[----:B0-----:R-:W-:Y:S01]  /*10dc0*/  IMAD.WIDE.U32 R2, R5, UR4, RZ ;  /* 0x0000000405027c25 */ /* 0x001fe2000f8e00ff */
[----:B------:R-:W-:-:S03]  /*10dd0*/  LOP3.LUT P5, RZ, R23, 0x2, RZ, 0xc0, !PT ;  /* 0x0000000217ff7812 */ /* 0x000fc600078ac0ff */
[----:B------:R-:W-:Y:S02]  /*10de0*/  IMAD R0, R20, UR4, RZ ;  /* 0x0000000414007c24 */ /* 0x000fe4000f8e02ff */
[----:B------:R-:W-:Y:S02]  /*10df0*/  IMAD R9, R27, 0x5000, R32 ;  /* 0x000050001b097824 */ /* 0x000fe400078e0220 */
        /* <DEDUP_REMOVED lines=16> */
[----:B------:R-:W-:Y:S06]  /*10f00*/  BRA.DIV UR4, `(.L_x_272) ;  /* 0x0000003604c07947 */ /* 0x000fec000b800000 */
[----:B------:R-:W0:Y:S01]  /*10f10*/  SHFL.IDX PT, R2, R8, RZ, 0x181f ;  /* 0x00181fff08027589 */ /* 0x000e2200000e0000 */
[----:B------:R-:W-:Y:S01]  /*10f20*/  LOP3.LUT R23, R23, 0xfffffbff, RZ, 0xc0, !PT ;  /* 0xfffffbff17177812 */ /* 0x000fe200078ec0ff */
[----:B------:R-:W-:Y:S02]  /*10f30*/  IMAD.SHL.U32 R0, R33, 0x2, RZ ;  /* 0x0000000221007824 */ /* 0x000fe400078e00ff */
[----:B------:R-:W1:Y:S01]  /*10f40*/  SHFL.IDX PT, R3, R10, RZ, 0x181f ;  /* 0x00181fff0a037589 */ /* 0x000e6200000e0000 */
[----:B------:R-:W-:Y:S01]  /*10f50*/  @P2 LOP3.LUT R23, R23, 0x400, RZ, 0xfc, !PT ;  /* 0x0000040017172812 */ /* 0x000fe200078efcff */
[----:B------:R-:W-:Y:S02]  /*10f60*/  IMAD R9, R9, 0x2, R22 ;  /* 0x0000000209097824 */ /* 0x000fe400078e0216 */
[----:B------:R-:W-:Y:S01]  /*10f70*/  SHFL.IDX PT, R35, R10, 0x1, 0x181f ;  /* 0x00381f000a237f89 */ /* 0x000fe200000e0000 */
[C---:B------:R-:W-:Y:S02]  /*10f80*/  LOP3.LUT P2, RZ, R23.reuse, 0x10, RZ, 0xc0, !PT ;  /* 0x0000001017ff7812 */ /* 0x040fe4000784c0ff */
[----:B------:R-:W-:-:S04]  /*10f90*/  LOP3.LUT R23, R23, 0xfffffdff, RZ, 0xc0, !PT ;  /* 0xfffffdff17177812 */ /* 0x000fc800078ec0ff */
[----:B------:R-:W-:-:S04]  /*10fa0*/  @P1 LOP3.LUT R23, R23, 0x200, RZ, 0xfc, !PT ;  /* 0x0000020017171812 */ /* 0x000fc800078efcff */
[C---:B------:R-:W-:Y:S02]  /*10fb0*/  LOP3.LUT P1, RZ, R23.reuse, 0x8, RZ, 0xc0, !PT ;  /* 0x0000000817ff7812 */ /* 0x040fe4000782c0ff */
[----:B------:R-:W-:Y:S02]  /*10fc0*/  LOP3.LUT P6, RZ, R23, 0x4, RZ, 0xc0, !PT ;  /* 0x0000000417ff7812 */ /* 0x000fe400078cc0ff */
[----:B0-----:R-:W-:-:S05]  /*10fd0*/  IADD3 R2, P0, R2, R0, RZ ;  /* 0x0000000002027210 */ /* 0x001fca0007f1e0ff */
[----:B-1----:R-:W-:-:S05]  /*10fe0*/  IMAD.X R3, RZ, RZ, R3, P0 ;  /* 0x000000ffff037224 */ /* 0x002fca00000e0603 */
[----:B------:R-:W-:Y:S04]  /*10ff0*/  LDGSTS.E.BYPASS.LTC128B.128 [R9+0x24400], desc[UR36][R2.64], !P2 ;  /* 0x2440000002097fae */ /* 0x000fe8000d101d64 */
[----:B------:R-:W-:Y:S04]  /*11000*/  LDGSTS.E.BYPASS.LTC128B.128 [R9+0x26c00], desc[UR36][R2.64+0x80], !P1 ;  /* 0x26c0008002097fae */ /* 0x000fe8000c901d64 */
[----:B------:R-:W-:Y:S04]  /*11010*/  LDGSTS.E.BYPASS.LTC128B.128 [R9+0x29400], desc[UR36][R2.64+0x100], !P6 ;  /* 0x2940010002097fae */ /* 0x000fe8000f101d64 */
[----:B------:R0:W-:Y:S04]  /*11020*/  LDGSTS.E.BYPASS.LTC128B.128 [R9+0x2bc00], desc[UR36][R2.64+0x180], !P5 ;  /* 0x2bc0018002097fae */ /* 0x0001e8000e901d64 */
[----:B0-----:R-:W0:Y:S02]  /*11030*/  SHFL.IDX PT, R2, R8, 0x1, 0x181f ;  /* 0x00381f0008027f89 */ /* 0x001e2400000e0000 */
[----:B0-----:R-:W-:-:S05]  /*11040*/  IADD3 R2, P0, R2, R0, RZ ;  /* 0x0000000002027210 */ /* 0x001fca0007f1e0ff */
[----:B------:R-:W-:Y:S02]  /*11050*/  IMAD.X R3, RZ, RZ, R35, P0 ;  /* 0x000000ffff037224 */ /* 0x000fe400000e0623 */
[----:B------:R-:W-:Y:S04]  /*11060*/  SHFL.IDX PT, R35, R10, 0x2, 0x181f ;  /* 0x00581f000a237f89 */ /* 0x000fe800000e0000 */
[----:B------:R-:W-:Y:S04]  /*11070*/  LDGSTS.E.BYPASS.LTC128B.128 [R9+0x24c00], desc[UR36][R2.64], !P2 ;  /* 0x24c0000002097fae */ /* 0x000fe8000d101d64 */
[----:B------:R-:W-:Y:S04]  /*11080*/  LDGSTS.E.BYPASS.LTC128B.128 [R9+0x27400], desc[UR36][R2.64+0x80], !P1 ;  /* 0x2740008002097fae */ /* 0x000fe8000c901d64 */
[----:B------:R-:W-:Y:S04]  /*11090*/  LDGSTS.E.BYPASS.LTC128B.128 [R9+0x29c00], desc[UR36][R2.64+0x100], !P6 ;  /* 0x29c0010002097fae */ /* 0x000fe8000f101d64 */
[----:B------:R0:W-:Y:S04]  /*110a0*/  LDGSTS.E.BYPASS.LTC128B.128 [R9+0x2c400], desc[UR36][R2.64+0x180], !P5 ;  /* 0x2c40018002097fae */ /* 0x0001e8000e901d64 */
[----:B0-----:R-:W0:Y:S02]  /*110b0*/  SHFL.IDX PT, R2, R8, 0x2, 0x181f ;  /* 0x00581f0008027f89 */ /* 0x001e2400000e0000 */
[----:B0-----:R-:W-:-:S04]  /*110c0*/  IADD3 R2, P0, R2, R0, RZ ;  /* 0x0000000002027210 */ /* 0x001fc80007f1e0ff */
[----:B------:R-:W-:Y:S02]  /*110d0*/  IADD3.X R3, RZ, R35, RZ, P0, !PT ;  /* 0x00000023ff037210 */ /* 0x000fe400007fe4ff */
[----:B------:R-:W-:Y:S04]  /*110e0*/  SHFL.IDX PT, R35, R10, 0x3, 0x181f ;  /* 0x00781f000a237f89 */ /* 0x000fe800000e0000 */
[----:B------:R-:W-:Y:S04]  /*110f0*/  LDGSTS.E.BYPASS.LTC128B.128 [R9+0x25400], desc[UR36][R2.64], !P2 ;  /* 0x2540000002097fae */ /* 0x000fe8000d101d64 */
[----:B------:R-:W-:Y:S04]  /*11100*/  LDGSTS.E.BYPASS.LTC128B.128 [R9+0x27c00], desc[UR36][R2.64+0x80], !P1 ;  /* 0x27c0008002097fae */ /* 0x000fe8000c901d64 */
[----:B------:R-:W-:Y:S04]  /*11110*/  LDGSTS.E.BYPASS.LTC128B.128 [R9+0x2a400], desc[UR36][R2.64+0x100], !P6 ;  /* 0x2a40010002097fae */ /* 0x000fe8000f101d64 */
[----:B------:R0:W-:Y:S04]  /*11120*/  LDGSTS.E.BYPASS.LTC128B.128 [R9+0x2cc00], desc[UR36][R2.64+0x180], !P5 ;  /* 0x2cc0018002097fae */ /* 0x0001e8000e901d64 */
[----:B0-----:R-:W0:Y:S02]  /*11130*/  SHFL.IDX PT, R2, R8, 0x3, 0x181f ;  /* 0x00781f0008027f89 */ /* 0x001e2400000e0000 */
[----:B0-----:R-:W-:-:S05]  /*11140*/  IADD3 R2, P0, R2, R0, RZ ;  /* 0x0000000002027210 */ /* 0x001fca0007f1e0ff */
[----:B------:R-:W-:Y:S02]  /*11150*/  IMAD.X R3, RZ, RZ, R35, P0 ;  /* 0x000000ffff037224 */ /* 0x000fe400000e0623 */
[----:B------:R0:W1:Y:S04]  /*11160*/  SHFL.IDX PT, R35, R10, 0x4, 0x181f ;  /* 0x00981f000a237f89 */ /* 0x00006800000e0000 */
[----:B------:R-:W-:Y:S01]  /*11170*/  LDGSTS.E.BYPASS.LTC128B.128 [R9+0x25c00], desc[UR36][R2.64], !P2 ;  /* 0x25c0000002097fae */ /* 0x000fe2000d101d64 */
[----:B------:R-:W-:-:S03]  /*11180*/  LOP3.LUT P2, RZ, R23, 0x400, RZ, 0xc0, !PT ;  /* 0x0000040017ff7812 */ /* 0x000fc6000784c0ff */
[----:B------:R-:W-:Y:S01]  /*11190*/  LDGSTS.E.BYPASS.LTC128B.128 [R9+0x28400], desc[UR36][R2.64+0x80], !P1 ;  /* 0x2840008002097fae */ /* 0x000fe2000c901d64 */
[----:B------:R-:W-:-:S03]  /*111a0*/  LOP3.LUT P1, RZ, R23, 0x200, RZ, 0xc0, !PT ;  /* 0x0000020017ff7812 */ /* 0x000fc6000782c0ff */
[----:B------:R-:W-:Y:S04]  /*111b0*/  LDGSTS.E.BYPASS.LTC128B.128 [R9+0x2ac00], desc[UR36][R2.64+0x100], !P6 ;  /* 0x2ac0010002097fae */ /* 0x000fe8000f101d64 */
[----:B------:R2:W-:Y:S04]  /*111c0*/  LDGSTS.E.BYPASS.LTC128B.128 [R9+0x2d400], desc[UR36][R2.64+0x180], !P5 ;  /* 0x2d40018002097fae */ /* 0x0005e8000e901d64 */
[----:B-12---:R0:W2:Y:S02]  /*111d0*/  SHFL.IDX PT, R2, R8, 0x4, 0x181f ;  /* 0x00981f0008027f89 */ /* 0x0060a400000e0000 */
.L_x_364:
[----:B------:R-:W-:Y:S02]  /*111e0*/  LOP3.LUT R23, R23, 0xfffffdff, RZ, 0xc0, !PT ;  /* 0xfffffdff17177812 */ /* 0x000fe400078ec0ff */
[----:B--2---:R-:W-:Y:S02]  /*111f0*/  IADD3 R2, P0, R2, R0, RZ ;  /* 0x0000000002027210 */ /* 0x004fe40007f1e0ff */
[----:B------:R-:W-:-:S03]  /*11200*/  @P1 LOP3.LUT R23, R23, 0x200, RZ, 0xfc, !PT ;  /* 0x0000020017171812 */ /* 0x000fc600078efcff */
[----:B------:R-:W-:Y:S01]  /*11210*/  IMAD.X R3, RZ, RZ, R35, P0 ;  /* 0x000000ffff037224 */ /* 0x000fe200000e0623 */
[C---:B------:R-:W-:Y:S02]  /*11220*/  LOP3.LUT P1, RZ, R23.reuse, 0x10, RZ, 0xc0, !PT ;  /* 0x0000001017ff7812 */ /* 0x040fe4000782c0ff */
[C---:B------:R-:W-:Y:S02]  /*11230*/  LOP3.LUT P0, RZ, R23.reuse, 0x8, RZ, 0xc0, !PT ;  /* 0x0000000817ff7812 */ /* 0x040fe4000780c0ff */
[----:B------:R-:W-:-:S09]  /*11240*/  LOP3.LUT P6, RZ, R23, 0x4, RZ, 0xc0, !PT ;  /* 0x0000000417ff7812 */ /* 0x000fd200078cc0ff */
[----:B------:R-:W-:Y:S01]  /*11250*/  @!PT LDS RZ, [RZ] ;  /* 0x00000000fffff984 */ /* 0x000fe20000000800 */
[----:B------:R-:W-:Y:S01]  /*11260*/  @!PT LDS RZ, [RZ] ;  /* 0x00000000fffff984 */ /* 0x000fe20000000800 */
[----:B------:R-:W-:Y:S01]  /*11270*/  @!PT LDS RZ, [RZ] ;  /* 0x00000000fffff984 */ /* 0x000fe20000000800 */
[----:B------:R1:W-:Y:S01]  /*11280*/  LDGSTS.E.BYPASS.LTC128B.128 [R9+0x26400], desc[UR36][R2.64], !P1 ;  /* 0x2640000002097fae */ /* 0x0003e2000c901d64 */
[----:B------:R-:W-:-:S03]  /*11290*/  LOP3.LUT P1, RZ, R23, 0x200, RZ, 0xc0, !PT ;  /* 0x0000020017ff7812 */ /* 0x000fc6000782c0ff */
[----:B------:R1:W-:Y:S01]  /*112a0*/  LDGSTS.E.BYPASS.LTC128B.128 [R9+0x28c00], desc[UR36][R2.64+0x80], !P0 ;  /* 0x28c0008002097fae */ /* 0x0003e2000c101d64 */
[----:B------:R-:W-:-:S03]  /*112b0*/  PLOP3.LUT P0, PT, PT, PT, PT, 0x80, 0x0 ;  /* 0x000000000000781c */ /* 0x000fc60003f0f070 */
[----:B------:R1:W-:Y:S04]  /*112c0*/  LDGSTS.E.BYPASS.LTC128B.128 [R9+0x2b400], desc[UR36][R2.64+0x100], !P6 ;  /* 0x2b40010002097fae */ /* 0x0003e8000f101d64 */
[----:B------:R1:W-:Y:S01]  /*112d0*/  LDGSTS.E.BYPASS.LTC128B.128 [R9+0x2dc00], desc[UR36][R2.64+0x180], !P5 ;  /* 0x2dc0018002097fae */ /* 0x0003e2000e901d64 */
[----:B------:R-:W-:-:S05]  /*112e0*/  NOP ;  /* 0x0000000000007918 */ /* 0x000fca0000000000 */
.L_x_273:
        /* <DEDUP_REMOVED lines=10> */
.L_x_274:
[----:B------:R2:W-:Y:S01]  /*11390*/  SYNCS.ARRIVE.TRANS64.A1T0 RZ, [R6+URZ+0x38830], RZ ;  /* 0x038830ff06ff79a7 */ /* 0x0005e2000810003f */
[----:B------:R-:W-:Y:S05]  /*113a0*/  @!P6 BRA `(.L_x_275) ;  /* 0x000000000004e947 */ /* 0x000fea0003800000 */
[----:B------:R-:W-:Y:S01]  /*113b0*/  BPT.TRAP 0x1 ;  /* 0x000000040000795c */ /* 0x000fe20000300000 */
.L_x_275:
[----:B-1----:R-:W-:Y:S01]  /*113c0*/  SHF.L.U32 R2, R17, 0x1f, RZ ;  /* 0x0000001f11027819 */ /* 0x002fe200000006ff */
[----:B--2---:R-:W-:Y:S01]  /*113d0*/  IMAD R6, R7, 0x8, R22 ;  /* 0x0000000807067824 */ /* 0x004fe200078e0216 */
[----:B------:R-:W-:Y:S03]  /*113e0*/  BSSY B1, `(.L_x_276) ;  /* 0x0000003000017945 */ /* 0x000fe60003800000 */
[----:B------:R-:W1:Y:S02]  /*113f0*/  SYNCS.PHASECHK.TRANS64.TRYWAIT P0, [R6+URZ+0x38860], R2 ;  /* 0x03886002060075a7 */ /* 0x000e64000800017f */
[----:B-1----:R-:W-:Y:S05]  /*11400*/  @!P0 BRA `(.L_x_277) ;  /* 0x0000003800448947 */ /* 0x002fea0003800000 */
.L_x_365:
[----:B------:R-:W-:Y:S05]  /*11410*/  BSYNC B1 ;  /* 0x0000000000017941 */ /* 0x000fea0003800000 */
.L_x_276:
[----:B0-----:R-:W2:Y:S01]  /*11420*/  LDL R8, [R1] ;  /* 0x0000000001087983 */ /* 0x001ea20000100800 */
[----:B------:R-:W0:Y:S01]  /*11430*/  S2R R3, SR_TID.X ;  /* 0x0000000000037919 */ /* 0x000e220000002100 */
[----:B------:R-:W-:Y:S01]  /*11440*/  UMOV UR4, 0xffffffff ;  /* 0xffffffff00047882 */ /* 0x000fe20000000000 */
[----:B------:R-:W-:Y:S01]  /*11450*/  IMAD R7, R7, 0x5000, R32 ;  /* 0x0000500007077824 */ /* 0x000fe200078e0220 */
[----:B0-----:R-:W-:-:S04]  /*11460*/  LOP3.LUT R3, R3, 0x7f, RZ, 0xc0, !PT ;  /* 0x0000007f03037812 */ /* 0x001fc800078ec0ff */
[----:B------:R-:W-:Y:S01]  /*11470*/  SHF.R.U32.HI R3, RZ, 0x3, R3 ;  /* 0x00000003ff037819 */ /* 0x000fe20000011603 */
[----:B--2---:R-:W-:-:S04]  /*11480*/  IMAD R8, R29, -0x50, R8 ;  /* 0xffffffb01d087824 */ /* 0x004fc800078e0208 */
[----:B------:R-:W-:Y:S01]  /*11490*/  IMAD.IADD R8, R8, 0x1, -R3 ;  /* 0x0000000108087824 */ /* 0x000fe200078e0a03 */
[----:B------:R-:W-:Y:S06]  /*114a0*/  BRA.DIV UR4, `(.L_x_278) ;  /* 0x0000003a04307947 */ /* 0x000fec000b800000 */
[----:B-1----:R-:W0:Y:S01]  /*114b0*/  SHFL.IDX PT, R2, R24, RZ, 0x181f ;  /* 0x00181fff18027589 */ /* 0x002e2200000e0000 */
[----:B------:R-:W-:-:S03]  /*114c0*/  IMAD R7, R7, 0x2, R22 ;  /* 0x0000000207077824 */ /* 0x000fc600078e0216 */
[----:B------:R-:W1:Y:S04]  /*114d0*/  SHFL.IDX PT, R3, R25, RZ, 0x181f ;  /* 0x00181fff19037589 */ /* 0x000e6800000e0000 */
[----:B------:R-:W-:Y:S01]  /*114e0*/  SHFL.IDX PT, R14, R24, 0x4, 0x181f ;  /* 0x00981f00180e7f89 */ /* 0x000fe200000e0000 */
[----:B0-----:R-:W-:-:S05]  /*114f0*/  IADD3 R2, P0, R2, R0, RZ ;  /* 0x0000000002027210 */ /* 0x001fca0007f1e0ff */
        /* <DEDUP_REMOVED lines=9> */
[----:B0-----:R-:W0:Y:S04]  /*11590*/  SHFL.IDX PT, R2, R24, 0x1, 0x181f ;  /* 0x00381f0018027f89 */ /* 0x001e2800000e0000 */
[----:B------:R-:W1:Y:S01]  /*115a0*/  SHFL.IDX PT, R3, R25, 0x1, 0x181f ;  /* 0x00381f0019037f89 */ /* 0x000e6200000e0000 */
        /* <DEDUP_REMOVED lines=12> */
[----:B0-----:R-:W-:-:S04]  /*11670*/  IADD3 R2, P0, R2, R0, RZ ;  /* 0x0000000002027210 */ /* 0x001fc80007f1e0ff */
        /* <DEDUP_REMOVED lines=10> */
[----:B------:R-:W1:Y:S04]  /*11720*/  SHFL.IDX PT, R3, R25, 0x3, 0x181f ;  /* 0x00781f0019037f89 */ /* 0x000e6800000e0000 */
[----:B------:R-:W2:Y:S01]  /*11730*/  SHFL.IDX PT, R25, R25, 0x4, 0x181f ;  /* 0x00981f0019197f89 */ /* 0x000ea200000e0000 */
[----:B0-----:R-:W-:-:S05]  /*11740*/  IADD3 R2, P0, R2, R0, RZ ;  /* 0x0000000002027210 */ /* 0x001fca0007f1e0ff */
        /* <DEDUP_REMOVED lines=8> */
[----:B--2---:R1:W-:Y:S02]  /*117d0*/  LDGSTS.E.BYPASS.LTC128B.128 [R7+0x9400], desc[UR36][R2.64+0x180], !P0 ;  /* 0x0940018002077fae */ /* 0x0043e4000c101d64 */
.L_x_377:
[----:B01----:R-:W-:Y:S01]  /*117e0*/  IADD3 R2, P0, R14, R0, RZ ;  /* 0x000000000e027210 */ /* 0x003fe20007f1e0ff */
[----:B------:R-:W-:Y:S02]  /*117f0*/  ULDC.64 UR4, c[0x0][0x328] ;  /* 0x0000ca0000047ab9 */ /* 0x000fe40000000a00 */
[----:B------:R-:W-:Y:S02]  /*11800*/  IMAD R20, R20, UR4, RZ ;  /* 0x0000000414147c24 */ /* 0x000fe4000f8e02ff */
[----:B------:R-:W-:Y:S01]  /*11810*/  IMAD.X R3, RZ, RZ, R25, P0 ;  /* 0x000000ffff037224 */ /* 0x000fe200000e0619 */
[----:B------:R-:W-:Y:S01]  /*11820*/  ISETP.LT.OR P0, PT, R8, 0x41, P4 ;  /* 0x000000410800780c */ /* 0x000fe20002701670 */
[----:B------:R-:W-:-:S12]  /*11830*/  IMAD R9, R5, UR5, R20 ;  /* 0x0000000505097c24 */ /* 0x000fd8000f8e0214 */
        /* <DEDUP_REMOVED lines=9> */
[----:B------:R0:W-:Y:S01]  /*118d0*/  LDGSTS.E.BYPASS.LTC128B.128 [R7+0x9c00], desc[UR36][R2.64+0x180], !P0 ;  /* 0x09c0018002077fae */ /* 0x0001e2000c101d64 */
[----:B------:R-:W-:Y:S01]  /*118e0*/  NOP ;  /* 0x0000000000007918 */ /* 0x000fe20000000000 */
        /* <DEDUP_REMOVED lines=13> */
[----:B------:R-:W-:-:S04]  /*119c0*/  LEA R24, P0, R2, UR4, 0x1 ;  /* 0x0000000402187c11 */ /* 0x000fc8000f8008ff */
[----:B------:R-:W-:Y:S02]  /*119d0*/  LEA.HI.X R25, R2, UR5, R3, 0x1, P0 ;  /* 0x0000000502197c11 */ /* 0x000fe400080f0c03 */
[----:B------:R-:W-:-:S13]  /*119e0*/  PLOP3.LUT P0, PT, PT, PT, PT, 0x80, 0x0 ;  /* 0x000000000000781c */ /* 0x000fda0003f0f070 */
.L_x_279:
        /* <DEDUP_REMOVED lines=10> */
.L_x_280:
[C---:B------:R-:W-:Y:S01]  /*11a90*/  ISETP.GT.AND P0, PT, R26.reuse, RZ, PT ;  /* 0x000000ff1a00720c */ /* 0x040fe20003f04270 */
[----:B------:R3:W-:Y:S01]  /*11aa0*/  SYNCS.ARRIVE.TRANS64.A1T0 RZ, [R6+URZ+0x38850], RZ ;  /* 0x038850ff06ff79a7 */ /* 0x0007e2000810003f */
[----:B------:R-:W-:Y:S01]  /*11ab0*/  VIADD R0, R26, 0xffffffff ;  /* 0xffffffff1a007836 */ /* 0x000fe20000000000 */
[----:B------:R-:W-:Y:S01]  /*11ac0*/  MOV R7, R27 ;  /* 0x0000001b00077202 */ /* 0x000fe20000000f00 */
[----:B------:R-:W-:Y:S02]  /*11ad0*/  IMAD.MOV.U32 R17, RZ, RZ, R28 ;  /* 0x000000ffff117224 */ /* 0x000fe400078e001c */
[----:B------:R-:W-:-:S07]  /*11ae0*/  IMAD.MOV.U32 R29, RZ, RZ, R26 ;  /* 0x000000ffff1d7224 */ /* 0x000fce00078e001a */
[----:B---3--:R-:W-:Y:S05]  /*11af0*/  @P0 BRA `(.L_x_281) ;  /* 0xffffffec00e00947 */ /* 0x008fea000383ffff */
.L_x_268:
[----:B------:R-:W-:Y:S05]  /*11b00*/  BSYNC B0 ;  /* 0x0000000000007941 */ /* 0x000fea0003800000 */
.L_x_267:
[----:B------:R-:W3:Y:S01]  /*11b10*/  S2R R2, SR_TID.X ;  /* 0x0000000000027919 */ /* 0x000ee20000002100 */
[----:B------:R-:W-:Y:S01]  /*11b20*/  BSSY B0, `(.L_x_282) ;  /* 0x0000010000007945 */ /* 0x000fe20003800000 */
[----:B---3--:R-:W-:-:S04]  /*11b30*/  LOP3.LUT R2, R2, 0x7f, RZ, 0xc0, !PT ;  /* 0x0000007f02027812 */ /* 0x008fc800078ec0ff */
[----:B------:R-:W-:-:S13]  /*11b40*/  ISETP.NE.AND P0, PT, R2, RZ, PT ;  /* 0x000000ff0200720c */ /* 0x000fda0003f05270 */
[----:B------:R-:W-:Y:S05]  /*11b50*/  @P0 BRA `(.L_x_283) ;  /* 0x0000000000300947 */ /* 0x000fea0003800000 */
[----:B------:R-:W3:Y:S01]  /*11b60*/  S2R R5, SR_LANEID ;  /* 0x0000000000057919 */ /* 0x000ee20000000000 */
[----:B------:R-:W-:Y:S01]  /*11b70*/  VOTEU.ANY UR4, UPT, PT ;  /* 0x0000000000047886 */ /* 0x000fe200038e0100 */
[----:B0-----:R-:W0:Y:S01]  /*11b80*/  LDC.64 R2, c[0x0][0xc60] ;  /* 0x00031800ff027b82 */ /* 0x001e220000000a00 */
[----:B------:R-:W3:Y:S02]  /*11b90*/  FLO.U32 R0, UR4 ;  /* 0x0000000400007d00 */ /* 0x000ee400080e0000 */
[----:B---3--:R-:W-:-:S06]  /*11ba0*/  ISETP.EQ.U32.AND P0, PT, R0, R5, PT ;  /* 0x000000050000720c */ /* 0x008fcc0003f02070 */
[----:B------:R-:W0:Y:S07]  /*11bb0*/  POPC R5, UR4 ;  /* 0x0000000400057d09 */ /* 0x000e2e0008000000 */
[----:B0-----:R-:W3:Y:S01]  /*11bc0*/  @P0 ATOMG.E.ADD.STRONG.GPU PT, R3, desc[UR36][R2.64], R5 ;  /* 0x00000005020309a8 */ /* 0x001ee200081ee1e4 */
[----:B------:R-:W0:Y:S02]  /*11bd0*/  S2R R4, SR_LTMASK ;  /* 0x0000000000047919 */ /* 0x000e240000003900 */
[----:B0-----:R-:W-:-:S04]  /*11be0*/  LOP3.LUT R4, R4, UR4, RZ, 0xc0, !PT ;  /* 0x0000000404047c12 */ /* 0x001fc8000f8ec0ff */
[----:B--2---:R-:W0:Y:S01]  /*11bf0*/  POPC R7, R4 ;  /* 0x0000000400077309 */ /* 0x004e220000000000 */
[----:B---3--:R-:W0:Y:S02]  /*11c00*/  SHFL.IDX PT, R0, R3, R0, 0x1f ;  /* 0x00001f0003007589 */ /* 0x008e2400000e0000 */
[----:B0-----:R-:W-:-:S07]  /*11c10*/  IADD3 R16, R0, UR39, R7 ;  /* 0x0000002700107c10 */ /* 0x001fce000fffe007 */
.L_x_283:
[----:B------:R-:W-:Y:S05]  /*11c20*/  BSYNC B0 ;  /* 0x0000000000007941 */ /* 0x000fea0003800000 */
.L_x_282:
[----:B------:R-:W-:-:S13]  /*11c30*/  LOP3.LUT P0, RZ, R23, 0x20, RZ, 0xc0, !PT ;  /* 0x0000002017ff7812 */ /* 0x000fda000780c0ff */
[----:B------:R-:W-:Y:S05]  /*11c40*/  @!P0 BRA `(.L_x_284) ;  /* 0x0000000000048947 */ /* 0x000fea0003800000 */
[----:B------:R-:W-:Y:S01]  /*11c50*/  BPT.TRAP 0x1 ;  /* 0x000000040000795c */ /* 0x000fe20000300000 */
.L_x_284:
[----:B------:R-:W3:Y:S01]  /*11c60*/  LDL.LU R0, [R1] ;  /* 0x0000000001007983 */ /* 0x000ee20000300800 */
[----:B------:R-:W-:Y:S01]  /*11c70*/  IMAD R4, R27, 0x8, R22 ;  /* 0x000000081b047824 */ /* 0x000fe200078e0216 */
[----:B0-----:R-:W-:Y:S01]  /*11c80*/  SHF.L.U32 R3, R28, 0x1f, RZ ;  /* 0x0000001f1c037819 */ /* 0x001fe200000006ff */
[----:B------:R-:W-:Y:S03]  /*11c90*/  BSSY B0, `(.L_x_285) ;  /* 0x0000004000007945 */ /* 0x000fe60003800000 */
[----:B------:R-:W0:Y:S01]  /*11ca0*/  SYNCS.PHASECHK.TRANS64.TRYWAIT P0, [R4+URZ+0x38860], R3 ;  /* 0x03886003040075a7 */ /* 0x000e22000800017f */
[----:B---3--:R-:W-:Y:S01]  /*11cb0*/  IMAD R5, R26, -0x50, R0 ;  /* 0xffffffb01a057824 */ /* 0x008fe200078e0200 */
[----:B0-----:R-:W-:Y:S06]  /*11cc0*/  @!P0 BRA `(.L_x_286) ;  /* 0x0000003800008947 */ /* 0x001fec0003800000 */
.L_x_378:
[----:B------:R-:W-:Y:S05]  /*11cd0*/  BSYNC B0 ;  /* 0x0000000000007941 */ /* 0x000fea0003800000 */
.L_x_285:
[----:B------:R-:W3:Y:S01]  /*11ce0*/  S2R R0, SR_TID.X ;  /* 0x0000000000007919 */ /* 0x000ee20000002100 */
[----:B------:R-:W-:Y:S01]  /*11cf0*/  UMOV UR4, 0xffffffff ;  /* 0xffffffff00047882 */ /* 0x000fe20000000000 */
[----:B--2---:R-:W-:Y:S01]  /*11d00*/  IMAD R7, R27, 0x5000, R32 ;  /* 0x000050001b077824 */ /* 0x004fe200078e0220 */
[----:B---3--:R-:W-:-:S04]  /*11d10*/  LOP3.LUT R0, R0, 0x7f, RZ, 0xc0, !PT ;  /* 0x0000007f00007812 */ /* 0x008fc800078ec0ff */
[----:B------:R-:W-:-:S05]  /*11d20*/  SHF.R.U32.HI R0, RZ, 0x3, R0 ;  /* 0x00000003ff007819 */ /* 0x000fca0000011600 */
[----:B------:R-:W-:Y:S01]  /*11d30*/  IMAD.IADD R5, R5, 0x1, -R0 ;  /* 0x0000000105057824 */ /* 0x000fe200078e0a00 */
[----:B------:R-:W-:Y:S06]  /*11d40*/  BRA.DIV UR4, `(.L_x_287) ;  /* 0x0000003604f47947 */ /* 0x000fec000b800000 */
[----:B-1----:R-:W1:Y:S01]  /*11d50*/  SHFL.IDX PT, R14, R24, RZ, 0x181f ;  /* 0x00181fff180e7589 */ /* 0x002e6200000e0000 */
[----:B------:R-:W-:Y:S01]  /*11d60*/  ULDC UR4, c[0x0][0x2f4] ;  /* 0x0000bd0000047ab9 */ /* 0x000fe20000000800 */
[C---:B------:R-:W-:Y:S01]  /*11d70*/  IMAD.SHL.U32 R8, R33.reuse, 0x2, RZ ;  /* 0x0000000221087824 */ /* 0x040fe200078e00ff */
[C---:B------:R-:W-:Y:S01]  /*11d80*/  ISETP.GE.AND P3, PT, R33.reuse, UR4, PT ;  /* 0x0000000421007c0c */ /* 0x040fe2000bf66270 */
[----:B0-----:R-:W0:Y:S01]  /*11d90*/  SHFL.IDX PT, R3, R25, RZ, 0x181f ;  /* 0x00181fff19037589 */ /* 0x001e2200000e0000 */
[----:B------:R-:W-:Y:S01]  /*11da0*/  LOP3.LUT R6, R33, 0x40, RZ, 0xfc, !PT ;  /* 0x0000004021067812 */ /* 0x000fe200078efcff */
[----:B------:R-:W-:Y:S01]  /*11db0*/  IMAD R0, R7, 0x2, R22 ;  /* 0x0000000207007824 */ /* 0x000fe200078e0216 */
[----:B------:R-:W-:Y:S01]  /*11dc0*/  ISETP.LT.OR P4, PT, R5, 0x1, P3 ;  /* 0x000000010500780c */ /* 0x000fe20001f81670 */
[----:B------:R-:W-:Y:S01]  /*11dd0*/  SHFL.IDX PT, R7, R25, 0x1, 0x181f ;  /* 0x00381f0019077f89 */ /* 0x000fe200000e0000 */
[----:B------:R-:W-:Y:S02]  /*11de0*/  ISETP.GE.AND P2, PT, R6, UR4, PT ;  /* 0x0000000406007c0c */ /* 0x000fe4000bf46270 */
[----:B------:R-:W-:Y:S01]  /*11df0*/  ISETP.GE.AND P1, PT, R37, UR4, PT ;  /* 0x0000000425007c0c */ /* 0x000fe2000bf26270 */
[----:B------:R-:W-:Y:S01]  /*11e00*/  SHFL.IDX PT, R9, R25, 0x2, 0x181f ;  /* 0x00581f0019097f89 */ /* 0x000fe200000e0000 */
[----:B-1----:R-:W-:-:S03]  /*11e10*/  IADD3 R2, P0, R14, R8, RZ ;  /* 0x000000080e027210 */ /* 0x002fc60007f1e0ff */
[----:B------:R-:W1:Y:S02]  /*11e20*/  SHFL.IDX PT, R14, R24, 0x1, 0x181f ;  /* 0x00381f00180e7f89 */ /* 0x000e6400000e0000 */
[----:B0-----:R-:W-:Y:S01]  /*11e30*/  IMAD.X R3, RZ, RZ, R3, P0 ;  /* 0x000000ffff037224 */ /* 0x001fe200000e0603 */
[----:B------:R-:W-:-:S04]  /*11e40*/  ISETP.LT.OR P0, PT, R5, 0x1, P2 ;  /* 0x000000010500780c */ /* 0x000fc80001701670 */
[----:B------:R-:W-:Y:S01]  /*11e50*/  LDGSTS.E.BYPASS.LTC128B.128 [R0+0x400], desc[UR36][R2.64], !P4 ;  /* 0x0040000002007fae */ /* 0x000fe2000e101d64 */
[----:B------:R-:W-:-:S08]  /*11e60*/  ISETP.LT.OR P4, PT, R5, 0x1, P1 ;  /* 0x000000010500780c */ /* 0x000fd00000f81670 */
[----:B------:R-:W-:Y:S01]  /*11e70*/  LDGSTS.E.BYPASS.LTC128B.128 [R0+0x2c00], desc[UR36][R2.64+0x80], !P0 ;  /* 0x02c0008002007fae */ /* 0x000fe2000c101d64 */
[----:B------:R-:W-:-:S04]  /*11e80*/  ISETP.GE.AND P0, PT, R36, UR4, PT ;  /* 0x0000000424007c0c */ /* 0x000fc8000bf06270 */
[----:B------:R-:W-:Y:S01]  /*11e90*/  LDGSTS.E.BYPASS.LTC128B.128 [R0+0x5400], desc[UR36][R2.64+0x100], !P4 ;  /* 0x0540010002007fae */ /* 0x000fe2000e101d64 */
[----:B------:R-:W-:-:S13]  /*11ea0*/  ISETP.LT.OR P4, PT, R5, 0x1, P0 ;  /* 0x000000010500780c */ /* 0x000fda0000781670 */
[----:B------:R0:W-:Y:S01]  /*11eb0*/  LDGSTS.E.BYPASS.LTC128B.128 [R0+0x7c00], desc[UR36][R2.64+0x180], !P4 ;  /* 0x07c0018002007fae */ /* 0x0001e2000e101d64 */
[----:B-1----:R-:W-:-:S03]  /*11ec0*/  IADD3 R6, P4, R14, R8, RZ ;  /* 0x000000080e067210 */ /* 0x002fc60007f9e0ff */
[----:B------:R-:W0:Y:S02]  /*11ed0*/  SHFL.IDX PT, R14, R24, 0x2, 0x181f ;  /* 0x00581f00180e7f89 */ /* 0x000e2400000e0000 */
[----:B------:R-:W-:Y:S01]  /*11ee0*/  IMAD.X R7, RZ, RZ, R7, P4 ;  /* 0x000000ffff077224 */ /* 0x000fe200020e0607 */
[----:B------:R-:W-:-:S13]  /*11ef0*/  ISETP.LT.OR P4, PT, R5, 0x11, P3 ;  /* 0x000000110500780c */ /* 0x000fda0001f81670 */
[----:B------:R-:W-:Y:S01]  /*11f00*/  LDGSTS.E.BYPASS.LTC128B.128 [R0+0xc00], desc[UR36][R6.64], !P4 ;  /* 0x00c0000006007fae */ /* 0x000fe2000e101d64 */
[----:B------:R-:W-:-:S13]  /*11f10*/  ISETP.LT.OR P4, PT, R5, 0x11, P2 ;  /* 0x000000110500780c */ /* 0x000fda0001781670 */
[----:B------:R-:W-:Y:S01]  /*11f20*/  LDGSTS.E.BYPASS.LTC128B.128 [R0+0x3400], desc[UR36][R6.64+0x80], !P4 ;  /* 0x0340008006007fae */ /* 0x000fe2000e101d64 */
[----:B------:R-:W-:-:S13]  /*11f30*/  ISETP.LT.OR P4, PT, R5, 0x11, P1 ;  /* 0x000000110500780c */ /* 0x000fda0000f81670 */
[----:B------:R-:W-:Y:S01]  /*11f40*/  LDGSTS.E.BYPASS.LTC128B.128 [R0+0x5c00], desc[UR36][R6.64+0x100], !P4 ;  /* 0x05c0010006007fae */ /* 0x000fe2000e101d64 */
[----:B------:R-:W-:-:S13]  /*11f50*/  ISETP.LT.OR P4, PT, R5, 0x11, P0 ;  /* 0x000000110500780c */ /* 0x000fda0000781670 */
[----:B------:R-:W-:Y:S01]  /*11f60*/  LDGSTS.E.BYPASS.LTC128B.128 [R0+0x8400], desc[UR36][R6.64+0x180], !P4 ;  /* 0x0840018006007fae */ /* 0x000fe2000e101d64 */
[----:B0-----:R-:W-:-:S03]  /*11f70*/  IADD3 R2, P4, R14, R8, RZ ;  /* 0x000000080e027210 */ /* 0x001fc60007f9e0ff */
[----:B------:R-:W0:Y:S01]  /*11f80*/  SHFL.IDX PT, R14, R24, 0x3, 0x181f ;  /* 0x00781f00180e7f89 */ /* 0x000e2200000e0000 */
[----:B------:R-:W-:Y:S02]  /*11f90*/  IADD3.X R3, RZ, R9, RZ, P4, !PT ;  /* 0x00000009ff037210 */ /* 0x000fe400027fe4ff */
[C---:B------:R-:W-:Y:S01]  /*11fa0*/  ISETP.LT.OR P4, PT, R5.reuse, 0x21, P3 ;  /* 0x000000210500780c */ /* 0x040fe20001f81670 */
[----:B------:R-:W1:Y:S04]  /*11fb0*/  SHFL.IDX PT, R9, R25, 0x3, 0x181f ;  /* 0x00781f0019097f89 */ /* 0x000e6800000e0000 */
        /* <DEDUP_REMOVED lines=8> */
[----:B0-----:R-:W-:Y:S02]  /*12040*/  IADD3 R2, P4, R14, R8, RZ ;  /* 0x000000080e027210 */ /* 0x001fe40007f9e0ff */
[----:B------:R3:W4:Y:S03]  /*12050*/  SHFL.IDX PT, R14, R24, 0x4, 0x181f ;  /* 0x00981f00180e7f89 */ /* 0x00072600000e0000 */
        /* <DEDUP_REMOVED lines=9> */
.L_x_390:
[C---:B------:R-:W-:Y:S02]  /*120f0*/  ISETP.LT.OR P3, PT, R5.reuse, 0x41, P3 ;  /* 0x000000410500780c */ /* 0x040fe40001f61670 */
[C---:B------:R-:W-:Y:S02]  /*12100*/  ISETP.LT.OR P2, PT, R5.reuse, 0x41, P2 ;  /* 0x000000410500780c */ /* 0x040fe40001741670 */
[C---:B------:R-:W-:Y:S02]  /*12110*/  ISETP.LT.OR P1, PT, R5.reuse, 0x41, P1 ;  /* 0x000000410500780c */ /* 0x040fe40000f21670 */
[----:B0--3--:R-:W-:Y:S02]  /*12120*/  IADD3 R2, P4, R14, R8, RZ ;  /* 0x000000080e027210 */ /* 0x009fe40007f9e0ff */
[----:B------:R-:W-:-:S03]  /*12130*/  ISETP.LT.OR P0, PT, R5, 0x41, P0 ;  /* 0x000000410500780c */ /* 0x000fc60000701670 */
[----:B------:R-:W-:-:S05]  /*12140*/  IMAD.X R3, RZ, RZ, R25, P4 ;  /* 0x000000ffff037224 */ /* 0x000fca00020e0619 */
[----:B------:R-:W-:Y:S01]  /*12150*/  @!PT LDS RZ, [RZ] ;  /* 0x00000000fffff984 */ /* 0x000fe20000000800 */
[----:B------:R-:W-:Y:S01]  /*12160*/  @!PT LDS RZ, [RZ] ;  /* 0x00000000fffff984 */ /* 0x000fe20000000800 */
[----:B------:R-:W-:Y:S01]  /*12170*/  @!PT LDS RZ, [RZ] ;  /* 0x00000000fffff984 */ /* 0x000fe20000000800 */
[----:B------:R0:W-:Y:S04]  /*12180*/  LDGSTS.E.BYPASS.LTC128B.128 [R0+0x2400], desc[UR36][R2.64], !P3 ;  /* 0x0240000002007fae */ /* 0x0001e8000d901d64 */
[----:B------:R0:W-:Y:S04]  /*12190*/  LDGSTS.E.BYPASS.LTC128B.128 [R0+0x4c00], desc[UR36][R2.64+0x80], !P2 ;  /* 0x04c0008002007fae */ /* 0x0001e8000d101d64 */
[----:B------:R0:W-:Y:S04]  /*121a0*/  LDGSTS.E.BYPASS.LTC128B.128 [R0+0x7400], desc[UR36][R2.64+0x100], !P1 ;  /* 0x0740010002007fae */ /* 0x0001e8000c901d64 */
[----:B------:R0:W-:Y:S01]  /*121b0*/  LDGSTS.E.BYPASS.LTC128B.128 [R0+0x9c00], desc[UR36][R2.64+0x180], !P0 ;  /* 0x09c0018002007fae */ /* 0x0001e2000c101d64 */
[----:B------:R-:W-:Y:S01]  /*121c0*/  PLOP3.LUT P0, PT, PT, PT, PT, 0x80, 0x0 ;  /* 0x000000000000781c */ /* 0x000fe20003f0f070 */
[----:B------:R-:W-:-:S12]  /*121d0*/  NOP ;  /* 0x0000000000007918 */ /* 0x000fd80000000000 */
.L_x_288:
        /* <DEDUP_REMOVED lines=10> */
.L_x_289:
[----:B------:R1:W-:Y:S01]  /*12280*/  SYNCS.ARRIVE.TRANS64.A1T0 RZ, [R4+URZ+0x38850], RZ ;  /* 0x038850ff04ff79a7 */ /* 0x0003e2000810003f */
[----:B------:R-:W-:-:S05]  /*12290*/  VIADD R27, R27, 0x1 ;  /* 0x000000011b1b7836 */ /* 0x000fca0000000000 */
[----:B------:R-:W-:-:S04]  /*122a0*/  ISETP.NE.AND P0, PT, R27, 0x2, PT ;  /* 0x000000021b00780c */ /* 0x000fc80003f05270 */
[----:B0-----:R-:W-:Y:S02]  /*122b0*/  SEL R3, RZ, 0x1, P0 ;  /* 0x00000001ff037807 */ /* 0x001fe40000000000 */
[----:B------:R-:W-:Y:S02]  /*122c0*/  SEL R27, R27, RZ, P0 ;  /* 0x000000ff1b1b7207 */ /* 0x000fe40000000000 */
[----:B-1----:R-:W-:-:S07]  /*122d0*/  LOP3.LUT R28, R28, R3, RZ, 0x3c, !PT ;  /* 0x000000031c1c7212 */ /* 0x002fce00078e3cff */
.L_x_244:
[----:B------:R-:W-:Y:S05]  /*122e0*/  BSYNC B7 ;  /* 0x0000000000077941 */ /* 0x000fea0003800000 */
.L_x_242:
[----:B------:R-:W-:-:S13]  /*122f0*/  LOP3.LUT P0, RZ, R23, 0x100, RZ, 0xc0, !PT ;  /* 0x0000010017ff7812 */ /* 0x000fda000780c0ff */
[----:B------:R-:W-:Y:S05]  /*12300*/  @!P0 BRA `(.L_x_290) ;  /* 0x0000000000248947 */ /* 0x000fea0003800000 */
[----:B------:R-:W-:Y:S05]  /*12310*/  WARPSYNC.ALL ;  /* 0x0000000000007948 */ /* 0x000fea0003800000 */
[----:B------:R-:W1:Y:S08]  /*12320*/  S2UR UR5, SR_CgaCtaId ;  /* 0x00000000000579c3 */ /* 0x000e700000008800 */
[----:B------:R-:W-:Y:S06]  /*12330*/  BAR.SYNC.DEFER_BLOCKING 0x5, 0x180 ;  /* 0x0146000000007b1d */ /* 0x000fec0000010000 */
[----:B------:R-:W-:-:S02]  /*12340*/  UMOV UR4, 0x400 ;  /* 0x0000040000047882 */ /* 0x000fc40000000000 */
[----:B-1----:R-:W-:-:S06]  /*12350*/  ULEA UR4, UR5, UR4, 0x18 ;  /* 0x0000000405047291 */ /* 0x002fcc000f8ec03f */
[----:B------:R-:W-:-:S05]  /*12360*/  IMAD.U32 R22, RZ, RZ, UR4 ;  /* 0x00000004ff167e24 */ /* 0x000fca000f8e00ff */
[----:B------:R2:W3:Y:S01]  /*12370*/  LDS.128 R16, [R22+0x388d0] ;  /* 0x0388d00016107984 */ /* 0x0004e20000000c00 */
[----:B------:R-:W-:Y:S06]  /*12380*/  BAR.ARV 0x4, 0x180 ;  /* 0x0106000000007b1d */ /* 0x000fec0000002000 */
[----:B------:R-:W-:Y:S05]  /*12390*/  BRA `(.L_x_291) ;  /* 0x0000000800407947 */ /* 0x000fea0003800000 */
.L_x_290:
[----:B------:R-:W1:Y:S01]  /*123a0*/  S2R R0, SR_TID.X ;  /* 0x0000000000007919 */ /* 0x000e620000002100 */
[----:B------:R-:W-:Y:S01]  /*123b0*/  UMOV UR4, 0xffffffff ;  /* 0xffffffff00047882 */ /* 0x000fe20000000000 */
[----:B-1----:R-:W-:-:S04]  /*123c0*/  LOP3.LUT R8, R0, 0x1f, RZ, 0xc0, !PT ;  /* 0x0000001f00087812 */ /* 0x002fc800078ec0ff */
[----:B------:R-:W-:Y:S01]  /*123d0*/  ISETP.NE.AND P0, PT, R8, 0x1f, PT ;  /* 0x0000001f0800780c */ /* 0x000fe20003f05270 */
[----:B------:R-:W-:-:S12]  /*123e0*/  BRA.DIV UR4, `(.L_x_292) ;  /* 0x0000003a04547947 */ /* 0x000fd8000b800000 */
[----:B------:R-:W-:Y:S01]  /*123f0*/  IMAD.IADD R5, R19, 0x1, R8 ;  /* 0x0000000113057824 */ /* 0x000fe200078e0208 */
[----:B------:R-:W-:-:S04]  /*12400*/  ULDC UR4, c[0x0][0xc3c] ;  /* 0x00030f0000047ab9 */ /* 0x000fc80000000800 */
[----:B------:R-:W-:-:S13]  /*12410*/  ISETP.GE.OR P1, PT, R5, UR4, !P0 ;  /* 0x0000000405007c0c */ /* 0x000fda000c726670 */
[----:B------:R-:W1:Y:S02]  /*12420*/  @!P1 LDC.64 R2, c[0x0][0xc80] ;  /* 0x00032000ff029b82 */ /* 0x000e640000000a00 */
[----:B-1----:R-:W-:-:S06]  /*12430*/  @!P1 IMAD.WIDE R2, R5, 0x4, R2 ;  /* 0x0000000405029825 */ /* 0x002fcc00078e0202 */
[----:B------:R-:W2:Y:S01]  /*12440*/  @!P1 LDG.E R2, desc[UR36][R2.64] ;  /* 0x0000002402029981 */ /* 0x000ea2000c1e1900 */
[----:B0-----:R-:W-:Y:S01]  /*12450*/  IMAD.MOV.U32 R4, RZ, RZ, RZ ;  /* 0x000000ffff047224 */ /* 0x001fe200078e00ff */
[C---:B------:R-:W-:Y:S02]  /*12460*/  ISETP.GE.U32.AND P2, PT, R8.reuse, 0x2, PT ;  /* 0x000000020800780c */ /* 0x040fe40003f46070 */
[C---:B------:R-:W-:Y:S01]  /*12470*/  ISETP.GE.U32.AND P3, PT, R8.reuse, 0x4, PT ;  /* 0x000000040800780c */ /* 0x040fe20003f66070 */
[----:B------:R-:W-:Y:S01]  /*12480*/  SHFL.IDX PT, R0, R16, 0x1, 0x1f ;  /* 0x00201f0010007f89 */ /* 0x000fe200000e0000 */
[C---:B------:R-:W-:Y:S02]  /*12490*/  ISETP.GE.U32.AND P4, PT, R8.reuse, 0x8, PT ;  /* 0x000000080800780c */ /* 0x040fe40003f86070 */
[C---:B------:R-:W-:Y:S01]  /*124a0*/  ISETP.GE.U32.AND P5, PT, R8.reuse, 0x10, PT ;  /* 0x000000100800780c */ /* 0x040fe20003fa6070 */
[----:B--2---:R-:W-:Y:S01]  /*124b0*/  @!P1 IMAD.MOV.U32 R4, RZ, RZ, R2 ;  /* 0x000000ffff049224 */ /* 0x004fe200078e0002 */
[----:B------:R-:W-:-:S04]  /*124c0*/  ISETP.NE.AND P1, PT, R8, RZ, PT ;  /* 0x000000ff0800720c */ /* 0x000fc80003f25270 */
[----:B------:R-:W0:Y:S02]  /*124d0*/  SHFL.UP PT, R14, R4, 0x1, RZ ;  /* 0x04200000040e7989 */ /* 0x000e2400000e00ff */
[----:B0-----:R-:W-:-:S04]  /*124e0*/  SEL R5, R14, RZ, P1 ;  /* 0x000000ff0e057207 */ /* 0x001fc80000800000 */
[----:B------:R-:W-:Y:S02]  /*124f0*/  IADD3 R6, R4, R5, RZ ;  /* 0x0000000504067210 */ /* 0x000fe40007ffe0ff */
[----:B------:R-:W-:Y:S04]  /*12500*/  SHFL.IDX PT, R5, R16, RZ, 0x1f ;  /* 0x00001fff10057589 */ /* 0x000fe800000e0000 */
        /* <DEDUP_REMOVED lines=12> */
[----:B------:R0:W1:Y:S02]  /*125d0*/  SHFL.IDX PT, R14, R6, 0x1f, 0x1f ;  /* 0x03e01f00060e7f89 */ /* 0x00006400000e0000 */
.L_x_400:
[----:B------:R-:W-:Y:S02]  /*125e0*/  ULDC UR4, c[0x0][0xc38] ;  /* 0x00030e0000047ab9 */ /* 0x000fe40000000800 */
[----:B------:R-:W-:-:S04]  /*125f0*/  IMAD.U32 R7, RZ, RZ, UR4 ;  /* 0x00000004ff077e24 */ /* 0x000fc8000f8e00ff */
[----:B-1----:R-:W-:-:S04]  /*12600*/  IMAD R3, R14, R7, RZ ;  /* 0x000000070e037224 */ /* 0x002fc800078e02ff */
[----:B------:R-:W-:-:S05]  /*12610*/  IMAD.IADD R8, R0, 0x1, R3 ;  /* 0x0000000100087824 */ /* 0x000fca00078e0203 */
[----:B------:R-:W-:-:S13]  /*12620*/  ISETP.GT.AND P6, PT, R8, R5, PT ;  /* 0x000000050800720c */ /* 0x000fda0003fc4270 */
[----:B------:R-:W-:Y:S05]  /*12630*/  @P6 BRA `(.L_x_293) ;  /* 0x00000000009c6947 */ /* 0x000fea0003800000 */
.L_x_298:
[----:B------:R-:W1:Y:S01]  /*12640*/  LDC R0, c[0x0][0xc3c] ;  /* 0x00030f00ff007b82 */ /* 0x000e620000000800 */
[----:B------:R-:W-:-:S05]  /*12650*/  VIADD R19, R19, 0x1f ;  /* 0x0000001f13137836 */ /* 0x000fca0000000000 */
[----:B-1----:R-:W-:-:S13]  /*12660*/  ISETP.GE.AND P6, PT, R19, R0, PT ;  /* 0x000000001300720c */ /* 0x002fda0003fc6270 */
[----:B------:R-:W-:Y:S05]  /*12670*/  @P6 BRA `(.L_x_294) ;  /* 0x0000000400446947 */ /* 0x000fea0003800000 */
[----:B------:R-:W1:Y:S01]  /*12680*/  S2R R2, SR_TID.X ;  /* 0x0000000000027919 */ /* 0x000e620000002100 */
[----:B------:R-:W-:Y:S01]  /*12690*/  BSSY B0, `(.L_x_295) ;  /* 0x0000009000007945 */ /* 0x000fe20003800000 */
[----:B------:R-:W-:Y:S01]  /*126a0*/  IMAD.MOV.U32 R4, RZ, RZ, RZ ;  /* 0x000000ffff047224 */ /* 0x000fe200078e00ff */
[----:B-1----:R-:W-:-:S04]  /*126b0*/  LOP3.LUT R2, R2, 0x1f, RZ, 0xc0, !PT ;  /* 0x0000001f02027812 */ /* 0x002fc800078ec0ff */
[----:B------:R-:W-:-:S04]  /*126c0*/  IADD3 R7, R19, R2, RZ ;  /* 0x0000000213077210 */ /* 0x000fc80007ffe0ff */
[----:B------:R-:W-:-:S13]  /*126d0*/  ISETP.GE.OR P6, PT, R7, R0, !P0 ;  /* 0x000000000700720c */ /* 0x000fda00047c6670 */
[----:B------:R-:W-:Y:S05]  /*126e0*/  @P6 BRA `(.L_x_296) ;  /* 0x00000000000c6947 */ /* 0x000fea0003800000 */
[----:B------:R-:W1:Y:S02]  /*126f0*/  LDC.64 R2, c[0x0][0xc80] ;  /* 0x00032000ff027b82 */ /* 0x000e640000000a00 */
[----:B-1----:R-:W-:-:S05]  /*12700*/  IMAD.WIDE R2, R7, 0x4, R2 ;  /* 0x0000000407027825 */ /* 0x002fca00078e0202 */
[----:B------:R1:W5:Y:S02]  /*12710*/  LDG.E R4, desc[UR36][R2.64] ;  /* 0x0000002402047981 */ /* 0x000364000c1e1900 */
.L_x_296:
[----:B------:R-:W-:Y:S05]  /*12720*/  BSYNC B0 ;  /* 0x0000000000007941 */ /* 0x000fea0003800000 */
.L_x_295:
[----:B------:R-:W-:-:S03]  /*12730*/  UMOV UR4, 0xffffffff ;  /* 0xffffffff00047882 */ /* 0x000fc60000000000 */
[----:B------:R-:W-:Y:S05]  /*12740*/  BRA.DIV UR4, `(.L_x_297) ;  /* 0x0000003a04a07947 */ /* 0x000fea000b800000 */
[----:B-----5:R-:W2:Y:S02]  /*12750*/  SHFL.UP PT, R14, R4, 0x1, RZ ;  /* 0x04200000040e7989 */ /* 0x020ea400000e00ff */
[----:B--2---:R-:W-:-:S05]  /*12760*/  SEL R13, R14, RZ, P1 ;  /* 0x000000ff0e0d7207 */ /* 0x004fca0000800000 */
[----:B------:R-:W-:-:S05]  /*12770*/  IMAD.IADD R13, R4, 0x1, R13 ;  /* 0x00000001040d7824 */ /* 0x000fca00078e020d */
[----:B------:R-:W2:Y:S02]  /*12780*/  SHFL.UP PT, R14, R13, 0x2, RZ ;  /* 0x044000000d0e7989 */ /* 0x000ea400000e00ff */
[----:B--2---:R-:W-:-:S05]  /*12790*/  SEL R0, R14, RZ, P2 ;  /* 0x000000ff0e007207 */ /* 0x004fca0001000000 */
[----:B------:R-:W-:-:S05]  /*127a0*/  IMAD.IADD R0, R13, 0x1, R0 ;  /* 0x000000010d007824 */ /* 0x000fca00078e0200 */
[----:B------:R-:W1:Y:S02]  /*127b0*/  SHFL.UP PT, R14, R0, 0x4, RZ ;  /* 0x04800000000e7989 */ /* 0x000e6400000e00ff */
[----:B-1----:R-:W-:-:S05]  /*127c0*/  SEL R3, R14, RZ, P3 ;  /* 0x000000ff0e037207 */ /* 0x002fca0001800000 */
[----:B------:R-:W-:-:S05]  /*127d0*/  IMAD.IADD R2, R0, 0x1, R3 ;  /* 0x0000000100027824 */ /* 0x000fca00078e0203 */
[----:B------:R-:W1:Y:S02]  /*127e0*/  SHFL.UP PT, R14, R2, 0x8, RZ ;  /* 0x05000000020e7989 */ /* 0x000e6400000e00ff */
[----:B-1----:R-:W-:-:S05]  /*127f0*/  SEL R3, R14, RZ, P4 ;  /* 0x000000ff0e037207 */ /* 0x002fca0002000000 */
[----:B------:R-:W-:-:S05]  /*12800*/  IMAD.IADD R3, R2, 0x1, R3 ;  /* 0x0000000102037824 */ /* 0x000fca00078e0203 */
[----:B------:R-:W0:Y:S02]  /*12810*/  SHFL.UP PT, R14, R3, 0x10, RZ ;  /* 0x06000000030e7989 */ /* 0x000e2400000e00ff */
[----:B0-----:R-:W-:-:S05]  /*12820*/  SEL R6, R14, RZ, P5 ;  /* 0x000000ff0e067207 */ /* 0x001fca0002800000 */
[----:B------:R-:W-:-:S05]  /*12830*/  IMAD.IADD R6, R3, 0x1, R6 ;  /* 0x0000000103067824 */ /* 0x000fca00078e0206 */
[----:B------:R0:W1:Y:S02]  /*12840*/  SHFL.IDX PT, R14, R6, 0x1f, 0x1f ;  /* 0x03e01f00060e7f89 */ /* 0x00006400000e0000 */
.L_x_408:
[----:B------:R-:W-:Y:S02]  /*12850*/  ULDC UR4, c[0x0][0xc38] ;  /* 0x00030e0000047ab9 */ /* 0x000fe40000000800 */
[----:B------:R-:W-:-:S04]  /*12860*/  IMAD.U32 R7, RZ, RZ, UR4 ;  /* 0x00000004ff077e24 */ /* 0x000fc8000f8e00ff */
[----:B-1----:R-:W-:-:S05]  /*12870*/  IMAD R3, R14, R7, RZ ;  /* 0x000000070e037224 */ /* 0x002fca00078e02ff */
[----:B------:R-:W-:-:S04]  /*12880*/  IADD3 R8, R3, R8, RZ ;  /* 0x0000000803087210 */ /* 0x000fc80007ffe0ff */
[----:B------:R-:W-:-:S13]  /*12890*/  ISETP.GT.AND P6, PT, R8, R5, PT ;  /* 0x000000050800720c */ /* 0x000fda0003fc4270 */
[----:B------:R-:W-:Y:S05]  /*128a0*/  @!P6 BRA `(.L_x_298) ;  /* 0xfffffffc0064e947 */ /* 0x000fea000383ffff */
.L_x_293:
[----:B------:R-:W-:Y:S01]  /*128b0*/  IMAD.IADD R8, R8, 0x1, -R3 ;  /* 0x0000000108087824 */ /* 0x000fe200078e0a03 */
[----:B------:R-:W-:-:S03]  /*128c0*/  UMOV UR4, 0xffffffff ;  /* 0xffffffff00047882 */ /* 0x000fc60000000000 */
[----:B------:R-:W-:-:S05]  /*128d0*/  IMAD R0, R6, R7, R8 ;  /* 0x0000000706007224 */ /* 0x000fca00078e0208 */
[----:B------:R-:W-:Y:S01]  /*128e0*/  ISETP.GT.AND P6, PT, R0, R5, PT ;  /* 0x000000050000720c */ /* 0x000fe20003fc4270 */
[----:B------:R-:W-:-:S12]  /*128f0*/  BRA.DIV UR4, `(.L_x_299) ;  /* 0x0000003a04f07947 */ /* 0x000fd8000b800000 */
[----:B------:R-:W-:-:S04]  /*12900*/  VOTE.ANY R2, PT, !P6 ;  /* 0x0000000000027806 */ /* 0x000fc800070e0100 */
[----:B------:R-:W1:Y:S02]  /*12910*/  POPC R0, R2 ;  /* 0x0000000200007309 */ /* 0x000e640000000000 */
[----:B-1----:R1:W2:Y:S02]  /*12920*/  SHFL.IDX PT, R4, R4, R0, 0x1f ;  /* 0x00001f0004047589 */ /* 0x0022a400000e0000 */
.L_x_412:
[----:B------:R-:W-:Y:S01]  /*12930*/  ISETP.NE.AND P0, PT, R2, RZ, PT ;  /* 0x000000ff0200720c */ /* 0x000fe20003f05270 */
[----:B------:R-:W-:-:S12]  /*12940*/  IMAD.MOV.U32 R14, RZ, RZ, RZ ;  /* 0x000000ffff0e7224 */ /* 0x000fd800078e00ff */
[----:B------:R-:W-:Y:S05]  /*12950*/  @!P0 BRA `(.L_x_300) ;  /* 0x0000000000108947 */ /* 0x000fea0003800000 */
[----:B------:R-:W-:Y:S01]  /*12960*/  UMOV UR4, 0xffffffff ;  /* 0xffffffff00047882 */ /* 0x000fe20000000000 */
[----:B------:R-:W-:Y:S02]  /*12970*/  VIADD R12, R0, 0xffffffff ;  /* 0xffffffff000c7836 */ /* 0x000fe40000000000 */
[----:B------:R-:W-:Y:S05]  /*12980*/  BRA.DIV UR4, `(.L_x_301) ;  /* 0x0000003e04147947 */ /* 0x000fea000b800000 */
[----:B------:R3:W4:Y:S02]  /*12990*/  SHFL.IDX PT, R14, R6, R12, 0x1f ;  /* 0x00001f0c060e7589 */ /* 0x00072400000e0000 */
.L_x_300:
[----:B0-23--:R-:W-:Y:S01]  /*129a0*/  IABS R6, R4 ;  /* 0x0000000400067213 */ /* 0x00dfe20000000000 */
[----:B----4-:R-:W-:Y:S02]  /*129b0*/  IMAD R16, R14, R7, R8 ;  /* 0x000000070e107224 */ /* 0x010fe400078e0208 */
[----:B------:R-:W-:Y:S01]  /*129c0*/  IMAD.IADD R19, R0, 0x1, R19 ;  /* 0x0000000100137824 */ /* 0x000fe200078e0213 */
[----:B------:R-:W0:Y:S08]  /*129d0*/  I2F.RP R9, R6 ;  /* 0x0000000600097306 */ /* 0x000e300000209400 */
[----:B0-----:R-:W0:Y:S02]  /*129e0*/  MUFU.RCP R9, R9 ;  /* 0x0000000900097308 */ /* 0x001e240000001000 */
[----:B0-----:R-:W-:-:S06]  /*129f0*/  VIADD R2, R9, 0xffffffe ;  /* 0x0ffffffe09027836 */ /* 0x001fcc0000000000 */
[----:B------:R0:W2:Y:S02]  /*12a00*/  F2I.FTZ.U32.TRUNC.NTZ R3, R2 ;  /* 0x0000000200037305 */ /* 0x0000a4000021f000 */
[----:B0-----:R-:W-:Y:S02]  /*12a10*/  IMAD.MOV.U32 R2, RZ, RZ, RZ ;  /* 0x000000ffff027224 */ /* 0x001fe400078e00ff */
[----:B--2---:R-:W-:-:S04]  /*12a20*/  IMAD.MOV R7, RZ, RZ, -R3 ;  /* 0x000000ffff077224 */ /* 0x004fc800078e0a03 */
[----:B------:R-:W-:-:S04]  /*12a30*/  IMAD R7, R7, R6, RZ ;  /* 0x0000000607077224 */ /* 0x000fc800078e02ff */
[----:B------:R-:W-:-:S04]  /*12a40*/  IMAD.HI.U32 R3, R3, R7, R2 ;  /* 0x0000000703037227 */ /* 0x000fc800078e0002 */
[----:B------:R-:W-:Y:S01]  /*12a50*/  IMAD.IADD R7, R5, 0x1, -R16 ;  /* 0x0000000105077824 */ /* 0x000fe200078e0a10 */
[----:B------:R-:W-:-:S04]  /*12a60*/  IABS R5, R4 ;  /* 0x0000000400057213 */ /* 0x000fc80000000000 */
[----:B------:R-:W-:Y:S02]  /*12a70*/  IABS R2, R7 ;  /* 0x0000000700027213 */ /* 0x000fe40000000000 */
[----:B------:R-:W-:-:S03]  /*12a80*/  IADD3 R5, RZ, -R5, RZ ;  /* 0x80000005ff057210 */ /* 0x000fc60007ffe0ff */
[----:B------:R-:W-:-:S04]  /*12a90*/  IMAD.HI.U32 R3, R3, R2, RZ ;  /* 0x0000000203037227 */ /* 0x000fc800078e00ff */
[----:B------:R-:W-:Y:S01]  /*12aa0*/  IMAD R5, R3, R5, R2 ;  /* 0x0000000503057224 */ /* 0x000fe200078e0202 */
[----:B------:R-:W-:-:S04]  /*12ab0*/  LOP3.LUT R2, R7, R4, RZ, 0x3c, !PT ;  /* 0x0000000407027212 */ /* 0x000fc800078e3cff */
[----:B------:R-:W-:Y:S02]  /*12ac0*/  ISETP.GT.U32.AND P1, PT, R6, R5, PT ;  /* 0x000000050600720c */ /* 0x000fe40003f24070 */
[----:B------:R-:W-:-:S11]  /*12ad0*/  ISETP.GE.AND P2, PT, R2, RZ, PT ;  /* 0x000000ff0200720c */ /* 0x000fd60003f46270 */
[----:B------:R-:W-:Y:S02]  /*12ae0*/  @!P1 IMAD.IADD R5, R5, 0x1, -R6 ;  /* 0x0000000105059824 */ /* 0x000fe400078e0a06 */
[----:B------:R-:W-:Y:S01]  /*12af0*/  @!P1 VIADD R3, R3, 0x1 ;  /* 0x0000000103039836 */ /* 0x000fe20000000000 */
[----:B------:R-:W-:Y:S02]  /*12b00*/  ISETP.NE.AND P1, PT, R4, RZ, PT ;  /* 0x000000ff0400720c */ /* 0x000fe40003f25270 */
[----:B------:R-:W-:-:S13]  /*12b10*/  ISETP.GE.U32.AND P0, PT, R5, R6, PT ;  /* 0x000000060500720c */ /* 0x000fda0003f06070 */
[----:B------:R-:W-:-:S04]  /*12b20*/  @P0 VIADD R3, R3, 0x1 ;  /* 0x0000000103030836 */ /* 0x000fc80000000000 */
[----:B------:R-:W-:Y:S01]  /*12b30*/  @!P2 IMAD.MOV R3, RZ, RZ, -R3 ;  /* 0x000000ffff03a224 */ /* 0x000fe200078e0a03 */
[----:B------:R-:W-:-:S05]  /*12b40*/  @!P1 LOP3.LUT R3, RZ, R4, RZ, 0x33, !PT ;  /* 0x00000004ff039212 */ /* 0x000fca00078e33ff */
[--C-:B------:R-:W-:Y:S02]  /*12b50*/  IMAD.MOV R17, RZ, RZ, -R3.reuse ;  /* 0x000000ffff117224 */ /* 0x100fe400078e0a03 */
[----:B------:R-:W-:Y:S02]  /*12b60*/  IMAD.MOV.U32 R18, RZ, RZ, R3 ;  /* 0x000000ffff127224 */ /* 0x000fe400078e0003 */
[----:B------:R-:W-:Y:S01]  /*12b70*/  IMAD R17, R4, R17, R7 ;  /* 0x0000001104117224 */ /* 0x000fe200078e0207 */
[----:B------:R-:W-:Y:S06]  /*12b80*/  BRA `(.L_x_302) ;  /* 0x00000000001c7947 */ /* 0x000fec0003800000 */
.L_x_294:
[----:B------:R-:W-:Y:S01]  /*12b90*/  UMOV UR4, URZ ;  /* 0x0000003f00047c82 */ /* 0x000fe20008000000 */
[----:B------:R-:W-:Y:S01]  /*12ba0*/  UMOV UR5, URZ ;  /* 0x0000003f00057c82 */ /* 0x000fe20008000000 */
[----:B------:R-:W-:Y:S01]  /*12bb0*/  ULDC UR6, c[0x0][0xc3c] ;  /* 0x00030f0000067ab9 */ /* 0x000fe20000000800 */
[----:B------:R-:W-:Y:S01]  /*12bc0*/  MOV R16, R5 ;  /* 0x0000000500107202 */ /* 0x000fe20000000f00 */
[----:B------:R-:W-:Y:S02]  /*12bd0*/  IMAD.U32 R17, RZ, RZ, UR4 ;  /* 0x00000004ff117e24 */ /* 0x000fe4000f8e00ff */
[----:B------:R-:W-:Y:S02]  /*12be0*/  IMAD.U32 R18, RZ, RZ, UR5 ;  /* 0x00000005ff127e24 */ /* 0x000fe4000f8e00ff */
[----:B------:R-:W-:-:S07]  /*12bf0*/  IMAD.U32 R19, RZ, RZ, UR6 ;  /* 0x00000006ff137e24 */ /* 0x000fce000f8e00ff */
.L_x_302:
[----:B-1----:R-:W1:Y:S01]  /*12c00*/  S2R R0, SR_TID.X ;  /* 0x0000000000007919 */ /* 0x002e620000002100 */
[----:B------:R-:W-:Y:S05]  /*12c10*/  WARPSYNC.ALL ;  /* 0x0000000000007948 */ /* 0x000fea0003800000 */
[----:B------:R-:W-:Y:S01]  /*12c20*/  BAR.SYNC.DEFER_BLOCKING 0x4, 0x180 ;  /* 0x0106000000007b1d */ /* 0x000fe20000010000 */
[----:B-1----:R-:W-:-:S04]  /*12c30*/  LOP3.LUT R0, R0, 0x1f, RZ, 0xc0, !PT ;  /* 0x0000001f00007812 */ /* 0x002fc800078ec0ff */
[----:B------:R-:W-:-:S13]  /*12c40*/  ISETP.NE.AND P0, PT, R0, RZ, PT ;  /* 0x000000ff0000720c */ /* 0x000fda0003f05270 */
[----:B------:R-:W1:Y:S01]  /*12c50*/  @!P0 S2R R3, SR_CgaCtaId ;  /* 0x0000000000038919 */ /* 0x000e620000008800 */
[----:B------:R-:W-:-:S04]  /*12c60*/  @!P0 MOV R0, 0x400 ;  /* 0x0000040000008802 */ /* 0x000fc80000000f00 */
[----:B-1----:R-:W-:-:S05]  /*12c70*/  @!P0 LEA R22, R3, R0, 0x18 ;  /* 0x0000000003168211 */ /* 0x002fca00078ec0ff */
[----:B------:R1:W-:Y:S01]  /*12c80*/  @!P0 STS.128 [R22+0x388d0], R16 ;  /* 0x0388d01016008388 */ /* 0x0003e20000000c00 */
[----:B------:R-:W-:Y:S06]  /*12c90*/  BAR.ARV 0x5, 0x180 ;  /* 0x0146000000007b1d */ /* 0x000fec0000002000 */
.L_x_291:
[----:B------:R-:W-:Y:S02]  /*12ca0*/  ULDC UR4, c[0x0][0xc3c] ;  /* 0x00030f0000047ab9 */ /* 0x000fe40000000800 */
[----:B---3--:R-:W-:-:S13]  /*12cb0*/  ISETP.GE.AND P0, PT, R19, UR4, PT ;  /* 0x0000000413007c0c */ /* 0x008fda000bf06270 */
[----:B------:R-:W-:Y:S05]  /*12cc0*/  @!P0 BRA `(.L_x_303) ;  /* 0xffffffb800588947 */ /* 0x000fea000383ffff */
[----:B------:R-:W-:Y:S05]  /*12cd0*/  BSYNC B8 ;  /* 0x0000000000087941 */ /* 0x000fea0003800000 */
.L_x_238:
[----:B0-----:R-:W3:Y:S01]  /*12ce0*/  LDL.LU R0, [R1+0x1c] ;  /* 0x00001c0001007983 */ /* 0x001ee20000300800 */
[----:B------:R-:W-:Y:S01]  /*12cf0*/  BSSY B0, `(.L_x_304) ;  /* 0x000000b000007945 */ /* 0x000fe20003800000 */
[----:B------:R-:W0:Y:S01]  /*12d00*/  S2R R5, SR_CgaCtaId ;  /* 0x0000000000057919 */ /* 0x000e220000008800 */
[----:B---3--:R-:W-:-:S05]  /*12d10*/  VIADD R0, R0, 0x1 ;  /* 0x0000000100007836 */ /* 0x008fca0000000000 */
[----:B------:R-:W-:-:S04]  /*12d20*/  LEA.HI R2, R0, R0, RZ, 0x1 ;  /* 0x0000000000027211 */ /* 0x000fc800078f08ff */
[----:B------:R-:W-:Y:S02]  /*12d30*/  LOP3.LUT R3, R2, 0xfffffffe, RZ, 0xc0, !PT ;  /* 0xfffffffe02037812 */ /* 0x000fe400078ec0ff */
[----:B------:R-:W-:-:S03]  /*12d40*/  MOV R2, 0x400 ;  /* 0x0000040000027802 */ /* 0x000fc60000000f00 */
[----:B------:R-:W-:Y:S01]  /*12d50*/  IMAD.IADD R0, R0, 0x1, -R3 ;  /* 0x0000000100007824 */ /* 0x000fe200078e0a03 */
[----:B0-----:R-:W-:-:S04]  /*12d60*/  LEA R4, R5, R2, 0x18 ;  /* 0x0000000205047211 */ /* 0x001fc800078ec0ff */
[----:B------:R-:W-:-:S04]  /*12d70*/  SHF.L.U32 R0, R0, 0x1f, RZ ;  /* 0x0000001f00007819 */ /* 0x000fc800000006ff */
[----:B------:R-:W0:Y:S02]  /*12d80*/  SYNCS.PHASECHK.TRANS64.TRYWAIT P0, [R4+URZ+0x38820], R0 ;  /* 0x03882000040075a7 */ /* 0x000e24000800017f */
[----:B0-----:R-:W-:Y:S05]  /*12d90*/  @!P0 BRA `(.L_x_305) ;  /* 0x0000003800348947 */ /* 0x001fea0003800000 */
.L_x_415:
[----:B------:R-:W-:Y:S05]  /*12da0*/  BSYNC B0 ;  /* 0x0000000000007941 */ /* 0x000fea0003800000 */
.L_x_304:
[----:B------:R-:W-:-:S03]  /*12db0*/  UMOV UR4, 0xffffffff ;  /* 0xffffffff00047882 */ /* 0x000fc60000000000 */
[----:B------:R-:W-:Y:S05]  /*12dc0*/  BRA.DIV UR4, `(.L_x_306) ;  /* 0x0000003a043c7947 */ /* 0x000fea000b800000 */
[----:B0-----:R-:W0:Y:S02]  /*12dd0*/  S2R R0, SR_TID.X ;  /* 0x0000000000007919 */ /* 0x001e240000002100 */
[----:B0-----:R-:W-:-:S04]  /*12de0*/  SHF.R.U32.HI R0, RZ, 0x5, R0 ;  /* 0x00000005ff007819 */ /* 0x001fc80000011600 */
[----:B------:R-:W-:-:S05]  /*12df0*/  LOP3.LUT R0, R0, 0x3, RZ, 0xc0, !PT ;  /* 0x0000000300007812 */ /* 0x000fca00078ec0ff */
[----:B------:R0:W3:Y:S02]  /*12e00*/  SHFL.IDX PT, R14, R0, RZ, 0x1f ;  /* 0x00001fff000e7589 */ /* 0x0000e400000e0000 */
.L_x_418:
[----:B---3--:R-:W-:Y:S01]  /*12e10*/  ISETP.NE.AND P0, PT, R14, RZ, PT ;  /* 0x000000ff0e00720c */ /* 0x008fe20003f05270 */
[----:B------:R-:W-:-:S12]  /*12e20*/  BSSY B0, `(.L_x_307) ;  /* 0x0000026000007945 */ /* 0x000fd80003800000 */
[----:B------:R-:W-:Y:S05]  /*12e30*/  @P0 BRA `(.L_x_308) ;  /* 0x0000000000900947 */ /* 0x000fea0003800000 */
[----:B------:R-:W-:-:S03]  /*12e40*/  UMOV UR4, 0xffffffff ;  /* 0xffffffff00047882 */ /* 0x000fc60000000000 */
[----:B------:R-:W-:Y:S05]  /*12e50*/  BRA.DIV UR4, `(.L_x_309) ;  /* 0x0000003a044c7947 */ /* 0x000fea000b800000 */
[----:B------:R-:W-:-:S13]  /*12e60*/  ELECT P6, URZ, PT ;  /* 0x00000000003f782f */ /* 0x000fda00038c0000 */
.L_x_421:
[----:B------:R-:W-:Y:S05]  /*12e70*/  @!P6 BRA `(.L_x_308) ;  /* 0x000000000080e947 */ /* 0x000fea0003800000 */
[----:B0-----:R-:W3:Y:S02]  /*12e80*/  LDL R0, [R1+0x24] ;  /* 0x0000240001007983 */ /* 0x001ee40000100800 */
[----:B---3--:R-:W-:-:S13]  /*12e90*/  R2UR UR4, R0 ;  /* 0x00000000000472ca */ /* 0x008fda00000e0000 */
[----:B------:R-:W-:-:S06]  /*12ea0*/  ULOP3.LUT UR4, UR4, 0x2, URZ, 0xfc, !UPT ;  /* 0x0000000204047892 */ /* 0x000fcc000f8efc3f */
[----:B------:R-:W-:-:S05]  /*12eb0*/  IMAD.U32 R0, RZ, RZ, UR4 ;  /* 0x00000004ff007e24 */ /* 0x000fca000f8e00ff */
[----:B------:R-:W-:-:S13]  /*12ec0*/  ISETP.NE.AND P0, PT, R0, 0x3, PT ;  /* 0x000000030000780c */ /* 0x000fda0003f05270 */
[----:B------:R-:W-:Y:S05]  /*12ed0*/  @!P0 BRA `(.L_x_310) ;  /* 0x0000000000048947 */ /* 0x000fea0003800000 */
[----:B------:R-:W-:Y:S01]  /*12ee0*/  BPT.TRAP 0x1 ;  /* 0x000000040000795c */ /* 0x000fe20000300000 */
.L_x_310:
[C---:B------:R-:W-:Y:S01]  /*12ef0*/  IMAD R5, R27.reuse, 0x8, R4 ;  /* 0x000000081b057824 */ /* 0x040fe200078e0204 */
[----:B------:R-:W-:Y:S02]  /*12f00*/  SHF.L.U32 R0, R28, 0x1f, RZ ;  /* 0x0000001f1c007819 */ /* 0x000fe400000006ff */
[----:B------:R-:W-:Y:S02]  /*12f10*/  IADD3 R27, R27, 0x1, RZ ;  /* 0x000000011b1b7810 */ /* 0x000fe40007ffe0ff */
[----:B------:R-:W0:Y:S02]  /*12f20*/  SYNCS.PHASECHK.TRANS64.TRYWAIT P1, [R5+URZ+0x38840], R0 ;  /* 0x03884000050075a7 */ /* 0x000e24000802017f */
[----:B------:R-:W-:-:S04]  /*12f30*/  ISETP.NE.AND P2, PT, R27, 0x2, PT ;  /* 0x000000021b00780c */ /* 0x000fc80003f45270 */
[----:B------:R-:W-:Y:S01]  /*12f40*/  SEL R3, RZ, 0x1, P2 ;  /* 0x00000001ff037807 */ /* 0x000fe20001000000 */
[----:B0-----:R-:W-:Y:S08]  /*12f50*/  @!P1 BRA `(.L_x_311) ;  /* 0x00000038002c9947 */ /* 0x001ff00003800000 */
.L_x_422:
[----:B------:R-:W-:Y:S02]  /*12f60*/  SEL R27, R27, RZ, P2 ;  /* 0x000000ff1b1b7207 */ /* 0x000fe40001000000 */
[----:B------:R-:W-:Y:S01]  /*12f70*/  LOP3.LUT R2, R28, R3, RZ, 0x3c, !PT ;  /* 0x000000031c027212 */ /* 0x000fe200078e3cff */
[----:B------:R-:W-:Y:S06]  /*12f80*/  @!P0 BRA `(.L_x_312) ;  /* 0x0000000000048947 */ /* 0x000fec0003800000 */
[----:B------:R-:W-:Y:S01]  /*12f90*/  BPT.TRAP 0x1 ;  /* 0x000000040000795c */ /* 0x000fe20000300000 */
.L_x_312:
[----:B------:R-:W-:Y:S01]  /*12fa0*/  IMAD R27, R27, 0x8, R4 ;  /* 0x000000081b1b7824 */ /* 0x000fe200078e0204 */
[----:B------:R-:W-:-:S04]  /*12fb0*/  SHF.L.U32 R2, R2, 0x1f, RZ ;  /* 0x0000001f02027819 */ /* 0x000fc800000006ff */
[----:B------:R-:W3:Y:S02]  /*12fc0*/  SYNCS.PHASECHK.TRANS64.TRYWAIT P1, [R27+URZ+0x38840], R2 ;  /* 0x038840021b0075a7 */ /* 0x000ee4000802017f */
[----:B---3--:R-:W-:Y:S05]  /*12fd0*/  @!P1 BRA `(.L_x_313) ;  /* 0x0000003800209947 */ /* 0x008fea0003800000 */
.L_x_423:
[----:B------:R-:W-:Y:S05]  /*12fe0*/  @!P0 BRA `(.L_x_314) ;  /* 0x0000000000048947 */ /* 0x000fea0003800000 */
[----:B------:R-:W-:Y:S01]  /*12ff0*/  BPT.TRAP 0x1 ;  /* 0x000000040000795c */ /* 0x000fe20000300000 */
.L_x_314:
[----:B------:R-:W4:Y:S02]  /*13000*/  SYNCS.PHASECHK.TRANS64.TRYWAIT P1, [R5+URZ+0x38860], R0 ;  /* 0x03886000050075a7 */ /* 0x000f24000802017f */
[----:B----4-:R-:W-:Y:S05]  /*13010*/  @!P1 BRA `(.L_x_315) ;  /* 0x0000003800249947 */ /* 0x010fea0003800000 */
.L_x_424:
[----:B------:R-:W-:Y:S05]  /*13020*/  @!P0 BRA `(.L_x_316) ;  /* 0x0000000000048947 */ /* 0x000fea0003800000 */
[----:B------:R-:W-:Y:S01]  /*13030*/  BPT.TRAP 0x1 ;  /* 0x000000040000795c */ /* 0x000fe20000300000 */
.L_x_316:
[----:B------:R0:W0:Y:S02]  /*13040*/  SYNCS.PHASECHK.TRANS64.TRYWAIT P0, [R27+URZ+0x38860], R2 ;  /* 0x038860021b0075a7 */ /* 0x000024000800017f */
[----:B0-----:R-:W-:Y:S05]  /*13050*/  @!P0 NANOSLEEP.SYNCS 0x989680 ;  /* 0x009896800000895d */ /* 0x001fea0003900000 */
[----:B------:R-:W0:Y:S02]  /*13060*/  @!P0 SYNCS.PHASECHK.TRANS64 P0, [R27+URZ+0x38860], R2 ;  /* 0x038860021b0085a7 */ /* 0x000e24000800007f */
[----:B0-----:R-:W-:Y:S05]  /*13070*/  @!P0 BRA `(.L_x_316) ;  /* 0xfffffffc00f08947 */ /* 0x001fea000383ffff */
.L_x_308:
[----:B------:R-:W-:Y:S05]  /*13080*/  BSYNC B0 ;  /* 0x0000000000007941 */ /* 0x000fea0003800000 */
.L_x_307:
[----:B------:R-:W-:Y:S05]  /*13090*/  EXIT ;  /* 0x000000000000794d */ /* 0x000fea0003800000 */
.L_x_186:
[----:B0-----:R-:W-:-:S04]  /*130a0*/  IMAD.U32 R3, RZ, RZ, UR40 ;  /* 0x00000028ff037e24 */ /* 0x001fc8000f8e00ff */
[----:B------:R0:W1:Y:S03]  /*130b0*/  SYNCS.PHASECHK.TRANS64.TRYWAIT P1, [R3+URZ+0x38800], R0 ;  /* 0x03880000030075a7 */ /* 0x000066000802017f */
[----:B-1----:R-:W-:Y:S05]  /*130c0*/  @!P1 NANOSLEEP.SYNCS 0x989680 ;  /* 0x009896800000995d */ /* 0x002fea0003900000 */
[----:B------:R-:W1:Y:S02]  /*130d0*/  @!P1 SYNCS.PHASECHK.TRANS64 P1, [R3+URZ+0x38800], R0 ;  /* 0x03880000030095a7 */ /* 0x000e64000802007f */
[----:B-1----:R-:W-:Y:S05]  /*130e0*/  @!P1 BRA `(.L_x_186) ;  /* 0xfffffffc00ec9947 */ /* 0x002fea000383ffff */
[----:B------:R-:W-:Y:S05]  /*130f0*/  BRA `(.L_x_317) ;  /* 0xfffffee400e47947 */ /* 0x000fea000383ffff */
.L_x_190:
[----:B-1----:R1:W2:Y:S02]  /*13100*/  SYNCS.PHASECHK.TRANS64.TRYWAIT P1, [R0+URZ+0x38830], R3 ;  /* 0x03883003000075a7 */ /* 0x0022a4000802017f */
[----:B--2---:R-:W-:Y:S05]  /*13110*/  @!P1 NANOSLEEP.SYNCS 0x989680 ;  /* 0x009896800000995d */ /* 0x004fea0003900000 */
[----:B------:R-:W2:Y:S02]  /*13120*/  @!P1 SYNCS.PHASECHK.TRANS64 P1, [R0+URZ+0x38830], R3 ;  /* 0x03883003000095a7 */ /* 0x000ea4000802007f */
[----:B--2---:R-:W-:Y:S05]  /*13130*/  @!P1 BRA `(.L_x_190) ;  /* 0xfffffffc00f09947 */ /* 0x004fea000383ffff */
[----:B------:R-:W-:Y:S05]  /*13140*/  BRA `(.L_x_189) ;  /* 0xfffffee800087947 */ /* 0x000fea000383ffff */
.L_x_196:
[----:B-1----:R-:W-:-:S04]  /*13150*/  IMAD.U32 R4, RZ, RZ, UR60 ;  /* 0x0000003cff047e24 */ /* 0x002fc8000f8e00ff */
[----:B------:R1:W2:Y:S03]  /*13160*/  SYNCS.PHASECHK.TRANS64.TRYWAIT P1, [R4+URZ+0x38830], R3 ;  /* 0x03883003040075a7 */ /* 0x0002a6000802017f */
[----:B--2---:R-:W-:Y:S05]  /*13170*/  @!P1 NANOSLEEP.SYNCS 0x989680 ;  /* 0x009896800000995d */ /* 0x004fea0003900000 */
[----:B------:R-:W2:Y:S02]  /*13180*/  @!P1 SYNCS.PHASECHK.TRANS64 P1, [R4+URZ+0x38830], R3 ;  /* 0x03883003040095a7 */ /* 0x000ea4000802007f */
[----:B--2---:R-:W-:Y:S05]  /*13190*/  @!P1 BRA `(.L_x_196) ;  /* 0xfffffffc00ec9947 */ /* 0x004fea000383ffff */
[----:B------:R-:W-:Y:S05]  /*131a0*/  BRA `(.L_x_195) ;  /* 0xffffff2800987947 */ /* 0x000fea000383ffff */
.L_x_200:
[----:B---3--:R-:W-:-:S04]  /*131b0*/  IMAD.U32 R2, RZ, RZ, UR4 ;  /* 0x00000004ff027e24 */ /* 0x008fc8000f8e00ff */
[----:B------:R3:W4:Y:S03]  /*131c0*/  SYNCS.PHASECHK.TRANS64.TRYWAIT P1, [R2+URZ+0x38850], R0 ;  /* 0x03885000020075a7 */ /* 0x000726000802017f */
[----:B----4-:R-:W-:Y:S05]  /*131d0*/  @!P1 NANOSLEEP.SYNCS 0x989680 ;  /* 0x009896800000995d */ /* 0x010fea0003900000 */
[----:B------:R-:W4:Y:S02]  /*131e0*/  @!P1 SYNCS.PHASECHK.TRANS64 P1, [R2+URZ+0x38850], R0 ;  /* 0x03885000020095a7 */ /* 0x000f24000802007f */
[----:B----4-:R-:W-:Y:S05]  /*131f0*/  @!P1 BRA `(.L_x_200) ;  /* 0xfffffffc00ec9947 */ /* 0x010fea000383ffff */
[----:B------:R-:W-:Y:S05]  /*13200*/  BRA `(.L_x_199) ;  /* 0xffffff5000e47947 */ /* 0x000fea000383ffff */
.L_x_207:
[----:B-1----:R-:W-:-:S04]  /*13210*/  IMAD.U32 R7, RZ, RZ, UR7 ;  /* 0x00000007ff077e24 */ /* 0x002fc8000f8e00ff */
[----:B------:R1:W2:Y:S03]  /*13220*/  SYNCS.PHASECHK.TRANS64.TRYWAIT P1, [R7+URZ+0x38850], R0 ;  /* 0x03885000070075a7 */ /* 0x0002a6000802017f */
[----:B--2---:R-:W-:Y:S05]  /*13230*/  @!P1 NANOSLEEP.SYNCS 0x989680 ;  /* 0x009896800000995d */ /* 0x004fea0003900000 */
[----:B------:R-:W2:Y:S02]  /*13240*/  @!P1 SYNCS.PHASECHK.TRANS64 P1, [R7+URZ+0x38850], R0 ;  /* 0x03885000070095a7 */ /* 0x000ea4000802007f */
[----:B--2---:R-:W-:Y:S05]  /*13250*/  @!P1 BRA `(.L_x_207) ;  /* 0xfffffffc00ec9947 */ /* 0x004fea000383ffff */
[----:B------:R-:W-:Y:S05]  /*13260*/  BRA `(.L_x_206) ;  /* 0xffffff6c00007947 */ /* 0x000fea000383ffff */
.L_x_250:
[----:B------:R-:W-:Y:S01]  /*13270*/  SHF.R.U32.HI R8, RZ, 0x5, R21 ;  /* 0x00000005ff087819 */ /* 0x000fe20000011615 */
[----:B------:R-:W-:Y:S01]  /*13280*/  BSSY B0, `(.L_x_318) ;  /* 0x0000009000007945 */ /* 0x000fe20003800000 */
[----:B------:R-:W-:Y:S01]  /*13290*/  IMAD.MOV.U32 R12, RZ, RZ, RZ ;  /* 0x000000ffff0c7224 */ /* 0x000fe200078e00ff */
[----:B------:R-:W-:Y:S01]  /*132a0*/  MOV R11, 0x1f ;  /* 0x0000001f000b7802 */ /* 0x000fe20000000f00 */
[----:B------:R-:W-:Y:S01]  /*132b0*/  IMAD.MOV.U32 R15, RZ, RZ, -0x1 ;  /* 0xffffffffff0f7424 */ /* 0x000fe200078e00ff */
[----:B------:R-:W-:-:S05]  /*132c0*/  LOP3.LUT R8, R8, 0x3, RZ, 0xc0, !PT ;  /* 0x0000000308087812 */ /* 0x000fca00078ec0ff */
[----:B------:R-:W-:-:S07]  /*132d0*/  IMAD.MOV.U32 R13, RZ, RZ, R8 ;  /* 0x000000ffff0d7224 */ /* 0x000fce00078e0008 */
[----:B-----5:R-:W-:Y:S05]  /*132e0*/  WARPSYNC.COLLECTIVE R15, `(.L_x_319) ;  /* 0x000000000f087348 */ /* 0x020fea0003c00000 */
[----:B------:R0:W1:Y:S02]  /*132f0*/  SHFL.IDX P6, R14, R13, R12, R11 ;  /* 0x0000000c0d0e7389 */ /* 0x00006400000c000b */
[----:B01---5:R-:W-:Y:S01]  /*13300*/  ENDCOLLECTIVE ;  /* 0x000000000000791b */ /* 0x023fe20003800000 */
.L_x_319:
[----:B------:R-:W-:Y:S05]  /*13310*/  BSYNC B0 ;  /* 0x0000000000007941 */ /* 0x000fea0003800000 */
.L_x_318:
[----:B------:R-:W-:Y:S05]  /*13320*/  BRA `(.L_x_320) ;  /* 0xffffffc0000c7947 */ /* 0x000fea000383ffff */
.L_x_253:
[----:B0-----:R0:W1:Y:S02]  /*13330*/  SYNCS.PHASECHK.TRANS64.TRYWAIT P0, [R5+URZ+0x38840], R2 ;  /* 0x03884002050075a7 */ /* 0x001064000800017f */
[----:B-1----:R-:W-:Y:S05]  /*13340*/  @!P0 NANOSLEEP.SYNCS 0x989680 ;  /* 0x009896800000895d */ /* 0x002fea0003900000 */
[----:B------:R-:W1:Y:S02]  /*13350*/  @!P0 SYNCS.PHASECHK.TRANS64 P0, [R5+URZ+0x38840], R2 ;  /* 0x03884002050085a7 */ /* 0x000e64000800007f */
[----:B-1----:R-:W-:Y:S05]  /*13360*/  @!P0 BRA `(.L_x_253) ;  /* 0xfffffffc00f08947 */ /* 0x002fea000383ffff */
[----:B------:R-:W-:Y:S05]  /*13370*/  BRA `(.L_x_321) ;  /* 0xffffffc000807947 */ /* 0x000fea000383ffff */
.L_x_254:
[----:B------:R-:W-:Y:S01]  /*13380*/  BSSY B0, `(.L_x_322) ;  /* 0x0000008000007945 */ /* 0x000fe20003800000 */
[----:B------:R-:W-:Y:S02]  /*13390*/  IMAD.MOV.U32 R13, RZ, RZ, R6 ;  /* 0x000000ffff0d7224 */ /* 0x000fe400078e0006 */
[----:B------:R-:W-:Y:S02]  /*133a0*/  IMAD.MOV.U32 R12, RZ, RZ, RZ ;  /* 0x000000ffff0c7224 */ /* 0x000fe400078e00ff */
[----:B------:R-:W-:Y:S02]  /*133b0*/  IMAD.MOV.U32 R11, RZ, RZ, 0x181f ;  /* 0x0000181fff0b7424 */ /* 0x000fe400078e00ff */
[----:B------:R-:W-:-:S07]  /*133c0*/  IMAD.MOV.U32 R15, RZ, RZ, -0x1 ;  /* 0xffffffffff0f7424 */ /* 0x000fce00078e00ff */
[----:B------:R-:W-:Y:S05]  /*133d0*/  WARPSYNC.COLLECTIVE R15, `(.L_x_323) ;  /* 0x000000000f087348 */ /* 0x000fea0003c00000 */
[----:B------:R0:W1:Y:S02]  /*133e0*/  SHFL.IDX P6, R14, R13, R12, R11 ;  /* 0x0000000c0d0e7389 */ /* 0x00006400000c000b */
[----:B01----:R-:W-:Y:S01]  /*133f0*/  ENDCOLLECTIVE ;  /* 0x000000000000791b */ /* 0x003fe20003800000 */
.L_x_323:
[----:B------:R-:W-:Y:S05]  /*13400*/  BSYNC B0 ;  /* 0x0000000000007941 */ /* 0x000fea0003800000 */
.L_x_322:
[----:B------:R-:W-:Y:S01]  /*13410*/  IMAD.MOV.U32 R13, RZ, RZ, R0 ;  /* 0x000000ffff0d7224 */ /* 0x000fe200078e0000 */
[----:B------:R-:W-:Y:S01]  /*13420*/  MOV R12, RZ ;  /* 0x000000ff000c7202 */ /* 0x000fe20000000f00 */
[----:B------:R-:W-:Y:S01]  /*13430*/  IMAD.MOV.U32 R11, RZ, RZ, 0x181f ;  /* 0x0000181fff0b7424 */ /* 0x000fe200078e00ff */
[C---:B------:R-:W-:Y:S01]  /*13440*/  LOP3.LUT P5, RZ, R23.reuse, 0x10, RZ, 0xc0, !PT ;  /* 0x0000001017ff7812 */ /* 0x040fe200078ac0ff */
[----:B------:R-:W-:Y:S01]  /*13450*/  IMAD.MOV.U32 R15, RZ, RZ, -0x1 ;  /* 0xffffffffff0f7424 */ /* 0x000fe200078e00ff */
[C---:B------:R-:W-:Y:S01]  /*13460*/  LOP3.LUT P4, RZ, R23.reuse, 0x8, RZ, 0xc0, !PT ;  /* 0x0000000817ff7812 */ /* 0x040fe2000788c0ff */
[----:B------:R-:W-:Y:S01]  /*13470*/  IMAD.MOV.U32 R2, RZ, RZ, R14 ;  /* 0x000000ffff027224 */ /* 0x000fe200078e000e */
[----:B------:R-:W-:Y:S01]  /*13480*/  LOP3.LUT P3, RZ, R23, 0x4, RZ, 0xc0, !PT ;  /* 0x0000000417ff7812 */ /* 0x000fe2000786c0ff */
[----:B------:R-:W-:-:S12]  /*13490*/  @P0 IMAD R9, R7, 0x2, R22 ;  /* 0x0000000207090824 */ /* 0x000fd800078e0216 */
[----:B------:R-:W-:Y:S05]  /*134a0*/  WARPSYNC.COLLECTIVE R15, `(.L_x_324) ;  /* 0x000000000f087348 */ /* 0x000fea0003c00000 */
[----:B------:R0:W1:Y:S02]  /*134b0*/  SHFL.IDX P6, R14, R13, R12, R11 ;  /* 0x0000000c0d0e7389 */ /* 0x00006400000c000b */
[----:B01----:R-:W-:Y:S01]  /*134c0*/  ENDCOLLECTIVE ;  /* 0x000000000000791b */ /* 0x003fe20003800000 */
.L_x_324:
[----:B------:R-:W-:Y:S01]  /*134d0*/  LOP3.LUT P2, RZ, R23, 0x2, RZ, 0xc0, !PT ;  /* 0x0000000217ff7812 */ /* 0x000fe2000784c0ff */
[----:B------:R-:W-:Y:S02]  /*134e0*/  IMAD.MOV.U32 R13, RZ, RZ, R6 ;  /* 0x000000ffff0d7224 */ /* 0x000fe400078e0006 */
[----:B------:R-:W-:Y:S02]  /*134f0*/  IMAD.MOV.U32 R12, RZ, RZ, 0x1 ;  /* 0x00000001ff0c7424 */ /* 0x000fe400078e00ff */
[----:B------:R-:W-:-:S08]  /*13500*/  IMAD.MOV.U32 R3, RZ, RZ, R14 ;  /* 0x000000ffff037224 */ /* 0x000fd000078e000e */
[----:B------:R-:W-:Y:S05]  /*13510*/  WARPSYNC.COLLECTIVE R15, `(.L_x_325) ;  /* 0x000000000f087348 */ /* 0x000fea0003c00000 */
[----:B------:R0:W1:Y:S02]  /*13520*/  SHFL.IDX P6, R14, R13, R12, R11 ;  /* 0x0000000c0d0e7389 */ /* 0x00006400000c000b */
[----:B01----:R-:W-:Y:S01]  /*13530*/  ENDCOLLECTIVE ;  /* 0x000000000000791b */ /* 0x003fe20003800000 */
.L_x_325:
[----:B------:R-:W-:-:S05]  /*13540*/  @P0 LEA R3, P1, R33, R3, 0x1 ;  /* 0x0000000321030211 */ /* 0x000fca00078208ff */
[----:B------:R-:W-:-:S05]  /*13550*/  @P0 IMAD.X R2, RZ, RZ, R2, P1 ;  /* 0x000000ffff020224 */ /* 0x000fca00008e0602 */
[----:B------:R-:W-:Y:S01]  /*13560*/  @P0 LOP3.LUT R3, R3, R2, RZ, 0x3c, !PT ;  /* 0x0000000203030212 */ /* 0x000fe200078e3cff */
[----:B------:R-:W-:-:S03]  /*13570*/  IMAD.MOV.U32 R13, RZ, RZ, R0 ;  /* 0x000000ffff0d7224 */ /* 0x000fc600078e0000 */
[----:B------:R-:W-:-:S04]  /*13580*/  @P0 LOP3.LUT R2, R3, R2, RZ, 0x3c, !PT ;  /* 0x0000000203020212 */ /* 0x000fc800078e3cff */
[----:B------:R-:W-:Y:S02]  /*13590*/  @P0 LOP3.LUT R3, R3, R2, RZ, 0x3c, !PT ;  /* 0x0000000203030212 */ /* 0x000fe400078e3cff */
[----:B------:R-:W-:-:S07]  /*135a0*/  MOV R8, R14 ;  /* 0x0000000e00087202 */ /* 0x000fce0000000f00 */
[----:B------:R-:W-:Y:S05]  /*135b0*/  WARPSYNC.COLLECTIVE R15, `(.L_x_326) ;  /* 0x000000000f087348 */ /* 0x000fea0003c00000 */
[----:B------:R0:W1:Y:S02]  /*135c0*/  SHFL.IDX P6, R14, R13, R12, R11 ;  /* 0x0000000c0d0e7389 */ /* 0x00006400000c000b */
[----:B01----:R-:W-:Y:S01]  /*135d0*/  ENDCOLLECTIVE ;  /* 0x000000000000791b */ /* 0x003fe20003800000 */
.L_x_326:
[----:B------:R-:W-:Y:S01]  /*135e0*/  @!PT LDS RZ, [RZ] ;  /* 0x00000000fffff984 */ /* 0x000fe20000000800 */
[----:B------:R-:W-:Y:S01]  /*135f0*/  @!PT LDS RZ, [RZ] ;  /* 0x00000000fffff984 */ /* 0x000fe20000000800 */
[----:B------:R-:W-:Y:S01]  /*13600*/  @!PT LDS RZ, [RZ] ;  /* 0x00000000fffff984 */ /* 0x000fe20000000800 */
[----:B------:R-:W-:Y:S04]  /*13610*/  @P0 LDGSTS.E.BYPASS.LTC128B.128 [R9+0x24400], desc[UR36][R2.64], !P5 ;  /* 0x2440000002090fae */ /* 0x000fe8000e901d64 */
[----:B------:R-:W-:Y:S04]  /*13620*/  @P0 LDGSTS.E.BYPASS.LTC128B.128 [R9+0x26c00], desc[UR36][R2.64+0x80], !P4 ;  /* 0x26c0008002090fae */ /* 0x000fe8000e101d64 */
[----:B------:R-:W-:Y:S01]  /*13630*/  @P0 LDGSTS.E.BYPASS.LTC128B.128 [R9+0x29400], desc[UR36][R2.64+0x100], !P3 ;  /* 0x2940010002090fae */ /* 0x000fe2000d901d64 */
[----:B------:R-:W-:Y:S02]  /*13640*/  IMAD.MOV.U32 R13, RZ, RZ, R6 ;  /* 0x000000ffff0d7224 */ /* 0x000fe400078e0006 */
[----:B------:R-:W-:Y:S01]  /*13650*/  IMAD.MOV.U32 R12, RZ, RZ, 0x2 ;  /* 0x00000002ff0c7424 */ /* 0x000fe200078e00ff */
[----:B------:R0:W-:Y:S01]  /*13660*/  @P0 LDGSTS.E.BYPASS.LTC128B.128 [R9+0x2bc00], desc[UR36][R2.64+0x180], !P2 ;  /* 0x2bc0018002090fae */ /* 0x0001e2000d101d64 */
[----:B------:R-:W-:Y:S01]  /*13670*/  ISETP.GE.AND P0, PT, R4, 0x11, PT ;  /* 0x000000110400780c */ /* 0x000fe20003f06270 */
[----:B0-----:R-:W-:-:S12]  /*13680*/  IMAD.MOV.U32 R2, RZ, RZ, R14 ;  /* 0x000000ffff027224 */ /* 0x001fd800078e000e */
[----:B------:R-:W-:Y:S05]  /*13690*/  WARPSYNC.COLLECTIVE R15, `(.L_x_327) ;  /* 0x000000000f087348 */ /* 0x000fea0003c00000 */
[----:B------:R0:W1:Y:S02]  /*136a0*/  SHFL.IDX P6, R14, R13, R12, R11 ;  /* 0x0000000c0d0e7389 */ /* 0x00006400000c000b */
[----:B01----:R-:W-:Y:S01]  /*136b0*/  ENDCOLLECTIVE ;  /* 0x000000000000791b */ /* 0x003fe20003800000 */
.L_x_327:
[----:B------:R-:W-:Y:S01]  /*136c0*/  @P0 IMAD R21, R7, 0x2, R22 ;  /* 0x0000000207150824 */ /* 0x000fe200078e0216 */
[----:B------:R-:W-:-:S05]  /*136d0*/  @P0 LEA R2, P1, R33, R2, 0x1 ;  /* 0x0000000221020211 */ /* 0x000fca00078208ff */
[----:B------:R-:W-:-:S05]  /*136e0*/  @P0 IMAD.X R3, RZ, RZ, R8, P1 ;  /* 0x000000ffff030224 */ /* 0x000fca00008e0608 */
[----:B------:R-:W-:Y:S01]  /*136f0*/  @!PT LDS RZ, [RZ] ;  /* 0x00000000fffff984 */ /* 0x000fe20000000800 */
[----:B------:R-:W-:Y:S01]  /*13700*/  @!PT LDS RZ, [RZ] ;  /* 0x00000000fffff984 */ /* 0x000fe20000000800 */
[----:B------:R-:W-:Y:S01]  /*13710*/  @!PT LDS RZ, [RZ] ;  /* 0x00000000fffff984 */ /* 0x000fe20000000800 */
[----:B------:R0:W-:Y:S01]  /*13720*/  @P0 LDGSTS.E.BYPASS.LTC128B.128 [R21+0x24c00], desc[UR36][R2.64], !P5 ;  /* 0x24c0000002150fae */ /* 0x0001e2000e901d64 */
[----:B------:R-:W-:-:S03]  /*13730*/  MOV R13, R0 ;  /* 0x00000000000d7202 */ /* 0x000fc60000000f00 */
[----:B------:R0:W-:Y:S04]  /*13740*/  @P0 LDGSTS.E.BYPASS.LTC128B.128 [R21+0x27400], desc[UR36][R2.64+0x80], !P4 ;  /* 0x2740008002150fae */ /* 0x0001e8000e101d64 */
[----:B------:R0:W-:Y:S01]  /*13750*/  @P0 LDGSTS.E.BYPASS.LTC128B.128 [R21+0x29c00], desc[UR36][R2.64+0x100], !P3 ;  /* 0x29c0010002150fae */ /* 0x0001e2000d901d64 */
[----:B------:R-:W-:-:S03]  /*13760*/  IMAD.MOV.U32 R8, RZ, RZ, R14 ;  /* 0x000000ffff087224 */ /* 0x000fc600078e000e */
[----:B------:R0:W-:Y:S01]  /*13770*/  @P0 LDGSTS.E.BYPASS.LTC128B.128 [R21+0x2c400], desc[UR36][R2.64+0x180], !P2 ;  /* 0x2c40018002150fae */ /* 0x0001e2000d101d64 */
[----:B------:R-:W-:-:S13]  /*13780*/  ISETP.GE.AND P0, PT, R4, 0x21, PT ;  /* 0x000000210400780c */ /* 0x000fda0003f06270 */
[----:B0-----:R-:W-:Y:S05]  /*13790*/  WARPSYNC.COLLECTIVE R15, `(.L_x_328) ;  /* 0x000000000f087348 */ /* 0x001fea0003c00000 */
[----:B------:R1:W2:Y:S02]  /*137a0*/  SHFL.IDX P6, R14, R13, R12, R11 ;  /* 0x0000000c0d0e7389 */ /* 0x0002a400000c000b */
[----:B012---:R-:W-:Y:S01]  /*137b0*/  ENDCOLLECTIVE ;  /* 0x000000000000791b */ /* 0x007fe20003800000 */
.L_x_328:
[----:B------:R-:W-:Y:S02]  /*137c0*/  @P0 IMAD R9, R7, 0x2, R22 ;  /* 0x0000000207090824 */ /* 0x000fe400078e0216 */
[----:B------:R-:W-:Y:S02]  /*137d0*/  IMAD.MOV.U32 R13, RZ, RZ, R6 ;  /* 0x000000ffff0d7224 */ /* 0x000fe400078e0006 */
[----:B------:R-:W-:Y:S02]  /*137e0*/  IMAD.MOV.U32 R12, RZ, RZ, 0x3 ;  /* 0x00000003ff0c7424 */ /* 0x000fe400078e00ff */
[----:B------:R-:W-:-:S07]  /*137f0*/  IMAD.MOV.U32 R2, RZ, RZ, R14 ;  /* 0x000000ffff027224 */ /* 0x000fce00078e000e */
[----:B------:R-:W-:Y:S05]  /*13800*/  WARPSYNC.COLLECTIVE R15, `(.L_x_329) ;  /* 0x000000000f087348 */ /* 0x000fea0003c00000 */
[----:B------:R0:W1:Y:S02]  /*13810*/  SHFL.IDX P6, R14, R13, R12, R11 ;  /* 0x0000000c0d0e7389 */ /* 0x00006400000c000b */
[----:B01----:R-:W-:Y:S01]  /*13820*/  ENDCOLLECTIVE ;  /* 0x000000000000791b */ /* 0x003fe20003800000 */
.L_x_329:
[----:B------:R-:W-:-:S05]  /*13830*/  @P0 LEA R2, P1, R33, R2, 0x1 ;  /* 0x0000000221020211 */ /* 0x000fca00078208ff */
[----:B------:R-:W-:-:S05]  /*13840*/  @P0 IMAD.X R3, RZ, RZ, R8, P1 ;  /* 0x000000ffff030224 */ /* 0x000fca00008e0608 */
[----:B------:R-:W-:Y:S01]  /*13850*/  @!PT LDS RZ, [RZ] ;  /* 0x00000000fffff984 */ /* 0x000fe20000000800 */
[----:B------:R-:W-:Y:S01]  /*13860*/  @!PT LDS RZ, [RZ] ;  /* 0x00000000fffff984 */ /* 0x000fe20000000800 */
[----:B------:R-:W-:Y:S01]  /*13870*/  @!PT LDS RZ, [RZ] ;  /* 0x00000000fffff984 */ /* 0x000fe20000000800 */
[----:B------:R0:W-:Y:S01]  /*13880*/  @P0 LDGSTS.E.BYPASS.LTC128B.128 [R9+0x25400], desc[UR36][R2.64], !P5 ;  /* 0x2540000002090fae */ /* 0x0001e2000e901d64 */
[----:B------:R-:W-:-:S03]  /*13890*/  IMAD.MOV.U32 R13, RZ, RZ, R0 ;  /* 0x000000ffff0d7224 */ /* 0x000fc600078e0000 */
        /* <DEDUP_REMOVED lines=8> */
.L_x_330:
[----:B------:R-:W-:Y:S02]  /*13920*/  @P0 IMAD R21, R7, 0x2, R22 ;  /* 0x0000000207150824 */ /* 0x000fe400078e0216 */
[----:B------:R-:W-:Y:S02]  /*13930*/  IMAD.MOV.U32 R13, RZ, RZ, R6 ;  /* 0x000000ffff0d7224 */ /* 0x000fe400078e0006 */
[----:B------:R-:W-:Y:S01]  /*13940*/  IMAD.MOV.U32 R12, RZ, RZ, 0x4 ;  /* 0x00000004ff0c7424 */ /* 0x000fe200078e00ff */
[----:B------:R-:W-:-:S07]  /*13950*/  MOV R2, R14 ;  /* 0x0000000e00027202 */ /* 0x000fce0000000f00 */
[----:B------:R-:W-:Y:S05]  /*13960*/  WARPSYNC.COLLECTIVE R15, `(.L_x_331) ;  /* 0x000000000f087348 */ /* 0x000fea0003c00000 */
[----:B------:R0:W1:Y:S02]  /*13970*/  SHFL.IDX P6, R14, R13, R12, R11 ;  /* 0x0000000c0d0e7389 */ /* 0x00006400000c000b */
[----:B01----:R-:W-:Y:S01]  /*13980*/  ENDCOLLECTIVE ;  /* 0x000000000000791b */ /* 0x003fe20003800000 */
.L_x_331:
        /* <DEDUP_REMOVED lines=10> */
[----:B------:R0:W-:Y:S04]  /*13a30*/  @P0 LDGSTS.E.BYPASS.LTC128B.128 [R21+0x2d400], desc[UR36][R2.64+0x180], !P2 ;  /* 0x2d40018002150fae */ /* 0x0001e8000d101d64 */
[----:B0-----:R-:W-:Y:S05]  /*13a40*/  WARPSYNC.COLLECTIVE R15, `(.L_x_332) ;  /* 0x000000000f087348 */ /* 0x001fea0003c00000 */
[----:B------:R1:W2:Y:S02]  /*13a50*/  SHFL.IDX P6, R14, R13, R12, R11 ;  /* 0x0000000c0d0e7389 */ /* 0x0002a400000c000b */
[----:B012---:R-:W-:Y:S01]  /*13a60*/  ENDCOLLECTIVE ;  /* 0x000000000000791b */ /* 0x007fe20003800000 */
.L_x_332:
[----:B------:R-:W-:Y:S01]  /*13a70*/  MOV R0, R14 ;  /* 0x0000000e00007202 */ /* 0x000fe20000000f00 */
[----:B------:R-:W-:Y:S06]  /*13a80*/  BRA `(.L_x_333) ;  /* 0xffffffbc00f07947 */ /* 0x000fec000383ffff */
.L_x_261:
[----:B------:R-:W-:Y:S01]  /*13a90*/  IMAD.MOV.U32 R13, RZ, RZ, R4 ;  /* 0x000000ffff0d7224 */ /* 0x000fe200078e0004 */
[----:B------:R-:W-:Y:S01]  /*13aa0*/  IADD3 R0, R9, R0, RZ ;  /* 0x0000000009007210 */ /* 0x000fe20007ffe0ff */
[----:B------:R-:W-:Y:S02]  /*13ab0*/  IMAD.MOV.U32 R12, RZ, RZ, RZ ;  /* 0x000000ffff0c7224 */ /* 0x000fe400078e00ff */
[----:B------:R-:W-:Y:S02]  /*13ac0*/  IMAD.MOV.U32 R11, RZ, RZ, 0x181f ;  /* 0x0000181fff0b7424 */ /* 0x000fe400078e00ff */
[----:B------:R-:W-:Y:S02]  /*13ad0*/  IMAD.MOV.U32 R15, RZ, RZ, -0x1 ;  /* 0xffffffffff0f7424 */ /* 0x000fe400078e00ff */
[----:B-----5:R-:W-:Y:S02]  /*13ae0*/  IMAD R6, R10, R6, RZ ;  /* 0x000000060a067224 */ /* 0x020fe400078e02ff */
[----:B------:R-:W-:-:S07]  /*13af0*/  VIADD R7, R0, 0x10 ;  /* 0x0000001000077836 */ /* 0x000fce0000000000 */
[----:B------:R-:W-:Y:S05]  /*13b00*/  WARPSYNC.COLLECTIVE R15, `(.L_x_334) ;  /* 0x000000000f087348 */ /* 0x000fea0003c00000 */
[----:B------:R0:W1:Y:S02]  /*13b10*/  SHFL.IDX P6, R14, R13, R12, R11 ;  /* 0x0000000c0d0e7389 */ /* 0x00006400000c000b */
[----:B01----:R-:W-:Y:S01]  /*13b20*/  ENDCOLLECTIVE ;  /* 0x000000000000791b */ /* 0x003fe20003800000 */
.L_x_334:
[----:B------:R-:W-:Y:S01]  /*13b30*/  ISETP.GE.AND P0, PT, R0, R6, PT ;  /* 0x000000060000720c */ /* 0x000fe20003f06270 */
[----:B------:R-:W-:Y:S02]  /*13b40*/  IMAD.MOV.U32 R13, RZ, RZ, R5 ;  /* 0x000000ffff0d7224 */ /* 0x000fe400078e0005 */
[----:B------:R-:W-:-:S10]  /*13b50*/  IMAD.MOV.U32 R2, RZ, RZ, R14 ;  /* 0x000000ffff027224 */ /* 0x000fd400078e000e */
[----:B------:R-:W-:Y:S05]  /*13b60*/  WARPSYNC.COLLECTIVE R15, `(.L_x_335) ;  /* 0x000000000f087348 */ /* 0x000fea0003c00000 */
[----:B------:R0:W1:Y:S02]  /*13b70*/  SHFL.IDX P6, R14, R13, R12, R11 ;  /* 0x0000000c0d0e7389 */ /* 0x00006400000c000b */
[----:B01----:R-:W-:Y:S01]  /*13b80*/  ENDCOLLECTIVE ;  /* 0x000000000000791b */ /* 0x003fe20003800000 */
.L_x_335:
        /* <DEDUP_REMOVED lines=8> */
.L_x_336:
[----:B------:R-:W-:Y:S01]  /*13c10*/  @!PT LDS RZ, [RZ] ;  /* 0x00000000fffff984 */ /* 0x000fe20000000800 */
[----:B------:R-:W-:Y:S01]  /*13c20*/  @!PT LDS RZ, [RZ] ;  /* 0x00000000fffff984 */ /* 0x000fe20000000800 */
[----:B------:R-:W-:Y:S01]  /*13c30*/  @!PT LDS RZ, [RZ] ;  /* 0x00000000fffff984 */ /* 0x000fe20000000800 */
[----:B------:R-:W-:Y:S04]  /*13c40*/  @!P0 LDGSTS.E.BYPASS.LTC128B.128 [R34+0x14400], desc[UR36][R2.64], !P4 ;  /* 0x1440000002228fae */ /* 0x000fe8000e101d64 */
[----:B------:R-:W-:Y:S04]  /*13c50*/  @!P0 LDGSTS.E.BYPASS.LTC128B.128 [R34+0x18400], desc[UR36][R2.64+0x80], !P3 ;  /* 0x1840008002228fae */ /* 0x000fe8000d901d64 */
[----:B------:R-:W-:Y:S01]  /*13c60*/  @!P0 LDGSTS.E.BYPASS.LTC128B.128 [R34+0x1c400], desc[UR36][R2.64+0x100], !P2 ;  /* 0x1c40010002228fae */ /* 0x000fe2000d101d64 */
[----:B------:R-:W-:-:S03]  /*13c70*/  MOV R13, R5 ;  /* 0x00000005000d7202 */ /* 0x000fc60000000f00 */
[----:B------:R0:W-:Y:S01]  /*13c80*/  @!P0 LDGSTS.E.BYPASS.LTC128B.128 [R34+0x20400], desc[UR36][R2.64+0x180], !P1 ;  /* 0x2040018002228fae */ /* 0x0001e2000c901d64 */
[----:B------:R-:W-:Y:S01]  /*13c90*/  ISETP.GE.AND P0, PT, R7, R6, PT ;  /* 0x000000060700720c */ /* 0x000fe20003f06270 */
[----:B0-----:R-:W-:-:S12]  /*13ca0*/  IMAD.MOV.U32 R2, RZ, RZ, R14 ;  /* 0x000000ffff027224 */ /* 0x001fd800078e000e */
[----:B------:R-:W-:Y:S05]  /*13cb0*/  WARPSYNC.COLLECTIVE R15, `(.L_x_337) ;  /* 0x000000000f087348 */ /* 0x000fea0003c00000 */
[----:B------:R0:W1:Y:S02]  /*13cc0*/  SHFL.IDX P6, R14, R13, R12, R11 ;  /* 0x0000000c0d0e7389 */ /* 0x00006400000c000b */
[----:B01----:R-:W-:Y:S01]  /*13cd0*/  ENDCOLLECTIVE ;  /* 0x000000000000791b */ /* 0x003fe20003800000 */
.L_x_337:
        /* <DEDUP_REMOVED lines=8> */
.L_x_338:
[----:B------:R-:W-:Y:S02]  /*13d60*/  @!P0 IMAD.MOV.U32 R3, RZ, RZ, R7 ;  /* 0x000000ffff038224 */ /* 0x000fe400078e0007 */
[----:B------:R-:W-:-:S03]  /*13d70*/  VIADD R7, R0, 0x20 ;  /* 0x0000002000077836 */ /* 0x000fc60000000000 */
[----:B------:R-:W-:Y:S01]  /*13d80*/  @!PT LDS RZ, [RZ] ;  /* 0x00000000fffff984 */ /* 0x000fe20000000800 */
[----:B------:R-:W-:Y:S01]  /*13d90*/  @!PT LDS RZ, [RZ] ;  /* 0x00000000fffff984 */ /* 0x000fe20000000800 */
[----:B------:R-:W-:Y:S01]  /*13da0*/  @!PT LDS RZ, [RZ] ;  /* 0x00000000fffff984 */ /* 0x000fe20000000800 */
[----:B------:R-:W-:Y:S04]  /*13db0*/  @!P0 LDGSTS.E.BYPASS.LTC128B.128 [R34+0x14c00], desc[UR36][R2.64], !P4 ;  /* 0x14c0000002228fae */ /* 0x000fe8000e101d64 */
[----:B------:R-:W-:Y:S01]  /*13dc0*/  @!P0 LDGSTS.E.BYPASS.LTC128B.128 [R34+0x18c00], desc[UR36][R2.64+0x80], !P3 ;  /* 0x18c0008002228fae */ /* 0x000fe2000d901d64 */
[----:B------:R-:W-:-:S03]  /*13dd0*/  IMAD.MOV.U32 R13, RZ, RZ, R5 ;  /* 0x000000ffff0d7224 */ /* 0x000fc600078e0005 */
[----:B------:R-:W-:Y:S04]  /*13de0*/  @!P0 LDGSTS.E.BYPASS.LTC128B.128 [R34+0x1cc00], desc[UR36][R2.64+0x100], !P2 ;  /* 0x1cc0010002228fae */ /* 0x000fe8000d101d64 */
[----:B------:R0:W-:Y:S01]  /*13df0*/  @!P0 LDGSTS.E.BYPASS.LTC128B.128 [R34+0x20c00], desc[UR36][R2.64+0x180], !P1 ;  /* 0x20c0018002228fae */ /* 0x0001e2000c901d64 */
[----:B------:R-:W-:Y:S02]  /*13e00*/  ISETP.GE.AND P0, PT, R7, R6, PT ;  /* 0x000000060700720c */ /* 0x000fe40003f06270 */
[----:B0-----:R-:W-:-:S11]  /*13e10*/  MOV R2, R14 ;  /* 0x0000000e00027202 */ /* 0x001fd60000000f00 */
[----:B------:R-:W-:Y:S05]  /*13e20*/  WARPSYNC.COLLECTIVE R15, `(.L_x_339) ;  /* 0x000000000f087348 */ /* 0x000fea0003c00000 */
[----:B------:R0:W1:Y:S02]  /*13e30*/  SHFL.IDX P6, R14, R13, R12, R11 ;  /* 0x0000000c0d0e7389 */ /* 0x00006400000c000b */
[----:B01----:R-:W-:Y:S01]  /*13e40*/  ENDCOLLECTIVE ;  /* 0x000000000000791b */ /* 0x003fe20003800000 */
.L_x_339:
[----:B------:R-:W-:Y:S01]  /*13e50*/  IMAD.MOV.U32 R13, RZ, RZ, R4 ;  /* 0x000000ffff0d7224 */ /* 0x000fe200078e0004 */
[----:B------:R-:W-:Y:S02]  /*13e60*/  MOV R12, 0x3 ;  /* 0x00000003000c7802 */ /* 0x000fe40000000f00 */
[----:B------:R-:W-:-:S05]  /*13e70*/  @!P0 LEA R14, P5, R33, R14, 0x1 ;  /* 0x0000000e210e8211 */ /* 0x000fca00078a08ff */
[----:B------:R-:W-:Y:S02]  /*13e80*/  @!P0 IMAD.X R7, RZ, RZ, R2, P5 ;  /* 0x000000ffff078224 */ /* 0x000fe400028e0602 */
[----:B------:R-:W-:-:S07]  /*13e90*/  @!P0 IMAD.MOV.U32 R2, RZ, RZ, R14 ;  /* 0x000000ffff028224 */ /* 0x000fce00078e000e */
[----:B------:R-:W-:Y:S05]  /*13ea0*/  WARPSYNC.COLLECTIVE R15, `(.L_x_340) ;  /* 0x000000000f087348 */ /* 0x000fea0003c00000 */
[----:B------:R0:W1:Y:S02]  /*13eb0*/  SHFL.IDX P6, R14, R13, R12, R11 ;  /* 0x0000000c0d0e7389 */ /* 0x00006400000c000b */
[----:B01----:R-:W-:Y:S01]  /*13ec0*/  ENDCOLLECTIVE ;  /* 0x000000000000791b */ /* 0x003fe20003800000 */
.L_x_340:
        /* <DEDUP_REMOVED lines=10> */
[----:B------:R-:W-:Y:S01]  /*13f70*/  ISETP.GE.AND P0, PT, R7, R6, PT ;  /* 0x000000060700720c */ /* 0x000fe20003f06270 */
[----:B0-----:R-:W-:-:S12]  /*13f80*/  IMAD.MOV.U32 R2, RZ, RZ, R14 ;  /* 0x000000ffff027224 */ /* 0x001fd800078e000e */
[----:B------:R-:W-:Y:S05]  /*13f90*/  WARPSYNC.COLLECTIVE R15, `(.L_x_341) ;  /* 0x000000000f087348 */ /* 0x000fea0003c00000 */
[----:B------:R0:W1:Y:S02]  /*13fa0*/  SHFL.IDX P6, R14, R13, R12, R11 ;  /* 0x0000000c0d0e7389 */ /* 0x00006400000c000b */
[----:B01----:R-:W-:Y:S01]  /*13fb0*/  ENDCOLLECTIVE ;  /* 0x000000000000791b */ /* 0x003fe20003800000 */
.L_x_341:
[----:B------:R-:W-:Y:S01]  /*13fc0*/  MOV R13, R4 ;  /* 0x00000004000d7202 */ /* 0x000fe20000000f00 */
[----:B------:R-:W-:Y:S01]  /*13fd0*/  IMAD.MOV.U32 R12, RZ, RZ, 0x4 ;  /* 0x00000004ff0c7424 */ /* 0x000fe200078e00ff */
[----:B------:R-:W-:-:S05]  /*13fe0*/  @!P0 LEA R14, P5, R33, R14, 0x1 ;  /* 0x0000000e210e8211 */ /* 0x000fca00078a08ff */
[----:B------:R-:W-:Y:S02]  /*13ff0*/  @!P0 IMAD.X R7, RZ, RZ, R2, P5 ;  /* 0x000000ffff078224 */ /* 0x000fe400028e0602 */
[----:B------:R-:W-:-:S07]  /*14000*/  @!P0 IMAD.MOV.U32 R2, RZ, RZ, R14 ;  /* 0x000000ffff028224 */ /* 0x000fce00078e000e */
[----:B------:R-:W-:Y:S05]  /*14010*/  WARPSYNC.COLLECTIVE R15, `(.L_x_342) ;  /* 0x000000000f087348 */ /* 0x000fea0003c00000 */
[----:B------:R0:W1:Y:S02]  /*14020*/  SHFL.IDX P6, R14, R13, R12, R11 ;  /* 0x0000000c0d0e7389 */ /* 0x00006400000c000b */
[----:B01----:R-:W-:Y:S01]  /*14030*/  ENDCOLLECTIVE ;  /* 0x000000000000791b */ /* 0x003fe20003800000 */
.L_x_342:
        /* <DEDUP_REMOVED lines=15> */
.L_x_343:
        /* <DEDUP_REMOVED lines=8> */
.L_x_344:
[----:B------:R-:W-:Y:S01]  /*141b0*/  @!P0 IMAD.MOV.U32 R3, RZ, RZ, R7 ;  /* 0x000000ffff038224 */ /* 0x000fe200078e0007 */
[----:B------:R-:W-:-:S04]  /*141c0*/  IADD3 R7, R0, 0x50, RZ ;  /* 0x0000005000077810 */ /* 0x000fc80007ffe0ff */
        /* <DEDUP_REMOVED lines=13> */
.L_x_345:
        /* <DEDUP_REMOVED lines=8> */
.L_x_346:
[----:B------:R-:W-:Y:S01]  /*14320*/  @!P0 MOV R3, R7 ;  /* 0x0000000700038202 */ /* 0x000fe20000000f00 */
[----:B------:R-:W-:-:S04]  /*14330*/  VIADD R7, R0, 0x60 ;  /* 0x0000006000077836 */ /* 0x000fc80000000000 */
        /* <DEDUP_REMOVED lines=13> */
.L_x_347:
[----:B------:R-:W-:Y:S02]  /*14410*/  IMAD.MOV.U32 R13, RZ, RZ, R4 ;  /* 0x000000ffff0d7224 */ /* 0x000fe400078e0004 */
[----:B------:R-:W-:Y:S01]  /*14420*/  IMAD.MOV.U32 R12, RZ, RZ, 0x7 ;  /* 0x00000007ff0c7424 */ /* 0x000fe200078e00ff */
[----:B------:R-:W-:-:S05]  /*14430*/  @!P0 LEA R14, P5, R33, R14, 0x1 ;  /* 0x0000000e210e8211 */ /* 0x000fca00078a08ff */
[----:B------:R-:W-:Y:S01]  /*14440*/  @!P0 IMAD.X R7, RZ, RZ, R2, P5 ;  /* 0x000000ffff078224 */ /* 0x000fe200028e0602 */
[----:B------:R-:W-:-:S07]  /*14450*/  @!P0 MOV R2, R14 ;  /* 0x0000000e00028202 */ /* 0x000fce0000000f00 */
[----:B------:R-:W-:Y:S05]  /*14460*/  WARPSYNC.COLLECTIVE R15, `(.L_x_348) ;  /* 0x000000000f087348 */ /* 0x000fea0003c00000 */
[----:B------:R0:W1:Y:S02]  /*14470*/  SHFL.IDX P6, R14, R13, R12, R11 ;  /* 0x0000000c0d0e7389 */ /* 0x00006400000c000b */
[----:B01----:R-:W-:Y:S01]  /*14480*/  ENDCOLLECTIVE ;  /* 0x000000000000791b */ /* 0x003fe20003800000 */
.L_x_348:
[----:B------:R-:W-:-:S05]  /*14490*/  @!P0 IMAD.MOV.U32 R3, RZ, RZ, R7 ;  /* 0x000000ffff038224 */ /* 0x000fca00078e0007 */
[----:B------:R-:W-:Y:S01]  /*144a0*/  @!PT LDS RZ, [RZ] ;  /* 0x00000000fffff984 */ /* 0x000fe20000000800 */
[----:B------:R-:W-:Y:S01]  /*144b0*/  @!PT LDS RZ, [RZ] ;  /* 0x00000000fffff984 */ /* 0x000fe20000000800 */
[----:B------:R-:W-:Y:S01]  /*144c0*/  @!PT LDS RZ, [RZ] ;  /* 0x00000000fffff984 */ /* 0x000fe20000000800 */
[----:B------:R0:W-:Y:S04]  /*144d0*/  @!P0 LDGSTS.E.BYPASS.LTC128B.128 [R34+0x17400], desc[UR36][R2.64], !P4 ;  /* 0x1740000002228fae */ /* 0x0001e8000e101d64 */
[----:B------:R0:W-:Y:S01]  /*144e0*/  @!P0 LDGSTS.E.BYPASS.LTC128B.128 [R34+0x1b400], desc[UR36][R2.64+0x80], !P3 ;  /* 0x1b40008002228fae */ /* 0x0001e2000d901d64 */
[----:B------:R-:W-:-:S03]  /*144f0*/  IMAD.MOV.U32 R13, RZ, RZ, R5 ;  /* 0x000000ffff0d7224 */ /* 0x000fc600078e0005 */
[----:B------:R0:W-:Y:S04]  /*14500*/  @!P0 LDGSTS.E.BYPASS.LTC128B.128 [R34+0x1f400], desc[UR36][R2.64+0x100], !P2 ;  /* 0x1f40010002228fae */ /* 0x0001e8000d101d64 */
[----:B------:R0:W-:Y:S01]  /*14510*/  @!P0 LDGSTS.E.BYPASS.LTC128B.128 [R34+0x23400], desc[UR36][R2.64+0x180], !P1 ;  /* 0x2340018002228fae */ /* 0x0001e2000c901d64 */
[----:B------:R-:W-:-:S07]  /*14520*/  IMAD.MOV.U32 R7, RZ, RZ, R14 ;  /* 0x000000ffff077224 */ /* 0x000fce00078e000e */
[----:B0-----:R-:W-:Y:S05]  /*14530*/  WARPSYNC.COLLECTIVE R15, `(.L_x_349) ;  /* 0x000000000f087348 */ /* 0x001fea0003c00000 */
[----:B------:R1:W2:Y:S02]  /*14540*/  SHFL.IDX P6, R14, R13, R12, R11 ;  /* 0x0000000c0d0e7389 */ /* 0x0002a400000c000b */
[----:B012---:R-:W-:Y:S01]  /*14550*/  ENDCOLLECTIVE ;  /* 0x000000000000791b */ /* 0x007fe20003800000 */
.L_x_349:
[----:B------:R-:W-:Y:S05]  /*14560*/  BRA `(.L_x_350) ;  /* 0xffffffc0007c7947 */ /* 0x000fea000383ffff */
.L_x_266:
[----:B0-----:R0:W3:Y:S02]  /*14570*/  SYNCS.PHASECHK.TRANS64.TRYWAIT P0, [R22+URZ+0x38820], R3 ;  /* 0x03882003160075a7 */ /* 0x0010e4000800017f */
[----:B---3--:R-:W-:Y:S05]  /*14580*/  @!P0 NANOSLEEP.SYNCS 0x989680 ;  /* 0x009896800000895d */ /* 0x008fea0003900000 */
[----:B------:R-:W3:Y:S02]  /*14590*/  @!P0 SYNCS.PHASECHK.TRANS64 P0, [R22+URZ+0x38820], R3 ;  /* 0x03882003160085a7 */ /* 0x000ee4000800007f */
[----:B---3--:R-:W-:Y:S05]  /*145a0*/  @!P0 BRA `(.L_x_266) ;  /* 0xfffffffc00f08947 */ /* 0x008fea000383ffff */
[----:B------:R-:W-:Y:S05]  /*145b0*/  BRA `(.L_x_351) ;  /* 0xffffffc000f07947 */ /* 0x000fea000383ffff */
.L_x_271:
[----:B0-----:R0:W1:Y:S02]  /*145c0*/  SYNCS.PHASECHK.TRANS64.TRYWAIT P0, [R6+URZ+0x38840], R3 ;  /* 0x03884003060075a7 */ /* 0x001064000800017f */
[----:B-1----:R-:W-:Y:S05]  /*145d0*/  @!P0 NANOSLEEP.SYNCS 0x989680 ;  /* 0x009896800000895d */ /* 0x002fea0003900000 */
[----:B------:R-:W1:Y:S02]  /*145e0*/  @!P0 SYNCS.PHASECHK.TRANS64 P0, [R6+URZ+0x38840], R3 ;  /* 0x03884003060085a7 */ /* 0x000e64000800007f */
[----:B-1----:R-:W-:Y:S05]  /*145f0*/  @!P0 BRA `(.L_x_271) ;  /* 0xfffffffc00f08947 */ /* 0x002fea000383ffff */
[----:B------:R-:W-:Y:S05]  /*14600*/  BRA `(.L_x_352) ;  /* 0xffffffc400dc7947 */ /* 0x000fea000383ffff */
.L_x_272:
        /* <DEDUP_REMOVED lines=8> */
.L_x_354:
[----:B------:R-:W-:Y:S05]  /*14690*/  BSYNC B1 ;  /* 0x0000000000017941 */ /* 0x000fea0003800000 */
.L_x_353:
[----:B------:R-:W-:Y:S01]  /*146a0*/  IMAD.MOV.U32 R13, RZ, RZ, R8 ;  /* 0x000000ffff0d7224 */ /* 0x000fe200078e0008 */
[----:B------:R-:W-:Y:S01]  /*146b0*/  MOV R15, 0xffffffff ;  /* 0xffffffff000f7802 */ /* 0x000fe20000000f00 */
[----:B------:R-:W-:Y:S01]  /*146c0*/  IMAD.MOV.U32 R12, RZ, RZ, RZ ;  /* 0x000000ffff0c7224 */ /* 0x000fe200078e00ff */
[----:B------:R-:W-:Y:S01]  /*146d0*/  LOP3.LUT R23, R23, 0xfffff7ff, RZ, 0xc0, !PT ;  /* 0xfffff7ff17177812 */ /* 0x000fe200078ec0ff */
[----:B------:R-:W-:Y:S02]  /*146e0*/  IMAD.MOV.U32 R11, RZ, RZ, 0x181f ;  /* 0x0000181fff0b7424 */ /* 0x000fe400078e00ff */
[----:B------:R-:W-:Y:S01]  /*146f0*/  IMAD.MOV.U32 R3, RZ, RZ, R14 ;  /* 0x000000ffff037224 */ /* 0x000fe200078e000e */
[----:B------:R-:W-:Y:S01]  /*14700*/  @P3 LOP3.LUT R23, R23, 0x800, RZ, 0xfc, !PT ;  /* 0x0000080017173812 */ /* 0x000fe200078efcff */
[----:B------:R-:W-:-:S07]  /*14710*/  IMAD.SHL.U32 R0, R33, 0x2, RZ ;  /* 0x0000000221007824 */ /* 0x000fce00078e00ff */
[----:B------:R-:W-:Y:S05]  /*14720*/  WARPSYNC.COLLECTIVE R15, `(.L_x_355) ;  /* 0x000000000f087348 */ /* 0x000fea0003c00000 */
[----:B------:R0:W1:Y:S02]  /*14730*/  SHFL.IDX P6, R14, R13, R12, R11 ;  /* 0x0000000c0d0e7389 */ /* 0x00006400000c000b */
[----:B01----:R-:W-:Y:S01]  /*14740*/  ENDCOLLECTIVE ;  /* 0x000000000000791b */ /* 0x003fe20003800000 */
.L_x_355:
[----:B------:R-:W-:Y:S01]  /*14750*/  IMAD R9, R9, 0x2, R22 ;  /* 0x0000000209097824 */ /* 0x000fe200078e0216 */
[C---:B------:R-:W-:Y:S02]  /*14760*/  LOP3.LUT P3, RZ, R23.reuse, 0x10, RZ, 0xc0, !PT ;  /* 0x0000001017ff7812 */ /* 0x040fe4000786c0ff */
[----:B------:R-:W-:-:S04]  /*14770*/  LOP3.LUT R23, R23, 0xfffffbff, RZ, 0xc0, !PT ;  /* 0xfffffbff17177812 */ /* 0x000fc800078ec0ff */
[----:B------:R-:W-:-:S04]  /*14780*/  @P2 LOP3.LUT R23, R23, 0x400, RZ, 0xfc, !PT ;  /* 0x0000040017172812 */ /* 0x000fc800078efcff */
[C---:B------:R-:W-:Y:S01]  /*14790*/  LOP3.LUT P2, RZ, R23.reuse, 0x8, RZ, 0xc0, !PT ;  /* 0x0000000817ff7812 */ /* 0x040fe2000784c0ff */
[----:B------:R-:W-:Y:S01]  /*147a0*/  IMAD.MOV.U32 R13, RZ, RZ, R10 ;  /* 0x000000ffff0d7224 */ /* 0x000fe200078e000a */
[----:B------:R-:W-:Y:S01]  /*147b0*/  LOP3.LUT R23, R23, 0xfffffdff, RZ, 0xc0, !PT ;  /* 0xfffffdff17177812 */ /* 0x000fe200078ec0ff */
[----:B------:R-:W-:-:S03]  /*147c0*/  IMAD.MOV.U32 R12, RZ, RZ, 0x1 ;  /* 0x00000001ff0c7424 */ /* 0x000fc600078e00ff */
[----:B------:R-:W-:-:S04]  /*147d0*/  @P1 LOP3.LUT R23, R23, 0x200, RZ, 0xfc, !PT ;  /* 0x0000020017171812 */ /* 0x000fc800078efcff */
[----:B------:R-:W-:Y:S01]  /*147e0*/  LOP3.LUT P1, RZ, R23, 0x4, RZ, 0xc0, !PT ;  /* 0x0000000417ff7812 */ /* 0x000fe2000782c0ff */
[----:B------:R-:W-:-:S12]  /*147f0*/  IMAD.MOV.U32 R2, RZ, RZ, R14 ;  /* 0x000000ffff027224 */ /* 0x000fd800078e000e */
[----:B------:R-:W-:Y:S05]  /*14800*/  WARPSYNC.COLLECTIVE R15, `(.L_x_356) ;  /* 0x000000000f087348 */ /* 0x000fea0003c00000 */
[----:B------:R0:W1:Y:S02]  /*14810*/  SHFL.IDX P6, R14, R13, R12, R11 ;  /* 0x0000000c0d0e7389 */ /* 0x00006400000c000b */
[----:B01----:R-:W-:Y:S01]  /*14820*/  ENDCOLLECTIVE ;  /* 0x000000000000791b */ /* 0x003fe20003800000 */
.L_x_356:
[----:B------:R-:W-:-:S05]  /*14830*/  IADD3 R2, P0, R2, R0, RZ ;  /* 0x0000000002027210 */ /* 0x000fca0007f1e0ff */
[----:B------:R-:W-:-:S05]  /*14840*/  IMAD.X R3, RZ, RZ, R3, P0 ;  /* 0x000000ffff037224 */ /* 0x000fca00000e0603 */
[----:B------:R-:W-:Y:S01]  /*14850*/  @!PT LDS RZ, [RZ] ;  /* 0x00000000fffff984 */ /* 0x000fe20000000800 */
[----:B------:R-:W-:Y:S01]  /*14860*/  @!PT LDS RZ, [RZ] ;  /* 0x00000000fffff984 */ /* 0x000fe20000000800 */
[----:B------:R-:W-:Y:S01]  /*14870*/  @!PT LDS RZ, [RZ] ;  /* 0x00000000fffff984 */ /* 0x000fe20000000800 */
[----:B------:R0:W-:Y:S01]  /*14880*/  LDGSTS.E.BYPASS.LTC128B.128 [R9+0x24400], desc[UR36][R2.64], !P3 ;  /* 0x2440000002097fae */ /* 0x0001e2000d901d64 */
[----:B------:R-:W-:-:S03]  /*14890*/  IMAD.MOV.U32 R13, RZ, RZ, R8 ;  /* 0x000000ffff0d7224 */ /* 0x000fc600078e0008 */
[----:B------:R0:W-:Y:S04]  /*148a0*/  LDGSTS.E.BYPASS.LTC128B.128 [R9+0x26c00], desc[UR36][R2.64+0x80], !P2 ;  /* 0x26c0008002097fae */ /* 0x0001e8000d101d64 */
[----:B------:R0:W-:Y:S01]  /*148b0*/  LDGSTS.E.BYPASS.LTC128B.128 [R9+0x29400], desc[UR36][R2.64+0x100], !P1 ;  /* 0x2940010002097fae */ /* 0x0001e2000c901d64 */
[----:B------:R-:W-:-:S03]  /*148c0*/  MOV R35, R14 ;  /* 0x0000000e00237202 */ /* 0x000fc60000000f00 */
[----:B------:R0:W-:Y:S04]  /*148d0*/  LDGSTS.E.BYPASS.LTC128B.128 [R9+0x2bc00], desc[UR36][R2.64+0x180], !P5 ;  /* 0x2bc0018002097fae */ /* 0x0001e8000e901d64 */
[----:B0-----:R-:W-:Y:S05]  /*148e0*/  WARPSYNC.COLLECTIVE R15, `(.L_x_357) ;  /* 0x000000000f087348 */ /* 0x001fea0003c00000 */
[----:B------:R1:W2:Y:S02]  /*148f0*/  SHFL.IDX P6, R14, R13, R12, R11 ;  /* 0x0000000c0d0e7389 */ /* 0x0002a400000c000b */
[----:B012---:R-:W-:Y:S01]  /*14900*/  ENDCOLLECTIVE ;  /* 0x000000000000791b */ /* 0x007fe20003800000 */
.L_x_357:
[----:B------:R-:W-:Y:S02]  /*14910*/  IMAD.MOV.U32 R13, RZ, RZ, R10 ;  /* 0x000000ffff0d7224 */ /* 0x000fe400078e000a */
[----:B------:R-:W-:Y:S02]  /*14920*/  IMAD.MOV.U32 R12, RZ, RZ, 0x2 ;  /* 0x00000002ff0c7424 */ /* 0x000fe400078e00ff */
[----:B------:R-:W-:-:S07]  /*14930*/  IMAD.MOV.U32 R2, RZ, RZ, R14 ;  /* 0x000000ffff027224 */ /* 0x000fce00078e000e */
[----:B------:R-:W-:Y:S05]  /*14940*/  WARPSYNC.COLLECTIVE R15, `(.L_x_358) ;  /* 0x000000000f087348 */ /* 0x000fea0003c00000 */
[----:B------:R0:W1:Y:S02]  /*14950*/  SHFL.IDX P6, R14, R13, R12, R11 ;  /* 0x0000000c0d0e7389 */ /* 0x00006400000c000b */
[----:B01----:R-:W-:Y:S01]  /*14960*/  ENDCOLLECTIVE ;  /* 0x000000000000791b */ /* 0x003fe20003800000 */
.L_x_358:
[----:B------:R-:W-:-:S05]  /*14970*/  IADD3 R2, P0, R2, R0, RZ ;  /* 0x0000000002027210 */ /* 0x000fca0007f1e0ff */
[----:B------:R-:W-:-:S05]  /*14980*/  IMAD.X R3, RZ, RZ, R35, P0 ;  /* 0x000000ffff037224 */ /* 0x000fca00000e0623 */
[----:B------:R-:W-:Y:S01]  /*14990*/  @!PT LDS RZ, [RZ] ;  /* 0x00000000fffff984 */ /* 0x000fe20000000800 */
[----:B------:R-:W-:Y:S01]  /*149a0*/  @!PT LDS RZ, [RZ] ;  /* 0x00000000fffff984 */ /* 0x000fe20000000800 */
[----:B------:R-:W-:Y:S01]  /*149b0*/  @!PT LDS RZ, [RZ] ;  /* 0x00000000fffff984 */ /* 0x000fe20000000800 */
[----:B------:R0:W-:Y:S01]  /*149c0*/  LDGSTS.E.BYPASS.LTC128B.128 [R9+0x24c00], desc[UR36][R2.64], !P3 ;  /* 0x24c0000002097fae */ /* 0x0001e2000d901d64 */
[----:B------:R-:W-:-:S03]  /*149d0*/  MOV R13, R8 ;  /* 0x00000008000d7202 */ /* 0x000fc60000000f00 */
[----:B------:R0:W-:Y:S04]  /*149e0*/  LDGSTS.E.BYPASS.LTC128B.128 [R9+0x27400], desc[UR36][R2.64+0x80], !P2 ;  /* 0x2740008002097fae */ /* 0x0001e8000d101d64 */
[----:B------:R0:W-:Y:S01]  /*149f0*/  LDGSTS.E.BYPASS.LTC128B.128 [R9+0x29c00], desc[UR36][R2.64+0x100], !P1 ;  /* 0x29c0010002097fae */ /* 0x0001e2000c901d64 */
[----:B------:R-:W-:-:S03]  /*14a00*/  IMAD.MOV.U32 R35, RZ, RZ, R14 ;  /* 0x000000ffff237224 */ /* 0x000fc600078e000e */
[----:B------:R0:W-:Y:S04]  /*14a10*/  LDGSTS.E.BYPASS.LTC128B.128 [R9+0x2c400], desc[UR36][R2.64+0x180], !P5 ;  /* 0x2c40018002097fae */ /* 0x0001e8000e901d64 */
[----:B0-----:R-:W-:Y:S05]  /*14a20*/  WARPSYNC.COLLECTIVE R15, `(.L_x_359) ;  /* 0x000000000f087348 */ /* 0x001fea0003c00000 */
[----:B------:R1:W2:Y:S02]  /*14a30*/  SHFL.IDX P6, R14, R13, R12, R11 ;  /* 0x0000000c0d0e7389 */ /* 0x0002a400000c000b */
[----:B012---:R-:W-:Y:S01]  /*14a40*/  ENDCOLLECTIVE ;  /* 0x000000000000791b */ /* 0x007fe20003800000 */
.L_x_359:
[----:B------:R-:W-:Y:S02]  /*14a50*/  IMAD.MOV.U32 R13, RZ, RZ, R10 ;  /* 0x000000ffff0d7224 */ /* 0x000fe400078e000a */
[----:B------:R-:W-:Y:S02]  /*14a60*/  IMAD.MOV.U32 R12, RZ, RZ, 0x3 ;  /* 0x00000003ff0c7424 */ /* 0x000fe400078e00ff */
[----:B------:R-:W-:-:S07]  /*14a70*/  IMAD.MOV.U32 R2, RZ, RZ, R14 ;  /* 0x000000ffff027224 */ /* 0x000fce00078e000e */
[----:B------:R-:W-:Y:S05]  /*14a80*/  WARPSYNC.COLLECTIVE R15, `(.L_x_360) ;  /* 0x000000000f087348 */ /* 0x000fea0003c00000 */
[----:B------:R0:W1:Y:S02]  /*14a90*/  SHFL.IDX P6, R14, R13, R12, R11 ;  /* 0x0000000c0d0e7389 */ /* 0x00006400000c000b */
[----:B01----:R-:W-:Y:S01]  /*14aa0*/  ENDCOLLECTIVE ;  /* 0x000000000000791b */ /* 0x003fe20003800000 */
.L_x_360:
        /* <DEDUP_REMOVED lines=9> */
[----:B------:R-:W-:-:S03]  /*14b40*/  IMAD.MOV.U32 R35, RZ, RZ, R14 ;  /* 0x000000ffff237224 */ /* 0x000fc600078e000e */
[----:B------:R0:W-:Y:S04]  /*14b50*/  LDGSTS.E.BYPASS.LTC128B.128 [R9+0x2cc00], desc[UR36][R2.64+0x180], !P5 ;  /* 0x2cc0018002097fae */ /* 0x0001e8000e901d64 */
[----:B0-----:R-:W-:Y:S05]  /*14b60*/  WARPSYNC.COLLECTIVE R15, `(.L_x_361) ;  /* 0x000000000f087348 */ /* 0x001fea0003c00000 */
[----:B------:R1:W2:Y:S02]  /*14b70*/  SHFL.IDX P6, R14, R13, R12, R11 ;  /* 0x0000000c0d0e7389 */ /* 0x0002a400000c000b */
[----:B012---:R-:W-:Y:S01]  /*14b80*/  ENDCOLLECTIVE ;  /* 0x000000000000791b */ /* 0x007fe20003800000 */
.L_x_361:
[----:B------:R-:W-:Y:S02]  /*14b90*/  IMAD.MOV.U32 R13, RZ, RZ, R10 ;  /* 0x000000ffff0d7224 */ /* 0x000fe400078e000a */
[----:B------:R-:W-:Y:S01]  /*14ba0*/  IMAD.MOV.U32 R12, RZ, RZ, 0x4 ;  /* 0x00000004ff0c7424 */ /* 0x000fe200078e00ff */
[----:B------:R-:W-:-:S07]  /*14bb0*/  MOV R2, R14 ;  /* 0x0000000e00027202 */ /* 0x000fce0000000f00 */
[----:B------:R-:W-:Y:S05]  /*14bc0*/  WARPSYNC.COLLECTIVE R15, `(.L_x_362) ;  /* 0x000000000f087348 */ /* 0x000fea0003c00000 */
[----:B------:R0:W1:Y:S02]  /*14bd0*/  SHFL.IDX P6, R14, R13, R12, R11 ;  /* 0x0000000c0d0e7389 */ /* 0x00006400000c000b */
[----:B01----:R-:W-:Y:S01]  /*14be0*/  ENDCOLLECTIVE ;  /* 0x000000000000791b */ /* 0x003fe20003800000 */
.L_x_362:
[----:B------:R-:W-:-:S05]  /*14bf0*/  IADD3 R2, P0, R2, R0, RZ ;  /* 0x0000000002027210 */ /* 0x000fca0007f1e0ff */
[----:B------:R-:W-:-:S05]  /*14c00*/  IMAD.X R3, RZ, RZ, R35, P0 ;  /* 0x000000ffff037224 */ /* 0x000fca00000e0623 */
[----:B------:R-:W-:Y:S01]  /*14c10*/  @!PT LDS RZ, [RZ] ;  /* 0x00000000fffff984 */ /* 0x000fe20000000800 */
[----:B------:R-:W-:Y:S01]  /*14c20*/  @!PT LDS RZ, [RZ] ;  /* 0x00000000fffff984 */ /* 0x000fe20000000800 */
[----:B------:R-:W-:Y:S01]  /*14c30*/  @!PT LDS RZ, [RZ] ;  /* 0x00000000fffff984 */ /* 0x000fe20000000800 */
[----:B------:R0:W-:Y:S01]  /*14c40*/  LDGSTS.E.BYPASS.LTC128B.128 [R9+0x25c00], desc[UR36][R2.64], !P3 ;  /* 0x25c0000002097fae */ /* 0x0001e2000d901d64 */
[C---:B------:R-:W-:Y:S01]  /*14c50*/  LOP3.LUT P3, RZ, R23.reuse, 0x800, RZ, 0xc0, !PT ;  /* 0x0000080017ff7812 */ /* 0x040fe2000786c0ff */
[----:B------:R-:W-:Y:S02]  /*14c60*/  IMAD.MOV.U32 R13, RZ, RZ, R8 ;  /* 0x000000ffff0d7224 */ /* 0x000fe400078e0008 */
[----:B------:R0:W-:Y:S01]  /*14c70*/  LDGSTS.E.BYPASS.LTC128B.128 [R9+0x28400], desc[UR36][R2.64+0x80], !P2 ;  /* 0x2840008002097fae */ /* 0x0001e2000d101d64 */
[----:B------:R-:W-:-:S03]  /*14c80*/  LOP3.LUT P2, RZ, R23, 0x400, RZ, 0xc0, !PT ;  /* 0x0000040017ff7812 */ /* 0x000fc6000784c0ff */
[----:B------:R0:W-:Y:S01]  /*14c90*/  LDGSTS.E.BYPASS.LTC128B.128 [R9+0x2ac00], desc[UR36][R2.64+0x100], !P1 ;  /* 0x2ac0010002097fae */ /* 0x0001e2000c901d64 */
[----:B------:R-:W-:Y:S01]  /*14ca0*/  LOP3.LUT P1, RZ, R23, 0x200, RZ, 0xc0, !PT ;  /* 0x0000020017ff7812 */ /* 0x000fe2000782c0ff */
[----:B------:R-:W-:Y:S02]  /*14cb0*/  IMAD.MOV.U32 R35, RZ, RZ, R14 ;  /* 0x000000ffff237224 */ /* 0x000fe400078e000e */
[----:B------:R0:W-:Y:S10]  /*14cc0*/  LDGSTS.E.BYPASS.LTC128B.128 [R9+0x2d400], desc[UR36][R2.64+0x180], !P5 ;  /* 0x2d40018002097fae */ /* 0x0001f4000e901d64 */
[----:B0-----:R-:W-:Y:S05]  /*14cd0*/  WARPSYNC.COLLECTIVE R15, `(.L_x_363) ;  /* 0x000000000f087348 */ /* 0x001fea0003c00000 */
[----:B------:R1:W2:Y:S02]  /*14ce0*/  SHFL.IDX P6, R14, R13, R12, R11 ;  /* 0x0000000c0d0e7389 */ /* 0x0002a400000c000b */
[----:B012---:R-:W-:Y:S01]  /*14cf0*/  ENDCOLLECTIVE ;  /* 0x000000000000791b */ /* 0x007fe20003800000 */
.L_x_363:
[----:B------:R-:W-:Y:S01]  /*14d00*/  IMAD.MOV.U32 R2, RZ, RZ, R14 ;  /* 0x000000ffff027224 */ /* 0x000fe200078e000e */
[----:B------:R-:W-:Y:S06]  /*14d10*/  BRA `(.L_x_364) ;  /* 0xffffffc400307947 */ /* 0x000fec000383ffff */
.L_x_277:
[----:B-1----:R1:W2:Y:S02]  /*14d20*/  SYNCS.PHASECHK.TRANS64.TRYWAIT P0, [R6+URZ+0x38860], R2 ;  /* 0x03886002060075a7 */ /* 0x0022a4000800017f */
[----:B--2---:R-:W-:Y:S05]  /*14d30*/  @!P0 NANOSLEEP.SYNCS 0x989680 ;  /* 0x009896800000895d */ /* 0x004fea0003900000 */
[----:B------:R-:W2:Y:S02]  /*14d40*/  @!P0 SYNCS.PHASECHK.TRANS64 P0, [R6+URZ+0x38860], R2 ;  /* 0x03886002060085a7 */ /* 0x000ea4000800007f */
[----:B--2---:R-:W-:Y:S05]  /*14d50*/  @!P0 BRA `(.L_x_277) ;  /* 0xfffffffc00f08947 */ /* 0x004fea000383ffff */
[----:B------:R-:W-:Y:S05]  /*14d60*/  BRA `(.L_x_365) ;  /* 0xffffffc400a87947 */ /* 0x000fea000383ffff */
.L_x_278:
[----:B------:R-:W-:Y:S01]  /*14d70*/  BSSY B1, `(.L_x_366) ;  /* 0x0000008000017945 */ /* 0x000fe20003800000 */
[----:B------:R-:W-:Y:S01]  /*14d80*/  MOV R13, R25 ;  /* 0x00000019000d7202 */ /* 0x000fe20000000f00 */
[----:B------:R-:W-:Y:S02]  /*14d90*/  IMAD.MOV.U32 R12, RZ, RZ, RZ ;  /* 0x000000ffff0c7224 */ /* 0x000fe400078e00ff */
[----:B------:R-:W-:Y:S02]  /*14da0*/  IMAD.MOV.U32 R11, RZ, RZ, 0x181f ;  /* 0x0000181fff0b7424 */ /* 0x000fe400078e00ff */
[----:B------:R-:W-:-:S07]  /*14db0*/  IMAD.MOV.U32 R15, RZ, RZ, -0x1 ;  /* 0xffffffffff0f7424 */ /* 0x000fce00078e00ff */
[----:B-1----:R-:W-:Y:S05]  /*14dc0*/  WARPSYNC.COLLECTIVE R15, `(.L_x_367) ;  /* 0x000000000f087348 */ /* 0x002fea0003c00000 */
[----:B------:R0:W2:Y:S02]  /*14dd0*/  SHFL.IDX P6, R14, R13, R12, R11 ;  /* 0x0000000c0d0e7389 */ /* 0x0000a400000c000b */
[----:B012---:R-:W-:Y:S01]  /*14de0*/  ENDCOLLECTIVE ;  /* 0x000000000000791b */ /* 0x007fe20003800000 */
.L_x_367:
[----:B------:R-:W-:Y:S05]  /*14df0*/  BSYNC B1 ;  /* 0x0000000000017941 */ /* 0x000fea0003800000 */
.L_x_366:
[----:B------:R-:W-:Y:S01]  /*14e00*/  IMAD.MOV.U32 R13, RZ, RZ, R24 ;  /* 0x000000ffff0d7224 */ /* 0x000fe200078e0018 */
[----:B------:R-:W-:Y:S01]  /*14e10*/  MOV R11, 0x181f ;  /* 0x0000181f000b7802 */ /* 0x000fe20000000f00 */
[----:B------:R-:W-:Y:S02]  /*14e20*/  IMAD.MOV.U32 R12, RZ, RZ, RZ ;  /* 0x000000ffff0c7224 */ /* 0x000fe400078e00ff */
[----:B------:R-:W-:Y:S02]  /*14e30*/  IMAD.MOV.U32 R15, RZ, RZ, -0x1 ;  /* 0xffffffffff0f7424 */ /* 0x000fe400078e00ff */
[----:B------:R-:W-:Y:S02]  /*14e40*/  IMAD.MOV.U32 R3, RZ, RZ, R14 ;  /* 0x000000ffff037224 */ /* 0x000fe400078e000e */
[----:B------:R-:W-:-:S07]  /*14e50*/  IMAD R7, R7, 0x2, R22 ;  /* 0x0000000207077824 */ /* 0x000fce00078e0216 */
[----:B------:R-:W-:Y:S05]  /*14e60*/  WARPSYNC.COLLECTIVE R15, `(.L_x_368) ;  /* 0x000000000f087348 */ /* 0x000fea0003c00000 */
[----:B------:R0:W1:Y:S02]  /*14e70*/  SHFL.IDX P6, R14, R13, R12, R11 ;  /* 0x0000000c0d0e7389 */ /* 0x00006400000c000b */
[----:B01----:R-:W-:Y:S01]  /*14e80*/  ENDCOLLECTIVE ;  /* 0x000000000000791b */ /* 0x003fe20003800000 */
.L_x_368:
[----:B------:R-:W-:Y:S02]  /*14e90*/  IMAD.MOV.U32 R13, RZ, RZ, R25 ;  /* 0x000000ffff0d7224 */ /* 0x000fe400078e0019 */
[----:B------:R-:W-:Y:S02]  /*14ea0*/  IMAD.MOV.U32 R12, RZ, RZ, 0x1 ;  /* 0x00000001ff0c7424 */ /* 0x000fe400078e00ff */
[----:B------:R-:W-:-:S07]  /*14eb0*/  IMAD.MOV.U32 R2, RZ, RZ, R14 ;  /* 0x000000ffff027224 */ /* 0x000fce00078e000e */
[----:B------:R-:W-:Y:S05]  /*14ec0*/  WARPSYNC.COLLECTIVE R15, `(.L_x_369) ;  /* 0x000000000f087348 */ /* 0x000fea0003c00000 */
[----:B------:R0:W1:Y:S02]  /*14ed0*/  SHFL.IDX P6, R14, R13, R12, R11 ;  /* 0x0000000c0d0e7389 */ /* 0x00006400000c000b */
[----:B01----:R-:W-:Y:S01]  /*14ee0*/  ENDCOLLECTIVE ;  /* 0x000000000000791b */ /* 0x003fe20003800000 */
.L_x_369:
[----:B------:R-:W-:-:S05]  /*14ef0*/  IADD3 R2, P0, R2, R0, RZ ;  /* 0x0000000002027210 */ /* 0x000fca0007f1e0ff */
        /* <DEDUP_REMOVED lines=17> */
.L_x_370:
[----:B------:R-:W-:Y:S02]  /*15010*/  IMAD.MOV.U32 R13, RZ, RZ, R25 ;  /* 0x000000ffff0d7224 */ /* 0x000fe400078e0019 */
[----:B------:R-:W-:Y:S02]  /*15020*/  IMAD.MOV.U32 R12, RZ, RZ, 0x2 ;  /* 0x00000002ff0c7424 */ /* 0x000fe400078e00ff */
[----:B------:R-:W-:-:S07]  /*15030*/  IMAD.MOV.U32 R2, RZ, RZ, R14 ;  /* 0x000000ffff027224 */ /* 0x000fce00078e000e */
[----:B------:R-:W-:Y:S05]  /*15040*/  WARPSYNC.COLLECTIVE R15, `(.L_x_371) ;  /* 0x000000000f087348 */ /* 0x000fea0003c00000 */
[----:B------:R0:W1:Y:S02]  /*15050*/  SHFL.IDX P6, R14, R13, R12, R11 ;  /* 0x0000000c0d0e7389 */ /* 0x00006400000c000b */
[----:B01----:R-:W-:Y:S01]  /*15060*/  ENDCOLLECTIVE ;  /* 0x000000000000791b */ /* 0x003fe20003800000 */
.L_x_371:
[----:B------:R-:W-:-:S05]  /*15070*/  IADD3 R2, P0, R2, R0, RZ ;  /* 0x0000000002027210 */ /* 0x000fca0007f1e0ff */
[----:B------:R-:W-:Y:S01]  /*15080*/  IMAD.X R3, RZ, RZ, R3, P0 ;  /* 0x000000ffff037224 */ /* 0x000fe200000e0603 */
        /* <DEDUP_REMOVED lines=16> */
.L_x_372:
[----:B------:R-:W-:Y:S02]  /*15190*/  IMAD.MOV.U32 R13, RZ, RZ, R25 ;  /* 0x000000ffff0d7224 */ /* 0x000fe400078e0019 */
[----:B------:R-:W-:Y:S02]  /*151a0*/  IMAD.MOV.U32 R12, RZ, RZ, 0x3 ;  /* 0x00000003ff0c7424 */ /* 0x000fe400078e00ff */
[----:B------:R-:W-:-:S07]  /*151b0*/  IMAD.MOV.U32 R2, RZ, RZ, R14 ;  /* 0x000000ffff027224 */ /* 0x000fce00078e000e */
[----:B------:R-:W-:Y:S05]  /*151c0*/  WARPSYNC.COLLECTIVE R15, `(.L_x_373) ;  /* 0x000000000f087348 */ /* 0x000fea0003c00000 */
[----:B------:R0:W1:Y:S02]  /*151d0*/  SHFL.IDX P6, R14, R13, R12, R11 ;  /* 0x0000000c0d0e7389 */ /* 0x00006400000c000b */
[----:B01----:R-:W-:Y:S01]  /*151e0*/  ENDCOLLECTIVE ;  /* 0x000000000000791b */ /* 0x003fe20003800000 */
.L_x_373:
        /* <DEDUP_REMOVED lines=18> */
.L_x_374:
[----:B------:R-:W-:Y:S02]  /*15310*/  IMAD.MOV.U32 R13, RZ, RZ, R25 ;  /* 0x000000ffff0d7224 */ /* 0x000fe400078e0019 */
[----:B------:R-:W-:Y:S01]  /*15320*/  IMAD.MOV.U32 R12, RZ, RZ, 0x4 ;  /* 0x00000004ff0c7424 */ /* 0x000fe200078e00ff */
[----:B------:R-:W-:-:S07]  /*15330*/  MOV R2, R14 ;  /* 0x0000000e00027202 */ /* 0x000fce0000000f00 */
[----:B------:R-:W-:Y:S05]  /*15340*/  WARPSYNC.COLLECTIVE R15, `(.L_x_375) ;  /* 0x000000000f087348 */ /* 0x000fea0003c00000 */
[----:B------:R0:W1:Y:S02]  /*15350*/  SHFL.IDX P6, R14, R13, R12, R11 ;  /* 0x0000000c0d0e7389 */ /* 0x00006400000c000b */
[----:B01----:R-:W-:Y:S01]  /*15360*/  ENDCOLLECTIVE ;  /* 0x000000000000791b */ /* 0x003fe20003800000 */
.L_x_375:
[----:B------:R-:W-:-:S05]  /*15370*/  IADD3 R2, P0, R2, R0, RZ ;  /* 0x0000000002027210 */ /* 0x000fca0007f1e0ff */
        /* <DEDUP_REMOVED lines=12> */
.L_x_376:
        /* <DEDUP_REMOVED lines=9> */
.L_x_286:
[----:B0-----:R0:W3:Y:S02]  /*154d0*/  SYNCS.PHASECHK.TRANS64.TRYWAIT P0, [R4+URZ+0x38860], R3 ;  /* 0x03886003040075a7 */ /* 0x0010e4000800017f */
[----:B---3--:R-:W-:Y:S05]  /*154e0*/  @!P0 NANOSLEEP.SYNCS 0x989680 ;  /* 0x009896800000895d */ /* 0x008fea0003900000 */
[----:B------:R-:W3:Y:S02]  /*154f0*/  @!P0 SYNCS.PHASECHK.TRANS64 P0, [R4+URZ+0x38860], R3 ;  /* 0x03886003040085a7 */ /* 0x000ee4000800007f */
[----:B---3--:R-:W-:Y:S05]  /*15500*/  @!P0 BRA `(.L_x_286) ;  /* 0xfffffffc00f08947 */ /* 0x008fea000383ffff */
[----:B------:R-:W-:Y:S05]  /*15510*/  BRA `(.L_x_378) ;  /* 0xffffffc400ec7947 */ /* 0x000fea000383ffff */
.L_x_287:
[----:B------:R-:W-:Y:S01]  /*15520*/  BSSY B0, `(.L_x_379) ;  /* 0x0000008000007945 */ /* 0x000fe20003800000 */
[----:B------:R-:W-:Y:S01]  /*15530*/  IMAD.MOV.U32 R13, RZ, RZ, R25 ;  /* 0x000000ffff0d7224 */ /* 0x000fe200078e0019 */
[----:B------:R-:W-:Y:S01]  /*15540*/  MOV R12, RZ ;  /* 0x000000ff000c7202 */ /* 0x000fe20000000f00 */
[----:B------:R-:W-:Y:S02]  /*15550*/  IMAD.MOV.U32 R11, RZ, RZ, 0x181f ;  /* 0x0000181fff0b7424 */ /* 0x000fe400078e00ff */
[----:B------:R-:W-:-:S07]  /*15560*/  IMAD.MOV.U32 R15, RZ, RZ, -0x1 ;  /* 0xffffffffff0f7424 */ /* 0x000fce00078e00ff */
[----:B01----:R-:W-:Y:S05]  /*15570*/  WARPSYNC.COLLECTIVE R15, `(.L_x_380) ;  /* 0x000000000f087348 */ /* 0x003fea0003c00000 */
[----:B-1----:R1:W2:Y:S02]  /*15580*/  SHFL.IDX P6, R14, R13, R12, R11 ;  /* 0x0000000c0d0e7389 */ /* 0x0022a400000c000b */
[----:B012---:R-:W-:Y:S01]  /*15590*/  ENDCOLLECTIVE ;  /* 0x000000000000791b */ /* 0x007fe20003800000 */
.L_x_380:
[----:B------:R-:W-:Y:S05]  /*155a0*/  BSYNC B0 ;  /* 0x0000000000007941 */ /* 0x000fea0003800000 */
.L_x_379:
[----:B------:R-:W-:Y:S01]  /*155b0*/  IMAD.MOV.U32 R13, RZ, RZ, R24 ;  /* 0x000000ffff0d7224 */ /* 0x000fe200078e0018 */
[----:B------:R-:W-:Y:S01]  /*155c0*/  MOV R15, 0xffffffff ;  /* 0xffffffff000f7802 */ /* 0x000fe20000000f00 */
[----:B------:R-:W-:Y:S01]  /*155d0*/  IMAD.MOV.U32 R12, RZ, RZ, RZ ;  /* 0x000000ffff0c7224 */ /* 0x000fe200078e00ff */
[C---:B------:R-:W-:Y:S01]  /*155e0*/  LOP3.LUT R0, R33.reuse, 0x40, RZ, 0xfc, !PT ;  /* 0x0000004021007812 */ /* 0x040fe200078efcff */
[----:B------:R-:W-:Y:S02]  /*155f0*/  IMAD.MOV.U32 R11, RZ, RZ, 0x181f ;  /* 0x0000181fff0b7424 */ /* 0x000fe400078e00ff */
[----:B------:R-:W-:Y:S02]  /*15600*/  IMAD.MOV.U32 R3, RZ, RZ, R14 ;  /* 0x000000ffff037224 */ /* 0x000fe400078e000e */
[----:B------:R-:W-:-:S07]  /*15610*/  IMAD.SHL.U32 R8, R33, 0x2, RZ ;  /* 0x0000000221087824 */ /* 0x000fce00078e00ff */
[----:B------:R-:W-:Y:S05]  /*15620*/  WARPSYNC.COLLECTIVE R15, `(.L_x_381) ;  /* 0x000000000f087348 */ /* 0x000fea0003c00000 */
[----:B------:R0:W1:Y:S02]  /*15630*/  SHFL.IDX P6, R14, R13, R12, R11 ;  /* 0x0000000c0d0e7389 */ /* 0x00006400000c000b */
[----:B01----:R-:W-:Y:S01]  /*15640*/  ENDCOLLECTIVE ;  /* 0x000000000000791b */ /* 0x003fe20003800000 */
.L_x_381:
[----:B------:R-:W-:Y:S02]  /*15650*/  ULDC UR4, c[0x0][0x2f4] ;  /* 0x0000bd0000047ab9 */ /* 0x000fe40000000800 */
[----:B------:R-:W-:Y:S02]  /*15660*/  ISETP.GE.AND P3, PT, R33, UR4, PT ;  /* 0x0000000421007c0c */ /* 0x000fe4000bf66270 */
[----:B------:R-:W-:Y:S01]  /*15670*/  ISETP.GE.AND P2, PT, R0, UR4, PT ;  /* 0x0000000400007c0c */ /* 0x000fe2000bf46270 */
[----:B------:R-:W-:Y:S01]  /*15680*/  IMAD R0, R7, 0x2, R22 ;  /* 0x0000000207007824 */ /* 0x000fe200078e0216 */
[----:B------:R-:W-:Y:S02]  /*15690*/  ISETP.LT.OR P4, PT, R5, 0x1, P3 ;  /* 0x000000010500780c */ /* 0x000fe40001f81670 */
[----:B------:R-:W-:Y:S01]  /*156a0*/  ISETP.GE.AND P1, PT, R37, UR4, PT ;  /* 0x0000000425007c0c */ /* 0x000fe2000bf26270 */
[----:B------:R-:W-:Y:S02]  /*156b0*/  IMAD.MOV.U32 R13, RZ, RZ, R25 ;  /* 0x000000ffff0d7224 */ /* 0x000fe400078e0019 */
[----:B------:R-:W-:Y:S01]  /*156c0*/  IMAD.MOV.U32 R12, RZ, RZ, 0x1 ;  /* 0x00000001ff0c7424 */ /* 0x000fe200078e00ff */
[----:B------:R-:W-:-:S05]  /*156d0*/  IADD3 R2, P0, R14, R8, RZ ;  /* 0x000000080e027210 */ /* 0x000fca0007f1e0ff */
[----:B------:R-:W-:Y:S01]  /*156e0*/  IMAD.X R3, RZ, RZ, R3, P0 ;  /* 0x000000ffff037224 */ /* 0x000fe200000e0603 */
[----:B------:R-:W-:-:S04]  /*156f0*/  ISETP.LT.OR P0, PT, R5, 0x1, P2 ;  /* 0x000000010500780c */ /* 0x000fc80001701670 */
[----:B------:R-:W-:Y:S01]  /*15700*/  @!PT LDS RZ, [RZ] ;  /* 0x00000000fffff984 */ /* 0x000fe20000000800 */
[----:B------:R-:W-:Y:S01]  /*15710*/  @!PT LDS RZ, [RZ] ;  /* 0x00000000fffff984 */ /* 0x000fe20000000800 */
[----:B------:R-:W-:Y:S01]  /*15720*/  @!PT LDS RZ, [RZ] ;  /* 0x00000000fffff984 */ /* 0x000fe20000000800 */
[----:B------:R0:W-:Y:S01]  /*15730*/  LDGSTS.E.BYPASS.LTC128B.128 [R0+0x400], desc[UR36][R2.64], !P4 ;  /* 0x0040000002007fae */ /* 0x0001e2000e101d64 */
[----:B------:R-:W-:-:S08]  /*15740*/  ISETP.LT.OR P4, PT, R5, 0x1, P1 ;  /* 0x000000010500780c */ /* 0x000fd00000f81670 */
[----:B------:R0:W-:Y:S01]  /*15750*/  LDGSTS.E.BYPASS.LTC128B.128 [R0+0x2c00], desc[UR36][R2.64+0x80], !P0 ;  /* 0x02c0008002007fae */ /* 0x0001e2000c101d64 */
[----:B------:R-:W-:-:S13]  /*15760*/  ISETP.GE.AND P0, PT, R36, UR4, PT ;  /* 0x0000000424007c0c */ /* 0x000fda000bf06270 */
[----:B0-----:R-:W-:Y:S05]  /*15770*/  WARPSYNC.COLLECTIVE R15, `(.L_x_382) ;  /* 0x000000000f087348 */ /* 0x001fea0003c00000 */
[----:B------:R1:W2:Y:S02]  /*15780*/  SHFL.IDX P6, R14, R13, R12, R11 ;  /* 0x0000000c0d0e7389 */ /* 0x0002a400000c000b */
[----:B012---:R-:W-:Y:S01]  /*15790*/  ENDCOLLECTIVE ;  /* 0x000000000000791b */ /* 0x007fe20003800000 */
.L_x_382:
[----:B------:R-:W-:Y:S01]  /*157a0*/  @!PT LDS RZ, [RZ] ;  /* 0x00000000fffff984 */ /* 0x000fe20000000800 */
[----:B------:R-:W-:Y:S01]  /*157b0*/  @!PT LDS RZ, [RZ] ;  /* 0x00000000fffff984 */ /* 0x000fe20000000800 */
[----:B------:R-:W-:Y:S01]  /*157c0*/  @!PT LDS RZ, [RZ] ;  /* 0x00000000fffff984 */ /* 0x000fe20000000800 */
[----:B------:R0:W-:Y:S01]  /*157d0*/  LDGSTS.E.BYPASS.LTC128B.128 [R0+0x5400], desc[UR36][R2.64+0x100], !P4 ;  /* 0x0540010002007fae */ /* 0x0001e2000e101d64 */
[----:B------:R-:W-:Y:S02]  /*157e0*/  ISETP.LT.OR P4, PT, R5, 0x1, P0 ;  /* 0x000000010500780c */ /* 0x000fe40000781670 */
[----:B------:R-:W-:-:S11]  /*157f0*/  MOV R13, R24 ;  /* 0x00000018000d7202 */ /* 0x000fd60000000f00 */
[----:B------:R0:W-:Y:S01]  /*15800*/  LDGSTS.E.BYPASS.LTC128B.128 [R0+0x7c00], desc[UR36][R2.64+0x180], !P4 ;  /* 0x07c0018002007fae */ /* 0x0001e2000e101d64 */
[----:B------:R-:W-:-:S07]  /*15810*/  IMAD.MOV.U32 R7, RZ, RZ, R14 ;  /* 0x000000ffff077224 */ /* 0x000fce00078e000e */
[----:B0-----:R-:W-:Y:S05]  /*15820*/  WARPSYNC.COLLECTIVE R15, `(.L_x_383) ;  /* 0x000000000f087348 */ /* 0x001fea0003c00000 */
[----:B------:R1:W2:Y:S02]  /*15830*/  SHFL.IDX P6, R14, R13, R12, R11 ;  /* 0x0000000c0d0e7389 */ /* 0x0002a400000c000b */
[----:B012---:R-:W-:Y:S01]  /*15840*/  ENDCOLLECTIVE ;  /* 0x000000000000791b */ /* 0x007fe20003800000 */
.L_x_383:
[----:B------:R-:W-:Y:S02]  /*15850*/  IMAD.MOV.U32 R13, RZ, RZ, R25 ;  /* 0x000000ffff0d7224 */ /* 0x000fe400078e0019 */
[----:B------:R-:W-:Y:S01]  /*15860*/  IMAD.MOV.U32 R12, RZ, RZ, 0x2 ;  /* 0x00000002ff0c7424 */ /* 0x000fe200078e00ff */
[----:B------:R-:W-:-:S13]  /*15870*/  IADD3 R2, P4, R14, R8, RZ ;  /* 0x000000080e027210 */ /* 0x000fda0007f9e0ff */
[----:B------:R-:W-:Y:S05]  /*15880*/  WARPSYNC.COLLECTIVE R15, `(.L_x_384) ;  /* 0x000000000f087348 */ /* 0x000fea0003c00000 */
[----:B------:R0:W1:Y:S02]  /*15890*/  SHFL.IDX P6, R14, R13, R12, R11 ;  /* 0x0000000c0d0e7389 */ /* 0x00006400000c000b */
[----:B01----:R-:W-:Y:S01]  /*158a0*/  ENDCOLLECTIVE ;  /* 0x000000000000791b */ /* 0x003fe20003800000 */
.L_x_384:
        /* <DEDUP_REMOVED lines=12> */
.L_x_385:
        /* <DEDUP_REMOVED lines=14> */
.L_x_386:
        /* <DEDUP_REMOVED lines=12> */
.L_x_387:
        /* <DEDUP_REMOVED lines=14> */
.L_x_388:
        /* <DEDUP_REMOVED lines=12> */
.L_x_389:
        /* <DEDUP_REMOVED lines=9> */
.L_x_292:
[----:B------:R-:W-:Y:S01]  /*15d40*/  BSSY B0, `(.L_x_391) ;  /* 0x0000008000007945 */ /* 0x000fe20003800000 */
[----:B------:R-:W-:Y:S02]  /*15d50*/  IMAD.MOV.U32 R13, RZ, RZ, R16 ;  /* 0x000000ffff0d7224 */ /* 0x000fe400078e0010 */
[----:B------:R-:W-:Y:S02]  /*15d60*/  IMAD.MOV.U32 R12, RZ, RZ, RZ ;  /* 0x000000ffff0c7224 */ /* 0x000fe400078e00ff */
[----:B------:R-:W-:Y:S02]  /*15d70*/  IMAD.MOV.U32 R11, RZ, RZ, 0x1f ;  /* 0x0000001fff0b7424 */ /* 0x000fe400078e00ff */
[----:B------:R-:W-:-:S07]  /*15d80*/  IMAD.MOV.U32 R15, RZ, RZ, -0x1 ;  /* 0xffffffffff0f7424 */ /* 0x000fce00078e00ff */
[----:B0-----:R-:W-:Y:S05]  /*15d90*/  WARPSYNC.COLLECTIVE R15, `(.L_x_392) ;  /* 0x000000000f087348 */ /* 0x001fea0003c00000 */
[----:B------:R1:W2:Y:S02]  /*15da0*/  SHFL.IDX P6, R14, R13, R12, R11 ;  /* 0x0000000c0d0e7389 */ /* 0x0002a400000c000b */
[----:B012---:R-:W-:Y:S01]  /*15db0*/  ENDCOLLECTIVE ;  /* 0x000000000000791b */ /* 0x007fe20003800000 */
.L_x_392:
[----:B------:R-:W-:Y:S05]  /*15dc0*/  BSYNC B0 ;  /* 0x0000000000007941 */ /* 0x000fea0003800000 */
.L_x_391:
[----:B------:R-:W-:Y:S01]  /*15dd0*/  MOV R13, R16 ;  /* 0x00000010000d7202 */ /* 0x000fe20000000f00 */
[----:B------:R-:W-:Y:S02]  /*15de0*/  IMAD.MOV.U32 R12, RZ, RZ, 0x1 ;  /* 0x00000001ff0c7424 */ /* 0x000fe400078e00ff */
[----:B------:R-:W-:Y:S02]  /*15df0*/  IMAD.MOV.U32 R11, RZ, RZ, 0x1f ;  /* 0x0000001fff0b7424 */ /* 0x000fe400078e00ff */
[----:B------:R-:W-:Y:S02]  /*15e00*/  IMAD.MOV.U32 R15, RZ, RZ, -0x1 ;  /* 0xffffffffff0f7424 */ /* 0x000fe400078e00ff */
[----:B------:R-:W-:Y:S02]  /*15e10*/  IMAD.IADD R7, R19, 0x1, R8 ;  /* 0x0000000113077824 */ /* 0x000fe400078e0208 */
[----:B------:R-:W-:-:S07]  /*15e20*/  IMAD.MOV.U32 R5, RZ, RZ, R14 ;  /* 0x000000ffff057224 */ /* 0x000fce00078e000e */
[----:B------:R-:W-:Y:S05]  /*15e30*/  WARPSYNC.COLLECTIVE R15, `(.L_x_393) ;  /* 0x000000000f087348 */ /* 0x000fea0003c00000 */
[----:B------:R0:W1:Y:S02]  /*15e40*/  SHFL.IDX P6, R14, R13, R12, R11 ;  /* 0x0000000c0d0e7389 */ /* 0x00006400000c000b */
[----:B01----:R-:W-:Y:S01]  /*15e50*/  ENDCOLLECTIVE ;  /* 0x000000000000791b */ /* 0x003fe20003800000 */
.L_x_393:
[----:B------:R-:W-:Y:S02]  /*15e60*/  ULDC UR4, c[0x0][0xc3c] ;  /* 0x00030f0000047ab9 */ /* 0x000fe40000000800 */
[----:B------:R-:W-:-:S13]  /*15e70*/  ISETP.GE.OR P1, PT, R7, UR4, !P0 ;  /* 0x0000000407007c0c */ /* 0x000fda000c726670 */
[----:B------:R-:W0:Y:S01]  /*15e80*/  @!P1 LDC.64 R2, c[0x0][0xc80] ;  /* 0x00032000ff029b82 */ /* 0x000e220000000a00 */
[----:B------:R-:W-:Y:S02]  /*15e90*/  IMAD.MOV.U32 R4, RZ, RZ, RZ ;  /* 0x000000ffff047224 */ /* 0x000fe400078e00ff */
[----:B------:R-:W-:Y:S02]  /*15ea0*/  IMAD.MOV.U32 R11, RZ, RZ, RZ ;  /* 0x000000ffff0b7224 */ /* 0x000fe400078e00ff */
[----:B------:R-:W-:Y:S02]  /*15eb0*/  IMAD.MOV.U32 R0, RZ, RZ, R14 ;  /* 0x000000ffff007224 */ /* 0x000fe400078e000e */
[----:B0-----:R-:W-:-:S06]  /*15ec0*/  @!P1 IMAD.WIDE R2, R7, 0x4, R2 ;  /* 0x0000000407029825 */ /* 0x001fcc00078e0202 */
[----:B------:R-:W2:Y:S01]  /*15ed0*/  @!P1 LDG.E R2, desc[UR36][R2.64] ;  /* 0x0000002402029981 */ /* 0x000ea2000c1e1900 */
[C---:B------:R-:W-:Y:S02]  /*15ee0*/  ISETP.GE.U32.AND P2, PT, R8.reuse, 0x2, PT ;  /* 0x000000020800780c */ /* 0x040fe40003f46070 */
[C---:B------:R-:W-:Y:S02]  /*15ef0*/  ISETP.GE.U32.AND P3, PT, R8.reuse, 0x4, PT ;  /* 0x000000040800780c */ /* 0x040fe40003f66070 */
[C---:B------:R-:W-:Y:S02]  /*15f00*/  ISETP.GE.U32.AND P4, PT, R8.reuse, 0x8, PT ;  /* 0x000000080800780c */ /* 0x040fe40003f86070 */
[C---:B------:R-:W-:Y:S02]  /*15f10*/  ISETP.GE.U32.AND P5, PT, R8.reuse, 0x10, PT ;  /* 0x000000100800780c */ /* 0x040fe40003fa6070 */
[----:B--2---:R-:W-:Y:S02]  /*15f20*/  @!P1 MOV R4, R2 ;  /* 0x0000000200049202 */ /* 0x004fe40000000f00 */
[----:B------:R-:W-:-:S03]  /*15f30*/  ISETP.NE.AND P1, PT, R8, RZ, PT ;  /* 0x000000ff0800720c */ /* 0x000fc60003f25270 */
[----:B------:R-:W-:-:S10]  /*15f40*/  IMAD.MOV.U32 R13, RZ, RZ, R4 ;  /* 0x000000ffff0d7224 */ /* 0x000fd400078e0004 */
[----:B------:R-:W-:Y:S05]  /*15f50*/  WARPSYNC.COLLECTIVE R15, `(.L_x_394) ;  /* 0x000000000f087348 */ /* 0x000fea0003c00000 */
[----:B------:R0:W1:Y:S02]  /*15f60*/  SHFL.UP P6, R14, R13, R12, R11 ;  /* 0x0400000c0d0e7389 */ /* 0x00006400000c000b */
[----:B01----:R-:W-:Y:S01]  /*15f70*/  ENDCOLLECTIVE ;  /* 0x000000000000791b */ /* 0x003fe20003800000 */
.L_x_394:
[----:B------:R-:W-:Y:S01]  /*15f80*/  IMAD.MOV.U32 R12, RZ, RZ, 0x2 ;  /* 0x00000002ff0c7424 */ /* 0x000fe200078e00ff */
[----:B------:R-:W-:-:S05]  /*15f90*/  SEL R7, R14, RZ, P1 ;  /* 0x000000ff0e077207 */ /* 0x000fca0000800000 */
[----:B------:R-:W-:-:S04]  /*15fa0*/  IMAD.IADD R6, R4, 0x1, R7 ;  /* 0x0000000104067824 */ /* 0x000fc800078e0207 */
[----:B------:R-:W-:-:S07]  /*15fb0*/  IMAD.MOV.U32 R13, RZ, RZ, R6 ;  /* 0x000000ffff0d7224 */ /* 0x000fce00078e0006 */
[----:B------:R-:W-:Y:S05]  /*15fc0*/  WARPSYNC.COLLECTIVE R15, `(.L_x_395) ;  /* 0x000000000f087348 */ /* 0x000fea0003c00000 */
[----:B------:R0:W1:Y:S02]  /*15fd0*/  SHFL.UP P6, R14, R13, R12, R11 ;  /* 0x0400000c0d0e7389 */ /* 0x00006400000c000b */
[----:B01----:R-:W-:Y:S01]  /*15fe0*/  ENDCOLLECTIVE ;  /* 0x000000000000791b */ /* 0x003fe20003800000 */
.L_x_395:
[----:B------:R-:W-:Y:S01]  /*15ff0*/  IMAD.MOV.U32 R12, RZ, RZ, 0x4 ;  /* 0x00000004ff0c7424 */ /* 0x000fe200078e00ff */
[----:B------:R-:W-:-:S05]  /*16000*/  SEL R7, R14, RZ, P2 ;  /* 0x000000ff0e077207 */ /* 0x000fca0001000000 */
[----:B------:R-:W-:-:S05]  /*16010*/  IMAD.IADD R7, R6, 0x1, R7 ;  /* 0x0000000106077824 */ /* 0x000fca00078e0207 */
[----:B------:R-:W-:-:S07]  /*16020*/  MOV R13, R7 ;  /* 0x00000007000d7202 */ /* 0x000fce0000000f00 */
[----:B------:R-:W-:Y:S05]  /*16030*/  WARPSYNC.COLLECTIVE R15, `(.L_x_396) ;  /* 0x000000000f087348 */ /* 0x000fea0003c00000 */
[----:B------:R0:W1:Y:S02]  /*16040*/  SHFL.UP P6, R14, R13, R12, R11 ;  /* 0x0400000c0d0e7389 */ /* 0x00006400000c000b */
[----:B01----:R-:W-:Y:S01]  /*16050*/  ENDCOLLECTIVE ;  /* 0x000000000000791b */ /* 0x003fe20003800000 */
.L_x_396:
[----:B------:R-:W-:Y:S01]  /*16060*/  IMAD.MOV.U32 R12, RZ, RZ, 0x8 ;  /* 0x00000008ff0c7424 */ /* 0x000fe200078e00ff */
[----:B------:R-:W-:-:S05]  /*16070*/  SEL R2, R14, RZ, P3 ;  /* 0x000000ff0e027207 */ /* 0x000fca0001800000 */
[----:B------:R-:W-:-:S04]  /*16080*/  IMAD.IADD R2, R7, 0x1, R2 ;  /* 0x0000000107027824 */ /* 0x000fc800078e0202 */
[----:B------:R-:W-:-:S07]  /*16090*/  IMAD.MOV.U32 R13, RZ, RZ, R2 ;  /* 0x000000ffff0d7224 */ /* 0x000fce00078e0002 */
[----:B------:R-:W-:Y:S05]  /*160a0*/  WARPSYNC.COLLECTIVE R15, `(.L_x_397) ;  /* 0x000000000f087348 */ /* 0x000fea0003c00000 */
[----:B------:R0:W1:Y:S02]  /*160b0*/  SHFL.UP P6, R14, R13, R12, R11 ;  /* 0x0400000c0d0e7389 */ /* 0x00006400000c000b */
[----:B01----:R-:W-:Y:S01]  /*160c0*/  ENDCOLLECTIVE ;  /* 0x000000000000791b */ /* 0x003fe20003800000 */
.L_x_397:
[----:B------:R-:W-:Y:S02]  /*160d0*/  MOV R12, 0x10 ;  /* 0x00000010000c7802 */ /* 0x000fe40000000f00 */
[----:B------:R-:W-:-:S05]  /*160e0*/  SEL R3, R14, RZ, P4 ;  /* 0x000000ff0e037207 */ /* 0x000fca0002000000 */
[----:B------:R-:W-:-:S04]  /*160f0*/  IMAD.IADD R3, R2, 0x1, R3 ;  /* 0x0000000102037824 */ /* 0x000fc800078e0203 */
[----:B------:R-:W-:-:S07]  /*16100*/  IMAD.MOV.U32 R13, RZ, RZ, R3 ;  /* 0x000000ffff0d7224 */ /* 0x000fce00078e0003 */
[----:B------:R-:W-:Y:S05]  /*16110*/  WARPSYNC.COLLECTIVE R15, `(.L_x_398) ;  /* 0x000000000f087348 */ /* 0x000fea0003c00000 */
[----:B------:R0:W1:Y:S02]  /*16120*/  SHFL.UP P6, R14, R13, R12, R11 ;  /* 0x0400000c0d0e7389 */ /* 0x00006400000c000b */
[----:B01----:R-:W-:Y:S01]  /*16130*/  ENDCOLLECTIVE ;  /* 0x000000000000791b */ /* 0x003fe20003800000 */
.L_x_398:
[----:B------:R-:W-:Y:S02]  /*16140*/  IMAD.MOV.U32 R12, RZ, RZ, 0x1f ;  /* 0x0000001fff0c7424 */ /* 0x000fe400078e00ff */
[----:B------:R-:W-:Y:S01]  /*16150*/  IMAD.MOV.U32 R11, RZ, RZ, 0x1f ;  /* 0x0000001fff0b7424 */ /* 0x000fe200078e00ff */
[----:B------:R-:W-:-:S05]  /*16160*/  SEL R6, R14, RZ, P5 ;  /* 0x000000ff0e067207 */ /* 0x000fca0002800000 */
[----:B------:R-:W-:-:S04]  /*16170*/  IMAD.IADD R6, R3, 0x1, R6 ;  /* 0x0000000103067824 */ /* 0x000fc800078e0206 */
[----:B------:R-:W-:-:S07]  /*16180*/  IMAD.MOV.U32 R13, RZ, RZ, R6 ;  /* 0x000000ffff0d7224 */ /* 0x000fce00078e0006 */
[----:B------:R-:W-:Y:S05]  /*16190*/  WARPSYNC.COLLECTIVE R15, `(.L_x_399) ;  /* 0x000000000f087348 */ /* 0x000fea0003c00000 */
[----:B------:R0:W1:Y:S02]  /*161a0*/  SHFL.IDX P6, R14, R13, R12, R11 ;  /* 0x0000000c0d0e7389 */ /* 0x00006400000c000b */
[----:B01----:R-:W-:Y:S01]  /*161b0*/  ENDCOLLECTIVE ;  /* 0x000000000000791b */ /* 0x003fe20003800000 */
.L_x_399:
[----:B------:R-:W-:Y:S05]  /*161c0*/  BRA `(.L_x_400) ;  /* 0xffffffc400047947 */ /* 0x000fea000383ffff */
.L_x_297:
[----:B------:R-:W-:Y:S01]  /*161d0*/  BSSY B0, `(.L_x_401) ;  /* 0x0000008000007945 */ /* 0x000fe20003800000 */
[----:B-----5:R-:W-:Y:S01]  /*161e0*/  IMAD.MOV.U32 R13, RZ, RZ, R4 ;  /* 0x000000ffff0d7224 */ /* 0x020fe200078e0004 */
[----:B------:R-:W-:Y:S01]  /*161f0*/  MOV R11, RZ ;  /* 0x000000ff000b7202 */ /* 0x000fe20000000f00 */
[----:B------:R-:W-:Y:S02]  /*16200*/  IMAD.MOV.U32 R12, RZ, RZ, 0x1 ;  /* 0x00000001ff0c7424 */ /* 0x000fe400078e00ff */
[----:B------:R-:W-:-:S07]  /*16210*/  IMAD.MOV.U32 R15, RZ, RZ, -0x1 ;  /* 0xffffffffff0f7424 */ /* 0x000fce00078e00ff */
[----:B01----:R-:W-:Y:S05]  /*16220*/  WARPSYNC.COLLECTIVE R15, `(.L_x_402) ;  /* 0x000000000f087348 */ /* 0x003fea0003c00000 */
[----:B------:R2:W3:Y:S02]  /*16230*/  SHFL.UP P6, R14, R13, R12, R11 ;  /* 0x0400000c0d0e7389 */ /* 0x0004e400000c000b */
[----:B0123--:R-:W-:Y:S01]  /*16240*/  ENDCOLLECTIVE ;  /* 0x000000000000791b */ /* 0x00ffe20003800000 */
.L_x_402:
[----:B------:R-:W-:Y:S05]  /*16250*/  BSYNC B0 ;  /* 0x0000000000007941 */ /* 0x000fea0003800000 */
.L_x_401:
[----:B------:R-:W-:Y:S01]  /*16260*/  SEL R13, R14, RZ, P1 ;  /* 0x000000ff0e0d7207 */ /* 0x000fe20000800000 */
[----:B------:R-:W-:Y:S02]  /*16270*/  IMAD.MOV.U32 R12, RZ, RZ, 0x2 ;  /* 0x00000002ff0c7424 */ /* 0x000fe400078e00ff */
[----:B------:R-:W-:Y:S02]  /*16280*/  IMAD.MOV.U32 R11, RZ, RZ, RZ ;  /* 0x000000ffff0b7224 */ /* 0x000fe400078e00ff */
[----:B------:R-:W-:Y:S02]  /*16290*/  IMAD.IADD R13, R4, 0x1, R13 ;  /* 0x00000001040d7824 */ /* 0x000fe400078e020d */
[----:B------:R-:W-:-:S07]  /*162a0*/  IMAD.MOV.U32 R15, RZ, RZ, -0x1 ;  /* 0xffffffffff0f7424 */ /* 0x000fce00078e00ff */
[----:B------:R-:W-:Y:S05]  /*162b0*/  WARPSYNC.COLLECTIVE R15, `(.L_x_403) ;  /* 0x000000000f087348 */ /* 0x000fea0003c00000 */
[----:B------:R0:W1:Y:S02]  /*162c0*/  SHFL.UP P6, R14, R13, R12, R11 ;  /* 0x0400000c0d0e7389 */ /* 0x00006400000c000b */
[----:B01----:R-:W-:Y:S01]  /*162d0*/  ENDCOLLECTIVE ;  /* 0x000000000000791b */ /* 0x003fe20003800000 */
.L_x_403:
[----:B------:R-:W-:Y:S01]  /*162e0*/  IMAD.MOV.U32 R12, RZ, RZ, 0x4 ;  /* 0x00000004ff0c7424 */ /* 0x000fe200078e00ff */
[----:B------:R-:W-:-:S05]  /*162f0*/  SEL R0, R14, RZ, P2 ;  /* 0x000000ff0e007207 */ /* 0x000fca0001000000 */
[----:B------:R-:W-:-:S05]  /*16300*/  IMAD.IADD R0, R13, 0x1, R0 ;  /* 0x000000010d007824 */ /* 0x000fca00078e0200 */
[----:B------:R-:W-:-:S07]  /*16310*/  MOV R13, R0 ;  /* 0x00000000000d7202 */ /* 0x000fce0000000f00 */
[----:B------:R-:W-:Y:S05]  /*16320*/  WARPSYNC.COLLECTIVE R15, `(.L_x_404) ;  /* 0x000000000f087348 */ /* 0x000fea0003c00000 */
[----:B------:R0:W1:Y:S02]  /*16330*/  SHFL.UP P6, R14, R13, R12, R11 ;  /* 0x0400000c0d0e7389 */ /* 0x00006400000c000b */
[----:B01----:R-:W-:Y:S01]  /*16340*/  ENDCOLLECTIVE ;  /* 0x000000000000791b */ /* 0x003fe20003800000 */
.L_x_404:
[----:B------:R-:W-:Y:S01]  /*16350*/  IMAD.MOV.U32 R12, RZ, RZ, 0x8 ;  /* 0x00000008ff0c7424 */ /* 0x000fe200078e00ff */
[----:B------:R-:W-:-:S05]  /*16360*/  SEL R3, R14, RZ, P3 ;  /* 0x000000ff0e037207 */ /* 0x000fca0001800000 */
[----:B------:R-:W-:-:S04]  /*16370*/  IMAD.IADD R2, R0, 0x1, R3 ;  /* 0x0000000100027824 */ /* 0x000fc800078e0203 */
[----:B------:R-:W-:-:S07]  /*16380*/  IMAD.MOV.U32 R13, RZ, RZ, R2 ;  /* 0x000000ffff0d7224 */ /* 0x000fce00078e0002 */
[----:B------:R-:W-:Y:S05]  /*16390*/  WARPSYNC.COLLECTIVE R15, `(.L_x_405) ;  /* 0x000000000f087348 */ /* 0x000fea0003c00000 */
[----:B------:R0:W1:Y:S02]  /*163a0*/  SHFL.UP P6, R14, R13, R12, R11 ;  /* 0x0400000c0d0e7389 */ /* 0x00006400000c000b */
[----:B01----:R-:W-:Y:S01]  /*163b0*/  ENDCOLLECTIVE ;  /* 0x000000000000791b */ /* 0x003fe20003800000 */
.L_x_405:
[----:B------:R-:W-:Y:S02]  /*163c0*/  MOV R12, 0x10 ;  /* 0x00000010000c7802 */ /* 0x000fe40000000f00 */
[----:B------:R-:W-:-:S05]  /*163d0*/  SEL R3, R14, RZ, P4 ;  /* 0x000000ff0e037207 */ /* 0x000fca0002000000 */
[----:B------:R-:W-:-:S04]  /*163e0*/  IMAD.IADD R3, R2, 0x1, R3 ;  /* 0x0000000102037824 */ /* 0x000fc800078e0203 */
[----:B------:R-:W-:-:S07]  /*163f0*/  IMAD.MOV.U32 R13, RZ, RZ, R3 ;  /* 0x000000ffff0d7224 */ /* 0x000fce00078e0003 */
[----:B------:R-:W-:Y:S05]  /*16400*/  WARPSYNC.COLLECTIVE R15, `(.L_x_406) ;  /* 0x000000000f087348 */ /* 0x000fea0003c00000 */
[----:B------:R0:W1:Y:S02]  /*16410*/  SHFL.UP P6, R14, R13, R12, R11 ;  /* 0x0400000c0d0e7389 */ /* 0x00006400000c000b */
[----:B01----:R-:W-:Y:S01]  /*16420*/  ENDCOLLECTIVE ;  /* 0x000000000000791b */ /* 0x003fe20003800000 */
.L_x_406:
        /* <DEDUP_REMOVED lines=8> */
.L_x_407:
[----:B------:R-:W-:Y:S05]  /*164b0*/  BRA `(.L_x_408) ;  /* 0xffffffc000e47947 */ /* 0x000fea000383ffff */
.L_x_299:
[----:B------:R-:W-:Y:S01]  /*164c0*/  BSSY B0, `(.L_x_409) ;  /* 0x0000006000007945 */ /* 0x000fe20003800000 */
[----:B------:R-:W-:Y:S01]  /*164d0*/  PLOP3.LUT P6, PT, P6, PT, PT, 0x8, 0x0 ;  /* 0x000000000000781c */ /* 0x000fe200037ce170 */
[----:B------:R-:W-:-:S12]  /*164e0*/  IMAD.MOV.U32 R15, RZ, RZ, -0x1 ;  /* 0xffffffffff0f7424 */ /* 0x000fd800078e00ff */
[----:B0-----:R-:W-:Y:S05]  /*164f0*/  WARPSYNC.COLLECTIVE R15, `(.L_x_410) ;  /* 0x000000000f087348 */ /* 0x001fea0003c00000 */
[----:B------:R-:W-:Y:S01]  /*16500*/  VOTE.ANY R14, PT, P6 ;  /* 0x00000000000e7806 */ /* 0x000fe200030e0100 */
[----:B0-----:R-:W-:Y:S06]  /*16510*/  ENDCOLLECTIVE ;  /* 0x000000000000791b */ /* 0x001fec0003800000 */
.L_x_410:
[----:B------:R-:W-:Y:S05]  /*16520*/  BSYNC B0 ;  /* 0x0000000000007941 */ /* 0x000fea0003800000 */
.L_x_409:
[----:B------:R-:W-:Y:S01]  /*16530*/  IMAD.MOV.U32 R2, RZ, RZ, R14 ;  /* 0x000000ffff027224 */ /* 0x000fe200078e000e */
[----:B------:R-:W-:Y:S01]  /*16540*/  MOV R13, R4 ;  /* 0x00000004000d7202 */ /* 0x000fe20000000f00 */
[----:B------:R-:W-:Y:S02]  /*16550*/  IMAD.MOV.U32 R11, RZ, RZ, 0x1f ;  /* 0x0000001fff0b7424 */ /* 0x000fe400078e00ff */
[----:B------:R-:W0:Y:S01]  /*16560*/  POPC R0, R2 ;  /* 0x0000000200007309 */ /* 0x000e220000000000 */
[----:B------:R-:W-:Y:S02]  /*16570*/  IMAD.MOV.U32 R15, RZ, RZ, -0x1 ;  /* 0xffffffffff0f7424 */ /* 0x000fe400078e00ff */
[----:B0-----:R-:W-:-:S07]  /*16580*/  IMAD.MOV.U32 R12, RZ, RZ, R0 ;  /* 0x000000ffff0c7224 */ /* 0x001fce00078e0000 */
[----:B------:R-:W-:Y:S05]  /*16590*/  WARPSYNC.COLLECTIVE R15, `(.L_x_411) ;  /* 0x000000000f087348 */ /* 0x000fea0003c00000 */
[----:B------:R0:W1:Y:S02]  /*165a0*/  SHFL.IDX P6, R14, R13, R12, R11 ;  /* 0x0000000c0d0e7389 */ /* 0x00006400000c000b */
[----:B01----:R-:W-:Y:S01]  /*165b0*/  ENDCOLLECTIVE ;  /* 0x000000000000791b */ /* 0x003fe20003800000 */
.L_x_411:
[----:B------:R-:W-:Y:S01]  /*165c0*/  IMAD.MOV.U32 R4, RZ, RZ, R14 ;  /* 0x000000ffff047224 */ /* 0x000fe200078e000e */
[----:B------:R-:W-:Y:S06]  /*165d0*/  BRA `(.L_x_412) ;  /* 0xffffffc000d47947 */ /* 0x000fec000383ffff */
.L_x_301:
[----:B------:R-:W-:Y:S01]  /*165e0*/  BSSY B0, `(.L_x_413) ;  /* 0x0000007000007945 */ /* 0x000fe20003800000 */
[----:B------:R-:W-:Y:S01]  /*165f0*/  IMAD.MOV.U32 R13, RZ, RZ, R6 ;  /* 0x000000ffff0d7224 */ /* 0x000fe200078e0006 */
[----:B------:R-:W-:Y:S01]  /*16600*/  MOV R15, 0xffffffff ;  /* 0xffffffff000f7802 */ /* 0x000fe20000000f00 */
[----:B------:R-:W-:-:S07]  /*16610*/  IMAD.MOV.U32 R11, RZ, RZ, 0x1f ;  /* 0x0000001fff0b7424 */ /* 0x000fce00078e00ff */
[----:B012---:R-:W-:Y:S05]  /*16620*/  WARPSYNC.COLLECTIVE R15, `(.L_x_414) ;  /* 0x000000000f087348 */ /* 0x007fea0003c00000 */
[----:B------:R3:W4:Y:S02]  /*16630*/  SHFL.IDX P6, R14, R13, R12, R11 ;  /* 0x0000000c0d0e7389 */ /* 0x00072400000c000b */
[----:B01234-:R-:W-:Y:S01]  /*16640*/  ENDCOLLECTIVE ;  /* 0x000000000000791b */ /* 0x01ffe20003800000 */
.L_x_414:
[----:B------:R-:W-:Y:S05]  /*16650*/  BSYNC B0 ;  /* 0x0000000000007941 */ /* 0x000fea0003800000 */
.L_x_413:
[----:B------:R-:W-:Y:S05]  /*16660*/  BRA `(.L_x_300) ;  /* 0xffffffc000cc7947 */ /* 0x000fea000383ffff */
.L_x_305:
[----:B0-----:R0:W3:Y:S02]  /*16670*/  SYNCS.PHASECHK.TRANS64.TRYWAIT P0, [R4+URZ+0x38820], R0 ;  /* 0x03882000040075a7 */ /* 0x0010e4000800017f */
[----:B---3--:R-:W-:Y:S05]  /*16680*/  @!P0 NANOSLEEP.SYNCS 0x989680 ;  /* 0x009896800000895d */ /* 0x008fea0003900000 */
[----:B------:R-:W3:Y:S02]  /*16690*/  @!P0 SYNCS.PHASECHK.TRANS64 P0, [R4+URZ+0x38820], R0 ;  /* 0x03882000040085a7 */ /* 0x000ee4000800007f */
[----:B---3--:R-:W-:Y:S05]  /*166a0*/  @!P0 BRA `(.L_x_305) ;  /* 0xfffffffc00f08947 */ /* 0x008fea000383ffff */
[----:B------:R-:W-:Y:S05]  /*166b0*/  BRA `(.L_x_415) ;  /* 0xffffffc400b87947 */ /* 0x000fea000383ffff */
.L_x_306:
[----:B------:R-:W3:Y:S01]  /*166c0*/  S2R R2, SR_TID.X ;  /* 0x0000000000027919 */ /* 0x000ee20000002100 */
[----:B------:R-:W-:Y:S01]  /*166d0*/  BSSY B0, `(.L_x_416) ;  /* 0x000000a000007945 */ /* 0x000fe20003800000 */
[----:B------:R-:W-:Y:S02]  /*166e0*/  IMAD.MOV.U32 R12, RZ, RZ, RZ ;  /* 0x000000ffff0c7224 */ /* 0x000fe400078e00ff */
[----:B------:R-:W-:Y:S02]  /*166f0*/  IMAD.MOV.U32 R11, RZ, RZ, 0x1f ;  /* 0x0000001fff0b7424 */ /* 0x000fe400078e00ff */
[----:B------:R-:W-:Y:S01]  /*16700*/  IMAD.MOV.U32 R15, RZ, RZ, -0x1 ;  /* 0xffffffffff0f7424 */ /* 0x000fe200078e00ff */
[----:B---3--:R-:W-:-:S04]  /*16710*/  SHF.R.U32.HI R2, RZ, 0x5, R2 ;  /* 0x00000005ff027819 */ /* 0x008fc80000011602 */
[----:B------:R-:W-:-:S05]  /*16720*/  LOP3.LUT R2, R2, 0x3, RZ, 0xc0, !PT ;  /* 0x0000000302027812 */ /* 0x000fca00078ec0ff */
[----:B------:R-:W-:-:S07]  /*16730*/  IMAD.MOV.U32 R13, RZ, RZ, R2 ;  /* 0x000000ffff0d7224 */ /* 0x000fce00078e0002 */
[----:B012---:R-:W-:Y:S05]  /*16740*/  WARPSYNC.COLLECTIVE R15, `(.L_x_417) ;  /* 0x000000000f087348 */ /* 0x007fea0003c00000 */
[----:B------:R3:W4:Y:S02]  /*16750*/  SHFL.IDX P6, R14, R13, R12, R11 ;  /* 0x0000000c0d0e7389 */ /* 0x00072400000c000b */
[----:B01234-:R-:W-:Y:S01]  /*16760*/  ENDCOLLECTIVE ;  /* 0x000000000000791b */ /* 0x01ffe20003800000 */
.L_x_417:
[----:B------:R-:W-:Y:S05]  /*16770*/  BSYNC B0 ;  /* 0x0000000000007941 */ /* 0x000fea0003800000 */
.L_x_416:
[----:B------:R-:W-:Y:S05]  /*16780*/  BRA `(.L_x_418) ;  /* 0xffffffc400a07947 */ /* 0x000fea000383ffff */
.L_x_309:
[----:B------:R-:W-:Y:S01]  /*16790*/  BSSY B1, `(.L_x_419) ;  /* 0x0000006000017945 */ /* 0x000fe20003800000 */
[----:B------:R-:W-:-:S07]  /*167a0*/  IMAD.MOV.U32 R15, RZ, RZ, -0x1 ;  /* 0xffffffffff0f7424 */ /* 0x000fce00078e00ff */
[----:B012---:R-:W-:Y:S05]  /*167b0*/  WARPSYNC.COLLECTIVE R15, `(.L_x_420) ;  /* 0x000000000f0c7348 */ /* 0x007fea0003c00000 */
[----:B------:R-:W-:Y:S02]  /*167c0*/  ELECT P6, UR62, PT ;  /* 0x00000000003e782f */ /* 0x000fe400038c0000 */
[----:B------:R-:W-:Y:S01]  /*167d0*/  MOV R14, UR62 ;  /* 0x0000003e000e7c02 */ /* 0x000fe20008000f00 */
[----:B012---:R-:W-:Y:S10]  /*167e0*/  ENDCOLLECTIVE ;  /* 0x000000000000791b */ /* 0x007ff40003800000 */
.L_x_420:
[----:B------:R-:W-:Y:S05]  /*167f0*/  BSYNC B1 ;  /* 0x0000000000017941 */ /* 0x000fea0003800000 */
.L_x_419:
[----:B------:R-:W-:Y:S05]  /*16800*/  BRA `(.L_x_421) ;  /* 0xffffffc400987947 */ /* 0x000fea000383ffff */
.L_x_311:
[----:B0-----:R0:W3:Y:S02]  /*16810*/  SYNCS.PHASECHK.TRANS64.TRYWAIT P1, [R5+URZ+0x38840], R0 ;  /* 0x03884000050075a7 */ /* 0x0010e4000802017f */
[----:B---3--:R-:W-:Y:S05]  /*16820*/  @!P1 NANOSLEEP.SYNCS 0x989680 ;  /* 0x009896800000995d */ /* 0x008fea0003900000 */
[----:B------:R-:W3:Y:S02]  /*16830*/  @!P1 SYNCS.PHASECHK.TRANS64 P1, [R5+URZ+0x38840], R0 ;  /* 0x03884000050095a7 */ /* 0x000ee4000802007f */
[----:B---3--:R-:W-:Y:S05]  /*16840*/  @!P1 BRA `(.L_x_311) ;  /* 0xfffffffc00f09947 */ /* 0x008fea000383ffff */
[----:B------:R-:W-:Y:S05]  /*16850*/  BRA `(.L_x_422) ;  /* 0xffffffc400c07947 */ /* 0x000fea000383ffff */
.L_x_313:
[----:B---3--:R3:W4:Y:S02]  /*16860*/  SYNCS.PHASECHK.TRANS64.TRYWAIT P1, [R27+URZ+0x38840], R2 ;  /* 0x038840021b0075a7 */ /* 0x008724000802017f */
[----:B----4-:R-:W-:Y:S05]  /*16870*/  @!P1 NANOSLEEP.SYNCS 0x989680 ;  /* 0x009896800000995d */ /* 0x010fea0003900000 */
[----:B------:R-:W4:Y:S02]  /*16880*/  @!P1 SYNCS.PHASECHK.TRANS64 P1, [R27+URZ+0x38840], R2 ;  /* 0x038840021b0095a7 */ /* 0x000f24000802007f */
[----:B----4-:R-:W-:Y:S05]  /*16890*/  @!P1 BRA `(.L_x_313) ;  /* 0xfffffffc00f09947 */ /* 0x010fea000383ffff */
[----:B------:R-:W-:Y:S05]  /*168a0*/  BRA `(.L_x_423) ;  /* 0xffffffc400cc7947 */ /* 0x000fea000383ffff */
.L_x_315:
[----:B----4-:R4:W0:Y:S02]  /*168b0*/  SYNCS.PHASECHK.TRANS64.TRYWAIT P1, [R5+URZ+0x38860], R0 ;  /* 0x03886000050075a7 */ /* 0x010824000802017f */
[----:B0-----:R-:W-:Y:S05]  /*168c0*/  @!P1 NANOSLEEP.SYNCS 0x989680 ;  /* 0x009896800000995d */ /* 0x001fea0003900000 */
[----:B------:R-:W0:Y:S02]  /*168d0*/  @!P1 SYNCS.PHASECHK.TRANS64 P1, [R5+URZ+0x38860], R0 ;  /* 0x03886000050095a7 */ /* 0x000e24000802007f */
[----:B0-----:R-:W-:Y:S05]  /*168e0*/  @!P1 BRA `(.L_x_315) ;  /* 0xfffffffc00f09947 */ /* 0x001fea000383ffff */
[----:B------:R-:W-:Y:S05]  /*168f0*/  BRA `(.L_x_424) ;  /* 0xffffffc400c87947 */ /* 0x000fea000383ffff */
.L_x_425:
        /* <DEDUP_REMOVED lines=16> */
.L_x_15837:


//--------------------- .text._ZN7cutlass13device_kernelIN5flash11enable_sm90INS1_16FlashAttnFwdSm90INS1_25CollectiveMainloopFwdSm90ILi2EN4cute5tupleIJNS5_1CILi1EEES8_S8_EEENS6_IJNS7_ILi128EEENS7_ILi80EEENS7_ILi256EEEEEELi256ENS_6half_tEfNS_4arch4Sm90ELb0ELb0ELb0ELb1ELb1ELb1ELb0ELb1ELb1ELb1ELb0ELb0EEENS1_21CollectiveEpilogueFwdINS6_IJSA_SC_SB_EEES9_SE_SG_Li256ELb1ELb1ELb0ELb0EEENS1_36VarlenDynamicPersistentTileSchedulerILi128ELi80ELi256ELi128ELb0ELb1ELb1ELb0ELb1ELb1EEEEEEEEEvNT_6ParamsE --------------------------
	.section	.text._ZN7cutlass13device_kernelIN5flash11enable_sm90INS1_16FlashAttnFwdSm90INS1_25CollectiveMainloopFwdSm90ILi2EN4cute5tupleIJNS5_1CILi1EEES8_S8_EEENS6_IJNS7_ILi128EEENS7_ILi80EEENS7_ILi256EEEEEELi256ENS_6half_tEfNS_4arch4Sm90ELb0ELb0ELb0ELb1ELb1ELb1ELb0ELb1ELb1ELb1ELb0ELb0EEENS1_21CollectiveEpilogueFwdINS6_IJSA_SC_SB_EEES9_SE_SG_Li256ELb1ELb1ELb0ELb0EEENS1_36VarlenDynamicPersistentTileSchedulerILi128ELi80ELi256ELi128ELb0ELb1ELb1ELb0ELb1ELb1EEEEEEEEEvNT_6ParamsE,"ax",@progbits
	.align	128
.text._ZN7cutlass13device_kernelIN5flash11enable_sm90INS1_16FlashAttnFwdSm90INS1_25CollectiveMainloopFwdSm90ILi2EN4cute5tupleIJNS5_1CILi1EEES8_S8_EEENS6_IJNS7_ILi128EEENS7_ILi80EEENS7_ILi256EEEEEELi256ENS_6half_tEfNS_4arch4Sm90ELb0ELb0ELb0ELb1ELb1ELb1ELb0ELb1ELb1ELb1ELb0ELb0EEENS1_21CollectiveEpilogueFwdINS6_IJSA_SC_SB_EEES9_SE_SG_Li256ELb1ELb1ELb0ELb0EEENS1_36VarlenDynamicPersistentTileSchedulerILi128ELi80ELi256ELi128ELb0ELb1ELb1ELb0ELb1ELb1EEEEEEEEEvNT_6ParamsE:
        .type           _ZN7cutlass13device_kernelIN5flash11enable_sm90INS1_16FlashAttnFwdSm90INS1_25CollectiveMainloopFwdSm90ILi2EN4cute5tupleIJNS5_1CILi1EEES8_S8_EEENS6_IJNS7_ILi128EEENS7_ILi80EEENS7_ILi256EEEEEELi256ENS_6half_tEfNS_4arch4Sm90ELb0ELb0ELb0ELb1ELb1ELb1ELb0ELb1ELb1ELb1ELb0ELb0EEENS1_21CollectiveEpilogueFwdINS6_IJSA_SC_SB_EEES9_SE_SG_Li256ELb1ELb1ELb0ELb0EEENS1_36VarlenDynamicPersistentTileSchedulerILi128ELi80ELi256ELi128ELb0ELb1ELb1ELb0ELb1ELb1EEEEEEEEEvNT_6ParamsE,@function
        .size           _ZN7cutlass13device_kernelIN5flash11enable_sm90INS1_16FlashAttnFwdSm90INS1_25CollectiveMainloopFwdSm90ILi2EN4cute5tupleIJNS5_1CILi1EEES8_S8_EEENS6_IJNS7_ILi128EEENS7_ILi80EEENS7_ILi256EEEEEELi256ENS_6half_tEfNS_4arch4Sm90ELb0ELb0ELb0ELb1ELb1ELb1ELb0ELb1ELb1ELb1ELb0ELb0EEENS1_21CollectiveEpilogueFwdINS6_IJSA_SC_SB_EEES9_SE_SG_Li256ELb1ELb1ELb0ELb0EEENS1_36VarlenDynamicPersistentTileSchedulerILi128ELi80ELi256ELi128ELb0ELb1ELb1ELb0ELb1ELb1EEEEEEEEEvNT_6ParamsE,(.L_x_15838 - _ZN7cutlass13device_kernelIN5flash11enable_sm90INS1_16FlashAttnFwdSm90INS1_25CollectiveMainloopFwdSm90ILi2EN4cute5tupleIJNS5_1CILi1EEES8_S8_EEENS6_IJNS7_ILi128EEENS7_ILi80EEENS7_ILi256EEEEEELi256ENS_6half_tEfNS_4arch4Sm90ELb0ELb0ELb0ELb1ELb1ELb1ELb0ELb1ELb1ELb1ELb0ELb0EEENS1_21CollectiveEpilogueFwdINS6_IJSA_SC_SB_EEES9_SE_SG_Li256ELb1ELb1ELb0ELb0EEENS1_36VarlenDynamicPersistentTileSchedulerILi128ELi80ELi256ELi128ELb0ELb1ELb1ELb0ELb1ELb1EEEEEEEEEvNT_6ParamsE)
        .other          _ZN7cutlass13device_kernelIN5flash11enable_sm90INS1_16FlashAttnFwdSm90INS1_25CollectiveMainloopFwdSm90ILi2EN4cute5tupleIJNS5_1CILi1EEES8_S8_EEENS6_IJNS7_ILi128EEENS7_ILi80EEENS7_ILi256EEEEEELi256ENS_6half_tEfNS_4arch4Sm90ELb0ELb0ELb0ELb1ELb1ELb1ELb0ELb1ELb1ELb1ELb0ELb0EEENS1_21CollectiveEpilogueFwdINS6_IJSA_SC_SB_EEES9_SE_SG_Li256ELb1ELb1ELb0ELb0EEENS1_36VarlenDynamicPersistentTileSchedulerILi128ELi80ELi256ELi128ELb0ELb1ELb1ELb0ELb1ELb1EEEEEEEEEvNT_6ParamsE,@"STO_CUDA_ENTRY STV_DEFAULT"
_ZN7cutlass13device_kernelIN5flash11enable_sm90INS1_16FlashAttnFwdSm90INS1_25CollectiveMainloopFwdSm90ILi2EN4cute5tupleIJNS5_1CILi1EEES8_S8_EEENS6_IJNS7_ILi128EEENS7_ILi80EEENS7_ILi256EEEEEELi256ENS_6half_tEfNS_4arch4Sm90ELb0ELb0ELb0ELb1ELb1ELb1ELb0ELb1ELb1ELb1ELb0ELb0EEENS1_21CollectiveEpilogueFwdINS6_IJSA_SC_SB_EEES9_SE_SG_Li256ELb1ELb1ELb0ELb0EEENS1_36VarlenDynamicPersistentTileSchedulerILi128ELi80ELi256ELi128ELb0ELb1ELb1ELb0ELb1ELb1EEEEEEEEEvNT_6ParamsE:
[----:B------:R-:W0:Y:S02]  /*0000*/  LDC R1, c[0x0][0x28] ;  /* 0x00000a00ff017b82 */ /* 0x000e240000000800 */
[----:B0-----:R-:W-:Y:S01]  /*0010*/  VIADD R1, R1, 0xffffff80 ;  /* 0xffffff8001017836 */ /* 0x001fe20000000000 */
[----:B------:R-:W0:Y:S01]  /*0020*/  S2R R0, SR_TID.X ;  /* 0x0000000000007919 */ /* 0x000e220000002100 */
[----:B------:R-:W-:Y:S01]  /*0030*/  ELECT P0, URZ, PT ;  /* 0x00000000003f782f */ /* 0x000fe20003800000 */
[----:B------:R-:W-:Y:S01]  /*0040*/  BSSY B0, `(.L_x_426) ;  /* 0x000000e000007945 */ /* 0x000fe20003800000 */
[----:B0-----:R-:W-:-:S05]  /*0050*/  SHF.R.U32.HI R2, RZ, 0x5, R0 ;  /* 0x00000005ff027819 */ /* 0x001fca0000011600 */
[----:B------:R-:W0:Y:S02]  /*0060*/  SHFL.IDX PT, R3, R2, RZ, 0x1f ;  /* 0x00001fff02037589 */ /* 0x000e2400000e0000 */
[----:B0-----:R-:W-:Y:S02]  /*0070*/  ISETP.EQ.AND P0, PT, R3, RZ, P0 ;  /* 0x000000ff0300720c */ /* 0x001fe40000702270 */
[----:B------:R-:W-:-:S11]  /*0080*/  SHF.R.U32.HI R3, RZ, 0x7, R0 ;  /* 0x00000007ff037819 */ /* 0x000fd60000011600 */
[----:B------:R-:W-:Y:S05]  /*0090*/  @!P0 BRA `(.L_x_427) ;  /* 0x0000000000208947 */ /* 0x000fea0003800000 */
[----:B------:R-:W-:Y:S02]  /*00a0*/  ULDC.64 UR4, c[0x0][0x198] ;  /* 0x0000660000047ab9 */ /* 0x000fe40000000a00 */
[----:B------:R-:W-:Y:S02]  /*00b0*/  UIADD3 UR6, UP0, UR4, 0x570, URZ ;  /* 0x0000057004067890 */ /* 0x000fe4000ff1e03f */
[----:B------:R-:W-:Y:S02]  /*00c0*/  UIADD3 UR4, UP1, UR4, 0x670, URZ ;  /* 0x0000067004047890 */ /* 0x000fe4000ff3e03f */
[----:B------:R-:W-:Y:S02]  /*00d0*/  UIADD3.X UR7, URZ, UR5, URZ, UP0, !UPT ;  /* 0x000000053f077290 */ /* 0x000fe400087fe43f */
[----:B------:R-:W-:-:S07]  /*00e0*/  UIADD3.X UR5, URZ, UR5, URZ, UP1, !UPT ;  /* 0x000000053f057290 */ /* 0x000fce0008ffe43f */
[----:B------:R0:W-:Y:S02]  /*00f0*/  UTMACCTL.PF [UR6] ;  /* 0x00000000060079b9 */ /* 0x0001e40008040000 */
[----:B------:R0:W-:Y:S02]  /*0100*/  UTMACCTL.PF [UR4] ;  /* 0x00000000040079b9 */ /* 0x0001e40008040000 */
[----:B0-----:R-:W-:Y:S01]  /*0110*/  NOP ;  /* 0x0000000000007918 */ /* 0x001fe20000000000 */
.L_x_427:
[----:B------:R-:W-:Y:S05]  /*0120*/  BSYNC B0 ;  /* 0x0000000000007941 */ /* 0x000fea0003800000 */
.L_x_426:
[----:B------:R-:W-:Y:S01]  /*0130*/  VOTEU.ANY UP0, P0 ;  /* 0x00000000003f7886 */ /* 0x000fe20000000100 */
[----:B------:R-:W0:Y:S01]  /*0140*/  SHFL.IDX PT, R3, R3, RZ, 0x1f ;  /* 0x00001fff03037589 */ /* 0x000e2200000e0000 */
[----:B------:R-:W-:Y:S01]  /*0150*/  UMOV UR4, 0x80 ;  /* 0x0000008000047882 */ /* 0x000fe20000000000 */
[----:B------:R-:W-:Y:S01]  /*0160*/  UMOV UR7, 0x100 ;  /* 0x0000010000077882 */ /* 0x000fe20000000000 */
[----:B------:R-:W-:Y:S01]  /*0170*/  VOTEU.ANY UP1, P0 ;  /* 0x00000000003f7886 */ /* 0x000fe20000020100 */
[----:B------:R-:W1:Y:S01]  /*0180*/  @UP0 S2UR UR8, SR_CgaCtaId ;  /* 0x00000000000809c3 */ /* 0x000e620000008800 */
[----:B------:R-:W2:Y:S01]  /*0190*/  SHFL.IDX PT, R4, R2, RZ, 0x1f ;  /* 0x00001fff02047589 */ /* 0x000ea200000e0000 */
[----:B------:R-:W-:Y:S01]  /*01a0*/  @UP0 UMOV UR6, 0x400 ;  /* 0x0000040000060882 */ /* 0x000fe20000000000 */
[----:B------:R-:W-:-:S04]  /*01b0*/  @UP0 UIADD3 UR4, -UR4, 0x100000, URZ ;  /* 0x0010000004040890 */ /* 0x000fc8000fffe13f */
[----:B------:R-:W-:Y:S02]  /*01c0*/  @UP0 USHF.L.U32 UR5, UR4, 0xb, URZ ;  /* 0x0000000b04050899 */ /* 0x000fe4000800063f */
[----:B------:R-:W-:Y:S01]  /*01d0*/  @UP0 USHF.L.U32 UR4, UR4, 0x1, URZ ;  /* 0x0000000104040899 */ /* 0x000fe2000800063f */
[----:B------:R-:W-:Y:S01]  /*01e0*/  VOTEU.ANY UP2, P0 ;  /* 0x00000000003f7886 */ /* 0x000fe20000040100 */
[----:B0-----:R-:W-:Y:S01]  /*01f0*/  R2UR UR9, R3 ;  /* 0x00000000030972ca */ /* 0x001fe200000e0000 */
[----:B-1----:R-:W-:Y:S01]  /*0200*/  @UP0 ULEA UR8, UR8, UR6, 0x18 ;  /* 0x0000000608080291 */ /* 0x002fe2000f8ec03f */
[----:B--2---:R-:W-:Y:S01]  /*0210*/  ISETP.NE.AND P1, PT, R4, RZ, PT ;  /* 0x000000ff0400720c */ /* 0x004fe20003f25270 */
[----:B------:R-:W-:-:S04]  /*0220*/  @UP0 UIADD3 UR6, -UR7, 0x100000, URZ ;  /* 0x0010000007060890 */ /* 0x000fc8000fffe13f */
[----:B------:R-:W-:Y:S02]  /*0230*/  @UP0 USHF.L.U32 UR7, UR6, 0xb, URZ ;  /* 0x0000000b06070899 */ /* 0x000fe4000800063f */
[----:B------:R-:W-:-:S04]  /*0240*/  @UP0 USHF.L.U32 UR6, UR6, 0x1, URZ ;  /* 0x0000000106060899 */ /* 0x000fc8000800063f */
[----:B------:R-:W-:Y:S01]  /*0250*/  UISETP.NE.AND UP0, UPT, UR9, URZ, UPT ;  /* 0x0000003f0900728c */ /* 0x000fe2000bf05270 */
[----:B------:R-:W0:Y:S02]  /*0260*/  FENCE.VIEW.ASYNC.S ;  /* 0x00000000000073c6 */ /* 0x000e240000000000 */
[----:B0-----:R0:W1:Y:S05]  /*0270*/  @UP1 SYNCS.EXCH.64 URZ, [UR8+0x38800], UR4 ;  /* 0x03880004083f15b2 */ /* 0x00106a0008000100 */
[----:B------:R0:W2:Y:S01]  /*0280*/  @UP2 SYNCS.EXCH.64 URZ, [UR8+0x38820], UR6 ;  /* 0x03882006083f25b2 */ /* 0x0000a20008000100 */
        /* <DEDUP_REMOVED lines=14> */
[----:B0-----:R3:W4:Y:S08]  /*0370*/  SYNCS.EXCH.64 URZ, [UR8+0x38830], UR4 ;  /* 0x03883004083f75b2 */ /* 0x0017300008000100 */
[----:B------:R3:W0:Y:S01]  /*0380*/  SYNCS.EXCH.64 URZ, [UR8+0x38840], UR6 ;  /* 0x03884006083f75b2 */ /* 0x0006220008000100 */
[----:B------:R3:W0:Y:S01]  /*0390*/  SYNCS.EXCH.64 URZ, [UR8+0x38838], UR4 ;  /* 0x03883804083f75b2 */ /* 0x0006220008000100 */
[----:B------:R3:W0:Y:S02]  /*03a0*/  SYNCS.EXCH.64 URZ, [UR8+0x38848], UR6 ;  /* 0x03884806083f75b2 */ /* 0x0006240008000100 */
[----:B---3--:R-:W-:Y:S01]  /*03b0*/  NOP ;  /* 0x0000000000007918 */ /* 0x008fe20000000000 */
.L_x_428:
[----:B------:R-:W3:Y:S01]  /*03c0*/  SHFL.IDX PT, R3, R2, RZ, 0x1f ;  /* 0x00001fff02037589 */ /* 0x000ee200000e0000 */
[----:B------:R-:W-:Y:S01]  /*03d0*/  NOP ;  /* 0x0000000000007918 */ /* 0x000fe20000000000 */
[----:B---3--:R-:W-:-:S13]  /*03e0*/  ISETP.NE.AND P0, PT, R3, RZ, PT ;  /* 0x000000ff0300720c */ /* 0x008fda0003f05270 */
        /* <DEDUP_REMOVED lines=17> */
[----:B------:R3:W0:Y:S02]  /*0500*/  SYNCS.EXCH.64 URZ, [UR8+0x38868], UR6 ;  /* 0x03886806083f75b2 */ /* 0x0006240008000100 */
[----:B---3--:R-:W-:Y:S01]  /*0510*/  NOP ;  /* 0x0000000000007918 */ /* 0x008fe20000000000 */
.L_x_429:
[----:B------:R-:W3:Y:S01]  /*0520*/  SHFL.IDX PT, R3, R2, RZ, 0x1f ;  /* 0x00001fff02037589 */ /* 0x000ee200000e0000 */
[----:B------:R-:W-:Y:S01]  /*0530*/  NOP ;  /* 0x0000000000007918 */ /* 0x000fe20000000000 */
[----:B---3--:R-:W-:-:S13]  /*0540*/  ISETP.NE.AND P0, PT, R3, RZ, PT ;  /* 0x000000ff0300720c */ /* 0x008fda0003f05270 */
        /* <DEDUP_REMOVED lines=13> */
[----:B------:R3:W0:Y:S02]  /*0620*/  SYNCS.EXCH.64 URZ, [UR6+0x38888], UR4 ;  /* 0x03888804063f75b2 */ /* 0x0006240008000100 */
[----:B---3--:R-:W-:Y:S01]  /*0630*/  NOP ;  /* 0x0000000000007918 */ /* 0x008fe20000000000 */
.L_x_430:
        /* <DEDUP_REMOVED lines=22> */
.L_x_431:
        /* <DEDUP_REMOVED lines=22> */
.L_x_432:
[----:B------:R-:W-:Y:S01]  /*0900*/  PLOP3.LUT P0, PT, PT, PT, UP0, 0x80, 0x0 ;  /* 0x000000000000781c */ /* 0x000fe20003f0f008 */
[----:B------:R-:W-:Y:S01]  /*0910*/  UMOV UR60, 0x1 ;  /* 0x00000001003c7882 */ /* 0x000fe20000000000 */
[----:B------:R-:W-:Y:S01]  /*0920*/  NOP ;  /* 0x0000000000007918 */ /* 0x000fe20000000000 */
[----:B------:R-:W-:Y:S01]  /*0930*/  USEL UR60, UR60, 0x2, !UP0 ;  /* 0x000000023c3c7887 */ /* 0x000fe2000c000000 */
[----:B------:R-:W-:Y:S01]  /*0940*/  BSSY B9, `(.L_x_433) ;  /* 0x000265a000097945 */ /* 0x000fe20003800000 */
[----:B012-4-:R-:W-:Y:S08]  /*0950*/  BAR.SYNC.DEFER_BLOCKING 0x0 ;  /* 0x0000000000007b1d */ /* 0x017ff00000010000 */
[----:B------:R-:W-:Y:S05]  /*0960*/  @!P0 BRA `(.L_x_434) ;  /* 0x000001f4000c8947 */ /* 0x000fea0003800000 */
.L_x_435:
[----:B------:R-:W-:-:S08]  /*0970*/  NOP ;  /* 0x0000000000007918 */ /* 0x000fd00000000000 */
[----:B------:R-:W0:Y:S02]  /*0980*/  USETMAXREG.TRY_ALLOC.CTAPOOL UP0, 0xe8 ;  /* 0x000000e8000079c8 */ /* 0x000e240008000600 */
[----:B0-----:R-:W-:-:S13]  /*0990*/  PLOP3.LUT P0, PT, PT, PT, UP0, 0x80, 0x0 ;  /* 0x000000000000781c */ /* 0x001fda0003f0f008 */
[----:B------:R-:W-:Y:S05]  /*09a0*/  @!P0 BRA `(.L_x_435) ;  /* 0xfffffffc00f08947 */ /* 0x000fea000383ffff */
[----:B------:R-:W0:Y:S08]  /*09b0*/  S2UR UR4, SR_CgaCtaId ;  /* 0x00000000000479c3 */ /* 0x000e300000008800 */
[----:B------:R-:W-:Y:S06]  /*09c0*/  BAR.ARV 0x8, 0x180 ;  /* 0x0206000000007b1d */ /* 0x000fec0000002000 */
[----:B------:R-:W-:-:S02]  /*09d0*/  MOV R22, 0x400 ;  /* 0x0000040000167802 */ /* 0x000fc40000000f00 */
[----:B------:R-:W-:Y:S01]  /*09e0*/  BAR.SYNC.DEFER_BLOCKING 0x5, 0x180 ;  /* 0x0146000000007b1d */ /* 0x000fe20000010000 */
[----:B0-----:R-:W-:-:S05]  /*09f0*/  IMAD.U32 R2, RZ, RZ, UR4 ;  /* 0x00000004ff027e24 */ /* 0x001fca000f8e00ff */
[----:B------:R-:W-:Y:S01]  /*0a00*/  ULDC UR4, c[0x0][0xc3c] ;  /* 0x00030f0000047ab9 */ /* 0x000fe20000000800 */
[----:B------:R-:W-:Y:S01]  /*0a10*/  LEA R22, R2, R22, 0x18 ;  /* 0x0000001602167211 */ /* 0x000fe200078ec0ff */
[----:B------:R-:W-:Y:S04]  /*0a20*/  STL [R1+0x60], R2 ;  /* 0x0000600201007387 */ /* 0x000fe80000100800 */
[----:B------:R-:W0:Y:S01]  /*0a30*/  LDS.128 R28, [R22+0x388d0] ;  /* 0x0388d000161c7984 */ /* 0x000e220000000c00 */
[----:B------:R-:W-:Y:S06]  /*0a40*/  BAR.ARV 0x4, 0x180 ;  /* 0x0106000000007b1d */ /* 0x000fec0000002000 */
[----:B0-----:R-:W-:-:S13]  /*0a50*/  ISETP.GE.AND P0, PT, R31, UR4, PT ;  /* 0x000000041f007c0c */ /* 0x001fda000bf06270 */
[----:B------:R-:W-:Y:S05]  /*0a60*/  @P0 BRA `(.L_x_436) ;  /* 0x00000264001c0947 */ /* 0x000fea0003800000 */
[----:B------:R-:W-:Y:S01]  /*0a70*/  IADD3 R0, R0, -0x80, RZ ;  /* 0xffffff8000007810 */ /* 0x000fe20007ffe0ff */
[----:B------:R-:W-:Y:S01]  /*0a80*/  ULOP3.LUT UR5, UR60, 0x1, URZ, 0xfc, !UPT ;  /* 0x000000013c057892 */ /* 0x000fe2000f8efc3f */
[----:B------:R-:W-:Y:S01]  /*0a90*/  R2UR UR4, R22 ;  /* 0x00000000160472ca */ /* 0x000fe200000e0000 */
[----:B------:R-:W-:Y:S01]  /*0aa0*/  IMAD.MOV.U32 R212, RZ, RZ, RZ ;  /* 0x000000ffffd47224 */ /* 0x000fe200078e00ff */
[----:B------:R-:W-:Y:S02]  /*0ab0*/  SHF.R.S32.HI R3, RZ, 0x1f, R0 ;  /* 0x0000001fff037819 */ /* 0x000fe40000011400 */
[----:B------:R-:W-:Y:S02]  /*0ac0*/  MOV R224, RZ ;  /* 0x000000ff00e07202 */ /* 0x000fe40000000f00 */
[CC--:B------:R-:W-:Y:S02]  /*0ad0*/  LEA.HI R2, R3.reuse, R0.reuse, RZ, 0x4 ;  /* 0x0000000003027211 */ /* 0x0c0fe400078f20ff */
[----:B------:R-:W-:-:S02]  /*0ae0*/  LEA.HI R4, R3, R0, RZ, 0x5 ;  /* 0x0000000003047211 */ /* 0x000fc400078f28ff */
[----:B------:R-:W-:Y:S02]  /*0af0*/  SHF.R.S32.HI R7, RZ, 0x4, R2 ;  /* 0x00000004ff077819 */ /* 0x000fe40000011402 */
[----:B------:R-:W-:Y:S01]  /*0b00*/  LOP3.LUT R5, R2, 0x3fffff0, RZ, 0xc0, !PT ;  /* 0x03fffff002057812 */ /* 0x000fe200078ec0ff */
[----:B------:R-:W-:Y:S01]  /*0b10*/  IMAD.SHL.U32 R4, R4, 0x20, RZ ;  /* 0x0000002004047824 */ /* 0x000fe200078e00ff */
[----:B------:R-:W-:Y:S01]  /*0b20*/  LEA.HI R2, R2, R7, RZ, 0x1 ;  /* 0x0000000702027211 */ /* 0x000fe200078f08ff */
[----:B------:R-:W-:Y:S01]  /*0b30*/  UIADD3 UR4, UR4, 0x14400, URZ ;  /* 0x0001440004047890 */ /* 0x000fe2000fffe03f */
[----:B------:R-:W-:Y:S01]  /*0b40*/  LEA.HI R219, R3, R0, RZ, 0x3 ;  /* 0x0000000003db7211 */ /* 0x000fe200078f18ff */
[----:B------:R-:W-:Y:S01]  /*0b50*/  IMAD.IADD R5, R0, 0x1, -R5 ;  /* 0x0000000100057824 */ /* 0x000fe200078e0a05 */
[----:B------:R-:W-:Y:S02]  /*0b60*/  LOP3.LUT R2, R2, 0x1ffffffe, RZ, 0xc0, !PT ;  /* 0x1ffffffe02027812 */ /* 0x000fe400078ec0ff */
[----:B------:R-:W-:-:S02]  /*0b70*/  LOP3.LUT R4, R4, 0xfffffc00, RZ, 0xc0, !PT ;  /* 0xfffffc0004047812 */ /* 0x000fc400078ec0ff */
[----:B------:R-:W-:Y:S01]  /*0b80*/  LOP3.LUT R9, R219, 0xfffffff8, RZ, 0xc0, !PT ;  /* 0xfffffff8db097812 */ /* 0x000fe200078ec0ff */
[----:B------:R-:W-:Y:S01]  /*0b90*/  IMAD.IADD R2, R7, 0x1, -R2 ;  /* 0x0000000107027824 */ /* 0x000fe200078e0a02 */
[----:B------:R-:W-:Y:S02]  /*0ba0*/  LEA R5, R5, R4, 0x6 ;  /* 0x0000000405057211 */ /* 0x000fe400078e30ff */
[----:B------:R-:W-:Y:S01]  /*0bb0*/  LEA.HI R3, R3, R0, RZ, 0x6 ;  /* 0x0000000003037211 */ /* 0x000fe200078f30ff */
[----:B------:R-:W-:Y:S01]  /*0bc0*/  IMAD.IADD R8, R0, 0x1, -R9 ;  /* 0x0000000100087824 */ /* 0x000fe200078e0a09 */
[----:B------:R-:W-:Y:S01]  /*0bd0*/  LEA R0, R2, R5, 0x3 ;  /* 0x0000000502007211 */ /* 0x000fe200078e18ff */
[----:B------:R-:W-:Y:S01]  /*0be0*/  IMAD.U32 R2, RZ, RZ, UR4 ;  /* 0x00000004ff027e24 */ /* 0x000fe2000f8e00ff */
[----:B------:R-:W-:Y:S01]  /*0bf0*/  SHF.R.S32.HI R219, RZ, 0x3, R219 ;  /* 0x00000003ffdb7819 */ /* 0x000fe200000114db */
[----:B------:R-:W-:Y:S01]  /*0c00*/  IMAD.SHL.U32 R214, R8, 0x4, RZ ;  /* 0x0000000408d67824 */ /* 0x000fe200078e00ff */
[----:B------:R-:W-:Y:S01]  /*0c10*/  MOV R226, RZ ;  /* 0x000000ff00e27202 */ /* 0x000fe20000000f00 */
[----:B------:R0:W-:Y:S01]  /*0c20*/  STL [R1+0x7c], R0 ;  /* 0x00007c0001007387 */ /* 0x0001e20000100800 */
[----:B------:R-:W-:Y:S01]  /*0c30*/  IMAD.SHL.U32 R3, R3, 0x8, RZ ;  /* 0x0000000803037824 */ /* 0x000fe200078e00ff */
[C---:B------:R-:W-:Y:S01]  /*0c40*/  IADD3 R6, R219.reuse, 0x40, RZ ;  /* 0x00000040db067810 */ /* 0x040fe20007ffe0ff */
[----:B------:R-:W-:Y:S01]  /*0c50*/  IMAD.SHL.U32 R225, R219, 0x40, RZ ;  /* 0x00000040dbe17824 */ /* 0x000fe200078e00ff */
[----:B------:R-:W-:Y:S01]  /*0c60*/  STL [R1+0x68], R8 ;  /* 0x0000680801007387 */ /* 0x000fe20000100800 */
[----:B------:R-:W-:Y:S01]  /*0c70*/  VIADD R220, R214, 0x40 ;  /* 0x00000040d6dc7836 */ /* 0x000fe20000000000 */
[----:B------:R-:W-:Y:S01]  /*0c80*/  LOP3.LUT R229, R3, 0xfffffe00, RZ, 0xc0, !PT ;  /* 0xfffffe0003e57812 */ /* 0x000fe200078ec0ff */
[----:B------:R-:W-:Y:S01]  /*0c90*/  IMAD.SHL.U32 R16, R8, 0x8, RZ ;  /* 0x0000000808107824 */ /* 0x000fe200078e00ff */
[----:B------:R-:W-:Y:S01]  /*0ca0*/  LOP3.LUT R225, R225, 0x1c0, RZ, 0xc0, !PT ;  /* 0x000001c0e1e17812 */ /* 0x000fe200078ec0ff */
[----:B------:R-:W-:Y:S01]  /*0cb0*/  STL [R1+0x74], RZ ;  /* 0x000074ff01007387 */ /* 0x000fe20000100800 */
[----:B0-----:R-:W-:Y:S01]  /*0cc0*/  IMAD.U32 R0, RZ, RZ, UR5 ;  /* 0x00000005ff007e24 */ /* 0x001fe2000f8e00ff */
[----:B------:R-:W-:Y:S01]  /*0cd0*/  IADD3 R213, R214, R220, RZ ;  /* 0x000000dcd6d57210 */ /* 0x000fe20007ffe0ff */
[----:B------:R-:W-:Y:S01]  /*0ce0*/  VIADD R0, R219, 0x20 ;  /* 0x00000020db007836 */ /* 0x000fe20000000000 */
[----:B------:R-:W-:Y:S01]  /*0cf0*/  STL [R1+0x50], RZ ;  /* 0x000050ff01007387 */ /* 0x000fe20000100800 */
[----:B------:R-:W-:Y:S01]  /*0d00*/  SHF.R.S32.HI R3, RZ, 0x1f, R6 ;  /* 0x0000001fff037819 */ /* 0x000fe20000011406 */
[C---:B------:R-:W-:Y:S01]  /*0d10*/  VIADD R19, R16.reuse, 0xc0 ;  /* 0x000000c010137836 */ /* 0x040fe20000000000 */
[----:B------:R-:W-:Y:S01]  /*0d20*/  IADD3 R18, R16, 0x80, RZ ;  /* 0x0000008010127810 */ /* 0x000fe20007ffe0ff */
[----:B------:R0:W-:Y:S01]  /*0d30*/  STL [R1+0x70], R2 ;  /* 0x0000700201007387 */ /* 0x0001e20000100800 */
[----:B------:R-:W-:Y:S01]  /*0d40*/  SHF.R.S32.HI R5, RZ, 0x1f, R0 ;  /* 0x0000001fff057819 */ /* 0x000fe20000011400 */
[C---:B------:R-:W-:Y:S01]  /*0d50*/  VIADD R221, R214.reuse, 0x20 ;  /* 0x00000020d6dd7836 */ /* 0x040fe20000000000 */
[----:B------:R-:W-:Y:S01]  /*0d60*/  LEA.HI R3, R3, R6, RZ, 0x3 ;  /* 0x0000000603037211 */ /* 0x000fe200078f18ff */
[----:B------:R-:W-:Y:S01]  /*0d70*/  VIADD R222, R214, 0x60 ;  /* 0x00000060d6de7836 */ /* 0x000fe20000000000 */
[----:B------:R-:W-:Y:S01]  /*0d80*/  LEA.HI R5, R5, R0, RZ, 0x3 ;  /* 0x0000000005057211 */ /* 0x000fe200078f18ff */
[----:B------:R-:W-:Y:S01]  /*0d90*/  IMAD.SHL.U32 R0, R0, 0x40, RZ ;  /* 0x0000004000007824 */ /* 0x000fe200078e00ff */
[----:B------:R-:W-:-:S02]  /*0da0*/  SHF.L.U32 R3, R3, 0x6, RZ ;  /* 0x0000000603037819 */ /* 0x000fc400000006ff */
[----:B------:R-:W-:Y:S01]  /*0db0*/  SHF.R.S32.HI R17, RZ, 0x1f, R16 ;  /* 0x0000001fff117819 */ /* 0x000fe20000011410 */
[----:B------:R-:W-:Y:S01]  /*0dc0*/  IMAD.SHL.U32 R5, R5, 0x40, RZ ;  /* 0x0000004005057824 */ /* 0x000fe200078e00ff */
[----:B------:R-:W-:Y:S02]  /*0dd0*/  LOP3.LUT R4, R0, 0x1c0, RZ, 0xc0, !PT ;  /* 0x000001c000047812 */ /* 0x000fe400078ec0ff */
[----:B0-----:R-:W-:Y:S02]  /*0de0*/  SHF.L.U32 R2, R6, 0x6, RZ ;  /* 0x0000000606027819 */ /* 0x001fe400000006ff */
[----:B------:R-:W-:Y:S02]  /*0df0*/  SHF.R.U32.HI R0, RZ, 0x3, R225 ;  /* 0x00000003ff007819 */ /* 0x000fe400000116e1 */
[----:B------:R-:W-:Y:S02]  /*0e00*/  SHF.R.S32.HI R0, RZ, 0x1f, R213 ;  /* 0x0000001fff007819 */ /* 0x000fe400000114d5 */
[----:B------:R-:W-:-:S02]  /*0e10*/  LOP3.LUT R2, R2, 0x1c0, RZ, 0xc0, !PT ;  /* 0x000001c002027812 */ /* 0x000fc400078ec0ff */
[----:B------:R-:W-:Y:S02]  /*0e20*/  LEA.HI R0, R0, R213, RZ, 0x3 ;  /* 0x000000d500007211 */ /* 0x000fe400078f18ff */
[----:B------:R-:W-:Y:S02]  /*0e30*/  SHF.R.U32.HI R6, RZ, 0x3, R4 ;  /* 0x00000003ff067819 */ /* 0x000fe40000011604 */
[----:B------:R-:W-:Y:S02]  /*0e40*/  SHF.R.U32.HI R4, RZ, 0x3, R2 ;  /* 0x00000003ff047819 */ /* 0x000fe40000011602 */
[----:B------:R-:W-:Y:S02]  /*0e50*/  LOP3.LUT R23, R0, 0xfffffff8, RZ, 0xc0, !PT ;  /* 0xfffffff800177812 */ /* 0x000fe400078ec0ff */
[----:B------:R-:W-:Y:S02]  /*0e60*/  LOP3.LUT R2, R5, 0xfffffe00, RZ, 0xc0, !PT ;  /* 0xfffffe0005027812 */ /* 0x000fe400078ec0ff */
[----:B------:R-:W-:-:S02]  /*0e70*/  LOP3.LUT R0, R3, 0xfffffe00, RZ, 0xc0, !PT ;  /* 0xfffffe0003007812 */ /* 0x000fc400078ec0ff */
[----:B------:R-:W-:Y:S01]  /*0e80*/  SHF.R.S32.HI R218, RZ, 0x1f, R18 ;  /* 0x0000001fffda7819 */ /* 0x000fe20000011412 */
[----:B------:R0:W-:Y:S01]  /*0e90*/  STL [R1+0x58], R2 ;  /* 0x0000580201007387 */ /* 0x0001e20000100800 */
[----:B------:R-:W-:Y:S02]  /*0ea0*/  SHF.R.S32.HI R217, RZ, 0x1f, R19 ;  /* 0x0000001fffd97819 */ /* 0x000fe40000011413 */
[----:B------:R-:W-:Y:S01]  /*0eb0*/  SHF.R.S32.HI R216, RZ, 0x1f, R23 ;  /* 0x0000001fffd87819 */ /* 0x000fe20000011417 */
[----:B------:R0:W-:Y:S06]  /*0ec0*/  STL [R1+0x54], R0 ;  /* 0x0000540001007387 */ /* 0x0001ec0000100800 */
.L_x_674:
[----:B01-34-:R-:W0:Y:S01]  /*0ed0*/  LDC.64 R2, c[0x0][0xc88] ;  /* 0x00032200ff027b82 */ /* 0x01be220000000a00 */
[----:B------:R-:W-:Y:S01]  /*0ee0*/  ULDC.64 UR10, c[0x0][0x208] ;  /* 0x00008200000a7ab9 */ /* 0x000fe20000000a00 */
[----:B------:R-:W-:Y:S01]  /*0ef0*/  ULDC.64 UR4, c[0x0][0xa28] ;  /* 0x00028a0000047ab9 */ /* 0x000fe20000000a00 */
[----:B------:R-:W-:Y:S01]  /*0f00*/  ULDC.64 UR8, c[0x0][0xa18] ;  /* 0x0002860000087ab9 */ /* 0x000fe20000000a00 */
[----:B------:R-:W-:Y:S01]  /*0f10*/  ULDC.64 UR6, c[0x0][0xa08] ;  /* 0x0002820000067ab9 */ /* 0x000fe20000000a00 */
[----:B0-----:R-:W-:-:S05]  /*0f20*/  IMAD.WIDE R2, R31, 0x4, R2 ;  /* 0x000000041f027825 */ /* 0x001fca00078e0202 */
[----:B------:R-:W2:Y:S01]  /*0f30*/  LDG.E R8, desc[UR10][R2.64] ;  /* 0x0000000a02087981 */ /* 0x000ea2000c1e1900 */
[----:B------:R-:W-:Y:S02]  /*0f40*/  ISETP.NE.U32.AND P2, PT, RZ, UR4, PT ;  /* 0x00000004ff007c0c */ /* 0x000fe4000bf45070 */
[----:B------:R-:W-:Y:S02]  /*0f50*/  ISETP.NE.U32.AND P1, PT, RZ, UR8, PT ;  /* 0x00000008ff007c0c */ /* 0x000fe4000bf25070 */
[----:B------:R-:W-:Y:S02]  /*0f60*/  ISETP.NE.AND.EX P2, PT, RZ, UR5, PT, P2 ;  /* 0x00000005ff007c0c */ /* 0x000fe4000bf45320 */
[----:B------:R-:W-:Y:S02]  /*0f70*/  ISETP.NE.AND.EX P1, PT, RZ, UR9, PT, P1 ;  /* 0x00000009ff007c0c */ /* 0x000fe4000bf25310 */
[----:B------:R-:W-:Y:S02]  /*0f80*/  ISETP.NE.U32.AND P0, PT, RZ, UR6, PT ;  /* 0x00000006ff007c0c */ /* 0x000fe4000bf05070 */
[----:B------:R-:W-:-:S02]  /*0f90*/  MOV R120, RZ ;  /* 0x000000ff00787202 */ /* 0x000fc40000000f00 */
[----:B------:R-:W-:Y:S02]  /*0fa0*/  ISETP.NE.AND.EX P0, PT, RZ, UR7, PT, P0 ;  /* 0x00000007ff007c0c */ /* 0x000fe4000bf05300 */
[----:B--2---:R-:W-:Y:S01]  /*0fb0*/  SHF.R.S32.HI R0, RZ, 0x1f, R8 ;  /* 0x0000001fff007819 */ /* 0x004fe20000011408 */
[----:B------:R0:W-:Y:S02]  /*0fc0*/  STL [R1+0x64], R8 ;  /* 0x0000640801007387 */ /* 0x0001e40000100800 */
[C---:B------:R-:W-:Y:S01]  /*0fd0*/  @P2 LEA R2, P3, R8.reuse, UR4, 0x2 ;  /* 0x0000000408022c11 */ /* 0x040fe2000f8610ff */
[----:B------:R-:W-:Y:S01]  /*0fe0*/  ULDC UR4, c[0x0][0x288] ;  /* 0x0000a20000047ab9 */ /* 0x000fe20000000800 */
[C-C-:B------:R-:W-:Y:S01]  /*0ff0*/  SHF.L.U64.HI R27, R8.reuse, 0x2, R0.reuse ;  /* 0x00000002081b7819 */ /* 0x140fe20000010200 */
[----:B------:R0:W-:Y:S01]  /*1000*/  STL [R1+0x78], R29 ;  /* 0x0000781d01007387 */ /* 0x0001e20000100800 */
[----:B------:R-:W-:Y:S01]  /*1010*/  @P2 LEA.HI.X R3, R8, UR5, R0, 0x2, P3 ;  /* 0x0000000508032c11 */ /* 0x000fe200098f1400 */
[----:B------:R-:W-:-:S02]  /*1020*/  IMAD.MOV.U32 R0, RZ, RZ, RZ ;  /* 0x000000ffff007224 */ /* 0x000fc400078e00ff */
[----:B------:R0:W-:Y:S01]  /*1030*/  STL [R1+0x6c], R30 ;  /* 0x00006c1e01007387 */ /* 0x0001e20000100800 */
[----:B------:R-:W-:Y:S02]  /*1040*/  IMAD.SHL.U32 R26, R8, 0x4, RZ ;  /* 0x00000004081a7824 */ /* 0x000fe400078e00ff */
[----:B------:R-:W-:Y:S01]  /*1050*/  IMAD.U32 R140, RZ, RZ, UR4 ;  /* 0x00000004ff8c7e24 */ /* 0x000fe2000f8e00ff */
[----:B------:R-:W-:Y:S01]  /*1060*/  ULDC.64 UR4, c[0x0][0x418] ;  /* 0x0001060000047ab9 */ /* 0x000fe20000000a00 */
[----:B------:R0:W5:Y:S01]  /*1070*/  @P2 LDG.E R0, desc[UR10][R2.64] ;  /* 0x0000000a02002981 */ /* 0x000162000c1e1900 */
[----:B------:R-:W-:Y:S01]  /*1080*/  UISETP.NE.U32.AND UP0, UPT, UR4, URZ, UPT ;  /* 0x0000003f0400728c */ /* 0x000fe2000bf05070 */
[C---:B------:R-:W-:Y:S02]  /*1090*/  @P1 IADD3 R4, P2, R26.reuse, UR8, RZ ;  /* 0x000000081a041c10 */ /* 0x040fe4000ff5e0ff */
[----:B------:R-:W-:Y:S01]  /*10a0*/  IADD3 R6, P4, R26, UR6, RZ ;  /* 0x000000061a067c10 */ /* 0x000fe2000ff9e0ff */
[----:B------:R-:W-:Y:S01]  /*10b0*/  UISETP.NE.AND.EX UP0, UPT, UR5, URZ, UPT, UP0 ;  /* 0x0000003f0500728c */ /* 0x000fe2000bf05300 */
[C---:B------:R-:W-:Y:S01]  /*10c0*/  @P1 IADD3.X R5, R27.reuse, UR9, RZ, P2, !PT ;  /* 0x000000091b051c10 */ /* 0x040fe200097fe4ff */
[----:B------:R-:W-:Y:S01]  /*10d0*/  ULDC UR4, c[0x0][0x424] ;  /* 0x0001090000047ab9 */ /* 0x000fe20000000800 */
[----:B------:R-:W-:Y:S01]  /*10e0*/  ULDC.64 UR8, c[0x0][0xa20] ;  /* 0x0002880000087ab9 */ /* 0x000fe20000000a00 */
[----:B------:R-:W-:Y:S01]  /*10f0*/  IADD3.X R7, R27, UR7, RZ, P4, !PT ;  /* 0x000000071b077c10 */ /* 0x000fe2000a7fe4ff */
[----:B------:R-:W-:Y:S01]  /*1100*/  USEL UR4, UR4, 0x1, UP0 ;  /* 0x0000000104047887 */ /* 0x000fe20008000000 */
[----:B------:R-:W-:Y:S01]  /*1110*/  ISETP.NE.U32.AND P2, PT, RZ, UR8, PT ;  /* 0x00000008ff007c0c */ /* 0x000fe2000bf45070 */
[----:B------:R-:W-:Y:S01]  /*1120*/  ULDC UR5, c[0x0][0x2f0] ;  /* 0x0000bc0000057ab9 */ /* 0x000fe20000000800 */
[----:B------:R0:W5:Y:S01]  /*1130*/  @P1 LDG.E R140, desc[UR10][R4.64] ;  /* 0x0000000a048c1981 */ /* 0x000162000c1e1900 */
[----:B------:R-:W-:Y:S01]  /*1140*/  UIMAD UR4, UR4, UR5, URZ ;  /* 0x00000005040472a4 */ /* 0x000fe2000f8e023f */
[----:B------:R-:W-:-:S02]  /*1150*/  ISETP.NE.AND.EX P2, PT, RZ, UR9, PT, P2 ;  /* 0x00000009ff007c0c */ /* 0x000fc4000bf45320 */
[----:B------:R0:W5:Y:S01]  /*1160*/  @P0 LDG.E R120, desc[UR10][R6.64] ;  /* 0x0000000a06780981 */ /* 0x000162000c1e1900 */
[----:B------:R-:W-:Y:S01]  /*1170*/  ULDC UR5, c[0x0][0x348] ;  /* 0x0000d20000057ab9 */ /* 0x000fe20000000800 */
[----:B------:R-:W-:Y:S01]  /*1180*/  IMAD.MOV.U32 R91, RZ, RZ, R8 ;  /* 0x000000ffff5b7224 */ /* 0x000fe200078e0008 */
[----:B------:R-:W-:Y:S08]  /*1190*/  @P1 BRA `(.L_x_437) ;  /* 0x0000000000281947 */ /* 0x000ff00003800000 */
[----:B------:R-:W-:Y:S02]  /*11a0*/  ULDC.64 UR6, c[0x0][0xa00] ;  /* 0x0002800000067ab9 */ /* 0x000fe40000000a00 */
[----:B------:R-:W-:-:S04]  /*11b0*/  ISETP.NE.U32.AND P1, PT, RZ, UR6, PT ;  /* 0x00000006ff007c0c */ /* 0x000fc8000bf25070 */
[----:B------:R-:W-:-:S13]  /*11c0*/  ISETP.NE.AND.EX P1, PT, RZ, UR7, PT, P1 ;  /* 0x00000007ff007c0c */ /* 0x000fda000bf25310 */
[----:B------:R-:W-:Y:S05]  /*11d0*/  @!P1 BRA `(.L_x_437) ;  /* 0x0000000000189947 */ /* 0x000fea0003800000 */
[----:B0-----:R-:W0:Y:S01]  /*11e0*/  LDC.64 R2, c[0x0][0xa00] ;  /* 0x00028000ff027b82 */ /* 0x001e220000000a00 */
[----:B------:R-:W-:Y:S01]  /*11f0*/  ULDC.64 UR6, c[0x0][0x208] ;  /* 0x0000820000067ab9 */ /* 0x000fe20000000a00 */
[----:B0-----:R-:W-:-:S05]  /*1200*/  IMAD.WIDE R2, R91, 0x4, R2 ;  /* 0x000000045b027825 */ /* 0x001fca00078e0202 */
[----:B-----5:R-:W2:Y:S04]  /*1210*/  LDG.E R140, desc[UR6][R2.64] ;  /* 0x00000006028c7981 */ /* 0x020ea8000c1e1900 */
[----:B------:R-:W2:Y:S02]  /*1220*/  LDG.E R5, desc[UR6][R2.64+0x4] ;  /* 0x0000040602057981 */ /* 0x000ea4000c1e1900 */
[----:B--2---:R-:W-:-:S07]  /*1230*/  IADD3 R140, -R140, R5, RZ ;  /* 0x000000058c8c7210 */ /* 0x004fce0007ffe1ff */
.L_x_437:
[----:B------:R-:W-:Y:S02]  /*1240*/  IMAD.U32 R24, RZ, RZ, UR5 ;  /* 0x00000005ff187e24 */ /* 0x000fe4000f8e00ff */
[----:B------:R-:W-:Y:S01]  /*1250*/  IMAD.U32 R25, RZ, RZ, UR4 ;  /* 0x00000004ff197e24 */ /* 0x000fe2000f8e00ff */
[----:B------:R-:W-:Y:S06]  /*1260*/  @!P2 BRA `(.L_x_438) ;  /* 0x000000000014a947 */ /* 0x000fec0003800000 */
[----:B0-----:R-:W-:Y:S01]  /*1270*/  IADD3 R2, P0, R26, UR8, RZ ;  /* 0x000000081a027c10 */ /* 0x001fe2000ff1e0ff */
[----:B------:R-:W-:-:S03]  /*1280*/  ULDC.64 UR4, c[0x0][0x208] ;  /* 0x0000820000047ab9 */ /* 0x000fc60000000a00 */
[----:B------:R-:W-:-:S05]  /*1290*/  IADD3.X R3, R27, UR9, RZ, P0, !PT ;  /* 0x000000091b037c10 */ /* 0x000fca00087fe4ff */
[----:B------:R1:W5:Y:S01]  /*12a0*/  LDG.E R25, desc[UR4][R2.64] ;  /* 0x0000000402197981 */ /* 0x000362000c1e1900 */
[----:B------:R-:W-:Y:S05]  /*12b0*/  BRA `(.L_x_439) ;  /* 0x0000000000147947 */ /* 0x000fea0003800000 */
.L_x_438:
[----:B------:R-:W-:Y:S05]  /*12c0*/  @!P0 BRA `(.L_x_439) ;  /* 0x0000000000108947 */ /* 0x000fea0003800000 */
[----:B------:R-:W-:Y:S02]  /*12d0*/  ULDC.64 UR4, c[0x0][0x208] ;  /* 0x0000820000047ab9 */ /* 0x000fe40000000a00 */
[----:B0-----:R-:W2:Y:S04]  /*12e0*/  LDG.E R2, desc[UR4][R6.64] ;  /* 0x0000000406027981 */ /* 0x001ea8000c1e1900 */
[----:B------:R-:W2:Y:S02]  /*12f0*/  LDG.E R25, desc[UR4][R6.64+0x4] ;  /* 0x0000040406197981 */ /* 0x000ea4000c1e1900 */
[----:B--2---:R-:W-:-:S07]  /*1300*/  IADD3 R25, -R2, R25, RZ ;  /* 0x0000001902197210 */ /* 0x004fce0007ffe1ff */
.L_x_439:
[----:B------:R-:W-:Y:S01]  /*1310*/  ULDC.64 UR4, c[0x0][0xa10] ;  /* 0x0002840000047ab9 */ /* 0x000fe20000000a00 */
[----:B------:R-:W-:Y:S01]  /*1320*/  ULDC.64 UR6, c[0x0][0x208] ;  /* 0x0000820000067ab9 */ /* 0x000fe20000000a00 */
[----:B------:R-:W-:-:S04]  /*1330*/  ISETP.NE.U32.AND P0, PT, RZ, UR4, PT ;  /* 0x00000004ff007c0c */ /* 0x000fc8000bf05070 */
[----:B------:R-:W-:Y:S01]  /*1340*/  ISETP.NE.AND.EX P0, PT, RZ, UR5, PT, P0 ;  /* 0x00000005ff007c0c */ /* 0x000fe2000bf05300 */
[----:B0----5:R-:W-:Y:S01]  /*1350*/  IMAD.IADD R8, R25, 0x1, -R0 ;  /* 0x0000000119087824 */ /* 0x021fe200078e0a00 */
[----:B------:R-:W-:-:S11]  /*1360*/  ULDC.64 UR4, c[0x0][0xa30] ;  /* 0x00028c0000047ab9 */ /* 0x000fd60000000a00 */
[----:B-1----:R-:W0:Y:S02]  /*1370*/  @P0 LDC.64 R2, c[0x0][0xa10] ;  /* 0x00028400ff020b82 */ /* 0x002e240000000a00 */
[----:B0-----:R-:W-:-:S05]  /*1380*/  @P0 IMAD.WIDE R2, R91, 0x4, R2 ;  /* 0x000000045b020825 */ /* 0x001fca00078e0202 */
[----:B------:R-:W2:Y:S04]  /*1390*/  @P0 LDG.E R6, desc[UR6][R2.64] ;  /* 0x0000000602060981 */ /* 0x000ea8000c1e1900 */
[----:B------:R-:W2:Y:S01]  /*13a0*/  @P0 LDG.E R7, desc[UR6][R2.64+0x4] ;  /* 0x0000040602070981 */ /* 0x000ea2000c1e1900 */
[----:B------:R-:W-:Y:S01]  /*13b0*/  IADD3 R116, -R8, RZ, RZ ;  /* 0x000000ff08747210 */ /* 0x000fe20007ffe1ff */
[----:B------:R-:W-:Y:S01]  /*13c0*/  IMAD.MOV.U32 R136, RZ, RZ, R25 ;  /* 0x000000ffff887224 */ /* 0x000fe200078e0019 */
[----:B------:R-:W-:Y:S02]  /*13d0*/  ISETP.NE.U32.AND P1, PT, RZ, UR4, PT ;  /* 0x00000004ff007c0c */ /* 0x000fe4000bf25070 */
[----:B------:R-:W-:Y:S02]  /*13e0*/  VIMNMX R116, RZ, R116, !PT ;  /* 0x00000074ff747248 */ /* 0x000fe40007fe0100 */
[----:B------:R-:W-:-:S13]  /*13f0*/  ISETP.NE.AND.EX P1, PT, RZ, UR5, PT, P1 ;  /* 0x00000005ff007c0c */ /* 0x000fda000bf25310 */
[----:B------:R-:W-:-:S04]  /*1400*/  @P1 IADD3 R4, P2, R26, UR4, RZ ;  /* 0x000000041a041c10 */ /* 0x000fc8000ff5e0ff */
[----:B------:R-:W-:-:S05]  /*1410*/  @P1 IADD3.X R5, R27, UR5, RZ, P2, !PT ;  /* 0x000000051b051c10 */ /* 0x000fca00097fe4ff */
[----:B------:R0:W5:Y:S01]  /*1420*/  @P1 LDG.E R136, desc[UR6][R4.64] ;  /* 0x0000000604881981 */ /* 0x000162000c1e1900 */
[----:B--2---:R-:W-:-:S05]  /*1430*/  @P0 IADD3 R24, -R6, R7, RZ ;  /* 0x0000000706180210 */ /* 0x004fca0007ffe1ff */
[----:B------:R-:W-:-:S04]  /*1440*/  IMAD.IADD R180, R8, 0x1, R24 ;  /* 0x0000000108b47824 */ /* 0x000fc800078e0218 */
[----:B------:R-:W-:-:S04]  /*1450*/  VIADD R0, R180, 0x4f ;  /* 0x0000004fb4007836 */ /* 0x000fc80000000000 */
[----:B------:R-:W-:-:S05]  /*1460*/  IMAD.HI R0, R0, 0x66666667, RZ ;  /* 0x6666666700007827 */ /* 0x000fca00078e02ff */
[----:B------:R-:W-:-:S04]  /*1470*/  SHF.R.U32.HI R223, RZ, 0x1f, R0 ;  /* 0x0000001fffdf7819 */ /* 0x000fc80000011600 */
[----:B------:R-:W-:-:S05]  /*1480*/  LEA.HI.SX32 R223, R0, R223, 0x1b ;  /* 0x000000df00df7211 */ /* 0x000fca00078fdaff */
[----:B------:R-:W-:-:S05]  /*1490*/  IMAD R3, R223, 0x50, -R8 ;  /* 0x00000050df037824 */ /* 0x000fca00078e0a08 */
[----:B------:R-:W-:-:S04]  /*14a0*/  VIMNMX R3, R3, R24, PT ;  /* 0x0000001803037248 */ /* 0x000fc80003fe0100 */
[----:B------:R-:W-:Y:S01]  /*14b0*/  ISETP.GT.AND P0, PT, R3, R116, PT ;  /* 0x000000740300720c */ /* 0x000fe20003f04270 */
[----:B------:R-:W-:-:S05]  /*14c0*/  IMAD.WIDE.U32 R116, R116, -0x33333333, RZ ;  /* 0xcccccccd74747825 */ /* 0x000fca00078e00ff */
[----:B------:R-:W-:-:S05]  /*14d0*/  SHF.R.U32.HI R116, RZ, 0x6, R117 ;  /* 0x00000006ff747819 */ /* 0x000fca0000011675 */
[----:B------:R-:W-:Y:S02]  /*14e0*/  IMAD.MOV.U32 R2, RZ, RZ, R116 ;  /* 0x000000ffff027224 */ /* 0x000fe400078e0074 */
[----:B------:R-:W-:-:S04]  /*14f0*/  @P0 VIADD R0, R3, 0x4f ;  /* 0x0000004f03000836 */ /* 0x000fc80000000000 */
[----:B------:R-:W-:-:S05]  /*1500*/  @P0 IMAD.HI R0, R0, 0x66666667, RZ ;  /* 0x6666666700000827 */ /* 0x000fca00078e02ff */
[----:B------:R-:W-:-:S04]  /*1510*/  @P0 SHF.R.U32.HI R3, RZ, 0x1f, R0 ;  /* 0x0000001fff030819 */ /* 0x000fc80000011600 */
[----:B------:R-:W-:Y:S02]  /*1520*/  @P0 LEA.HI.SX32 R2, R0, R3, 0x1b ;  /* 0x0000000300020211 */ /* 0x000fe400078fdaff */
[----:B------:R-:W-:Y:S02]  /*1530*/  PLOP3.LUT P0, PT, PT, PT, PT, 0x80, 0x0 ;  /* 0x000000000000781c */ /* 0x000fe40003f0f070 */
[----:B------:R-:W-:-:S13]  /*1540*/  ISETP.GT.AND P1, PT, R2, R116, PT ;  /* 0x000000740200720c */ /* 0x000fda0003f24270 */
[----:B0-----:R-:W-:Y:S05]  /*1550*/  @!P1 BRA `(.L_x_440) ;  /* 0x0000009000e49947 */ /* 0x001fea0003800000 */
[----:B------:R-:W-:Y:S01]  /*1560*/  IADD3 R0, R22, 0x24400, RZ ;  /* 0x0002440016007810 */ /* 0x000fe20007ffe0ff */
[----:B------:R-:W-:Y:S03]  /*1570*/  BSSY B6, `(.L_x_441) ;  /* 0x0000013000067945 */ /* 0x000fe60003800000 */
[----:B------:R-:W-:-:S13]  /*1580*/  LOP3.LUT P0, RZ, R0, 0x3ff, RZ, 0xc0, !PT ;  /* 0x000003ff00ff7812 */ /* 0x000fda000780c0ff */
[----:B------:R-:W-:Y:S05]  /*1590*/  @!P0 BRA `(.L_x_442) ;  /* 0x0000000000408947 */ /* 0x000fea0003800000 */
        /* <DEDUP_REMOVED lines=9> */
[----:B------:R-:W-:Y:S01]  /*1630*/  IMAD.U32 R7, RZ, RZ, UR5 ;  /* 0x00000005ff077e24 */ /* 0x000fe2000f8e00ff */
[----:B------:R-:W-:Y:S01]  /*1640*/  MOV R11, UR7 ;  /* 0x00000007000b7c02 */ /* 0x000fe20008000f00 */
[----:B------:R-:W-:Y:S01]  /*1650*/  IMAD.MOV.U32 R8, RZ, RZ, 0x70 ;  /* 0x00000070ff087424 */ /* 0x000fe200078e00ff */
[----:B------:R-:W-:Y:S01]  /*1660*/  MOV R13, RZ ;  /* 0x000000ff000d7202 */ /* 0x000fe20000000f00 */
[----:B0-----:R-:W-:-:S07]  /*1670*/  IMAD.MOV.U32 R12, RZ, RZ, 0x1 ;  /* 0x00000001ff0c7424 */ /* 0x001fce00078e00ff */
[----:B------:R-:W-:-:S07]  /*1680*/  LEPC R20, `(.L_x_442) ;  /* 0x000000001014794e */ /* 0x000fce0000000000 */
[----:B-1---5:R-:W-:Y:S05]  /*1690*/  CALL.ABS.NOINC R14 ;  /* 0x000000000e007343 */ /* 0x022fea0003c00000 */
.L_x_442:
[----:B------:R-:W-:Y:S05]  /*16a0*/  BSYNC B6 ;  /* 0x0000000000067941 */ /* 0x000fea0003800000 */
.L_x_441:
[----:B------:R-:W-:Y:S01]  /*16b0*/  VIADD R0, R22, 0x400 ;  /* 0x0000040016007836 */ /* 0x000fe20000000000 */
[----:B------:R-:W-:Y:S04]  /*16c0*/  BSSY B6, `(.L_x_443) ;  /* 0x0000013000067945 */ /* 0x000fe80003800000 */
[----:B------:R-:W-:-:S13]  /*16d0*/  LOP3.LUT P0, RZ, R0, 0x3ff, RZ, 0xc0, !PT ;  /* 0x000003ff00ff7812 */ /* 0x000fda000780c0ff */
[----:B------:R-:W-:Y:S05]  /*16e0*/  @!P0 BRA `(.L_x_444) ;  /* 0x0000000000408947 */ /* 0x000fea0003800000 */
[----:B------:R-:W-:Y:S01]  /*16f0*/  MOV R0, 0x0 ;  /* 0x0000000000007802 */ /* 0x000fe20000000f00 */
[----:B------:R-:W-:Y:S01]  /*1700*/  ULDC.64 UR4, c[0x4][0x138] ;  /* 0x01004e0000047ab9 */ /* 0x000fe20000000a00 */
[----:B------:R-:W-:Y:S01]  /*1710*/  ULDC.64 UR6, c[0x4][0xa8] ;  /* 0x01002a0000067ab9 */ /* 0x000fe20000000a00 */
[----:B------:R-:W-:Y:S01]  /*1720*/  IMAD.U32 R4, RZ, RZ, UR4 ;  /* 0x00000004ff047e24 */ /* 0x000fe2000f8e00ff */
[----:B------:R0:W1:Y:S01]  /*1730*/  LDC.64 R14, c[0x4][R0] ;  /* 0x01000000000e7b82 */ /* 0x0000620000000a00 */
[----:B------:R-:W-:Y:S01]  /*1740*/  MOV R5, UR5 ;  /* 0x0000000500057c02 */ /* 0x000fe20008000f00 */
[----:B------:R-:W-:Y:S01]  /*1750*/  ULDC.64 UR4, c[0x4][0x140] ;  /* 0x0100500000047ab9 */ /* 0x000fe20000000a00 */
[----:B------:R-:W-:Y:S01]  /*1760*/  MOV R10, UR6 ;  /* 0x00000006000a7c02 */ /* 0x000fe20008000f00 */
[----:B------:R-:W-:Y:S01]  /*1770*/  IMAD.U32 R6, RZ, RZ, UR4 ;  /* 0x00000004ff067e24 */ /* 0x000fe2000f8e00ff */
[----:B------:R-:W-:Y:S01]  /*1780*/  MOV R12, 0x1 ;  /* 0x00000001000c7802 */ /* 0x000fe20000000f00 */
[----:B------:R-:W-:-:S02]  /*1790*/  IMAD.U32 R7, RZ, RZ, UR5 ;  /* 0x00000005ff077e24 */ /* 0x000fc4000f8e00ff */
[----:B------:R-:W-:Y:S02]  /*17a0*/  IMAD.U32 R11, RZ, RZ, UR7 ;  /* 0x00000007ff0b7e24 */ /* 0x000fe4000f8e00ff */
[----:B------:R-:W-:Y:S02]  /*17b0*/  IMAD.MOV.U32 R8, RZ, RZ, 0x70 ;  /* 0x00000070ff087424 */ /* 0x000fe400078e00ff */
[----:B0-----:R-:W-:-:S07]  /*17c0*/  IMAD.MOV.U32 R13, RZ, RZ, RZ ;  /* 0x000000ffff0d7224 */ /* 0x001fce00078e00ff */
[----:B------:R-:W-:-:S07]  /*17d0*/  LEPC R20, `(.L_x_444) ;  /* 0x000000001014794e */ /* 0x000fce0000000000 */
[----:B-1---5:R-:W-:Y:S05]  /*17e0*/  CALL.ABS.NOINC R14 ;  /* 0x000000000e007343 */ /* 0x022fea0003c00000 */
.L_x_444:
[----:B------:R-:W-:Y:S05]  /*17f0*/  BSYNC B6 ;  /* 0x0000000000067941 */ /* 0x000fea0003800000 */
.L_x_443:
[----:B------:R-:W2:Y:S01]  /*1800*/  LDL R32, [R1+0x58] ;  /* 0x0000580001207983 */ /* 0x000ea20000100800 */
[----:B------:R-:W-:-:S03]  /*1810*/  ULDC.64 UR4, c[0x0][0x9f8] ;  /* 0x00027e0000047ab9 */ /* 0x000fc60000000a00 */
[----:B------:R-:W3:Y:S01]  /*1820*/  LDL R28, [R1+0x54] ;  /* 0x00005400011c7983 */ /* 0x000ee20000100800 */
[----:B------:R-:W-:Y:S01]  /*1830*/  ISETP.NE.U32.AND P0, PT, RZ, UR4, PT ;  /* 0x00000004ff007c0c */ /* 0x000fe2000bf05070 */
[----:B------:R-:W-:Y:S01]  /*1840*/  ULDC.64 UR6, c[0x0][0x208] ;  /* 0x0000820000067ab9 */ /* 0x000fe20000000a00 */
[----:B------:R-:W0:Y:S01]  /*1850*/  LDC R115, c[0x0][0x3f4] ;  /* 0x0000fd00ff737b82 */ /* 0x000e220000000800 */
[----:B------:R-:W4:Y:S01]  /*1860*/  LDL R11, [R1+0x68] ;  /* 0x00006800010b7983 */ /* 0x000f220000100800 */
[----:B------:R-:W-:-:S06]  /*1870*/  ISETP.NE.AND.EX P0, PT, RZ, UR5, PT, P0 ;  /* 0x00000005ff007c0c */ /* 0x000fcc000bf05300 */
[----:B------:R-:W1:Y:S07]  /*1880*/  LDC.64 R98, c[0x0][0x3f8] ;  /* 0x0000fe00ff627b82 */ /* 0x000e6e0000000a00 */
[----:B------:R-:W-:Y:S01]  /*1890*/  @P0 IADD3 R4, P1, R26, UR4, RZ ;  /* 0x000000041a040c10 */ /* 0x000fe2000ff3e0ff */
[----:B------:R-:W0:Y:S01]  /*18a0*/  LDC.64 R92, c[0x0][0x408] ;  /* 0x00010200ff5c7b82 */ /* 0x000e220000000a00 */
[----:B------:R-:W-:Y:S02]  /*18b0*/  ULDC UR4, c[0x0][0x2f4] ;  /* 0x0000bd0000047ab9 */ /* 0x000fe40000000800 */
[----:B------:R-:W-:-:S05]  /*18c0*/  @P0 IADD3.X R5, R27, UR5, RZ, P1, !PT ;  /* 0x000000051b050c10 */ /* 0x000fca0008ffe4ff */
[----:B------:R0:W4:Y:S01]  /*18d0*/  @P0 LDG.E R91, desc[UR6][R4.64] ;  /* 0x00000006045b0981 */ /* 0x000122000c1e1900 */
[----:B------:R-:W-:Y:S01]  /*18e0*/  ISETP.GE.AND P1, PT, R213, UR4, PT ;  /* 0x00000004d5007c0c */ /* 0x000fe2000bf26270 */
[C---:B------:R-:W-:Y:S01]  /*18f0*/  VIADD R34, R219.reuse, 0x40 ;  /* 0x00000040db227836 */ /* 0x040fe20000000000 */
[----:B------:R-:W-:Y:S01]  /*1900*/  ISETP.GE.AND P0, PT, R16, UR4, PT ;  /* 0x0000000410007c0c */ /* 0x000fe2000bf06270 */
[C---:B------:R-:W-:Y:S01]  /*1910*/  VIADD R21, R219.reuse, 0x40 ;  /* 0x00000040db157836 */ /* 0x040fe20000000000 */
[----:B------:R-:W-:Y:S01]  /*1920*/  SEL R3, RZ, 0xffffffff, P1 ;  /* 0xffffffffff037807 */ /* 0x000fe20000800000 */
[----:B------:R-:W-:Y:S01]  /*1930*/  IMAD.SHL.U32 R34, R34, 0x40, RZ ;  /* 0x0000004022227824 */ /* 0x000fe200078e00ff */
[----:B------:R-:W-:Y:S01]  /*1940*/  SEL R0, RZ, 0x1, P0 ;  /* 0x00000001ff007807 */ /* 0x000fe20000000000 */
[-C--:B-1----:R-:W-:Y:S01]  /*1950*/  IMAD.WIDE.U32 R100, R219, R98.reuse, R16 ;  /* 0x00000062db647225 */ /* 0x082fe200078e0010 */
[----:B------:R-:W-:Y:S01]  /*1960*/  ISETP.GE.AND P2, PT, R18, UR4, PT ;  /* 0x0000000412007c0c */ /* 0x000fe2000bf46270 */
[----:B------:R-:W1:Y:S01]  /*1970*/  S2R R138, SR_TID.X ;  /* 0x00000000008a7919 */ /* 0x000e620000002100 */
[----:B------:R-:W-:Y:S01]  /*1980*/  SHF.R.S32.HI R7, RZ, 0x1f, R219 ;  /* 0x0000001fff077819 */ /* 0x000fe200000114db */
[----:B------:R-:W-:Y:S01]  /*1990*/  IMAD.SHL.U32 R3, R3, 0x2, RZ ;  /* 0x0000000203037824 */ /* 0x000fe200078e00ff */
[----:B------:R-:W-:Y:S01]  /*19a0*/  SHF.R.S32.HI R215, RZ, 0x1f, R214 ;  /* 0x0000001fffd77819 */ /* 0x000fe200000114d6 */
[----:B------:R-:W-:Y:S01]  /*19b0*/  VIADD R31, R219, 0x20 ;  /* 0x00000020db1f7836 */ /* 0x000fe20000000000 */
[----:B0-----:R-:W-:Y:S01]  /*19c0*/  ISETP.GE.AND P1, PT, R213, R115, PT ;  /* 0x00000073d500720c */ /* 0x001fe20003f26270 */
[----:B------:R-:W-:Y:S01]  /*19d0*/  IMAD R6, R7, R98, RZ ;  /* 0x0000006207067224 */ /* 0x000fe200078e02ff */
[----:B------:R-:W-:Y:S01]  /*19e0*/  LOP3.LUT R0, R3, 0x2, R0, 0xe2, !PT ;  /* 0x0000000203007812 */ /* 0x000fe200078ee200 */
[----:B------:R-:W-:Y:S01]  /*19f0*/  IMAD.WIDE.U32 R96, R219, R92, R214 ;  /* 0x0000005cdb607225 */ /* 0x000fe200078e00d6 */
[----:B------:R-:W-:-:S02]  /*1a00*/  SEL R3, RZ, 0x4, P2 ;  /* 0x00000004ff037807 */ /* 0x000fc40001000000 */
[----:B------:R-:W-:Y:S01]  /*1a10*/  ISETP.GE.AND P2, PT, R16, R115, PT ;  /* 0x000000731000720c */ /* 0x000fe20003f46270 */
[----:B------:R-:W-:Y:S01]  /*1a20*/  IMAD R5, R219, R99, R6 ;  /* 0x00000063db057224 */ /* 0x000fe200078e0206 */
[----:B------:R-:W-:Y:S01]  /*1a30*/  LOP3.LUT R4, R0, R3, RZ, 0xfc, !PT ;  /* 0x0000000300047212 */ /* 0x000fe200078efcff */
[-C--:B------:R-:W-:Y:S01]  /*1a40*/  IMAD R0, R7, R92.reuse, RZ ;  /* 0x0000005c07007224 */ /* 0x080fe200078e02ff */
[----:B------:R-:W-:Y:S01]  /*1a50*/  SEL R3, R115, RZ, P2 ;  /* 0x000000ff73037207 */ /* 0x000fe20001000000 */
[----:B------:R-:W-:Y:S01]  /*1a60*/  IMAD.WIDE.U32 R94, R219, R92, R16 ;  /* 0x0000005cdb5e7225 */ /* 0x000fe200078e0010 */
[----:B------:R-:W-:Y:S02]  /*1a70*/  SEL R6, R115, RZ, P1 ;  /* 0x000000ff73067207 */ /* 0x000fe40000800000 */
[----:B------:R-:W-:Y:S01]  /*1a80*/  IADD3 R3, R16, R3, RZ ;  /* 0x0000000310037210 */ /* 0x000fe20007ffe0ff */
[C---:B------:R-:W-:Y:S01]  /*1a90*/  IMAD R7, R219.reuse, R93, R0 ;  /* 0x0000005ddb077224 */ /* 0x040fe200078e0200 */
[C---:B------:R-:W-:Y:S01]  /*1aa0*/  IADD3 R35, R219.reuse, 0x20, RZ ;  /* 0x00000020db237810 */ /* 0x040fe20007ffe0ff */
[----:B------:R-:W-:Y:S01]  /*1ab0*/  IMAD.WIDE.U32 R102, R219, R98, R214 ;  /* 0x00000062db667225 */ /* 0x000fe200078e00d6 */
[----:B------:R-:W-:-:S02]  /*1ac0*/  SHF.R.S32.HI R0, RZ, 0x1f, R3 ;  /* 0x0000001fff007819 */ /* 0x000fc40000011403 */
[----:B------:R-:W-:Y:S01]  /*1ad0*/  SHF.L.U32 R21, R21, 0x6, RZ ;  /* 0x0000000615157819 */ /* 0x000fe200000006ff */
[----:B------:R-:W-:Y:S01]  /*1ae0*/  IMAD.IADD R97, R97, 0x1, R7 ;  /* 0x0000000161617824 */ /* 0x000fe200078e0207 */
[----:B------:R-:W-:Y:S01]  /*1af0*/  IADD3 R103, R103, R5, RZ ;  /* 0x0000000567677210 */ /* 0x000fe20007ffe0ff */
[----:B------:R-:W-:Y:S01]  /*1b00*/  IMAD.IADD R95, R7, 0x1, R95 ;  /* 0x00000001075f7824 */ /* 0x000fe200078e025f */
[----:B------:R-:W-:Y:S01]  /*1b10*/  IADD3 R7, R213, R6, RZ ;  /* 0x00000006d5077210 */ /* 0x000fe20007ffe0ff */
[----:B------:R-:W-:Y:S01]  /*1b20*/  IMAD.IADD R101, R5, 0x1, R101 ;  /* 0x0000000105657824 */ /* 0x000fe200078e0265 */
[CC--:B------:R-:W-:Y:S01]  /*1b30*/  LEA.HI R5, R0.reuse, R3.reuse, RZ, 0x6 ;  /* 0x0000000300057211 */ /* 0x0c0fe200078f30ff */
[----:B------:R-:W-:Y:S01]  /*1b40*/  IMAD.SHL.U32 R35, R35, 0x40, RZ ;  /* 0x0000004023237824 */ /* 0x000fe200078e00ff */
[----:B------:R-:W-:Y:S01]  /*1b50*/  SHF.R.S32.HI R8, RZ, 0x1f, R7 ;  /* 0x0000001fff087819 */ /* 0x000fe20000011407 */
[----:B------:R-:W-:Y:S01]  /*1b60*/  IMAD.SHL.U32 R31, R31, 0x40, RZ ;  /* 0x000000401f1f7824 */ /* 0x000fe200078e00ff */
[----:B------:R-:W-:Y:S01]  /*1b70*/  LEA.HI R10, R0, R3, RZ, 0x3 ;  /* 0x00000003000a7211 */ /* 0x000fe200078f18ff */
[----:B------:R-:W-:Y:S01]  /*1b80*/  IMAD.IADD R120, R120, 0x1, R25 ;  /* 0x0000000178787824 */ /* 0x000fe200078e0219 */
[----:B------:R-:W-:-:S02]  /*1b90*/  LOP3.LUT R34, R34, 0x1c0, RZ, 0xc0, !PT ;  /* 0x000001c022227812 */ /* 0x000fc400078ec0ff */
[----:B------:R-:W-:Y:S02]  /*1ba0*/  LOP3.LUT R21, R21, 0x1c0, RZ, 0xc0, !PT ;  /* 0x000001c015157812 */ /* 0x000fe400078ec0ff */
[----:B------:R-:W-:Y:S02]  /*1bb0*/  SHF.R.S32.HI R6, RZ, 0x6, R5 ;  /* 0x00000006ff067819 */ /* 0x000fe40000011405 */
[-C--:B------:R-:W-:Y:S02]  /*1bc0*/  LEA.HI R20, R8, R7.reuse, RZ, 0x3 ;  /* 0x0000000708147211 */ /* 0x080fe400078f18ff */
[----:B------:R-:W-:Y:S01]  /*1bd0*/  LOP3.LUT R9, R34, 0x38, R10, 0xf8, !PT ;  /* 0x0000003822097812 */ /* 0x000fe200078ef80a */
[----:B------:R-:W-:Y:S01]  /*1be0*/  IMAD R134, R6, 0x1400, R229 ;  /* 0x0000140006867824 */ /* 0x000fe200078e02e5 */
[----:B------:R-:W-:Y:S02]  /*1bf0*/  SHF.R.U32.HI R21, RZ, 0x3, R21 ;  /* 0x00000003ff157819 */ /* 0x000fe40000011615 */
[----:B------:R-:W-:-:S02]  /*1c00*/  LEA.HI R7, R8, R7, RZ, 0x6 ;  /* 0x0000000708077211 */ /* 0x000fc400078f30ff */
[--C-:B------:R-:W-:Y:S02]  /*1c10*/  LOP3.LUT R0, R225, 0x38, R10.reuse, 0xf8, !PT ;  /* 0x00000038e1007812 */ /* 0x100fe400078ef80a */
[----:B------:R-:W-:Y:S02]  /*1c20*/  LOP3.LUT R35, R35, 0x1c0, RZ, 0xc0, !PT ;  /* 0x000001c023237812 */ /* 0x000fe400078ec0ff */
[----:B------:R-:W-:Y:S02]  /*1c30*/  SHF.R.U32.HI R33, RZ, 0x3, R225 ;  /* 0x00000003ff217819 */ /* 0x000fe400000116e1 */
[----:B------:R-:W-:Y:S02]  /*1c40*/  LOP3.LUT R31, R31, 0x1c0, RZ, 0xc0, !PT ;  /* 0x000001c01f1f7812 */ /* 0x000fe400078ec0ff */
[----:B------:R-:W-:Y:S02]  /*1c50*/  LOP3.LUT R9, R9, R21, RZ, 0x3c, !PT ;  /* 0x0000001509097212 */ /* 0x000fe400078e3cff */
[----:B------:R-:W-:-:S02]  /*1c60*/  LOP3.LUT R5, R35, 0x38, R10, 0xf8, !PT ;  /* 0x0000003823057812 */ /* 0x000fc400078ef80a */
[----:B------:R-:W-:Y:S02]  /*1c70*/  LOP3.LUT R3, R0, R33, RZ, 0x3c, !PT ;  /* 0x0000002100037212 */ /* 0x000fe400078e3cff */
[----:B------:R-:W-:Y:S02]  /*1c80*/  SHF.R.U32.HI R31, RZ, 0x3, R31 ;  /* 0x00000003ff1f7819 */ /* 0x000fe4000001161f */
[----:B------:R-:W-:Y:S02]  /*1c90*/  LOP3.LUT R0, R225, 0x38, R20, 0xf8, !PT ;  /* 0x00000038e1007812 */ /* 0x000fe400078ef814 */
[----:B------:R-:W-:Y:S02]  /*1ca0*/  LOP3.LUT R5, R5, R31, RZ, 0x3c, !PT ;  /* 0x0000001f05057212 */ /* 0x000fe400078e3cff */
[----:B------:R-:W-:Y:S02]  /*1cb0*/  LOP3.LUT R0, R0, R33, RZ, 0x3c, !PT ;  /* 0x0000002100007212 */ /* 0x000fe400078e3cff */
[----:B------:R-:W-:-:S02]  /*1cc0*/  IADD3 R134, R134, R3, RZ ;  /* 0x0000000386867210 */ /* 0x000fc40007ffe0ff */
[----:B------:R-:W-:Y:S02]  /*1cd0*/  LOP3.LUT R3, R35, 0x38, R20, 0xf8, !PT ;  /* 0x0000003823037812 */ /* 0x000fe400078ef814 */
[----:B------:R-:W-:Y:S01]  /*1ce0*/  ISETP.GE.AND P0, PT, R19, UR4, PT ;  /* 0x0000000413007c0c */ /* 0x000fe2000bf06270 */
[----:B------:R-:W-:Y:S01]  /*1cf0*/  IMAD.SHL.U32 R107, R92, 0x20, RZ ;  /* 0x000000205c6b7824 */ /* 0x000fe200078e00ff */
[----:B------:R-:W-:Y:S01]  /*1d00*/  LOP3.LUT R8, R3, R31, RZ, 0x3c, !PT ;  /* 0x0000001f03087212 */ /* 0x000fe200078e3cff */
[-C--:B-----5:R-:W-:Y:S01]  /*1d10*/  IMAD.WIDE.U32 R96, R136, R92.reuse, R96 ;  /* 0x0000005c88607225 */ /* 0x0a0fe200078e0060 */
[C-C-:B------:R-:W-:Y:S02]  /*1d20*/  SHF.L.U64.HI R106, R92.reuse, 0x5, R93.reuse ;  /* 0x000000055c6a7819 */ /* 0x140fe4000001025d */
[----:B------:R-:W-:Y:S01]  /*1d30*/  SHF.L.U64.HI R110, R92, 0x6, R93 ;  /* 0x000000065c6e7819 */ /* 0x000fe2000001025d */
[----:B------:R-:W-:Y:S01]  /*1d40*/  IMAD.WIDE.U32 R94, R136, R92, R94 ;  /* 0x0000005c885e7225 */ /* 0x000fe200078e005e */
[----:B------:R-:W-:-:S02]  /*1d50*/  SHF.L.U32 R111, R92, 0x6, RZ ;  /* 0x000000065c6f7819 */ /* 0x000fc400000006ff */
[----:B------:R-:W-:Y:S01]  /*1d60*/  SEL R3, RZ, 0x8, P0 ;  /* 0x00000008ff037807 */ /* 0x000fe20000000000 */
[----:B------:R-:W-:-:S04]  /*1d70*/  IMAD.WIDE.U32 R100, R136, R98, R100 ;  /* 0x0000006288647225 */ /* 0x000fc800078e0064 */
[----:B------:R-:W-:Y:S01]  /*1d80*/  IMAD.WIDE.U32 R102, R136, R98, R102 ;  /* 0x0000006288667225 */ /* 0x000fe200078e0066 */
[C---:B------:R-:W-:Y:S02]  /*1d90*/  LOP3.LUT R26, R4.reuse, R3, RZ, 0xfc, !PT ;  /* 0x00000003041a7212 */ /* 0x040fe400078efcff */
[----:B------:R-:W-:Y:S01]  /*1da0*/  LOP3.LUT R3, R4, 0x1, RZ, 0xc0, !PT ;  /* 0x0000000104037812 */ /* 0x000fe200078ec0ff */
[----:B------:R-:W-:Y:S01]  /*1db0*/  IMAD R121, R99, 0x50, RZ ;  /* 0x0000005063797824 */ /* 0x000fe200078e02ff */
[C-C-:B------:R-:W-:Y:S01]  /*1dc0*/  SHF.L.U64.HI R104, R98.reuse, 0x5, R99.reuse ;  /* 0x0000000562687819 */ /* 0x140fe20000010263 */
[C---:B------:R-:W-:Y:S01]  /*1dd0*/  IMAD.SHL.U32 R109, R98.reuse, 0x40, RZ ;  /* 0x00000040626d7824 */ /* 0x040fe200078e00ff */
[C---:B------:R-:W-:Y:S02]  /*1de0*/  SHF.L.U64.HI R108, R98.reuse, 0x6, R99 ;  /* 0x00000006626c7819 */ /* 0x040fe40000010263 */
[----:B------:R-:W-:Y:S01]  /*1df0*/  SHF.L.U32 R105, R98, 0x5, RZ ;  /* 0x0000000562697819 */ /* 0x000fe200000006ff */
[----:B------:R-:W-:Y:S01]  /*1e00*/  IMAD.SHL.U32 R115, R115, 0x2, RZ ;  /* 0x0000000273737824 */ /* 0x000fe200078e00ff */
[----:B------:R-:W-:-:S02]  /*1e10*/  LOP3.LUT R25, R26, 0x4, RZ, 0xc0, !PT ;  /* 0x000000041a197812 */ /* 0x000fc400078ec0ff */
[----:B-1----:R-:W-:Y:S01]  /*1e20*/  LEA.HI R138, R138, 0x8, RZ, 0x19 ;  /* 0x000000088a8a7811 */ /* 0x002fe200078fc8ff */
[C---:B--2---:R-:W-:Y:S02]  /*1e30*/  IMAD R132, R6.reuse, 0x1400, R32 ;  /* 0x0000140006847824 */ /* 0x044fe400078e0220 */
[----:B---3--:R-:W-:Y:S01]  /*1e40*/  IMAD R130, R6, 0x1400, R28 ;  /* 0x0000140006827824 */ /* 0x008fe200078e021c */
[----:B------:R-:W-:Y:S01]  /*1e50*/  SHF.R.S32.HI R6, RZ, 0x6, R7 ;  /* 0x00000006ff067819 */ /* 0x000fe20000011407 */
[----:B------:R-:W-:Y:S01]  /*1e60*/  IMAD.IADD R132, R132, 0x1, R5 ;  /* 0x0000000184847824 */ /* 0x000fe200078e0205 */
[----:B------:R-:W-:Y:S01]  /*1e70*/  LOP3.LUT R5, R34, 0x38, R20, 0xf8, !PT ;  /* 0x0000003822057812 */ /* 0x000fe200078ef814 */
[----:B------:R-:W-:Y:S01]  /*1e80*/  IMAD.IADD R130, R130, 0x1, R9 ;  /* 0x0000000182827824 */ /* 0x000fe200078e0209 */
[----:B------:R-:W-:Y:S01]  /*1e90*/  SHF.R.S32.HI R9, RZ, 0x1f, R136 ;  /* 0x0000001fff097819 */ /* 0x000fe20000011488 */
[----:B------:R-:W-:-:S05]  /*1ea0*/  IMAD R133, R6, 0x1400, R229 ;  /* 0x0000140006857824 */ /* 0x000fca00078e02e5 */
[----:B------:R-:W-:Y:S01]  /*1eb0*/  IADD3 R133, R133, R0, RZ ;  /* 0x0000000085857210 */ /* 0x000fe20007ffe0ff */
[C---:B------:R-:W-:Y:S02]  /*1ec0*/  IMAD R0, R9.reuse, R98, RZ ;  /* 0x0000006209007224 */ /* 0x040fe400078e02ff */
[----:B------:R-:W-:Y:S02]  /*1ed0*/  IMAD R9, R9, R92, RZ ;  /* 0x0000005c09097224 */ /* 0x000fe400078e02ff */
[C---:B------:R-:W-:Y:S02]  /*1ee0*/  IMAD R131, R6.reuse, 0x1400, R32 ;  /* 0x0000140006837824 */ /* 0x040fe400078e0220 */
[----:B------:R-:W-:Y:S01]  /*1ef0*/  IMAD R129, R6, 0x1400, R28 ;  /* 0x0000140006817824 */ /* 0x000fe200078e021c */
[----:B------:R-:W-:Y:S01]  /*1f00*/  LOP3.LUT R6, R5, R21, RZ, 0x3c, !PT ;  /* 0x0000001505067212 */ /* 0x000fe200078e3cff */
[----:B------:R-:W-:Y:S02]  /*1f10*/  IMAD R5, R93, 0x50, RZ ;  /* 0x000000505d057824 */ /* 0x000fe400078e02ff */
[----:B------:R-:W-:-:S02]  /*1f20*/  IMAD R9, R136, R93, R9 ;  /* 0x0000005d88097224 */ /* 0x000fc400078e0209 */
[----:B------:R-:W-:Y:S02]  /*1f30*/  IMAD R7, R136, R99, R0 ;  /* 0x0000006388077224 */ /* 0x000fe400078e0200 */
[----:B------:R-:W-:-:S04]  /*1f40*/  IMAD.WIDE.U32 R92, R92, 0x50, RZ ;  /* 0x000000505c5c7825 */ /* 0x000fc800078e00ff */
[----:B------:R-:W-:Y:S01]  /*1f50*/  IMAD.IADD R128, R93, 0x1, R5 ;  /* 0x000000015d807824 */ /* 0x000fe200078e0205 */
[----:B------:R-:W-:Y:S01]  /*1f60*/  IADD3 R5, R7, R101, RZ ;  /* 0x0000006507057210 */ /* 0x000fe20007ffe0ff */
[----:B------:R-:W-:Y:S02]  /*1f70*/  IMAD.IADD R129, R129, 0x1, R6 ;  /* 0x0000000181817824 */ /* 0x000fe400078e0206 */
[----:B------:R-:W-:Y:S02]  /*1f80*/  IMAD.IADD R4, R103, 0x1, R7 ;  /* 0x0000000167047824 */ /* 0x000fe400078e0207 */
[----:B------:R-:W-:Y:S01]  /*1f90*/  IMAD.IADD R131, R131, 0x1, R8 ;  /* 0x0000000183837824 */ /* 0x000fe200078e0208 */
[----:B------:R-:W-:Y:S01]  /*1fa0*/  SHF.R.S32.HI R8, RZ, 0x3, R10 ;  /* 0x00000003ff087819 */ /* 0x000fe2000001140a */
[----:B------:R-:W-:Y:S02]  /*1fb0*/  IMAD.IADD R6, R97, 0x1, R9 ;  /* 0x0000000161067824 */ /* 0x000fe400078e0209 */
[----:B------:R-:W-:Y:S01]  /*1fc0*/  IMAD.IADD R7, R9, 0x1, R95 ;  /* 0x0000000109077824 */ /* 0x000fe200078e025f */
[----:B------:R-:W-:Y:S01]  /*1fd0*/  LOP3.LUT R9, R10, 0xfffffff8, RZ, 0xc0, !PT ;  /* 0xfffffff80a097812 */ /* 0x000fe200078ec0ff */
[----:B------:R-:W-:Y:S01]  /*1fe0*/  IMAD.WIDE.U32 R98, R98, 0x50, RZ ;  /* 0x0000005062627825 */ /* 0x000fe200078e00ff */
[----:B------:R-:W-:-:S02]  /*1ff0*/  SHF.R.S32.HI R10, RZ, 0x3, R20 ;  /* 0x00000003ff0a7819 */ /* 0x000fc40000011414 */
[----:B------:R-:W-:Y:S01]  /*2000*/  LOP3.LUT R20, R20, 0xfffffff8, RZ, 0xc0, !PT ;  /* 0xfffffff814147812 */ /* 0x000fe200078ec0ff */
[----:B----4-:R-:W-:Y:S01]  /*2010*/  IMAD R112, R11, 0x20, R219 ;  /* 0x000000200b707824 */ /* 0x010fe200078e02db */
[C---:B------:R-:W-:Y:S02]  /*2020*/  LOP3.LUT R21, R26.reuse, 0x2, RZ, 0xc0, !PT ;  /* 0x000000021a157812 */ /* 0x040fe400078ec0ff */
[----:B------:R-:W-:Y:S02]  /*2030*/  SHF.R.S32.HI R0, RZ, 0x1f, R30 ;  /* 0x0000001fff007819 */ /* 0x000fe4000001141e */
[----:B------:R-:W-:Y:S02]  /*2040*/  IADD3 R121, R99, R121, RZ ;  /* 0x0000007963797210 */ /* 0x000fe40007ffe0ff */
[----:B------:R-:W-:Y:S02]  /*2050*/  LOP3.LUT R26, R26, 0x8, RZ, 0xc0, !PT ;  /* 0x000000081a1a7812 */ /* 0x000fe400078ec0ff */
[----:B------:R-:W-:-:S02]  /*2060*/  SHF.R.S32.HI R119, RZ, 0x1f, R91 ;  /* 0x0000001fff777819 */ /* 0x000fc4000001145b */
[----:B------:R-:W-:Y:S02]  /*2070*/  SHF.R.S32.HI R27, RZ, 0x1f, R9 ;  /* 0x0000001fff1b7819 */ /* 0x000fe40000011409 */
[----:B------:R-:W-:-:S07]  /*2080*/  SHF.R.S32.HI R28, RZ, 0x1f, R20 ;  /* 0x0000001fff1c7819 */ /* 0x000fce0000011414 */
.L_x_561:
[----:B------:R-:W0:Y:S01]  /*2090*/  LDC R84, c[0x0][0x430] ;  /* 0x00010c00ff547b82 */ /* 0x000e220000000800 */
[----:B------:R-:W-:Y:S01]  /*20a0*/  IADD3 R2, R2, -0x1, RZ ;  /* 0xffffffff02027810 */ /* 0x000fe20007ffe0ff */
[----:B----4-:R-:W-:Y:S01]  /*20b0*/  IMAD.MOV.U32 R31, RZ, RZ, RZ ;  /* 0x000000ffff1f7224 */ /* 0x010fe200078e00ff */
[----:B------:R-:W-:Y:S01]  /*20c0*/  ULDC.64 UR4, c[0x0][0x208] ;  /* 0x0000820000047ab9 */ /* 0x000fe20000000a00 */
[----:B------:R-:W-:Y:S02]  /*20d0*/  SHF.R.U32.HI R32, RZ, 0x3, R225 ;  /* 0x00000003ff207819 */ /* 0x000fe400000116e1 */
[----:B------:R-:W-:Y:S02]  /*20e0*/  IMAD R11, R2, 0x50, R112 ;  /* 0x00000050020b7824 */ /* 0x000fe400078e0270 */
[----:B------:R-:W1:Y:S02]  /*20f0*/  LDC R114, c[0x0][0x3f4] ;  /* 0x0000fd00ff727b82 */ /* 0x000e640000000800 */
[----:B------:R-:W-:Y:S01]  /*2100*/  IMAD.IADD R33, R120, 0x1, R11 ;  /* 0x0000000178217824 */ /* 0x000fe200078e020b */
[----:B------:R-:W-:-:S03]  /*2110*/  ISETP.GE.AND P0, PT, R11, R24, PT ;  /* 0x000000180b00720c */ /* 0x000fc60003f06270 */
[----:B------:R-:W-:Y:S01]  /*2120*/  IMAD.MOV.U32 R11, RZ, RZ, R33 ;  /* 0x000000ffff0b7224 */ /* 0x000fe200078e0021 */
[----:B------:R-:W-:Y:S02]  /*2130*/  ISETP.GT.OR P0, PT, R112, 0x4f, P0 ;  /* 0x0000004f7000780c */ /* 0x000fe40000704670 */
[----:B0-----:R-:W-:-:S11]  /*2140*/  ISETP.NE.AND P3, PT, R84, 0x1, PT ;  /* 0x000000015400780c */ /* 0x001fd60003f65270 */
[----:B------:R-:W0:Y:S08]  /*2150*/  @!P0 LDC.64 R14, c[0x0][0x428] ;  /* 0x00010a00ff0e8b82 */ /* 0x000e300000000a00 */
[----:B--2---:R-:W2:Y:S08]  /*2160*/  @!P0 LDC.64 R34, c[0x0][0x418] ;  /* 0x00010600ff228b82 */ /* 0x004eb00000000a00 */
[----:B---3--:R-:W3:Y:S08]  /*2170*/  @P3 LDC R12, c[0x0][0x434] ;  /* 0x00010d00ff0c3b82 */ /* 0x008ef00000000800 */
[----:B------:R-:W4:Y:S01]  /*2180*/  @P3 LDC R13, c[0x0][0x438] ;  /* 0x00010e00ff0d3b82 */ /* 0x000f220000000800 */
[----:B---3--:R-:W-:-:S05]  /*2190*/  @P3 IMAD.HI.U32 R12, R33, R12, RZ ;  /* 0x0000000c210c3227 */ /* 0x008fca00078e00ff */
[----:B----4-:R-:W-:Y:S01]  /*21a0*/  @P3 SHF.R.U32.HI R11, RZ, R13, R12 ;  /* 0x0000000dff0b3219 */ /* 0x010fe2000001160c */
[----:B0-----:R-:W-:-:S03]  /*21b0*/  @!P0 IMAD R12, R119, R14, RZ ;  /* 0x0000000e770c8224 */ /* 0x001fc600078e02ff */
[----:B------:R-:W-:Y:S01]  /*21c0*/  @!P0 SHF.R.S32.HI R13, RZ, 0x1f, R11 ;  /* 0x0000001fff0d8819 */ /* 0x000fe2000001140b */
[----:B------:R-:W-:Y:S01]  /*21d0*/  @!P0 IMAD R15, R91, R15, R12 ;  /* 0x0000000f5b0f8224 */ /* 0x000fe200078e020c */
[----:B------:R-:W-:-:S05]  /*21e0*/  @!P0 MOV R12, R11 ;  /* 0x0000000b000c8202 */ /* 0x000fca0000000f00 */
[----:B------:R-:W-:-:S04]  /*21f0*/  @!P0 IMAD.WIDE.U32 R12, R91, R14, R12 ;  /* 0x0000000e5b0c8225 */ /* 0x000fc800078e000c */
[----:B------:R-:W-:Y:S01]  /*2200*/  @!P0 IMAD.IADD R13, R13, 0x1, R15 ;  /* 0x000000010d0d8824 */ /* 0x000fe200078e020f */
[----:B--2---:R-:W-:-:S04]  /*2210*/  @!P0 LEA R14, P3, R12, R34, 0x2 ;  /* 0x000000220c0e8211 */ /* 0x004fc800078610ff */
[----:B------:R-:W-:Y:S02]  /*2220*/  @!P0 LEA.HI.X R15, R12, R35, R13, 0x2, P3 ;  /* 0x000000230c0f8211 */ /* 0x000fe400018f140d */
[----:B------:R-:W-:-:S03]  /*2230*/  LOP3.LUT R12, R225, 0x38, R16, 0xf8, !PT ;  /* 0x00000038e10c7812 */ /* 0x000fc600078ef810 */
[----:B------:R0:W5:Y:S01]  /*2240*/  @!P0 LDG.E R31, desc[UR4][R14.64] ;  /* 0x000000040e1f8981 */ /* 0x000162000c1e1900 */
[----:B-1----:R-:W-:Y:S01]  /*2250*/  ISETP.GE.AND P0, PT, R114, 0x1, PT ;  /* 0x000000017200780c */ /* 0x002fe20003f06270 */
[----:B------:R-:W-:Y:S05]  /*2260*/  YIELD ;  /* 0x0000000000007946 */ /* 0x000fea0003800000 */
[----:B------:R-:W-:Y:S01]  /*2270*/  LOP3.LUT R85, R229, R12, R32, 0xf6, !PT ;  /* 0x0000000ce5557212 */ /* 0x000fe200078ef620 */
[----:B------:R-:W-:Y:S01]  /*2280*/  BSSY B0, `(.L_x_445) ;  /* 0x00007d9000007945 */ /* 0x000fe20003800000 */
[----:B------:R-:W-:Y:S02]  /*2290*/  IADD3 R11, -R11, RZ, RZ ;  /* 0x000000ff0b0b7210 */ /* 0x000fe40007ffe1ff */
[----:B------:R-:W-:Y:S01]  /*22a0*/  ISETP.GT.AND P3, PT, R2, R116, PT ;  /* 0x000000740200720c */ /* 0x000fe20003f64270 */
[----:B------:R-:W-:-:S02]  /*22b0*/  IMAD R85, R212, 0x5000, R85 ;  /* 0x00005000d4557824 */ /* 0x000fc400078e0255 */
[----:B------:R-:W-:Y:S01]  /*22c0*/  IMAD R84, R84, R11, R33 ;  /* 0x0000000b54547224 */ /* 0x000fe200078e0221 */
[----:B------:R-:W-:Y:S01]  /*22d0*/  P2R R113, PR, RZ, 0x8 ;  /* 0x00000008ff717803 */ /* 0x000fe20000000000 */
[----:B------:R-:W-:Y:S01]  /*22e0*/  IMAD R85, R85, 0x2, R22 ;  /* 0x0000000255557824 */ /* 0x000fe200078e0216 */
[----:B0-----:R-:W-:Y:S07]  /*22f0*/  @!P0 BRA `(.L_x_446) ;  /* 0x00000074005c8947 */ /* 0x001fee0003800000 */
[----:B------:R-:W-:Y:S01]  /*2300*/  SHF.R.S32.HI R86, RZ, 0x1f, R84 ;  /* 0x0000001fff567819 */ /* 0x000fe20000011454 */
[----:B------:R-:W-:Y:S01]  /*2310*/  ULDC.64 UR4, c[0x0][0x300] ;  /* 0x0000c00000047ab9 */ /* 0x000fe20000000a00 */
[----:B-----5:R-:W-:Y:S01]  /*2320*/  SHF.R.S32.HI R87, RZ, 0x1f, R31 ;  /* 0x0000001fff577819 */ /* 0x020fe2000001141f */
[----:B------:R-:W-:Y:S01]  /*2330*/  IMAD.WIDE.U32 R12, R84, UR4, RZ ;  /* 0x00000004540c7c25 */ /* 0x000fe2000f8e00ff */
[----:B------:R-:W-:Y:S02]  /*2340*/  ULDC.U8 UR6, c[0x0][0x410] ;  /* 0x0001040000067ab9 */ /* 0x000fe40000000000 */
[----:B------:R-:W-:Y:S01]  /*2350*/  ISETP.NE.AND P0, PT, RZ, UR6, PT ;  /* 0x00000006ff007c0c */ /* 0x000fe2000bf05270 */
[----:B------:R-:W-:Y:S02]  /*2360*/  IMAD R11, R86, UR4, RZ ;  /* 0x00000004560b7c24 */ /* 0x000fe4000f8e02ff */
[----:B------:R-:W-:Y:S02]  /*2370*/  IMAD R88, R2, -0x50, R24 ;  /* 0xffffffb002587824 */ /* 0x000fe400078e0218 */
[----:B------:R-:W-:Y:S01]  /*2380*/  IMAD R11, R84, UR5, R11 ;  /* 0x00000005540b7c24 */ /* 0x000fe2000f8e020b */
[----:B------:R-:W-:-:S02]  /*2390*/  ULDC.64 UR4, c[0x0][0x310] ;  /* 0x0000c40000047ab9 */ /* 0x000fc40000000a00 */
[----:B------:R-:W-:Y:S01]  /*23a0*/  IMAD R14, R87, UR4, RZ ;  /* 0x00000004570e7c24 */ /* 0x000fe2000f8e02ff */
[----:B------:R-:W-:Y:S01]  /*23b0*/  VIMNMX R88, R88, 0x50, PT ;  /* 0x0000005058587848 */ /* 0x000fe20003fe0100 */
[----:B------:R-:W-:Y:S01]  /*23c0*/  IMAD.IADD R13, R13, 0x1, R11 ;  /* 0x000000010d0d7824 */ /* 0x000fe200078e020b */
[----:B------:R-:W-:Y:S01]  /*23d0*/  SHF.R.S32.HI R11, RZ, 0x1f, R2 ;  /* 0x0000001fff0b7819 */ /* 0x000fe20000011402 */
[C---:B------:R-:W-:Y:S02]  /*23e0*/  IMAD R15, R31.reuse, UR5, R14 ;  /* 0x000000051f0f7c24 */ /* 0x040fe4000f8e020e */
[----:B------:R-:W-:Y:S01]  /*23f0*/  IMAD.WIDE.U32 R32, R31, UR4, R12 ;  /* 0x000000041f207c25 */ /* 0x000fe2000f8e000c */
[----:B------:R-:W-:-:S03]  /*2400*/  ULDC.64 UR4, c[0x0][0x308] ;  /* 0x0000c20000047ab9 */ /* 0x000fc60000000a00 */
[----:B------:R-:W-:Y:S01]  /*2410*/  IMAD R13, R0, UR4, RZ ;  /* 0x00000004000d7c24 */ /* 0x000fe2000f8e02ff */
[----:B------:R-:W-:Y:S01]  /*2420*/  IADD3 R33, R33, R15, RZ ;  /* 0x0000000f21217210 */ /* 0x000fe20007ffe0ff */
[----:B------:R-:W-:Y:S02]  /*2430*/  IMAD R12, R121, R2, RZ ;  /* 0x00000002790c7224 */ /* 0x000fe400078e02ff */
[C---:B------:R-:W-:Y:S02]  /*2440*/  IMAD R13, R30.reuse, UR5, R13 ;  /* 0x000000051e0d7c24 */ /* 0x040fe4000f8e020d */
[----:B------:R-:W-:Y:S01]  /*2450*/  IMAD.WIDE.U32 R32, R30, UR4, R32 ;  /* 0x000000041e207c25 */ /* 0x000fe2000f8e0020 */
[----:B------:R-:W-:-:S03]  /*2460*/  ULDC.64 UR4, c[0x0][0x2e8] ;  /* 0x0000ba0000047ab9 */ /* 0x000fc60000000a00 */
[----:B------:R-:W-:Y:S01]  /*2470*/  IMAD R14, R128, R2, RZ ;  /* 0x00000002800e7224 */ /* 0x000fe200078e02ff */
[C---:B------:R-:W-:Y:S01]  /*2480*/  LEA R118, P3, R32.reuse, UR4, 0x1 ;  /* 0x0000000420767c11 */ /* 0x040fe2000f8608ff */
[----:B------:R-:W-:Y:S02]  /*2490*/  IMAD.IADD R117, R33, 0x1, R13 ;  /* 0x0000000121757824 */ /* 0x000fe400078e020d */
[C---:B------:R-:W-:Y:S02]  /*24a0*/  IMAD R35, R11.reuse, R98, R12 ;  /* 0x000000620b237224 */ /* 0x040fe400078e020c */
[----:B------:R-:W-:Y:S01]  /*24b0*/  IMAD R37, R11, R92, R14 ;  /* 0x0000005c0b257224 */ /* 0x000fe200078e020e */
[----:B------:R-:W-:Y:S01]  /*24c0*/  LEA.HI.X R117, R32, UR5, R117, 0x1, P3 ;  /* 0x0000000520757c11 */ /* 0x000fe200098f0c75 */
[----:B------:R-:W-:-:S04]  /*24d0*/  IMAD.WIDE.U32 R12, R92, R2, RZ ;  /* 0x000000025c0c7225 */ /* 0x000fc800078e00ff */
[----:B------:R-:W-:Y:S01]  /*24e0*/  IMAD.WIDE.U32 R14, R98, R2, RZ ;  /* 0x00000002620e7225 */ /* 0x000fe200078e00ff */
[----:B------:R-:W-:-:S03]  /*24f0*/  IADD3 R80, R13, R37, RZ ;  /* 0x000000250d507210 */ /* 0x000fc60007ffe0ff */
[----:B------:R-:W-:Y:S01]  /*2500*/  IMAD.IADD R11, R15, 0x1, R35 ;  /* 0x000000010f0b7824 */ /* 0x000fe200078e0223 */
[----:B------:R-:W-:Y:S06]  /*2510*/  @!P0 BRA `(.L_x_447) ;  /* 0x0000003400cc8947 */ /* 0x000fec0003800000 */
[C---:B------:R-:W-:Y:S01]  /*2520*/  ISETP.GE.AND P3, PT, R219.reuse, R88, PT ;  /* 0x00000058db00720c */ /* 0x040fe20003f66270 */
[----:B------:R-:W-:Y:S01]  /*2530*/  BSSY B1, `(.L_x_448) ;  /* 0x000002b000017945 */ /* 0x000fe20003800000 */
[----:B------:R-:W-:Y:S01]  /*2540*/  VIADD R37, R219, 0x20 ;  /* 0x00000020db257836 */ /* 0x000fe20000000000 */
        /* <DEDUP_REMOVED lines=8> */
[----:B------:R-:W-:Y:S01]  /*25d0*/  CS2R R78, SRZ ;  /* 0x00000000004e7805 */ /* 0x000fe2000001ff00 */
[----:B------:R-:W-:Y:S06]  /*25e0*/  @P3 BRA `(.L_x_449) ;  /* 0x00000000007c3947 */ /* 0x000fec0003800000 */
[----:B------:R-:W-:Y:S01]  /*25f0*/  IADD3 R33, P0, R102, R14, RZ ;  /* 0x0000000e66217210 */ /* 0x000fe20007f1e0ff */
[----:B------:R-:W-:Y:S01]  /*2600*/  ULDC.64 UR4, c[0x0][0x3e8] ;  /* 0x0000fa0000047ab9 */ /* 0x000fe20000000a00 */
[----:B------:R-:W-:Y:S02]  /*2610*/  IADD3 R35, P4, R96, R12, RZ ;  /* 0x0000000c60237210 */ /* 0x000fe40007f9e0ff */
[----:B------:R-:W-:Y:S02]  /*2620*/  CS2R R76, SRZ ;  /* 0x00000000004c7805 */ /* 0x000fe4000001ff00 */
[----:B------:R-:W-:Y:S01]  /*2630*/  ISETP.GE.AND P5, PT, R214, R114, PT ;  /* 0x00000072d600720c */ /* 0x000fe20003fa6270 */
[----:B------:R-:W-:Y:S01]  /*2640*/  IMAD.X R34, R11, 0x1, R4, P0 ;  /* 0x000000010b227824 */ /* 0x000fe200000e0604 */
[----:B------:R-:W-:Y:S02]  /*2650*/  LEA R32, P0, R33, UR4, 0x1 ;  /* 0x0000000421207c11 */ /* 0x000fe4000f8008ff */
[----:B------:R-:W-:-:S02]  /*2660*/  CS2R R78, SRZ ;  /* 0x00000000004e7805 */ /* 0x000fc4000001ff00 */
[----:B------:R-:W-:Y:S01]  /*2670*/  IADD3.X R36, R80, R6, RZ, P4, !PT ;  /* 0x0000000650247210 */ /* 0x000fe200027fe4ff */
[----:B------:R-:W-:Y:S01]  /*2680*/  ULDC.64 UR6, c[0x0][0x208] ;  /* 0x0000820000067ab9 */ /* 0x000fe20000000a00 */
[----:B------:R-:W-:Y:S01]  /*2690*/  LEA.HI.X R33, R33, UR5, R34, 0x1, P0 ;  /* 0x0000000521217c11 */ /* 0x000fe200080f0c22 */
[----:B------:R-:W-:Y:S01]  /*26a0*/  ULDC.64 UR4, c[0x0][0x400] ;  /* 0x0001000000047ab9 */ /* 0x000fe20000000a00 */
[----:B------:R-:W-:Y:S02]  /*26b0*/  ISETP.GE.AND P4, PT, R221, R114, PT ;  /* 0x00000072dd00720c */ /* 0x000fe40003f86270 */
[C---:B------:R-:W-:Y:S01]  /*26c0*/  LEA R34, P0, R35.reuse, UR4, 0x1 ;  /* 0x0000000423227c11 */ /* 0x040fe2000f8008ff */
[----:B------:R0:W5:Y:S03]  /*26d0*/  @!P5 LDG.E.64 R76, desc[UR6][R32.64] ;  /* 0x00000006204cd981 */ /* 0x000166000c1e1b00 */
[----:B------:R-:W-:-:S02]  /*26e0*/  LEA.HI.X R35, R35, UR5, R36, 0x1, P0 ;  /* 0x0000000523237c11 */ /* 0x000fc400080f0c24 */
[----:B------:R-:W-:-:S03]  /*26f0*/  ISETP.GE.AND P0, PT, R220, R114, PT ;  /* 0x00000072dc00720c */ /* 0x000fc60003f06270 */
[----:B------:R0:W5:Y:S01]  /*2700*/  @!P5 LDG.E.64 R78, desc[UR6][R34.64] ;  /* 0x00000006224ed981 */ /* 0x000162000c1e1b00 */
[----:B------:R-:W-:Y:S02]  /*2710*/  ISETP.GE.AND P5, PT, R222, R114, PT ;  /* 0x00000072de00720c */ /* 0x000fe40003fa6270 */
[----:B------:R-:W-:Y:S02]  /*2720*/  CS2R R72, SRZ ;  /* 0x0000000000487805 */ /* 0x000fe4000001ff00 */
[----:B------:R-:W-:Y:S02]  /*2730*/  CS2R R68, SRZ ;  /* 0x0000000000447805 */ /* 0x000fe4000001ff00 */
[----:B------:R-:W-:Y:S02]  /*2740*/  CS2R R64, SRZ ;  /* 0x0000000000407805 */ /* 0x000fe4000001ff00 */
[----:B------:R-:W-:Y:S02]  /*2750*/  CS2R R74, SRZ ;  /* 0x00000000004a7805 */ /* 0x000fe4000001ff00 */
[----:B------:R-:W-:-:S02]  /*2760*/  CS2R R70, SRZ ;  /* 0x0000000000467805 */ /* 0x000fc4000001ff00 */
[----:B------:R-:W-:Y:S01]  /*2770*/  CS2R R66, SRZ ;  /* 0x0000000000427805 */ /* 0x000fe2000001ff00 */
[----:B------:R0:W5:Y:S04]  /*2780*/  @!P4 LDG.E.64 R72, desc[UR6][R32.64+0x40] ;  /* 0x000040062048c981 */ /* 0x000168000c1e1b00 */
[----:B------:R0:W5:Y:S04]  /*2790*/  @!P0 LDG.E.64 R68, desc[UR6][R32.64+0x80] ;  /* 0x0000800620448981 */ /* 0x000168000c1e1b00 */
[----:B------:R0:W5:Y:S04]  /*27a0*/  @!P5 LDG.E.64 R64, desc[UR6][R32.64+0xc0] ;  /* 0x0000c0062040d981 */ /* 0x000168000c1e1b00 */
[----:B------:R0:W5:Y:S04]  /*27b0*/  @!P4 LDG.E.64 R74, desc[UR6][R34.64+0x40] ;  /* 0x00004006224ac981 */ /* 0x000168000c1e1b00 */
[----:B------:R0:W5:Y:S04]  /*27c0*/  @!P0 LDG.E.64 R70, desc[UR6][R34.64+0x80] ;  /* 0x0000800622468981 */ /* 0x000168000c1e1b00 */
[----:B------:R0:W5:Y:S02]  /*27d0*/  @!P5 LDG.E.64 R66, desc[UR6][R34.64+0xc0] ;  /* 0x0000c0062242d981 */ /* 0x000164000c1e1b00 */
.L_x_449:
[----:B------:R-:W-:Y:S05]  /*27e0*/  BSYNC B1 ;  /* 0x0000000000017941 */ /* 0x000fea0003800000 */
.L_x_448:
[----:B0----5:R-:W-:Y:S01]  /*27f0*/  IMAD.MOV.U32 R32, RZ, RZ, R64 ;  /* 0x000000ffff207224 */ /* 0x021fe200078e0040 */
[----:B------:R-:W-:Y:S01]  /*2800*/  MOV R34, R68 ;  /* 0x0000004400227202 */ /* 0x000fe20000000f00 */
[----:B------:R-:W-:Y:S01]  /*2810*/  IMAD.MOV.U32 R33, RZ, RZ, R65 ;  /* 0x000000ffff217224 */ /* 0x000fe200078e0041 */
[----:B------:R-:W-:Y:S01]  /*2820*/  ISETP.GE.AND P4, PT, R37, R88, PT ;  /* 0x000000582500720c */ /* 0x000fe20003f86270 */
[----:B------:R-:W-:Y:S01]  /*2830*/  IMAD.MOV.U32 R35, RZ, RZ, R69 ;  /* 0x000000ffff237224 */ /* 0x000fe200078e0045 */
[----:B------:R-:W-:Y:S01]  /*2840*/  PRMT R148, R34, 0x7610, R148 ;  /* 0x0000761022947816 */ /* 0x000fe20000000094 */
[----:B------:R-:W-:Y:S01]  /*2850*/  IMAD.MOV.U32 R34, RZ, RZ, R76 ;  /* 0x000000ffff227224 */ /* 0x000fe200078e004c */
[----:B------:R-:W-:Y:S01]  /*2860*/  PRMT R144, R32, 0x5410, R33 ;  /* 0x0000541020907816 */ /* 0x000fe20000000021 */
[----:B------:R-:W-:Y:S01]  /*2870*/  IMAD.MOV.U32 R32, RZ, RZ, R72 ;  /* 0x000000ffff207224 */ /* 0x000fe200078e0048 */
[----:B------:R-:W-:Y:S01]  /*2880*/  PRMT R150, R150, 0x5410, R35 ;  /* 0x0000541096967816 */ /* 0x000fe20000000023 */
[----:B------:R-:W-:Y:S01]  /*2890*/  IMAD.MOV.U32 R35, RZ, RZ, R77 ;  /* 0x000000ffff237224 */ /* 0x000fe200078e004d */
[----:B------:R-:W-:Y:S01]  /*28a0*/  MOV R33, R73 ;  /* 0x0000004900217202 */ /* 0x000fe20000000f00 */
[----:B------:R-:W-:Y:S01]  /*28b0*/  BSSY B1, `(.L_x_450) ;  /* 0x0000036000017945 */ /* 0x000fe20003800000 */
[----:B------:R-:W-:-:S02]  /*28c0*/  CS2R R52, SRZ ;  /* 0x0000000000347805 */ /* 0x000fc4000001ff00 */
[----:B------:R-:W-:Y:S02]  /*28d0*/  CS2R R56, SRZ ;  /* 0x0000000000387805 */ /* 0x000fe4000001ff00 */
[----:B------:R-:W-:Y:S01]  /*28e0*/  PRMT R157, R32, 0x5410, R33 ;  /* 0x00005410209d7816 */ /* 0x000fe20000000021 */
[----:B------:R-:W-:Y:S01]  /*28f0*/  IMAD.MOV.U32 R33, RZ, RZ, R67 ;  /* 0x000000ffff217224 */ /* 0x000fe200078e0043 */
[----:B------:R-:W-:Y:S01]  /*2900*/  PRMT R155, R34, 0x5410, R35 ;  /* 0x00005410229b7816 */ /* 0x000fe20000000023 */
[----:B------:R-:W-:Y:S01]  /*2910*/  IMAD.MOV.U32 R34, RZ, RZ, R70 ;  /* 0x000000ffff227224 */ /* 0x000fe200078e0046 */
[----:B------:R-:W-:Y:S02]  /*2920*/  MOV R32, R66 ;  /* 0x0000004200207202 */ /* 0x000fe40000000f00 */
[----:B------:R-:W-:Y:S02]  /*2930*/  CS2R R60, SRZ ;  /* 0x00000000003c7805 */ /* 0x000fe4000001ff00 */
[----:B------:R-:W-:-:S02]  /*2940*/  MOV R35, R71 ;  /* 0x0000004700237202 */ /* 0x000fc40000000f00 */
[----:B------:R-:W-:Y:S02]  /*2950*/  CS2R R50, SRZ ;  /* 0x0000000000327805 */ /* 0x000fe4000001ff00 */
[----:B------:R-:W-:Y:S01]  /*2960*/  PRMT R145, R32, 0x5410, R33 ;  /* 0x0000541020917816 */ /* 0x000fe20000000021 */
[----:B------:R-:W-:Y:S01]  /*2970*/  IMAD.MOV.U32 R32, RZ, RZ, R74 ;  /* 0x000000ffff207224 */ /* 0x000fe200078e004a */
[----:B------:R-:W-:Y:S01]  /*2980*/  PRMT R158, R34, 0x5410, R35 ;  /* 0x00005410229e7816 */ /* 0x000fe20000000023 */
[----:B------:R-:W-:Y:S01]  /*2990*/  IMAD.MOV.U32 R33, RZ, RZ, R75 ;  /* 0x000000ffff217224 */ /* 0x000fe200078e004b */
[----:B------:R-:W-:Y:S01]  /*29a0*/  MOV R34, R78 ;  /* 0x0000004e00227202 */ /* 0x000fe20000000f00 */
[----:B------:R-:W-:Y:S01]  /*29b0*/  IMAD.MOV.U32 R35, RZ, RZ, R79 ;  /* 0x000000ffff237224 */ /* 0x000fe200078e004f */
[----:B------:R-:W-:Y:S02]  /*29c0*/  CS2R R54, SRZ ;  /* 0x0000000000367805 */ /* 0x000fe4000001ff00 */
[----:B------:R-:W-:-:S02]  /*29d0*/  CS2R R58, SRZ ;  /* 0x00000000003a7805 */ /* 0x000fc4000001ff00 */
[----:B------:R-:W-:Y:S02]  /*29e0*/  PRMT R159, R32, 0x5410, R33 ;  /* 0x00005410209f7816 */ /* 0x000fe40000000021 */
[----:B------:R-:W-:Y:S02]  /*29f0*/  CS2R R62, SRZ ;  /* 0x00000000003e7805 */ /* 0x000fe4000001ff00 */
[----:B------:R-:W-:Y:S01]  /*2a00*/  PRMT R160, R34, 0x5410, R35 ;  /* 0x0000541022a07816 */ /* 0x000fe20000000023 */
[----:B------:R-:W-:Y:S06]  /*2a10*/  @P4 BRA `(.L_x_451) ;  /* 0x00000000007c4947 */ /* 0x000fec0003800000 */
[----:B------:R-:W-:Y:S01]  /*2a20*/  IADD3 R33, P0, P5, R102, R14, R105 ;  /* 0x0000000e66217210 */ /* 0x000fe20007d1e069 */
[----:B------:R-:W-:Y:S01]  /*2a30*/  ULDC.64 UR4, c[0x0][0x3e8] ;  /* 0x0000fa0000047ab9 */ /* 0x000fe20000000a00 */
[----:B------:R-:W-:Y:S01]  /*2a40*/  ULDC.64 UR6, c[0x0][0x400] ;  /* 0x0001000000067ab9 */ /* 0x000fe20000000a00 */
[----:B------:R-:W-:Y:S02]  /*2a50*/  CS2R R60, SRZ ;  /* 0x00000000003c7805 */ /* 0x000fe4000001ff00 */
[----:B------:R-:W-:Y:S02]  /*2a60*/  IADD3.X R38, R4, R11, R104, P0, P5 ;  /* 0x0000000b04267210 */ /* 0x000fe400007ea468 */
[----:B------:R-:W-:Y:S02]  /*2a70*/  CS2R R56, SRZ ;  /* 0x0000000000387805 */ /* 0x000fe4000001ff00 */
[----:B------:R-:W-:Y:S02]  /*2a80*/  IADD3 R35, P0, P5, R96, R12, R107 ;  /* 0x0000000c60237210 */ /* 0x000fe40007d1e06b */
[----:B------:R-:W-:-:S02]  /*2a90*/  CS2R R62, SRZ ;  /* 0x00000000003e7805 */ /* 0x000fc4000001ff00 */
[----:B------:R-:W-:Y:S01]  /*2aa0*/  CS2R R58, SRZ ;  /* 0x00000000003a7805 */ /* 0x000fe2000001ff00 */
[----:B------:R-:W-:Y:S01]  /*2ab0*/  ULDC.64 UR8, c[0x0][0x208] ;  /* 0x0000820000087ab9 */ /* 0x000fe20000000a00 */
[----:B------:R-:W-:Y:S02]  /*2ac0*/  IADD3.X R36, R6, R80, R106, P0, P5 ;  /* 0x0000005006247210 */ /* 0x000fe400007ea46a */
[----:B------:R-:W-:Y:S02]  /*2ad0*/  LEA R32, P0, R33, UR4, 0x1 ;  /* 0x0000000421207c11 */ /* 0x000fe4000f8008ff */
[----:B------:R-:W-:Y:S02]  /*2ae0*/  LEA R34, P5, R35, UR6, 0x1 ;  /* 0x0000000623227c11 */ /* 0x000fe4000f8a08ff */
[----:B------:R-:W-:Y:S02]  /*2af0*/  LEA.HI.X R33, R33, UR5, R38, 0x1, P0 ;  /* 0x0000000521217c11 */ /* 0x000fe400080f0c26 */
[----:B------:R-:W-:-:S02]  /*2b00*/  LEA.HI.X R35, R35, UR7, R36, 0x1, P5 ;  /* 0x0000000723237c11 */ /* 0x000fc4000a8f0c24 */
[-C--:B------:R-:W-:Y:S02]  /*2b10*/  ISETP.GE.AND P0, PT, R214, R114.reuse, PT ;  /* 0x00000072d600720c */ /* 0x080fe40003f06270 */
[----:B------:R-:W-:Y:S02]  /*2b20*/  ISETP.GE.AND P5, PT, R221, R114, PT ;  /* 0x00000072dd00720c */ /* 0x000fe40003fa6270 */
[----:B------:R-:W-:Y:S02]  /*2b30*/  CS2R R52, SRZ ;  /* 0x0000000000347805 */ /* 0x000fe4000001ff00 */
[----:B------:R-:W-:Y:S02]  /*2b40*/  CS2R R48, SRZ ;  /* 0x0000000000307805 */ /* 0x000fe4000001ff00 */
[----:B------:R-:W-:-:S05]  /*2b50*/  CS2R R54, SRZ ;  /* 0x0000000000367805 */ /* 0x000fca000001ff00 */
[----:B------:R0:W5:Y:S04]  /*2b60*/  @!P0 LDG.E.64 R60, desc[UR8][R32.64] ;  /* 0x00000008203c8981 */ /* 0x000168000c1e1b00 */
[----:B------:R0:W5:Y:S01]  /*2b70*/  @!P0 LDG.E.64 R62, desc[UR8][R34.64] ;  /* 0x00000008223e8981 */ /* 0x000162000c1e1b00 */
[----:B------:R-:W-:-:S03]  /*2b80*/  ISETP.GE.AND P0, PT, R220, R114, PT ;  /* 0x00000072dc00720c */ /* 0x000fc60003f06270 */
[----:B------:R0:W5:Y:S04]  /*2b90*/  @!P5 LDG.E.64 R56, desc[UR8][R32.64+0x40] ;  /* 0x000040082038d981 */ /* 0x000168000c1e1b00 */
[----:B------:R0:W5:Y:S01]  /*2ba0*/  @!P5 LDG.E.64 R58, desc[UR8][R34.64+0x40] ;  /* 0x00004008223ad981 */ /* 0x000162000c1e1b00 */
[----:B------:R-:W-:Y:S02]  /*2bb0*/  ISETP.GE.AND P5, PT, R222, R114, PT ;  /* 0x00000072de00720c */ /* 0x000fe40003fa6270 */
[----:B------:R-:W-:-:S03]  /*2bc0*/  CS2R R50, SRZ ;  /* 0x0000000000327805 */ /* 0x000fc6000001ff00 */
[----:B------:R0:W5:Y:S04]  /*2bd0*/  @!P0 LDG.E.64 R52, desc[UR8][R32.64+0x80] ;  /* 0x0000800820348981 */ /* 0x000168000c1e1b00 */
[----:B------:R0:W5:Y:S04]  /*2be0*/  @!P0 LDG.E.64 R54, desc[UR8][R34.64+0x80] ;  /* 0x0000800822368981 */ /* 0x000168000c1e1b00 */
[----:B------:R0:W5:Y:S04]  /*2bf0*/  @!P5 LDG.E.64 R48, desc[UR8][R32.64+0xc0] ;  /* 0x0000c0082030d981 */ /* 0x000168000c1e1b00 */
[----:B------:R0:W5:Y:S02]  /*2c00*/  @!P5 LDG.E.64 R50, desc[UR8][R34.64+0xc0] ;  /* 0x0000c0082232d981 */ /* 0x000164000c1e1b00 */
.L_x_451:
[----:B------:R-:W-:Y:S05]  /*2c10*/  BSYNC B1 ;  /* 0x0000000000017941 */ /* 0x000fea0003800000 */
.L_x_450:
[----:B0-----:R-:W-:Y:S01]  /*2c20*/  VIADD R32, R219, 0x40 ;  /* 0x00000040db207836 */ /* 0x001fe20000000000 */
[----:B------:R-:W-:Y:S01]  /*2c30*/  BSSY B1, `(.L_x_452) ;  /* 0x000002b000017945 */ /* 0x000fe20003800000 */
[----:B------:R-:W-:Y:S02]  /*2c40*/  CS2R R36, SRZ ;  /* 0x0000000000247805 */ /* 0x000fe4000001ff00 */
[----:B------:R-:W-:Y:S02]  /*2c50*/  CS2R R40, SRZ ;  /* 0x0000000000287805 */ /* 0x000fe4000001ff00 */
[----:B------:R-:W-:Y:S02]  /*2c60*/  CS2R R44, SRZ ;  /* 0x00000000002c7805 */ /* 0x000fe4000001ff00 */
[----:B------:R-:W-:Y:S02]  /*2c70*/  ISETP.GE.AND P5, PT, R32, R88, PT ;  /* 0x000000582000720c */ /* 0x000fe40003fa6270 */
[----:B------:R-:W-:-:S02]  /*2c80*/  CS2R R32, SRZ ;  /* 0x0000000000207805 */ /* 0x000fc4000001ff00 */
[----:B------:R-:W-:Y:S02]  /*2c90*/  CS2R R34, SRZ ;  /* 0x0000000000227805 */ /* 0x000fe4000001ff00 */
[----:B------:R-:W-:Y:S02]  /*2ca0*/  CS2R R38, SRZ ;  /* 0x0000000000267805 */ /* 0x000fe4000001ff00 */
[----:B------:R-:W-:Y:S02]  /*2cb0*/  CS2R R42, SRZ ;  /* 0x00000000002a7805 */ /* 0x000fe4000001ff00 */
[----:B-----5:R-:W-:Y:S02]  /*2cc0*/  MOV R81, R48 ;  /* 0x0000003000517202 */ /* 0x020fe40000000f00 */
[----:B------:R-:W-:Y:S01]  /*2cd0*/  CS2R R46, SRZ ;  /* 0x00000000002e7805 */ /* 0x000fe2000001ff00 */
[----:B------:R-:W-:Y:S06]  /*2ce0*/  @P5 BRA `(.L_x_453) ;  /* 0x00000000007c5947 */ /* 0x000fec0003800000 */
[----:B------:R-:W-:Y:S01]  /*2cf0*/  IADD3 R14, P0, P6, R102, R109, R14 ;  /* 0x0000006d660e7210 */ /* 0x000fe20007e1e00e */
[----:B------:R-:W-:Y:S01]  /*2d00*/  ULDC.64 UR4, c[0x0][0x3e8] ;  /* 0x0000fa0000047ab9 */ /* 0x000fe20000000a00 */
[----:B------:R-:W-:Y:S01]  /*2d10*/  ULDC.64 UR6, c[0x0][0x400] ;  /* 0x0001000000067ab9 */ /* 0x000fe20000000a00 */
[----:B------:R-:W-:Y:S02]  /*2d20*/  CS2R R44, SRZ ;  /* 0x00000000002c7805 */ /* 0x000fe4000001ff00 */
[----:B------:R-:W-:Y:S02]  /*2d30*/  IADD3.X R13, R4, R108, R11, P0, P6 ;  /* 0x0000006c040d7210 */ /* 0x000fe400007ec40b */
[----:B------:R-:W-:Y:S02]  /*2d40*/  CS2R R46, SRZ ;  /* 0x00000000002e7805 */ /* 0x000fe4000001ff00 */
[----:B------:R-:W-:Y:S01]  /*2d50*/  IADD3 R11, P0, P6, R96, R111, R12 ;  /* 0x0000006f600b7210 */ /* 0x000fe20007e1e00c */
[----:B------:R-:W-:-:S03]  /*2d60*/  ULDC.64 UR8, c[0x0][0x208] ;  /* 0x0000820000087ab9 */ /* 0x000fc60000000a00 */
[----:B------:R-:W-:Y:S02]  /*2d70*/  IADD3.X R80, R6, R110, R80, P0, P6 ;  /* 0x0000006e06507210 */ /* 0x000fe400007ec450 */
[----:B------:R-:W-:-:S04]  /*2d80*/  LEA R12, P0, R14, UR4, 0x1 ;  /* 0x000000040e0c7c11 */ /* 0x000fc8000f8008ff */
[----:B------:R-:W-:Y:S02]  /*2d90*/  LEA.HI.X R13, R14, UR5, R13, 0x1, P0 ;  /* 0x000000050e0d7c11 */ /* 0x000fe400080f0c0d */
[----:B------:R-:W-:-:S04]  /*2da0*/  LEA R14, P0, R11, UR6, 0x1 ;  /* 0x000000060b0e7c11 */ /* 0x000fc8000f8008ff */
[----:B------:R-:W-:Y:S02]  /*2db0*/  LEA.HI.X R15, R11, UR7, R80, 0x1, P0 ;  /* 0x000000070b0f7c11 */ /* 0x000fe400080f0c50 */
[----:B------:R-:W-:Y:S02]  /*2dc0*/  ISETP.GE.AND P0, PT, R214, R114, PT ;  /* 0x00000072d600720c */ /* 0x000fe40003f06270 */
[----:B------:R-:W-:Y:S02]  /*2dd0*/  CS2R R40, SRZ ;  /* 0x0000000000287805 */ /* 0x000fe4000001ff00 */
[----:B------:R-:W-:-:S09]  /*2de0*/  CS2R R42, SRZ ;  /* 0x00000000002a7805 */ /* 0x000fd2000001ff00 */
[----:B------:R0:W5:Y:S04]  /*2df0*/  @!P0 LDG.E.64 R44, desc[UR8][R12.64] ;  /* 0x000000080c2c8981 */ /* 0x000168000c1e1b00 */
[----:B------:R0:W5:Y:S01]  /*2e00*/  @!P0 LDG.E.64 R46, desc[UR8][R14.64] ;  /* 0x000000080e2e8981 */ /* 0x000162000c1e1b00 */
        /* <DEDUP_REMOVED lines=10> */
[----:B------:R-:W-:-:S13]  /*2eb0*/  ISETP.GE.AND P0, PT, R222, R114, PT ;  /* 0x00000072de00720c */ /* 0x000fda0003f06270 */
[----:B------:R0:W5:Y:S04]  /*2ec0*/  @!P0 LDG.E.64 R32, desc[UR8][R12.64+0xc0] ;  /* 0x0000c0080c208981 */ /* 0x000168000c1e1b00 */
[----:B------:R0:W5:Y:S02]  /*2ed0*/  @!P0 LDG.E.64 R34, desc[UR8][R14.64+0xc0] ;  /* 0x0000c0080e228981 */ /* 0x000164000c1e1b00 */
.L_x_453:
[----:B------:R-:W-:Y:S05]  /*2ee0*/  BSYNC B1 ;  /* 0x0000000000017941 */ /* 0x000fea0003800000 */
.L_x_452:
[----:B0-----:R-:W-:Y:S01]  /*2ef0*/  IMAD.MOV.U32 R12, RZ, RZ, R52 ;  /* 0x000000ffff0c7224 */ /* 0x001fe200078e0034 */
[----:B------:R-:W-:Y:S01]  /*2f00*/  MOV R13, R53 ;  /* 0x00000035000d7202 */ /* 0x000fe20000000f00 */
[----:B------:R-:W-:Y:S01]  /*2f10*/  IMAD.MOV.U32 R11, RZ, RZ, R49 ;  /* 0x000000ffff0b7224 */ /* 0x000fe200078e0031 */
[----:B------:R-:W-:Y:S01]  /*2f20*/  PRMT R139, R139, 0x5410, R81 ;  /* 0x000054108b8b7816 */ /* 0x000fe20000000051 */
        /* <DEDUP_REMOVED lines=8> */
[----:B------:R-:W-:Y:S01]  /*2fb0*/  ULOP3.LUT UR4, UR60, 0x1, URZ, 0xfc, !UPT ;  /* 0x000000013c047892 */ /* 0x000fe2000f8efc3f */
[----:B------:R-:W-:Y:S01]  /*2fc0*/  PRMT R149, R13, 0x7610, R149 ;  /* 0x000076100d957816 */ /* 0x000fe20000000095 */
[----:B------:R-:W-:Y:S01]  /*2fd0*/  IMAD.MOV.U32 R13, RZ, RZ, R55 ;  /* 0x000000ffff0d7224 */ /* 0x000fe200078e0037 */
[----:B------:R-:W-:Y:S01]  /*2fe0*/  PRMT R148, R148, 0x5410, R12 ;  /* 0x0000541094947816 */ /* 0x000fe2000000000c */
[----:B------:R-:W-:Y:S01]  /*2ff0*/  IMAD.MOV.U32 R12, RZ, RZ, R54 ;  /* 0x000000ffff0c7224 */ /* 0x000fe200078e0036 */
[----:B------:R-:W-:Y:S01]  /*3000*/  PRMT R146, R146, 0x5410, R11 ;  /* 0x0000541092927816 */ /* 0x000fe2000000000b */
[----:B------:R-:W-:Y:S01]  /*3010*/  UISETP.NE.AND UP0, UPT, UR4, 0x3, UPT ;  /* 0x000000030400788c */ /* 0x000fe2000bf05270 */
[----:B------:R-:W-:-:S02]  /*3020*/  PRMT R141, R14, 0x7610, R141 ;  /* 0x000076100e8d7816 */ /* 0x000fc4000000008d */
[----:B------:R-:W-:Y:S02]  /*3030*/  MOV R11, R51 ;  /* 0x00000033000b7202 */ /* 0x000fe40000000f00 */
[----:B------:R-:W-:Y:S02]  /*3040*/  MOV R14, R58 ;  /* 0x0000003a000e7202 */ /* 0x000fe40000000f00 */
[----:B------:R-:W-:Y:S01]  /*3050*/  PRMT R141, R141, 0x5410, R11 ;  /* 0x000054108d8d7816 */ /* 0x000fe2000000000b */
[----:B------:R-:W-:Y:S01]  /*3060*/  IMAD.MOV.U32 R11, RZ, RZ, R59 ;  /* 0x000000ffff0b7224 */ /* 0x000fe200078e003b */
[----:B------:R-:W-:Y:S01]  /*3070*/  PRMT R143, R12, 0x5410, R13 ;  /* 0x000054100c8f7816 */ /* 0x000fe2000000000d */
[----:B------:R-:W-:Y:S01]  /*3080*/  IMAD.MOV.U32 R12, RZ, RZ, R62 ;  /* 0x000000ffff0c7224 */ /* 0x000fe200078e003e */
[----:B------:R-:W-:Y:S01]  /*3090*/  PRMT R147, R14, 0x7610, R147 ;  /* 0x000076100e937816 */ /* 0x000fe20000000093 */
[----:B-----5:R-:W-:Y:S01]  /*30a0*/  IMAD.MOV.U32 R14, RZ, RZ, R32 ;  /* 0x000000ffff0e7224 */ /* 0x020fe200078e0020 */
[----:B------:R-:W-:-:S02]  /*30b0*/  MOV R13, R63 ;  /* 0x0000003f000d7202 */ /* 0x000fc40000000f00 */
[----:B------:R-:W-:Y:S01]  /*30c0*/  PRMT R147, R147, 0x5410, R11 ;  /* 0x0000541093937816 */ /* 0x000fe2000000000b */
[----:B------:R-:W-:Y:S01]  /*30d0*/  IMAD.MOV.U32 R11, RZ, RZ, R33 ;  /* 0x000000ffff0b7224 */ /* 0x000fe200078e0021 */
[----:B------:R-:W-:Y:S01]  /*30e0*/  PRMT R150, R13, 0x7610, R150 ;  /* 0x000076100d967816 */ /* 0x000fe20000000096 */
[----:B------:R-:W-:Y:S01]  /*30f0*/  IMAD.MOV.U32 R13, RZ, RZ, R37 ;  /* 0x000000ffff0d7224 */ /* 0x000fe200078e0025 */
[----:B------:R-:W-:Y:S02]  /*3100*/  PRMT R149, R149, 0x5410, R12 ;  /* 0x0000541095957816 */ /* 0x000fe4000000000c */
[----:B------:R-:W-:Y:S01]  /*3110*/  PRMT R123, R123, 0x5410, R14 ;  /* 0x000054107b7b7816 */ /* 0x000fe2000000000e */
[----:B------:R-:W-:Y:S01]  /*3120*/  IMAD.MOV.U32 R14, RZ, RZ, R40 ;  /* 0x000000ffff0e7224 */ /* 0x000fe200078e0028 */
[----:B------:R-:W-:Y:S02]  /*3130*/  MOV R12, R36 ;  /* 0x00000024000c7202 */ /* 0x000fe40000000f00 */
[----:B------:R-:W-:-:S02]  /*3140*/  PRMT R123, R11, 0x7610, R123 ;  /* 0x000076100b7b7816 */ /* 0x000fc4000000007b */
[----:B------:R-:W-:Y:S01]  /*3150*/  PRMT R125, R13, 0x5410, R12 ;  /* 0x000054100d7d7816 */ /* 0x000fe2000000000c */
[----:B------:R-:W-:Y:S01]  /*3160*/  IMAD.MOV.U32 R12, RZ, RZ, R44 ;  /* 0x000000ffff0c7224 */ /* 0x000fe200078e002c */
[----:B------:R-:W-:Y:S01]  /*3170*/  PRMT R127, R127, 0x5410, R14 ;  /* 0x000054107f7f7816 */ /* 0x000fe2000000000e */
[----:B------:R-:W-:Y:S01]  /*3180*/  IMAD.MOV.U32 R13, RZ, RZ, R45 ;  /* 0x000000ffff0d7224 */ /* 0x000fe200078e002d */
[----:B------:R-:W-:Y:S02]  /*3190*/  MOV R11, R41 ;  /* 0x00000029000b7202 */ /* 0x000fe40000000f00 */
[----:B------:R-:W-:Y:S02]  /*31a0*/  PLOP3.LUT P0, PT, PT, PT, UP0, 0x80, 0x0 ;  /* 0x000000000000781c */ /* 0x000fe40003f0f008 */
[----:B------:R-:W-:Y:S02]  /*31b0*/  MOV R14, R34 ;  /* 0x00000022000e7202 */ /* 0x000fe40000000f00 */
[----:B------:R-:W-:Y:S01]  /*31c0*/  PRMT R127, R11, 0x7610, R127 ;  /* 0x000076100b7f7816 */ /* 0x000fe2000000007f */
[----:B------:R-:W-:Y:S01]  /*31d0*/  IMAD.MOV.U32 R11, RZ, RZ, R35 ;  /* 0x000000ffff0b7224 */ /* 0x000fe200078e0023 */
[----:B------:R-:W-:Y:S01]  /*31e0*/  PRMT R135, R12, 0x5410, R13 ;  /* 0x000054100c877816 */ /* 0x000fe2000000000d */
[----:B------:R-:W-:Y:S01]  /*31f0*/  IMAD.MOV.U32 R12, RZ, RZ, R38 ;  /* 0x000000ffff0c7224 */ /* 0x000fe200078e0026 */
[----:B------:R-:W-:Y:S01]  /*3200*/  PRMT R122, R122, 0x5410, R14 ;  /* 0x000054107a7a7816 */ /* 0x000fe2000000000e */
[----:B------:R-:W-:Y:S01]  /*3210*/  IMAD.MOV.U32 R14, RZ, RZ, R47 ;  /* 0x000000ffff0e7224 */ /* 0x000fe200078e002f */
[----:B------:R-:W-:-:S02]  /*3220*/  MOV R13, R39 ;  /* 0x00000027000d7202 */ /* 0x000fc40000000f00 */
[----:B------:R-:W-:Y:S01]  /*3230*/  PRMT R122, R11, 0x7610, R122 ;  /* 0x000076100b7a7816 */ /* 0x000fe2000000007a */
[----:B------:R-:W-:Y:S01]  /*3240*/  IMAD.MOV.U32 R11, RZ, RZ, R42 ;  /* 0x000000ffff0b7224 */ /* 0x000fe200078e002a */
[----:B------:R-:W-:Y:S01]  /*3250*/  PRMT R124, R13, 0x5410, R12 ;  /* 0x000054100d7c7816 */ /* 0x000fe2000000000c */
[----:B------:R-:W-:Y:S01]  /*3260*/  IMAD.MOV.U32 R12, RZ, RZ, R43 ;  /* 0x000000ffff0c7224 */ /* 0x000fe200078e002b */
[----:B------:R-:W-:-:S04]  /*3270*/  MOV R13, R46 ;  /* 0x0000002e000d7202 */ /* 0x000fc80000000f00 */
[----:B------:R-:W-:Y:S02]  /*3280*/  PRMT R126, R12, 0x5410, R11 ;  /* 0x000054100c7e7816 */ /* 0x000fe4000000000b */
[----:B------:R-:W-:Y:S01]  /*3290*/  PRMT R137, R13, 0x5410, R14 ;  /* 0x000054100d897816 */ /* 0x000fe2000000000e */
[----:B------:R-:W-:Y:S06]  /*32a0*/  @!P0 BRA `(.L_x_454) ;  /* 0x0000000000048947 */ /* 0x000fec0003800000 */
[----:B------:R-:W-:Y:S01]  /*32b0*/  BPT.TRAP 0x1 ;  /* 0x000000040000795c */ /* 0x000fe20000300000 */
.L_x_454:
[----:B------:R-:W-:Y:S01]  /*32c0*/  IMAD R89, R212, 0x8, R22 ;  /* 0x00000008d4597824 */ /* 0x000fe200078e0216 */
[----:B------:R-:W-:Y:S01]  /*32d0*/  SHF.L.U32 R90, R224, 0x1f, RZ ;  /* 0x0000001fe05a7819 */ /* 0x000fe200000006ff */
[----:B------:R-:W-:Y:S03]  /*32e0*/  BSSY B1, `(.L_x_455) ;  /* 0x0000003000017945 */ /* 0x000fe60003800000 */
[----:B------:R-:W0:Y:S02]  /*32f0*/  SYNCS.PHASECHK.TRANS64.TRYWAIT P6, [R89+URZ+0x38890], R90 ;  /* 0x0388905a590075a7 */ /* 0x000e2400080c017f */
[----:B0-----:R-:W-:Y:S05]  /*3300*/  @!P6 BRA `(.L_x_456) ;  /* 0x0000023800fce947 */ /* 0x001fea0003800000 */
.L_x_805:
[----:B------:R-:W-:Y:S05]  /*3310*/  BSYNC B1 ;  /* 0x0000000000017941 */ /* 0x000fea0003800000 */
.L_x_455:
[----:B------:R-:W-:-:S03]  /*3320*/  UMOV UR4, 0xffffffff ;  /* 0xffffffff00047882 */ /* 0x000fc60000000000 */
[----:B------:R-:W-:Y:S05]  /*3330*/  BRA.DIV UR4, `(.L_x_457) ;  /* 0x0000023e04047947 */ /* 0x000fea000b800000 */
[----:B------:R1:W2:Y:S04]  /*3340*/  SHFL.IDX PT, R83, R117, RZ, 0x181f ;  /* 0x00181fff75537589 */ /* 0x0002a800000e0000 */
[----:B------:R1:W3:Y:S02]  /*3350*/  SHFL.IDX PT, R82, R118, RZ, 0x181f ;  /* 0x00181fff76527589 */ /* 0x0002e400000e0000 */
.L_x_809:
[----:B------:R-:W-:Y:S04]  /*3360*/  BSSY B1, `(.L_x_458) ;  /* 0x00000dc000017945 */ /* 0x000fe80003800000 */
[----:B------:R-:W-:Y:S05]  /*3370*/  @P3 BRA `(.L_x_459) ;  /* 0x0000000c00683947 */ /* 0x000fea0003800000 */
[----:B------:R-:W-:Y:S01]  /*3380*/  ISETP.NE.AND P3, PT, R3, RZ, PT ;  /* 0x000000ff0300720c */ /* 0x000fe20003f65270 */
[----:B------:R-:W-:-:S12]  /*3390*/  BSSY B2, `(.L_x_460) ;  /* 0x0000035000027945 */ /* 0x000fd80003800000 */
[----:B------:R-:W-:Y:S05]  /*33a0*/  @!P3 BRA `(.L_x_461) ;  /* 0x0000000000ccb947 */ /* 0x000fea0003800000 */
[----:B------:R4:W0:Y:S01]  /*33b0*/  LDS.128 R12, [R85+0x24400] ;  /* 0x02440000550c7984 */ /* 0x0008220000000c00 */
[C---:B---3--:R-:W-:Y:S01]  /*33c0*/  LEA R80, P3, R16.reuse, R82, 0x1 ;  /* 0x0000005210507211 */ /* 0x048fe200078608ff */
[----:B------:R-:W-:Y:S03]  /*33d0*/  BSSY B3, `(.L_x_462) ;  /* 0x000002e000037945 */ /* 0x000fe60003800000 */
[----:B--2---:R-:W-:Y:S02]  /*33e0*/  LEA.HI.X R81, R16, R83, R17, 0x1, P3 ;  /* 0x0000005310517211 */ /* 0x004fe400018f0c11 */
[----:B------:R-:W-:-:S13]  /*33f0*/  ISETP.GE.AND P3, PT, R214, R114, PT ;  /* 0x00000072d600720c */ /* 0x000fda0003f66270 */
[----:B----4-:R-:W-:Y:S05]  /*3400*/  @P3 BRA `(.L_x_463) ;  /* 0x0000000000a83947 */ /* 0x010fea0003800000 */
[----:B------:R-:W-:Y:S01]  /*3410*/  SHF.R.U64 R11, R76, 0x10, R77 ;  /* 0x000000104c0b7819 */ /* 0x000fe2000000124d */
[--C-:B0-----:R-:W-:Y:S01]  /*3420*/  HADD2.F32 R152, -RZ, R13.reuse.H1_H1 ;  /* 0x3000000dff987230 */ /* 0x101fe20000004100 */
[--C-:B------:R-:W-:Y:S01]  /*3430*/  SHF.R.U64 R78, R78, 0x10, R79.reuse ;  /* 0x000000104e4e7819 */ /* 0x100fe2000000124f */
[----:B------:R-:W-:Y:S01]  /*3440*/  HADD2.F32 R156, -RZ, R13.H0_H0 ;  /* 0x2000000dff9c7230 */ /* 0x000fe20000004100 */
[----:B------:R-:W-:Y:S01]  /*3450*/  SHF.R.U32.HI R151, RZ, 0x10, R79 ;  /* 0x00000010ff977819 */ /* 0x000fe2000001164f */
[----:B------:R-:W-:Y:S01]  /*3460*/  HADD2.F32 R154, -RZ, R15.H0_H0 ;  /* 0x2000000fff9a7230 */ /* 0x000fe20000004100 */
[----:B------:R-:W-:Y:S01]  /*3470*/  SHF.R.U32.HI R76, RZ, 0x10, R77 ;  /* 0x00000010ff4c7819 */ /* 0x000fe2000001164d */
[----:B------:R-:W-:Y:S02]  /*3480*/  HADD2.F32 R77, -RZ, R11.H0_H0 ;  /* 0x2000000bff4d7230 */ /* 0x000fe40000004100 */
[----:B------:R-:W-:Y:S02]  /*3490*/  HADD2.F32 R79, -RZ, R78.H0_H0 ;  /* 0x2000004eff4f7230 */ /* 0x000fe40000004100 */
[----:B------:R-:W-:-:S02]  /*34a0*/  HADD2.F32 R11, -RZ, R151.H0_H0 ;  /* 0x20000097ff0b7230 */ /* 0x000fc40000004100 */
[----:B------:R-:W-:Y:S02]  /*34b0*/  HADD2.F32 R78, -RZ, R15.H1_H1 ;  /* 0x3000000fff4e7230 */ /* 0x000fe40000004100 */
[-C--:B------:R-:W-:Y:S01]  /*34c0*/  FMUL.FTZ R151, R152, R79.reuse ;  /* 0x0000004f98977220 */ /* 0x080fe20000410000 */
[----:B------:R-:W-:Y:S02]  /*34d0*/  HADD2.F32 R15, -RZ, R76.H0_H0 ;  /* 0x2000004cff0f7230 */ /* 0x000fe40000004100 */
[----:B------:R-:W-:Y:S01]  /*34e0*/  FMUL.FTZ R153, R156, R79 ;  /* 0x0000004f9c997220 */ /* 0x000fe20000410000 */
[-C--:B------:R-:W-:Y:S01]  /*34f0*/  FMUL.FTZ R79, R154, R11.reuse ;  /* 0x0000000b9a4f7220 */ /* 0x080fe20000410000 */
[----:B------:R-:W-:Y:S01]  /*3500*/  FMUL.FTZ R13, R78, R11 ;  /* 0x0000000b4e0d7220 */ /* 0x000fe20000410000 */
[-C--:B------:R-:W-:Y:S01]  /*3510*/  FFMA.FTZ R11, R156, R77.reuse, -R151 ;  /* 0x0000004d9c0b7223 */ /* 0x080fe20000010897 */
[----:B------:R-:W-:Y:S01]  /*3520*/  FFMA.FTZ R76, R152, R77, R153 ;  /* 0x0000004d984c7223 */ /* 0x000fe20000010099 */
[----:B------:R-:W-:-:S02]  /*3530*/  HADD2.F32 R77, -RZ, R160.H0_H0 ;  /* 0x200000a0ff4d7230 */ /* 0x000fc40000004100 */
[-C--:B------:R-:W-:Y:S01]  /*3540*/  FFMA.FTZ R13, R154, R15.reuse, -R13 ;  /* 0x0000000f9a0d7223 */ /* 0x080fe2000001080d */
[--C-:B------:R-:W-:Y:S02]  /*3550*/  HADD2.F32 R152, -RZ, R12.reuse.H1_H1 ;  /* 0x3000000cff987230 */ /* 0x100fe40000004100 */
[----:B------:R-:W-:Y:S01]  /*3560*/  FFMA.FTZ R78, R78, R15, R79 ;  /* 0x0000000f4e4e7223 */ /* 0x000fe2000001004f */
[----:B------:R-:W-:Y:S01]  /*3570*/  HADD2.F32 R154, -RZ, R12.H0_H0 ;  /* 0x2000000cff9a7230 */ /* 0x000fe20000004100 */
[----:B------:R-:W-:Y:S01]  /*3580*/  F2FP.F16.F32.PACK_AB R11, R76, R11 ;  /* 0x0000000b4c0b723e */ /* 0x000fe200000000ff */
[----:B------:R-:W-:Y:S02]  /*3590*/  HADD2.F32 R15, -RZ, R160.H1_H1 ;  /* 0x300000a0ff0f7230 */ /* 0x000fe40000004100 */
[----:B------:R-:W-:Y:S01]  /*35a0*/  FMUL.FTZ R151, R152, R77 ;  /* 0x0000004d98977220 */ /* 0x000fe20000410000 */
[--C-:B------:R-:W-:Y:S02]  /*35b0*/  HADD2.F32 R12, -RZ, R14.reuse.H1_H1 ;  /* 0x3000000eff0c7230 */ /* 0x100fe40000004100 */
[----:B------:R-:W-:-:S02]  /*35c0*/  HADD2.F32 R14, -RZ, R14.H0_H0 ;  /* 0x2000000eff0e7230 */ /* 0x000fc40000004100 */
[--C-:B------:R-:W-:Y:S02]  /*35d0*/  HADD2.F32 R79, -RZ, R155.reuse.H0_H0 ;  /* 0x2000009bff4f7230 */ /* 0x100fe40000004100 */
[----:B------:R-:W-:Y:S02]  /*35e0*/  HADD2.F32 R153, -RZ, R155.H1_H1 ;  /* 0x3000009bff997230 */ /* 0x000fe40000004100 */
[----:B------:R-:W-:Y:S01]  /*35f0*/  FMUL.FTZ R155, R154, R77 ;  /* 0x0000004d9a9b7220 */ /* 0x000fe20000410000 */
[-C--:B------:R-:W-:Y:S01]  /*3600*/  FMUL.FTZ R77, R12, R15.reuse ;  /* 0x0000000f0c4d7220 */ /* 0x080fe20000410000 */
[----:B------:R-:W-:Y:S01]  /*3610*/  FMUL.FTZ R15, R14, R15 ;  /* 0x0000000f0e0f7220 */ /* 0x000fe20000410000 */
[-C--:B------:R-:W-:Y:S01]  /*3620*/  FFMA.FTZ R151, R154, R79.reuse, -R151 ;  /* 0x0000004f9a977223 */ /* 0x080fe20000010897 */
[----:B------:R-:W-:Y:S01]  /*3630*/  FFMA.FTZ R152, R152, R79, R155 ;  /* 0x0000004f98987223 */ /* 0x000fe2000001009b */
[-C--:B------:R-:W-:Y:S01]  /*3640*/  FFMA.FTZ R77, R14, R153.reuse, -R77 ;  /* 0x000000990e4d7223 */ /* 0x080fe2000001084d */
[----:B------:R-:W-:Y:S01]  /*3650*/  FFMA.FTZ R12, R12, R153, R15 ;  /* 0x000000990c0c7223 */ /* 0x000fe2000001000f */
[----:B------:R-:W-:Y:S01]  /*3660*/  F2FP.F16.F32.PACK_AB R15, R78, R13 ;  /* 0x0000000d4e0f723e */ /* 0x000fe200000000ff */
[----:B------:R-:W-:Y:S01]  /*3670*/  IMAD.MOV.U32 R13, RZ, RZ, R11 ;  /* 0x000000ffff0d7224 */ /* 0x000fe200078e000b */
[----:B------:R-:W-:-:S02]  /*3680*/  F2FP.F16.F32.PACK_AB R152, R152, R151 ;  /* 0x000000979898723e */ /* 0x000fc400000000ff */
[----:B------:R-:W-:Y:S02]  /*3690*/  F2FP.F16.F32.PACK_AB R14, R12, R77 ;  /* 0x0000004d0c0e723e */ /* 0x000fe400000000ff */
[----:B------:R-:W-:-:S07]  /*36a0*/  MOV R12, R152 ;  /* 0x00000098000c7202 */ /* 0x000fce0000000f00 */
.L_x_463:
[----:B------:R-:W-:Y:S05]  /*36b0*/  BSYNC B3 ;  /* 0x0000000000037941 */ /* 0x000fea0003800000 */
.L_x_462:
[----:B------:R-:W-:Y:S02]  /*36c0*/  ULDC.64 UR4, c[0x0][0x208] ;  /* 0x0000820000047ab9 */ /* 0x000fe40000000a00 */
[----:B0-----:R4:W-:Y:S03]  /*36d0*/  ST.E.128 desc[UR4][R80.64], R12 ;  /* 0x0000000c50007985 */ /* 0x0019e6000c101d04 */
.L_x_461:
[----:B------:R-:W-:Y:S05]  /*36e0*/  BSYNC B2 ;  /* 0x0000000000027941 */ /* 0x000fea0003800000 */
.L_x_460:
[----:B------:R-:W-:Y:S01]  /*36f0*/  ISETP.NE.AND P3, PT, R21, RZ, PT ;  /* 0x000000ff1500720c */ /* 0x000fe20003f65270 */
[----:B------:R-:W-:-:S12]  /*3700*/  BSSY B2, `(.L_x_464) ;  /* 0x0000036000027945 */ /* 0x000fd80003800000 */
[----:B------:R-:W-:Y:S05]  /*3710*/  @!P3 BRA `(.L_x_465) ;  /* 0x0000000000d0b947 */ /* 0x000fea0003800000 */
[----:B----4-:R4:W0:Y:S01]  /*3720*/  LDS.128 R12, [R85+0x26c00] ;  /* 0x026c0000550c7984 */ /* 0x0108220000000c00 */
[C---:B---3--:R-:W-:Y:S01]  /*3730*/  LEA R76, P3, R23.reuse, R82, 0x1 ;  /* 0x00000052174c7211 */ /* 0x048fe200078608ff */
[----:B------:R-:W-:Y:S03]  /*3740*/  BSSY B3, `(.L_x_466) ;  /* 0x000002f000037945 */ /* 0x000fe60003800000 */
[----:B--2---:R-:W-:Y:S02]  /*3750*/  LEA.HI.X R77, R23, R83, R216, 0x1, P3 ;  /* 0x00000053174d7211 */ /* 0x004fe400018f0cd8 */
[----:B------:R-:W-:-:S13]  /*3760*/  ISETP.GE.AND P3, PT, R221, R114, PT ;  /* 0x00000072dd00720c */ /* 0x000fda0003f66270 */
[----:B----4-:R-:W-:Y:S05]  /*3770*/  @P3 BRA `(.L_x_467) ;  /* 0x0000000000ac3947 */ /* 0x010fea0003800000 */
[--C-:B------:R-:W-:Y:S01]  /*3780*/  SHF.R.U64 R11, R72, 0x10, R73.reuse ;  /* 0x00000010480b7819 */ /* 0x100fe20000001249 */
[--C-:B0-----:R-:W-:Y:S01]  /*3790*/  HADD2.F32 R78, -RZ, R13.reuse.H1_H1 ;  /* 0x3000000dff4e7230 */ /* 0x101fe20000004100 */
[----:B------:R-:W-:Y:S01]  /*37a0*/  SHF.R.U32.HI R72, RZ, 0x10, R73 ;  /* 0x00000010ff487819 */ /* 0x000fe20000011649 */
[----:B------:R-:W-:Y:S01]  /*37b0*/  HADD2.F32 R80, -RZ, R13.H0_H0 ;  /* 0x2000000dff507230 */ /* 0x000fe20000004100 */
[--C-:B------:R-:W-:Y:S01]  /*37c0*/  SHF.R.U64 R73, R74, 0x10, R75.reuse ;  /* 0x000000104a497819 */ /* 0x100fe2000000124b */
[--C-:B------:R-:W-:Y:S01]  /*37d0*/  HADD2.F32 R13, -RZ, R15.reuse.H1_H1 ;  /* 0x3000000fff0d7230 */ /* 0x100fe20000004100 */
[----:B------:R-:W-:Y:S01]  /*37e0*/  SHF.R.U32.HI R74, RZ, 0x10, R75 ;  /* 0x00000010ff4a7819 */ /* 0x000fe2000001164b */
[----:B------:R-:W-:Y:S02]  /*37f0*/  HADD2.F32 R15, -RZ, R15.H0_H0 ;  /* 0x2000000fff0f7230 */ /* 0x000fe40000004100 */
[----:B------:R-:W-:Y:S02]  /*3800*/  HADD2.F32 R73, -RZ, R73.H0_H0 ;  /* 0x20000049ff497230 */ /* 0x000fe40000004100 */
[----:B------:R-:W-:-:S02]  /*3810*/  HADD2.F32 R74, -RZ, R74.H0_H0 ;  /* 0x2000004aff4a7230 */ /* 0x000fc40000004100 */
[----:B------:R-:W-:Y:S02]  /*3820*/  HADD2.F32 R72, -RZ, R72.H0_H0 ;  /* 0x20000048ff487230 */ /* 0x000fe40000004100 */
[-C--:B------:R-:W-:Y:S01]  /*3830*/  FMUL.FTZ R75, R78, R73.reuse ;  /* 0x000000494e4b7220 */ /* 0x080fe20000410000 */
[----:B------:R-:W-:Y:S02]  /*3840*/  HADD2.F32 R11, -RZ, R11.H0_H0 ;  /* 0x2000000bff0b7230 */ /* 0x000fe40000004100 */
[-C--:B------:R-:W-:Y:S01]  /*3850*/  FMUL.FTZ R152, R13, R74.reuse ;  /* 0x0000004a0d987220 */ /* 0x080fe20000410000 */
[C---:B------:R-:W-:Y:S01]  /*3860*/  FMUL.FTZ R74, R15.reuse, R74 ;  /* 0x0000004a0f4a7220 */ /* 0x040fe20000410000 */
[----:B------:R-:W-:Y:S02]  /*3870*/  FMUL.FTZ R73, R80, R73 ;  /* 0x0000004950497220 */ /* 0x000fe40000410000 */
        /* <DEDUP_REMOVED lines=9> */
[-C--:B------:R-:W-:Y:S01]  /*3910*/  FMUL.FTZ R73, R72, R15.reuse ;  /* 0x0000000f48497220 */ /* 0x080fe20000410000 */
[--C-:B------:R-:W-:Y:S02]  /*3920*/  HADD2.F32 R12, -RZ, R14.reuse.H1_H1 ;  /* 0x3000000eff0c7230 */ /* 0x100fe40000004100 */
[----:B------:R-:W-:Y:S01]  /*3930*/  FMUL.FTZ R79, R74, R15 ;  /* 0x0000000f4a4f7220 */ /* 0x000fe20000410000 */
[----:B------:R-:W-:Y:S01]  /*3940*/  HADD2.F32 R11, -RZ, R157.H0_H0 ;  /* 0x2000009dff0b7230 */ /* 0x000fe20000004100 */
[----:B------:R-:W-:Y:S01]  /*3950*/  F2FP.F16.F32.PACK_AB R75, R78, R75 ;  /* 0x0000004b4e4b723e */ /* 0x000fe200000000ff */
[----:B------:R-:W-:-:S02]  /*3960*/  HADD2.F32 R14, -RZ, R14.H0_H0 ;  /* 0x2000000eff0e7230 */ /* 0x000fc40000004100 */
[----:B------:R-:W-:Y:S01]  /*3970*/  FMUL.FTZ R15, R12, R159 ;  /* 0x0000009f0c0f7220 */ /* 0x000fe20000410000 */
[----:B------:R-:W-:Y:S02]  /*3980*/  HADD2.F32 R157, -RZ, R157.H1_H1 ;  /* 0x3000009dff9d7230 */ /* 0x000fe40000004100 */
[-C--:B------:R-:W-:Y:S01]  /*3990*/  FFMA.FTZ R73, R74, R11.reuse, -R73 ;  /* 0x0000000b4a497223 */ /* 0x080fe20000010849 */
[----:B------:R-:W-:Y:S01]  /*39a0*/  FFMA.FTZ R72, R72, R11, R79 ;  /* 0x0000000b48487223 */ /* 0x000fe2000001004f */
[C---:B------:R-:W-:Y:S01]  /*39b0*/  FMUL.FTZ R159, R14.reuse, R159 ;  /* 0x0000009f0e9f7220 */ /* 0x040fe20000410000 */
[----:B------:R-:W-:Y:S01]  /*39c0*/  MOV R13, R75 ;  /* 0x0000004b000d7202 */ /* 0x000fe20000000f00 */
[-C--:B------:R-:W-:Y:S02]  /*39d0*/  FFMA.FTZ R15, R14, R157.reuse, -R15 ;  /* 0x0000009d0e0f7223 */ /* 0x080fe4000001080f */
[----:B------:R-:W-:Y:S01]  /*39e0*/  FFMA.FTZ R12, R12, R157, R159 ;  /* 0x0000009d0c0c7223 */ /* 0x000fe2000001009f */
[----:B------:R-:W-:-:S04]  /*39f0*/  F2FP.F16.F32.PACK_AB R74, R72, R73 ;  /* 0x00000049484a723e */ /* 0x000fc800000000ff */
[----:B------:R-:W-:Y:S01]  /*3a00*/  F2FP.F16.F32.PACK_AB R14, R12, R15 ;  /* 0x0000000f0c0e723e */ /* 0x000fe200000000ff */
[----:B------:R-:W-:Y:S02]  /*3a10*/  IMAD.MOV.U32 R12, RZ, RZ, R74 ;  /* 0x000000ffff0c7224 */ /* 0x000fe400078e004a */
[----:B------:R-:W-:-:S07]  /*3a20*/  IMAD.MOV.U32 R15, RZ, RZ, R152 ;  /* 0x000000ffff0f7224 */ /* 0x000fce00078e0098 */
.L_x_467:
[----:B------:R-:W-:Y:S05]  /*3a30*/  BSYNC B3 ;  /* 0x0000000000037941 */ /* 0x000fea0003800000 */
.L_x_466:
[----:B------:R-:W-:Y:S02]  /*3a40*/  ULDC.64 UR4, c[0x0][0x208] ;  /* 0x0000820000047ab9 */ /* 0x000fe40000000a00 */
[----:B0-----:R0:W-:Y:S03]  /*3a50*/  ST.E.128 desc[UR4][R76.64], R12 ;  /* 0x0000000c4c007985 */ /* 0x0011e6000c101d04 */
.L_x_465:
[----:B------:R-:W-:Y:S05]  /*3a60*/  BSYNC B2 ;  /* 0x0000000000027941 */ /* 0x000fea0003800000 */
.L_x_464:
[----:B------:R-:W-:Y:S01]  /*3a70*/  ISETP.NE.AND P3, PT, R25, RZ, PT ;  /* 0x000000ff1900720c */ /* 0x000fe20003f65270 */
[----:B------:R-:W-:-:S12]  /*3a80*/  BSSY B2, `(.L_x_468) ;  /* 0x0000035000027945 */ /* 0x000fd80003800000 */
[----:B------:R-:W-:Y:S05]  /*3a90*/  @!P3 BRA `(.L_x_469) ;  /* 0x0000000000ccb947 */ /* 0x000fea0003800000 */
[----:B0---4-:R0:W4:Y:S01]  /*3aa0*/  LDS.128 R12, [R85+0x29400] ;  /* 0x02940000550c7984 */ /* 0x0111220000000c00 */
[C---:B---3--:R-:W-:Y:S01]  /*3ab0*/  LEA R72, P3, R18.reuse, R82, 0x1 ;  /* 0x0000005212487211 */ /* 0x048fe200078608ff */
[----:B------:R-:W-:Y:S03]  /*3ac0*/  BSSY B3, `(.L_x_470) ;  /* 0x000002e000037945 */ /* 0x000fe60003800000 */
[----:B--2---:R-:W-:Y:S02]  /*3ad0*/  LEA.HI.X R73, R18, R83, R218, 0x1, P3 ;  /* 0x0000005312497211 */ /* 0x004fe400018f0cda */
[----:B------:R-:W-:-:S13]  /*3ae0*/  ISETP.GE.AND P3, PT, R220, R114, PT ;  /* 0x00000072dc00720c */ /* 0x000fda0003f66270 */
[----:B0-----:R-:W-:Y:S05]  /*3af0*/  @P3 BRA `(.L_x_471) ;  /* 0x0000000000a83947 */ /* 0x001fea0003800000 */
[----:B------:R-:W-:Y:S01]  /*3b00*/  SHF.R.U64 R74, R68, 0x10, R69 ;  /* 0x00000010444a7819 */ /* 0x000fe20000001245 */
[----:B----4-:R-:W-:Y:S01]  /*3b10*/  IMAD.MOV.U32 R11, RZ, RZ, R13 ;  /* 0x000000ffff0b7224 */ /* 0x010fe200078e000d */
[----:B------:R-:W-:Y:S01]  /*3b20*/  SHF.R.U32.HI R68, RZ, 0x10, R69 ;  /* 0x00000010ff447819 */ /* 0x000fe20000011645 */
[----:B------:R-:W-:Y:S01]  /*3b30*/  HADD2.F32 R75, -RZ, R158.H0_H0 ;  /* 0x2000009eff4b7230 */ /* 0x000fe20000004100 */
[--C-:B------:R-:W-:Y:S01]  /*3b40*/  SHF.R.U64 R69, R70, 0x10, R71.reuse ;  /* 0x0000001046457819 */ /* 0x100fe20000001247 */
[----:B------:R-:W-:Y:S01]  /*3b50*/  HADD2.F32 R13, -RZ, R74.H0_H0 ;  /* 0x2000004aff0d7230 */ /* 0x000fe20000004100 */
[----:B------:R-:W-:Y:S01]  /*3b60*/  SHF.R.U32.HI R78, RZ, 0x10, R71 ;  /* 0x00000010ff4e7819 */ /* 0x000fe20000011647 */
[----:B------:R-:W-:Y:S02]  /*3b70*/  HADD2.F32 R74, -RZ, R11.H1_H1 ;  /* 0x3000000bff4a7230 */ /* 0x000fe40000004100 */
[----:B------:R-:W-:Y:S02]  /*3b80*/  HADD2.F32 R71, -RZ, R69.H0_H0 ;  /* 0x20000045ff477230 */ /* 0x000fe40000004100 */
[----:B------:R-:W-:-:S02]  /*3b90*/  HADD2.F32 R70, -RZ, R11.H0_H0 ;  /* 0x2000000bff467230 */ /* 0x000fc40000004100 */
[----:B------:R-:W-:Y:S02]  /*3ba0*/  HADD2.F32 R78, -RZ, R78.H0_H0 ;  /* 0x2000004eff4e7230 */ /* 0x000fe40000004100 */
[-C--:B------:R-:W-:Y:S01]  /*3bb0*/  FMUL.FTZ R11, R74, R71.reuse ;  /* 0x000000474a0b7220 */ /* 0x080fe20000410000 */
[--C-:B------:R-:W-:Y:S02]  /*3bc0*/  HADD2.F32 R69, -RZ, R15.reuse.H1_H1 ;  /* 0x3000000fff457230 */ /* 0x100fe40000004100 */
[C---:B------:R-:W-:Y:S01]  /*3bd0*/  FMUL.FTZ R71, R70.reuse, R71 ;  /* 0x0000004746477220 */ /* 0x040fe20000410000 */
[----:B------:R-:W-:Y:S02]  /*3be0*/  HADD2.F32 R15, -RZ, R15.H0_H0 ;  /* 0x2000000fff0f7230 */ /* 0x000fe40000004100 */
[-C--:B------:R-:W-:Y:S01]  /*3bf0*/  FFMA.FTZ R11, R70, R13.reuse, -R11 ;  /* 0x0000000d460b7223 */ /* 0x080fe2000001080b */
[----:B------:R-:W-:Y:S02]  /*3c00*/  HADD2.F32 R76, -RZ, R68.H0_H0 ;  /* 0x20000044ff4c7230 */ /* 0x000fe40000004100 */
[-C--:B------:R-:W-:Y:S01]  /*3c10*/  FMUL.FTZ R80, R69, R78.reuse ;  /* 0x0000004e45507220 */ /* 0x080fe20000410000 */
[----:B------:R-:W-:Y:S01]  /*3c20*/  FFMA.FTZ R68, R74, R13, R71 ;  /* 0x0000000d4a447223 */ /* 0x000fe20000010047 */
[----:B------:R-:W-:Y:S01]  /*3c30*/  FMUL.FTZ R78, R15, R78 ;  /* 0x0000004e0f4e7220 */ /* 0x000fe20000410000 */
[----:B------:R-:W-:-:S02]  /*3c40*/  HADD2.F32 R158, -RZ, R158.H1_H1 ;  /* 0x3000009eff9e7230 */ /* 0x000fc40000004100 */
[-C--:B------:R-:W-:Y:S01]  /*3c50*/  FFMA.FTZ R13, R15, R76.reuse, -R80 ;  /* 0x0000004c0f0d7223 */ /* 0x080fe20000010850 */
[--C-:B------:R-:W-:Y:S02]  /*3c60*/  HADD2.F32 R15, -RZ, R12.reuse.H1_H1 ;  /* 0x3000000cff0f7230 */ /* 0x100fe40000004100 */
[----:B------:R-:W-:Y:S01]  /*3c70*/  FFMA.FTZ R70, R69, R76, R78 ;  /* 0x0000004c45467223 */ /* 0x000fe2000001004e */
[----:B------:R-:W-:Y:S01]  /*3c80*/  HADD2.F32 R12, -RZ, R12.H0_H0 ;  /* 0x2000000cff0c7230 */ /* 0x000fe20000004100 */
[----:B------:R-:W-:Y:S01]  /*3c90*/  F2FP.F16.F32.PACK_AB R11, R68, R11 ;  /* 0x0000000b440b723e */ /* 0x000fe200000000ff */
[--C-:B------:R-:W-:Y:S02]  /*3ca0*/  HADD2.F32 R69, -RZ, R14.reuse.H1_H1 ;  /* 0x3000000eff457230 */ /* 0x100fe40000004100 */
[-C--:B------:R-:W-:Y:S01]  /*3cb0*/  FMUL.FTZ R77, R15, R75.reuse ;  /* 0x0000004b0f4d7220 */ /* 0x080fe20000410000 */
[----:B------:R-:W-:Y:S02]  /*3cc0*/  HADD2.F32 R14, -RZ, R14.H0_H0 ;  /* 0x2000000eff0e7230 */ /* 0x000fe40000004100 */
[----:B------:R-:W-:Y:S01]  /*3cd0*/  FMUL.FTZ R76, R12, R75 ;  /* 0x0000004b0c4c7220 */ /* 0x000fe20000410000 */
[----:B------:R-:W-:-:S02]  /*3ce0*/  HADD2.F32 R71, -RZ, R148.H0_H0 ;  /* 0x20000094ff477230 */ /* 0x000fc40000004100 */
[-C--:B------:R-:W-:Y:S01]  /*3cf0*/  FMUL.FTZ R75, R69, R158.reuse ;  /* 0x0000009e454b7220 */ /* 0x080fe20000410000 */
[----:B------:R-:W-:Y:S02]  /*3d00*/  HADD2.F32 R74, -RZ, R150.H1_H1 ;  /* 0x30000096ff4a7230 */ /* 0x000fe40000004100 */
[----:B------:R-:W-:Y:S01]  /*3d10*/  FMUL.FTZ R158, R14, R158 ;  /* 0x0000009e0e9e7220 */ /* 0x000fe20000410000 */
[-C--:B------:R-:W-:Y:S01]  /*3d20*/  FFMA.FTZ R77, R12, R71.reuse, -R77 ;  /* 0x000000470c4d7223 */ /* 0x080fe2000001084d */
[----:B------:R-:W-:Y:S01]  /*3d30*/  FFMA.FTZ R76, R15, R71, R76 ;  /* 0x000000470f4c7223 */ /* 0x000fe2000001004c */
[-C--:B------:R-:W-:Y:S01]  /*3d40*/  FFMA.FTZ R75, R14, R74.reuse, -R75 ;  /* 0x0000004a0e4b7223 */ /* 0x080fe2000001084b */
[----:B------:R-:W-:Y:S01]  /*3d50*/  FFMA.FTZ R158, R69, R74, R158 ;  /* 0x0000004a459e7223 */ /* 0x000fe2000001009e */
[----:B------:R-:W-:Y:S02]  /*3d60*/  F2FP.F16.F32.PACK_AB R15, R70, R13 ;  /* 0x0000000d460f723e */ /* 0x000fe400000000ff */
[----:B------:R-:W-:-:S02]  /*3d70*/  F2FP.F16.F32.PACK_AB R12, R76, R77 ;  /* 0x0000004d4c0c723e */ /* 0x000fc400000000ff */
[----:B------:R-:W-:Y:S02]  /*3d80*/  F2FP.F16.F32.PACK_AB R14, R158, R75 ;  /* 0x0000004b9e0e723e */ /* 0x000fe400000000ff */
[----:B------:R-:W-:-:S07]  /*3d90*/  MOV R13, R11 ;  /* 0x0000000b000d7202 */ /* 0x000fce0000000f00 */
.L_x_471:
[----:B------:R-:W-:Y:S05]  /*3da0*/  BSYNC B3 ;  /* 0x0000000000037941 */ /* 0x000fea0003800000 */
.L_x_470:
[----:B------:R-:W-:Y:S02]  /*3db0*/  ULDC.64 UR4, c[0x0][0x208] ;  /* 0x0000820000047ab9 */ /* 0x000fe40000000a00 */
[----:B----4-:R0:W-:Y:S03]  /*3dc0*/  ST.E.128 desc[UR4][R72.64], R12 ;  /* 0x0000000c48007985 */ /* 0x0101e6000c101d04 */
.L_x_469:
[----:B------:R-:W-:Y:S05]  /*3dd0*/  BSYNC B2 ;  /* 0x0000000000027941 */ /* 0x000fea0003800000 */
.L_x_468:
[----:B------:R-:W-:-:S13]  /*3de0*/  ISETP.NE.AND P3, PT, R26, RZ, PT ;  /* 0x000000ff1a00720c */ /* 0x000fda0003f65270 */
        /* <DEDUP_REMOVED lines=9> */
[--C-:B------:R-:W-:Y:S01]  /*3e80*/  SHF.R.U64 R70, R66, 0x10, R67.reuse ;  /* 0x0000001042467819 */ /* 0x100fe20000001243 */
[----:B------:R-:W-:Y:S01]  /*3e90*/  HADD2.F32 R15, -RZ, R13.H1_H1 ;  /* 0x3000000dff0f7230 */ /* 0x000fe20000004100 */
[----:B------:R-:W-:Y:S01]  /*3ea0*/  SHF.R.U32.HI R67, RZ, 0x10, R67 ;  /* 0x00000010ff437819 */ /* 0x000fe20000011643 */
[----:B------:R-:W-:Y:S01]  /*3eb0*/  HADD2.F32 R66, -RZ, R11.H0_H0 ;  /* 0x2000000bff427230 */ /* 0x000fe20000004100 */
[----:B------:R-:W-:Y:S01]  /*3ec0*/  SHF.R.U32.HI R65, RZ, 0x10, R65 ;  /* 0x00000010ff417819 */ /* 0x000fe20000011641 */
[----:B------:R-:W-:Y:S02]  /*3ed0*/  HADD2.F32 R11, -RZ, R13.H0_H0 ;  /* 0x2000000dff0b7230 */ /* 0x000fe40000004100 */
[----:B------:R-:W-:Y:S02]  /*3ee0*/  HADD2.F32 R13, -RZ, R64.H1_H1 ;  /* 0x30000040ff0d7230 */ /* 0x000fe40000004100 */
[----:B------:R-:W-:-:S02]  /*3ef0*/  HADD2.F32 R70, -RZ, R70.H0_H0 ;  /* 0x20000046ff467230 */ /* 0x000fc40000004100 */
[----:B------:R-:W-:Y:S02]  /*3f00*/  HADD2.F32 R67, -RZ, R67.H0_H0 ;  /* 0x20000043ff437230 */ /* 0x000fe40000004100 */
[----:B------:R-:W-:Y:S02]  /*3f10*/  HADD2.F32 R64, -RZ, R64.H0_H0 ;  /* 0x20000040ff407230 */ /* 0x000fe40000004100 */
[-C--:B------:R-:W-:Y:S01]  /*3f20*/  FMUL.FTZ R72, R15, R70.reuse ;  /* 0x000000460f487220 */ /* 0x080fe20000410000 */
[----:B------:R-:W-:Y:S02]  /*3f30*/  HADD2.F32 R65, -RZ, R65.H0_H0 ;  /* 0x20000041ff417230 */ /* 0x000fe40000004100 */
[----:B------:R-:W-:Y:S01]  /*3f40*/  FMUL.FTZ R70, R11, R70 ;  /* 0x000000460b467220 */ /* 0x000fe20000410000 */
[-C--:B------:R-:W-:Y:S01]  /*3f50*/  FMUL.FTZ R71, R13, R67.reuse ;  /* 0x000000430d477220 */ /* 0x080fe20000410000 */
[C---:B------:R-:W-:Y:S01]  /*3f60*/  FMUL.FTZ R74, R64.reuse, R67 ;  /* 0x00000043404a7220 */ /* 0x040fe20000410000 */
[-C--:B------:R-:W-:Y:S01]  /*3f70*/  FFMA.FTZ R11, R11, R66.reuse, -R72 ;  /* 0x000000420b0b7223 */ /* 0x080fe20000010848 */
[----:B------:R-:W-:Y:S01]  /*3f80*/  FFMA.FTZ R70, R15, R66, R70 ;  /* 0x000000420f467223 */ /* 0x000fe20000010046 */
[-C--:B------:R-:W-:Y:S01]  /*3f90*/  FFMA.FTZ R71, R64, R65.reuse, -R71 ;  /* 0x0000004140477223 */ /* 0x080fe20000010847 */
[----:B------:R-:W-:Y:S01]  /*3fa0*/  FFMA.FTZ R74, R13, R65, R74 ;  /* 0x000000410d4a7223 */ /* 0x000fe2000001004a */
[----:B------:R-:W-:-:S02]  /*3fb0*/  HADD2.F32 R13, -RZ, R12.H1_H1 ;  /* 0x3000000cff0d7230 */ /* 0x000fc40000004100 */
[--C-:B------:R-:W-:Y:S02]  /*3fc0*/  HADD2.F32 R65, -RZ, R145.reuse.H0_H0 ;  /* 0x20000091ff417230 */ /* 0x100fe40000004100 */
[----:B------:R-:W-:Y:S02]  /*3fd0*/  HADD2.F32 R12, -RZ, R12.H0_H0 ;  /* 0x2000000cff0c7230 */ /* 0x000fe40000004100 */
[--C-:B------:R-:W-:Y:S02]  /*3fe0*/  HADD2.F32 R15, -RZ, R14.reuse.H1_H1 ;  /* 0x3000000eff0f7230 */ /* 0x100fe40000004100 */
[-C--:B------:R-:W-:Y:S01]  /*3ff0*/  FMUL.FTZ R67, R13, R65.reuse ;  /* 0x000000410d437220 */ /* 0x080fe20000410000 */
[----:B------:R-:W-:Y:S02]  /*4000*/  HADD2.F32 R145, -RZ, R145.H1_H1 ;  /* 0x30000091ff917230 */ /* 0x000fe40000004100 */
[----:B------:R-:W-:Y:S01]  /*4010*/  FMUL.FTZ R66, R12, R65 ;  /* 0x000000410c427220 */ /* 0x000fe20000410000 */
[----:B------:R-:W-:-:S02]  /*4020*/  HADD2.F32 R14, -RZ, R14.H0_H0 ;  /* 0x2000000eff0e7230 */ /* 0x000fc40000004100 */
[--C-:B------:R-:W-:Y:S02]  /*4030*/  HADD2.F32 R64, -RZ, R144.reuse.H0_H0 ;  /* 0x20000090ff407230 */ /* 0x100fe40000004100 */
[-C--:B------:R-:W-:Y:S01]  /*4040*/  FMUL.FTZ R65, R15, R145.reuse ;  /* 0x000000910f417220 */ /* 0x080fe20000410000 */
[----:B------:R-:W-:Y:S02]  /*4050*/  HADD2.F32 R144, -RZ, R144.H1_H1 ;  /* 0x30000090ff907230 */ /* 0x000fe40000004100 */
[----:B------:R-:W-:Y:S01]  /*4060*/  FMUL.FTZ R72, R14, R145 ;  /* 0x000000910e487220 */ /* 0x000fe20000410000 */
[-C--:B------:R-:W-:Y:S01]  /*4070*/  FFMA.FTZ R67, R12, R64.reuse, -R67 ;  /* 0x000000400c437223 */ /* 0x080fe20000010843 */
[----:B------:R-:W-:Y:S01]  /*4080*/  FFMA.FTZ R66, R13, R64, R66 ;  /* 0x000000400d427223 */ /* 0x000fe20000010042 */
[-C--:B------:R-:W-:Y:S01]  /*4090*/  FFMA.FTZ R65, R14, R144.reuse, -R65 ;  /* 0x000000900e417223 */ /* 0x080fe20000010841 */
[----:B------:R-:W-:Y:S01]  /*40a0*/  FFMA.FTZ R72, R15, R144, R72 ;  /* 0x000000900f487223 */ /* 0x000fe20000010048 */
[----:B------:R-:W-:-:S02]  /*40b0*/  F2FP.F16.F32.PACK_AB R13, R70, R11 ;  /* 0x0000000b460d723e */ /* 0x000fc400000000ff */
[----:B------:R-:W-:Y:S02]  /*40c0*/  F2FP.F16.F32.PACK_AB R15, R74, R71 ;  /* 0x000000474a0f723e */ /* 0x000fe400000000ff */
[----:B------:R-:W-:Y:S02]  /*40d0*/  F2FP.F16.F32.PACK_AB R12, R66, R67 ;  /* 0x00000043420c723e */ /* 0x000fe400000000ff */
[----:B------:R-:W-:-:S07]  /*40e0*/  F2FP.F16.F32.PACK_AB R14, R72, R65 ;  /* 0x00000041480e723e */ /* 0x000fce00000000ff */
.L_x_473:
[----:B------:R-:W-:Y:S05]  /*40f0*/  BSYNC B2 ;  /* 0x0000000000027941 */ /* 0x000fea0003800000 */
.L_x_472:
[----:B------:R-:W-:Y:S02]  /*4100*/  ULDC.64 UR4, c[0x0][0x208] ;  /* 0x0000820000047ab9 */ /* 0x000fe40000000a00 */
[----:B----4-:R0:W-:Y:S03]  /*4110*/  ST.E.128 desc[UR4][R68.64], R12 ;  /* 0x0000000c44007985 */ /* 0x0101e6000c101d04 */
.L_x_459:
[----:B------:R-:W-:Y:S05]  /*4120*/  BSYNC B1 ;  /* 0x0000000000017941 */ /* 0x000fea0003800000 */
.L_x_458:
[----:B------:R-:W-:-:S03]  /*4130*/  UMOV UR4, 0xffffffff ;  /* 0xffffffff00047882 */ /* 0x000fc60000000000 */
[----:B------:R-:W-:Y:S05]  /*4140*/  BRA.DIV UR4, `(.L_x_474) ;  /* 0x0000022e04cc7947 */ /* 0x000fea000b800000 */
[----:B------:R0:W0:Y:S04]  /*4150*/  SHFL.IDX PT, R67, R117, 0x1, 0x181f ;  /* 0x00381f0075437f89 */ /* 0x00002800000e0000 */
[----:B------:R0:W0:Y:S02]  /*4160*/  SHFL.IDX PT, R66, R118, 0x1, 0x181f ;  /* 0x00381f0076427f89 */ /* 0x00002400000e0000 */
.L_x_813:
[----:B------:R-:W-:Y:S04]  /*4170*/  BSSY B1, `(.L_x_475) ;  /* 0x00000d5000017945 */ /* 0x000fe80003800000 */
[----:B------:R-:W-:Y:S05]  /*4180*/  @P4 BRA `(.L_x_476) ;  /* 0x0000000c004c4947 */ /* 0x000fea0003800000 */
[----:B------:R-:W-:Y:S01]  /*4190*/  ISETP.NE.AND P3, PT, R3, RZ, PT ;  /* 0x000000ff0300720c */ /* 0x000fe20003f65270 */
[----:B------:R-:W-:-:S12]  /*41a0*/  BSSY B2, `(.L_x_477) ;  /* 0x0000034000027945 */ /* 0x000fd80003800000 */
[----:B------:R-:W-:Y:S05]  /*41b0*/  @!P3 BRA `(.L_x_478) ;  /* 0x0000000000c8b947 */ /* 0x000fea0003800000 */
[----:B0---4-:R0:W4:Y:S01]  /*41c0*/  LDS.128 R12, [R85+0x25400] ;  /* 0x02540000550c7984 */ /* 0x0111220000000c00 */
[----:B------:R-:W-:Y:S01]  /*41d0*/  ISETP.GE.AND P4, PT, R214, R114, PT ;  /* 0x00000072d600720c */ /* 0x000fe20003f86270 */
[----:B------:R-:W-:Y:S01]  /*41e0*/  BSSY B3, `(.L_x_479) ;  /* 0x000002d000037945 */ /* 0x000fe20003800000 */
[----:B------:R-:W-:-:S04]  /*41f0*/  LEA R64, P3, R16, R66, 0x1 ;  /* 0x0000004210407211 */ /* 0x000fc800078608ff */
[----:B------:R-:W-:-:S07]  /*4200*/  LEA.HI.X R65, R16, R67, R17, 0x1, P3 ;  /* 0x0000004310417211 */ /* 0x000fce00018f0c11 */
[----:B0-----:R-:W-:Y:S05]  /*4210*/  @P4 BRA `(.L_x_480) ;  /* 0x0000000000a44947 */ /* 0x001fea0003800000 */
[----:B------:R-:W-:Y:S01]  /*4220*/  SHF.R.U64 R11, R60, 0x10, R61 ;  /* 0x000000103c0b7819 */ /* 0x000fe2000000123d */
[--C-:B----4-:R-:W-:Y:S01]  /*4230*/  HADD2.F32 R60, -RZ, R15.reuse.H1_H1 ;  /* 0x3000000fff3c7230 */ /* 0x110fe20000004100 */
[--C-:B------:R-:W-:Y:S01]  /*4240*/  SHF.R.U64 R68, R62, 0x10, R63.reuse ;  /* 0x000000103e447819 */ /* 0x100fe2000000123f */
[----:B------:R-:W-:Y:S01]  /*4250*/  HADD2.F32 R15, -RZ, R15.H0_H0 ;  /* 0x2000000fff0f7230 */ /* 0x000fe20000004100 */
[----:B------:R-:W-:Y:S01]  /*4260*/  SHF.R.U32.HI R63, RZ, 0x10, R63 ;  /* 0x00000010ff3f7819 */ /* 0x000fe2000001163f */
[----:B------:R-:W-:Y:S01]  /*4270*/  HADD2.F32 R62, -RZ, R11.H0_H0 ;  /* 0x2000000bff3e7230 */ /* 0x000fe20000004100 */
[----:B------:R-:W-:Y:S01]  /*4280*/  SHF.R.U32.HI R61, RZ, 0x10, R61 ;  /* 0x00000010ff3d7819 */ /* 0x000fe2000001163d */
[----:B------:R-:W-:Y:S02]  /*4290*/  HADD2.F32 R68, -RZ, R68.H0_H0 ;  /* 0x20000044ff447230 */ /* 0x000fe40000004100 */
[--C-:B------:R-:W-:Y:S02]  /*42a0*/  HADD2.F32 R11, -RZ, R13.reuse.H1_H1 ;  /* 0x3000000dff0b7230 */ /* 0x100fe40000004100 */
[----:B------:R-:W-:-:S02]  /*42b0*/  HADD2.F32 R13, -RZ, R13.H0_H0 ;  /* 0x2000000dff0d7230 */ /* 0x000fc40000004100 */
[----:B------:R-:W-:Y:S02]  /*42c0*/  HADD2.F32 R63, -RZ, R63.H0_H0 ;  /* 0x2000003fff3f7230 */ /* 0x000fe40000004100 */
[-C--:B------:R-:W-:Y:S01]  /*42d0*/  FMUL.FTZ R70, R11, R68.reuse ;  /* 0x000000440b467220 */ /* 0x080fe20000410000 */
[----:B------:R-:W-:Y:S02]  /*42e0*/  HADD2.F32 R61, -RZ, R61.H0_H0 ;  /* 0x2000003dff3d7230 */ /* 0x000fe40000004100 */
[----:B------:R-:W-:Y:S01]  /*42f0*/  FMUL.FTZ R68, R13, R68 ;  /* 0x000000440d447220 */ /* 0x000fe20000410000 */
[----:B------:R-:W-:Y:S02]  /*4300*/  HADD2.F32 R150, -RZ, R150.H0_H0 ;  /* 0x20000096ff967230 */ /* 0x000fe40000004100 */
[-C--:B------:R-:W-:Y:S01]  /*4310*/  FMUL.FTZ R72, R60, R63.reuse ;  /* 0x0000003f3c487220 */ /* 0x080fe20000410000 */
[----:B------:R-:W-:Y:S01]  /*4320*/  FMUL.FTZ R69, R15, R63 ;  /* 0x0000003f0f457220 */ /* 0x000fe20000410000 */
[----:B------:R-:W-:Y:S01]  /*4330*/  FFMA.FTZ R63, R11, R62, R68 ;  /* 0x0000003e0b3f7223 */ /* 0x000fe20000010044 */
[----:B------:R-:W-:-:S02]  /*4340*/  HADD2.F32 R11, -RZ, R12.H1_H1 ;  /* 0x3000000cff0b7230 */ /* 0x000fc40000004100 */
[-C--:B------:R-:W-:Y:S01]  /*4350*/  FFMA.FTZ R72, R15, R61.reuse, -R72 ;  /* 0x0000003d0f487223 */ /* 0x080fe20000010848 */
[----:B------:R-:W-:Y:S01]  /*4360*/  FFMA.FTZ R70, R13, R62, -R70 ;  /* 0x0000003e0d467223 */ /* 0x000fe20000010846 */
[----:B------:R-:W-:Y:S02]  /*4370*/  HADD2.F32 R15, -RZ, R149.H1_H1 ;  /* 0x30000095ff0f7230 */ /* 0x000fe40000004100 */
[----:B------:R-:W-:Y:S01]  /*4380*/  FFMA.FTZ R69, R60, R61, R69 ;  /* 0x0000003d3c457223 */ /* 0x000fe20000010045 */
[----:B------:R-:W-:Y:S02]  /*4390*/  HADD2.F32 R12, -RZ, R12.H0_H0 ;  /* 0x2000000cff0c7230 */ /* 0x000fe40000004100 */
[--C-:B------:R-:W-:Y:S02]  /*43a0*/  HADD2.F32 R13, -RZ, R14.reuse.H1_H1 ;  /* 0x3000000eff0d7230 */ /* 0x100fe40000004100 */
[----:B------:R-:W-:Y:S01]  /*43b0*/  FMUL.FTZ R61, R11, R15 ;  /* 0x0000000f0b3d7220 */ /* 0x000fe20000410000 */
[----:B------:R-:W-:-:S02]  /*43c0*/  HADD2.F32 R14, -RZ, R14.H0_H0 ;  /* 0x2000000eff0e7230 */ /* 0x000fc40000004100 */
[----:B------:R-:W-:Y:S01]  /*43d0*/  FMUL.FTZ R60, R12, R15 ;  /* 0x0000000f0c3c7220 */ /* 0x000fe20000410000 */
[----:B------:R-:W-:Y:S02]  /*43e0*/  HADD2.F32 R149, -RZ, R149.H0_H0 ;  /* 0x20000095ff957230 */ /* 0x000fe40000004100 */
[-C--:B------:R-:W-:Y:S01]  /*43f0*/  FMUL.FTZ R15, R13, R150.reuse ;  /* 0x000000960d0f7220 */ /* 0x080fe20000410000 */
[----:B------:R-:W-:Y:S02]  /*4400*/  HADD2.F32 R148, -RZ, R148.H1_H1 ;  /* 0x30000094ff947230 */ /* 0x000fe40000004100 */
[C---:B------:R-:W-:Y:S01]  /*4410*/  FMUL.FTZ R150, R14.reuse, R150 ;  /* 0x000000960e967220 */ /* 0x040fe20000410000 */
[----:B------:R-:W-:Y:S01]  /*4420*/  F2FP.F16.F32.PACK_AB R69, R69, R72 ;  /* 0x000000484545723e */ /* 0x000fe200000000ff */
[-C--:B------:R-:W-:Y:S02]  /*4430*/  FFMA.FTZ R15, R14, R149.reuse, -R15 ;  /* 0x000000950e0f7223 */ /* 0x080fe4000001080f */
[----:B------:R-:W-:Y:S01]  /*4440*/  FFMA.FTZ R150, R13, R149, R150 ;  /* 0x000000950d967223 */ /* 0x000fe20000010096 */
[-C--:B------:R-:W-:Y:S01]  /*4450*/  FFMA.FTZ R61, R12, R148.reuse, -R61 ;  /* 0x000000940c3d7223 */ /* 0x080fe2000001083d */
[----:B------:R-:W-:Y:S01]  /*4460*/  FFMA.FTZ R60, R11, R148, R60 ;  /* 0x000000940b3c7223 */ /* 0x000fe2000001003c */
[----:B------:R-:W-:-:S02]  /*4470*/  F2FP.F16.F32.PACK_AB R13, R63, R70 ;  /* 0x000000463f0d723e */ /* 0x000fc400000000ff */
[----:B------:R-:W-:Y:S01]  /*4480*/  F2FP.F16.F32.PACK_AB R14, R150, R15 ;  /* 0x0000000f960e723e */ /* 0x000fe200000000ff */
[----:B------:R-:W-:Y:S01]  /*4490*/  IMAD.MOV.U32 R15, RZ, RZ, R69 ;  /* 0x000000ffff0f7224 */ /* 0x000fe200078e0045 */
[----:B------:R-:W-:-:S07]  /*44a0*/  F2FP.F16.F32.PACK_AB R12, R60, R61 ;  /* 0x0000003d3c0c723e */ /* 0x000fce00000000ff */
.L_x_480:
[----:B------:R-:W-:Y:S05]  /*44b0*/  BSYNC B3 ;  /* 0x0000000000037941 */ /* 0x000fea0003800000 */
.L_x_479:
[----:B------:R-:W-:Y:S02]  /*44c0*/  ULDC.64 UR4, c[0x0][0x208] ;  /* 0x0000820000047ab9 */ /* 0x000fe40000000a00 */
[----:B----4-:R0:W-:Y:S03]  /*44d0*/  ST.E.128 desc[UR4][R64.64], R12 ;  /* 0x0000000c40007985 */ /* 0x0101e6000c101d04 */
.L_x_478:
[----:B------:R-:W-:Y:S05]  /*44e0*/  BSYNC B2 ;  /* 0x0000000000027941 */ /* 0x000fea0003800000 */
.L_x_477:
        /* <DEDUP_REMOVED lines=17> */
[----:B------:R-:W-:Y:S02]  /*4600*/  HADD2.F32 R11, -RZ, R13.H1_H1 ;  /* 0x3000000dff0b7230 */ /* 0x000fe40000004100 */
[----:B------:R-:W-:-:S02]  /*4610*/  HADD2.F32 R59, -RZ, R59.H0_H0 ;  /* 0x2000003bff3b7230 */ /* 0x000fc40000004100 */
[----:B------:R-:W-:Y:S02]  /*4620*/  HADD2.F32 R13, -RZ, R13.H0_H0 ;  /* 0x2000000dff0d7230 */ /* 0x000fe40000004100 */
[-C--:B------:R-:W-:Y:S01]  /*4630*/  FMUL.FTZ R64, R11, R62.reuse ;  /* 0x0000003e0b407220 */ /* 0x080fe20000410000 */
[----:B------:R-:W-:Y:S02]  /*4640*/  HADD2.F32 R57, -RZ, R57.H0_H0 ;  /* 0x20000039ff397230 */ /* 0x000fe40000004100 */
[-C--:B------:R-:W-:Y:S01]  /*4650*/  FMUL.FTZ R63, R15, R59.reuse ;  /* 0x0000003b0f3f7220 */ /* 0x080fe20000410000 */
[C---:B------:R-:W-:Y:S01]  /*4660*/  FMUL.FTZ R68, R56.reuse, R59 ;  /* 0x0000003b38447220 */ /* 0x040fe20000410000 */
[C---:B------:R-:W-:Y:S01]  /*4670*/  FMUL.FTZ R62, R13.reuse, R62 ;  /* 0x0000003e0d3e7220 */ /* 0x040fe20000410000 */
[----:B------:R-:W-:Y:S01]  /*4680*/  FFMA.FTZ R64, R13, R58, -R64 ;  /* 0x0000003a0d407223 */ /* 0x000fe20000010840 */
[----:B------:R-:W-:Y:S01]  /*4690*/  FFMA.FTZ R65, R56, R57, R63 ;  /* 0x0000003938417223 */ /* 0x000fe2000001003f */
[----:B------:R-:W-:-:S02]  /*46a0*/  HADD2.F32 R56, -RZ, R147.H0_H0 ;  /* 0x20000093ff387230 */ /* 0x000fc40000004100 */
[----:B------:R-:W-:Y:S01]  /*46b0*/  FFMA.FTZ R59, R11, R58, R62 ;  /* 0x0000003a0b3b7223 */ /* 0x000fe2000001003e */
[----:B------:R-:W-:Y:S02]  /*46c0*/  HADD2.F32 R11, -RZ, R12.H1_H1 ;  /* 0x3000000cff0b7230 */ /* 0x000fe40000004100 */
[----:B------:R-:W-:Y:S01]  /*46d0*/  FFMA.FTZ R68, R15, R57, -R68 ;  /* 0x000000390f447223 */ /* 0x000fe20000010844 */
[----:B------:R-:W-:Y:S02]  /*46e0*/  HADD2.F32 R13, -RZ, R14.H1_H1 ;  /* 0x3000000eff0d7230 */ /* 0x000fe40000004100 */
[----:B------:R-:W-:Y:S02]  /*46f0*/  HADD2.F32 R147, -RZ, R147.H1_H1 ;  /* 0x30000093ff937230 */ /* 0x000fe40000004100 */
[----:B------:R-:W-:Y:S01]  /*4700*/  FMUL.FTZ R57, R11, R56 ;  /* 0x000000380b397220 */ /* 0x000fe20000410000 */
[----:B------:R-:W-:Y:S02]  /*4710*/  HADD2.F32 R12, -RZ, R12.H0_H0 ;  /* 0x2000000cff0c7230 */ /* 0x000fe40000004100 */
[----:B------:R-:W-:-:S02]  /*4720*/  HADD2.F32 R14, -RZ, R14.H0_H0 ;  /* 0x2000000eff0e7230 */ /* 0x000fc40000004100 */
[-C--:B------:R-:W-:Y:S01]  /*4730*/  FMUL.FTZ R63, R13, R147.reuse ;  /* 0x000000930d3f7220 */ /* 0x080fe20000410000 */
[--C-:B------:R-:W-:Y:S02]  /*4740*/  HADD2.F32 R15, -RZ, R146.reuse.H0_H0 ;  /* 0x20000092ff0f7230 */ /* 0x100fe40000004100 */
[----:B------:R-:W-:Y:S01]  /*4750*/  FMUL.FTZ R56, R12, R56 ;  /* 0x000000380c387220 */ /* 0x000fe20000410000 */
        /* <DEDUP_REMOVED lines=10> */
.L_x_484:
[----:B------:R-:W-:Y:S05]  /*4800*/  BSYNC B3 ;  /* 0x0000000000037941 */ /* 0x000fea0003800000 */
.L_x_483:
[----:B------:R-:W-:Y:S02]  /*4810*/  ULDC.64 UR4, c[0x0][0x208] ;  /* 0x0000820000047ab9 */ /* 0x000fe40000000a00 */
[----:B----4-:R0:W-:Y:S03]  /*4820*/  ST.E.128 desc[UR4][R60.64], R12 ;  /* 0x0000000c3c007985 */ /* 0x0101e6000c101d04 */
.L_x_482:
[----:B------:R-:W-:Y:S05]  /*4830*/  BSYNC B2 ;  /* 0x0000000000027941 */ /* 0x000fea0003800000 */
.L_x_481:
        /* <DEDUP_REMOVED lines=37> */
[--C-:B------:R-:W-:Y:S02]  /*4a90*/  HADD2.F32 R15, -RZ, R142.reuse.H1_H1 ;  /* 0x3000008eff0f7230 */ /* 0x100fe40000004100 */
[----:B------:R-:W-:Y:S01]  /*4aa0*/  FMUL.FTZ R52, R12, R52 ;  /* 0x000000340c347220 */ /* 0x000fe20000410000 */
[----:B------:R-:W-:Y:S02]  /*4ab0*/  HADD2.F32 R142, -RZ, R142.H0_H0 ;  /* 0x2000008eff8e7230 */ /* 0x000fe40000004100 */
        /* <DEDUP_REMOVED lines=9> */
.L_x_488:
[----:B------:R-:W-:Y:S05]  /*4b50*/  BSYNC B3 ;  /* 0x0000000000037941 */ /* 0x000fea0003800000 */
.L_x_487:
[----:B------:R-:W-:Y:S02]  /*4b60*/  ULDC.64 UR4, c[0x0][0x208] ;  /* 0x0000820000047ab9 */ /* 0x000fe40000000a00 */
[----:B----4-:R0:W-:Y:S03]  /*4b70*/  ST.E.128 desc[UR4][R56.64], R12 ;  /* 0x0000000c38007985 */ /* 0x0101e6000c101d04 */
.L_x_486:
[----:B------:R-:W-:Y:S05]  /*4b80*/  BSYNC B2 ;  /* 0x0000000000027941 */ /* 0x000fea0003800000 */
.L_x_485:
[----:B------:R-:W-:-:S13]  /*4b90*/  ISETP.NE.AND P3, PT, R26, RZ, PT ;  /* 0x000000ff1a00720c */ /* 0x000fda0003f65270 */
        /* <DEDUP_REMOVED lines=47> */
.L_x_490:
[----:B------:R-:W-:Y:S05]  /*4e90*/  BSYNC B2 ;  /* 0x0000000000027941 */ /* 0x000fea0003800000 */
.L_x_489:
[----:B------:R-:W-:Y:S02]  /*4ea0*/  ULDC.64 UR4, c[0x0][0x208] ;  /* 0x0000820000047ab9 */ /* 0x000fe40000000a00 */
[----:B----4-:R0:W-:Y:S03]  /*4eb0*/  ST.E.128 desc[UR4][R52.64], R12 ;  /* 0x0000000c34007985 */ /* 0x0101e6000c101d04 */
.L_x_476:
[----:B------:R-:W-:Y:S05]  /*4ec0*/  BSYNC B1 ;  /* 0x0000000000017941 */ /* 0x000fea0003800000 */
.L_x_475:
[----:B------:R-:W-:-:S03]  /*4ed0*/  UMOV UR4, 0xffffffff ;  /* 0xffffffff00047882 */ /* 0x000fc60000000000 */
[----:B------:R-:W-:Y:S05]  /*4ee0*/  BRA.DIV UR4, `(.L_x_491) ;  /* 0x0000022204b07947 */ /* 0x000fea000b800000 */
[----:B01----:R-:W0:Y:S04]  /*4ef0*/  SHFL.IDX PT, R117, R117, 0x2, 0x181f ;  /* 0x00581f0075757f89 */ /* 0x003e2800000e0000 */
[----:B------:R-:W1:Y:S02]  /*4f00*/  SHFL.IDX PT, R118, R118, 0x2, 0x181f ;  /* 0x00581f0076767f89 */ /* 0x000e6400000e0000 */
.L_x_817:
[----:B------:R-:W-:Y:S05]  /*4f10*/  @P5 BRA `(.L_x_492) ;  /* 0x00000050003c5947 */ /* 0x000fea0003800000 */
[----:B------:R-:W-:Y:S01]  /*4f20*/  ISETP.NE.AND P3, PT, R3, RZ, PT ;  /* 0x000000ff0300720c */ /* 0x000fe20003f65270 */
[----:B------:R-:W-:-:S12]  /*4f30*/  BSSY B1, `(.L_x_493) ;  /* 0x0000033000017945 */ /* 0x000fd80003800000 */
[----:B------:R-:W-:Y:S05]  /*4f40*/  @!P3 BRA `(.L_x_494) ;  /* 0x0000000000c4b947 */ /* 0x000fea0003800000 */
[----:B----4-:R4:W2:Y:S01]  /*4f50*/  LDS.128 R12, [R85+0x26400] ;  /* 0x02640000550c7984 */ /* 0x0108a20000000c00 */
[----:B------:R-:W-:Y:S01]  /*4f60*/  ISETP.GE.AND P4, PT, R214, R114, PT ;  /* 0x00000072d600720c */ /* 0x000fe20003f86270 */
[----:B------:R-:W-:Y:S01]  /*4f70*/  BSSY B2, `(.L_x_495) ;  /* 0x000002c000027945 */ /* 0x000fe20003800000 */
[----:B-1----:R-:W-:-:S04]  /*4f80*/  LEA R48, P3, R16, R118, 0x1 ;  /* 0x0000007610307211 */ /* 0x002fc800078608ff */
[----:B0-----:R-:W-:-:S07]  /*4f90*/  LEA.HI.X R49, R16, R117, R17, 0x1, P3 ;  /* 0x0000007510317211 */ /* 0x001fce00018f0c11 */
[----:B----4-:R-:W-:Y:S05]  /*4fa0*/  @P4 BRA `(.L_x_496) ;  /* 0x0000000000a04947 */ /* 0x010fea0003800000 */
[----:B------:R-:W-:Y:S01]  /*4fb0*/  SHF.R.U64 R11, R44, 0x10, R45 ;  /* 0x000000102c0b7819 */ /* 0x000fe2000000122d */
[--C-:B--2---:R-:W-:Y:S01]  /*4fc0*/  HADD2.F32 R44, -RZ, R15.reuse.H1_H1 ;  /* 0x3000000fff2c7230 */ /* 0x104fe20000004100 */
        /* <DEDUP_REMOVED lines=38> */
.L_x_496:
[----:B------:R-:W-:Y:S05]  /*5230*/  BSYNC B2 ;  /* 0x0000000000027941 */ /* 0x000fea0003800000 */
.L_x_495:
[----:B------:R-:W-:Y:S02]  /*5240*/  ULDC.64 UR4, c[0x0][0x208] ;  /* 0x0000820000047ab9 */ /* 0x000fe40000000a00 */
[----:B--2---:R0:W-:Y:S03]  /*5250*/  ST.E.128 desc[UR4][R48.64], R12 ;  /* 0x0000000c30007985 */ /* 0x0041e6000c101d04 */
.L_x_494:
[----:B------:R-:W-:Y:S05]  /*5260*/  BSYNC B1 ;  /* 0x0000000000017941 */ /* 0x000fea0003800000 */
.L_x_493:
[----:B------:R-:W-:Y:S01]  /*5270*/  ISETP.NE.AND P3, PT, R21, RZ, PT ;  /* 0x000000ff1500720c */ /* 0x000fe20003f65270 */
[----:B------:R-:W-:-:S12]  /*5280*/  BSSY B1, `(.L_x_497) ;  /* 0x0000033000017945 */ /* 0x000fd80003800000 */
[----:B------:R-:W-:Y:S05]  /*5290*/  @!P3 BRA `(.L_x_498) ;  /* 0x0000000000c4b947 */ /* 0x000fea0003800000 */
[----:B0---4-:R0:W4:Y:S01]  /*52a0*/  LDS.128 R12, [R85+0x28c00] ;  /* 0x028c0000550c7984 */ /* 0x0111220000000c00 */
[----:B------:R-:W-:Y:S01]  /*52b0*/  ISETP.GE.AND P4, PT, R221, R114, PT ;  /* 0x00000072dd00720c */ /* 0x000fe20003f86270 */
[----:B------:R-:W-:Y:S01]  /*52c0*/  BSSY B2, `(.L_x_499) ;  /* 0x000002c000027945 */ /* 0x000fe20003800000 */
[----:B-1----:R-:W-:-:S04]  /*52d0*/  LEA R44, P3, R23, R118, 0x1 ;  /* 0x00000076172c7211 */ /* 0x002fc800078608ff */
        /* <DEDUP_REMOVED lines=10> */
[----:B------:R-:W-:Y:S02]  /*5380*/  HADD2.F32 R43, -RZ, R43.H0_H0 ;  /* 0x2000002bff2b7230 */ /* 0x000fe40000004100 */
[----:B------:R-:W-:-:S02]  /*5390*/  HADD2.F32 R11, -RZ, R13.H1_H1 ;  /* 0x3000000dff0b7230 */ /* 0x000fc40000004100 */
[----:B------:R-:W-:Y:S02]  /*53a0*/  HADD2.F32 R13, -RZ, R13.H0_H0 ;  /* 0x2000000dff0d7230 */ /* 0x000fe40000004100 */
[-C--:B------:R-:W-:Y:S01]  /*53b0*/  FMUL.FTZ R47, R15, R43.reuse ;  /* 0x0000002b0f2f7220 */ /* 0x080fe20000410000 */
[----:B------:R-:W-:Y:S02]  /*53c0*/  HADD2.F32 R41, -RZ, R41.H0_H0 ;  /* 0x20000029ff297230 */ /* 0x000fe40000004100 */
[-C--:B------:R-:W-:Y:S01]  /*53d0*/  FMUL.FTZ R48, R11, R46.reuse ;  /* 0x0000002e0b307220 */ /* 0x080fe20000410000 */
[C---:B------:R-:W-:Y:S01]  /*53e0*/  FMUL.FTZ R50, R40.reuse, R43 ;  /* 0x0000002b28327220 */ /* 0x040fe20000410000 */
[C---:B------:R-:W-:Y:S01]  /*53f0*/  FMUL.FTZ R46, R13.reuse, R46 ;  /* 0x0000002e0d2e7220 */ /* 0x040fe20000410000 */
[----:B------:R-:W-:Y:S01]  /*5400*/  FFMA.FTZ R49, R40, R41, R47 ;  /* 0x0000002928317223 */ /* 0x000fe2000001002f */
[-C--:B------:R-:W-:Y:S02]  /*5410*/  FFMA.FTZ R48, R13, R42.reuse, -R48 ;  /* 0x0000002a0d307223 */ /* 0x080fe40000010830 */
[----:B------:R-:W-:Y:S01]  /*5420*/  FFMA.FTZ R43, R11, R42, R46 ;  /* 0x0000002a0b2b7223 */ /* 0x000fe2000001002e */
[----:B------:R-:W-:-:S02]  /*5430*/  HADD2.F32 R40, -RZ, R126.H1_H1 ;  /* 0x3000007eff287230 */ /* 0x000fc40000004100 */
[----:B------:R-:W-:Y:S01]  /*5440*/  FFMA.FTZ R50, R15, R41, -R50 ;  /* 0x000000290f327223 */ /* 0x000fe20000010832 */
[----:B------:R-:W-:Y:S02]  /*5450*/  HADD2.F32 R126, -RZ, R126.H0_H0 ;  /* 0x2000007eff7e7230 */ /* 0x000fe40000004100 */
[----:B------:R-:W-:Y:S02]  /*5460*/  HADD2.F32 R11, -RZ, R12.H1_H1 ;  /* 0x3000000cff0b7230 */ /* 0x000fe40000004100 */
[----:B------:R-:W-:Y:S02]  /*5470*/  HADD2.F32 R13, -RZ, R14.H1_H1 ;  /* 0x3000000eff0d7230 */ /* 0x000fe40000004100 */
[----:B------:R-:W-:Y:S02]  /*5480*/  HADD2.F32 R12, -RZ, R12.H0_H0 ;  /* 0x2000000cff0c7230 */ /* 0x000fe40000004100 */
[----:B------:R-:W-:Y:S01]  /*5490*/  FMUL.FTZ R41, R11, R40 ;  /* 0x000000280b297220 */ /* 0x000fe20000410000 */
[----:B------:R-:W-:-:S02]  /*54a0*/  HADD2.F32 R14, -RZ, R14.H0_H0 ;  /* 0x2000000eff0e7230 */ /* 0x000fc40000004100 */
[----:B------:R-:W-:Y:S01]  /*54b0*/  FMUL.FTZ R47, R13, R126 ;  /* 0x0000007e0d2f7220 */ /* 0x000fe20000410000 */
        /* <DEDUP_REMOVED lines=12> */
.L_x_500:
[----:B------:R-:W-:Y:S05]  /*5580*/  BSYNC B2 ;  /* 0x0000000000027941 */ /* 0x000fea0003800000 */
.L_x_499:
[----:B------:R-:W-:Y:S02]  /*5590*/  ULDC.64 UR4, c[0x0][0x208] ;  /* 0x0000820000047ab9 */ /* 0x000fe40000000a00 */
[----:B----4-:R0:W-:Y:S03]  /*55a0*/  ST.E.128 desc[UR4][R44.64], R12 ;  /* 0x0000000c2c007985 */ /* 0x0101e6000c101d04 */
.L_x_498:
[----:B------:R-:W-:Y:S05]  /*55b0*/  BSYNC B1 ;  /* 0x0000000000017941 */ /* 0x000fea0003800000 */
.L_x_497:
        /* <DEDUP_REMOVED lines=49> */
.L_x_504:
[----:B------:R-:W-:Y:S05]  /*58d0*/  BSYNC B2 ;  /* 0x0000000000027941 */ /* 0x000fea0003800000 */
.L_x_503:
[----:B------:R-:W-:Y:S02]  /*58e0*/  ULDC.64 UR4, c[0x0][0x208] ;  /* 0x0000820000047ab9 */ /* 0x000fe40000000a00 */
[----:B----4-:R0:W-:Y:S03]  /*58f0*/  ST.E.128 desc[UR4][R40.64], R12 ;  /* 0x0000000c28007985 */ /* 0x0101e6000c101d04 */
.L_x_502:
[----:B------:R-:W-:Y:S05]  /*5900*/  BSYNC B1 ;  /* 0x0000000000017941 */ /* 0x000fea0003800000 */
.L_x_501:
[----:B------:R-:W-:-:S13]  /*5910*/  ISETP.NE.AND P3, PT, R26, RZ, PT ;  /* 0x000000ff1a00720c */ /* 0x000fda0003f65270 */
        /* <DEDUP_REMOVED lines=47> */
.L_x_506:
[----:B------:R-:W-:Y:S05]  /*5c10*/  BSYNC B1 ;  /* 0x0000000000017941 */ /* 0x000fea0003800000 */
.L_x_505:
[----:B------:R-:W-:Y:S02]  /*5c20*/  ULDC.64 UR4, c[0x0][0x208] ;  /* 0x0000820000047ab9 */ /* 0x000fe40000000a00 */
[----:B----4-:R0:W-:Y:S01]  /*5c30*/  ST.E.128 desc[UR4][R36.64], R12 ;  /* 0x0000000c24007985 */ /* 0x0101e2000c101d04 */
[----:B------:R-:W-:Y:S05]  /*5c40*/  BRA `(.L_x_492) ;  /* 0x0000004000f07947 */ /* 0x000fea0003800000 */
.L_x_447:
[C---:B------:R-:W-:Y:S01]  /*5c50*/  ISETP.GE.AND P3, PT, R219.reuse, R88, PT ;  /* 0x00000058db00720c */ /* 0x040fe20003f66270 */
[----:B------:R-:W-:Y:S01]  /*5c60*/  BSSY B1, `(.L_x_507) ;  /* 0x0000025000017945 */ /* 0x000fe20003800000 */
[----:B------:R-:W-:Y:S02]  /*5c70*/  IADD3 R55, R219, 0x20, RZ ;  /* 0x00000020db377810 */ /* 0x000fe40007ffe0ff */
        /* <DEDUP_REMOVED lines=9> */
[----:B------:R-:W-:Y:S06]  /*5d10*/  @P3 BRA `(.L_x_508) ;  /* 0x0000000000643947 */ /* 0x000fec0003800000 */
[----:B------:R-:W-:Y:S01]  /*5d20*/  IADD3 R34, P0, R100, R14, RZ ;  /* 0x0000000e64227210 */ /* 0x000fe20007f1e0ff */
[----:B------:R-:W-:Y:S01]  /*5d30*/  ULDC.64 UR4, c[0x0][0x3e8] ;  /* 0x0000fa0000047ab9 */ /* 0x000fe20000000a00 */
[----:B------:R-:W-:Y:S01]  /*5d40*/  IADD3 R32, P5, R94, R12, RZ ;  /* 0x0000000c5e207210 */ /* 0x000fe20007fbe0ff */
[----:B------:R-:W-:Y:S01]  /*5d50*/  ULDC.64 UR6, c[0x0][0x400] ;  /* 0x0001000000067ab9 */ /* 0x000fe20000000a00 */
[----:B------:R-:W-:Y:S01]  /*5d60*/  LEA R48, P4, R34, UR4, 0x1 ;  /* 0x0000000422307c11 */ /* 0x000fe2000f8808ff */
[----:B------:R-:W-:Y:S01]  /*5d70*/  IMAD.X R35, R11, 0x1, R5, P0 ;  /* 0x000000010b237824 */ /* 0x000fe200000e0605 */
[----:B------:R-:W-:Y:S01]  /*5d80*/  LEA R52, P0, R32, UR6, 0x1 ;  /* 0x0000000620347c11 */ /* 0x000fe2000f8008ff */
[----:B------:R-:W-:Y:S01]  /*5d90*/  IMAD.X R33, R80, 0x1, R7, P5 ;  /* 0x0000000150217824 */ /* 0x000fe200028e0607 */
[----:B------:R-:W-:Y:S02]  /*5da0*/  ISETP.GE.AND P5, PT, R213, R114, PT ;  /* 0x00000072d500720c */ /* 0x000fe40003fa6270 */
[----:B------:R-:W-:-:S02]  /*5db0*/  CS2R R38, SRZ ;  /* 0x0000000000267805 */ /* 0x000fc4000001ff00 */
[----:B------:R-:W-:Y:S02]  /*5dc0*/  LEA.HI.X R49, R34, UR5, R35, 0x1, P4 ;  /* 0x0000000522317c11 */ /* 0x000fe4000a0f0c23 */
[----:B------:R-:W-:Y:S02]  /*5dd0*/  CS2R R36, SRZ ;  /* 0x0000000000247805 */ /* 0x000fe4000001ff00 */
[----:B------:R-:W-:Y:S02]  /*5de0*/  ISETP.GE.AND P4, PT, R16, R114, PT ;  /* 0x000000721000720c */ /* 0x000fe40003f86270 */
[----:B------:R-:W-:Y:S02]  /*5df0*/  CS2R R34, SRZ ;  /* 0x0000000000227805 */ /* 0x000fe4000001ff00 */
[----:B------:R-:W-:Y:S02]  /*5e00*/  LEA.HI.X R53, R32, UR7, R33, 0x1, P0 ;  /* 0x0000000720357c11 */ /* 0x000fe400080f0c21 */
[----:B------:R-:W-:-:S02]  /*5e10*/  CS2R R32, SRZ ;  /* 0x0000000000207805 */ /* 0x000fc4000001ff00 */
[----:B------:R-:W-:Y:S02]  /*5e20*/  CS2R R46, SRZ ;  /* 0x00000000002e7805 */ /* 0x000fe4000001ff00 */
[----:B------:R-:W-:Y:S02]  /*5e30*/  CS2R R44, SRZ ;  /* 0x00000000002c7805 */ /* 0x000fe4000001ff00 */
[----:B------:R-:W-:Y:S02]  /*5e40*/  CS2R R42, SRZ ;  /* 0x00000000002a7805 */ /* 0x000fe4000001ff00 */
[----:B------:R-:W-:Y:S01]  /*5e50*/  CS2R R40, SRZ ;  /* 0x0000000000287805 */ /* 0x000fe2000001ff00 */
[----:B------:R-:W-:Y:S02]  /*5e60*/  ULDC.64 UR8, c[0x0][0x208] ;  /* 0x0000820000087ab9 */ /* 0x000fe40000000a00 */
[----:B------:R0:W5:Y:S04]  /*5e70*/  @!P5 LDG.E.128 R32, desc[UR8][R48.64+0x80] ;  /* 0x000080083020d981 */ /* 0x000168000c1e1d00 */
[----:B------:R0:W5:Y:S04]  /*5e80*/  @!P4 LDG.E.128 R36, desc[UR8][R48.64] ;  /* 0x000000083024c981 */ /* 0x000168000c1e1d00 */
[----:B------:R0:W5:Y:S04]  /*5e90*/  @!P4 LDG.E.128 R44, desc[UR8][R52.64] ;  /* 0x00000008342cc981 */ /* 0x000168000c1e1d00 */
[----:B------:R0:W5:Y:S02]  /*5ea0*/  @!P5 LDG.E.128 R40, desc[UR8][R52.64+0x80] ;  /* 0x000080083428d981 */ /* 0x000164000c1e1d00 */
.L_x_508:
[----:B------:R-:W-:Y:S05]  /*5eb0*/  BSYNC B1 ;  /* 0x0000000000017941 */ /* 0x000fea0003800000 */
.L_x_507:
[----:B0----5:R-:W-:Y:S01]  /*5ec0*/  IMAD.MOV.U32 R49, RZ, RZ, R35 ;  /* 0x000000ffff317224 */ /* 0x021fe200078e0023 */
[----:B------:R-:W-:Y:S01]  /*5ed0*/  MOV R48, R34 ;  /* 0x0000002200307202 */ /* 0x000fe20000000f00 */
[----:B------:R-:W-:Y:S01]  /*5ee0*/  IMAD.MOV.U32 R52, RZ, RZ, R32 ;  /* 0x000000ffff347224 */ /* 0x000fe200078e0020 */
[----:B------:R-:W-:Y:S01]  /*5ef0*/  MOV R53, R33 ;  /* 0x0000002100357202 */ /* 0x000fe20000000f00 */
[----:B------:R-:W-:Y:S01]  /*5f00*/  BSSY B1, `(.L_x_509) ;  /* 0x000003e000017945 */ /* 0x000fe20003800000 */
[----:B------:R-:W-:Y:S01]  /*5f10*/  PRMT R165, R165, 0x5410, R48 ;  /* 0x00005410a5a57816 */ /* 0x000fe20000000030 */
[----:B------:R-:W-:Y:S01]  /*5f20*/  IMAD.MOV.U32 R48, RZ, RZ, R38 ;  /* 0x000000ffff307224 */ /* 0x000fe200078e0026 */
[----:B------:R-:W-:Y:S01]  /*5f30*/  PRMT R167, R49, 0x7610, R167 ;  /* 0x0000761031a77816 */ /* 0x000fe200000000a7 */
[----:B------:R-:W-:Y:S01]  /*5f40*/  IMAD.MOV.U32 R49, RZ, RZ, R39 ;  /* 0x000000ffff317224 */ /* 0x000fe200078e0027 */
[----:B------:R-:W-:Y:S02]  /*5f50*/  PRMT R166, R52, 0x7610, R166 ;  /* 0x0000761034a67816 */ /* 0x000fe400000000a6 */
[----:B------:R-:W-:-:S02]  /*5f60*/  CS2R R58, SRZ ;  /* 0x00000000003a7805 */ /* 0x000fc4000001ff00 */
[----:B------:R-:W-:Y:S01]  /*5f70*/  PRMT R168, R53, 0x7610, R168 ;  /* 0x0000761035a87816 */ /* 0x000fe200000000a8 */
[----:B------:R-:W-:Y:S01]  /*5f80*/  IMAD.MOV.U32 R53, RZ, RZ, R37 ;  /* 0x000000ffff357224 */ /* 0x000fe200078e0025 */
[----:B------:R-:W-:Y:S02]  /*5f90*/  MOV R52, R36 ;  /* 0x0000002400347202 */ /* 0x000fe40000000f00 */
[----:B------:R-:W-:Y:S02]  /*5fa0*/  CS2R R56, SRZ ;  /* 0x0000000000387805 */ /* 0x000fe4000001ff00 */
[----:B------:R-:W-:Y:S02]  /*5fb0*/  ISETP.GE.AND P4, PT, R55, R88, PT ;  /* 0x000000583700720c */ /* 0x000fe40003f86270 */
[----:B------:R-:W-:Y:S02]  /*5fc0*/  CS2R R54, SRZ ;  /* 0x0000000000367805 */ /* 0x000fe4000001ff00 */
[----:B------:R-:W-:Y:S01]  /*5fd0*/  PRMT R168, R168, 0x5410, R52 ;  /* 0x00005410a8a87816 */ /* 0x000fe20000000034 */
[----:B------:R-:W-:Y:S01]  /*5fe0*/  IMAD.MOV.U32 R52, RZ, RZ, R40 ;  /* 0x000000ffff347224 */ /* 0x000fe200078e0028 */
[----:B------:R-:W-:Y:S01]  /*5ff0*/  PRMT R159, R48, 0x5410, R49 ;  /* 0x00005410309f7816 */ /* 0x000fe20000000031 */
[----:B------:R-:W-:Y:S01]  /*6000*/  IMAD.MOV.U32 R48, RZ, RZ, R42 ;  /* 0x000000ffff307224 */ /* 0x000fe200078e002a */
[----:B------:R-:W-:Y:S01]  /*6010*/  PRMT R154, R53, 0x7610, R154 ;  /* 0x00007610359a7816 */ /* 0x000fe2000000009a */
[----:B------:R-:W-:Y:S01]  /*6020*/  IMAD.MOV.U32 R53, RZ, RZ, R41 ;  /* 0x000000ffff357224 */ /* 0x000fe200078e0029 */
[----:B------:R-:W-:-:S02]  /*6030*/  MOV R49, R43 ;  /* 0x0000002b00317202 */ /* 0x000fc40000000f00 */
[----:B------:R-:W-:Y:S02]  /*6040*/  CS2R R62, SRZ ;  /* 0x00000000003e7805 */ /* 0x000fe4000001ff00 */
[----:B------:R-:W-:Y:S01]  /*6050*/  PRMT R166, R166, 0x5410, R52 ;  /* 0x00005410a6a67816 */ /* 0x000fe20000000034 */
[----:B------:R-:W-:Y:S01]  /*6060*/  IMAD.MOV.U32 R52, RZ, RZ, R44 ;  /* 0x000000ffff347224 */ /* 0x000fe200078e002c */
[----:B------:R-:W-:Y:S01]  /*6070*/  PRMT R167, R167, 0x5410, R49 ;  /* 0x00005410a7a77816 */ /* 0x000fe20000000031 */
[----:B------:R-:W-:Y:S01]  /*6080*/  IMAD.MOV.U32 R49, RZ, RZ, R47 ;  /* 0x000000ffff317224 */ /* 0x000fe200078e002f */
[----:B------:R-:W-:Y:S02]  /*6090*/  PRMT R165, R48, 0x7610, R165 ;  /* 0x0000761030a57816 */ /* 0x000fe400000000a5 */
[----:B------:R-:W-:Y:S02]  /*60a0*/  CS2R R60, SRZ ;  /* 0x00000000003c7805 */ /* 0x000fe4000001ff00 */
[----:B------:R-:W-:-:S02]  /*60b0*/  PRMT R169, R53, 0x7610, R169 ;  /* 0x0000761035a97816 */ /* 0x000fc400000000a9 */
[----:B------:R-:W-:Y:S02]  /*60c0*/  MOV R48, R46 ;  /* 0x0000002e00307202 */ /* 0x000fe40000000f00 */
[----:B------:R-:W-:Y:S02]  /*60d0*/  MOV R53, R45 ;  /* 0x0000002d00357202 */ /* 0x000fe40000000f00 */
[----:B------:R-:W-:Y:S02]  /*60e0*/  PRMT R169, R169, 0x5410, R48 ;  /* 0x00005410a9a97816 */ /* 0x000fe40000000030 */
[----:B------:R-:W-:Y:S02]  /*60f0*/  PRMT R162, R49, 0x7610, R162 ;  /* 0x0000761031a27816 */ /* 0x000fe400000000a2 */
[----:B------:R-:W-:Y:S02]  /*6100*/  CS2R R48, SRZ ;  /* 0x0000000000307805 */ /* 0x000fe4000001ff00 */
[----:B------:R-:W-:-:S02]  /*6110*/  PRMT R170, R52, 0x7610, R170 ;  /* 0x0000761034aa7816 */ /* 0x000fc400000000aa */
[----:B------:R-:W-:Y:S02]  /*6120*/  PRMT R155, R53, 0x7610, R155 ;  /* 0x00007610359b7816 */ /* 0x000fe4000000009b */
        /* <DEDUP_REMOVED lines=10> */
[----:B------:R-:W-:Y:S02]  /*61d0*/  CS2R R60, SRZ ;  /* 0x00000000003c7805 */ /* 0x000fe4000001ff00 */
[----:B------:R-:W-:Y:S02]  /*61e0*/  CS2R R58, SRZ ;  /* 0x00000000003a7805 */ /* 0x000fe4000001ff00 */
[----:B------:R-:W-:Y:S02]  /*61f0*/  IADD3.X R49, R7, R80, R106, P0, P5 ;  /* 0x0000005007317210 */ /* 0x000fe400007ea46a */
[----:B------:R-:W-:Y:S02]  /*6200*/  CS2R R56, SRZ ;  /* 0x0000000000387805 */ /* 0x000fe4000001ff00 */
[----:B------:R-:W-:Y:S01]  /*6210*/  LEA R64, P5, R50, UR4, 0x1 ;  /* 0x0000000432407c11 */ /* 0x000fe2000f8a08ff */
[----:B------:R-:W-:Y:S01]  /*6220*/  ULDC.64 UR8, c[0x0][0x208] ;  /* 0x0000820000087ab9 */ /* 0x000fe20000000a00 */
[----:B------:R-:W-:-:S02]  /*6230*/  LEA R66, P0, R48, UR6, 0x1 ;  /* 0x0000000630427c11 */ /* 0x000fc4000f8008ff */
[----:B------:R-:W-:Y:S02]  /*6240*/  LEA.HI.X R65, R50, UR5, R51, 0x1, P5 ;  /* 0x0000000532417c11 */ /* 0x000fe4000a8f0c33 */
[----:B------:R-:W-:Y:S02]  /*6250*/  CS2R R50, SRZ ;  /* 0x0000000000327805 */ /* 0x000fe4000001ff00 */
[----:B------:R-:W-:Y:S02]  /*6260*/  LEA.HI.X R67, R48, UR7, R49, 0x1, P0 ;  /* 0x0000000730437c11 */ /* 0x000fe400080f0c31 */
[----:B------:R-:W-:Y:S02]  /*6270*/  CS2R R48, SRZ ;  /* 0x0000000000307805 */ /* 0x000fe4000001ff00 */
[-C--:B------:R-:W-:Y:S02]  /*6280*/  ISETP.GE.AND P5, PT, R16, R114.reuse, PT ;  /* 0x000000721000720c */ /* 0x080fe40003fa6270 */
[----:B------:R-:W-:-:S11]  /*6290*/  ISETP.GE.AND P0, PT, R213, R114, PT ;  /* 0x00000072d500720c */ /* 0x000fd60003f06270 */
[----:B------:R0:W5:Y:S04]  /*62a0*/  @!P5 LDG.E.128 R52, desc[UR8][R64.64] ;  /* 0x000000084034d981 */ /* 0x000168000c1e1d00 */
[----:B------:R0:W5:Y:S04]  /*62b0*/  @!P0 LDG.E.128 R48, desc[UR8][R64.64+0x80] ;  /* 0x0000800840308981 */ /* 0x000168000c1e1d00 */
[----:B------:R0:W5:Y:S04]  /*62c0*/  @!P5 LDG.E.128 R60, desc[UR8][R66.64] ;  /* 0x00000008423cd981 */ /* 0x000168000c1e1d00 */
[----:B------:R0:W5:Y:S02]  /*62d0*/  @!P0 LDG.E.128 R56, desc[UR8][R66.64+0x80] ;  /* 0x0000800842388981 */ /* 0x000164000c1e1d00 */
.L_x_510:
[----:B------:R-:W-:Y:S05]  /*62e0*/  BSYNC B1 ;  /* 0x0000000000017941 */ /* 0x000fea0003800000 */
.L_x_509:
        /* <DEDUP_REMOVED lines=9> */
[----:B------:R-:W-:Y:S01]  /*6380*/  CS2R R78, SRZ ;  /* 0x00000000004e7805 */ /* 0x000fe2000001ff00 */
[----:B-----5:R-:W-:Y:S01]  /*6390*/  IMAD.MOV.U32 R81, RZ, RZ, R50 ;  /* 0x000000ffff517224 */ /* 0x020fe200078e0032 */
[----:B------:R-:W-:-:S03]  /*63a0*/  CS2R R76, SRZ ;  /* 0x00000000004c7805 */ /* 0x000fc6000001ff00 */
[----:B------:R-:W-:Y:S05]  /*63b0*/  @P5 BRA `(.L_x_512) ;  /* 0x0000000000545947 */ /* 0x000fea0003800000 */
[----:B------:R-:W-:Y:S01]  /*63c0*/  IADD3 R14, P0, P6, R100, R109, R14 ;  /* 0x0000006d640e7210 */ /* 0x000fe20007e1e00e */
[----:B------:R-:W-:Y:S01]  /*63d0*/  ULDC.64 UR4, c[0x0][0x3e8] ;  /* 0x0000fa0000047ab9 */ /* 0x000fe20000000a00 */
[----:B------:R-:W-:Y:S01]  /*63e0*/  ULDC.64 UR6, c[0x0][0x400] ;  /* 0x0001000000067ab9 */ /* 0x000fe20000000a00 */
[----:B------:R-:W-:Y:S01]  /*63f0*/  ULDC.64 UR8, c[0x0][0x208] ;  /* 0x0000820000087ab9 */ /* 0x000fe20000000a00 */
[----:B------:R-:W-:Y:S02]  /*6400*/  IADD3.X R13, R5, R108, R11, P0, P6 ;  /* 0x0000006c050d7210 */ /* 0x000fe400007ec40b */
[----:B------:R-:W-:-:S04]  /*6410*/  IADD3 R11, P0, P6, R94, R111, R12 ;  /* 0x0000006f5e0b7210 */ /* 0x000fc80007e1e00c */
[----:B------:R-:W-:Y:S02]  /*6420*/  IADD3.X R80, R7, R110, R80, P0, P6 ;  /* 0x0000006e07507210 */ /* 0x000fe400007ec450 */
[----:B------:R-:W-:-:S04]  /*6430*/  LEA R12, P0, R14, UR4, 0x1 ;  /* 0x000000040e0c7c11 */ /* 0x000fc8000f8008ff */
[----:B------:R-:W-:Y:S02]  /*6440*/  LEA.HI.X R13, R14, UR5, R13, 0x1, P0 ;  /* 0x000000050e0d7c11 */ /* 0x000fe400080f0c0d */
[----:B------:R-:W-:-:S04]  /*6450*/  LEA R14, P0, R11, UR6, 0x1 ;  /* 0x000000060b0e7c11 */ /* 0x000fc8000f8008ff */
[----:B------:R-:W-:Y:S02]  /*6460*/  LEA.HI.X R15, R11, UR7, R80, 0x1, P0 ;  /* 0x000000070b0f7c11 */ /* 0x000fe400080f0c50 */
[----:B------:R-:W-:Y:S02]  /*6470*/  ISETP.GE.AND P0, PT, R16, R114, PT ;  /* 0x000000721000720c */ /* 0x000fe40003f06270 */
[----:B------:R-:W-:Y:S02]  /*6480*/  CS2R R66, SRZ ;  /* 0x0000000000427805 */ /* 0x000fe4000001ff00 */
[----:B------:R-:W-:Y:S02]  /*6490*/  CS2R R64, SRZ ;  /* 0x0000000000407805 */ /* 0x000fe4000001ff00 */
[----:B------:R-:W-:Y:S02]  /*64a0*/  CS2R R74, SRZ ;  /* 0x00000000004a7805 */ /* 0x000fe4000001ff00 */
[----:B------:R-:W-:-:S05]  /*64b0*/  CS2R R72, SRZ ;  /* 0x0000000000487805 */ /* 0x000fca000001ff00 */
[----:B------:R0:W5:Y:S04]  /*64c0*/  @!P0 LDG.E.128 R68, desc[UR8][R12.64] ;  /* 0x000000080c448981 */ /* 0x000168000c1e1d00 */
[----:B------:R0:W5:Y:S01]  /*64d0*/  @!P0 LDG.E.128 R76, desc[UR8][R14.64] ;  /* 0x000000080e4c8981 */ /* 0x000162000c1e1d00 */
[----:B------:R-:W-:-:S13]  /*64e0*/  ISETP.GE.AND P0, PT, R213, R114, PT ;  /* 0x00000072d500720c */ /* 0x000fda0003f06270 */
[----:B------:R0:W5:Y:S04]  /*64f0*/  @!P0 LDG.E.128 R64, desc[UR8][R12.64+0x80] ;  /* 0x000080080c408981 */ /* 0x000168000c1e1d00 */
[----:B------:R0:W5:Y:S02]  /*6500*/  @!P0 LDG.E.128 R72, desc[UR8][R14.64+0x80] ;  /* 0x000080080e488981 */ /* 0x000164000c1e1d00 */
.L_x_512:
[----:B------:R-:W-:Y:S05]  /*6510*/  BSYNC B1 ;  /* 0x0000000000017941 */ /* 0x000fea0003800000 */
.L_x_511:
[----:B0-----:R-:W-:Y:S01]  /*6520*/  IMAD.MOV.U32 R12, RZ, RZ, R48 ;  /* 0x000000ffff0c7224 */ /* 0x001fe200078e0030 */
[----:B------:R-:W-:Y:S01]  /*6530*/  MOV R11, R51 ;  /* 0x00000033000b7202 */ /* 0x000fe20000000f00 */
        /* <DEDUP_REMOVED lines=8> */
[----:B------:R-:W-:Y:S01]  /*65c0*/  IMAD.MOV.U32 R14, RZ, RZ, R58 ;  /* 0x000000ffff0e7224 */ /* 0x000fe200078e003a */
[----:B------:R-:W-:Y:S01]  /*65d0*/  MOV R13, R53 ;  /* 0x00000035000d7202 */ /* 0x000fe20000000f00 */
[----:B------:R-:W-:Y:S01]  /*65e0*/  UISETP.NE.AND UP0, UPT, UR4, 0x3, UPT ;  /* 0x000000030400788c */ /* 0x000fe2000bf05270 */
[----:B------:R-:W-:Y:S01]  /*65f0*/  PRMT R161, R11, 0x7610, R161 ;  /* 0x000076100ba17816 */ /* 0x000fe200000000a1 */
[----:B------:R-:W-:Y:S01]  /*6600*/  IMAD.MOV.U32 R11, RZ, RZ, R59 ;  /* 0x000000ffff0b7224 */ /* 0x000fe200078e003b */
[----:B------:R-:W-:-:S02]  /*6610*/  PRMT R152, R152, 0x5410, R12 ;  /* 0x0000541098987816 */ /* 0x000fc4000000000c */
[----:B------:R-:W-:Y:S01]  /*6620*/  PRMT R163, R13, 0x7610, R163 ;  /* 0x000076100da37816 */ /* 0x000fe200000000a3 */
[----:B------:R-:W-:Y:S01]  /*6630*/  IMAD.MOV.U32 R13, RZ, RZ, R57 ;  /* 0x000000ffff0d7224 */ /* 0x000fe200078e0039 */
[----:B------:R-:W-:Y:S01]  /*6640*/  PRMT R149, R14, 0x7610, R149 ;  /* 0x000076100e957816 */ /* 0x000fe20000000095 */
[----:B------:R-:W-:Y:S01]  /*6650*/  IMAD.MOV.U32 R14, RZ, RZ, R62 ;  /* 0x000000ffff0e7224 */ /* 0x000fe200078e003e */
[----:B------:R-:W-:Y:S02]  /*6660*/  MOV R12, R56 ;  /* 0x00000038000c7202 */ /* 0x000fe40000000f00 */
[----:B------:R-:W-:Y:S02]  /*6670*/  PRMT R151, R81, 0x7610, R151 ;  /* 0x0000761051977816 */ /* 0x000fe40000000097 */
[----:B------:R-:W-:Y:S01]  /*6680*/  PRMT R148, R12, 0x5410, R11 ;  /* 0x000054100c947816 */ /* 0x000fe2000000000b */
[----:B------:R-:W-:Y:S01]  /*6690*/  IMAD.MOV.U32 R12, RZ, RZ, R60 ;  /* 0x000000ffff0c7224 */ /* 0x000fe200078e003c */
[----:B------:R-:W-:Y:S01]  /*66a0*/  PRMT R151, R151, 0x5410, R13 ;  /* 0x0000541097977816 */ /* 0x000fe2000000000d */
[----:B------:R-:W-:Y:S01]  /*66b0*/  IMAD.MOV.U32 R13, RZ, RZ, R61 ;  /* 0x000000ffff0d7224 */ /* 0x000fe200078e003d */
[----:B------:R-:W-:-:S02]  /*66c0*/  PRMT R153, R14, 0x7610, R153 ;  /* 0x000076100e997816 */ /* 0x000fc40000000099 */
[----:B------:R-:W-:Y:S02]  /*66d0*/  MOV R11, R63 ;  /* 0x0000003f000b7202 */ /* 0x000fe40000000f00 */
[----:B-----5:R-:W-:Y:S02]  /*66e0*/  MOV R14, R66 ;  /* 0x00000042000e7202 */ /* 0x020fe40000000f00 */
[----:B------:R-:W-:Y:S01]  /*66f0*/  PRMT R153, R153, 0x5410, R12 ;  /* 0x0000541099997816 */ /* 0x000fe2000000000c */
[----:B------:R-:W-:Y:S01]  /*6700*/  IMAD.MOV.U32 R12, RZ, RZ, R64 ;  /* 0x000000ffff0c7224 */ /* 0x000fe200078e0040 */
[----:B------:R-:W-:Y:S02]  /*6710*/  PRMT R163, R163, 0x5410, R13 ;  /* 0x00005410a3a37816 */ /* 0x000fe4000000000d */
[----:B------:R-:W-:Y:S01]  /*6720*/  PRMT R161, R161, 0x5410, R11 ;  /* 0x00005410a1a17816 */ /* 0x000fe2000000000b */
[----:B------:R-:W-:Y:S01]  /*6730*/  IMAD.MOV.U32 R11, RZ, RZ, R67 ;  /* 0x000000ffff0b7224 */ /* 0x000fe200078e0043 */
[----:B------:R-:W-:-:S02]  /*6740*/  MOV R13, R65 ;  /* 0x00000041000d7202 */ /* 0x000fc40000000f00 */
[----:B------:R-:W-:Y:S01]  /*6750*/  PRMT R139, R14, 0x7610, R139 ;  /* 0x000076100e8b7816 */ /* 0x000fe2000000008b */
[----:B------:R-:W-:Y:S01]  /*6760*/  IMAD.MOV.U32 R14, RZ, RZ, R70 ;  /* 0x000000ffff0e7224 */ /* 0x000fe200078e0046 */
[----:B------:R-:W-:Y:S01]  /*6770*/  PRMT R141, R12, 0x5410, R13 ;  /* 0x000054100c8d7816 */ /* 0x000fe2000000000d */
[----:B------:R-:W-:Y:S01]  /*6780*/  IMAD.MOV.U32 R13, RZ, RZ, R69 ;  /* 0x000000ffff0d7224 */ /* 0x000fe200078e0045 */
[----:B------:R-:W-:Y:S01]  /*6790*/  PRMT R139, R139, 0x5410, R11 ;  /* 0x000054108b8b7816 */ /* 0x000fe2000000000b */
[----:B------:R-:W-:Y:S01]  /*67a0*/  IMAD.MOV.U32 R11, RZ, RZ, R71 ;  /* 0x000000ffff0b7224 */ /* 0x000fe200078e0047 */
[----:B------:R-:W-:Y:S02]  /*67b0*/  MOV R12, R68 ;  /* 0x00000044000c7202 */ /* 0x000fe40000000f00 */
[----:B------:R-:W-:Y:S01]  /*67c0*/  PRMT R144, R144, 0x5410, R14 ;  /* 0x0000541090907816 */ /* 0x000fe2000000000e */
[----:B------:R-:W-:Y:S01]  /*67d0*/  IMAD.MOV.U32 R14, RZ, RZ, R74 ;  /* 0x000000ffff0e7224 */ /* 0x000fe200078e004a */
[----:B------:R-:W-:-:S02]  /*67e0*/  PLOP3.LUT P0, PT, PT, PT, UP0, 0x80, 0x0 ;  /* 0x000000000000781c */ /* 0x000fc40003f0f008 */
[----:B------:R-:W-:Y:S01]  /*67f0*/  PRMT R145, R12, 0x5410, R13 ;  /* 0x000054100c917816 */ /* 0x000fe2000000000d */
[----:B------:R-:W-:Y:S01]  /*6800*/  IMAD.MOV.U32 R12, RZ, RZ, R72 ;  /* 0x000000ffff0c7224 */ /* 0x000fe200078e0048 */
[----:B------:R-:W-:Y:S01]  /*6810*/  PRMT R144, R11, 0x7610, R144 ;  /* 0x000076100b907816 */ /* 0x000fe20000000090 */
[----:B------:R-:W-:Y:S01]  /*6820*/  IMAD.MOV.U32 R13, RZ, RZ, R73 ;  /* 0x000000ffff0d7224 */ /* 0x000fe200078e0049 */
[----:B------:R-:W-:Y:S02]  /*6830*/  PRMT R142, R14, 0x7610, R142 ;  /* 0x000076100e8e7816 */ /* 0x000fe4000000008e */
[----:B------:R-:W-:Y:S02]  /*6840*/  MOV R11, R75 ;  /* 0x0000004b000b7202 */ /* 0x000fe40000000f00 */
[----:B------:R-:W-:Y:S01]  /*6850*/  PRMT R143, R12, 0x5410, R13 ;  /* 0x000054100c8f7816 */ /* 0x000fe2000000000d */
[----:B------:R-:W-:Y:S01]  /*6860*/  IMAD.MOV.U32 R12, RZ, RZ, R79 ;  /* 0x000000ffff0c7224 */ /* 0x000fe200078e004f */
[----:B------:R-:W-:Y:S01]  /*6870*/  PRMT R142, R142, 0x5410, R11 ;  /* 0x000054108e8e7816 */ /* 0x000fe2000000000b */
[----:B------:R-:W-:Y:S01]  /*6880*/  IMAD.MOV.U32 R13, RZ, RZ, R76 ;  /* 0x000000ffff0d7224 */ /* 0x000fe200078e004c */
[----:B------:R-:W-:-:S02]  /*6890*/  MOV R11, R78 ;  /* 0x0000004e000b7202 */ /* 0x000fc40000000f00 */
[----:B------:R-:W-:Y:S02]  /*68a0*/  MOV R14, R77 ;  /* 0x0000004d000e7202 */ /* 0x000fe40000000f00 */
[----:B------:R-:W-:Y:S02]  /*68b0*/  PRMT R146, R11, 0x5410, R12 ;  /* 0x000054100b927816 */ /* 0x000fe4000000000c */
[----:B------:R-:W-:Y:S01]  /*68c0*/  PRMT R147, R13, 0x5410, R14 ;  /* 0x000054100d937816 */ /* 0x000fe2000000000e */
[----:B------:R-:W-:Y:S06]  /*68d0*/  @!P0 BRA `(.L_x_513) ;  /* 0x0000000000048947 */ /* 0x000fec0003800000 */
[----:B------:R-:W-:Y:S01]  /*68e0*/  BPT.TRAP 0x1 ;  /* 0x000000040000795c */ /* 0x000fe20000300000 */
.L_x_513:
[----:B------:R-:W-:Y:S01]  /*68f0*/  IMAD R89, R212, 0x8, R22 ;  /* 0x00000008d4597824 */ /* 0x000fe200078e0216 */
[----:B------:R-:W-:Y:S01]  /*6900*/  SHF.L.U32 R90, R224, 0x1f, RZ ;  /* 0x0000001fe05a7819 */ /* 0x000fe200000006ff */
[----:B------:R-:W0:Y:S01]  /*6910*/  LDC R135, c[0x0][0x2f4] ;  /* 0x0000bd00ff877b82 */ /* 0x000e220000000800 */
[----:B------:R-:W-:Y:S02]  /*6920*/  BSSY B1, `(.L_x_514) ;  /* 0x0000003000017945 */ /* 0x000fe40003800000 */
[----:B------:R-:W1:Y:S02]  /*6930*/  SYNCS.PHASECHK.TRANS64.TRYWAIT P6, [R89+URZ+0x38890], R90 ;  /* 0x0388905a590075a7 */ /* 0x000e6400080c017f */
[----:B-1----:R-:W-:Y:S05]  /*6940*/  @!P6 BRA `(.L_x_515) ;  /* 0x000002080064e947 */ /* 0x002fea0003800000 */
.L_x_818:
[----:B------:R-:W-:Y:S05]  /*6950*/  BSYNC B1 ;  /* 0x0000000000017941 */ /* 0x000fea0003800000 */
.L_x_514:
[----:B------:R-:W-:Y:S01]  /*6960*/  UMOV UR4, 0xffffffff ;  /* 0xffffffff00047882 */ /* 0x000fe20000000000 */
[----:B0-----:R-:W-:Y:S02]  /*6970*/  IMAD.IADD R137, R135, 0x1, -R115 ;  /* 0x0000000187897824 */ /* 0x001fe400078e0a73 */
[----:B------:R-:W-:Y:S05]  /*6980*/  BRA.DIV UR4, `(.L_x_516) ;  /* 0x0000020a04687947 */ /* 0x000fea000b800000 */
[----:B------:R0:W2:Y:S04]  /*6990*/  SHFL.IDX PT, R123, R117, RZ, 0x181f ;  /* 0x00181fff757b7589 */ /* 0x0000a800000e0000 */
[----:B------:R0:W3:Y:S02]  /*69a0*/  SHFL.IDX PT, R122, R118, RZ, 0x181f ;  /* 0x00181fff767a7589 */ /* 0x0000e400000e0000 */
.L_x_822:
[----:B------:R-:W-:Y:S04]  /*69b0*/  BSSY B1, `(.L_x_517) ;  /* 0x00000e5000017945 */ /* 0x000fe80003800000 */
[----:B------:R-:W-:Y:S05]  /*69c0*/  @P3 BRA `(.L_x_518) ;  /* 0x0000000c008c3947 */ /* 0x000fea0003800000 */
[----:B------:R-:W-:Y:S01]  /*69d0*/  ISETP.NE.AND P3, PT, R3, RZ, PT ;  /* 0x000000ff0300720c */ /* 0x000fe20003f65270 */
[----:B------:R-:W-:-:S12]  /*69e0*/  BSSY B2, `(.L_x_519) ;  /* 0x0000070000027945 */ /* 0x000fd80003800000 */
[----:B------:R-:W-:Y:S05]  /*69f0*/  @!P3 BRA `(.L_x_520) ;  /* 0x0000000400b8b947 */ /* 0x000fea0003800000 */
[----:B------:R-:W-:Y:S01]  /*6a00*/  SEL R11, R115, R137, !P2 ;  /* 0x00000089730b7207 */ /* 0x000fe20005000000 */
[----:B------:R-:W-:Y:S01]  /*6a10*/  BSSY B3, `(.L_x_521) ;  /* 0x0000069000037945 */ /* 0x000fe20003800000 */
[----:B------:R-:W-:Y:S02]  /*6a20*/  SHF.R.U32.HI R13, RZ, 0x3, R225 ;  /* 0x00000003ff0d7819 */ /* 0x000fe400000116e1 */
[----:B------:R-:W-:Y:S02]  /*6a30*/  SHF.R.S32.HI R12, RZ, 0x1f, R11 ;  /* 0x0000001fff0c7819 */ /* 0x000fe4000001140b */
[----:B---3--:R-:W-:Y:S02]  /*6a40*/  LEA R124, P3, R9, R122, 0x1 ;  /* 0x0000007a097c7211 */ /* 0x008fe400078608ff */
[----:B------:R-:W-:Y:S02]  /*6a50*/  LEA.HI R11, R12, R11, RZ, 0x4 ;  /* 0x0000000b0c0b7211 */ /* 0x000fe400078f20ff */
[----:B------:R-:W-:-:S02]  /*6a60*/  ISETP.GE.AND P6, PT, R16, R114, PT ;  /* 0x000000721000720c */ /* 0x000fc40003fc6270 */
[----:B------:R-:W-:Y:S02]  /*6a70*/  LEA.HI.SX32 R126, R11, R8, 0x1c ;  /* 0x000000080b7e7211 */ /* 0x000fe400078fe2ff */
[----:B--2---:R-:W-:Y:S02]  /*6a80*/  LEA.HI.X R125, R9, R123, R27, 0x1, P3 ;  /* 0x0000007b097d7211 */ /* 0x004fe400018f0c1b */
[----:B------:R-:W-:-:S04]  /*6a90*/  SHF.R.S32.HI R11, RZ, 0x1f, R126 ;  /* 0x0000001fff0b7819 */ /* 0x000fc8000001147e */
[----:B------:R-:W-:Y:S02]  /*6aa0*/  LEA.HI R12, R11, R126, RZ, 0x3 ;  /* 0x0000007e0b0c7211 */ /* 0x000fe400078f18ff */
[----:B------:R-:W-:Y:S02]  /*6ab0*/  SHF.L.U32 R126, R126, 0x3, RZ ;  /* 0x000000037e7e7819 */ /* 0x000fe400000006ff */
[----:B------:R-:W-:Y:S02]  /*6ac0*/  SHF.R.S32.HI R12, RZ, 0x3, R12 ;  /* 0x00000003ff0c7819 */ /* 0x000fe4000001140c */
[----:B------:R-:W-:Y:S02]  /*6ad0*/  LOP3.LUT R11, R225, 0x38, R126, 0xf8, !PT ;  /* 0x00000038e10b7812 */ /* 0x000fe400078ef87e */
[----:B------:R-:W-:Y:S01]  /*6ae0*/  ISETP.GE.AND P3, PT, R126, R135, PT ;  /* 0x000000877e00720c */ /* 0x000fe20003f66270 */
[----:B------:R-:W-:Y:S01]  /*6af0*/  IMAD R12, R12, 0x1400, R229 ;  /* 0x000014000c0c7824 */ /* 0x000fe200078e02e5 */
[----:B------:R-:W-:Y:S01]  /*6b00*/  LOP3.LUT R11, R11, R13, RZ, 0x3c, !PT ;  /* 0x0000000d0b0b7212 */ /* 0x000fe200078e3cff */
[----:B------:R-:W-:-:S04]  /*6b10*/  IMAD R13, R212, 0x5000, R134 ;  /* 0x00005000d40d7824 */ /* 0x000fc800078e0286 */
[----:B------:R-:W-:Y:S02]  /*6b20*/  IMAD.IADD R11, R12, 0x1, R11 ;  /* 0x000000010c0b7824 */ /* 0x000fe400078e020b */
[----:B------:R-:W-:Y:S02]  /*6b30*/  IMAD R12, R13, 0x2, R22 ;  /* 0x000000020d0c7824 */ /* 0x000fe400078e0216 */
[----:B------:R-:W-:Y:S02]  /*6b40*/  IMAD R11, R212, 0x5000, R11 ;  /* 0x00005000d40b7824 */ /* 0x000fe400078e020b */
[----:B------:R-:W-:Y:S02]  /*6b50*/  @!P3 IMAD.WIDE R126, R126, 0x2, R122 ;  /* 0x000000027e7eb825 */ /* 0x000fe400078e027a */
[----:B------:R-:W2:Y:S01]  /*6b60*/  LDS.128 R12, [R12+0x24400] ;  /* 0x024400000c0c7984 */ /* 0x000ea20000000c00 */
[----:B------:R-:W-:-:S06]  /*6b70*/  LEA R80, R11, R22, 0x1 ;  /* 0x000000160b507211 */ /* 0x000fcc00078e08ff */
[----:B------:R-:W3:Y:S01]  /*6b80*/  LDS.128 R80, [R80+0x24400] ;  /* 0x0244000050507984 */ /* 0x000ee20000000c00 */
[----:B------:R-:W-:Y:S05]  /*6b90*/  @P6 BRA `(.L_x_522) ;  /* 0x0000000400406947 */ /* 0x000fea0003800000 */
[----:B------:R-:W-:Y:S01]  /*6ba0*/  SHF.R.U64 R11, R36, 0x10, R37 ;  /* 0x00000010240b7819 */ /* 0x000fe20000001225 */
[----:B---3--:R-:W-:Y:S01]  /*6bb0*/  HADD2.F32 R156, -RZ, R81.H1_H1 ;  /* 0x30000051ff9c7230 */ /* 0x008fe20000004100 */
[--C-:B------:R-:W-:Y:S01]  /*6bc0*/  SHF.R.U64 R36, R44, 0x10, R45.reuse ;  /* 0x000000102c247819 */ /* 0x100fe2000000122d */
[----:B------:R-:W-:Y:S01]  /*6bd0*/  HADD2.F32 R154, -RZ, R154.H0_H0 ;  /* 0x2000009aff9a7230 */ /* 0x000fe20000004100 */
[----:B------:R-:W-:Y:S02]  /*6be0*/  SHF.R.U32.HI R44, RZ, 0x10, R45 ;  /* 0x00000010ff2c7819 */ /* 0x000fe4000001162d */
[--C-:B------:R-:W-:Y:S01]  /*6bf0*/  SHF.R.U64 R45, R46, 0x10, R47.reuse ;  /* 0x000000102e2d7819 */ /* 0x100fe2000000122f */
[----:B------:R-:W-:Y:S01]  /*6c00*/  HADD2.F32 R36, -RZ, R36.H0_H0 ;  /* 0x20000024ff247230 */ /* 0x000fe20000004100 */
[----:B------:R-:W-:Y:S01]  /*6c10*/  SHF.R.U32.HI R46, RZ, 0x10, R47 ;  /* 0x00000010ff2e7819 */ /* 0x000fe2000001162f */
[----:B------:R-:W-:Y:S01]  /*6c20*/  HADD2.F32 R47, -RZ, R155.H0_H0 ;  /* 0x2000009bff2f7230 */ /* 0x000fe20000004100 */
[----:B------:R-:W-:Y:S01]  /*6c30*/  SHF.R.U32.HI R37, RZ, 0x10, R37 ;  /* 0x00000010ff257819 */ /* 0x000fe20000011625 */
[----:B------:R-:W-:Y:S01]  /*6c40*/  HADD2.F32 R155, -RZ, R81.H0_H0 ;  /* 0x20000051ff9b7230 */ /* 0x000fe20000004100 */
[--C-:B------:R-:W-:Y:S01]  /*6c50*/  SHF.R.U64 R38, R38, 0x10, R39.reuse ;  /* 0x0000001026267819 */ /* 0x100fe20000001227 */
[----:B------:R-:W-:Y:S01]  /*6c60*/  HADD2.F32 R157, -RZ, R44.H0_H0 ;  /* 0x2000002cff9d7230 */ /* 0x000fe20000004100 */
[----:B------:R-:W-:Y:S01]  /*6c70*/  SHF.R.U32.HI R39, RZ, 0x10, R39 ;  /* 0x00000010ff277819 */ /* 0x000fe20000011627 */
[----:B--2---:R-:W-:-:S02]  /*6c80*/  HADD2.F32 R44, -RZ, R13.H1_H1 ;  /* 0x3000000dff2c7230 */ /* 0x004fc40000004100 */
[----:B------:R-:W-:Y:S01]  /*6c90*/  FMUL.FTZ R158, R155, R47 ;  /* 0x0000002f9b9e7220 */ /* 0x000fe20000410000 */
[----:B------:R-:W-:Y:S02]  /*6ca0*/  HADD2.F32 R81, -RZ, R13.H0_H0 ;  /* 0x2000000dff517230 */ /* 0x000fe40000004100 */
[-C--:B------:R-:W-:Y:S01]  /*6cb0*/  FMUL.FTZ R13, R156, R157.reuse ;  /* 0x0000009d9c0d7220 */ /* 0x080fe20000410000 */
[----:B------:R-:W-:Y:S02]  /*6cc0*/  HADD2.F32 R37, -RZ, R37.H0_H0 ;  /* 0x20000025ff257230 */ /* 0x000fe40000004100 */
[----:B------:R-:W-:Y:S01]  /*6cd0*/  FMUL.FTZ R157, R44, R157 ;  /* 0x0000009d2c9d7220 */ /* 0x000fe20000410000 */
[----:B------:R-:W-:Y:S02]  /*6ce0*/  HADD2.F32 R46, -RZ, R46.H0_H0 ;  /* 0x2000002eff2e7230 */ /* 0x000fe40000004100 */
[C---:B------:R-:W-:Y:S01]  /*6cf0*/  FMUL.FTZ R160, R81.reuse, R47 ;  /* 0x0000002f51a07220 */ /* 0x040fe20000410000 */
[----:B------:R-:W-:Y:S01]  /*6d00*/  FFMA.FTZ R158, R81, R154, -R158 ;  /* 0x0000009a519e7223 */ /* 0x000fe2000001089e */
[----:B------:R-:W-:-:S02]  /*6d10*/  HADD2.F32 R47, -RZ, R83.H0_H0 ;  /* 0x20000053ff2f7230 */ /* 0x000fc40000004100 */
[-C--:B------:R-:W-:Y:S01]  /*6d20*/  FFMA.FTZ R13, R44, R37.reuse, -R13 ;  /* 0x000000252c0d7223 */ /* 0x080fe2000001080d */
[----:B------:R-:W-:Y:S02]  /*6d30*/  HADD2.F32 R83, -RZ, R83.H1_H1 ;  /* 0x30000053ff537230 */ /* 0x000fe40000004100 */
[----:B------:R-:W-:Y:S01]  /*6d40*/  FFMA.FTZ R157, R156, R37, R157 ;  /* 0x000000259c9d7223 */ /* 0x000fe2000001009d */
[--C-:B------:R-:W-:Y:S02]  /*6d50*/  HADD2.F32 R81, -RZ, R15.reuse.H0_H0 ;  /* 0x2000000fff517230 */ /* 0x100fe40000004100 */
[----:B------:R-:W-:Y:S01]  /*6d60*/  FFMA.FTZ R160, R155, R154, R160 ;  /* 0x0000009a9ba07223 */ /* 0x000fe200000100a0 */
[----:B------:R-:W-:Y:S01]  /*6d70*/  HADD2.F32 R15, -RZ, R15.H1_H1 ;  /* 0x3000000fff0f7230 */ /* 0x000fe20000004100 */
[----:B------:R-:W-:Y:S01]  /*6d80*/  F2FP.F16.F32.PACK_AB R13, R13, R158 ;  /* 0x0000009e0d0d723e */ /* 0x000fe200000000ff */
[----:B------:R-:W-:Y:S02]  /*6d90*/  HADD2.F32 R37, -RZ, R162.H0_H0 ;  /* 0x200000a2ff257230 */ /* 0x000fe40000004100 */
[----:B------:R-:W-:Y:S01]  /*6da0*/  FMUL.FTZ R162, R83, R46 ;  /* 0x0000002e53a27220 */ /* 0x000fe20000410000 */
[----:B------:R-:W-:-:S02]  /*6db0*/  HADD2.F32 R156, -RZ, R39.H0_H0 ;  /* 0x20000027ff9c7230 */ /* 0x000fc40000004100 */
[----:B------:R-:W-:Y:S01]  /*6dc0*/  FMUL.FTZ R46, R15, R46 ;  /* 0x0000002e0f2e7220 */ /* 0x000fe20000410000 */
[----:B------:R-:W-:Y:S02]  /*6dd0*/  HADD2.F32 R44, -RZ, R159.H1_H1 ;  /* 0x3000009fff2c7230 */ /* 0x000fe40000004100 */
[-C--:B------:R-:W-:Y:S01]  /*6de0*/  FMUL.FTZ R154, R47, R37.reuse ;  /* 0x000000252f9a7220 */ /* 0x080fe20000410000 */
[----:B------:R-:W-:Y:S01]  /*6df0*/  FMUL.FTZ R164, R81, R37 ;  /* 0x0000002551a47220 */ /* 0x000fe20000410000 */
[----:B------:R-:W-:Y:S01]  /*6e00*/  FFMA.FTZ R83, R83, R156, R46 ;  /* 0x0000009c53537223 */ /* 0x000fe2000001002e */
[----:B------:R-:W-:Y:S02]  /*6e10*/  HADD2.F32 R37, -RZ, R170.H0_H0 ;  /* 0x200000aaff257230 */ /* 0x000fe40000004100 */
[-C--:B------:R-:W-:Y:S01]  /*6e20*/  FFMA.FTZ R154, R81, R44.reuse, -R154 ;  /* 0x0000002c519a7223 */ /* 0x080fe2000001089a */
[----:B------:R-:W-:Y:S01]  /*6e30*/  FFMA.FTZ R164, R47, R44, R164 ;  /* 0x0000002c2fa47223 */ /* 0x000fe200000100a4 */
[----:B------:R-:W-:-:S02]  /*6e40*/  HADD2.F32 R46, -RZ, R80.H0_H0 ;  /* 0x20000050ff2e7230 */ /* 0x000fc40000004100 */
[----:B------:R-:W-:Y:S01]  /*6e50*/  FFMA.FTZ R15, R15, R156, -R162 ;  /* 0x0000009c0f0f7223 */ /* 0x000fe200000108a2 */
[----:B------:R-:W-:Y:S02]  /*6e60*/  HADD2.F32 R44, -RZ, R12.H0_H0 ;  /* 0x2000000cff2c7230 */ /* 0x000fe40000004100 */
[----:B------:R-:W-:Y:S01]  /*6e70*/  HADD2.F32 R47, -RZ, R80.H1_H1 ;  /* 0x30000050ff2f7230 */ /* 0x000fe20000004100 */
[----:B------:R-:W-:Y:S01]  /*6e80*/  F2FP.F16.F32.PACK_AB R83, R83, R164 ;  /* 0x000000a45353723e */ /* 0x000fe200000000ff */
[----:B------:R-:W-:Y:S01]  /*6e90*/  HADD2.F32 R81, -RZ, R12.H1_H1 ;  /* 0x3000000cff517230 */ /* 0x000fe20000004100 */
[----:B------:R-:W-:Y:S01]  /*6ea0*/  F2FP.F16.F32.PACK_AB R15, R15, R154 ;  /* 0x0000009a0f0f723e */ /* 0x000fe200000000ff */
[----:B------:R-:W-:Y:S02]  /*6eb0*/  HADD2.F32 R12, -RZ, R11.H0_H0 ;  /* 0x2000000bff0c7230 */ /* 0x000fe40000004100 */
[----:B------:R-:W-:Y:S01]  /*6ec0*/  FMUL.FTZ R11, R46, R37 ;  /* 0x000000252e0b7220 */ /* 0x000fe20000410000 */
[----:B------:R-:W-:-:S02]  /*6ed0*/  HADD2.F32 R39, -RZ, R168.H1_H1 ;  /* 0x300000a8ff277230 */ /* 0x000fc40000004100 */
[----:B------:R-:W-:Y:S01]  /*6ee0*/  FMUL.FTZ R37, R44, R37 ;  /* 0x000000252c257220 */ /* 0x000fe20000410000 */
[-C--:B------:R-:W-:Y:S01]  /*6ef0*/  FMUL.FTZ R80, R47, R36.reuse ;  /* 0x000000242f507220 */ /* 0x080fe20000410000 */
[C---:B------:R-:W-:Y:S01]  /*6f00*/  FMUL.FTZ R36, R81.reuse, R36 ;  /* 0x0000002451247220 */ /* 0x040fe20000410000 */
[----:B------:R-:W-:Y:S02]  /*6f10*/  HADD2.F32 R45, -RZ, R45.H0_H0 ;  /* 0x2000002dff2d7230 */ /* 0x000fe40000004100 */
[-C--:B------:R-:W-:Y:S01]  /*6f20*/  FFMA.FTZ R37, R46, R39.reuse, R37 ;  /* 0x000000272e257223 */ /* 0x080fe20000010025 */
[----:B------:R-:W-:Y:S01]  /*6f30*/  FFMA.FTZ R11, R44, R39, -R11 ;  /* 0x000000272c0b7223 */ /* 0x000fe2000001080b */
[----:B------:R-:W-:Y:S02]  /*6f40*/  HADD2.F32 R46, -RZ, R82.H0_H0 ;  /* 0x20000052ff2e7230 */ /* 0x000fe40000004100 */
[-C--:B------:R-:W-:Y:S01]  /*6f50*/  FFMA.FTZ R80, R81, R12.reuse, -R80 ;  /* 0x0000000c51507223 */ /* 0x080fe20000010850 */
[----:B------:R-:W-:Y:S01]  /*6f60*/  FFMA.FTZ R36, R47, R12, R36 ;  /* 0x0000000c2f247223 */ /* 0x000fe20000010024 */
[----:B------:R-:W-:-:S02]  /*6f70*/  HADD2.F32 R44, -RZ, R14.H0_H0 ;  /* 0x2000000eff2c7230 */ /* 0x000fc40000004100 */
[----:B------:R-:W-:Y:S02]  /*6f80*/  HADD2.F32 R82, -RZ, R82.H1_H1 ;  /* 0x30000052ff527230 */ /* 0x000fe40000004100 */
[----:B------:R-:W-:Y:S02]  /*6f90*/  HADD2.F32 R12, -RZ, R169.H1_H1 ;  /* 0x300000a9ff0c7230 */ /* 0x000fe40000004100 */
[----:B------:R-:W-:Y:S02]  /*6fa0*/  HADD2.F32 R14, -RZ, R14.H1_H1 ;  /* 0x3000000eff0e7230 */ /* 0x000fe40000004100 */
[----:B------:R-:W-:Y:S01]  /*6fb0*/  FMUL.FTZ R155, R82, R45 ;  /* 0x0000002d529b7220 */ /* 0x000fe20000410000 */
[----:B------:R-:W-:Y:S02]  /*6fc0*/  HADD2.F32 R39, -RZ, R159.H0_H0 ;  /* 0x2000009fff277230 */ /* 0x000fe40000004100 */
[----:B------:R-:W-:Y:S01]  /*6fd0*/  FMUL.FTZ R47, R46, R12 ;  /* 0x0000000c2e2f7220 */ /* 0x000fe20000410000 */
[----:B------:R-:W-:-:S02]  /*6fe0*/  HADD2.F32 R81, -RZ, R38.H0_H0 ;  /* 0x20000026ff517230 */ /* 0x000fc40000004100 */
[----:B------:R-:W-:Y:S01]  /*6ff0*/  FMUL.FTZ R159, R44, R12 ;  /* 0x0000000c2c9f7220 */ /* 0x000fe20000410000 */
[----:B------:R-:W-:Y:S01]  /*7000*/  FMUL.FTZ R45, R14, R45 ;  /* 0x0000002d0e2d7220 */ /* 0x000fe20000410000 */
[----:B------:R-:W-:Y:S01]  /*7010*/  FFMA.FTZ R47, R44, R39, -R47 ;  /* 0x000000272c2f7223 */ /* 0x000fe2000001082f */
[----:B------:R-:W-:Y:S01]  /*7020*/  F2FP.F16.F32.PACK_AB R12, R80, R11 ;  /* 0x0000000b500c723e */ /* 0x000fe200000000ff */
[----:B------:R-:W-:Y:S01]  /*7030*/  FFMA.FTZ R159, R46, R39, R159 ;  /* 0x000000272e9f7223 */ /* 0x000fe2000001009f */
[-C--:B------:R-:W-:Y:S01]  /*7040*/  FFMA.FTZ R14, R14, R81.reuse, -R155 ;  /* 0x000000510e0e7223 */ /* 0x080fe2000001089b */
[----:B------:R-:W-:Y:S01]  /*7050*/  FFMA.FTZ R82, R82, R81, R45 ;  /* 0x0000005152527223 */ /* 0x000fe2000001002d */
[----:B------:R-:W-:Y:S02]  /*7060*/  F2FP.F16.F32.PACK_AB R81, R157, R160 ;  /* 0x000000a09d51723e */ /* 0x000fe400000000ff */
[----:B------:R-:W-:Y:S02]  /*7070*/  F2FP.F16.F32.PACK_AB R80, R36, R37 ;  /* 0x000000252450723e */ /* 0x000fe400000000ff */
[----:B------:R-:W-:-:S02]  /*7080*/  F2FP.F16.F32.PACK_AB R14, R14, R47 ;  /* 0x0000002f0e0e723e */ /* 0x000fc400000000ff */
[----:B------:R-:W-:-:S07]  /*7090*/  F2FP.F16.F32.PACK_AB R82, R82, R159 ;  /* 0x0000009f5252723e */ /* 0x000fce00000000ff */
.L_x_522:
[----:B------:R-:W-:Y:S05]  /*70a0*/  BSYNC B3 ;  /* 0x0000000000037941 */ /* 0x000fea0003800000 */
.L_x_521:
[----:B------:R-:W-:Y:S02]  /*70b0*/  ULDC.64 UR4, c[0x0][0x208] ;  /* 0x0000820000047ab9 */ /* 0x000fe40000000a00 */
[----:B--2---:R4:W-:Y:S04]  /*70c0*/  ST.E.128 desc[UR4][R124.64], R12 ;  /* 0x0000000c7c007985 */ /* 0x0049e8000c101d04 */
[----:B---3--:R4:W-:Y:S02]  /*70d0*/  @!P3 ST.E.128 desc[UR4][R126.64], R80 ;  /* 0x000000507e00b985 */ /* 0x0089e4000c101d04 */
.L_x_520:
[----:B------:R-:W-:Y:S05]  /*70e0*/  BSYNC B2 ;  /* 0x0000000000027941 */ /* 0x000fea0003800000 */
.L_x_519:
[----:B------:R-:W-:-:S13]  /*70f0*/  ISETP.NE.AND P3, PT, R21, RZ, PT ;  /* 0x000000ff1500720c */ /* 0x000fda0003f65270 */
[----:B------:R-:W-:Y:S05]  /*7100*/  @!P3 BRA `(.L_x_518) ;  /* 0x0000000400bcb947 */ /* 0x000fea0003800000 */
[----:B------:R-:W-:Y:S01]  /*7110*/  SEL R11, R115, R137, !P1 ;  /* 0x00000089730b7207 */ /* 0x000fe20004800000 */
[----:B------:R-:W-:Y:S01]  /*7120*/  BSSY B2, `(.L_x_523) ;  /* 0x000006a000027945 */ /* 0x000fe20003800000 */
[----:B----4-:R-:W-:Y:S02]  /*7130*/  SHF.R.U32.HI R15, RZ, 0x3, R225 ;  /* 0x00000003ff0f7819 */ /* 0x010fe400000116e1 */
[----:B------:R-:W-:Y:S02]  /*7140*/  SHF.R.S32.HI R12, RZ, 0x1f, R11 ;  /* 0x0000001fff0c7819 */ /* 0x000fe4000001140b */
[----:B---3--:R-:W-:Y:S02]  /*7150*/  LEA R44, P3, R20, R122, 0x1 ;  /* 0x0000007a142c7211 */ /* 0x008fe400078608ff */
[----:B------:R-:W-:Y:S02]  /*7160*/  LEA.HI R11, R12, R11, RZ, 0x4 ;  /* 0x0000000b0c0b7211 */ /* 0x000fe400078f20ff */
[----:B--2---:R-:W-:-:S02]  /*7170*/  LEA.HI.X R45, R20, R123, R28, 0x1, P3 ;  /* 0x0000007b142d7211 */ /* 0x004fc400018f0c1c */
[----:B------:R-:W-:Y:S02]  /*7180*/  LEA.HI.SX32 R11, R11, R10, 0x1c ;  /* 0x0000000a0b0b7211 */ /* 0x000fe400078fe2ff */
[----:B------:R-:W-:Y:S02]  /*7190*/  ISETP.GE.AND P6, PT, R213, R114, PT ;  /* 0x00000072d500720c */ /* 0x000fe40003fc6270 */
[----:B------:R-:W-:-:S04]  /*71a0*/  SHF.R.S32.HI R12, RZ, 0x1f, R11 ;  /* 0x0000001fff0c7819 */ /* 0x000fc8000001140b */
[----:B------:R-:W-:Y:S01]  /*71b0*/  LEA.HI R13, R12, R11, RZ, 0x3 ;  /* 0x0000000b0c0d7211 */ /* 0x000fe200078f18ff */
[----:B------:R-:W-:-:S03]  /*71c0*/  IMAD.SHL.U32 R12, R11, 0x8, RZ ;  /* 0x000000080b0c7824 */ /* 0x000fc600078e00ff */
[----:B------:R-:W-:Y:S02]  /*71d0*/  SHF.R.S32.HI R14, RZ, 0x3, R13 ;  /* 0x00000003ff0e7819 */ /* 0x000fe4000001140d */
[----:B------:R-:W-:Y:S02]  /*71e0*/  LOP3.LUT R11, R225, 0x38, R12, 0xf8, !PT ;  /* 0x00000038e10b7812 */ /* 0x000fe400078ef80c */
[----:B------:R-:W-:Y:S01]  /*71f0*/  ISETP.GE.AND P3, PT, R12, R135, PT ;  /* 0x000000870c00720c */ /* 0x000fe20003f66270 */
[----:B------:R-:W-:Y:S01]  /*7200*/  IMAD R14, R14, 0x1400, R229 ;  /* 0x000014000e0e7824 */ /* 0x000fe200078e02e5 */
[----:B------:R-:W-:-:S05]  /*7210*/  LOP3.LUT R11, R11, R15, RZ, 0x3c, !PT ;  /* 0x0000000f0b0b7212 */ /* 0x000fca00078e3cff */
[----:B------:R-:W-:Y:S02]  /*7220*/  IMAD.IADD R13, R14, 0x1, R11 ;  /* 0x000000010e0d7824 */ /* 0x000fe400078e020b */
[C---:B------:R-:W-:Y:S02]  /*7230*/  IMAD R11, R212.reuse, 0x5000, R133 ;  /* 0x00005000d40b7824 */ /* 0x040fe400078e0285 */
[----:B------:R-:W-:Y:S02]  /*7240*/  IMAD R13, R212, 0x5000, R13 ;  /* 0x00005000d40d7824 */ /* 0x000fe400078e020d */
[----:B------:R-:W-:Y:S01]  /*7250*/  @!P3 IMAD.WIDE R122, R12, 0x2, R122 ;  /* 0x000000020c7ab825 */ /* 0x000fe200078e027a */
[----:B------:R-:W-:-:S03]  /*7260*/  LEA R11, R11, R22, 0x1 ;  /* 0x000000160b0b7211 */ /* 0x000fc600078e08ff */
[----:B------:R-:W-:Y:S02]  /*7270*/  IMAD R36, R13, 0x2, R22 ;  /* 0x000000020d247824 */ /* 0x000fe400078e0216 */
[----:B------:R2:W3:Y:S04]  /*7280*/  LDS.128 R12, [R11+0x24400] ;  /* 0x024400000b0c7984 */ /* 0x0004e80000000c00 */
[----:B------:R-:W4:Y:S01]  /*7290*/  LDS.128 R36, [R36+0x24400] ;  /* 0x0244000024247984 */ /* 0x000f220000000c00 */
[----:B------:R-:W-:Y:S05]  /*72a0*/  @P6 BRA `(.L_x_524) ;  /* 0x0000000400446947 */ /* 0x000fea0003800000 */
[----:B--2---:R-:W-:Y:S01]  /*72b0*/  SHF.R.U64 R11, R32, 0x10, R33 ;  /* 0x00000010200b7819 */ /* 0x004fe20000001221 */
[----:B----4-:R-:W-:Y:S01]  /*72c0*/  HADD2.F32 R46, -RZ, R37.H1_H1 ;  /* 0x30000025ff2e7230 */ /* 0x010fe20000004100 */
        /* <DEDUP_REMOVED lines=9> */
[----:B---3--:R-:W-:Y:S01]  /*7360*/  HADD2.F32 R40, -RZ, R13.H1_H1 ;  /* 0x3000000dff287230 */ /* 0x008fe20000004100 */
[--C-:B------:R-:W-:Y:S01]  /*7370*/  SHF.R.U64 R34, R34, 0x10, R35.reuse ;  /* 0x0000001022227819 */ /* 0x100fe20000001223 */
[----:B------:R-:W-:Y:S01]  /*7380*/  HADD2.F32 R43, -RZ, R37.H0_H0 ;  /* 0x20000025ff2b7230 */ /* 0x000fe20000004100 */
[----:B------:R-:W-:Y:S01]  /*7390*/  SHF.R.U32.HI R35, RZ, 0x10, R35 ;  /* 0x00000010ff237819 */ /* 0x000fe20000011623 */
[----:B------:R-:W-:-:S02]  /*73a0*/  HADD2.F32 R37, -RZ, R13.H0_H0 ;  /* 0x2000000dff257230 */ /* 0x000fc40000004100 */
[-C--:B------:R-:W-:Y:S01]  /*73b0*/  FMUL.FTZ R13, R46, R47.reuse ;  /* 0x0000002f2e0d7220 */ /* 0x080fe20000410000 */
[----:B------:R-:W-:Y:S02]  /*73c0*/  HADD2.F32 R33, -RZ, R33.H0_H0 ;  /* 0x20000021ff217230 */ /* 0x000fe40000004100 */
[C---:B------:R-:W-:Y:S01]  /*73d0*/  FMUL.FTZ R47, R40.reuse, R47 ;  /* 0x0000002f282f7220 */ /* 0x040fe20000410000 */
[-C--:B------:R-:W-:Y:S01]  /*73e0*/  FMUL.FTZ R80, R43, R169.reuse ;  /* 0x000000a92b507220 */ /* 0x080fe20000410000 */
[----:B------:R-:W-:Y:S02]  /*73f0*/  HADD2.F32 R124, -RZ, R42.H0_H0 ;  /* 0x2000002aff7c7230 */ /* 0x000fe40000004100 */
[----:B------:R-:W-:Y:S01]  /*7400*/  FMUL.FTZ R82, R37, R169 ;  /* 0x000000a925527220 */ /* 0x000fe20000410000 */
[-C--:B------:R-:W-:Y:S01]  /*7410*/  FFMA.FTZ R13, R40, R33.reuse, -R13 ;  /* 0x00000021280d7223 */ /* 0x080fe2000001080d */
[----:B------:R-:W-:Y:S01]  /*7420*/  FFMA.FTZ R47, R46, R33, R47 ;  /* 0x000000212e2f7223 */ /* 0x000fe2000001002f */
[----:B------:R-:W-:-:S02]  /*7430*/  HADD2.F32 R33, -RZ, R167.H0_H0 ;  /* 0x200000a7ff217230 */ /* 0x000fc40000004100 */
[-C--:B------:R-:W-:Y:S01]  /*7440*/  FFMA.FTZ R80, R37, R168.reuse, -R80 ;  /* 0x000000a825507223 */ /* 0x080fe20000010850 */
[----:B------:R-:W-:Y:S02]  /*7450*/  HADD2.F32 R167, -RZ, R167.H1_H1 ;  /* 0x300000a7ffa77230 */ /* 0x000fe40000004100 */
[----:B------:R-:W-:Y:S01]  /*7460*/  FFMA.FTZ R82, R43, R168, R82 ;  /* 0x000000a82b527223 */ /* 0x000fe20000010052 */
[----:B------:R-:W-:Y:S02]  /*7470*/  HADD2.F32 R40, -RZ, R39.H0_H0 ;  /* 0x20000027ff287230 */ /* 0x000fe40000004100 */
[----:B------:R-:W-:Y:S01]  /*7480*/  HADD2.F32 R46, -RZ, R15.H0_H0 ;  /* 0x2000000fff2e7230 */ /* 0x000fe20000004100 */
[----:B------:R-:W-:Y:S01]  /*7490*/  F2FP.F16.F32.PACK_AB R13, R13, R80 ;  /* 0x000000500d0d723e */ /* 0x000fe200000000ff */
[----:B------:R-:W-:Y:S02]  /*74a0*/  HADD2.F32 R39, -RZ, R39.H1_H1 ;  /* 0x30000027ff277230 */ /* 0x000fe40000004100 */
[----:B------:R-:W-:-:S02]  /*74b0*/  HADD2.F32 R37, -RZ, R15.H1_H1 ;  /* 0x3000000fff257230 */ /* 0x000fc40000004100 */
[-C--:B------:R-:W-:Y:S01]  /*74c0*/  FMUL.FTZ R15, R40, R167.reuse ;  /* 0x000000a7280f7220 */ /* 0x080fe20000410000 */
[----:B------:R-:W-:Y:S02]  /*74d0*/  HADD2.F32 R42, -RZ, R35.H0_H0 ;  /* 0x20000023ff2a7230 */ /* 0x000fe40000004100 */
[C---:B------:R-:W-:Y:S01]  /*74e0*/  FMUL.FTZ R167, R46.reuse, R167 ;  /* 0x000000a72ea77220 */ /* 0x040fe20000410000 */
[-C--:B------:R-:W-:Y:S01]  /*74f0*/  FMUL.FTZ R126, R39, R124.reuse ;  /* 0x0000007c277e7220 */ /* 0x080fe20000410000 */
[C---:B------:R-:W-:Y:S01]  /*7500*/  FMUL.FTZ R124, R37.reuse, R124 ;  /* 0x0000007c257c7220 */ /* 0x040fe20000410000 */
[-C--:B------:R-:W-:Y:S01]  /*7510*/  FFMA.FTZ R15, R46, R33.reuse, -R15 ;  /* 0x000000212e0f7223 */ /* 0x080fe2000001080f */
[----:B------:R-:W-:Y:S01]  /*7520*/  FFMA.FTZ R33, R40, R33, R167 ;  /* 0x0000002128217223 */ /* 0x000fe200000100a7 */
[----:B------:R-:W-:Y:S02]  /*7530*/  HADD2.F32 R43, -RZ, R166.H1_H1 ;  /* 0x300000a6ff2b7230 */ /* 0x000fe40000004100 */
[----:B------:R-:W-:Y:S01]  /*7540*/  FFMA.FTZ R40, R37, R42, -R126 ;  /* 0x0000002a25287223 */ /* 0x000fe2000001087e */
[----:B------:R-:W-:-:S02]  /*7550*/  HADD2.F32 R32, -RZ, R36.H0_H0 ;  /* 0x20000024ff207230 */ /* 0x000fc40000004100 */
[----:B------:R-:W-:Y:S01]  /*7560*/  FFMA.FTZ R42, R39, R42, R124 ;  /* 0x0000002a272a7223 */ /* 0x000fe2000001007c */
[----:B------:R-:W-:Y:S02]  /*7570*/  HADD2.F32 R46, -RZ, R12.H0_H0 ;  /* 0x2000000cff2e7230 */ /* 0x000fe40000004100 */
[----:B------:R-:W-:Y:S01]  /*7580*/  HADD2.F32 R36, -RZ, R36.H1_H1 ;  /* 0x30000024ff247230 */ /* 0x000fe20000004100 */
[----:B------:R-:W-:Y:S01]  /*7590*/  F2FP.F16.F32.PACK_AB R15, R40, R15 ;  /* 0x0000000f280f723e */ /* 0x000fe200000000ff */
[----:B------:R-:W-:Y:S02]  /*75a0*/  HADD2.F32 R37, -RZ, R12.H1_H1 ;  /* 0x3000000cff257230 */ /* 0x000fe40000004100 */
[----:B------:R-:W-:Y:S02]  /*75b0*/  HADD2.F32 R39, -RZ, R11.H0_H0 ;  /* 0x2000000bff277230 */ /* 0x000fe40000004100 */
[----:B------:R-:W-:Y:S01]  /*75c0*/  FMUL.FTZ R11, R32, R43 ;  /* 0x0000002b200b7220 */ /* 0x000fe20000410000 */
[----:B------:R-:W-:-:S02]  /*75d0*/  HADD2.F32 R35, -RZ, R166.H0_H0 ;  /* 0x200000a6ff237230 */ /* 0x000fc40000004100 */
[----:B------:R-:W-:Y:S01]  /*75e0*/  FMUL.FTZ R43, R46, R43 ;  /* 0x0000002b2e2b7220 */ /* 0x000fe20000410000 */
[-C--:B------:R-:W-:Y:S01]  /*75f0*/  FMUL.FTZ R124, R36, R81.reuse ;  /* 0x00000051247c7220 */ /* 0x080fe20000410000 */
[C---:B------:R-:W-:Y:S01]  /*7600*/  FMUL.FTZ R81, R37.reuse, R81 ;  /* 0x0000005125517220 */ /* 0x040fe20000410000 */
[----:B------:R-:W-:Y:S02]  /*7610*/  HADD2.F32 R34, -RZ, R34.H0_H0 ;  /* 0x20000022ff227230 */ /* 0x000fe40000004100 */
[-C--:B------:R-:W-:Y:S01]  /*7620*/  FFMA.FTZ R11, R46, R35.reuse, -R11 ;  /* 0x000000232e0b7223 */ /* 0x080fe2000001080b */
[----:B------:R-:W-:Y:S01]  /*7630*/  FFMA.FTZ R12, R32, R35, R43 ;  /* 0x00000023200c7223 */ /* 0x000fe2000001002b */
[-C--:B------:R-:W-:Y:S01]  /*7640*/  FFMA.FTZ R32, R37, R39.reuse, -R124 ;  /* 0x0000002725207223 */ /* 0x080fe2000001087c */
[----:B------:R-:W-:Y:S01]  /*7650*/  FFMA.FTZ R35, R36, R39, R81 ;  /* 0x0000002724237223 */ /* 0x000fe20000010051 */
[----:B------:R-:W-:Y:S02]  /*7660*/  HADD2.F32 R43, -RZ, R41.H0_H0 ;  /* 0x20000029ff2b7230 */ /* 0x000fe40000004100 */
[----:B------:R-:W-:Y:S01]  /*7670*/  HADD2.F32 R46, -RZ, R165.H0_H0 ;  /* 0x200000a5ff2e7230 */ /* 0x000fe20000004100 */
[----:B------:R-:W-:Y:S01]  /*7680*/  F2FP.F16.F32.PACK_AB R32, R32, R11 ;  /* 0x0000000b2020723e */ /* 0x000fe200000000ff */
[----:B------:R-:W-:-:S02]  /*7690*/  HADD2.F32 R39, -RZ, R38.H0_H0 ;  /* 0x20000026ff277230 */ /* 0x000fc40000004100 */
[----:B------:R-:W-:Y:S02]  /*76a0*/  HADD2.F32 R41, -RZ, R38.H1_H1 ;  /* 0x30000026ff297230 */ /* 0x000fe40000004100 */
[--C-:B------:R-:W-:Y:S02]  /*76b0*/  HADD2.F32 R37, -RZ, R14.reuse.H0_H0 ;  /* 0x2000000eff257230 */ /* 0x100fe40000004100 */
[----:B------:R-:W-:Y:S02]  /*76c0*/  HADD2.F32 R38, -RZ, R14.H1_H1 ;  /* 0x3000000eff267230 */ /* 0x000fe40000004100 */
[-C--:B------:R-:W-:Y:S01]  /*76d0*/  FMUL.FTZ R14, R39, R46.reuse ;  /* 0x0000002e270e7220 */ /* 0x080fe20000410000 */
[----:B------:R-:W-:Y:S02]  /*76e0*/  HADD2.F32 R36, -RZ, R165.H1_H1 ;  /* 0x300000a5ff247230 */ /* 0x000fe40000004100 */
[----:B------:R-:W-:Y:S01]  /*76f0*/  FMUL.FTZ R46, R37, R46 ;  /* 0x0000002e252e7220 */ /* 0x000fe20000410000 */
[-C--:B------:R-:W-:Y:S01]  /*7700*/  FMUL.FTZ R81, R41, R43.reuse ;  /* 0x0000002b29517220 */ /* 0x080fe20000410000 */
[C---:B------:R-:W-:Y:S01]  /*7710*/  FMUL.FTZ R124, R38.reuse, R43 ;  /* 0x0000002b267c7220 */ /* 0x040fe20000410000 */
        /* <DEDUP_REMOVED lines=8> */
[----:B------:R-:W-:Y:S02]  /*77a0*/  F2FP.F16.F32.PACK_AB R14, R81, R14 ;  /* 0x0000000e510e723e */ /* 0x000fe400000000ff */
[----:B------:R-:W-:-:S07]  /*77b0*/  F2FP.F16.F32.PACK_AB R38, R41, R46 ;  /* 0x0000002e2926723e */ /* 0x000fce00000000ff */
.L_x_524:
[----:B------:R-:W-:Y:S05]  /*77c0*/  BSYNC B2 ;  /* 0x0000000000027941 */ /* 0x000fea0003800000 */
.L_x_523:
[----:B------:R-:W-:Y:S02]  /*77d0*/  ULDC.64 UR4, c[0x0][0x208] ;  /* 0x0000820000047ab9 */ /* 0x000fe40000000a00 */
[----:B---3--:R3:W-:Y:S04]  /*77e0*/  ST.E.128 desc[UR4][R44.64], R12 ;  /* 0x0000000c2c007985 */ /* 0x0087e8000c101d04 */
[----:B----4-:R3:W-:Y:S02]  /*77f0*/  @!P3 ST.E.128 desc[UR4][R122.64], R36 ;  /* 0x000000247a00b985 */ /* 0x0107e4000c101d04 */
.L_x_518:
[----:B------:R-:W-:Y:S05]  /*7800*/  BSYNC B1 ;  /* 0x0000000000017941 */ /* 0x000fea0003800000 */
.L_x_517:
[----:B------:R-:W-:-:S03]  /*7810*/  UMOV UR4, 0xffffffff ;  /* 0xffffffff00047882 */ /* 0x000fc60000000000 */
[----:B------:R-:W-:Y:S05]  /*7820*/  BRA.DIV UR4, `(.L_x_525) ;  /* 0x000001fe040c7947 */ /* 0x000fea000b800000 */
[----:B---3--:R3:W0:Y:S04]  /*7830*/  SHFL.IDX PT, R37, R117, 0x1, 0x181f ;  /* 0x00381f0075257f89 */ /* 0x00862800000e0000 */
[----:B------:R3:W0:Y:S02]  /*7840*/  SHFL.IDX PT, R36, R118, 0x1, 0x181f ;  /* 0x00381f0076247f89 */ /* 0x00062400000e0000 */
.L_x_826:
[----:B------:R-:W-:Y:S04]  /*7850*/  BSSY B1, `(.L_x_526) ;  /* 0x00000fd000017945 */ /* 0x000fe80003800000 */
[----:B------:R-:W-:Y:S05]  /*7860*/  @P4 BRA `(.L_x_527) ;  /* 0x0000000c00ec4947 */ /* 0x000fea0003800000 */
[----:B------:R-:W-:Y:S01]  /*7870*/  ISETP.NE.AND P3, PT, R3, RZ, PT ;  /* 0x000000ff0300720c */ /* 0x000fe20003f65270 */
[----:B------:R-:W-:-:S12]  /*7880*/  BSSY B2, `(.L_x_528) ;  /* 0x000007b000027945 */ /* 0x000fd80003800000 */
[----:B------:R-:W-:Y:S05]  /*7890*/  @!P3 BRA `(.L_x_529) ;  /* 0x0000000400e4b947 */ /* 0x000fea0003800000 */
[----:B----4-:R-:W4:Y:S01]  /*78a0*/  LDL R14, [R1+0x58] ;  /* 0x00005800010e7983 */ /* 0x010f220000100800 */
[----:B--2---:R-:W-:Y:S01]  /*78b0*/  SEL R11, R115, R137, !P2 ;  /* 0x00000089730b7207 */ /* 0x004fe20005000000 */
[C---:B------:R-:W-:Y:S01]  /*78c0*/  VIADD R13, R219.reuse, 0x20 ;  /* 0x00000020db0d7836 */ /* 0x040fe20000000000 */
[----:B------:R-:W-:Y:S01]  /*78d0*/  IADD3 R15, R219, 0x20, RZ ;  /* 0x00000020db0f7810 */ /* 0x000fe20007ffe0ff */
[----:B------:R-:W-:Y:S01]  /*78e0*/  BSSY B3, `(.L_x_530) ;  /* 0x0000071000037945 */ /* 0x000fe20003800000 */
[----:B------:R-:W-:Y:S01]  /*78f0*/  SHF.R.S32.HI R12, RZ, 0x1f, R11 ;  /* 0x0000001fff0c7819 */ /* 0x000fe2000001140b */
[----:B------:R-:W-:Y:S01]  /*7900*/  IMAD.SHL.U32 R13, R13, 0x40, RZ ;  /* 0x000000400d0d7824 */ /* 0x000fe200078e00ff */
[----:B0-----:R-:W-:Y:S01]  /*7910*/  LEA R38, P4, R9, R36, 0x1 ;  /* 0x0000002409267211 */ /* 0x001fe200078808ff */
[----:B------:R-:W-:Y:S01]  /*7920*/  IMAD.SHL.U32 R15, R15, 0x40, RZ ;  /* 0x000000400f0f7824 */ /* 0x000fe200078e00ff */
[----:B------:R-:W-:Y:S02]  /*7930*/  LEA.HI R11, R12, R11, RZ, 0x4 ;  /* 0x0000000b0c0b7211 */ /* 0x000fe400078f20ff */
[----:B------:R-:W-:-:S02]  /*7940*/  LOP3.LUT R13, R13, 0x1c0, RZ, 0xc0, !PT ;  /* 0x000001c00d0d7812 */ /* 0x000fc400078ec0ff */
[----:B------:R-:W-:Y:S02]  /*7950*/  LEA.HI.SX32 R11, R11, R8, 0x1c ;  /* 0x000000080b0b7211 */ /* 0x000fe400078fe2ff */
[----:B------:R-:W-:Y:S02]  /*7960*/  LOP3.LUT R15, R15, 0x1c0, RZ, 0xc0, !PT ;  /* 0x000001c00f0f7812 */ /* 0x000fe400078ec0ff */
[----:B------:R-:W-:Y:S02]  /*7970*/  SHF.R.S32.HI R12, RZ, 0x1f, R11 ;  /* 0x0000001fff0c7819 */ /* 0x000fe4000001140b */
[----:B------:R-:W-:Y:S02]  /*7980*/  SHF.L.U32 R40, R11, 0x3, RZ ;  /* 0x000000030b287819 */ /* 0x000fe400000006ff */
[----:B------:R-:W-:Y:S02]  /*7990*/  LEA.HI R12, R12, R11, RZ, 0x3 ;  /* 0x0000000b0c0c7211 */ /* 0x000fe400078f18ff */
[----:B------:R-:W-:-:S02]  /*79a0*/  SHF.R.U32.HI R13, RZ, 0x3, R13 ;  /* 0x00000003ff0d7819 */ /* 0x000fc4000001160d */
[----:B------:R-:W-:Y:S02]  /*79b0*/  SHF.R.S32.HI R12, RZ, 0x3, R12 ;  /* 0x00000003ff0c7819 */ /* 0x000fe4000001140c */
[----:B------:R-:W-:Y:S02]  /*79c0*/  LOP3.LUT R11, R15, 0x38, R40, 0xf8, !PT ;  /* 0x000000380f0b7812 */ /* 0x000fe400078ef828 */
[----:B------:R-:W-:Y:S02]  /*79d0*/  LEA.HI.X R39, R9, R37, R27, 0x1, P4 ;  /* 0x0000002509277211 */ /* 0x000fe400020f0c1b */
[----:B------:R-:W-:Y:S02]  /*79e0*/  LOP3.LUT R11, R11, R13, RZ, 0x3c, !PT ;  /* 0x0000000d0b0b7212 */ /* 0x000fe400078e3cff */
[----:B------:R-:W-:Y:S02]  /*79f0*/  ISETP.GE.AND P4, PT, R16, R114, PT ;  /* 0x000000721000720c */ /* 0x000fe40003f86270 */
[----:B------:R-:W-:-:S13]  /*7a00*/  ISETP.GE.AND P3, PT, R40, R135, PT ;  /* 0x000000872800720c */ /* 0x000fda0003f66270 */
[----:B------:R-:W-:-:S04]  /*7a10*/  @!P3 IMAD.WIDE R40, R40, 0x2, R36 ;  /* 0x000000022828b825 */ /* 0x000fc800078e0224 */
[----:B----4-:R-:W-:-:S04]  /*7a20*/  IMAD R12, R12, 0x1400, R14 ;  /* 0x000014000c0c7824 */ /* 0x010fc800078e020e */
[----:B------:R-:W-:Y:S02]  /*7a30*/  IMAD.IADD R13, R12, 0x1, R11 ;  /* 0x000000010c0d7824 */ /* 0x000fe400078e020b */
[C---:B------:R-:W-:Y:S02]  /*7a40*/  IMAD R11, R212.reuse, 0x5000, R132 ;  /* 0x00005000d40b7824 */ /* 0x040fe400078e0284 */
[----:B------:R-:W-:-:S03]  /*7a50*/  IMAD R13, R212, 0x5000, R13 ;  /* 0x00005000d40d7824 */ /* 0x000fc600078e020d */
[----:B------:R-:W-:Y:S01]  /*7a60*/  LEA R11, R11, R22, 0x1 ;  /* 0x000000160b0b7211 */ /* 0x000fe200078e08ff */
[----:B------:R-:W-:-:S04]  /*7a70*/  IMAD R32, R13, 0x2, R22 ;  /* 0x000000020d207824 */ /* 0x000fc800078e0216 */
[----:B------:R0:W2:Y:S04]  /*7a80*/  LDS.128 R12, [R11+0x24400] ;  /* 0x024400000b0c7984 */ /* 0x0000a80000000c00 */
[----:B------:R-:W4:Y:S01]  /*7a90*/  LDS.128 R32, [R32+0x24400] ;  /* 0x0244000020207984 */ /* 0x000f220000000c00 */
[----:B------:R-:W-:Y:S05]  /*7aa0*/  @P4 BRA `(.L_x_531) ;  /* 0x0000000400504947 */ /* 0x000fea0003800000 */
[----:B----4-:R-:W-:Y:S01]  /*7ab0*/  IMAD.MOV.U32 R45, RZ, RZ, R33 ;  /* 0x000000ffff2d7224 */ /* 0x010fe200078e0021 */
[--C-:B0-----:R-:W-:Y:S01]  /*7ac0*/  SHF.R.U64 R11, R52, 0x10, R53.reuse ;  /* 0x00000010340b7819 */ /* 0x101fe20000001235 */
[----:B------:R-:W-:Y:S01]  /*7ad0*/  HADD2.F32 R80, -RZ, R163.H1_H1 ;  /* 0x300000a3ff507230 */ /* 0x000fe20000004100 */
[----:B------:R-:W-:Y:S01]  /*7ae0*/  SHF.R.U32.HI R52, RZ, 0x10, R53 ;  /* 0x00000010ff347819 */ /* 0x000fe20000011635 */
[----:B--2---:R-:W-:Y:S01]  /*7af0*/  HADD2.F32 R46, -RZ, R13.H1_H1 ;  /* 0x3000000dff2e7230 */ /* 0x004fe20000004100 */
[--C-:B------:R-:W-:Y:S01]  /*7b00*/  SHF.R.U32.HI R53, RZ, 0x10, R61.reuse ;  /* 0x00000010ff357819 */ /* 0x100fe2000001163d */
[----:B------:R-:W-:Y:S01]  /*7b10*/  HADD2.F32 R47, -RZ, R45.H0_H0 ;  /* 0x2000002dff2f7230 */ /* 0x000fe20000004100 */
[----:B------:R-:W-:Y:S01]  /*7b20*/  MOV R33, R15 ;  /* 0x0000000f00217202 */ /* 0x000fe20000000f00 */
[----:B------:R-:W-:Y:S01]  /*7b30*/  HADD2.F32 R15, -RZ, R13.H0_H0 ;  /* 0x2000000dff0f7230 */ /* 0x000fe20000004100 */
[----:B------:R-:W-:Y:S01]  /*7b40*/  SHF.R.U64 R42, R60, 0x10, R61 ;  /* 0x000000103c2a7819 */ /* 0x000fe2000000123d */
[----:B------:R-:W-:-:S02]  /*7b50*/  HADD2.F32 R60, -RZ, R163.H0_H0 ;  /* 0x200000a3ff3c7230 */ /* 0x000fc40000004100 */
[-C--:B------:R-:W-:Y:S01]  /*7b60*/  FMUL.FTZ R82, R47, R80.reuse ;  /* 0x000000502f527220 */ /* 0x080fe20000410000 */
[----:B------:R-:W-:Y:S01]  /*7b70*/  HADD2.F32 R45, -RZ, R45.H1_H1 ;  /* 0x3000002dff2d7230 */ /* 0x000fe20000004100 */
[----:B------:R-:W-:Y:S01]  /*7b80*/  SHF.R.U64 R44, R62, 0x10, R63 ;  /* 0x000000103e2c7819 */ /* 0x000fe2000000123f */
[----:B------:R-:W-:Y:S02]  /*7b90*/  HADD2.F32 R53, -RZ, R53.H0_H0 ;  /* 0x20000035ff357230 */ /* 0x000fe40000004100 */
[C---:B------:R-:W-:Y:S01]  /*7ba0*/  FMUL.FTZ R80, R15.reuse, R80 ;  /* 0x000000500f507220 */ /* 0x040fe20000410000 */
[----:B------:R-:W-:Y:S01]  /*7bb0*/  SHF.R.U64 R43, R54, 0x10, R55 ;  /* 0x00000010362b7819 */ /* 0x000fe20000001237 */
[----:B------:R-:W-:Y:S01]  /*7bc0*/  HADD2.F32 R52, -RZ, R52.H0_H0 ;  /* 0x20000034ff347230 */ /* 0x000fe20000004100 */
[----:B------:R-:W-:Y:S01]  /*7bd0*/  SHF.R.U32.HI R62, RZ, 0x10, R63 ;  /* 0x00000010ff3e7819 */ /* 0x000fe2000001163f */
[-C--:B------:R-:W-:Y:S01]  /*7be0*/  FFMA.FTZ R13, R15, R60.reuse, -R82 ;  /* 0x0000003c0f0d7223 */ /* 0x080fe20000010852 */
[----:B------:R-:W-:Y:S01]  /*7bf0*/  SHF.R.U32.HI R54, RZ, 0x10, R55 ;  /* 0x00000010ff367819 */ /* 0x000fe20000011637 */
[-C--:B------:R-:W-:Y:S01]  /*7c00*/  FMUL.FTZ R55, R45, R53.reuse ;  /* 0x000000352d377220 */ /* 0x080fe20000410000 */
[----:B------:R-:W-:Y:S01]  /*7c10*/  FMUL.FTZ R122, R46, R53 ;  /* 0x000000352e7a7220 */ /* 0x000fe20000410000 */
[----:B------:R-:W-:Y:S01]  /*7c20*/  FFMA.FTZ R15, R47, R60, R80 ;  /* 0x0000003c2f0f7223 */ /* 0x000fe20000010050 */
[----:B------:R-:W-:-:S02]  /*7c30*/  HADD2.F32 R82, -RZ, R161.H1_H1 ;  /* 0x300000a1ff527230 */ /* 0x000fc40000004100 */
[-C--:B------:R-:W-:Y:S01]  /*7c40*/  FFMA.FTZ R46, R46, R52.reuse, -R55 ;  /* 0x000000342e2e7223 */ /* 0x080fe20000010837 */
[--C-:B------:R-:W-:Y:S02]  /*7c50*/  HADD2.F32 R47, -RZ, R35.reuse.H0_H0 ;  /* 0x20000023ff2f7230 */ /* 0x100fe40000004100 */
[----:B------:R-:W-:Y:S01]  /*7c60*/  FFMA.FTZ R52, R45, R52, R122 ;  /* 0x000000342d347223 */ /* 0x000fe2000001007a */
[----:B------:R-:W-:Y:S02]  /*7c70*/  HADD2.F32 R60, -RZ, R35.H1_H1 ;  /* 0x30000023ff3c7230 */ /* 0x000fe40000004100 */
[----:B------:R-:W-:Y:S01]  /*7c80*/  HADD2.F32 R62, -RZ, R62.H0_H0 ;  /* 0x2000003eff3e7230 */ /* 0x000fe20000004100 */
[----:B------:R-:W-:Y:S01]  /*7c90*/  F2FP.F16.F32.PACK_AB R13, R46, R13 ;  /* 0x0000000d2e0d723e */ /* 0x000fe200000000ff */
[----:B------:R-:W-:Y:S02]  /*7ca0*/  HADD2.F32 R35, -RZ, R33.H0_H0 ;  /* 0x20000021ff237230 */ /* 0x000fe40000004100 */
[----:B------:R-:W-:-:S02]  /*7cb0*/  HADD2.F32 R80, -RZ, R161.H0_H0 ;  /* 0x200000a1ff507230 */ /* 0x000fc40000004100 */
[----:B------:R-:W-:Y:S01]  /*7cc0*/  FMUL.FTZ R122, R60, R62 ;  /* 0x0000003e3c7a7220 */ /* 0x000fe20000410000 */
[----:B------:R-:W-:Y:S02]  /*7cd0*/  HADD2.F32 R45, -RZ, R33.H1_H1 ;  /* 0x30000021ff2d7230 */ /* 0x000fe40000004100 */
[----:B------:R-:W-:Y:S02]  /*7ce0*/  HADD2.F32 R53, -RZ, R54.H0_H0 ;  /* 0x20000036ff357230 */ /* 0x000fe40000004100 */
[-C--:B------:R-:W-:Y:S01]  /*7cf0*/  FMUL.FTZ R54, R47, R82.reuse ;  /* 0x000000522f367220 */ /* 0x080fe20000410000 */
[----:B------:R-:W-:Y:S01]  /*7d00*/  FMUL.FTZ R82, R35, R82 ;  /* 0x0000005223527220 */ /* 0x000fe20000410000 */
[----:B------:R-:W-:Y:S01]  /*7d10*/  FMUL.FTZ R55, R45, R62 ;  /* 0x0000003e2d377220 */ /* 0x000fe20000410000 */
[----:B------:R-:W-:Y:S02]  /*7d20*/  HADD2.F32 R62, -RZ, R42.H0_H0 ;  /* 0x2000002aff3e7230 */ /* 0x000fe40000004100 */
[-C--:B------:R-:W-:Y:S01]  /*7d30*/  FFMA.FTZ R33, R35, R80.reuse, -R54 ;  /* 0x0000005023217223 */ /* 0x080fe20000010836 */
[----:B------:R-:W-:Y:S01]  /*7d40*/  FFMA.FTZ R54, R45, R53, -R122 ;  /* 0x000000352d367223 */ /* 0x000fe2000001087a */
[----:B------:R-:W-:Y:S01]  /*7d50*/  FFMA.FTZ R35, R47, R80, R82 ;  /* 0x000000502f237223 */ /* 0x000fe20000010052 */
[----:B------:R-:W-:-:S02]  /*7d60*/  HADD2.F32 R61, -RZ, R153.H1_H1 ;  /* 0x30000099ff3d7230 */ /* 0x000fc40000004100 */
[----:B------:R-:W-:Y:S01]  /*7d70*/  FFMA.FTZ R60, R60, R53, R55 ;  /* 0x000000353c3c7223 */ /* 0x000fe20000010037 */
[----:B------:R-:W-:Y:S01]  /*7d80*/  HADD2.F32 R45, -RZ, R32.H0_H0 ;  /* 0x20000020ff2d7230 */ /* 0x000fe20000004100 */
[----:B------:R-:W-:Y:S01]  /*7d90*/  F2FP.F16.F32.PACK_AB R54, R54, R33 ;  /* 0x000000213636723e */ /* 0x000fe200000000ff */
[----:B------:R-:W-:Y:S01]  /*7da0*/  HADD2.F32 R42, -RZ, R12.H0_H0 ;  /* 0x2000000cff2a7230 */ /* 0x000fe20000004100 */
[----:B------:R-:W-:Y:S01]  /*7db0*/  F2FP.F16.F32.PACK_AB R33, R52, R15 ;  /* 0x0000000f3421723e */ /* 0x000fe200000000ff */
[----:B------:R-:W-:Y:S01]  /*7dc0*/  HADD2.F32 R47, -RZ, R32.H1_H1 ;  /* 0x30000020ff2f7230 */ /* 0x000fe20000004100 */
[----:B------:R-:W-:Y:S01]  /*7dd0*/  F2FP.F16.F32.PACK_AB R35, R60, R35 ;  /* 0x000000233c23723e */ /* 0x000fe200000000ff */
[----:B------:R-:W-:Y:S02]  /*7de0*/  HADD2.F32 R32, -RZ, R12.H1_H1 ;  /* 0x3000000cff207230 */ /* 0x000fe40000004100 */
[----:B------:R-:W-:Y:S01]  /*7df0*/  FMUL.FTZ R12, R42, R61 ;  /* 0x0000003d2a0c7220 */ /* 0x000fe20000410000 */
[----:B------:R-:W-:-:S02]  /*7e00*/  HADD2.F32 R55, -RZ, R11.H0_H0 ;  /* 0x2000000bff377230 */ /* 0x000fc40000004100 */
[----:B------:R-:W-:Y:S01]  /*7e10*/  FMUL.FTZ R11, R45, R61 ;  /* 0x0000003d2d0b7220 */ /* 0x000fe20000410000 */
[----:B------:R-:W-:Y:S02]  /*7e20*/  HADD2.F32 R53, -RZ, R152.H1_H1 ;  /* 0x30000098ff357230 */ /* 0x000fe40000004100 */
[CC--:B------:R-:W-:Y:S01]  /*7e30*/  FMUL.FTZ R61, R47.reuse, R62.reuse ;  /* 0x0000003e2f3d7220 */ /* 0x0c0fe20000410000 */
[----:B------:R-:W-:Y:S01]  /*7e40*/  FMUL.FTZ R80, R32, R62 ;  /* 0x0000003e20507220 */ /* 0x000fe20000410000 */
[----:B------:R-:W-:Y:S02]  /*7e50*/  HADD2.F32 R153, -RZ, R153.H0_H0 ;  /* 0x20000099ff997230 */ /* 0x000fe40000004100 */
[----:B------:R-:W-:Y:S01]  /*7e60*/  FFMA.FTZ R11, R42, R53, -R11 ;  /* 0x000000352a0b7223 */ /* 0x000fe2000001080b */
[-C--:B------:R-:W-:Y:S01]  /*7e70*/  FFMA.FTZ R62, R32, R55.reuse, -R61 ;  /* 0x00000037203e7223 */ /* 0x080fe2000001083d */
[----:B------:R-:W-:Y:S01]  /*7e80*/  FFMA.FTZ R55, R47, R55, R80 ;  /* 0x000000372f377223 */ /* 0x000fe20000010050 */
[----:B------:R-:W-:-:S02]  /*7e90*/  HADD2.F32 R42, -RZ, R34.H0_H0 ;  /* 0x20000022ff2a7230 */ /* 0x000fc40000004100 */
[----:B------:R-:W-:Y:S01]  /*7ea0*/  FFMA.FTZ R12, R45, R53, R12 ;  /* 0x000000352d0c7223 */ /* 0x000fe2000001000c */
[----:B------:R-:W-:Y:S01]  /*7eb0*/  HADD2.F32 R47, -RZ, R44.H0_H0 ;  /* 0x2000002cff2f7230 */ /* 0x000fe20000004100 */
[----:B------:R-:W-:Y:S01]  /*7ec0*/  F2FP.F16.F32.PACK_AB R62, R62, R11 ;  /* 0x0000000b3e3e723e */ /* 0x000fe200000000ff */
[----:B------:R-:W-:Y:S02]  /*7ed0*/  HADD2.F32 R32, -RZ, R14.H0_H0 ;  /* 0x2000000eff207230 */ /* 0x000fe40000004100 */
[-C--:B------:R-:W-:Y:S01]  /*7ee0*/  FMUL.FTZ R53, R42, R153.reuse ;  /* 0x000000992a357220 */ /* 0x080fe20000410000 */
[----:B------:R-:W-:Y:S02]  /*7ef0*/  HADD2.F32 R34, -RZ, R34.H1_H1 ;  /* 0x30000022ff227230 */ /* 0x000fe40000004100 */
[----:B------:R-:W-:Y:S02]  /*7f00*/  HADD2.F32 R14, -RZ, R14.H1_H1 ;  /* 0x3000000eff0e7230 */ /* 0x000fe40000004100 */
[----:B------:R-:W-:Y:S01]  /*7f10*/  FMUL.FTZ R153, R32, R153 ;  /* 0x0000009920997220 */ /* 0x000fe20000410000 */
[----:B------:R-:W-:-:S02]  /*7f20*/  HADD2.F32 R45, -RZ, R152.H0_H0 ;  /* 0x20000098ff2d7230 */ /* 0x000fc40000004100 */
[-C--:B------:R-:W-:Y:S01]  /*7f30*/  FMUL.FTZ R61, R34, R47.reuse ;  /* 0x0000002f223d7220 */ /* 0x080fe20000410000 */
[----:B------:R-:W-:Y:S02]  /*7f40*/  HADD2.F32 R43, -RZ, R43.H0_H0 ;  /* 0x2000002bff2b7230 */ /* 0x000fe40000004100 */
[----:B------:R-:W-:Y:S01]  /*7f50*/  FMUL.FTZ R47, R14, R47 ;  /* 0x0000002f0e2f7220 */ /* 0x000fe20000410000 */
[----:B------:R-:W-:Y:S02]  /*7f60*/  IMAD.MOV.U32 R15, RZ, RZ, R54 ;  /* 0x000000ffff0f7224 */ /* 0x000fe400078e0036 */
[-C--:B------:R-:W-:Y:S01]  /*7f70*/  FFMA.FTZ R53, R32, R45.reuse, -R53 ;  /* 0x0000002d20357223 */ /* 0x080fe20000010835 */
[----:B------:R-:W-:Y:S01]  /*7f80*/  FFMA.FTZ R153, R42, R45, R153 ;  /* 0x0000002d2a997223 */ /* 0x000fe20000010099 */
[-C--:B------:R-:W-:Y:S01]  /*7f90*/  FFMA.FTZ R14, R14, R43.reuse, -R61 ;  /* 0x0000002b0e0e7223 */ /* 0x080fe2000001083d */
[----:B------:R-:W-:Y:S01]  /*7fa0*/  FFMA.FTZ R34, R34, R43, R47 ;  /* 0x0000002b22227223 */ /* 0x000fe2000001002f */
[----:B------:R-:W-:Y:S01]  /*7fb0*/  F2FP.F16.F32.PACK_AB R32, R55, R12 ;  /* 0x0000000c3720723e */ /* 0x000fe200000000ff */
[----:B------:R-:W-:-:S02]  /*7fc0*/  IMAD.MOV.U32 R12, RZ, RZ, R62 ;  /* 0x000000ffff0c7224 */ /* 0x000fc400078e003e */
[----:B------:R-:W-:Y:S02]  /*7fd0*/  F2FP.F16.F32.PACK_AB R14, R14, R53 ;  /* 0x000000350e0e723e */ /* 0x000fe400000000ff */
[----:B------:R-:W-:-:S07]  /*7fe0*/  F2FP.F16.F32.PACK_AB R34, R34, R153 ;  /* 0x000000992222723e */ /* 0x000fce00000000ff */
.L_x_531:
[----:B------:R-:W-:Y:S05]  /*7ff0*/  BSYNC B3 ;  /* 0x0000000000037941 */ /* 0x000fea0003800000 */
.L_x_530:
[----:B------:R-:W-:Y:S02]  /*8000*/  ULDC.64 UR4, c[0x0][0x208] ;  /* 0x0000820000047ab9 */ /* 0x000fe40000000a00 */
[----:B--2---:R2:W-:Y:S04]  /*8010*/  ST.E.128 desc[UR4][R38.64], R12 ;  /* 0x0000000c26007985 */ /* 0x0045e8000c101d04 */
[----:B----4-:R2:W-:Y:S02]  /*8020*/  @!P3 ST.E.128 desc[UR4][R40.64], R32 ;  /* 0x000000202800b985 */ /* 0x0105e4000c101d04 */
.L_x_529:
[----:B------:R-:W-:Y:S05]  /*8030*/  BSYNC B2 ;  /* 0x0000000000027941 */ /* 0x000fea0003800000 */
.L_x_528:
[----:B------:R-:W-:-:S13]  /*8040*/  ISETP.NE.AND P3, PT, R21, RZ, PT ;  /* 0x000000ff1500720c */ /* 0x000fda0003f65270 */
[----:B------:R-:W-:Y:S05]  /*8050*/  @!P3 BRA `(.L_x_527) ;  /* 0x0000000400f0b947 */ /* 0x000fea0003800000 */
[----:B--2-4-:R-:W2:Y:S01]  /*8060*/  LDL R14, [R1+0x58] ;  /* 0x00005800010e7983 */ /* 0x014ea20000100800 */
[----:B0-----:R-:W-:Y:S01]  /*8070*/  SEL R11, R115, R137, !P1 ;  /* 0x00000089730b7207 */ /* 0x001fe20004800000 */
[C---:B------:R-:W-:Y:S01]  /*8080*/  VIADD R13, R219.reuse, 0x20 ;  /* 0x00000020db0d7836 */ /* 0x040fe20000000000 */
[----:B------:R-:W-:Y:S01]  /*8090*/  IADD3 R15, R219, 0x20, RZ ;  /* 0x00000020db0f7810 */ /* 0x000fe20007ffe0ff */
[----:B------:R-:W-:Y:S01]  /*80a0*/  BSSY B2, `(.L_x_532) ;  /* 0x0000074000027945 */ /* 0x000fe20003800000 */
[----:B------:R-:W-:Y:S01]  /*80b0*/  SHF.R.S32.HI R12, RZ, 0x1f, R11 ;  /* 0x0000001fff0c7819 */ /* 0x000fe2000001140b */
[----:B------:R-:W-:Y:S01]  /*80c0*/  IMAD.SHL.U32 R13, R13, 0x40, RZ ;  /* 0x000000400d0d7824 */ /* 0x000fe200078e00ff */
[----:B------:R-:W-:Y:S01]  /*80d0*/  LEA R38, P4, R20, R36, 0x1 ;  /* 0x0000002414267211 */ /* 0x000fe200078808ff */
        /* <DEDUP_REMOVED lines=16> */
[----:B--2---:R-:W-:-:S04]  /*81e0*/  IMAD R12, R12, 0x1400, R14 ;  /* 0x000014000c0c7824 */ /* 0x004fc800078e020e */
        /* <DEDUP_REMOVED lines=8> */
[----:B--2---:R-:W-:Y:S01]  /*8270*/  IMAD.MOV.U32 R43, RZ, RZ, R12 ;  /* 0x000000ffff2b7224 */ /* 0x004fe200078e000c */
[----:B------:R-:W-:Y:S01]  /*8280*/  SHF.R.U64 R40, R48, 0x10, R49 ;  /* 0x0000001030287819 */ /* 0x000fe20000001231 */
[----:B----4-:R-:W-:Y:S01]  /*8290*/  IMAD.MOV.U32 R44, RZ, RZ, R32 ;  /* 0x000000ffff2c7224 */ /* 0x010fe200078e0020 */
[----:B------:R-:W-:Y:S01]  /*82a0*/  MOV R12, R33 ;  /* 0x00000021000c7202 */ /* 0x000fe20000000f00 */
[----:B------:R-:W-:Y:S01]  /*82b0*/  IMAD.MOV.U32 R33, RZ, RZ, R15 ;  /* 0x000000ffff217224 */ /* 0x000fe200078e000f */
[----:B------:R-:W-:Y:S01]  /*82c0*/  SHF.R.U32.HI R48, RZ, 0x10, R57 ;  /* 0x00000010ff307819 */ /* 0x000fe20000011639 */
[----:B------:R-:W-:Y:S01]  /*82d0*/  HADD2.F32 R15, -RZ, R13.H1_H1 ;  /* 0x3000000dff0f7230 */ /* 0x000fe20000004100 */
[----:B------:R-:W-:Y:S01]  /*82e0*/  SHF.R.U32.HI R46, RZ, 0x10, R49 ;  /* 0x00000010ff2e7819 */ /* 0x000fe20000011631 */
[----:B------:R-:W-:Y:S01]  /*82f0*/  HADD2.F32 R49, -RZ, R151.H1_H1 ;  /* 0x30000097ff317230 */ /* 0x000fe20000004100 */
[----:B------:R-:W-:Y:S01]  /*8300*/  MOV R45, R35 ;  /* 0x00000023002d7202 */ /* 0x000fe20000000f00 */
[--C-:B------:R-:W-:Y:S01]  /*8310*/  HADD2.F32 R32, -RZ, R12.reuse.H0_H0 ;  /* 0x2000000cff207230 */ /* 0x100fe20000004100 */
[----:B0-----:R-:W-:Y:S01]  /*8320*/  SHF.R.U64 R11, R50, 0x10, R51 ;  /* 0x00000010320b7819 */ /* 0x001fe20000001233 */
[----:B------:R-:W-:Y:S01]  /*8330*/  HADD2.F32 R35, -RZ, R12.H1_H1 ;  /* 0x3000000cff237230 */ /* 0x000fe20000004100 */
[----:B------:R-:W-:Y:S01]  /*8340*/  SHF.R.U64 R41, R58, 0x10, R59 ;  /* 0x000000103a297819 */ /* 0x000fe2000000123b */
[----:B------:R-:W-:-:S02]  /*8350*/  HADD2.F32 R12, -RZ, R13.H0_H0 ;  /* 0x2000000dff0c7230 */ /* 0x000fc40000004100 */
[-C--:B------:R-:W-:Y:S01]  /*8360*/  FMUL.FTZ R13, R32, R49.reuse ;  /* 0x00000031200d7220 */ /* 0x080fe20000410000 */
[----:B------:R-:W-:Y:S01]  /*8370*/  HADD2.F32 R48, -RZ, R48.H0_H0 ;  /* 0x20000030ff307230 */ /* 0x000fe20000004100 */
[----:B------:R-:W-:Y:S01]  /*8380*/  SHF.R.U32.HI R58, RZ, 0x10, R59 ;  /* 0x00000010ff3a7819 */ /* 0x000fe2000001163b */
[----:B------:R-:W-:Y:S02]  /*8390*/  HADD2.F32 R47, -RZ, R149.H1_H1 ;  /* 0x30000095ff2f7230 */ /* 0x000fe40000004100 */
[C---:B------:R-:W-:Y:S01]  /*83a0*/  FMUL.FTZ R49, R12.reuse, R49 ;  /* 0x000000310c317220 */ /* 0x040fe20000410000 */
[----:B------:R-:W-:Y:S02]  /*83b0*/  HADD2.F32 R46, -RZ, R46.H0_H0 ;  /* 0x2000002eff2e7230 */ /* 0x000fe40000004100 */
[-C--:B------:R-:W-:Y:S01]  /*83c0*/  FMUL.FTZ R50, R35, R48.reuse ;  /* 0x0000003023327220 */ /* 0x080fe20000410000 */
[C---:B------:R-:W-:Y:S01]  /*83d0*/  FMUL.FTZ R48, R15.reuse, R48 ;  /* 0x000000300f307220 */ /* 0x040fe20000410000 */
[-C--:B------:R-:W-:Y:S01]  /*83e0*/  FFMA.FTZ R12, R12, R47.reuse, -R13 ;  /* 0x0000002f0c0c7223 */ /* 0x080fe2000001080d */
[----:B------:R-:W-:Y:S01]  /*83f0*/  FFMA.FTZ R13, R32, R47, R49 ;  /* 0x0000002f200d7223 */ /* 0x000fe20000010031 */
[-C--:B------:R-:W-:Y:S01]  /*8400*/  FFMA.FTZ R15, R15, R46.reuse, -R50 ;  /* 0x0000002e0f0f7223 */ /* 0x080fe20000010832 */
[----:B------:R-:W-:Y:S01]  /*8410*/  FFMA.FTZ R32, R35, R46, R48 ;  /* 0x0000002e23207223 */ /* 0x000fe20000010030 */
[----:B------:R-:W-:Y:S01]  /*8420*/  SHF.R.U32.HI R51, RZ, 0x10, R51 ;  /* 0x00000010ff337819 */ /* 0x000fe20000011633 */
[----:B------:R-:W-:Y:S01]  /*8430*/  HADD2.F32 R49, -RZ, R148.H1_H1 ;  /* 0x30000094ff317230 */ /* 0x000fe20000004100 */
[----:B------:R-:W-:Y:S01]  /*8440*/  SHF.R.U64 R42, R56, 0x10, R57 ;  /* 0x00000010382a7819 */ /* 0x000fe20000001239 */
[--C-:B------:R-:W-:Y:S01]  /*8450*/  HADD2.F32 R46, -RZ, R45.reuse.H0_H0 ;  /* 0x2000002dff2e7230 */ /* 0x100fe20000004100 */
[----:B------:R-:W-:Y:S01]  /*8460*/  F2FP.F16.F32.PACK_AB R15, R15, R12 ;  /* 0x0000000c0f0f723e */ /* 0x000fe200000000ff */
[----:B------:R-:W-:-:S02]  /*8470*/  HADD2.F32 R45, -RZ, R45.H1_H1 ;  /* 0x3000002dff2d7230 */ /* 0x000fc40000004100 */
[----:B------:R-:W-:Y:S02]  /*8480*/  HADD2.F32 R50, -RZ, R58.H0_H0 ;  /* 0x2000003aff327230 */ /* 0x000fe40000004100 */
[----:B------:R-:W-:Y:S01]  /*8490*/  FMUL.FTZ R52, R46, R49 ;  /* 0x000000312e347220 */ /* 0x000fe20000410000 */
[----:B------:R-:W-:Y:S02]  /*84a0*/  HADD2.F32 R47, -RZ, R150.H1_H1 ;  /* 0x30000096ff2f7230 */ /* 0x000fe40000004100 */
[--C-:B------:R-:W-:Y:S02]  /*84b0*/  HADD2.F32 R35, -RZ, R33.reuse.H0_H0 ;  /* 0x20000021ff237230 */ /* 0x100fe40000004100 */
[----:B------:R-:W-:Y:S01]  /*84c0*/  FMUL.FTZ R54, R45, R50 ;  /* 0x000000322d367220 */ /* 0x000fe20000410000 */
[----:B------:R-:W-:Y:S02]  /*84d0*/  HADD2.F32 R33, -RZ, R33.H1_H1 ;  /* 0x30000021ff217230 */ /* 0x000fe40000004100 */
[----:B------:R-:W-:-:S02]  /*84e0*/  HADD2.F32 R48, -RZ, R51.H0_H0 ;  /* 0x20000033ff307230 */ /* 0x000fc40000004100 */
[C---:B------:R-:W-:Y:S01]  /*84f0*/  FMUL.FTZ R49, R35.reuse, R49 ;  /* 0x0000003123317220 */ /* 0x040fe20000410000 */
[-C--:B------:R-:W-:Y:S01]  /*8500*/  FFMA.FTZ R52, R35, R47.reuse, -R52 ;  /* 0x0000002f23347223 */ /* 0x080fe20000010834 */
[C---:B------:R-:W-:Y:S01]  /*8510*/  FMUL.FTZ R50, R33.reuse, R50 ;  /* 0x0000003221327220 */ /* 0x040fe20000410000 */
[----:B------:R-:W-:Y:S02]  /*8520*/  HADD2.F32 R148, -RZ, R148.H0_H0 ;  /* 0x20000094ff947230 */ /* 0x000fe40000004100 */
[-C--:B------:R-:W-:Y:S01]  /*8530*/  FFMA.FTZ R51, R33, R48.reuse, -R54 ;  /* 0x0000003021337223 */ /* 0x080fe20000010836 */
[----:B------:R-:W-:Y:S02]  /*8540*/  HADD2.F32 R35, -RZ, R44.H0_H0 ;  /* 0x2000002cff237230 */ /* 0x000fe40000004100 */
[----:B------:R-:W-:Y:S01]  /*8550*/  FFMA.FTZ R49, R46, R47, R49 ;  /* 0x0000002f2e317223 */ /* 0x000fe20000010031 */
[----:B------:R-:W-:Y:S02]  /*8560*/  HADD2.F32 R33, -RZ, R43.H0_H0 ;  /* 0x2000002bff217230 */ /* 0x000fe40000004100 */
[----:B------:R-:W-:Y:S01]  /*8570*/  FFMA.FTZ R50, R45, R48, R50 ;  /* 0x000000302d327223 */ /* 0x000fe20000010032 */
[----:B------:R-:W-:-:S02]  /*8580*/  HADD2.F32 R150, -RZ, R150.H0_H0 ;  /* 0x20000096ff967230 */ /* 0x000fc40000004100 */
[-C--:B------:R-:W-:Y:S01]  /*8590*/  FMUL.FTZ R46, R35, R148.reuse ;  /* 0x00000094232e7220 */ /* 0x080fe20000410000 */
[----:B------:R-:W-:Y:S02]  /*85a0*/  HADD2.F32 R42, -RZ, R42.H0_H0 ;  /* 0x2000002aff2a7230 */ /* 0x000fe40000004100 */
[C---:B------:R-:W-:Y:S01]  /*85b0*/  FMUL.FTZ R148, R33.reuse, R148 ;  /* 0x0000009421947220 */ /* 0x040fe20000410000 */
[----:B------:R-:W-:Y:S02]  /*85c0*/  HADD2.F32 R44, -RZ, R44.H1_H1 ;  /* 0x3000002cff2c7230 */ /* 0x000fe40000004100 */
[-C--:B------:R-:W-:Y:S01]  /*85d0*/  FFMA.FTZ R46, R33, R150.reuse, -R46 ;  /* 0x00000096212e7223 */ /* 0x080fe2000001082e */
[----:B------:R-:W-:Y:S02]  /*85e0*/  HADD2.F32 R43, -RZ, R43.H1_H1 ;  /* 0x3000002bff2b7230 */ /* 0x000fe40000004100 */
[----:B------:R-:W-:Y:S01]  /*85f0*/  FFMA.FTZ R148, R35, R150, R148 ;  /* 0x0000009623947223 */ /* 0x000fe20000010094 */
[----:B------:R-:W-:-:S02]  /*8600*/  HADD2.F32 R40, -RZ, R40.H0_H0 ;  /* 0x20000028ff287230 */ /* 0x000fc40000004100 */
[CC--:B------:R-:W-:Y:S01]  /*8610*/  FMUL.FTZ R48, R44.reuse, R42.reuse ;  /* 0x0000002a2c307220 */ /* 0x0c0fe20000410000 */
[----:B------:R-:W-:Y:S02]  /*8620*/  HADD2.F32 R35, -RZ, R34.H0_H0 ;  /* 0x20000022ff237230 */ /* 0x000fe40000004100 */
[C---:B------:R-:W-:Y:S01]  /*8630*/  FMUL.FTZ R45, R43.reuse, R42 ;  /* 0x0000002a2b2d7220 */ /* 0x040fe20000410000 */
[----:B------:R-:W-:Y:S02]  /*8640*/  HADD2.F32 R42, -RZ, R149.H0_H0 ;  /* 0x20000095ff2a7230 */ /* 0x000fe40000004100 */
[-C--:B------:R-:W-:Y:S01]  /*8650*/  FFMA.FTZ R43, R43, R40.reuse, -R48 ;  /* 0x000000282b2b7223 */ /* 0x080fe20000010830 */
[----:B------:R-:W-:Y:S02]  /*8660*/  HADD2.F32 R41, -RZ, R41.H0_H0 ;  /* 0x20000029ff297230 */ /* 0x000fe40000004100 */
[----:B------:R-:W-:Y:S01]  /*8670*/  FFMA.FTZ R45, R44, R40, R45 ;  /* 0x000000282c2d7223 */ /* 0x000fe2000001002d */
[----:B------:R-:W-:-:S02]  /*8680*/  HADD2.F32 R33, -RZ, R14.H0_H0 ;  /* 0x2000000eff217230 */ /* 0x000fc40000004100 */
[----:B------:R-:W-:Y:S01]  /*8690*/  FMUL.FTZ R44, R35, R42 ;  /* 0x0000002a232c7220 */ /* 0x000fe20000410000 */
[----:B------:R-:W-:Y:S01]  /*86a0*/  HADD2.F32 R34, -RZ, R34.H1_H1 ;  /* 0x30000022ff227230 */ /* 0x000fe20000004100 */
[----:B------:R-:W-:Y:S01]  /*86b0*/  F2FP.F16.F32.PACK_AB R51, R51, R52 ;  /* 0x000000343333723e */ /* 0x000fe200000000ff */
[----:B------:R-:W-:Y:S02]  /*86c0*/  HADD2.F32 R14, -RZ, R14.H1_H1 ;  /* 0x3000000eff0e7230 */ /* 0x000fe40000004100 */
[----:B------:R-:W-:Y:S01]  /*86d0*/  FMUL.FTZ R42, R33, R42 ;  /* 0x0000002a212a7220 */ /* 0x000fe20000410000 */
[----:B------:R-:W-:Y:S02]  /*86e0*/  HADD2.F32 R40, -RZ, R151.H0_H0 ;  /* 0x20000097ff287230 */ /* 0x000fe40000004100 */
[-C--:B------:R-:W-:Y:S01]  /*86f0*/  FMUL.FTZ R47, R34, R41.reuse ;  /* 0x00000029222f7220 */ /* 0x080fe20000410000 */
[----:B------:R-:W-:Y:S02]  /*8700*/  HADD2.F32 R11, -RZ, R11.H0_H0 ;  /* 0x2000000bff0b7230 */ /* 0x000fe40000004100 */
[C---:B------:R-:W-:Y:S01]  /*8710*/  FMUL.FTZ R41, R14.reuse, R41 ;  /* 0x000000290e297220 */ /* 0x040fe20000410000 */
[----:B------:R-:W-:Y:S01]  /*8720*/  F2FP.F16.F32.PACK_AB R12, R43, R46 ;  /* 0x0000002e2b0c723e */ /* 0x000fe200000000ff */
[-C--:B------:R-:W-:Y:S01]  /*8730*/  FFMA.FTZ R44, R33, R40.reuse, -R44 ;  /* 0x00000028212c7223 */ /* 0x080fe2000001082c */
[----:B------:R-:W-:Y:S01]  /*8740*/  FFMA.FTZ R42, R35, R40, R42 ;  /* 0x00000028232a7223 */ /* 0x000fe2000001002a */
[-C--:B------:R-:W-:Y:S01]  /*8750*/  FFMA.FTZ R47, R14, R11.reuse, -R47 ;  /* 0x0000000b0e2f7223 */ /* 0x080fe2000001082f */
[----:B------:R-:W-:Y:S01]  /*8760*/  FFMA.FTZ R41, R34, R11, R41 ;  /* 0x0000000b22297223 */ /* 0x000fe20000010029 */
[----:B------:R-:W-:Y:S01]  /*8770*/  F2FP.F16.F32.PACK_AB R33, R32, R13 ;  /* 0x0000000d2021723e */ /* 0x000fe200000000ff */
[----:B------:R-:W-:Y:S01]  /*8780*/  IMAD.MOV.U32 R13, RZ, RZ, R15 ;  /* 0x000000ffff0d7224 */ /* 0x000fe200078e000f */
[----:B------:R-:W-:Y:S01]  /*8790*/  F2FP.F16.F32.PACK_AB R35, R50, R49 ;  /* 0x000000313223723e */ /* 0x000fe200000000ff */
[----:B------:R-:W-:Y:S01]  /*87a0*/  IMAD.MOV.U32 R15, RZ, RZ, R51 ;  /* 0x000000ffff0f7224 */ /* 0x000fe200078e0033 */
[----:B------:R-:W-:-:S02]  /*87b0*/  F2FP.F16.F32.PACK_AB R32, R45, R148 ;  /* 0x000000942d20723e */ /* 0x000fc400000000ff */
[----:B------:R-:W-:Y:S02]  /*87c0*/  F2FP.F16.F32.PACK_AB R14, R47, R44 ;  /* 0x0000002c2f0e723e */ /* 0x000fe400000000ff */
[----:B------:R-:W-:-:S07]  /*87d0*/  F2FP.F16.F32.PACK_AB R34, R41, R42 ;  /* 0x0000002a2922723e */ /* 0x000fce00000000ff */
.L_x_533:
[----:B------:R-:W-:Y:S05]  /*87e0*/  BSYNC B2 ;  /* 0x0000000000027941 */ /* 0x000fea0003800000 */
.L_x_532:
[----:B------:R-:W-:Y:S02]  /*87f0*/  ULDC.64 UR4, c[0x0][0x208] ;  /* 0x0000820000047ab9 */ /* 0x000fe40000000a00 */
[----:B--2---:R2:W-:Y:S04]  /*8800*/  ST.E.128 desc[UR4][R38.64], R12 ;  /* 0x0000000c26007985 */ /* 0x0045e8000c101d04 */
[----:B----4-:R2:W-:Y:S02]  /*8810*/  @!P3 ST.E.128 desc[UR4][R36.64], R32 ;  /* 0x000000202400b985 */ /* 0x0105e4000c101d04 */
.L_x_527:
[----:B------:R-:W-:Y:S05]  /*8820*/  BSYNC B1 ;  /* 0x0000000000017941 */ /* 0x000fea0003800000 */
.L_x_526:
[----:B------:R-:W-:-:S03]  /*8830*/  UMOV UR4, 0xffffffff ;  /* 0xffffffff00047882 */ /* 0x000fc60000000000 */
[----:B------:R-:W-:Y:S05]  /*8840*/  BRA.DIV UR4, `(.L_x_534) ;  /* 0x000001ee04507947 */ /* 0x000fea000b800000 */
[----:B0-2---:R0:W2:Y:S04]  /*8850*/  SHFL.IDX PT, R37, R117, 0x2, 0x181f ;  /* 0x00581f0075257f89 */ /* 0x0050a800000e0000 */
[----:B------:R0:W0:Y:S02]  /*8860*/  SHFL.IDX PT, R36, R118, 0x2, 0x181f ;  /* 0x00581f0076247f89 */ /* 0x00002400000e0000 */
.L_x_830:
[----:B------:R-:W-:Y:S05]  /*8870*/  @P5 BRA `(.L_x_492) ;  /* 0x0000001400e45947 */ /* 0x000fea0003800000 */
[----:B------:R-:W-:Y:S01]  /*8880*/  ISETP.NE.AND P3, PT, R3, RZ, PT ;  /* 0x000000ff0300720c */ /* 0x000fe20003f65270 */
[----:B------:R-:W-:-:S12]  /*8890*/  BSSY B1, `(.L_x_535) ;  /* 0x000007d000017945 */ /* 0x000fd80003800000 */
[----:B------:R-:W-:Y:S05]  /*88a0*/  @!P3 BRA `(.L_x_536) ;  /* 0x0000000400ecb947 */ /* 0x000fea0003800000 */
[----:B----4-:R-:W4:Y:S01]  /*88b0*/  LDL R14, [R1+0x54] ;  /* 0x00005400010e7983 */ /* 0x010f220000100800 */
[----:B------:R-:W-:Y:S01]  /*88c0*/  SEL R11, R115, R137, !P2 ;  /* 0x00000089730b7207 */ /* 0x000fe20005000000 */
[C---:B------:R-:W-:Y:S01]  /*88d0*/  VIADD R13, R219.reuse, 0x40 ;  /* 0x00000040db0d7836 */ /* 0x040fe20000000000 */
[----:B------:R-:W-:Y:S01]  /*88e0*/  IADD3 R15, R219, 0x40, RZ ;  /* 0x00000040db0f7810 */ /* 0x000fe20007ffe0ff */
[----:B------:R-:W-:Y:S01]  /*88f0*/  BSSY B2, `(.L_x_537) ;  /* 0x0000073000027945 */ /* 0x000fe20003800000 */
[----:B------:R-:W-:Y:S01]  /*8900*/  SHF.R.S32.HI R12, RZ, 0x1f, R11 ;  /* 0x0000001fff0c7819 */ /* 0x000fe2000001140b */
[----:B------:R-:W-:Y:S01]  /*8910*/  IMAD.SHL.U32 R13, R13, 0x40, RZ ;  /* 0x000000400d0d7824 */ /* 0x000fe200078e00ff */
[----:B------:R-:W-:Y:S01]  /*8920*/  ISETP.GE.AND P4, PT, R16, R114, PT ;  /* 0x000000721000720c */ /* 0x000fe20003f86270 */
        /* <DEDUP_REMOVED lines=11> */
[----:B------:R-:W-:Y:S02]  /*89e0*/  ISETP.GE.AND P5, PT, R40, R135, PT ;  /* 0x000000872800720c */ /* 0x000fe40003fa6270 */
[----:B------:R-:W-:Y:S02]  /*89f0*/  LOP3.LUT R11, R11, R13, RZ, 0x3c, !PT ;  /* 0x0000000d0b0b7212 */ /* 0x000fe400078e3cff */
[----:B0-----:R-:W-:-:S04]  /*8a00*/  LEA R38, P3, R9, R36, 0x1 ;  /* 0x0000002409267211 */ /* 0x001fc800078608ff */
[----:B--2---:R-:W-:-:S05]  /*8a10*/  LEA.HI.X R39, R9, R37, R27, 0x1, P3 ;  /* 0x0000002509277211 */ /* 0x004fca00018f0c1b */
        /* <DEDUP_REMOVED lines=10> */
[----:B------:R-:W-:Y:S01]  /*8ac0*/  SHF.R.U32.HI R50, RZ, 0x10, R77 ;  /* 0x00000010ff327819 */ /* 0x000fe2000001164d */
[----:B----4-:R-:W-:Y:S01]  /*8ad0*/  IMAD.MOV.U32 R46, RZ, RZ, R35 ;  /* 0x000000ffff2e7224 */ /* 0x010fe200078e0023 */
[----:B------:R-:W-:Y:S01]  /*8ae0*/  MOV R45, R32 ;  /* 0x00000020002d7202 */ /* 0x000fe20000000f00 */
[----:B--2---:R-:W-:Y:S01]  /*8af0*/  IMAD.MOV.U32 R44, RZ, RZ, R12 ;  /* 0x000000ffff2c7224 */ /* 0x004fe200078e000c */
[----:B------:R-:W-:Y:S01]  /*8b00*/  SHF.R.U32.HI R48, RZ, 0x10, R69 ;  /* 0x00000010ff307819 */ /* 0x000fe20000011645 */
[----:B------:R-:W-:Y:S01]  /*8b10*/  HADD2.F32 R49, -RZ, R147.H1_H1 ;  /* 0x30000093ff317230 */ /* 0x000fe20000004100 */
[--C-:B------:R-:W-:Y:S01]  /*8b20*/  SHF.R.U64 R42, R78, 0x10, R79.reuse ;  /* 0x000000104e2a7819 */ /* 0x100fe2000000124f */
[--C-:B------:R-:W-:Y:S01]  /*8b30*/  HADD2.F32 R35, -RZ, R33.reuse.H0_H0 ;  /* 0x20000021ff237230 */ /* 0x100fe20000004100 */
[----:B------:R-:W-:Y:S01]  /*8b40*/  SHF.R.U32.HI R78, RZ, 0x10, R79 ;  /* 0x00000010ff4e7819 */ /* 0x000fe2000001164f */
[----:B------:R-:W-:Y:S01]  /*8b50*/  IMAD.MOV.U32 R32, RZ, RZ, R15 ;  /* 0x000000ffff207224 */ /* 0x000fe200078e000f */
[--C-:B0-----:R-:W-:Y:S01]  /*8b60*/  SHF.R.U64 R11, R70, 0x10, R71.reuse ;  /* 0x00000010460b7819 */ /* 0x101fe20000001247 */
[----:B------:R-:W-:Y:S01]  /*8b70*/  HADD2.F32 R33, -RZ, R33.H1_H1 ;  /* 0x30000021ff217230 */ /* 0x000fe20000004100 */
[----:B------:R-:W-:Y:S01]  /*8b80*/  SHF.R.U32.HI R70, RZ, 0x10, R71 ;  /* 0x00000010ff467819 */ /* 0x000fe20000011647 */
[--C-:B------:R-:W-:Y:S01]  /*8b90*/  HADD2.F32 R12, -RZ, R13.reuse.H0_H0 ;  /* 0x2000000dff0c7230 */ /* 0x100fe20000004100 */
[----:B------:R-:W-:Y:S01]  /*8ba0*/  SHF.R.U64 R53, R76, 0x10, R77 ;  /* 0x000000104c357819 */ /* 0x000fe2000000124d */
[----:B------:R-:W-:Y:S01]  /*8bb0*/  HADD2.F32 R50, -RZ, R50.H0_H0 ;  /* 0x20000032ff327230 */ /* 0x000fe20000004100 */
[----:B------:R-:W-:Y:S01]  /*8bc0*/  SHF.R.U64 R43, R68, 0x10, R69 ;  /* 0x00000010442b7819 */ /* 0x000fe20000001245 */
[----:B------:R-:W-:-:S02]  /*8bd0*/  HADD2.F32 R15, -RZ, R13.H1_H1 ;  /* 0x3000000dff0f7230 */ /* 0x000fc40000004100 */
[-C--:B------:R-:W-:Y:S01]  /*8be0*/  FMUL.FTZ R13, R35, R49.reuse ;  /* 0x00000031230d7220 */ /* 0x080fe20000410000 */
[----:B------:R-:W-:Y:S02]  /*8bf0*/  HADD2.F32 R47, -RZ, R145.H1_H1 ;  /* 0x30000091ff2f7230 */ /* 0x000fe40000004100 */
[C---:B------:R-:W-:Y:S01]  /*8c00*/  FMUL.FTZ R52, R12.reuse, R49 ;  /* 0x000000310c347220 */ /* 0x040fe20000410000 */
[----:B------:R-:W-:Y:S02]  /*8c10*/  HADD2.F32 R48, -RZ, R48.H0_H0 ;  /* 0x20000030ff307230 */ /* 0x000fe40000004100 */
[-C--:B------:R-:W-:Y:S01]  /*8c20*/  FMUL.FTZ R54, R33, R50.reuse ;  /* 0x0000003221367220 */ /* 0x080fe20000410000 */
[----:B------:R-:W-:Y:S01]  /*8c30*/  FMUL.FTZ R50, R15, R50 ;  /* 0x000000320f327220 */ /* 0x000fe20000410000 */
[-C--:B------:R-:W-:Y:S01]  /*8c40*/  FFMA.FTZ R12, R12, R47.reuse, -R13 ;  /* 0x0000002f0c0c7223 */ /* 0x080fe2000001080d */
[----:B------:R-:W-:Y:S01]  /*8c50*/  FFMA.FTZ R13, R35, R47, R52 ;  /* 0x0000002f230d7223 */ /* 0x000fe20000010034 */
[----:B------:R-:W-:-:S02]  /*8c60*/  HADD2.F32 R47, -RZ, R78.H0_H0 ;  /* 0x2000004eff2f7230 */ /* 0x000fc40000004100 */
[-C--:B------:R-:W-:Y:S01]  /*8c70*/  FFMA.FTZ R52, R33, R48.reuse, R50 ;  /* 0x0000003021347223 */ /* 0x080fe20000010032 */
[--C-:B------:R-:W-:Y:S02]  /*8c80*/  HADD2.F32 R33, -RZ, R46.reuse.H0_H0 ;  /* 0x2000002eff217230 */ /* 0x100fe40000004100 */
[----:B------:R-:W-:Y:S01]  /*8c90*/  FFMA.FTZ R49, R15, R48, -R54 ;  /* 0x000000300f317223 */ /* 0x000fe20000010836 */
[----:B------:R-:W-:Y:S02]  /*8ca0*/  HADD2.F32 R46, -RZ, R46.H1_H1 ;  /* 0x3000002eff2e7230 */ /* 0x000fe40000004100 */
[----:B------:R-:W-:Y:S02]  /*8cb0*/  HADD2.F32 R50, -RZ, R146.H1_H1 ;  /* 0x30000092ff327230 */ /* 0x000fe40000004100 */
[--C-:B------:R-:W-:Y:S02]  /*8cc0*/  HADD2.F32 R15, -RZ, R32.reuse.H0_H0 ;  /* 0x20000020ff0f7230 */ /* 0x100fe40000004100 */
[----:B------:R-:W-:Y:S01]  /*8cd0*/  FMUL.FTZ R51, R46, R47 ;  /* 0x0000002f2e337220 */ /* 0x000fe20000410000 */
[----:B------:R-:W-:-:S02]  /*8ce0*/  HADD2.F32 R32, -RZ, R32.H1_H1 ;  /* 0x30000020ff207230 */ /* 0x000fc40000004100 */
[-C--:B------:R-:W-:Y:S01]  /*8cf0*/  FMUL.FTZ R54, R33, R50.reuse ;  /* 0x0000003221367220 */ /* 0x080fe20000410000 */
[----:B------:R-:W-:Y:S02]  /*8d00*/  HADD2.F32 R35, -RZ, R70.H0_H0 ;  /* 0x20000046ff237230 */ /* 0x000fe40000004100 */
[----:B------:R-:W-:Y:S01]  /*8d10*/  FMUL.FTZ R50, R15, R50 ;  /* 0x000000320f327220 */ /* 0x000fe20000410000 */
[----:B------:R-:W-:Y:S02]  /*8d20*/  HADD2.F32 R48, -RZ, R144.H0_H0 ;  /* 0x20000090ff307230 */ /* 0x000fe40000004100 */
[C---:B------:R-:W-:Y:S01]  /*8d30*/  FMUL.FTZ R47, R32.reuse, R47 ;  /* 0x0000002f202f7220 */ /* 0x040fe20000410000 */
[----:B------:R-:W-:Y:S02]  /*8d40*/  HADD2.F32 R147, -RZ, R147.H0_H0 ;  /* 0x20000093ff937230 */ /* 0x000fe40000004100 */
[----:B------:R-:W-:Y:S01]  /*8d50*/  FFMA.FTZ R51, R32, R35, -R51 ;  /* 0x0000002320337223 */ /* 0x000fe20000010833 */
[----:B------:R-:W-:-:S02]  /*8d60*/  HADD2.F32 R32, -RZ, R45.H0_H0 ;  /* 0x2000002dff207230 */ /* 0x000fc40000004100 */
[-C--:B------:R-:W-:Y:S01]  /*8d70*/  FFMA.FTZ R54, R15, R48.reuse, -R54 ;  /* 0x000000300f367223 */ /* 0x080fe20000010836 */
[----:B------:R-:W-:Y:S02]  /*8d80*/  HADD2.F32 R15, -RZ, R44.H0_H0 ;  /* 0x2000002cff0f7230 */ /* 0x000fe40000004100 */
[----:B------:R-:W-:Y:S01]  /*8d90*/  FFMA.FTZ R47, R46, R35, R47 ;  /* 0x000000232e2f7223 */ /* 0x000fe2000001002f */
[----:B------:R-:W-:Y:S01]  /*8da0*/  FFMA.FTZ R50, R33, R48, R50 ;  /* 0x0000003021327223 */ /* 0x000fe20000010032 */
[----:B------:R-:W-:Y:S02]  /*8db0*/  HADD2.F32 R145, -RZ, R145.H0_H0 ;  /* 0x20000091ff917230 */ /* 0x000fe40000004100 */
[-C--:B------:R-:W-:Y:S01]  /*8dc0*/  FMUL.FTZ R46, R32, R147.reuse ;  /* 0x00000093202e7220 */ /* 0x080fe20000410000 */
[----:B------:R-:W-:Y:S02]  /*8dd0*/  HADD2.F32 R33, -RZ, R53.H0_H0 ;  /* 0x20000035ff217230 */ /* 0x000fe40000004100 */
[----:B------:R-:W-:Y:S01]  /*8de0*/  FMUL.FTZ R147, R15, R147 ;  /* 0x000000930f937220 */ /* 0x000fe20000410000 */
[----:B------:R-:W-:-:S02]  /*8df0*/  HADD2.F32 R45, -RZ, R45.H1_H1 ;  /* 0x3000002dff2d7230 */ /* 0x000fc40000004100 */
[-C--:B------:R-:W-:Y:S01]  /*8e00*/  FFMA.FTZ R46, R15, R145.reuse, -R46 ;  /* 0x000000910f2e7223 */ /* 0x080fe2000001082e */
[----:B------:R-:W-:Y:S02]  /*8e10*/  HADD2.F32 R44, -RZ, R44.H1_H1 ;  /* 0x3000002cff2c7230 */ /* 0x000fe40000004100 */
[----:B------:R-:W-:Y:S01]  /*8e20*/  FFMA.FTZ R147, R32, R145, R147 ;  /* 0x0000009120937223 */ /* 0x000fe20000010093 */
[----:B------:R-:W-:Y:S02]  /*8e30*/  HADD2.F32 R43, -RZ, R43.H0_H0 ;  /* 0x2000002bff2b7230 */ /* 0x000fe40000004100 */
[-C--:B------:R-:W-:Y:S01]  /*8e40*/  FMUL.FTZ R35, R45, R33.reuse ;  /* 0x000000212d237220 */ /* 0x080fe20000410000 */
[----:B------:R-:W-:Y:S02]  /*8e50*/  HADD2.F32 R32, -RZ, R34.H0_H0 ;  /* 0x20000022ff207230 */ /* 0x000fe40000004100 */
[----:B------:R-:W-:Y:S01]  /*8e60*/  FMUL.FTZ R48, R44, R33 ;  /* 0x000000212c307220 */ /* 0x000fe20000410000 */
[----:B------:R-:W-:-:S02]  /*8e70*/  HADD2.F32 R33, -RZ, R42.H0_H0 ;  /* 0x2000002aff217230 */ /* 0x000fc40000004100 */
[-C--:B------:R-:W-:Y:S01]  /*8e80*/  FFMA.FTZ R35, R44, R43.reuse, -R35 ;  /* 0x0000002b2c237223 */ /* 0x080fe20000010823 */
[----:B------:R-:W-:Y:S02]  /*8e90*/  HADD2.F32 R15, -RZ, R14.H0_H0 ;  /* 0x2000000eff0f7230 */ /* 0x000fe40000004100 */
[----:B------:R-:W-:Y:S01]  /*8ea0*/  FFMA.FTZ R48, R45, R43, R48 ;  /* 0x0000002b2d307223 */ /* 0x000fe20000010030 */
[----:B------:R-:W-:Y:S01]  /*8eb0*/  HADD2.F32 R34, -RZ, R34.H1_H1 ;  /* 0x30000022ff227230 */ /* 0x000fe20000004100 */
[----:B------:R-:W-:Y:S01]  /*8ec0*/  F2FP.F16.F32.PACK_AB R47, R47, R50 ;  /* 0x000000322f2f723e */ /* 0x000fe200000000ff */
[----:B------:R-:W-:Y:S01]  /*8ed0*/  HADD2.F32 R146, -RZ, R146.H0_H0 ;  /* 0x20000092ff927230 */ /* 0x000fe20000004100 */
[----:B------:R-:W-:Y:S01]  /*8ee0*/  F2FP.F16.F32.PACK_AB R49, R49, R12 ;  /* 0x0000000c3131723e */ /* 0x000fe200000000ff */
[----:B------:R-:W-:Y:S02]  /*8ef0*/  HADD2.F32 R14, -RZ, R14.H1_H1 ;  /* 0x3000000eff0e7230 */ /* 0x000fe40000004100 */
[----:B------:R-:W-:Y:S01]  /*8f00*/  FMUL.FTZ R45, R34, R33 ;  /* 0x00000021222d7220 */ /* 0x000fe20000410000 */
[----:B------:R-:W-:-:S02]  /*8f10*/  HADD2.F32 R144, -RZ, R144.H1_H1 ;  /* 0x30000090ff907230 */ /* 0x000fc40000004100 */
[-C--:B------:R-:W-:Y:S01]  /*8f20*/  FMUL.FTZ R42, R32, R146.reuse ;  /* 0x00000092202a7220 */ /* 0x080fe20000410000 */
[----:B------:R-:W-:Y:S02]  /*8f30*/  HADD2.F32 R11, -RZ, R11.H0_H0 ;  /* 0x2000000bff0b7230 */ /* 0x000fe40000004100 */
[C---:B------:R-:W-:Y:S01]  /*8f40*/  FMUL.FTZ R43, R15.reuse, R146 ;  /* 0x000000920f2b7220 */ /* 0x040fe20000410000 */
[----:B------:R-:W-:Y:S01]  /*8f50*/  FMUL.FTZ R33, R14, R33 ;  /* 0x000000210e217220 */ /* 0x000fe20000410000 */
[----:B------:R-:W-:Y:S01]  /*8f60*/  FFMA.FTZ R42, R15, R144, -R42 ;  /* 0x000000900f2a7223 */ /* 0x000fe2000001082a */
[----:B------:R-:W-:Y:S01]  /*8f70*/  F2FP.F16.F32.PACK_AB R12, R35, R46 ;  /* 0x0000002e230c723e */ /* 0x000fe200000000ff */
        /* <DEDUP_REMOVED lines=8> */
[----:B------:R-:W-:Y:S02]  /*9000*/  F2FP.F16.F32.PACK_AB R34, R34, R43 ;  /* 0x0000002b2222723e */ /* 0x000fe400000000ff */
[----:B------:R-:W-:-:S07]  /*9010*/  MOV R13, R49 ;  /* 0x00000031000d7202 */ /* 0x000fce0000000f00 */
.L_x_538:
[----:B------:R-:W-:Y:S05]  /*9020*/  BSYNC B2 ;  /* 0x0000000000027941 */ /* 0x000fea0003800000 */
.L_x_537:
[----:B------:R-:W-:Y:S02]  /*9030*/  ULDC.64 UR4, c[0x0][0x208] ;  /* 0x0000820000047ab9 */ /* 0x000fe40000000a00 */
[----:B--2---:R2:W-:Y:S04]  /*9040*/  ST.E.128 desc[UR4][R38.64], R12 ;  /* 0x0000000c26007985 */ /* 0x0045e8000c101d04 */
[----:B----4-:R2:W-:Y:S02]  /*9050*/  @!P5 ST.E.128 desc[UR4][R40.64], R32 ;  /* 0x000000202800d985 */ /* 0x0105e4000c101d04 */
.L_x_536:
[----:B------:R-:W-:Y:S05]  /*9060*/  BSYNC B1 ;  /* 0x0000000000017941 */ /* 0x000fea0003800000 */
.L_x_535:
[----:B------:R-:W-:-:S13]  /*9070*/  ISETP.NE.AND P3, PT, R21, RZ, PT ;  /* 0x000000ff1500720c */ /* 0x000fda0003f65270 */
[----:B------:R-:W-:Y:S05]  /*9080*/  @!P3 BRA `(.L_x_492) ;  /* 0x0000000c00e0b947 */ /* 0x000fea0003800000 */
[----:B--2-4-:R-:W2:Y:S01]  /*9090*/  LDL R15, [R1+0x54] ;  /* 0x00005400010f7983 */ /* 0x014ea20000100800 */
[----:B------:R-:W-:Y:S01]  /*90a0*/  SEL R137, R115, R137, !P1 ;  /* 0x0000008973897207 */ /* 0x000fe20004800000 */
[C---:B------:R-:W-:Y:S01]  /*90b0*/  VIADD R32, R219.reuse, 0x40 ;  /* 0x00000040db207836 */ /* 0x040fe20000000000 */
[----:B------:R-:W-:Y:S01]  /*90c0*/  IADD3 R14, R219, 0x40, RZ ;  /* 0x00000040db0e7810 */ /* 0x000fe20007ffe0ff */
[----:B------:R-:W-:Y:S01]  /*90d0*/  BSSY B1, `(.L_x_539) ;  /* 0x0000071000017945 */ /* 0x000fe20003800000 */
[----:B------:R-:W-:Y:S02]  /*90e0*/  SHF.R.S32.HI R12, RZ, 0x1f, R137 ;  /* 0x0000001fff0c7819 */ /* 0x000fe40000011489 */
[----:B------:R-:W-:Y:S01]  /*90f0*/  SHF.L.U32 R32, R32, 0x6, RZ ;  /* 0x0000000620207819 */ /* 0x000fe200000006ff */
[----:B------:R-:W-:Y:S01]  /*9100*/  IMAD.SHL.U32 R14, R14, 0x40, RZ ;  /* 0x000000400e0e7824 */ /* 0x000fe200078e00ff */
[----:B------:R-:W-:Y:S02]  /*9110*/  LEA.HI R137, R12, R137, RZ, 0x4 ;  /* 0x000000890c897211 */ /* 0x000fe400078f20ff */
[----:B------:R-:W-:-:S02]  /*9120*/  LOP3.LUT R32, R32, 0x1c0, RZ, 0xc0, !PT ;  /* 0x000001c020207812 */ /* 0x000fc400078ec0ff */
[----:B------:R-:W-:Y:S02]  /*9130*/  LEA.HI.SX32 R137, R137, R10, 0x1c ;  /* 0x0000000a89897211 */ /* 0x000fe400078fe2ff */
[----:B------:R-:W-:Y:S02]  /*9140*/  LOP3.LUT R14, R14, 0x1c0, RZ, 0xc0, !PT ;  /* 0x000001c00e0e7812 */ /* 0x000fe400078ec0ff */
[----:B------:R-:W-:Y:S01]  /*9150*/  SHF.R.S32.HI R12, RZ, 0x1f, R137 ;  /* 0x0000001fff0c7819 */ /* 0x000fe20000011489 */
[----:B0-----:R-:W-:Y:S01]  /*9160*/  IMAD.SHL.U32 R11, R137, 0x8, RZ ;  /* 0x00000008890b7824 */ /* 0x001fe200078e00ff */
[----:B------:R-:W-:Y:S02]  /*9170*/  SHF.R.U32.HI R14, RZ, 0x3, R14 ;  /* 0x00000003ff0e7819 */ /* 0x000fe4000001160e */
[----:B------:R-:W-:Y:S02]  /*9180*/  LEA.HI R12, R12, R137, RZ, 0x3 ;  /* 0x000000890c0c7211 */ /* 0x000fe400078f18ff */
[----:B------:R-:W-:-:S02]  /*9190*/  ISETP.GE.AND P4, PT, R213, R114, PT ;  /* 0x00000072d500720c */ /* 0x000fc40003f86270 */
[----:B------:R-:W-:Y:S02]  /*91a0*/  SHF.R.S32.HI R13, RZ, 0x3, R12 ;  /* 0x00000003ff0d7819 */ /* 0x000fe4000001140c */
[----:B------:R-:W-:Y:S02]  /*91b0*/  LOP3.LUT R12, R32, 0x38, R11, 0xf8, !PT ;  /* 0x00000038200c7812 */ /* 0x000fe400078ef80b */
[----:B------:R-:W-:Y:S02]  /*91c0*/  LEA R38, P3, R20, R36, 0x1 ;  /* 0x0000002414267211 */ /* 0x000fe400078608ff */
[----:B------:R-:W-:Y:S02]  /*91d0*/  LOP3.LUT R12, R12, R14, RZ, 0x3c, !PT ;  /* 0x0000000e0c0c7212 */ /* 0x000fe400078e3cff */
[----:B------:R-:W-:Y:S01]  /*91e0*/  LEA.HI.X R39, R20, R37, R28, 0x1, P3 ;  /* 0x0000002514277211 */ /* 0x000fe200018f0c1c */
[----:B--2---:R-:W-:-:S04]  /*91f0*/  IMAD R13, R13, 0x1400, R15 ;  /* 0x000014000d0d7824 */ /* 0x004fc800078e020f */
[----:B------:R-:W-:Y:S02]  /*9200*/  IMAD.IADD R15, R13, 0x1, R12 ;  /* 0x000000010d0f7824 */ /* 0x000fe400078e020c */
[C---:B------:R-:W-:Y:S02]  /*9210*/  IMAD R13, R212.reuse, 0x5000, R129 ;  /* 0x00005000d40d7824 */ /* 0x040fe400078e0281 */
[----:B------:R-:W-:Y:S02]  /*9220*/  IMAD R15, R212, 0x5000, R15 ;  /* 0x00005000d40f7824 */ /* 0x000fe400078e020f */
[----:B------:R-:W-:-:S03]  /*9230*/  IMAD R13, R13, 0x2, R22 ;  /* 0x000000020d0d7824 */ /* 0x000fc600078e0216 */
[----:B------:R-:W-:-:S03]  /*9240*/  LEA R32, R15, R22, 0x1 ;  /* 0x000000160f207211 */ /* 0x000fc600078e08ff */
[----:B------:R-:W0:Y:S04]  /*9250*/  LDS.128 R12, [R13+0x24400] ;  /* 0x024400000d0c7984 */ /* 0x000e280000000c00 */
[----:B------:R-:W2:Y:S01]  /*9260*/  LDS.128 R32, [R32+0x24400] ;  /* 0x0244000020207984 */ /* 0x000ea20000000c00 */
[----:B------:R-:W-:Y:S05]  /*9270*/  @P4 BRA `(.L_x_540) ;  /* 0x0000000400584947 */ /* 0x000fea0003800000 */
[----:B------:R-:W-:Y:S01]  /*9280*/  SHF.R.U32.HI R44, RZ, 0x10, R73 ;  /* 0x00000010ff2c7819 */ /* 0x000fe20000011649 */
[----:B--2---:R-:W-:Y:S01]  /*9290*/  IMAD.MOV.U32 R40, RZ, RZ, R32 ;  /* 0x000000ffff287224 */ /* 0x004fe200078e0020 */
[----:B------:R-:W-:Y:S01]  /*92a0*/  MOV R41, R34 ;  /* 0x0000002200297202 */ /* 0x000fe20000000f00 */
[----:B0-----:R-:W-:Y:S01]  /*92b0*/  IMAD.MOV.U32 R32, RZ, RZ, R14 ;  /* 0x000000ffff207224 */ /* 0x001fe200078e000e */
[----:B------:R-:W-:Y:S01]  /*92c0*/  SHF.R.U32.HI R42, RZ, 0x10, R65 ;  /* 0x00000010ff2a7819 */ /* 0x000fe20000011641 */
[--C-:B------:R-:W-:Y:S01]  /*92d0*/  HADD2.F32 R34, -RZ, R33.reuse.H0_H0 ;  /* 0x20000021ff227230 */ /* 0x100fe20000004100 */
[--C-:B------:R-:W-:Y:S01]  /*92e0*/  SHF.R.U64 R53, R74, 0x10, R75.reuse ;  /* 0x000000104a357819 */ /* 0x100fe2000000124b */
[----:B------:R-:W-:Y:S01]  /*92f0*/  HADD2.F32 R33, -RZ, R33.H1_H1 ;  /* 0x30000021ff217230 */ /* 0x000fe20000004100 */
[----:B------:R-:W-:Y:S01]  /*9300*/  SHF.R.U32.HI R74, RZ, 0x10, R75 ;  /* 0x00000010ff4a7819 */ /* 0x000fe2000001164b */
[--C-:B------:R-:W-:Y:S01]  /*9310*/  HADD2.F32 R14, -RZ, R13.reuse.H0_H0 ;  /* 0x2000000dff0e7230 */ /* 0x100fe20000004100 */
[--C-:B------:R-:W-:Y:S01]  /*9320*/  SHF.R.U64 R55, R66, 0x10, R67.reuse ;  /* 0x0000001042377819 */ /* 0x100fe20000001243 */
[----:B------:R-:W-:Y:S01]  /*9330*/  HADD2.F32 R44, -RZ, R44.H0_H0 ;  /* 0x2000002cff2c7230 */ /* 0x000fe20000004100 */
[----:B------:R-:W-:Y:S01]  /*9340*/  SHF.R.U32.HI R66, RZ, 0x10, R67 ;  /* 0x00000010ff427819 */ /* 0x000fe20000011643 */
[----:B------:R-:W-:Y:S01]  /*9350*/  HADD2.F32 R13, -RZ, R13.H1_H1 ;  /* 0x3000000dff0d7230 */ /* 0x000fe20000004100 */
[----:B------:R-:W-:Y:S01]  /*9360*/  SHF.R.U64 R54, R72, 0x10, R73 ;  /* 0x0000001048367819 */ /* 0x000fe20000001249 */
[----:B------:R-:W-:-:S02]  /*9370*/  HADD2.F32 R45, -RZ, R143.H1_H1 ;  /* 0x3000008fff2d7230 */ /* 0x000fc40000004100 */
[-C--:B------:R-:W-:Y:S01]  /*9380*/  FMUL.FTZ R46, R33, R44.reuse ;  /* 0x0000002c212e7220 */ /* 0x080fe20000410000 */
[----:B------:R-:W-:Y:S02]  /*9390*/  HADD2.F32 R42, -RZ, R42.H0_H0 ;  /* 0x2000002aff2a7230 */ /* 0x000fe40000004100 */
[C---:B------:R-:W-:Y:S01]  /*93a0*/  FMUL.FTZ R44, R13.reuse, R44 ;  /* 0x0000002c0d2c7220 */ /* 0x040fe20000410000 */
[----:B------:R-:W-:Y:S02]  /*93b0*/  HADD2.F32 R43, -RZ, R141.H1_H1 ;  /* 0x3000008dff2b7230 */ /* 0x000fe40000004100 */
[-C--:B------:R-:W-:Y:S01]  /*93c0*/  FMUL.FTZ R47, R34, R45.reuse ;  /* 0x0000002d222f7220 */ /* 0x080fe20000410000 */
[C---:B------:R-:W-:Y:S01]  /*93d0*/  FMUL.FTZ R45, R14.reuse, R45 ;  /* 0x0000002d0e2d7220 */ /* 0x040fe20000410000 */
[-C--:B------:R-:W-:Y:S01]  /*93e0*/  FFMA.FTZ R46, R13, R42.reuse, -R46 ;  /* 0x0000002a0d2e7223 */ /* 0x080fe2000001082e */
[----:B------:R-:W-:Y:S01]  /*93f0*/  FFMA.FTZ R48, R33, R42, R44 ;  /* 0x0000002a21307223 */ /* 0x000fe2000001002c */
[----:B------:R-:W-:Y:S01]  /*9400*/  FFMA.FTZ R47, R14, R43, -R47 ;  /* 0x0000002b0e2f7223 */ /* 0x000fe2000001082f */
[----:B------:R-:W-:-:S02]  /*9410*/  HADD2.F32 R42, -RZ, R142.H1_H1 ;  /* 0x3000008eff2a7230 */ /* 0x000fc40000004100 */
[----:B------:R-:W-:Y:S01]  /*9420*/  FFMA.FTZ R45, R34, R43, R45 ;  /* 0x0000002b222d7223 */ /* 0x000fe2000001002d */
[----:B------:R-:W-:Y:S01]  /*9430*/  HADD2.F32 R13, -RZ, R15.H0_H0 ;  /* 0x2000000fff0d7230 */ /* 0x000fe20000004100 */
[----:B------:R-:W-:Y:S01]  /*9440*/  SHF.R.U64 R56, R64, 0x10, R65 ;  /* 0x0000001040387819 */ /* 0x000fe20000001241 */
[--C-:B------:R-:W-:Y:S02]  /*9450*/  HADD2.F32 R14, -RZ, R35.reuse.H0_H0 ;  /* 0x20000023ff0e7230 */ /* 0x100fe40000004100 */
[----:B------:R-:W-:Y:S02]  /*9460*/  HADD2.F32 R35, -RZ, R35.H1_H1 ;  /* 0x30000023ff237230 */ /* 0x000fe40000004100 */
[-C--:B------:R-:W-:Y:S01]  /*9470*/  FMUL.FTZ R43, R13, R42.reuse ;  /* 0x0000002a0d2b7220 */ /* 0x080fe20000410000 */
[----:B------:R-:W-:Y:S02]  /*9480*/  HADD2.F32 R44, -RZ, R74.H0_H0 ;  /* 0x2000004aff2c7230 */ /* 0x000fe40000004100 */
[----:B------:R-:W-:Y:S01]  /*9490*/  FMUL.FTZ R50, R14, R42 ;  /* 0x0000002a0e327220 */ /* 0x000fe20000410000 */
[----:B------:R-:W-:Y:S01]  /*94a0*/  HADD2.F32 R15, -RZ, R15.H1_H1 ;  /* 0x3000000fff0f7230 */ /* 0x000fe20000004100 */
[----:B------:R-:W-:Y:S01]  /*94b0*/  F2FP.F16.F32.PACK_AB R45, R48, R45 ;  /* 0x0000002d302d723e */ /* 0x000fe200000000ff */
[----:B------:R-:W-:-:S02]  /*94c0*/  HADD2.F32 R33, -RZ, R139.H1_H1 ;  /* 0x3000008bff217230 */ /* 0x000fc40000004100 */
[-C--:B------:R-:W-:Y:S01]  /*94d0*/  FMUL.FTZ R42, R35, R44.reuse ;  /* 0x0000002c232a7220 */ /* 0x080fe20000410000 */
[----:B------:R-:W-:Y:S02]  /*94e0*/  HADD2.F32 R34, -RZ, R66.H0_H0 ;  /* 0x20000042ff227230 */ /* 0x000fe40000004100 */
[----:B------:R-:W-:Y:S01]  /*94f0*/  FMUL.FTZ R52, R15, R44 ;  /* 0x0000002c0f347220 */ /* 0x000fe20000410000 */
[----:B------:R-:W-:Y:S02]  /*9500*/  HADD2.F32 R143, -RZ, R143.H0_H0 ;  /* 0x2000008fff8f7230 */ /* 0x000fe40000004100 */
[-C--:B------:R-:W-:Y:S01]  /*9510*/  FFMA.FTZ R44, R14, R33.reuse, R43 ;  /* 0x000000210e2c7223 */ /* 0x080fe2000001002b */
[----:B------:R-:W-:Y:S01]  /*9520*/  FFMA.FTZ R50, R13, R33, -R50 ;  /* 0x000000210d327223 */ /* 0x000fe20000010832 */
[----:B------:R-:W-:Y:S02]  /*9530*/  HADD2.F32 R14, -RZ, R40.H0_H0 ;  /* 0x20000028ff0e7230 */ /* 0x000fe40000004100 */
[----:B------:R-:W-:Y:S01]  /*9540*/  FFMA.FTZ R49, R15, R34, -R42 ;  /* 0x000000220f317223 */ /* 0x000fe2000001082a */
[----:B------:R-:W-:-:S02]  /*9550*/  HADD2.F32 R33, -RZ, R54.H0_H0 ;  /* 0x20000036ff217230 */ /* 0x000fc40000004100 */
[----:B------:R-:W-:Y:S01]  /*9560*/  FFMA.FTZ R51, R35, R34, R52 ;  /* 0x0000002223337223 */ /* 0x000fe20000010034 */
[----:B------:R-:W-:Y:S02]  /*9570*/  HADD2.F32 R13, -RZ, R12.H0_H0 ;  /* 0x2000000cff0d7230 */ /* 0x000fe40000004100 */
[-C--:B------:R-:W-:Y:S01]  /*9580*/  FMUL.FTZ R34, R14, R143.reuse ;  /* 0x0000008f0e227220 */ /* 0x080fe20000410000 */
[----:B------:R-:W-:Y:S02]  /*9590*/  HADD2.F32 R40, -RZ, R40.H1_H1 ;  /* 0x30000028ff287230 */ /* 0x000fe40000004100 */
[----:B------:R-:W-:Y:S02]  /*95a0*/  HADD2.F32 R12, -RZ, R12.H1_H1 ;  /* 0x3000000cff0c7230 */ /* 0x000fe40000004100 */
[----:B------:R-:W-:Y:S01]  /*95b0*/  FMUL.FTZ R143, R13, R143 ;  /* 0x0000008f0d8f7220 */ /* 0x000fe20000410000 */
[----:B------:R-:W-:Y:S02]  /*95c0*/  HADD2.F32 R141, -RZ, R141.H0_H0 ;  /* 0x2000008dff8d7230 */ /* 0x000fe40000004100 */
[----:B------:R-:W-:Y:S01]  /*95d0*/  FMUL.FTZ R35, R40, R33 ;  /* 0x0000002128237220 */ /* 0x000fe20000410000 */
[----:B------:R-:W-:-:S02]  /*95e0*/  HADD2.F32 R15, -RZ, R56.H0_H0 ;  /* 0x20000038ff0f7230 */ /* 0x000fc40000004100 */
[C---:B------:R-:W-:Y:S01]  /*95f0*/  FMUL.FTZ R33, R12.reuse, R33 ;  /* 0x000000210c217220 */ /* 0x040fe20000410000 */
[----:B------:R-:W-:Y:S02]  /*9600*/  HADD2.F32 R142, -RZ, R142.H0_H0 ;  /* 0x2000008eff8e7230 */ /* 0x000fe40000004100 */
[----:B------:R-:W-:Y:S01]  /*9610*/  FFMA.FTZ R34, R13, R141, -R34 ;  /* 0x0000008d0d227223 */ /* 0x000fe20000010822 */
[----:B------:R-:W-:Y:S02]  /*9620*/  HADD2.F32 R13, -RZ, R41.H0_H0 ;  /* 0x20000029ff0d7230 */ /* 0x000fe40000004100 */
[-C--:B------:R-:W-:Y:S01]  /*9630*/  FFMA.FTZ R35, R12, R15.reuse, -R35 ;  /* 0x0000000f0c237223 */ /* 0x080fe20000010823 */
[----:B------:R-:W-:Y:S01]  /*9640*/  FFMA.FTZ R40, R40, R15, R33 ;  /* 0x0000000f28287223 */ /* 0x000fe20000010021 */
        /* <DEDUP_REMOVED lines=11> */
[----:B------:R-:W-:Y:S01]  /*9700*/  FMUL.FTZ R42, R32, R15 ;  /* 0x0000000f202a7220 */ /* 0x000fe20000410000 */
[----:B------:R-:W-:Y:S01]  /*9710*/  F2FP.F16.F32.PACK_AB R44, R40, R143 ;  /* 0x0000008f282c723e */ /* 0x000fe200000000ff */
[-C--:B------:R-:W-:Y:S01]  /*9720*/  FFMA.FTZ R33, R12, R139.reuse, -R33 ;  /* 0x0000008b0c217223 */ /* 0x080fe20000010821 */
[----:B------:R-:W-:Y:S01]  /*9730*/  FFMA.FTZ R142, R13, R139, R142 ;  /* 0x0000008b0d8e7223 */ /* 0x000fe2000001008e */
[-C--:B------:R-:W-:Y:S01]  /*9740*/  FFMA.FTZ R32, R32, R14.reuse, -R43 ;  /* 0x0000000e20207223 */ /* 0x080fe2000001082b */
[----:B------:R-:W-:Y:S01]  /*9750*/  FFMA.FTZ R41, R41, R14, R42 ;  /* 0x0000000e29297223 */ /* 0x000fe2000001002a */
[----:B------:R-:W-:-:S02]  /*9760*/  F2FP.F16.F32.PACK_AB R12, R35, R34 ;  /* 0x00000022230c723e */ /* 0x000fc400000000ff */
[----:B------:R-:W-:Y:S02]  /*9770*/  F2FP.F16.F32.PACK_AB R13, R46, R47 ;  /* 0x0000002f2e0d723e */ /* 0x000fe400000000ff */
[----:B------:R-:W-:Y:S01]  /*9780*/  F2FP.F16.F32.PACK_AB R14, R32, R33 ;  /* 0x00000021200e723e */ /* 0x000fe200000000ff */
[----:B------:R-:W-:Y:S01]  /*9790*/  IMAD.MOV.U32 R32, RZ, RZ, R44 ;  /* 0x000000ffff207224 */ /* 0x000fe200078e002c */
[----:B------:R-:W-:Y:S01]  /*97a0*/  F2FP.F16.F32.PACK_AB R15, R49, R50 ;  /* 0x00000032310f723e */ /* 0x000fe200000000ff */
[----:B------:R-:W-:Y:S01]  /*97b0*/  IMAD.MOV.U32 R33, RZ, RZ, R45 ;  /* 0x000000ffff217224 */ /* 0x000fe200078e002d */
[----:B------:R-:W-:Y:S02]  /*97c0*/  F2FP.F16.F32.PACK_AB R34, R41, R142 ;  /* 0x0000008e2922723e */ /* 0x000fe400000000ff */
[----:B------:R-:W-:-:S07]  /*97d0*/  MOV R35, R51 ;  /* 0x0000003300237202 */ /* 0x000fce0000000f00 */
.L_x_540:
[----:B------:R-:W-:Y:S05]  /*97e0*/  BSYNC B1 ;  /* 0x0000000000017941 */ /* 0x000fea0003800000 */
.L_x_539:
[----:B------:R-:W-:Y:S01]  /*97f0*/  ISETP.GE.AND P3, PT, R11, R135, PT ;  /* 0x000000870b00720c */ /* 0x000fe20003f66270 */
[----:B------:R-:W-:Y:S02]  /*9800*/  ULDC.64 UR4, c[0x0][0x208] ;  /* 0x0000820000047ab9 */ /* 0x000fe40000000a00 */
[----:B0-----:R0:W-:Y:S10]  /*9810*/  ST.E.128 desc[UR4][R38.64], R12 ;  /* 0x0000000c26007985 */ /* 0x0011f4000c101d04 */
[----:B------:R-:W-:Y:S05]  /*9820*/  @P3 BRA `(.L_x_492) ;  /* 0x0000000400f83947 */ /* 0x000fea0003800000 */
[----:B------:R-:W-:Y:S01]  /*9830*/  IMAD.WIDE R36, R11, 0x2, R36 ;  /* 0x000000020b247825 */ /* 0x000fe200078e0224 */
[----:B------:R-:W-:-:S04]  /*9840*/  ULDC.64 UR4, c[0x0][0x208] ;  /* 0x0000820000047ab9 */ /* 0x000fc80000000a00 */
[----:B--2---:R2:W-:Y:S01]  /*9850*/  ST.E.128 desc[UR4][R36.64], R32 ;  /* 0x0000002024007985 */ /* 0x0045e2000c101d04 */
[----:B------:R-:W-:Y:S05]  /*9860*/  BRA `(.L_x_492) ;  /* 0x0000000400e87947 */ /* 0x000fea0003800000 */
.L_x_446:
[----:B------:R-:W-:-:S04]  /*9870*/  ULOP3.LUT UR4, UR60, 0x1, URZ, 0xfc, !UPT ;  /* 0x000000013c047892 */ /* 0x000fc8000f8efc3f */
[----:B------:R-:W-:-:S06]  /*9880*/  UISETP.NE.AND UP0, UPT, UR4, 0x3, UPT ;  /* 0x000000030400788c */ /* 0x000fcc000bf05270 */
[----:B------:R-:W-:-:S13]  /*9890*/  PLOP3.LUT P0, PT, PT, PT, UP0, 0x80, 0x0 ;  /* 0x000000000000781c */ /* 0x000fda0003f0f008 */
[----:B------:R-:W-:Y:S05]  /*98a0*/  @!P0 BRA `(.L_x_541) ;  /* 0x0000000000048947 */ /* 0x000fea0003800000 */
[----:B------:R-:W-:Y:S01]  /*98b0*/  BPT.TRAP 0x1 ;  /* 0x000000040000795c */ /* 0x000fe20000300000 */
.L_x_541:
[----:B------:R-:W-:Y:S01]  /*98c0*/  IMAD R89, R212, 0x8, R22 ;  /* 0x00000008d4597824 */ /* 0x000fe200078e0216 */
[----:B------:R-:W-:Y:S01]  /*98d0*/  SHF.L.U32 R90, R224, 0x1f, RZ ;  /* 0x0000001fe05a7819 */ /* 0x000fe200000006ff */
[----:B------:R-:W-:Y:S01]  /*98e0*/  BSSY B1, `(.L_x_542) ;  /* 0x0000004000017945 */ /* 0x000fe20003800000 */
[----:B------:R-:W-:Y:S02]  /*98f0*/  SHF.R.S32.HI R86, RZ, 0x1f, R84 ;  /* 0x0000001fff567819 */ /* 0x000fe40000011454 */
[----:B------:R-:W0:Y:S02]  /*9900*/  SYNCS.PHASECHK.TRANS64.TRYWAIT P3, [R89+URZ+0x38890], R90 ;  /* 0x0388905a590075a7 */ /* 0x000e24000806017f */
[----:B0-----:R-:W-:Y:S05]  /*9910*/  @!P3 BRA `(.L_x_543) ;  /* 0x000001dc0068b947 */ /* 0x001fea0003800000 */
.L_x_831:
[----:B------:R-:W-:Y:S05]  /*9920*/  BSYNC B1 ;  /* 0x0000000000017941 */ /* 0x000fea0003800000 */
.L_x_542:
[----:B------:R-:W-:Y:S01]  /*9930*/  ULDC.64 UR4, c[0x0][0x300] ;  /* 0x0000c00000047ab9 */ /* 0x000fe20000000a00 */
[----:B-----5:R-:W-:Y:S01]  /*9940*/  SHF.R.S32.HI R87, RZ, 0x1f, R31 ;  /* 0x0000001fff577819 */ /* 0x020fe2000001141f */
[----:B------:R-:W-:Y:S02]  /*9950*/  IMAD R11, R86, UR4, RZ ;  /* 0x00000004560b7c24 */ /* 0x000fe4000f8e02ff */
[----:B------:R-:W-:-:S04]  /*9960*/  IMAD.WIDE.U32 R12, R84, UR4, RZ ;  /* 0x00000004540c7c25 */ /* 0x000fc8000f8e00ff */
[----:B------:R-:W-:Y:S01]  /*9970*/  IMAD R11, R84, UR5, R11 ;  /* 0x00000005540b7c24 */ /* 0x000fe2000f8e020b */
[----:B------:R-:W-:Y:S01]  /*9980*/  ULDC.64 UR4, c[0x0][0x310] ;  /* 0x0000c40000047ab9 */ /* 0x000fe20000000a00 */
[----:B------:R-:W-:Y:S02]  /*9990*/  IMAD R88, R2, -0x50, R24 ;  /* 0xffffffb002587824 */ /* 0x000fe400078e0218 */
[----:B------:R-:W-:Y:S02]  /*99a0*/  IMAD R14, R87, UR4, RZ ;  /* 0x00000004570e7c24 */ /* 0x000fe4000f8e02ff */
[----:B------:R-:W-:Y:S01]  /*99b0*/  IMAD.IADD R13, R13, 0x1, R11 ;  /* 0x000000010d0d7824 */ /* 0x000fe200078e020b */
[----:B------:R-:W-:Y:S01]  /*99c0*/  VIMNMX R88, R88, 0x50, PT ;  /* 0x0000005058587848 */ /* 0x000fe20003fe0100 */
[C---:B------:R-:W-:Y:S02]  /*99d0*/  IMAD R11, R31.reuse, UR5, R14 ;  /* 0x000000051f0b7c24 */ /* 0x040fe4000f8e020e */
[----:B------:R-:W-:Y:S01]  /*99e0*/  IMAD.WIDE.U32 R12, R31, UR4, R12 ;  /* 0x000000041f0c7c25 */ /* 0x000fe2000f8e000c */
[----:B------:R-:W-:-:S03]  /*99f0*/  ULDC.64 UR4, c[0x0][0x308] ;  /* 0x0000c20000047ab9 */ /* 0x000fc60000000a00 */
[----:B------:R-:W-:Y:S01]  /*9a00*/  IMAD R15, R0, UR4, RZ ;  /* 0x00000004000f7c24 */ /* 0x000fe2000f8e02ff */
[----:B------:R-:W-:Y:S01]  /*9a10*/  IADD3 R13, R13, R11, RZ ;  /* 0x0000000b0d0d7210 */ /* 0x000fe20007ffe0ff */
[----:B------:R-:W-:Y:S02]  /*9a20*/  IMAD.IADD R42, R88, 0x1, -R219 ;  /* 0x00000001582a7824 */ /* 0x000fe400078e0adb */
[C---:B------:R-:W-:Y:S02]  /*9a30*/  IMAD R15, R30.reuse, UR5, R15 ;  /* 0x000000051e0f7c24 */ /* 0x040fe4000f8e020f */
[----:B------:R-:W-:Y:S01]  /*9a40*/  IMAD.WIDE.U32 R12, R30, UR4, R12 ;  /* 0x000000041e0c7c25 */ /* 0x000fe2000f8e000c */
[----:B------:R-:W-:-:S03]  /*9a50*/  ULDC.64 UR4, c[0x0][0x2e8] ;  /* 0x0000ba0000047ab9 */ /* 0x000fc60000000a00 */
[----:B------:R-:W-:Y:S01]  /*9a60*/  IMAD.IADD R15, R13, 0x1, R15 ;  /* 0x000000010d0f7824 */ /* 0x000fe200078e020f */
[----:B------:R-:W-:Y:S01]  /*9a70*/  LEA R40, P3, R12, UR4, 0x1 ;  /* 0x000000040c287c11 */ /* 0x000fe2000f8608ff */
[----:B------:R-:W-:-:S03]  /*9a80*/  UMOV UR4, 0xffffffff ;  /* 0xffffffff00047882 */ /* 0x000fc60000000000 */
[----:B------:R-:W-:Y:S02]  /*9a90*/  LEA.HI.X R41, R12, UR5, R15, 0x1, P3 ;  /* 0x000000050c297c11 */ /* 0x000fe400098f0c0f */
[----:B------:R-:W-:Y:S01]  /*9aa0*/  ISETP.GE.AND P3, PT, R42, 0x1, PT ;  /* 0x000000012a00780c */ /* 0x000fe20003f66270 */
[----:B------:R-:W-:-:S12]  /*9ab0*/  BRA.DIV UR4, `(.L_x_544) ;  /* 0x000001de04147947 */ /* 0x000fd8000b800000 */
[----:B------:R1:W2:Y:S04]  /*9ac0*/  SHFL.IDX PT, R33, R41, RZ, 0x181f ;  /* 0x00181fff29217589 */ /* 0x0002a800000e0000 */
[----:B------:R1:W3:Y:S02]  /*9ad0*/  SHFL.IDX PT, R32, R40, RZ, 0x181f ;  /* 0x00181fff28207589 */ /* 0x0002e400000e0000 */
.L_x_835:
[----:B------:R-:W-:Y:S04]  /*9ae0*/  BSSY B1, `(.L_x_545) ;  /* 0x0000018000017945 */ /* 0x000fe80003800000 */
[----:B------:R-:W-:Y:S05]  /*9af0*/  @!P3 BRA `(.L_x_546) ;  /* 0x000000000058b947 */ /* 0x000fea0003800000 */
[----:B------:R-:W-:Y:S01]  /*9b00*/  ULDC UR4, c[0x0][0x2f4] ;  /* 0x0000bd0000047ab9 */ /* 0x000fe20000000800 */
[----:B------:R-:W-:Y:S01]  /*9b10*/  ULDC.64 UR6, c[0x0][0x208] ;  /* 0x0000820000067ab9 */ /* 0x000fe20000000a00 */
[----:B------:R-:W-:Y:S02]  /*9b20*/  ISETP.GE.AND P4, PT, R16, UR4, PT ;  /* 0x0000000410007c0c */ /* 0x000fe4000bf86270 */
[----:B------:R-:W-:-:S11]  /*9b30*/  ISETP.GE.AND P3, PT, R213, UR4, PT ;  /* 0x00000004d5007c0c */ /* 0x000fd6000bf66270 */
[----:B------:R-:W4:Y:S01]  /*9b40*/  @!P4 LDS.128 R12, [R85+0x24400] ;  /* 0x02440000550cc984 */ /* 0x000f220000000c00 */
[----:B---3--:R-:W-:-:S04]  /*9b50*/  @!P4 LEA R34, P5, R16, R32, 0x1 ;  /* 0x000000201022c211 */ /* 0x008fc800078a08ff */
[----:B--2---:R-:W-:Y:S02]  /*9b60*/  @!P4 LEA.HI.X R35, R16, R33, R17, 0x1, P5 ;  /* 0x000000211023c211 */ /* 0x004fe400028f0c11 */
[----:B------:R-:W-:-:S04]  /*9b70*/  @!P3 LEA R36, P5, R23, R32, 0x1 ;  /* 0x000000201724b211 */ /* 0x000fc800078a08ff */
[----:B------:R-:W-:Y:S01]  /*9b80*/  @!P3 LEA.HI.X R37, R23, R33, R216, 0x1, P5 ;  /* 0x000000211725b211 */ /* 0x000fe200028f0cd8 */
[----:B----4-:R-:W-:Y:S01]  /*9b90*/  @!P4 ST.E.128 desc[UR6][R34.64], R12 ;  /* 0x0000000c2200c985 */ /* 0x010fe2000c101d06 */
[----:B------:R-:W-:-:S03]  /*9ba0*/  ISETP.GE.AND P4, PT, R18, UR4, PT ;  /* 0x0000000412007c0c */ /* 0x000fc6000bf86270 */
[----:B------:R-:W2:Y:S10]  /*9bb0*/  @!P3 LDS.128 R12, [R85+0x26c00] ;  /* 0x026c0000550cb984 */ /* 0x000eb40000000c00 */
[----:B------:R-:W-:-:S04]  /*9bc0*/  @!P4 LEA R38, P5, R18, R32, 0x1 ;  /* 0x000000201226c211 */ /* 0x000fc800078a08ff */
[----:B------:R-:W-:Y:S01]  /*9bd0*/  @!P4 LEA.HI.X R39, R18, R33, R218, 0x1, P5 ;  /* 0x000000211227c211 */ /* 0x000fe200028f0cda */
[----:B--2---:R-:W-:Y:S01]  /*9be0*/  @!P3 ST.E.128 desc[UR6][R36.64], R12 ;  /* 0x0000000c2400b985 */ /* 0x004fe2000c101d06 */
[----:B------:R-:W-:-:S03]  /*9bf0*/  ISETP.GE.AND P3, PT, R19, UR4, PT ;  /* 0x0000000413007c0c */ /* 0x000fc6000bf66270 */
[----:B------:R-:W2:Y:S04]  /*9c00*/  @!P4 LDS.128 R12, [R85+0x29400] ;  /* 0x02940000550cc984 */ /* 0x000ea80000000c00 */
[----:B--2---:R-:W-:Y:S06]  /*9c10*/  @!P4 ST.E.128 desc[UR6][R38.64], R12 ;  /* 0x0000000c2600c985 */ /* 0x004fec000c101d06 */
[C---:B------:R-:W-:Y:S01]  /*9c20*/  @!P3 LEA R32, P4, R19.reuse, R32, 0x1 ;  /* 0x000000201320b211 */ /* 0x040fe200078808ff */
[----:B------:R-:W2:Y:S03]  /*9c30*/  @!P3 LDS.128 R12, [R85+0x2bc00] ;  /* 0x02bc0000550cb984 */ /* 0x000ea60000000c00 */
[----:B------:R-:W-:-:S05]  /*9c40*/  @!P3 LEA.HI.X R33, R19, R33, R217, 0x1, P4 ;  /* 0x000000211321b211 */ /* 0x000fca00020f0cd9 */
[----:B--2---:R4:W-:Y:S04]  /*9c50*/  @!P3 ST.E.128 desc[UR6][R32.64], R12 ;  /* 0x0000000c2000b985 */ /* 0x0049e8000c101d06 */
.L_x_546:
[----:B------:R-:W-:Y:S05]  /*9c60*/  BSYNC B1 ;  /* 0x0000000000017941 */ /* 0x000fea0003800000 */
.L_x_545:
[----:B------:R-:W-:-:S03]  /*9c70*/  UMOV UR4, 0xffffffff ;  /* 0xffffffff00047882 */ /* 0x000fc60000000000 */
[----:B------:R-:W-:Y:S05]  /*9c80*/  BRA.DIV UR4, `(.L_x_547) ;  /* 0x000001da04ec7947 */ /* 0x000fea000b800000 */
[----:B--2-4-:R2:W4:Y:S04]  /*9c90*/  SHFL.IDX PT, R33, R41, 0x1, 0x181f ;  /* 0x00381f0029217f89 */ /* 0x01452800000e0000 */
[----:B---3--:R2:W3:Y:S02]  /*9ca0*/  SHFL.IDX PT, R32, R40, 0x1, 0x181f ;  /* 0x00381f0028207f89 */ /* 0x0084e400000e0000 */
.L_x_839:
[----:B------:R-:W-:Y:S01]  /*9cb0*/  ISETP.GE.AND P3, PT, R42, 0x21, PT ;  /* 0x000000212a00780c */ /* 0x000fe20003f66270 */
[----:B------:R-:W-:-:S12]  /*9cc0*/  BSSY B1, `(.L_x_548) ;  /* 0x0000018000017945 */ /* 0x000fd80003800000 */
[----:B------:R-:W-:Y:S05]  /*9cd0*/  @!P3 BRA `(.L_x_549) ;  /* 0x000000000058b947 */ /* 0x000fea0003800000 */
[----:B------:R-:W-:Y:S01]  /*9ce0*/  ULDC UR4, c[0x0][0x2f4] ;  /* 0x0000bd0000047ab9 */ /* 0x000fe20000000800 */
[----:B------:R-:W-:Y:S01]  /*9cf0*/  ULDC.64 UR6, c[0x0][0x208] ;  /* 0x0000820000067ab9 */ /* 0x000fe20000000a00 */
[----:B------:R-:W-:Y:S02]  /*9d00*/  ISETP.GE.AND P5, PT, R16, UR4, PT ;  /* 0x0000000410007c0c */ /* 0x000fe4000bfa6270 */
[----:B------:R-:W-:-:S11]  /*9d10*/  ISETP.GE.AND P4, PT, R213, UR4, PT ;  /* 0x00000004d5007c0c */ /* 0x000fd6000bf86270 */
[----:B------:R-:W5:Y:S01]  /*9d20*/  @!P5 LDS.128 R12, [R85+0x25400] ;  /* 0x02540000550cd984 */ /* 0x000f620000000c00 */
[----:B---3--:R-:W-:-:S04]  /*9d30*/  @!P5 LEA R34, P3, R16, R32, 0x1 ;  /* 0x000000201022d211 */ /* 0x008fc800078608ff */
[----:B----4-:R-:W-:Y:S02]  /*9d40*/  @!P5 LEA.HI.X R35, R16, R33, R17, 0x1, P3 ;  /* 0x000000211023d211 */ /* 0x010fe400018f0c11 */
[----:B------:R-:W-:-:S03]  /*9d50*/  ISETP.GE.AND P3, PT, R18, UR4, PT ;  /* 0x0000000412007c0c */ /* 0x000fc6000bf66270 */
[----:B-----5:R-:W-:Y:S01]  /*9d60*/  @!P5 ST.E.128 desc[UR6][R34.64], R12 ;  /* 0x0000000c2200d985 */ /* 0x020fe2000c101d06 */
[----:B------:R-:W-:-:S03]  /*9d70*/  @!P4 LEA R36, P5, R23, R32, 0x1 ;  /* 0x000000201724c211 */ /* 0x000fc600078a08ff */
[----:B------:R-:W3:Y:S01]  /*9d80*/  @!P4 LDS.128 R12, [R85+0x27c00] ;  /* 0x027c0000550cc984 */ /* 0x000ee20000000c00 */
[----:B------:R-:W-:-:S05]  /*9d90*/  @!P4 LEA.HI.X R37, R23, R33, R216, 0x1, P5 ;  /* 0x000000211725c211 */ /* 0x000fca00028f0cd8 */
[----:B------:R-:W-:-:S04]  /*9da0*/  @!P3 LEA R38, P5, R18, R32, 0x1 ;  /* 0x000000201226b211 */ /* 0x000fc800078a08ff */
[----:B------:R-:W-:Y:S01]  /*9db0*/  @!P3 LEA.HI.X R39, R18, R33, R218, 0x1, P5 ;  /* 0x000000211227b211 */ /* 0x000fe200028f0cda */
[----:B---3--:R-:W-:Y:S01]  /*9dc0*/  @!P4 ST.E.128 desc[UR6][R36.64], R12 ;  /* 0x0000000c2400c985 */ /* 0x008fe2000c101d06 */
[----:B------:R-:W-:-:S03]  /*9dd0*/  ISETP.GE.AND P4, PT, R19, UR4, PT ;  /* 0x0000000413007c0c */ /* 0x000fc6000bf86270 */
[----:B------:R-:W3:Y:S04]  /*9de0*/  @!P3 LDS.128 R12, [R85+0x2a400] ;  /* 0x02a40000550cb984 */ /* 0x000ee80000000c00 */
[----:B---3--:R-:W-:Y:S06]  /*9df0*/  @!P3 ST.E.128 desc[UR6][R38.64], R12 ;  /* 0x0000000c2600b985 */ /* 0x008fec000c101d06 */
[C---:B------:R-:W-:Y:S01]  /*9e00*/  @!P4 LEA R32, P3, R19.reuse, R32, 0x1 ;  /* 0x000000201320c211 */ /* 0x040fe200078608ff */
[----:B------:R-:W3:Y:S03]  /*9e10*/  @!P4 LDS.128 R12, [R85+0x2cc00] ;  /* 0x02cc0000550cc984 */ /* 0x000ee60000000c00 */
[----:B------:R-:W-:-:S05]  /*9e20*/  @!P4 LEA.HI.X R33, R19, R33, R217, 0x1, P3 ;  /* 0x000000211321c211 */ /* 0x000fca00018f0cd9 */
[----:B---3--:R3:W-:Y:S04]  /*9e30*/  @!P4 ST.E.128 desc[UR6][R32.64], R12 ;  /* 0x0000000c2000c985 */ /* 0x0087e8000c101d06 */
.L_x_549:
[----:B------:R-:W-:Y:S05]  /*9e40*/  BSYNC B1 ;  /* 0x0000000000017941 */ /* 0x000fea0003800000 */
.L_x_548:
[----:B------:R-:W-:-:S03]  /*9e50*/  UMOV UR4, 0xffffffff ;  /* 0xffffffff00047882 */ /* 0x000fc60000000000 */
[----:B------:R-:W-:Y:S05]  /*9e60*/  BRA.DIV UR4, `(.L_x_550) ;  /* 0x000001da04c07947 */ /* 0x000fea000b800000 */
[----:B---34-:R3:W4:Y:S04]  /*9e70*/  SHFL.IDX PT, R33, R41, 0x2, 0x181f ;  /* 0x00581f0029217f89 */ /* 0x01872800000e0000 */
[----:B------:R3:W0:Y:S02]  /*9e80*/  SHFL.IDX PT, R32, R40, 0x2, 0x181f ;  /* 0x00581f0028207f89 */ /* 0x00062400000e0000 */
.L_x_843:
[----:B------:R-:W-:-:S13]  /*9e90*/  ISETP.GE.AND P3, PT, R42, 0x41, PT ;  /* 0x000000412a00780c */ /* 0x000fda0003f66270 */
[----:B------:R-:W-:Y:S05]  /*9ea0*/  @!P3 BRA `(.L_x_492) ;  /* 0x000000000058b947 */ /* 0x000fea0003800000 */
[----:B------:R-:W-:Y:S01]  /*9eb0*/  ULDC UR4, c[0x0][0x2f4] ;  /* 0x0000bd0000047ab9 */ /* 0x000fe20000000800 */
[----:B------:R-:W-:Y:S01]  /*9ec0*/  ULDC.64 UR6, c[0x0][0x208] ;  /* 0x0000820000067ab9 */ /* 0x000fe20000000a00 */
[----:B------:R-:W-:Y:S02]  /*9ed0*/  ISETP.GE.AND P5, PT, R16, UR4, PT ;  /* 0x0000000410007c0c */ /* 0x000fe4000bfa6270 */
[----:B------:R-:W-:-:S11]  /*9ee0*/  ISETP.GE.AND P4, PT, R213, UR4, PT ;  /* 0x00000004d5007c0c */ /* 0x000fd6000bf86270 */
[----:B------:R-:W5:Y:S01]  /*9ef0*/  @!P5 LDS.128 R12, [R85+0x26400] ;  /* 0x02640000550cd984 */ /* 0x000f620000000c00 */
[----:B0-----:R-:W-:-:S04]  /*9f00*/  @!P5 LEA R34, P3, R16, R32, 0x1 ;  /* 0x000000201022d211 */ /* 0x001fc800078608ff */
[----:B----4-:R-:W-:Y:S02]  /*9f10*/  @!P5 LEA.HI.X R35, R16, R33, R17, 0x1, P3 ;  /* 0x000000211023d211 */ /* 0x010fe400018f0c11 */
[----:B------:R-:W-:-:S03]  /*9f20*/  ISETP.GE.AND P3, PT, R18, UR4, PT ;  /* 0x0000000412007c0c */ /* 0x000fc6000bf66270 */
[----:B-----5:R-:W-:Y:S01]  /*9f30*/  @!P5 ST.E.128 desc[UR6][R34.64], R12 ;  /* 0x0000000c2200d985 */ /* 0x020fe2000c101d06 */
[----:B------:R-:W-:-:S03]  /*9f40*/  @!P4 LEA R36, P5, R23, R32, 0x1 ;  /* 0x000000201724c211 */ /* 0x000fc600078a08ff */
[----:B------:R-:W0:Y:S01]  /*9f50*/  @!P4 LDS.128 R12, [R85+0x28c00] ;  /* 0x028c0000550cc984 */ /* 0x000e220000000c00 */
[----:B------:R-:W-:-:S05]  /*9f60*/  @!P4 LEA.HI.X R37, R23, R33, R216, 0x1, P5 ;  /* 0x000000211725c211 */ /* 0x000fca00028f0cd8 */
[----:B------:R-:W-:-:S04]  /*9f70*/  @!P3 LEA R38, P5, R18, R32, 0x1 ;  /* 0x000000201226b211 */ /* 0x000fc800078a08ff */
[----:B------:R-:W-:Y:S01]  /*9f80*/  @!P3 LEA.HI.X R39, R18, R33, R218, 0x1, P5 ;  /* 0x000000211227b211 */ /* 0x000fe200028f0cda */
[----:B0-----:R-:W-:Y:S01]  /*9f90*/  @!P4 ST.E.128 desc[UR6][R36.64], R12 ;  /* 0x0000000c2400c985 */ /* 0x001fe2000c101d06 */
[----:B------:R-:W-:-:S03]  /*9fa0*/  ISETP.GE.AND P4, PT, R19, UR4, PT ;  /* 0x0000000413007c0c */ /* 0x000fc6000bf86270 */
[----:B------:R-:W0:Y:S04]  /*9fb0*/  @!P3 LDS.128 R12, [R85+0x2b400] ;  /* 0x02b40000550cb984 */ /* 0x000e280000000c00 */
[----:B0-----:R-:W-:Y:S06]  /*9fc0*/  @!P3 ST.E.128 desc[UR6][R38.64], R12 ;  /* 0x0000000c2600b985 */ /* 0x001fec000c101d06 */
[C---:B------:R-:W-:Y:S01]  /*9fd0*/  @!P4 LEA R32, P3, R19.reuse, R32, 0x1 ;  /* 0x000000201320c211 */ /* 0x040fe200078608ff */
[----:B------:R-:W0:Y:S03]  /*9fe0*/  @!P4 LDS.128 R12, [R85+0x2dc00] ;  /* 0x02dc0000550cc984 */ /* 0x000e260000000c00 */
[----:B------:R-:W-:-:S05]  /*9ff0*/  @!P4 LEA.HI.X R33, R19, R33, R217, 0x1, P3 ;  /* 0x000000211321c211 */ /* 0x000fca00018f0cd9 */
[----:B0-----:R0:W-:Y:S04]  /*a000*/  @!P4 ST.E.128 desc[UR6][R32.64], R12 ;  /* 0x0000000c2000c985 */ /* 0x0011e8000c101d06 */
.L_x_492:
[----:B------:R-:W-:Y:S05]  /*a010*/  BSYNC B0 ;  /* 0x0000000000007941 */ /* 0x000fea0003800000 */
.L_x_445:
[----:B0-----:R-:W0:Y:S01]  /*a020*/  S2R R11, SR_TID.X ;  /* 0x00000000000b7919 */ /* 0x001e220000002100 */
[----:B------:R-:W-:Y:S01]  /*a030*/  @!PT LDS RZ, [RZ] ;  /* 0x00000000fffff984 */ /* 0x000fe20000000800 */
[----:B------:R-:W-:Y:S01]  /*a040*/  @!PT LDS RZ, [RZ] ;  /* 0x00000000fffff984 */ /* 0x000fe20000000800 */
[----:B------:R-:W-:Y:S01]  /*a050*/  @!PT LDS RZ, [RZ] ;  /* 0x00000000fffff984 */ /* 0x000fe20000000800 */
[----:B------:R-:W-:Y:S01]  /*a060*/  @!PT LDS RZ, [RZ] ;  /* 0x00000000fffff984 */ /* 0x000fe20000000800 */
[----:B------:R5:W-:Y:S06]  /*a070*/  MEMBAR.ALL.CTA ;  /* 0x0000000000007992 */ /* 0x000bec0000008000 */
[----:B-----5:R-:W5:Y:S01]  /*a080*/  FENCE.VIEW.ASYNC.S ;  /* 0x00000000000073c6 */ /* 0x020f620000000000 */
[----:B------:R-:W-:Y:S05]  /*a090*/  WARPSYNC.ALL ;  /* 0x0000000000007948 */ /* 0x000fea0003800000 */
[----:B------:R-:W-:Y:S01]  /*a0a0*/  BSSY B0, `(.L_x_551) ;  /* 0x0000009000007945 */ /* 0x000fe20003800000 */
[----:B0-----:R-:W-:Y:S01]  /*a0b0*/  LOP3.LUT R11, R11, 0x7f, RZ, 0xc0, !PT ;  /* 0x0000007f0b0b7812 */ /* 0x001fe200078ec0ff */
[----:B-----5:R0:W-:Y:S03]  /*a0c0*/  BAR.SYNC.DEFER_BLOCKING R138, 0x80 ;  /* 0x0002008a0000751d */ /* 0x0201e60000010000 */
[----:B------:R-:W-:-:S13]  /*a0d0*/  ISETP.NE.AND P3, PT, R11, RZ, PT ;  /* 0x000000ff0b00720c */ /* 0x000fda0003f65270 */
[----:B------:R-:W-:-:S04]  /*a0e0*/  @!P3 IADD3 R11, R89, 0x388a0, RZ ;  /* 0x000388a0590bb810 */ /* 0x000fc80007ffe0ff */
[----:B------:R-:W-:-:S04]  /*a0f0*/  @!P3 PRMT R11, RZ, 0x654, R11 ;  /* 0x00000654ff0bb816 */ /* 0x000fc8000000000b */
[----:B------:R0:W-:Y:S01]  /*a100*/  @!P3 SYNCS.ARRIVE.TRANS64.RED.A1T0 RZ, [R11+URZ], RZ ;  /* 0x000000ff0bffb9a7 */ /* 0x0001e2000810043f */
[----:B------:R-:W-:Y:S05]  /*a110*/  @!P0 BRA `(.L_x_552) ;  /* 0x0000000000048947 */ /* 0x000fea0003800000 */
[----:B------:R-:W-:Y:S01]  /*a120*/  BPT.TRAP 0x1 ;  /* 0x000000040000795c */ /* 0x000fe20000300000 */
.L_x_552:
[----:B------:R-:W-:Y:S05]  /*a130*/  BSYNC B0 ;  /* 0x0000000000007941 */ /* 0x000fea0003800000 */
.L_x_551:
[----:B------:R-:W5:Y:S01]  /*a140*/  SYNCS.PHASECHK.TRANS64.TRYWAIT P0, [R89+URZ+0x388b0], R90 ;  /* 0x0388b05a590075a7 */ /* 0x000f62000800017f */
[----:B------:R-:W-:Y:S01]  /*a150*/  ULDC UR61, c[0x0][0x2f4] ;  /* 0x0000bd00003d7ab9 */ /* 0x000fe20000000800 */
[----:B------:R-:W-:Y:S04]  /*a160*/  BSSY B0, `(.L_x_553) ;  /* 0x0000002000007945 */ /* 0x000fe80003800000 */
[----:B-----5:R-:W-:Y:S05]  /*a170*/  @!P0 BRA `(.L_x_554) ;  /* 0x000001d800488947 */ /* 0x020fea0003800000 */
.L_x_844:
[----:B------:R-:W-:Y:S05]  /*a180*/  BSYNC B0 ;  /* 0x0000000000007941 */ /* 0x000fea0003800000 */
.L_x_553:
[----:B------:R-:W-:Y:S01]  /*a190*/  ULDC.64 UR4, c[0x0][0x328] ;  /* 0x0000ca0000047ab9 */ /* 0x000fe20000000a00 */
[----:B------:R-:W-:Y:S01]  /*a1a0*/  IADD3 R88, -R219, R88, RZ ;  /* 0x00000058db587210 */ /* 0x000fe20007ffe1ff */
[----:B0-----:R-:W-:Y:S01]  /*a1b0*/  IMAD R11, R86, UR4, RZ ;  /* 0x00000004560b7c24 */ /* 0x001fe2000f8e02ff */
[----:B------:R-:W-:Y:S01]  /*a1c0*/  BSSY B0, `(.L_x_555) ;  /* 0x000002b000007945 */ /* 0x000fe20003800000 */
[----:B--2-4-:R-:W-:Y:S01]  /*a1d0*/  IMAD.WIDE.U32 R12, R84, UR4, RZ ;  /* 0x00000004540c7c25 */ /* 0x014fe2000f8e00ff */
[C---:B------:R-:W-:Y:S02]  /*a1e0*/  ISETP.GE.AND P4, PT, R88.reuse, 0x1, PT ;  /* 0x000000015800780c */ /* 0x040fe40003f86270 */
[----:B------:R-:W-:Y:S01]  /*a1f0*/  ISETP.GE.AND P0, PT, R88, 0x21, PT ;  /* 0x000000215800780c */ /* 0x000fe20003f06270 */
[----:B------:R-:W-:Y:S01]  /*a200*/  IMAD R11, R84, UR5, R11 ;  /* 0x00000005540b7c24 */ /* 0x000fe2000f8e020b */
[----:B------:R-:W-:Y:S02]  /*a210*/  ULDC.64 UR4, c[0x0][0x338] ;  /* 0x0000ce0000047ab9 */ /* 0x000fe40000000a00 */
[----:B------:R-:W-:-:S02]  /*a220*/  IMAD R14, R87, UR4, RZ ;  /* 0x00000004570e7c24 */ /* 0x000fc4000f8e02ff */
[----:B------:R-:W-:Y:S02]  /*a230*/  IMAD.IADD R13, R13, 0x1, R11 ;  /* 0x000000010d0d7824 */ /* 0x000fe400078e020b */
[C---:B------:R-:W-:Y:S02]  /*a240*/  IMAD R11, R31.reuse, UR5, R14 ;  /* 0x000000051f0b7c24 */ /* 0x040fe4000f8e020e */
[----:B------:R-:W-:Y:S01]  /*a250*/  IMAD.WIDE.U32 R12, R31, UR4, R12 ;  /* 0x000000041f0c7c25 */ /* 0x000fe2000f8e000c */
[----:B------:R-:W-:-:S03]  /*a260*/  ULDC.64 UR4, c[0x0][0x330] ;  /* 0x0000cc0000047ab9 */ /* 0x000fc60000000a00 */
[----:B------:R-:W-:Y:S02]  /*a270*/  IMAD R15, R0, UR4, RZ ;  /* 0x00000004000f7c24 */ /* 0x000fe4000f8e02ff */
[----:B------:R-:W-:Y:S02]  /*a280*/  IMAD.IADD R13, R13, 0x1, R11 ;  /* 0x000000010d0d7824 */ /* 0x000fe400078e020b */
[C---:B------:R-:W-:Y:S02]  /*a290*/  IMAD R11, R30.reuse, UR5, R15 ;  /* 0x000000051e0b7c24 */ /* 0x040fe4000f8e020f */
[----:B------:R-:W-:Y:S01]  /*a2a0*/  IMAD.WIDE.U32 R12, R30, UR4, R12 ;  /* 0x000000041e0c7c25 */ /* 0x000fe2000f8e000c */
[----:B------:R-:W-:-:S03]  /*a2b0*/  ULDC.64 UR4, c[0x0][0x318] ;  /* 0x0000c60000047ab9 */ /* 0x000fc60000000a00 */
[----:B------:R-:W-:Y:S01]  /*a2c0*/  IMAD.IADD R11, R13, 0x1, R11 ;  /* 0x000000010d0b7824 */ /* 0x000fe200078e020b */
[----:B------:R-:W-:-:S04]  /*a2d0*/  LEA R31, P5, R12, UR4, 0x1 ;  /* 0x000000040c1f7c11 */ /* 0x000fc8000f8a08ff */
[----:B------:R-:W-:Y:S01]  /*a2e0*/  LEA.HI.X R11, R12, UR5, R11, 0x1, P5 ;  /* 0x000000050c0b7c11 */ /* 0x000fe2000a8f0c0b */
[----:B------:R0:W2:Y:S04]  /*a2f0*/  SHFL.IDX PT, R38, R31, RZ, 0x181f ;  /* 0x00181fff1f267589 */ /* 0x0000a800000e0000 */
[----:B------:R0:W4:Y:S01]  /*a300*/  SHFL.IDX PT, R39, R11, RZ, 0x181f ;  /* 0x00181fff0b277589 */ /* 0x00012200000e0000 */
[----:B------:R-:W-:Y:S05]  /*a310*/  @!P4 BRA `(.L_x_556) ;  /* 0x000000000054c947 */ /* 0x000fea0003800000 */
[----:B------:R-:W-:Y:S01]  /*a320*/  ISETP.GE.AND P5, PT, R16, UR61, PT ;  /* 0x0000003d10007c0c */ /* 0x000fe2000bfa6270 */
[----:B------:R-:W-:-:S12]  /*a330*/  ULDC.64 UR4, c[0x0][0x208] ;  /* 0x0000820000047ab9 */ /* 0x000fd80000000a00 */
[----:B------:R-:W5:Y:S01]  /*a340*/  @!P5 LDS.128 R12, [R85+0x400] ;  /* 0x00040000550cd984 */ /* 0x000f620000000c00 */
[----:B--2---:R-:W-:-:S04]  /*a350*/  @!P5 LEA R32, P4, R16, R38, 0x1 ;  /* 0x000000261020d211 */ /* 0x004fc800078808ff */
[----:B----4-:R-:W-:Y:S02]  /*a360*/  @!P5 LEA.HI.X R33, R16, R39, R17, 0x1, P4 ;  /* 0x000000271021d211 */ /* 0x010fe400020f0c11 */
[----:B------:R-:W-:-:S03]  /*a370*/  ISETP.GE.AND P4, PT, R213, UR61, PT ;  /* 0x0000003dd5007c0c */ /* 0x000fc6000bf86270 */
[----:B-----5:R-:W-:Y:S10]  /*a380*/  @!P5 ST.E.128 desc[UR4][R32.64], R12 ;  /* 0x0000000c2000d985 */ /* 0x020ff4000c101d04 */
[C---:B------:R-:W-:Y:S01]  /*a390*/  @!P4 LEA R34, P5, R23.reuse, R38, 0x1 ;  /* 0x000000261722c211 */ /* 0x040fe200078a08ff */
[----:B------:R-:W2:Y:S03]  /*a3a0*/  @!P4 LDS.128 R12, [R85+0x2c00] ;  /* 0x002c0000550cc984 */ /* 0x000ea60000000c00 */
[----:B------:R-:W-:-:S02]  /*a3b0*/  @!P4 LEA.HI.X R35, R23, R39, R216, 0x1, P5 ;  /* 0x000000271723c211 */ /* 0x000fc400028f0cd8 */
[----:B------:R-:W-:-:S03]  /*a3c0*/  ISETP.GE.AND P5, PT, R18, UR61, PT ;  /* 0x0000003d12007c0c */ /* 0x000fc6000bfa6270 */
[----:B--2---:R-:W-:Y:S10]  /*a3d0*/  @!P4 ST.E.128 desc[UR4][R34.64], R12 ;  /* 0x0000000c2200c985 */ /* 0x004ff4000c101d04 */
[C---:B------:R-:W-:Y:S01]  /*a3e0*/  @!P5 LEA R36, P4, R18.reuse, R38, 0x1 ;  /* 0x000000261224d211 */ /* 0x040fe200078808ff */
[----:B------:R-:W2:Y:S03]  /*a3f0*/  @!P5 LDS.128 R12, [R85+0x5400] ;  /* 0x00540000550cd984 */ /* 0x000ea60000000c00 */
[----:B------:R-:W-:-:S02]  /*a400*/  @!P5 LEA.HI.X R37, R18, R39, R218, 0x1, P4 ;  /* 0x000000271225d211 */ /* 0x000fc400020f0cda */
[----:B------:R-:W-:-:S03]  /*a410*/  ISETP.GE.AND P4, PT, R19, UR61, PT ;  /* 0x0000003d13007c0c */ /* 0x000fc6000bf86270 */
[----:B--2---:R-:W-:Y:S10]  /*a420*/  @!P5 ST.E.128 desc[UR4][R36.64], R12 ;  /* 0x0000000c2400d985 */ /* 0x004ff4000c101d04 */
[C---:B------:R-:W-:Y:S01]  /*a430*/  @!P4 LEA R32, P5, R19.reuse, R38, 0x1 ;  /* 0x000000261320c211 */ /* 0x040fe200078a08ff */
[----:B------:R-:W2:Y:S03]  /*a440*/  @!P4 LDS.128 R12, [R85+0x7c00] ;  /* 0x007c0000550cc984 */ /* 0x000ea60000000c00 */
[----:B------:R-:W-:-:S05]  /*a450*/  @!P4 LEA.HI.X R33, R19, R39, R217, 0x1, P5 ;  /* 0x000000271321c211 */ /* 0x000fca00028f0cd9 */
[----:B--2---:R2:W-:Y:S04]  /*a460*/  @!P4 ST.E.128 desc[UR4][R32.64], R12 ;  /* 0x0000000c2000c985 */ /* 0x0045e8000c101d04 */
.L_x_556:
[----:B------:R-:W-:Y:S05]  /*a470*/  BSYNC B0 ;  /* 0x0000000000007941 */ /* 0x000fea0003800000 */
.L_x_555:
[----:B----4-:R4:W0:Y:S01]  /*a480*/  SHFL.IDX PT, R39, R11, 0x1, 0x181f ;  /* 0x00381f000b277f89 */ /* 0x01082200000e0000 */
[----:B------:R-:W-:Y:S03]  /*a490*/  BSSY B0, `(.L_x_557) ;  /* 0x0000018000007945 */ /* 0x000fe60003800000 */
[----:B--2---:R4:W2:Y:S01]  /*a4a0*/  SHFL.IDX PT, R38, R31, 0x1, 0x181f ;  /* 0x00381f001f267f89 */ /* 0x0048a200000e0000 */
[----:B------:R-:W-:Y:S05]  /*a4b0*/  @!P0 BRA `(.L_x_558) ;  /* 0x0000000000548947 */ /* 0x000fea0003800000 */
[----:B------:R-:W-:Y:S01]  /*a4c0*/  ISETP.GE.AND P5, PT, R16, UR61, PT ;  /* 0x0000003d10007c0c */ /* 0x000fe2000bfa6270 */
[----:B------:R-:W-:Y:S01]  /*a4d0*/  ULDC.64 UR4, c[0x0][0x208] ;  /* 0x0000820000047ab9 */ /* 0x000fe20000000a00 */
[----:B------:R-:W-:-:S11]  /*a4e0*/  ISETP.GE.AND P4, PT, R213, UR61, PT ;  /* 0x0000003dd5007c0c */ /* 0x000fd6000bf86270 */
[----:B------:R-:W5:Y:S01]  /*a4f0*/  @!P5 LDS.128 R12, [R85+0x1400] ;  /* 0x00140000550cd984 */ /* 0x000f620000000c00 */
[----:B--2---:R-:W-:-:S04]  /*a500*/  @!P5 LEA R32, P0, R16, R38, 0x1 ;  /* 0x000000261020d211 */ /* 0x004fc800078008ff */
[----:B0-----:R-:W-:Y:S02]  /*a510*/  @!P5 LEA.HI.X R33, R16, R39, R17, 0x1, P0 ;  /* 0x000000271021d211 */ /* 0x001fe400000f0c11 */
        /* <DEDUP_REMOVED lines=15> */
.L_x_558:
[----:B------:R-:W-:Y:S05]  /*a610*/  BSYNC B0 ;  /* 0x0000000000007941 */ /* 0x000fea0003800000 */
.L_x_557:
[----:B------:R-:W-:Y:S01]  /*a620*/  ISETP.GE.AND P0, PT, R88, 0x41, PT ;  /* 0x000000415800780c */ /* 0x000fe20003f06270 */
[----:B0---4-:R-:W0:Y:S01]  /*a630*/  SHFL.IDX PT, R11, R11, 0x2, 0x181f ;  /* 0x00581f000b0b7f89 */ /* 0x011e2200000e0000 */
[----:B------:R-:W-:Y:S03]  /*a640*/  BSSY B0, `(.L_x_559) ;  /* 0x0000018000007945 */ /* 0x000fe60003800000 */
[----:B------:R-:W4:Y:S08]  /*a650*/  SHFL.IDX PT, R31, R31, 0x2, 0x181f ;  /* 0x00581f001f1f7f89 */ /* 0x000f3000000e0000 */
[----:B------:R-:W-:Y:S05]  /*a660*/  @!P0 BRA `(.L_x_560) ;  /* 0x0000000000548947 */ /* 0x000fea0003800000 */
[----:B------:R-:W-:Y:S01]  /*a670*/  ISETP.GE.AND P5, PT, R16, UR61, PT ;  /* 0x0000003d10007c0c */ /* 0x000fe2000bfa6270 */
[----:B------:R-:W-:Y:S01]  /*a680*/  ULDC.64 UR4, c[0x0][0x208] ;  /* 0x0000820000047ab9 */ /* 0x000fe20000000a00 */
[----:B------:R-:W-:-:S11]  /*a690*/  ISETP.GE.AND P4, PT, R213, UR61, PT ;  /* 0x0000003dd5007c0c */ /* 0x000fd6000bf86270 */
[----:B------:R-:W5:Y:S01]  /*a6a0*/  @!P5 LDS.128 R12, [R85+0x2400] ;  /* 0x00240000550cd984 */ /* 0x000f620000000c00 */
[----:B----4-:R-:W-:-:S04]  /*a6b0*/  @!P5 LEA R32, P0, R16, R31, 0x1 ;  /* 0x0000001f1020d211 */ /* 0x010fc800078008ff */
        /* <DEDUP_REMOVED lines=16> */
.L_x_560:
[----:B------:R-:W-:Y:S05]  /*a7c0*/  BSYNC B0 ;  /* 0x0000000000007941 */ /* 0x000fea0003800000 */
.L_x_559:
[----:B------:R-:W-:Y:S01]  /*a7d0*/  @!PT LDS RZ, [RZ] ;  /* 0x00000000fffff984 */ /* 0x000fe20000000800 */
[----:B------:R-:W-:Y:S01]  /*a7e0*/  @!PT LDS RZ, [RZ] ;  /* 0x00000000fffff984 */ /* 0x000fe20000000800 */
[----:B------:R-:W-:Y:S01]  /*a7f0*/  @!PT LDS RZ, [RZ] ;  /* 0x00000000fffff984 */ /* 0x000fe20000000800 */
[----:B------:R-:W-:Y:S01]  /*a800*/  @!PT LDS RZ, [RZ] ;  /* 0x00000000fffff984 */ /* 0x000fe20000000800 */
[----:B------:R5:W-:Y:S06]  /*a810*/  MEMBAR.ALL.CTA ;  /* 0x0000000000007992 */ /* 0x000bec0000008000 */
[----:B-----5:R-:W5:Y:S01]  /*a820*/  FENCE.VIEW.ASYNC.S ;  /* 0x00000000000073c6 */ /* 0x020f620000000000 */
[----:B-1----:R-:W-:Y:S01]  /*a830*/  @!P3 VIADD R89, R89, 0x388c0 ;  /* 0x000388c05959b836 */ /* 0x002fe20000000000 */
[----:B-----5:R1:W-:Y:S01]  /*a840*/  BAR.SYNC.DEFER_BLOCKING R138, 0x80 ;  /* 0x0002008a0000751d */ /* 0x0203e20000010000 */
[----:B------:R-:W-:-:S03]  /*a850*/  ISETP.NE.AND P4, PT, R113, RZ, PT ;  /* 0x000000ff7100720c */ /* 0x000fc60003f85270 */
[----:B------:R-:W-:Y:S02]  /*a860*/  @!P3 PRMT R89, RZ, 0x654, R89 ;  /* 0x00000654ff59b816 */ /* 0x000fe40000000059 */
[----:B------:R-:W-:Y:S02]  /*a870*/  IADD3 R212, R212, 0x1, RZ ;  /* 0x00000001d4d47810 */ /* 0x000fe40007ffe0ff */
[----:B------:R-:W-:Y:S01]  /*a880*/  PLOP3.LUT P0, PT, PT, PT, PT, 0x8, 0x0 ;  /* 0x000000000000781c */ /* 0x000fe20003f0e170 */
[----:B------:R1:W-:Y:S01]  /*a890*/  @!P3 SYNCS.ARRIVE.TRANS64.RED.A1T0 RZ, [R89+URZ], RZ ;  /* 0x000000ff59ffb9a7 */ /* 0x0003e2000810043f */
[----:B------:R-:W-:-:S04]  /*a8a0*/  ISETP.NE.AND P3, PT, R212, 0x2, PT ;  /* 0x00000002d400780c */ /* 0x000fc80003f65270 */
[----:B0-----:R-:W-:Y:S02]  /*a8b0*/  SEL R11, RZ, 0x1, P3 ;  /* 0x00000001ff0b7807 */ /* 0x001fe40001800000 */
[----:B------:R-:W-:Y:S02]  /*a8c0*/  SEL R212, R212, RZ, P3 ;  /* 0x000000ffd4d47207 */ /* 0x000fe40001800000 */
[----:B------:R-:W-:Y:S01]  /*a8d0*/  LOP3.LUT R224, R224, R11, RZ, 0x3c, !PT ;  /* 0x0000000be0e07212 */ /* 0x000fe200078e3cff */
[----:B-1----:R-:W-:Y:S06]  /*a8e0*/  @P4 BRA `(.L_x_561) ;  /* 0xffffff7400e84947 */ /* 0x002fec000383ffff */
.L_x_440:
[----:B------:R-:W-:Y:S01]  /*a8f0*/  BSSY B0, `(.L_x_562) ;  /* 0x000004a000007945 */ /* 0x000fe20003800000 */
[----:B------:R-:W-:Y:S02]  /*a900*/  ISETP.GE.AND P2, PT, R180, 0x1, PT ;  /* 0x00000001b400780c */ /* 0x000fe40003f46270 */
[----:B------:R-:W-:Y:S02]  /*a910*/  CS2R R2, SRZ ;  /* 0x0000000000027805 */ /* 0x000fe4000001ff00 */
[----:B------:R-:W-:Y:S01]  /*a920*/  PLOP3.LUT P1, PT, PT, PT, PT, 0x80, 0x0 ;  /* 0x000000000000781c */ /* 0x000fe20003f2f070 */
[----:B------:R-:W-:Y:S01]  /*a930*/  IMAD.MOV.U32 R0, RZ, RZ, RZ ;  /* 0x000000ffff007224 */ /* 0x000fe200078e00ff */
[----:B------:R-:W-:Y:S02]  /*a940*/  CS2R R150, SRZ ;  /* 0x0000000000967805 */ /* 0x000fe4000001ff00 */
[----:B------:R-:W-:Y:S02]  /*a950*/  CS2R R148, SRZ ;  /* 0x0000000000947805 */ /* 0x000fe4000001ff00 */
[----:B------:R-:W-:-:S02]  /*a960*/  CS2R R146, SRZ ;  /* 0x0000000000927805 */ /* 0x000fc4000001ff00 */
[----:B------:R-:W-:Y:S02]  /*a970*/  CS2R R144, SRZ ;  /* 0x0000000000907805 */ /* 0x000fe4000001ff00 */
[----:B------:R-:W-:Y:S01]  /*a980*/  CS2R R142, SRZ ;  /* 0x00000000008e7805 */ /* 0x000fe2000001ff00 */
[----:B------:R-:W-:Y:S01]  /*a990*/  IMAD.MOV.U32 R141, RZ, RZ, RZ ;  /* 0x000000ffff8d7224 */ /* 0x000fe200078e00ff */
[----:B------:R-:W-:Y:S02]  /*a9a0*/  CS2R R178, SRZ ;  /* 0x0000000000b27805 */ /* 0x000fe4000001ff00 */
[----:B------:R-:W-:Y:S02]  /*a9b0*/  CS2R R138, SRZ ;  /* 0x00000000008a7805 */ /* 0x000fe4000001ff00 */
[----:B------:R-:W-:Y:S02]  /*a9c0*/  MOV R137, RZ ;  /* 0x000000ff00897202 */ /* 0x000fe40000000f00 */
        /* <DEDUP_REMOVED lines=8> */
[----:B---3--:R-:W-:Y:S02]  /*aa50*/  CS2R R118, SRZ ;  /* 0x0000000000767805 */ /* 0x008fe4000001ff00 */
        /* <DEDUP_REMOVED lines=42> */
[----:B--2---:R-:W-:Y:S02]  /*ad00*/  CS2R R38, SRZ ;  /* 0x0000000000267805 */ /* 0x004fe4000001ff00 */
[----:B------:R-:W-:Y:S01]  /*ad10*/  CS2R R34, SRZ ;  /* 0x0000000000227805 */ /* 0x000fe2000001ff00 */
[----:B------:R-:W-:Y:S01]  /*ad20*/  IMAD.MOV.U32 R24, RZ, RZ, RZ ;  /* 0x000000ffff187224 */ /* 0x000fe200078e00ff */
[----:B------:R-:W-:Y:S01]  /*ad30*/  MOV R7, RZ ;  /* 0x000000ff00077202 */ /* 0x000fe20000000f00 */
[----:B------:R-:W-:Y:S02]  /*ad40*/  IMAD.MOV.U32 R27, RZ, RZ, RZ ;  /* 0x000000ffff1b7224 */ /* 0x000fe400078e00ff */
[----:B------:R-:W-:Y:S01]  /*ad50*/  IMAD.MOV.U32 R5, RZ, RZ, RZ ;  /* 0x000000ffff057224 */ /* 0x000fe200078e00ff */
[----:B------:R-:W-:Y:S06]  /*ad60*/  @P0 BRA `(.L_x_563) ;  /* 0x0000000000080947 */ /* 0x000fec0003800000 */
[----:B------:R-:W0:Y:S02]  /*ad70*/  FENCE.VIEW.ASYNC.G ;  /* 0x00000000000073c6 */ /* 0x000e240000000100 */
[----:B0-----:R-:W-:Y:S06]  /*ad80*/  BAR.ARV 0xc, 0x180 ;  /* 0x0306000000007b1d */ /* 0x001fec0000002000 */
.L_x_563:
[----:B------:R-:W-:Y:S05]  /*ad90*/  BSYNC B0 ;  /* 0x0000000000007941 */ /* 0x000fea0003800000 */
.L_x_562:
[----:B------:R-:W-:Y:S01]  /*ada0*/  MOV R25, RZ ;  /* 0x000000ff00197202 */ /* 0x000fe20000000f00 */
[----:B------:R-:W-:Y:S01]  /*adb0*/  IMAD.MOV.U32 R4, RZ, RZ, RZ ;  /* 0x000000ffff047224 */ /* 0x000fe200078e00ff */
[----:B------:R-:W-:Y:S06]  /*adc0*/  @!P2 BRA `(.L_x_564) ;  /* 0x0000011c00fca947 */ /* 0x000fec0003800000 */
[----:B------:R-:W2:Y:S01]  /*add0*/  LDL R6, [R1+0x70] ;  /* 0x0000700001067983 */ /* 0x000ea20000100800 */
[----:B------:R-:W0:Y:S02]  /*ade0*/  S2R R64, SR_TID.X ;  /* 0x0000000000407919 */ /* 0x000e240000002100 */
[----:B0-----:R-:W-:-:S05]  /*adf0*/  VIADD R64, R64, 0xffffff80 ;  /* 0xffffff8040407836 */ /* 0x001fca0000000000 */
[----:B------:R-:W-:-:S04]  /*ae00*/  SHF.R.S32.HI R65, RZ, 0x1f, R64 ;  /* 0x0000001fff417819 */ /* 0x000fc80000011440 */
[----:B------:R-:W-:-:S04]  /*ae10*/  LEA.HI R65, R65, R64, RZ, 0x7 ;  /* 0x0000004041417211 */ /* 0x000fc800078f38ff */
[----:B------:R-:W-:-:S06]  /*ae20*/  SHF.R.S32.HI R0, RZ, 0x7, R65 ;  /* 0x00000007ff007819 */ /* 0x000fcc0000011441 */
[----:B------:R-:W0:Y:S02]  /*ae30*/  SHFL.IDX PT, R0, R0, RZ, 0x1f ;  /* 0x00001fff00007589 */ /* 0x000e2400000e0000 */
[----:B0-----:R-:W-:-:S04]  /*ae40*/  LEA.HI R2, R0, R0, RZ, 0x1 ;  /* 0x0000000000027211 */ /* 0x001fc800078f08ff */
[----:B------:R-:W-:-:S04]  /*ae50*/  LOP3.LUT R3, R2, 0x1e, RZ, 0xc0, !PT ;  /* 0x0000001e02037812 */ /* 0x000fc800078ec0ff */
[----:B------:R-:W-:Y:S02]  /*ae60*/  IADD3 R3, R0, -R3, RZ ;  /* 0x8000000300037210 */ /* 0x000fe40007ffe0ff */
[----:B--2---:R-:W-:-:S13]  /*ae70*/  R2UR UR4, R6 ;  /* 0x00000000060472ca */ /* 0x004fda00000e0000 */
[----:B------:R-:W-:Y:S02]  /*ae80*/  ULOP3.LUT UP0, URZ, UR4, 0x9f, URZ, 0xc0, !UPT ;  /* 0x0000009f043f7892 */ /* 0x000fe4000f80c03f */
[----:B------:R-:W-:-:S04]  /*ae90*/  LEA R3, R3, UR4, 0xd ;  /* 0x0000000403037c11 */ /* 0x000fc8000f8e68ff */
[----:B------:R-:W-:Y:S02]  /*aea0*/  SHF.R.U32.HI R3, RZ, 0x4, R3 ;  /* 0x00000004ff037819 */ /* 0x000fe40000011603 */
[----:B------:R-:W-:Y:S02]  /*aeb0*/  PLOP3.LUT P0, PT, PT, PT, UP0, 0x80, 0x0 ;  /* 0x000000000000781c */ /* 0x000fe40003f0f008 */
[----:B------:R-:W-:-:S11]  /*aec0*/  LOP3.LUT R28, R3, 0x3fff, RZ, 0xc0, !PT ;  /* 0x00003fff031c7812 */ /* 0x000fd600078ec0ff */
        /* <DEDUP_REMOVED lines=9> */
[----:B------:R-:W-:Y:S01]  /*af60*/  IMAD.U32 R7, RZ, RZ, UR7 ;  /* 0x00000007ff077e24 */ /* 0x000fe2000f8e00ff */
[----:B------:R-:W-:Y:S01]  /*af70*/  MOV R11, UR5 ;  /* 0x00000005000b7c02 */ /* 0x000fe20008000f00 */
[----:B------:R-:W-:Y:S01]  /*af80*/  IMAD.U32 R10, RZ, RZ, UR4 ;  /* 0x00000004ff0a7e24 */ /* 0x000fe2000f8e00ff */
[----:B------:R-:W-:Y:S01]  /*af90*/  MOV R13, RZ ;  /* 0x000000ff000d7202 */ /* 0x000fe20000000f00 */
[----:B------:R-:W-:-:S02]  /*afa0*/  IMAD.MOV.U32 R8, RZ, RZ, 0x70 ;  /* 0x00000070ff087424 */ /* 0x000fc400078e00ff */
[----:B0-----:R-:W-:-:S07]  /*afb0*/  IMAD.MOV.U32 R12, RZ, RZ, 0x1 ;  /* 0x00000001ff0c7424 */ /* 0x001fce00078e00ff */
[----:B------:R-:W-:-:S07]  /*afc0*/  LEPC R20, `(.L_x_565) ;  /* 0x000000001014794e */ /* 0x000fce0000000000 */
[----:B-1--45:R-:W-:Y:S05]  /*afd0*/  CALL.ABS.NOINC R2 ;  /* 0x0000000002007343 */ /* 0x032fea0003c00000 */
.L_x_565:
[----:B------:R-:W-:Y:S02]  /*afe0*/  ULDC UR4, c[0x0][0x3f4] ;  /* 0x0000fd0000047ab9 */ /* 0x000fe40000000800 */
[----:B------:R-:W-:-:S13]  /*aff0*/  ISETP.LT.AND P0, PT, RZ, UR4, PT ;  /* 0x00000004ff007c0c */ /* 0x000fda000bf01270 */
[----:B------:R-:W-:Y:S05]  /*b000*/  @P0 BRA `(.L_x_566) ;  /* 0x0000000000400947 */ /* 0x000fea0003800000 */
[----:B------:R-:W2:Y:S02]  /*b010*/  LDL R2, [R1+0x74] ;  /* 0x0000740001027983 */ /* 0x000ea40000100800 */
[----:B--2---:R-:W-:-:S04]  /*b020*/  LEA.HI R0, R2, R2, RZ, 0x1 ;  /* 0x0000000202007211 */ /* 0x004fc800078f08ff */
[----:B------:R-:W-:-:S05]  /*b030*/  LOP3.LUT R0, R0, 0xfffffffe, RZ, 0xc0, !PT ;  /* 0xfffffffe00007812 */ /* 0x000fca00078ec0ff */
[----:B------:R-:W-:-:S05]  /*b040*/  IMAD.IADD R0, R2, 0x1, -R0 ;  /* 0x0000000102007824 */ /* 0x000fca00078e0a00 */
[----:B------:R-:W-:-:S04]  /*b050*/  SHF.L.U32 R3, R0, 0x1f, RZ ;  /* 0x0000001f00037819 */ /* 0x000fc800000006ff */
[----:B------:R0:W1:Y:S03]  /*b060*/  SYNCS.PHASECHK.TRANS64.TRYWAIT P0, [R22+URZ+0x38800], R3 ;  /* 0x03880003160075a7 */ /* 0x000066000800017f */
[----:B-1----:R-:W-:Y:S05]  /*b070*/  @!P0 NANOSLEEP.SYNCS 0x989680 ;  /* 0x009896800000895d */ /* 0x002fea0003900000 */
[----:B------:R-:W1:Y:S01]  /*b080*/  @!P0 SYNCS.PHASECHK.TRANS64 P0, [R22+URZ+0x38800], R3 ;  /* 0x03880003160085a7 */ /* 0x000e62000800007f */
[----:B------:R-:W-:Y:S04]  /*b090*/  BSSY B0, `(.L_x_567) ;  /* 0x0000006000007945 */ /* 0x000fe80003800000 */
[----:B-1----:R-:W-:Y:S05]  /*b0a0*/  @P0 BRA `(.L_x_568) ;  /* 0x0000000000100947 */ /* 0x002fea0003800000 */
.L_x_569:
[----:B-1----:R1:W2:Y:S02]  /*b0b0*/  SYNCS.PHASECHK.TRANS64.TRYWAIT P0, [R22+URZ+0x38800], R3 ;  /* 0x03880003160075a7 */ /* 0x0022a4000800017f */
[----:B--2---:R-:W-:Y:S05]  /*b0c0*/  @!P0 NANOSLEEP.SYNCS 0x989680 ;  /* 0x009896800000895d */ /* 0x004fea0003900000 */
[----:B------:R-:W2:Y:S02]  /*b0d0*/  @!P0 SYNCS.PHASECHK.TRANS64 P0, [R22+URZ+0x38800], R3 ;  /* 0x03880003160085a7 */ /* 0x000ea4000800007f */
[----:B--2---:R-:W-:Y:S05]  /*b0e0*/  @!P0 BRA `(.L_x_569) ;  /* 0xfffffffc00f08947 */ /* 0x004fea000383ffff */
.L_x_568:
[----:B------:R-:W-:Y:S05]  /*b0f0*/  BSYNC B0 ;  /* 0x0000000000007941 */ /* 0x000fea0003800000 */
.L_x_567:
[----:B------:R-:W-:Y:S05]  /*b100*/  BRA `(.L_x_570) ;  /* 0x0000006c00d87947 */ /* 0x000fea0003800000 */
.L_x_566:
[----:B------:R-:W2:Y:S01]  /*b110*/  LDL R30, [R1+0x70] ;  /* 0x00007000011e7983 */ /* 0x000ea20000100800 */
[----:B-----5:R-:W-:Y:S01]  /*b120*/  SHF.R.S32.HI R0, RZ, 0x1f, R136 ;  /* 0x0000001fff007819 */ /* 0x020fe20000011488 */
[----:B------:R-:W-:Y:S01]  /*b130*/  ULDC.64 UR4, c[0x0][0x3f8] ;  /* 0x0000fe0000047ab9 */ /* 0x000fe20000000a00 */
[----:B------:R-:W-:Y:S01]  /*b140*/  ULDC.64 UR6, c[0x0][0x408] ;  /* 0x0001020000067ab9 */ /* 0x000fe20000000a00 */
[----:B------:R-:W-:-:S04]  /*b150*/  IMAD.WIDE.U32 R4, R136, UR4, RZ ;  /* 0x0000000488047c25 */ /* 0x000fc8000f8e00ff */
[C---:B------:R-:W-:Y:S02]  /*b160*/  IMAD R3, R0.reuse, UR4, RZ ;  /* 0x0000000400037c24 */ /* 0x040fe4000f8e02ff */
[----:B------:R-:W-:Y:S02]  /*b170*/  IMAD R7, R0, UR6, RZ ;  /* 0x0000000600077c24 */ /* 0x000fe4000f8e02ff */
[C---:B------:R-:W-:Y:S01]  /*b180*/  IMAD R3, R136.reuse, UR5, R3 ;  /* 0x0000000588037c24 */ /* 0x040fe2000f8e0203 */
[----:B------:R-:W-:Y:S01]  /*b190*/  ULDC.64 UR4, c[0x0][0x3e8] ;  /* 0x0000fa0000047ab9 */ /* 0x000fe20000000a00 */
[----:B------:R-:W-:Y:S01]  /*b1a0*/  IMAD R7, R136, UR7, R7 ;  /* 0x0000000788077c24 */ /* 0x000fe2000f8e0207 */
[----:B------:R-:W-:Y:S01]  /*b1b0*/  LEA R2, P0, R4, UR4, 0x1 ;  /* 0x0000000404027c11 */ /* 0x000fe2000f8008ff */
[----:B------:R-:W-:Y:S01]  /*b1c0*/  IMAD.WIDE.U32 R26, R136, UR6, RZ ;  /* 0x00000006881a7c25 */ /* 0x000fe2000f8e00ff */
[----:B------:R-:W-:-:S03]  /*b1d0*/  ULDC.64 UR6, c[0x0][0x400] ;  /* 0x0001000000067ab9 */ /* 0x000fc60000000a00 */
[----:B------:R-:W-:Y:S01]  /*b1e0*/  IMAD.IADD R5, R3, 0x1, R5 ;  /* 0x0000000103057824 */ /* 0x000fe200078e0205 */
[----:B------:R-:W-:Y:S02]  /*b1f0*/  LEA R25, P1, R26, UR6, 0x1 ;  /* 0x000000061a197c11 */ /* 0x000fe4000f8208ff */
[----:B------:R-:W-:Y:S02]  /*b200*/  IADD3 R3, R7, R27, RZ ;  /* 0x0000001b07037210 */ /* 0x000fe40007ffe0ff */
[----:B------:R-:W-:Y:S02]  /*b210*/  LEA.HI.X R24, R4, UR5, R5, 0x1, P0 ;  /* 0x0000000504187c11 */ /* 0x000fe400080f0c05 */
[----:B------:R-:W-:Y:S02]  /*b220*/  LEA.HI.X R26, R26, UR7, R3, 0x1, P1 ;  /* 0x000000071a1a7c11 */ /* 0x000fe400088f0c03 */
[----:B--2---:R-:W-:-:S13]  /*b230*/  R2UR UR8, R30 ;  /* 0x000000001e0872ca */ /* 0x004fda00000e0000 */
[----:B------:R-:W-:-:S06]  /*b240*/  ULOP3.LUT UP0, URZ, UR8, 0x3ff, URZ, 0xc0, !UPT ;  /* 0x000003ff083f7892 */ /* 0x000fcc000f80c03f */
[----:B------:R-:W-:-:S13]  /*b250*/  PLOP3.LUT P2, PT, PT, PT, UP0, 0x80, 0x0 ;  /* 0x000000000000781c */ /* 0x000fda0003f4f008 */
        /* <DEDUP_REMOVED lines=16> */
[----:B-1--4-:R-:W-:Y:S05]  /*b360*/  CALL.ABS.NOINC R14 ;  /* 0x000000000e007343 */ /* 0x012fea0003c00000 */
.L_x_571:
[----:B------:R-:W-:Y:S01]  /*b370*/  ULDC.U8 UR4, c[0x0][0x410] ;  /* 0x0001040000047ab9 */ /* 0x000fe20000000000 */
[----:B------:R-:W-:Y:S01]  /*b380*/  R2UR UR5, R30 ;  /* 0x000000001e0572ca */ /* 0x000fe200000e0000 */
[----:B------:R-:W-:Y:S01]  /*b390*/  BSSY B0, `(.L_x_572) ;  /* 0x00006c5000007945 */ /* 0x000fe20003800000 */
[----:B------:R-:W-:Y:S01]  /*b3a0*/  ISETP.NE.AND P0, PT, RZ, UR4, PT ;  /* 0x00000004ff007c0c */ /* 0x000fe2000bf05270 */
[C---:B----4-:R-:W-:Y:S01]  /*b3b0*/  VIADD R31, R219.reuse, 0x20 ;  /* 0x00000020db1f7836 */ /* 0x050fe20000000000 */
[----:B------:R-:W-:Y:S01]  /*b3c0*/  SHF.R.U32.HI R20, RZ, 0x3, R225 ;  /* 0x00000003ff147819 */ /* 0x000fe200000116e1 */
[----:B------:R-:W-:Y:S01]  /*b3d0*/  VIADD R21, R219, 0x60 ;  /* 0x00000060db157836 */ /* 0x000fe20000000000 */
[----:B------:R-:W-:Y:S02]  /*b3e0*/  LOP3.LUT R0, R225, 0x38, R16, 0xf8, !PT ;  /* 0x00000038e1007812 */ /* 0x000fe400078ef810 */
[----:B------:R-:W-:Y:S02]  /*b3f0*/  LEA R4, R29, R219, 0x7 ;  /* 0x000000db1d047211 */ /* 0x000fe400078e38ff */
[----:B------:R-:W-:-:S04]  /*b400*/  LOP3.LUT R0, R229, R0, R20, 0xf6, !PT ;  /* 0x00000000e5007212 */ /* 0x000fc800078ef614 */
[----:B------:R-:W-:Y:S01]  /*b410*/  LEA R30, R0, UR5, 0x1 ;  /* 0x00000005001e7c11 */ /* 0x000fe2000f8e08ff */
[----:B------:R-:W-:Y:S06]  /*b420*/  @!P0 BRA `(.L_x_573) ;  /* 0x0000003000a48947 */ /* 0x000fec0003800000 */
[----:B------:R-:W-:-:S03]  /*b430*/  UMOV UR4, 0xffffffff ;  /* 0xffffffff00047882 */ /* 0x000fc60000000000 */
[----:B------:R-:W-:Y:S05]  /*b440*/  BRA.DIV UR4, `(.L_x_574) ;  /* 0x000001c604a87947 */ /* 0x000fea000b800000 */
[----:B------:R0:W1:Y:S04]  /*b450*/  SHFL.IDX PT, R3, R24, RZ, 0x181f ;  /* 0x00181fff18037589 */ /* 0x00006800000e0000 */
[----:B------:R-:W2:Y:S04]  /*b460*/  SHFL.IDX PT, R2, R2, RZ, 0x181f ;  /* 0x00181fff02027589 */ /* 0x000ea800000e0000 */
[----:B------:R0:W3:Y:S04]  /*b470*/  SHFL.IDX PT, R5, R26, RZ, 0x181f ;  /* 0x00181fff1a057589 */ /* 0x0000e800000e0000 */
[----:B------:R0:W4:Y:S02]  /*b480*/  SHFL.IDX PT, R14, R25, RZ, 0x181f ;  /* 0x00181fff190e7589 */ /* 0x00012400000e0000 */
.L_x_850:
[----:B------:R-:W-:Y:S01]  /*b490*/  ULDC UR4, c[0x0][0x448] ;  /* 0x0001120000047ab9 */ /* 0x000fe20000000800 */
[----:B------:R-:W-:Y:S01]  /*b4a0*/  BSSY B1, `(.L_x_575) ;  /* 0x000003b000017945 */ /* 0x000fe20003800000 */
[----:B------:R-:W-:Y:S01]  /*b4b0*/  IMAD R0, R140, UR4, RZ ;  /* 0x000000048c007c24 */ /* 0x000fe2000f8e02ff */
[----:B------:R-:W-:Y:S02]  /*b4c0*/  CS2R R6, SRZ ;  /* 0x0000000000067805 */ /* 0x000fe4000001ff00 */
[----:B------:R-:W-:Y:S02]  /*b4d0*/  CS2R R8, SRZ ;  /* 0x0000000000087805 */ /* 0x000fe4000001ff00 */
[----:B------:R-:W-:Y:S02]  /*b4e0*/  CS2R R10, SRZ ;  /* 0x00000000000a7805 */ /* 0x000fe4000001ff00 */
[----:B------:R-:W-:Y:S02]  /*b4f0*/  CS2R R12, SRZ ;  /* 0x00000000000c7805 */ /* 0x000fe4000001ff00 */
[----:B------:R-:W-:Y:S01]  /*b500*/  ISETP.GE.AND P0, PT, R4, R0, PT ;  /* 0x000000000400720c */ /* 0x000fe20003f06270 */
[----:B------:R-:W-:Y:S01]  /*b510*/  IMAD R0, R29, -0x80, R0 ;  /* 0xffffff801d007824 */ /* 0x000fe200078e0200 */
[----:B0-----:R-:W-:-:S02]  /*b520*/  CS2R R24, SRZ ;  /* 0x0000000000187805 */ /* 0x001fc4000001ff00 */
[----:B------:R-:W-:Y:S02]  /*b530*/  CS2R R26, SRZ ;  /* 0x00000000001a7805 */ /* 0x000fe4000001ff00 */
[----:B------:R-:W-:Y:S02]  /*b540*/  CS2R R32, SRZ ;  /* 0x0000000000207805 */ /* 0x000fe4000001ff00 */
[----:B------:R-:W-:-:S05]  /*b550*/  CS2R R34, SRZ ;  /* 0x0000000000227805 */ /* 0x000fca000001ff00 */
[----:B------:R-:W-:Y:S05]  /*b560*/  @P0 BRA `(.L_x_576) ;  /* 0x0000000000b80947 */ /* 0x000fea0003800000 */
[----:B------:R-:W-:Y:S01]  /*b570*/  ULDC UR4, c[0x0][0x3f4] ;  /* 0x0000fd0000047ab9 */ /* 0x000fe20000000800 */
[C---:B------:R-:W-:Y:S01]  /*b580*/  IMAD.SHL.U32 R41, R221.reuse, 0x2, RZ ;  /* 0x00000002dd297824 */ /* 0x040fe200078e00ff */
[----:B------:R-:W-:Y:S01]  /*b590*/  ISETP.GE.AND P2, PT, R221, UR4, PT ;  /* 0x00000004dd007c0c */ /* 0x000fe2000bf46270 */
[C---:B------:R-:W-:Y:S01]  /*b5a0*/  IMAD.SHL.U32 R45, R220.reuse, 0x2, RZ ;  /* 0x00000002dc2d7824 */ /* 0x040fe200078e00ff */
[----:B------:R-:W-:Y:S02]  /*b5b0*/  ISETP.GE.AND P1, PT, R220, UR4, PT ;  /* 0x00000004dc007c0c */ /* 0x000fe4000bf26270 */
[----:B------:R-:W-:Y:S02]  /*b5c0*/  CS2R R12, SRZ ;  /* 0x00000000000c7805 */ /* 0x000fe4000001ff00 */
[----:B------:R-:W-:Y:S02]  /*b5d0*/  ISETP.GE.AND P0, PT, R222, UR4, PT ;  /* 0x00000004de007c0c */ /* 0x000fe4000bf06270 */
[----:B------:R-:W-:-:S02]  /*b5e0*/  CS2R R34, SRZ ;  /* 0x0000000000227805 */ /* 0x000fc4000001ff00 */
[----:B------:R-:W-:Y:S02]  /*b5f0*/  SHF.R.S32.HI R4, RZ, 0x1f, R221 ;  /* 0x0000001fff047819 */ /* 0x000fe400000114dd */
[----:B------:R-:W-:Y:S02]  /*b600*/  CS2R R10, SRZ ;  /* 0x00000000000a7805 */ /* 0x000fe4000001ff00 */
[----:B------:R-:W-:Y:S01]  /*b610*/  ISETP.GE.AND P3, PT, R214, UR4, PT ;  /* 0x00000004d6007c0c */ /* 0x000fe2000bf66270 */
[----:B------:R-:W-:Y:S01]  /*b620*/  ULDC.64 UR6, c[0x0][0x208] ;  /* 0x0000820000067ab9 */ /* 0x000fe20000000a00 */
[----:B------:R-:W-:Y:S02]  /*b630*/  SHF.R.S32.HI R7, RZ, 0x1f, R220 ;  /* 0x0000001fff077819 */ /* 0x000fe400000114dc */
[----:B------:R-:W-:Y:S02]  /*b640*/  SHF.L.U64.HI R4, R221, 0x1, R4 ;  /* 0x00000001dd047819 */ /* 0x000fe40000010204 */
[----:B--2---:R-:W-:-:S02]  /*b650*/  @!P2 IADD3 R38, P4, R2, R41, RZ ;  /* 0x000000290226a210 */ /* 0x004fc40007f9e0ff */
[----:B------:R-:W-:Y:S02]  /*b660*/  SHF.L.U64.HI R6, R220, 0x1, R7 ;  /* 0x00000001dc067819 */ /* 0x000fe40000010207 */
[----:B----4-:R-:W-:Y:S01]  /*b670*/  @!P2 IADD3 R40, P6, R14, R41, RZ ;  /* 0x000000290e28a210 */ /* 0x010fe20007fde0ff */
[----:B-1----:R-:W-:Y:S01]  /*b680*/  @!P2 IMAD.X R39, R3, 0x1, R4, P4 ;  /* 0x000000010327a824 */ /* 0x002fe200020e0604 */
[----:B------:R-:W-:Y:S02]  /*b690*/  @!P1 IADD3 R42, P5, R2, R45, RZ ;  /* 0x0000002d022a9210 */ /* 0x000fe40007fbe0ff */
[----:B------:R-:W-:Y:S01]  /*b6a0*/  SHF.R.S32.HI R9, RZ, 0x1f, R222 ;  /* 0x0000001fff097819 */ /* 0x000fe200000114de */
[----:B---3--:R-:W-:Y:S01]  /*b6b0*/  @!P2 IMAD.X R41, R5, 0x1, R4, P6 ;  /* 0x000000010529a824 */ /* 0x008fe200030e0604 */
[----:B------:R-:W-:Y:S01]  /*b6c0*/  SHF.L.U32 R49, R222, 0x1, RZ ;  /* 0x00000001de317819 */ /* 0x000fe200000006ff */
[----:B------:R-:W-:Y:S01]  /*b6d0*/  @!P3 IMAD.MOV.U32 R4, RZ, RZ, R14 ;  /* 0x000000ffff04b224 */ /* 0x000fe200078e000e */
[----:B------:R-:W-:-:S02]  /*b6e0*/  @!P1 IADD3.X R43, R3, R6, RZ, P5, !PT ;  /* 0x00000006032b9210 */ /* 0x000fc40002ffe4ff */
[----:B------:R-:W-:Y:S02]  /*b6f0*/  CS2R R32, SRZ ;  /* 0x0000000000207805 */ /* 0x000fe4000001ff00 */
[----:B------:R-:W-:Y:S02]  /*b700*/  SHF.L.U64.HI R8, R222, 0x1, R9 ;  /* 0x00000001de087819 */ /* 0x000fe40000010209 */
[----:B------:R-:W-:Y:S02]  /*b710*/  CS2R R26, SRZ ;  /* 0x00000000001a7805 */ /* 0x000fe4000001ff00 */
[C---:B------:R-:W-:Y:S02]  /*b720*/  @!P1 IADD3 R44, P4, R14.reuse, R45, RZ ;  /* 0x0000002d0e2c9210 */ /* 0x040fe40007f9e0ff */
[----:B------:R-:W-:Y:S02]  /*b730*/  CS2R R24, SRZ ;  /* 0x0000000000187805 */ /* 0x000fe4000001ff00 */
[-C--:B------:R-:W-:Y:S01]  /*b740*/  @!P0 IADD3 R48, P5, R14, R49.reuse, RZ ;  /* 0x000000310e308210 */ /* 0x080fe20007fbe0ff */
[----:B------:R-:W-:Y:S01]  /*b750*/  @!P3 IMAD.WIDE R14, R214, 0x2, R2 ;  /* 0x00000002d60eb825 */ /* 0x000fe200078e0202 */
[----:B------:R-:W-:Y:S01]  /*b760*/  @!P0 IADD3 R46, P6, R2, R49, RZ ;  /* 0x00000031022e8210 */ /* 0x000fe20007fde0ff */
[----:B------:R0:W5:Y:S02]  /*b770*/  @!P2 LD.E.64 R10, desc[UR6][R38.64] ;  /* 0x00000006260aa980 */ /* 0x000164000c101b00 */
[----:B------:R-:W-:Y:S01]  /*b780*/  @!P1 IMAD.X R45, R5, 0x1, R6, P4 ;  /* 0x00000001052d9824 */ /* 0x000fe200020e0606 */
[----:B------:R-:W-:Y:S01]  /*b790*/  @!P0 IADD3.X R47, R3, R8, RZ, P6, !PT ;  /* 0x00000008032f8210 */ /* 0x000fe200037fe4ff */
[----:B------:R-:W-:Y:S01]  /*b7a0*/  @!P0 IMAD.X R49, R5, 0x1, R8, P5 ;  /* 0x0000000105318824 */ /* 0x000fe200028e0608 */
[----:B------:R-:W-:-:S02]  /*b7b0*/  CS2R R8, SRZ ;  /* 0x0000000000087805 */ /* 0x000fc4000001ff00 */
[----:B------:R-:W-:Y:S01]  /*b7c0*/  CS2R R6, SRZ ;  /* 0x0000000000067805 */ /* 0x000fe2000001ff00 */
[----:B------:R-:W-:Y:S01]  /*b7d0*/  @!P3 IMAD.WIDE R36, R214, 0x2, R4 ;  /* 0x00000002d624b825 */ /* 0x000fe200078e0204 */
[----:B------:R0:W5:Y:S04]  /*b7e0*/  @!P3 LD.E.64 R12, desc[UR6][R14.64] ;  /* 0x000000060e0cb980 */ /* 0x000168000c101b00 */
[----:B------:R0:W5:Y:S04]  /*b7f0*/  @!P3 LD.E.64 R34, desc[UR6][R36.64] ;  /* 0x000000062422b980 */ /* 0x000168000c101b00 */
[----:B------:R0:W5:Y:S04]  /*b800*/  @!P2 LD.E.64 R32, desc[UR6][R40.64] ;  /* 0x000000062820a980 */ /* 0x000168000c101b00 */
[----:B------:R0:W5:Y:S04]  /*b810*/  @!P1 LD.E.64 R8, desc[UR6][R42.64] ;  /* 0x000000062a089980 */ /* 0x000168000c101b00 */
[----:B------:R0:W5:Y:S04]  /*b820*/  @!P1 LD.E.64 R26, desc[UR6][R44.64] ;  /* 0x000000062c1a9980 */ /* 0x000168000c101b00 */
[----:B------:R0:W5:Y:S04]  /*b830*/  @!P0 LD.E.64 R6, desc[UR6][R46.64] ;  /* 0x000000062e068980 */ /* 0x000168000c101b00 */
[----:B------:R0:W5:Y:S02]  /*b840*/  @!P0 LD.E.64 R24, desc[UR6][R48.64] ;  /* 0x0000000630188980 */ /* 0x000164000c101b00 */
.L_x_576:
[----:B------:R-:W-:Y:S05]  /*b850*/  BSYNC B1 ;  /* 0x0000000000017941 */ /* 0x000fea0003800000 */
.L_x_575:
[----:B---3--:R-:W2:Y:S01]  /*b860*/  LDL R5, [R1+0x74] ;  /* 0x0000740001057983 */ /* 0x008ea20000100800 */
[----:B0----5:R-:W-:Y:S01]  /*b870*/  IMAD.MOV.U32 R15, RZ, RZ, R12 ;  /* 0x000000ffff0f7224 */ /* 0x021fe200078e000c */
[----:B------:R-:W-:Y:S01]  /*b880*/  SHF.R.U64 R37, R12, 0x10, R13 ;  /* 0x000000100c257819 */ /* 0x000fe2000000120d */
[----:B----4-:R-:W-:Y:S01]  /*b890*/  IMAD.MOV.U32 R14, RZ, RZ, R10 ;  /* 0x000000ffff0e7224 */ /* 0x010fe200078e000a */
[----:B------:R-:W-:Y:S01]  /*b8a0*/  MOV R20, R13 ;  /* 0x0000000d00147202 */ /* 0x000fe20000000f00 */
[----:B------:R-:W-:Y:S01]  /*b8b0*/  IMAD.MOV.U32 R12, RZ, RZ, R11 ;  /* 0x000000ffff0c7224 */ /* 0x000fe200078e000b */
[----:B------:R-:W-:Y:S01]  /*b8c0*/  SHF.R.U32.HI R38, RZ, 0x10, R13 ;  /* 0x00000010ff267819 */ /* 0x000fe2000001160d */
[----:B------:R-:W-:Y:S01]  /*b8d0*/  IMAD.MOV.U32 R29, RZ, RZ, R34 ;  /* 0x000000ffff1d7224 */ /* 0x000fe200078e0022 */
[--C-:B------:R-:W-:Y:S01]  /*b8e0*/  SHF.R.U64 R39, R10, 0x10, R11.reuse ;  /* 0x000000100a277819 */ /* 0x100fe2000000120b */
[----:B-1----:R-:W-:Y:S01]  /*b8f0*/  IMAD.MOV.U32 R3, RZ, RZ, R6 ;  /* 0x000000ffff037224 */ /* 0x002fe200078e0006 */
[----:B------:R-:W-:Y:S01]  /*b900*/  SHF.R.U32.HI R40, RZ, 0x10, R11 ;  /* 0x00000010ff287819 */ /* 0x000fe2000001160b */
[----:B------:R-:W-:Y:S01]  /*b910*/  IMAD.MOV.U32 R11, RZ, RZ, R9 ;  /* 0x000000ffff0b7224 */ /* 0x000fe200078e0009 */
[--C-:B------:R-:W-:Y:S01]  /*b920*/  SHF.R.U64 R45, R34, 0x10, R35.reuse ;  /* 0x00000010222d7819 */ /* 0x100fe20000001223 */
[----:B------:R-:W-:Y:S01]  /*b930*/  IMAD.MOV.U32 R36, RZ, RZ, R35 ;  /* 0x000000ffff247224 */ /* 0x000fe200078e0023 */
[----:B------:R-:W-:Y:S01]  /*b940*/  MOV R10, R8 ;  /* 0x00000008000a7202 */ /* 0x000fe20000000f00 */
[----:B------:R-:W-:Y:S01]  /*b950*/  IMAD.MOV.U32 R13, RZ, RZ, R32 ;  /* 0x000000ffff0d7224 */ /* 0x000fe200078e0020 */
[----:B------:R-:W-:Y:S01]  /*b960*/  SHF.R.U64 R41, R8, 0x10, R9 ;  /* 0x0000001008297819 */ /* 0x000fe20000001209 */
[----:B------:R-:W-:Y:S01]  /*b970*/  IMAD.MOV.U32 R34, RZ, RZ, R33 ;  /* 0x000000ffff227224 */ /* 0x000fe200078e0021 */
[----:B------:R-:W-:Y:S01]  /*b980*/  SHF.R.U32.HI R42, RZ, 0x10, R9 ;  /* 0x00000010ff2a7819 */ /* 0x000fe20000011609 */
[----:B------:R-:W-:Y:S01]  /*b990*/  IMAD.MOV.U32 R9, RZ, RZ, R27 ;  /* 0x000000ffff097224 */ /* 0x000fe200078e001b */
[----:B------:R-:W-:Y:S01]  /*b9a0*/  MOV R4, R7 ;  /* 0x0000000700047202 */ /* 0x000fe20000000f00 */
[----:B------:R-:W-:Y:S01]  /*b9b0*/  IMAD.MOV.U32 R8, RZ, RZ, R24 ;  /* 0x000000ffff087224 */ /* 0x000fe200078e0018 */
[--C-:B------:R-:W-:Y:S01]  /*b9c0*/  SHF.R.U64 R43, R6, 0x10, R7.reuse ;  /* 0x00000010062b7819 */ /* 0x100fe20000001207 */
[----:B------:R-:W-:Y:S01]  /*b9d0*/  BSSY B1, `(.L_x_577) ;  /* 0x0000022000017945 */ /* 0x000fe20003800000 */
[----:B------:R-:W-:-:S02]  /*b9e0*/  SHF.R.U32.HI R44, RZ, 0x10, R7 ;  /* 0x00000010ff2c7819 */ /* 0x000fc40000011607 */
[----:B------:R-:W-:Y:S02]  /*b9f0*/  SHF.R.U64 R32, R32, 0x10, R33 ;  /* 0x0000001020207819 */ /* 0x000fe40000001221 */
[----:B------:R-:W-:Y:S02]  /*ba00*/  SHF.R.U32.HI R35, RZ, 0x10, R35 ;  /* 0x00000010ff237819 */ /* 0x000fe40000011623 */
[----:B------:R-:W-:Y:S02]  /*ba10*/  SHF.R.U32.HI R33, RZ, 0x10, R33 ;  /* 0x00000010ff217819 */ /* 0x000fe40000011621 */
[----:B------:R-:W-:Y:S02]  /*ba20*/  MOV R7, R26 ;  /* 0x0000001a00077202 */ /* 0x000fe40000000f00 */
[--C-:B------:R-:W-:Y:S02]  /*ba30*/  SHF.R.U64 R46, R26, 0x10, R27.reuse ;  /* 0x000000101a2e7819 */ /* 0x100fe4000000121b */
[----:B------:R-:W-:-:S02]  /*ba40*/  SHF.R.U32.HI R47, RZ, 0x10, R27 ;  /* 0x00000010ff2f7819 */ /* 0x000fc4000001161b */
[----:B------:R-:W-:Y:S02]  /*ba50*/  MOV R6, R25 ;  /* 0x0000001900067202 */ /* 0x000fe40000000f00 */
[----:B------:R-:W-:Y:S02]  /*ba60*/  VIMNMX R0, R0, 0x80, PT ;  /* 0x0000008000007848 */ /* 0x000fe40003fe0100 */
[--C-:B------:R-:W-:Y:S02]  /*ba70*/  SHF.R.U64 R48, R24, 0x10, R25.reuse ;  /* 0x0000001018307819 */ /* 0x100fe40000001219 */
[----:B------:R-:W-:Y:S02]  /*ba80*/  SHF.R.U32.HI R49, RZ, 0x10, R25 ;  /* 0x00000010ff317819 */ /* 0x000fe40000011619 */
[----:B------:R-:W-:Y:S02]  /*ba90*/  PRMT R25, R15, 0x5410, R20 ;  /* 0x000054100f197816 */ /* 0x000fe40000000014 */
[----:B------:R-:W-:-:S02]  /*baa0*/  PRMT R14, R14, 0x5410, R12 ;  /* 0x000054100e0e7816 */ /* 0x000fc4000000000c */
[----:B------:R-:W-:Y:S02]  /*bab0*/  PRMT R10, R10, 0x5410, R11 ;  /* 0x000054100a0a7816 */ /* 0x000fe4000000000b */
[----:B------:R-:W-:Y:S02]  /*bac0*/  PRMT R27, R29, 0x5410, R36 ;  /* 0x000054101d1b7816 */ /* 0x000fe40000000024 */
[----:B------:R-:W-:Y:S02]  /*bad0*/  PRMT R20, R13, 0x5410, R34 ;  /* 0x000054100d147816 */ /* 0x000fe40000000022 */
[----:B------:R-:W-:Y:S02]  /*bae0*/  PRMT R26, R37, 0x5410, R38 ;  /* 0x00005410251a7816 */ /* 0x000fe40000000026 */
[----:B------:R-:W-:Y:S02]  /*baf0*/  PRMT R15, R39, 0x5410, R40 ;  /* 0x00005410270f7816 */ /* 0x000fe40000000028 */
[----:B------:R-:W-:-:S02]  /*bb00*/  PRMT R11, R41, 0x5410, R42 ;  /* 0x00005410290b7816 */ /* 0x000fc4000000002a */
[----:B------:R-:W-:Y:S02]  /*bb10*/  PRMT R29, R45, 0x5410, R35 ;  /* 0x000054102d1d7816 */ /* 0x000fe40000000023 */
[----:B------:R-:W-:Y:S02]  /*bb20*/  PRMT R24, R32, 0x5410, R33 ;  /* 0x0000541020187816 */ /* 0x000fe40000000021 */
[----:B------:R-:W-:Y:S02]  /*bb30*/  ISETP.GE.AND P1, PT, R219, R0, PT ;  /* 0x00000000db00720c */ /* 0x000fe40003f26270 */
[----:B------:R-:W-:Y:S02]  /*bb40*/  PRMT R12, R7, 0x5410, R9 ;  /* 0x00005410070c7816 */ /* 0x000fe40000000009 */
[----:B------:R-:W-:Y:S02]  /*bb50*/  PRMT R13, R46, 0x5410, R47 ;  /* 0x000054102e0d7816 */ /* 0x000fe4000000002f */
[----:B------:R-:W-:-:S02]  /*bb60*/  PRMT R8, R8, 0x5410, R6 ;  /* 0x0000541008087816 */ /* 0x000fc40000000006 */
[----:B--2---:R-:W-:-:S04]  /*bb70*/  LEA.HI R2, R5, R5, RZ, 0x1 ;  /* 0x0000000505027211 */ /* 0x004fc800078f08ff */
[----:B------:R-:W-:-:S04]  /*bb80*/  LOP3.LUT R2, R2, 0xfffffffe, RZ, 0xc0, !PT ;  /* 0xfffffffe02027812 */ /* 0x000fc800078ec0ff */
[----:B------:R-:W-:-:S04]  /*bb90*/  IADD3 R2, R5, -R2, RZ ;  /* 0x8000000205027210 */ /* 0x000fc80007ffe0ff */
[----:B------:R-:W-:Y:S02]  /*bba0*/  SHF.L.U32 R5, R2, 0x1f, RZ ;  /* 0x0000001f02057819 */ /* 0x000fe400000006ff */
[----:B------:R-:W-:Y:S02]  /*bbb0*/  PRMT R2, R3, 0x5410, R4 ;  /* 0x0000541003027816 */ /* 0x000fe40000000004 */
[----:B------:R-:W0:Y:S01]  /*bbc0*/  SYNCS.PHASECHK.TRANS64.TRYWAIT P0, [R22+URZ+0x38800], R5 ;  /* 0x03880005160075a7 */ /* 0x000e22000800017f */
[----:B------:R-:W-:Y:S01]  /*bbd0*/  PRMT R3, R43, 0x5410, R44 ;  /* 0x000054102b037816 */ /* 0x000fe2000000002c */
[----:B0-----:R-:W-:Y:S06]  /*bbe0*/  @!P0 BRA `(.L_x_578) ;  /* 0x000001c000308947 */ /* 0x001fec0003800000 */
.L_x_851:
[----:B------:R-:W-:Y:S05]  /*bbf0*/  BSYNC B1 ;  /* 0x0000000000017941 */ /* 0x000fea0003800000 */
.L_x_577:
[----:B------:R-:W-:Y:S01]  /*bc00*/  BSSY B1, `(.L_x_579) ;  /* 0x00000aa000017945 */ /* 0x000fe20003800000 */
[----:B------:R-:W-:-:S03]  /*bc10*/  PRMT R9, R48, 0x5410, R49 ;  /* 0x0000541030097816 */ /* 0x000fc60000000031 */
[----:B------:R-:W-:Y:S05]  /*bc20*/  @P1 BRA `(.L_x_580) ;  /* 0x00000008009c1947 */ /* 0x000fea0003800000 */
[----:B0-----:R-:W0:Y:S01]  /*bc30*/  LDC R5, c[0x0][0x3f4] ;  /* 0x0000fd00ff057b82 */ /* 0x001e220000000800 */
[----:B------:R-:W-:Y:S01]  /*bc40*/  BSSY B2, `(.L_x_581) ;  /* 0x000002c000027945 */ /* 0x000fe20003800000 */
[-C--:B0-----:R-:W-:Y:S02]  /*bc50*/  ISETP.GE.AND P0, PT, R214, R5.reuse, PT ;  /* 0x00000005d600720c */ /* 0x081fe40003f06270 */
[-C--:B------:R-:W-:Y:S02]  /*bc60*/  ISETP.GE.AND P1, PT, R221, R5.reuse, PT ;  /* 0x00000005dd00720c */ /* 0x080fe40003f26270 */
[-C--:B------:R-:W-:Y:S02]  /*bc70*/  ISETP.GE.AND P2, PT, R220, R5.reuse, PT ;  /* 0x00000005dc00720c */ /* 0x080fe40003f46270 */
[----:B------:R-:W-:-:S07]  /*bc80*/  ISETP.GE.AND P3, PT, R222, R5, PT ;  /* 0x00000005de00720c */ /* 0x000fce0003f66270 */
[----:B------:R-:W-:Y:S06]  /*bc90*/  @P0 BRA `(.L_x_582) ;  /* 0x0000000000980947 */ /* 0x000fec0003800000 */
[----:B------:R-:W0:Y:S01]  /*bca0*/  LDS.128 R4, [R30] ;  /* 0x000000001e047984 */ /* 0x000e220000000c00 */
[----:B------:R-:W-:Y:S02]  /*bcb0*/  HADD2.F32 R39, -RZ, R27.H0_H0 ;  /* 0x2000001bff277230 */ /* 0x000fe40000004100 */
[----:B------:R-:W-:Y:S02]  /*bcc0*/  HADD2.F32 R37, -RZ, R25.H0_H0 ;  /* 0x20000019ff257230 */ /* 0x000fe40000004100 */
[----:B------:R-:W-:Y:S02]  /*bcd0*/  HADD2.F32 R36, -RZ, R26.H0_H0 ;  /* 0x2000001aff247230 */ /* 0x000fe40000004100 */
[----:B------:R-:W-:Y:S02]  /*bce0*/  HADD2.F32 R38, -RZ, R29.H0_H0 ;  /* 0x2000001dff267230 */ /* 0x000fe40000004100 */
[--C-:B0-----:R-:W-:Y:S02]  /*bcf0*/  HADD2.F32 R32, -RZ, R4.reuse.H0_H0 ;  /* 0x20000004ff207230 */ /* 0x101fe40000004100 */
[----:B------:R-:W-:-:S02]  /*bd00*/  HADD2.F32 R4, -RZ, R4.H1_H1 ;  /* 0x30000004ff047230 */ /* 0x000fc40000004100 */
[--C-:B------:R-:W-:Y:S02]  /*bd10*/  HADD2.F32 R33, -RZ, R5.reuse.H0_H0 ;  /* 0x20000005ff217230 */ /* 0x100fe40000004100 */
[----:B------:R-:W-:Y:S02]  /*bd20*/  HADD2.F32 R5, -RZ, R5.H1_H1 ;  /* 0x30000005ff057230 */ /* 0x000fe40000004100 */
[C---:B------:R-:W-:Y:S01]  /*bd30*/  FMUL.FTZ R41, R4.reuse, R39 ;  /* 0x0000002704297220 */ /* 0x040fe20000410000 */
[-C--:B------:R-:W-:Y:S01]  /*bd40*/  FMUL.FTZ R4, R4, R37.reuse ;  /* 0x0000002504047220 */ /* 0x080fe20000410000 */
[--C-:B------:R-:W-:Y:S02]  /*bd50*/  HADD2.F32 R34, -RZ, R6.reuse.H0_H0 ;  /* 0x20000006ff227230 */ /* 0x100fe40000004100 */
[----:B------:R-:W-:Y:S02]  /*bd60*/  HADD2.F32 R35, -RZ, R7.H0_H0 ;  /* 0x20000007ff237230 */ /* 0x000fe40000004100 */
[C---:B------:R-:W-:Y:S01]  /*bd70*/  FMUL.FTZ R42, R5.reuse, R38 ;  /* 0x00000026052a7220 */ /* 0x040fe20000410000 */
[C---:B------:R-:W-:Y:S01]  /*bd80*/  FFMA.FTZ R41, R32.reuse, R37, -R41 ;  /* 0x0000002520297223 */ /* 0x040fe20000010829 */
[----:B------:R-:W-:Y:S01]  /*bd90*/  FFMA.FTZ R40, R32, R39, R4 ;  /* 0x0000002720287223 */ /* 0x000fe20000010004 */
[----:B------:R-:W-:Y:S01]  /*bda0*/  FMUL.FTZ R44, R5, R36 ;  /* 0x00000024052c7220 */ /* 0x000fe20000410000 */
[----:B------:R-:W-:-:S02]  /*bdb0*/  HADD2.F32 R6, -RZ, R6.H1_H1 ;  /* 0x30000006ff067230 */ /* 0x000fc40000004100 */
[C---:B------:R-:W-:Y:S01]  /*bdc0*/  FFMA.FTZ R42, R33.reuse, R36, -R42 ;  /* 0x00000024212a7223 */ /* 0x040fe2000001082a */
[----:B------:R-:W-:Y:S02]  /*bdd0*/  HADD2.F32 R7, -RZ, R7.H1_H1 ;  /* 0x30000007ff077230 */ /* 0x000fe40000004100 */
[----:B------:R-:W-:Y:S01]  /*bde0*/  FFMA.FTZ R33, R33, R38, R44 ;  /* 0x0000002621217223 */ /* 0x000fe2000001002c */
[----:B------:R-:W-:Y:S02]  /*bdf0*/  HADD2.F32 R37, -RZ, R27.H1_H1 ;  /* 0x3000001bff257230 */ /* 0x000fe40000004100 */
[----:B------:R-:W-:Y:S02]  /*be00*/  HADD2.F32 R5, -RZ, R25.H1_H1 ;  /* 0x30000019ff057230 */ /* 0x000fe40000004100 */
[----:B------:R-:W-:Y:S02]  /*be10*/  HADD2.F32 R32, -RZ, R29.H1_H1 ;  /* 0x3000001dff207230 */ /* 0x000fe40000004100 */
[----:B------:R-:W-:Y:S01]  /*be20*/  FMUL.FTZ R39, R6, R37 ;  /* 0x0000002506277220 */ /* 0x000fe20000410000 */
[----:B------:R-:W-:-:S02]  /*be30*/  HADD2.F32 R4, -RZ, R26.H1_H1 ;  /* 0x3000001aff047230 */ /* 0x000fc40000004100 */
[-C--:B------:R-:W-:Y:S01]  /*be40*/  FMUL.FTZ R36, R6, R5.reuse ;  /* 0x0000000506247220 */ /* 0x080fe20000410000 */
[C---:B------:R-:W-:Y:S01]  /*be50*/  FMUL.FTZ R38, R7.reuse, R32 ;  /* 0x0000002007267220 */ /* 0x040fe20000410000 */
[C---:B------:R-:W-:Y:S01]  /*be60*/  FFMA.FTZ R6, R34.reuse, R5, -R39 ;  /* 0x0000000522067223 */ /* 0x040fe20000010827 */
[-C--:B------:R-:W-:Y:S01]  /*be70*/  FMUL.FTZ R43, R7, R4.reuse ;  /* 0x00000004072b7220 */ /* 0x080fe20000410000 */
[----:B------:R-:W-:Y:S01]  /*be80*/  FFMA.FTZ R37, R34, R37, R36 ;  /* 0x0000002522257223 */ /* 0x000fe20000010024 */
[C---:B------:R-:W-:Y:S01]  /*be90*/  FFMA.FTZ R7, R35.reuse, R4, -R38 ;  /* 0x0000000423077223 */ /* 0x040fe20000010826 */
[----:B------:R-:W-:Y:S01]  /*bea0*/  F2FP.F16.F32.PACK_AB R4, R40, R41 ;  /* 0x000000292804723e */ /* 0x000fe200000000ff */
[----:B------:R-:W-:Y:S01]  /*beb0*/  FFMA.FTZ R32, R35, R32, R43 ;  /* 0x0000002023207223 */ /* 0x000fe2000001002b */
[----:B------:R-:W-:Y:S02]  /*bec0*/  F2FP.F16.F32.PACK_AB R5, R33, R42 ;  /* 0x0000002a2105723e */ /* 0x000fe400000000ff */
[----:B------:R-:W-:-:S02]  /*bed0*/  F2FP.F16.F32.PACK_AB R6, R37, R6 ;  /* 0x000000062506723e */ /* 0x000fc400000000ff */
[----:B------:R-:W-:-:S05]  /*bee0*/  F2FP.F16.F32.PACK_AB R7, R32, R7 ;  /* 0x000000072007723e */ /* 0x000fca00000000ff */
[----:B------:R0:W-:Y:S02]  /*bef0*/  STS.128 [R30], R4 ;  /* 0x000000041e007388 */ /* 0x0001e40000000c00 */
.L_x_582:
[----:B------:R-:W-:Y:S05]  /*bf00*/  BSYNC B2 ;  /* 0x0000000000027941 */ /* 0x000fea0003800000 */
.L_x_581:
[----:B------:R-:W-:Y:S04]  /*bf10*/  BSSY B2, `(.L_x_583) ;  /* 0x0000028000027945 */ /* 0x000fe80003800000 */
[----:B------:R-:W-:Y:S05]  /*bf20*/  @P1 BRA `(.L_x_584) ;  /* 0x0000000000981947 */ /* 0x000fea0003800000 */
[----:B0-----:R-:W0:Y:S01]  /*bf30*/  LDS.128 R4, [R30+0x4000] ;  /* 0x004000001e047984 */ /* 0x001e220000000c00 */
        /* <DEDUP_REMOVED lines=36> */
[----:B------:R1:W-:Y:S02]  /*c180*/  STS.128 [R30+0x4000], R4 ;  /* 0x004000041e007388 */ /* 0x0003e40000000c00 */
.L_x_584:
[----:B------:R-:W-:Y:S05]  /*c190*/  BSYNC B2 ;  /* 0x0000000000027941 */ /* 0x000fea0003800000 */
.L_x_583:
[----:B------:R-:W-:Y:S04]  /*c1a0*/  BSSY B2, `(.L_x_585) ;  /* 0x0000028000027945 */ /* 0x000fe80003800000 */
[----:B------:R-:W-:Y:S05]  /*c1b0*/  @P2 BRA `(.L_x_586) ;  /* 0x0000000000982947 */ /* 0x000fea0003800000 */
[----:B01----:R-:W0:Y:S01]  /*c1c0*/  LDS.128 R4, [R30+0x8000] ;  /* 0x008000001e047984 */ /* 0x003e220000000c00 */
        /* <DEDUP_REMOVED lines=37> */
.L_x_586:
[----:B------:R-:W-:Y:S05]  /*c420*/  BSYNC B2 ;  /* 0x0000000000027941 */ /* 0x000fea0003800000 */
.L_x_585:
[----:B------:R-:W-:Y:S05]  /*c430*/  @P3 BRA `(.L_x_580) ;  /* 0x0000000000983947 */ /* 0x000fea0003800000 */
[----:B012---:R-:W0:Y:S01]  /*c440*/  LDS.128 R4, [R30+0xc000] ;  /* 0x00c000001e047984 */ /* 0x007e220000000c00 */
        /* <DEDUP_REMOVED lines=37> */
.L_x_580:
[----:B------:R-:W-:Y:S05]  /*c6a0*/  BSYNC B1 ;  /* 0x0000000000017941 */ /* 0x000fea0003800000 */
.L_x_579:
[----:B------:R-:W-:Y:S01]  /*c6b0*/  ISETP.GE.AND P0, PT, R31, R0, PT ;  /* 0x000000001f00720c */ /* 0x000fe20003f06270 */
[----:B------:R-:W-:-:S12]  /*c6c0*/  BSSY B1, `(.L_x_587) ;  /* 0x00000a9000017945 */ /* 0x000fd80003800000 */
[----:B------:R-:W-:Y:S05]  /*c6d0*/  @P0 BRA `(.L_x_588) ;  /* 0x00000008009c0947 */ /* 0x000fea0003800000 */
[----:B0123--:R-:W0:Y:S01]  /*c6e0*/  LDC R5, c[0x0][0x3f4] ;  /* 0x0000fd00ff057b82 */ /* 0x00fe220000000800 */
[----:B------:R-:W-:Y:S01]  /*c6f0*/  BSSY B2, `(.L_x_589) ;  /* 0x000002c000027945 */ /* 0x000fe20003800000 */
[-C--:B0-----:R-:W-:Y:S02]  /*c700*/  ISETP.GE.AND P0, PT, R214, R5.reuse, PT ;  /* 0x00000005d600720c */ /* 0x081fe40003f06270 */
[-C--:B------:R-:W-:Y:S02]  /*c710*/  ISETP.GE.AND P1, PT, R221, R5.reuse, PT ;  /* 0x00000005dd00720c */ /* 0x080fe40003f26270 */
[-C--:B------:R-:W-:Y:S02]  /*c720*/  ISETP.GE.AND P2, PT, R220, R5.reuse, PT ;  /* 0x00000005dc00720c */ /* 0x080fe40003f46270 */
[----:B------:R-:W-:-:S07]  /*c730*/  ISETP.GE.AND P3, PT, R222, R5, PT ;  /* 0x00000005de00720c */ /* 0x000fce0003f66270 */
[----:B------:R-:W-:Y:S06]  /*c740*/  @P0 BRA `(.L_x_590) ;  /* 0x0000000000980947 */ /* 0x000fec0003800000 */
[----:B------:R-:W0:Y:S01]  /*c750*/  LDS.128 R4, [R30+0x1000] ;  /* 0x001000001e047984 */ /* 0x000e220000000c00 */
[----:B------:R-:W-:Y:S02]  /*c760*/  HADD2.F32 R39, -RZ, R27.H0_H0 ;  /* 0x2000001bff277230 */ /* 0x000fe40000004100 */
[----:B------:R-:W-:Y:S02]  /*c770*/  HADD2.F32 R37, -RZ, R25.H0_H0 ;  /* 0x20000019ff257230 */ /* 0x000fe40000004100 */
[----:B------:R-:W-:Y:S02]  /*c780*/  HADD2.F32 R42, -RZ, R29.H0_H0 ;  /* 0x2000001dff2a7230 */ /* 0x000fe40000004100 */
[----:B------:R-:W-:Y:S02]  /*c790*/  HADD2.F32 R40, -RZ, R26.H0_H0 ;  /* 0x2000001aff287230 */ /* 0x000fe40000004100 */
[----:B------:R-:W-:Y:S02]  /*c7a0*/  HADD2.F32 R41, -RZ, R27.H1_H1 ;  /* 0x3000001bff297230 */ /* 0x000fe40000004100 */
[----:B------:R-:W-:-:S02]  /*c7b0*/  HADD2.F32 R44, -RZ, R29.H1_H1 ;  /* 0x3000001dff2c7230 */ /* 0x000fc40000004100 */
[--C-:B0-----:R-:W-:Y:S02]  /*c7c0*/  HADD2.F32 R31, -RZ, R4.reuse.H0_H0 ;  /* 0x20000004ff1f7230 */ /* 0x101fe40000004100 */
[----:B------:R-:W-:Y:S02]  /*c7d0*/  HADD2.F32 R4, -RZ, R4.H1_H1 ;  /* 0x30000004ff047230 */ /* 0x000fe40000004100 */
[--C-:B------:R-:W-:Y:S02]  /*c7e0*/  HADD2.F32 R32, -RZ, R5.reuse.H0_H0 ;  /* 0x20000005ff207230 */ /* 0x100fe40000004100 */
[----:B------:R-:W-:Y:S02]  /*c7f0*/  HADD2.F32 R5, -RZ, R5.H1_H1 ;  /* 0x30000005ff057230 */ /* 0x000fe40000004100 */
[-C--:B------:R-:W-:Y:S01]  /*c800*/  FMUL.FTZ R36, R39, R4.reuse ;  /* 0x0000000427247220 */ /* 0x080fe20000410000 */
[----:B------:R-:W-:Y:S01]  /*c810*/  FMUL.FTZ R38, R37, R4 ;  /* 0x0000000425267220 */ /* 0x000fe20000410000 */
[----:B------:R-:W-:-:S02]  /*c820*/  HADD2.F32 R33, -RZ, R6.H0_H0 ;  /* 0x20000006ff217230 */ /* 0x000fc40000004100 */
[----:B------:R-:W-:Y:S01]  /*c830*/  FMUL.FTZ R35, R42, R5 ;  /* 0x000000052a237220 */ /* 0x000fe20000410000 */
[----:B------:R-:W-:Y:S01]  /*c840*/  FFMA.FTZ R4, R37, R31, -R36 ;  /* 0x0000001f25047223 */ /* 0x000fe20000010824 */
[--C-:B------:R-:W-:Y:S02]  /*c850*/  HADD2.F32 R34, -RZ, R7.reuse.H0_H0 ;  /* 0x20000007ff227230 */ /* 0x100fe40000004100 */
[C---:B------:R-:W-:Y:S01]  /*c860*/  FMUL.FTZ R37, R40.reuse, R5 ;  /* 0x0000000528257220 */ /* 0x040fe20000410000 */
[----:B------:R-:W-:Y:S02]  /*c870*/  HADD2.F32 R6, -RZ, R6.H1_H1 ;  /* 0x30000006ff067230 */ /* 0x000fe40000004100 */
[----:B------:R-:W-:Y:S01]  /*c880*/  FFMA.FTZ R31, R39, R31, R38 ;  /* 0x0000001f271f7223 */ /* 0x000fe20000010026 */
[----:B------:R-:W-:Y:S02]  /*c890*/  HADD2.F32 R7, -RZ, R7.H1_H1 ;  /* 0x30000007ff077230 */ /* 0x000fe40000004100 */
[----:B------:R-:W-:Y:S01]  /*c8a0*/  FFMA.FTZ R5, R40, R32, -R35 ;  /* 0x0000002028057223 */ /* 0x000fe20000010823 */
[----:B------:R-:W-:-:S02]  /*c8b0*/  HADD2.F32 R39, -RZ, R25.H1_H1 ;  /* 0x30000019ff277230 */ /* 0x000fc40000004100 */
[----:B------:R-:W-:Y:S01]  /*c8c0*/  FFMA.FTZ R32, R42, R32, R37 ;  /* 0x000000202a207223 */ /* 0x000fe20000010025 */
[----:B------:R-:W-:Y:S02]  /*c8d0*/  HADD2.F32 R40, -RZ, R26.H1_H1 ;  /* 0x3000001aff287230 */ /* 0x000fe40000004100 */
[-C--:B------:R-:W-:Y:S01]  /*c8e0*/  FMUL.FTZ R36, R41, R6.reuse ;  /* 0x0000000629247220 */ /* 0x080fe20000410000 */
[-C--:B------:R-:W-:Y:S01]  /*c8f0*/  FMUL.FTZ R35, R44, R7.reuse ;  /* 0x000000072c237220 */ /* 0x080fe20000410000 */
[----:B------:R-:W-:Y:S01]  /*c900*/  FMUL.FTZ R38, R39, R6 ;  /* 0x0000000627267220 */ /* 0x000fe20000410000 */
[----:B------:R-:W-:Y:S01]  /*c910*/  F2FP.F16.F32.PACK_AB R4, R31, R4 ;  /* 0x000000041f04723e */ /* 0x000fe200000000ff */
[C---:B------:R-:W-:Y:S01]  /*c920*/  FMUL.FTZ R37, R40.reuse, R7 ;  /* 0x0000000728257220 */ /* 0x040fe20000410000 */
[-C--:B------:R-:W-:Y:S01]  /*c930*/  FFMA.FTZ R6, R39, R33.reuse, -R36 ;  /* 0x0000002127067223 */ /* 0x080fe20000010824 */
[-C--:B------:R-:W-:Y:S01]  /*c940*/  FFMA.FTZ R7, R40, R34.reuse, -R35 ;  /* 0x0000002228077223 */ /* 0x080fe20000010823 */
[----:B------:R-:W-:Y:S01]  /*c950*/  FFMA.FTZ R33, R41, R33, R38 ;  /* 0x0000002129217223 */ /* 0x000fe20000010026 */
[----:B------:R-:W-:Y:S01]  /*c960*/  FFMA.FTZ R34, R44, R34, R37 ;  /* 0x000000222c227223 */ /* 0x000fe20000010025 */
[----:B------:R-:W-:-:S03]  /*c970*/  F2FP.F16.F32.PACK_AB R5, R32, R5 ;  /* 0x000000052005723e */ /* 0x000fc600000000ff */
[----:B------:R-:W-:Y:S02]  /*c980*/  F2FP.F16.F32.PACK_AB R6, R33, R6 ;  /* 0x000000062106723e */ /* 0x000fe400000000ff */
[----:B------:R-:W-:-:S05]  /*c990*/  F2FP.F16.F32.PACK_AB R7, R34, R7 ;  /* 0x000000072207723e */ /* 0x000fca00000000ff */
[----:B------:R0:W-:Y:S02]  /*c9a0*/  STS.128 [R30+0x1000], R4 ;  /* 0x001000041e007388 */ /* 0x0001e40000000c00 */
.L_x_590:
[----:B------:R-:W-:Y:S05]  /*c9b0*/  BSYNC B2 ;  /* 0x0000000000027941 */ /* 0x000fea0003800000 */
.L_x_589:
[----:B------:R-:W-:Y:S04]  /*c9c0*/  BSSY B2, `(.L_x_591) ;  /* 0x0000028000027945 */ /* 0x000fe80003800000 */
[----:B------:R-:W-:Y:S05]  /*c9d0*/  @P1 BRA `(.L_x_592) ;  /* 0x0000000000981947 */ /* 0x000fea0003800000 */
[----:B0-----:R-:W0:Y:S01]  /*c9e0*/  LDS.128 R4, [R30+0x5000] ;  /* 0x005000001e047984 */ /* 0x001e220000000c00 */
        /* <DEDUP_REMOVED lines=37> */
.L_x_592:
[----:B------:R-:W-:Y:S05]  /*cc40*/  BSYNC B2 ;  /* 0x0000000000027941 */ /* 0x000fea0003800000 */
.L_x_591:
[----:B------:R-:W-:Y:S04]  /*cc50*/  BSSY B2, `(.L_x_593) ;  /* 0x0000028000027945 */ /* 0x000fe80003800000 */
[----:B------:R-:W-:Y:S05]  /*cc60*/  @P2 BRA `(.L_x_594) ;  /* 0x0000000000982947 */ /* 0x000fea0003800000 */
[----:B01----:R-:W0:Y:S01]  /*cc70*/  LDS.128 R4, [R30+0x9000] ;  /* 0x009000001e047984 */ /* 0x003e220000000c00 */
        /* <DEDUP_REMOVED lines=37> */
.L_x_594:
[----:B------:R-:W-:Y:S05]  /*ced0*/  BSYNC B2 ;  /* 0x0000000000027941 */ /* 0x000fea0003800000 */
.L_x_593:
[----:B------:R-:W-:Y:S05]  /*cee0*/  @P3 BRA `(.L_x_588) ;  /* 0x0000000000983947 */ /* 0x000fea0003800000 */
[----:B012---:R-:W0:Y:S01]  /*cef0*/  LDS.128 R4, [R30+0xd000] ;  /* 0x00d000001e047984 */ /* 0x007e220000000c00 */
        /* <DEDUP_REMOVED lines=37> */
.L_x_588:
[----:B------:R-:W-:Y:S05]  /*d150*/  BSYNC B1 ;  /* 0x0000000000017941 */ /* 0x000fea0003800000 */
.L_x_587:
[----:B01234-:R-:W-:Y:S01]  /*d160*/  VIADD R4, R219, 0x40 ;  /* 0x00000040db047836 */ /* 0x01ffe20000000000 */
[----:B------:R-:W-:Y:S04]  /*d170*/  BSSY B1, `(.L_x_595) ;  /* 0x00000aa000017945 */ /* 0x000fe80003800000 */
[----:B------:R-:W-:-:S13]  /*d180*/  ISETP.GE.AND P0, PT, R4, R0, PT ;  /* 0x000000000400720c */ /* 0x000fda0003f06270 */
[----:B------:R-:W-:Y:S05]  /*d190*/  @P0 BRA `(.L_x_596) ;  /* 0x00000008009c0947 */ /* 0x000fea0003800000 */
[----:B------:R-:W0:Y:S01]  /*d1a0*/  LDC R5, c[0x0][0x3f4] ;  /* 0x0000fd00ff057b82 */ /* 0x000e220000000800 */
        /* <DEDUP_REMOVED lines=44> */
.L_x_598:
[----:B------:R-:W-:Y:S05]  /*d470*/  BSYNC B2 ;  /* 0x0000000000027941 */ /* 0x000fea0003800000 */
.L_x_597:
        /* <DEDUP_REMOVED lines=40> */
.L_x_600:
[----:B------:R-:W-:Y:S05]  /*d700*/  BSYNC B2 ;  /* 0x0000000000027941 */ /* 0x000fea0003800000 */
.L_x_599:
        /* <DEDUP_REMOVED lines=40> */
.L_x_602:
[----:B------:R-:W-:Y:S05]  /*d990*/  BSYNC B2 ;  /* 0x0000000000027941 */ /* 0x000fea0003800000 */
.L_x_601:
        /* <DEDUP_REMOVED lines=39> */
.L_x_596:
[----:B------:R-:W-:Y:S05]  /*dc10*/  BSYNC B1 ;  /* 0x0000000000017941 */ /* 0x000fea0003800000 */
.L_x_595:
[----:B------:R-:W-:-:S13]  /*dc20*/  ISETP.GE.AND P0, PT, R21, R0, PT ;  /* 0x000000001500720c */ /* 0x000fda0003f06270 */
        /* <DEDUP_REMOVED lines=17> */
[-C--:B------:R-:W-:Y:S01]  /*dd40*/  FMUL.FTZ R33, R38, R4.reuse ;  /* 0x0000000426217220 */ /* 0x080fe20000410000 */
[C---:B------:R-:W-:Y:S01]  /*dd50*/  FMUL.FTZ R35, R36.reuse, R4 ;  /* 0x0000000424237220 */ /* 0x040fe20000410000 */
[--C-:B------:R-:W-:Y:S02]  /*dd60*/  HADD2.F32 R31, -RZ, R6.reuse.H0_H0 ;  /* 0x20000006ff1f7230 */ /* 0x100fe40000004100 */
[----:B------:R-:W-:Y:S02]  /*dd70*/  HADD2.F32 R32, -RZ, R7.H0_H0 ;  /* 0x20000007ff207230 */ /* 0x000fe40000004100 */
[-C--:B------:R-:W-:Y:S01]  /*dd80*/  FFMA.FTZ R4, R36, R0.reuse, -R33 ;  /* 0x0000000024047223 */ /* 0x080fe20000010821 */
[----:B------:R-:W-:Y:S01]  /*dd90*/  FFMA.FTZ R35, R38, R0, R35 ;  /* 0x0000000026237223 */ /* 0x000fe20000010023 */
[----:B------:R-:W-:-:S02]  /*dda0*/  HADD2.F32 R6, -RZ, R6.H1_H1 ;  /* 0x30000006ff067230 */ /* 0x000fc40000004100 */
[-C--:B------:R-:W-:Y:S01]  /*ddb0*/  FMUL.FTZ R34, R39, R5.reuse ;  /* 0x0000000527227220 */ /* 0x080fe20000410000 */
[----:B------:R-:W-:Y:S02]  /*ddc0*/  HADD2.F32 R7, -RZ, R7.H1_H1 ;  /* 0x30000007ff077230 */ /* 0x000fe40000004100 */
[C---:B------:R-:W-:Y:S01]  /*ddd0*/  FMUL.FTZ R0, R37.reuse, R5 ;  /* 0x0000000525007220 */ /* 0x040fe20000410000 */
[----:B------:R-:W-:Y:S02]  /*dde0*/  HADD2.F32 R33, -RZ, R27.H1_H1 ;  /* 0x3000001bff217230 */ /* 0x000fe40000004100 */
[-C--:B------:R-:W-:Y:S01]  /*ddf0*/  FFMA.FTZ R5, R37, R21.reuse, -R34 ;  /* 0x0000001525057223 */ /* 0x080fe20000010822 */
[----:B------:R-:W-:Y:S02]  /*de00*/  HADD2.F32 R38, -RZ, R29.H1_H1 ;  /* 0x3000001dff267230 */ /* 0x000fe40000004100 */
[----:B------:R-:W-:Y:S01]  /*de10*/  FFMA.FTZ R0, R39, R21, R0 ;  /* 0x0000001527007223 */ /* 0x000fe20000010000 */
[----:B------:R-:W-:Y:S01]  /*de20*/  HADD2.F32 R27, -RZ, R25.H1_H1 ;  /* 0x30000019ff1b7230 */ /* 0x000fe20000004100 */
[----:B------:R-:W-:Y:S01]  /*de30*/  F2FP.F16.F32.PACK_AB R4, R35, R4 ;  /* 0x000000042304723e */ /* 0x000fe200000000ff */
[----:B------:R-:W-:-:S02]  /*de40*/  HADD2.F32 R36, -RZ, R26.H1_H1 ;  /* 0x3000001aff247230 */ /* 0x000fc40000004100 */
[-C--:B------:R-:W-:Y:S01]  /*de50*/  FMUL.FTZ R26, R33, R6.reuse ;  /* 0x00000006211a7220 */ /* 0x080fe20000410000 */
[----:B------:R-:W-:Y:S01]  /*de60*/  FMUL.FTZ R21, R38, R7 ;  /* 0x0000000726157220 */ /* 0x000fe20000410000 */
[C---:B------:R-:W-:Y:S01]  /*de70*/  FMUL.FTZ R34, R27.reuse, R6 ;  /* 0x000000061b227220 */ /* 0x040fe20000410000 */
[----:B------:R-:W-:Y:S01]  /*de80*/  F2FP.F16.F32.PACK_AB R5, R0, R5 ;  /* 0x000000050005723e */ /* 0x000fe200000000ff */
[C---:B------:R-:W-:Y:S01]  /*de90*/  FMUL.FTZ R25, R36.reuse, R7 ;  /* 0x0000000724197220 */ /* 0x040fe20000410000 */
[-C--:B------:R-:W-:Y:S01]  /*dea0*/  FFMA.FTZ R6, R27, R31.reuse, -R26 ;  /* 0x0000001f1b067223 */ /* 0x080fe2000001081a */
[-C--:B------:R-:W-:Y:S01]  /*deb0*/  FFMA.FTZ R7, R36, R32.reuse, -R21 ;  /* 0x0000002024077223 */ /* 0x080fe20000010815 */
[----:B------:R-:W-:Y:S01]  /*dec0*/  FFMA.FTZ R31, R33, R31, R34 ;  /* 0x0000001f211f7223 */ /* 0x000fe20000010022 */
[----:B------:R-:W-:-:S04]  /*ded0*/  FFMA.FTZ R32, R38, R32, R25 ;  /* 0x0000002026207223 */ /* 0x000fc80000010019 */
[----:B------:R-:W-:Y:S02]  /*dee0*/  F2FP.F16.F32.PACK_AB R6, R31, R6 ;  /* 0x000000061f06723e */ /* 0x000fe400000000ff */
[----:B------:R-:W-:-:S05]  /*def0*/  F2FP.F16.F32.PACK_AB R7, R32, R7 ;  /* 0x000000072007723e */ /* 0x000fca00000000ff */
[----:B------:R0:W-:Y:S02]  /*df00*/  STS.128 [R30+0x3000], R4 ;  /* 0x003000041e007388 */ /* 0x0001e40000000c00 */
.L_x_605:
[----:B------:R-:W-:Y:S05]  /*df10*/  BSYNC B1 ;  /* 0x0000000000017941 */ /* 0x000fea0003800000 */
.L_x_604:
        /* <DEDUP_REMOVED lines=13> */
[----:B------:R-:W-:Y:S02]  /*dff0*/  HADD2.F32 R25, -RZ, R6.H0_H0 ;  /* 0x20000006ff197230 */ /* 0x000fe40000004100 */
[-C--:B------:R-:W-:Y:S01]  /*e000*/  FMUL.FTZ R32, R33, R5.reuse ;  /* 0x0000000521207220 */ /* 0x080fe20000410000 */
[-C--:B------:R-:W-:Y:S01]  /*e010*/  FFMA.FTZ R4, R34, R0.reuse, -R27 ;  /* 0x0000000022047223 */ /* 0x080fe2000001081b */
[----:B------:R-:W-:Y:S01]  /*e020*/  FFMA.FTZ R29, R36, R0, R29 ;  /* 0x00000000241d7223 */ /* 0x000fe2000001001d */
[----:B------:R-:W-:Y:S01]  /*e030*/  FMUL.FTZ R0, R31, R5 ;  /* 0x000000051f007220 */ /* 0x000fe20000410000 */
[----:B------:R-:W-:-:S02]  /*e040*/  HADD2.F32 R26, -RZ, R7.H0_H0 ;  /* 0x20000007ff1a7230 */ /* 0x000fc40000004100 */
[-C--:B------:R-:W-:Y:S01]  /*e050*/  FFMA.FTZ R5, R31, R21.reuse, -R32 ;  /* 0x000000151f057223 */ /* 0x080fe20000010820 */
[----:B------:R-:W-:Y:S02]  /*e060*/  HADD2.F32 R6, -RZ, R6.H1_H1 ;  /* 0x30000006ff067230 */ /* 0x000fe40000004100 */
[----:B------:R-:W-:Y:S01]  /*e070*/  FFMA.FTZ R0, R33, R21, R0 ;  /* 0x0000001521007223 */ /* 0x000fe20000010000 */
[----:B------:R-:W-:Y:S01]  /*e080*/  HADD2.F32 R7, -RZ, R7.H1_H1 ;  /* 0x30000007ff077230 */ /* 0x000fe20000004100 */
[----:B------:R-:W-:Y:S01]  /*e090*/  F2FP.F16.F32.PACK_AB R4, R29, R4 ;  /* 0x000000041d04723e */ /* 0x000fe200000000ff */
[----:B------:R-:W-:Y:S02]  /*e0a0*/  HADD2.F32 R31, -RZ, R20.H1_H1 ;  /* 0x30000014ff1f7230 */ /* 0x000fe40000004100 */
[----:B------:R-:W-:Y:S01]  /*e0b0*/  HADD2.F32 R32, -RZ, R24.H1_H1 ;  /* 0x30000018ff207230 */ /* 0x000fe20000004100 */
[----:B------:R-:W-:Y:S01]  /*e0c0*/  F2FP.F16.F32.PACK_AB R5, R0, R5 ;  /* 0x000000050005723e */ /* 0x000fe200000000ff */
[----:B------:R-:W-:-:S02]  /*e0d0*/  HADD2.F32 R27, -RZ, R14.H1_H1 ;  /* 0x3000000eff1b7230 */ /* 0x000fc40000004100 */
[-C--:B------:R-:W-:Y:S01]  /*e0e0*/  FMUL.FTZ R14, R31, R6.reuse ;  /* 0x000000061f0e7220 */ /* 0x080fe20000410000 */
[----:B------:R-:W-:Y:S02]  /*e0f0*/  HADD2.F32 R24, -RZ, R15.H1_H1 ;  /* 0x3000000fff187230 */ /* 0x000fe40000004100 */
[----:B------:R-:W-:Y:S01]  /*e100*/  FMUL.FTZ R15, R32, R7 ;  /* 0x00000007200f7220 */ /* 0x000fe20000410000 */
[C---:B------:R-:W-:Y:S01]  /*e110*/  FMUL.FTZ R20, R27.reuse, R6 ;  /* 0x000000061b147220 */ /* 0x040fe20000410000 */
[----:B------:R-:W-:Y:S01]  /*e120*/  FFMA.FTZ R6, R27, R25, -R14 ;  /* 0x000000191b067223 */ /* 0x000fe2000001080e */
[C---:B------:R-:W-:Y:S01]  /*e130*/  FMUL.FTZ R21, R24.reuse, R7 ;  /* 0x0000000718157220 */ /* 0x040fe20000410000 */
[-C--:B------:R-:W-:Y:S01]  /*e140*/  FFMA.FTZ R7, R24, R26.reuse, -R15 ;  /* 0x0000001a18077223 */ /* 0x080fe2000001080f */
[----:B------:R-:W-:Y:S02]  /*e150*/  FFMA.FTZ R25, R31, R25, R20 ;  /* 0x000000191f197223 */ /* 0x000fe40000010014 */
[----:B------:R-:W-:-:S03]  /*e160*/  FFMA.FTZ R26, R32, R26, R21 ;  /* 0x0000001a201a7223 */ /* 0x000fc60000010015 */
[----:B------:R-:W-:Y:S02]  /*e170*/  F2FP.F16.F32.PACK_AB R6, R25, R6 ;  /* 0x000000061906723e */ /* 0x000fe400000000ff */
[----:B------:R-:W-:-:S05]  /*e180*/  F2FP.F16.F32.PACK_AB R7, R26, R7 ;  /* 0x000000071a07723e */ /* 0x000fca00000000ff */
[----:B------:R1:W-:Y:S02]  /*e190*/  STS.128 [R30+0x7000], R4 ;  /* 0x007000041e007388 */ /* 0x0003e40000000c00 */
.L_x_607:
[----:B------:R-:W-:Y:S05]  /*e1a0*/  BSYNC B1 ;  /* 0x0000000000017941 */ /* 0x000fea0003800000 */
.L_x_606:
        /* <DEDUP_REMOVED lines=16> */
[-C--:B------:R-:W-:Y:S01]  /*e2b0*/  FMUL.FTZ R27, R34, R5.reuse ;  /* 0x00000005221b7220 */ /* 0x080fe20000410000 */
[----:B------:R-:W-:Y:S01]  /*e2c0*/  FFMA.FTZ R4, R24, R0, -R21 ;  /* 0x0000000018047223 */ /* 0x000fe20000010815 */
[C---:B------:R-:W-:Y:S01]  /*e2d0*/  FMUL.FTZ R21, R26.reuse, R5 ;  /* 0x000000051a157220 */ /* 0x040fe20000410000 */
[--C-:B------:R-:W-:Y:S02]  /*e2e0*/  HADD2.F32 R20, -RZ, R7.reuse.H0_H0 ;  /* 0x20000007ff147230 */ /* 0x100fe40000004100 */
[----:B------:R-:W-:Y:S01]  /*e2f0*/  FFMA.FTZ R5, R26, R14, -R27 ;  /* 0x0000000e1a057223 */ /* 0x000fe2000001081b */
[----:B------:R-:W-:Y:S02]  /*e300*/  HADD2.F32 R6, -RZ, R6.H1_H1 ;  /* 0x30000006ff067230 */ /* 0x000fe40000004100 */
[----:B------:R-:W-:Y:S01]  /*e310*/  FFMA.FTZ R25, R32, R0, R25 ;  /* 0x0000000020197223 */ /* 0x000fe20000010019 */
[----:B------:R-:W-:Y:S02]  /*e320*/  HADD2.F32 R7, -RZ, R7.H1_H1 ;  /* 0x30000007ff077230 */ /* 0x000fe40000004100 */
[----:B------:R-:W-:Y:S01]  /*e330*/  FFMA.FTZ R14, R34, R14, R21 ;  /* 0x0000000e220e7223 */ /* 0x000fe20000010015 */
[----:B------:R-:W-:-:S02]  /*e340*/  HADD2.F32 R27, -RZ, R10.H1_H1 ;  /* 0x3000000aff1b7230 */ /* 0x000fc40000004100 */
[----:B------:R-:W-:Y:S01]  /*e350*/  FMUL.FTZ R0, R29, R6 ;  /* 0x000000061d007220 */ /* 0x000fe20000410000 */
[----:B------:R-:W-:Y:S02]  /*e360*/  HADD2.F32 R10, -RZ, R11.H1_H1 ;  /* 0x3000000bff0a7230 */ /* 0x000fe40000004100 */
[----:B------:R-:W-:Y:S01]  /*e370*/  FMUL.FTZ R11, R12, R7 ;  /* 0x000000070c0b7220 */ /* 0x000fe20000410000 */
[----:B------:R-:W-:Y:S01]  /*e380*/  F2FP.F16.F32.PACK_AB R4, R25, R4 ;  /* 0x000000041904723e */ /* 0x000fe200000000ff */
[C---:B------:R-:W-:Y:S01]  /*e390*/  FMUL.FTZ R6, R27.reuse, R6 ;  /* 0x000000061b067220 */ /* 0x040fe20000410000 */
[----:B------:R-:W-:Y:S01]  /*e3a0*/  FFMA.FTZ R0, R27, R15, -R0 ;  /* 0x0000000f1b007223 */ /* 0x000fe20000010800 */
[C---:B------:R-:W-:Y:S01]  /*e3b0*/  FMUL.FTZ R13, R10.reuse, R7 ;  /* 0x000000070a0d7220 */ /* 0x040fe20000410000 */
[-C--:B------:R-:W-:Y:S01]  /*e3c0*/  FFMA.FTZ R7, R10, R20.reuse, -R11 ;  /* 0x000000140a077223 */ /* 0x080fe2000001080b */
[----:B------:R-:W-:Y:S01]  /*e3d0*/  FFMA.FTZ R15, R29, R15, R6 ;  /* 0x0000000f1d0f7223 */ /* 0x000fe20000010006 */
[----:B------:R-:W-:Y:S01]  /*e3e0*/  F2FP.F16.F32.PACK_AB R5, R14, R5 ;  /* 0x000000050e05723e */ /* 0x000fe200000000ff */
[----:B------:R-:W-:-:S03]  /*e3f0*/  FFMA.FTZ R20, R12, R20, R13 ;  /* 0x000000140c147223 */ /* 0x000fc6000001000d */
[----:B------:R-:W-:Y:S02]  /*e400*/  F2FP.F16.F32.PACK_AB R6, R15, R0 ;  /* 0x000000000f06723e */ /* 0x000fe400000000ff */
[----:B------:R-:W-:-:S05]  /*e410*/  F2FP.F16.F32.PACK_AB R7, R20, R7 ;  /* 0x000000071407723e */ /* 0x000fca00000000ff */
[----:B------:R2:W-:Y:S02]  /*e420*/  STS.128 [R30+0xb000], R4 ;  /* 0x00b000041e007388 */ /* 0x0005e40000000c00 */
.L_x_609:
[----:B------:R-:W-:Y:S05]  /*e430*/  BSYNC B1 ;  /* 0x0000000000017941 */ /* 0x000fea0003800000 */
.L_x_608:
        /* <DEDUP_REMOVED lines=38> */
[----:B------:R4:W-:Y:S01]  /*e6a0*/  STS.128 [R30+0xf000], R4 ;  /* 0x00f000041e007388 */ /* 0x0009e20000000c00 */
[----:B------:R-:W-:Y:S05]  /*e6b0*/  BRA `(.L_x_603) ;  /* 0x0000003800487947 */ /* 0x000fea0003800000 */
.L_x_573:
[----:B------:R-:W-:-:S03]  /*e6c0*/  UMOV UR4, 0xffffffff ;  /* 0xffffffff00047882 */ /* 0x000fc60000000000 */
[----:B------:R-:W-:Y:S05]  /*e6d0*/  BRA.DIV UR4, `(.L_x_610) ;  /* 0x0000019604887947 */ /* 0x000fea000b800000 */
[----:B------:R0:W1:Y:S04]  /*e6e0*/  SHFL.IDX PT, R0, R24, RZ, 0x181f ;  /* 0x00181fff18007589 */ /* 0x00006800000e0000 */
[----:B------:R-:W2:Y:S04]  /*e6f0*/  SHFL.IDX PT, R2, R2, RZ, 0x181f ;  /* 0x00181fff02027589 */ /* 0x000ea800000e0000 */
[----:B------:R0:W3:Y:S04]  /*e700*/  SHFL.IDX PT, R3, R26, RZ, 0x181f ;  /* 0x00181fff1a037589 */ /* 0x0000e800000e0000 */
[----:B------:R0:W4:Y:S02]  /*e710*/  SHFL.IDX PT, R20, R25, RZ, 0x181f ;  /* 0x00181fff19147589 */ /* 0x00012400000e0000 */
.L_x_857:
        /* <DEDUP_REMOVED lines=9> */
[----:B------:R-:W-:-:S02]  /*e7b0*/  CS2R R4, SRZ ;  /* 0x0000000000047805 */ /* 0x000fc4000001ff00 */
[----:B------:R-:W-:Y:S02]  /*e7c0*/  CS2R R12, SRZ ;  /* 0x00000000000c7805 */ /* 0x000fe4000001ff00 */
[----:B0-----:R-:W-:Y:S02]  /*e7d0*/  CS2R R26, SRZ ;  /* 0x00000000001a7805 */ /* 0x001fe4000001ff00 */
[----:B------:R-:W-:-:S05]  /*e7e0*/  CS2R R24, SRZ ;  /* 0x0000000000187805 */ /* 0x000fca000001ff00 */
[----:B------:R-:W-:Y:S05]  /*e7f0*/  @P0 BRA `(.L_x_612) ;  /* 0x0000000000600947 */ /* 0x000fea0003800000 */
[----:B------:R-:W-:Y:S01]  /*e800*/  ULDC UR4, c[0x0][0x3f4] ;  /* 0x0000fd0000047ab9 */ /* 0x000fe20000000800 */
[----:B------:R-:W-:Y:S01]  /*e810*/  ULDC.64 UR6, c[0x0][0x208] ;  /* 0x0000820000067ab9 */ /* 0x000fe20000000a00 */
[----:B------:R-:W-:Y:S02]  /*e820*/  ISETP.GE.AND P4, PT, R16, UR4, PT ;  /* 0x0000000410007c0c */ /* 0x000fe4000bf86270 */
[----:B------:R-:W-:-:S11]  /*e830*/  ISETP.GE.AND P5, PT, R213, UR4, PT ;  /* 0x00000004d5007c0c */ /* 0x000fd6000bfa6270 */
[C---:B------:R-:W-:Y:S01]  /*e840*/  @!P4 IMAD.SHL.U32 R35, R16.reuse, 0x2, RZ ;  /* 0x000000021023c824 */ /* 0x040fe200078e00ff */
[----:B------:R-:W-:Y:S02]  /*e850*/  @!P4 SHF.L.U64.HI R6, R16, 0x1, R17 ;  /* 0x000000011006c819 */ /* 0x000fe40000010211 */
[----:B------:R-:W-:Y:S02]  /*e860*/  @!P5 SHF.L.U32 R5, R23, 0x1, RZ ;  /* 0x000000011705d819 */ /* 0x000fe400000006ff */
[-C--:B--2---:R-:W-:Y:S02]  /*e870*/  @!P4 IADD3 R32, P0, R2, R35.reuse, RZ ;  /* 0x000000230220c210 */ /* 0x084fe40007f1e0ff */
[----:B----4-:R-:W-:Y:S02]  /*e880*/  @!P4 IADD3 R34, P1, R20, R35, RZ ;  /* 0x000000231422c210 */ /* 0x010fe40007f3e0ff */
[-C--:B------:R-:W-:Y:S01]  /*e890*/  @!P5 IADD3 R36, P2, R2, R5.reuse, RZ ;  /* 0x000000050224d210 */ /* 0x080fe20007f5e0ff */
[--C-:B-1----:R-:W-:Y:S01]  /*e8a0*/  @!P4 IMAD.X R33, R0, 0x1, R6.reuse, P0 ;  /* 0x000000010021c824 */ /* 0x102fe200000e0606 */
[----:B------:R-:W-:Y:S01]  /*e8b0*/  @!P5 IADD3 R2, P3, R20, R5, RZ ;  /* 0x000000051402d210 */ /* 0x000fe20007f7e0ff */
[----:B---3--:R-:W-:Y:S01]  /*e8c0*/  @!P4 IMAD.X R35, R3, 0x1, R6, P1 ;  /* 0x000000010323c824 */ /* 0x008fe200008e0606 */
[----:B------:R-:W-:-:S02]  /*e8d0*/  @!P5 SHF.L.U64.HI R4, R23, 0x1, R216 ;  /* 0x000000011704d819 */ /* 0x000fc400000102d8 */
[----:B------:R-:W-:Y:S02]  /*e8e0*/  CS2R R6, SRZ ;  /* 0x0000000000067805 */ /* 0x000fe4000001ff00 */
[----:B------:R-:W-:Y:S02]  /*e8f0*/  CS2R R14, SRZ ;  /* 0x00000000000e7805 */ /* 0x000fe4000001ff00 */
[----:B------:R-:W-:Y:S02]  /*e900*/  CS2R R12, SRZ ;  /* 0x00000000000c7805 */ /* 0x000fe4000001ff00 */
[----:B------:R-:W-:Y:S01]  /*e910*/  @!P5 IADD3.X R37, R0, R4, RZ, P2, !PT ;  /* 0x000000040025d210 */ /* 0x000fe200017fe4ff */
[----:B------:R-:W-:Y:S01]  /*e920*/  @!P5 IMAD.X R3, R3, 0x1, R4, P3 ;  /* 0x000000010303d824 */ /* 0x000fe200018e0604 */
[----:B------:R-:W-:Y:S01]  /*e930*/  CS2R R4, SRZ ;  /* 0x0000000000047805 */ /* 0x000fe2000001ff00 */
[----:B------:R0:W5:Y:S04]  /*e940*/  @!P4 LD.E.128 R8, desc[UR6][R32.64] ;  /* 0x000000062008c980 */ /* 0x000168000c101d00 */
[----:B------:R0:W5:Y:S04]  /*e950*/  @!P4 LD.E.128 R24, desc[UR6][R34.64] ;  /* 0x000000062218c980 */ /* 0x000168000c101d00 */
[----:B------:R0:W5:Y:S04]  /*e960*/  @!P5 LD.E.128 R4, desc[UR6][R36.64] ;  /* 0x000000062404d980 */ /* 0x000168000c101d00 */
[----:B------:R0:W5:Y:S02]  /*e970*/  @!P5 LD.E.128 R12, desc[UR6][R2.64] ;  /* 0x00000006020cd980 */ /* 0x000164000c101d00 */
.L_x_612:
[----:B------:R-:W-:Y:S05]  /*e980*/  BSYNC B1 ;  /* 0x0000000000017941 */ /* 0x000fea0003800000 */
.L_x_611:
[----:B0--3--:R-:W1:Y:S01]  /*e990*/  LDL R3, [R1+0x74] ;  /* 0x0000740001037983 */ /* 0x009e620000100800 */
[----:B-----5:R-:W-:Y:S01]  /*e9a0*/  IMAD.MOV.U32 R29, RZ, RZ, R8 ;  /* 0x000000ffff1d7224 */ /* 0x020fe200078e0008 */
[----:B------:R-:W-:Y:S01]  /*e9b0*/  SHF.R.U64 R34, R8, 0x10, R9 ;  /* 0x0000001008227819 */ /* 0x000fe20000001209 */
[----:B------:R-:W-:Y:S01]  /*e9c0*/  IMAD.MOV.U32 R33, RZ, RZ, R10 ;  /* 0x000000ffff217224 */ /* 0x000fe200078e000a */
[----:B------:R-:W-:Y:S01]  /*e9d0*/  MOV R32, R9 ;  /* 0x0000000900207202 */ /* 0x000fe20000000f00 */
[----:B----4-:R-:W-:Y:S01]  /*e9e0*/  IMAD.MOV.U32 R20, RZ, RZ, R11 ;  /* 0x000000ffff147224 */ /* 0x010fe200078e000b */
[----:B------:R-:W-:Y:S01]  /*e9f0*/  MOV R8, R4 ;  /* 0x0000000400087202 */ /* 0x000fe20000000f00 */
[----:B--2---:R-:W-:Y:S01]  /*ea00*/  IMAD.MOV.U32 R2, RZ, RZ, R6 ;  /* 0x000000ffff027224 */ /* 0x004fe200078e0006 */
[----:B------:R-:W-:Y:S01]  /*ea10*/  SHF.R.U64 R40, R4, 0x10, R5 ;  /* 0x0000001004287819 */ /* 0x000fe20000001205 */
[----:B------:R-:W-:Y:S01]  /*ea20*/  IMAD.MOV.U32 R35, RZ, RZ, R24 ;  /* 0x000000ffff237224 */ /* 0x000fe200078e0018 */
[----:B------:R-:W-:Y:S01]  /*ea30*/  SHF.R.U32.HI R36, RZ, 0x10, R9 ;  /* 0x00000010ff247819 */ /* 0x000fe20000011609 */
[----:B------:R-:W-:Y:S01]  /*ea40*/  IMAD.MOV.U32 R9, RZ, RZ, R5 ;  /* 0x000000ffff097224 */ /* 0x000fe200078e0005 */
[----:B------:R-:W-:Y:S01]  /*ea50*/  SHF.R.U64 R38, R10, 0x10, R11 ;  /* 0x000000100a267819 */ /* 0x000fe2000000120b */
[----:B------:R-:W-:Y:S01]  /*ea60*/  IMAD.MOV.U32 R10, RZ, RZ, R25 ;  /* 0x000000ffff0a7224 */ /* 0x000fe200078e0019 */
[----:B------:R-:W-:Y:S01]  /*ea70*/  MOV R4, R7 ;  /* 0x0000000700047202 */ /* 0x000fe20000000f00 */
[----:B------:R-:W-:Y:S01]  /*ea80*/  BSSY B1, `(.L_x_613) ;  /* 0x000002d000017945 */ /* 0x000fe20003800000 */
[----:B------:R-:W-:Y:S01]  /*ea90*/  SHF.R.U64 R42, R6, 0x10, R7 ;  /* 0x00000010062a7819 */ /* 0x000fe20000001207 */
[----:B------:R-:W-:Y:S01]  /*eaa0*/  IMAD.MOV.U32 R6, RZ, RZ, R13 ;  /* 0x000000ffff067224 */ /* 0x000fe200078e000d */
[----:B------:R-:W-:Y:S01]  /*eab0*/  SHF.R.U32.HI R43, RZ, 0x10, R7 ;  /* 0x00000010ff2b7819 */ /* 0x000fe20000011607 */
[----:B------:R-:W-:Y:S01]  /*eac0*/  IMAD.MOV.U32 R7, RZ, RZ, R27 ;  /* 0x000000ffff077224 */ /* 0x000fe200078e001b */
[----:B------:R-:W-:-:S02]  /*ead0*/  SHF.R.U32.HI R11, RZ, 0x10, R11 ;  /* 0x00000010ff0b7819 */ /* 0x000fc4000001160b */
[----:B------:R-:W-:Y:S02]  /*eae0*/  SHF.R.U64 R44, R24, 0x10, R25 ;  /* 0x00000010182c7819 */ /* 0x000fe40000001219 */
[----:B------:R-:W-:Y:S02]  /*eaf0*/  MOV R37, R26 ;  /* 0x0000001a00257202 */ /* 0x000fe40000000f00 */
[----:B------:R-:W-:Y:S01]  /*eb00*/  SHF.R.U64 R45, R26, 0x10, R27 ;  /* 0x000000101a2d7819 */ /* 0x000fe2000000121b */
[----:B------:R-:W-:Y:S01]  /*eb10*/  IMAD.MOV.U32 R26, RZ, RZ, R14 ;  /* 0x000000ffff1a7224 */ /* 0x000fe200078e000e */
[----:B------:R-:W-:Y:S02]  /*eb20*/  SHF.R.U32.HI R41, RZ, 0x10, R5 ;  /* 0x00000010ff297819 */ /* 0x000fe40000011605 */
[----:B------:R-:W-:Y:S02]  /*eb30*/  SHF.R.U32.HI R25, RZ, 0x10, R25 ;  /* 0x00000010ff197819 */ /* 0x000fe40000011619 */
[----:B------:R-:W-:-:S02]  /*eb40*/  SHF.R.U32.HI R27, RZ, 0x10, R27 ;  /* 0x00000010ff1b7819 */ /* 0x000fc4000001161b */
[----:B------:R-:W-:Y:S02]  /*eb50*/  MOV R24, R12 ;  /* 0x0000000c00187202 */ /* 0x000fe40000000f00 */
[--C-:B------:R-:W-:Y:S02]  /*eb60*/  SHF.R.U64 R46, R12, 0x10, R13.reuse ;  /* 0x000000100c2e7819 */ /* 0x100fe4000000120d */
[----:B------:R-:W-:Y:S02]  /*eb70*/  SHF.R.U32.HI R47, RZ, 0x10, R13 ;  /* 0x00000010ff2f7819 */ /* 0x000fe4000001160d */
[----:B------:R-:W-:Y:S02]  /*eb80*/  MOV R5, R15 ;  /* 0x0000000f00057202 */ /* 0x000fe40000000f00 */
[----:B------:R-:W-:Y:S02]  /*eb90*/  SHF.R.U64 R48, R14, 0x10, R15 ;  /* 0x000000100e307819 */ /* 0x000fe4000000120f */
[----:B------:R-:W-:-:S02]  /*eba0*/  PRMT R29, R29, 0x5410, R32 ;  /* 0x000054101d1d7816 */ /* 0x000fc40000000020 */
[----:B------:R-:W-:Y:S02]  /*ebb0*/  VIMNMX R12, R39, 0x80, PT ;  /* 0x00000080270c7848 */ /* 0x000fe40003fe0100 */
[----:B------:R-:W-:Y:S02]  /*ebc0*/  PRMT R32, R34, 0x5410, R36 ;  /* 0x0000541022207816 */ /* 0x000fe40000000024 */
[----:B------:R-:W-:Y:S02]  /*ebd0*/  SHF.R.U32.HI R49, RZ, 0x10, R15 ;  /* 0x00000010ff317819 */ /* 0x000fe4000001160f */
[----:B------:R-:W-:Y:S02]  /*ebe0*/  PRMT R34, R38, 0x5410, R11 ;  /* 0x0000541026227816 */ /* 0x000fe4000000000b */
        /* <DEDUP_REMOVED lines=10> */
[----:B------:R-:W-:Y:S02]  /*ec90*/  PRMT R25, R46, 0x5410, R47 ;  /* 0x000054102e197816 */ /* 0x000fe4000000002f */
[----:B------:R-:W-:Y:S02]  /*eca0*/  ISETP.GE.AND P1, PT, R219, R12, PT ;  /* 0x0000000cdb00720c */ /* 0x000fe40003f26270 */
[----:B------:R-:W-:Y:S02]  /*ecb0*/  PRMT R26, R26, 0x5410, R5 ;  /* 0x000054101a1a7816 */ /* 0x000fe40000000005 */
[----:B------:R-:W-:-:S02]  /*ecc0*/  PRMT R27, R48, 0x7610, R27 ;  /* 0x00007610301b7816 */ /* 0x000fc4000000001b */
[----:B-1----:R-:W-:-:S04]  /*ecd0*/  LEA.HI R0, R3, R3, RZ, 0x1 ;  /* 0x0000000303007211 */ /* 0x002fc800078f08ff */
[----:B------:R-:W-:-:S05]  /*ece0*/  LOP3.LUT R0, R0, 0xfffffffe, RZ, 0xc0, !PT ;  /* 0xfffffffe00007812 */ /* 0x000fca00078ec0ff */
[----:B------:R-:W-:-:S05]  /*ecf0*/  IMAD.IADD R0, R3, 0x1, -R0 ;  /* 0x0000000103007824 */ /* 0x000fca00078e0a00 */
[----:B------:R-:W-:Y:S02]  /*ed00*/  SHF.L.U32 R3, R0, 0x1f, RZ ;  /* 0x0000001f00037819 */ /* 0x000fe400000006ff */
[----:B------:R-:W-:Y:S02]  /*ed10*/  SHF.R.S32.HI R0, RZ, 0x1f, R213 ;  /* 0x0000001fff007819 */ /* 0x000fe400000114d5 */
[----:B------:R-:W0:Y:S02]  /*ed20*/  SYNCS.PHASECHK.TRANS64.TRYWAIT P0, [R22+URZ+0x38800], R3 ;  /* 0x03880003160075a7 */ /* 0x000e24000800017f */
[----:B------:R-:W-:Y:S01]  /*ed30*/  LEA.HI R2, R0, R213, RZ, 0x3 ;  /* 0x000000d500027211 */ /* 0x000fe200078f18ff */
[----:B0-----:R-:W-:Y:S06]  /*ed40*/  @!P0 BRA `(.L_x_614) ;  /* 0x0000019000608947 */ /* 0x001fec0003800000 */
.L_x_858:
[----:B------:R-:W-:Y:S05]  /*ed50*/  BSYNC B1 ;  /* 0x0000000000017941 */ /* 0x000fea0003800000 */
.L_x_613:
[----:B------:R-:W-:Y:S01]  /*ed60*/  BSSY B1, `(.L_x_615) ;  /* 0x00000c2000017945 */ /* 0x000fe20003800000 */
[----:B------:R-:W-:Y:S02]  /*ed70*/  PRMT R27, R27, 0x5410, R49 ;  /* 0x000054101b1b7816 */ /* 0x000fe40000000031 */
[----:B0-----:R-:W-:Y:S01]  /*ed80*/  SHF.R.S32.HI R3, RZ, 0x3, R2 ;  /* 0x00000003ff037819 */ /* 0x001fe20000011402 */
[----:B------:R-:W-:Y:S06]  /*ed90*/  @P1 BRA `(.L_x_616) ;  /* 0x0000000800f81947 */ /* 0x000fec0003800000 */
[----:B------:R-:W0:Y:S01]  /*eda0*/  LDC R56, c[0x0][0x3f4] ;  /* 0x0000fd00ff387b82 */ /* 0x000e220000000800 */
[----:B------:R-:W-:Y:S01]  /*edb0*/  BSSY B2, `(.L_x_617) ;  /* 0x000005c000027945 */ /* 0x000fe20003800000 */
[----:B------:R-:W-:Y:S02]  /*edc0*/  SHF.R.U32.HI R58, RZ, 0x3, R225 ;  /* 0x00000003ff3a7819 */ /* 0x000fe400000116e1 */
[-C--:B0-----:R-:W-:Y:S02]  /*edd0*/  ISETP.GE.AND P0, PT, R16, R56.reuse, PT ;  /* 0x000000381000720c */ /* 0x081fe40003f06270 */
[----:B------:R-:W-:-:S11]  /*ede0*/  ISETP.GE.AND P1, PT, R213, R56, PT ;  /* 0x00000038d500720c */ /* 0x000fd60003f26270 */
[----:B------:R-:W-:Y:S05]  /*edf0*/  @P0 BRA `(.L_x_618) ;  /* 0x00000004005c0947 */ /* 0x000fea0003800000 */
[----:B------:R-:W2:Y:S01]  /*ee00*/  LDL R4, [R1+0x68] ;  /* 0x0000680001047983 */ /* 0x000ea20000100800 */
[----:B------:R-:W-:Y:S02]  /*ee10*/  HADD2.F32 R51, -RZ, R35.H0_H0 ;  /* 0x20000023ff337230 */ /* 0x000fe40000004100 */
[----:B------:R-:W-:Y:S02]  /*ee20*/  HADD2.F32 R49, -RZ, R29.H0_H0 ;  /* 0x2000001dff317230 */ /* 0x000fe40000004100 */
[----:B------:R-:W-:Y:S01]  /*ee30*/  HADD2.F32 R53, -RZ, R36.H0_H0 ;  /* 0x20000024ff357230 */ /* 0x000fe20000004100 */
[----:B--2---:R-:W-:-:S04]  /*ee40*/  LEA.HI R4, R56, R4, RZ, 0x1d ;  /* 0x0000000438047211 */ /* 0x004fc800078fe8ff */
[----:B------:R-:W-:Y:S01]  /*ee50*/  SHF.R.S32.HI R5, RZ, 0x1f, R4 ;  /* 0x0000001fff057819 */ /* 0x000fe20000011404 */
[----:B------:R-:W-:-:S03]  /*ee60*/  IMAD.SHL.U32 R6, R4, 0x8, RZ ;  /* 0x0000000804067824 */ /* 0x000fc600078e00ff */
[----:B------:R-:W-:Y:S02]  /*ee70*/  LEA.HI R5, R5, R4, RZ, 0x3 ;  /* 0x0000000405057211 */ /* 0x000fe400078f18ff */
[----:B------:R-:W-:-:S03]  /*ee80*/  LOP3.LUT R6, R225, 0x38, R6, 0xf8, !PT ;  /* 0x00000038e1067812 */ /* 0x000fc600078ef806 */
[----:B------:R-:W-:Y:S01]  /*ee90*/  IMAD.SHL.U32 R5, R5, 0x400, RZ ;  /* 0x0000040005057824 */ /* 0x000fe200078e00ff */
[----:B------:R-:W-:-:S04]  /*eea0*/  LOP3.LUT R9, R6, R58, RZ, 0x3c, !PT ;  /* 0x0000003a06097212 */ /* 0x000fc800078e3cff */
[----:B------:R-:W-:Y:S02]  /*eeb0*/  LOP3.LUT R8, R5, 0x7fffe000, RZ, 0xc0, !PT ;  /* 0x7fffe00005087812 */ /* 0x000fe400078ec0ff */
[----:B------:R-:W0:Y:S02]  /*eec0*/  LDS.128 R4, [R30] ;  /* 0x000000001e047984 */ /* 0x000e240000000c00 */
[----:B------:R-:W-:-:S04]  /*eed0*/  IADD3 R9, R9, R8, R229 ;  /* 0x0000000809097210 */ /* 0x000fc80007ffe0e5 */
[----:B------:R-:W-:-:S05]  /*eee0*/  LEA R39, R9, R22, 0x1 ;  /* 0x0000001609277211 */ /* 0x000fca00078e08ff */
[----:B------:R-:W1:Y:S01]  /*eef0*/  LDS.128 R8, [R39+0x14400] ;  /* 0x0144000027087984 */ /* 0x000e620000000c00 */
[--C-:B0-----:R-:W-:Y:S02]  /*ef00*/  HADD2.F32 R40, -RZ, R4.reuse.H0_H0 ;  /* 0x20000004ff287230 */ /* 0x101fe40000004100 */
[----:B------:R-:W-:Y:S02]  /*ef10*/  HADD2.F32 R4, -RZ, R4.H1_H1 ;  /* 0x30000004ff047230 */ /* 0x000fe40000004100 */
[--C-:B------:R-:W-:Y:S02]  /*ef20*/  HADD2.F32 R41, -RZ, R5.reuse.H0_H0 ;  /* 0x20000005ff297230 */ /* 0x100fe40000004100 */
[----:B------:R-:W-:Y:S02]  /*ef30*/  HADD2.F32 R5, -RZ, R5.H1_H1 ;  /* 0x30000005ff057230 */ /* 0x000fe40000004100 */
[--C-:B------:R-:W-:Y:S02]  /*ef40*/  HADD2.F32 R42, -RZ, R6.reuse.H0_H0 ;  /* 0x20000006ff2a7230 */ /* 0x100fe40000004100 */
[----:B------:R-:W-:-:S02]  /*ef50*/  HADD2.F32 R6, -RZ, R6.H1_H1 ;  /* 0x30000006ff067230 */ /* 0x000fc40000004100 */
[--C-:B-1----:R-:W-:Y:S02]  /*ef60*/  HADD2.F32 R44, -RZ, R8.reuse.H0_H0 ;  /* 0x20000008ff2c7230 */ /* 0x102fe40000004100 */
[----:B------:R-:W-:Y:S02]  /*ef70*/  HADD2.F32 R8, -RZ, R8.H1_H1 ;  /* 0x30000008ff087230 */ /* 0x000fe40000004100 */
[----:B------:R-:W-:Y:S02]  /*ef80*/  HADD2.F32 R45, -RZ, R9.H0_H0 ;  /* 0x20000009ff2d7230 */ /* 0x000fe40000004100 */
[C---:B------:R-:W-:Y:S01]  /*ef90*/  FMUL.FTZ R55, R44.reuse, R51 ;  /* 0x000000332c377220 */ /* 0x040fe20000410000 */
[----:B------:R-:W-:Y:S01]  /*efa0*/  FMUL.FTZ R57, R44, R49 ;  /* 0x000000312c397220 */ /* 0x000fe20000410000 */
[----:B------:R-:W-:Y:S02]  /*efb0*/  HADD2.F32 R44, -RZ, R35.H1_H1 ;  /* 0x30000023ff2c7230 */ /* 0x000fe40000004100 */
[----:B------:R-:W-:Y:S01]  /*efc0*/  FMUL.FTZ R59, R8, R53 ;  /* 0x00000035083b7220 */ /* 0x000fe20000410000 */
[----:B------:R-:W-:Y:S01]  /*efd0*/  FFMA.FTZ R55, R40, R49, -R55 ;  /* 0x0000003128377223 */ /* 0x000fe20000010837 */
[----:B------:R-:W-:-:S02]  /*efe0*/  HADD2.F32 R49, -RZ, R32.H0_H0 ;  /* 0x20000020ff317230 */ /* 0x000fc40000004100 */
[----:B------:R-:W-:Y:S01]  /*eff0*/  FFMA.FTZ R57, R40, R51, R57 ;  /* 0x0000003328397223 */ /* 0x000fe20000010039 */
[----:B------:R-:W-:Y:S02]  /*f000*/  HADD2.F32 R40, -RZ, R29.H1_H1 ;  /* 0x3000001dff287230 */ /* 0x000fe40000004100 */
[C---:B------:R-:W-:Y:S01]  /*f010*/  FMUL.FTZ R52, R45.reuse, R44 ;  /* 0x0000002c2d347220 */ /* 0x040fe20000410000 */
[----:B------:R-:W-:Y:S02]  /*f020*/  HADD2.F32 R9, -RZ, R9.H1_H1 ;  /* 0x30000009ff097230 */ /* 0x000fe40000004100 */
[-C--:B------:R-:W-:Y:S01]  /*f030*/  FMUL.FTZ R51, R8, R49.reuse ;  /* 0x0000003108337220 */ /* 0x080fe20000410000 */
[C---:B------:R-:W-:Y:S01]  /*f040*/  FFMA.FTZ R48, R4.reuse, R49, -R59 ;  /* 0x0000003104307223 */ /* 0x040fe2000001083b */
[----:B------:R-:W-:Y:S01]  /*f050*/  FMUL.FTZ R45, R45, R40 ;  /* 0x000000282d2d7220 */ /* 0x000fe20000410000 */
[----:B------:R-:W-:Y:S02]  /*f060*/  HADD2.F32 R8, -RZ, R36.H1_H1 ;  /* 0x30000024ff087230 */ /* 0x000fe40000004100 */
[----:B------:R-:W-:Y:S01]  /*f070*/  FFMA.FTZ R50, R4, R53, R51 ;  /* 0x0000003504327223 */ /* 0x000fe20000010033 */
[----:B------:R-:W-:-:S02]  /*f080*/  HADD2.F32 R4, -RZ, R32.H1_H1 ;  /* 0x30000020ff047230 */ /* 0x000fc40000004100 */
[C---:B------:R-:W-:Y:S01]  /*f090*/  FFMA.FTZ R44, R41.reuse, R44, R45 ;  /* 0x0000002c292c7223 */ /* 0x040fe2000001002d */
[--C-:B------:R-:W-:Y:S02]  /*f0a0*/  HADD2.F32 R46, -RZ, R10.reuse.H0_H0 ;  /* 0x2000000aff2e7230 */ /* 0x100fe40000004100 */
[----:B------:R-:W-:Y:S01]  /*f0b0*/  FFMA.FTZ R52, R41, R40, -R52 ;  /* 0x0000002829347223 */ /* 0x000fe20000010834 */
[----:B------:R-:W-:Y:S02]  /*f0c0*/  HADD2.F32 R45, -RZ, R37.H0_H0 ;  /* 0x20000025ff2d7230 */ /* 0x000fe40000004100 */
[C---:B------:R-:W-:Y:S01]  /*f0d0*/  FMUL.FTZ R40, R9.reuse, R8 ;  /* 0x0000000809287220 */ /* 0x040fe20000410000 */
[----:B------:R-:W-:Y:S02]  /*f0e0*/  HADD2.F32 R41, -RZ, R33.H0_H0 ;  /* 0x20000021ff297230 */ /* 0x000fe40000004100 */
[----:B------:R-:W-:Y:S01]  /*f0f0*/  FMUL.FTZ R54, R9, R4 ;  /* 0x0000000409367220 */ /* 0x000fe20000410000 */
[----:B------:R-:W-:-:S02]  /*f100*/  HADD2.F32 R10, -RZ, R10.H1_H1 ;  /* 0x3000000aff0a7230 */ /* 0x000fc40000004100 */
[C---:B------:R-:W-:Y:S01]  /*f110*/  FMUL.FTZ R59, R46.reuse, R45 ;  /* 0x0000002d2e3b7220 */ /* 0x040fe20000410000 */
[----:B------:R-:W-:Y:S02]  /*f120*/  HADD2.F32 R49, -RZ, R38.H0_H0 ;  /* 0x20000026ff317230 */ /* 0x000fe40000004100 */
[C---:B------:R-:W-:Y:S01]  /*f130*/  FFMA.FTZ R51, R5.reuse, R4, -R40 ;  /* 0x0000000405337223 */ /* 0x040fe20000010828 */
[----:B------:R-:W-:Y:S02]  /*f140*/  HADD2.F32 R9, -RZ, R34.H0_H0 ;  /* 0x20000022ff097230 */ /* 0x000fe40000004100 */
[-C--:B------:R-:W-:Y:S01]  /*f150*/  FMUL.FTZ R46, R46, R41.reuse ;  /* 0x000000292e2e7220 */ /* 0x080fe20000410000 */
[----:B------:R-:W-:Y:S01]  /*f160*/  FFMA.FTZ R53, R5, R8, R54 ;  /* 0x0000000805357223 */ /* 0x000fe20000010036 */
[----:B------:R-:W-:Y:S01]  /*f170*/  FFMA.FTZ R59, R42, R41, -R59 ;  /* 0x000000292a3b7223 */ /* 0x000fe2000001083b */
[--C-:B------:R-:W-:Y:S02]  /*f180*/  HADD2.F32 R47, -RZ, R11.reuse.H0_H0 ;  /* 0x2000000bff2f7230 */ /* 0x100fe40000004100 */
[C---:B------:R-:W-:Y:S01]  /*f190*/  FMUL.FTZ R5, R10.reuse, R49 ;  /* 0x000000310a057220 */ /* 0x040fe20000410000 */
[----:B------:R-:W-:Y:S01]  /*f1a0*/  FMUL.FTZ R41, R10, R9 ;  /* 0x000000090a297220 */ /* 0x000fe20000410000 */
[----:B------:R-:W-:-:S02]  /*f1b0*/  HADD2.F32 R11, -RZ, R11.H1_H1 ;  /* 0x3000000bff0b7230 */ /* 0x000fc40000004100 */
[----:B------:R-:W-:Y:S01]  /*f1c0*/  FFMA.FTZ R46, R42, R45, R46 ;  /* 0x0000002d2a2e7223 */ /* 0x000fe2000001002e */
[----:B------:R-:W-:Y:S02]  /*f1d0*/  HADD2.F32 R10, -RZ, R37.H1_H1 ;  /* 0x30000025ff0a7230 */ /* 0x000fe40000004100 */
[C---:B------:R-:W-:Y:S01]  /*f1e0*/  FFMA.FTZ R42, R6.reuse, R9, -R5 ;  /* 0x00000009062a7223 */ /* 0x040fe20000010805 */
[----:B------:R-:W-:Y:S02]  /*f1f0*/  HADD2.F32 R40, -RZ, R38.H1_H1 ;  /* 0x30000026ff287230 */ /* 0x000fe40000004100 */
[----:B------:R-:W-:Y:S01]  /*f200*/  FFMA.FTZ R41, R6, R49, R41 ;  /* 0x0000003106297223 */ /* 0x000fe20000010029 */
[----:B------:R-:W-:Y:S02]  /*f210*/  HADD2.F32 R4, -RZ, R33.H1_H1 ;  /* 0x30000021ff047230 */ /* 0x000fe40000004100 */
[----:B------:R-:W-:Y:S01]  /*f220*/  FMUL.FTZ R6, R47, R10 ;  /* 0x0000000a2f067220 */ /* 0x000fe20000410000 */
[----:B------:R-:W-:-:S02]  /*f230*/  HADD2.F32 R8, -RZ, R34.H1_H1 ;  /* 0x30000022ff087230 */ /* 0x000fc40000004100 */
[----:B------:R-:W-:Y:S01]  /*f240*/  FMUL.FTZ R54, R11, R40 ;  /* 0x000000280b367220 */ /* 0x000fe20000410000 */
[--C-:B------:R-:W-:Y:S02]  /*f250*/  HADD2.F32 R43, -RZ, R7.reuse.H0_H0 ;  /* 0x20000007ff2b7230 */ /* 0x100fe40000004100 */
[----:B------:R-:W-:Y:S01]  /*f260*/  FMUL.FTZ R47, R47, R4 ;  /* 0x000000042f2f7220 */ /* 0x000fe20000410000 */
[----:B------:R-:W-:Y:S02]  /*f270*/  HADD2.F32 R7, -RZ, R7.H1_H1 ;  /* 0x30000007ff077230 */ /* 0x000fe40000004100 */
[----:B------:R-:W-:Y:S01]  /*f280*/  FMUL.FTZ R5, R11, R8 ;  /* 0x000000080b057220 */ /* 0x000fe20000410000 */
[----:B------:R-:W-:Y:S01]  /*f290*/  F2FP.F16.F32.PACK_AB R9, R53, R44 ;  /* 0x0000002c3509723e */ /* 0x000fe200000000ff */
[C---:B------:R-:W-:Y:S01]  /*f2a0*/  FFMA.FTZ R11, R43.reuse, R4, -R6 ;  /* 0x000000042b0b7223 */ /* 0x040fe20000010806 */
[----:B------:R-:W-:Y:S01]  /*f2b0*/  FFMA.FTZ R47, R43, R10, R47 ;  /* 0x0000000a2b2f7223 */ /* 0x000fe2000001002f */
[C---:B------:R-:W-:Y:S01]  /*f2c0*/  FFMA.FTZ R54, R7.reuse, R8, -R54 ;  /* 0x0000000807367223 */ /* 0x040fe20000010836 */
[----:B------:R-:W-:Y:S01]  /*f2d0*/  FFMA.FTZ R40, R7, R40, R5 ;  /* 0x0000002807287223 */ /* 0x000fe20000010005 */
[----:B------:R-:W-:-:S02]  /*f2e0*/  F2FP.F16.F32.PACK_AB R4, R48, R55 ;  /* 0x000000373004723e */ /* 0x000fc400000000ff */
[----:B------:R-:W-:Y:S02]  /*f2f0*/  F2FP.F16.F32.PACK_AB R5, R51, R52 ;  /* 0x000000343305723e */ /* 0x000fe400000000ff */
[----:B------:R-:W-:Y:S02]  /*f300*/  F2FP.F16.F32.PACK_AB R6, R42, R59 ;  /* 0x0000003b2a06723e */ /* 0x000fe400000000ff */
[----:B------:R-:W-:Y:S02]  /*f310*/  F2FP.F16.F32.PACK_AB R7, R54, R11 ;  /* 0x0000000b3607723e */ /* 0x000fe400000000ff */
[----:B------:R-:W-:Y:S02]  /*f320*/  F2FP.F16.F32.PACK_AB R8, R50, R57 ;  /* 0x000000393208723e */ /* 0x000fe400000000ff */
[----:B------:R-:W-:Y:S01]  /*f330*/  F2FP.F16.F32.PACK_AB R10, R41, R46 ;  /* 0x0000002e290a723e */ /* 0x000fe200000000ff */
[----:B------:R0:W-:Y:S01]  /*f340*/  STS.128 [R30], R4 ;  /* 0x000000041e007388 */ /* 0x0001e20000000c00 */
[----:B------:R-:W-:-:S05]  /*f350*/  F2FP.F16.F32.PACK_AB R11, R40, R47 ;  /* 0x0000002f280b723e */ /* 0x000fca00000000ff */
[----:B------:R0:W-:Y:S02]  /*f360*/  STS.128 [R39+0x14400], R8 ;  /* 0x0144000827007388 */ /* 0x0001e40000000c00 */
.L_x_618:
[----:B------:R-:W-:Y:S05]  /*f370*/  BSYNC B2 ;  /* 0x0000000000027941 */ /* 0x000fea0003800000 */
.L_x_617:
[----:B------:R-:W-:Y:S05]  /*f380*/  @P1 BRA `(.L_x_616) ;  /* 0x00000004007c1947 */ /* 0x000fea0003800000 */
[----:B0-----:R-:W2:Y:S01]  /*f390*/  LDL R4, [R1+0x70] ;  /* 0x0000700001047983 */ /* 0x001ea20000100800 */
[----:B------:R-:W-:Y:S01]  /*f3a0*/  LEA.HI R5, R0, R213, RZ, 0x6 ;  /* 0x000000d500057211 */ /* 0x000fe200078f30ff */
[----:B------:R-:W-:Y:S01]  /*f3b0*/  HADD2.F32 R48, -RZ, R13.H0_H0 ;  /* 0x2000000dff307230 */ /* 0x000fe20000004100 */
[----:B------:R-:W-:Y:S01]  /*f3c0*/  LOP3.LUT R6, R225, 0x38, R2, 0xf8, !PT ;  /* 0x00000038e1067812 */ /* 0x000fe200078ef802 */
[--C-:B------:R-:W-:Y:S02]  /*f3d0*/  HADD2.F32 R50, -RZ, R24.reuse.H0_H0 ;  /* 0x20000018ff327230 */ /* 0x100fe40000004100 */
[----:B------:R-:W-:Y:S01]  /*f3e0*/  IMAD.SHL.U32 R7, R5, 0x80, RZ ;  /* 0x0000008005077824 */ /* 0x000fe200078e00ff */
[----:B------:R-:W-:Y:S01]  /*f3f0*/  LOP3.LUT R9, R6, R58, RZ, 0x3c, !PT ;  /* 0x0000003a06097212 */ /* 0x000fe200078e3cff */
[----:B------:R-:W-:Y:S02]  /*f400*/  HADD2.F32 R47, -RZ, R25.H0_H0 ;  /* 0x20000019ff2f7230 */ /* 0x000fe40000004100 */
[----:B------:R-:W-:Y:S01]  /*f410*/  HADD2.F32 R49, -RZ, R24.H1_H1 ;  /* 0x30000018ff317230 */ /* 0x000fe20000004100 */
[----:B------:R-:W-:-:S04]  /*f420*/  LOP3.LUT R8, R7, 0xffffe000, RZ, 0xc0, !PT ;  /* 0xffffe00007087812 */ /* 0x000fc800078ec0ff */
[----:B------:R-:W-:Y:S02]  /*f430*/  IADD3 R8, R9, R8, R229 ;  /* 0x0000000809087210 */ /* 0x000fe40007ffe0e5 */
[----:B--2---:R-:W-:Y:S02]  /*f440*/  R2UR UR4, R4 ;  /* 0x00000000040472ca */ /* 0x004fe400000e0000 */
[----:B------:R-:W-:-:S04]  /*f450*/  LEA.HI R4, R56, R3, RZ, 0x1d ;  /* 0x0000000338047211 */ /* 0x000fc800078fe8ff */
[----:B------:R-:W-:Y:S01]  /*f460*/  SHF.R.S32.HI R5, RZ, 0x1f, R4 ;  /* 0x0000001fff057819 */ /* 0x000fe20000011404 */
[----:B------:R-:W-:-:S03]  /*f470*/  IMAD.SHL.U32 R6, R4, 0x8, RZ ;  /* 0x0000000804067824 */ /* 0x000fc600078e00ff */
[----:B------:R-:W-:Y:S02]  /*f480*/  LEA.HI R5, R5, R4, RZ, 0x3 ;  /* 0x0000000405057211 */ /* 0x000fe400078f18ff */
[----:B------:R-:W-:Y:S02]  /*f490*/  LOP3.LUT R6, R225, 0x38, R6, 0xf8, !PT ;  /* 0x00000038e1067812 */ /* 0x000fe400078ef806 */
[----:B------:R-:W-:Y:S02]  /*f4a0*/  SHF.L.U32 R5, R5, 0xa, RZ ;  /* 0x0000000a05057819 */ /* 0x000fe400000006ff */
[----:B------:R-:W-:Y:S02]  /*f4b0*/  LEA R55, R8, UR4, 0x1 ;  /* 0x0000000408377c11 */ /* 0x000fe4000f8e08ff */
[----:B------:R-:W-:Y:S02]  /*f4c0*/  LOP3.LUT R9, R6, R58, RZ, 0x3c, !PT ;  /* 0x0000003a06097212 */ /* 0x000fe400078e3cff */
[----:B------:R-:W-:-:S02]  /*f4d0*/  LOP3.LUT R8, R5, 0x7fffe000, RZ, 0xc0, !PT ;  /* 0x7fffe00005087812 */ /* 0x000fc400078ec0ff */
[----:B------:R-:W0:Y:S02]  /*f4e0*/  LDS.128 R4, [R55] ;  /* 0x0000000037047984 */ /* 0x000e240000000c00 */
[----:B------:R-:W-:-:S05]  /*f4f0*/  IADD3 R9, R9, R8, R229 ;  /* 0x0000000809097210 */ /* 0x000fca0007ffe0e5 */
[----:B------:R-:W-:-:S05]  /*f500*/  IMAD R30, R9, 0x2, R22 ;  /* 0x00000002091e7824 */ /* 0x000fca00078e0216 */
        /* <DEDUP_REMOVED lines=11> */
[-C--:B------:R-:W-:Y:S01]  /*f5c0*/  FMUL.FTZ R54, R43, R48.reuse ;  /* 0x000000302b367220 */ /* 0x080fe20000410000 */
[----:B------:R-:W-:Y:S02]  /*f5d0*/  HADD2.F32 R43, -RZ, R14.H0_H0 ;  /* 0x2000000eff2b7230 */ /* 0x000fe40000004100 */
[----:B------:R-:W-:Y:S01]  /*f5e0*/  FMUL.FTZ R51, R8, R47 ;  /* 0x0000002f08337220 */ /* 0x000fe20000410000 */
[C---:B------:R-:W-:Y:S01]  /*f5f0*/  FFMA.FTZ R52, R39.reuse, R48, -R52 ;  /* 0x0000003027347223 */ /* 0x040fe20000010834 */
[----:B------:R-:W-:Y:S01]  /*f600*/  FFMA.FTZ R54, R39, R50, R54 ;  /* 0x0000003227367223 */ /* 0x000fe20000010036 */
[----:B------:R-:W-:-:S02]  /*f610*/  HADD2.F32 R39, -RZ, R13.H1_H1 ;  /* 0x3000000dff277230 */ /* 0x000fc40000004100 */
[-C--:B------:R-:W-:Y:S01]  /*f620*/  FMUL.FTZ R53, R8, R43.reuse ;  /* 0x0000002b08357220 */ /* 0x080fe20000410000 */
[----:B------:R-:W-:Y:S01]  /*f630*/  FFMA.FTZ R51, R4, R43, -R51 ;  /* 0x0000002b04337223 */ /* 0x000fe20000010833 */
[C---:B------:R-:W-:Y:S01]  /*f640*/  FMUL.FTZ R43, R44.reuse, R49 ;  /* 0x000000312c2b7220 */ /* 0x040fe20000410000 */
[----:B------:R-:W-:Y:S02]  /*f650*/  HADD2.F32 R9, -RZ, R9.H1_H1 ;  /* 0x30000009ff097230 */ /* 0x000fe40000004100 */
[----:B------:R-:W-:Y:S01]  /*f660*/  FMUL.FTZ R44, R44, R39 ;  /* 0x000000272c2c7220 */ /* 0x000fe20000410000 */
[----:B------:R-:W-:Y:S02]  /*f670*/  HADD2.F32 R48, -RZ, R25.H1_H1 ;  /* 0x30000019ff307230 */ /* 0x000fe40000004100 */
[----:B------:R-:W-:Y:S01]  /*f680*/  FFMA.FTZ R53, R4, R47, R53 ;  /* 0x0000002f04357223 */ /* 0x000fe20000010035 */
[----:B------:R-:W-:Y:S02]  /*f690*/  HADD2.F32 R4, -RZ, R14.H1_H1 ;  /* 0x3000000eff047230 */ /* 0x000fe40000004100 */
[C---:B------:R-:W-:Y:S01]  /*f6a0*/  FFMA.FTZ R43, R40.reuse, R39, -R43 ;  /* 0x00000027282b7223 */ /* 0x040fe2000001082b */
[----:B------:R-:W-:Y:S01]  /*f6b0*/  FFMA.FTZ R44, R40, R49, R44 ;  /* 0x00000031282c7223 */ /* 0x000fe2000001002c */
[----:B------:R-:W-:-:S02]  /*f6c0*/  HADD2.F32 R45, -RZ, R10.H0_H0 ;  /* 0x2000000aff2d7230 */ /* 0x000fc40000004100 */
[C---:B------:R-:W-:Y:S01]  /*f6d0*/  FMUL.FTZ R50, R9.reuse, R48 ;  /* 0x0000003009327220 */ /* 0x040fe20000410000 */
[----:B------:R-:W-:Y:S02]  /*f6e0*/  HADD2.F32 R8, -RZ, R15.H0_H0 ;  /* 0x2000000fff087230 */ /* 0x000fe40000004100 */
[-C--:B------:R-:W-:Y:S01]  /*f6f0*/  FMUL.FTZ R56, R9, R4.reuse ;  /* 0x0000000409387220 */ /* 0x080fe20000410000 */
[----:B------:R-:W-:Y:S02]  /*f700*/  HADD2.F32 R40, -RZ, R26.H0_H0 ;  /* 0x2000001aff287230 */ /* 0x000fe40000004100 */
[----:B------:R-:W-:Y:S01]  /*f710*/  FFMA.FTZ R50, R5, R4, -R50 ;  /* 0x0000000405327223 */ /* 0x000fe20000010832 */
[----:B------:R-:W-:Y:S02]  /*f720*/  HADD2.F32 R10, -RZ, R10.H1_H1 ;  /* 0x3000000aff0a7230 */ /* 0x000fe40000004100 */
[----:B------:R-:W-:Y:S01]  /*f730*/  FMUL.FTZ R49, R45, R8 ;  /* 0x000000082d317220 */ /* 0x000fe20000410000 */
[----:B------:R-:W-:-:S02]  /*f740*/  HADD2.F32 R39, -RZ, R27.H0_H0 ;  /* 0x2000001bff277230 */ /* 0x000fc40000004100 */
[----:B------:R-:W-:Y:S01]  /*f750*/  FMUL.FTZ R4, R45, R40 ;  /* 0x000000282d047220 */ /* 0x000fe20000410000 */
[----:B------:R-:W-:Y:S02]  /*f760*/  HADD2.F32 R9, -RZ, R20.H0_H0 ;  /* 0x20000014ff097230 */ /* 0x000fe40000004100 */
[----:B------:R-:W-:Y:S01]  /*f770*/  FFMA.FTZ R45, R5, R48, R56 ;  /* 0x00000030052d7223 */ /* 0x000fe20000010038 */
[C---:B------:R-:W-:Y:S01]  /*f780*/  FFMA.FTZ R49, R41.reuse, R40, R49 ;  /* 0x0000002829317223 */ /* 0x040fe20000010031 */
[C---:B------:R-:W-:Y:S01]  /*f790*/  FMUL.FTZ R5, R10.reuse, R39 ;  /* 0x000000270a057220 */ /* 0x040fe20000410000 */
[----:B------:R-:W-:Y:S01]  /*f7a0*/  FFMA.FTZ R47, R41, R8, -R4 ;  /* 0x00000008292f7223 */ /* 0x000fe20000010804 */
[-C--:B------:R-:W-:Y:S01]  /*f7b0*/  FMUL.FTZ R41, R10, R9.reuse ;  /* 0x000000090a297220 */ /* 0x080fe20000410000 */
[----:B------:R-:W-:Y:S02]  /*f7c0*/  HADD2.F32 R46, -RZ, R11.H0_H0 ;  /* 0x2000000bff2e7230 */ /* 0x000fe40000004100 */
[----:B------:R-:W-:Y:S01]  /*f7d0*/  FFMA.FTZ R10, R6, R9, -R5 ;  /* 0x00000009060a7223 */ /* 0x000fe20000010805 */
[----:B------:R-:W-:-:S02]  /*f7e0*/  HADD2.F32 R9, -RZ, R26.H1_H1 ;  /* 0x3000001aff097230 */ /* 0x000fc40000004100 */
[----:B------:R-:W-:Y:S01]  /*f7f0*/  FFMA.FTZ R40, R6, R39, R41 ;  /* 0x0000002706287223 */ /* 0x000fe20000010029 */
[----:B------:R-:W-:Y:S02]  /*f800*/  HADD2.F32 R5, -RZ, R15.H1_H1 ;  /* 0x3000000fff057230 */ /* 0x000fe40000004100 */
[----:B------:R-:W-:Y:S02]  /*f810*/  HADD2.F32 R11, -RZ, R11.H1_H1 ;  /* 0x3000000bff0b7230 */ /* 0x000fe40000004100 */
[C---:B------:R-:W-:Y:S01]  /*f820*/  FMUL.FTZ R39, R46.reuse, R9 ;  /* 0x000000092e277220 */ /* 0x040fe20000410000 */
[----:B------:R-:W-:Y:S02]  /*f830*/  HADD2.F32 R8, -RZ, R27.H1_H1 ;  /* 0x3000001bff087230 */ /* 0x000fe40000004100 */
[----:B------:R-:W-:Y:S01]  /*f840*/  FMUL.FTZ R46, R46, R5 ;  /* 0x000000052e2e7220 */ /* 0x000fe20000410000 */
[----:B------:R-:W-:Y:S02]  /*f850*/  HADD2.F32 R4, -RZ, R20.H1_H1 ;  /* 0x30000014ff047230 */ /* 0x000fe40000004100 */
[----:B------:R-:W-:-:S02]  /*f860*/  HADD2.F32 R42, -RZ, R7.H0_H0 ;  /* 0x20000007ff2a7230 */ /* 0x000fc40000004100 */
[C---:B------:R-:W-:Y:S01]  /*f870*/  FMUL.FTZ R6, R11.reuse, R8 ;  /* 0x000000080b067220 */ /* 0x040fe20000410000 */
[----:B------:R-:W-:Y:S02]  /*f880*/  HADD2.F32 R7, -RZ, R7.H1_H1 ;  /* 0x30000007ff077230 */ /* 0x000fe40000004100 */
[-C--:B------:R-:W-:Y:S01]  /*f890*/  FMUL.FTZ R41, R11, R4.reuse ;  /* 0x000000040b297220 */ /* 0x080fe20000410000 */
[C---:B------:R-:W-:Y:S01]  /*f8a0*/  FFMA.FTZ R39, R42.reuse, R5, -R39 ;  /* 0x000000052a277223 */ /* 0x040fe20000010827 */
[----:B------:R-:W-:Y:S01]  /*f8b0*/  FFMA.FTZ R11, R42, R9, R46 ;  /* 0x000000092a0b7223 */ /* 0x000fe2000001002e */
[C---:B------:R-:W-:Y:S01]  /*f8c0*/  FFMA.FTZ R42, R7.reuse, R4, -R6 ;  /* 0x00000004072a7223 */ /* 0x040fe20000010806 */
[----:B------:R-:W-:Y:S01]  /*f8d0*/  FFMA.FTZ R46, R7, R8, R41 ;  /* 0x00000008072e7223 */ /* 0x000fe20000010029 */
[----:B------:R-:W-:Y:S02]  /*f8e0*/  F2FP.F16.F32.PACK_AB R4, R51, R52 ;  /* 0x000000343304723e */ /* 0x000fe400000000ff */
[----:B------:R-:W-:-:S02]  /*f8f0*/  F2FP.F16.F32.PACK_AB R5, R50, R43 ;  /* 0x0000002b3205723e */ /* 0x000fc400000000ff */
[----:B------:R-:W-:Y:S02]  /*f900*/  F2FP.F16.F32.PACK_AB R6, R10, R47 ;  /* 0x0000002f0a06723e */ /* 0x000fe400000000ff */
[----:B------:R-:W-:Y:S02]  /*f910*/  F2FP.F16.F32.PACK_AB R7, R42, R39 ;  /* 0x000000272a07723e */ /* 0x000fe400000000ff */
[----:B------:R-:W-:Y:S02]  /*f920*/  F2FP.F16.F32.PACK_AB R8, R53, R54 ;  /* 0x000000363508723e */ /* 0x000fe400000000ff */
[----:B------:R-:W-:Y:S01]  /*f930*/  F2FP.F16.F32.PACK_AB R9, R45, R44 ;  /* 0x0000002c2d09723e */ /* 0x000fe200000000ff */
[----:B------:R1:W-:Y:S01]  /*f940*/  STS.128 [R55], R4 ;  /* 0x0000000437007388 */ /* 0x0003e20000000c00 */
[----:B------:R-:W-:Y:S02]  /*f950*/  F2FP.F16.F32.PACK_AB R10, R40, R49 ;  /* 0x00000031280a723e */ /* 0x000fe400000000ff */
[----:B------:R-:W-:-:S05]  /*f960*/  F2FP.F16.F32.PACK_AB R11, R46, R11 ;  /* 0x0000000b2e0b723e */ /* 0x000fca00000000ff */
[----:B------:R1:W-:Y:S02]  /*f970*/  STS.128 [R30+0x14400], R8 ;  /* 0x014400081e007388 */ /* 0x0003e40000000c00 */
.L_x_616:
[----:B------:R-:W-:Y:S05]  /*f980*/  BSYNC B1 ;  /* 0x0000000000017941 */ /* 0x000fea0003800000 */
.L_x_615:
[----:B------:R-:W-:Y:S01]  /*f990*/  ISETP.GE.AND P0, PT, R31, R12, PT ;  /* 0x0000000c1f00720c */ /* 0x000fe20003f06270 */
[----:B------:R-:W-:-:S12]  /*f9a0*/  BSSY B1, `(.L_x_619) ;  /* 0x00000cb000017945 */ /* 0x000fd80003800000 */
[----:B------:R-:W-:Y:S05]  /*f9b0*/  @P0 BRA `(.L_x_620) ;  /* 0x0000000c00240947 */ /* 0x000fea0003800000 */
[----:B------:R2:W5:Y:S01]  /*f9c0*/  LDL R63, [R1+0x70] ;  /* 0x00007000013f7983 */ /* 0x0005620000100800 */
[----:B------:R-:W3:Y:S03]  /*f9d0*/  LDC R54, c[0x0][0x3f4] ;  /* 0x0000fd00ff367b82 */ /* 0x000ee60000000800 */
[----:B------:R2:W5:Y:S01]  /*f9e0*/  LDL R60, [R1+0x58] ;  /* 0x00005800013c7983 */ /* 0x0005620000100800 */
[C---:B------:R-:W-:Y:S01]  /*f9f0*/  VIADD R61, R219.reuse, 0x20 ;  /* 0x00000020db3d7836 */ /* 0x040fe20000000000 */
[----:B------:R-:W-:Y:S01]  /*fa00*/  BSSY B2, `(.L_x_621) ;  /* 0x0000065000027945 */ /* 0x000fe20003800000 */
[----:B------:R-:W-:-:S03]  /*fa10*/  VIADD R62, R219, 0x20 ;  /* 0x00000020db3e7836 */ /* 0x000fc60000000000 */
[----:B------:R-:W-:Y:S01]  /*fa20*/  SHF.L.U32 R61, R61, 0x6, RZ ;  /* 0x000000063d3d7819 */ /* 0x000fe200000006ff */
[----:B------:R-:W-:-:S03]  /*fa30*/  IMAD.SHL.U32 R62, R62, 0x40, RZ ;  /* 0x000000403e3e7824 */ /* 0x000fc600078e00ff */
[----:B------:R-:W-:Y:S02]  /*fa40*/  LOP3.LUT R61, R61, 0x1c0, RZ, 0xc0, !PT ;  /* 0x000001c03d3d7812 */ /* 0x000fe400078ec0ff */
[----:B------:R-:W-:Y:S02]  /*fa50*/  LOP3.LUT R62, R62, 0x1c0, RZ, 0xc0, !PT ;  /* 0x000001c03e3e7812 */ /* 0x000fe400078ec0ff */
[----:B------:R-:W-:Y:S02]  /*fa60*/  SHF.R.U32.HI R61, RZ, 0x3, R61 ;  /* 0x00000003ff3d7819 */ /* 0x000fe4000001163d */
[-C--:B---3--:R-:W-:Y:S02]  /*fa70*/  ISETP.GE.AND P0, PT, R16, R54.reuse, PT ;  /* 0x000000361000720c */ /* 0x088fe40003f06270 */
[----:B------:R-:W-:-:S11]  /*fa80*/  ISETP.GE.AND P1, PT, R213, R54, PT ;  /* 0x00000036d500720c */ /* 0x000fd60003f26270 */
[----:B--2---:R-:W-:Y:S05]  /*fa90*/  @P0 BRA `(.L_x_622) ;  /* 0x00000004006c0947 */ /* 0x004fea0003800000 */
[----:B01----:R-:W2:Y:S01]  /*faa0*/  LDL R4, [R1+0x68] ;  /* 0x0000680001047983 */ /* 0x003ea20000100800 */
[----:B-----5:R-:W-:Y:S01]  /*fab0*/  R2UR UR4, R63 ;  /* 0x000000003f0472ca */ /* 0x020fe200000e0000 */
[----:B------:R-:W-:Y:S01]  /*fac0*/  HADD2.F32 R49, -RZ, R35.H0_H0 ;  /* 0x20000023ff317230 */ /* 0x000fe20000004100 */
[----:B------:R-:W-:Y:S01]  /*fad0*/  LOP3.LUT R6, R62, 0x38, R16, 0xf8, !PT ;  /* 0x000000383e067812 */ /* 0x000fe200078ef810 */
[----:B------:R-:W-:Y:S02]  /*fae0*/  HADD2.F32 R47, -RZ, R29.H0_H0 ;  /* 0x2000001dff2f7230 */ /* 0x000fe40000004100 */
[----:B------:R-:W-:Y:S01]  /*faf0*/  HADD2.F32 R50, -RZ, R36.H0_H0 ;  /* 0x20000024ff327230 */ /* 0x000fe20000004100 */
[----:B------:R-:W-:Y:S01]  /*fb00*/  LOP3.LUT R6, R60, R6, R61, 0xf6, !PT ;  /* 0x000000063c067212 */ /* 0x000fe200078ef63d */
[----:B------:R-:W-:Y:S02]  /*fb10*/  HADD2.F32 R48, -RZ, R32.H0_H0 ;  /* 0x20000020ff307230 */ /* 0x000fe40000004100 */
[----:B------:R-:W-:-:S02]  /*fb20*/  HADD2.F32 R51, -RZ, R35.H1_H1 ;  /* 0x30000023ff337230 */ /* 0x000fc40000004100 */
[----:B------:R-:W-:Y:S02]  /*fb30*/  HADD2.F32 R53, -RZ, R36.H1_H1 ;  /* 0x30000024ff357230 */ /* 0x000fe40000004100 */
[----:B------:R-:W-:Y:S01]  /*fb40*/  LEA R59, R6, UR4, 0x1 ;  /* 0x00000004063b7c11 */ /* 0x000fe2000f8e08ff */
[--C-:B------:R-:W-:Y:S02]  /*fb50*/  HADD2.F32 R58, -RZ, R38.reuse.H0_H0 ;  /* 0x20000026ff3a7230 */ /* 0x100fe40000004100 */
[----:B------:R-:W-:Y:S02]  /*fb60*/  HADD2.F32 R52, -RZ, R33.H0_H0 ;  /* 0x20000021ff347230 */ /* 0x000fe40000004100 */
[--C-:B------:R-:W-:Y:S02]  /*fb70*/  HADD2.F32 R56, -RZ, R37.reuse.H0_H0 ;  /* 0x20000025ff387230 */ /* 0x100fe40000004100 */
[----:B------:R-:W-:Y:S02]  /*fb80*/  HADD2.F32 R55, -RZ, R37.H1_H1 ;  /* 0x30000025ff377230 */ /* 0x000fe40000004100 */
[----:B------:R-:W-:Y:S01]  /*fb90*/  HADD2.F32 R57, -RZ, R38.H1_H1 ;  /* 0x30000026ff397230 */ /* 0x000fe20000004100 */
[----:B--2---:R-:W-:-:S04]  /*fba0*/  LEA.HI R4, R54, R4, RZ, 0x1d ;  /* 0x0000000436047211 */ /* 0x004fc800078fe8ff */
[----:B------:R-:W-:Y:S02]  /*fbb0*/  SHF.R.S32.HI R7, RZ, 0x1f, R4 ;  /* 0x0000001fff077819 */ /* 0x000fe40000011404 */
[----:B------:R-:W-:Y:S02]  /*fbc0*/  SHF.L.U32 R5, R4, 0x3, RZ ;  /* 0x0000000304057819 */ /* 0x000fe400000006ff */
[----:B------:R-:W-:Y:S02]  /*fbd0*/  LEA.HI R7, R7, R4, RZ, 0x3 ;  /* 0x0000000407077211 */ /* 0x000fe400078f18ff */
[----:B------:R-:W-:-:S03]  /*fbe0*/  LOP3.LUT R4, R62, 0x38, R5, 0xf8, !PT ;  /* 0x000000383e047812 */ /* 0x000fc600078ef805 */
[----:B------:R-:W-:Y:S01]  /*fbf0*/  IMAD.SHL.U32 R7, R7, 0x400, RZ ;  /* 0x0000040007077824 */ /* 0x000fe200078e00ff */
[----:B------:R-:W-:-:S04]  /*fc00*/  LOP3.LUT R8, R4, R61, RZ, 0x3c, !PT ;  /* 0x0000003d04087212 */ /* 0x000fc800078e3cff */
[----:B------:R-:W-:Y:S02]  /*fc10*/  LOP3.LUT R9, R7, 0x7fffe000, RZ, 0xc0, !PT ;  /* 0x7fffe00007097812 */ /* 0x000fe400078ec0ff */
        /* <DEDUP_REMOVED lines=12> */
[--C-:B------:R-:W-:Y:S02]  /*fce0*/  HADD2.F32 R43, -RZ, R9.reuse.H0_H0 ;  /* 0x20000009ff2b7230 */ /* 0x100fe40000004100 */
[-C--:B------:R-:W-:Y:S01]  /*fcf0*/  FMUL.FTZ R46, R49, R42.reuse ;  /* 0x0000002a312e7220 */ /* 0x080fe20000410000 */
[C---:B------:R-:W-:Y:S01]  /*fd00*/  FMUL.FTZ R42, R47.reuse, R42 ;  /* 0x0000002a2f2a7220 */ /* 0x040fe20000410000 */
[----:B------:R-:W-:Y:S02]  /*fd10*/  HADD2.F32 R9, -RZ, R9.H1_H1 ;  /* 0x30000009ff097230 */ /* 0x000fe40000004100 */
[-C--:B------:R-:W-:Y:S01]  /*fd20*/  FFMA.FTZ R46, R47, R31.reuse, -R46 ;  /* 0x0000001f2f2e7223 */ /* 0x080fe2000001082e */
[----:B------:R-:W-:Y:S01]  /*fd30*/  FFMA.FTZ R42, R49, R31, R42 ;  /* 0x0000001f312a7223 */ /* 0x000fe2000001002a */
[----:B------:R-:W-:Y:S01]  /*fd40*/  FMUL.FTZ R47, R50, R8 ;  /* 0x00000008322f7220 */ /* 0x000fe20000410000 */
[----:B------:R-:W-:-:S02]  /*fd50*/  HADD2.F32 R49, -RZ, R29.H1_H1 ;  /* 0x3000001dff317230 */ /* 0x000fc40000004100 */
[C---:B------:R-:W-:Y:S01]  /*fd60*/  FMUL.FTZ R31, R48.reuse, R8 ;  /* 0x00000008301f7220 */ /* 0x040fe20000410000 */
[-C--:B------:R-:W-:Y:S01]  /*fd70*/  FMUL.FTZ R8, R51, R43.reuse ;  /* 0x0000002b33087220 */ /* 0x080fe20000410000 */
[-C--:B------:R-:W-:Y:S01]  /*fd80*/  FFMA.FTZ R47, R48, R4.reuse, -R47 ;  /* 0x00000004302f7223 */ /* 0x080fe2000001082f */
[----:B------:R-:W-:Y:S02]  /*fd90*/  HADD2.F32 R44, -RZ, R10.H0_H0 ;  /* 0x2000000aff2c7230 */ /* 0x000fe40000004100 */
[C---:B------:R-:W-:Y:S01]  /*fda0*/  FMUL.FTZ R48, R49.reuse, R43 ;  /* 0x0000002b31307220 */ /* 0x040fe20000410000 */
[----:B------:R-:W-:Y:S01]  /*fdb0*/  FFMA.FTZ R43, R49, R39, -R8 ;  /* 0x00000027312b7223 */ /* 0x000fe20000010808 */
[----:B------:R-:W-:Y:S02]  /*fdc0*/  HADD2.F32 R49, -RZ, R32.H1_H1 ;  /* 0x30000020ff317230 */ /* 0x000fe40000004100 */
[----:B------:R-:W-:Y:S01]  /*fdd0*/  FFMA.FTZ R31, R50, R4, R31 ;  /* 0x00000004321f7223 */ /* 0x000fe2000001001f */
[----:B------:R-:W-:Y:S01]  /*fde0*/  FMUL.FTZ R4, R53, R9 ;  /* 0x0000000935047220 */ /* 0x000fe20000410000 */
[----:B------:R-:W-:-:S02]  /*fdf0*/  HADD2.F32 R10, -RZ, R10.H1_H1 ;  /* 0x3000000aff0a7230 */ /* 0x000fc40000004100 */
[----:B------:R-:W-:Y:S01]  /*fe00*/  FFMA.FTZ R48, R51, R39, R48 ;  /* 0x0000002733307223 */ /* 0x000fe20000010030 */
[C---:B------:R-:W-:Y:S01]  /*fe10*/  FMUL.FTZ R8, R49.reuse, R9 ;  /* 0x0000000931087220 */ /* 0x040fe20000410000 */
[-C--:B------:R-:W-:Y:S01]  /*fe20*/  FFMA.FTZ R50, R49, R5.reuse, -R4 ;  /* 0x0000000531327223 */ /* 0x080fe20000010804 */
[----:B------:R-:W-:Y:S02]  /*fe30*/  HADD2.F32 R4, -RZ, R34.H0_H0 ;  /* 0x20000022ff047230 */ /* 0x000fe40000004100 */
[----:B------:R-:W-:Y:S01]  /*fe40*/  FMUL.FTZ R39, R56, R44 ;  /* 0x0000002c38277220 */ /* 0x000fe20000410000 */
[----:B------:R-:W-:Y:S01]  /*fe50*/  FFMA.FTZ R9, R53, R5, R8 ;  /* 0x0000000535097223 */ /* 0x000fe20000010008 */
[-C--:B------:R-:W-:Y:S01]  /*fe60*/  FMUL.FTZ R5, R58, R10.reuse ;  /* 0x0000000a3a057220 */ /* 0x080fe20000410000 */
[--C-:B------:R-:W-:Y:S02]  /*fe70*/  HADD2.F32 R45, -RZ, R11.reuse.H0_H0 ;  /* 0x2000000bff2d7230 */ /* 0x100fe40000004100 */
[----:B------:R-:W-:Y:S01]  /*fe80*/  FMUL.FTZ R51, R4, R10 ;  /* 0x0000000a04337220 */ /* 0x000fe20000410000 */
[----:B------:R-:W-:-:S02]  /*fe90*/  HADD2.F32 R11, -RZ, R11.H1_H1 ;  /* 0x3000000bff0b7230 */ /* 0x000fc40000004100 */
[----:B------:R-:W-:Y:S01]  /*fea0*/  FMUL.FTZ R49, R52, R44 ;  /* 0x0000002c34317220 */ /* 0x000fe20000410000 */
[----:B------:R-:W-:Y:S01]  /*feb0*/  FFMA.FTZ R10, R4, R6, -R5 ;  /* 0x00000006040a7223 */ /* 0x000fe20000010805 */
[----:B------:R-:W-:Y:S02]  /*fec0*/  HADD2.F32 R5, -RZ, R33.H1_H1 ;  /* 0x30000021ff057230 */ /* 0x000fe40000004100 */
[-C--:B------:R-:W-:Y:S01]  /*fed0*/  FFMA.FTZ R39, R52, R40.reuse, -R39 ;  /* 0x0000002834277223 */ /* 0x080fe20000010827 */
[----:B------:R-:W-:Y:S02]  /*fee0*/  HADD2.F32 R53, -RZ, R34.H1_H1 ;  /* 0x30000022ff357230 */ /* 0x000fe40000004100 */
[----:B------:R-:W-:Y:S01]  /*fef0*/  FFMA.FTZ R49, R56, R40, R49 ;  /* 0x0000002838317223 */ /* 0x000fe20000010031 */
[--C-:B------:R-:W-:Y:S02]  /*ff00*/  HADD2.F32 R41, -RZ, R7.reuse.H0_H0 ;  /* 0x20000007ff297230 */ /* 0x100fe40000004100 */
[----:B------:R-:W-:Y:S01]  /*ff10*/  FFMA.FTZ R40, R58, R6, R51 ;  /* 0x000000063a287223 */ /* 0x000fe20000010033 */
[----:B------:R-:W-:-:S02]  /*ff20*/  HADD2.F32 R7, -RZ, R7.H1_H1 ;  /* 0x30000007ff077230 */ /* 0x000fc40000004100 */
[----:B------:R-:W-:Y:S01]  /*ff30*/  FMUL.FTZ R4, R55, R45 ;  /* 0x0000002d37047220 */ /* 0x000fe20000410000 */
[----:B------:R-:W-:Y:S01]  /*ff40*/  FMUL.FTZ R8, R57, R11 ;  /* 0x0000000b39087220 */ /* 0x000fe20000410000 */
[----:B------:R-:W-:Y:S01]  /*ff50*/  FMUL.FTZ R6, R5, R45 ;  /* 0x0000002d05067220 */ /* 0x000fe20000410000 */
[----:B------:R-:W-:Y:S01]  /*ff60*/  FMUL.FTZ R52, R53, R11 ;  /* 0x0000000b35347220 */ /* 0x000fe20000410000 */
[----:B------:R-:W-:Y:S01]  /*ff70*/  FFMA.FTZ R11, R5, R41, -R4 ;  /* 0x00000029050b7223 */ /* 0x000fe20000010804 */
[----:B------:R-:W-:Y:S01]  /*ff80*/  FFMA.FTZ R44, R53, R7, -R8 ;  /* 0x00000007352c7223 */ /* 0x000fe20000010808 */
[----:B------:R-:W-:Y:S01]  /*ff90*/  FFMA.FTZ R41, R55, R41, R6 ;  /* 0x0000002937297223 */ /* 0x000fe20000010006 */
        /* <DEDUP_REMOVED lines=11> */
.L_x_622:
[----:B------:R-:W-:Y:S05]  /*10050*/  BSYNC B2 ;  /* 0x0000000000027941 */ /* 0x000fea0003800000 */
.L_x_621:
[----:B------:R-:W-:Y:S05]  /*10060*/  @P1 BRA `(.L_x_620) ;  /* 0x0000000400781947 */ /* 0x000fea0003800000 */
[----:B012---:R-:W-:Y:S01]  /*10070*/  LEA.HI R4, R0, R213, RZ, 0x6 ;  /* 0x000000d500047211 */ /* 0x007fe200078f30ff */
[----:B------:R-:W-:Y:S01]  /*10080*/  HADD2.F32 R49, -RZ, R24.H0_H0 ;  /* 0x20000018ff317230 */ /* 0x000fe20000004100 */
[----:B------:R-:W-:Y:S01]  /*10090*/  LEA.HI R54, R54, R3, RZ, 0x1d ;  /* 0x0000000336367211 */ /* 0x000fe200078fe8ff */
[----:B------:R-:W-:Y:S01]  /*100a0*/  HADD2.F32 R47, -RZ, R13.H0_H0 ;  /* 0x2000000dff2f7230 */ /* 0x000fe20000004100 */
[----:B------:R-:W-:Y:S01]  /*100b0*/  LOP3.LUT R6, R62, 0x38, R2, 0xf8, !PT ;  /* 0x000000383e067812 */ /* 0x000fe200078ef802 */
[--C-:B------:R-:W-:Y:S01]  /*100c0*/  HADD2.F32 R50, -RZ, R25.reuse.H0_H0 ;  /* 0x20000019ff327230 */ /* 0x100fe20000004100 */
[----:B------:R-:W-:Y:S01]  /*100d0*/  SHF.L.U32 R4, R4, 0x7, RZ ;  /* 0x0000000704047819 */ /* 0x000fe200000006ff */
[----:B------:R-:W-:Y:S01]  /*100e0*/  HADD2.F32 R48, -RZ, R14.H0_H0 ;  /* 0x2000000eff307230 */ /* 0x000fe20000004100 */
[----:B------:R-:W-:Y:S01]  /*100f0*/  SHF.R.S32.HI R5, RZ, 0x1f, R54 ;  /* 0x0000001fff057819 */ /* 0x000fe20000011436 */
[----:B------:R-:W-:Y:S01]  /*10100*/  HADD2.F32 R51, -RZ, R24.H1_H1 ;  /* 0x30000018ff337230 */ /* 0x000fe20000004100 */
[-C--:B------:R-:W-:Y:S01]  /*10110*/  LOP3.LUT R7, R6, R61.reuse, RZ, 0x3c, !PT ;  /* 0x0000003d06077212 */ /* 0x080fe200078e3cff */
[----:B------:R-:W-:Y:S01]  /*10120*/  HADD2.F32 R53, -RZ, R25.H1_H1 ;  /* 0x30000019ff357230 */ /* 0x000fe20000004100 */
[----:B------:R-:W-:Y:S01]  /*10130*/  LOP3.LUT R6, R4, 0xffffe000, RZ, 0xc0, !PT ;  /* 0xffffe00004067812 */ /* 0x000fe200078ec0ff */
[----:B------:R-:W-:Y:S01]  /*10140*/  IMAD.SHL.U32 R4, R54, 0x8, RZ ;  /* 0x0000000836047824 */ /* 0x000fe200078e00ff */
[----:B------:R-:W-:Y:S01]  /*10150*/  LEA.HI R5, R5, R54, RZ, 0x3 ;  /* 0x0000003605057211 */ /* 0x000fe200078f18ff */
[----:B------:R-:W-:Y:S01]  /*10160*/  HADD2.F32 R56, -RZ, R27.H0_H0 ;  /* 0x2000001bff387230 */ /* 0x000fe20000004100 */
[----:B-----5:R-:W-:Y:S01]  /*10170*/  R2UR UR4, R63 ;  /* 0x000000003f0472ca */ /* 0x020fe200000e0000 */
[----:B------:R-:W-:Y:S01]  /*10180*/  HADD2.F32 R52, -RZ, R15.H0_H0 ;  /* 0x2000000fff347230 */ /* 0x000fe20000004100 */
[----:B------:R-:W-:Y:S01]  /*10190*/  LOP3.LUT R4, R62, 0x38, R4, 0xf8, !PT ;  /* 0x000000383e047812 */ /* 0x000fe200078ef804 */
[----:B------:R-:W-:Y:S01]  /*101a0*/  IMAD.SHL.U32 R5, R5, 0x400, RZ ;  /* 0x0000040005057824 */ /* 0x000fe200078e00ff */
[----:B------:R-:W-:Y:S01]  /*101b0*/  IADD3 R6, R7, R6, R60 ;  /* 0x0000000607067210 */ /* 0x000fe20007ffe03c */
[--C-:B------:R-:W-:Y:S01]  /*101c0*/  HADD2.F32 R54, -RZ, R26.reuse.H0_H0 ;  /* 0x2000001aff367230 */ /* 0x100fe20000004100 */
[----:B------:R-:W-:Y:S01]  /*101d0*/  LOP3.LUT R8, R4, R61, RZ, 0x3c, !PT ;  /* 0x0000003d04087212 */ /* 0x000fe200078e3cff */
[----:B------:R-:W-:Y:S01]  /*101e0*/  HADD2.F32 R55, -RZ, R26.H1_H1 ;  /* 0x3000001aff377230 */ /* 0x000fe20000004100 */
[----:B------:R-:W-:Y:S01]  /*101f0*/  LOP3.LUT R9, R5, 0x7fffe000, RZ, 0xc0, !PT ;  /* 0x7fffe00005097812 */ /* 0x000fe200078ec0ff */
[----:B------:R-:W-:-:S03]  /*10200*/  HADD2.F32 R57, -RZ, R27.H1_H1 ;  /* 0x3000001bff397230 */ /* 0x000fc60000004100 */
[----:B------:R-:W-:Y:S02]  /*10210*/  IADD3 R9, R8, R9, R60 ;  /* 0x0000000908097210 */ /* 0x000fe40007ffe03c */
[----:B------:R-:W-:Y:S02]  /*10220*/  LEA R58, R6, UR4, 0x1 ;  /* 0x00000004063a7c11 */ /* 0x000fe4000f8e08ff */
[----:B------:R-:W-:-:S03]  /*10230*/  LEA R30, R9, R22, 0x1 ;  /* 0x00000016091e7211 */ /* 0x000fc600078e08ff */
[----:B------:R-:W0:Y:S04]  /*10240*/  LDS.128 R4, [R58] ;  /* 0x000000003a047984 */ /* 0x000e280000000c00 */
[----:B------:R-:W1:Y:S01]  /*10250*/  LDS.128 R8, [R30+0x14400] ;  /* 0x014400001e087984 */ /* 0x000e620000000c00 */
[--C-:B0-----:R-:W-:Y:S02]  /*10260*/  HADD2.F32 R31, -RZ, R4.reuse.H0_H0 ;  /* 0x20000004ff1f7230 */ /* 0x101fe40000004100 */
[----:B------:R-:W-:Y:S02]  /*10270*/  HADD2.F32 R4, -RZ, R4.H1_H1 ;  /* 0x30000004ff047230 */ /* 0x000fe40000004100 */
[--C-:B-1----:R-:W-:Y:S02]  /*10280*/  HADD2.F32 R42, -RZ, R8.reuse.H0_H0 ;  /* 0x20000008ff2a7230 */ /* 0x102fe40000004100 */
[----:B------:R-:W-:-:S02]  /*10290*/  HADD2.F32 R8, -RZ, R8.H1_H1 ;  /* 0x30000008ff087230 */ /* 0x000fc40000004100 */
[----:B------:R-:W-:Y:S02]  /*102a0*/  HADD2.F32 R43, -RZ, R9.H0_H0 ;  /* 0x20000009ff2b7230 */ /* 0x000fe40000004100 */
[-C--:B------:R-:W-:Y:S01]  /*102b0*/  FMUL.FTZ R46, R49, R42.reuse ;  /* 0x0000002a312e7220 */ /* 0x080fe20000410000 */
[C---:B------:R-:W-:Y:S01]  /*102c0*/  FMUL.FTZ R42, R47.reuse, R42 ;  /* 0x0000002a2f2a7220 */ /* 0x040fe20000410000 */
[----:B------:R-:W-:Y:S02]  /*102d0*/  HADD2.F32 R39, -RZ, R5.H0_H0 ;  /* 0x20000005ff277230 */ /* 0x000fe40000004100 */
[-C--:B------:R-:W-:Y:S01]  /*102e0*/  FFMA.FTZ R46, R47, R31.reuse, -R46 ;  /* 0x0000001f2f2e7223 */ /* 0x080fe2000001082e */
[----:B------:R-:W-:Y:S01]  /*102f0*/  FFMA.FTZ R42, R49, R31, R42 ;  /* 0x0000001f312a7223 */ /* 0x000fe2000001002a */
[-C--:B------:R-:W-:Y:S01]  /*10300*/  FMUL.FTZ R47, R50, R8.reuse ;  /* 0x00000008322f7220 */ /* 0x080fe20000410000 */
[----:B------:R-:W-:Y:S02]  /*10310*/  HADD2.F32 R49, -RZ, R13.H1_H1 ;  /* 0x3000000dff317230 */ /* 0x000fe40000004100 */
[C---:B------:R-:W-:Y:S01]  /*10320*/  FMUL.FTZ R31, R48.reuse, R8 ;  /* 0x00000008301f7220 */ /* 0x040fe20000410000 */
[----:B------:R-:W-:Y:S01]  /*10330*/  FMUL.FTZ R8, R51, R43 ;  /* 0x0000002b33087220 */ /* 0x000fe20000410000 */
[----:B------:R-:W-:Y:S01]  /*10340*/  FFMA.FTZ R47, R48, R4, -R47 ;  /* 0x00000004302f7223 */ /* 0x000fe2000001082f */
[----:B------:R-:W-:-:S02]  /*10350*/  HADD2.F32 R9, -RZ, R9.H1_H1 ;  /* 0x30000009ff097230 */ /* 0x000fc40000004100 */
[C---:B------:R-:W-:Y:S01]  /*10360*/  FMUL.FTZ R48, R49.reuse, R43 ;  /* 0x0000002b31307220 */ /* 0x040fe20000410000 */
[----:B------:R-:W-:Y:S01]  /*10370*/  FFMA.FTZ R43, R49, R39, -R8 ;  /* 0x00000027312b7223 */ /* 0x000fe20000010808 */
[----:B------:R-:W-:Y:S02]  /*10380*/  HADD2.F32 R49, -RZ, R14.H1_H1 ;  /* 0x3000000eff317230 */ /* 0x000fe40000004100 */
[----:B------:R-:W-:Y:S01]  /*10390*/  FFMA.FTZ R31, R50, R4, R31 ;  /* 0x00000004321f7223 */ /* 0x000fe2000001001f */
[----:B------:R-:W-:Y:S02]  /*103a0*/  HADD2.F32 R5, -RZ, R5.H1_H1 ;  /* 0x30000005ff057230 */ /* 0x000fe40000004100 */
[-C--:B------:R-:W-:Y:S01]  /*103b0*/  FMUL.FTZ R4, R53, R9.reuse ;  /* 0x0000000935047220 */ /* 0x080fe20000410000 */
[--C-:B------:R-:W-:Y:S02]  /*103c0*/  HADD2.F32 R44, -RZ, R10.reuse.H0_H0 ;  /* 0x2000000aff2c7230 */ /* 0x100fe40000004100 */
[----:B------:R-:W-:Y:S01]  /*103d0*/  FMUL.FTZ R8, R49, R9 ;  /* 0x0000000931087220 */ /* 0x000fe20000410000 */
[----:B------:R-:W-:-:S02]  /*103e0*/  HADD2.F32 R10, -RZ, R10.H1_H1 ;  /* 0x3000000aff0a7230 */ /* 0x000fc40000004100 */
[-C--:B------:R-:W-:Y:S01]  /*103f0*/  FFMA.FTZ R50, R49, R5.reuse, -R4 ;  /* 0x0000000531327223 */ /* 0x080fe20000010804 */
[----:B------:R-:W-:Y:S02]  /*10400*/  HADD2.F32 R40, -RZ, R6.H0_H0 ;  /* 0x20000006ff287230 */ /* 0x000fe40000004100 */
[----:B------:R-:W-:Y:S01]  /*10410*/  FFMA.FTZ R9, R53, R5, R8 ;  /* 0x0000000535097223 */ /* 0x000fe20000010008 */
[----:B------:R-:W-:Y:S02]  /*10420*/  HADD2.F32 R4, -RZ, R20.H0_H0 ;  /* 0x20000014ff047230 */ /* 0x000fe40000004100 */
[----:B------:R-:W-:Y:S01]  /*10430*/  FMUL.FTZ R5, R56, R10 ;  /* 0x0000000a38057220 */ /* 0x000fe20000410000 */
[----:B------:R-:W-:Y:S02]  /*10440*/  HADD2.F32 R6, -RZ, R6.H1_H1 ;  /* 0x30000006ff067230 */ /* 0x000fe40000004100 */
[----:B------:R-:W-:Y:S01]  /*10450*/  FFMA.FTZ R48, R51, R39, R48 ;  /* 0x0000002733307223 */ /* 0x000fe20000010030 */
[----:B------:R-:W-:-:S02]  /*10460*/  HADD2.F32 R45, -RZ, R11.H0_H0 ;  /* 0x2000000bff2d7230 */ /* 0x000fc40000004100 */
[----:B------:R-:W-:Y:S01]  /*10470*/  FMUL.FTZ R51, R4, R10 ;  /* 0x0000000a04337220 */ /* 0x000fe20000410000 */
[----:B------:R-:W-:Y:S02]  /*10480*/  HADD2.F32 R11, -RZ, R11.H1_H1 ;  /* 0x3000000bff0b7230 */ /* 0x000fe40000004100 */
[-C--:B------:R-:W-:Y:S01]  /*10490*/  FMUL.FTZ R39, R54, R44.reuse ;  /* 0x0000002c36277220 */ /* 0x080fe20000410000 */
[----:B------:R-:W-:Y:S01]  /*104a0*/  FMUL.FTZ R49, R52, R44 ;  /* 0x0000002c34317220 */ /* 0x000fe20000410000 */
[----:B------:R-:W-:Y:S01]  /*104b0*/  FFMA.FTZ R10, R4, R6, -R5 ;  /* 0x00000006040a7223 */ /* 0x000fe20000010805 */
[----:B------:R-:W-:Y:S02]  /*104c0*/  HADD2.F32 R5, -RZ, R15.H1_H1 ;  /* 0x3000000fff057230 */ /* 0x000fe40000004100 */
[-C--:B------:R-:W-:Y:S01]  /*104d0*/  FFMA.FTZ R39, R52, R40.reuse, -R39 ;  /* 0x0000002834277223 */ /* 0x080fe20000010827 */
[----:B------:R-:W-:Y:S02]  /*104e0*/  HADD2.F32 R53, -RZ, R20.H1_H1 ;  /* 0x30000014ff357230 */ /* 0x000fe40000004100 */
[----:B------:R-:W-:Y:S01]  /*104f0*/  FFMA.FTZ R49, R54, R40, R49 ;  /* 0x0000002836317223 */ /* 0x000fe20000010031 */
[----:B------:R-:W-:-:S02]  /*10500*/  HADD2.F32 R41, -RZ, R7.H0_H0 ;  /* 0x20000007ff297230 */ /* 0x000fc40000004100 */
[----:B------:R-:W-:Y:S01]  /*10510*/  FFMA.FTZ R40, R56, R6, R51 ;  /* 0x0000000638287223 */ /* 0x000fe20000010033 */
[----:B------:R-:W-:Y:S02]  /*10520*/  HADD2.F32 R7, -RZ, R7.H1_H1 ;  /* 0x30000007ff077230 */ /* 0x000fe40000004100 */
        /* <DEDUP_REMOVED lines=15> */
[----:B------:R-:W-:-:S02]  /*10620*/  F2FP.F16.F32.PACK_AB R10, R40, R49 ;  /* 0x00000031280a723e */ /* 0x000fc400000000ff */
[----:B------:R-:W-:-:S05]  /*10630*/  F2FP.F16.F32.PACK_AB R11, R52, R41 ;  /* 0x00000029340b723e */ /* 0x000fca00000000ff */
[----:B------:R3:W-:Y:S02]  /*10640*/  STS.128 [R30+0x14400], R8 ;  /* 0x014400081e007388 */ /* 0x0007e40000000c00 */
.L_x_620:
[----:B------:R-:W-:Y:S05]  /*10650*/  BSYNC B1 ;  /* 0x0000000000017941 */ /* 0x000fea0003800000 */
.L_x_619:
[----:B0123--:R-:W-:Y:S01]  /*10660*/  VIADD R4, R219, 0x40 ;  /* 0x00000040db047836 */ /* 0x00ffe20000000000 */
[----:B------:R-:W-:Y:S04]  /*10670*/  BSSY B1, `(.L_x_623) ;  /* 0x00000cc000017945 */ /* 0x000fe80003800000 */
[----:B------:R-:W-:-:S13]  /*10680*/  ISETP.GE.AND P0, PT, R4, R12, PT ;  /* 0x0000000c0400720c */ /* 0x000fda0003f06270 */
[----:B------:R-:W-:Y:S05]  /*10690*/  @P0 BRA `(.L_x_624) ;  /* 0x0000000c00240947 */ /* 0x000fea0003800000 */
[----:B-----5:R0:W5:Y:S01]  /*106a0*/  LDL R63, [R1+0x70] ;  /* 0x00007000013f7983 */ /* 0x0201620000100800 */
[----:B------:R-:W1:Y:S03]  /*106b0*/  LDC R54, c[0x0][0x3f4] ;  /* 0x0000fd00ff367b82 */ /* 0x000e660000000800 */
        /* <DEDUP_REMOVED lines=9> */
[-C--:B-1----:R-:W-:Y:S02]  /*10750*/  ISETP.GE.AND P0, PT, R16, R54.reuse, PT ;  /* 0x000000361000720c */ /* 0x082fe40003f06270 */
[----:B------:R-:W-:-:S11]  /*10760*/  ISETP.GE.AND P1, PT, R213, R54, PT ;  /* 0x00000036d500720c */ /* 0x000fd60003f26270 */
[----:B0-----:R-:W-:Y:S05]  /*10770*/  @P0 BRA `(.L_x_626) ;  /* 0x00000004006c0947 */ /* 0x001fea0003800000 */
[----:B------:R-:W2:Y:S01]  /*10780*/  LDL R4, [R1+0x68] ;  /* 0x0000680001047983 */ /* 0x000ea20000100800 */
        /* <DEDUP_REMOVED lines=90> */
.L_x_626:
[----:B------:R-:W-:Y:S05]  /*10d30*/  BSYNC B2 ;  /* 0x0000000000027941 */ /* 0x000fea0003800000 */
.L_x_625:
[----:B------:R-:W-:Y:S05]  /*10d40*/  @P1 BRA `(.L_x_624) ;  /* 0x0000000400781947 */ /* 0x000fea0003800000 */
[----:B0-----:R-:W-:Y:S01]  /*10d50*/  LEA.HI R4, R0, R213, RZ, 0x6 ;  /* 0x000000d500047211 */ /* 0x001fe200078f30ff */
        /* <DEDUP_REMOVED lines=93> */
.L_x_624:
[----:B------:R-:W-:Y:S05]  /*11330*/  BSYNC B1 ;  /* 0x0000000000017941 */ /* 0x000fea0003800000 */
.L_x_623:
[----:B------:R-:W-:-:S13]  /*11340*/  ISETP.GE.AND P0, PT, R21, R12, PT ;  /* 0x0000000c1500720c */ /* 0x000fda0003f06270 */
[----:B------:R-:W-:Y:S05]  /*11350*/  @P0 BRA `(.L_x_603) ;  /* 0x0000000c00200947 */ /* 0x000fea0003800000 */
[----:B-1----:R1:W5:Y:S01]  /*11360*/  LDL R58, [R1+0x70] ;  /* 0x00007000013a7983 */ /* 0x0023620000100800 */
[----:B------:R-:W2:Y:S01]  /*11370*/  LDC R46, c[0x0][0x3f4] ;  /* 0x0000fd00ff2e7b82 */ /* 0x000ea20000000800 */
[----:B0-----:R-:W-:Y:S01]  /*11380*/  SHF.R.S32.HI R4, RZ, 0x1f, R21 ;  /* 0x0000001fff047819 */ /* 0x001fe20000011415 */
[----:B------:R-:W-:Y:S01]  /*11390*/  IMAD.SHL.U32 R5, R21, 0x40, RZ ;  /* 0x0000004015057824 */ /* 0x000fe200078e00ff */
[----:B------:R-:W-:Y:S02]  /*113a0*/  BSSY B1, `(.L_x_627) ;  /* 0x0000064000017945 */ /* 0x000fe40003800000 */
[----:B------:R-:W-:Y:S02]  /*113b0*/  LEA.HI R4, R4, R21, RZ, 0x3 ;  /* 0x0000001504047211 */ /* 0x000fe400078f18ff */
[----:B------:R-:W-:-:S03]  /*113c0*/  LOP3.LUT R55, R5, 0x1c0, RZ, 0xc0, !PT ;  /* 0x000001c005377812 */ /* 0x000fc600078ec0ff */
[----:B------:R-:W-:Y:S01]  /*113d0*/  IMAD.SHL.U32 R4, R4, 0x40, RZ ;  /* 0x0000004004047824 */ /* 0x000fe200078e00ff */
[----:B------:R-:W-:-:S04]  /*113e0*/  SHF.R.U32.HI R57, RZ, 0x3, R55 ;  /* 0x00000003ff397819 */ /* 0x000fc80000011637 */
[----:B------:R-:W-:Y:S02]  /*113f0*/  LOP3.LUT R53, R4, 0xfffffe00, RZ, 0xc0, !PT ;  /* 0xfffffe0004357812 */ /* 0x000fe400078ec0ff */
[-C--:B--2---:R-:W-:Y:S02]  /*11400*/  ISETP.GE.AND P0, PT, R16, R46.reuse, PT ;  /* 0x0000002e1000720c */ /* 0x084fe40003f06270 */
[----:B------:R-:W-:-:S11]  /*11410*/  ISETP.GE.AND P1, PT, R213, R46, PT ;  /* 0x0000002ed500720c */ /* 0x000fd60003f26270 */
[----:B-1----:R-:W-:Y:S05]  /*11420*/  @P0 BRA `(.L_x_628) ;  /* 0x00000004006c0947 */ /* 0x002fea0003800000 */
[----:B------:R-:W2:Y:S01]  /*11430*/  LDL R6, [R1+0x68] ;  /* 0x0000680001067983 */ /* 0x000ea20000100800 */
[----:B-----5:R-:W-:Y:S01]  /*11440*/  R2UR UR4, R58 ;  /* 0x000000003a0472ca */ /* 0x020fe200000e0000 */
[----:B------:R-:W-:Y:S02]  /*11450*/  HADD2.F32 R47, -RZ, R35.H0_H0 ;  /* 0x20000023ff2f7230 */ /* 0x000fe40000004100 */
[----:B------:R-:W-:Y:S02]  /*11460*/  HADD2.F32 R45, -RZ, R29.H0_H0 ;  /* 0x2000001dff2d7230 */ /* 0x000fe40000004100 */
[----:B------:R-:W-:Y:S02]  /*11470*/  HADD2.F32 R52, -RZ, R36.H0_H0 ;  /* 0x20000024ff347230 */ /* 0x000fe40000004100 */
[----:B------:R-:W-:Y:S02]  /*11480*/  HADD2.F32 R48, -RZ, R32.H0_H0 ;  /* 0x20000020ff307230 */ /* 0x000fe40000004100 */
[----:B------:R-:W-:-:S02]  /*11490*/  HADD2.F32 R54, -RZ, R35.H1_H1 ;  /* 0x30000023ff367230 */ /* 0x000fc40000004100 */
[----:B------:R-:W-:Y:S02]  /*114a0*/  HADD2.F32 R50, -RZ, R29.H1_H1 ;  /* 0x3000001dff327230 */ /* 0x000fe40000004100 */
[----:B------:R-:W-:Y:S02]  /*114b0*/  HADD2.F32 R49, -RZ, R36.H1_H1 ;  /* 0x30000024ff317230 */ /* 0x000fe40000004100 */
[----:B------:R-:W-:Y:S01]  /*114c0*/  HADD2.F32 R51, -RZ, R37.H0_H0 ;  /* 0x20000025ff337230 */ /* 0x000fe20000004100 */
[----:B--2---:R-:W-:Y:S02]  /*114d0*/  LEA.HI R4, R46, R6, RZ, 0x1d ;  /* 0x000000062e047211 */ /* 0x004fe400078fe8ff */
[----:B------:R-:W-:Y:S02]  /*114e0*/  LOP3.LUT R6, R55, 0x38, R16, 0xf8, !PT ;  /* 0x0000003837067812 */ /* 0x000fe400078ef810 */
[----:B------:R-:W-:Y:S02]  /*114f0*/  SHF.R.S32.HI R7, RZ, 0x1f, R4 ;  /* 0x0000001fff077819 */ /* 0x000fe40000011404 */
[----:B------:R-:W-:-:S02]  /*11500*/  SHF.L.U32 R5, R4, 0x3, RZ ;  /* 0x0000000304057819 */ /* 0x000fc400000006ff */
[----:B------:R-:W-:Y:S02]  /*11510*/  LEA.HI R7, R7, R4, RZ, 0x3 ;  /* 0x0000000407077211 */ /* 0x000fe400078f18ff */
[----:B------:R-:W-:Y:S02]  /*11520*/  LOP3.LUT R4, R55, 0x38, R5, 0xf8, !PT ;  /* 0x0000003837047812 */ /* 0x000fe400078ef805 */
[----:B------:R-:W-:Y:S01]  /*11530*/  LOP3.LUT R6, R53, R6, R57, 0xf6, !PT ;  /* 0x0000000635067212 */ /* 0x000fe200078ef639 */
[----:B------:R-:W-:Y:S01]  /*11540*/  IMAD.SHL.U32 R7, R7, 0x400, RZ ;  /* 0x0000040007077824 */ /* 0x000fe200078e00ff */
[----:B------:R-:W-:Y:S02]  /*11550*/  LOP3.LUT R8, R4, R57, RZ, 0x3c, !PT ;  /* 0x0000003904087212 */ /* 0x000fe400078e3cff */
[----:B------:R-:W-:Y:S02]  /*11560*/  LEA R56, R6, UR4, 0x1 ;  /* 0x0000000406387c11 */ /* 0x000fe4000f8e08ff */
[----:B------:R-:W-:-:S03]  /*11570*/  LOP3.LUT R9, R7, 0x7fffe000, RZ, 0xc0, !PT ;  /* 0x7fffe00007097812 */ /* 0x000fc600078ec0ff */
[----:B------:R-:W0:Y:S01]  /*11580*/  LDS.128 R4, [R56] ;  /* 0x0000000038047984 */ /* 0x000e220000000c00 */
        /* <DEDUP_REMOVED lines=15> */
[-C--:B------:R-:W-:Y:S01]  /*11680*/  FMUL.FTZ R35, R52, R8.reuse ;  /* 0x0000000834237220 */ /* 0x080fe20000410000 */
[-C--:B------:R-:W-:Y:S01]  /*11690*/  FFMA.FTZ R44, R45, R21.reuse, -R44 ;  /* 0x000000152d2c7223 */ /* 0x080fe2000001082c */
[----:B------:R-:W-:Y:S01]  /*116a0*/  FFMA.FTZ R40, R47, R21, R40 ;  /* 0x000000152f287223 */ /* 0x000fe20000010028 */
[----:B------:R-:W-:Y:S01]  /*116b0*/  FMUL.FTZ R21, R48, R8 ;  /* 0x0000000830157220 */ /* 0x000fe20000410000 */
[----:B------:R-:W-:Y:S01]  /*116c0*/  FMUL.FTZ R29, R54, R41 ;  /* 0x00000029361d7220 */ /* 0x000fe20000410000 */
[----:B------:R-:W-:-:S02]  /*116d0*/  HADD2.F32 R45, -RZ, R32.H1_H1 ;  /* 0x30000020ff2d7230 */ /* 0x000fc40000004100 */
[-C--:B------:R-:W-:Y:S01]  /*116e0*/  FFMA.FTZ R35, R48, R4.reuse, -R35 ;  /* 0x0000000430237223 */ /* 0x080fe20000010823 */
[----:B------:R-:W-:Y:S01]  /*116f0*/  FMUL.FTZ R41, R50, R41 ;  /* 0x0000002932297220 */ /* 0x000fe20000410000 */
[----:B------:R-:W-:Y:S01]  /*11700*/  FFMA.FTZ R21, R52, R4, R21 ;  /* 0x0000000434157223 */ /* 0x000fe20000010015 */
[--C-:B------:R-:W-:Y:S02]  /*11710*/  HADD2.F32 R42, -RZ, R10.reuse.H0_H0 ;  /* 0x2000000aff2a7230 */ /* 0x100fe40000004100 */
[-C--:B------:R-:W-:Y:S01]  /*11720*/  FMUL.FTZ R4, R49, R9.reuse ;  /* 0x0000000931047220 */ /* 0x080fe20000410000 */
[----:B------:R-:W-:Y:S01]  /*11730*/  FFMA.FTZ R29, R50, R30, -R29 ;  /* 0x0000001e321d7223 */ /* 0x000fe2000001081d */
[----:B------:R-:W-:Y:S02]  /*11740*/  HADD2.F32 R47, -RZ, R33.H0_H0 ;  /* 0x20000021ff2f7230 */ /* 0x000fe40000004100 */
[----:B------:R-:W-:Y:S01]  /*11750*/  FMUL.FTZ R8, R45, R9 ;  /* 0x000000092d087220 */ /* 0x000fe20000410000 */
[----:B------:R-:W-:-:S02]  /*11760*/  HADD2.F32 R10, -RZ, R10.H1_H1 ;  /* 0x3000000aff0a7230 */ /* 0x000fc40000004100 */
[----:B------:R-:W-:Y:S01]  /*11770*/  FFMA.FTZ R41, R54, R30, R41 ;  /* 0x0000001e36297223 */ /* 0x000fe20000010029 */
[----:B------:R-:W-:Y:S02]  /*11780*/  HADD2.F32 R50, -RZ, R38.H0_H0 ;  /* 0x20000026ff327230 */ /* 0x000fe40000004100 */
[-C--:B------:R-:W-:Y:S01]  /*11790*/  FFMA.FTZ R30, R45, R5.reuse, -R4 ;  /* 0x000000052d1e7223 */ /* 0x080fe20000010804 */
[-C--:B------:R-:W-:Y:S01]  /*117a0*/  FMUL.FTZ R4, R51, R42.reuse ;  /* 0x0000002a33047220 */ /* 0x080fe20000410000 */
[----:B------:R-:W-:Y:S02]  /*117b0*/  HADD2.F32 R48, -RZ, R34.H0_H0 ;  /* 0x20000022ff307230 */ /* 0x000fe40000004100 */
[----:B------:R-:W-:Y:S01]  /*117c0*/  FMUL.FTZ R42, R47, R42 ;  /* 0x0000002a2f2a7220 */ /* 0x000fe20000410000 */
[----:B------:R-:W-:Y:S01]  /*117d0*/  FFMA.FTZ R32, R49, R5, R8 ;  /* 0x0000000531207223 */ /* 0x000fe20000010008 */
[----:B------:R-:W-:Y:S01]  /*117e0*/  FMUL.FTZ R5, R50, R10 ;  /* 0x0000000a32057220 */ /* 0x000fe20000410000 */
[----:B------:R-:W-:-:S02]  /*117f0*/  HADD2.F32 R43, -RZ, R11.H0_H0 ;  /* 0x2000000bff2b7230 */ /* 0x000fc40000004100 */
[-C--:B------:R-:W-:Y:S01]  /*11800*/  FFMA.FTZ R36, R47, R31.reuse, -R4 ;  /* 0x0000001f2f247223 */ /* 0x080fe20000010804 */
[----:B------:R-:W-:Y:S01]  /*11810*/  FFMA.FTZ R42, R51, R31, R42 ;  /* 0x0000001f332a7223 */ /* 0x000fe2000001002a */
[----:B------:R-:W-:Y:S02]  /*11820*/  HADD2.F32 R11, -RZ, R11.H1_H1 ;  /* 0x3000000bff0b7230 */ /* 0x000fe40000004100 */
[C---:B------:R-:W-:Y:S01]  /*11830*/  FFMA.FTZ R31, R48.reuse, R6, -R5 ;  /* 0x00000006301f7223 */ /* 0x040fe20000010805 */
[----:B------:R-:W-:Y:S02]  /*11840*/  HADD2.F32 R45, -RZ, R37.H1_H1 ;  /* 0x30000025ff2d7230 */ /* 0x000fe40000004100 */
[----:B------:R-:W-:Y:S01]  /*11850*/  FMUL.FTZ R9, R48, R10 ;  /* 0x0000000a30097220 */ /* 0x000fe20000410000 */
[----:B------:R-:W-:Y:S02]  /*11860*/  HADD2.F32 R47, -RZ, R38.H1_H1 ;  /* 0x30000026ff2f7230 */ /* 0x000fe40000004100 */
[----:B------:R-:W-:-:S02]  /*11870*/  HADD2.F32 R5, -RZ, R33.H1_H1 ;  /* 0x30000021ff057230 */ /* 0x000fc40000004100 */
[----:B------:R-:W-:Y:S01]  /*11880*/  FFMA.FTZ R33, R50, R6, R9 ;  /* 0x0000000632217223 */ /* 0x000fe20000010009 */
[----:B------:R-:W-:Y:S02]  /*11890*/  HADD2.F32 R37, -RZ, R34.H1_H1 ;  /* 0x30000022ff257230 */ /* 0x000fe40000004100 */
[----:B------:R-:W-:Y:S01]  /*118a0*/  FMUL.FTZ R4, R45, R43 ;  /* 0x0000002b2d047220 */ /* 0x000fe20000410000 */
[--C-:B------:R-:W-:Y:S02]  /*118b0*/  HADD2.F32 R39, -RZ, R7.reuse.H0_H0 ;  /* 0x20000007ff277230 */ /* 0x100fe40000004100 */
[----:B------:R-:W-:Y:S01]  /*118c0*/  FMUL.FTZ R8, R47, R11 ;  /* 0x0000000b2f087220 */ /* 0x000fe20000410000 */
[----:B------:R-:W-:Y:S02]  /*118d0*/  HADD2.F32 R7, -RZ, R7.H1_H1 ;  /* 0x30000007ff077230 */ /* 0x000fe40000004100 */
[----:B------:R-:W-:Y:S01]  /*118e0*/  FMUL.FTZ R6, R5, R43 ;  /* 0x0000002b05067220 */ /* 0x000fe20000410000 */
[----:B------:R-:W-:Y:S01]  /*118f0*/  FMUL.FTZ R10, R37, R11 ;  /* 0x0000000b250a7220 */ /* 0x000fe20000410000 */
[----:B------:R-:W-:Y:S01]  /*11900*/  FFMA.FTZ R11, R5, R39, -R4 ;  /* 0x00000027050b7223 */ /* 0x000fe20000010804 */
[----:B------:R-:W-:Y:S01]  /*11910*/  F2FP.F16.F32.PACK_AB R4, R35, R44 ;  /* 0x0000002c2304723e */ /* 0x000fe200000000ff */
[----:B------:R-:W-:Y:S01]  /*11920*/  FFMA.FTZ R34, R37, R7, -R8 ;  /* 0x0000000725227223 */ /* 0x000fe20000010808 */
[----:B------:R-:W-:Y:S01]  /*11930*/  FFMA.FTZ R39, R45, R39, R6 ;  /* 0x000000272d277223 */ /* 0x000fe20000010006 */
[----:B------:R-:W-:Y:S01]  /*11940*/  FFMA.FTZ R38, R47, R7, R10 ;  /* 0x000000072f267223 */ /* 0x000fe2000001000a */
        /* <DEDUP_REMOVED lines=9> */
.L_x_628:
[----:B------:R-:W-:Y:S05]  /*119e0*/  BSYNC B1 ;  /* 0x0000000000017941 */ /* 0x000fea0003800000 */
.L_x_627:
[----:B------:R-:W-:Y:S05]  /*119f0*/  @P1 BRA `(.L_x_603) ;  /* 0x0000000400781947 */ /* 0x000fea0003800000 */
[----:B------:R-:W-:Y:S01]  /*11a00*/  LEA.HI R0, R0, R213, RZ, 0x6 ;  /* 0x000000d500007211 */ /* 0x000fe200078f30ff */
[--C-:B------:R-:W-:Y:S01]  /*11a10*/  HADD2.F32 R36, -RZ, R24.reuse.H0_H0 ;  /* 0x20000018ff247230 */ /* 0x100fe20000004100 */
[----:B------:R-:W-:Y:S01]  /*11a20*/  LEA.HI R3, R46, R3, RZ, 0x1d ;  /* 0x000000032e037211 */ /* 0x000fe200078fe8ff */
[----:B------:R-:W-:Y:S01]  /*11a30*/  HADD2.F32 R34, -RZ, R13.H0_H0 ;  /* 0x2000000dff227230 */ /* 0x000fe20000004100 */
[----:B0-----:R-:W-:Y:S01]  /*11a40*/  LOP3.LUT R4, R55, 0x38, R2, 0xf8, !PT ;  /* 0x0000003837047812 */ /* 0x001fe200078ef802 */
[----:B------:R-:W-:Y:S01]  /*11a50*/  HADD2.F32 R38, -RZ, R25.H0_H0 ;  /* 0x20000019ff267230 */ /* 0x000fe20000004100 */
[----:B------:R-:W-:Y:S01]  /*11a60*/  SHF.L.U32 R0, R0, 0x7, RZ ;  /* 0x0000000700007819 */ /* 0x000fe200000006ff */
[----:B------:R-:W-:Y:S01]  /*11a70*/  HADD2.F32 R40, -RZ, R24.H1_H1 ;  /* 0x30000018ff287230 */ /* 0x000fe20000004100 */
[----:B------:R-:W-:Y:S01]  /*11a80*/  SHF.R.S32.HI R2, RZ, 0x1f, R3 ;  /* 0x0000001fff027819 */ /* 0x000fe20000011403 */
[----:B------:R-:W-:Y:S01]  /*11a90*/  HADD2.F32 R24, -RZ, R13.H1_H1 ;  /* 0x3000000dff187230 */ /* 0x000fe20000004100 */
[----:B------:R-:W-:Y:S01]  /*11aa0*/  LOP3.LUT R5, R4, R57, RZ, 0x3c, !PT ;  /* 0x0000003904057212 */ /* 0x000fe200078e3cff */
[----:B------:R-:W-:Y:S01]  /*11ab0*/  HADD2.F32 R37, -RZ, R25.H1_H1 ;  /* 0x30000019ff257230 */ /* 0x000fe20000004100 */
[----:B------:R-:W-:Y:S01]  /*11ac0*/  LOP3.LUT R4, R0, 0xffffe000, RZ, 0xc0, !PT ;  /* 0xffffe00000047812 */ /* 0x000fe200078ec0ff */
[----:B------:R-:W-:Y:S01]  /*11ad0*/  IMAD.SHL.U32 R0, R3, 0x8, RZ ;  /* 0x0000000803007824 */ /* 0x000fe200078e00ff */
[----:B------:R-:W-:-:S02]  /*11ae0*/  LEA.HI R2, R2, R3, RZ, 0x3 ;  /* 0x0000000302027211 */ /* 0x000fc400078f18ff */
[----:B-----5:R-:W-:Y:S02]  /*11af0*/  R2UR UR4, R58 ;  /* 0x000000003a0472ca */ /* 0x020fe400000e0000 */
[----:B------:R-:W-:Y:S01]  /*11b00*/  LOP3.LUT R0, R55, 0x38, R0, 0xf8, !PT ;  /* 0x0000003837007812 */ /* 0x000fe200078ef800 */
[----:B------:R-:W-:Y:S01]  /*11b10*/  IMAD.SHL.U32 R2, R2, 0x400, RZ ;  /* 0x0000040002027824 */ /* 0x000fe200078e00ff */
[----:B------:R-:W-:Y:S02]  /*11b20*/  IADD3 R4, R5, R4, R53 ;  /* 0x0000000405047210 */ /* 0x000fe40007ffe035 */
[----:B------:R-:W-:Y:S02]  /*11b30*/  LOP3.LUT R0, R0, R57, RZ, 0x3c, !PT ;  /* 0x0000003900007212 */ /* 0x000fe400078e3cff */
[----:B------:R-:W-:-:S04]  /*11b40*/  LOP3.LUT R3, R2, 0x7fffe000, RZ, 0xc0, !PT ;  /* 0x7fffe00002037812 */ /* 0x000fc800078ec0ff */
        /* <DEDUP_REMOVED lines=11> */
[----:B------:R-:W-:Y:S01]  /*11c00*/  FMUL.FTZ R29, R34, R29 ;  /* 0x0000001d221d7220 */ /* 0x000fe20000410000 */
[----:B------:R-:W-:Y:S01]  /*11c10*/  FMUL.FTZ R35, R38, R8 ;  /* 0x0000000826237220 */ /* 0x000fe20000410000 */
[----:B------:R-:W-:Y:S02]  /*11c20*/  HADD2.F32 R2, -RZ, R5.H0_H0 ;  /* 0x20000005ff027230 */ /* 0x000fe40000004100 */
[-C--:B------:R-:W-:Y:S01]  /*11c30*/  FFMA.FTZ R33, R34, R0.reuse, -R33 ;  /* 0x0000000022217223 */ /* 0x080fe20000010821 */
[----:B------:R-:W-:Y:S02]  /*11c40*/  HADD2.F32 R34, -RZ, R14.H0_H0 ;  /* 0x2000000eff227230 */ /* 0x000fe40000004100 */
[----:B------:R-:W-:Y:S01]  /*11c50*/  FFMA.FTZ R29, R36, R0, R29 ;  /* 0x00000000241d7223 */ /* 0x000fe2000001001d */
[----:B------:R-:W-:-:S02]  /*11c60*/  HADD2.F32 R9, -RZ, R9.H1_H1 ;  /* 0x30000009ff097230 */ /* 0x000fc40000004100 */
[----:B------:R-:W-:Y:S01]  /*11c70*/  FMUL.FTZ R25, R24, R30 ;  /* 0x0000001e18197220 */ /* 0x000fe20000410000 */
[----:B------:R-:W-:Y:S02]  /*11c80*/  HADD2.F32 R5, -RZ, R5.H1_H1 ;  /* 0x30000005ff057230 */ /* 0x000fe40000004100 */
[C---:B------:R-:W-:Y:S01]  /*11c90*/  FMUL.FTZ R13, R34.reuse, R8 ;  /* 0x00000008220d7220 */ /* 0x040fe20000410000 */
[----:B------:R-:W-:Y:S01]  /*11ca0*/  FFMA.FTZ R0, R34, R4, -R35 ;  /* 0x0000000422007223 */ /* 0x000fe20000010823 */
[----:B------:R-:W-:Y:S01]  /*11cb0*/  FMUL.FTZ R35, R40, R30 ;  /* 0x0000001e28237220 */ /* 0x000fe20000410000 */
[----:B------:R-:W-:Y:S02]  /*11cc0*/  HADD2.F32 R31, -RZ, R10.H0_H0 ;  /* 0x2000000aff1f7230 */ /* 0x000fe40000004100 */
[----:B------:R-:W-:Y:S01]  /*11cd0*/  FFMA.FTZ R8, R38, R4, R13 ;  /* 0x0000000426087223 */ /* 0x000fe2000001000d */
[----:B------:R-:W-:Y:S02]  /*11ce0*/  HADD2.F32 R13, -RZ, R14.H1_H1 ;  /* 0x3000000eff0d7230 */ /* 0x000fe40000004100 */
[-C--:B------:R-:W-:Y:S01]  /*11cf0*/  FFMA.FTZ R35, R24, R2.reuse, -R35 ;  /* 0x0000000218237223 */ /* 0x080fe20000010823 */
[----:B------:R-:W-:Y:S01]  /*11d00*/  FFMA.FTZ R25, R40, R2, R25 ;  /* 0x0000000228197223 */ /* 0x000fe20000010019 */
[----:B------:R-:W-:-:S02]  /*11d10*/  HADD2.F32 R10, -RZ, R10.H1_H1 ;  /* 0x3000000aff0a7230 */ /* 0x000fc40000004100 */
[-C--:B------:R-:W-:Y:S01]  /*11d20*/  FMUL.FTZ R2, R37, R9.reuse ;  /* 0x0000000925027220 */ /* 0x080fe20000410000 */
[C---:B------:R-:W-:Y:S01]  /*11d30*/  FMUL.FTZ R4, R13.reuse, R9 ;  /* 0x000000090d047220 */ /* 0x040fe20000410000 */
[----:B------:R-:W-:Y:S01]  /*11d40*/  HADD2.F32 R36, -RZ, R27.H0_H0 ;  /* 0x2000001bff247230 */ /* 0x000fe20000004100 */
[----:B------:R-:W-:Y:S01]  /*11d50*/  F2FP.F16.F32.PACK_AB R8, R8, R29 ;  /* 0x0000001d0808723e */ /* 0x000fe200000000ff */
[----:B------:R-:W-:Y:S02]  /*11d60*/  HADD2.F32 R34, -RZ, R26.H0_H0 ;  /* 0x2000001aff227230 */ /* 0x000fe40000004100 */
[-C--:B------:R-:W-:Y:S01]  /*11d70*/  FFMA.FTZ R2, R13, R5.reuse, -R2 ;  /* 0x000000050d027223 */ /* 0x080fe20000010802 */
[----:B------:R-:W-:Y:S02]  /*11d80*/  HADD2.F32 R12, -RZ, R6.H0_H0 ;  /* 0x20000006ff0c7230 */ /* 0x000fe40000004100 */
[----:B------:R-:W-:Y:S01]  /*11d90*/  FFMA.FTZ R14, R37, R5, R4 ;  /* 0x00000005250e7223 */ /* 0x000fe20000010004 */
[----:B------:R-:W-:-:S02]  /*11da0*/  HADD2.F32 R24, -RZ, R15.H0_H0 ;  /* 0x2000000fff187230 */ /* 0x000fc40000004100 */
[-C--:B------:R-:W-:Y:S01]  /*11db0*/  FMUL.FTZ R5, R36, R10.reuse ;  /* 0x0000000a24057220 */ /* 0x080fe20000410000 */
[----:B------:R-:W-:Y:S02]  /*11dc0*/  HADD2.F32 R30, -RZ, R20.H0_H0 ;  /* 0x20000014ff1e7230 */ /* 0x000fe40000004100 */
[-C--:B------:R-:W-:Y:S01]  /*11dd0*/  FMUL.FTZ R9, R34, R31.reuse ;  /* 0x0000001f22097220 */ /* 0x080fe20000410000 */
[----:B------:R-:W-:Y:S02]  /*11de0*/  HADD2.F32 R6, -RZ, R6.H1_H1 ;  /* 0x30000006ff067230 */ /* 0x000fe40000004100 */
[----:B------:R-:W-:Y:S01]  /*11df0*/  FMUL.FTZ R31, R24, R31 ;  /* 0x0000001f181f7220 */ /* 0x000fe20000410000 */
[--C-:B------:R-:W-:Y:S02]  /*11e00*/  HADD2.F32 R32, -RZ, R11.reuse.H0_H0 ;  /* 0x2000000bff207230 */ /* 0x100fe40000004100 */
[----:B------:R-:W-:Y:S01]  /*11e10*/  FMUL.FTZ R13, R30, R10 ;  /* 0x0000000a1e0d7220 */ /* 0x000fe20000410000 */
[----:B------:R-:W-:-:S02]  /*11e20*/  HADD2.F32 R11, -RZ, R11.H1_H1 ;  /* 0x3000000bff0b7230 */ /* 0x000fc40000004100 */
[----:B------:R-:W-:Y:S01]  /*11e30*/  FFMA.FTZ R10, R30, R6, -R5 ;  /* 0x000000061e0a7223 */ /* 0x000fe20000010805 */
[----:B------:R-:W-:Y:S02]  /*11e40*/  HADD2.F32 R37, -RZ, R26.H1_H1 ;  /* 0x3000001aff257230 */ /* 0x000fe40000004100 */
[-C--:B------:R-:W-:Y:S01]  /*11e50*/  FFMA.FTZ R9, R24, R12.reuse, -R9 ;  /* 0x0000000c18097223 */ /* 0x080fe20000010809 */
[----:B------:R-:W-:Y:S02]  /*11e60*/  HADD2.F32 R27, -RZ, R27.H1_H1 ;  /* 0x3000001bff1b7230 */ /* 0x000fe40000004100 */
[----:B------:R-:W-:Y:S01]  /*11e70*/  FFMA.FTZ R31, R34, R12, R31 ;  /* 0x0000000c221f7223 */ /* 0x000fe2000001001f */
[----:B------:R-:W-:Y:S02]  /*11e80*/  HADD2.F32 R15, -RZ, R15.H1_H1 ;  /* 0x3000000fff0f7230 */ /* 0x000fe40000004100 */
[----:B------:R-:W-:Y:S01]  /*11e90*/  FFMA.FTZ R12, R36, R6, R13 ;  /* 0x00000006240c7223 */ /* 0x000fe2000001000d */
[----:B------:R-:W-:-:S02]  /*11ea0*/  HADD2.F32 R5, -RZ, R20.H1_H1 ;  /* 0x30000014ff057230 */ /* 0x000fc40000004100 */
[-C--:B------:R-:W-:Y:S01]  /*11eb0*/  FMUL.FTZ R4, R37, R32.reuse ;  /* 0x0000002025047220 */ /* 0x080fe20000410000 */
[--C-:B------:R-:W-:Y:S02]  /*11ec0*/  HADD2.F32 R21, -RZ, R7.reuse.H0_H0 ;  /* 0x20000007ff157230 */ /* 0x100fe40000004100 */
[-C--:B------:R-:W-:Y:S01]  /*11ed0*/  FMUL.FTZ R6, R27, R11.reuse ;  /* 0x0000000b1b067220 */ /* 0x080fe20000410000 */
        /* <DEDUP_REMOVED lines=14> */
[----:B------:R-:W-:-:S05]  /*11fc0*/  F2FP.F16.F32.PACK_AB R9, R14, R25 ;  /* 0x000000190e09723e */ /* 0x000fca00000000ff */
[----:B------:R0:W-:Y:S02]  /*11fd0*/  STS.128 [R3+0x14400], R8 ;  /* 0x0144000803007388 */ /* 0x0001e40000000c00 */
.L_x_603:
[----:B------:R-:W-:Y:S05]  /*11fe0*/  BSYNC B0 ;  /* 0x0000000000007941 */ /* 0x000fea0003800000 */
.L_x_572:
[----:B------:R-:W-:Y:S01]  /*11ff0*/  @!PT LDS RZ, [RZ] ;  /* 0x00000000fffff984 */ /* 0x000fe20000000800 */
[----:B------:R-:W-:Y:S01]  /*12000*/  @!PT LDS RZ, [RZ] ;  /* 0x00000000fffff984 */ /* 0x000fe20000000800 */
[----:B------:R-:W-:Y:S01]  /*12010*/  @!PT LDS RZ, [RZ] ;  /* 0x00000000fffff984 */ /* 0x000fe20000000800 */
[----:B------:R-:W-:Y:S01]  /*12020*/  @!PT LDS RZ, [RZ] ;  /* 0x00000000fffff984 */ /* 0x000fe20000000800 */
[----:B------:R1:W-:Y:S06]  /*12030*/  MEMBAR.ALL.CTA ;  /* 0x0000000000007992 */ /* 0x0003ec0000008000 */
[----:B-1----:R-:W1:Y:S01]  /*12040*/  FENCE.VIEW.ASYNC.S ;  /* 0x00000000000073c6 */ /* 0x002e620000000000 */
[----:B------:R-:W-:Y:S05]  /*12050*/  WARPSYNC.ALL ;  /* 0x0000000000007948 */ /* 0x000fea0003800000 */
[----:B-1----:R-:W-:Y:S06]  /*12060*/  BAR.SYNC.DEFER_BLOCKING 0xd, 0x100 ;  /* 0x0344000000007b1d */ /* 0x002fec0000010000 */
.L_x_570:
[----:B------:R-:W-:-:S06]  /*12070*/  ULOP3.LUT UR4, UR60, 0x1, URZ, 0xfc, !UPT ;  /* 0x000000013c047892 */ /* 0x000fcc000f8efc3f */
[----:B------:R-:W-:-:S05]  /*12080*/  IMAD.U32 R0, RZ, RZ, UR4 ;  /* 0x00000004ff007e24 */ /* 0x000fca000f8e00ff */
[----:B------:R-:W-:-:S13]  /*12090*/  ISETP.NE.AND P0, PT, R0, 0x3, PT ;  /* 0x000000030000780c */ /* 0x000fda0003f05270 */
[----:B------:R-:W-:Y:S05]  /*120a0*/  @!P0 BRA `(.L_x_629) ;  /* 0x0000000000048947 */ /* 0x000fea0003800000 */
[----:B------:R-:W-:Y:S01]  /*120b0*/  BPT.TRAP 0x1 ;  /* 0x000000040000795c */ /* 0x000fe20000300000 */
.L_x_629:
[----:B------:R-:W0:Y:S01]  /*120c0*/  LDL R2, [R1+0x50] ;  /* 0x0000500001027983 */ /* 0x000e220000100800 */
[----:B------:R-:W-:Y:S01]  /*120d0*/  IMAD R0, R226, 0x8, R22 ;  /* 0x00000008e2007824 */ /* 0x000fe200078e0216 */
[----:B01----:R-:W-:-:S04]  /*120e0*/  SHF.L.U32 R3, R2, 0x1f, RZ ;  /* 0x0000001f02037819 */ /* 0x003fc800000006ff */
[----:B------:R0:W1:Y:S01]  /*120f0*/  SYNCS.PHASECHK.TRANS64.TRYWAIT P1, [R0+URZ+0x38830], R3 ;  /* 0x03883003000075a7 */ /* 0x000062000802017f */
[----:B------:R-:W-:Y:S05]  /*12100*/  @!P0 BRA `(.L_x_630) ;  /* 0x0000000000048947 */ /* 0x000fea0003800000 */
[----:B------:R-:W-:Y:S01]  /*12110*/  BPT.TRAP 0x1 ;  /* 0x000000040000795c */ /* 0x000fe20000300000 */
.L_x_630:
[----:B------:R-:W-:Y:S01]  /*12120*/  MOV R151, RZ ;  /* 0x000000ff00977202 */ /* 0x000fe20000000f00 */
[----:B-1----:R-:W-:Y:S06]  /*12130*/  @P1 BRA `(.L_x_631) ;  /* 0x0000000000081947 */ /* 0x002fec0003800000 */
[----:B------:R-:W1:Y:S02]  /*12140*/  SYNCS.PHASECHK.TRANS64.TRYWAIT P1, [R0+URZ+0x38830], R3 ;  /* 0x03883003000075a7 */ /* 0x000e64000802017f */
[----:B-1----:R-:W-:Y:S05]  /*12150*/  @!P1 BRA `(.L_x_632) ;  /* 0x0000015c00709947 */ /* 0x002fea0003800000 */
.L_x_631:
[----:B------:R-:W-:Y:S05]  /*12160*/  WARPSYNC.ALL ;  /* 0x0000000000007948 */ /* 0x000fea0003800000 */
[----:B------:R-:W-:Y:S01]  /*12170*/  VIADD R2, R22, 0x24400 ;  /* 0x0002440016027836 */ /* 0x000fe20000000000 */
[----:B------:R-:W-:Y:S01]  /*12180*/  R2UR UR20, R28 ;  /* 0x000000001c1472ca */ /* 0x000fe200000e0000 */
[----:B01----:R-:W-:Y:S01]  /*12190*/  IMAD.MOV.U32 R3, RZ, RZ, 0x40000040 ;  /* 0x40000040ff037424 */ /* 0x003fe200078e00ff */
[----:B-----5:R-:W-:Y:S01]  /*121a0*/  WARPGROUP.ARRIVE ;  /* 0x00000000000079c5 */ /* 0x020fe20000000000 */
[----:B------:R-:W-:Y:S01]  /*121b0*/  UMOV UR25, 0x40000040 ;  /* 0x4000004000197882 */ /* 0x000fe20000000000 */
[----:B------:R-:W-:Y:S01]  /*121c0*/  SHF.R.U32.HI R2, RZ, 0x4, R2 ;  /* 0x00000004ff027819 */ /* 0x000fe20000011602 */
[----:B--234-:R-:W-:Y:S01]  /*121d0*/  IMAD.MOV.U32 R5, RZ, RZ, 0x40000040 ;  /* 0x40000040ff057424 */ /* 0x01cfe200078e00ff */
[----:B------:R-:W-:Y:S01]  /*121e0*/  R2UR UR27, R3 ;  /* 0x00000000031b72ca */ /* 0x000fe200000e0000 */
[----:B------:R-:W-:Y:S01]  /*121f0*/  UMOV UR17, UR25 ;  /* 0x0000001900117c82 */ /* 0x000fe20008000000 */
[----:B------:R-:W-:Y:S01]  /*12200*/  LOP3.LUT R2, R2, 0x3fff, RZ, 0xc0, !PT ;  /* 0x00003fff02027812 */ /* 0x000fe200078ec0ff */
[----:B------:R-:W-:Y:S01]  /*12210*/  UMOV UR5, UR17 ;  /* 0x0000001100057c82 */ /* 0x000fe20008000000 */
[C---:B------:R-:W-:Y:S01]  /*12220*/  R2UR UR7, R5.reuse ;  /* 0x00000000050772ca */ /* 0x040fe200000e0000 */
[----:B------:R-:W-:Y:S01]  /*12230*/  IMAD.MOV.U32 R7, RZ, RZ, 0x40000040 ;  /* 0x40000040ff077424 */ /* 0x000fe200078e00ff */
[----:B------:R-:W-:Y:S01]  /*12240*/  LOP3.LUT R4, R2, 0x10000, RZ, 0xfc, !PT ;  /* 0x0001000002047812 */ /* 0x000fe200078efcff */
[----:B------:R-:W-:Y:S01]  /*12250*/  ULOP3.LUT UR20, UR20, 0x10000, URZ, 0xfc, !UPT ;  /* 0x0001000014147892 */ /* 0x000fe2000f8efc3f */
[----:B------:R-:W-:Y:S01]  /*12260*/  R2UR UR15, R5 ;  /* 0x00000000050f72ca */ /* 0x000fe200000e0000 */
[----:B------:R-:W-:Y:S01]  /*12270*/  UMOV UR9, UR17 ;  /* 0x0000001100097c82 */ /* 0x000fe20008000000 */
[C---:B------:R-:W-:Y:S01]  /*12280*/  R2UR UR11, R7.reuse ;  /* 0x00000000070b72ca */ /* 0x040fe200000e0000 */
[----:B------:R-:W-:Y:S01]  /*12290*/  IMAD R2, R226, 0xa00, R4 ;  /* 0x00000a00e2027824 */ /* 0x000fe200078e0204 */
[----:B------:R0:W-:Y:S01]  /*122a0*/  STL [R1+0x5c], R4 ;  /* 0x00005c0401007387 */ /* 0x0001e20000100800 */
[----:B------:R-:W-:Y:S01]  /*122b0*/  UMOV UR13, UR17 ;  /* 0x00000011000d7c82 */ /* 0x000fe20008000000 */
[----:B------:R-:W-:Y:S01]  /*122c0*/  UMOV UR24, UR20 ;  /* 0x0000001400187c82 */ /* 0x000fe20008000000 */
[----:B------:R-:W-:Y:S01]  /*122d0*/  R2UR UR19, R7 ;  /* 0x00000000071372ca */ /* 0x000fe200000e0000 */
[----:B------:R-:W-:Y:S01]  /*122e0*/  UMOV UR16, UR24 ;  /* 0x0000001800107c82 */ /* 0x000fe20008000000 */
[C---:B------:R-:W-:Y:S01]  /*122f0*/  R2UR UR26, R2.reuse ;  /* 0x00000000021a72ca */ /* 0x040fe200000e0000 */
[----:B------:R-:W-:Y:S01]  /*12300*/  UMOV UR4, UR16 ;  /* 0x0000001000047c82 */ /* 0x000fe20008000000 */
[C---:B------:R-:W-:Y:S01]  /*12310*/  IADD3 R6, R2.reuse, 0x100, RZ ;  /* 0x0000010002067810 */ /* 0x040fe20007ffe0ff */
[----:B------:R-:W-:Y:S01]  /*12320*/  UMOV UR8, UR16 ;  /* 0x0000001000087c82 */ /* 0x000fe20008000000 */
[----:B------:R-:W-:Y:S01]  /*12330*/  UMOV UR12, UR16 ;  /* 0x00000010000c7c82 */ /* 0x000fe20008000000 */
[----:B0-----:R-:W-:Y:S01]  /*12340*/  VIADD R4, R2, 0x80 ;  /* 0x0000008002047836 */ /* 0x001fe20000000000 */
[----:B------:R-:W-:Y:S01]  /*12350*/  R2UR UR10, R6 ;  /* 0x00000000060a72ca */ /* 0x000fe200000e0000 */
[----:B------:R-:W-:Y:S01]  /*12360*/  VIADD R6, R2, 0x200 ;  /* 0x0000020002067836 */ /* 0x000fe20000000000 */
[----:B------:R-:W-:Y:S01]  /*12370*/  MOV R10, UR24 ;  /* 0x00000018000a7c02 */ /* 0x000fe20008000f00 */
[----:B------:R-:W-:Y:S01]  /*12380*/  IMAD.MOV.U32 R5, RZ, RZ, 0x40000040 ;  /* 0x40000040ff057424 */ /* 0x000fe200078e00ff */
[----:B------:R-:W-:Y:S01]  /*12390*/  R2UR UR6, R4 ;  /* 0x00000000040672ca */ /* 0x000fe200000e0000 */
[----:B------:R-:W-:Y:S01]  /*123a0*/  IMAD.U32 R11, RZ, RZ, UR25 ;  /* 0x00000019ff0b7e24 */ /* 0x000fe2000f8e00ff */
[----:B------:R-:W-:Y:S01]  /*123b0*/  IADD3 R4, R2, 0x180, RZ ;  /* 0x0000018002047810 */ /* 0x000fe20007ffe0ff */
[----:B------:R-:W-:Y:S01]  /*123c0*/  HGMMA.64x16x16.F32 R56, gdesc[UR24], RZ, !UPT, gsb0 ;  /* 0x00200000183879f0 */ /* 0x000fe2000c0008ff */
[----:B------:R-:W-:Y:S01]  /*123d0*/  R2UR UR18, R6 ;  /* 0x00000000061272ca */ /* 0x000fe200000e0000 */
[----:B------:R-:W-:Y:S01]  /*123e0*/  UMOV UR25, 0x40000040 ;  /* 0x4000004000197882 */ /* 0x000fe20000000000 */
[----:B------:R-:W-:Y:S01]  /*123f0*/  R2UR UR14, R4 ;  /* 0x00000000040e72ca */ /* 0x000fe200000e0000 */
[C---:B------:R-:W-:Y:S01]  /*12400*/  VIADD R4, R2.reuse, 0x2 ;  /* 0x0000000202047836 */ /* 0x040fe20000000000 */
[----:B------:R-:W-:Y:S01]  /*12410*/  R2UR UR27, R5 ;  /* 0x00000000051b72ca */ /* 0x000fe200000e0000 */
[C---:B------:R-:W-:Y:S01]  /*12420*/  VIADD R8, R2.reuse, 0x102 ;  /* 0x0000010202087836 */ /* 0x040fe20000000000 */
[----:B------:R-:W-:Y:S01]  /*12430*/  IADD3 R6, R2, 0x82, RZ ;  /* 0x0000008202067810 */ /* 0x000fe20007ffe0ff */
[----:B------:R-:W-:Y:S01]  /*12440*/  IMAD.MOV.U32 R9, RZ, RZ, 0x40000040 ;  /* 0x40000040ff097424 */ /* 0x000fe200078e00ff */
[----:B------:R-:W-:Y:S01]  /*12450*/  R2UR UR26, R4 ;  /* 0x00000000041a72ca */ /* 0x000fe200000e0000 */
[----:B------:R-:W-:Y:S01]  /*12460*/  VIADD R4, R2, 0x182 ;  /* 0x0000018202047836 */ /* 0x000fe20000000000 */
[----:B------:R-:W-:Y:S01]  /*12470*/  MOV R7, 0x40000040 ;  /* 0x4000004000077802 */ /* 0x000fe20000000f00 */
[----:B------:R-:W-:Y:S01]  /*12480*/  IMAD.MOV.U32 R5, RZ, RZ, 0x40000040 ;  /* 0x40000040ff057424 */ /* 0x000fe200078e00ff */
[----:B------:R0:W-:Y:S01]  /*12490*/  STL.64 [R1+0x8], R10 ;  /* 0x0000080a01007387 */ /* 0x0001e20000100a00 */
[----:B------:R-:W-:Y:S01]  /*124a0*/  UIADD3 UR56, UR20, 0x804, URZ ;  /* 0x0000080414387890 */ /* 0x000fe2000fffe03f */
[----:B------:R-:W-:Y:S01]  /*124b0*/  IMAD.MOV.U32 R3, RZ, RZ, 0x40000040 ;  /* 0x40000040ff037424 */ /* 0x000fe200078e00ff */
[----:B------:R-:W-:Y:S01]  /*124c0*/  UMOV UR57, 0x40000040 ;  /* 0x4000004000397882 */ /* 0x000fe20000000000 */
[----:B------:R-:W-:Y:S01]  /*124d0*/  UIADD3 UR52, UR20, 0x806, URZ ;  /* 0x0000080614347890 */ /* 0x000fe2000fffe03f */
[----:B------:R-:W-:Y:S01]  /*124e0*/  UMOV UR53, 0x40000040 ;  /* 0x4000004000357882 */ /* 0x000fe20000000000 */
[----:B------:R-:W-:Y:S01]  /*124f0*/  UIADD3 UR48, UR20, 0xc00, URZ ;  /* 0x00000c0014307890 */ /* 0x000fe2000fffe03f */
[----:B------:R-:W-:Y:S01]  /*12500*/  UMOV UR49, 0x40000040 ;  /* 0x4000004000317882 */ /* 0x000fe20000000000 */
[----:B------:R-:W-:Y:S01]  /*12510*/  UIADD3 UR44, UR20, 0xc02, URZ ;  /* 0x00000c02142c7890 */ /* 0x000fe2000fffe03f */
[----:B0-----:R-:W-:Y:S01]  /*12520*/  IMAD.U32 R11, RZ, RZ, UR25 ;  /* 0x00000019ff0b7e24 */ /* 0x001fe2000f8e00ff */
[----:B------:R-:W-:Y:S01]  /*12530*/  UMOV UR45, 0x40000040 ;  /* 0x40000040002d7882 */ /* 0x000fe20000000000 */
[----:B------:R-:W-:Y:S01]  /*12540*/  UIADD3 UR40, UR20, 0xc04, URZ ;  /* 0x00000c0414287890 */ /* 0x000fe2000fffe03f */
[----:B------:R-:W-:Y:S01]  /*12550*/  UMOV UR41, 0x40000040 ;  /* 0x4000004000297882 */ /* 0x000fe20000000000 */
[----:B------:R-:W-:Y:S01]  /*12560*/  UIADD3 UR36, UR20, 0xc06, URZ ;  /* 0x00000c0614247890 */ /* 0x000fe2000fffe03f */
[----:B------:R-:W-:Y:S01]  /*12570*/  UMOV UR37, 0x40000040 ;  /* 0x4000004000257882 */ /* 0x000fe20000000000 */
[----:B------:R-:W-:-:S02]  /*12580*/  WARPGROUP.DEPBAR.LE gsb0, 0x0 ;  /* 0x00008000000079c5 */ /* 0x000fc40000010000 */
[----:B------:R-:W-:-:S06]  /*12590*/  WARPGROUP.ARRIVE ;  /* 0x00000000000079c5 */ /* 0x000fcc0000000000 */
[----:B------:R-:W-:Y:S01]  /*125a0*/  HGMMA.64x16x16.F32 R48, gdesc[UR4], RZ, !UPT, gsb0 ;  /* 0x00200000043079f0 */ /* 0x000fe2000c0008ff */
[----:B------:R-:W-:Y:S01]  /*125b0*/  UIADD3 UR4, UR20, 0x2, URZ ;  /* 0x0000000214047890 */ /* 0x000fe2000fffe03f */
[----:B------:R-:W-:Y:S02]  /*125c0*/  R2UR UR6, R6 ;  /* 0x00000000060672ca */ /* 0x000fe400000e0000 */
[----:B------:R-:W-:Y:S01]  /*125d0*/  R2UR UR7, R7 ;  /* 0x00000000070772ca */ /* 0x000fe200000e0000 */
[----:B------:R-:W-:Y:S01]  /*125e0*/  IMAD.MOV.U32 R7, RZ, RZ, 0x40000040 ;  /* 0x40000040ff077424 */ /* 0x000fe200078e00ff */
[----:B------:R-:W-:Y:S02]  /*125f0*/  IADD3 R6, R2, 0x202, RZ ;  /* 0x0000020202067810 */ /* 0x000fe40007ffe0ff */
[----:B------:R-:W-:Y:S02]  /*12600*/  UMOV UR24, UR4 ;  /* 0x0000000400187c82 */ /* 0x000fe40008000000 */
[----:B------:R-:W-:-:S05]  /*12610*/  MOV R10, UR24 ;  /* 0x00000018000a7c02 */ /* 0x000fca0008000f00 */
[----:B------:R0:W-:Y:S01]  /*12620*/  STL.64 [R1], R10 ;  /* 0x0000000a01007387 */ /* 0x0001e20000100a00 */
[----:B------:R-:W-:Y:S02]  /*12630*/  WARPGROUP.DEPBAR.LE gsb0, 0x0 ;  /* 0x00008000000079c5 */ /* 0x000fe40000010000 */
[----:B------:R-:W-:-:S06]  /*12640*/  WARPGROUP.ARRIVE ;  /* 0x00000000000079c5 */ /* 0x000fcc0000000000 */
[----:B------:R-:W-:Y:S01]  /*12650*/  HGMMA.64x16x16.F32 R40, gdesc[UR8], RZ, !UPT, gsb0 ;  /* 0x00200000082879f0 */ /* 0x000fe2000c0008ff */
[----:B------:R-:W-:Y:S01]  /*12660*/  R2UR UR10, R8 ;  /* 0x00000000080a72ca */ /* 0x000fe200000e0000 */
[----:B------:R-:W-:Y:S01]  /*12670*/  VIADD R8, R2, 0x104 ;  /* 0x0000010402087836 */ /* 0x000fe20000000000 */
[----:B------:R-:W-:Y:S01]  /*12680*/  R2UR UR11, R9 ;  /* 0x00000000090b72ca */ /* 0x000fe200000e0000 */
[----:B------:R-:W-:Y:S01]  /*12690*/  IMAD.MOV.U32 R9, RZ, RZ, 0x40000040 ;  /* 0x40000040ff097424 */ /* 0x000fe200078e00ff */
        /* <DEDUP_REMOVED lines=10> */
[----:B------:R-:W-:Y:S01]  /*12740*/  UMOV UR16, UR24 ;  /* 0x0000001800107c82 */ /* 0x000fe20008000000 */
[----:B------:R-:W-:Y:S01]  /*12750*/  UMOV UR17, UR25 ;  /* 0x0000001900117c82 */ /* 0x000fe20008000000 */
[----:B------:R-:W-:Y:S01]  /*12760*/  UMOV UR4, UR16 ;  /* 0x0000001000047c82 */ /* 0x000fe20008000000 */
[----:B------:R-:W-:Y:S01]  /*12770*/  UMOV UR5, UR17 ;  /* 0x0000001100057c82 */ /* 0x000fe20008000000 */
[----:B------:R-:W-:Y:S01]  /*12780*/  UMOV UR8, UR16 ;  /* 0x0000001000087c82 */ /* 0x000fe20008000000 */
[----:B------:R-:W-:Y:S01]  /*12790*/  UMOV UR9, UR17 ;  /* 0x0000001100097c82 */ /* 0x000fe20008000000 */
[----:B------:R-:W-:Y:S01]  /*127a0*/  UMOV UR12, UR16 ;  /* 0x00000010000c7c82 */ /* 0x000fe20008000000 */
[----:B------:R-:W-:Y:S01]  /*127b0*/  UMOV UR13, UR17 ;  /* 0x00000011000d7c82 */ /* 0x000fe20008000000 */
[----:B------:R-:W-:Y:S02]  /*127c0*/  R2UR UR18, R6 ;  /* 0x00000000061272ca */ /* 0x000fe400000e0000 */
[----:B------:R-:W-:-:S02]  /*127d0*/  R2UR UR19, R7 ;  /* 0x00000000071372ca */ /* 0x000fc400000e0000 */
[----:B------:R-:W-:Y:S02]  /*127e0*/  IADD3 R6, R2, 0x84, RZ ;  /* 0x0000008402067810 */ /* 0x000fe40007ffe0ff */
[----:B------:R-:W-:Y:S01]  /*127f0*/  MOV R7, 0x40000040 ;  /* 0x4000004000077802 */ /* 0x000fe20000000f00 */
[----:B------:R-:W-:Y:S02]  /*12800*/  WARPGROUP.DEPBAR.LE gsb0, 0x0 ;  /* 0x00008000000079c5 */ /* 0x000fe40000010000 */
[----:B------:R-:W-:-:S06]  /*12810*/  WARPGROUP.ARRIVE ;  /* 0x00000000000079c5 */ /* 0x000fcc0000000000 */
[----:B------:R-:W-:Y:S01]  /*12820*/  HGMMA.64x16x16.F32 R56, gdesc[UR24], R56, gsb0 ;  /* 0x00200000183879f0 */ /* 0x000fe20008000838 */
[----:B------:R-:W-:Y:S01]  /*12830*/  R2UR UR26, R4 ;  /* 0x00000000041a72ca */ /* 0x000fe200000e0000 */
[----:B------:R-:W-:Y:S01]  /*12840*/  UMOV UR25, 0x40000040 ;  /* 0x4000004000197882 */ /* 0x000fe20000000000 */
[----:B------:R-:W-:Y:S01]  /*12850*/  R2UR UR27, R5 ;  /* 0x00000000051b72ca */ /* 0x000fe200000e0000 */
[----:B------:R-:W-:Y:S02]  /*12860*/  VIADD R4, R2, 0x184 ;  /* 0x0000018402047836 */ /* 0x000fe40000000000 */
[----:B------:R-:W-:Y:S02]  /*12870*/  IMAD.MOV.U32 R5, RZ, RZ, 0x40000040 ;  /* 0x40000040ff057424 */ /* 0x000fe400078e00ff */
[----:B0-----:R-:W-:Y:S01]  /*12880*/  IMAD.U32 R11, RZ, RZ, UR25 ;  /* 0x00000019ff0b7e24 */ /* 0x001fe2000f8e00ff */
[----:B------:R-:W-:Y:S02]  /*12890*/  WARPGROUP.DEPBAR.LE gsb0, 0x0 ;  /* 0x00008000000079c5 */ /* 0x000fe40000010000 */
[----:B------:R-:W-:-:S06]  /*128a0*/  WARPGROUP.ARRIVE ;  /* 0x00000000000079c5 */ /* 0x000fcc0000000000 */
[----:B------:R-:W-:Y:S01]  /*128b0*/  HGMMA.64x16x16.F32 R48, gdesc[UR4], R48, gsb0 ;  /* 0x00200000043079f0 */ /* 0x000fe20008000830 */
[----:B------:R-:W-:Y:S01]  /*128c0*/  UIADD3 UR4, UR20, 0x4, URZ ;  /* 0x0000000414047890 */ /* 0x000fe2000fffe03f */
[----:B------:R-:W-:Y:S02]  /*128d0*/  R2UR UR6, R6 ;  /* 0x00000000060672ca */ /* 0x000fe400000e0000 */
[----:B------:R-:W-:Y:S01]  /*128e0*/  R2UR UR7, R7 ;  /* 0x00000000070772ca */ /* 0x000fe200000e0000 */
[----:B------:R-:W-:Y:S01]  /*128f0*/  IMAD.MOV.U32 R7, RZ, RZ, 0x40000040 ;  /* 0x40000040ff077424 */ /* 0x000fe200078e00ff */
[----:B------:R-:W-:Y:S02]  /*12900*/  IADD3 R6, R2, 0x204, RZ ;  /* 0x0000020402067810 */ /* 0x000fe40007ffe0ff */
[----:B------:R-:W-:Y:S02]  /*12910*/  UMOV UR24, UR4 ;  /* 0x0000000400187c82 */ /* 0x000fe40008000000 */
[----:B------:R-:W-:-:S05]  /*12920*/  MOV R10, UR24 ;  /* 0x00000018000a7c02 */ /* 0x000fca0008000f00 */
[----:B------:R0:W-:Y:S01]  /*12930*/  STL.64 [R1+0x48], R10 ;  /* 0x0000480a01007387 */ /* 0x0001e20000100a00 */
[----:B------:R-:W-:Y:S02]  /*12940*/  WARPGROUP.DEPBAR.LE gsb0, 0x0 ;  /* 0x00008000000079c5 */ /* 0x000fe40000010000 */
[----:B------:R-:W-:-:S06]  /*12950*/  WARPGROUP.ARRIVE ;  /* 0x00000000000079c5 */ /* 0x000fcc0000000000 */
[----:B------:R-:W-:Y:S01]  /*12960*/  HGMMA.64x16x16.F32 R40, gdesc[UR8], R40, gsb0 ;  /* 0x00200000082879f0 */ /* 0x000fe20008000828 */
[----:B------:R-:W-:Y:S01]  /*12970*/  R2UR UR10, R8 ;  /* 0x00000000080a72ca */ /* 0x000fe200000e0000 */
[----:B------:R-:W-:Y:S01]  /*12980*/  VIADD R8, R2, 0x106 ;  /* 0x0000010602087836 */ /* 0x000fe20000000000 */
[----:B------:R-:W-:Y:S01]  /*12990*/  R2UR UR11, R9 ;  /* 0x00000000090b72ca */ /* 0x000fe200000e0000 */
[----:B------:R-:W-:Y:S01]  /*129a0*/  IMAD.MOV.U32 R9, RZ, RZ, 0x40000040 ;  /* 0x40000040ff097424 */ /* 0x000fe200078e00ff */
        /* <DEDUP_REMOVED lines=349> */
[----:B------:R-:W-:-:S03]  /*13f80*/  IMAD.MOV.U32 R5, RZ, RZ, 0x40000040 ;  /* 0x40000040ff057424 */ /* 0x000fc600078e00ff */
        /* <DEDUP_REMOVED lines=21> */
[----:B------:R-:W-:Y:S03]  /*140e0*/  HGMMA.64x16x16.F32 R56, gdesc[UR24], R56, gsb0 ;  /* 0x00200000183879f0 */ /* 0x000fe60008000838 */
[----:B------:R-:W-:Y:S02]  /*140f0*/  WARPGROUP.DEPBAR.LE gsb0, 0x0 ;  /* 0x00008000000079c5 */ /* 0x000fe40000010000 */
[----:B------:R-:W-:-:S06]  /*14100*/  WARPGROUP.ARRIVE ;  /* 0x00000000000079c5 */ /* 0x000fcc0000000000 */
[----:B------:R-:W-:Y:S01]  /*14110*/  HGMMA.64x16x16.F32 R48, gdesc[UR4], R48, gsb0 ;  /* 0x00200000043079f0 */ /* 0x000fe20008000830 */
[----:B------:R-:W-:Y:S01]  /*14120*/  R2UR UR6, R8 ;  /* 0x00000000080672ca */ /* 0x000fe200000e0000 */
[----:B------:R-:W-:Y:S01]  /*14130*/  UMOV UR4, UR56 ;  /* 0x0000003800047c82 */ /* 0x000fe20008000000 */
[----:B------:R-:W-:Y:S01]  /*14140*/  R2UR UR7, R9 ;  /* 0x00000000090772ca */ /* 0x000fe200000e0000 */
[----:B------:R-:W-:Y:S01]  /*14150*/  UMOV UR5, UR57 ;  /* 0x0000003900057c82 */ /* 0x000fe20008000000 */
[----:B------:R-:W-:Y:S01]  /*14160*/  VIADD R8, R2, 0x606 ;  /* 0x0000060602087836 */ /* 0x000fe20000000000 */
[----:B------:R-:W-:Y:S01]  /*14170*/  MOV R9, 0x40000040 ;  /* 0x4000004000097802 */ /* 0x000fe20000000f00 */
[----:B------:R-:W-:Y:S02]  /*14180*/  WARPGROUP.DEPBAR.LE gsb0, 0x0 ;  /* 0x00008000000079c5 */ /* 0x000fe40000010000 */
[----:B------:R-:W-:-:S06]  /*14190*/  WARPGROUP.ARRIVE ;  /* 0x00000000000079c5 */ /* 0x000fcc0000000000 */
[----:B------:R-:W-:Y:S01]  /*141a0*/  HGMMA.64x16x16.F32 R40, gdesc[UR8], R40, gsb0 ;  /* 0x00200000082879f0 */ /* 0x000fe20008000828 */
[----:B------:R-:W-:Y:S01]  /*141b0*/  R2UR UR10, R4 ;  /* 0x00000000040a72ca */ /* 0x000fe200000e0000 */
[----:B------:R-:W-:Y:S01]  /*141c0*/  UMOV UR8, UR56 ;  /* 0x0000003800087c82 */ /* 0x000fe20008000000 */
[----:B------:R-:W-:Y:S01]  /*141d0*/  R2UR UR11, R5 ;  /* 0x00000000050b72ca */ /* 0x000fe200000e0000 */
[----:B------:R-:W-:Y:S01]  /*141e0*/  UMOV UR9, UR57 ;  /* 0x0000003900097c82 */ /* 0x000fe20008000000 */
[----:B------:R-:W-:Y:S02]  /*141f0*/  IADD3 R4, R2, 0x506, RZ ;  /* 0x0000050602047810 */ /* 0x000fe40007ffe0ff */
[----:B------:R-:W-:Y:S02]  /*14200*/  MOV R5, 0x40000040 ;  /* 0x4000004000057802 */ /* 0x000fe40000000f00 */
[----:B------:R-:W-:Y:S01]  /*14210*/  R2UR UR54, R4 ;  /* 0x00000000043672ca */ /* 0x000fe200000e0000 */
[----:B------:R-:W-:Y:S01]  /*14220*/  VIADD R4, R2, 0x686 ;  /* 0x0000068602047836 */ /* 0x000fe20000000000 */
[----:B------:R-:W-:Y:S01]  /*14230*/  R2UR UR55, R5 ;  /* 0x00000000053772ca */ /* 0x000fe200000e0000 */
[----:B------:R-:W-:Y:S01]  /*14240*/  IMAD.MOV.U32 R5, RZ, RZ, 0x40000040 ;  /* 0x40000040ff057424 */ /* 0x000fe200078e00ff */
[----:B------:R-:W-:-:S02]  /*14250*/  WARPGROUP.DEPBAR.LE gsb0, 0x0 ;  /* 0x00008000000079c5 */ /* 0x000fc40000010000 */
[----:B------:R-:W-:-:S06]  /*14260*/  WARPGROUP.ARRIVE ;  /* 0x00000000000079c5 */ /* 0x000fcc0000000000 */
[----:B------:R-:W-:Y:S01]  /*14270*/  HGMMA.64x16x16.F32 R32, gdesc[UR12], R32, gsb0 ;  /* 0x002000000c2079f0 */ /* 0x000fe20008000820 */
[----:B------:R-:W-:Y:S01]  /*14280*/  UMOV UR12, UR56 ;  /* 0x00000038000c7c82 */ /* 0x000fe20008000000 */
[----:B------:R-:W-:Y:S01]  /*14290*/  UMOV UR13, UR57 ;  /* 0x00000039000d7c82 */ /* 0x000fe20008000000 */
[----:B------:R-:W-:Y:S02]  /*142a0*/  WARPGROUP.DEPBAR.LE gsb0, 0x0 ;  /* 0x00008000000079c5 */ /* 0x000fe40000010000 */
[----:B------:R-:W-:-:S06]  /*142b0*/  WARPGROUP.ARRIVE ;  /* 0x00000000000079c5 */ /* 0x000fcc0000000000 */
[----:B------:R-:W-:Y:S01]  /*142c0*/  HGMMA.64x16x16.F32 R24, gdesc[UR16], R24, gsb0 ;  /* 0x00200000101879f0 */ /* 0x000fe20008000818 */
[----:B------:R-:W-:Y:S01]  /*142d0*/  R2UR UR18, R6 ;  /* 0x00000000061272ca */ /* 0x000fe200000e0000 */
[----:B------:R-:W-:Y:S01]  /*142e0*/  UMOV UR16, UR56 ;  /* 0x0000003800107c82 */ /* 0x000fe20008000000 */
[----:B------:R-:W-:Y:S01]  /*142f0*/  R2UR UR19, R7 ;  /* 0x00000000071372ca */ /* 0x000fe200000e0000 */
[----:B------:R-:W-:Y:S01]  /*14300*/  UMOV UR17, UR57 ;  /* 0x0000003900117c82 */ /* 0x000fe20008000000 */
[----:B------:R-:W-:Y:S01]  /*14310*/  IMAD.MOV.U32 R7, RZ, RZ, 0x40000040 ;  /* 0x40000040ff077424 */ /* 0x000fe200078e00ff */
[----:B------:R-:W-:-:S04]  /*14320*/  IADD3 R6, R2, 0x704, RZ ;  /* 0x0000070402067810 */ /* 0x000fc80007ffe0ff */
[----:B------:R-:W-:Y:S01]  /*14330*/  R2UR UR14, R6 ;  /* 0x00000000060e72ca */ /* 0x000fe200000e0000 */
[----:B------:R-:W-:Y:S01]  /*14340*/  VIADD R6, R2, 0x586 ;  /* 0x0000058602067836 */ /* 0x000fe20000000000 */
[----:B------:R-:W-:Y:S01]  /*14350*/  R2UR UR15, R7 ;  /* 0x00000000070f72ca */ /* 0x000fe200000e0000 */
[----:B------:R-:W-:Y:S01]  /*14360*/  IMAD.MOV.U32 R7, RZ, RZ, 0x40000040 ;  /* 0x40000040ff077424 */ /* 0x000fe200078e00ff */
        /* <DEDUP_REMOVED lines=19> */
[----:B------:R-:W-:Y:S02]  /*144a0*/  VIADD R4, R2, 0x780 ;  /* 0x0000078002047836 */ /* 0x000fe40000000000 */
[----:B------:R-:W-:-:S03]  /*144b0*/  IMAD.MOV.U32 R5, RZ, RZ, 0x40000040 ;  /* 0x40000040ff057424 */ /* 0x000fc600078e00ff */
[----:B------:R-:W-:Y:S02]  /*144c0*/  R2UR UR50, R4 ;  /* 0x00000000043272ca */ /* 0x000fe400000e0000 */
[----:B------:R-:W-:Y:S02]  /*144d0*/  R2UR UR51, R5 ;  /* 0x00000000053372ca */ /* 0x000fe400000e0000 */
[----:B------:R-:W-:Y:S02]  /*144e0*/  IADD3 R4, R2, 0x900, RZ ;  /* 0x0000090002047810 */ /* 0x000fe40007ffe0ff */
        /* <DEDUP_REMOVED lines=9> */
[----:B------:R-:W-:Y:S01]  /*14580*/  IMAD.MOV.U32 R7, RZ, RZ, 0x40000040 ;  /* 0x40000040ff077424 */ /* 0x000fe200078e00ff */
        /* <DEDUP_REMOVED lines=8> */
[----:B------:R-:W-:Y:S01]  /*14610*/  IADD3 R8, R2, 0x880, RZ ;  /* 0x0000088002087810 */ /* 0x000fe20007ffe0ff */
        /* <DEDUP_REMOVED lines=127> */
[C---:B------:R-:W-:Y:S02]  /*14e10*/  VIADD R6, R2.reuse, 0x806 ;  /* 0x0000080602067836 */ /* 0x040fe40000000000 */
[----:B------:R-:W-:Y:S02]  /*14e20*/  IMAD.MOV.U32 R7, RZ, RZ, 0x40000040 ;  /* 0x40000040ff077424 */ /* 0x000fe400078e00ff */
[----:B------:R-:W-:Y:S01]  /*14e30*/  VIADD R2, R2, 0x986 ;  /* 0x0000098602027836 */ /* 0x000fe20000000000 */
[----:B------:R-:W-:-:S02]  /*14e40*/  WARPGROUP.DEPBAR.LE gsb0, 0x0 ;  /* 0x00008000000079c5 */ /* 0x000fc40000010000 */
        /* <DEDUP_REMOVED lines=32> */
[----:B------:R-:W-:Y:S03]  /*15050*/  HGMMA.64x16x16.F32 R56, gdesc[UR36], R56, gsb0 ;  /* 0x00200000243879f0 */ /* 0x000fe60008000838 */
        /* <DEDUP_REMOVED lines=13> */
[----:B0-----:R-:W-:Y:S05]  /*15130*/  @!P0 BRA `(.L_x_633) ;  /* 0x0000000000048947 */ /* 0x001fea0003800000 */
[----:B------:R-:W-:Y:S01]  /*15140*/  BPT.TRAP 0x1 ;  /* 0x000000040000795c */ /* 0x000fe20000300000 */
.L_x_633:
[----:B------:R-:W-:Y:S01]  /*15150*/  LOP3.LUT R65, R65, 0xffffff80, RZ, 0xc0, !PT ;  /* 0xffffff8041417812 */ /* 0x000fe200078ec0ff */
[----:B------:R-:W2:Y:S01]  /*15160*/  LDL R67, [R1+0x60] ;  /* 0x0000600001437983 */ /* 0x000ea20000100800 */
[----:B------:R-:W-:Y:S01]  /*15170*/  MOV R3, 0xfffffffe ;  /* 0xfffffffe00037802 */ /* 0x000fe20000000f00 */
[----:B------:R-:W-:Y:S01]  /*15180*/  ULDC UR4, c[0x0][0x988] ;  /* 0x0002620000047ab9 */ /* 0x000fe20000000800 */
[----:B------:R-:W-:Y:S01]  /*15190*/  P2R R13, PR, RZ, 0x1 ;  /* 0x00000001ff0d7803 */ /* 0x000fe20000000000 */
[----:B------:R-:W-:Y:S01]  /*151a0*/  IMAD.IADD R65, R64, 0x1, -R65 ;  /* 0x0000000140417824 */ /* 0x000fe200078e0a41 */
[----:B------:R-:W-:Y:S01]  /*151b0*/  ULDC UR38, c[0x0][0x988] ;  /* 0x0002620000267ab9 */ /* 0x000fe20000000800 */
[----:B------:R-:W-:Y:S01]  /*151c0*/  VIADD R0, R0, 0x38840 ;  /* 0x0003884000007836 */ /* 0x000fe20000000000 */
[----:B------:R-:W-:Y:S01]  /*151d0*/  BSSY B0, `(.L_x_634) ;  /* 0x000065e000007945 */ /* 0x000fe20003800000 */
[----:B------:R-:W-:Y:S01]  /*151e0*/  IMAD.MOV.U32 R150, RZ, RZ, R151 ;  /* 0x000000ffff967224 */ /* 0x000fe200078e0097 */
[----:B------:R-:W-:Y:S01]  /*151f0*/  SHF.R.S32.HI R2, RZ, 0x1f, R65 ;  /* 0x0000001fff027819 */ /* 0x000fe20000011441 */
[--C-:B------:R-:W-:Y:S01]  /*15200*/  IMAD.MOV.U32 R149, RZ, RZ, R151.reuse ;  /* 0x000000ffff957224 */ /* 0x100fe200078e0097 */
[----:B------:R-:W-:Y:S01]  /*15210*/  MOV R148, R151 ;  /* 0x0000009700947202 */ /* 0x000fe20000000f00 */
[--C-:B------:R-:W-:Y:S01]  /*15220*/  IMAD.MOV.U32 R147, RZ, RZ, R151.reuse ;  /* 0x000000ffff937224 */ /* 0x100fe200078e0097 */
[----:B------:R-:W-:Y:S01]  /*15230*/  LEA.HI R2, R2, R65, RZ, 0x2 ;  /* 0x0000004102027211 */ /* 0x000fe200078f10ff */
[--C-:B------:R-:W-:Y:S01]  /*15240*/  IMAD.MOV.U32 R146, RZ, RZ, R151.reuse ;  /* 0x000000ffff927224 */ /* 0x100fe200078e0097 */
[-C--:B------:R-:W-:Y:S01]  /*15250*/  MOV R145, R151.reuse ;  /* 0x0000009700917202 */ /* 0x080fe20000000f00 */
[--C-:B------:R-:W-:Y:S01]  /*15260*/  IMAD.MOV.U32 R144, RZ, RZ, R151.reuse ;  /* 0x000000ffff907224 */ /* 0x100fe200078e0097 */
[----:B------:R-:W-:Y:S01]  /*15270*/  LOP3.LUT R2, R2, 0x7ffffffc, RZ, 0xc0, !PT ;  /* 0x7ffffffc02027812 */ /* 0x000fe200078ec0ff */
[--C-:B------:R-:W-:Y:S01]  /*15280*/  IMAD.MOV.U32 R143, RZ, RZ, R151.reuse ;  /* 0x000000ffff8f7224 */ /* 0x100fe200078e0097 */
[-C--:B------:R-:W-:Y:S01]  /*15290*/  MOV R142, R151.reuse ;  /* 0x00000097008e7202 */ /* 0x080fe20000000f00 */
[--C-:B------:R-:W-:Y:S01]  /*152a0*/  IMAD.MOV.U32 R141, RZ, RZ, R151.reuse ;  /* 0x000000ffff8d7224 */ /* 0x100fe200078e0097 */
[-C--:B------:R-:W-:Y:S01]  /*152b0*/  MOV R139, R151.reuse ;  /* 0x00000097008b7202 */ /* 0x080fe20000000f00 */
[----:B------:R-:W-:Y:S01]  /*152c0*/  IMAD.IADD R2, R65, 0x1, -R2 ;  /* 0x0000000141027824 */ /* 0x000fe200078e0a02 */
[-C--:B------:R-:W-:Y:S01]  /*152d0*/  MOV R136, R151.reuse ;  /* 0x0000009700887202 */ /* 0x080fe20000000f00 */
[--C-:B------:R-:W-:Y:S01]  /*152e0*/  IMAD.MOV.U32 R140, RZ, RZ, R151.reuse ;  /* 0x000000ffff8c7224 */ /* 0x100fe200078e0097 */
[----:B------:R-:W-:Y:S01]  /*152f0*/  MOV R133, R151 ;  /* 0x0000009700857202 */ /* 0x000fe20000000f00 */
[----:B------:R-:W-:Y:S01]  /*15300*/  IMAD R3, R2, R3, 0x50 ;  /* 0x0000005002037424 */ /* 0x000fe200078e0203 */
[-C--:B------:R-:W-:Y:S01]  /*15310*/  MOV R130, R151.reuse ;  /* 0x0000009700827202 */ /* 0x080fe20000000f00 */
[--C-:B------:R-:W-:Y:S01]  /*15320*/  IMAD.MOV.U32 R138, RZ, RZ, R151.reuse ;  /* 0x000000ffff8a7224 */ /* 0x100fe200078e0097 */
[-C--:B------:R-:W-:Y:S01]  /*15330*/  MOV R127, R151.reuse ;  /* 0x00000097007f7202 */ /* 0x080fe20000000f00 */
[----:B------:R-:W-:Y:S01]  /*15340*/  IMAD.IADD R2, R3, 0x1, R180 ;  /* 0x0000000103027824 */ /* 0x000fe200078e02b4 */
[-C--:B------:R-:W-:Y:S01]  /*15350*/  MOV R124, R151.reuse ;  /* 0x00000097007c7202 */ /* 0x080fe20000000f00 */
[--C-:B------:R-:W-:Y:S01]  /*15360*/  IMAD.MOV.U32 R137, RZ, RZ, R151.reuse ;  /* 0x000000ffff897224 */ /* 0x100fe200078e0097 */
[-C--:B------:R-:W-:Y:S01]  /*15370*/  MOV R121, R151.reuse ;  /* 0x0000009700797202 */ /* 0x080fe20000000f00 */
        /* <DEDUP_REMOVED lines=97> */
[----:B------:R-:W-:Y:S02]  /*15990*/  ISETP.GT.AND P6, PT, R2, 0x38, PT ;  /* 0x000000380200780c */ /* 0x000fe40003fc4270 */
[----:B------:R-:W-:Y:S02]  /*159a0*/  FSEL R70, R33, -INF , P1 ;  /* 0xff80000021467808 */ /* 0x000fe40000800000 */
[----:B------:R-:W-:Y:S02]  /*159b0*/  FMNMX.FTZ R3, R68, R3, !PT ;  /* 0x0000000344037209 */ /* 0x000fe40007810000 */
[----:B------:R-:W-:Y:S02]  /*159c0*/  FSEL R20, R43, -INF , P5 ;  /* 0xff8000002b147808 */ /* 0x000fe40002800000 */
[----:B------:R-:W-:-:S02]  /*159d0*/  ISETP.GT.AND P5, PT, R2, 0x39, PT ;  /* 0x000000390200780c */ /* 0x000fc40003fa4270 */
[----:B------:R-:W-:Y:S02]  /*159e0*/  FSEL R36, R36, -INF , P6 ;  /* 0xff80000024247808 */ /* 0x000fe40003000000 */
[----:B------:R-:W-:Y:S02]  /*159f0*/  FMNMX.FTZ R3, R70, R3, !PT ;  /* 0x0000000346037209 */ /* 0x000fe40007810000 */
[----:B------:R-:W-:Y:S02]  /*15a00*/  FSEL R46, R46, -INF , P4 ;  /* 0xff8000002e2e7808 */ /* 0x000fe40002000000 */
[----:B------:R-:W-:Y:S02]  /*15a10*/  ISETP.GT.AND P4, PT, R2, 0x40, PT ;  /* 0x000000400200780c */ /* 0x000fe40003f84270 */
[----:B------:R-:W-:Y:S02]  /*15a20*/  FSEL R72, R37, -INF , P5 ;  /* 0xff80000025487808 */ /* 0x000fe40002800000 */
[----:B------:R-:W-:-:S02]  /*15a30*/  FMNMX.FTZ R3, R36, R3, !PT ;  /* 0x0000000324037209 */ /* 0x000fc40007810000 */
[----:B------:R-:W-:Y:S01]  /*15a40*/  FSEL R32, R47, -INF , P3 ;  /* 0xff8000002f207808 */ /* 0x000fe20001800000 */
[----:B------:R-:W-:Y:S01]  /*15a50*/  IMAD.MOV.U32 R47, RZ, RZ, R151 ;  /* 0x000000ffff2f7224 */ /* 0x000fe200078e0097 */
        /* <DEDUP_REMOVED lines=11> */
[----:B------:R-:W-:Y:S02]  /*15b10*/  FSEL R80, R29, -INF , P1 ;  /* 0xff8000001d507808 */ /* 0x000fe40000800000 */
[----:B------:R-:W-:Y:S02]  /*15b20*/  FMNMX.FTZ R3, R78, R3, !PT ;  /* 0x000000034e037209 */ /* 0x000fe40007810000 */
[----:B------:R-:W-:Y:S02]  /*15b30*/  FSEL R38, R38, -INF , P6 ;  /* 0xff80000026267808 */ /* 0x000fe40003000000 */
[----:B------:R-:W-:Y:S02]  /*15b40*/  FMNMX.FTZ R2, R80, R3, !PT ;  /* 0x0000000350027209 */ /* 0x000fe40007810000 */
[----:B------:R-:W-:Y:S02]  /*15b50*/  FSEL R26, R26, -INF , P4 ;  /* 0xff8000001a1a7808 */ /* 0x000fe40002000000 */
[----:B------:R-:W-:Y:S01]  /*15b60*/  FSEL R30, R30, -INF , P2 ;  /* 0xff8000001e1e7808 */ /* 0x000fe20001000000 */
[----:B------:R-:W0:Y:S01]  /*15b70*/  SHFL.BFLY PT, R3, R2, 0x2, 0x1f ;  /* 0x0c401f0002037f89 */ /* 0x000e2200000e0000 */
[----:B------:R-:W-:-:S02]  /*15b80*/  MOV R112, R151 ;  /* 0x0000009700707202 */ /* 0x000fc40000000f00 */
        /* <DEDUP_REMOVED lines=12> */
[----:B------:R-:W-:Y:S02]  /*15c50*/  MOV R3, UR4 ;  /* 0x0000000400037c02 */ /* 0x000fe40008000f00 */
[----:B------:R-:W-:Y:S01]  /*15c60*/  FSEL R2, R39, -INF , P5 ;  /* 0xff80000027027808 */ /* 0x000fe20002800000 */
[----:B------:R-:W0:Y:S01]  /*15c70*/  SHFL.BFLY PT, R28, R9, 0x1, 0x1f ;  /* 0x0c201f00091c7f89 */ /* 0x000e2200000e0000 */
[-C--:B------:R-:W-:Y:S01]  /*15c80*/  MOV R73, R151.reuse ;  /* 0x0000009700497202 */ /* 0x080fe20000000f00 */
[----:B------:R-:W-:Y:S01]  /*15c90*/  IMAD.MOV.U32 R39, RZ, RZ, R151 ;  /* 0x000000ffff277224 */ /* 0x000fe200078e0097 */
[-C--:B------:R-:W-:Y:S02]  /*15ca0*/  MOV R61, R151.reuse ;  /* 0x00000097003d7202 */ /* 0x080fe40000000f00 */
[-C--:B------:R-:W-:Y:S02]  /*15cb0*/  MOV R55, R151.reuse ;  /* 0x0000009700377202 */ /* 0x080fe40000000f00 */
[----:B------:R-:W-:-:S02]  /*15cc0*/  MOV R49, R151 ;  /* 0x0000009700317202 */ /* 0x000fc40000000f00 */
[-C--:B------:R-:W-:Y:S02]  /*15cd0*/  MOV R43, R151.reuse ;  /* 0x00000097002b7202 */ /* 0x080fe40000000f00 */
[----:B------:R-:W-:Y:S02]  /*15ce0*/  MOV R37, R151 ;  /* 0x0000009700257202 */ /* 0x000fe40000000f00 */
[----:B0-----:R-:W-:Y:S02]  /*15cf0*/  FMNMX.FTZ R5, R9, R28, !PT ;  /* 0x0000001c09057209 */ /* 0x001fe40007810000 */
[----:B------:R-:W-:Y:S02]  /*15d00*/  FSEL R28, R27, -INF , P3 ;  /* 0xff8000001b1c7808 */ /* 0x000fe40001800000 */
[C---:B------:R-:W-:Y:S01]  /*15d10*/  FSETP.NEU.FTZ.AND P0, PT, R5.reuse, -INF , PT ;  /* 0xff8000000500780b */ /* 0x040fe20003f1d000 */
[----:B------:R-:W-:-:S05]  /*15d20*/  FMUL.FTZ R7, R5, R3 ;  /* 0x0000000305077220 */ /* 0x000fca0000410000 */
[----:B------:R-:W-:Y:S02]  /*15d30*/  FSEL R11, R7, RZ, P0 ;  /* 0x000000ff070b7208 */ /* 0x000fe40000000000 */
[----:B------:R-:W-:Y:S02]  /*15d40*/  FMNMX.FTZ R7, R58, R59, !PT ;  /* 0x0000003b3a077209 */ /* 0x000fe40007810000 */
[----:B------:R-:W-:Y:S01]  /*15d50*/  ISETP.NE.AND P0, PT, R13, RZ, PT ;  /* 0x000000ff0d00720c */ /* 0x000fe20003f05270 */
[--C-:B------:R-:W-:Y:S01]  /*15d60*/  FFMA.FTZ R9, R10, R3, -R11.reuse ;  /* 0x000000030a097223 */ /* 0x100fe2000001080b */
[----:B------:R-:W-:Y:S01]  /*15d70*/  FMNMX.FTZ R7, R62, R7, !PT ;  /* 0x000000073e077209 */ /* 0x000fe20007810000 */
[--C-:B------:R-:W-:Y:S01]  /*15d80*/  FFMA.FTZ R4, R4, R3, -R11.reuse ;  /* 0x0000000304047223 */ /* 0x100fe2000001080b */
[----:B------:R-:W-:Y:S01]  /*15d90*/  FSEL R10, R31, -INF , P1 ;  /* 0xff8000001f0a7808 */ /* 0x000fe20000800000 */
[----:B------:R-:W-:Y:S01]  /*15da0*/  MUFU.EX2 R15, R9 ;  /* 0x00000009000f7308 */ /* 0x000fe20000000800 */
[----:B------:R-:W-:Y:S01]  /*15db0*/  FMNMX.FTZ R7, R6, R7, !PT ;  /* 0x0000000706077209 */ /* 0x000fe20007810000 */
[-CC-:B------:R-:W-:Y:S01]  /*15dc0*/  FFMA.FTZ R14, R14, R3.reuse, -R11.reuse ;  /* 0x000000030e0e7223 */ /* 0x180fe2000001080b */
[-CC-:B------:R-:W-:Y:S01]  /*15dd0*/  FFMA.FTZ R208, R56, R3.reuse, -R11.reuse ;  /* 0x0000000338d07223 */ /* 0x180fe2000001080b */
[--C-:B------:R-:W-:Y:S01]  /*15de0*/  FFMA.FTZ R57, R57, R3, -R11.reuse ;  /* 0x0000000339397223 */ /* 0x100fe2000001080b */
[----:B------:R-:W-:Y:S01]  /*15df0*/  FMNMX.FTZ R7, R50, R7, !PT ;  /* 0x0000000732077209 */ /* 0x000fe20007810000 */
[-CC-:B------:R-:W-:Y:S01]  /*15e00*/  FFMA.FTZ R60, R60, R3.reuse, -R11.reuse ;  /* 0x000000033c3c7223 */ /* 0x180fe2000001080b */
[--C-:B------:R-:W-:Y:S01]  /*15e10*/  FFMA.FTZ R48, R48, R3, -R11.reuse ;  /* 0x0000000330307223 */ /* 0x100fe2000001080b */
        /* <DEDUP_REMOVED lines=20> */
[----:B------:R-:W-:Y:S01]  /*15f60*/  FFMA.FTZ R11, R80, R3, -R11 ;  /* 0x00000003500b7223 */ /* 0x000fe2000001080b */
[----:B------:R-:W-:Y:S01]  /*15f70*/  FMNMX.FTZ R7, R46, R7, !PT ;  /* 0x000000072e077209 */ /* 0x000fe20007810000 */
[----:B------:R-:W-:-:S02]  /*15f80*/  IMAD.MOV.U32 R80, RZ, RZ, R151 ;  /* 0x000000ffff507224 */ /* 0x000fc400078e0097 */
[----:B------:R-:W0:Y:S01]  /*15f90*/  MUFU.EX2 R57, R57 ;  /* 0x0000003900397308 */ /* 0x000e220000000800 */
[----:B------:R-:W-:Y:S01]  /*15fa0*/  FMNMX.FTZ R7, R32, R7, !PT ;  /* 0x0000000720077209 */ /* 0x000fe20007810000 */
[----:B------:R-:W-:-:S03]  /*15fb0*/  IMAD.MOV.U32 R56, RZ, RZ, R151 ;  /* 0x000000ffff387224 */ /* 0x000fc600078e0097 */
[----:B------:R-:W-:Y:S02]  /*15fc0*/  FMNMX.FTZ R7, R34, R7, !PT ;  /* 0x0000000722077209 */ /* 0x000fe40007810000 */
[----:B--2---:R-:W-:Y:S01]  /*15fd0*/  PRMT R0, R67, 0x654, R0 ;  /* 0x0000065443007816 */ /* 0x004fe20000000000 */
[----:B------:R-:W1:Y:S01]  /*15fe0*/  MUFU.EX2 R60, R60 ;  /* 0x0000003c003c7308 */ /* 0x000e620000000800 */
[----:B------:R-:W-:Y:S02]  /*15ff0*/  FMNMX.FTZ R7, R24, R7, !PT ;  /* 0x0000000718077209 */ /* 0x000fe40007810000 */
[----:B------:R2:W-:Y:S01]  /*16000*/  SYNCS.ARRIVE.TRANS64.RED.A1T0 RZ, [R0+URZ], RZ ;  /* 0x000000ff00ff79a7 */ /* 0x0005e2000810043f */
[----:B------:R-:W-:Y:S02]  /*16010*/  MOV R67, R151 ;  /* 0x0000009700437202 */ /* 0x000fe40000000f00 */
[----:B------:R-:W-:Y:S02]  /*16020*/  FMNMX.FTZ R7, R38, R7, !PT ;  /* 0x0000000726077209 */ /* 0x000fe40007810000 */
[----:B------:R-:W3:Y:S01]  /*16030*/  MUFU.EX2 R48, R48 ;  /* 0x0000003000307308 */ /* 0x000ee20000000800 */
[----:B0-----:R-:W-:Y:S01]  /*16040*/  FADD.FTZ R33, R208, R57 ;  /* 0x00000039d0217221 */ /* 0x001fe20000010000 */
[----:B------:R-:W-:-:S02]  /*16050*/  FMNMX.FTZ R7, R2, R7, !PT ;  /* 0x0000000702077209 */ /* 0x000fc40007810000 */
[----:B------:R-:W-:Y:S01]  /*16060*/  F2FP.F16.F32.PACK_AB R208, R57, R208 ;  /* 0x000000d039d0723e */ /* 0x000fe200000000ff */
[----:B------:R-:W-:Y:S01]  /*16070*/  IMAD.MOV.U32 R57, RZ, RZ, R151 ;  /* 0x000000ffff397224 */ /* 0x000fe200078e0097 */
[----:B------:R-:W-:Y:S02]  /*16080*/  FMNMX.FTZ R7, R26, R7, !PT ;  /* 0x000000071a077209 */ /* 0x000fe40007810000 */
[----:B------:R-:W0:Y:S01]  /*16090*/  MUFU.EX2 R52, R52 ;  /* 0x0000003400347308 */ /* 0x000e220000000800 */
[----:B-1----:R-:W-:Y:S02]  /*160a0*/  F2FP.F16.F32.PACK_AB R210, R13, R60 ;  /* 0x0000003c0dd2723e */ /* 0x002fe400000000ff */
[----:B------:R-:W-:-:S04]  /*160b0*/  FMNMX.FTZ R7, R28, R7, !PT ;  /* 0x000000071c077209 */ /* 0x000fc80007810000 */
[----:B------:R-:W-:Y:S01]  /*160c0*/  FMNMX.FTZ R7, R30, R7, !PT ;  /* 0x000000071e077209 */ /* 0x000fe20007810000 */
[----:B------:R-:W-:Y:S01]  /*160d0*/  MUFU.EX2 R40, R40 ;  /* 0x0000002800287308 */ /* 0x000fe20000000800 */
[----:B---3--:R-:W-:Y:S02]  /*160e0*/  F2FP.F16.F32.PACK_AB R204, R15, R48 ;  /* 0x000000300fcc723e */ /* 0x008fe400000000ff */
[----:B------:R-:W-:-:S05]  /*160f0*/  FMNMX.FTZ R7, R10, R7, !PT ;  /* 0x000000070a077209 */ /* 0x000fca0007810000 */
[----:B------:R-:W1:Y:S01]  /*16100*/  SHFL.BFLY PT, R4, R7, 0x2, 0x1f ;  /* 0x0c401f0007047f89 */ /* 0x000e6200000e0000 */
[----:B------:R3:W4:Y:S01]  /*16110*/  MUFU.EX2 R25, R64 ;  /* 0x0000004000197308 */ /* 0x0007220000000800 */
[----:B0-----:R-:W-:-:S07]  /*16120*/  F2FP.F16.F32.PACK_AB R206, R21, R52 ;  /* 0x0000003415ce723e */ /* 0x001fce00000000ff */
[----:B------:R-:W-:Y:S01]  /*16130*/  MUFU.EX2 R44, R44 ;  /* 0x0000002c002c7308 */ /* 0x000fe20000000800 */
[----:B---3--:R-:W-:-:S07]  /*16140*/  MOV R64, R151 ;  /* 0x0000009700407202 */ /* 0x008fce0000000f00 */
[----:B------:R0:W3:Y:S01]  /*16150*/  MUFU.EX2 R27, R66 ;  /* 0x00000042001b7308 */ /* 0x0000e20000000800 */
[----:B----4-:R-:W-:Y:S02]  /*16160*/  F2FP.F16.F32.PACK_AB R200, R25, R40 ;  /* 0x0000002819c8723e */ /* 0x010fe400000000ff */
[----:B-1----:R-:W-:-:S05]  /*16170*/  FMNMX.FTZ R9, R7, R4, !PT ;  /* 0x0000000407097209 */ /* 0x002fca0007810000 */
[----:B------:R-:W-:Y:S01]  /*16180*/  MUFU.EX2 R68, R68 ;  /* 0x0000004400447308 */ /* 0x000fe20000000800 */
[----:B0-----:R-:W-:Y:S01]  /*16190*/  IMAD.MOV.U32 R66, RZ, RZ, R151 ;  /* 0x000000ffff427224 */ /* 0x001fe200078e0097 */
[----:B------:R-:W0:Y:S06]  /*161a0*/  SHFL.BFLY PT, R4, R9, 0x1, 0x1f ;  /* 0x0c201f0009047f89 */ /* 0x000e2c00000e0000 */
[----:B------:R1:W4:Y:S01]  /*161b0*/  MUFU.EX2 R7, R70 ;  /* 0x0000004600077308 */ /* 0x0003220000000800 */
[----:B---3--:R-:W-:-:S07]  /*161c0*/  F2FP.F16.F32.PACK_AB R202, R27, R44 ;  /* 0x0000002c1bca723e */ /* 0x008fce00000000ff */
[----:B------:R-:W-:Y:S01]  /*161d0*/  MUFU.EX2 R36, R36 ;  /* 0x0000002400247308 */ /* 0x000fe20000000800 */
[----:B-1----:R-:W-:-:S07]  /*161e0*/  MOV R70, R151 ;  /* 0x0000009700467202 */ /* 0x002fce0000000f00 */
[----:B------:R1:W3:Y:S01]  /*161f0*/  MUFU.EX2 R29, R72 ;  /* 0x00000048001d7308 */ /* 0x0002e20000000800 */
[----:B----4-:R-:W-:Y:S02]  /*16200*/  F2FP.F16.F32.PACK_AB R196, R7, R68 ;  /* 0x0000004407c4723e */ /* 0x010fe400000000ff */
[----:B0-----:R-:W-:-:S04]  /*16210*/  FMNMX.FTZ R4, R9, R4, !PT ;  /* 0x0000000409047209 */ /* 0x001fc80007810000 */
[C---:B------:R-:W-:Y:S01]  /*16220*/  FSETP.NEU.FTZ.AND P1, PT, R4.reuse, -INF , PT ;  /* 0xff8000000400780b */ /* 0x040fe20003f3d000 */
[----:B------:R-:W-:Y:S01]  /*16230*/  FMUL.FTZ R14, R4, R3 ;  /* 0x00000003040e7220 */ /* 0x000fe20000410000 */
[----:B------:R-:W-:Y:S01]  /*16240*/  MUFU.EX2 R74, R74 ;  /* 0x0000004a004a7308 */ /* 0x000fe20000000800 */
[----:B-1----:R-:W-:-:S03]  /*16250*/  IMAD.MOV.U32 R72, RZ, RZ, R151 ;  /* 0x000000ffff487224 */ /* 0x002fc600078e0097 */
[----:B------:R-:W-:Y:S02]  /*16260*/  FSEL R31, R14, RZ, P1 ;  /* 0x000000ff0e1f7208 */ /* 0x000fe40000800000 */
[----:B------:R-:W-:Y:S02]  /*16270*/  ISETP.GE.AND P1, PT, R180, 0x51, PT ;  /* 0x00000051b400780c */ /* 0x000fe40003f26270 */
[----:B------:R-:W0:Y:S01]  /*16280*/  MUFU.EX2 R9, R76 ;  /* 0x0000004c00097308 */ /* 0x000e220000000800 */
[-CC-:B------:R-:W-:Y:S01]  /*16290*/  FFMA.FTZ R58, R58, R3.reuse, -R31.reuse ;  /* 0x000000033a3a7223 */ /* 0x180fe2000001081f */
[-CC-:B------:R-:W-:Y:S01]  /*162a0*/  FFMA.FTZ R59, R59, R3.reuse, -R31.reuse ;  /* 0x000000033b3b7223 */ /* 0x180fe2000001081f */
[-CC-:B------:R-:W-:Y:S01]  /*162b0*/  FFMA.FTZ R62, R62, R3.reuse, -R31.reuse ;  /* 0x000000033e3e7223 */ /* 0x180fe2000001081f */
[-CC-:B------:R-:W-:Y:S01]  /*162c0*/  FFMA.FTZ R6, R6, R3.reuse, -R31.reuse ;  /* 0x0000000306067223 */ /* 0x180fe2000001081f */
[-CC-:B------:R-:W-:Y:S01]  /*162d0*/  FFMA.FTZ R50, R50, R3.reuse, -R31.reuse ;  /* 0x0000000332327223 */ /* 0x180fe2000001081f */
[-CC-:B------:R-:W-:Y:S01]  /*162e0*/  FFMA.FTZ R8, R8, R3.reuse, -R31.reuse ;  /* 0x0000000308087223 */ /* 0x180fe2000001081f */
[-CC-:B------:R-:W-:Y:S01]  /*162f0*/  FFMA.FTZ R54, R54, R3.reuse, -R31.reuse ;  /* 0x0000000336367223 */ /* 0x180fe2000001081f */
[----:B------:R-:W-:Y:S01]  /*16300*/  MUFU.EX2 R58, R58 ;  /* 0x0000003a003a7308 */ /* 0x000fe20000000800 */
[-CC-:B------:R-:W-:Y:S01]  /*16310*/  FFMA.FTZ R12, R12, R3.reuse, -R31.reuse ;  /* 0x000000030c0c7223 */ /* 0x180fe2000001081f */
[-CC-:B------:R-:W-:Y:S01]  /*16320*/  FFMA.FTZ R42, R42, R3.reuse, -R31.reuse ;  /* 0x000000032a2a7223 */ /* 0x180fe2000001081f */
[-CC-:B------:R-:W-:Y:S01]  /*16330*/  FFMA.FTZ R20, R20, R3.reuse, -R31.reuse ;  /* 0x0000000314147223 */ /* 0x180fe2000001081f */
[-CC-:B------:R-:W-:Y:S01]  /*16340*/  FFMA.FTZ R46, R46, R3.reuse, -R31.reuse ;  /* 0x000000032e2e7223 */ /* 0x180fe2000001081f */
[-CC-:B------:R-:W-:Y:S01]  /*16350*/  FFMA.FTZ R32, R32, R3.reuse, -R31.reuse ;  /* 0x0000000320207223 */ /* 0x180fe2000001081f */
[-CC-:B------:R-:W-:Y:S01]  /*16360*/  FFMA.FTZ R34, R34, R3.reuse, -R31.reuse ;  /* 0x0000000322227223 */ /* 0x180fe2000001081f */
[-CC-:B------:R-:W-:Y:S01]  /*16370*/  FFMA.FTZ R24, R24, R3.reuse, -R31.reuse ;  /* 0x0000000318187223 */ /* 0x180fe2000001081f */
[----:B------:R-:W1:Y:S01]  /*16380*/  MUFU.EX2 R59, R59 ;  /* 0x0000003b003b7308 */ /* 0x000e620000000800 */
[-CC-:B------:R-:W-:Y:S01]  /*16390*/  FFMA.FTZ R38, R38, R3.reuse, -R31.reuse ;  /* 0x0000000326267223 */ /* 0x180fe2000001081f */
[-CC-:B------:R-:W-:Y:S01]  /*163a0*/  FFMA.FTZ R2, R2, R3.reuse, -R31.reuse ;  /* 0x0000000302027223 */ /* 0x180fe2000001081f */
[-CC-:B------:R-:W-:Y:S01]  /*163b0*/  FFMA.FTZ R26, R26, R3.reuse, -R31.reuse ;  /* 0x000000031a1a7223 */ /* 0x180fe2000001081f */
[-CC-:B------:R-:W-:Y:S01]  /*163c0*/  FFMA.FTZ R28, R28, R3.reuse, -R31.reuse ;  /* 0x000000031c1c7223 */ /* 0x180fe2000001081f */
[-CC-:B------:R-:W-:Y:S01]  /*163d0*/  FFMA.FTZ R30, R30, R3.reuse, -R31.reuse ;  /* 0x000000031e1e7223 */ /* 0x180fe2000001081f */
[----:B------:R-:W-:Y:S01]  /*163e0*/  FFMA.FTZ R10, R10, R3, -R31 ;  /* 0x000000030a0a7223 */ /* 0x000fe2000001081f */
[----:B---3--:R-:W-:Y:S01]  /*163f0*/  F2FP.F16.F32.PACK_AB R198, R29, R36 ;  /* 0x000000241dc6723e */ /* 0x008fe200000000ff */
[----:B------:R-:W3:Y:S01]  /*16400*/  MUFU.EX2 R62, R62 ;  /* 0x0000003e003e7308 */ /* 0x000ee20000000800 */
[----:B0-----:R-:W-:-:S02]  /*16410*/  F2FP.F16.F32.PACK_AB R192, R9, R74 ;  /* 0x0000004a09c0723e */ /* 0x001fc400000000ff */
[----:B------:R-:W-:-:S05]  /*16420*/  MOV R76, R151 ;  /* 0x00000097004c7202 */ /* 0x000fca0000000f00 */
[----:B------:R0:W4:Y:S01]  /*16430*/  MUFU.EX2 R211, R6 ;  /* 0x0000000600d37308 */ /* 0x0001220000000800 */
[----:B-1----:R-:W-:-:S07]  /*16440*/  F2FP.F16.F32.PACK_AB R209, R59, R58 ;  /* 0x0000003a3bd1723e */ /* 0x002fce00000000ff */
[----:B------:R-:W1:Y:S01]  /*16450*/  MUFU.EX2 R50, R50 ;  /* 0x0000003200327308 */ /* 0x000e620000000800 */
[----:B0-----:R-:W-:Y:S01]  /*16460*/  FADD.FTZ R6, R60, R33 ;  /* 0x000000213c067221 */ /* 0x001fe20000010000 */
[----:B------:R-:W-:-:S03]  /*16470*/  IMAD.MOV.U32 R60, RZ, RZ, R151 ;  /* 0x000000ffff3c7224 */ /* 0x000fc600078e0097 */
[----:B------:R-:W-:-:S03]  /*16480*/  FADD.FTZ R33, R13, R6 ;  /* 0x000000060d217221 */ /* 0x000fc60000010000 */
[----:B------:R0:W5:Y:S01]  /*16490*/  MUFU.EX2 R205, R8 ;  /* 0x0000000800cd7308 */ /* 0x0001620000000800 */
[----:B------:R-:W-:Y:S01]  /*164a0*/  FADD.FTZ R6, R48, R33 ;  /* 0x0000002130067221 */ /* 0x000fe20000010000 */
[----:B------:R-:W-:Y:S01]  /*164b0*/  FADD.FTZ R33, R58, R59 ;  /* 0x0000003b3a217221 */ /* 0x000fe20000010000 */
[----:B------:R-:W-:Y:S01]  /*164c0*/  IMAD.MOV.U32 R59, RZ, RZ, R151 ;  /* 0x000000ffff3b7224 */ /* 0x000fe200078e0097 */
[----:B------:R-:W-:Y:S01]  /*164d0*/  MOV R58, R151 ;  /* 0x00000097003a7202 */ /* 0x000fe20000000f00 */
[----:B------:R-:W-:Y:S01]  /*164e0*/  FADD.FTZ R35, R15, R6 ;  /* 0x000000060f237221 */ /* 0x000fe20000010000 */
[----:B---3--:R-:W-:Y:S01]  /*164f0*/  FADD.FTZ R6, R62, R33 ;  /* 0x000000213e067221 */ /* 0x008fe20000010000 */
[----:B------:R-:W-:Y:S01]  /*16500*/  IMAD.MOV.U32 R48, RZ, RZ, R151 ;  /* 0x000000ffff307224 */ /* 0x000fe200078e0097 */
[----:B------:R-:W3:Y:S01]  /*16510*/  MUFU.EX2 R54, R54 ;  /* 0x0000003600367308 */ /* 0x000ee20000000800 */
[----:B0-----:R-:W-:Y:S01]  /*16520*/  FADD.FTZ R8, R52, R35 ;  /* 0x0000002334087221 */ /* 0x001fe20000010000 */
[C---:B----4-:R-:W-:Y:S01]  /*16530*/  FADD.FTZ R33, R211.reuse, R6 ;  /* 0x00000006d3217221 */ /* 0x050fe20000010000 */
[----:B------:R-:W-:Y:S01]  /*16540*/  F2FP.F16.F32.PACK_AB R211, R211, R62 ;  /* 0x0000003ed3d3723e */ /* 0x000fe200000000ff */
[----:B------:R-:W-:-:S02]  /*16550*/  IMAD.MOV.U32 R62, RZ, RZ, R151 ;  /* 0x000000ffff3e7224 */ /* 0x000fc400078e0097 */
[----:B------:R-:W-:Y:S01]  /*16560*/  FADD.FTZ R35, R21, R8 ;  /* 0x0000000815237221 */ /* 0x000fe20000010000 */
[----:B-1----:R-:W-:Y:S01]  /*16570*/  FADD.FTZ R6, R50, R33 ;  /* 0x0000002132067221 */ /* 0x002fe20000010000 */
[-C--:B------:R-:W-:Y:S01]  /*16580*/  MOV R52, R151.reuse ;  /* 0x0000009700347202 */ /* 0x080fe20000000f00 */
[----:B------:R-:W0:Y:S01]  /*16590*/  MUFU.EX2 R207, R12 ;  /* 0x0000000c00cf7308 */ /* 0x000e220000000800 */
[----:B------:R-:W-:Y:S01]  /*165a0*/  FADD.FTZ R8, R40, R35 ;  /* 0x0000002328087221 */ /* 0x000fe20000010000 */
[C---:B-----5:R-:W-:Y:S01]  /*165b0*/  FADD.FTZ R33, R205.reuse, R6 ;  /* 0x00000006cd217221 */ /* 0x060fe20000010000 */
[----:B------:R-:W-:Y:S01]  /*165c0*/  F2FP.F16.F32.PACK_AB R205, R205, R50 ;  /* 0x00000032cdcd723e */ /* 0x000fe200000000ff */
[----:B------:R-:W-:Y:S02]  /*165d0*/  IMAD.MOV.U32 R50, RZ, RZ, R151 ;  /* 0x000000ffff327224 */ /* 0x000fe400078e0097 */
[----:B------:R-:W-:Y:S01]  /*165e0*/  FADD.FTZ R35, R25, R8 ;  /* 0x0000000819237221 */ /* 0x000fe20000010000 */
[-C--:B------:R-:W-:Y:S01]  /*165f0*/  MOV R40, R151.reuse ;  /* 0x0000009700287202 */ /* 0x080fe20000000f00 */
[----:B------:R-:W1:Y:S01]  /*16600*/  MUFU.EX2 R42, R42 ;  /* 0x0000002a002a7308 */ /* 0x000e620000000800 */
[----:B---3--:R-:W-:Y:S01]  /*16610*/  FADD.FTZ R6, R54, R33 ;  /* 0x0000002136067221 */ /* 0x008fe20000010000 */
[----:B--2---:R-:W-:Y:S01]  /*16620*/  FADD.FTZ R0, R44, R35 ;  /* 0x000000232c007221 */ /* 0x004fe20000010000 */
[----:B------:R-:W-:Y:S01]  /*16630*/  IMAD.MOV.U32 R44, RZ, RZ, R151 ;  /* 0x000000ffff2c7224 */ /* 0x000fe200078e0097 */
[----:B------:R-:W-:-:S02]  /*16640*/  MOV R25, R151 ;  /* 0x0000009700197202 */ /* 0x000fc40000000f00 */
[----:B------:R-:W-:Y:S01]  /*16650*/  FADD.FTZ R35, R27, R0 ;  /* 0x000000001b237221 */ /* 0x000fe20000010000 */
[----:B------:R-:W-:Y:S01]  /*16660*/  IMAD.MOV.U32 R27, RZ, RZ, R151 ;  /* 0x000000ffff1b7224 */ /* 0x000fe200078e0097 */
[----:B------:R-:W2:Y:S01]  /*16670*/  MUFU.EX2 R201, R20 ;  /* 0x0000001400c97308 */ /* 0x000ea20000000800 */
[C---:B0-----:R-:W-:Y:S01]  /*16680*/  FADD.FTZ R33, R207.reuse, R6 ;  /* 0x00000006cf217221 */ /* 0x041fe20000010000 */
[----:B------:R-:W-:Y:S01]  /*16690*/  FADD.FTZ R6, R68, R35 ;  /* 0x0000002344067221 */ /* 0x000fe20000010000 */
[----:B------:R-:W-:Y:S01]  /*166a0*/  F2FP.F16.F32.PACK_AB R207, R207, R54 ;  /* 0x00000036cfcf723e */ /* 0x000fe200000000ff */
[--C-:B------:R-:W-:Y:S02]  /*166b0*/  IMAD.MOV.U32 R68, RZ, RZ, R151.reuse ;  /* 0x000000ffff447224 */ /* 0x100fe400078e0097 */
[----:B------:R-:W-:Y:S01]  /*166c0*/  FADD.FTZ R31, R7, R6 ;  /* 0x00000006071f7221 */ /* 0x000fe20000010000 */
[----:B------:R-:W-:Y:S01]  /*166d0*/  IMAD.MOV.U32 R54, RZ, RZ, R151 ;  /* 0x000000ffff367224 */ /* 0x000fe200078e0097 */
[----:B------:R-:W0:Y:S01]  /*166e0*/  MUFU.EX2 R46, R46 ;  /* 0x0000002e002e7308 */ /* 0x000e220000000800 */
[----:B-1----:R-:W-:Y:S01]  /*166f0*/  FADD.FTZ R0, R42, R33 ;  /* 0x000000212a007221 */ /* 0x002fe20000010000 */
[----:B------:R-:W-:-:S06]  /*16700*/  IMAD.MOV.U32 R35, RZ, RZ, R151 ;  /* 0x000000ffff237224 */ /* 0x000fcc00078e0097 */
[----:B------:R1:W3:Y:S01]  /*16710*/  MUFU.EX2 R203, R32 ;  /* 0x0000002000cb7308 */ /* 0x0002e20000000800 */
[C---:B--2---:R-:W-:Y:S01]  /*16720*/  FADD.FTZ R33, R201.reuse, R0 ;  /* 0x00000000c9217221 */ /* 0x044fe20000010000 */
[----:B------:R-:W-:Y:S01]  /*16730*/  F2FP.F16.F32.PACK_AB R201, R201, R42 ;  /* 0x0000002ac9c9723e */ /* 0x000fe200000000ff */
[----:B------:R-:W-:-:S05]  /*16740*/  IMAD.MOV.U32 R42, RZ, RZ, R151 ;  /* 0x000000ffff2a7224 */ /* 0x000fca00078e0097 */
[----:B------:R-:W2:Y:S01]  /*16750*/  MUFU.EX2 R34, R34 ;  /* 0x0000002200227308 */ /* 0x000ea20000000800 */
[----:B0-----:R-:W-:Y:S01]  /*16760*/  FADD.FTZ R0, R46, R33 ;  /* 0x000000212e007221 */ /* 0x001fe20000010000 */
[--C-:B------:R-:W-:Y:S02]  /*16770*/  IMAD.MOV.U32 R33, RZ, RZ, R151.reuse ;  /* 0x000000ffff217224 */ /* 0x100fe400078e0097 */
[----:B-1----:R-:W-:-:S04]  /*16780*/  IMAD.MOV.U32 R32, RZ, RZ, R151 ;  /* 0x000000ffff207224 */ /* 0x002fc800078e0097 */
[----:B------:R0:W1:Y:S01]  /*16790*/  MUFU.EX2 R197, R24 ;  /* 0x0000001800c57308 */ /* 0x0000620000000800 */
[C---:B---3--:R-:W-:Y:S01]  /*167a0*/  FADD.FTZ R13, R203.reuse, R0 ;  /* 0x00000000cb0d7221 */ /* 0x048fe20000010000 */
[----:B------:R-:W-:Y:S02]  /*167b0*/  F2FP.F16.F32.PACK_AB R203, R203, R46 ;  /* 0x0000002ecbcb723e */ /* 0x000fe400000000ff */
[----:B------:R-:W-:-:S04]  /*167c0*/  MOV R46, R151 ;  /* 0x00000097002e7202 */ /* 0x000fc80000000f00 */
[----:B------:R-:W3:Y:S01]  /*167d0*/  MUFU.EX2 R38, R38 ;  /* 0x0000002600267308 */ /* 0x000ee20000000800 */
[----:B--2---:R-:W-:Y:S01]  /*167e0*/  FADD.FTZ R0, R34, R13 ;  /* 0x0000000d22007221 */ /* 0x004fe20000010000 */
[----:B0-----:R-:W-:-:S06]  /*167f0*/  IMAD.MOV.U32 R24, RZ, RZ, R151 ;  /* 0x000000ffff187224 */ /* 0x001fcc00078e0097 */
[----:B------:R0:W2:Y:S01]  /*16800*/  MUFU.EX2 R199, R2 ;  /* 0x0000000200c77308 */ /* 0x0000a20000000800 */
[C---:B-1----:R-:W-:Y:S01]  /*16810*/  FADD.FTZ R13, R197.reuse, R0 ;  /* 0x00000000c50d7221 */ /* 0x042fe20000010000 */
[----:B------:R-:W-:Y:S02]  /*16820*/  F2FP.F16.F32.PACK_AB R197, R197, R34 ;  /* 0x00000022c5c5723e */ /* 0x000fe400000000ff */
[----:B------:R-:W-:-:S04]  /*16830*/  MOV R34, R151 ;  /* 0x0000009700227202 */ /* 0x000fc80000000f00 */
[----:B------:R-:W1:Y:S01]  /*16840*/  MUFU.EX2 R26, R26 ;  /* 0x0000001a001a7308 */ /* 0x000e620000000800 */
[----:B---3--:R-:W-:Y:S01]  /*16850*/  FADD.FTZ R0, R38, R13 ;  /* 0x0000000d26007221 */ /* 0x008fe20000010000 */
[----:B0-----:R-:W-:Y:S01]  /*16860*/  FADD.FTZ R2, R36, R31 ;  /* 0x0000001f24027221 */ /* 0x001fe20000010000 */
[--C-:B------:R-:W-:Y:S01]  /*16870*/  IMAD.MOV.U32 R36, RZ, RZ, R151.reuse ;  /* 0x000000ffff247224 */ /* 0x100fe200078e0097 */
[----:B------:R-:W-:Y:S02]  /*16880*/  MOV R31, R151 ;  /* 0x00000097001f7202 */ /* 0x000fe40000000f00 */
[----:B------:R-:W-:Y:S01]  /*16890*/  FADD.FTZ R15, R29, R2 ;  /* 0x000000021d0f7221 */ /* 0x000fe20000010000 */
[----:B------:R-:W-:Y:S01]  /*168a0*/  IMAD.MOV.U32 R29, RZ, RZ, R151 ;  /* 0x000000ffff1d7224 */ /* 0x000fe200078e0097 */
[----:B------:R0:W3:Y:S01]  /*168b0*/  MUFU.EX2 R193, R28 ;  /* 0x0000001c00c17308 */ /* 0x0000e20000000800 */
[C---:B--2---:R-:W-:Y:S01]  /*168c0*/  FADD.FTZ R7, R199.reuse, R0 ;  /* 0x00000000c7077221 */ /* 0x044fe20000010000 */
[----:B------:R-:W-:Y:S01]  /*168d0*/  FADD.FTZ R2, R74, R15 ;  /* 0x0000000f4a027221 */ /* 0x000fe20000010000 */
[----:B------:R-:W-:Y:S01]  /*168e0*/  F2FP.F16.F32.PACK_AB R199, R199, R38 ;  /* 0x00000026c7c7723e */ /* 0x000fe200000000ff */
[----:B------:R-:W-:-:S02]  /*168f0*/  IMAD.MOV.U32 R74, RZ, RZ, R151 ;  /* 0x000000ffff4a7224 */ /* 0x000fc400078e0097 */
[----:B------:R-:W-:Y:S01]  /*16900*/  FADD.FTZ R15, R9, R2 ;  /* 0x00000002090f7221 */ /* 0x000fe20000010000 */
[----:B------:R-:W-:Y:S01]  /*16910*/  IMAD.MOV.U32 R2, RZ, RZ, 0x3f800000 ;  /* 0x3f800000ff027424 */ /* 0x000fe200078e00ff */
[----:B------:R-:W2:Y:S01]  /*16920*/  MUFU.EX2 R30, R30 ;  /* 0x0000001e001e7308 */ /* 0x000ea20000000800 */
[----:B-1----:R-:W-:Y:S01]  /*16930*/  FADD.FTZ R0, R26, R7 ;  /* 0x000000071a007221 */ /* 0x002fe20000010000 */
[----:B------:R-:W-:Y:S01]  /*16940*/  IMAD.MOV.U32 R38, RZ, RZ, R151 ;  /* 0x000000ffff267224 */ /* 0x000fe200078e0097 */
[----:B0-----:R-:W-:-:S05]  /*16950*/  MOV R28, R151 ;  /* 0x00000097001c7202 */ /* 0x001fca0000000f00 */
[----:B------:R-:W0:Y:S01]  /*16960*/  MUFU.EX2 R78, R78 ;  /* 0x0000004e004e7308 */ /* 0x000e220000000800 */
[C---:B---3--:R-:W-:Y:S01]  /*16970*/  FADD.FTZ R7, R193.reuse, R0 ;  /* 0x00000000c1077221 */ /* 0x048fe20000010000 */
[----:B------:R-:W-:Y:S01]  /*16980*/  F2FP.F16.F32.PACK_AB R193, R193, R26 ;  /* 0x0000001ac1c1723e */ /* 0x000fe200000000ff */
[----:B------:R-:W-:-:S05]  /*16990*/  IMAD.MOV.U32 R26, RZ, RZ, R151 ;  /* 0x000000ffff1a7224 */ /* 0x000fca00078e0097 */
[----:B------:R-:W1:Y:S01]  /*169a0*/  MUFU.EX2 R195, R10 ;  /* 0x0000000a00c37308 */ /* 0x000e620000000800 */
[----:B--2---:R-:W-:-:S07]  /*169b0*/  FADD.FTZ R0, R30, R7 ;  /* 0x000000071e007221 */ /* 0x004fce0000010000 */
[----:B------:R-:W2:Y:S01]  /*169c0*/  MUFU.EX2 R11, R11 ;  /* 0x0000000b000b7308 */ /* 0x000ea20000000800 */
[----:B0-----:R-:W-:Y:S01]  /*169d0*/  FADD.FTZ R228, R78, R15 ;  /* 0x0000000f4ee47221 */ /* 0x001fe20000010000 */
[C---:B-1----:R-:W-:Y:S01]  /*169e0*/  FADD.FTZ R227, R195.reuse, R0 ;  /* 0x00000000c3e37221 */ /* 0x042fe20000010000 */
[----:B------:R-:W-:Y:S01]  /*169f0*/  F2FP.F16.F32.PACK_AB R195, R195, R30 ;  /* 0x0000001ec3c3723e */ /* 0x000fe200000000ff */
[--C-:B------:R-:W-:Y:S01]  /*16a00*/  IMAD.MOV.U32 R30, RZ, RZ, R151.reuse ;  /* 0x000000ffff1e7224 */ /* 0x100fe200078e0097 */
[----:B------:R-:W-:Y:S02]  /*16a10*/  MOV R0, 0x3f800000 ;  /* 0x3f80000000007802 */ /* 0x000fe40000000f00 */
[C---:B--2---:R-:W-:Y:S01]  /*16a20*/  F2FP.F16.F32.PACK_AB R194, R11.reuse, R78 ;  /* 0x0000004e0bc2723e */ /* 0x044fe200000000ff */
[----:B------:R-:W-:Y:S01]  /*16a30*/  FADD.FTZ R228, R11, R228 ;  /* 0x000000e40be47221 */ /* 0x000fe20000010000 */
[----:B------:R-:W-:Y:S01]  /*16a40*/  IMAD.MOV.U32 R78, RZ, RZ, R151 ;  /* 0x000000ffff4e7224 */ /* 0x000fe200078e0097 */
[----:B------:R-:W-:Y:S06]  /*16a50*/  @!P1 BRA `(.L_x_635) ;  /* 0x0000004c00549947 */ /* 0x000fec0003800000 */
[----:B------:R0:W5:Y:S01]  /*16a60*/  LDL.LU R14, [R1+0x50] ;  /* 0x00005000010e7983 */ /* 0x0001620000300800 */
[----:B------:R-:W-:Y:S01]  /*16a70*/  VIADD R223, R223, 0xfffffffe ;  /* 0xfffffffedfdf7836 */ /* 0x000fe20000000000 */
[----:B------:R-:W-:Y:S01]  /*16a80*/  MOV R20, R4 ;  /* 0x0000000400147202 */ /* 0x000fe20000000f00 */
[----:B------:R-:W-:Y:S01]  /*16a90*/  IMAD.MOV.U32 R15, RZ, RZ, R5 ;  /* 0x000000ffff0f7224 */ /* 0x000fe200078e0005 */
[----:B------:R-:W-:Y:S01]  /*16aa0*/  MOV R2, 0x3f800000 ;  /* 0x3f80000000027802 */ /* 0x000fe20000000f00 */
[----:B------:R-:W-:Y:S01]  /*16ab0*/  IMAD.MOV.U32 R8, RZ, RZ, R226 ;  /* 0x000000ffff087224 */ /* 0x000fe200078e00e2 */
        /* <DEDUP_REMOVED lines=63> */
[----:B0-----:R-:W-:-:S07]  /*16eb0*/  CS2R R24, SRZ ;  /* 0x0000000000187805 */ /* 0x001fce000001ff00 */
.L_x_648:
[----:B------:R-:W-:-:S04]  /*16ec0*/  ISETP.NE.AND P1, PT, R8, 0x1, PT ;  /* 0x000000010800780c */ /* 0x000fc80003f25270 */
[----:B------:R-:W-:-:S04]  /*16ed0*/  SEL R3, RZ, 0x1, P1 ;  /* 0x00000001ff037807 */ /* 0x000fc80000800000 */
[----:B-----5:R-:W-:-:S05]  /*16ee0*/  LOP3.LUT R4, R14, R3, RZ, 0x3c, !PT ;  /* 0x000000030e047212 */ /* 0x020fca00078e3cff */
[----:B------:R0:W-:Y:S01]  /*16ef0*/  STL [R1+0x50], R4 ;  /* 0x0000500401007387 */ /* 0x0001e20000100800 */
[----:B------:R-:W-:Y:S05]  /*16f00*/  @!P0 BRA `(.L_x_636) ;  /* 0x0000000000048947 */ /* 0x000fea0003800000 */
[----:B------:R-:W-:Y:S01]  /*16f10*/  BPT.TRAP 0x1 ;  /* 0x000000040000795c */ /* 0x000fe20000300000 */
.L_x_636:
[----:B------:R-:W-:Y:S01]  /*16f20*/  VIADD R226, R8, 0x1 ;  /* 0x0000000108e27836 */ /* 0x000fe20000000000 */
[----:B------:R-:W-:-:S04]  /*16f30*/  SHF.L.U32 R6, R4, 0x1f, RZ ;  /* 0x0000001f04067819 */ /* 0x000fc800000006ff */
[----:B------:R-:W-:-:S04]  /*16f40*/  ISETP.NE.AND P1, PT, R226, 0x2, PT ;  /* 0x00000002e200780c */ /* 0x000fc80003f25270 */
[----:B------:R-:W-:-:S05]  /*16f50*/  SEL R226, R226, RZ, P1 ;  /* 0x000000ffe2e27207 */ /* 0x000fca0000800000 */
[----:B------:R-:W-:-:S04]  /*16f60*/  IMAD R9, R226, 0x8, R22 ;  /* 0x00000008e2097824 */ /* 0x000fc800078e0216 */
[----:B------:R1:W2:Y:S01]  /*16f70*/  SYNCS.PHASECHK.TRANS64.TRYWAIT P1, [R9+URZ+0x38830], R6 ;  /* 0x03883006090075a7 */ /* 0x0002a2000802017f */
[----:B------:R-:W-:Y:S05]  /*16f80*/  @!P0 BRA `(.L_x_637) ;  /* 0x0000000000048947 */ /* 0x000fea0003800000 */
[----:B------:R-:W-:Y:S01]  /*16f90*/  BPT.TRAP 0x1 ;  /* 0x000000040000795c */ /* 0x000fe20000300000 */
.L_x_637:
[----:B------:R-:W0:Y:S01]  /*16fa0*/  LDL R3, [R1+0x5c] ;  /* 0x00005c0001037983 */ /* 0x000e220000100800 */
[----:B------:R-:W-:Y:S01]  /*16fb0*/  BSSY B1, `(.L_x_638) ;  /* 0x0000007000017945 */ /* 0x000fe20003800000 */
[----:B------:R-:W-:Y:S02]  /*16fc0*/  IMAD.MOV.U32 R5, RZ, RZ, 0x40000040 ;  /* 0x40000040ff057424 */ /* 0x000fe400078e00ff */
[----:B0-----:R-:W-:-:S05]  /*16fd0*/  IMAD R4, R226, 0xa00, R3 ;  /* 0x00000a00e2047824 */ /* 0x001fca00078e0203 */
[----:B------:R-:W-:Y:S01]  /*16fe0*/  IADD3 R3, R4, 0x80, RZ ;  /* 0x0000008004037810 */ /* 0x000fe20007ffe0ff */
[----:B--2---:R-:W-:Y:S06]  /*16ff0*/  @P1 BRA `(.L_x_639) ;  /* 0x0000000000081947 */ /* 0x004fec0003800000 */
[----:B------:R-:W0:Y:S02]  /*17000*/  SYNCS.PHASECHK.TRANS64.TRYWAIT P1, [R9+URZ+0x38830], R6 ;  /* 0x03883006090075a7 */ /* 0x000e24000802017f */
[----:B0-----:R-:W-:Y:S05]  /*17010*/  @!P1 BRA `(.L_x_640) ;  /* 0x0000010c00d49947 */ /* 0x001fea0003800000 */
.L_x_639:
[----:B------:R-:W-:Y:S05]  /*17020*/  BSYNC B1 ;  /* 0x0000000000017941 */ /* 0x000fea0003800000 */
.L_x_638:
[----:B------:R-:W2:Y:S04]  /*17030*/  LDL.64 R152, [R1+0x48] ;  /* 0x0000480001987983 */ /* 0x000ea80000100a00 */
[----:B------:R-:W3:Y:S04]  /*17040*/  LDL.64 R156, [R1+0x8] ;  /* 0x00000800019c7983 */ /* 0x000ee80000100a00 */
[----:B------:R-:W4:Y:S01]  /*17050*/  LDL.64 R154, [R1] ;  /* 0x00000000019a7983 */ /* 0x000f220000100a00 */
[----:B------:R-:W-:Y:S02]  /*17060*/  R2UR UR10, R4 ;  /* 0x00000000040a72ca */ /* 0x000fe400000e0000 */
[----:B------:R-:W-:Y:S01]  /*17070*/  R2UR UR11, R5 ;  /* 0x00000000050b72ca */ /* 0x000fe200000e0000 */
[----:B------:R-:W-:Y:S01]  /*17080*/  WARPGROUP.ARRIVE ;  /* 0x00000000000079c5 */ /* 0x000fe20000000000 */
[----:B01----:R-:W-:Y:S01]  /*17090*/  IMAD.MOV.U32 R6, RZ, RZ, R3 ;  /* 0x000000ffff067224 */ /* 0x003fe200078e0003 */
[----:B------:R-:W-:-:S04]  /*170a0*/  MOV R7, 0x40000040 ;  /* 0x4000004000077802 */ /* 0x000fc80000000f00 */
[----:B------:R-:W-:Y:S02]  /*170b0*/  R2UR UR6, R6 ;  /* 0x00000000060672ca */ /* 0x000fe400000e0000 */
[----:B------:R-:W-:Y:S01]  /*170c0*/  R2UR UR7, R7 ;  /* 0x00000000070772ca */ /* 0x000fe200000e0000 */
[C---:B------:R-:W-:Y:S01]  /*170d0*/  VIADD R6, R4.reuse, 0x100 ;  /* 0x0000010004067836 */ /* 0x040fe20000000000 */
[----:B------:R-:W-:Y:S01]  /*170e0*/  MOV R7, 0x40000040 ;  /* 0x4000004000077802 */ /* 0x000fe20000000f00 */
[----:B------:R-:W-:Y:S01]  /*170f0*/  VIADD R10, R4, 0x180 ;  /* 0x00000180040a7836 */ /* 0x000fe20000000000 */
[----:B------:R-:W-:Y:S02]  /*17100*/  MOV R11, 0x40000040 ;  /* 0x40000040000b7802 */ /* 0x000fe40000000f00 */
[----:B--2---:R-:W-:Y:S02]  /*17110*/  R2UR UR46, R152 ;  /* 0x00000000982e72ca */ /* 0x004fe400000e0000 */
[----:B------:R-:W-:-:S02]  /*17120*/  R2UR UR47, R153 ;  /* 0x00000000992f72ca */ /* 0x000fc400000e0000 */
[----:B------:R-:W2:Y:S01]  /*17130*/  LDL.64 R152, [R1+0x40] ;  /* 0x0000400001987983 */ /* 0x000ea20000100a00 */
[----:B---3--:R-:W-:Y:S02]  /*17140*/  R2UR UR12, R156 ;  /* 0x000000009c0c72ca */ /* 0x008fe400000e0000 */
[----:B------:R-:W-:-:S11]  /*17150*/  R2UR UR13, R157 ;  /* 0x000000009d0d72ca */ /* 0x000fd600000e0000 */
[----:B------:R-:W-:Y:S02]  /*17160*/  UMOV UR8, UR12 ;  /* 0x0000000c00087c82 */ /* 0x000fe40008000000 */
[----:B------:R-:W-:Y:S02]  /*17170*/  UMOV UR9, UR13 ;  /* 0x0000000d00097c82 */ /* 0x000fe40008000000 */
[----:B------:R-:W-:Y:S01]  /*17180*/  HGMMA.64x16x16.F32 R184, gdesc[UR8], RZ, !UPT, gsb0 ;  /* 0x0020000008b879f0 */ /* 0x000fe2000c0008ff */
[----:B------:R-:W-:Y:S01]  /*17190*/  UMOV UR4, UR12 ;  /* 0x0000000c00047c82 */ /* 0x000fe20008000000 */
[----:B------:R-:W-:Y:S01]  /*171a0*/  UMOV UR5, UR13 ;  /* 0x0000000d00057c82 */ /* 0x000fe20008000000 */
[----:B------:R-:W-:Y:S02]  /*171b0*/  WARPGROUP.DEPBAR.LE gsb0, 0x0 ;  /* 0x00008000000079c5 */ /* 0x000fe40000010000 */
[----:B------:R-:W-:-:S06]  /*171c0*/  WARPGROUP.ARRIVE ;  /* 0x00000000000079c5 */ /* 0x000fcc0000000000 */
[----:B------:R-:W-:Y:S01]  /*171d0*/  HGMMA.64x16x16.F32 R176, gdesc[UR4], RZ, !UPT, gsb0 ;  /* 0x0020000004b079f0 */ /* 0x000fe2000c0008ff */
[----:B------:R-:W-:Y:S02]  /*171e0*/  R2UR UR10, R6 ;  /* 0x00000000060a72ca */ /* 0x000fe400000e0000 */
[----:B------:R-:W-:Y:S01]  /*171f0*/  R2UR UR11, R7 ;  /* 0x00000000070b72ca */ /* 0x000fe200000e0000 */
[----:B------:R-:W-:Y:S01]  /*17200*/  UMOV UR8, UR12 ;  /* 0x0000000c00087c82 */ /* 0x000fe20008000000 */
[----:B------:R-:W-:Y:S01]  /*17210*/  UMOV UR9, UR13 ;  /* 0x0000000d00097c82 */ /* 0x000fe20008000000 */
[----:B------:R-:W-:Y:S02]  /*17220*/  WARPGROUP.DEPBAR.LE gsb0, 0x0 ;  /* 0x00008000000079c5 */ /* 0x000fe40000010000 */
[----:B------:R-:W-:-:S08]  /*17230*/  WARPGROUP.ARRIVE ;  /* 0x00000000000079c5 */ /* 0x000fd00000000000 */
        /* <DEDUP_REMOVED lines=8> */
[----:B------:R-:W-:Y:S02]  /*172c0*/  VIADD R6, R4, 0x200 ;  /* 0x0000020004067836 */ /* 0x000fe40000000000 */
[----:B------:R-:W-:-:S03]  /*172d0*/  IMAD.MOV.U32 R7, RZ, RZ, 0x40000040 ;  /* 0x40000040ff077424 */ /* 0x000fc600078e00ff */
[----:B------:R-:W-:Y:S02]  /*172e0*/  R2UR UR34, R6 ;  /* 0x00000000062272ca */ /* 0x000fe400000e0000 */
[----:B------:R-:W-:Y:S02]  /*172f0*/  R2UR UR35, R7 ;  /* 0x00000000072372ca */ /* 0x000fe400000e0000 */
[----:B----4-:R-:W-:Y:S02]  /*17300*/  R2UR UR28, R154 ;  /* 0x000000009a1c72ca */ /* 0x010fe400000e0000 */
[----:B------:R-:W-:Y:S01]  /*17310*/  R2UR UR29, R155 ;  /* 0x000000009b1d72ca */ /* 0x000fe200000e0000 */
[----:B------:R-:W-:Y:S01]  /*17320*/  UMOV UR32, UR12 ;  /* 0x0000000c00207c82 */ /* 0x000fe20008000000 */
[----:B------:R-:W-:Y:S01]  /*17330*/  UMOV UR33, UR13 ;  /* 0x0000000d00217c82 */ /* 0x000fe20008000000 */
[----:B------:R-:W-:Y:S02]  /*17340*/  WARPGROUP.DEPBAR.LE gsb0, 0x0 ;  /* 0x00008000000079c5 */ /* 0x000fe40000010000 */
[----:B------:R-:W-:Y:S01]  /*17350*/  VIADD R12, R4, 0x2 ;  /* 0x00000002040c7836 */ /* 0x000fe20000000000 */
[----:B--2---:R-:W-:-:S02]  /*17360*/  R2UR UR42, R152 ;  /* 0x00000000982a72ca */ /* 0x004fc400000e0000 */
[----:B------:R-:W-:Y:S02]  /*17370*/  R2UR UR43, R153 ;  /* 0x00000000992b72ca */ /* 0x000fe400000e0000 */
[----:B------:R-:W-:-:S06]  /*17380*/  WARPGROUP.ARRIVE ;  /* 0x00000000000079c5 */ /* 0x000fcc0000000000 */
[----:B------:R-:W-:Y:S01]  /*17390*/  HGMMA.64x16x16.F32 R152, gdesc[UR32], RZ, !UPT, gsb0 ;  /* 0x00200000209879f0 */ /* 0x000fe2000c0008ff */
[----:B------:R-:W-:Y:S02]  /*173a0*/  MOV R13, 0x40000040 ;  /* 0x40000040000d7802 */ /* 0x000fe40000000f00 */
[----:B------:R-:W-:Y:S02]  /*173b0*/  R2UR UR26, R12 ;  /* 0x000000000c1a72ca */ /* 0x000fe400000e0000 */
[----:B------:R-:W-:Y:S01]  /*173c0*/  R2UR UR27, R13 ;  /* 0x000000000d1b72ca */ /* 0x000fe200000e0000 */
[----:B------:R-:W-:Y:S01]  /*173d0*/  UMOV UR24, UR28 ;  /* 0x0000001c00187c82 */ /* 0x000fe20008000000 */
[----:B------:R-:W-:Y:S01]  /*173e0*/  UMOV UR25, UR29 ;  /* 0x0000001d00197c82 */ /* 0x000fe20008000000 */
[----:B------:R-:W-:Y:S02]  /*173f0*/  WARPGROUP.DEPBAR.LE gsb0, 0x0 ;  /* 0x00008000000079c5 */ /* 0x000fe40000010000 */
[----:B------:R-:W-:-:S08]  /*17400*/  WARPGROUP.ARRIVE ;  /* 0x00000000000079c5 */ /* 0x000fd00000000000 */
[----:B------:R-:W-:Y:S01]  /*17410*/  HGMMA.64x16x16.F32 R184, gdesc[UR24], R184, gsb0 ;  /* 0x0020000018b879f0 */ /* 0x000fe200080008b8 */
[----:B------:R-:W-:Y:S02]  /*17420*/  VIADD R10, R4, 0x82 ;  /* 0x00000082040a7836 */ /* 0x000fe40000000000 */
[----:B------:R-:W-:-:S03]  /*17430*/  IMAD.MOV.U32 R11, RZ, RZ, 0x40000040 ;  /* 0x40000040ff0b7424 */ /* 0x000fc600078e00ff */
        /* <DEDUP_REMOVED lines=16> */
[----:B------:R-:W-:Y:S01]  /*17540*/  IMAD.MOV.U32 R11, RZ, RZ, 0x40000040 ;  /* 0x40000040ff0b7424 */ /* 0x000fe200078e00ff */
[----:B------:R-:W-:-:S04]  /*17550*/  IADD3 R10, R4, 0x182, RZ ;  /* 0x00000182040a7810 */ /* 0x000fc80007ffe0ff */
[----:B------:R-:W-:Y:S02]  /*17560*/  R2UR UR14, R10 ;  /* 0x000000000a0e72ca */ /* 0x000fe400000e0000 */
[----:B------:R-:W-:Y:S01]  /*17570*/  R2UR UR15, R11 ;  /* 0x000000000b0f72ca */ /* 0x000fe200000e0000 */
[----:B------:R-:W-:Y:S01]  /*17580*/  UMOV UR12, UR28 ;  /* 0x0000001c000c7c82 */ /* 0x000fe20008000000 */
[----:B------:R-:W-:Y:S01]  /*17590*/  UMOV UR13, UR29 ;  /* 0x0000001d000d7c82 */ /* 0x000fe20008000000 */
[C---:B------:R-:W-:Y:S02]  /*175a0*/  VIADD R12, R4.reuse, 0x202 ;  /* 0x00000202040c7836 */ /* 0x040fe40000000000 */
[----:B------:R-:W-:Y:S01]  /*175b0*/  IMAD.MOV.U32 R13, RZ, RZ, 0x40000040 ;  /* 0x40000040ff0d7424 */ /* 0x000fe200078e00ff */
[----:B------:R-:W-:Y:S02]  /*175c0*/  IADD3 R6, R4, 0x4, RZ ;  /* 0x0000000404067810 */ /* 0x000fe40007ffe0ff */
[----:B------:R-:W-:Y:S01]  /*175d0*/  MOV R7, 0x40000040 ;  /* 0x4000004000077802 */ /* 0x000fe20000000f00 */
[----:B------:R-:W-:Y:S01]  /*175e0*/  UMOV UR8, UR46 ;  /* 0x0000002e00087c82 */ /* 0x000fe20008000000 */
[----:B------:R-:W-:-:S02]  /*175f0*/  WARPGROUP.DEPBAR.LE gsb0, 0x0 ;  /* 0x00008000000079c5 */ /* 0x000fc40000010000 */
[----:B------:R-:W-:Y:S01]  /*17600*/  WARPGROUP.ARRIVE ;  /* 0x00000000000079c5 */ /* 0x000fe20000000000 */
[----:B------:R-:W-:Y:S01]  /*17610*/  UMOV UR9, UR47 ;  /* 0x0000002f00097c82 */ /* 0x000fe20008000000 */
[----:B------:R-:W-:Y:S01]  /*17620*/  UMOV UR4, UR46 ;  /* 0x0000002e00047c82 */ /* 0x000fe20008000000 */
[----:B------:R-:W-:Y:S01]  /*17630*/  UMOV UR5, UR47 ;  /* 0x0000002f00057c82 */ /* 0x000fe20008000000 */
[----:B------:R-:W-:Y:S01]  /*17640*/  UMOV UR24, UR46 ;  /* 0x0000002e00187c82 */ /* 0x000fe20008000000 */
[----:B------:R-:W-:Y:S01]  /*17650*/  UMOV UR25, UR47 ;  /* 0x0000002f00197c82 */ /* 0x000fe20008000000 */
[----:B------:R-:W-:Y:S01]  /*17660*/  HGMMA.64x16x16.F32 R160, gdesc[UR12], R160, gsb0 ;  /* 0x002000000ca079f0 */ /* 0x000fe200080008a0 */
[----:B------:R-:W-:Y:S01]  /*17670*/  R2UR UR30, R12 ;  /* 0x000000000c1e72ca */ /* 0x000fe200000e0000 */
[----:B------:R-:W-:Y:S01]  /*17680*/  UMOV UR20, UR46 ;  /* 0x0000002e00147c82 */ /* 0x000fe20008000000 */
[----:B------:R-:W-:Y:S01]  /*17690*/  R2UR UR31, R13 ;  /* 0x000000000d1f72ca */ /* 0x000fe200000e0000 */
[----:B------:R-:W-:Y:S01]  /*176a0*/  UMOV UR21, UR47 ;  /* 0x0000002f00157c82 */ /* 0x000fe20008000000 */
[----:B------:R-:W-:Y:S01]  /*176b0*/  R2UR UR10, R6 ;  /* 0x00000000060a72ca */ /* 0x000fe200000e0000 */
[----:B------:R-:W-:Y:S01]  /*176c0*/  UMOV UR32, UR46 ;  /* 0x0000002e00207c82 */ /* 0x000fe20008000000 */
[----:B------:R-:W-:Y:S01]  /*176d0*/  UMOV UR33, UR47 ;  /* 0x0000002f00217c82 */ /* 0x000fe20008000000 */
[----:B------:R-:W-:Y:S01]  /*176e0*/  UMOV UR16, UR42 ;  /* 0x0000002a00107c82 */ /* 0x000fe20008000000 */
[----:B------:R-:W-:Y:S01]  /*176f0*/  UMOV UR17, UR43 ;  /* 0x0000002b00117c82 */ /* 0x000fe20008000000 */
[----:B------:R-:W2:Y:S01]  /*17700*/  LDL.64 R10, [R1+0x30] ;  /* 0x00003000010a7983 */ /* 0x000ea20000100a00 */
[----:B------:R-:W-:-:S02]  /*17710*/  WARPGROUP.DEPBAR.LE gsb0, 0x0 ;  /* 0x00008000000079c5 */ /* 0x000fc40000010000 */
[----:B------:R-:W-:Y:S01]  /*17720*/  WARPGROUP.ARRIVE ;  /* 0x00000000000079c5 */ /* 0x000fe20000000000 */
[----:B------:R-:W-:Y:S01]  /*17730*/  R2UR UR11, R7 ;  /* 0x00000000070b72ca */ /* 0x000fe200000e0000 */
[----:B------:R-:W3:Y:S04]  /*17740*/  LDL.64 R12, [R1+0x38] ;  /* 0x00003800010c7983 */ /* 0x000ee80000100a00 */
[----:B------:R-:W-:Y:S01]  /*17750*/  HGMMA.64x16x16.F32 R152, gdesc[UR28], R152, gsb0 ;  /* 0x002000001c9879f0 */ /* 0x000fe20008000898 */
[----:B------:R-:W-:Y:S02]  /*17760*/  VIADD R6, R4, 0x84 ;  /* 0x0000008404067836 */ /* 0x000fe40000000000 */
[----:B------:R-:W-:Y:S01]  /*17770*/  IMAD.MOV.U32 R7, RZ, RZ, 0x40000040 ;  /* 0x40000040ff077424 */ /* 0x000fe200078e00ff */
[----:B------:R-:W-:-:S02]  /*17780*/  WARPGROUP.DEPBAR.LE gsb0, 0x0 ;  /* 0x00008000000079c5 */ /* 0x000fc40000010000 */
[----:B------:R-:W-:-:S06]  /*17790*/  WARPGROUP.ARRIVE ;  /* 0x00000000000079c5 */ /* 0x000fcc0000000000 */
[----:B------:R-:W-:Y:S01]  /*177a0*/  HGMMA.64x16x16.F32 R184, gdesc[UR8], R184, gsb0 ;  /* 0x0020000008b879f0 */ /* 0x000fe200080008b8 */
[----:B------:R-:W-:Y:S02]  /*177b0*/  R2UR UR6, R6 ;  /* 0x00000000060672ca */ /* 0x000fe400000e0000 */
[----:B------:R-:W-:Y:S01]  /*177c0*/  R2UR UR7, R7 ;  /* 0x00000000070772ca */ /* 0x000fe200000e0000 */
[----:B------:R-:W-:Y:S01]  /*177d0*/  IMAD.MOV.U32 R7, RZ, RZ, 0x40000040 ;  /* 0x40000040ff077424 */ /* 0x000fe200078e00ff */
[----:B------:R-:W-:Y:S02]  /*177e0*/  WARPGROUP.DEPBAR.LE gsb0, 0x0 ;  /* 0x00008000000079c5 */ /* 0x000fe40000010000 */
[----:B------:R-:W-:-:S09]  /*177f0*/  WARPGROUP.ARRIVE ;  /* 0x00000000000079c5 */ /* 0x000fd20000000000 */
[----:B------:R-:W-:Y:S01]  /*17800*/  HGMMA.64x16x16.F32 R176, gdesc[UR4], R176, gsb0 ;  /* 0x0020000004b079f0 */ /* 0x000fe200080008b0 */
[----:B------:R-:W-:Y:S02]  /*17810*/  IADD3 R6, R4, 0x104, RZ ;  /* 0x0000010404067810 */ /* 0x000fe40007ffe0ff */
[----:B------:R-:W-:Y:S02]  /*17820*/  R2UR UR27, R7 ;  /* 0x00000000071b72ca */ /* 0x000fe400000e0000 */
[----:B------:R-:W-:Y:S01]  /*17830*/  R2UR UR26, R6 ;  /* 0x00000000061a72ca */ /* 0x000fe200000e0000 */
[----:B------:R-:W-:Y:S02]  /*17840*/  WARPGROUP.DEPBAR.LE gsb0, 0x0 ;  /* 0x00008000000079c5 */ /* 0x000fe40000010000 */
[----:B------:R-:W-:-:S10]  /*17850*/  WARPGROUP.ARRIVE ;  /* 0x00000000000079c5 */ /* 0x000fd40000000000 */
[----:B------:R-:W-:Y:S01]  /*17860*/  HGMMA.64x16x16.F32 R168, gdesc[UR24], R168, gsb0 ;  /* 0x0020000018a879f0 */ /* 0x000fe200080008a8 */
[----:B------:R-:W-:Y:S01]  /*17870*/  VIADD R6, R4, 0x184 ;  /* 0x0000018404067836 */ /* 0x000fe20000000000 */
[----:B------:R-:W-:-:S04]  /*17880*/  MOV R7, 0x40000040 ;  /* 0x4000004000077802 */ /* 0x000fc80000000f00 */
[----:B------:R-:W-:Y:S02]  /*17890*/  R2UR UR22, R6 ;  /* 0x00000000061672ca */ /* 0x000fe400000e0000 */
[----:B------:R-:W-:Y:S01]  /*178a0*/  R2UR UR23, R7 ;  /* 0x00000000071772ca */ /* 0x000fe200000e0000 */
[----:B------:R-:W-:Y:S02]  /*178b0*/  WARPGROUP.DEPBAR.LE gsb0, 0x0 ;  /* 0x00008000000079c5 */ /* 0x000fe40000010000 */
[----:B------:R-:W-:-:S10]  /*178c0*/  WARPGROUP.ARRIVE ;  /* 0x00000000000079c5 */ /* 0x000fd40000000000 */
[----:B------:R-:W-:Y:S01]  /*178d0*/  HGMMA.64x16x16.F32 R160, gdesc[UR20], R160, gsb0 ;  /* 0x0020000014a079f0 */ /* 0x000fe200080008a0 */
[----:B------:R-:W-:Y:S02]  /*178e0*/  VIADD R6, R4, 0x204 ;  /* 0x0000020404067836 */ /* 0x000fe40000000000 */
[----:B------:R-:W-:-:S03]  /*178f0*/  IMAD.MOV.U32 R7, RZ, RZ, 0x40000040 ;  /* 0x40000040ff077424 */ /* 0x000fc600078e00ff */
[----:B------:R-:W-:Y:S02]  /*17900*/  R2UR UR34, R6 ;  /* 0x00000000062272ca */ /* 0x000fe400000e0000 */
[----:B------:R-:W-:Y:S01]  /*17910*/  R2UR UR35, R7 ;  /* 0x00000000072372ca */ /* 0x000fe200000e0000 */
[----:B------:R-:W-:Y:S02]  /*17920*/  WARPGROUP.DEPBAR.LE gsb0, 0x0 ;  /* 0x00008000000079c5 */ /* 0x000fe40000010000 */
[----:B------:R-:W-:-:S10]  /*17930*/  WARPGROUP.ARRIVE ;  /* 0x00000000000079c5 */ /* 0x000fd40000000000 */
[----:B------:R-:W-:Y:S01]  /*17940*/  HGMMA.64x16x16.F32 R152, gdesc[UR32], R152, gsb0 ;  /* 0x00200000209879f0 */ /* 0x000fe20008000898 */
[----:B------:R-:W-:Y:S01]  /*17950*/  IMAD.MOV.U32 R7, RZ, RZ, 0x40000040 ;  /* 0x40000040ff077424 */ /* 0x000fe200078e00ff */
[----:B------:R-:W-:-:S04]  /*17960*/  IADD3 R6, R4, 0x6, RZ ;  /* 0x0000000604067810 */ /* 0x000fc80007ffe0ff */
        /* <DEDUP_REMOVED lines=29> */
[----:B------:R-:W-:Y:S02]  /*17b40*/  WARPGROUP.DEPBAR.LE gsb0, 0x0 ;  /* 0x00008000000079c5 */ /* 0x000fe40000010000 */
[----:B------:R-:W-:-:S08]  /*17b50*/  WARPGROUP.ARRIVE ;  /* 0x00000000000079c5 */ /* 0x000fd00000000000 */
        /* <DEDUP_REMOVED lines=11> */
[----:B------:R-:W-:Y:S01]  /*17c10*/  IMAD.MOV.U32 R7, RZ, RZ, 0x40000040 ;  /* 0x40000040ff077424 */ /* 0x000fe200078e00ff */
[----:B---3--:R-:W-:Y:S02]  /*17c20*/  R2UR UR50, R12 ;  /* 0x000000000c3272ca */ /* 0x008fe400000e0000 */
[----:B------:R-:W-:Y:S02]  /*17c30*/  R2UR UR51, R13 ;  /* 0x000000000d3372ca */ /* 0x000fe400000e0000 */
[----:B------:R-:W-:Y:S01]  /*17c40*/  R2UR UR26, R6 ;  /* 0x00000000061a72ca */ /* 0x000fe200000e0000 */
[----:B------:R-:W3:Y:S01]  /*17c50*/  LDL.64 R12, [R1+0x28] ;  /* 0x00002800010c7983 */ /* 0x000ee20000100a00 */
[----:B------:R-:W-:-:S07]  /*17c60*/  R2UR UR27, R7 ;  /* 0x00000000071b72ca */ /* 0x000fce00000e0000 */
[----:B------:R-:W-:Y:S02]  /*17c70*/  UMOV UR24, UR50 ;  /* 0x0000003200187c82 */ /* 0x000fe40008000000 */
[----:B------:R-:W-:Y:S01]  /*17c80*/  UMOV UR25, UR51 ;  /* 0x0000003300197c82 */ /* 0x000fe20008000000 */
[----:B------:R-:W-:Y:S02]  /*17c90*/  WARPGROUP.DEPBAR.LE gsb0, 0x0 ;  /* 0x00008000000079c5 */ /* 0x000fe40000010000 */
[----:B------:R-:W-:-:S06]  /*17ca0*/  WARPGROUP.ARRIVE ;  /* 0x00000000000079c5 */ /* 0x000fcc0000000000 */
        /* <DEDUP_REMOVED lines=38> */
[----:B------:R-:W-:Y:S02]  /*17f10*/  MOV R7, 0x40000040 ;  /* 0x4000004000077802 */ /* 0x000fe40000000f00 */
[----:B--2---:R-:W-:Y:S02]  /*17f20*/  R2UR UR46, R10 ;  /* 0x000000000a2e72ca */ /* 0x004fe400000e0000 */
[----:B------:R-:W-:Y:S02]  /*17f30*/  R2UR UR47, R11 ;  /* 0x000000000b2f72ca */ /* 0x000fe400000e0000 */
[----:B------:R-:W-:Y:S01]  /*17f40*/  R2UR UR10, R6 ;  /* 0x00000000060a72ca */ /* 0x000fe200000e0000 */
[----:B------:R-:W2:Y:S01]  /*17f50*/  LDL.64 R10, [R1+0x20] ;  /* 0x00002000010a7983 */ /* 0x000ea20000100a00 */
[----:B------:R-:W-:-:S07]  /*17f60*/  R2UR UR11, R7 ;  /* 0x00000000070b72ca */ /* 0x000fce00000e0000 */
[----:B------:R-:W-:Y:S02]  /*17f70*/  UMOV UR8, UR46 ;  /* 0x0000002e00087c82 */ /* 0x000fe40008000000 */
[----:B------:R-:W-:Y:S01]  /*17f80*/  UMOV UR9, UR47 ;  /* 0x0000002f00097c82 */ /* 0x000fe20008000000 */
[----:B------:R-:W-:Y:S02]  /*17f90*/  WARPGROUP.DEPBAR.LE gsb0, 0x0 ;  /* 0x00008000000079c5 */ /* 0x000fe40000010000 */
[----:B------:R-:W-:-:S06]  /*17fa0*/  WARPGROUP.ARRIVE ;  /* 0x00000000000079c5 */ /* 0x000fcc0000000000 */
        /* <DEDUP_REMOVED lines=38> */
[----:B------:R-:W-:Y:S02]  /*18210*/  IADD3 R6, R4, 0x284, RZ ;  /* 0x0000028404067810 */ /* 0x000fe40007ffe0ff */
        /* <DEDUP_REMOVED lines=96> */
[----:B---3--:R-:W-:Y:S02]  /*18820*/  R2UR UR46, R12 ;  /* 0x000000000c2e72ca */ /* 0x008fe400000e0000 */
[----:B------:R-:W-:Y:S02]  /*18830*/  R2UR UR47, R13 ;  /* 0x000000000d2f72ca */ /* 0x000fe400000e0000 */
[----:B------:R-:W-:Y:S02]  /*18840*/  R2UR UR10, R6 ;  /* 0x00000000060a72ca */ /* 0x000fe400000e0000 */
        /* <DEDUP_REMOVED lines=44> */
[----:B--2---:R-:W-:Y:S02]  /*18b10*/  R2UR UR42, R10 ;  /* 0x000000000a2a72ca */ /* 0x004fe400000e0000 */
        /* <DEDUP_REMOVED lines=445> */
.L_x_641:
[----:B------:R-:W-:Y:S01]  /*1a6f0*/  SHF.L.U32 R0, R14, 0x1f, RZ ;  /* 0x0000001f0e007819 */ /* 0x000fe200000006ff */
[----:B------:R-:W-:-:S04]  /*1a700*/  IMAD R6, R8, 0x8, R22 ;  /* 0x0000000808067824 */ /* 0x000fc800078e0216 */
[----:B------:R0:W1:Y:S01]  /*1a710*/  SYNCS.PHASECHK.TRANS64.TRYWAIT P1, [R6+URZ+0x38850], R0 ;  /* 0x03885000060075a7 */ /* 0x000062000802017f */
[----:B------:R-:W-:Y:S05]  /*1a720*/  @!P0 BRA `(.L_x_642) ;  /* 0x0000000000048947 */ /* 0x000fea0003800000 */
[----:B------:R-:W-:Y:S01]  /*1a730*/  BPT.TRAP 0x1 ;  /* 0x000000040000795c */ /* 0x000fe20000300000 */
.L_x_642:
[----:B------:R-:W-:Y:S04]  /*1a740*/  BSSY B1, `(.L_x_643) ;  /* 0x0000004000017945 */ /* 0x000fe80003800000 */
[----:B-1----:R-:W-:Y:S05]  /*1a750*/  @P1 BRA `(.L_x_644) ;  /* 0x0000000000081947 */ /* 0x002fea0003800000 */
[----:B------:R-:W1:Y:S02]  /*1a760*/  SYNCS.PHASECHK.TRANS64.TRYWAIT P1, [R6+URZ+0x38850], R0 ;  /* 0x03885000060075a7 */ /* 0x000e64000802017f */
[----:B-1----:R-:W-:Y:S05]  /*1a770*/  @!P1 BRA `(.L_x_645) ;  /* 0x000000d800109947 */ /* 0x002fea0003800000 */
.L_x_644:
[----:B------:R-:W-:Y:S05]  /*1a780*/  BSYNC B1 ;  /* 0x0000000000017941 */ /* 0x000fea0003800000 */
.L_x_643:
[----:B01----:R-:W-:Y:S01]  /*1a790*/  VIADD R0, R22, 0x400 ;  /* 0x0000040016007836 */ /* 0x003fe20000000000 */
[----:B------:R-:W-:Y:S01]  /*1a7a0*/  MOV R3, 0x40000040 ;  /* 0x4000004000037802 */ /* 0x000fe20000000f00 */
[----:B------:R-:W-:Y:S01]  /*1a7b0*/  WARPGROUP.ARRIVE ;  /* 0x00000000000079c5 */ /* 0x000fe20000000000 */
[----:B------:R-:W-:Y:S02]  /*1a7c0*/  IMAD.MOV.U32 R5, RZ, RZ, 0x40000040 ;  /* 0x40000040ff057424 */ /* 0x000fe400078e00ff */
[----:B------:R-:W-:Y:S02]  /*1a7d0*/  SHF.R.U32.HI R0, RZ, 0x4, R0 ;  /* 0x00000004ff007819 */ /* 0x000fe40000011600 */
[----:B------:R-:W-:Y:S01]  /*1a7e0*/  R2UR UR7, R3 ;  /* 0x00000000030772ca */ /* 0x000fe200000e0000 */
[----:B------:R-:W-:Y:S01]  /*1a7f0*/  IMAD.MOV.U32 R3, RZ, RZ, 0x40000040 ;  /* 0x40000040ff037424 */ /* 0x000fe200078e00ff */
[----:B------:R-:W-:-:S04]  /*1a800*/  LOP3.LUT R0, R0, 0x3fff, RZ, 0xc0, !PT ;  /* 0x00003fff00007812 */ /* 0x000fc800078ec0ff */
[----:B------:R-:W-:-:S05]  /*1a810*/  LOP3.LUT R0, R0, 0x2800000, RZ, 0xfc, !PT ;  /* 0x0280000000007812 */ /* 0x000fca00078efcff */
[----:B------:R-:W-:-:S04]  /*1a820*/  IMAD R2, R8, 0xa00, R0 ;  /* 0x00000a0008027824 */ /* 0x000fc800078e0200 */
[C---:B------:R-:W-:Y:S01]  /*1a830*/  VIADD R4, R2.reuse, 0x80 ;  /* 0x0000008002047836 */ /* 0x040fe20000000000 */
[----:B------:R-:W-:-:S13]  /*1a840*/  R2UR UR6, R2 ;  /* 0x00000000020672ca */ /* 0x000fda00000e0000 */
[----:B------:R-:W-:Y:S01]  /*1a850*/  HGMMA.64x256x16.F32 R24, R208, gdesc[UR4].tnspB, R24, gsb0 ;  /* 0x43e00004d0187df0 */ /* 0x000fe20008000818 */
[----:B------:R-:W-:Y:S02]  /*1a860*/  R2UR UR6, R4 ;  /* 0x00000000040672ca */ /* 0x000fe400000e0000 */
[----:B------:R-:W-:Y:S01]  /*1a870*/  R2UR UR7, R5 ;  /* 0x00000000050772ca */ /* 0x000fe200000e0000 */
[----:B------:R-:W-:Y:S01]  /*1a880*/  IMAD.MOV.U32 R5, RZ, RZ, 0x40000040 ;  /* 0x40000040ff057424 */ /* 0x000fe200078e00ff */
[----:B------:R-:W-:Y:S01]  /*1a890*/  IADD3 R4, R2, 0x100, RZ ;  /* 0x0000010002047810 */ /* 0x000fe20007ffe0ff */
[----:B------:R-:W-:Y:S02]  /*1a8a0*/  WARPGROUP.DEPBAR.LE gsb0, 0x0 ;  /* 0x00008000000079c5 */ /* 0x000fe40000010000 */
[----:B------:R-:W-:-:S15]  /*1a8b0*/  WARPGROUP.ARRIVE ;  /* 0x00000000000079c5 */ /* 0x000fde0000000000 */
[----:B------:R-:W-:-:S05]  /*1a8c0*/  NOP ;  /* 0x0000000000007918 */ /* 0x000fca0000000000 */
[----:B------:R-:W-:Y:S01]  /*1a8d0*/  HGMMA.64x256x16.F32 R24, R204, gdesc[UR4].tnspB, R24, gsb0 ;  /* 0x43e00004cc187df0 */ /* 0x000fe20008000818 */
[----:B------:R-:W-:Y:S01]  /*1a8e0*/  R2UR UR6, R4 ;  /* 0x00000000040672ca */ /* 0x000fe200000e0000 */
[C---:B------:R-:W-:Y:S01]  /*1a8f0*/  VIADD R4, R2.reuse, 0x180 ;  /* 0x0000018002047836 */ /* 0x040fe20000000000 */
[----:B------:R-:W-:Y:S01]  /*1a900*/  R2UR UR7, R5 ;  /* 0x00000000050772ca */ /* 0x000fe200000e0000 */
[----:B------:R-:W-:Y:S01]  /*1a910*/  VIADD R2, R2, 0x200 ;  /* 0x0000020002027836 */ /* 0x000fe20000000000 */
[----:B------:R-:W-:Y:S01]  /*1a920*/  MOV R5, 0x40000040 ;  /* 0x4000004000057802 */ /* 0x000fe20000000f00 */
[----:B------:R-:W-:Y:S02]  /*1a930*/  WARPGROUP.DEPBAR.LE gsb0, 0x0 ;  /* 0x00008000000079c5 */ /* 0x000fe40000010000 */
[----:B------:R-:W-:-:S15]  /*1a940*/  WARPGROUP.ARRIVE ;  /* 0x00000000000079c5 */ /* 0x000fde0000000000 */
[----:B------:R-:W-:-:S05]  /*1a950*/  NOP ;  /* 0x0000000000007918 */ /* 0x000fca0000000000 */
[----:B------:R-:W-:Y:S01]  /*1a960*/  HGMMA.64x256x16.F32 R24, R200, gdesc[UR4].tnspB, R24, gsb0 ;  /* 0x43e00004c8187df0 */ /* 0x000fe20008000818 */
[----:B------:R-:W-:Y:S02]  /*1a970*/  R2UR UR6, R4 ;  /* 0x00000000040672ca */ /* 0x000fe400000e0000 */
[----:B------:R-:W-:Y:S01]  /*1a980*/  R2UR UR7, R5 ;  /* 0x00000000050772ca */ /* 0x000fe200000e0000 */
[----:B------:R-:W-:Y:S02]  /*1a990*/  WARPGROUP.DEPBAR.LE gsb0, 0x0 ;  /* 0x00008000000079c5 */ /* 0x000fe40000010000 */
[----:B------:R-:W-:-:S15]  /*1a9a0*/  WARPGROUP.ARRIVE ;  /* 0x00000000000079c5 */ /* 0x000fde0000000000 */
[----:B------:R-:W-:-:S07]  /*1a9b0*/  NOP ;  /* 0x0000000000007918 */ /* 0x000fce0000000000 */
[----:B------:R-:W-:Y:S01]  /*1a9c0*/  HGMMA.64x256x16.F32 R24, R196, gdesc[UR4].tnspB, R24, gsb0 ;  /* 0x43e00004c4187df0 */ /* 0x000fe20008000818 */
[----:B------:R-:W-:Y:S02]  /*1a9d0*/  R2UR UR6, R2 ;  /* 0x00000000020672ca */ /* 0x000fe400000e0000 */
[----:B------:R-:W-:Y:S01]  /*1a9e0*/  R2UR UR7, R3 ;  /* 0x00000000030772ca */ /* 0x000fe200000e0000 */
[----:B------:R-:W-:Y:S02]  /*1a9f0*/  WARPGROUP.DEPBAR.LE gsb0, 0x0 ;  /* 0x00008000000079c5 */ /* 0x000fe40000010000 */
[----:B------:R-:W-:-:S15]  /*1aa00*/  WARPGROUP.ARRIVE ;  /* 0x00000000000079c5 */ /* 0x000fde0000000000 */
[----:B------:R-:W-:-:S07]  /*1aa10*/  NOP ;  /* 0x0000000000007918 */ /* 0x000fce0000000000 */
[----:B------:R-:W-:Y:S03]  /*1aa20*/  HGMMA.64x256x16.F32 R24, R192, gdesc[UR4].tnspB, R24, gsb0 ;  /* 0x43e00004c0187df0 */ /* 0x000fe60008000818 */
[----:B------:R-:W-:Y:S02]  /*1aa30*/  WARPGROUP.DEPBAR.LE gsb0, 0x0 ;  /* 0x00008000000079c5 */ /* 0x000fe40000010000 */
[----:B------:R-:W-:Y:S05]  /*1aa40*/  @!P0 BRA `(.L_x_646) ;  /* 0x0000000000048947 */ /* 0x000fea0003800000 */
[----:B------:R-:W-:Y:S01]  /*1aa50*/  BPT.TRAP 0x1 ;  /* 0x000000040000795c */ /* 0x000fe20000300000 */
.L_x_646:
[----:B------:R-:W-:Y:S02]  /*1aa60*/  FMNMX.FTZ R5, R184, R15, !PT ;  /* 0x0000000fb8057209 */ /* 0x000fe40007810000 */
[----:B------:R-:W-:Y:S02]  /*1aa70*/  MOV R3, UR38 ;  /* 0x0000002600037c02 */ /* 0x000fe40008000f00 */
        /* <DEDUP_REMOVED lines=38> */
[----:B------:R-:W0:Y:S01]  /*1ace0*/  SHFL.BFLY PT, R2, R5, 0x2, 0x1f ;  /* 0x0c401f0005027f89 */ /* 0x000e2200000e0000 */
[----:B------:R-:W-:-:S05]  /*1acf0*/  FMNMX.FTZ R4, R159, R4, !PT ;  /* 0x000000049f047209 */ /* 0x000fca0007810000 */
[----:B------:R-:W1:Y:S01]  /*1ad00*/  SHFL.BFLY PT, R0, R4, 0x2, 0x1f ;  /* 0x0c401f0004007f89 */ /* 0x000e6200000e0000 */
[----:B0-----:R-:W-:-:S05]  /*1ad10*/  FMNMX.FTZ R5, R5, R2, !PT ;  /* 0x0000000205057209 */ /* 0x001fca0007810000 */
[----:B------:R-:W0:Y:S01]  /*1ad20*/  SHFL.BFLY PT, R2, R5, 0x1, 0x1f ;  /* 0x0c201f0005027f89 */ /* 0x000e2200000e0000 */
[----:B-1----:R-:W-:-:S05]  /*1ad30*/  FMNMX.FTZ R4, R4, R0, !PT ;  /* 0x0000000004047209 */ /* 0x002fca0007810000 */
[----:B------:R-:W1:Y:S01]  /*1ad40*/  SHFL.BFLY PT, R0, R4, 0x1, 0x1f ;  /* 0x0c201f0004007f89 */ /* 0x000e6200000e0000 */
[----:B0-----:R-:W-:-:S05]  /*1ad50*/  FMNMX.FTZ R5, R5, R2, !PT ;  /* 0x0000000205057209 */ /* 0x001fca0007810000 */
[CC--:B------:R-:W-:Y:S01]  /*1ad60*/  FMUL.FTZ R8, R5.reuse, R3.reuse ;  /* 0x0000000305087220 */ /* 0x0c0fe20000410000 */
[----:B-1----:R-:W-:Y:S01]  /*1ad70*/  FMNMX.FTZ R4, R4, R0, !PT ;  /* 0x0000000004047209 */ /* 0x002fe20007810000 */
[----:B------:R-:W-:Y:S02]  /*1ad80*/  FADD.FTZ R0, -R5, R15 ;  /* 0x0000000f05007221 */ /* 0x000fe40000010100 */
[-CC-:B------:R-:W-:Y:S02]  /*1ad90*/  FFMA.FTZ R208, R184, R3.reuse, -R8.reuse ;  /* 0x00000003b8d07223 */ /* 0x180fe40000010808 */
[----:B------:R-:W2:Y:S01]  /*1ada0*/  LDL R184, [R1+0x60] ;  /* 0x0000600001b87983 */ /* 0x000ea20000100800 */
[-C--:B------:R-:W-:Y:S01]  /*1adb0*/  FFMA.FTZ R192, R152, R3.reuse, -R8 ;  /* 0x0000000398c07223 */ /* 0x080fe20000010808 */
[C---:B------:R-:W-:Y:S01]  /*1adc0*/  FADD.FTZ R2, -R4.reuse, R20 ;  /* 0x0000001404027221 */ /* 0x040fe20000010100 */
[-C--:B------:R-:W-:Y:S01]  /*1add0*/  FMUL.FTZ R152, R4, R3.reuse ;  /* 0x0000000304987220 */ /* 0x080fe20000410000 */
[----:B------:R-:W-:-:S02]  /*1ade0*/  FMUL.FTZ R0, R0, R3 ;  /* 0x0000000300007220 */ /* 0x000fc40000410000 */
[-C--:B------:R-:W-:Y:S01]  /*1adf0*/  FMUL.FTZ R2, R2, R3.reuse ;  /* 0x0000000302027220 */ /* 0x080fe20000410000 */
[-C--:B------:R-:W-:Y:S01]  /*1ae00*/  FFMA.FTZ R209, R186, R3.reuse, -R152 ;  /* 0x00000003bad17223 */ /* 0x080fe20000010898 */
[-CC-:B------:R-:W-:Y:S01]  /*1ae10*/  FFMA.FTZ R196, R160, R3.reuse, -R8.reuse ;  /* 0x00000003a0c47223 */ /* 0x180fe20000010808 */
[-C--:B------:R-:W-:Y:S01]  /*1ae20*/  FFMA.FTZ R21, R185, R3.reuse, -R8 ;  /* 0x00000003b9157223 */ /* 0x080fe20000010808 */
[-C--:B------:R-:W-:Y:S01]  /*1ae30*/  FFMA.FTZ R160, R187, R3.reuse, -R152 ;  /* 0x00000003bba07223 */ /* 0x080fe20000010898 */
[----:B------:R-:W-:Y:S01]  /*1ae40*/  MUFU.EX2 R0, R0 ;  /* 0x0000000000007308 */ /* 0x000fe20000000800 */
[-C--:B------:R-:W-:Y:S01]  /*1ae50*/  FFMA.FTZ R210, R188, R3.reuse, -R8 ;  /* 0x00000003bcd27223 */ /* 0x080fe20000010808 */
[-C--:B------:R-:W-:Y:S01]  /*1ae60*/  FFMA.FTZ R211, R190, R3.reuse, -R152 ;  /* 0x00000003bed37223 */ /* 0x080fe20000010898 */
[-CC-:B------:R-:W-:Y:S01]  /*1ae70*/  FFMA.FTZ R20, R189, R3.reuse, -R8.reuse ;  /* 0x00000003bd147223 */ /* 0x180fe20000010808 */
[----:B------:R-:W-:-:S04]  /*1ae80*/  FFMA.FTZ R204, R176, R3, -R8 ;  /* 0x00000003b0cc7223 */ /* 0x000fc80000010808 */
[----:B------:R-:W-:Y:S01]  /*1ae90*/  MUFU.EX2 R2, R2 ;  /* 0x0000000200027308 */ /* 0x000fe20000000800 */
[-CC-:B------:R-:W-:Y:S01]  /*1aea0*/  FFMA.FTZ R15, R177, R3.reuse, -R8.reuse ;  /* 0x00000003b10f7223 */ /* 0x180fe20000010808 */
[-CC-:B------:R-:W-:Y:S01]  /*1aeb0*/  FFMA.FTZ R206, R180, R3.reuse, -R8.reuse ;  /* 0x00000003b4ce7223 */ /* 0x180fe20000010808 */
[-CC-:B------:R-:W-:Y:S01]  /*1aec0*/  FFMA.FTZ R14, R181, R3.reuse, -R8.reuse ;  /* 0x00000003b50e7223 */ /* 0x180fe20000010808 */
[----:B------:R-:W-:-:S04]  /*1aed0*/  FFMA.FTZ R200, R168, R3, -R8 ;  /* 0x00000003a8c87223 */ /* 0x000fc80000010808 */
[----:B------:R-:W0:Y:S01]  /*1aee0*/  MUFU.EX2 R208, R208 ;  /* 0x000000d000d07308 */ /* 0x000e220000000800 */
[-CC-:B------:R-:W-:Y:S01]  /*1aef0*/  FFMA.FTZ R13, R169, R3.reuse, -R8.reuse ;  /* 0x00000003a90d7223 */ /* 0x180fe20000010808 */
[-CC-:B------:R-:W-:Y:S01]  /*1af00*/  FFMA.FTZ R202, R172, R3.reuse, -R8.reuse ;  /* 0x00000003acca7223 */ /* 0x180fe20000010808 */
[-CC-:B------:R-:W-:Y:S01]  /*1af10*/  FFMA.FTZ R12, R173, R3.reuse, -R8.reuse ;  /* 0x00000003ad0c7223 */ /* 0x180fe20000010808 */
[----:B------:R-:W-:-:S04]  /*1af20*/  FFMA.FTZ R11, R161, R3, -R8 ;  /* 0x00000003a10b7223 */ /* 0x000fc80000010808 */
[----:B------:R-:W1:Y:S01]  /*1af30*/  MUFU.EX2 R209, R209 ;  /* 0x000000d100d17308 */ /* 0x000e620000000800 */
[-CC-:B------:R-:W-:Y:S01]  /*1af40*/  FFMA.FTZ R198, R164, R3.reuse, -R8.reuse ;  /* 0x00000003a4c67223 */ /* 0x180fe20000010808 */
[-CC-:B------:R-:W-:Y:S01]  /*1af50*/  FFMA.FTZ R10, R165, R3.reuse, -R8.reuse ;  /* 0x00000003a50a7223 */ /* 0x180fe20000010808 */
[-CC-:B------:R-:W-:Y:S01]  /*1af60*/  FFMA.FTZ R7, R153, R3.reuse, -R8.reuse ;  /* 0x0000000399077223 */ /* 0x180fe20000010808 */
[-CC-:B------:R-:W-:Y:S01]  /*1af70*/  FFMA.FTZ R194, R156, R3.reuse, -R8.reuse ;  /* 0x000000039cc27223 */ /* 0x180fe20000010808 */
[-C--:B------:R-:W-:Y:S01]  /*1af80*/  FFMA.FTZ R8, R157, R3.reuse, -R8 ;  /* 0x000000039d087223 */ /* 0x080fe20000010808 */
[-CC-:B------:R-:W-:Y:S02]  /*1af90*/  FFMA.FTZ R157, R191, R3.reuse, -R152.reuse ;  /* 0x00000003bf9d7223 */ /* 0x180fe40000010898 */
[----:B------:R-:W3:Y:S01]  /*1afa0*/  MUFU.EX2 R21, R21 ;  /* 0x0000001500157308 */ /* 0x000ee20000000800 */
[----:B------:R-:W-:Y:S02]  /*1afb0*/  VIADD R161, R9, 0x38840 ;  /* 0x0003884009a17836 */ /* 0x000fe40000000000 */
[----:B------:R-:W-:-:S05]  /*1afc0*/  FFMA.FTZ R205, R178, R3, -R152 ;  /* 0x00000003b2cd7223 */ /* 0x000fca0000010898 */
[----:B------:R-:W-:Y:S01]  /*1afd0*/  MUFU.EX2 R160, R160 ;  /* 0x000000a000a07308 */ /* 0x000fe20000000800 */
[----:B------:R-:W-:-:S07]  /*1afe0*/  FFMA.FTZ R156, R179, R3, -R152 ;  /* 0x00000003b39c7223 */ /* 0x000fce0000010898 */
[----:B------:R-:W4:Y:S08]  /*1aff0*/  MUFU.EX2 R210, R210 ;  /* 0x000000d200d27308 */ /* 0x000f300000000800 */
[----:B------:R-:W-:Y:S01]  /*1b000*/  MUFU.EX2 R211, R211 ;  /* 0x000000d300d37308 */ /* 0x000fe20000000800 */
[----:B0-----:R-:W-:Y:S01]  /*1b010*/  FFMA.FTZ R228, R0, R228, R208 ;  /* 0x000000e400e47223 */ /* 0x001fe200000100d0 */
[----:B-1----:R-:W-:-:S06]  /*1b020*/  FFMA.FTZ R227, R2, R227, R209 ;  /* 0x000000e302e37223 */ /* 0x002fcc00000100d1 */
[----:B------:R-:W0:Y:S01]  /*1b030*/  MUFU.EX2 R20, R20 ;  /* 0x0000001400147308 */ /* 0x000e220000000800 */
[-CC-:B------:R-:W-:Y:S01]  /*1b040*/  FFMA.FTZ R207, R182, R3.reuse, -R152.reuse ;  /* 0x00000003b6cf7223 */ /* 0x180fe20000010898 */
[----:B------:R-:W-:-:S06]  /*1b050*/  FFMA.FTZ R193, R154, R3, -R152 ;  /* 0x000000039ac17223 */ /* 0x000fcc0000010898 */
[----:B------:R-:W-:Y:S01]  /*1b060*/  MUFU.EX2 R157, R157 ;  /* 0x0000009d009d7308 */ /* 0x000fe20000000800 */
[-CC-:B------:R-:W-:Y:S01]  /*1b070*/  FFMA.FTZ R153, R183, R3.reuse, -R152.reuse ;  /* 0x00000003b7997223 */ /* 0x180fe20000010898 */
[-CC-:B------:R-:W-:Y:S01]  /*1b080*/  FFMA.FTZ R201, R170, R3.reuse, -R152.reuse ;  /* 0x00000003aac97223 */ /* 0x180fe20000010898 */
[-CC-:B------:R-:W-:Y:S01]  /*1b090*/  FFMA.FTZ R171, R171, R3.reuse, -R152.reuse ;  /* 0x00000003abab7223 */ /* 0x180fe20000010898 */
[-CC-:B------:R-:W-:Y:S01]  /*1b0a0*/  FFMA.FTZ R203, R174, R3.reuse, -R152.reuse ;  /* 0x00000003aecb7223 */ /* 0x180fe20000010898 */
[----:B------:R-:W-:-:S03]  /*1b0b0*/  FFMA.FTZ R197, R162, R3, -R152 ;  /* 0x00000003a2c57223 */ /* 0x000fc60000010898 */
[----:B------:R-:W1:Y:S01]  /*1b0c0*/  MUFU.EX2 R204, R204 ;  /* 0x000000cc00cc7308 */ /* 0x000e620000000800 */
[-CC-:B------:R-:W-:Y:S01]  /*1b0d0*/  FFMA.FTZ R163, R163, R3.reuse, -R152.reuse ;  /* 0x00000003a3a37223 */ /* 0x180fe20000010898 */
[-CC-:B------:R-:W-:Y:S01]  /*1b0e0*/  FFMA.FTZ R199, R166, R3.reuse, -R152.reuse ;  /* 0x00000003a6c77223 */ /* 0x180fe20000010898 */
[-CC-:B------:R-:W-:Y:S01]  /*1b0f0*/  FFMA.FTZ R167, R167, R3.reuse, -R152.reuse ;  /* 0x00000003a7a77223 */ /* 0x180fe20000010898 */
[-CC-:B------:R-:W-:Y:S01]  /*1b100*/  FFMA.FTZ R154, R155, R3.reuse, -R152.reuse ;  /* 0x000000039b9a7223 */ /* 0x180fe20000010898 */
[----:B------:R-:W-:-:S03]  /*1b110*/  FFMA.FTZ R195, R158, R3, -R152 ;  /* 0x000000039ec37223 */ /* 0x000fc60000010898 */
[----:B------:R-:W-:Y:S01]  /*1b120*/  MUFU.EX2 R205, R205 ;  /* 0x000000cd00cd7308 */ /* 0x000fe20000000800 */
[----:B---3--:R-:W-:-:S07]  /*1b130*/  FADD.FTZ R155, R21, R228 ;  /* 0x000000e4159b7221 */ /* 0x008fce0000010000 */
[----:B------:R-:W3:Y:S01]  /*1b140*/  MUFU.EX2 R15, R15 ;  /* 0x0000000f000f7308 */ /* 0x000ee20000000800 */
[----:B----4-:R-:W-:-:S07]  /*1b150*/  FADD.FTZ R155, R210, R155 ;  /* 0x0000009bd29b7221 */ /* 0x010fce0000010000 */
[----:B------:R-:W4:Y:S01]  /*1b160*/  MUFU.EX2 R156, R156 ;  /* 0x0000009c009c7308 */ /* 0x000f220000000800 */
[----:B0-----:R-:W-:-:S07]  /*1b170*/  FADD.FTZ R155, R20, R155 ;  /* 0x0000009b149b7221 */ /* 0x001fce0000010000 */
[----:B------:R-:W0:Y:S08]  /*1b180*/  MUFU.EX2 R206, R206 ;  /* 0x000000ce00ce7308 */ /* 0x000e300000000800 */
[----:B------:R-:W5:Y:S01]  /*1b190*/  MUFU.EX2 R207, R207 ;  /* 0x000000cf00cf7308 */ /* 0x000f620000000800 */
[----:B-1----:R-:W-:-:S07]  /*1b1a0*/  FADD.FTZ R155, R204, R155 ;  /* 0x0000009bcc9b7221 */ /* 0x002fce0000010000 */
[----:B------:R-:W1:Y:S08]  /*1b1b0*/  MUFU.EX2 R14, R14 ;  /* 0x0000000e000e7308 */ /* 0x000e700000000800 */
[----:B------:R-:W1:Y:S01]  /*1b1c0*/  MUFU.EX2 R153, R153 ;  /* 0x0000009900997308 */ /* 0x000e620000000800 */
[----:B---3--:R-:W-:-:S07]  /*1b1d0*/  FADD.FTZ R155, R15, R155 ;  /* 0x0000009b0f9b7221 */ /* 0x008fce0000010000 */
[----:B------:R-:W3:Y:S08]  /*1b1e0*/  MUFU.EX2 R200, R200 ;  /* 0x000000c800c87308 */ /* 0x000ef00000000800 */
[----:B------:R-:W3:Y:S08]  /*1b1f0*/  MUFU.EX2 R201, R201 ;  /* 0x000000c900c97308 */ /* 0x000ef00000000800 */
[----:B------:R-:W3:Y:S08]  /*1b200*/  MUFU.EX2 R13, R13 ;  /* 0x0000000d000d7308 */ /* 0x000ef00000000800 */
[----:B------:R-:W3:Y:S08]  /*1b210*/  MUFU.EX2 R9, R171 ;  /* 0x000000ab00097308 */ /* 0x000ef00000000800 */
[----:B------:R-:W3:Y:S08]  /*1b220*/  MUFU.EX2 R202, R202 ;  /* 0x000000ca00ca7308 */ /* 0x000ef00000000800 */
[----:B------:R-:W3:Y:S08]  /*1b230*/  MUFU.EX2 R203, R203 ;  /* 0x000000cb00cb7308 */ /* 0x000ef00000000800 */
[----:B------:R-:W3:Y:S08]  /*1b240*/  MUFU.EX2 R12, R12 ;  /* 0x0000000c000c7308 */ /* 0x000ef00000000800 */
[----:B------:R-:W-:Y:S08]  /*1b250*/  MUFU.EX2 R196, R196 ;  /* 0x000000c400c47308 */ /* 0x000ff00000000800 */
[----:B------:R-:W-:Y:S08]  /*1b260*/  MUFU.EX2 R197, R197 ;  /* 0x000000c500c57308 */ /* 0x000ff00000000800 */
[----:B------:R-:W-:Y:S08]  /*1b270*/  MUFU.EX2 R11, R11 ;  /* 0x0000000b000b7308 */ /* 0x000ff00000000800 */
[----:B------:R-:W-:Y:S08]  /*1b280*/  MUFU.EX2 R158, R163 ;  /* 0x000000a3009e7308 */ /* 0x000ff00000000800 */
[----:B------:R-:W-:Y:S08]  /*1b290*/  MUFU.EX2 R198, R198 ;  /* 0x000000c600c67308 */ /* 0x000ff00000000800 */
[----:B------:R-:W-:Y:S01]  /*1b2a0*/  MUFU.EX2 R199, R199 ;  /* 0x000000c700c77308 */ /* 0x000fe20000000800 */
[----:B--2---:R-:W-:-:S04]  /*1b2b0*/  PRMT R161, R184, 0x654, R161 ;  /* 0x00000654b8a17816 */ /* 0x004fc800000000a1 */
[----:B------:R2:W-:Y:S02]  /*1b2c0*/  SYNCS.ARRIVE.TRANS64.RED.A1T0 RZ, [R161+URZ], RZ ;  /* 0x000000ffa1ff79a7 */ /* 0x0005e4000810043f */
[-CC-:B--2---:R-:W-:Y:S01]  /*1b2d0*/  FFMA.FTZ R161, R175, R3.reuse, -R152.reuse ;  /* 0x00000003afa17223 */ /* 0x184fe20000010898 */
[----:B------:R-:W-:Y:S01]  /*1b2e0*/  FFMA.FTZ R152, R159, R3, -R152 ;  /* 0x000000039f987223 */ /* 0x000fe20000010898 */
[----:B------:R-:W-:-:S04]  /*1b2f0*/  FADD.FTZ R159, R160, R227 ;  /* 0x000000e3a09f7221 */ /* 0x000fc80000010000 */
[----:B------:R-:W-:-:S04]  /*1b300*/  FADD.FTZ R159, R211, R159 ;  /* 0x0000009fd39f7221 */ /* 0x000fc80000010000 */
[----:B------:R-:W-:-:S04]  /*1b310*/  FADD.FTZ R159, R157, R159 ;  /* 0x0000009f9d9f7221 */ /* 0x000fc80000010000 */
[----:B------:R-:W-:-:S04]  /*1b320*/  FADD.FTZ R159, R205, R159 ;  /* 0x0000009fcd9f7221 */ /* 0x000fc80000010000 */
[----:B----4-:R-:W-:Y:S01]  /*1b330*/  FADD.FTZ R162, R156, R159 ;  /* 0x0000009f9ca27221 */ /* 0x010fe20000010000 */
[----:B0-----:R-:W-:-:S03]  /*1b340*/  FADD.FTZ R159, R206, R155 ;  /* 0x0000009bce9f7221 */ /* 0x001fc60000010000 */
[----:B-----5:R-:W-:Y:S01]  /*1b350*/  FADD.FTZ R162, R207, R162 ;  /* 0x000000a2cfa27221 */ /* 0x020fe20000010000 */
[----:B------:R-:W0:Y:S01]  /*1b360*/  MUFU.EX2 R161, R161 ;  /* 0x000000a100a17308 */ /* 0x000e220000000800 */
[----:B-1----:R-:W-:Y:S02]  /*1b370*/  FADD.FTZ R159, R14, R159 ;  /* 0x0000009f0e9f7221 */ /* 0x002fe40000010000 */
[----:B------:R-:W-:Y:S02]  /*1b380*/  FADD.FTZ R162, R153, R162 ;  /* 0x000000a299a27221 */ /* 0x000fe40000010000 */
[----:B---3--:R-:W-:Y:S02]  /*1b390*/  FADD.FTZ R159, R200, R159 ;  /* 0x0000009fc89f7221 */ /* 0x008fe40000010000 */
[----:B------:R-:W-:Y:S02]  /*1b3a0*/  FADD.FTZ R162, R201, R162 ;  /* 0x000000a2c9a27221 */ /* 0x000fe40000010000 */
[----:B------:R-:W-:-:S02]  /*1b3b0*/  FADD.FTZ R159, R13, R159 ;  /* 0x0000009f0d9f7221 */ /* 0x000fc40000010000 */
[----:B------:R-:W-:Y:S02]  /*1b3c0*/  FADD.FTZ R162, R9, R162 ;  /* 0x000000a209a27221 */ /* 0x000fe40000010000 */
[----:B------:R-:W-:Y:S02]  /*1b3d0*/  FADD.FTZ R159, R202, R159 ;  /* 0x0000009fca9f7221 */ /* 0x000fe40000010000 */
[----:B------:R-:W-:Y:S01]  /*1b3e0*/  FADD.FTZ R162, R203, R162 ;  /* 0x000000a2cba27221 */ /* 0x000fe20000010000 */
[----:B------:R-:W1:Y:S01]  /*1b3f0*/  MUFU.EX2 R10, R10 ;  /* 0x0000000a000a7308 */ /* 0x000e620000000800 */
[----:B------:R-:W-:Y:S02]  /*1b400*/  FADD.FTZ R159, R12, R159 ;  /* 0x0000009f0c9f7221 */ /* 0x000fe40000010000 */
[----:B0-----:R-:W-:-:S05]  /*1b410*/  FADD.FTZ R162, R161, R162 ;  /* 0x000000a2a1a27221 */ /* 0x001fca0000010000 */
[----:B------:R-:W0:Y:S01]  /*1b420*/  MUFU.EX2 R155, R167 ;  /* 0x000000a7009b7308 */ /* 0x000e220000000800 */
[----:B------:R-:W-:Y:S01]  /*1b430*/  FADD.FTZ R159, R196, R159 ;  /* 0x0000009fc49f7221 */ /* 0x000fe20000010000 */
[----:B------:R-:W-:-:S06]  /*1b440*/  FADD.FTZ R162, R197, R162 ;  /* 0x000000a2c5a27221 */ /* 0x000fcc0000010000 */
[----:B------:R-:W2:Y:S01]  /*1b450*/  MUFU.EX2 R192, R192 ;  /* 0x000000c000c07308 */ /* 0x000ea20000000800 */
[----:B------:R-:W-:Y:S01]  /*1b460*/  FADD.FTZ R159, R11, R159 ;  /* 0x0000009f0b9f7221 */ /* 0x000fe20000010000 */
[----:B------:R-:W-:-:S06]  /*1b470*/  FADD.FTZ R162, R158, R162 ;  /* 0x000000a29ea27221 */ /* 0x000fcc0000010000 */
[----:B------:R-:W3:Y:S01]  /*1b480*/  MUFU.EX2 R193, R193 ;  /* 0x000000c100c17308 */ /* 0x000ee20000000800 */
[----:B------:R-:W-:Y:S01]  /*1b490*/  FADD.FTZ R159, R198, R159 ;  /* 0x0000009fc69f7221 */ /* 0x000fe20000010000 */
[----:B------:R-:W-:-:S06]  /*1b4a0*/  FADD.FTZ R162, R199, R162 ;  /* 0x000000a2c7a27221 */ /* 0x000fcc0000010000 */
[----:B------:R-:W4:Y:S08]  /*1b4b0*/  MUFU.EX2 R7, R7 ;  /* 0x0000000700077308 */ /* 0x000f300000000800 */
[----:B------:R-:W5:Y:S01]  /*1b4c0*/  MUFU.EX2 R154, R154 ;  /* 0x0000009a009a7308 */ /* 0x000f620000000800 */
[----:B-1----:R-:W-:Y:S01]  /*1b4d0*/  FADD.FTZ R159, R10, R159 ;  /* 0x0000009f0a9f7221 */ /* 0x002fe20000010000 */
[----:B0-----:R-:W-:-:S06]  /*1b4e0*/  FADD.FTZ R162, R155, R162 ;  /* 0x000000a29ba27221 */ /* 0x001fcc0000010000 */
[----:B------:R-:W0:Y:S08]  /*1b4f0*/  MUFU.EX2 R194, R194 ;  /* 0x000000c200c27308 */ /* 0x000e300000000800 */
[----:B------:R-:W1:Y:S01]  /*1b500*/  MUFU.EX2 R195, R195 ;  /* 0x000000c300c37308 */ /* 0x000e620000000800 */
[----:B--2---:R-:W-:Y:S01]  /*1b510*/  FADD.FTZ R159, R192, R159 ;  /* 0x0000009fc09f7221 */ /* 0x004fe20000010000 */
[----:B---3--:R-:W-:-:S06]  /*1b520*/  FADD.FTZ R162, R193, R162 ;  /* 0x000000a2c1a27221 */ /* 0x008fcc0000010000 */
[----:B------:R-:W2:Y:S08]  /*1b530*/  MUFU.EX2 R8, R8 ;  /* 0x0000000800087308 */ /* 0x000eb00000000800 */
[----:B------:R-:W3:Y:S01]  /*1b540*/  MUFU.EX2 R152, R152 ;  /* 0x0000009800987308 */ /* 0x000ee20000000800 */
[----:B----4-:R-:W-:Y:S01]  /*1b550*/  FADD.FTZ R159, R7, R159 ;  /* 0x0000009f079f7221 */ /* 0x010fe20000010000 */
[----:B-----5:R-:W-:-:S03]  /*1b560*/  FADD.FTZ R162, R154, R162 ;  /* 0x000000a29aa27221 */ /* 0x020fc60000010000 */
[----:B0-----:R-:W-:Y:S01]  /*1b570*/  FADD.FTZ R159, R194, R159 ;  /* 0x0000009fc29f7221 */ /* 0x001fe20000010000 */
[----:B-1----:R-:W-:-:S03]  /*1b580*/  FADD.FTZ R162, R195, R162 ;  /* 0x000000a2c3a27221 */ /* 0x002fc60000010000 */
[----:B--2---:R-:W-:Y:S01]  /*1b590*/  FADD.FTZ R228, R8, R159 ;  /* 0x0000009f08e47221 */ /* 0x004fe20000010000 */
[----:B---3--:R-:W-:Y:S01]  /*1b5a0*/  FADD.FTZ R227, R152, R162 ;  /* 0x000000a298e37221 */ /* 0x008fe20000010000 */
[----:B------:R-:W-:Y:S06]  /*1b5b0*/  @!P0 BRA `(.L_x_647) ;  /* 0x0000000000048947 */ /* 0x000fec0003800000 */
[----:B------:R-:W-:Y:S01]  /*1b5c0*/  BPT.TRAP 0x1 ;  /* 0x000000040000795c */ /* 0x000fe20000300000 */
.L_x_647:
[----:B------:R-:W-:Y:S01]  /*1b5d0*/  F2FP.F16.F32.PACK_AB R206, R14, R206 ;  /* 0x000000ce0ece723e */ /* 0x000fe200000000ff */
[----:B------:R-:W-:Y:S01]  /*1b5e0*/  VIADD R6, R6, 0x38860 ;  /* 0x0003886006067836 */ /* 0x000fe20000000000 */
[----:B------:R0:W5:Y:S01]  /*1b5f0*/  LDL R14, [R1+0x50] ;  /* 0x00005000010e7983 */ /* 0x0001620000100800 */
[----:B------:R-:W-:Y:S02]  /*1b600*/  ISETP.GT.AND P1, PT, R223, RZ, PT ;  /* 0x000000ffdf00720c */ /* 0x000fe40003f24270 */
[----:B------:R-:W-:Y:S01]  /*1b610*/  F2FP.F16.F32.PACK_AB R210, R20, R210 ;  /* 0x000000d214d2723e */ /* 0x000fe200000000ff */
[----:B------:R-:W-:Y:S01]  /*1b620*/  IMAD.MOV.U32 R20, RZ, RZ, R4 ;  /* 0x000000ffff147224 */ /* 0x000fe200078e0004 */
[----:B------:R-:W-:Y:S02]  /*1b630*/  PRMT R6, R184, 0x654, R6 ;  /* 0x00000654b8067816 */ /* 0x000fe40000000006 */
[----:B------:R-:W-:Y:S01]  /*1b640*/  F2FP.F16.F32.PACK_AB R204, R15, R204 ;  /* 0x000000cc0fcc723e */ /* 0x000fe200000000ff */
[----:B------:R-:W-:Y:S01]  /*1b650*/  IMAD.MOV.U32 R15, RZ, RZ, R5 ;  /* 0x000000ffff0f7224 */ /* 0x000fe200078e0005 */
[----:B------:R0:W-:Y:S01]  /*1b660*/  SYNCS.ARRIVE.TRANS64.RED.A1T0 RZ, [R6+URZ], RZ ;  /* 0x000000ff06ff79a7 */ /* 0x0001e2000810043f */
        /* <DEDUP_REMOVED lines=17> */
[----:B------:R-:W-:Y:S02]  /*1b780*/  IADD3 R223, R223, -0x1, RZ ;  /* 0xffffffffdfdf7810 */ /* 0x000fe40007ffe0ff */
[----:B------:R-:W-:Y:S01]  /*1b790*/  MOV R8, R226 ;  /* 0x000000e200087202 */ /* 0x000fe20000000f00 */
[----:B0-----:R-:W-:Y:S06]  /*1b7a0*/  @P1 BRA `(.L_x_648) ;  /* 0xffffffb400c41947 */ /* 0x001fec000383ffff */
.L_x_635:
[----:B------:R-:W-:Y:S05]  /*1b7b0*/  BSYNC B0 ;  /* 0x0000000000007941 */ /* 0x000fea0003800000 */
.L_x_634:
        /* <DEDUP_REMOVED lines=131> */
.L_x_649:
[----:B------:R-:W2:Y:S01]  /*1bff0*/  LDL R0, [R1+0x50] ;  /* 0x0000500001007983 */ /* 0x000ea20000100800 */
[----:B------:R-:W-:Y:S01]  /*1c000*/  IMAD R8, R226, 0x8, R22 ;  /* 0x00000008e2087824 */ /* 0x000fe200078e0216 */
[----:B--2---:R-:W-:-:S04]  /*1c010*/  SHF.L.U32 R7, R0, 0x1f, RZ ;  /* 0x0000001f00077819 */ /* 0x004fc800000006ff */
[----:B------:R0:W1:Y:S01]  /*1c020*/  SYNCS.PHASECHK.TRANS64.TRYWAIT P1, [R8+URZ+0x38850], R7 ;  /* 0x03885007080075a7 */ /* 0x000062000802017f */
[----:B------:R-:W-:Y:S05]  /*1c030*/  @!P0 BRA `(.L_x_650) ;  /* 0x0000000000048947 */ /* 0x000fea0003800000 */
[----:B------:R-:W-:Y:S01]  /*1c040*/  BPT.TRAP 0x1 ;  /* 0x000000040000795c */ /* 0x000fe20000300000 */
.L_x_650:
[----:B------:R-:W-:Y:S01]  /*1c050*/  VIADD R22, R22, 0x400 ;  /* 0x0000040016167836 */ /* 0x000fe20000000000 */
[----:B------:R-:W-:Y:S04]  /*1c060*/  BSSY B0, `(.L_x_651) ;  /* 0x0000008000007945 */ /* 0x000fe80003800000 */
[----:B------:R-:W-:-:S04]  /*1c070*/  SHF.R.U32.HI R22, RZ, 0x4, R22 ;  /* 0x00000004ff167819 */ /* 0x000fc80000011616 */
[----:B------:R-:W-:-:S04]  /*1c080*/  LOP3.LUT R22, R22, 0x3fff, RZ, 0xc0, !PT ;  /* 0x00003fff16167812 */ /* 0x000fc800078ec0ff */
[----:B------:R-:W-:-:S05]  /*1c090*/  LOP3.LUT R9, R22, 0x2800000, RZ, 0xfc, !PT ;  /* 0x0280000016097812 */ /* 0x000fca00078efcff */
[----:B------:R-:W-:Y:S01]  /*1c0a0*/  IMAD R0, R226, 0xa00, R9 ;  /* 0x00000a00e2007824 */ /* 0x000fe200078e0209 */
[----:B-1----:R-:W-:Y:S06]  /*1c0b0*/  @P1 BRA `(.L_x_652) ;  /* 0x0000000000081947 */ /* 0x002fec0003800000 */
[----:B------:R-:W1:Y:S02]  /*1c0c0*/  SYNCS.PHASECHK.TRANS64.TRYWAIT P1, [R8+URZ+0x38850], R7 ;  /* 0x03885007080075a7 */ /* 0x000e64000802017f */
[----:B-1----:R-:W-:Y:S05]  /*1c0d0*/  @!P1 BRA `(.L_x_653) ;  /* 0x000000bc00cc9947 */ /* 0x002fea0003800000 */
.L_x_652:
[----:B------:R-:W-:Y:S05]  /*1c0e0*/  BSYNC B0 ;  /* 0x0000000000007941 */ /* 0x000fea0003800000 */
.L_x_651:
[----:B01----:R-:W-:Y:S01]  /*1c0f0*/  IMAD.MOV.U32 R7, RZ, RZ, 0x40000040 ;  /* 0x40000040ff077424 */ /* 0x003fe200078e00ff */
[----:B------:R-:W-:Y:S01]  /*1c100*/  MOV R6, R0 ;  /* 0x0000000000067202 */ /* 0x000fe20000000f00 */
[----:B------:R-:W-:Y:S01]  /*1c110*/  WARPGROUP.ARRIVE ;  /* 0x00000000000079c5 */ /* 0x000fe20000000000 */
[----:B------:R-:W0:Y:S02]  /*1c120*/  SHFL.BFLY PT, R2, R227, 0x2, 0x1f ;  /* 0x0c401f00e3027f89 */ /* 0x000e2400000e0000 */
[----:B------:R-:W-:Y:S01]  /*1c130*/  R2UR UR6, R6 ;  /* 0x00000000060672ca */ /* 0x000fe200000e0000 */
[----:B------:R-:W-:Y:S01]  /*1c140*/  VIADD R6, R0, 0x80 ;  /* 0x0000008000067836 */ /* 0x000fe20000000000 */
[----:B------:R-:W-:Y:S02]  /*1c150*/  R2UR UR7, R7 ;  /* 0x00000000070772ca */ /* 0x000fe400000e0000 */
[----:B------:R-:W-:-:S11]  /*1c160*/  MOV R7, 0x40000040 ;  /* 0x4000004000077802 */ /* 0x000fd60000000f00 */
[----:B------:R-:W-:Y:S01]  /*1c170*/  HGMMA.64x256x16.F32 R24, R208, gdesc[UR4].tnspB, R24, gsb0 ;  /* 0x43e00004d0187df0 */ /* 0x000fe20008000818 */
[----:B------:R-:W-:Y:S01]  /*1c180*/  R2UR UR6, R6 ;  /* 0x00000000060672ca */ /* 0x000fe200000e0000 */
[----:B------:R-:W-:Y:S01]  /*1c190*/  VIADD R6, R0, 0x100 ;  /* 0x0000010000067836 */ /* 0x000fe20000000000 */
[----:B------:R-:W-:Y:S01]  /*1c1a0*/  R2UR UR7, R7 ;  /* 0x00000000070772ca */ /* 0x000fe200000e0000 */
[----:B------:R-:W-:Y:S02]  /*1c1b0*/  IMAD.MOV.U32 R7, RZ, RZ, 0x40000040 ;  /* 0x40000040ff077424 */ /* 0x000fe400078e00ff */
[----:B0-----:R-:W-:-:S05]  /*1c1c0*/  FADD.FTZ R2, R2, R227 ;  /* 0x000000e302027221 */ /* 0x001fca0000010000 */
[----:B------:R-:W0:Y:S02]  /*1c1d0*/  SHFL.BFLY PT, R9, R2, 0x1, 0x1f ;  /* 0x0c201f0002097f89 */ /* 0x000e2400000e0000 */
[----:B0-----:R-:W-:Y:S01]  /*1c1e0*/  FADD.FTZ R13, R2, R9 ;  /* 0x00000009020d7221 */ /* 0x001fe20000010000 */
[----:B------:R-:W-:-:S04]  /*1c1f0*/  IMAD.MOV.U32 R2, RZ, RZ, -0x800000 ;  /* 0xff800000ff027424 */ /* 0x000fc800078e00ff */
[----:B------:R-:W-:-:S13]  /*1c200*/  FSETP.NE.FTZ.AND P2, PT, R13, RZ, PT ;  /* 0x000000ff0d00720b */ /* 0x000fda0003f55000 */
[----:B------:R-:W0:Y:S01]  /*1c210*/  @P2 MUFU.LG2 R11, R13 ;  /* 0x0000000d000b2308 */ /* 0x000e220000000c00 */
[----:B-----5:R-:W-:Y:S01]  /*1c220*/  @P2 FMUL.FTZ R14, R3, 0.69314718246459960938 ;  /* 0x3f317218030e2820 */ /* 0x020fe20000410000 */
[----:B0-----:R-:W-:-:S04]  /*1c230*/  @P2 FMUL.FTZ R11, R11, 0.69314718246459960938 ;  /* 0x3f3172180b0b2820 */ /* 0x001fc80000410000 */
[----:B------:R-:W-:Y:S01]  /*1c240*/  @P2 FFMA.FTZ R2, R14, R4, R11 ;  /* 0x000000040e022223 */ /* 0x000fe2000001000b */
[----:B------:R-:W-:Y:S02]  /*1c250*/  WARPGROUP.DEPBAR.LE gsb0, 0x0 ;  /* 0x00008000000079c5 */ /* 0x000fe40000010000 */
[----:B------:R-:W-:-:S06]  /*1c260*/  WARPGROUP.ARRIVE ;  /* 0x00000000000079c5 */ /* 0x000fcc0000000000 */
        /* <DEDUP_REMOVED lines=10> */
[----:B------:R-:W-:Y:S01]  /*1c310*/  VIADD R6, R0, 0x200 ;  /* 0x0000020000067836 */ /* 0x000fe20000000000 */
[----:B------:R-:W-:Y:S02]  /*1c320*/  R2UR UR7, R7 ;  /* 0x00000000070772ca */ /* 0x000fe400000e0000 */
[----:B------:R-:W-:Y:S01]  /*1c330*/  MOV R7, 0x40000040 ;  /* 0x4000004000077802 */ /* 0x000fe20000000f00 */
[----:B------:R-:W-:Y:S02]  /*1c340*/  WARPGROUP.DEPBAR.LE gsb0, 0x0 ;  /* 0x00008000000079c5 */ /* 0x000fe40000010000 */
[----:B------:R-:W-:-:S15]  /*1c350*/  WARPGROUP.ARRIVE ;  /* 0x00000000000079c5 */ /* 0x000fde0000000000 */
[----:B------:R-:W-:-:S05]  /*1c360*/  NOP ;  /* 0x0000000000007918 */ /* 0x000fca0000000000 */
[----:B------:R-:W-:Y:S01]  /*1c370*/  HGMMA.64x256x16.F32 R24, R196, gdesc[UR4].tnspB, R24, gsb0 ;  /* 0x43e00004c4187df0 */ /* 0x000fe20008000818 */
[----:B------:R-:W-:Y:S02]  /*1c380*/  R2UR UR6, R6 ;  /* 0x00000000060672ca */ /* 0x000fe400000e0000 */
[----:B------:R-:W-:Y:S02]  /*1c390*/  R2UR UR7, R7 ;  /* 0x00000000070772ca */ /* 0x000fe400000e0000 */
[----:B------:R-:W0:Y:S02]  /*1c3a0*/  SHFL.BFLY PT, R7, R228, 0x2, 0x1f ;  /* 0x0c401f00e4077f89 */ /* 0x000e2400000e0000 */
[----:B0-----:R-:W-:-:S05]  /*1c3b0*/  FADD.FTZ R0, R7, R228 ;  /* 0x000000e407007221 */ /* 0x001fca0000010000 */
[----:B------:R-:W0:Y:S02]  /*1c3c0*/  SHFL.BFLY PT, R7, R0, 0x1, 0x1f ;  /* 0x0c201f0000077f89 */ /* 0x000e2400000e0000 */
[----:B0-----:R-:W-:Y:S01]  /*1c3d0*/  FADD.FTZ R12, R0, R7 ;  /* 0x00000007000c7221 */ /* 0x001fe20000010000 */
[----:B------:R-:W-:Y:S01]  /*1c3e0*/  CS2R R6, SRZ ;  /* 0x0000000000067805 */ /* 0x000fe2000001ff00 */
[----:B------:R-:W-:-:S03]  /*1c3f0*/  IMAD.MOV.U32 R0, RZ, RZ, -0x800000 ;  /* 0xff800000ff007424 */ /* 0x000fc600078e00ff */
[----:B------:R-:W-:Y:S02]  /*1c400*/  FSETP.NE.FTZ.AND P1, PT, R12, RZ, PT ;  /* 0x000000ff0c00720b */ /* 0x000fe40003f35000 */
[----:B------:R-:W-:Y:S11]  /*1c410*/  @P2 MUFU.RCP R6, R13 ;  /* 0x0000000d00062308 */ /* 0x000ff60000001000 */
[----:B------:R-:W0:Y:S01]  /*1c420*/  @P1 MUFU.LG2 R9, R12 ;  /* 0x0000000c00091308 */ /* 0x000e220000000c00 */
[----:B------:R-:W-:-:S07]  /*1c430*/  @P1 FMUL.FTZ R10, R3, 0.69314718246459960938 ;  /* 0x3f317218030a1820 */ /* 0x000fce0000410000 */
[----:B------:R1:W2:Y:S01]  /*1c440*/  @P1 MUFU.RCP R7, R12 ;  /* 0x0000000c00071308 */ /* 0x0002a20000001000 */
[----:B0-----:R-:W-:-:S04]  /*1c450*/  @P1 FMUL.FTZ R9, R9, 0.69314718246459960938 ;  /* 0x3f31721809091820 */ /* 0x001fc80000410000 */
[----:B------:R-:W-:Y:S01]  /*1c460*/  @P1 FFMA.FTZ R0, R10, R5, R9 ;  /* 0x000000050a001223 */ /* 0x000fe20000010009 */
[----:B------:R-:W-:Y:S02]  /*1c470*/  WARPGROUP.DEPBAR.LE gsb0, 0x0 ;  /* 0x00008000000079c5 */ /* 0x000fe40000010000 */
[----:B------:R-:W-:-:S06]  /*1c480*/  WARPGROUP.ARRIVE ;  /* 0x00000000000079c5 */ /* 0x000fcc0000000000 */
[----:B------:R-:W-:Y:S03]  /*1c490*/  HGMMA.64x256x16.F32 R24, R192, gdesc[UR4].tnspB, R24, gsb0 ;  /* 0x43e00004c0187df0 */ /* 0x000fe60008000818 */
[----:B------:R-:W-:Y:S02]  /*1c4a0*/  WARPGROUP.DEPBAR.LE gsb0, 0x0 ;  /* 0x00008000000079c5 */ /* 0x000fe40000010000 */
[----:B-12---:R-:W-:Y:S05]  /*1c4b0*/  @!P0 BRA `(.L_x_654) ;  /* 0x0000000000048947 */ /* 0x006fea0003800000 */
[----:B------:R-:W-:Y:S01]  /*1c4c0*/  BPT.TRAP 0x1 ;  /* 0x000000040000795c */ /* 0x000fe20000300000 */
.L_x_654:
[----:B------:R-:W2:Y:S01]  /*1c4d0*/  LDL.LU R3, [R1+0x60] ;  /* 0x0000600001037983 */ /* 0x000ea20000300800 */
[----:B------:R-:W-:Y:S01]  /*1c4e0*/  IADD3 R5, R8, 0x38860, RZ ;  /* 0x0003886008057810 */ /* 0x000fe20007ffe0ff */
[-C--:B------:R-:W-:Y:S01]  /*1c4f0*/  FMUL.FTZ R4, R24, R7.reuse ;  /* 0x0000000718047220 */ /* 0x080fe20000410000 */
[----:B------:R-:W-:Y:S01]  /*1c500*/  FMUL.FTZ R25, R25, R7 ;  /* 0x0000000719197220 */ /* 0x000fe20000410000 */
[----:B------:R-:W3:Y:S04]  /*1c510*/  LDL.LU R14, [R1+0x50] ;  /* 0x00005000010e7983 */ /* 0x000ee80000300800 */
[----:B------:R-:W4:Y:S01]  /*1c520*/  LDL.LU R13, [R1+0x74] ;  /* 0x00007400010d7983 */ /* 0x000f220000300800 */
[----:B------:R-:W-:-:S05]  /*1c530*/  VIADD R226, R226, 0x1 ;  /* 0x00000001e2e27836 */ /* 0x000fca0000000000 */
[----:B------:R-:W-:-:S04]  /*1c540*/  ISETP.NE.AND P0, PT, R226, 0x2, PT ;  /* 0x00000002e200780c */ /* 0x000fc80003f05270 */
[----:B------:R-:W-:Y:S01]  /*1c550*/  SEL R12, RZ, 0x1, P0 ;  /* 0x00000001ff0c7807 */ /* 0x000fe20000000000 */
        /* <DEDUP_REMOVED lines=120> */
[----:B------:R-:W-:Y:S01]  /*1cce0*/  PLOP3.LUT P1, PT, PT, PT, PT, 0x8, 0x0 ;  /* 0x000000000000781c */ /* 0x000fe20003f2e170 */
[-C--:B------:R-:W-:Y:S01]  /*1ccf0*/  FMUL.FTZ R147, R147, R6.reuse ;  /* 0x0000000693937220 */ /* 0x080fe20000410000 */
[-C--:B------:R-:W-:Y:S01]  /*1cd00*/  FMUL.FTZ R150, R150, R6.reuse ;  /* 0x0000000696967220 */ /* 0x080fe20000410000 */
[----:B------:R-:W-:Y:S01]  /*1cd10*/  FMUL.FTZ R151, R151, R6 ;  /* 0x0000000697977220 */ /* 0x000fe20000410000 */
[----:B------:R-:W-:-:S02]  /*1cd20*/  SEL R226, R226, RZ, P0 ;  /* 0x000000ffe2e27207 */ /* 0x000fc40000000000 */
[----:B--2---:R-:W-:Y:S02]  /*1cd30*/  PRMT R5, R3, 0x654, R5 ;  /* 0x0000065403057816 */ /* 0x004fe40000000005 */
[----:B---3--:R-:W-:Y:S01]  /*1cd40*/  LOP3.LUT R14, R14, R12, RZ, 0x3c, !PT ;  /* 0x0000000c0e0e7212 */ /* 0x008fe200078e3cff */
[----:B----4-:R-:W-:Y:S02]  /*1cd50*/  VIADD R13, R13, 0x1 ;  /* 0x000000010d0d7836 */ /* 0x010fe40000000000 */
[----:B------:R-:W-:Y:S01]  /*1cd60*/  FMUL.FTZ R3, R29, R7 ;  /* 0x000000071d037220 */ /* 0x000fe20000410000 */
[----:B------:R0:W-:Y:S02]  /*1cd70*/  SYNCS.ARRIVE.TRANS64.RED.A1T0 RZ, [R5+URZ], RZ ;  /* 0x000000ff05ff79a7 */ /* 0x0001e4000810043f */
[----:B------:R1:W-:Y:S04]  /*1cd80*/  STL [R1+0x74], R13 ;  /* 0x0000740d01007387 */ /* 0x0003e80000100800 */
[----:B------:R1:W-:Y:S01]  /*1cd90*/  STL [R1+0x50], R14 ;  /* 0x0000500e01007387 */ /* 0x0003e20000100800 */
[-C--:B0-----:R-:W-:Y:S01]  /*1cda0*/  FMUL.FTZ R5, R26, R6.reuse ;  /* 0x000000061a057220 */ /* 0x081fe20000410000 */
[----:B------:R-:W-:-:S07]  /*1cdb0*/  FMUL.FTZ R7, R30, R6 ;  /* 0x000000061e077220 */ /* 0x000fce0000410000 */
.L_x_564:
[----:B------:R-:W0:Y:S08]  /*1cdc0*/  S2UR UR4, SR_CgaCtaId ;  /* 0x00000000000479c3 */ /* 0x000e300000008800 */
[----:B------:R-:W-:Y:S01]  /*1cdd0*/  BAR.SYNC.DEFER_BLOCKING 0x5, 0x180 ;  /* 0x0146000000007b1d */ /* 0x000fe20000010000 */
[----:B------:R-:W-:-:S05]  /*1cde0*/  MOV R22, 0x400 ;  /* 0x0000040000167802 */ /* 0x000fca0000000f00 */
[----:B------:R-:W-:Y:S01]  /*1cdf0*/  BSSY B0, `(.L_x_655) ;  /* 0x00002f6000007945 */ /* 0x000fe20003800000 */
[----:B0-----:R-:W-:-:S04]  /*1ce00*/  MOV R6, UR4 ;  /* 0x0000000400067c02 */ /* 0x001fc80008000f00 */
[----:B------:R-:W-:Y:S01]  /*1ce10*/  LEA R22, R6, R22, 0x18 ;  /* 0x0000001606167211 */ /* 0x000fe200078ec0ff */
[----:B------:R0:W-:Y:S04]  /*1ce20*/  STL [R1+0x60], R6 ;  /* 0x0000600601007387 */ /* 0x0001e80000100800 */
[----:B----4-:R0:W2:Y:S01]  /*1ce30*/  LDS.128 R28, [R22+0x388d0] ;  /* 0x0388d000161c7984 */ /* 0x0100a20000000c00 */
[----:B------:R-:W-:Y:S06]  /*1ce40*/  BAR.ARV 0x4, 0x180 ;  /* 0x0106000000007b1d */ /* 0x000fec0000002000 */
[----:B------:R-:W-:Y:S05]  /*1ce50*/  @P1 BRA `(.L_x_656) ;  /* 0x0000002000501947 */ /* 0x000fea0003800000 */
[----:B0-----:R-:W3:Y:S04]  /*1ce60*/  LDL R6, [R1+0x7c] ;  /* 0x00007c0001067983 */ /* 0x001ee80000100800 */
[----:B-----5:R-:W4:Y:S01]  /*1ce70*/  LDL R136, [R1+0x64] ;  /* 0x0000640001887983 */ /* 0x020f220000100800 */
[----:B-1----:R-:W0:Y:S01]  /*1ce80*/  S2R R13, SR_SWINHI ;  /* 0x00000000000d7919 */ /* 0x002e220000002f00 */
[----:B------:R-:W-:Y:S01]  /*1ce90*/  F2FP.F16.F32.PACK_AB R4, R25, R4 ;  /* 0x000000041904723e */ /* 0x000fe200000000ff */
[----:B------:R-:W-:Y:S01]  /*1cea0*/  ULDC.64 UR4, c[0x0][0xc00] ;  /* 0x0003000000047ab9 */ /* 0x000fe20000000a00 */
[----:B------:R-:W-:Y:S02]  /*1ceb0*/  MOV R20, R22 ;  /* 0x0000001600147202 */ /* 0x000fe40000000f00 */
[----:B0-----:R-:W-:-:S02]  /*1cec0*/  MOV R21, R13 ;  /* 0x0000000d00157202 */ /* 0x001fc40000000f00 */
        /* <DEDUP_REMOVED lines=9> */
[----:B------:R-:W-:Y:S01]  /*1cf60*/  F2FP.F16.F32.PACK_AB R147, R151, R150 ;  /* 0x000000969793723e */ /* 0x000fe200000000ff */
[----:B------:R-:W-:Y:S01]  /*1cf70*/  ULDC.64 UR6, c[0x0][0x208] ;  /* 0x0000820000067ab9 */ /* 0x000fe20000000a00 */
[----:B------:R-:W-:Y:S01]  /*1cf80*/  BAR.SYNC.DEFER_BLOCKING 0x1, 0x100 ;  /* 0x0044000000007b1d */ /* 0x000fe20000010000 */
[----:B---3--:R-:W-:-:S03]  /*1cf90*/  IMAD.WIDE R114, R6, 0x2, R20 ;  /* 0x0000000206727825 */ /* 0x008fc600078e0214 */
[C---:B--2---:R-:W-:Y:S02]  /*1cfa0*/  IADD3 R28, P0, R114.reuse, 0x40, RZ ;  /* 0x00000040721c7810 */ /* 0x044fe40007f1e0ff */
[----:B------:R-:W-:Y:S02]  /*1cfb0*/  IADD3 R6, P1, R114, 0x20, RZ ;  /* 0x0000002072067810 */ /* 0x000fe40007f3e0ff */
[----:B------:R-:W-:Y:S02]  /*1cfc0*/  LOP3.LUT R76, R28, 0x380, RZ, 0xc0, !PT ;  /* 0x000003801c4c7812 */ /* 0x000fe400078ec0ff */
[----:B------:R-:W-:Y:S02]  /*1cfd0*/  IADD3 R84, P3, R114, 0x4000, RZ ;  /* 0x0000400072547810 */ /* 0x000fe40007f7e0ff */
[----:B------:R-:W-:Y:S02]  /*1cfe0*/  LOP3.LUT R72, R6, 0x380, RZ, 0xc0, !PT ;  /* 0x0000038006487812 */ /* 0x000fe400078ec0ff */
[----:B------:R-:W-:-:S02]  /*1cff0*/  SHF.R.U64 R76, R76, 0x3, RZ ;  /* 0x000000034c4c7819 */ /* 0x000fc400000012ff */
[----:B------:R-:W-:Y:S01]  /*1d000*/  IADD3 R96, P2, R114, 0x4060, RZ ;  /* 0x0000406072607810 */ /* 0x000fe20007f5e0ff */
[----:B------:R-:W-:Y:S01]  /*1d010*/  IMAD.X R73, RZ, RZ, R115, P1 ;  /* 0x000000ffff497224 */ /* 0x000fe200008e0673 */
[----:B------:R-:W-:Y:S02]  /*1d020*/  LOP3.LUT R112, R84, 0x380, RZ, 0xc0, !PT ;  /* 0x0000038054707812 */ /* 0x000fe400078ec0ff */
[----:B------:R-:W-:Y:S02]  /*1d030*/  SHF.R.U64 R72, R72, 0x3, RZ ;  /* 0x0000000348487819 */ /* 0x000fe400000012ff */
[----:B------:R-:W-:Y:S02]  /*1d040*/  IADD3 R100, P1, R114, 0x8000, RZ ;  /* 0x0000800072647810 */ /* 0x000fe40007f3e0ff */
[----:B------:R-:W-:Y:S02]  /*1d050*/  LOP3.LUT R76, R76, R28, RZ, 0x3c, !PT ;  /* 0x0000001c4c4c7212 */ /* 0x000fe400078e3cff */
[----:B------:R-:W-:-:S02]  /*1d060*/  LOP3.LUT R28, R96, 0x380, RZ, 0xc0, !PT ;  /* 0x00000380601c7812 */ /* 0x000fc400078ec0ff */
[----:B------:R-:W-:Y:S02]  /*1d070*/  SHF.R.U64 R112, R112, 0x3, RZ ;  /* 0x0000000370707819 */ /* 0x000fe400000012ff */
[----:B------:R-:W-:Y:S02]  /*1d080*/  IADD3 R88, P6, R114, 0x4020, RZ ;  /* 0x0000402072587810 */ /* 0x000fe40007fde0ff */
[----:B------:R-:W-:Y:S01]  /*1d090*/  LOP3.LUT R72, R72, R6, RZ, 0x3c, !PT ;  /* 0x0000000648487212 */ /* 0x000fe200078e3cff */
[----:B------:R-:W-:Y:S01]  /*1d0a0*/  IMAD.X R85, RZ, RZ, R115, P3 ;  /* 0x000000ffff557224 */ /* 0x000fe200018e0673 */
[----:B------:R-:W-:Y:S02]  /*1d0b0*/  IADD3 R47, P4, R114, 0x60, RZ ;  /* 0x00000060722f7810 */ /* 0x000fe40007f9e0ff */
[----:B------:R-:W-:Y:S02]  /*1d0c0*/  LOP3.LUT R6, R100, 0x380, RZ, 0xc0, !PT ;  /* 0x0000038064067812 */ /* 0x000fe400078ec0ff */
[----:B------:R-:W-:-:S02]  /*1d0d0*/  SHF.R.U64 R28, R28, 0x3, RZ ;  /* 0x000000031c1c7819 */ /* 0x000fc400000012ff */
[----:B------:R-:W-:Y:S02]  /*1d0e0*/  IADD3 R108, P3, R114, 0x8060, RZ ;  /* 0x00008060726c7810 */ /* 0x000fe40007f7e0ff */
[----:B------:R-:W-:Y:S02]  /*1d0f0*/  LOP3.LUT R84, R112, R84, RZ, 0x3c, !PT ;  /* 0x0000005470547212 */ /* 0x000fe400078e3cff */
[----:B------:R-:W-:Y:S02]  /*1d100*/  LOP3.LUT R112, R88, 0x380, RZ, 0xc0, !PT ;  /* 0x0000038058707812 */ /* 0x000fe400078ec0ff */
[----:B------:R-:W-:Y:S02]  /*1d110*/  IADD3 R92, P5, R114, 0x4040, RZ ;  /* 0x00004040725c7810 */ /* 0x000fe40007fbe0ff */
[----:B------:R-:W-:Y:S02]  /*1d120*/  IADD3.X R81, RZ, R115, RZ, P4, !PT ;  /* 0x00000073ff517210 */ /* 0x000fe400027fe4ff */
[----:B------:R-:W-:-:S02]  /*1d130*/  SHF.R.U64 R6, R6, 0x3, RZ ;  /* 0x0000000306067819 */ /* 0x000fc400000012ff */
[----:B------:R-:W-:Y:S02]  /*1d140*/  IADD3 R106, P4, R114, 0x8040, RZ ;  /* 0x00008040726a7810 */ /* 0x000fe40007f9e0ff */
[----:B------:R-:W-:Y:S01]  /*1d150*/  LOP3.LUT R96, R28, R96, RZ, 0x3c, !PT ;  /* 0x000000601c607212 */ /* 0x000fe200078e3cff */
[--C-:B------:R-:W-:Y:S01]  /*1d160*/  IMAD.X R77, RZ, RZ, R115.reuse, P0 ;  /* 0x000000ffff4d7224 */ /* 0x100fe200000e0673 */
[----:B------:R-:W-:Y:S02]  /*1d170*/  LOP3.LUT R13, R114, 0x380, RZ, 0xc0, !PT ;  /* 0x00000380720d7812 */ /* 0x000fe400078ec0ff */
[----:B------:R-:W-:Y:S02]  /*1d180*/  LOP3.LUT R28, R108, 0x380, RZ, 0xc0, !PT ;  /* 0x000003806c1c7812 */ /* 0x000fe400078ec0ff */
[----:B------:R-:W-:Y:S02]  /*1d190*/  LOP3.LUT R80, R47, 0x380, RZ, 0xc0, !PT ;  /* 0x000003802f507812 */ /* 0x000fe400078ec0ff */
[----:B------:R-:W-:Y:S01]  /*1d1a0*/  SHF.R.U64 R112, R112, 0x3, RZ ;  /* 0x0000000370707819 */ /* 0x000fe200000012ff */
[----:B------:R-:W-:Y:S01]  /*1d1b0*/  IMAD.X R97, RZ, RZ, R115, P2 ;  /* 0x000000ffff617224 */ /* 0x000fe200010e0673 */
[----:B------:R-:W-:-:S02]  /*1d1c0*/  IADD3 R104, P0, R114, 0x8020, RZ ;  /* 0x0000802072687810 */ /* 0x000fc40007f1e0ff */
[----:B------:R-:W-:Y:S02]  /*1d1d0*/  IADD3.X R93, RZ, R115, RZ, P5, !PT ;  /* 0x00000073ff5d7210 */ /* 0x000fe40002ffe4ff */
[----:B------:R-:W-:Y:S01]  /*1d1e0*/  LOP3.LUT R100, R6, R100, RZ, 0x3c, !PT ;  /* 0x0000006406647212 */ /* 0x000fe200078e3cff */
[----:B------:R-:W-:Y:S01]  /*1d1f0*/  IMAD.X R101, RZ, RZ, R115, P1 ;  /* 0x000000ffff657224 */ /* 0x000fe200008e0673 */
[----:B------:R-:W-:Y:S02]  /*1d200*/  IADD3 R12, P5, R114, 0xc020, RZ ;  /* 0x0000c020720c7810 */ /* 0x000fe40007fbe0ff */
[----:B------:R-:W-:Y:S02]  /*1d210*/  LOP3.LUT R6, R106, 0x380, RZ, 0xc0, !PT ;  /* 0x000003806a067812 */ /* 0x000fe400078ec0ff */
[----:B------:R-:W-:Y:S02]  /*1d220*/  IADD3 R14, P2, R114, 0xc040, RZ ;  /* 0x0000c040720e7810 */ /* 0x000fe40007f5e0ff */
[----:B------:R-:W-:-:S02]  /*1d230*/  SHF.R.U64 R13, R13, 0x3, RZ ;  /* 0x000000030d0d7819 */ /* 0x000fc400000012ff */
[----:B------:R-:W-:Y:S01]  /*1d240*/  SHF.R.U64 R28, R28, 0x3, RZ ;  /* 0x000000031c1c7819 */ /* 0x000fe200000012ff */
[----:B------:R-:W-:Y:S01]  /*1d250*/  IMAD.X R89, RZ, RZ, R115, P6 ;  /* 0x000000ffff597224 */ /* 0x000fe200030e0673 */
[----:B------:R-:W-:Y:S02]  /*1d260*/  IADD3 R26, P1, R114, 0xc060, RZ ;  /* 0x0000c060721a7810 */ /* 0x000fe40007f3e0ff */
[----:B------:R-:W-:Y:S02]  /*1d270*/  SHF.R.U64 R80, R80, 0x3, RZ ;  /* 0x0000000350507819 */ /* 0x000fe400000012ff */
[----:B------:R-:W-:Y:S02]  /*1d280*/  LOP3.LUT R88, R112, R88, RZ, 0x3c, !PT ;  /* 0x0000005870587212 */ /* 0x000fe400078e3cff */
[----:B------:R-:W-:Y:S02]  /*1d290*/  LOP3.LUT R112, R104, 0x380, RZ, 0xc0, !PT ;  /* 0x0000038068707812 */ /* 0x000fe400078ec0ff */
[----:B------:R-:W-:-:S02]  /*1d2a0*/  IADD3 R110, P6, R114, 0xc000, RZ ;  /* 0x0000c000726e7810 */ /* 0x000fc40007fde0ff */
[----:B------:R-:W-:Y:S02]  /*1d2b0*/  SHF.R.U64 R6, R6, 0x3, RZ ;  /* 0x0000000306067819 */ /* 0x000fe400000012ff */
[----:B------:R-:W-:Y:S02]  /*1d2c0*/  LOP3.LUT R25, R12, 0x380, RZ, 0xc0, !PT ;  /* 0x000003800c197812 */ /* 0x000fe400078ec0ff */
[----:B------:R-:W-:Y:S02]  /*1d2d0*/  LOP3.LUT R114, R13, R114, RZ, 0x3c, !PT ;  /* 0x000000720d727212 */ /* 0x000fe400078e3cff */
[----:B------:R-:W-:Y:S02]  /*1d2e0*/  LOP3.LUT R108, R28, R108, RZ, 0x3c, !PT ;  /* 0x0000006c1c6c7212 */ /* 0x000fe400078e3cff */
[----:B------:R-:W-:Y:S02]  /*1d2f0*/  LOP3.LUT R27, R14, 0x380, RZ, 0xc0, !PT ;  /* 0x000003800e1b7812 */ /* 0x000fe400078ec0ff */
[----:B------:R-:W-:-:S02]  /*1d300*/  LOP3.LUT R80, R80, R47, RZ, 0x3c, !PT ;  /* 0x0000002f50507212 */ /* 0x000fc400078e3cff */
[----:B------:R-:W-:Y:S02]  /*1d310*/  LOP3.LUT R28, R26, 0x380, RZ, 0xc0, !PT ;  /* 0x000003801a1c7812 */ /* 0x000fe400078ec0ff */
[----:B------:R-:W-:Y:S02]  /*1d320*/  LOP3.LUT R47, R92, 0x380, RZ, 0xc0, !PT ;  /* 0x000003805c2f7812 */ /* 0x000fe400078ec0ff */
[----:B------:R-:W-:Y:S02]  /*1d330*/  SHF.R.U64 R112, R112, 0x3, RZ ;  /* 0x0000000370707819 */ /* 0x000fe400000012ff */
[----:B------:R-:W-:Y:S02]  /*1d340*/  LOP3.LUT R106, R6, R106, RZ, 0x3c, !PT ;  /* 0x0000006a066a7212 */ /* 0x000fe400078e3cff */
[----:B------:R-:W-:Y:S02]  /*1d350*/  SHF.R.U64 R25, R25, 0x3, RZ ;  /* 0x0000000319197819 */ /* 0x000fe400000012ff */
[----:B------:R-:W-:-:S02]  /*1d360*/  MOV R114, R114 ;  /* 0x0000007200727202 */ /* 0x000fc40000000f00 */
[----:B------:R-:W-:Y:S02]  /*1d370*/  F2FP.F16.F32.PACK_AB R6, R3, R10 ;  /* 0x0000000a0306723e */ /* 0x000fe400000000ff */
[----:B------:R-:W-:Y:S02]  /*1d380*/  SHF.R.U64 R27, R27, 0x3, RZ ;  /* 0x000000031b1b7819 */ /* 0x000fe400000012ff */
[----:B------:R-:W-:Y:S02]  /*1d390*/  SHF.R.U64 R28, R28, 0x3, RZ ;  /* 0x000000031c1c7819 */ /* 0x000fe400000012ff */
[----:B------:R-:W-:Y:S02]  /*1d3a0*/  SHF.R.U64 R47, R47, 0x3, RZ ;  /* 0x000000032f2f7819 */ /* 0x000fe400000012ff */
[----:B------:R-:W-:Y:S01]  /*1d3b0*/  LOP3.LUT R104, R112, R104, RZ, 0x3c, !PT ;  /* 0x0000006870687212 */ /* 0x000fe200078e3cff */
[----:B------:R-:W-:Y:S01]  /*1d3c0*/  IMAD.X R13, RZ, RZ, R115, P2 ;  /* 0x000000ffff0d7224 */ /* 0x000fe200010e0673 */
[----:B------:R-:W-:Y:S01]  /*1d3d0*/  LOP3.LUT R112, R25, R12, RZ, 0x3c, !PT ;  /* 0x0000000c19707212 */ /* 0x000fe200078e3cff */
[----:B------:R0:W-:Y:S01]  /*1d3e0*/  STSM.16.M88.4 [R114], R4 ;  /* 0x0000000472007844 */ /* 0x0001e20000000200 */
[----:B------:R-:W-:-:S02]  /*1d3f0*/  LOP3.LUT R12, R27, R14, RZ, 0x3c, !PT ;  /* 0x0000000e1b0c7212 */ /* 0x000fc400078e3cff */
[----:B------:R-:W-:Y:S02]  /*1d400*/  IADD3.X R15, RZ, R115, RZ, P1, !PT ;  /* 0x00000073ff0f7210 */ /* 0x000fe40000ffe4ff */
[----:B------:R-:W-:Y:S02]  /*1d410*/  LOP3.LUT R14, R28, R26, RZ, 0x3c, !PT ;  /* 0x0000001a1c0e7212 */ /* 0x000fe400078e3cff */
[----:B------:R-:W-:Y:S02]  /*1d420*/  LOP3.LUT R92, R47, R92, RZ, 0x3c, !PT ;  /* 0x0000005c2f5c7212 */ /* 0x000fe400078e3cff */
[----:B------:R-:W-:Y:S02]  /*1d430*/  MOV R72, R72 ;  /* 0x0000004800487202 */ /* 0x000fe40000000f00 */
[----:B------:R-:W-:Y:S02]  /*1d440*/  LOP3.LUT R47, R110, 0x380, RZ, 0xc0, !PT ;  /* 0x000003806e2f7812 */ /* 0x000fe400078ec0ff */
[----:B------:R-:W-:-:S02]  /*1d450*/  MOV R76, R76 ;  /* 0x0000004c004c7202 */ /* 0x000fc40000000f00 */
[----:B0-----:R-:W-:Y:S02]  /*1d460*/  F2FP.F16.F32.PACK_AB R4, R33, R24 ;  /* 0x000000182104723e */ /* 0x001fe400000000ff */
[----:B------:R-:W-:Y:S02]  /*1d470*/  F2FP.F16.F32.PACK_AB R5, R35, R34 ;  /* 0x000000222305723e */ /* 0x000fe400000000ff */
[----:B------:R-:W-:Y:S02]  /*1d480*/  F2FP.F16.F32.PACK_AB R6, R37, R158 ;  /* 0x0000009e2506723e */ /* 0x000fe400000000ff */
[----:B------:R-:W-:Y:S02]  /*1d490*/  F2FP.F16.F32.PACK_AB R7, R39, R38 ;  /* 0x000000262707723e */ /* 0x000fe400000000ff */
[----:B------:R-:W-:Y:S02]  /*1d4a0*/  F2FP.F16.F32.PACK_AB R10, R45, R160 ;  /* 0x000000a02d0a723e */ /* 0x000fe400000000ff */
[----:B------:R-:W-:-:S02]  /*1d4b0*/  MOV R3, R12 ;  /* 0x0000000c00037202 */ /* 0x000fc40000000f00 */
[----:B------:R-:W-:Y:S01]  /*1d4c0*/  MOV R28, R14 ;  /* 0x0000000e001c7202 */ /* 0x000fe20000000f00 */
[----:B------:R0:W-:Y:S01]  /*1d4d0*/  STSM.16.M88.4 [R72], R4 ;  /* 0x0000000448007844 */ /* 0x0001e20000000200 */
[----:B------:R-:W-:Y:S02]  /*1d4e0*/  MOV R80, R80 ;  /* 0x0000005000507202 */ /* 0x000fe40000000f00 */
[----:B------:R-:W-:Y:S02]  /*1d4f0*/  F2FP.F16.F32.PACK_AB R12, R49, R161 ;  /* 0x000000a1310c723e */ /* 0x000fe400000000ff */
[----:B------:R-:W-:Y:S02]  /*1d500*/  F2FP.F16.F32.PACK_AB R13, R51, R50 ;  /* 0x00000032330d723e */ /* 0x000fe400000000ff */
[----:B------:R-:W-:Y:S02]  /*1d510*/  F2FP.F16.F32.PACK_AB R14, R53, R162 ;  /* 0x000000a2350e723e */ /* 0x000fe400000000ff */
[----:B------:R-:W-:-:S02]  /*1d520*/  F2FP.F16.F32.PACK_AB R15, R55, R54 ;  /* 0x00000036370f723e */ /* 0x000fc400000000ff */
[----:B------:R-:W-:Y:S02]  /*1d530*/  SHF.R.U64 R47, R47, 0x3, RZ ;  /* 0x000000032f2f7819 */ /* 0x000fe400000012ff */
[----:B------:R-:W-:Y:S02]  /*1d540*/  MOV R84, R84 ;  /* 0x0000005400547202 */ /* 0x000fe40000000f00 */
[----:B------:R-:W-:Y:S02]  /*1d550*/  F2FP.F16.F32.PACK_AB R24, R57, R163 ;  /* 0x000000a33918723e */ /* 0x000fe400000000ff */
[----:B------:R-:W-:Y:S02]  /*1d560*/  F2FP.F16.F32.PACK_AB R25, R59, R58 ;  /* 0x0000003a3b19723e */ /* 0x000fe400000000ff */
[----:B------:R-:W-:Y:S02]  /*1d570*/  F2FP.F16.F32.PACK_AB R26, R61, R164 ;  /* 0x000000a43d1a723e */ /* 0x000fe400000000ff */
[----:B------:R-:W-:Y:S01]  /*1d580*/  F2FP.F16.F32.PACK_AB R27, R63, R62 ;  /* 0x0000003e3f1b723e */ /* 0x000fe200000000ff */
[----:B------:R-:W-:Y:S01]  /*1d590*/  IMAD.X R107, RZ, RZ, R115, P4 ;  /* 0x000000ffff6b7224 */ /* 0x000fe200020e0673 */
[----:B------:R-:W-:Y:S01]  /*1d5a0*/  MOV R88, R88 ;  /* 0x0000005800587202 */ /* 0x000fe20000000f00 */
[----:B------:R1:W-:Y:S01]  /*1d5b0*/  STSM.16.M88.4 [R76], R8 ;  /* 0x000000084c007844 */ /* 0x0003e20000000200 */
[----:B0-----:R-:W-:-:S02]  /*1d5c0*/  F2FP.F16.F32.PACK_AB R4, R65, R165 ;  /* 0x000000a54104723e */ /* 0x001fc400000000ff */
[----:B------:R-:W-:Y:S02]  /*1d5d0*/  F2FP.F16.F32.PACK_AB R5, R67, R66 ;  /* 0x000000424305723e */ /* 0x000fe400000000ff */
[----:B------:R-:W-:Y:S02]  /*1d5e0*/  F2FP.F16.F32.PACK_AB R6, R69, R166 ;  /* 0x000000a64506723e */ /* 0x000fe400000000ff */
[----:B------:R-:W-:Y:S02]  /*1d5f0*/  F2FP.F16.F32.PACK_AB R7, R71, R70 ;  /* 0x000000464707723e */ /* 0x000fe400000000ff */
[----:B------:R-:W-:Y:S01]  /*1d600*/  IADD3.X R105, RZ, R115, RZ, P0, !PT ;  /* 0x00000073ff697210 */ /* 0x000fe200007fe4ff */
[----:B------:R-:W-:Y:S01]  /*1d610*/  STSM.16.M88.4 [R80], R12 ;  /* 0x0000000c50007844 */ /* 0x000fe20000000200 */
[----:B------:R-:W-:Y:S02]  /*1d620*/  MOV R92, R92 ;  /* 0x0000005c005c7202 */ /* 0x000fe40000000f00 */
[----:B------:R-:W-:Y:S01]  /*1d630*/  LOP3.LUT R110, R47, R110, RZ, 0x3c, !PT ;  /* 0x0000006e2f6e7212 */ /* 0x000fe200078e3cff */
[----:B------:R-:W-:Y:S01]  /*1d640*/  STSM.16.M88.4 [R84], R24 ;  /* 0x0000001854007844 */ /* 0x000fe20000000200 */
[----:B------:R-:W-:-:S02]  /*1d650*/  MOV R96, R96 ;  /* 0x0000006000607202 */ /* 0x000fc40000000f00 */
[----:B-1----:R-:W-:Y:S02]  /*1d660*/  F2FP.F16.F32.PACK_AB R8, R32, R167 ;  /* 0x000000a72008723e */ /* 0x002fe400000000ff */
[----:B------:R-:W-:Y:S02]  /*1d670*/  F2FP.F16.F32.PACK_AB R9, R75, R74 ;  /* 0x0000004a4b09723e */ /* 0x000fe400000000ff */
[----:B------:R-:W-:Y:S02]  /*1d680*/  F2FP.F16.F32.PACK_AB R10, R44, R168 ;  /* 0x000000a82c0a723e */ /* 0x000fe400000000ff */
[----:B------:R-:W-:Y:S02]  /*1d690*/  F2FP.F16.F32.PACK_AB R11, R79, R78 ;  /* 0x0000004e4f0b723e */ /* 0x000fe400000000ff */
[----:B------:R-:W-:Y:S02]  /*1d6a0*/  F2FP.F16.F32.PACK_AB R32, R56, R169 ;  /* 0x000000a93820723e */ /* 0x000fe400000000ff */
[----:B------:R-:W-:-:S02]  /*1d6b0*/  F2FP.F16.F32.PACK_AB R33, R83, R82 ;  /* 0x000000525321723e */ /* 0x000fc400000000ff */
[----:B------:R-:W-:Y:S02]  /*1d6c0*/  F2FP.F16.F32.PACK_AB R34, R64, R170 ;  /* 0x000000aa4022723e */ /* 0x000fe400000000ff */
[----:B------:R-:W-:Y:S01]  /*1d6d0*/  F2FP.F16.F32.PACK_AB R35, R87, R86 ;  /* 0x000000565723723e */ /* 0x000fe200000000ff */
[----:B------:R0:W-:Y:S01]  /*1d6e0*/  STSM.16.M88.4 [R88], R4 ;  /* 0x0000000458007844 */ /* 0x0001e20000000200 */
[----:B------:R-:W-:Y:S01]  /*1d6f0*/  MOV R100, R100 ;  /* 0x0000006400647202 */ /* 0x000fe20000000f00 */
[----:B------:R-:W-:Y:S01]  /*1d700*/  IMAD.X R109, RZ, RZ, R115, P3 ;  /* 0x000000ffff6d7224 */ /* 0x000fe200018e0673 */
[----:B------:R-:W-:Y:S02]  /*1d710*/  F2FP.F16.F32.PACK_AB R44, R68, R171 ;  /* 0x000000ab442c723e */ /* 0x000fe400000000ff */
[----:B------:R-:W-:Y:S02]  /*1d720*/  F2FP.F16.F32.PACK_AB R45, R91, R90 ;  /* 0x0000005a5b2d723e */ /* 0x000fe400000000ff */
[----:B------:R-:W-:-:S02]  /*1d730*/  F2FP.F16.F32.PACK_AB R47, R95, R94 ;  /* 0x0000005e5f2f723e */ /* 0x000fc400000000ff */
[----:B------:R-:W-:Y:S02]  /*1d740*/  MOV R104, R104 ;  /* 0x0000006800687202 */ /* 0x000fe40000000f00 */
[----:B------:R-:W-:Y:S02]  /*1d750*/  F2FP.F16.F32.PACK_AB R56, R153, R173 ;  /* 0x000000ad9938723e */ /* 0x000fe400000000ff */
[----:B------:R-:W-:Y:S02]  /*1d760*/  F2FP.F16.F32.PACK_AB R57, R99, R98 ;  /* 0x000000626339723e */ /* 0x000fe400000000ff */
[----:B------:R-:W-:Y:S02]  /*1d770*/  F2FP.F16.F32.PACK_AB R58, R154, R174 ;  /* 0x000000ae9a3a723e */ /* 0x000fe400000000ff */
[----:B------:R-:W-:Y:S01]  /*1d780*/  F2FP.F16.F32.PACK_AB R59, R103, R102 ;  /* 0x00000066673b723e */ /* 0x000fe200000000ff */
[----:B------:R-:W-:Y:S01]  /*1d790*/  STSM.16.M88.4 [R92], R8 ;  /* 0x000000085c007844 */ /* 0x000fe20000000200 */
[----:B------:R-:W-:Y:S01]  /*1d7a0*/  MOV R106, R106 ;  /* 0x0000006a006a7202 */ /* 0x000fe20000000f00 */
[----:B------:R-:W1:Y:S01]  /*1d7b0*/  LDC R82, c[0x0][0xbe8] ;  /* 0x0002fa00ff527b82 */ /* 0x000e620000000800 */
[----:B0-----:R-:W-:-:S02]  /*1d7c0*/  F2FP.F16.F32.PACK_AB R4, R155, R175 ;  /* 0x000000af9b04723e */ /* 0x001fc400000000ff */
[----:B------:R-:W-:Y:S02]  /*1d7d0*/  F2FP.F16.F32.PACK_AB R5, R40, R36 ;  /* 0x000000242805723e */ /* 0x000fe400000000ff */
[----:B------:R-:W-:Y:S02]  /*1d7e0*/  F2FP.F16.F32.PACK_AB R6, R156, R176 ;  /* 0x000000b09c06723e */ /* 0x000fe400000000ff */
[----:B------:R-:W-:Y:S01]  /*1d7f0*/  F2FP.F16.F32.PACK_AB R7, R48, R43 ;  /* 0x0000002b3007723e */ /* 0x000fe200000000ff */
[----:B------:R-:W-:Y:S04]  /*1d800*/  STSM.16.M88.4 [R96], R32 ;  /* 0x0000002060007844 */ /* 0x000fe80000000200 */
[----:B------:R-:W-:Y:S04]  /*1d810*/  STSM.16.M88.4 [R100], R44 ;  /* 0x0000002c64007844 */ /* 0x000fe80000000200 */
[----:B------:R-:W-:Y:S04]  /*1d820*/  STSM.16.M88.4 [R104], R56 ;  /* 0x0000003868007844 */ /* 0x000fe80000000200 */
[----:B------:R0:W-:Y:S02]  /*1d830*/  STSM.16.M88.4 [R106], R4 ;  /* 0x000000046a007844 */ /* 0x0001e40000000200 */
[----:B0-----:R-:W0:Y:S01]  /*1d840*/  S2R R5, SR_TID.X ;  /* 0x0000000000057919 */ /* 0x001e220000002100 */
[----:B------:R-:W-:-:S02]  /*1d850*/  IADD3.X R111, RZ, R115, RZ, P6, !PT ;  /* 0x00000073ff6f7210 */ /* 0x000fc400037fe4ff */
[----:B------:R-:W-:Y:S02]  /*1d860*/  MOV R108, R108 ;  /* 0x0000006c006c7202 */ /* 0x000fe40000000f00 */
[----:B------:R-:W-:Y:S02]  /*1d870*/  F2FP.F16.F32.PACK_AB R8, R157, R177 ;  /* 0x000000b19d08723e */ /* 0x000fe400000000ff */
[----:B------:R-:W-:Y:S02]  /*1d880*/  F2FP.F16.F32.PACK_AB R9, R60, R52 ;  /* 0x000000343c09723e */ /* 0x000fe400000000ff */
[----:B------:R-:W-:Y:S02]  /*1d890*/  F2FP.F16.F32.PACK_AB R10, R117, R116 ;  /* 0x00000074750a723e */ /* 0x000fe400000000ff */
[----:B------:R-:W-:Y:S02]  /*1d8a0*/  F2FP.F16.F32.PACK_AB R11, R119, R118 ;  /* 0x00000076770b723e */ /* 0x000fe400000000ff */
[----:B------:R-:W-:-:S02]  /*1d8b0*/  MOV R110, R110 ;  /* 0x0000006e006e7202 */ /* 0x000fc40000000f00 */
[----:B------:R-:W-:Y:S02]  /*1d8c0*/  F2FP.F16.F32.PACK_AB R12, R121, R120 ;  /* 0x00000078790c723e */ /* 0x000fe400000000ff */
[----:B------:R-:W-:Y:S02]  /*1d8d0*/  F2FP.F16.F32.PACK_AB R13, R123, R122 ;  /* 0x0000007a7b0d723e */ /* 0x000fe400000000ff */
[----:B------:R-:W-:Y:S02]  /*1d8e0*/  F2FP.F16.F32.PACK_AB R14, R125, R124 ;  /* 0x0000007c7d0e723e */ /* 0x000fe400000000ff */
[----:B------:R-:W-:Y:S01]  /*1d8f0*/  F2FP.F16.F32.PACK_AB R15, R127, R126 ;  /* 0x0000007e7f0f723e */ /* 0x000fe200000000ff */
[----:B------:R-:W-:Y:S04]  /*1d900*/  STSM.16.M88.4 [R108], R8 ;  /* 0x000000086c007844 */ /* 0x000fe80000000200 */
[----:B------:R2:W-:Y:S01]  /*1d910*/  STSM.16.M88.4 [R110], R12 ;  /* 0x0000000c6e007844 */ /* 0x0005e20000000200 */
[----:B0-----:R-:W-:Y:S01]  /*1d920*/  IADD3 R5, R5, -0x80, RZ ;  /* 0xffffff8005057810 */ /* 0x001fe20007ffe0ff */
[----:B------:R-:W-:-:S03]  /*1d930*/  IMAD.X R113, RZ, RZ, R115, P5 ;  /* 0x000000ffff717224 */ /* 0x000fc600028e0673 */
[----:B--2---:R-:W-:-:S04]  /*1d940*/  SHF.R.S32.HI R12, RZ, 0x1f, R5 ;  /* 0x0000001fff0c7819 */ /* 0x004fc80000011405 */
[----:B------:R-:W-:Y:S01]  /*1d950*/  LEA.HI R9, R12, R5, RZ, 0x7 ;  /* 0x000000050c097211 */ /* 0x000fe200078f38ff */
[----:B----4-:R-:W-:-:S03]  /*1d960*/  IMAD.SHL.U32 R4, R136, 0x4, RZ ;  /* 0x0000000488047824 */ /* 0x010fc600078e00ff */
[----:B------:R-:W-:Y:S02]  /*1d970*/  LOP3.LUT R8, R9, 0xffffff80, RZ, 0xc0, !PT ;  /* 0xffffff8009087812 */ /* 0x000fe400078ec0ff */
[----:B------:R-:W-:Y:S02]  /*1d980*/  MOV R112, R112 ;  /* 0x0000007000707202 */ /* 0x000fe40000000f00 */
[----:B------:R-:W-:Y:S02]  /*1d990*/  F2FP.F16.F32.PACK_AB R24, R129, R128 ;  /* 0x000000808118723e */ /* 0x000fe400000000ff */
[----:B------:R-:W-:Y:S02]  /*1d9a0*/  F2FP.F16.F32.PACK_AB R25, R131, R130 ;  /* 0x000000828319723e */ /* 0x000fe400000000ff */
[----:B------:R-:W-:Y:S02]  /*1d9b0*/  F2FP.F16.F32.PACK_AB R26, R133, R132 ;  /* 0x00000084851a723e */ /* 0x000fe400000000ff */
[----:B------:R-:W-:-:S02]  /*1d9c0*/  F2FP.F16.F32.PACK_AB R27, R135, R134 ;  /* 0x00000086871b723e */ /* 0x000fc400000000ff */
[----:B------:R-:W-:Y:S01]  /*1d9d0*/  SHF.R.S32.HI R10, RZ, 0x1f, R136 ;  /* 0x0000001fff0a7819 */ /* 0x000fe20000011488 */
[----:B------:R-:W-:Y:S01]  /*1d9e0*/  IMAD.IADD R14, R5, 0x1, -R8 ;  /* 0x00000001050e7824 */ /* 0x000fe200078e0a08 */
[----:B------:R-:W-:Y:S02]  /*1d9f0*/  F2FP.F16.F32.PACK_AB R32, R137, R178 ;  /* 0x000000b28920723e */ /* 0x000fe400000000ff */
[----:B------:R-:W-:Y:S02]  /*1da00*/  F2FP.F16.F32.PACK_AB R33, R139, R138 ;  /* 0x0000008a8b21723e */ /* 0x000fe400000000ff */
[----:B------:R-:W-:Y:S02]  /*1da10*/  F2FP.F16.F32.PACK_AB R34, R141, R179 ;  /* 0x000000b38d22723e */ /* 0x000fe400000000ff */
[----:B------:R-:W-:Y:S01]  /*1da20*/  F2FP.F16.F32.PACK_AB R35, R143, R142 ;  /* 0x0000008e8f23723e */ /* 0x000fe200000000ff */
[----:B------:R-:W-:Y:S01]  /*1da30*/  STSM.16.M88.4 [R112], R24 ;  /* 0x0000001870007844 */ /* 0x000fe20000000200 */
[----:B------:R-:W-:-:S02]  /*1da40*/  SHF.L.U64.HI R15, R136, 0x2, R10 ;  /* 0x00000002880f7819 */ /* 0x000fc4000001020a */
[----:B------:R-:W-:Y:S01]  /*1da50*/  IADD3 R6, P1, R4, UR4, RZ ;  /* 0x0000000404067c10 */ /* 0x000fe2000ff3e0ff */
[----:B------:R0:W-:Y:S01]  /*1da60*/  STSM.16.M88.4 [R3], R32 ;  /* 0x0000002003007844 */ /* 0x0001e20000000200 */
[----:B------:R-:W-:Y:S02]  /*1da70*/  ISETP.NE.U32.AND P0, PT, RZ, UR4, PT ;  /* 0x00000004ff007c0c */ /* 0x000fe4000bf05070 */
[----:B------:R-:W-:Y:S02]  /*1da80*/  IADD3.X R7, R15, UR5, RZ, P1, !PT ;  /* 0x000000050f077c10 */ /* 0x000fe40008ffe4ff */
[----:B-1----:R-:W-:Y:S02]  /*1da90*/  ISETP.NE.AND P1, PT, R82, 0x1, PT ;  /* 0x000000015200780c */ /* 0x002fe40003f25270 */
[----:B------:R-:W-:Y:S01]  /*1daa0*/  ISETP.NE.AND.EX P0, PT, RZ, UR5, PT, P0 ;  /* 0x00000005ff007c0c */ /* 0x000fe2000bf05300 */
[----:B------:R-:W-:Y:S01]  /*1dab0*/  ULDC.64 UR4, c[0x0][0xc08] ;  /* 0x0003020000047ab9 */ /* 0x000fe20000000a00 */
[----:B------:R1:W-:Y:S01]  /*1dac0*/  STSM.16.M88.4 [R28], R144 ;  /* 0x000000901c007844 */ /* 0x0003e20000000200 */
[----:B------:R-:W-:Y:S01]  /*1dad0*/  BAR.SYNC.DEFER_BLOCKING 0x1, 0x100 ;  /* 0x0044000000007b1d */ /* 0x000fe20000010000 */
[----:B0-----:R-:W-:-:S02]  /*1dae0*/  SHF.R.S32.HI R3, RZ, 0x1f, R14 ;  /* 0x0000001fff037819 */ /* 0x001fc4000001140e */
[----:B------:R-:W-:-:S05]  /*1daf0*/  ISETP.NE.U32.AND P2, PT, RZ, UR4, PT ;  /* 0x00000004ff007c0c */ /* 0x000fca000bf45070 */
[----:B------:R-:W0:Y:S01]  /*1db00*/  @P1 LDC R13, c[0x0][0xbf0] ;  /* 0x0002fc00ff0d1b82 */ /* 0x000e220000000800 */
[----:B------:R-:W-:Y:S02]  /*1db10*/  LEA.HI R8, R3, R14, RZ, 0x2 ;  /* 0x0000000e03087211 */ /* 0x000fe400078f10ff */
[----:B------:R-:W-:Y:S02]  /*1db20*/  LEA.HI R12, R12, R5, RZ, 0x2 ;  /* 0x000000050c0c7211 */ /* 0x000fe400078f10ff */
[--C-:B------:R-:W-:Y:S02]  /*1db30*/  SHF.R.S32.HI R11, RZ, 0x2, R8.reuse ;  /* 0x00000002ff0b7819 */ /* 0x100fe40000011408 */
[----:B------:R-:W-:Y:S02]  /*1db40*/  SHF.R.S32.HI R26, RZ, 0x1f, R8 ;  /* 0x0000001fff1a7819 */ /* 0x000fe40000011408 */
[----:B------:R-:W-:Y:S01]  /*1db50*/  ISETP.NE.AND.EX P2, PT, RZ, UR5, PT, P2 ;  /* 0x00000005ff007c0c */ /* 0x000fe2000bf45320 */
[----:B------:R-:W2:Y:S01]  /*1db60*/  @P1 LDC R8, c[0x0][0xbec] ;  /* 0x0002fb00ff081b82 */ /* 0x000ea20000000800 */
[----:B------:R-:W-:-:S02]  /*1db70*/  LEA.HI R26, R26, R11, RZ, 0x3 ;  /* 0x0000000b1a1a7211 */ /* 0x000fc400078f18ff */
[----:B------:R-:W-:Y:S02]  /*1db80*/  LOP3.LUT R12, R12, 0xfffffffc, RZ, 0xc0, !PT ;  /* 0xfffffffc0c0c7812 */ /* 0x000fe400078ec0ff */
[----:B------:R-:W-:Y:S02]  /*1db90*/  LOP3.LUT R26, R26, 0xfffffff8, RZ, 0xc0, !PT ;  /* 0xfffffff81a1a7812 */ /* 0x000fe400078ec0ff */
[----:B------:R-:W-:Y:S01]  /*1dba0*/  LEA.HI R3, R3, R14, RZ, 0x5 ;  /* 0x0000000e03037211 */ /* 0x000fe200078f28ff */
[----:B------:R-:W-:Y:S01]  /*1dbb0*/  IMAD.IADD R12, R5, 0x1, -R12 ;  /* 0x00000001050c7824 */ /* 0x000fe200078e0a0c */
[----:B------:R-:W-:Y:S02]  /*1dbc0*/  SHF.R.S32.HI R24, RZ, 0x7, R9 ;  /* 0x00000007ff187819 */ /* 0x000fe40000011409 */
[----:B------:R-:W-:Y:S02]  /*1dbd0*/  IADD3 R26, R11, -R26, RZ ;  /* 0x8000001a0b1a7210 */ /* 0x000fe40007ffe0ff */
[----:B------:R-:W-:-:S02]  /*1dbe0*/  SHF.R.S32.HI R3, RZ, 0x5, R3 ;  /* 0x00000005ff037819 */ /* 0x000fc40000011403 */
[----:B------:R-:W-:Y:S02]  /*1dbf0*/  LEA.HI R9, R9, R24, RZ, 0x1 ;  /* 0x0000001809097211 */ /* 0x000fe400078f08ff */
[----:B------:R-:W-:Y:S02]  /*1dc00*/  LEA.HI R5, R12, R12, RZ, 0x1 ;  /* 0x0000000c0c057211 */ /* 0x000fe400078f08ff */
[----:B------:R-:W-:Y:S01]  /*1dc10*/  @P2 IADD3 R4, P3, R4, UR4, RZ ;  /* 0x0000000404042c10 */ /* 0x000fe2000ff7e0ff */
[----:B------:R-:W-:Y:S01]  /*1dc20*/  ULDC UR4, c[0x0][0xa88] ;  /* 0x0002a20000047ab9 */ /* 0x000fe20000000800 */
[----:B------:R-:W-:Y:S01]  /*1dc30*/  IMAD R26, R3, 0x10, R26 ;  /* 0x00000010031a7824 */ /* 0x000fe200078e021a */
[----:B------:R-:W-:Y:S01]  /*1dc40*/  LOP3.LUT R9, R9, 0x3fffffe, RZ, 0xc0, !PT ;  /* 0x03fffffe09097812 */ /* 0x000fe200078ec0ff */
[----:B------:R-:W-:Y:S01]  /*1dc50*/  IMAD.MOV.U32 R80, RZ, RZ, RZ ;  /* 0x000000ffff507224 */ /* 0x000fe200078e00ff */
[----:B------:R-:W-:Y:S02]  /*1dc60*/  LOP3.LUT R11, R5, 0x1ffffffe, RZ, 0xc0, !PT ;  /* 0x1ffffffe050b7812 */ /* 0x000fe400078ec0ff */
[----:B------:R-:W-:-:S02]  /*1dc70*/  MOV R3, UR4 ;  /* 0x0000000400037c02 */ /* 0x000fc40008000f00 */
[----:B------:R-:W-:Y:S01]  /*1dc80*/  @P2 IADD3.X R5, R15, UR5, RZ, P3, !PT ;  /* 0x000000050f052c10 */ /* 0x000fe20009ffe4ff */
[----:B------:R-:W-:Y:S01]  /*1dc90*/  IMAD.IADD R9, R24, 0x1, -R9 ;  /* 0x0000000118097824 */ /* 0x000fe200078e0a09 */
[----:B------:R1:W5:Y:S01]  /*1dca0*/  @P0 LDG.E R80, desc[UR6][R6.64] ;  /* 0x0000000606500981 */ /* 0x000362000c1e1900 */
[----:B------:R-:W-:-:S03]  /*1dcb0*/  IMAD.IADD R11, R12, 0x1, -R11 ;  /* 0x000000010c0b7824 */ /* 0x000fc600078e0a0b */
[----:B------:R1:W5:Y:S01]  /*1dcc0*/  @P2 LDG.E R3, desc[UR6][R4.64] ;  /* 0x0000000604032981 */ /* 0x000362000c1e1900 */
[----:B------:R-:W-:Y:S01]  /*1dcd0*/  IMAD R26, R9, 0x40, R26 ;  /* 0x00000040091a7824 */ /* 0x000fe200078e021a */
[----:B------:R-:W-:Y:S06]  /*1dce0*/  @P2 BRA `(.L_x_657) ;  /* 0x0000000000142947 */ /* 0x000fec0003800000 */
[----:B------:R-:W-:Y:S05]  /*1dcf0*/  @!P0 BRA `(.L_x_657) ;  /* 0x0000000000108947 */ /* 0x000fea0003800000 */
[----:B------:R-:W-:Y:S02]  /*1dd00*/  ULDC.64 UR4, c[0x0][0x208] ;  /* 0x0000820000047ab9 */ /* 0x000fe40000000a00 */
[----:B-1----:R-:W3:Y:S04]  /*1dd10*/  LDG.E R4, desc[UR4][R6.64] ;  /* 0x0000000406047981 */ /* 0x002ee8000c1e1900 */
[----:B-----5:R-:W3:Y:S02]  /*1dd20*/  LDG.E R3, desc[UR4][R6.64+0x4] ;  /* 0x0000040406037981 */ /* 0x020ee4000c1e1900 */
[----:B---3--:R-:W-:-:S07]  /*1dd30*/  IADD3 R3, -R4, R3, RZ ;  /* 0x0000000304037210 */ /* 0x008fce0007ffe1ff */
.L_x_657:
[----:B------:R-:W3:Y:S01]  /*1dd40*/  LDL R89, [R1+0x68] ;  /* 0x0000680001597983 */ /* 0x000ee20000100800 */
[----:B------:R-:W-:Y:S01]  /*1dd50*/  IMAD R11, R11, 0x8, R26 ;  /* 0x000000080b0b7824 */ /* 0x000fe200078e021a */
[----:B------:R-:W-:Y:S01]  /*1dd60*/  ULDC.64 UR4, c[0x0][0xb90] ;  /* 0x0002e40000047ab9 */ /* 0x000fe20000000a00 */
[----:B-----5:R-:W-:Y:S01]  /*1dd70*/  SHF.R.S32.HI R81, RZ, 0x1f, R80 ;  /* 0x0000001fff517819 */ /* 0x020fe20000011450 */
[----:B------:R-:W4:Y:S01]  /*1dd80*/  LDL.LU R88, [R1+0x6c] ;  /* 0x00006c0001587983 */ /* 0x000f220000300800 */
[----:B-1----:R-:W-:Y:S02]  /*1dd90*/  SEL R28, R10, RZ, !P0 ;  /* 0x000000ff0a1c7207 */ /* 0x002fe40004000000 */
[----:B------:R-:W-:Y:S01]  /*1dda0*/  SEL R83, R136, RZ, !P0 ;  /* 0x000000ff88537207 */ /* 0x000fe20004000000 */
[----:B------:R-:W2:Y:S01]  /*1ddb0*/  LDL.LU R86, [R1+0x78] ;  /* 0x0000780001567983 */ /* 0x000ea20000300800 */
[----:B------:R-:W-:Y:S01]  /*1ddc0*/  IMAD R3, R3, R82, RZ ;  /* 0x0000005203037224 */ /* 0x000fe200078e02ff */
[----:B------:R-:W1:Y:S01]  /*1ddd0*/  @P1 LDC R85, c[0x0][0xbec] ;  /* 0x0002fb00ff551b82 */ /* 0x000e620000000800 */
[----:B------:R-:W-:-:S07]  /*1dde0*/  ULDC.64 UR6, c[0x0][0x208] ;  /* 0x0000820000067ab9 */ /* 0x000fce0000000a00 */
[----:B------:R-:W1:Y:S01]  /*1ddf0*/  @P1 LDC R87, c[0x0][0xbf0] ;  /* 0x0002fc00ff571b82 */ /* 0x000e620000000800 */
[----:B------:R-:W-:Y:S01]  /*1de00*/  BSSY B1, `(.L_x_658) ;  /* 0x00000d1000017945 */ /* 0x000fe20003800000 */
[----:B---3--:R-:W-:Y:S01]  /*1de10*/  IMAD R9, R219, 0x8, R89 ;  /* 0x00000008db097824 */ /* 0x008fe200078e0259 */
[----:B----4-:R-:W-:-:S03]  /*1de20*/  SHF.R.S32.HI R84, RZ, 0x1f, R88 ;  /* 0x0000001fff547819 */ /* 0x010fc60000011458 */
[----:B------:R-:W-:Y:S02]  /*1de30*/  IMAD.SHL.U32 R9, R9, 0x8, RZ ;  /* 0x0000000809097824 */ /* 0x000fe400078e00ff */
[----:B--2---:R-:W-:Y:S02]  /*1de40*/  IMAD R15, R86, 0x80, R11 ;  /* 0x00000080560f7824 */ /* 0x004fe400078e020b */
[----:B------:R-:W-:Y:S02]  /*1de50*/  IMAD R4, R84, UR4, RZ ;  /* 0x0000000454047c24 */ /* 0x000fe4000f8e02ff */
[----:B------:R-:W-:Y:S01]  /*1de60*/  @P1 IMAD.HI.U32 R6, R15, R8, RZ ;  /* 0x000000080f061227 */ /* 0x000fe200078e00ff */
[----:B------:R-:W-:-:S03]  /*1de70*/  MOV R7, R15 ;  /* 0x0000000f00077202 */ /* 0x000fc60000000f00 */
[C---:B------:R-:W-:Y:S01]  /*1de80*/  IMAD R11, R88.reuse, UR5, R4 ;  /* 0x00000005580b7c24 */ /* 0x040fe2000f8e0204 */
[----:B0-----:R-:W-:Y:S01]  /*1de90*/  @P1 SHF.R.U32.HI R7, RZ, R13, R6 ;  /* 0x0000000dff071219 */ /* 0x001fe20000011606 */
[----:B------:R-:W-:Y:S01]  /*1dea0*/  IMAD.WIDE.U32 R4, R88, UR4, R80 ;  /* 0x0000000458047c25 */ /* 0x000fe2000f8e0050 */
[----:B------:R-:W-:-:S03]  /*1deb0*/  ULDC.64 UR4, c[0x0][0xb98] ;  /* 0x0002e60000047ab9 */ /* 0x000fc60000000a00 */
[----:B------:R-:W-:Y:S01]  /*1dec0*/  IMAD.WIDE R20, R9, 0x2, R20 ;  /* 0x0000000209147825 */ /* 0x000fe200078e0214 */
[----:B------:R-:W-:-:S03]  /*1ded0*/  IADD3 R5, R5, R11, RZ ;  /* 0x0000000b05057210 */ /* 0x000fc60007ffe0ff */
[----:B------:R-:W-:Y:S01]  /*1dee0*/  IMAD.MOV R11, RZ, RZ, -R7 ;  /* 0x000000ffff0b7224 */ /* 0x000fe200078e0a07 */
[----:B------:R-:W-:Y:S01]  /*1def0*/  IADD3 R13, P6, R20, 0x2000, RZ ;  /* 0x00002000140d7810 */ /* 0x000fe20007fde0ff */
[----:B------:R-:W-:Y:S01]  /*1df00*/  IMAD R6, R28, UR4, RZ ;  /* 0x000000041c067c24 */ /* 0x000fe2000f8e02ff */
[C---:B------:R-:W-:Y:S01]  /*1df10*/  IADD3 R25, P5, R20.reuse, 0x3000, RZ ;  /* 0x0000300014197810 */ /* 0x040fe20007fbe0ff */
[----:B------:R-:W-:Y:S01]  /*1df20*/  IMAD.WIDE.U32 R4, R83, UR4, R4 ;  /* 0x0000000453047c25 */ /* 0x000fe2000f8e0004 */
[----:B------:R-:W-:Y:S02]  /*1df30*/  IADD3 R33, P4, R20, 0x4000, RZ ;  /* 0x0000400014217810 */ /* 0x000fe40007f9e0ff */
[----:B------:R-:W-:Y:S01]  /*1df40*/  LOP3.LUT R12, R13, 0x380, RZ, 0xc0, !PT ;  /* 0x000003800d0c7812 */ /* 0x000fe200078ec0ff */
[----:B------:R-:W-:Y:S01]  /*1df50*/  IMAD R9, R82, R11, R15 ;  /* 0x0000000b52097224 */ /* 0x000fe200078e020f */
[----:B------:R-:W-:Y:S01]  /*1df60*/  SHF.R.S32.HI R11, RZ, 0x1f, R7 ;  /* 0x0000001fff0b7819 */ /* 0x000fe20000011407 */
[----:B------:R-:W-:Y:S01]  /*1df70*/  IMAD R8, R83, UR5, R6 ;  /* 0x0000000553087c24 */ /* 0x000fe2000f8e0206 */
[----:B------:R-:W-:Y:S01]  /*1df80*/  IADD3 R4, P0, R7, R4, RZ ;  /* 0x0000000407047210 */ /* 0x000fe20007f1e0ff */
[----:B------:R-:W-:Y:S01]  /*1df90*/  ULDC.64 UR4, c[0x0][0xb88] ;  /* 0x0002e20000047ab9 */ /* 0x000fe20000000a00 */
[----:B------:R-:W-:-:S02]  /*1dfa0*/  SHF.R.S32.HI R6, RZ, 0x1f, R9 ;  /* 0x0000001fff067819 */ /* 0x000fc40000011409 */
[----:B------:R-:W-:Y:S02]  /*1dfb0*/  IADD3.X R5, R11, R5, R8, P0, !PT ;  /* 0x000000050b057210 */ /* 0x000fe400007fe408 */
[----:B------:R-:W-:Y:S01]  /*1dfc0*/  IADD3 R7, P2, R20, 0x1000, RZ ;  /* 0x0000100014077810 */ /* 0x000fe20007f5e0ff */
[----:B------:R-:W-:Y:S01]  /*1dfd0*/  IMAD R6, R6, UR4, RZ ;  /* 0x0000000406067c24 */ /* 0x000fe2000f8e02ff */
[----:B------:R-:W-:Y:S01]  /*1dfe0*/  LOP3.LUT R24, R25, 0x380, RZ, 0xc0, !PT ;  /* 0x0000038019187812 */ /* 0x000fe200078ec0ff */
[----:B------:R-:W-:Y:S01]  /*1dff0*/  IMAD.WIDE.U32 R4, R9, UR4, R4 ;  /* 0x0000000409047c25 */ /* 0x000fe2000f8e0004 */
[----:B------:R-:W-:Y:S02]  /*1e000*/  LOP3.LUT R32, R33, 0x380, RZ, 0xc0, !PT ;  /* 0x0000038021207812 */ /* 0x000fe400078ec0ff */
[----:B------:R-:W-:Y:S01]  /*1e010*/  SHF.R.U64 R12, R12, 0x3, RZ ;  /* 0x000000030c0c7819 */ /* 0x000fe200000012ff */
[----:B------:R-:W-:Y:S01]  /*1e020*/  IMAD R11, R9, UR5, R6 ;  /* 0x00000005090b7c24 */ /* 0x000fe2000f8e0206 */
[----:B------:R-:W-:Y:S01]  /*1e030*/  ULDC.64 UR4, c[0x0][0xb50] ;  /* 0x0002d40000047ab9 */ /* 0x000fe20000000a00 */
[----:B------:R-:W-:-:S02]  /*1e040*/  IADD3.X R9, RZ, R21, RZ, P2, !PT ;  /* 0x00000015ff097210 */ /* 0x000fc400017fe4ff */
[----:B------:R-:W-:Y:S01]  /*1e050*/  IMAD.IADD R5, R5, 0x1, R11 ;  /* 0x0000000105057824 */ /* 0x000fe200078e020b */
[----:B------:R-:W-:Y:S02]  /*1e060*/  LEA R6, P3, R4, UR4, 0x2 ;  /* 0x0000000404067c11 */ /* 0x000fe4000f8610ff */
[----:B------:R-:W-:Y:S02]  /*1e070*/  IADD3 R41, P2, R20, 0x6000, RZ ;  /* 0x0000600014297810 */ /* 0x000fe40007f5e0ff */
[----:B------:R-:W-:Y:S01]  /*1e080*/  LEA.HI.X R10, R4, UR5, R5, 0x2, P3 ;  /* 0x00000005040a7c11 */ /* 0x000fe200098f1405 */
[----:B------:R-:W-:Y:S01]  /*1e090*/  SHFL.IDX PT, R54, R6, RZ, 0x1c1f ;  /* 0x001c1fff06367589 */ /* 0x000fe200000e0000 */
[----:B------:R-:W-:Y:S01]  /*1e0a0*/  IADD3 R37, P3, R20, 0x5000, RZ ;  /* 0x0000500014257810 */ /* 0x000fe20007f7e0ff */
[----:B------:R-:W-:Y:S01]  /*1e0b0*/  ULDC.64 UR4, c[0x0][0xaa0] ;  /* 0x0002a80000047ab9 */ /* 0x000fe20000000a00 */
[----:B------:R-:W-:Y:S01]  /*1e0c0*/  LOP3.LUT R40, R41, 0x380, RZ, 0xc0, !PT ;  /* 0x0000038029287812 */ /* 0x000fe200078ec0ff */
[----:B------:R-:W0:Y:S01]  /*1e0d0*/  SHFL.IDX PT, R55, R10, RZ, 0x1c1f ;  /* 0x001c1fff0a377589 */ /* 0x000e2200000e0000 */
[----:B------:R-:W-:-:S02]  /*1e0e0*/  LOP3.LUT R36, R37, 0x380, RZ, 0xc0, !PT ;  /* 0x0000038025247812 */ /* 0x000fc400078ec0ff */
[----:B------:R-:W-:Y:S01]  /*1e0f0*/  SHF.R.U64 R40, R40, 0x3, RZ ;  /* 0x0000000328287819 */ /* 0x000fe200000012ff */
[----:B------:R-:W-:Y:S01]  /*1e100*/  SHFL.IDX PT, R58, R6, 0x1, 0x1c1f ;  /* 0x003c1f00063a7f89 */ /* 0x000fe200000e0000 */
[----:B------:R-:W-:Y:S02]  /*1e110*/  SHF.R.U64 R36, R36, 0x3, RZ ;  /* 0x0000000324247819 */ /* 0x000fe400000012ff */
[----:B------:R-:W-:Y:S01]  /*1e120*/  SHF.R.U64 R24, R24, 0x3, RZ ;  /* 0x0000000318187819 */ /* 0x000fe200000012ff */
[----:B------:R-:W2:Y:S01]  /*1e130*/  SHFL.IDX PT, R59, R10, 0x1, 0x1c1f ;  /* 0x003c1f000a3b7f89 */ /* 0x000ea200000e0000 */
[----:B------:R-:W-:Y:S02]  /*1e140*/  SHF.R.U64 R32, R32, 0x3, RZ ;  /* 0x0000000320207819 */ /* 0x000fe400000012ff */
[----:B------:R-:W-:Y:S01]  /*1e150*/  LOP3.LUT R40, R40, R41, RZ, 0x3c, !PT ;  /* 0x0000002928287212 */ /* 0x000fe200078e3cff */
[--C-:B------:R-:W-:Y:S01]  /*1e160*/  IMAD.X R41, RZ, RZ, R21.reuse, P2 ;  /* 0x000000ffff297224 */ /* 0x100fe200010e0615 */
[----:B------:R-:W-:Y:S01]  /*1e170*/  LOP3.LUT R36, R36, R37, RZ, 0x3c, !PT ;  /* 0x0000002524247212 */ /* 0x000fe200078e3cff */
[--C-:B------:R-:W-:Y:S01]  /*1e180*/  IMAD.X R37, RZ, RZ, R21.reuse, P3 ;  /* 0x000000ffff257224 */ /* 0x100fe200018e0615 */
[----:B------:R-:W-:Y:S01]  /*1e190*/  LOP3.LUT R12, R12, R13, RZ, 0x3c, !PT ;  /* 0x0000000d0c0c7212 */ /* 0x000fe200078e3cff */
[--C-:B------:R-:W-:Y:S01]  /*1e1a0*/  IMAD.X R13, RZ, RZ, R21.reuse, P6 ;  /* 0x000000ffff0d7224 */ /* 0x100fe200030e0615 */
[----:B------:R-:W-:Y:S01]  /*1e1b0*/  LOP3.LUT R24, R24, R25, RZ, 0x3c, !PT ;  /* 0x0000001918187212 */ /* 0x000fe200078e3cff */
[----:B------:R-:W-:Y:S01]  /*1e1c0*/  IMAD.X R25, RZ, RZ, R21, P5 ;  /* 0x000000ffff197224 */ /* 0x000fe200028e0615 */
[----:B------:R-:W-:-:S02]  /*1e1d0*/  LOP3.LUT R32, R32, R33, RZ, 0x3c, !PT ;  /* 0x0000002120207212 */ /* 0x000fc400078e3cff */
[C---:B------:R-:W-:Y:S02]  /*1e1e0*/  IADD3 R61, P2, R20.reuse, 0xb000, RZ ;  /* 0x0000b000143d7810 */ /* 0x040fe40007f5e0ff */
[----:B------:R-:W-:Y:S02]  /*1e1f0*/  IADD3.X R33, RZ, R21, RZ, P4, !PT ;  /* 0x00000015ff217210 */ /* 0x000fe400027fe4ff */
[C---:B------:R-:W-:Y:S02]  /*1e200*/  IADD3 R57, P3, R20.reuse, 0xa000, RZ ;  /* 0x0000a00014397810 */ /* 0x040fe40007f7e0ff */
[C---:B------:R-:W-:Y:S02]  /*1e210*/  IADD3 R45, P6, R20.reuse, 0x7000, RZ ;  /* 0x00007000142d7810 */ /* 0x040fe40007fde0ff */
[C---:B------:R-:W-:Y:S02]  /*1e220*/  IADD3 R49, P5, R20.reuse, 0x8000, RZ ;  /* 0x0000800014317810 */ /* 0x040fe40007fbe0ff */
[----:B------:R-:W-:-:S02]  /*1e230*/  IADD3 R53, P4, R20, 0x9000, RZ ;  /* 0x0000900014357810 */ /* 0x000fc40007f9e0ff */
[----:B------:R-:W-:Y:S02]  /*1e240*/  LOP3.LUT P0, RZ, R14, 0x3, RZ, 0xc0, !PT ;  /* 0x000000030eff7812 */ /* 0x000fe4000780c0ff */
[----:B------:R-:W-:Y:S02]  /*1e250*/  LOP3.LUT R60, R61, 0x380, RZ, 0xc0, !PT ;  /* 0x000003803d3c7812 */ /* 0x000fe400078ec0ff */
[----:B------:R-:W-:Y:S02]  /*1e260*/  LOP3.LUT R56, R57, 0x380, RZ, 0xc0, !PT ;  /* 0x0000038039387812 */ /* 0x000fe400078ec0ff */
[----:B------:R-:W-:Y:S02]  /*1e270*/  LEA R14, R86, R26, 0x7 ;  /* 0x0000001a560e7211 */ /* 0x000fe400078e38ff */
[----:B------:R-:W-:Y:S02]  /*1e280*/  LOP3.LUT R44, R45, 0x380, RZ, 0xc0, !PT ;  /* 0x000003802d2c7812 */ /* 0x000fe400078ec0ff */
[----:B------:R-:W-:Y:S01]  /*1e290*/  LOP3.LUT R48, R49, 0x380, RZ, 0xc0, !PT ;  /* 0x0000038031307812 */ /* 0x000fe200078ec0ff */
[----:B------:R-:W-:Y:S01]  /*1e2a0*/  VIADD R4, R14, 0x8 ;  /* 0x000000080e047836 */ /* 0x000fe20000000000 */
[----:B------:R-:W-:-:S02]  /*1e2b0*/  LOP3.LUT R52, R53, 0x380, RZ, 0xc0, !PT ;  /* 0x0000038035347812 */ /* 0x000fc400078ec0ff */
[----:B------:R-:W-:Y:S02]  /*1e2c0*/  LOP3.LUT R8, R7, 0x380, RZ, 0xc0, !PT ;  /* 0x0000038007087812 */ /* 0x000fe400078ec0ff */
[----:B------:R-:W-:Y:S02]  /*1e2d0*/  SHF.R.U64 R60, R60, 0x3, RZ ;  /* 0x000000033c3c7819 */ /* 0x000fe400000012ff */
[----:B------:R-:W-:Y:S02]  /*1e2e0*/  SHF.R.U64 R56, R56, 0x3, RZ ;  /* 0x0000000338387819 */ /* 0x000fe400000012ff */
[----:B------:R-:W-:Y:S02]  /*1e2f0*/  SHF.R.U64 R44, R44, 0x3, RZ ;  /* 0x000000032c2c7819 */ /* 0x000fe400000012ff */
[----:B------:R-:W-:Y:S02]  /*1e300*/  SHF.R.U64 R48, R48, 0x3, RZ ;  /* 0x0000000330307819 */ /* 0x000fe400000012ff */
[----:B------:R-:W-:-:S02]  /*1e310*/  SHF.R.U64 R52, R52, 0x3, RZ ;  /* 0x0000000334347819 */ /* 0x000fc400000012ff */
[----:B------:R-:W-:Y:S02]  /*1e320*/  SHF.R.U64 R8, R8, 0x3, RZ ;  /* 0x0000000308087819 */ /* 0x000fe400000012ff */
[----:B------:R-:W-:Y:S02]  /*1e330*/  LOP3.LUT R60, R60, R61, RZ, 0x3c, !PT ;  /* 0x0000003d3c3c7212 */ /* 0x000fe400078e3cff */
[----:B------:R-:W-:Y:S01]  /*1e340*/  LOP3.LUT R56, R56, R57, RZ, 0x3c, !PT ;  /* 0x0000003938387212 */ /* 0x000fe200078e3cff */
[--C-:B------:R-:W-:Y:S01]  /*1e350*/  IMAD.X R57, RZ, RZ, R21.reuse, P3 ;  /* 0x000000ffff397224 */ /* 0x100fe200018e0615 */
[----:B------:R-:W-:Y:S02]  /*1e360*/  IADD3.X R61, RZ, R21, RZ, P2, !PT ;  /* 0x00000015ff3d7210 */ /* 0x000fe400017fe4ff */
[----:B------:R-:W-:Y:S02]  /*1e370*/  LOP3.LUT R44, R44, R45, RZ, 0x3c, !PT ;  /* 0x0000002d2c2c7212 */ /* 0x000fe400078e3cff */
[----:B------:R-:W-:Y:S01]  /*1e380*/  LOP3.LUT R48, R48, R49, RZ, 0x3c, !PT ;  /* 0x0000003130307212 */ /* 0x000fe200078e3cff */
[--C-:B------:R-:W-:Y:S01]  /*1e390*/  IMAD.X R49, RZ, RZ, R21.reuse, P5 ;  /* 0x000000ffff317224 */ /* 0x100fe200028e0615 */
[----:B------:R-:W-:Y:S01]  /*1e3a0*/  LOP3.LUT R52, R52, R53, RZ, 0x3c, !PT ;  /* 0x0000003534347212 */ /* 0x000fe200078e3cff */
[----:B------:R-:W-:Y:S01]  /*1e3b0*/  IMAD.X R53, RZ, RZ, R21, P4 ;  /* 0x000000ffff357224 */ /* 0x000fe200020e0615 */
[----:B------:R-:W-:-:S02]  /*1e3c0*/  ISETP.GE.OR P2, PT, R14, R3, P0 ;  /* 0x000000030e00720c */ /* 0x000fc40000746670 */
[----:B------:R-:W-:Y:S02]  /*1e3d0*/  LOP3.LUT R8, R8, R7, RZ, 0x3c, !PT ;  /* 0x0000000708087212 */ /* 0x000fe400078e3cff */
[----:B------:R-:W-:Y:S02]  /*1e3e0*/  IADD3.X R45, RZ, R21, RZ, P6, !PT ;  /* 0x00000015ff2d7210 */ /* 0x000fe400037fe4ff */
[----:B------:R-:W-:Y:S02]  /*1e3f0*/  IADD3 R5, P3, R20, 0xf000, RZ ;  /* 0x0000f00014057810 */ /* 0x000fe40007f7e0ff */
[----:B------:R-:W-:Y:S02]  /*1e400*/  ISETP.GE.OR P0, PT, R4, R3, P0 ;  /* 0x000000030400720c */ /* 0x000fe40000706670 */
[C---:B------:R-:W-:Y:S01]  /*1e410*/  IADD3 R65, P6, R20.reuse, 0xc000, RZ ;  /* 0x0000c00014417810 */ /* 0x040fe20007fde0ff */
[----:B------:R-:W-:Y:S01]  /*1e420*/  IMAD.X R77, RZ, RZ, R21, P3 ;  /* 0x000000ffff4d7224 */ /* 0x000fe200018e0615 */
[C---:B------:R-:W-:Y:S01]  /*1e430*/  IADD3 R69, P5, R20.reuse, 0xd000, RZ ;  /* 0x0000d00014457810 */ /* 0x040fe20007fbe0ff */
[----:B0-----:R-:W-:Y:S01]  /*1e440*/  @!P2 ST.E desc[UR6][R54.64], R0 ;  /* 0x000000003600a985 */ /* 0x001fe2000c101906 */
[----:B------:R-:W-:-:S02]  /*1e450*/  IADD3 R73, P4, R20, 0xe000, RZ ;  /* 0x0000e00014497810 */ /* 0x000fc40007f9e0ff */
[----:B------:R-:W-:Y:S02]  /*1e460*/  LOP3.LUT R7, R20, 0x380, RZ, 0xc0, !PT ;  /* 0x0000038014077812 */ /* 0x000fe400078ec0ff */
[----:B------:R-:W-:Y:S02]  /*1e470*/  LOP3.LUT R4, R5, 0x380, RZ, 0xc0, !PT ;  /* 0x0000038005047812 */ /* 0x000fe400078ec0ff */
[----:B------:R-:W-:Y:S01]  /*1e480*/  LOP3.LUT R64, R65, 0x380, RZ, 0xc0, !PT ;  /* 0x0000038041407812 */ /* 0x000fe200078ec0ff */
[----:B--2---:R0:W-:Y:S01]  /*1e490*/  @!P0 ST.E desc[UR6][R58.64], R2 ;  /* 0x000000023a008985 */ /* 0x0041e2000c101906 */
[----:B------:R-:W-:Y:S02]  /*1e4a0*/  LOP3.LUT R68, R69, 0x380, RZ, 0xc0, !PT ;  /* 0x0000038045447812 */ /* 0x000fe400078ec0ff */
[----:B------:R-:W-:Y:S01]  /*1e4b0*/  LOP3.LUT R72, R73, 0x380, RZ, 0xc0, !PT ;  /* 0x0000038049487812 */ /* 0x000fe200078ec0ff */
[----:B------:R-:W5:Y:S01]  /*1e4c0*/  LD.E.128 R8, desc[UR6][R8.64] ;  /* 0x0000000608087980 */ /* 0x000f62000c101d00 */
[----:B------:R-:W-:-:S02]  /*1e4d0*/  SHF.R.U64 R7, R7, 0x3, RZ ;  /* 0x0000000307077819 */ /* 0x000fc400000012ff */
[----:B------:R-:W-:Y:S01]  /*1e4e0*/  SHF.R.U64 R4, R4, 0x3, RZ ;  /* 0x0000000304047819 */ /* 0x000fe200000012ff */
[----:B------:R-:W5:Y:S01]  /*1e4f0*/  LD.E.128 R12, desc[UR6][R12.64] ;  /* 0x000000060c0c7980 */ /* 0x000f62000c101d00 */
[----:B------:R-:W-:Y:S02]  /*1e500*/  SHF.R.U64 R64, R64, 0x3, RZ ;  /* 0x0000000340407819 */ /* 0x000fe400000012ff */
[----:B------:R-:W-:Y:S01]  /*1e510*/  SHF.R.U64 R68, R68, 0x3, RZ ;  /* 0x0000000344447819 */ /* 0x000fe200000012ff */
[----:B------:R-:W5:Y:S01]  /*1e520*/  LD.E.128 R24, desc[UR6][R24.64] ;  /* 0x0000000618187980 */ /* 0x000f62000c101d00 */
[----:B------:R-:W-:Y:S02]  /*1e530*/  SHF.R.U64 R72, R72, 0x3, RZ ;  /* 0x0000000348487819 */ /* 0x000fe400000012ff */
[----:B------:R-:W-:Y:S01]  /*1e540*/  LOP3.LUT R20, R7, R20, RZ, 0x3c, !PT ;  /* 0x0000001407147212 */ /* 0x000fe200078e3cff */
[----:B------:R-:W5:Y:S01]  /*1e550*/  LD.E.128 R32, desc[UR6][R32.64] ;  /* 0x0000000620207980 */ /* 0x000f62000c101d00 */
[----:B------:R-:W-:Y:S01]  /*1e560*/  LOP3.LUT R64, R64, R65, RZ, 0x3c, !PT ;  /* 0x0000004140407212 */ /* 0x000fe200078e3cff */
[--C-:B------:R-:W-:Y:S01]  /*1e570*/  IMAD.X R65, RZ, RZ, R21.reuse, P6 ;  /* 0x000000ffff417224 */ /* 0x100fe200030e0615 */
[----:B------:R-:W-:Y:S01]  /*1e580*/  LOP3.LUT R68, R68, R69, RZ, 0x3c, !PT ;  /* 0x0000004544447212 */ /* 0x000fe200078e3cff */
[----:B------:R-:W-:Y:S01]  /*1e590*/  IMAD.X R69, RZ, RZ, R21, P5 ;  /* 0x000000ffff457224 */ /* 0x000fe200028e0615 */
[----:B------:R-:W-:Y:S01]  /*1e5a0*/  LOP3.LUT R72, R72, R73, RZ, 0x3c, !PT ;  /* 0x0000004948487212 */ /* 0x000fe200078e3cff */
[----:B------:R-:W5:Y:S01]  /*1e5b0*/  LD.E.128 R36, desc[UR6][R36.64] ;  /* 0x0000000624247980 */ /* 0x000f62000c101d00 */
[----:B------:R-:W-:-:S02]  /*1e5c0*/  LOP3.LUT R76, R4, R5, RZ, 0x3c, !PT ;  /* 0x00000005044c7212 */ /* 0x000fc400078e3cff */
[----:B------:R-:W-:Y:S01]  /*1e5d0*/  IADD3.X R73, RZ, R21, RZ, P4, !PT ;  /* 0x00000015ff497210 */ /* 0x000fe200027fe4ff */
[----:B------:R2:W5:Y:S01]  /*1e5e0*/  LD.E.128 R4, desc[UR6][R20.64] ;  /* 0x0000000614047980 */ /* 0x000562000c101d00 */
[----:B0-----:R-:W-:-:S03]  /*1e5f0*/  LEA R2, R89, R219, 0x5 ;  /* 0x000000db59027211 */ /* 0x001fc600078e28ff */
[----:B------:R-:W5:Y:S04]  /*1e600*/  LD.E.128 R40, desc[UR6][R40.64] ;  /* 0x0000000628287980 */ /* 0x000f68000c101d00 */
[----:B------:R-:W5:Y:S01]  /*1e610*/  LD.E.128 R44, desc[UR6][R44.64] ;  /* 0x000000062c2c7980 */ /* 0x000f62000c101d00 */
[----:B--2---:R-:W-:-:S03]  /*1e620*/  IMAD R21, R81, UR4, RZ ;  /* 0x0000000451157c24 */ /* 0x004fc6000f8e02ff */
[----:B------:R-:W5:Y:S01]  /*1e630*/  LD.E.128 R48, desc[UR6][R48.64] ;  /* 0x0000000630307980 */ /* 0x000f62000c101d00 */
[C---:B------:R-:W-:Y:S02]  /*1e640*/  IMAD R81, R80.reuse, UR5, R21 ;  /* 0x0000000550517c24 */ /* 0x040fe4000f8e0215 */
[----:B------:R-:W-:Y:S01]  /*1e650*/  IMAD.WIDE.U32 R20, R80, UR4, RZ ;  /* 0x0000000450147c25 */ /* 0x000fe2000f8e00ff */
[----:B------:R-:W-:Y:S01]  /*1e660*/  ULDC.64 UR4, c[0x0][0xae8] ;  /* 0x0002ba0000047ab9 */ /* 0x000fe20000000a00 */
[----:B------:R-:W5:Y:S02]  /*1e670*/  LD.E.128 R52, desc[UR6][R52.64] ;  /* 0x0000000634347980 */ /* 0x000f64000c101d00 */
[----:B------:R-:W-:Y:S02]  /*1e680*/  IMAD.IADD R21, R21, 0x1, R81 ;  /* 0x0000000115157824 */ /* 0x000fe400078e0251 */
[----:B------:R-:W-:Y:S01]  /*1e690*/  IMAD R84, R84, UR4, RZ ;  /* 0x0000000454547c24 */ /* 0x000fe2000f8e02ff */
[----:B------:R-:W5:Y:S01]  /*1e6a0*/  LD.E.128 R56, desc[UR6][R56.64] ;  /* 0x0000000638387980 */ /* 0x000f62000c101d00 */
[----:B------:R-:W-:-:S02]  /*1e6b0*/  IMAD R2, R86, 0x80, R2 ;  /* 0x0000008056027824 */ /* 0x000fc400078e0202 */
[C---:B------:R-:W-:Y:S01]  /*1e6c0*/  IMAD R81, R88.reuse, UR5, R84 ;  /* 0x0000000558517c24 */ /* 0x040fe2000f8e0254 */
[----:B------:R-:W5:Y:S01]  /*1e6d0*/  LD.E.128 R60, desc[UR6][R60.64] ;  /* 0x000000063c3c7980 */ /* 0x000f62000c101d00 */
[----:B------:R-:W-:Y:S01]  /*1e6e0*/  IMAD.WIDE.U32 R20, R88, UR4, R20 ;  /* 0x0000000458147c25 */ /* 0x000fe2000f8e0014 */
[----:B------:R-:W-:Y:S02]  /*1e6f0*/  ULDC.64 UR4, c[0x0][0xaf0] ;  /* 0x0002bc0000047ab9 */ /* 0x000fe40000000a00 */
[----:B------:R-:W5:Y:S01]  /*1e700*/  LD.E.128 R64, desc[UR6][R64.64] ;  /* 0x0000000640407980 */ /* 0x000f62000c101d00 */
[----:B-1----:R-:W-:-:S03]  /*1e710*/  @P1 IMAD.HI.U32 R0, R2, R85, RZ ;  /* 0x0000005502001227 */ /* 0x002fc600078e00ff */
[----:B------:R-:W5:Y:S01]  /*1e720*/  LD.E.128 R68, desc[UR6][R68.64] ;  /* 0x0000000644447980 */ /* 0x000f62000c101d00 */
[----:B------:R-:W-:Y:S01]  /*1e730*/  IMAD.IADD R21, R21, 0x1, R81 ;  /* 0x0000000115157824 */ /* 0x000fe200078e0251 */
[----:B------:R-:W-:Y:S01]  /*1e740*/  MOV R81, R2 ;  /* 0x0000000200517202 */ /* 0x000fe20000000f00 */
[----:B------:R-:W-:Y:S01]  /*1e750*/  IMAD R28, R28, UR4, RZ ;  /* 0x000000041c1c7c24 */ /* 0x000fe2000f8e02ff */
[----:B------:R-:W-:Y:S01]  /*1e760*/  @P1 SHF.R.U32.HI R81, RZ, R87, R0 ;  /* 0x00000057ff511219 */ /* 0x000fe20000011600 */
[C---:B------:R-:W-:Y:S01]  /*1e770*/  IMAD.WIDE.U32 R20, R83.reuse, UR4, R20 ;  /* 0x0000000453147c25 */ /* 0x040fe2000f8e0014 */
[----:B------:R-:W5:Y:S02]  /*1e780*/  LD.E.128 R72, desc[UR6][R72.64] ;  /* 0x0000000648487980 */ /* 0x000f64000c101d00 */
[--C-:B------:R-:W-:Y:S01]  /*1e790*/  SHF.R.S32.HI R0, RZ, 0x1f, R81.reuse ;  /* 0x0000001fff007819 */ /* 0x100fe20000011451 */
[----:B------:R-:W-:Y:S01]  /*1e7a0*/  IMAD R85, R83, UR5, R28 ;  /* 0x0000000553557c24 */ /* 0x000fe2000f8e021c */
[----:B------:R-:W-:Y:S01]  /*1e7b0*/  ULDC.64 UR4, c[0x0][0xae0] ;  /* 0x0002b80000047ab9 */ /* 0x000fe20000000a00 */
[----:B------:R-:W-:Y:S01]  /*1e7c0*/  IMAD.MOV R83, RZ, RZ, -R81 ;  /* 0x000000ffff537224 */ /* 0x000fe200078e0a51 */
[----:B------:R-:W5:Y:S01]  /*1e7d0*/  LD.E.128 R76, desc[UR6][R76.64] ;  /* 0x000000064c4c7980 */ /* 0x000f62000c101d00 */
[----:B------:R-:W-:-:S02]  /*1e7e0*/  IMAD R0, R0, UR4, RZ ;  /* 0x0000000400007c24 */ /* 0x000fc4000f8e02ff */
[----:B------:R-:W-:Y:S01]  /*1e7f0*/  IMAD R83, R82, R83, R2 ;  /* 0x0000005352537224 */ /* 0x000fe200078e0202 */
[----:B------:R-:W-:Y:S01]  /*1e800*/  @!PT LDS RZ, [RZ] ;  /* 0x00000000fffff984 */ /* 0x000fe20000000800 */
[----:B------:R-:W-:Y:S01]  /*1e810*/  @!PT LDS RZ, [RZ] ;  /* 0x00000000fffff984 */ /* 0x000fe20000000800 */
[----:B------:R-:W-:Y:S01]  /*1e820*/  @!PT LDS RZ, [RZ] ;  /* 0x00000000fffff984 */ /* 0x000fe20000000800 */
[----:B------:R-:W-:Y:S01]  /*1e830*/  @!PT LDS RZ, [RZ] ;  /* 0x00000000fffff984 */ /* 0x000fe20000000800 */
[----:B------:R0:W-:Y:S06]  /*1e840*/  MEMBAR.ALL.CTA ;  /* 0x0000000000007992 */ /* 0x0001ec0000008000 */
[----:B0-----:R-:W0:Y:S01]  /*1e850*/  FENCE.VIEW.ASYNC.S ;  /* 0x00000000000073c6 */ /* 0x001e220000000000 */
[----:B------:R-:W-:Y:S02]  /*1e860*/  IMAD.IADD R21, R21, 0x1, R85 ;  /* 0x0000000115157824 */ /* 0x000fe400078e0255 */
[C---:B------:R-:W-:Y:S01]  /*1e870*/  IMAD R85, R81.reuse, UR5, R0 ;  /* 0x0000000551557c24 */ /* 0x040fe2000f8e0200 */
[----:B------:R-:W-:Y:S01]  /*1e880*/  SHF.R.S32.HI R0, RZ, 0x1f, R83 ;  /* 0x0000001fff007819 */ /* 0x000fe20000011453 */
[----:B------:R-:W-:Y:S01]  /*1e890*/  IMAD.WIDE.U32 R20, R81, UR4, R20 ;  /* 0x0000000451147c25 */ /* 0x000fe2000f8e0014 */
[----:B------:R-:W-:Y:S01]  /*1e8a0*/  ULDC.64 UR4, c[0x0][0xad8] ;  /* 0x0002b60000047ab9 */ /* 0x000fe20000000a00 */
[----:B------:R-:W-:-:S02]  /*1e8b0*/  LEA R86, R86, R219, 0x7 ;  /* 0x000000db56567211 */ /* 0x000fc400078e38ff */
[----:B------:R-:W-:Y:S02]  /*1e8c0*/  IMAD.IADD R21, R21, 0x1, R85 ;  /* 0x0000000115157824 */ /* 0x000fe400078e0255 */
[----:B------:R-:W-:Y:S02]  /*1e8d0*/  IMAD R2, R0, UR4, RZ ;  /* 0x0000000400027c24 */ /* 0x000fe4000f8e02ff */
[C---:B------:R-:W-:Y:S02]  /*1e8e0*/  VIADD R0, R86.reuse, 0x20 ;  /* 0x0000002056007836 */ /* 0x040fe40000000000 */
[C---:B------:R-:W-:Y:S02]  /*1e8f0*/  IMAD R81, R83.reuse, UR5, R2 ;  /* 0x0000000553517c24 */ /* 0x040fe4000f8e0202 */
[----:B------:R-:W-:Y:S01]  /*1e900*/  IMAD.WIDE.U32 R20, R83, UR4, R20 ;  /* 0x0000000453147c25 */ /* 0x000fe2000f8e0014 */
[----:B------:R-:W-:Y:S01]  /*1e910*/  ISETP.GE.AND P2, PT, R86, R3, PT ;  /* 0x000000035600720c */ /* 0x000fe20003f46270 */
[----:B------:R-:W-:-:S02]  /*1e920*/  ULDC.64 UR4, c[0x0][0xa80] ;  /* 0x0002a00000047ab9 */ /* 0x000fc40000000a00 */
[----:B------:R-:W-:Y:S01]  /*1e930*/  VIADD R2, R86, 0x40 ;  /* 0x0000004056027836 */ /* 0x000fe20000000000 */
[-C--:B------:R-:W-:Y:S01]  /*1e940*/  ISETP.GE.AND P1, PT, R0, R3.reuse, PT ;  /* 0x000000030000720c */ /* 0x080fe20003f26270 */
[----:B------:R-:W-:Y:S01]  /*1e950*/  IMAD.IADD R21, R21, 0x1, R81 ;  /* 0x0000000115157824 */ /* 0x000fe200078e0251 */
[----:B------:R-:W-:Y:S02]  /*1e960*/  LEA R28, P3, R20, UR4, 0x1 ;  /* 0x00000004141c7c11 */ /* 0x000fe4000f8608ff */
[----:B------:R-:W-:Y:S02]  /*1e970*/  IADD3 R0, R22, 0x38820, RZ ;  /* 0x0003882016007810 */ /* 0x000fe40007ffe0ff */
[----:B------:R-:W-:Y:S02]  /*1e980*/  ISETP.GE.AND P0, PT, R2, R3, PT ;  /* 0x000000030200720c */ /* 0x000fe40003f06270 */
[----:B------:R-:W-:Y:S02]  /*1e990*/  LEA.HI.X R2, R20, UR5, R21, 0x1, P3 ;  /* 0x0000000514027c11 */ /* 0x000fe400098f0c15 */
[----:B------:R-:W-:Y:S01]  /*1e9a0*/  PRMT R0, RZ, 0x654, R0 ;  /* 0x00000654ff007816 */ /* 0x000fe20000000000 */
[----:B0-----:R0:W1:Y:S03]  /*1e9b0*/  SHFL.IDX PT, R84, R28, RZ, 0x181f ;  /* 0x00181fff1c547589 */ /* 0x00106600000e0000 */
[----:B------:R0:W-:Y:S01]  /*1e9c0*/  SYNCS.ARRIVE.TRANS64.RED.A1T0 RZ, [R0+URZ], RZ ;  /* 0x000000ff00ff79a7 */ /* 0x0001e2000810043f */
[----:B------:R0:W2:Y:S01]  /*1e9d0*/  SHFL.IDX PT, R85, R2, RZ, 0x181f ;  /* 0x00181fff02557589 */ /* 0x0000a200000e0000 */
[----:B------:R-:W-:Y:S05]  /*1e9e0*/  @P2 BRA `(.L_x_659) ;  /* 0x0000000000482947 */ /* 0x000fea0003800000 */
[----:B------:R-:W-:Y:S01]  /*1e9f0*/  ULDC UR4, c[0x0][0xac8] ;  /* 0x0002b20000047ab9 */ /* 0x000fe20000000800 */
[----:B------:R-:W-:Y:S01]  /*1ea00*/  ULDC.64 UR6, c[0x0][0x208] ;  /* 0x0000820000067ab9 */ /* 0x000fe20000000a00 */
        /* <DEDUP_REMOVED lines=16> */
.L_x_659:
[----:B------:R-:W-:Y:S05]  /*1eb10*/  BSYNC B1 ;  /* 0x0000000000017941 */ /* 0x000fea0003800000 */
.L_x_658:
[----:B---3-5:R3:W4:Y:S01]  /*1eb20*/  SHFL.IDX PT, R33, R2, 0x1, 0x181f ;  /* 0x00381f0002217f89 */ /* 0x02872200000e0000 */
[----:B------:R-:W-:Y:S03]  /*1eb30*/  BSSY B1, `(.L_x_660) ;  /* 0x0000015000017945 */ /* 0x000fe60003800000 */
[----:B------:R3:W0:Y:S01]  /*1eb40*/  SHFL.IDX PT, R32, R28, 0x1, 0x181f ;  /* 0x00381f001c207f89 */ /* 0x00062200000e0000 */
[----:B------:R-:W-:Y:S05]  /*1eb50*/  @P1 BRA `(.L_x_661) ;  /* 0x0000000000481947 */ /* 0x000fea0003800000 */
[----:B------:R-:W-:Y:S01]  /*1eb60*/  ULDC UR4, c[0x0][0xac8] ;  /* 0x0002b20000047ab9 */ /* 0x000fe20000000800 */
[----:B------:R-:W-:Y:S01]  /*1eb70*/  ULDC.64 UR6, c[0x0][0x208] ;  /* 0x0000820000067ab9 */ /* 0x000fe20000000a00 */
[----:B------:R-:W-:Y:S02]  /*1eb80*/  ISETP.GE.AND P4, PT, R16, UR4, PT ;  /* 0x0000000410007c0c */ /* 0x000fe4000bf86270 */
[----:B------:R-:W-:Y:S02]  /*1eb90*/  ISETP.GE.AND P3, PT, R213, UR4, PT ;  /* 0x00000004d5007c0c */ /* 0x000fe4000bf66270 */
[----:B------:R-:W-:Y:S02]  /*1eba0*/  ISETP.GE.AND P2, PT, R18, UR4, PT ;  /* 0x0000000412007c0c */ /* 0x000fe4000bf46270 */
[----:B------:R-:W-:-:S07]  /*1ebb0*/  ISETP.GE.AND P1, PT, R19, UR4, PT ;  /* 0x0000000413007c0c */ /* 0x000fce000bf26270 */
[CC--:B0-----:R-:W-:Y:S02]  /*1ebc0*/  @!P4 LEA R4, P6, R16.reuse, R32.reuse, 0x1 ;  /* 0x000000201004c211 */ /* 0x0c1fe400078c08ff */
[CC--:B------:R-:W-:Y:S02]  /*1ebd0*/  @!P3 LEA R6, P5, R23.reuse, R32.reuse, 0x1 ;  /* 0x000000201706b211 */ /* 0x0c0fe400078a08ff */
[-C--:B----4-:R-:W-:Y:S02]  /*1ebe0*/  @!P4 LEA.HI.X R5, R16, R33.reuse, R17, 0x1, P6 ;  /* 0x000000211005c211 */ /* 0x090fe400030f0c11 */
[-C--:B------:R-:W-:Y:S02]  /*1ebf0*/  @!P2 LEA R20, P6, R18, R32.reuse, 0x1 ;  /* 0x000000201214a211 */ /* 0x080fe400078c08ff */
        /* <DEDUP_REMOVED lines=8> */
.L_x_661:
[----:B------:R-:W-:Y:S05]  /*1ec80*/  BSYNC B1 ;  /* 0x0000000000017941 */ /* 0x000fea0003800000 */
.L_x_660:
[----:B0-----:R0:W0:Y:S01]  /*1ec90*/  SHFL.IDX PT, R11, R2, 0x2, 0x181f ;  /* 0x00581f00020b7f89 */ /* 0x00102200000e0000 */
        /* <DEDUP_REMOVED lines=9> */
[-C--:B0-----:R-:W-:Y:S02]  /*1ed30*/  @!P3 LEA R4, P6, R16, R10.reuse, 0x1 ;  /* 0x0000000a1004b211 */ /* 0x081fe400078c08ff */
[-C--:B------:R-:W-:Y:S02]  /*1ed40*/  @!P2 LEA R6, P5, R23, R10.reuse, 0x1 ;  /* 0x0000000a1706a211 */ /* 0x080fe400078a08ff */
[-C--:B------:R-:W-:Y:S02]  /*1ed50*/  @!P1 LEA R8, P4, R18, R10.reuse, 0x1 ;  /* 0x0000000a12089211 */ /* 0x080fe400078808ff */
[-C--:B------:R-:W-:Y:S02]  /*1ed60*/  @!P3 LEA.HI.X R5, R16, R11.reuse, R17, 0x1, P6 ;  /* 0x0000000b1005b211 */ /* 0x080fe400030f0c11 */
        /* <DEDUP_REMOVED lines=8> */
.L_x_663:
[----:B------:R-:W-:Y:S05]  /*1edf0*/  BSYNC B1 ;  /* 0x0000000000017941 */ /* 0x000fea0003800000 */
.L_x_662:
[----:B------:R-:W-:Y:S01]  /*1ee00*/  IADD3 R0, R86, 0x60, RZ ;  /* 0x0000006056007810 */ /* 0x000fe20007ffe0ff */
[----:B0-----:R0:W0:Y:S03]  /*1ee10*/  SHFL.IDX PT, R9, R2, 0x3, 0x181f ;  /* 0x00781f0002097f89 */ /* 0x00102600000e0000 */
[----:B------:R-:W-:Y:S01]  /*1ee20*/  ISETP.GE.AND P0, PT, R0, R3, PT ;  /* 0x000000030000720c */ /* 0x000fe20003f06270 */
[----:B---3--:R-:W3:-:S12]  /*1ee30*/  SHFL.IDX PT, R28, R28, 0x3, 0x181f ;  /* 0x00781f001c1c7f89 */ /* 0x008ed800000e0000 */
[----:B------:R-:W-:Y:S05]  /*1ee40*/  @P0 BRA `(.L_x_664) ;  /* 0x0000000c00c00947 */ /* 0x000fea0003800000 */
[----:B------:R-:W-:Y:S01]  /*1ee50*/  ULDC UR4, c[0x0][0xac8] ;  /* 0x0002b20000047ab9 */ /* 0x000fe20000000800 */
[----:B------:R-:W-:Y:S01]  /*1ee60*/  ULDC.64 UR6, c[0x0][0x208] ;  /* 0x0000820000067ab9 */ /* 0x000fe20000000a00 */
[----:B------:R-:W-:Y:S02]  /*1ee70*/  ISETP.GE.AND P3, PT, R16, UR4, PT ;  /* 0x0000000410007c0c */ /* 0x000fe4000bf66270 */
[----:B------:R-:W-:Y:S02]  /*1ee80*/  ISETP.GE.AND P4, PT, R213, UR4, PT ;  /* 0x00000004d5007c0c */ /* 0x000fe4000bf86270 */
[----:B------:R-:W-:-:S09]  /*1ee90*/  ISETP.GE.AND P5, PT, R18, UR4, PT ;  /* 0x0000000412007c0c */ /* 0x000fd2000bfa6270 */
[CC--:B0--3--:R-:W-:Y:S02]  /*1eea0*/  @!P3 LEA R2, P0, R16.reuse, R28.reuse, 0x1 ;  /* 0x0000001c1002b211 */ /* 0x0c9fe400078008ff */
[-C--:B------:R-:W-:Y:S02]  /*1eeb0*/  @!P4 LEA R4, P1, R23, R28.reuse, 0x1 ;  /* 0x0000001c1704c211 */ /* 0x080fe400078208ff */
[-C--:B------:R-:W-:Y:S02]  /*1eec0*/  @!P3 LEA.HI.X R3, R16, R9.reuse, R17, 0x1, P0 ;  /* 0x000000091003b211 */ /* 0x080fe400000f0c11 */
[----:B------:R-:W-:Y:S02]  /*1eed0*/  ISETP.GE.AND P0, PT, R19, UR4, PT ;  /* 0x0000000413007c0c */ /* 0x000fe4000bf06270 */
[----:B------:R-:W-:Y:S01]  /*1eee0*/  @!P5 LEA R6, P2, R18, R28, 0x1 ;  /* 0x0000001c1206d211 */ /* 0x000fe200078408ff */
[----:B------:R0:W-:Y:S01]  /*1eef0*/  @!P3 ST.E.128 desc[UR6][R2.64], R24 ;  /* 0x000000180200b985 */ /* 0x0001e2000c101d06 */
[----:B------:R-:W-:-:S02]  /*1ef00*/  @!P4 LEA.HI.X R5, R23, R9, R216, 0x1, P1 ;  /* 0x000000091705c211 */ /* 0x000fc400008f0cd8 */
[----:B------:R-:W-:-:S03]  /*1ef10*/  @!P5 LEA.HI.X R7, R18, R9, R218, 0x1, P2 ;  /* 0x000000091207d211 */ /* 0x000fc600010f0cda */
[----:B------:R0:W-:Y:S04]  /*1ef20*/  @!P4 ST.E.128 desc[UR6][R4.64], R44 ;  /* 0x0000002c0400c985 */ /* 0x0001e8000c101d06 */
[----:B------:R0:W-:Y:S01]  /*1ef30*/  @!P5 ST.E.128 desc[UR6][R6.64], R60 ;  /* 0x0000003c0600d985 */ /* 0x0001e2000c101d06 */
[----:B------:R-:W-:Y:S05]  /*1ef40*/  @P0 BRA `(.L_x_664) ;  /* 0x0000000c00800947 */ /* 0x000fea0003800000 */
[----:B0-----:R-:W-:Y:S01]  /*1ef50*/  LEA R2, P0, R19, R28, 0x1 ;  /* 0x0000001c13027211 */ /* 0x001fe200078008ff */
[----:B------:R-:W-:-:S03]  /*1ef60*/  ULDC.64 UR4, c[0x0][0x208] ;  /* 0x0000820000047ab9 */ /* 0x000fc60000000a00 */
[----:B------:R-:W-:-:S05]  /*1ef70*/  LEA.HI.X R3, R19, R9, R217, 0x1, P0 ;  /* 0x0000000913037211 */ /* 0x000fca00000f0cd9 */
[----:B------:R0:W-:Y:S01]  /*1ef80*/  ST.E.128 desc[UR4][R2.64], R76 ;  /* 0x0000004c02007985 */ /* 0x0001e2000c101d04 */
[----:B------:R-:W-:Y:S05]  /*1ef90*/  BRA `(.L_x_664) ;  /* 0x0000000c006c7947 */ /* 0x000fea0003800000 */
.L_x_656:
[----:B------:R-:W3:Y:S01]  /*1efa0*/  LDL R9, [R1+0x64] ;  /* 0x0000640001097983 */ /* 0x000ee20000100800 */
[----:B------:R-:W-:Y:S01]  /*1efb0*/  ULDC.64 UR4, c[0x0][0xc00] ;  /* 0x0003000000047ab9 */ /* 0x000fe20000000a00 */
[----:B------:R-:W4:Y:S01]  /*1efc0*/  LDC R25, c[0x0][0xbe8] ;  /* 0x0002fa00ff197b82 */ /* 0x000f220000000800 */
[----:B------:R-:W-:Y:S01]  /*1efd0*/  ISETP.NE.U32.AND P0, PT, RZ, UR4, PT ;  /* 0x00000004ff007c0c */ /* 0x000fe2000bf05070 */
[----:B0-----:R-:W-:Y:S01]  /*1efe0*/  IMAD.MOV.U32 R6, RZ, RZ, RZ ;  /* 0x000000ffff067224 */ /* 0x001fe200078e00ff */
[----:B------:R-:W-:Y:S02]  /*1eff0*/  ULDC.64 UR6, c[0x0][0x208] ;  /* 0x0000820000067ab9 */ /* 0x000fe40000000a00 */
[----:B------:R-:W-:Y:S01]  /*1f000*/  ISETP.NE.AND.EX P0, PT, RZ, UR5, PT, P0 ;  /* 0x00000005ff007c0c */ /* 0x000fe2000bf05300 */
[----:B------:R-:W0:Y:S02]  /*1f010*/  S2R R7, SR_TID.X ;  /* 0x0000000000077919 */ /* 0x000e240000002100 */
[----:B0-----:R-:W-:-:S05]  /*1f020*/  VIADD R8, R7, 0xffffff80 ;  /* 0xffffff8007087836 */ /* 0x001fca0000000000 */
[----:B------:R-:W-:Y:S01]  /*1f030*/  ISETP.GE.AND P3, PT, R8, 0x80, PT ;  /* 0x000000800800780c */ /* 0x000fe20003f66270 */
[----:B---3--:R-:W-:Y:S01]  /*1f040*/  IMAD.SHL.U32 R4, R9, 0x4, RZ ;  /* 0x0000000409047824 */ /* 0x008fe200078e00ff */
[----:B------:R-:W-:-:S04]  /*1f050*/  SHF.R.S32.HI R12, RZ, 0x1f, R9 ;  /* 0x0000001fff0c7819 */ /* 0x000fc80000011409 */
[----:B------:R-:W-:Y:S02]  /*1f060*/  IADD3 R2, P1, R4, UR4, RZ ;  /* 0x0000000404027c10 */ /* 0x000fe4000ff3e0ff */
[----:B------:R-:W-:-:S04]  /*1f070*/  SHF.L.U64.HI R0, R9, 0x2, R12 ;  /* 0x0000000209007819 */ /* 0x000fc8000001020c */
[----:B------:R-:W-:Y:S01]  /*1f080*/  IADD3.X R3, R0, UR5, RZ, P1, !PT ;  /* 0x0000000500037c10 */ /* 0x000fe20008ffe4ff */
[----:B------:R-:W-:Y:S02]  /*1f090*/  ULDC.64 UR4, c[0x0][0xc08] ;  /* 0x0003020000047ab9 */ /* 0x000fe40000000a00 */
[----:B------:R-:W-:Y:S02]  /*1f0a0*/  ISETP.NE.U32.AND P1, PT, RZ, UR4, PT ;  /* 0x00000004ff007c0c */ /* 0x000fe4000bf25070 */
[----:B------:R0:W5:Y:S02]  /*1f0b0*/  @P0 LDG.E R6, desc[UR6][R2.64] ;  /* 0x0000000602060981 */ /* 0x000164000c1e1900 */
[----:B------:R-:W-:-:S13]  /*1f0c0*/  ISETP.NE.AND.EX P1, PT, RZ, UR5, PT, P1 ;  /* 0x00000005ff007c0c */ /* 0x000fda000bf25310 */
[----:B------:R-:W-:Y:S01]  /*1f0d0*/  @P1 IADD3 R4, P2, R4, UR4, RZ ;  /* 0x0000000404041c10 */ /* 0x000fe2000ff5e0ff */
[----:B------:R-:W-:-:S03]  /*1f0e0*/  ULDC UR4, c[0x0][0xa88] ;  /* 0x0002a20000047ab9 */ /* 0x000fc60000000800 */
[----:B------:R-:W-:Y:S02]  /*1f0f0*/  @P1 IADD3.X R5, R0, UR5, RZ, P2, !PT ;  /* 0x0000000500051c10 */ /* 0x000fe400097fe4ff */
[----:B----4-:R-:W-:Y:S02]  /*1f100*/  ISETP.NE.AND P2, PT, R25, 0x1, PT ;  /* 0x000000011900780c */ /* 0x010fe40003f45270 */
[----:B------:R-:W-:-:S06]  /*1f110*/  MOV R0, UR4 ;  /* 0x0000000400007c02 */ /* 0x000fcc0008000f00 */
[----:B------:R0:W5:Y:S05]  /*1f120*/  @P1 LDG.E R0, desc[UR6][R4.64] ;  /* 0x0000000604001981 */ /* 0x00016a000c1e1900 */
[----:B-1----:R-:W1:Y:S08]  /*1f130*/  @P2 LDC R14, c[0x0][0xbec] ;  /* 0x0002fb00ff0e2b82 */ /* 0x002e700000000800 */
[----:B------:R-:W3:Y:S01]  /*1f140*/  @P2 LDC R27, c[0x0][0xbf0] ;  /* 0x0002fc00ff1b2b82 */ /* 0x000ee20000000800 */
[----:B0-----:R-:W-:Y:S05]  /*1f150*/  @P1 BRA `(.L_x_665) ;  /* 0x0000000000141947 */ /* 0x001fea0003800000 */
[----:B------:R-:W-:Y:S05]  /*1f160*/  @!P0 BRA `(.L_x_665) ;  /* 0x0000000000108947 */ /* 0x000fea0003800000 */
[----:B------:R-:W-:Y:S02]  /*1f170*/  ULDC.64 UR4, c[0x0][0x208] ;  /* 0x0000820000047ab9 */ /* 0x000fe40000000a00 */
[----:B------:R-:W4:Y:S04]  /*1f180*/  LDG.E R5, desc[UR4][R2.64] ;  /* 0x0000000402057981 */ /* 0x000f28000c1e1900 */
[----:B-----5:R-:W4:Y:S02]  /*1f190*/  LDG.E R0, desc[UR4][R2.64+0x4] ;  /* 0x0000040402007981 */ /* 0x020f24000c1e1900 */
[----:B----4-:R-:W-:-:S07]  /*1f1a0*/  IMAD.IADD R0, R0, 0x1, -R5 ;  /* 0x0000000100007824 */ /* 0x010fce00078e0a05 */
.L_x_665:
[----:B------:R-:W4:Y:S04]  /*1f1b0*/  LDL R24, [R1+0x6c] ;  /* 0x00006c0001187983 */ /* 0x000f280000100800 */
[----:B------:R0:W5:Y:S01]  /*1f1c0*/  LDL R20, [R1+0x78] ;  /* 0x0000780001147983 */ /* 0x0001620000100800 */
[----:B------:R-:W-:Y:S01]  /*1f1d0*/  BSSY B1, `(.L_x_666) ;  /* 0x000002e000017945 */ /* 0x000fe20003800000 */
[----:B------:R-:W-:Y:S02]  /*1f1e0*/  SEL R13, R9, RZ, !P0 ;  /* 0x000000ff090d7207 */ /* 0x000fe40004000000 */
[----:B------:R-:W-:Y:S02]  /*1f1f0*/  SEL R12, R12, RZ, !P0 ;  /* 0x000000ff0c0c7207 */ /* 0x000fe40004000000 */
[----:B-----5:R-:W-:-:S02]  /*1f200*/  SHF.R.S32.HI R11, RZ, 0x1f, R6 ;  /* 0x0000001fff0b7819 */ /* 0x020fc40000011406 */
[----:B----4-:R-:W-:Y:S01]  /*1f210*/  SHF.R.S32.HI R10, RZ, 0x1f, R24 ;  /* 0x0000001fff0a7819 */ /* 0x010fe20000011418 */
[----:B0-----:R-:W-:Y:S06]  /*1f220*/  @P3 BRA `(.L_x_667) ;  /* 0x0000000000a03947 */ /* 0x001fec0003800000 */
[----:B------:R-:W0:Y:S01]  /*1f230*/  LDC R9, c[0x0][0xbe8] ;  /* 0x0002fa00ff097b82 */ /* 0x000e220000000800 */
[----:B------:R-:W-:-:S05]  /*1f240*/  LEA R2, R20, R7, 0x7 ;  /* 0x0000000714027211 */ /* 0x000fca00078e38ff */
[----:B------:R-:W-:Y:S02]  /*1f250*/  VIADD R8, R2, 0xffffff80 ;  /* 0xffffff8002087836 */ /* 0x000fe40000000000 */
[----:B0-----:R-:W-:-:S05]  /*1f260*/  IMAD R3, R0, R9, RZ ;  /* 0x0000000900037224 */ /* 0x001fca00078e02ff */
[----:B------:R-:W-:-:S13]  /*1f270*/  ISETP.GE.AND P0, PT, R8, R3, PT ;  /* 0x000000030800720c */ /* 0x000fda0003f06270 */
[----:B------:R-:W-:Y:S05]  /*1f280*/  @P0 BRA `(.L_x_667) ;  /* 0x0000000000880947 */ /* 0x000fea0003800000 */
[----:B------:R-:W-:Y:S01]  /*1f290*/  ISETP.NE.AND P0, PT, R9, 0x1, PT ;  /* 0x000000010900780c */ /* 0x000fe20003f05270 */
[----:B------:R-:W-:Y:S01]  /*1f2a0*/  ULDC.64 UR4, c[0x0][0xb90] ;  /* 0x0002e40000047ab9 */ /* 0x000fe20000000a00 */
[----:B------:R-:W-:Y:S01]  /*1f2b0*/  MOV R2, R6 ;  /* 0x0000000600027202 */ /* 0x000fe20000000f00 */
[----:B------:R-:W-:Y:S01]  /*1f2c0*/  IMAD R7, R10, UR4, RZ ;  /* 0x000000040a077c24 */ /* 0x000fe2000f8e02ff */
[----:B------:R-:W-:Y:S01]  /*1f2d0*/  ULDC.64 UR6, c[0x0][0x208] ;  /* 0x0000820000067ab9 */ /* 0x000fe20000000a00 */
[----:B------:R-:W-:Y:S02]  /*1f2e0*/  IMAD.MOV.U32 R3, RZ, RZ, R11 ;  /* 0x000000ffff037224 */ /* 0x000fe400078e000b */
[----:B------:R-:W-:Y:S02]  /*1f2f0*/  IMAD.MOV.U32 R5, RZ, RZ, R8 ;  /* 0x000000ffff057224 */ /* 0x000fe400078e0008 */
[----:B------:R-:W-:-:S04]  /*1f300*/  IMAD.WIDE.U32 R2, R24, UR4, R2 ;  /* 0x0000000418027c25 */ /* 0x000fc8000f8e0002 */
[----:B------:R-:W0:Y:S01]  /*1f310*/  @P0 LDC R15, c[0x0][0xbec] ;  /* 0x0002fb00ff0f0b82 */ /* 0x000e220000000800 */
[----:B------:R-:W-:Y:S01]  /*1f320*/  IMAD R7, R24, UR5, R7 ;  /* 0x0000000518077c24 */ /* 0x000fe2000f8e0207 */
[----:B------:R-:W-:-:S03]  /*1f330*/  ULDC.64 UR4, c[0x0][0xb98] ;  /* 0x0002e60000047ab9 */ /* 0x000fc60000000a00 */
[----:B------:R-:W-:-:S03]  /*1f340*/  IMAD.IADD R3, R3, 0x1, R7 ;  /* 0x0000000103037824 */ /* 0x000fc600078e0207 */
[----:B------:R-:W4:Y:S01]  /*1f350*/  @P0 LDC R21, c[0x0][0xbf0] ;  /* 0x0002fc00ff150b82 */ /* 0x000f220000000800 */
[----:B------:R-:W-:-:S04]  /*1f360*/  IMAD.WIDE.U32 R2, R13, UR4, R2 ;  /* 0x000000040d027c25 */ /* 0x000fc8000f8e0002 */
[----:B0-----:R-:W-:-:S05]  /*1f370*/  @P0 IMAD.HI.U32 R4, R8, R15, RZ ;  /* 0x0000000f08040227 */ /* 0x001fca00078e00ff */
[----:B----4-:R-:W-:Y:S01]  /*1f380*/  @P0 SHF.R.U32.HI R5, RZ, R21, R4 ;  /* 0x00000015ff050219 */ /* 0x010fe20000011604 */
[----:B------:R-:W-:-:S03]  /*1f390*/  IMAD R4, R12, UR4, RZ ;  /* 0x000000040c047c24 */ /* 0x000fc6000f8e02ff */
[C---:B------:R-:W-:Y:S02]  /*1f3a0*/  IADD3 R7, -R5.reuse, RZ, RZ ;  /* 0x000000ff05077210 */ /* 0x040fe40007ffe1ff */
[----:B------:R-:W-:-:S03]  /*1f3b0*/  IADD3 R2, P0, R5, R2, RZ ;  /* 0x0000000205027210 */ /* 0x000fc60007f1e0ff */
[----:B------:R-:W-:Y:S01]  /*1f3c0*/  IMAD R7, R9, R7, R8 ;  /* 0x0000000709077224 */ /* 0x000fe200078e0208 */
[----:B------:R-:W-:Y:S01]  /*1f3d0*/  SHF.R.S32.HI R9, RZ, 0x1f, R5 ;  /* 0x0000001fff097819 */ /* 0x000fe20000011405 */
[----:B------:R-:W-:Y:S01]  /*1f3e0*/  IMAD R8, R13, UR5, R4 ;  /* 0x000000050d087c24 */ /* 0x000fe2000f8e0204 */
[----:B------:R-:W-:Y:S02]  /*1f3f0*/  ULDC.64 UR4, c[0x0][0xb88] ;  /* 0x0002e20000047ab9 */ /* 0x000fe40000000a00 */
[----:B------:R-:W-:Y:S02]  /*1f400*/  SHF.R.S32.HI R4, RZ, 0x1f, R7 ;  /* 0x0000001fff047819 */ /* 0x000fe40000011407 */
[----:B------:R-:W-:-:S03]  /*1f410*/  IADD3.X R3, R9, R3, R8, P0, !PT ;  /* 0x0000000309037210 */ /* 0x000fc600007fe408 */
[----:B------:R-:W-:Y:S02]  /*1f420*/  IMAD R4, R4, UR4, RZ ;  /* 0x0000000404047c24 */ /* 0x000fe4000f8e02ff */
[----:B------:R-:W-:-:S04]  /*1f430*/  IMAD.WIDE.U32 R2, R7, UR4, R2 ;  /* 0x0000000407027c25 */ /* 0x000fc8000f8e0002 */
[----:B------:R-:W-:Y:S01]  /*1f440*/  IMAD R5, R7, UR5, R4 ;  /* 0x0000000507057c24 */ /* 0x000fe2000f8e0204 */
[----:B------:R-:W-:Y:S02]  /*1f450*/  ULDC.64 UR4, c[0x0][0xb50] ;  /* 0x0002d40000047ab9 */ /* 0x000fe40000000a00 */
[----:B------:R-:W-:Y:S01]  /*1f460*/  LEA R4, P0, R2, UR4, 0x2 ;  /* 0x0000000402047c11 */ /* 0x000fe2000f8010ff */
[----:B------:R-:W-:-:S05]  /*1f470*/  IMAD.IADD R3, R3, 0x1, R5 ;  /* 0x0000000103037824 */ /* 0x000fca00078e0205 */
[----:B------:R-:W-:Y:S01]  /*1f480*/  LEA.HI.X R5, R2, UR5, R3, 0x2, P0 ;  /* 0x0000000502057c11 */ /* 0x000fe200080f1403 */
[----:B------:R-:W-:-:S05]  /*1f490*/  IMAD.MOV.U32 R3, RZ, RZ, -0x800000 ;  /* 0xff800000ff037424 */ /* 0x000fca00078e00ff */
[----:B------:R0:W-:Y:S02]  /*1f4a0*/  STG.E desc[UR6][R4.64], R3 ;  /* 0x0000000304007986 */ /* 0x0001e4000c101906 */
.L_x_667:
[----:B------:R-:W-:Y:S05]  /*1f4b0*/  BSYNC B1 ;  /* 0x0000000000017941 */ /* 0x000fea0003800000 */
.L_x_666:
[----:B0-----:R-:W4:Y:S01]  /*1f4c0*/  LDL R4, [R1+0x68] ;  /* 0x0000680001047983 */ /* 0x001f220000100800 */
[----:B------:R-:W-:Y:S01]  /*1f4d0*/  ULDC.64 UR4, c[0x0][0xaa0] ;  /* 0x0002a80000047ab9 */ /* 0x000fe20000000a00 */
[----:B------:R-:W-:Y:S01]  /*1f4e0*/  BSSY B1, `(.L_x_668) ;  /* 0x0000041000017945 */ /* 0x000fe20003800000 */
[----:B------:R-:W-:-:S04]  /*1f4f0*/  IMAD R3, R11, UR4, RZ ;  /* 0x000000040b037c24 */ /* 0x000fc8000f8e02ff */
[C---:B------:R-:W-:Y:S02]  /*1f500*/  IMAD R5, R6.reuse, UR5, R3 ;  /* 0x0000000506057c24 */ /* 0x040fe4000f8e0203 */
[----:B------:R-:W-:Y:S01]  /*1f510*/  IMAD.WIDE.U32 R2, R6, UR4, RZ ;  /* 0x0000000406027c25 */ /* 0x000fe2000f8e00ff */
        /* <DEDUP_REMOVED lines=10> */
[----:B------:R-:W-:-:S04]  /*1f5c0*/  ULDC.64 UR4, c[0x0][0xae0] ;  /* 0x0002b80000047ab9 */ /* 0x000fc80000000a00 */
[----:B------:R-:W-:Y:S02]  /*1f5d0*/  IADD3 R3, R3, R7, RZ ;  /* 0x0000000703037210 */ /* 0x000fe40007ffe0ff */
[----:B----4-:R-:W-:-:S05]  /*1f5e0*/  LEA R4, R4, R219, 0x5 ;  /* 0x000000db04047211 */ /* 0x010fca00078e28ff */
[----:B------:R-:W-:-:S04]  /*1f5f0*/  IMAD R9, R20, 0x80, R4 ;  /* 0x0000008014097824 */ /* 0x000fc800078e0204 */
[----:B-1----:R-:W-:Y:S01]  /*1f600*/  @P2 IMAD.HI.U32 R4, R9, R14, RZ ;  /* 0x0000000e09042227 */ /* 0x002fe200078e00ff */
[----:B------:R-:W-:-:S04]  /*1f610*/  MOV R5, R9 ;  /* 0x0000000900057202 */ /* 0x000fc80000000f00 */
[----:B---3--:R-:W-:-:S04]  /*1f620*/  @P2 SHF.R.U32.HI R5, RZ, R27, R4 ;  /* 0x0000001bff052219 */ /* 0x008fc80000011604 */
[--C-:B------:R-:W-:Y:S01]  /*1f630*/  SHF.R.S32.HI R4, RZ, 0x1f, R5.reuse ;  /* 0x0000001fff047819 */ /* 0x100fe20000011405 */
[----:B------:R-:W-:Y:S02]  /*1f640*/  IMAD.MOV R6, RZ, RZ, -R5 ;  /* 0x000000ffff067224 */ /* 0x000fe400078e0a05 */
[----:B------:R-:W-:-:S04]  /*1f650*/  IMAD.WIDE.U32 R2, R5, UR4, R2 ;  /* 0x0000000405027c25 */ /* 0x000fc8000f8e0002 */
[----:B------:R-:W-:Y:S02]  /*1f660*/  IMAD R4, R4, UR4, RZ ;  /* 0x0000000404047c24 */ /* 0x000fe4000f8e02ff */
[----:B------:R-:W-:Y:S02]  /*1f670*/  IMAD R7, R25, R6, R9 ;  /* 0x0000000619077224 */ /* 0x000fe400078e0209 */
[----:B------:R-:W-:Y:S01]  /*1f680*/  IMAD R9, R5, UR5, R4 ;  /* 0x0000000505097c24 */ /* 0x000fe2000f8e0204 */
[----:B------:R-:W-:Y:S01]  /*1f690*/  ULDC.64 UR4, c[0x0][0xad8] ;  /* 0x0002b60000047ab9 */ /* 0x000fe20000000a00 */
[----:B------:R-:W-:Y:S01]  /*1f6a0*/  IMAD R6, R20, 0x80, R219 ;  /* 0x0000008014067824 */ /* 0x000fe200078e02db */
[----:B------:R-:W-:Y:S01]  /*1f6b0*/  SHF.R.S32.HI R4, RZ, 0x1f, R7 ;  /* 0x0000001fff047819 */ /* 0x000fe20000011407 */
[----:B------:R-:W-:Y:S02]  /*1f6c0*/  IMAD.IADD R3, R3, 0x1, R9 ;  /* 0x0000000103037824 */ /* 0x000fe400078e0209 */
[----:B------:R-:W-:Y:S01]  /*1f6d0*/  IMAD R25, R0, R25, RZ ;  /* 0x0000001900197224 */ /* 0x000fe200078e02ff */
[----:B------:R-:W-:Y:S01]  /*1f6e0*/  IADD3 R0, R6, 0x20, RZ ;  /* 0x0000002006007810 */ /* 0x000fe20007ffe0ff */
[----:B------:R-:W-:-:S02]  /*1f6f0*/  IMAD R4, R4, UR4, RZ ;  /* 0x0000000404047c24 */ /* 0x000fc4000f8e02ff */
[C---:B------:R-:W-:Y:S01]  /*1f700*/  IMAD.WIDE.U32 R2, R7.reuse, UR4, R2 ;  /* 0x0000000407027c25 */ /* 0x040fe2000f8e0002 */
[-C--:B------:R-:W-:Y:S02]  /*1f710*/  ISETP.GE.AND P2, PT, R6, R25.reuse, PT ;  /* 0x000000190600720c */ /* 0x080fe40003f46270 */
[----:B------:R-:W-:Y:S01]  /*1f720*/  ISETP.GE.AND P1, PT, R0, R25, PT ;  /* 0x000000190000720c */ /* 0x000fe20003f26270 */
[----:B------:R-:W-:Y:S01]  /*1f730*/  IMAD R5, R7, UR5, R4 ;  /* 0x0000000507057c24 */ /* 0x000fe2000f8e0204 */
[----:B------:R-:W-:Y:S01]  /*1f740*/  ULDC.64 UR4, c[0x0][0xa80] ;  /* 0x0002a00000047ab9 */ /* 0x000fe20000000a00 */
[----:B------:R-:W-:Y:S01]  /*1f750*/  VIADD R0, R6, 0x40 ;  /* 0x0000004006007836 */ /* 0x000fe20000000000 */
[----:B------:R-:W-:Y:S01]  /*1f760*/  LEA R4, P3, R2, UR4, 0x1 ;  /* 0x0000000402047c11 */ /* 0x000fe2000f8608ff */
[----:B------:R-:W-:-:S03]  /*1f770*/  IMAD.IADD R3, R3, 0x1, R5 ;  /* 0x0000000103037824 */ /* 0x000fc600078e0205 */
[----:B------:R-:W-:Y:S02]  /*1f780*/  ISETP.GE.AND P0, PT, R0, R25, PT ;  /* 0x000000190000720c */ /* 0x000fe40003f06270 */
[----:B------:R-:W-:Y:S02]  /*1f790*/  LEA.HI.X R5, R2, UR5, R3, 0x1, P3 ;  /* 0x0000000502057c11 */ /* 0x000fe400098f0c03 */
[----:B------:R0:W1:Y:S04]  /*1f7a0*/  SHFL.IDX PT, R2, R4, RZ, 0x181f ;  /* 0x00181fff04027589 */ /* 0x00006800000e0000 */
[----:B------:R0:W3:Y:S01]  /*1f7b0*/  SHFL.IDX PT, R3, R5, RZ, 0x181f ;  /* 0x00181fff05037589 */ /* 0x0000e200000e0000 */
        /* <DEDUP_REMOVED lines=8> */
[----:B---3--:R-:W-:Y:S02]  /*1f840*/  @!P5 LEA.HI.X R9, R16, R3, R17, 0x1, P6 ;  /* 0x000000031009d211 */ /* 0x008fe400030f0c11 */
        /* <DEDUP_REMOVED lines=10> */
.L_x_669:
[----:B------:R-:W-:Y:S05]  /*1f8f0*/  BSYNC B1 ;  /* 0x0000000000017941 */ /* 0x000fea0003800000 */
.L_x_668:
[----:B---34-:R3:W4:Y:S01]  /*1f900*/  SHFL.IDX PT, R3, R5, 0x1, 0x181f ;  /* 0x00381f0005037f89 */ /* 0x01872200000e0000 */
[----:B------:R-:W-:Y:S03]  /*1f910*/  BSSY B1, `(.L_x_670) ;  /* 0x0000015000017945 */ /* 0x000fe60003800000 */
[----:B-1----:R3:W1:Y:S01]  /*1f920*/  SHFL.IDX PT, R2, R4, 0x1, 0x181f ;  /* 0x00381f0004027f89 */ /* 0x00266200000e0000 */
[----:B------:R-:W-:Y:S05]  /*1f930*/  @P1 BRA `(.L_x_671) ;  /* 0x0000000000481947 */ /* 0x000fea0003800000 */
[----:B------:R-:W-:Y:S01]  /*1f940*/  ULDC UR4, c[0x0][0xac8] ;  /* 0x0002b20000047ab9 */ /* 0x000fe20000000800 */
[----:B------:R-:W-:Y:S01]  /*1f950*/  ULDC.64 UR6, c[0x0][0x208] ;  /* 0x0000820000067ab9 */ /* 0x000fe20000000a00 */
[----:B------:R-:W-:Y:S02]  /*1f960*/  ISETP.GE.AND P4, PT, R16, UR4, PT ;  /* 0x0000000410007c0c */ /* 0x000fe4000bf86270 */
[----:B------:R-:W-:Y:S02]  /*1f970*/  ISETP.GE.AND P3, PT, R213, UR4, PT ;  /* 0x00000004d5007c0c */ /* 0x000fe4000bf66270 */
[----:B------:R-:W-:Y:S02]  /*1f980*/  ISETP.GE.AND P2, PT, R18, UR4, PT ;  /* 0x0000000412007c0c */ /* 0x000fe4000bf46270 */
[----:B------:R-:W-:-:S07]  /*1f990*/  ISETP.GE.AND P1, PT, R19, UR4, PT ;  /* 0x0000000413007c0c */ /* 0x000fce000bf26270 */
[CC--:B-1----:R-:W-:Y:S02]  /*1f9a0*/  @!P4 LEA R8, P6, R16.reuse, R2.reuse, 0x1 ;  /* 0x000000021008c211 */ /* 0x0c2fe400078c08ff */
[CC--:B------:R-:W-:Y:S02]  /*1f9b0*/  @!P3 LEA R10, P5, R23.reuse, R2.reuse, 0x1 ;  /* 0x00000002170ab211 */ /* 0x0c0fe400078a08ff */
[-C--:B----4-:R-:W-:Y:S02]  /*1f9c0*/  @!P4 LEA.HI.X R9, R16, R3.reuse, R17, 0x1, P6 ;  /* 0x000000031009c211 */ /* 0x090fe400030f0c11 */
[-C--:B------:R-:W-:Y:S02]  /*1f9d0*/  @!P2 LEA R12, P6, R18, R2.reuse, 0x1 ;  /* 0x00000002120ca211 */ /* 0x080fe400078c08ff */
        /* <DEDUP_REMOVED lines=8> */
.L_x_671:
[----:B------:R-:W-:Y:S05]  /*1fa60*/  BSYNC B1 ;  /* 0x0000000000017941 */ /* 0x000fea0003800000 */
.L_x_670:
[----:B-1--4-:R1:W4:Y:S01]  /*1fa70*/  SHFL.IDX PT, R3, R5, 0x2, 0x181f ;  /* 0x00581f0005037f89 */ /* 0x01232200000e0000 */
        /* <DEDUP_REMOVED lines=12> */
[-C--:B----4-:R-:W-:Y:S02]  /*1fb40*/  @!P3 LEA.HI.X R9, R16, R3.reuse, R17, 0x1, P6 ;  /* 0x000000031009b211 */ /* 0x090fe400030f0c11 */
        /* <DEDUP_REMOVED lines=8> */
.L_x_673:
[----:B------:R-:W-:Y:S05]  /*1fbd0*/  BSYNC B1 ;  /* 0x0000000000017941 */ /* 0x000fea0003800000 */
.L_x_672:
[----:B------:R-:W-:Y:S01]  /*1fbe0*/  IADD3 R0, R6, 0x60, RZ ;  /* 0x0000006006007810 */ /* 0x000fe20007ffe0ff */
[----:B01-3--:R-:W0:Y:S03]  /*1fbf0*/  SHFL.IDX PT, R5, R5, 0x3, 0x181f ;  /* 0x00781f0005057f89 */ /* 0x00be2600000e0000 */
[----:B------:R-:W-:Y:S01]  /*1fc00*/  ISETP.GE.AND P0, PT, R0, R25, PT ;  /* 0x000000190000720c */ /* 0x000fe20003f06270 */
[----:B------:R1:W3:-:S12]  /*1fc10*/  SHFL.IDX PT, R2, R4, 0x3, 0x181f ;  /* 0x00781f0004027f89 */ /* 0x0002d800000e0000 */
[----:B-1----:R-:W-:Y:S05]  /*1fc20*/  @P0 BRA `(.L_x_664) ;  /* 0x0000000000480947 */ /* 0x002fea0003800000 */
[----:B------:R-:W-:Y:S01]  /*1fc30*/  ULDC UR4, c[0x0][0xac8] ;  /* 0x0002b20000047ab9 */ /* 0x000fe20000000800 */
[----:B------:R-:W-:Y:S01]  /*1fc40*/  ULDC.64 UR6, c[0x0][0x208] ;  /* 0x0000820000067ab9 */ /* 0x000fe20000000a00 */
[----:B------:R-:W-:Y:S02]  /*1fc50*/  ISETP.GE.AND P3, PT, R16, UR4, PT ;  /* 0x0000000410007c0c */ /* 0x000fe4000bf66270 */
[----:B------:R-:W-:Y:S02]  /*1fc60*/  ISETP.GE.AND P2, PT, R213, UR4, PT ;  /* 0x00000004d5007c0c */ /* 0x000fe4000bf46270 */
[----:B------:R-:W-:Y:S02]  /*1fc70*/  ISETP.GE.AND P1, PT, R18, UR4, PT ;  /* 0x0000000412007c0c */ /* 0x000fe4000bf26270 */
[----:B------:R-:W-:-:S07]  /*1fc80*/  ISETP.GE.AND P0, PT, R19, UR4, PT ;  /* 0x0000000413007c0c */ /* 0x000fce000bf06270 */
[-C--:B---3--:R-:W-:Y:S02]  /*1fc90*/  @!P3 LEA R6, P6, R16, R2.reuse, 0x1 ;  /* 0x000000021006b211 */ /* 0x088fe400078c08ff */
[-C--:B------:R-:W-:Y:S02]  /*1fca0*/  @!P2 LEA R8, P5, R23, R2.reuse, 0x1 ;  /* 0x000000021708a211 */ /* 0x080fe400078a08ff */
[-C--:B------:R-:W-:Y:S02]  /*1fcb0*/  @!P1 LEA R10, P4, R18, R2.reuse, 0x1 ;  /* 0x00000002120a9211 */ /* 0x080fe400078808ff */
[-C--:B0-----:R-:W-:Y:S02]  /*1fcc0*/  @!P3 LEA.HI.X R7, R16, R5.reuse, R17, 0x1, P6 ;  /* 0x000000051007b211 */ /* 0x081fe400030f0c11 */
[----:B------:R-:W-:Y:S02]  /*1fcd0*/  @!P0 LEA R2, P6, R19, R2, 0x1 ;  /* 0x0000000213028211 */ /* 0x000fe400078c08ff */
[-C--:B------:R-:W-:Y:S01]  /*1fce0*/  @!P2 LEA.HI.X R9, R23, R5.reuse, R216, 0x1, P5 ;  /* 0x000000051709a211 */ /* 0x080fe200028f0cd8 */
[----:B------:R1:W-:Y:S01]  /*1fcf0*/  @!P3 ST.E.128 desc[UR6][R6.64], RZ ;  /* 0x000000ff0600b985 */ /* 0x0003e2000c101d06 */
[----:B------:R-:W-:-:S02]  /*1fd00*/  @!P1 LEA.HI.X R11, R18, R5, R218, 0x1, P4 ;  /* 0x00000005120b9211 */ /* 0x000fc400020f0cda */
[----:B----4-:R-:W-:Y:S01]  /*1fd10*/  @!P0 LEA.HI.X R3, R19, R5, R217, 0x1, P6 ;  /* 0x0000000513038211 */ /* 0x010fe200030f0cd9 */
[----:B------:R1:W-:Y:S04]  /*1fd20*/  @!P2 ST.E.128 desc[UR6][R8.64], RZ ;  /* 0x000000ff0800a985 */ /* 0x0003e8000c101d06 */
[----:B------:R1:W-:Y:S04]  /*1fd30*/  @!P1 ST.E.128 desc[UR6][R10.64], RZ ;  /* 0x000000ff0a009985 */ /* 0x0003e8000c101d06 */
[----:B------:R1:W-:Y:S02]  /*1fd40*/  @!P0 ST.E.128 desc[UR6][R2.64], RZ ;  /* 0x000000ff02008985 */ /* 0x0003e4000c101d06 */
.L_x_664:
[----:B------:R-:W-:Y:S05]  /*1fd50*/  BSYNC B0 ;  /* 0x0000000000007941 */ /* 0x000fea0003800000 */
.L_x_655:
[----:B------:R-:W-:Y:S02]  /*1fd60*/  ULDC UR4, c[0x0][0xc3c] ;  /* 0x00030f0000047ab9 */ /* 0x000fe40000000800 */
[----:B--2---:R-:W-:-:S13]  /*1fd70*/  ISETP.GE.AND P0, PT, R31, UR4, PT ;  /* 0x000000041f007c0c */ /* 0x004fda000bf06270 */
[----:B------:R-:W-:Y:S05]  /*1fd80*/  @!P0 BRA `(.L_x_674) ;  /* 0xfffffe1000508947 */ /* 0x000fea000383ffff */
[----:B------:R-:W-:Y:S05]  /*1fd90*/  BRA `(.L_x_436) ;  /* 0x0000007000507947 */ /* 0x000fea0003800000 */
.L_x_434:
[----:B------:R-:W-:-:S08]  /*1fda0*/  NOP ;  /* 0x0000000000007918 */ /* 0x000fd00000000000 */
[----:B------:R-:W0:-:S00]  /*1fdb0*/  USETMAXREG.DEALLOC.CTAPOOL 0x28 ;  /* 0x00000028000079c8 */ /* 0x000e0000080e0500 */
[----:B0-----:R-:W-:Y:S01]  /*1fdc0*/  LOP3.LUT R2, R2, 0x3, RZ, 0xc0, !PT ;  /* 0x0000000302027812 */ /* 0x001fe200078ec0ff */
[----:B------:R-:W-:Y:S01]  /*1fdd0*/  IMAD.MOV.U32 R4, RZ, RZ, RZ ;  /* 0x000000ffff047224 */ /* 0x000fe200078e00ff */
[----:B------:R-:W-:-:S04]  /*1fde0*/  LOP3.LUT R23, R23, 0xffffffbf, RZ, 0xc0, !PT ;  /* 0xffffffbf17177812 */ /* 0x000fc800078ec0ff */
[----:B------:R-:W0:Y:S02]  /*1fdf0*/  SHFL.IDX PT, R2, R2, RZ, 0x1f ;  /* 0x00001fff02027589 */ /* 0x000e2400000e0000 */
[----:B0-----:R-:W-:-:S13]  /*1fe00*/  ISETP.NE.AND P0, PT, R2, RZ, PT ;  /* 0x000000ff0200720c */ /* 0x001fda0003f05270 */
[----:B------:R-:W-:Y:S01]  /*1fe10*/  @P0 LOP3.LUT R23, R23, 0x40, RZ, 0xfc, !PT ;  /* 0x0000004017170812 */ /* 0x000fe200078efcff */
[----:B------:R-:W-:Y:S06]  /*1fe20*/  @!P0 BRA `(.L_x_675) ;  /* 0x00000000001c8947 */ /* 0x000fec0003800000 */
[----:B------:R-:W0:Y:S08]  /*1fe30*/  S2UR UR5, SR_CgaCtaId ;  /* 0x00000000000579c3 */ /* 0x000e300000008800 */
[----:B------:R-:W-:Y:S06]  /*1fe40*/  BAR.SYNC.DEFER_BLOCKING 0x5, 0x180 ;  /* 0x0146000000007b1d */ /* 0x000fec0000010000 */
[----:B------:R-:W-:-:S02]  /*1fe50*/  UMOV UR4, 0x400 ;  /* 0x0000040000047882 */ /* 0x000fc40000000000 */
[----:B0-----:R-:W-:-:S09]  /*1fe60*/  ULEA UR4, UR5, UR4, 0x18 ;  /* 0x0000000405047291 */ /* 0x001fd2000f8ec03f */
[----:B------:R-:W0:Y:S01]  /*1fe70*/  LDS.128 R16, [UR4+0x388d0] ;  /* 0x0388d004ff107984 */ /* 0x000e220008000c00 */
[----:B------:R-:W-:Y:S06]  /*1fe80*/  BAR.ARV 0x4, 0x180 ;  /* 0x0106000000007b1d */ /* 0x000fec0000002000 */
[----:B------:R-:W-:Y:S05]  /*1fe90*/  BRA `(.L_x_676) ;  /* 0x0000000800047947 */ /* 0x000fea0003800000 */
.L_x_675:
[----:B------:R-:W-:Y:S01]  /*1fea0*/  LOP3.LUT R5, R0, 0x1f, RZ, 0xc0, !PT ;  /* 0x0000001f00057812 */ /* 0x000fe200078ec0ff */
[----:B------:R-:W-:Y:S01]  /*1feb0*/  ULDC UR4, c[0x0][0xc3c] ;  /* 0x00030f0000047ab9 */ /* 0x000fe20000000800 */
[----:B------:R-:W-:Y:S01]  /*1fec0*/  ULDC.64 UR6, c[0x0][0x208] ;  /* 0x0000820000067ab9 */ /* 0x000fe20000000a00 */
[----:B------:R-:W-:Y:S01]  /*1fed0*/  ULDC UR5, c[0x0][0xc38] ;  /* 0x00030e0000057ab9 */ /* 0x000fe20000000800 */
[----:B------:R-:W-:-:S04]  /*1fee0*/  ISETP.NE.AND P0, PT, R5, 0x1f, PT ;  /* 0x0000001f0500780c */ /* 0x000fc80003f05270 */
[----:B------:R-:W-:-:S13]  /*1fef0*/  ISETP.GE.OR P1, PT, R5, UR4, !P0 ;  /* 0x0000000405007c0c */ /* 0x000fda000c726670 */
[----:B------:R-:W0:Y:S02]  /*1ff00*/  @!P1 LDC.64 R2, c[0x0][0xc80] ;  /* 0x00032000ff029b82 */ /* 0x000e240000000a00 */
[----:B0-----:R-:W-:-:S05]  /*1ff10*/  @!P1 IMAD.WIDE.U32 R2, R5, 0x4, R2 ;  /* 0x0000000405029825 */ /* 0x001fca00078e0002 */
[----:B------:R-:W2:Y:S01]  /*1ff20*/  @!P1 LDG.E R4, desc[UR6][R2.64] ;  /* 0x0000000602049981 */ /* 0x000ea2000c1e1900 */
[C---:B------:R-:W-:Y:S01]  /*1ff30*/  ISETP.NE.AND P1, PT, R5.reuse, RZ, PT ;  /* 0x000000ff0500720c */ /* 0x040fe20003f25270 */
[----:B------:R-:W0:Y:S01]  /*1ff40*/  S2UR UR6, SR_CTAID.X ;  /* 0x00000000000679c3 */ /* 0x000e220000002500 */
[C---:B------:R-:W-:Y:S01]  /*1ff50*/  ISETP.GE.U32.AND P2, PT, R5.reuse, 0x2, PT ;  /* 0x000000020500780c */ /* 0x040fe20003f46070 */
[----:B------:R-:W-:Y:S01]  /*1ff60*/  UMOV UR4, URZ ;  /* 0x0000003f00047c82 */ /* 0x000fe20008000000 */
[C---:B------:R-:W-:Y:S01]  /*1ff70*/  ISETP.GE.U32.AND P3, PT, R5.reuse, 0x4, PT ;  /* 0x000000040500780c */ /* 0x040fe20003f66070 */
[----:B------:R-:W-:Y:S01]  /*1ff80*/  IMAD.MOV.U32 R16, RZ, RZ, RZ ;  /* 0x000000ffff107224 */ /* 0x000fe200078e00ff */
[C---:B------:R-:W-:Y:S02]  /*1ff90*/  ISETP.GE.U32.AND P4, PT, R5.reuse, 0x8, PT ;  /* 0x000000080500780c */ /* 0x040fe40003f86070 */
[----:B------:R-:W-:Y:S01]  /*1ffa0*/  ISETP.GE.U32.AND P5, PT, R5, 0x10, PT ;  /* 0x000000100500780c */ /* 0x000fe20003fa6070 */
[----:B--2---:R-:W1:Y:S02]  /*1ffb0*/  SHFL.UP PT, R6, R4, 0x1, RZ ;  /* 0x0420000004067989 */ /* 0x004e6400000e00ff */
[----:B-1----:R-:W-:-:S05]  /*1ffc0*/  SEL R7, R6, RZ, P1 ;  /* 0x000000ff06077207 */ /* 0x002fca0000800000 */
[----:B------:R-:W-:-:S05]  /*1ffd0*/  IMAD.IADD R7, R4, 0x1, R7 ;  /* 0x0000000104077824 */ /* 0x000fca00078e0207 */
[----:B------:R-:W1:Y:S02]  /*1ffe0*/  SHFL.UP PT, R6, R7, 0x2, RZ ;  /* 0x0440000007067989 */ /* 0x000e6400000e00ff */
[----:B-1----:R-:W-:-:S04]  /*1fff0*/  SEL R6, R6, RZ, P2 ;  /* 0x000000ff06067207 */ /* 0x002fc80001000000 */
[----:B------:R-:W-:-:S05]  /*20000*/  IADD3 R6, R7, R6, RZ ;  /* 0x0000000607067210 */ /* 0x000fca0007ffe0ff */
[----:B------:R-:W1:Y:S02]  /*20010*/  SHFL.UP PT, R8, R6, 0x4, RZ ;  /* 0x0480000006087989 */ /* 0x000e6400000e00ff */
[----:B-1----:R-:W-:-:S05]  /*20020*/  SEL R3, R8, RZ, P3 ;  /* 0x000000ff08037207 */ /* 0x002fca0001800000 */
[----:B------:R-:W-:-:S05]  /*20030*/  IMAD.IADD R3, R6, 0x1, R3 ;  /* 0x0000000106037824 */ /* 0x000fca00078e0203 */
[----:B------:R-:W1:Y:S02]  /*20040*/  SHFL.UP PT, R2, R3, 0x8, RZ ;  /* 0x0500000003027989 */ /* 0x000e6400000e00ff */
[----:B-1----:R-:W-:-:S05]  /*20050*/  SEL R2, R2, RZ, P4 ;  /* 0x000000ff02027207 */ /* 0x002fca0002000000 */
[----:B------:R-:W-:-:S05]  /*20060*/  IMAD.IADD R2, R3, 0x1, R2 ;  /* 0x0000000103027824 */ /* 0x000fca00078e0202 */
[----:B------:R-:W1:Y:S02]  /*20070*/  SHFL.UP PT, R7, R2, 0x10, RZ ;  /* 0x0600000002077989 */ /* 0x000e6400000e00ff */
[----:B-1----:R-:W-:-:S04]  /*20080*/  SEL R7, R7, RZ, P5 ;  /* 0x000000ff07077207 */ /* 0x002fc80002800000 */
[----:B------:R-:W-:-:S05]  /*20090*/  IADD3 R7, R2, R7, RZ ;  /* 0x0000000702077210 */ /* 0x000fca0007ffe0ff */
[----:B------:R-:W1:Y:S02]  /*200a0*/  SHFL.IDX PT, R6, R7, 0x1f, 0x1f ;  /* 0x03e01f0007067f89 */ /* 0x000e6400000e0000 */
[----:B-1----:R-:W-:-:S04]  /*200b0*/  IMAD R6, R6, UR5, RZ ;  /* 0x0000000506067c24 */ /* 0x002fc8000f8e02ff */
[----:B------:R-:W-:Y:S01]  /*200c0*/  IMAD.MOV.U32 R3, RZ, RZ, R6 ;  /* 0x000000ffff037224 */ /* 0x000fe200078e0006 */
[----:B0-----:R-:W-:-:S13]  /*200d0*/  ISETP.GT.AND P6, PT, R6, UR6, PT ;  /* 0x0000000606007c0c */ /* 0x001fda000bfc4270 */
[----:B------:R-:W-:Y:S05]  /*200e0*/  @P6 BRA `(.L_x_677) ;  /* 0x0000000000a06947 */ /* 0x000fea0003800000 */
[----:B------:R-:W0:Y:S01]  /*200f0*/  LDC R10, c[0x0][0xc3c] ;  /* 0x00030f00ff0a7b82 */ /* 0x000e220000000800 */
[----:B------:R-:W-:Y:S01]  /*20100*/  MOV R6, R3 ;  /* 0x0000000300067202 */ /* 0x000fe20000000f00 */
[----:B------:R-:W-:Y:S01]  /*20110*/  UMOV UR4, URZ ;  /* 0x0000003f00047c82 */ /* 0x000fe20008000000 */
[----:B------:R-:W-:Y:S01]  /*20120*/  ULDC UR7, c[0x0][0xc3c] ;  /* 0x00030f0000077ab9 */ /* 0x000fe20000000800 */
[----:B------:R-:W-:-:S05]  /*20130*/  ULDC UR5, c[0x0][0xc38] ;  /* 0x00030e0000057ab9 */ /* 0x000fca0000000800 */
.L_x_681:
[----:B------:R-:W-:Y:S01]  /*20140*/  UIADD3 UR4, UR4, 0x1f, URZ ;  /* 0x0000001f04047890 */ /* 0x000fe2000fffe03f */
[----:B------:R-:W-:-:S05]  /*20150*/  IMAD.U32 R19, RZ, RZ, UR7 ;  /* 0x00000007ff137e24 */ /* 0x000fca000f8e00ff */
[----:B0-----:R-:W-:-:S13]  /*20160*/  ISETP.LE.AND P6, PT, R10, UR4, PT ;  /* 0x000000040a007c0c */ /* 0x001fda000bfc3270 */
[----:B------:R-:W-:Y:S05]  /*20170*/  @P6 BRA `(.L_x_678) ;  /* 0x0000000400286947 */ /* 0x000fea0003800000 */
[----:B------:R-:W-:Y:S01]  /*20180*/  VIADD R7, R5, UR4 ;  /* 0x0000000405077c36 */ /* 0x000fe20008000000 */
[----:B------:R-:W-:Y:S01]  /*20190*/  BSSY B0, `(.L_x_679) ;  /* 0x0000008000007945 */ /* 0x000fe20003800000 */
[----:B------:R-:W-:-:S03]  /*201a0*/  MOV R4, RZ ;  /* 0x000000ff00047202 */ /* 0x000fc60000000f00 */
[----:B------:R-:W-:-:S13]  /*201b0*/  ISETP.GE.OR P6, PT, R7, R10, !P0 ;  /* 0x0000000a0700720c */ /* 0x000fda00047c6670 */
[----:B------:R-:W-:Y:S05]  /*201c0*/  @P6 BRA `(.L_x_680) ;  /* 0x0000000000106947 */ /* 0x000fea0003800000 */
[----:B------:R-:W0:Y:S01]  /*201d0*/  LDC.64 R2, c[0x0][0xc80] ;  /* 0x00032000ff027b82 */ /* 0x000e220000000a00 */
[----:B------:R-:W-:Y:S01]  /*201e0*/  ULDC.64 UR8, c[0x0][0x208] ;  /* 0x0000820000087ab9 */ /* 0x000fe20000000a00 */
[----:B0-----:R-:W-:-:S05]  /*201f0*/  IMAD.WIDE R2, R7, 0x4, R2 ;  /* 0x0000000407027825 */ /* 0x001fca00078e0202 */
[----:B------:R0:W5:Y:S02]  /*20200*/  LDG.E R4, desc[UR8][R2.64] ;  /* 0x0000000802047981 */ /* 0x000164000c1e1900 */
.L_x_680:
[----:B------:R-:W-:Y:S05]  /*20210*/  BSYNC B0 ;  /* 0x0000000000007941 */ /* 0x000fea0003800000 */
.L_x_679:
[----:B0----5:R-:W0:Y:S02]  /*20220*/  SHFL.UP PT, R2, R4, 0x1, RZ ;  /* 0x0420000004027989 */ /* 0x021e2400000e00ff */
        /* <DEDUP_REMOVED lines=16> */
[----:B------:R-:W-:-:S04]  /*20330*/  IADD3 R6, R3, R6, RZ ;  /* 0x0000000603067210 */ /* 0x000fc80007ffe0ff */
[----:B------:R-:W-:-:S13]  /*20340*/  ISETP.GT.AND P6, PT, R6, UR6, PT ;  /* 0x0000000606007c0c */ /* 0x000fda000bfc4270 */
[----:B------:R-:W-:Y:S05]  /*20350*/  @!P6 BRA `(.L_x_681) ;  /* 0xfffffffc0078e947 */ /* 0x000fea000383ffff */
[----:B------:R-:W-:-:S07]  /*20360*/  IMAD.MOV.U32 R7, RZ, RZ, R9 ;  /* 0x000000ffff077224 */ /* 0x000fce00078e0009 */
.L_x_677:
        /* <DEDUP_REMOVED lines=10> */
[----:B0-----:R-:W-:-:S06]  /*20410*/  IADD3 R2, R8, 0xffffffe, RZ ;  /* 0x0ffffffe08027810 */ /* 0x001fcc0007ffe0ff */
[----:B------:R0:W1:Y:S01]  /*20420*/  F2I.FTZ.U32.TRUNC.NTZ R3, R2 ;  /* 0x0000000200037305 */ /* 0x000062000021f000 */
[----:B------:R-:W-:Y:S05]  /*20430*/  @!P0 BRA `(.L_x_682) ;  /* 0x0000000000088947 */ /* 0x000fea0003800000 */
[----:B------:R-:W-:-:S06]  /*20440*/  VIADD R16, R19, 0xffffffff ;  /* 0xffffffff13107836 */ /* 0x000fcc0000000000 */
[----:B------:R2:W3:Y:S02]  /*20450*/  SHFL.IDX PT, R16, R7, R16, 0x1f ;  /* 0x00001f1007107589 */ /* 0x0004e400000e0000 */
.L_x_682:
[----:B---3--:R-:W-:Y:S01]  /*20460*/  IMAD R16, R16, UR5, R9 ;  /* 0x0000000510107c24 */ /* 0x008fe2000f8e0209 */
[----:B0-----:R-:W-:Y:S01]  /*20470*/  IABS R2, R12 ;  /* 0x0000000c00027213 */ /* 0x001fe20000000000 */
[----:B-12---:R-:W-:Y:S01]  /*20480*/  IMAD.MOV R7, RZ, RZ, -R3 ;  /* 0x000000ffff077224 */ /* 0x006fe200078e0a03 */
[----:B------:R-:W-:Y:S02]  /*20490*/  IADD3 R19, R19, UR4, RZ ;  /* 0x0000000413137c10 */ /* 0x000fe4000fffe0ff */
[----:B------:R-:W-:Y:S01]  /*204a0*/  IADD3 R9, -R16, UR6, RZ ;  /* 0x0000000610097c10 */ /* 0x000fe2000fffe1ff */
[----:B------:R-:W-:Y:S01]  /*204b0*/  IMAD R7, R7, R10, RZ ;  /* 0x0000000a07077224 */ /* 0x000fe200078e02ff */
[----:B------:R-:W-:Y:S01]  /*204c0*/  IADD3 R6, RZ, -R2, RZ ;  /* 0x80000002ff067210 */ /* 0x000fe20007ffe0ff */
[----:B------:R-:W-:Y:S01]  /*204d0*/  IMAD.MOV.U32 R2, RZ, RZ, RZ ;  /* 0x000000ffff027224 */ /* 0x000fe200078e00ff */
[----:B------:R-:W-:-:S03]  /*204e0*/  IABS R4, R9 ;  /* 0x0000000900047213 */ /* 0x000fc60000000000 */
[----:B------:R-:W-:-:S04]  /*204f0*/  IMAD.HI.U32 R2, R3, R7, R2 ;  /* 0x0000000703027227 */ /* 0x000fc800078e0002 */
[----:B------:R-:W-:Y:S01]  /*20500*/  IMAD.MOV.U32 R3, RZ, RZ, R4 ;  /* 0x000000ffff037224 */ /* 0x000fe200078e0004 */
[----:B------:R-:W-:-:S03]  /*20510*/  MOV R4, R6 ;  /* 0x0000000600047202 */ /* 0x000fc60000000f00 */
        /* <DEDUP_REMOVED lines=9> */
[----:B------:R-:W-:-:S06]  /*205b0*/  @P0 IADD3 R2, R2, 0x1, RZ ;  /* 0x0000000102020810 */ /* 0x000fcc0007ffe0ff */
[----:B------:R-:W-:Y:S01]  /*205c0*/  @!P2 IMAD.MOV R2, RZ, RZ, -R2 ;  /* 0x000000ffff02a224 */ /* 0x000fe200078e0a02 */
[----:B------:R-:W-:-:S05]  /*205d0*/  @!P1 LOP3.LUT R2, RZ, R12, RZ, 0x33, !PT ;  /* 0x0000000cff029212 */ /* 0x000fca00078e33ff */
[--C-:B------:R-:W-:Y:S02]  /*205e0*/  IMAD.MOV R17, RZ, RZ, -R2.reuse ;  /* 0x000000ffff117224 */ /* 0x100fe400078e0a02 */
[----:B------:R-:W-:Y:S02]  /*205f0*/  IMAD.MOV.U32 R18, RZ, RZ, R2 ;  /* 0x000000ffff127224 */ /* 0x000fe400078e0002 */
[----:B------:R-:W-:Y:S01]  /*20600*/  IMAD R17, R12, R17, R9 ;  /* 0x000000110c117224 */ /* 0x000fe200078e0209 */
[----:B------:R-:W-:Y:S06]  /*20610*/  BRA `(.L_x_683) ;  /* 0x00000000000c7947 */ /* 0x000fec0003800000 */
.L_x_678:
[----:B------:R-:W-:Y:S01]  /*20620*/  IMAD.MOV.U32 R17, RZ, RZ, RZ ;  /* 0x000000ffff117224 */ /* 0x000fe200078e00ff */
[----:B------:R-:W-:Y:S01]  /*20630*/  MOV R16, UR6 ;  /* 0x0000000600107c02 */ /* 0x000fe20008000f00 */
[----:B------:R-:W-:-:S07]  /*20640*/  IMAD.MOV.U32 R18, RZ, RZ, RZ ;  /* 0x000000ffff127224 */ /* 0x000fce00078e00ff */
.L_x_683:
[----:B------:R-:W-:-:S13]  /*20650*/  ISETP.NE.AND P0, PT, R5, RZ, PT ;  /* 0x000000ff0500720c */ /* 0x000fda0003f05270 */
[----:B------:R-:W0:Y:S01]  /*20660*/  @!P0 S2R R3, SR_CgaCtaId ;  /* 0x0000000000038919 */ /* 0x000e220000008800 */
[----:B------:R-:W-:-:S04]  /*20670*/  @!P0 MOV R2, 0x400 ;  /* 0x0000040000028802 */ /* 0x000fc80000000f00 */
[----:B0-----:R-:W-:-:S05]  /*20680*/  @!P0 LEA R2, R3, R2, 0x18 ;  /* 0x0000000203028211 */ /* 0x001fca00078ec0ff */
[----:B------:R1:W-:Y:S01]  /*20690*/  @!P0 STS.128 [R2+0x388d0], R16 ;  /* 0x0388d01002008388 */ /* 0x0003e20000000c00 */
[----:B------:R-:W-:Y:S06]  /*206a0*/  BAR.ARV 0x5, 0x180 ;  /* 0x0146000000007b1d */ /* 0x000fec0000002000 */
.L_x_676:
[----:B------:R2:W-:Y:S01]  /*206b0*/  STL [R1+0x30], RZ ;  /* 0x000030ff01007387 */ /* 0x0005e20000100800 */
[----:B------:R-:W-:Y:S01]  /*206c0*/  ULDC UR4, c[0x0][0xc3c] ;  /* 0x00030f0000047ab9 */ /* 0x000fe20000000800 */
[----:B------:R-:W-:Y:S01]  /*206d0*/  IMAD.MOV.U32 R29, RZ, RZ, 0x1 ;  /* 0x00000001ff1d7424 */ /* 0x000fe200078e00ff */
[----:B0-----:R-:W-:Y:S02]  /*206e0*/  ISETP.GE.AND P0, PT, R19, UR4, PT ;  /* 0x0000000413007c0c */ /* 0x001fe4000bf06270 */
[----:B------:R-:W-:-:S11]  /*206f0*/  MOV R27, RZ ;  /* 0x000000ff001b7202 */ /* 0x000fd60000000f00 */
[----:B--2---:R-:W-:Y:S05]  /*20700*/  @P0 BRA `(.L_x_684) ;  /* 0x0000006400180947 */ /* 0x004fea0003800000 */
[----:B------:R-:W0:Y:S01]  /*20710*/  S2UR UR5, SR_CgaCtaId ;  /* 0x00000000000579c3 */ /* 0x000e220000008800 */
[----:B------:R2:W-:Y:S01]  /*20720*/  STL [R1+0x30], RZ ;  /* 0x000030ff01007387 */ /* 0x0005e20000100800 */
[C---:B------:R-:W-:Y:S01]  /*20730*/  IMAD.SHL.U32 R36, R0.reuse, 0x8, RZ ;  /* 0x0000000800247824 */ /* 0x040fe200078e00ff */
[----:B-1----:R-:W-:Y:S01]  /*20740*/  LOP3.LUT R2, R0, 0x7f, RZ, 0xc0, !PT ;  /* 0x0000007f00027812 */ /* 0x002fe200078ec0ff */
[----:B------:R-:W-:Y:S01]  /*20750*/  UMOV UR4, 0x400 ;  /* 0x0000040000047882 */ /* 0x000fe20000000000 */
[----:B------:R-:W-:Y:S01]  /*20760*/  BSSY B8, `(.L_x_684) ;  /* 0x0000640000087945 */ /* 0x000fe20003800000 */
[----:B------:R-:W-:Y:S01]  /*20770*/  IMAD.MOV.U32 R30, RZ, RZ, 0x1 ;  /* 0x00000001ff1e7424 */ /* 0x000fe200078e00ff */
[----:B------:R-:W-:Y:S01]  /*20780*/  LOP3.LUT R3, R36, 0x1f8, RZ, 0xc0, !PT ;  /* 0x000001f824037812 */ /* 0x000fe200078ec0ff */
[----:B------:R-:W-:Y:S01]  /*20790*/  IMAD.SHL.U32 R34, R2, 0x8, RZ ;  /* 0x0000000802227824 */ /* 0x000fe200078e00ff */
[----:B------:R-:W-:Y:S01]  /*207a0*/  SHF.R.U32.HI R2, RZ, 0x3, R2 ;  /* 0x00000003ff027819 */ /* 0x000fe20000011602 */
[----:B------:R-:W-:Y:S01]  /*207b0*/  IMAD.MOV.U32 R28, RZ, RZ, RZ ;  /* 0x000000ffff1c7224 */ /* 0x000fe200078e00ff */
[----:B------:R-:W-:Y:S01]  /*207c0*/  LOP3.LUT R3, R3, 0x38, R0, 0x78, !PT ;  /* 0x0000003803037812 */ /* 0x000fe200078e7800 */
[----:B------:R-:W-:Y:S01]  /*207d0*/  IMAD.MOV.U32 R27, RZ, RZ, RZ ;  /* 0x000000ffff1b7224 */ /* 0x000fe200078e00ff */
[----:B------:R-:W-:Y:S01]  /*207e0*/  SHF.L.U32 R0, R0, 0x4, RZ ;  /* 0x0000000400007819 */ /* 0x000fe200000006ff */
[----:B------:R-:W-:Y:S01]  /*207f0*/  ULDC.64 UR38, c[0x0][0x198] ;  /* 0x0000660000267ab9 */ /* 0x000fe20000000a00 */
[----:B------:R-:W-:Y:S01]  /*20800*/  LOP3.LUT R34, R3, 0x200, R34, 0xf8, !PT ;  /* 0x0000020003227812 */ /* 0x000fe200078ef822 */
[----:B------:R-:W-:Y:S01]  /*20810*/  ULOP3.LUT UR37, UR60, 0x2, URZ, 0xfc, !UPT ;  /* 0x000000023c257892 */ /* 0x000fe2000f8efc3f */
[----:B------:R-:W-:Y:S01]  /*20820*/  LOP3.LUT R36, R36, 0x38, RZ, 0xc0, !PT ;  /* 0x0000003824247812 */ /* 0x000fe200078ec0ff */
[----:B------:R-:W-:Y:S01]  /*20830*/  ULDC UR36, c[0x0][0xc] ;  /* 0x0000030000247ab9 */ /* 0x000fe20000000800 */
[----:B------:R-:W-:-:S02]  /*20840*/  LOP3.LUT R0, R2, 0x70, R0, 0xf8, !PT ;  /* 0x0000007002007812 */ /* 0x000fc400078ef800 */
[----:B------:R-:W-:Y:S02]  /*20850*/  MOV R29, 0x1 ;  /* 0x00000001001d7802 */ /* 0x000fe40000000f00 */
[C---:B------:R-:W-:Y:S01]  /*20860*/  LOP3.LUT R3, R36.reuse, 0x40, RZ, 0xfc, !PT ;  /* 0x0000004024037812 */ /* 0x040fe200078efcff */
[----:B0-----:R-:W-:Y:S01]  /*20870*/  ULEA UR4, UR5, UR4, 0x18 ;  /* 0x0000000405047291 */ /* 0x001fe2000f8ec03f */
[C---:B------:R-:W-:Y:S02]  /*20880*/  LOP3.LUT R2, R36.reuse, 0x80, RZ, 0xfc, !PT ;  /* 0x0000008024027812 */ /* 0x040fe400078efcff */
[----:B------:R-:W-:-:S03]  /*20890*/  LOP3.LUT R0, R36, 0xc0, RZ, 0xfc, !PT ;  /* 0x000000c024007812 */ /* 0x000fc600078efcff */
[----:B------:R-:W-:-:S05]  /*208a0*/  IMAD.U32 R22, RZ, RZ, UR4 ;  /* 0x00000004ff167e24 */ /* 0x000fca000f8e00ff */
[----:B--2---:R-:W-:-:S07]  /*208b0*/  LEA R37, R34, R22, 0x1 ;  /* 0x0000001622257211 */ /* 0x004fce00078e08ff */
.L_x_793:
[----:B0-----:R-:W0:Y:S01]  /*208c0*/  LDC.64 R2, c[0x0][0xc88] ;  /* 0x00032200ff027b82 */ /* 0x001e220000000a00 */
[----:B------:R-:W-:Y:S01]  /*208d0*/  ULDC.64 UR4, c[0x0][0x208] ;  /* 0x0000820000047ab9 */ /* 0x000fe20000000a00 */
[----:B0-----:R-:W-:-:S05]  /*208e0*/  IMAD.WIDE R2, R19, 0x4, R2 ;  /* 0x0000000413027825 */ /* 0x001fca00078e0202 */
[----:B--2---:R-:W2:Y:S01]  /*208f0*/  LDG.E R31, desc[UR4][R2.64] ;  /* 0x00000004021f7981 */ /* 0x004ea2000c1e1900 */
[----:B------:R-:W-:Y:S05]  /*20900*/  YIELD ;  /* 0x0000000000007946 */ /* 0x000fea0003800000 */
[----:B------:R-:W-:Y:S01]  /*20910*/  ULDC.64 UR4, c[0x0][0xa28] ;  /* 0x00028a0000047ab9 */ /* 0x000fe20000000a00 */
[----:B------:R-:W-:Y:S01]  /*20920*/  ULDC.64 UR8, c[0x0][0xa18] ;  /* 0x0002860000087ab9 */ /* 0x000fe20000000a00 */
[----:B------:R-:W-:Y:S01]  /*20930*/  ISETP.NE.U32.AND P0, PT, RZ, UR4, PT ;  /* 0x00000004ff007c0c */ /* 0x000fe2000bf05070 */
[----:B------:R-:W-:Y:S01]  /*20940*/  IMAD.MOV.U32 R9, RZ, RZ, RZ ;  /* 0x000000ffff097224 */ /* 0x000fe200078e00ff */
[----:B------:R-:W-:Y:S01]  /*20950*/  ULDC.64 UR10, c[0x0][0x208] ;  /* 0x00008200000a7ab9 */ /* 0x000fe20000000a00 */
[----:B------:R-:W-:Y:S01]  /*20960*/  ULDC.64 UR6, c[0x0][0xa10] ;  /* 0x0002840000067ab9 */ /* 0x000fe20000000a00 */
[----:B------:R-:W-:-:S02]  /*20970*/  ISETP.NE.AND.EX P0, PT, RZ, UR5, PT, P0 ;  /* 0x00000005ff007c0c */ /* 0x000fc4000bf05300 */
[----:B------:R-:W-:-:S04]  /*20980*/  ISETP.NE.U32.AND P2, PT, RZ, UR8, PT ;  /* 0x00000008ff007c0c */ /* 0x000fc8000bf45070 */
[----:B------:R-:W-:Y:S02]  /*20990*/  ISETP.NE.AND.EX P2, PT, RZ, UR9, PT, P2 ;  /* 0x00000009ff007c0c */ /* 0x000fe4000bf45320 */
[----:B--2---:R-:W-:-:S05]  /*209a0*/  SHF.R.S32.HI R0, RZ, 0x1f, R31 ;  /* 0x0000001fff007819 */ /* 0x004fca000001141f */
[C---:B------:R-:W-:Y:S01]  /*209b0*/  @P0 LEA R2, P1, R31.reuse, UR4, 0x2 ;  /* 0x000000041f020c11 */ /* 0x040fe2000f8210ff */
[C---:B------:R-:W-:Y:S01]  /*209c0*/  IMAD.SHL.U32 R24, R31.reuse, 0x4, RZ ;  /* 0x000000041f187824 */ /* 0x040fe200078e00ff */
[C-C-:B------:R-:W-:Y:S01]  /*209d0*/  SHF.L.U64.HI R25, R31.reuse, 0x2, R0.reuse ;  /* 0x000000021f197819 */ /* 0x140fe20000010200 */
[----:B------:R0:W-:Y:S01]  /*209e0*/  STL [R1+0x1c], R0 ;  /* 0x00001c0001007387 */ /* 0x0001e20000100800 */
[----:B------:R-:W-:Y:S01]  /*209f0*/  @P0 LEA.HI.X R3, R31, UR5, R0, 0x2, P1 ;  /* 0x000000051f030c11 */ /* 0x000fe200088f1400 */
[----:B------:R-:W-:-:S04]  /*20a00*/  ULDC.64 UR4, c[0x0][0xa00] ;  /* 0x0002800000047ab9 */ /* 0x000fc80000000a00 */
[----:B------:R1:W2:Y:S01]  /*20a10*/  @P0 LDG.E R9, desc[UR10][R2.64] ;  /* 0x0000000a02090981 */ /* 0x0002a2000c1e1900 */
[----:B------:R-:W-:Y:S02]  /*20a20*/  ISETP.NE.U32.AND P0, PT, RZ, UR4, PT ;  /* 0x00000004ff007c0c */ /* 0x000fe4000bf05070 */
[----:B------:R-:W-:Y:S01]  /*20a30*/  ISETP.NE.U32.AND P1, PT, RZ, UR6, PT ;  /* 0x00000006ff007c0c */ /* 0x000fe2000bf25070 */
[----:B0-----:R-:W-:Y:S01]  /*20a40*/  IMAD.MOV.U32 R0, RZ, RZ, RZ ;  /* 0x000000ffff007224 */ /* 0x001fe200078e00ff */
[----:B------:R-:W-:Y:S02]  /*20a50*/  ISETP.NE.AND.EX P0, PT, RZ, UR5, PT, P0 ;  /* 0x00000005ff007c0c */ /* 0x000fe4000bf05300 */
[----:B------:R-:W-:Y:S02]  /*20a60*/  ISETP.NE.AND.EX P1, PT, RZ, UR7, PT, P1 ;  /* 0x00000007ff007c0c */ /* 0x000fe4000bf25310 */
[C---:B------:R-:W-:Y:S02]  /*20a70*/  IADD3 R4, P4, R24.reuse, UR6, RZ ;  /* 0x0000000618047c10 */ /* 0x040fe4000ff9e0ff */
[----:B-1----:R-:W-:Y:S01]  /*20a80*/  IADD3 R2, P3, R24, UR4, RZ ;  /* 0x0000000418027c10 */ /* 0x002fe2000ff7e0ff */
[----:B------:R-:W-:Y:S01]  /*20a90*/  ULDC UR4, c[0x0][0x288] ;  /* 0x0000a20000047ab9 */ /* 0x000fe20000000800 */
[----:B------:R-:W-:-:S02]  /*20aa0*/  MOV R35, RZ ;  /* 0x000000ff00237202 */ /* 0x000fc40000000f00 */
[C---:B------:R-:W-:Y:S02]  /*20ab0*/  IADD3.X R3, R25.reuse, UR5, RZ, P3, !PT ;  /* 0x0000000519037c10 */ /* 0x040fe40009ffe4ff */
[----:B------:R-:W-:Y:S01]  /*20ac0*/  @P2 IADD3 R6, P3, R24, UR8, RZ ;  /* 0x0000000818062c10 */ /* 0x000fe2000ff7e0ff */
[----:B------:R-:W-:Y:S01]  /*20ad0*/  IMAD.U32 R8, RZ, RZ, UR4 ;  /* 0x00000004ff087e24 */ /* 0x000fe2000f8e00ff */
[----:B------:R-:W-:Y:S01]  /*20ae0*/  ULDC.64 UR4, c[0x0][0x418] ;  /* 0x0001060000047ab9 */ /* 0x000fe20000000a00 */
[C---:B------:R-:W-:Y:S01]  /*20af0*/  IADD3.X R5, R25.reuse, UR7, RZ, P4, !PT ;  /* 0x0000000719057c10 */ /* 0x040fe2000a7fe4ff */
[----:B------:R-:W5:Y:S01]  /*20b00*/  @P0 LDG.E R35, desc[UR10][R2.64] ;  /* 0x0000000a02230981 */ /* 0x000f62000c1e1900 */
[----:B------:R-:W-:Y:S01]  /*20b10*/  @P2 IADD3.X R7, R25, UR9, RZ, P3, !PT ;  /* 0x0000000919072c10 */ /* 0x000fe20009ffe4ff */
[----:B------:R-:W-:Y:S02]  /*20b20*/  UISETP.NE.U32.AND UP0, UPT, UR4, URZ, UPT ;  /* 0x0000003f0400728c */ /* 0x000fe4000bf05070 */
[----:B------:R-:W5:Y:S01]  /*20b30*/  @P1 LDG.E R0, desc[UR10][R4.64] ;  /* 0x0000000a04001981 */ /* 0x000f62000c1e1900 */
[----:B------:R-:W-:-:S03]  /*20b40*/  ULDC UR4, c[0x0][0x424] ;  /* 0x0001090000047ab9 */ /* 0x000fc60000000800 */
[----:B------:R0:W3:Y:S01]  /*20b50*/  @P2 LDG.E R8, desc[UR10][R6.64] ;  /* 0x0000000a06082981 */ /* 0x0000e2000c1e1900 */
[----:B------:R-:W-:-:S03]  /*20b60*/  UISETP.NE.AND.EX UP0, UPT, UR5, URZ, UPT, UP0 ;  /* 0x0000003f0500728c */ /* 0x000fc6000bf05300 */
[----:B------:R-:W-:Y:S01]  /*20b70*/  ULDC UR5, c[0x0][0x2f0] ;  /* 0x0000bc0000057ab9 */ /* 0x000fe20000000800 */
[----:B------:R-:W-:-:S04]  /*20b80*/  USEL UR4, UR4, 0x1, UP0 ;  /* 0x0000000104047887 */ /* 0x000fc80008000000 */
[----:B------:R-:W-:-:S03]  /*20b90*/  UIMAD UR4, UR4, UR5, URZ ;  /* 0x00000005040472a4 */ /* 0x000fc6000f8e023f */
[----:B------:R-:W-:Y:S02]  /*20ba0*/  ULDC UR5, c[0x0][0x348] ;  /* 0x0000d20000057ab9 */ /* 0x000fe40000000800 */
[----:B0-----:R-:W-:Y:S01]  /*20bb0*/  MOV R6, UR5 ;  /* 0x0000000500067c02 */ /* 0x001fe20008000f00 */
[----:B--2---:R-:W-:Y:S04]  /*20bc0*/  STL [R1+0x10], R9 ;  /* 0x0000100901007387 */ /* 0x004fe80000100800 */
[----:B---3--:R0:W-:Y:S02]  /*20bd0*/  STL [R1+0x28], R8 ;  /* 0x0000280801007387 */ /* 0x0081e40000100800 */
[----:B0-----:R-:W-:Y:S01]  /*20be0*/  IMAD.U32 R8, RZ, RZ, UR4 ;  /* 0x00000004ff087e24 */ /* 0x001fe2000f8e00ff */
[----:B------:R-:W-:Y:S06]  /*20bf0*/  @P2 BRA `(.L_x_685) ;  /* 0x0000000000182947 */ /* 0x000fec0003800000 */
[----:B------:R-:W-:Y:S05]  /*20c00*/  @!P0 BRA `(.L_x_685) ;  /* 0x0000000000148947 */ /* 0x000fea0003800000 */
[----:B------:R-:W-:Y:S02]  /*20c10*/  ULDC.64 UR4, c[0x0][0x208] ;  /* 0x0000820000047ab9 */ /* 0x000fe40000000a00 */
[----:B------:R-:W2:Y:S04]  /*20c20*/  LDG.E R10, desc[UR4][R2.64] ;  /* 0x00000004020a7981 */ /* 0x000ea8000c1e1900 */
[----:B------:R-:W2:Y:S02]  /*20c30*/  LDG.E R7, desc[UR4][R2.64+0x4] ;  /* 0x0000040402077981 */ /* 0x000ea4000c1e1900 */
[----:B--2---:R-:W-:-:S05]  /*20c40*/  IMAD.IADD R2, R7, 0x1, -R10 ;  /* 0x0000000107027824 */ /* 0x004fca00078e0a0a */
[----:B------:R0:W-:Y:S02]  /*20c50*/  STL [R1+0x28], R2 ;  /* 0x0000280201007387 */ /* 0x0001e40000100800 */
.L_x_685:
[----:B------:R-:W-:Y:S01]  /*20c60*/  ULDC.64 UR4, c[0x0][0xa20] ;  /* 0x0002880000047ab9 */ /* 0x000fe20000000a00 */
[----:B------:R-:W-:Y:S02]  /*20c70*/  MOV R33, R31 ;  /* 0x0000001f00217202 */ /* 0x000fe40000000f00 */
[----:B------:R-:W-:-:S04]  /*20c80*/  ISETP.NE.U32.AND P0, PT, RZ, UR4, PT ;  /* 0x00000004ff007c0c */ /* 0x000fc8000bf05070 */
[----:B------:R-:W-:-:S13]  /*20c90*/  ISETP.NE.AND.EX P0, PT, RZ, UR5, PT, P0 ;  /* 0x00000005ff007c0c */ /* 0x000fda000bf05300 */
[----:B------:R-:W-:Y:S05]  /*20ca0*/  @!P0 BRA `(.L_x_686) ;  /* 0x0000000000148947 */ /* 0x000fea0003800000 */
[----:B0-----:R-:W-:Y:S01]  /*20cb0*/  IADD3 R2, P0, R24, UR4, RZ ;  /* 0x0000000418027c10 */ /* 0x001fe2000ff1e0ff */
[----:B------:R-:W-:-:S03]  /*20cc0*/  ULDC.64 UR6, c[0x0][0x208] ;  /* 0x0000820000067ab9 */ /* 0x000fc60000000a00 */
[----:B------:R-:W-:-:S05]  /*20cd0*/  IADD3.X R3, R25, UR5, RZ, P0, !PT ;  /* 0x0000000519037c10 */ /* 0x000fca00087fe4ff */
[----:B------:R1:W5:Y:S01]  /*20ce0*/  LDG.E R8, desc[UR6][R2.64] ;  /* 0x0000000602087981 */ /* 0x000362000c1e1900 */
[----:B------:R-:W-:Y:S05]  /*20cf0*/  BRA `(.L_x_687) ;  /* 0x0000000000287947 */ /* 0x000fea0003800000 */
.L_x_686:
[----:B------:R-:W-:Y:S02]  /*20d00*/  ULDC.64 UR4, c[0x0][0xa08] ;  /* 0x0002820000047ab9 */ /* 0x000fe40000000a00 */
[----:B------:R-:W-:-:S04]  /*20d10*/  ISETP.NE.U32.AND P0, PT, RZ, UR4, PT ;  /* 0x00000004ff007c0c */ /* 0x000fc8000bf05070 */
[----:B------:R-:W-:-:S13]  /*20d20*/  ISETP.NE.AND.EX P0, PT, RZ, UR5, PT, P0 ;  /* 0x00000005ff007c0c */ /* 0x000fda000bf05300 */
[----:B------:R-:W-:Y:S05]  /*20d30*/  @!P0 BRA `(.L_x_687) ;  /* 0x0000000000188947 */ /* 0x000fea0003800000 */
[----:B0-----:R-:W0:Y:S01]  /*20d40*/  LDC.64 R2, c[0x0][0xa08] ;  /* 0x00028200ff027b82 */ /* 0x001e220000000a00 */
[----:B------:R-:W-:Y:S01]  /*20d50*/  ULDC.64 UR4, c[0x0][0x208] ;  /* 0x0000820000047ab9 */ /* 0x000fe20000000a00 */
[----:B0-----:R-:W-:-:S05]  /*20d60*/  IMAD.WIDE R2, R33, 0x4, R2 ;  /* 0x0000000421027825 */ /* 0x001fca00078e0202 */
[----:B------:R-:W2:Y:S04]  /*20d70*/  LDG.E R8, desc[UR4][R2.64] ;  /* 0x0000000402087981 */ /* 0x000ea8000c1e1900 */
[----:B------:R-:W2:Y:S02]  /*20d80*/  LDG.E R7, desc[UR4][R2.64+0x4] ;  /* 0x0000040402077981 */ /* 0x000ea4000c1e1900 */
[----:B--2---:R-:W-:-:S07]  /*20d90*/  IMAD.IADD R8, R7, 0x1, -R8 ;  /* 0x0000000107087824 */ /* 0x004fce00078e0a08 */
.L_x_687:
[----:B------:R-:W-:Y:S02]  /*20da0*/  ULDC.64 UR4, c[0x0][0x208] ;  /* 0x0000820000047ab9 */ /* 0x000fe40000000a00 */
[----:B-1----:R-:W2:Y:S04]  /*20db0*/  @P1 LDG.E R3, desc[UR4][R4.64] ;  /* 0x0000000404031981 */ /* 0x002ea8000c1e1900 */
[----:B0-----:R-:W2:Y:S01]  /*20dc0*/  @P1 LDG.E R2, desc[UR4][R4.64+0x4] ;  /* 0x0000040404021981 */ /* 0x001ea2000c1e1900 */
[----:B------:R-:W-:Y:S01]  /*20dd0*/  BSSY B0, `(.L_x_688) ;  /* 0x0000197000007945 */ /* 0x000fe20003800000 */
[----:B--2---:R-:W-:Y:S01]  /*20de0*/  @P1 IMAD.IADD R6, R2, 0x1, -R3 ;  /* 0x0000000102061824 */ /* 0x004fe200078e0a03 */
[----:B-----5:R-:W-:-:S05]  /*20df0*/  IADD3 R3, -R9, R8, RZ ;  /* 0x0000000809037210 */ /* 0x020fca0007ffe1ff */
[----:B------:R-:W-:-:S05]  /*20e00*/  IMAD.IADD R2, R3, 0x1, R6 ;  /* 0x0000000103027824 */ /* 0x000fca00078e0206 */
[----:B------:R0:W-:Y:S02]  /*20e10*/  STL [R1+0xc], R2 ;  /* 0x00000c0201007387 */ /* 0x0001e40000100800 */
[----:B0-----:R-:W-:-:S04]  /*20e20*/  VIADD R2, R2, 0x4f ;  /* 0x0000004f02027836 */ /* 0x001fc80000000000 */
[----:B------:R-:W-:-:S05]  /*20e30*/  IMAD.HI R2, R2, 0x66666667, RZ ;  /* 0x6666666702027827 */ /* 0x000fca00078e02ff */
[----:B------:R-:W-:-:S04]  /*20e40*/  SHF.R.U32.HI R7, RZ, 0x1f, R2 ;  /* 0x0000001fff077819 */ /* 0x000fc80000011602 */
[----:B------:R-:W-:-:S05]  /*20e50*/  LEA.HI.SX32 R4, R2, R7, 0x1b ;  /* 0x0000000702047211 */ /* 0x000fca00078fdaff */
[----:B------:R-:W-:Y:S01]  /*20e60*/  IMAD R7, R4, 0x50, -R3 ;  /* 0x0000005004077824 */ /* 0x000fe200078e0a03 */
[----:B------:R-:W-:Y:S01]  /*20e70*/  IADD3 R3, -R3, RZ, RZ ;  /* 0x000000ff03037210 */ /* 0x000fe20007ffe1ff */
[----:B------:R0:W-:Y:S03]  /*20e80*/  STL [R1+0x2c], R4 ;  /* 0x00002c0401007387 */ /* 0x0001e60000100800 */
[----:B------:R-:W-:Y:S02]  /*20e90*/  VIMNMX R7, R7, R6, PT ;  /* 0x0000000607077248 */ /* 0x000fe40003fe0100 */
[----:B0-----:R-:W-:-:S04]  /*20ea0*/  VIMNMX R4, RZ, R3, !PT ;  /* 0x00000003ff047248 */ /* 0x001fc80007fe0100 */
        /* <DEDUP_REMOVED lines=10> */
[----:B------:R-:W-:Y:S05]  /*20f50*/  @!P2 BRA `(.L_x_689) ;  /* 0x0000001400f8a947 */ /* 0x000fea0003800000 */
[----:B------:R-:W-:Y:S01]  /*20f60*/  UMOV UR4, 0xffffffff ;  /* 0xffffffff00047882 */ /* 0x000fe20000000000 */
[----:B------:R-:W-:Y:S02]  /*20f70*/  SEL R2, R33, RZ, !P1 ;  /* 0x000000ff21027207 */ /* 0x000fe40004800000 */
[----:B------:R-:W-:Y:S05]  /*20f80*/  BRA.DIV UR4, `(.L_x_690) ;  /* 0x0000007204347947 */ /* 0x000fea000b800000 */
[----:B------:R-:W0:Y:S02]  /*20f90*/  S2R R5, SR_TID.X ;  /* 0x0000000000057919 */ /* 0x000e240000002100 */
[----:B0-----:R-:W-:-:S04]  /*20fa0*/  SHF.R.U32.HI R5, RZ, 0x5, R5 ;  /* 0x00000005ff057819 */ /* 0x001fc80000011605 */
[----:B------:R-:W-:-:S05]  /*20fb0*/  LOP3.LUT R5, R5, 0x3, RZ, 0xc0, !PT ;  /* 0x0000000305057812 */ /* 0x000fca00078ec0ff */
[----:B------:R0:W1:Y:S02]  /*20fc0*/  SHFL.IDX PT, R14, R5, RZ, 0x1f ;  /* 0x00001fff050e7589 */ /* 0x00006400000e0000 */
.L_x_861:
[----:B-1----:R-:W-:Y:S02]  /*20fd0*/  ISETP.NE.AND P0, PT, R14, RZ, PT ;  /* 0x000000ff0e00720c */ /* 0x002fe40003f05270 */
[----:B------:R-:W-:-:S11]  /*20fe0*/  PLOP3.LUT P6, PT, PT, PT, PT, 0x8, 0x0 ;  /* 0x000000000000781c */ /* 0x000fd60003fce170 */
[----:B------:R-:W-:Y:S05]  /*20ff0*/  @P0 BRA `(.L_x_691) ;  /* 0x00000000000c0947 */ /* 0x000fea0003800000 */
[----:B------:R-:W-:-:S03]  /*21000*/  UMOV UR4, 0xffffffff ;  /* 0xffffffff00047882 */ /* 0x000fc60000000000 */
[----:B------:R-:W-:Y:S05]  /*21010*/  BRA.DIV UR4, `(.L_x_692) ;  /* 0x0000007204447947 */ /* 0x000fea000b800000 */
[----:B------:R-:W-:-:S13]  /*21020*/  ELECT P6, URZ, PT ;  /* 0x00000000003f782f */ /* 0x000fda00038c0000 */
.L_x_691:
[----:B0-----:R-:W2:Y:S01]  /*21030*/  LDL R5, [R1+0x30] ;  /* 0x0000300001057983 */ /* 0x001ea20000100800 */
[----:B------:R-:W-:Y:S01]  /*21040*/  BSSY B1, `(.L_x_693) ;  /* 0x0000008000017945 */ /* 0x000fe20003800000 */
[----:B--2---:R-:W-:-:S04]  /*21050*/  IADD3 R5, R5, 0x1, RZ ;  /* 0x0000000105057810 */ /* 0x004fc80007ffe0ff */
[----:B------:R-:W-:-:S04]  /*21060*/  LEA.HI R6, R5, R5, RZ, 0x1 ;  /* 0x0000000505067211 */ /* 0x000fc800078f08ff */
[----:B------:R-:W-:-:S05]  /*21070*/  LOP3.LUT R6, R6, 0xfffffffe, RZ, 0xc0, !PT ;  /* 0xfffffffe06067812 */ /* 0x000fca00078ec0ff */
[----:B------:R-:W-:-:S05]  /*21080*/  IMAD.IADD R5, R5, 0x1, -R6 ;  /* 0x0000000105057824 */ /* 0x000fca00078e0a06 */
[----:B------:R-:W-:-:S04]  /*21090*/  SHF.L.U32 R5, R5, 0x1f, RZ ;  /* 0x0000001f05057819 */ /* 0x000fc800000006ff */
[----:B------:R-:W0:Y:S02]  /*210a0*/  SYNCS.PHASECHK.TRANS64.TRYWAIT P0, [R22+URZ+0x38820], R5 ;  /* 0x03882005160075a7 */ /* 0x000e24000800017f */
[----:B0-----:R-:W-:Y:S05]  /*210b0*/  @!P0 BRA `(.L_x_694) ;  /* 0x00000070003c8947 */ /* 0x001fea0003800000 */
.L_x_864:
[----:B------:R-:W-:Y:S05]  /*210c0*/  BSYNC B1 ;  /* 0x0000000000017941 */ /* 0x000fea0003800000 */
.L_x_693:
[----:B------:R-:W-:Y:S04]  /*210d0*/  BSSY B1, `(.L_x_695) ;  /* 0x00000aa000017945 */ /* 0x000fe80003800000 */
[----:B------:R-:W-:Y:S05]  /*210e0*/  @!P6 BRA `(.L_x_696) ;  /* 0x0000000800a0e947 */ /* 0x000fea0003800000 */
[----:B------:R-:W-:Y:S01]  /*210f0*/  IMAD R9, R28, 0x8, R22 ;  /* 0x000000081c097824 */ /* 0x000fe200078e0216 */
[----:B------:R-:W-:Y:S01]  /*21100*/  SHF.L.U32 R8, R30, 0x1f, RZ ;  /* 0x0000001f1e087819 */ /* 0x000fe200000006ff */
[----:B------:R-:W1:Y:S01]  /*21110*/  S2R R6, SR_TID.X ;  /* 0x0000000000067919 */ /* 0x000e620000002100 */
[----:B------:R-:W-:Y:S02]  /*21120*/  BSSY B2, `(.L_x_697) ;  /* 0x0000005000027945 */ /* 0x000fe40003800000 */
[----:B------:R-:W2:Y:S01]  /*21130*/  SYNCS.PHASECHK.TRANS64.TRYWAIT P0, [R9+URZ+0x388a0], R8 ;  /* 0x0388a008090075a7 */ /* 0x000ea2000800017f */
[----:B-1----:R-:W-:-:S04]  /*21140*/  LOP3.LUT R6, R6, 0x7f, RZ, 0xc0, !PT ;  /* 0x0000007f06067812 */ /* 0x002fc800078ec0ff */
[----:B------:R-:W-:Y:S01]  /*21150*/  ISETP.NE.AND P1, PT, R6, RZ, PT ;  /* 0x000000ff0600720c */ /* 0x000fe20003f25270 */
[----:B--2---:R-:W-:-:S12]  /*21160*/  @!P0 BRA `(.L_x_698) ;  /* 0x0000007000248947 */ /* 0x004fd80003800000 */
.L_x_865:
[----:B------:R-:W-:Y:S05]  /*21170*/  BSYNC B2 ;  /* 0x0000000000027941 */ /* 0x000fea0003800000 */
.L_x_697:
[----:B------:R-:W-:Y:S04]  /*21180*/  BSSY B2, `(.L_x_699) ;  /* 0x0000009000027945 */ /* 0x000fe80003800000 */
[----:B------:R-:W-:Y:S05]  /*21190*/  @P1 BRA `(.L_x_700) ;  /* 0x00000000001c1947 */ /* 0x000fea0003800000 */
[----:B------:R-:W2:Y:S01]  /*211a0*/  S2R R6, SR_TID.X ;  /* 0x0000000000067919 */ /* 0x000ea20000002100 */
[----:B0-----:R-:W-:-:S04]  /*211b0*/  MOV R5, 0xa000 ;  /* 0x0000a00000057802 */ /* 0x001fc80000000f00 */
[----:B------:R3:W-:Y:S01]  /*211c0*/  SYNCS.ARRIVE.TRANS64 RZ, [R9+URZ+0x38890], R5 ;  /* 0x0388900509ff79a7 */ /* 0x0007e2000800003f */
[----:B--2---:R-:W-:-:S04]  /*211d0*/  LOP3.LUT R6, R6, 0x1f, RZ, 0xc0, !PT ;  /* 0x0000001f06067812 */ /* 0x004fc800078ec0ff */
[----:B------:R-:W-:-:S13]  /*211e0*/  ISETP.NE.AND P0, PT, R6, RZ, PT ;  /* 0x000000ff0600720c */ /* 0x000fda0003f05270 */
[----:B---3--:R-:W-:Y:S05]  /*211f0*/  @!P0 BRA `(.L_x_700) ;  /* 0x0000000000048947 */ /* 0x008fea0003800000 */
[----:B------:R-:W-:Y:S01]  /*21200*/  BPT.TRAP 0x1 ;  /* 0x000000040000795c */ /* 0x000fe20000300000 */
.L_x_700:
[----:B------:R-:W-:Y:S05]  /*21210*/  BSYNC B2 ;  /* 0x0000000000027941 */ /* 0x000fea0003800000 */
.L_x_699:
[----:B------:R-:W-:Y:S01]  /*21220*/  IMAD.MOV.U32 R15, RZ, RZ, RZ ;  /* 0x000000ffff0f7224 */ /* 0x000fe200078e00ff */
[----:B------:R-:W-:Y:S01]  /*21230*/  UIADD3 UR4, UP0, UR38, 0x570, URZ ;  /* 0x0000057026047890 */ /* 0x000fe2000ff1e03f */
[----:B------:R-:W-:Y:S01]  /*21240*/  IMAD R6, R3, 0x50, R0 ;  /* 0x0000005003067824 */ /* 0x000fe200078e0200 */
[----:B------:R-:W-:Y:S01]  /*21250*/  PLOP3.LUT P0, PT, PT, PT, PT, 0x80, 0x0 ;  /* 0x000000000000781c */ /* 0x000fe20003f0f070 */
[----:B------:R-:W-:Y:S01]  /*21260*/  IMAD R7, R28, 0xa000, R22 ;  /* 0x0000a0001c077824 */ /* 0x000fe200078e0216 */
[----:B------:R-:W-:Y:S01]  /*21270*/  R2UR UR10, R15 ;  /* 0x000000000f0a72ca */ /* 0x000fe200000e0000 */
[----:B------:R-:W-:Y:S01]  /*21280*/  VIADD R6, R6, 0xffffffb0 ;  /* 0xffffffb006067836 */ /* 0x000fe20000000000 */
[----:B0-----:R-:W-:Y:S01]  /*21290*/  IADD3 R5, R9, 0x38890, RZ ;  /* 0x0003889009057810 */ /* 0x001fe20007ffe0ff */
[----:B------:R-:W-:Y:S01]  /*212a0*/  VIADD R10, R7, 0x24400 ;  /* 0x00024400070a7836 */ /* 0x000fe20000000000 */
[----:B------:R-:W-:Y:S01]  /*212b0*/  UIADD3.X UR5, URZ, UR39, URZ, UP0, !UPT ;  /* 0x000000273f057290 */ /* 0x000fe200087fe43f */
[----:B------:R-:W-:Y:S01]  /*212c0*/  UMOV UR6, 0x0 ;  /* 0x0000000000067882 */ /* 0x000fe20000000000 */
[----:B------:R-:W-:-:S10]  /*212d0*/  UMOV UR7, 0x12f00000 ;  /* 0x12f0000000077882 */ /* 0x000fd40000000000 */
.L_x_701:
[----:B------:R-:W-:-:S13]  /*212e0*/  @P0 ELECT P2, URZ, PT ;  /* 0x00000000003f082f */ /* 0x000fda0003840000 */
[----:B------:R-:W-:Y:S02]  /*212f0*/  @P2 R2UR UR13, R2 ;  /* 0x00000000020d22ca */ /* 0x000fe400000e0000 */
[----:B------:R-:W-:Y:S02]  /*21300*/  @P2 R2UR UR12, R18 ;  /* 0x00000000120c22ca */ /* 0x000fe400000e0000 */
[----:B------:R-:W-:Y:S02]  /*21310*/  @P2 R2UR UR11, R6 ;  /* 0x00000000060b22ca */ /* 0x000fe400000e0000 */
[----:B------:R-:W-:Y:S02]  /*21320*/  @P2 R2UR UR9, R5 ;  /* 0x00000000050922ca */ /* 0x000fe400000e0000 */
[----:B------:R-:W-:Y:S02]  /*21330*/  @P2 R2UR UR8, R10 ;  /* 0x000000000a0822ca */ /* 0x000fe400000e0000 */
[----:B------:R-:W-:-:S02]  /*21340*/  @P2 PLOP3.LUT P0, PT, P2, PT, PT, 0x8, 0x0 ;  /* 0x000000000000281c */ /* 0x000fc4000170e170 */
[----:B------:R-:W-:-:S09]  /*21350*/  PLOP3.LUT P2, PT, PT, PT, PT, 0x8, 0x0 ;  /* 0x000000000000781c */ /* 0x000fd20003f4e170 */
[----:B------:R0:W-:Y:S02]  /*21360*/  UTMALDG.4D [UR8], [UR4], desc[UR6] ;  /* 0x00000608040075b4 */ /* 0x0001e40008019000 */
[----:B0-----:R-:W-:Y:S05]  /*21370*/  @P0 BRA.U.ANY `(.L_x_701) ;  /* 0xfffffffd00d80947 */ /* 0x001fea000393ffff */
[----:B------:R-:W-:Y:S01]  /*21380*/  IMAD.MOV.U32 R14, RZ, RZ, 0x40 ;  /* 0x00000040ff0e7424 */ /* 0x000fe200078e00ff */
[----:B------:R-:W-:Y:S01]  /*21390*/  PLOP3.LUT P0, PT, PT, PT, PT, 0x80, 0x0 ;  /* 0x000000000000781c */ /* 0x000fe20003f0f070 */
[----:B------:R-:W-:Y:S01]  /*213a0*/  UMOV UR6, 0x0 ;  /* 0x0000000000067882 */ /* 0x000fe20000000000 */
[----:B------:R-:W-:Y:S01]  /*213b0*/  IADD3 R10, R7, 0x26c00, RZ ;  /* 0x00026c00070a7810 */ /* 0x000fe20007ffe0ff */
[----:B------:R-:W-:Y:S01]  /*213c0*/  UMOV UR7, 0x12f00000 ;  /* 0x12f0000000077882 */ /* 0x000fe20000000000 */
[----:B------:R-:W-:-:S15]  /*213d0*/  R2UR UR10, R14 ;  /* 0x000000000e0a72ca */ /* 0x000fde00000e0000 */
.L_x_702:
        /* <DEDUP_REMOVED lines=12> */
[----:B------:R-:W-:Y:S01]  /*214a0*/  VIADD R10, R7, 0x29400 ;  /* 0x00029400070a7836 */ /* 0x000fe20000000000 */
[----:B------:R-:W-:Y:S01]  /*214b0*/  UMOV UR6, 0x0 ;  /* 0x0000000000067882 */ /* 0x000fe20000000000 */
[----:B------:R-:W-:Y:S01]  /*214c0*/  UMOV UR7, 0x12f00000 ;  /* 0x12f0000000077882 */ /* 0x000fe20000000000 */
[----:B------:R-:W-:-:S15]  /*214d0*/  R2UR UR10, R13 ;  /* 0x000000000d0a72ca */ /* 0x000fde00000e0000 */
.L_x_703:
        /* <DEDUP_REMOVED lines=10> */
[----:B------:R-:W-:Y:S01]  /*21580*/  MOV R12, 0xc0 ;  /* 0x000000c0000c7802 */ /* 0x000fe20000000f00 */
[----:B------:R-:W-:Y:S01]  /*21590*/  VIADD R10, R7, 0x2bc00 ;  /* 0x0002bc00070a7836 */ /* 0x000fe20000000000 */
[----:B------:R-:W-:Y:S01]  /*215a0*/  PLOP3.LUT P0, PT, PT, PT, PT, 0x80, 0x0 ;  /* 0x000000000000781c */ /* 0x000fe20003f0f070 */
[----:B------:R-:W-:Y:S01]  /*215b0*/  UMOV UR6, 0x0 ;  /* 0x0000000000067882 */ /* 0x000fe20000000000 */
[----:B------:R-:W-:Y:S01]  /*215c0*/  R2UR UR10, R12 ;  /* 0x000000000c0a72ca */ /* 0x000fe200000e0000 */
[----:B------:R-:W-:-:S14]  /*215d0*/  UMOV UR7, 0x12f00000 ;  /* 0x12f0000000077882 */ /* 0x000fdc0000000000 */
.L_x_704:
        /* <DEDUP_REMOVED lines=10> */
[----:B------:R-:W0:Y:S01]  /*21680*/  SYNCS.PHASECHK.TRANS64.TRYWAIT P0, [R9+URZ+0x388c0], R8 ;  /* 0x0388c008090075a7 */ /* 0x000e22000800017f */
[----:B------:R-:W-:Y:S04]  /*21690*/  BSSY B2, `(.L_x_705) ;  /* 0x0000002000027945 */ /* 0x000fe80003800000 */
[----:B0-----:R-:W-:Y:S05]  /*216a0*/  @!P0 BRA `(.L_x_706) ;  /* 0x0000006800e88947 */ /* 0x001fea0003800000 */
.L_x_866:
[----:B------:R-:W-:Y:S05]  /*216b0*/  BSYNC B2 ;  /* 0x0000000000027941 */ /* 0x000fea0003800000 */
.L_x_705:
[----:B------:R-:W-:Y:S01]  /*216c0*/  BSSY B2, `(.L_x_707) ;  /* 0x000000b000027945 */ /* 0x000fe20003800000 */
[----:B------:R-:W-:Y:S01]  /*216d0*/  IMAD.MOV.U32 R10, RZ, RZ, 0x0 ;  /* 0x00000000ff0a7424 */ /* 0x000fe200078e00ff */
[----:B------:R-:W-:Y:S02]  /*216e0*/  MOV R11, 0x12f00000 ;  /* 0x12f00000000b7802 */ /* 0x000fe40000000f00 */
[----:B------:R-:W-:Y:S05]  /*216f0*/  @P1 BRA `(.L_x_708) ;  /* 0x00000000001c1947 */ /* 0x000fea0003800000 */
[----:B------:R-:W2:Y:S01]  /*21700*/  S2R R20, SR_TID.X ;  /* 0x0000000000147919 */ /* 0x000ea20000002100 */
[----:B------:R-:W-:-:S04]  /*21710*/  IMAD.MOV.U32 R5, RZ, RZ, 0xa000 ;  /* 0x0000a000ff057424 */ /* 0x000fc800078e00ff */
[----:B------:R3:W-:Y:S01]  /*21720*/  SYNCS.ARRIVE.TRANS64 RZ, [R9+URZ+0x388b0], R5 ;  /* 0x0388b00509ff79a7 */ /* 0x0007e2000800003f */
[----:B--2---:R-:W-:-:S04]  /*21730*/  LOP3.LUT R20, R20, 0x1f, RZ, 0xc0, !PT ;  /* 0x0000001f14147812 */ /* 0x004fc800078ec0ff */
[----:B------:R-:W-:-:S13]  /*21740*/  ISETP.NE.AND P0, PT, R20, RZ, PT ;  /* 0x000000ff1400720c */ /* 0x000fda0003f05270 */
[----:B---3--:R-:W-:Y:S05]  /*21750*/  @!P0 BRA `(.L_x_708) ;  /* 0x0000000000048947 */ /* 0x008fea0003800000 */
[----:B------:R-:W-:Y:S01]  /*21760*/  BPT.TRAP 0x1 ;  /* 0x000000040000795c */ /* 0x000fe20000300000 */
.L_x_708:
[----:B------:R-:W-:Y:S05]  /*21770*/  BSYNC B2 ;  /* 0x0000000000027941 */ /* 0x000fea0003800000 */
.L_x_707:
[----:B------:R-:W-:Y:S01]  /*21780*/  R2UR UR10, R15 ;  /* 0x000000000f0a72ca */ /* 0x000fe200000e0000 */
[----:B------:R-:W-:Y:S01]  /*21790*/  UIADD3 UR4, UP0, UR38, 0x670, URZ ;  /* 0x0000067026047890 */ /* 0x000fe2000ff1e03f */
[----:B------:R-:W-:Y:S01]  /*217a0*/  R2UR UR6, R10 ;  /* 0x000000000a0672ca */ /* 0x000fe200000e0000 */
[----:B01----:R-:W-:Y:S01]  /*217b0*/  VIADD R9, R9, 0x388b0 ;  /* 0x000388b009097836 */ /* 0x003fe20000000000 */
[----:B------:R-:W-:Y:S01]  /*217c0*/  R2UR UR7, R11 ;  /* 0x000000000b0772ca */ /* 0x000fe200000e0000 */
[----:B------:R-:W-:Y:S01]  /*217d0*/  UIADD3.X UR5, URZ, UR39, URZ, UP0, !UPT ;  /* 0x000000273f057290 */ /* 0x000fe200087fe43f */
[----:B------:R-:W-:Y:S02]  /*217e0*/  PLOP3.LUT P0, PT, PT, PT, PT, 0x80, 0x0 ;  /* 0x000000000000781c */ /* 0x000fe40003f0f070 */
[----:B------:R-:W-:-:S11]  /*217f0*/  IADD3 R5, R7, 0x400, RZ ;  /* 0x0000040007057810 */ /* 0x000fd60007ffe0ff */
.L_x_709:
        /* <DEDUP_REMOVED lines=10> */
[----:B------:R-:W-:Y:S01]  /*218a0*/  R2UR UR10, R14 ;  /* 0x000000000e0a72ca */ /* 0x000fe200000e0000 */
[----:B------:R-:W-:Y:S01]  /*218b0*/  VIADD R5, R7, 0x2c00 ;  /* 0x00002c0007057836 */ /* 0x000fe20000000000 */
[----:B------:R-:W-:Y:S02]  /*218c0*/  R2UR UR6, R10 ;  /* 0x000000000a0672ca */ /* 0x000fe400000e0000 */
[----:B------:R-:W-:Y:S02]  /*218d0*/  R2UR UR7, R11 ;  /* 0x000000000b0772ca */ /* 0x000fe400000e0000 */
[----:B------:R-:W-:-:S13]  /*218e0*/  PLOP3.LUT P0, PT, PT, PT, PT, 0x80, 0x0 ;  /* 0x000000000000781c */ /* 0x000fda0003f0f070 */
.L_x_710:
        /* <DEDUP_REMOVED lines=15> */
.L_x_711:
        /* <DEDUP_REMOVED lines=10> */
[----:B------:R-:W-:Y:S02]  /*21a80*/  R2UR UR10, R12 ;  /* 0x000000000c0a72ca */ /* 0x000fe400000e0000 */
[----:B------:R-:W-:Y:S02]  /*21a90*/  R2UR UR6, R10 ;  /* 0x000000000a0672ca */ /* 0x000fe400000e0000 */
[----:B------:R-:W-:Y:S02]  /*21aa0*/  R2UR UR7, R11 ;  /* 0x000000000b0772ca */ /* 0x000fe400000e0000 */
[----:B------:R-:W-:Y:S02]  /*21ab0*/  PLOP3.LUT P0, PT, PT, PT, PT, 0x80, 0x0 ;  /* 0x000000000000781c */ /* 0x000fe40003f0f070 */
[----:B------:R-:W-:-:S11]  /*21ac0*/  IADD3 R7, R7, 0x7c00, RZ ;  /* 0x00007c0007077810 */ /* 0x000fd60007ffe0ff */
.L_x_712:
        /* <DEDUP_REMOVED lines=9> */
[----:B-1----:R-:W-:Y:S05]  /*21b60*/  @P0 BRA.U.ANY `(.L_x_712) ;  /* 0xfffffffd00d80947 */ /* 0x002fea000393ffff */
.L_x_696:
[----:B------:R-:W-:Y:S05]  /*21b70*/  BSYNC B1 ;  /* 0x0000000000017941 */ /* 0x000fea0003800000 */
.L_x_695:
[----:B------:R-:W-:Y:S01]  /*21b80*/  VIADD R9, R3, 0xfffffffe ;  /* 0xfffffffe03097836 */ /* 0x000fe20000000000 */
[----:B------:R-:W-:Y:S01]  /*21b90*/  PLOP3.LUT P0, PT, PT, PT, PT, 0x8, 0x0 ;  /* 0x000000000000781c */ /* 0x000fe20003f0e170 */
[----:B------:R-:W-:-:S03]  /*21ba0*/  VIADD R28, R28, 0x1 ;  /* 0x000000011c1c7836 */ /* 0x000fc60000000000 */
[----:B------:R-:W-:Y:S02]  /*21bb0*/  ISETP.GE.AND P2, PT, R9, R4, PT ;  /* 0x000000040900720c */ /* 0x000fe40003f46270 */
[----:B------:R-:W-:-:S04]  /*21bc0*/  ISETP.NE.AND P1, PT, R28, 0x2, PT ;  /* 0x000000021c00780c */ /* 0x000fc80003f25270 */
[----:B------:R-:W-:Y:S02]  /*21bd0*/  SEL R3, RZ, 0x1, P1 ;  /* 0x00000001ff037807 */ /* 0x000fe40000800000 */
[----:B------:R-:W-:Y:S02]  /*21be0*/  SEL R28, R28, RZ, P1 ;  /* 0x000000ff1c1c7207 */ /* 0x000fe40000800000 */
[----:B------:R-:W-:-:S03]  /*21bf0*/  LOP3.LUT R30, R30, R3, RZ, 0x3c, !PT ;  /* 0x000000031e1e7212 */ /* 0x000fc600078e3cff */
[----:B------:R-:W-:Y:S05]  /*21c00*/  @!P2 BRA `(.L_x_689) ;  /* 0x0000000800cca947 */ /* 0x000fea0003800000 */
.L_x_731:
[----:B------:R-:W-:Y:S05]  /*21c10*/  YIELD ;  /* 0x0000000000007946 */ /* 0x000fea0003800000 */
[----:B------:R-:W-:Y:S04]  /*21c20*/  BSSY B1, `(.L_x_713) ;  /* 0x00000a9000017945 */ /* 0x000fe80003800000 */
[----:B------:R-:W-:Y:S05]  /*21c30*/  @!P6 BRA `(.L_x_714) ;  /* 0x00000008009ce947 */ /* 0x000fea0003800000 */
[----:B------:R-:W-:Y:S01]  /*21c40*/  LEA R8, R28, R22, 0x3 ;  /* 0x000000161c087211 */ /* 0x000fe200078e18ff */
[----:B------:R-:W1:Y:S01]  /*21c50*/  S2R R3, SR_TID.X ;  /* 0x0000000000037919 */ /* 0x000e620000002100 */
[----:B------:R-:W-:Y:S01]  /*21c60*/  SHF.L.U32 R7, R30, 0x1f, RZ ;  /* 0x0000001f1e077819 */ /* 0x000fe200000006ff */
[----:B------:R-:W-:Y:S03]  /*21c70*/  BSSY B2, `(.L_x_715) ;  /* 0x0000005000027945 */ /* 0x000fe60003800000 */
[----:B------:R-:W2:Y:S01]  /*21c80*/  SYNCS.PHASECHK.TRANS64.TRYWAIT P1, [R8+URZ+0x388a0], R7 ;  /* 0x0388a007080075a7 */ /* 0x000ea2000802017f */
[----:B-1----:R-:W-:-:S04]  /*21c90*/  LOP3.LUT R3, R3, 0x7f, RZ, 0xc0, !PT ;  /* 0x0000007f03037812 */ /* 0x002fc800078ec0ff */
[----:B------:R-:W-:Y:S01]  /*21ca0*/  ISETP.NE.AND P2, PT, R3, RZ, PT ;  /* 0x000000ff0300720c */ /* 0x000fe20003f45270 */
[----:B--2---:R-:W-:-:S12]  /*21cb0*/  @!P1 BRA `(.L_x_716) ;  /* 0x0000006400789947 */ /* 0x004fd80003800000 */
.L_x_867:
[----:B------:R-:W-:Y:S05]  /*21cc0*/  BSYNC B2 ;  /* 0x0000000000027941 */ /* 0x000fea0003800000 */
.L_x_715:
[----:B------:R-:W-:Y:S04]  /*21cd0*/  BSSY B2, `(.L_x_717) ;  /* 0x0000009000027945 */ /* 0x000fe80003800000 */
[----:B------:R-:W-:Y:S05]  /*21ce0*/  @P2 BRA `(.L_x_718) ;  /* 0x00000000001c2947 */ /* 0x000fea0003800000 */
[----:B0-----:R-:W0:Y:S01]  /*21cf0*/  S2R R5, SR_TID.X ;  /* 0x0000000000057919 */ /* 0x001e220000002100 */
[----:B------:R-:W-:-:S04]  /*21d00*/  IMAD.MOV.U32 R3, RZ, RZ, 0xa000 ;  /* 0x0000a000ff037424 */ /* 0x000fc800078e00ff */
[----:B------:R2:W-:Y:S01]  /*21d10*/  SYNCS.ARRIVE.TRANS64 RZ, [R8+URZ+0x38890], R3 ;  /* 0x0388900308ff79a7 */ /* 0x0005e2000800003f */
[----:B0-----:R-:W-:-:S04]  /*21d20*/  LOP3.LUT R5, R5, 0x1f, RZ, 0xc0, !PT ;  /* 0x0000001f05057812 */ /* 0x001fc800078ec0ff */
[----:B------:R-:W-:-:S13]  /*21d30*/  ISETP.NE.AND P1, PT, R5, RZ, PT ;  /* 0x000000ff0500720c */ /* 0x000fda0003f25270 */
[----:B--2---:R-:W-:Y:S05]  /*21d40*/  @!P1 BRA `(.L_x_718) ;  /* 0x0000000000049947 */ /* 0x004fea0003800000 */
[----:B------:R-:W-:Y:S01]  /*21d50*/  BPT.TRAP 0x1 ;  /* 0x000000040000795c */ /* 0x000fe20000300000 */
.L_x_718:
[----:B------:R-:W-:Y:S05]  /*21d60*/  BSYNC B2 ;  /* 0x0000000000027941 */ /* 0x000fea0003800000 */
.L_x_717:
[----:B------:R-:W-:Y:S01]  /*21d70*/  IMAD.MOV.U32 R12, RZ, RZ, RZ ;  /* 0x000000ffff0c7224 */ /* 0x000fe200078e00ff */
[----:B------:R-:W-:Y:S01]  /*21d80*/  UIADD3 UR4, UP0, UR38, 0x570, URZ ;  /* 0x0000057026047890 */ /* 0x000fe2000ff1e03f */
[----:B------:R-:W-:Y:S01]  /*21d90*/  IMAD R6, R28, 0xa000, R22 ;  /* 0x0000a0001c067824 */ /* 0x000fe200078e0216 */
[----:B------:R-:W-:Y:S01]  /*21da0*/  PLOP3.LUT P1, PT, PT, PT, PT, 0x80, 0x0 ;  /* 0x000000000000781c */ /* 0x000fe20003f2f070 */
[----:B0-----:R-:W-:Y:S01]  /*21db0*/  IMAD R5, R9, 0x50, R0 ;  /* 0x0000005009057824 */ /* 0x001fe200078e0200 */
[----:B------:R-:W-:Y:S01]  /*21dc0*/  R2UR UR10, R12 ;  /* 0x000000000c0a72ca */ /* 0x000fe200000e0000 */
[----:B------:R-:W-:Y:S01]  /*21dd0*/  VIADD R10, R6, 0x24400 ;  /* 0x00024400060a7836 */ /* 0x000fe20000000000 */
[----:B------:R-:W-:Y:S01]  /*21de0*/  IADD3 R3, R8, 0x38890, RZ ;  /* 0x0003889008037810 */ /* 0x000fe20007ffe0ff */
[----:B------:R-:W-:Y:S01]  /*21df0*/  UIADD3.X UR5, URZ, UR39, URZ, UP0, !UPT ;  /* 0x000000273f057290 */ /* 0x000fe200087fe43f */
[----:B------:R-:W-:Y:S01]  /*21e00*/  UMOV UR6, 0x0 ;  /* 0x0000000000067882 */ /* 0x000fe20000000000 */
[----:B------:R-:W-:-:S10]  /*21e10*/  UMOV UR7, 0x12f00000 ;  /* 0x12f0000000077882 */ /* 0x000fd40000000000 */
.L_x_719:
        /* <DEDUP_REMOVED lines=16> */
.L_x_720:
        /* <DEDUP_REMOVED lines=16> */
.L_x_721:
        /* <DEDUP_REMOVED lines=16> */
.L_x_722:
        /* <DEDUP_REMOVED lines=13> */
.L_x_868:
[----:B------:R-:W-:Y:S05]  /*221f0*/  BSYNC B2 ;  /* 0x0000000000027941 */ /* 0x000fea0003800000 */
.L_x_723:
        /* <DEDUP_REMOVED lines=11> */
.L_x_726:
[----:B------:R-:W-:Y:S05]  /*222b0*/  BSYNC B2 ;  /* 0x0000000000027941 */ /* 0x000fea0003800000 */
.L_x_725:
        /* <DEDUP_REMOVED lines=8> */
.L_x_727:
        /* <DEDUP_REMOVED lines=15> */
.L_x_728:
        /* <DEDUP_REMOVED lines=15> */
.L_x_729:
        /* <DEDUP_REMOVED lines=15> */
.L_x_730:
        /* <DEDUP_REMOVED lines=10> */
.L_x_714:
[----:B------:R-:W-:Y:S05]  /*226b0*/  BSYNC B1 ;  /* 0x0000000000017941 */ /* 0x000fea0003800000 */
.L_x_713:
[C---:B------:R-:W-:Y:S01]  /*226c0*/  ISETP.GT.AND P2, PT, R9.reuse, R4, PT ;  /* 0x000000040900720c */ /* 0x040fe20003f44270 */
[----:B------:R-:W-:Y:S02]  /*226d0*/  VIADD R28, R28, 0x1 ;  /* 0x000000011c1c7836 */ /* 0x000fe40000000000 */
[----:B------:R-:W-:-:S03]  /*226e0*/  VIADD R9, R9, 0xffffffff ;  /* 0xffffffff09097836 */ /* 0x000fc60000000000 */
[----:B------:R-:W-:-:S04]  /*226f0*/  ISETP.NE.AND P1, PT, R28, 0x2, PT ;  /* 0x000000021c00780c */ /* 0x000fc80003f25270 */
[----:B------:R-:W-:Y:S02]  /*22700*/  SEL R3, RZ, 0x1, P1 ;  /* 0x00000001ff037807 */ /* 0x000fe40000800000 */
[----:B------:R-:W-:Y:S02]  /*22710*/  SEL R28, R28, RZ, P1 ;  /* 0x000000ff1c1c7207 */ /* 0x000fe40000800000 */
[----:B------:R-:W-:Y:S01]  /*22720*/  LOP3.LUT R30, R30, R3, RZ, 0x3c, !PT ;  /* 0x000000031e1e7212 */ /* 0x000fe200078e3cff */
[----:B------:R-:W-:Y:S06]  /*22730*/  @P2 BRA `(.L_x_731) ;  /* 0xfffffff400342947 */ /* 0x000fec000383ffff */
.L_x_689:
[----:B------:R-:W-:Y:S05]  /*22740*/  BSYNC B0 ;  /* 0x0000000000007941 */ /* 0x000fea0003800000 */
.L_x_688:
[----:B------:R-:W2:Y:S01]  /*22750*/  LDL R32, [R1+0xc] ;  /* 0x00000c0001207983 */ /* 0x000ea20000100800 */
[----:B------:R-:W-:Y:S05]  /*22760*/  @!P0 WARPSYNC.ALL ;  /* 0x0000000000008948 */ /* 0x000fea0003800000 */
[----:B------:R-:W-:Y:S06]  /*22770*/  @!P0 BAR.SYNC.DEFER_BLOCKING 0xc, 0x180 ;  /* 0x0306000000008b1d */ /* 0x000fec0000010000 */
[----:B------:R-:W-:Y:S01]  /*22780*/  BSSY B7, `(.L_x_732) ;  /* 0x000039d000077945 */ /* 0x000fe20003800000 */
[----:B--2---:R-:W-:-:S13]  /*22790*/  ISETP.GT.AND P0, PT, R32, RZ, PT ;  /* 0x000000ff2000720c */ /* 0x004fda0003f04270 */
[----:B------:R-:W-:Y:S05]  /*227a0*/  @P0 BRA `(.L_x_733) ;  /* 0x0000000000480947 */ /* 0x000fea0003800000 */
[----:B------:R-:W1:Y:S02]  /*227b0*/  S2R R3, SR_TID.X ;  /* 0x0000000000037919 */ /* 0x000e640000002100 */
[----:B-1----:R-:W-:-:S04]  /*227c0*/  LOP3.LUT R3, R3, 0x7f, RZ, 0xc0, !PT ;  /* 0x0000007f03037812 */ /* 0x002fc800078ec0ff */
[----:B------:R-:W-:-:S13]  /*227d0*/  ISETP.NE.AND P0, PT, R3, RZ, PT ;  /* 0x000000ff0300720c */ /* 0x000fda0003f05270 */
[----:B------:R-:W-:Y:S05]  /*227e0*/  @P0 BRA `(.L_x_734) ;  /* 0x0000003800580947 */ /* 0x000fea0003800000 */
[----:B0-----:R-:W0:Y:S01]  /*227f0*/  S2R R5, SR_LANEID ;  /* 0x0000000000057919 */ /* 0x001e220000000000 */
[----:B------:R-:W-:Y:S01]  /*22800*/  VOTEU.ANY UR4, UPT, PT ;  /* 0x0000000000047886 */ /* 0x000fe200038e0100 */
[----:B------:R-:W1:Y:S01]  /*22810*/  LDC.64 R2, c[0x0][0xc60] ;  /* 0x00031800ff027b82 */ /* 0x000e620000000a00 */
[----:B------:R-:W0:Y:S01]  /*22820*/  FLO.U32 R0, UR4 ;  /* 0x0000000400007d00 */ /* 0x000e2200080e0000 */
[----:B------:R-:W-:Y:S01]  /*22830*/  ULDC.64 UR6, c[0x0][0x208] ;  /* 0x0000820000067ab9 */ /* 0x000fe20000000a00 */
[----:B0-----:R-:W-:-:S06]  /*22840*/  ISETP.EQ.U32.AND P0, PT, R0, R5, PT ;  /* 0x000000050000720c */ /* 0x001fcc0003f02070 */
[----:B------:R-:W1:Y:S07]  /*22850*/  POPC R5, UR4 ;  /* 0x0000000400057d09 */ /* 0x000e6e0008000000 */
[----:B-1----:R-:W2:Y:S01]  /*22860*/  @P0 ATOMG.E.ADD.STRONG.GPU PT, R3, desc[UR6][R2.64], R5 ;  /* 0x00000005020309a8 */ /* 0x002ea200081ee1c6 */
[----:B------:R-:W0:Y:S02]  /*22870*/  S2R R4, SR_LTMASK ;  /* 0x0000000000047919 */ /* 0x000e240000003900 */
[----:B0-----:R-:W-:-:S04]  /*22880*/  LOP3.LUT R4, R4, UR4, RZ, 0xc0, !PT ;  /* 0x0000000404047c12 */ /* 0x001fc8000f8ec0ff */
[----:B------:R-:W0:Y:S01]  /*22890*/  POPC R7, R4 ;  /* 0x0000000400077309 */ /* 0x000e220000000000 */
[----:B--2---:R-:W0:Y:S02]  /*228a0*/  SHFL.IDX PT, R0, R3, R0, 0x1f ;  /* 0x00001f0003007589 */ /* 0x004e2400000e0000 */
[----:B0-----:R-:W-:Y:S01]  /*228b0*/  IADD3 R16, R0, UR36, R7 ;  /* 0x0000002400107c10 */ /* 0x001fe2000fffe007 */
[----:B------:R-:W-:Y:S06]  /*228c0*/  BRA `(.L_x_734) ;  /* 0x0000003800207947 */ /* 0x000fec0003800000 */
.L_x_733:
[----:B------:R-:W-:Y:S01]  /*228d0*/  IADD3 R0, R22, 0x24400, RZ ;  /* 0x0002440016007810 */ /* 0x000fe20007ffe0ff */
[----:B------:R-:W-:Y:S03]  /*228e0*/  BSSY B6, `(.L_x_735) ;  /* 0x0000013000067945 */ /* 0x000fe60003800000 */
[----:B------:R-:W-:-:S13]  /*228f0*/  LOP3.LUT P0, RZ, R0, 0x3ff, RZ, 0xc0, !PT ;  /* 0x000003ff00ff7812 */ /* 0x000fda000780c0ff */
[----:B------:R-:W-:Y:S05]  /*22900*/  @!P0 BRA `(.L_x_736) ;  /* 0x0000000000408947 */ /* 0x000fea0003800000 */
[----:B------:R-:W-:Y:S01]  /*22910*/  MOV R2, 0x0 ;  /* 0x0000000000027802 */ /* 0x000fe20000000f00 */
[----:B------:R-:W-:Y:S01]  /*22920*/  ULDC.64 UR6, c[0x4][0x138] ;  /* 0x01004e0000067ab9 */ /* 0x000fe20000000a00 */
[----:B------:R-:W-:Y:S01]  /*22930*/  ULDC.64 UR8, c[0x4][0x140] ;  /* 0x0100500000087ab9 */ /* 0x000fe20000000a00 */
[----:B------:R-:W-:Y:S01]  /*22940*/  ULDC.64 UR4, c[0x4][0x98] ;  /* 0x0100260000047ab9 */ /* 0x000fe20000000a00 */
[----:B------:R-:W-:Y:S01]  /*22950*/  IMAD.U32 R4, RZ, RZ, UR6 ;  /* 0x00000006ff047e24 */ /* 0x000fe2000f8e00ff */
[----:B------:R-:W-:Y:S01]  /*22960*/  MOV R6, UR8 ;  /* 0x0000000800067c02 */ /* 0x000fe20008000f00 */
[----:B------:R-:W1:Y:S01]  /*22970*/  LDC.64 R2, c[0x4][R2] ;  /* 0x0100000002027b82 */ /* 0x000e620000000a00 */
[----:B0-----:R-:W-:Y:S01]  /*22980*/  IMAD.U32 R5, RZ, RZ, UR7 ;  /* 0x00000007ff057e24 */ /* 0x001fe2000f8e00ff */
[----:B------:R-:W-:Y:S01]  /*22990*/  MOV R11, UR5 ;  /* 0x00000005000b7c02 */ /* 0x000fe20008000f00 */
[----:B------:R-:W-:Y:S01]  /*229a0*/  IMAD.U32 R7, RZ, RZ, UR9 ;  /* 0x00000009ff077e24 */ /* 0x000fe2000f8e00ff */
[----:B------:R-:W-:Y:S01]  /*229b0*/  MOV R13, RZ ;  /* 0x000000ff000d7202 */ /* 0x000fe20000000f00 */
[----:B------:R-:W-:-:S02]  /*229c0*/  IMAD.U32 R10, RZ, RZ, UR4 ;  /* 0x00000004ff0a7e24 */ /* 0x000fc4000f8e00ff */
[----:B------:R-:W-:Y:S02]  /*229d0*/  IMAD.MOV.U32 R8, RZ, RZ, 0x70 ;  /* 0x00000070ff087424 */ /* 0x000fe400078e00ff */
[----:B------:R-:W-:-:S07]  /*229e0*/  IMAD.MOV.U32 R12, RZ, RZ, 0x1 ;  /* 0x00000001ff0c7424 */ /* 0x000fce00078e00ff */
[----:B------:R-:W-:-:S07]  /*229f0*/  LEPC R20, `(.L_x_736) ;  /* 0x000000001014794e */ /* 0x000fce0000000000 */
[----:B-1----:R-:W-:Y:S05]  /*22a00*/  CALL.ABS.NOINC R2 ;  /* 0x0000000002007343 */ /* 0x002fea0003c00000 */
.L_x_736:
[----:B------:R-:W-:Y:S05]  /*22a10*/  BSYNC B6 ;  /* 0x0000000000067941 */ /* 0x000fea0003800000 */
.L_x_735:
        /* <DEDUP_REMOVED lines=9> */
[----:B------:R-:W-:Y:S01]  /*22ab0*/  IMAD.U32 R4, RZ, RZ, UR6 ;  /* 0x00000006ff047e24 */ /* 0x000fe2000f8e00ff */
[----:B0-----:R-:W-:Y:S01]  /*22ac0*/  MOV R5, UR7 ;  /* 0x0000000700057c02 */ /* 0x001fe20008000f00 */
[----:B------:R-:W-:Y:S01]  /*22ad0*/  IMAD.U32 R6, RZ, RZ, UR8 ;  /* 0x00000008ff067e24 */ /* 0x000fe2000f8e00ff */
[----:B------:R-:W-:Y:S01]  /*22ae0*/  MOV R10, UR4 ;  /* 0x00000004000a7c02 */ /* 0x000fe20008000f00 */
[----:B------:R-:W-:Y:S01]  /*22af0*/  IMAD.U32 R7, RZ, RZ, UR9 ;  /* 0x00000009ff077e24 */ /* 0x000fe2000f8e00ff */
[----:B------:R-:W-:Y:S01]  /*22b00*/  MOV R12, 0x1 ;  /* 0x00000001000c7802 */ /* 0x000fe20000000f00 */
[----:B------:R-:W-:-:S02]  /*22b10*/  IMAD.U32 R11, RZ, RZ, UR5 ;  /* 0x00000005ff0b7e24 */ /* 0x000fc4000f8e00ff */
[----:B------:R-:W-:Y:S02]  /*22b20*/  IMAD.MOV.U32 R8, RZ, RZ, 0x70 ;  /* 0x00000070ff087424 */ /* 0x000fe400078e00ff */
[----:B-1----:R-:W-:-:S07]  /*22b30*/  IMAD.MOV.U32 R13, RZ, RZ, RZ ;  /* 0x000000ffff0d7224 */ /* 0x002fce00078e00ff */
[----:B------:R-:W-:-:S07]  /*22b40*/  LEPC R20, `(.L_x_739) ;  /* 0x000000001014794e */ /* 0x000fce0000000000 */
[----:B--2---:R-:W-:Y:S05]  /*22b50*/  CALL.ABS.NOINC R2 ;  /* 0x0000000002007343 */ /* 0x004fea0003c00000 */
.L_x_739:
[----:B------:R0:W1:Y:S01]  /*22b60*/  LDC.64 R2, c[0x4][R26] ;  /* 0x010000001a027b82 */ /* 0x0000620000000a00 */
[----:B------:R-:W-:Y:S01]  /*22b70*/  ULDC.64 UR4, c[0x4][0x138] ;  /* 0x01004e0000047ab9 */ /* 0x000fe20000000a00 */
[----:B------:R-:W-:Y:S01]  /*22b80*/  ULDC.64 UR6, c[0x4][0x140] ;  /* 0x0100500000067ab9 */ /* 0x000fe20000000a00 */
[----:B------:R-:W-:Y:S01]  /*22b90*/  ULDC.64 UR8, c[0x4][0xa8] ;  /* 0x01002a0000087ab9 */ /* 0x000fe20000000a00 */
[----:B------:R-:W-:Y:S01]  /*22ba0*/  IMAD.U32 R4, RZ, RZ, UR4 ;  /* 0x00000004ff047e24 */ /* 0x000fe2000f8e00ff */
[----:B------:R-:W-:Y:S01]  /*22bb0*/  MOV R5, UR5 ;  /* 0x0000000500057c02 */ /* 0x000fe20008000f00 */
[----:B------:R-:W-:Y:S01]  /*22bc0*/  IMAD.U32 R6, RZ, RZ, UR6 ;  /* 0x00000006ff067e24 */ /* 0x000fe2000f8e00ff */
[----:B------:R-:W-:Y:S01]  /*22bd0*/  MOV R10, UR8 ;  /* 0x00000008000a7c02 */ /* 0x000fe20008000f00 */
[----:B------:R-:W-:Y:S01]  /*22be0*/  IMAD.U32 R7, RZ, RZ, UR7 ;  /* 0x00000007ff077e24 */ /* 0x000fe2000f8e00ff */
[----:B------:R-:W-:Y:S01]  /*22bf0*/  MOV R12, 0x1 ;  /* 0x00000001000c7802 */ /* 0x000fe20000000f00 */
[----:B------:R-:W-:-:S02]  /*22c00*/  IMAD.U32 R11, RZ, RZ, UR9 ;  /* 0x00000009ff0b7e24 */ /* 0x000fc4000f8e00ff */
[----:B------:R-:W-:Y:S02]  /*22c10*/  IMAD.MOV.U32 R8, RZ, RZ, 0x70 ;  /* 0x00000070ff087424 */ /* 0x000fe400078e00ff */
[----:B0-----:R-:W-:-:S07]  /*22c20*/  IMAD.MOV.U32 R13, RZ, RZ, RZ ;  /* 0x000000ffff0d7224 */ /* 0x001fce00078e00ff */
[----:B------:R-:W-:-:S07]  /*22c30*/  LEPC R20, `(.L_x_738) ;  /* 0x000000001014794e */ /* 0x000fce0000000000 */
[----:B-1----:R-:W-:Y:S05]  /*22c40*/  CALL.ABS.NOINC R2 ;  /* 0x0000000002007343 */ /* 0x002fea0003c00000 */
.L_x_738:
[----:B------:R-:W-:Y:S05]  /*22c50*/  BSYNC B6 ;  /* 0x0000000000067941 */ /* 0x000fea0003800000 */
.L_x_737:
[----:B------:R-:W2:Y:S01]  /*22c60*/  LDL R21, [R1+0x2c] ;  /* 0x00002c0001157983 */ /* 0x000ea20000100800 */
[----:B------:R-:W-:-:S03]  /*22c70*/  ULDC.64 UR4, c[0x0][0x9f8] ;  /* 0x00027e0000047ab9 */ /* 0x000fc60000000a00 */
[----:B------:R-:W3:Y:S01]  /*22c80*/  LDL R2, [R1+0x10] ;  /* 0x0000100001027983 */ /* 0x000ee20000100800 */
[----:B------:R-:W-:Y:S01]  /*22c90*/  ISETP.NE.U32.AND P0, PT, RZ, UR4, PT ;  /* 0x00000004ff007c0c */ /* 0x000fe2000bf05070 */
[----:B------:R-:W-:Y:S01]  /*22ca0*/  ULDC.64 UR6, c[0x0][0x208] ;  /* 0x0000820000067ab9 */ /* 0x000fe20000000a00 */
[----:B------:R-:W1:Y:S01]  /*22cb0*/  LDC R0, c[0x0][0x430] ;  /* 0x00010c00ff007b82 */ /* 0x000e620000000800 */
[----:B------:R-:W4:Y:S01]  /*22cc0*/  S2R R20, SR_TID.X ;  /* 0x0000000000147919 */ /* 0x000f220000002100 */
[----:B------:R-:W-:-:S13]  /*22cd0*/  ISETP.NE.AND.EX P0, PT, RZ, UR5, PT, P0 ;  /* 0x00000005ff007c0c */ /* 0x000fda000bf05300 */
[----:B------:R-:W-:Y:S01]  /*22ce0*/  @P0 IADD3 R24, P1, R24, UR4, RZ ;  /* 0x0000000418180c10 */ /* 0x000fe2000ff3e0ff */
[----:B------:R-:W-:-:S03]  /*22cf0*/  ULDC UR4, c[0x0][0x2f4] ;  /* 0x0000bd0000047ab9 */ /* 0x000fc60000000800 */
[----:B------:R-:W-:-:S05]  /*22d00*/  @P0 IADD3.X R25, R25, UR5, RZ, P1, !PT ;  /* 0x0000000519190c10 */ /* 0x000fca0008ffe4ff */
[----:B------:R-:W3:Y:S01]  /*22d10*/  @P0 LDG.E R33, desc[UR6][R24.64] ;  /* 0x0000000618210981 */ /* 0x000ee2000c1e1900 */
[----:B----4-:R-:W-:-:S04]  /*22d20*/  LOP3.LUT R20, R20, 0x7f, RZ, 0xc0, !PT ;  /* 0x0000007f14147812 */ /* 0x010fc800078ec0ff */
[----:B------:R-:W-:Y:S02]  /*22d30*/  SHF.R.U32.HI R26, RZ, 0x3, R20 ;  /* 0x00000003ff1a7819 */ /* 0x000fe40000011614 */
[----:B------:R-:W4:Y:S01]  /*22d40*/  S2R R20, SR_TID.X ;  /* 0x0000000000147919 */ /* 0x000f220000002100 */
[----:B-1----:R-:W-:-:S13]  /*22d50*/  ISETP.NE.AND P1, PT, R0, 0x1, PT ;  /* 0x000000010000780c */ /* 0x002fda0003f25270 */
[----:B------:R-:W1:Y:S08]  /*22d60*/  @P1 LDC R7, c[0x0][0x434] ;  /* 0x00010d00ff071b82 */ /* 0x000e700000000800 */
[----:B0-----:R-:W0:Y:S01]  /*22d70*/  @P1 LDC R5, c[0x0][0x438] ;  /* 0x00010e00ff051b82 */ /* 0x001e220000000800 */
[----:B----4-:R-:W-:-:S05]  /*22d80*/  IMAD.SHL.U32 R20, R20, 0x10, RZ ;  /* 0x0000001014147824 */ /* 0x010fca00078e00ff */
[----:B------:R-:W-:Y:S02]  /*22d90*/  LOP3.LUT R20, R26, 0x70, R20, 0xf8, !PT ;  /* 0x000000701a147812 */ /* 0x000fe400078ef814 */
[----:B------:R-:W-:Y:S02]  /*22da0*/  LOP3.LUT R23, R23, 0xfffffffe, RZ, 0xc0, !PT ;  /* 0xfffffffe17177812 */ /* 0x000fe400078ec0ff */
[----:B------:R-:W-:Y:S01]  /*22db0*/  LOP3.LUT R9, R36, 0x80, RZ, 0xfc, !PT ;  /* 0x0000008024097812 */ /* 0x000fe200078efcff */
[----:B------:R-:W-:Y:S01]  /*22dc0*/  UMOV UR5, 0xffffffff ;  /* 0xffffffff00057882 */ /* 0x000fe20000000000 */
[----:B--2---:R-:W-:-:S05]  /*22dd0*/  IADD3 R26, R21, -0x1, RZ ;  /* 0xffffffff151a7810 */ /* 0x004fca0007ffe0ff */
[----:B------:R-:W-:-:S05]  /*22de0*/  IMAD R6, R26, 0x50, R20 ;  /* 0x000000501a067824 */ /* 0x000fca00078e0214 */
[----:B------:R-:W-:-:S04]  /*22df0*/  ISETP.GE.AND P0, PT, R6, R32, PT ;  /* 0x000000200600720c */ /* 0x000fc80003f06270 */
[----:B------:R-:W-:Y:S01]  /*22e00*/  ISETP.GT.U32.OR P0, PT, R20, 0x4f, P0 ;  /* 0x0000004f1400780c */ /* 0x000fe20000704470 */
[----:B---3--:R-:W-:-:S04]  /*22e10*/  IMAD.IADD R6, R6, 0x1, R2 ;  /* 0x0000000106067824 */ /* 0x008fc800078e0202 */
[----:B-1----:R-:W-:-:S08]  /*22e20*/  @P1 IMAD.HI.U32 R7, R6, R7, RZ ;  /* 0x0000000706071227 */ /* 0x002fd000078e00ff */
[----:B------:R-:W1:Y:S01]  /*22e30*/  @!P0 LDC.64 R2, c[0x0][0x428] ;  /* 0x00010a00ff028b82 */ /* 0x000e620000000a00 */
[----:B------:R-:W-:Y:S01]  /*22e40*/  IMAD.MOV.U32 R4, RZ, RZ, R6 ;  /* 0x000000ffff047224 */ /* 0x000fe200078e0006 */
[----:B0-----:R-:W-:Y:S02]  /*22e50*/  @P1 SHF.R.U32.HI R4, RZ, R5, R7 ;  /* 0x00000005ff041219 */ /* 0x001fe40000011607 */
[----:B------:R-:W-:Y:S02]  /*22e60*/  SHF.R.S32.HI R8, RZ, 0x1f, R33 ;  /* 0x0000001fff087819 */ /* 0x000fe40000011421 */
[----:B------:R-:W-:-:S05]  /*22e70*/  IADD3 R5, -R4, RZ, RZ ;  /* 0x000000ff04057210 */ /* 0x000fca0007ffe1ff */
[----:B------:R-:W-:Y:S01]  /*22e80*/  IMAD R0, R0, R5, R6 ;  /* 0x0000000500007224 */ /* 0x000fe200078e0206 */
[--C-:B------:R-:W-:Y:S01]  /*22e90*/  @!P0 SHF.R.S32.HI R5, RZ, 0x1f, R4.reuse ;  /* 0x0000001fff058819 */ /* 0x100fe20000011404 */
[-C--:B-1----:R-:W-:Y:S02]  /*22ea0*/  @!P0 IMAD R6, R8, R2.reuse, RZ ;  /* 0x0000000208068224 */ /* 0x082fe400078e02ff */
[----:B------:R-:W-:-:S04]  /*22eb0*/  @!P0 IMAD.WIDE.U32 R4, R33, R2, R4 ;  /* 0x0000000221048225 */ /* 0x000fc800078e0004 */
[----:B------:R-:W-:Y:S02]  /*22ec0*/  @!P0 IMAD R6, R33, R3, R6 ;  /* 0x0000000321068224 */ /* 0x000fe400078e0206 */
[----:B------:R-:W0:Y:S02]  /*22ed0*/  @!P0 LDC.64 R2, c[0x0][0x418] ;  /* 0x00010600ff028b82 */ /* 0x000e240000000a00 */
[----:B------:R-:W-:Y:S01]  /*22ee0*/  @!P0 IMAD.IADD R6, R5, 0x1, R6 ;  /* 0x0000000105068824 */ /* 0x000fe200078e0206 */
[----:B------:R-:W-:Y:S02]  /*22ef0*/  MOV R7, UR37 ;  /* 0x0000002500077c02 */ /* 0x000fe40008000f00 */
[----:B0-----:R-:W-:-:S04]  /*22f00*/  @!P0 LEA R2, P1, R4, R2, 0x2 ;  /* 0x0000000204028211 */ /* 0x001fc800078210ff */
[----:B------:R-:W-:Y:S01]  /*22f10*/  @!P0 LEA.HI.X R3, R4, R3, R6, 0x2, P1 ;  /* 0x0000000304038211 */ /* 0x000fe200008f1406 */
[----:B------:R-:W-:-:S06]  /*22f20*/  IMAD.MOV.U32 R4, RZ, RZ, RZ ;  /* 0x000000ffff047224 */ /* 0x000fcc00078e00ff */
[----:B------:R0:W5:Y:S01]  /*22f30*/  @!P0 LDG.E R4, desc[UR6][R2.64] ;  /* 0x0000000602048981 */ /* 0x000162000c1e1900 */
[----:B------:R-:W-:Y:S02]  /*22f40*/  ISETP.GT.U32.AND P0, PT, R20, 0x4f, PT ;  /* 0x0000004f1400780c */ /* 0x000fe40003f04070 */
[----:B------:R-:W-:Y:S01]  /*22f50*/  ISETP.NE.AND P2, PT, R7, 0x3, PT ;  /* 0x000000030700780c */ /* 0x000fe20003f45270 */
[----:B------:R1:W-:Y:S10]  /*22f60*/  STL [R1+0x14], R8 ;  /* 0x0000140801007387 */ /* 0x0003f40000100800 */
[----:B------:R-:W-:-:S02]  /*22f70*/  @P0 LOP3.LUT R23, R23, 0x1, RZ, 0xfc, !PT ;  /* 0x0000000117170812 */ /* 0x000fc400078efcff */
[C---:B------:R-:W-:Y:S02]  /*22f80*/  ISETP.GE.AND P0, PT, R36.reuse, UR4, PT ;  /* 0x0000000424007c0c */ /* 0x040fe4000bf06270 */
[----:B------:R-:W-:Y:S02]  /*22f90*/  LOP3.LUT R23, R23, 0xffffffdf, RZ, 0xc0, !PT ;  /* 0xffffffdf17177812 */ /* 0x000fe400078ec0ff */
[----:B-1----:R-:W-:Y:S02]  /*22fa0*/  LOP3.LUT R8, R36, 0x40, RZ, 0xfc, !PT ;  /* 0x0000004024087812 */ /* 0x002fe400078efcff */
[----:B------:R-:W-:Y:S02]  /*22fb0*/  @P2 LOP3.LUT R23, R23, 0x20, RZ, 0xfc, !PT ;  /* 0x0000002017172812 */ /* 0x000fe400078efcff */
[----:B------:R-:W-:Y:S02]  /*22fc0*/  ISETP.GE.AND P3, PT, R8, UR4, PT ;  /* 0x0000000408007c0c */ /* 0x000fe4000bf66270 */
[----:B------:R-:W-:-:S04]  /*22fd0*/  LOP3.LUT R23, R23, 0xffffffef, RZ, 0xc0, !PT ;  /* 0xffffffef17177812 */ /* 0x000fc800078ec0ff */
[----:B------:R-:W-:-:S04]  /*22fe0*/  @P0 LOP3.LUT R23, R23, 0x10, RZ, 0xfc, !PT ;  /* 0x0000001017170812 */ /* 0x000fc800078efcff */
[----:B------:R-:W-:Y:S02]  /*22ff0*/  LOP3.LUT R23, R23, 0xfffffff7, RZ, 0xc0, !PT ;  /* 0xfffffff717177812 */ /* 0x000fe400078ec0ff */
[----:B------:R-:W-:Y:S02]  /*23000*/  LOP3.LUT R8, R36, 0xc0, RZ, 0xfc, !PT ;  /* 0x000000c024087812 */ /* 0x000fe400078efcff */
[----:B------:R-:W-:Y:S02]  /*23010*/  ISETP.GE.AND P1, PT, R9, UR4, PT ;  /* 0x0000000409007c0c */ /* 0x000fe4000bf26270 */
[----:B------:R-:W-:Y:S02]  /*23020*/  @P3 LOP3.LUT R23, R23, 0x8, RZ, 0xfc, !PT ;  /* 0x0000000817173812 */ /* 0x000fe400078efcff */
[----:B------:R-:W-:Y:S02]  /*23030*/  ISETP.GE.AND P0, PT, R8, UR4, PT ;  /* 0x0000000408007c0c */ /* 0x000fe4000bf06270 */
[----:B------:R-:W-:-:S04]  /*23040*/  LOP3.LUT R23, R23, 0xfffffffd, RZ, 0xc0, !PT ;  /* 0xfffffffd17177812 */ /* 0x000fc800078ec0ff */
[----:B------:R-:W-:-:S04]  /*23050*/  LOP3.LUT R23, R23, 0xfffffffb, RZ, 0xc0, !PT ;  /* 0xfffffffb17177812 */ /* 0x000fc800078ec0ff */
[----:B------:R-:W-:-:S04]  /*23060*/  @P1 LOP3.LUT R23, R23, 0x4, RZ, 0xfc, !PT ;  /* 0x0000000417171812 */ /* 0x000fc800078efcff */
[----:B------:R-:W-:Y:S01]  /*23070*/  @P0 LOP3.LUT R23, R23, 0x2, RZ, 0xfc, !PT ;  /* 0x0000000217170812 */ /* 0x000fe200078efcff */
[----:B0-----:R-:W-:Y:S06]  /*23080*/  BRA.DIV UR5, `(.L_x_740) ;  /* 0x0000005205ac7947 */ /* 0x001fec000b800000 */
.L_x_871:
[----:B------:R-:W-:Y:S01]  /*23090*/  SHF.R.S32.HI R32, RZ, 0x1f, R18 ;  /* 0x0000001fff207819 */ /* 0x000fe20000011412 */
[----:B------:R-:W-:Y:S06]  /*230a0*/  @!P2 BRA `(.L_x_741) ;  /* 0x000000000004a947 */ /* 0x000fec0003800000 */
[----:B------:R-:W-:Y:S01]  /*230b0*/  BPT.TRAP 0x1 ;  /* 0x000000040000795c */ /* 0x000fe20000300000 */
.L_x_741:
        /* <DEDUP_REMOVED lines=18> */
[----:B------:R-:W-:Y:S02]  /*231e0*/  LEA R24, P0, R2, UR4, 0x1 ;  /* 0x0000000402187c11 */ /* 0x000fe4000f8008ff */
[----:B------:R-:W-:-:S04]  /*231f0*/  IADD3 R5, R3, R5, RZ ;  /* 0x0000000503057210 */ /* 0x000fc80007ffe0ff */
[----:B------:R-:W-:Y:S01]  /*23200*/  LEA.HI.X R25, R2, UR5, R5, 0x1, P0 ;  /* 0x0000000502197c11 */ /* 0x000fe200080f0c05 */
[----:B------:R-:W-:Y:S01]  /*23210*/  IMAD R5, R27, 0x8, R22 ;  /* 0x000000081b057824 */ /* 0x000fe200078e0216 */
[----:B------:R-:W-:-:S04]  /*23220*/  SHF.L.U32 R2, R29, 0x1f, RZ ;  /* 0x0000001f1d027819 */ /* 0x000fc800000006ff */
[----:B------:R-:W0:Y:S02]  /*23230*/  SYNCS.PHASECHK.TRANS64.TRYWAIT P0, [R5+URZ+0x38840], R2 ;  /* 0x03884002050075a7 */ /* 0x000e24000800017f */
[----:B0-----:R-:W-:Y:S05]  /*23240*/  @!P0 BRA `(.L_x_743) ;  /* 0x0000005000708947 */ /* 0x001fea0003800000 */
.L_x_872:
[----:B------:R-:W-:Y:S05]  /*23250*/  BSYNC B0 ;  /* 0x0000000000007941 */ /* 0x000fea0003800000 */
.L_x_742:
[----:B------:R-:W2:Y:S01]  /*23260*/  LDL R9, [R1+0xc] ;  /* 0x00000c0001097983 */ /* 0x000ea20000100800 */
        /* <DEDUP_REMOVED lines=11> */
[----:B------:R-:W-:Y:S01]  /*23320*/  IMAD R0, R32, UR4, RZ ;  /* 0x0000000420007c24 */ /* 0x000fe2000f8e02ff */
[----:B------:R-:W-:Y:S01]  /*23330*/  IADD3 R3, R3, R7, RZ ;  /* 0x0000000703037210 */ /* 0x000fe20007ffe0ff */
[----:B------:R-:W-:Y:S02]  /*23340*/  IMAD R7, R27, 0x5000, R34 ;  /* 0x000050001b077824 */ /* 0x000fe400078e0222 */
[C---:B------:R-:W-:Y:S02]  /*23350*/  IMAD R0, R18.reuse, UR5, R0 ;  /* 0x0000000512007c24 */ /* 0x040fe4000f8e0200 */
[----:B------:R-:W-:Y:S01]  /*23360*/  IMAD.WIDE.U32 R2, R18, UR4, R2 ;  /* 0x0000000412027c25 */ /* 0x000fe2000f8e0002 */
[----:B------:R-:W-:-:S03]  /*23370*/  ULDC.64 UR4, c[0x0][0x2e8] ;  /* 0x0000ba0000047ab9 */ /* 0x000fc60000000a00 */
        /* <DEDUP_REMOVED lines=15> */
[C---:B------:R-:W-:Y:S01]  /*23470*/  LOP3.LUT P3, RZ, R23.reuse, 0x4, RZ, 0xc0, !PT ;  /* 0x0000000417ff7812 */ /* 0x040fe2000786c0ff */
[----:B------:R-:W-:Y:S01]  /*23480*/  ULDC.64 UR4, c[0x0][0x208] ;  /* 0x0000820000047ab9 */ /* 0x000fe20000000a00 */
[----:B------:R-:W-:Y:S01]  /*23490*/  LOP3.LUT P2, RZ, R23, 0x2, RZ, 0xc0, !PT ;  /* 0x0000000217ff7812 */ /* 0x000fe2000784c0ff */
[----:B------:R-:W-:Y:S01]  /*234a0*/  SHFL.IDX PT, R8, R6, 0x1, 0x181f ;  /* 0x00381f0006087f89 */ /* 0x000fe200000e0000 */
[----:B0-----:R-:W-:-:S04]  /*234b0*/  @P0 LEA R3, P1, R36, R3, 0x1 ;  /* 0x0000000324030211 */ /* 0x001fc800078208ff */
[----:B-1----:R-:W-:Y:S02]  /*234c0*/  @P0 IADD3.X R2, RZ, R2, RZ, P1, !PT ;  /* 0x00000002ff020210 */ /* 0x002fe40000ffe4ff */
[----:B------:R-:W-:Y:S02]  /*234d0*/  ISETP.GE.AND P1, PT, R4, 0x11, PT ;  /* 0x000000110400780c */ /* 0x000fe40003f26270 */
[----:B------:R-:W-:-:S04]  /*234e0*/  @P0 LOP3.LUT R3, R3, R2, RZ, 0x3c, !PT ;  /* 0x0000000203030212 */ /* 0x000fc800078e3cff */
[----:B------:R-:W-:-:S04]  /*234f0*/  @P0 LOP3.LUT R2, R3, R2, RZ, 0x3c, !PT ;  /* 0x0000000203020212 */ /* 0x000fc800078e3cff */
[----:B------:R-:W-:-:S03]  /*23500*/  @P0 LOP3.LUT R3, R3, R2, RZ, 0x3c, !PT ;  /* 0x0000000203030212 */ /* 0x000fc600078e3cff */
[----:B------:R-:W-:Y:S02]  /*23510*/  @P1 LEA R21, R7, R22, 0x1 ;  /* 0x0000001607151211 */ /* 0x000fe400078e08ff */
[----:B------:R-:W-:Y:S04]  /*23520*/  @P0 LDGSTS.E.BYPASS.LTC128B.128 [R9+0x24400], desc[UR4][R2.64], !P5 ;  /* 0x2440000002090fae */ /* 0x000fe8000e901d44 */
[----:B------:R-:W-:Y:S04]  /*23530*/  @P0 LDGSTS.E.BYPASS.LTC128B.128 [R9+0x26c00], desc[UR4][R2.64+0x80], !P4 ;  /* 0x26c0008002090fae */ /* 0x000fe8000e101d44 */
[----:B------:R-:W-:Y:S04]  /*23540*/  @P0 LDGSTS.E.BYPASS.LTC128B.128 [R9+0x29400], desc[UR4][R2.64+0x100], !P3 ;  /* 0x2940010002090fae */ /* 0x000fe8000d901d44 */
[----:B------:R0:W-:Y:S04]  /*23550*/  @P0 LDGSTS.E.BYPASS.LTC128B.128 [R9+0x2bc00], desc[UR4][R2.64+0x180], !P2 ;  /* 0x2bc0018002090fae */ /* 0x0001e8000d101d44 */
[----:B0-----:R-:W0:Y:S02]  /*23560*/  SHFL.IDX PT, R2, R0, 0x1, 0x181f ;  /* 0x00381f0000027f89 */ /* 0x001e2400000e0000 */
        /* <DEDUP_REMOVED lines=21> */
[----:B0-----:R-:W-:-:S04]  /*236c0*/  @P1 LEA R2, P0, R36, R2, 0x1 ;  /* 0x0000000224021211 */ /* 0x001fc800078008ff */
[----:B------:R-:W-:Y:S02]  /*236d0*/  @P1 IADD3.X R3, RZ, R8, RZ, P0, !PT ;  /* 0x00000008ff031210 */ /* 0x000fe400007fe4ff */
[----:B------:R0:W2:Y:S04]  /*236e0*/  SHFL.IDX PT, R8, R6, 0x4, 0x181f ;  /* 0x00981f0006087f89 */ /* 0x0000a800000e0000 */
[----:B------:R0:W-:Y:S04]  /*236f0*/  @P1 LDGSTS.E.BYPASS.LTC128B.128 [R21+0x25c00], desc[UR4][R2.64], !P5 ;  /* 0x25c0000002151fae */ /* 0x0001e8000e901d44 */
[----:B------:R0:W-:Y:S04]  /*23700*/  @P1 LDGSTS.E.BYPASS.LTC128B.128 [R21+0x28400], desc[UR4][R2.64+0x80], !P4 ;  /* 0x2840008002151fae */ /* 0x0001e8000e101d44 */
[----:B------:R0:W-:Y:S04]  /*23710*/  @P1 LDGSTS.E.BYPASS.LTC128B.128 [R21+0x2ac00], desc[UR4][R2.64+0x100], !P3 ;  /* 0x2ac0010002151fae */ /* 0x0001e8000d901d44 */
[----:B-1----:R0:W-:Y:S02]  /*23720*/  @P1 LDGSTS.E.BYPASS.LTC128B.128 [R21+0x2d400], desc[UR4][R2.64+0x180], !P2 ;  /* 0x2d40018002151fae */ /* 0x0021e4000d101d44 */
.L_x_884:
[----:B------:R-:W-:Y:S01]  /*23730*/  ISETP.GE.AND P0, PT, R4, 0x41, PT ;  /* 0x000000410400780c */ /* 0x000fe20003f06270 */
[----:B------:R-:W-:-:S12]  /*23740*/  BSSY B0, `(.L_x_745) ;  /* 0x0000011000007945 */ /* 0x000fd80003800000 */
[----:B------:R-:W-:Y:S05]  /*23750*/  @!P0 BRA `(.L_x_746) ;  /* 0x00000000003c8947 */ /* 0x000fea0003800000 */
[C---:B------:R-:W-:Y:S01]  /*23760*/  LOP3.LUT P4, RZ, R23.reuse, 0x10, RZ, 0xc0, !PT ;  /* 0x0000001017ff7812 */ /* 0x040fe2000788c0ff */
[----:B------:R-:W-:Y:S01]  /*23770*/  ULDC.64 UR4, c[0x0][0x208] ;  /* 0x0000820000047ab9 */ /* 0x000fe20000000a00 */
[C---:B------:R-:W-:Y:S02]  /*23780*/  LOP3.LUT P3, RZ, R23.reuse, 0x8, RZ, 0xc0, !PT ;  /* 0x0000000817ff7812 */ /* 0x040fe4000786c0ff */
[C---:B------:R-:W-:Y:S02]  /*23790*/  LOP3.LUT P2, RZ, R23.reuse, 0x4, RZ, 0xc0, !PT ;  /* 0x0000000417ff7812 */ /* 0x040fe4000784c0ff */
[----:B------:R-:W-:Y:S02]  /*237a0*/  LOP3.LUT P1, RZ, R23, 0x2, RZ, 0xc0, !PT ;  /* 0x0000000217ff7812 */ /* 0x000fe4000782c0ff */
[----:B0-----:R-:W-:Y:S02]  /*237b0*/  LEA R2, P0, R36, R0, 0x1 ;  /* 0x0000000024027211 */ /* 0x001fe400078008ff */
[----:B------:R-:W-:-:S03]  /*237c0*/  LEA R7, R7, R22, 0x1 ;  /* 0x0000001607077211 */ /* 0x000fc600078e08ff */
        /* <DEDUP_REMOVED lines=8> */
.L_x_746:
[----:B------:R-:W-:Y:S05]  /*23850*/  BSYNC B0 ;  /* 0x0000000000007941 */ /* 0x000fea0003800000 */
.L_x_745:
[----:B------:R-:W-:Y:S01]  /*23860*/  NOP ;  /* 0x0000000000007918 */ /* 0x000fe20000000000 */
[----:B------:R-:W-:-:S13]  /*23870*/  PLOP3.LUT P0, PT, PT, PT, PT, 0x80, 0x0 ;  /* 0x000000000000781c */ /* 0x000fda0003f0f070 */
.L_x_747:
[----:B------:R-:W-:Y:S02]  /*23880*/  PLOP3.LUT P1, PT, P1, P0, PT, 0xa2, 0x0 ;  /* 0x000000000000781c */ /* 0x000fe40000f21472 */
[----:B------:R-:W-:-:S08]  /*23890*/  @P0 R2UR P1, UR4, R5 ;  /* 0x00000000050402ca */ /* 0x000fd00000020000 */
[----:B------:R-:W-:-:S05]  /*238a0*/  @P0 PLOP3.LUT P0, PT, P1, PT, PT, 0x80, 0x0 ;  /* 0x000000000000081c */ /* 0x000fca0000f0f070 */
[----:B------:R-:W-:Y:S01]  /*238b0*/  @!P1 SYNCS.ARRIVE.TRANS64.RED.A0T1 RZ, [UR4+0x38830], RZ ;  /* 0x038830ffffff99a7 */ /* 0x000fe20008200404 */
[----:B------:R-:W-:Y:S07]  /*238c0*/  @!P1 ARRIVES.LDGSTSBAR.64.TRANSCNT [UR4+0x38830] ;  /* 0x03883000ff0099b0 */ /* 0x000fee0008000a84 */
[----:B------:R-:W-:Y:S05]  /*238d0*/  @P0 BRA.U.ANY `(.L_x_747) ;  /* 0xfffffffd00e80947 */ /* 0x000fea000393ffff */
[----:B------:R-:W-:Y:S01]  /*238e0*/  NOP ;  /* 0x0000000000007918 */ /* 0x000fe20000000000 */
[----:B------:R-:W-:-:S05]  /*238f0*/  IMAD.U32 R0, RZ, RZ, UR37 ;  /* 0x00000025ff007e24 */ /* 0x000fca000f8e00ff */
[----:B------:R-:W-:-:S13]  /*23900*/  ISETP.NE.AND P2, PT, R0, 0x3, PT ;  /* 0x000000030000780c */ /* 0x000fda0003f45270 */
[----:B------:R-:W-:Y:S05]  /*23910*/  @!P2 BRA `(.L_x_748) ;  /* 0x000000000004a947 */ /* 0x000fea0003800000 */
[----:B------:R-:W-:Y:S01]  /*23920*/  BPT.TRAP 0x1 ;  /* 0x000000040000795c */ /* 0x000fe20000300000 */
.L_x_748:
[----:B------:R3:W5:Y:S01]  /*23930*/  LDL.LU R0, [R1+0x1c] ;  /* 0x00001c0001007983 */ /* 0x0007620000300800 */
[----:B------:R3:W-:Y:S02]  /*23940*/  SYNCS.ARRIVE.TRANS64.A1T0 RZ, [R5+URZ+0x38830], RZ ;  /* 0x038830ff05ff79a7 */ /* 0x0007e4000810003f */
[----:B------:R-:W-:Y:S05]  /*23950*/  WARPSYNC.ALL ;  /* 0x0000000000007948 */ /* 0x000fea0003800000 */
[----:B------:R-:W-:Y:S01]  /*23960*/  ULDC.64 UR4, c[0x0][0xa00] ;  /* 0x0002800000047ab9 */ /* 0x000fe20000000a00 */
[----:B------:R-:W-:Y:S01]  /*23970*/  BSSY B6, `(.L_x_749) ;  /* 0x0000021000067945 */ /* 0x000fe20003800000 */
[----:B------:R-:W-:Y:S01]  /*23980*/  BAR.SYNC.DEFER_BLOCKING 0x8, 0x180 ;  /* 0x0206000000007b1d */ /* 0x000fe20000010000 */
[----:B------:R-:W-:-:S04]  /*23990*/  ISETP.NE.U32.AND P0, PT, RZ, UR4, PT ;  /* 0x00000004ff007c0c */ /* 0x000fc8000bf05070 */
[----:B------:R-:W-:Y:S01]  /*239a0*/  ISETP.NE.AND.EX P0, PT, RZ, UR5, PT, P0 ;  /* 0x00000005ff007c0c */ /* 0x000fe2000bf05300 */
[----:B------:R-:W-:Y:S02]  /*239b0*/  ULDC.64 UR4, c[0x0][0x298] ;  /* 0x0000a60000047ab9 */ /* 0x000fe40000000a00 */
[----:B---3--:R-:W-:Y:S01]  /*239c0*/  IMAD.WIDE.U32 R4, R35, UR4, RZ ;  /* 0x0000000423047c25 */ /* 0x008fe2000f8e00ff */
[----:B------:R-:W-:Y:S02]  /*239d0*/  SEL R31, R31, RZ, !P0 ;  /* 0x000000ff1f1f7207 */ /* 0x000fe40004000000 */
[----:B01---5:R-:W-:Y:S02]  /*239e0*/  SEL R2, R0, RZ, !P0 ;  /* 0x000000ff00027207 */ /* 0x023fe40004000000 */
[----:B------:R-:W-:-:S03]  /*239f0*/  SHF.R.S32.HI R0, RZ, 0x1f, R35 ;  /* 0x0000001fff007819 */ /* 0x000fc60000011423 */
[----:B------:R0:W-:Y:S02]  /*23a00*/  STL [R1+0x1c], R2 ;  /* 0x00001c0201007387 */ /* 0x0001e40000100800 */
[----:B------:R-:W-:Y:S02]  /*23a10*/  IMAD R0, R0, UR4, RZ ;  /* 0x0000000400007c24 */ /* 0x000fe4000f8e02ff */
[----:B------:R1:W-:Y:S02]  /*23a20*/  STL.64 [R1+0x20], R4 ;  /* 0x0000200401007387 */ /* 0x0003e40000100a00 */
[----:B------:R-:W-:Y:S02]  /*23a30*/  IMAD R0, R35, UR5, R0 ;  /* 0x0000000523007c24 */ /* 0x000fe4000f8e0200 */
[----:B0-----:R-:W-:-:S03]  /*23a40*/  VIADD R2, R22, 0x14400 ;  /* 0x0001440016027836 */ /* 0x001fc60000000000 */
[----:B------:R-:W-:Y:S02]  /*23a50*/  IADD3 R35, R5, R0, RZ ;  /* 0x0000000005237210 */ /* 0x000fe40007ffe0ff */
[----:B------:R-:W-:-:S13]  /*23a60*/  LOP3.LUT P0, RZ, R2, 0x3ff, RZ, 0xc0, !PT ;  /* 0x000003ff02ff7812 */ /* 0x000fda000780c0ff */
[----:B-1----:R-:W-:Y:S05]  /*23a70*/  @!P0 BRA `(.L_x_750) ;  /* 0x0000000000408947 */ /* 0x002fea0003800000 */
[----:B------:R-:W-:Y:S01]  /*23a80*/  MOV R2, 0x0 ;  /* 0x0000000000027802 */ /* 0x000fe20000000f00 */
[----:B------:R-:W-:Y:S01]  /*23a90*/  ULDC.64 UR4, c[0x4][0x138] ;  /* 0x01004e0000047ab9 */ /* 0x000fe20000000a00 */
[----:B------:R-:W-:Y:S01]  /*23aa0*/  ULDC.64 UR6, c[0x4][0x140] ;  /* 0x0100500000067ab9 */ /* 0x000fe20000000a00 */
[----:B------:R-:W-:Y:S01]  /*23ab0*/  ULDC.64 UR8, c[0x4][0xb0] ;  /* 0x01002c0000087ab9 */ /* 0x000fe20000000a00 */
[----:B------:R-:W-:Y:S01]  /*23ac0*/  IMAD.U32 R4, RZ, RZ, UR4 ;  /* 0x00000004ff047e24 */ /* 0x000fe2000f8e00ff */
[----:B------:R-:W-:Y:S01]  /*23ad0*/  MOV R6, UR6 ;  /* 0x0000000600067c02 */ /* 0x000fe20008000f00 */
[----:B------:R-:W0:Y:S01]  /*23ae0*/  LDC.64 R2, c[0x4][R2] ;  /* 0x0100000002027b82 */ /* 0x000e220000000a00 */
[----:B------:R-:W-:Y:S01]  /*23af0*/  IMAD.U32 R5, RZ, RZ, UR5 ;  /* 0x00000005ff057e24 */ /* 0x000fe2000f8e00ff */
[----:B------:R-:W-:Y:S01]  /*23b00*/  MOV R11, UR9 ;  /* 0x00000009000b7c02 */ /* 0x000fe20008000f00 */
[----:B------:R-:W-:Y:S01]  /*23b10*/  IMAD.U32 R7, RZ, RZ, UR7 ;  /* 0x00000007ff077e24 */ /* 0x000fe2000f8e00ff */
[----:B------:R-:W-:Y:S01]  /*23b20*/  MOV R13, RZ ;  /* 0x000000ff000d7202 */ /* 0x000fe20000000f00 */
[----:B------:R-:W-:-:S02]  /*23b30*/  IMAD.U32 R10, RZ, RZ, UR8 ;  /* 0x00000008ff0a7e24 */ /* 0x000fc4000f8e00ff */
[----:B--2---:R-:W-:Y:S02]  /*23b40*/  IMAD.MOV.U32 R8, RZ, RZ, 0x70 ;  /* 0x00000070ff087424 */ /* 0x004fe400078e00ff */
[----:B------:R-:W-:-:S07]  /*23b50*/  IMAD.MOV.U32 R12, RZ, RZ, 0x1 ;  /* 0x00000001ff0c7424 */ /* 0x000fce00078e00ff */
[----:B------:R-:W-:-:S07]  /*23b60*/  LEPC R20, `(.L_x_750) ;  /* 0x000000001014794e */ /* 0x000fce0000000000 */
[----:B0-----:R-:W-:Y:S05]  /*23b70*/  CALL.ABS.NOINC R2 ;  /* 0x0000000002007343 */ /* 0x001fea0003c00000 */
.L_x_750:
[----:B------:R-:W-:Y:S05]  /*23b80*/  BSYNC B6 ;  /* 0x0000000000067941 */ /* 0x000fea0003800000 */
.L_x_749:
[----:B------:R-:W3:Y:S01]  /*23b90*/  LDL.LU R20, [R1+0x1c] ;  /* 0x00001c0001147983 */ /* 0x000ee20000300800 */
[----:B------:R-:W-:Y:S01]  /*23ba0*/  ULDC.64 UR4, c[0x0][0x2d8] ;  /* 0x0000b60000047ab9 */ /* 0x000fe20000000a00 */
[----:B--2---:R-:W0:Y:S02]  /*23bb0*/  LDC R8, c[0x0][0x448] ;  /* 0x00011200ff087b82 */ /* 0x004e240000000800 */
[----:B------:R-:W2:Y:S01]  /*23bc0*/  LDL.LU.64 R2, [R1+0x20] ;  /* 0x0000200001027983 */ /* 0x000ea20000300a00 */
[----:B------:R-:W-:-:S03]  /*23bd0*/  IMAD R0, R32, UR4, RZ ;  /* 0x0000000420007c24 */ /* 0x000fc6000f8e02ff */
[----:B------:R1:W5:Y:S01]  /*23be0*/  LDL R10, [R1+0x28] ;  /* 0x00002800010a7983 */ /* 0x0003620000100800 */
[----:B------:R-:W-:Y:S01]  /*23bf0*/  IMAD R0, R18, UR5, R0 ;  /* 0x0000000512007c24 */ /* 0x000fe2000f8e0200 */
[----:B0-----:R-:W-:-:S13]  /*23c00*/  ISETP.NE.AND P0, PT, R8, 0x1, PT ;  /* 0x000000010800780c */ /* 0x001fda0003f05270 */
[----:B------:R-:W0:Y:S08]  /*23c10*/  @P0 LDC R5, c[0x0][0x44c] ;  /* 0x00011300ff050b82 */ /* 0x000e300000000800 */
[----:B------:R-:W4:Y:S01]  /*23c20*/  @P0 LDC R4, c[0x0][0x450] ;  /* 0x00011400ff040b82 */ /* 0x000f220000000800 */
[C---:B------:R-:W-:Y:S02]  /*23c30*/  LOP3.LUT R12, R36.reuse, 0x40, RZ, 0xfc, !PT ;  /* 0x00000040240c7812 */ /* 0x040fe400078efcff */
[----:B------:R-:W-:-:S02]  /*23c40*/  LOP3.LUT R9, R36, 0x80, RZ, 0xfc, !PT ;  /* 0x0000008024097812 */ /* 0x000fc400078efcff */
[----:B------:R-:W-:Y:S01]  /*23c50*/  LOP3.LUT R11, R36, 0xc0, RZ, 0xfc, !PT ;  /* 0x000000c0240b7812 */ /* 0x000fe200078efcff */
[----:B--2---:R-:W-:Y:S02]  /*23c60*/  IMAD.MOV.U32 R3, RZ, RZ, R35 ;  /* 0x000000ffff037224 */ /* 0x004fe400078e0023 */
[----:B------:R-:W-:Y:S01]  /*23c70*/  IMAD.WIDE.U32 R2, R18, UR4, R2 ;  /* 0x0000000412027c25 */ /* 0x000fe2000f8e0002 */
[----:B------:R-:W-:-:S03]  /*23c80*/  ULDC.64 UR4, c[0x0][0x2e0] ;  /* 0x0000b80000047ab9 */ /* 0x000fc60000000a00 */
[----:B------:R-:W-:Y:S02]  /*23c90*/  IMAD.IADD R3, R3, 0x1, R0 ;  /* 0x0000000103037824 */ /* 0x000fe400078e0200 */
[----:B---3--:R-:W-:Y:S02]  /*23ca0*/  IMAD R0, R20, UR4, RZ ;  /* 0x0000000414007c24 */ /* 0x008fe4000f8e02ff */
[----:B------:R-:W2:Y:S01]  /*23cb0*/  S2R R20, SR_TID.X ;  /* 0x0000000000147919 */ /* 0x000ea20000002100 */
[----:B------:R-:W-:-:S04]  /*23cc0*/  IMAD.WIDE.U32 R2, R31, UR4, R2 ;  /* 0x000000041f027c25 */ /* 0x000fc8000f8e0002 */
[----:B------:R-:W-:Y:S01]  /*23cd0*/  IMAD R0, R31, UR5, R0 ;  /* 0x000000051f007c24 */ /* 0x000fe2000f8e0200 */
[----:B------:R-:W-:-:S04]  /*23ce0*/  ULDC.64 UR4, c[0x0][0x2d0] ;  /* 0x0000b40000047ab9 */ /* 0x000fc80000000a00 */
[----:B------:R-:W-:Y:S01]  /*23cf0*/  IADD3 R3, R3, R0, RZ ;  /* 0x0000000003037210 */ /* 0x000fe20007ffe0ff */
[----:B------:R-:W-:Y:S01]  /*23d00*/  IMAD.SHL.U32 R0, R17, 0x80, RZ ;  /* 0x0000008011007824 */ /* 0x000fe200078e00ff */
[----:B--2---:R-:W-:-:S04]  /*23d10*/  LOP3.LUT R20, R20, 0x7f, RZ, 0xc0, !PT ;  /* 0x0000007f14147812 */ /* 0x004fc800078ec0ff */
[----:B------:R-:W-:Y:S02]  /*23d20*/  SHF.R.U32.HI R21, RZ, 0x3, R20 ;  /* 0x00000003ff157819 */ /* 0x000fe40000011614 */
[----:B------:R-:W2:Y:S02]  /*23d30*/  S2R R20, SR_TID.X ;  /* 0x0000000000147919 */ /* 0x000ea40000002100 */
[----:B--2---:R-:W-:-:S05]  /*23d40*/  IMAD.SHL.U32 R20, R20, 0x10, RZ ;  /* 0x0000001014147824 */ /* 0x004fca00078e00ff */
[----:B------:R-:W-:-:S04]  /*23d50*/  LOP3.LUT R20, R21, 0x70, R20, 0xf8, !PT ;  /* 0x0000007015147812 */ /* 0x000fc800078ef814 */
[----:B------:R-:W-:-:S05]  /*23d60*/  LOP3.LUT R6, R20, R0, RZ, 0xfc, !PT ;  /* 0x0000000014067212 */ /* 0x000fca00078efcff */
[----:B0-----:R-:W-:Y:S01]  /*23d70*/  @P0 IMAD.HI.U32 R7, R6, R5, RZ ;  /* 0x0000000506070227 */ /* 0x001fe200078e00ff */
[----:B------:R-:W-:-:S04]  /*23d80*/  MOV R5, R6 ;  /* 0x0000000600057202 */ /* 0x000fc80000000f00 */
[----:B----4-:R-:W-:Y:S01]  /*23d90*/  @P0 SHF.R.U32.HI R5, RZ, R4, R7 ;  /* 0x00000004ff050219 */ /* 0x010fe20000011607 */
        /* <DEDUP_REMOVED lines=13> */
[----:B------:R-:W-:-:S04]  /*23e70*/  ULDC.64 UR4, c[0x0][0x280] ;  /* 0x0000a00000047ab9 */ /* 0x000fc80000000a00 */
[----:B------:R-:W-:Y:S02]  /*23e80*/  IADD3 R4, R3, R5, RZ ;  /* 0x0000000503047210 */ /* 0x000fe40007ffe0ff */
[----:B------:R-:W-:Y:S01]  /*23e90*/  LEA R5, P0, R2, UR4, 0x1 ;  /* 0x0000000402057c11 */ /* 0x000fe2000f8008ff */
[----:B------:R-:W-:Y:S01]  /*23ea0*/  ULDC UR4, c[0x0][0x2b8] ;  /* 0x0000ae0000047ab9 */ /* 0x000fe20000000800 */
[----:B0-----:R-:W-:Y:S02]  /*23eb0*/  LOP3.LUT R20, R20, 0x7f, RZ, 0xc0, !PT ;  /* 0x0000007f14147812 */ /* 0x001fe400078ec0ff */
[----:B------:R-:W-:Y:S01]  /*23ec0*/  LEA.HI.X R4, R2, UR5, R4, 0x1, P0 ;  /* 0x0000000502047c11 */ /* 0x000fe200080f0c04 */
[----:B------:R-:W-:Y:S01]  /*23ed0*/  UMOV UR5, 0xffffffff ;  /* 0xffffffff00057882 */ /* 0x000fe20000000000 */
[----:B------:R-:W-:Y:S02]  /*23ee0*/  ISETP.GE.AND P4, PT, R36, UR4, PT ;  /* 0x0000000424007c0c */ /* 0x000fe4000bf86270 */
[----:B------:R-:W-:-:S02]  /*23ef0*/  ISETP.GE.AND P3, PT, R12, UR4, PT ;  /* 0x000000040c007c0c */ /* 0x000fc4000bf66270 */
[----:B------:R-:W-:Y:S02]  /*23f00*/  ISETP.GE.AND P2, PT, R9, UR4, PT ;  /* 0x0000000409007c0c */ /* 0x000fe4000bf46270 */
[----:B------:R-:W-:Y:S02]  /*23f10*/  ISETP.GE.AND P0, PT, R11, UR4, PT ;  /* 0x000000040b007c0c */ /* 0x000fe4000bf06270 */
[----:B------:R-:W-:Y:S01]  /*23f20*/  SHF.R.U32.HI R9, RZ, 0x3, R20 ;  /* 0x00000003ff097819 */ /* 0x000fe20000011614 */
[----:B-1----:R-:W-:Y:S10]  /*23f30*/  BRA.DIV UR5, `(.L_x_751) ;  /* 0x0000004e051c7947 */ /* 0x002ff4000b800000 */
[----:B------:R-:W0:Y:S01]  /*23f40*/  SHFL.IDX PT, R3, R5, RZ, 0x181f ;  /* 0x00181fff05037589 */ /* 0x000e2200000e0000 */
[----:B-----5:R-:W-:Y:S01]  /*23f50*/  IMAD R6, R10, R8, RZ ;  /* 0x000000080a067224 */ /* 0x020fe200078e02ff */
[----:B------:R-:W-:Y:S01]  /*23f60*/  ULDC.64 UR4, c[0x0][0x208] ;  /* 0x0000820000047ab9 */ /* 0x000fe20000000a00 */
[----:B------:R-:W-:Y:S01]  /*23f70*/  IMAD.IADD R0, R9, 0x1, R0 ;  /* 0x0000000109007824 */ /* 0x000fe200078e0200 */
[----:B------:R-:W1:Y:S04]  /*23f80*/  SHFL.IDX PT, R2, R4, RZ, 0x181f ;  /* 0x00181fff04027589 */ /* 0x000e6800000e0000 */
[----:B------:R-:W-:Y:S01]  /*23f90*/  ISETP.GE.AND P1, PT, R0, R6, PT ;  /* 0x000000060000720c */ /* 0x000fe20003f26270 */
[----:B------:R-:W-:-:S12]  /*23fa0*/  SHFL.IDX PT, R14, R5, 0x7, 0x181f ;  /* 0x00f81f00050e7f89 */ /* 0x000fd800000e0000 */
[----:B0-----:R-:W-:-:S05]  /*23fb0*/  @!P1 LEA R7, P5, R36, R3, 0x1 ;  /* 0x0000000324079211 */ /* 0x001fca00078a08ff */
[----:B-1----:R-:W-:Y:S01]  /*23fc0*/  @!P1 IMAD.X R3, RZ, RZ, R2, P5 ;  /* 0x000000ffff039224 */ /* 0x002fe200028e0602 */
[----:B------:R-:W-:Y:S01]  /*23fd0*/  @!P1 MOV R2, R7 ;  /* 0x0000000700029202 */ /* 0x000fe20000000f00 */
[----:B------:R-:W-:-:S04]  /*23fe0*/  VIADD R7, R0, 0x10 ;  /* 0x0000001000077836 */ /* 0x000fc80000000000 */
[----:B------:R-:W-:Y:S04]  /*23ff0*/  @!P1 LDGSTS.E.BYPASS.LTC128B.128 [R37+0x14400], desc[UR4][R2.64], !P4 ;  /* 0x1440000002259fae */ /* 0x000fe8000e101d44 */
[----:B------:R-:W-:Y:S04]  /*24000*/  @!P1 LDGSTS.E.BYPASS.LTC128B.128 [R37+0x18400], desc[UR4][R2.64+0x80], !P3 ;  /* 0x1840008002259fae */ /* 0x000fe8000d901d44 */
[----:B------:R-:W-:Y:S04]  /*24010*/  @!P1 LDGSTS.E.BYPASS.LTC128B.128 [R37+0x1c400], desc[UR4][R2.64+0x100], !P2 ;  /* 0x1c40010002259fae */ /* 0x000fe8000d101d44 */
[----:B------:R0:W-:Y:S01]  /*24020*/  @!P1 LDGSTS.E.BYPASS.LTC128B.128 [R37+0x20400], desc[UR4][R2.64+0x180], !P0 ;  /* 0x2040018002259fae */ /* 0x0001e2000c101d44 */
[----:B------:R-:W-:-:S03]  /*24030*/  ISETP.GE.AND P1, PT, R7, R6, PT ;  /* 0x000000060700720c */ /* 0x000fc60003f26270 */
[----:B0-----:R-:W0:Y:S04]  /*24040*/  SHFL.IDX PT, R3, R5, 0x1, 0x181f ;  /* 0x00381f0005037f89 */ /* 0x001e2800000e0000 */
[----:B------:R-:W1:Y:S06]  /*24050*/  SHFL.IDX PT, R2, R4, 0x1, 0x181f ;  /* 0x00381f0004027f89 */ /* 0x000e6c00000e0000 */
[----:B0-----:R-:W-:-:S05]  /*24060*/  @!P1 LEA R7, P5, R36, R3, 0x1 ;  /* 0x0000000324079211 */ /* 0x001fca00078a08ff */
[----:B-1----:R-:W-:Y:S01]  /*24070*/  @!P1 IMAD.X R8, RZ, RZ, R2, P5 ;  /* 0x000000ffff089224 */ /* 0x002fe200028e0602 */
[----:B------:R-:W-:Y:S01]  /*24080*/  @!P1 MOV R2, R7 ;  /* 0x0000000700029202 */ /* 0x000fe20000000f00 */
[----:B------:R-:W-:Y:S02]  /*24090*/  VIADD R7, R0, 0x20 ;  /* 0x0000002000077836 */ /* 0x000fe40000000000 */
[----:B------:R-:W-:-:S05]  /*240a0*/  @!P1 IMAD.MOV.U32 R3, RZ, RZ, R8 ;  /* 0x000000ffff039224 */ /* 0x000fca00078e0008 */
[----:B------:R-:W-:Y:S04]  /*240b0*/  @!P1 LDGSTS.E.BYPASS.LTC128B.128 [R37+0x14c00], desc[UR4][R2.64], !P4 ;  /* 0x14c0000002259fae */ /* 0x000fe8000e101d44 */
[----:B------:R-:W-:Y:S04]  /*240c0*/  @!P1 LDGSTS.E.BYPASS.LTC128B.128 [R37+0x18c00], desc[UR4][R2.64+0x80], !P3 ;  /* 0x18c0008002259fae */ /* 0x000fe8000d901d44 */
[----:B------:R-:W-:Y:S04]  /*240d0*/  @!P1 LDGSTS.E.BYPASS.LTC128B.128 [R37+0x1cc00], desc[UR4][R2.64+0x100], !P2 ;  /* 0x1cc0010002259fae */ /* 0x000fe8000d101d44 */
[----:B------:R0:W-:Y:S01]  /*240e0*/  @!P1 LDGSTS.E.BYPASS.LTC128B.128 [R37+0x20c00], desc[UR4][R2.64+0x180], !P0 ;  /* 0x20c0018002259fae */ /* 0x0001e2000c101d44 */
[----:B------:R-:W-:-:S03]  /*240f0*/  ISETP.GE.AND P1, PT, R7, R6, PT ;  /* 0x000000060700720c */ /* 0x000fc60003f26270 */
[----:B0-----:R-:W0:Y:S04]  /*24100*/  SHFL.IDX PT, R3, R5, 0x2, 0x181f ;  /* 0x00581f0005037f89 */ /* 0x001e2800000e0000 */
[----:B------:R-:W1:Y:S06]  /*24110*/  SHFL.IDX PT, R2, R4, 0x2, 0x181f ;  /* 0x00581f0004027f89 */ /* 0x000e6c00000e0000 */
[----:B0-----:R-:W-:-:S04]  /*24120*/  @!P1 LEA R7, P5, R36, R3, 0x1 ;  /* 0x0000000324079211 */ /* 0x001fc800078a08ff */
[----:B-1----:R-:W-:Y:S01]  /*24130*/  @!P1 IADD3.X R8, RZ, R2, RZ, P5, !PT ;  /* 0x00000002ff089210 */ /* 0x002fe20002ffe4ff */
[----:B------:R-:W-:Y:S01]  /*24140*/  @!P1 IMAD.MOV.U32 R2, RZ, RZ, R7 ;  /* 0x000000ffff029224 */ /* 0x000fe200078e0007 */
[----:B------:R-:W-:-:S03]  /*24150*/  IADD3 R7, R0, 0x30, RZ ;  /* 0x0000003000077810 */ /* 0x000fc60007ffe0ff */
        /* <DEDUP_REMOVED lines=9> */
[----:B-1----:R-:W-:Y:S02]  /*241f0*/  @!P1 IMAD.X R8, RZ, RZ, R2, P5 ;  /* 0x000000ffff089224 */ /* 0x002fe400028e0602 */
[----:B------:R-:W-:Y:S02]  /*24200*/  @!P1 IMAD.MOV.U32 R2, RZ, RZ, R7 ;  /* 0x000000ffff029224 */ /* 0x000fe400078e0007 */
[----:B------:R-:W-:Y:S01]  /*24210*/  VIADD R7, R0, 0x40 ;  /* 0x0000004000077836 */ /* 0x000fe20000000000 */
[----:B------:R-:W-:-:S05]  /*24220*/  @!P1 MOV R3, R8 ;  /* 0x0000000800039202 */ /* 0x000fca0000000f00 */
        /* <DEDUP_REMOVED lines=34> */
[----:B------:R0:W1:Y:S01]  /*24450*/  SHFL.IDX PT, R7, R4, 0x7, 0x181f ;  /* 0x00f81f0004077f89 */ /* 0x00006200000e0000 */
[----:B------:R-:W-:-:S05]  /*24460*/  @!P1 MOV R3, R8 ;  /* 0x0000000800039202 */ /* 0x000fca0000000f00 */
[----:B------:R0:W-:Y:S04]  /*24470*/  @!P1 LDGSTS.E.BYPASS.LTC128B.128 [R37+0x17400], desc[UR4][R2.64], !P4 ;  /* 0x1740000002259fae */ /* 0x0001e8000e101d44 */
[----:B------:R0:W-:Y:S04]  /*24480*/  @!P1 LDGSTS.E.BYPASS.LTC128B.128 [R37+0x1b400], desc[UR4][R2.64+0x80], !P3 ;  /* 0x1b40008002259fae */ /* 0x0001e8000d901d44 */
[----:B------:R0:W-:Y:S04]  /*24490*/  @!P1 LDGSTS.E.BYPASS.LTC128B.128 [R37+0x1f400], desc[UR4][R2.64+0x100], !P2 ;  /* 0x1f40010002259fae */ /* 0x0001e8000d101d44 */
[----:B------:R0:W-:Y:S02]  /*244a0*/  @!P1 LDGSTS.E.BYPASS.LTC128B.128 [R37+0x23400], desc[UR4][R2.64+0x180], !P0 ;  /* 0x2340018002259fae */ /* 0x0001e4000c101d44 */
.L_x_901:
[----:B0-----:R-:W-:Y:S01]  /*244b0*/  VIADD R3, R0, 0x70 ;  /* 0x0000007000037836 */ /* 0x001fe20000000000 */
[----:B------:R-:W-:Y:S04]  /*244c0*/  BSSY B0, `(.L_x_752) ;  /* 0x000000d000007945 */ /* 0x000fe80003800000 */
[----:B------:R-:W-:-:S13]  /*244d0*/  ISETP.GE.AND P1, PT, R3, R6, PT ;  /* 0x000000060300720c */ /* 0x000fda0003f26270 */
[----:B------:R-:W-:Y:S05]  /*244e0*/  @P1 BRA `(.L_x_753) ;  /* 0x0000000000281947 */ /* 0x000fea0003800000 */
[----:B------:R-:W-:Y:S01]  /*244f0*/  LEA R2, P1, R36, R14, 0x1 ;  /* 0x0000000e24027211 */ /* 0x000fe200078208ff */
[----:B------:R-:W-:-:S04]  /*24500*/  ULDC.64 UR4, c[0x0][0x208] ;  /* 0x0000820000047ab9 */ /* 0x000fc80000000a00 */
[----:B-1----:R-:W-:-:S05]  /*24510*/  IMAD.X R3, RZ, RZ, R7, P1 ;  /* 0x000000ffff037224 */ /* 0x002fca00008e0607 */
[----:B------:R-:W-:Y:S01]  /*24520*/  @!PT LDS RZ, [RZ] ;  /* 0x00000000fffff984 */ /* 0x000fe20000000800 */
[----:B------:R-:W-:Y:S01]  /*24530*/  @!PT LDS RZ, [RZ] ;  /* 0x00000000fffff984 */ /* 0x000fe20000000800 */
[----:B------:R-:W-:Y:S01]  /*24540*/  @!PT LDS RZ, [RZ] ;  /* 0x00000000fffff984 */ /* 0x000fe20000000800 */
[----:B------:R0:W-:Y:S04]  /*24550*/  LDGSTS.E.BYPASS.LTC128B.128 [R37+0x17c00], desc[UR4][R2.64], !P4 ;  /* 0x17c0000002257fae */ /* 0x0001e8000e101d44 */
[----:B------:R0:W-:Y:S04]  /*24560*/  LDGSTS.E.BYPASS.LTC128B.128 [R37+0x1bc00], desc[UR4][R2.64+0x80], !P3 ;  /* 0x1bc0008002257fae */ /* 0x0001e8000d901d44 */
[----:B------:R0:W-:Y:S04]  /*24570*/  LDGSTS.E.BYPASS.LTC128B.128 [R37+0x1fc00], desc[UR4][R2.64+0x100], !P2 ;  /* 0x1fc0010002257fae */ /* 0x0001e8000d101d44 */
[----:B------:R0:W-:Y:S02]  /*24580*/  LDGSTS.E.BYPASS.LTC128B.128 [R37+0x23c00], desc[UR4][R2.64+0x180], !P0 ;  /* 0x23c0018002257fae */ /* 0x0001e4000c101d44 */
.L_x_753:
[----:B------:R-:W-:Y:S05]  /*24590*/  BSYNC B0 ;  /* 0x0000000000007941 */ /* 0x000fea0003800000 */
.L_x_752:
[----:B------:R-:W-:Y:S01]  /*245a0*/  NOP ;  /* 0x0000000000007918 */ /* 0x000fe20000000000 */
[----:B------:R-:W-:-:S13]  /*245b0*/  PLOP3.LUT P0, PT, PT, PT, PT, 0x80, 0x0 ;  /* 0x000000000000781c */ /* 0x000fda0003f0f070 */
.L_x_754:
[----:B------:R-:W-:Y:S02]  /*245c0*/  PLOP3.LUT P1, PT, P1, P0, PT, 0xa2, 0x0 ;  /* 0x000000000000781c */ /* 0x000fe40000f21472 */
[----:B------:R-:W-:-:S08]  /*245d0*/  @P0 R2UR P1, UR4, R22 ;  /* 0x00000000160402ca */ /* 0x000fd00000020000 */
[----:B------:R-:W-:-:S05]  /*245e0*/  @P0 PLOP3.LUT P0, PT, P1, PT, PT, 0x80, 0x0 ;  /* 0x000000000000081c */ /* 0x000fca0000f0f070 */
[----:B------:R-:W-:Y:S01]  /*245f0*/  @!P1 SYNCS.ARRIVE.TRANS64.RED.A0T1 RZ, [UR4+0x38800], RZ ;  /* 0x038800ffffff99a7 */ /* 0x000fe20008200404 */
[----:B------:R-:W-:Y:S07]  /*24600*/  @!P1 ARRIVES.LDGSTSBAR.64.TRANSCNT [UR4+0x38800] ;  /* 0x03880000ff0099b0 */ /* 0x000fee0008000a84 */
[----:B------:R-:W-:Y:S05]  /*24610*/  @P0 BRA.U.ANY `(.L_x_754) ;  /* 0xfffffffd00e80947 */ /* 0x000fea000393ffff */
[----:B0-----:R-:W2:Y:S02]  /*24620*/  LDL.LU R2, [R1+0x30] ;  /* 0x0000300001027983 */ /* 0x001ea40000300800 */
[----:B--2---:R-:W-:-:S04]  /*24630*/  IADD3 R2, R2, 0x1, RZ ;  /* 0x0000000102027810 */ /* 0x004fc80007ffe0ff */
[----:B------:R-:W-:Y:S01]  /*24640*/  LEA.HI R0, R2, R2, RZ, 0x1 ;  /* 0x0000000202007211 */ /* 0x000fe200078f08ff */
[----:B------:R0:W-:Y:S03]  /*24650*/  STL [R1+0x30], R2 ;  /* 0x0000300201007387 */ /* 0x0001e60000100800 */
[----:B------:R-:W-:-:S05]  /*24660*/  LOP3.LUT R0, R0, 0xfffffffe, RZ, 0xc0, !PT ;  /* 0xfffffffe00007812 */ /* 0x000fca00078ec0ff */
[----:B------:R-:W-:-:S05]  /*24670*/  IMAD.IADD R0, R2, 0x1, -R0 ;  /* 0x0000000102007824 */ /* 0x000fca00078e0a00 */
[----:B------:R-:W-:Y:S01]  /*24680*/  SHF.L.U32 R3, R0, 0x1f, RZ ;  /* 0x0000001f00037819 */ /* 0x000fe200000006ff */
[----:B------:R-:W-:Y:S01]  /*24690*/  NOP ;  /* 0x0000000000007918 */ /* 0x000fe20000000000 */
[----:B------:R0:W-:Y:S01]  /*246a0*/  SYNCS.ARRIVE.TRANS64.A1T0 RZ, [R22+URZ+0x38800], RZ ;  /* 0x038800ff16ff79a7 */ /* 0x0001e2000810003f */
[----:B------:R-:W-:Y:S01]  /*246b0*/  BSSY B0, `(.L_x_755) ;  /* 0x0000003000007945 */ /* 0x000fe20003800000 */
[----:B------:R-:W2:Y:S03]  /*246c0*/  SYNCS.PHASECHK.TRANS64.TRYWAIT P0, [R22+URZ+0x38820], R3 ;  /* 0x03882003160075a7 */ /* 0x000ea6000800017f */
[----:B0-2---:R-:W-:Y:S05]  /*246d0*/  @!P0 BRA `(.L_x_756) ;  /* 0x0000005000248947 */ /* 0x005fea0003800000 */
.L_x_902:
[----:B------:R-:W-:Y:S05]  /*246e0*/  BSYNC B0 ;  /* 0x0000000000007941 */ /* 0x000fea0003800000 */
.L_x_755:
[----:B------:R-:W2:Y:S01]  /*246f0*/  LDL R0, [R1+0xc] ;  /* 0x00000c0001007983 */ /* 0x000ea20000100800 */
[----:B------:R-:W-:Y:S01]  /*24700*/  BSSY B0, `(.L_x_757) ;  /* 0x0000120000007945 */ /* 0x000fe20003800000 */
[----:B--2---:R-:W-:-:S13]  /*24710*/  ISETP.GE.AND P0, PT, R0, 0x51, PT ;  /* 0x000000510000780c */ /* 0x004fda0003f06270 */
[----:B------:R-:W-:Y:S05]  /*24720*/  @!P0 BRA `(.L_x_758) ;  /* 0x0000001000748947 */ /* 0x000fea0003800000 */
[----:B------:R-:W2:Y:S01]  /*24730*/  LDL.LU R0, [R1+0x2c] ;  /* 0x00002c0001007983 */ /* 0x000ea20000300800 */
[C---:B------:R-:W-:Y:S01]  /*24740*/  LOP3.LUT R5, R36.reuse, 0x40, RZ, 0xfc, !PT ;  /* 0x0000004024057812 */ /* 0x040fe200078efcff */
[----:B------:R-:W-:Y:S01]  /*24750*/  ULDC UR4, c[0x0][0x2f4] ;  /* 0x0000bd0000047ab9 */ /* 0x000fe20000000800 */
[C---:B------:R-:W-:Y:S01]  /*24760*/  LOP3.LUT R4, R36.reuse, 0x80, RZ, 0xfc, !PT ;  /* 0x0000008024047812 */ /* 0x040fe200078efcff */
[----:B-1----:R-:W-:Y:S01]  /*24770*/  IMAD.MOV.U32 R7, RZ, RZ, R27 ;  /* 0x000000ffff077224 */ /* 0x002fe200078e001b */
[C---:B------:R-:W-:Y:S01]  /*24780*/  LOP3.LUT R2, R36.reuse, 0xc0, RZ, 0xfc, !PT ;  /* 0x000000c024027812 */ /* 0x040fe200078efcff */
[----:B------:R-:W-:Y:S01]  /*24790*/  IMAD.MOV.U32 R31, RZ, RZ, R26 ;  /* 0x000000ffff1f7224 */ /* 0x000fe200078e001a */
[----:B------:R-:W-:Y:S02]  /*247a0*/  MOV R17, R29 ;  /* 0x0000001d00117202 */ /* 0x000fe40000000f00 */
[----:B------:R-:W-:Y:S02]  /*247b0*/  ISETP.GE.AND P4, PT, R36, UR4, PT ;  /* 0x0000000424007c0c */ /* 0x000fe4000bf86270 */
[----:B------:R-:W-:-:S02]  /*247c0*/  ISETP.GE.AND P3, PT, R5, UR4, PT ;  /* 0x0000000405007c0c */ /* 0x000fc4000bf66270 */
[----:B------:R-:W-:Y:S02]  /*247d0*/  ISETP.GE.AND P2, PT, R4, UR4, PT ;  /* 0x0000000404007c0c */ /* 0x000fe4000bf46270 */
[----:B------:R-:W-:Y:S01]  /*247e0*/  ISETP.GE.AND P1, PT, R2, UR4, PT ;  /* 0x0000000402007c0c */ /* 0x000fe2000bf26270 */
[----:B--2---:R-:W-:-:S12]  /*247f0*/  VIADD R0, R0, 0xfffffffe ;  /* 0xfffffffe00007836 */ /* 0x004fd80000000000 */
.L_x_771:
[----:B------:R-:W2:Y:S01]  /*24800*/  LDL R5, [R1+0x10] ;  /* 0x0000100001057983 */ /* 0x000ea20000100800 */
[----:B------:R-:W1:Y:S03]  /*24810*/  LDC R11, c[0x0][0x430] ;  /* 0x00010c00ff0b7b82 */ /* 0x000e660000000800 */
[----:B------:R-:W3:Y:S01]  /*24820*/  LDL R8, [R1+0x14] ;  /* 0x0000140001087983 */ /* 0x000ee20000100800 */
[----:B------:R-:W4:Y:S01]  /*24830*/  S2R R2, SR_TID.X ;  /* 0x0000000000027919 */ /* 0x000f220000002100 */
[----:B------:R-:W4:Y:S01]  /*24840*/  S2R R4, SR_TID.X ;  /* 0x0000000000047919 */ /* 0x000f220000002100 */
[----:B-1----:R-:W-:-:S13]  /*24850*/  ISETP.NE.AND P0, PT, R11, 0x1, PT ;  /* 0x000000010b00780c */ /* 0x002fda0003f05270 */
[----:B0-----:R-:W0:Y:S01]  /*24860*/  @P0 LDC R3, c[0x0][0x434] ;  /* 0x00010d00ff030b82 */ /* 0x001e220000000800 */
[----:B----4-:R-:W-:-:S04]  /*24870*/  LOP3.LUT R2, R2, 0x7f, RZ, 0xc0, !PT ;  /* 0x0000007f02027812 */ /* 0x010fc800078ec0ff */
[----:B------:R-:W-:Y:S02]  /*24880*/  SHF.R.U32.HI R2, RZ, 0x3, R2 ;  /* 0x00000003ff027819 */ /* 0x000fe40000011602 */
[----:B------:R-:W-:-:S04]  /*24890*/  SHF.L.U32 R4, R4, 0x4, RZ ;  /* 0x0000000404047819 */ /* 0x000fc800000006ff */
[----:B------:R-:W-:Y:S02]  /*248a0*/  LOP3.LUT R4, R2, 0x70, R4, 0xf8, !PT ;  /* 0x0000007002047812 */ /* 0x000fe400078ef804 */
[----:B------:R-:W1:Y:S02]  /*248b0*/  @P0 LDC R2, c[0x0][0x438] ;  /* 0x00010e00ff020b82 */ /* 0x000e640000000800 */
[----:B------:R-:W-:Y:S01]  /*248c0*/  ISETP.GT.U32.AND P5, PT, R4, 0x4f, PT ;  /* 0x0000004f0400780c */ /* 0x000fe20003fa4070 */
[----:B------:R-:W-:Y:S01]  /*248d0*/  IMAD.U32 R12, RZ, RZ, UR37 ;  /* 0x00000025ff0c7e24 */ /* 0x000fe2000f8e00ff */
[----:B------:R-:W-:Y:S01]  /*248e0*/  ULDC.64 UR4, c[0x0][0x208] ;  /* 0x0000820000047ab9 */ /* 0x000fe20000000a00 */
[----:B------:R-:W-:Y:S02]  /*248f0*/  IADD3 R27, R7, 0x1, RZ ;  /* 0x00000001071b7810 */ /* 0x000fe40007ffe0ff */
[----:B------:R-:W-:Y:S01]  /*24900*/  MOV R26, R0 ;  /* 0x00000000001a7202 */ /* 0x000fe20000000f00 */
[----:B--2---:R-:W-:-:S04]  /*24910*/  IMAD R6, R0, 0x50, R5 ;  /* 0x0000005000067824 */ /* 0x004fc800078e0205 */
[----:B------:R-:W-:-:S03]  /*24920*/  IMAD.IADD R6, R4, 0x1, R6 ;  /* 0x0000000104067824 */ /* 0x000fc600078e0206 */
[----:B------:R-:W2:Y:S01]  /*24930*/  @!P5 LDC.64 R4, c[0x0][0x428] ;  /* 0x00010a00ff04db82 */ /* 0x000ea20000000a00 */
[----:B0-----:R-:W-:-:S04]  /*24940*/  @P0 IMAD.HI.U32 R3, R6, R3, RZ ;  /* 0x0000000306030227 */ /* 0x001fc800078e00ff */
[----:B------:R-:W-:Y:S01]  /*24950*/  IMAD.MOV.U32 R10, RZ, RZ, R6 ;  /* 0x000000ffff0a7224 */ /* 0x000fe200078e0006 */
[----:B-1----:R-:W-:-:S04]  /*24960*/  @P0 SHF.R.U32.HI R10, RZ, R2, R3 ;  /* 0x00000002ff0a0219 */ /* 0x002fc80000011603 */
[----:B------:R-:W-:Y:S02]  /*24970*/  @!P5 SHF.R.S32.HI R3, RZ, 0x1f, R10 ;  /* 0x0000001fff03d819 */ /* 0x000fe4000001140a */
[----:B------:R-:W-:-:S05]  /*24980*/  @!P5 MOV R2, R10 ;  /* 0x0000000a0002d202 */ /* 0x000fca0000000f00 */
[----:B--2---:R-:W-:-:S04]  /*24990*/  @!P5 IMAD.WIDE.U32 R2, R33, R4, R2 ;  /* 0x000000042102d225 */ /* 0x004fc800078e0002 */
[----:B---3--:R-:W-:Y:S02]  /*249a0*/  @!P5 IMAD R4, R8, R4, RZ ;  /* 0x000000040804d224 */ /* 0x008fe400078e02ff */
[----:B------:R-:W0:Y:S02]  /*249b0*/  @!P5 LDC.64 R8, c[0x0][0x418] ;  /* 0x00010600ff08db82 */ /* 0x000e240000000a00 */
[----:B------:R-:W-:-:S04]  /*249c0*/  @!P5 IMAD R5, R33, R5, R4 ;  /* 0x000000052105d224 */ /* 0x000fc800078e0204 */
[----:B------:R-:W-:Y:S02]  /*249d0*/  @!P5 IMAD.IADD R3, R5, 0x1, R3 ;  /* 0x000000010503d824 */ /* 0x000fe400078e0203 */
[----:B------:R-:W-:Y:S01]  /*249e0*/  IMAD.MOV.U32 R4, RZ, RZ, RZ ;  /* 0x000000ffff047224 */ /* 0x000fe200078e00ff */
[----:B0-----:R-:W-:-:S04]  /*249f0*/  @!P5 LEA R8, P0, R2, R8, 0x2 ;  /* 0x000000080208d211 */ /* 0x001fc800078010ff */
[----:B------:R-:W-:-:S05]  /*24a00*/  @!P5 LEA.HI.X R9, R2, R9, R3, 0x2, P0 ;  /* 0x000000090209d211 */ /* 0x000fca00000f1403 */
[----:B------:R0:W5:Y:S01]  /*24a10*/  @!P5 LDG.E R4, desc[UR4][R8.64] ;  /* 0x000000040804d981 */ /* 0x000162000c1e1900 */
[----:B------:R-:W-:Y:S02]  /*24a20*/  ISETP.NE.AND P5, PT, R12, 0x3, PT ;  /* 0x000000030c00780c */ /* 0x000fe40003fa5270 */
[----:B------:R-:W-:Y:S01]  /*24a30*/  ISETP.NE.AND P0, PT, R27, 0x2, PT ;  /* 0x000000021b00780c */ /* 0x000fe20003f05270 */
[----:B------:R-:W-:Y:S01]  /*24a40*/  IMAD.MOV R5, RZ, RZ, -R10 ;  /* 0x000000ffff057224 */ /* 0x000fe200078e0a0a */
[----:B------:R-:W-:Y:S05]  /*24a50*/  YIELD ;  /* 0x0000000000007946 */ /* 0x000fea0003800000 */
[----:B------:R-:W-:Y:S01]  /*24a60*/  SEL R29, RZ, 0x1, P0 ;  /* 0x00000001ff1d7807 */ /* 0x000fe20000000000 */
[----:B------:R-:W-:Y:S01]  /*24a70*/  IMAD R5, R11, R5, R6 ;  /* 0x000000050b057224 */ /* 0x000fe200078e0206 */
[----:B------:R-:W-:-:S02]  /*24a80*/  SEL R27, R27, RZ, P0 ;  /* 0x000000ff1b1b7207 */ /* 0x000fc40000000000 */
[----:B------:R-:W-:Y:S01]  /*24a90*/  LOP3.LUT R29, R17, R29, RZ, 0x3c, !PT ;  /* 0x0000001d111d7212 */ /* 0x000fe200078e3cff */
[----:B0-----:R-:W-:Y:S06]  /*24aa0*/  @!P5 BRA `(.L_x_759) ;  /* 0x000000000004d947 */ /* 0x001fec0003800000 */
[----:B------:R-:W-:Y:S01]  /*24ab0*/  BPT.TRAP 0x1 ;  /* 0x000000040000795c */ /* 0x000fe20000300000 */
.L_x_759:
[----:B------:R-:W-:Y:S01]  /*24ac0*/  IMAD R6, R27, 0x8, R22 ;  /* 0x000000081b067824 */ /* 0x000fe200078e0216 */
[----:B------:R-:W-:Y:S01]  /*24ad0*/  SHF.L.U32 R3, R29, 0x1f, RZ ;  /* 0x0000001f1d037819 */ /* 0x000fe200000006ff */
[----:B------:R-:W-:Y:S03]  /*24ae0*/  BSSY B1, `(.L_x_760) ;  /* 0x0000003000017945 */ /* 0x000fe60003800000 */
[----:B------:R-:W0:Y:S02]  /*24af0*/  SYNCS.PHASECHK.TRANS64.TRYWAIT P0, [R6+URZ+0x38840], R3 ;  /* 0x03884003060075a7 */ /* 0x000e24000800017f */
[----:B0-----:R-:W-:Y:S05]  /*24b00*/  @!P0 BRA `(.L_x_761) ;  /* 0x0000004c002c8947 */ /* 0x001fea0003800000 */
.L_x_903:
[----:B------:R-:W-:Y:S05]  /*24b10*/  BSYNC B1 ;  /* 0x0000000000017941 */ /* 0x000fea0003800000 */
.L_x_760:
        /* <DEDUP_REMOVED lines=13> */
[----:B------:R-:W-:-:S04]  /*24bf0*/  ULDC.64 UR4, c[0x0][0x308] ;  /* 0x0000c20000047ab9 */ /* 0x000fc80000000a00 */
[----:B------:R-:W-:Y:S01]  /*24c00*/  IADD3 R3, R3, R0, RZ ;  /* 0x0000000003037210 */ /* 0x000fe20007ffe0ff */
[----:B------:R-:W-:-:S04]  /*24c10*/  IMAD R0, R32, UR4, RZ ;  /* 0x0000000420007c24 */ /* 0x000fc8000f8e02ff */
        /* <DEDUP_REMOVED lines=9> */
[----:B------:R-:W-:Y:S01]  /*24cb0*/  LOP3.LUT R23, R23, 0xfffffeff, RZ, 0xc0, !PT ;  /* 0xfffffeff17177812 */ /* 0x000fe200078ec0ff */
[----:B------:R-:W-:Y:S01]  /*24cc0*/  IMAD.SHL.U32 R0, R36, 0x2, RZ ;  /* 0x0000000224007824 */ /* 0x000fe200078e00ff */
[----:B------:R-:W-:Y:S01]  /*24cd0*/  ULDC.64 UR4, c[0x0][0x208] ;  /* 0x0000820000047ab9 */ /* 0x000fe20000000a00 */
        /* <DEDUP_REMOVED lines=9> */
[----:B0-----:R-:W-:-:S04]  /*24d70*/  IADD3 R2, P0, R2, R0, RZ ;  /* 0x0000000002027210 */ /* 0x001fc80007f1e0ff */
[----:B-1----:R-:W-:-:S05]  /*24d80*/  IADD3.X R3, RZ, R3, RZ, P0, !PT ;  /* 0x00000003ff037210 */ /* 0x002fca00007fe4ff */
        /* <DEDUP_REMOVED lines=31> */
.L_x_915:
[----:B------:R-:W-:Y:S01]  /*24f80*/  LOP3.LUT R23, R23, 0xffffff7f, RZ, 0xc0, !PT ;  /* 0xffffff7f17177812 */ /* 0x000fe200078ec0ff */
[----:B------:R-:W-:Y:S01]  /*24f90*/  ULDC.64 UR4, c[0x0][0x208] ;  /* 0x0000820000047ab9 */ /* 0x000fe20000000a00 */
        /* <DEDUP_REMOVED lines=16> */
.L_x_763:
[----:B------:R-:W-:Y:S02]  /*250a0*/  PLOP3.LUT P5, PT, P5, P0, PT, 0xa2, 0x0 ;  /* 0x000000000000781c */ /* 0x000fe40002fa1472 */
[----:B------:R-:W-:-:S08]  /*250b0*/  @P0 R2UR P5, UR4, R6 ;  /* 0x00000000060402ca */ /* 0x000fd000000a0000 */
[----:B------:R-:W-:-:S05]  /*250c0*/  @P0 PLOP3.LUT P0, PT, P5, PT, PT, 0x80, 0x0 ;  /* 0x000000000000081c */ /* 0x000fca0002f0f070 */
[----:B------:R-:W-:Y:S01]  /*250d0*/  @!P5 SYNCS.ARRIVE.TRANS64.RED.A0T1 RZ, [UR4+0x38830], RZ ;  /* 0x038830ffffffd9a7 */ /* 0x000fe20008200404 */
[----:B------:R-:W-:Y:S07]  /*250e0*/  @!P5 ARRIVES.LDGSTSBAR.64.TRANSCNT [UR4+0x38830] ;  /* 0x03883000ff00d9b0 */ /* 0x000fee0008000a84 */
[----:B------:R-:W-:Y:S05]  /*250f0*/  @P0 BRA.U.ANY `(.L_x_763) ;  /* 0xfffffffd00e80947 */ /* 0x000fea000393ffff */
[----:B------:R-:W-:Y:S01]  /*25100*/  NOP ;  /* 0x0000000000007918 */ /* 0x000fe20000000000 */
[----:B-1----:R-:W-:-:S04]  /*25110*/  MOV R2, UR37 ;  /* 0x0000002500027c02 */ /* 0x002fc80008000f00 */
[----:B------:R-:W-:-:S13]  /*25120*/  ISETP.NE.AND P6, PT, R2, 0x3, PT ;  /* 0x000000030200780c */ /* 0x000fda0003fc5270 */
[----:B------:R-:W-:Y:S05]  /*25130*/  @!P6 BRA `(.L_x_764) ;  /* 0x000000000004e947 */ /* 0x000fea0003800000 */
[----:B------:R-:W-:Y:S01]  /*25140*/  BPT.TRAP 0x1 ;  /* 0x000000040000795c */ /* 0x000fe20000300000 */
.L_x_764:
[----:B------:R1:W-:Y:S01]  /*25150*/  SYNCS.ARRIVE.TRANS64.A1T0 RZ, [R6+URZ+0x38830], RZ ;  /* 0x038830ff06ff79a7 */ /* 0x0003e2000810003f */
[----:B------:R-:W-:Y:S05]  /*25160*/  @!P6 BRA `(.L_x_765) ;  /* 0x000000000004e947 */ /* 0x000fea0003800000 */
[----:B------:R-:W-:Y:S01]  /*25170*/  BPT.TRAP 0x1 ;  /* 0x000000040000795c */ /* 0x000fe20000300000 */
.L_x_765:
[----:B------:R-:W-:Y:S01]  /*25180*/  SHF.L.U32 R2, R17, 0x1f, RZ ;  /* 0x0000001f11027819 */ /* 0x000fe200000006ff */
[----:B-1----:R-:W-:Y:S01]  /*25190*/  IMAD R6, R7, 0x8, R22 ;  /* 0x0000000807067824 */ /* 0x002fe200078e0216 */
[----:B------:R-:W-:Y:S03]  /*251a0*/  BSSY B1, `(.L_x_766) ;  /* 0x0000003000017945 */ /* 0x000fe60003800000 */
[----:B------:R-:W1:Y:S02]  /*251b0*/  SYNCS.PHASECHK.TRANS64.TRYWAIT P0, [R6+URZ+0x38860], R2 ;  /* 0x03886002060075a7 */ /* 0x000e64000800017f */
[----:B-1----:R-:W-:Y:S05]  /*251c0*/  @!P0 BRA `(.L_x_767) ;  /* 0x0000004c00648947 */ /* 0x002fea0003800000 */
.L_x_916:
[----:B------:R-:W-:Y:S05]  /*251d0*/  BSYNC B1 ;  /* 0x0000000000017941 */ /* 0x000fea0003800000 */
.L_x_766:
[----:B0-----:R-:W2:Y:S01]  /*251e0*/  LDL R8, [R1+0xc] ;  /* 0x00000c0001087983 */ /* 0x001ea20000100800 */
        /* <DEDUP_REMOVED lines=9> */
[----:B------:R-:W-:Y:S01]  /*25280*/  IMAD R7, R7, 0x2, R22 ;  /* 0x0000000207077824 */ /* 0x000fe200078e0216 */
[----:B------:R-:W-:Y:S02]  /*25290*/  ULDC.64 UR4, c[0x0][0x208] ;  /* 0x0000820000047ab9 */ /* 0x000fe40000000a00 */
[----:B------:R-:W1:Y:S01]  /*252a0*/  SHFL.IDX PT, R3, R25, RZ, 0x181f ;  /* 0x00181fff19037589 */ /* 0x000e6200000e0000 */
[----:B0-----:R-:W-:-:S04]  /*252b0*/  IADD3 R2, P0, R2, R0, RZ ;  /* 0x0000000002027210 */ /* 0x001fc80007f1e0ff */
[----:B-1----:R-:W-:Y:S02]  /*252c0*/  IADD3.X R3, RZ, R3, RZ, P0, !PT ;  /* 0x00000003ff037210 */ /* 0x002fe400007fe4ff */
[----:B------:R-:W-:-:S13]  /*252d0*/  ISETP.LT.OR P0, PT, R8, 0x1, P4 ;  /* 0x000000010800780c */ /* 0x000fda0002701670 */
[----:B------:R-:W-:Y:S01]  /*252e0*/  @!PT LDS RZ, [RZ] ;  /* 0x00000000fffff984 */ /* 0x000fe20000000800 */
        /* <DEDUP_REMOVED lines=44> */
[----:B0-2---:R0:W1:Y:S02]  /*255b0*/  SHFL.IDX PT, R2, R24, 0x4, 0x181f ;  /* 0x00981f0018027f89 */ /* 0x00506400000e0000 */
.L_x_928:
[----:B-1----:R-:W-:Y:S01]  /*255c0*/  IADD3 R2, P0, R2, R0, RZ ;  /* 0x0000000002027210 */ /* 0x002fe20007f1e0ff */
[----:B------:R-:W-:-:S04]  /*255d0*/  ULDC.64 UR4, c[0x0][0x208] ;  /* 0x0000820000047ab9 */ /* 0x000fc80000000a00 */
[----:B------:R-:W-:Y:S01]  /*255e0*/  IMAD.X R3, RZ, RZ, R25, P0 ;  /* 0x000000ffff037224 */ /* 0x000fe200000e0619 */
        /* <DEDUP_REMOVED lines=11> */
[----:B------:R-:W-:Y:S02]  /*256a0*/  ULDC.64 UR4, c[0x0][0x328] ;  /* 0x0000ca0000047ab9 */ /* 0x000fe40000000a00 */
[----:B------:R-:W-:Y:S01]  /*256b0*/  IMAD R20, R20, UR4, RZ ;  /* 0x0000000414147c24 */ /* 0x000fe2000f8e02ff */
[----:B------:R-:W-:-:S03]  /*256c0*/  NOP ;  /* 0x0000000000007918 */ /* 0x000fc60000000000 */
[C---:B------:R-:W-:Y:S02]  /*256d0*/  IMAD R9, R5.reuse, UR5, R20 ;  /* 0x0000000505097c24 */ /* 0x040fe4000f8e0214 */
[----:B-1----:R-:W-:Y:S01]  /*256e0*/  IMAD.WIDE.U32 R2, R5, UR4, RZ ;  /* 0x0000000405027c25 */ /* 0x002fe2000f8e00ff */
[----:B------:R-:W-:-:S03]  /*256f0*/  ULDC.64 UR4, c[0x0][0x338] ;  /* 0x0000ce0000047ab9 */ /* 0x000fc60000000a00 */
[----:B------:R-:W-:Y:S01]  /*25700*/  IMAD R21, R21, UR4, RZ ;  /* 0x0000000415157c24 */ /* 0x000fe2000f8e02ff */
[----:B------:R-:W-:-:S03]  /*25710*/  IADD3 R3, R3, R9, RZ ;  /* 0x0000000903037210 */ /* 0x000fc60007ffe0ff */
[C---:B------:R-:W-:Y:S02]  /*25720*/  IMAD R21, R4.reuse, UR5, R21 ;  /* 0x0000000504157c24 */ /* 0x040fe4000f8e0215 */
[----:B------:R-:W-:Y:S01]  /*25730*/  IMAD.WIDE.U32 R2, R4, UR4, R2 ;  /* 0x0000000404027c25 */ /* 0x000fe2000f8e0002 */
[----:B------:R-:W-:-:S03]  /*25740*/  ULDC.64 UR4, c[0x0][0x330] ;  /* 0x0000cc0000047ab9 */ /* 0x000fc60000000a00 */
[----:B------:R-:W-:Y:S02]  /*25750*/  IMAD.IADD R3, R3, 0x1, R21 ;  /* 0x0000000103037824 */ /* 0x000fe400078e0215 */
[----:B------:R-:W-:Y:S02]  /*25760*/  IMAD R5, R32, UR4, RZ ;  /* 0x0000000420057c24 */ /* 0x000fe4000f8e02ff */
[----:B------:R-:W-:-:S04]  /*25770*/  IMAD.WIDE.U32 R2, R18, UR4, R2 ;  /* 0x0000000412027c25 */ /* 0x000fc8000f8e0002 */
[----:B------:R-:W-:Y:S01]  /*25780*/  IMAD R5, R18, UR5, R5 ;  /* 0x0000000512057c24 */ /* 0x000fe2000f8e0205 */
[----:B------:R-:W-:Y:S02]  /*25790*/  ULDC.64 UR4, c[0x0][0x318] ;  /* 0x0000c60000047ab9 */ /* 0x000fe40000000a00 */
[----:B0-----:R-:W-:Y:S01]  /*257a0*/  LEA R24, P0, R2, UR4, 0x1 ;  /* 0x0000000402187c11 */ /* 0x001fe2000f8008ff */
[----:B------:R-:W-:-:S05]  /*257b0*/  IMAD.IADD R3, R5, 0x1, R3 ;  /* 0x0000000105037824 */ /* 0x000fca00078e0203 */
[----:B------:R-:W-:Y:S02]  /*257c0*/  LEA.HI.X R25, R2, UR5, R3, 0x1, P0 ;  /* 0x0000000502197c11 */ /* 0x000fe400080f0c03 */
[----:B------:R-:W-:-:S13]  /*257d0*/  PLOP3.LUT P0, PT, PT, PT, PT, 0x80, 0x0 ;  /* 0x000000000000781c */ /* 0x000fda0003f0f070 */
.L_x_769:
[----:B------:R-:W-:Y:S02]  /*257e0*/  PLOP3.LUT P5, PT, P5, P0, PT, 0xa2, 0x0 ;  /* 0x000000000000781c */ /* 0x000fe40002fa1472 */
[----:B------:R-:W-:-:S08]  /*257f0*/  @P0 R2UR P5, UR4, R6 ;  /* 0x00000000060402ca */ /* 0x000fd000000a0000 */
[----:B------:R-:W-:-:S05]  /*25800*/  @P0 PLOP3.LUT P0, PT, P5, PT, PT, 0x80, 0x0 ;  /* 0x000000000000081c */ /* 0x000fca0002f0f070 */
[----:B------:R-:W-:Y:S01]  /*25810*/  @!P5 SYNCS.ARRIVE.TRANS64.RED.A0T1 RZ, [UR4+0x38850], RZ ;  /* 0x038850ffffffd9a7 */ /* 0x000fe20008200404 */
[----:B------:R-:W-:Y:S07]  /*25820*/  @!P5 ARRIVES.LDGSTSBAR.64.TRANSCNT [UR4+0x38850] ;  /* 0x03885000ff00d9b0 */ /* 0x000fee0008000a84 */
[----:B------:R-:W-:Y:S05]  /*25830*/  @P0 BRA.U.ANY `(.L_x_769) ;  /* 0xfffffffd00e80947 */ /* 0x000fea000393ffff */
[----:B------:R-:W-:Y:S01]  /*25840*/  NOP ;  /* 0x0000000000007918 */ /* 0x000fe20000000000 */
[----:B------:R-:W-:-:S04]  /*25850*/  MOV R0, UR37 ;  /* 0x0000002500007c02 */ /* 0x000fc80008000f00 */
[----:B------:R-:W-:-:S13]  /*25860*/  ISETP.NE.AND P6, PT, R0, 0x3, PT ;  /* 0x000000030000780c */ /* 0x000fda0003fc5270 */
[----:B------:R-:W-:Y:S05]  /*25870*/  @!P6 BRA `(.L_x_770) ;  /* 0x000000000004e947 */ /* 0x000fea0003800000 */
[----:B------:R-:W-:Y:S01]  /*25880*/  BPT.TRAP 0x1 ;  /* 0x000000040000795c */ /* 0x000fe20000300000 */
.L_x_770:
[C---:B------:R-:W-:Y:S01]  /*25890*/  ISETP.GT.AND P0, PT, R26.reuse, RZ, PT ;  /* 0x000000ff1a00720c */ /* 0x040fe20003f04270 */
[----:B------:R2:W-:Y:S01]  /*258a0*/  SYNCS.ARRIVE.TRANS64.A1T0 RZ, [R6+URZ+0x38850], RZ ;  /* 0x038850ff06ff79a7 */ /* 0x0005e2000810003f */
[----:B------:R-:W-:Y:S01]  /*258b0*/  VIADD R0, R26, 0xffffffff ;  /* 0xffffffff1a007836 */ /* 0x000fe20000000000 */
[----:B------:R-:W-:Y:S01]  /*258c0*/  MOV R7, R27 ;  /* 0x0000001b00077202 */ /* 0x000fe20000000f00 */
[----:B------:R-:W-:Y:S02]  /*258d0*/  IMAD.MOV.U32 R17, RZ, RZ, R29 ;  /* 0x000000ffff117224 */ /* 0x000fe400078e001d */
[----:B------:R-:W-:-:S07]  /*258e0*/  IMAD.MOV.U32 R31, RZ, RZ, R26 ;  /* 0x000000ffff1f7224 */ /* 0x000fce00078e001a */
[----:B--2---:R-:W-:Y:S05]  /*258f0*/  @P0 BRA `(.L_x_771) ;  /* 0xffffffec00c00947 */ /* 0x004fea000383ffff */
.L_x_758:
[----:B------:R-:W-:Y:S05]  /*25900*/  BSYNC B0 ;  /* 0x0000000000007941 */ /* 0x000fea0003800000 */
.L_x_757:
[----:B------:R-:W2:Y:S01]  /*25910*/  S2R R2, SR_TID.X ;  /* 0x0000000000027919 */ /* 0x000ea20000002100 */
[----:B------:R-:W-:Y:S01]  /*25920*/  BSSY B0, `(.L_x_772) ;  /* 0x0000011000007945 */ /* 0x000fe20003800000 */
[----:B--2---:R-:W-:-:S04]  /*25930*/  LOP3.LUT R2, R2, 0x7f, RZ, 0xc0, !PT ;  /* 0x0000007f02027812 */ /* 0x004fc800078ec0ff */
[----:B------:R-:W-:-:S13]  /*25940*/  ISETP.NE.AND P0, PT, R2, RZ, PT ;  /* 0x000000ff0200720c */ /* 0x000fda0003f05270 */
[----:B------:R-:W-:Y:S05]  /*25950*/  @P0 BRA `(.L_x_773) ;  /* 0x0000000000340947 */ /* 0x000fea0003800000 */
[----:B------:R-:W2:Y:S01]  /*25960*/  S2R R5, SR_LANEID ;  /* 0x0000000000057919 */ /* 0x000ea20000000000 */
[----:B------:R-:W-:Y:S01]  /*25970*/  VOTEU.ANY UR4, UPT, PT ;  /* 0x0000000000047886 */ /* 0x000fe200038e0100 */
[----:B0-----:R-:W0:Y:S01]  /*25980*/  LDC.64 R2, c[0x0][0xc60] ;  /* 0x00031800ff027b82 */ /* 0x001e220000000a00 */
[----:B------:R-:W2:Y:S01]  /*25990*/  FLO.U32 R0, UR4 ;  /* 0x0000000400007d00 */ /* 0x000ea200080e0000 */
[----:B------:R-:W-:Y:S01]  /*259a0*/  ULDC.64 UR6, c[0x0][0x208] ;  /* 0x0000820000067ab9 */ /* 0x000fe20000000a00 */
[----:B--2---:R-:W-:-:S06]  /*259b0*/  ISETP.EQ.U32.AND P0, PT, R0, R5, PT ;  /* 0x000000050000720c */ /* 0x004fcc0003f02070 */
[----:B------:R-:W0:Y:S07]  /*259c0*/  POPC R5, UR4 ;  /* 0x0000000400057d09 */ /* 0x000e2e0008000000 */
[----:B0-----:R-:W2:Y:S01]  /*259d0*/  @P0 ATOMG.E.ADD.STRONG.GPU PT, R3, desc[UR6][R2.64], R5 ;  /* 0x00000005020309a8 */ /* 0x001ea200081ee1c6 */
[----:B------:R-:W0:Y:S02]  /*259e0*/  S2R R4, SR_LTMASK ;  /* 0x0000000000047919 */ /* 0x000e240000003900 */
[----:B0-----:R-:W-:-:S04]  /*259f0*/  LOP3.LUT R4, R4, UR4, RZ, 0xc0, !PT ;  /* 0x0000000404047c12 */ /* 0x001fc8000f8ec0ff */
[----:B-1----:R-:W0:Y:S01]  /*25a00*/  POPC R7, R4 ;  /* 0x0000000400077309 */ /* 0x002e220000000000 */
[----:B--2---:R-:W0:Y:S02]  /*25a10*/  SHFL.IDX PT, R0, R3, R0, 0x1f ;  /* 0x00001f0003007589 */ /* 0x004e2400000e0000 */
[----:B0-----:R-:W-:-:S07]  /*25a20*/  IADD3 R16, R0, UR36, R7 ;  /* 0x0000002400107c10 */ /* 0x001fce000fffe007 */
.L_x_773:
[----:B------:R-:W-:Y:S05]  /*25a30*/  BSYNC B0 ;  /* 0x0000000000007941 */ /* 0x000fea0003800000 */
.L_x_772:
[----:B------:R-:W-:-:S05]  /*25a40*/  IMAD.U32 R0, RZ, RZ, UR37 ;  /* 0x00000025ff007e24 */ /* 0x000fca000f8e00ff */
[----:B------:R-:W-:-:S13]  /*25a50*/  ISETP.NE.AND P0, PT, R0, 0x3, PT ;  /* 0x000000030000780c */ /* 0x000fda0003f05270 */
[----:B------:R-:W-:Y:S05]  /*25a60*/  @!P0 BRA `(.L_x_774) ;  /* 0x0000000000048947 */ /* 0x000fea0003800000 */
[----:B------:R-:W-:Y:S01]  /*25a70*/  BPT.TRAP 0x1 ;  /* 0x000000040000795c */ /* 0x000fe20000300000 */
.L_x_774:
[----:B------:R-:W2:Y:S01]  /*25a80*/  LDL.LU R0, [R1+0xc] ;  /* 0x00000c0001007983 */ /* 0x000ea20000300800 */
[----:B------:R-:W-:Y:S01]  /*25a90*/  LEA R4, R27, R22, 0x3 ;  /* 0x000000161b047211 */ /* 0x000fe200078e18ff */
[----:B------:R-:W-:Y:S01]  /*25aa0*/  BSSY B0, `(.L_x_775) ;  /* 0x0000005000007945 */ /* 0x000fe20003800000 */
[----:B0-----:R-:W-:-:S04]  /*25ab0*/  SHF.L.U32 R3, R29, 0x1f, RZ ;  /* 0x0000001f1d037819 */ /* 0x001fc800000006ff */
[----:B------:R-:W0:Y:S01]  /*25ac0*/  SYNCS.PHASECHK.TRANS64.TRYWAIT P0, [R4+URZ+0x38860], R3 ;  /* 0x03886003040075a7 */ /* 0x000e22000800017f */
[----:B--2---:R-:W-:Y:S01]  /*25ad0*/  IMAD R5, R26, -0x50, R0 ;  /* 0xffffffb01a057824 */ /* 0x004fe200078e0200 */
[----:B0-----:R-:W-:Y:S06]  /*25ae0*/  @!P0 BRA `(.L_x_776) ;  /* 0x0000004c00108947 */ /* 0x001fec0003800000 */
.L_x_929:
[----:B------:R-:W-:Y:S05]  /*25af0*/  BSYNC B0 ;  /* 0x0000000000007941 */ /* 0x000fea0003800000 */
.L_x_775:
[----:B------:R-:W2:Y:S01]  /*25b00*/  S2R R0, SR_TID.X ;  /* 0x0000000000007919 */ /* 0x000ea20000002100 */
[----:B------:R-:W-:Y:S01]  /*25b10*/  UMOV UR4, 0xffffffff ;  /* 0xffffffff00047882 */ /* 0x000fe20000000000 */
[----:B-1----:R-:W-:Y:S01]  /*25b20*/  IMAD R7, R27, 0x5000, R34 ;  /* 0x000050001b077824 */ /* 0x002fe200078e0222 */
[----:B--2---:R-:W-:-:S04]  /*25b30*/  LOP3.LUT R0, R0, 0x7f, RZ, 0xc0, !PT ;  /* 0x0000007f00007812 */ /* 0x004fc800078ec0ff */
[----:B------:R-:W-:-:S05]  /*25b40*/  SHF.R.U32.HI R0, RZ, 0x3, R0 ;  /* 0x00000003ff007819 */ /* 0x000fca0000011600 */
[----:B------:R-:W-:Y:S01]  /*25b50*/  IMAD.IADD R5, R5, 0x1, -R0 ;  /* 0x0000000105057824 */ /* 0x000fe200078e0a00 */
[----:B------:R-:W-:Y:S06]  /*25b60*/  BRA.DIV UR4, `(.L_x_777) ;  /* 0x0000004e04047947 */ /* 0x000fec000b800000 */
[----:B------:R-:W1:Y:S01]  /*25b70*/  SHFL.IDX PT, R14, R24, RZ, 0x181f ;  /* 0x00181fff180e7589 */ /* 0x000e6200000e0000 */
[----:B------:R-:W-:Y:S01]  /*25b80*/  ULDC UR4, c[0x0][0x2f4] ;  /* 0x0000bd0000047ab9 */ /* 0x000fe20000000800 */
[C---:B------:R-:W-:Y:S01]  /*25b90*/  IMAD.SHL.U32 R8, R36.reuse, 0x2, RZ ;  /* 0x0000000224087824 */ /* 0x040fe200078e00ff */
[C---:B------:R-:W-:Y:S01]  /*25ba0*/  ISETP.GE.AND P3, PT, R36.reuse, UR4, PT ;  /* 0x0000000424007c0c */ /* 0x040fe2000bf66270 */
[----:B0-----:R-:W0:Y:S01]  /*25bb0*/  SHFL.IDX PT, R3, R25, RZ, 0x181f ;  /* 0x00181fff19037589 */ /* 0x001e2200000e0000 */
[----:B------:R-:W-:Y:S01]  /*25bc0*/  LOP3.LUT R2, R36, 0x40, RZ, 0xfc, !PT ;  /* 0x0000004024027812 */ /* 0x000fe200078efcff */
[----:B------:R-:W-:Y:S01]  /*25bd0*/  ULDC.64 UR6, c[0x0][0x208] ;  /* 0x0000820000067ab9 */ /* 0x000fe20000000a00 */
[----:B------:R-:W-:Y:S02]  /*25be0*/  ISETP.LT.OR P4, PT, R5, 0x1, P3 ;  /* 0x000000010500780c */ /* 0x000fe40001f81670 */
[----:B------:R-:W-:Y:S02]  /*25bf0*/  ISETP.GE.AND P2, PT, R2, UR4, PT ;  /* 0x0000000402007c0c */ /* 0x000fe4000bf46270 */
[----:B------:R-:W-:-:S02]  /*25c00*/  LOP3.LUT R2, R36, 0x80, RZ, 0xfc, !PT ;  /* 0x0000008024027812 */ /* 0x000fc400078efcff */
[----:B------:R-:W-:Y:S02]  /*25c10*/  LEA R0, R7, R22, 0x1 ;  /* 0x0000001607007211 */ /* 0x000fe400078e08ff */
[----:B------:R-:W-:Y:S02]  /*25c20*/  ISETP.GE.AND P1, PT, R2, UR4, PT ;  /* 0x0000000402007c0c */ /* 0x000fe4000bf26270 */
[----:B------:R-:W-:Y:S02]  /*25c30*/  LOP3.LUT R2, R36, 0xc0, RZ, 0xfc, !PT ;  /* 0x000000c024027812 */ /* 0x000fe400078efcff */
[----:B-1----:R-:W-:Y:S02]  /*25c40*/  IADD3 R6, P0, R14, R8, RZ ;  /* 0x000000080e067210 */ /* 0x002fe40007f1e0ff */
[----:B------:R-:W1:Y:S03]  /*25c50*/  SHFL.IDX PT, R14, R24, 0x1, 0x181f ;  /* 0x00381f00180e7f89 */ /* 0x000e6600000e0000 */
[----:B0-----:R-:W-:Y:S01]  /*25c60*/  IMAD.X R7, RZ, RZ, R3, P0 ;  /* 0x000000ffff077224 */ /* 0x001fe200000e0603 */
[C---:B------:R-:W-:Y:S01]  /*25c70*/  ISETP.LT.OR P0, PT, R5.reuse, 0x1, P2 ;  /* 0x000000010500780c */ /* 0x040fe20001701670 */
[----:B------:R-:W0:Y:S04]  /*25c80*/  SHFL.IDX PT, R3, R25, 0x1, 0x181f ;  /* 0x00381f0019037f89 */ /* 0x000e2800000e0000 */
[----:B------:R-:W-:Y:S01]  /*25c90*/  LDGSTS.E.BYPASS.LTC128B.128 [R0+0x400], desc[UR6][R6.64], !P4 ;  /* 0x0040000006007fae */ /* 0x000fe2000e101d46 */
[----:B------:R-:W-:-:S07]  /*25ca0*/  ISETP.LT.OR P4, PT, R5, 0x1, P1 ;  /* 0x000000010500780c */ /* 0x000fce0000f81670 */
[----:B------:R-:W-:Y:S01]  /*25cb0*/  LDGSTS.E.BYPASS.LTC128B.128 [R0+0x2c00], desc[UR6][R6.64+0x80], !P0 ;  /* 0x02c0008006007fae */ /* 0x000fe2000c101d46 */
[----:B------:R-:W-:-:S05]  /*25cc0*/  ISETP.GE.AND P0, PT, R2, UR4, PT ;  /* 0x0000000402007c0c */ /* 0x000fca000bf06270 */
[----:B------:R-:W-:Y:S01]  /*25cd0*/  LDGSTS.E.BYPASS.LTC128B.128 [R0+0x5400], desc[UR6][R6.64+0x100], !P4 ;  /* 0x0540010006007fae */ /* 0x000fe2000e101d46 */
[----:B------:R-:W-:-:S13]  /*25ce0*/  ISETP.LT.OR P4, PT, R5, 0x1, P0 ;  /* 0x000000010500780c */ /* 0x000fda0000781670 */
[----:B------:R2:W-:Y:S01]  /*25cf0*/  LDGSTS.E.BYPASS.LTC128B.128 [R0+0x7c00], desc[UR6][R6.64+0x180], !P4 ;  /* 0x07c0018006007fae */ /* 0x0005e2000e101d46 */
[----:B-1----:R-:W-:-:S03]  /*25d00*/  IADD3 R2, P4, R14, R8, RZ ;  /* 0x000000080e027210 */ /* 0x002fc60007f9e0ff */
[----:B------:R-:W1:Y:S02]  /*25d10*/  SHFL.IDX PT, R14, R24, 0x2, 0x181f ;  /* 0x00581f00180e7f89 */ /* 0x000e6400000e0000 */
[----:B0-----:R-:W-:Y:S01]  /*25d20*/  IMAD.X R3, RZ, RZ, R3, P4 ;  /* 0x000000ffff037224 */ /* 0x001fe200020e0603 */
[----:B------:R-:W-:Y:S01]  /*25d30*/  ISETP.LT.OR P4, PT, R5, 0x11, P3 ;  /* 0x000000110500780c */ /* 0x000fe20001f81670 */
[----:B--2---:R-:W0:-:S12]  /*25d40*/  SHFL.IDX PT, R7, R25, 0x2, 0x181f ;  /* 0x00581f0019077f89 */ /* 0x004e1800000e0000 */
[----:B------:R-:W-:Y:S01]  /*25d50*/  LDGSTS.E.BYPASS.LTC128B.128 [R0+0xc00], desc[UR6][R2.64], !P4 ;  /* 0x00c0000002007fae */ /* 0x000fe2000e101d46 */
[----:B------:R-:W-:-:S13]  /*25d60*/  ISETP.LT.OR P4, PT, R5, 0x11, P2 ;  /* 0x000000110500780c */ /* 0x000fda0001781670 */
[----:B------:R-:W-:Y:S01]  /*25d70*/  LDGSTS.E.BYPASS.LTC128B.128 [R0+0x3400], desc[UR6][R2.64+0x80], !P4 ;  /* 0x0340008002007fae */ /* 0x000fe2000e101d46 */
[----:B------:R-:W-:-:S13]  /*25d80*/  ISETP.LT.OR P4, PT, R5, 0x11, P1 ;  /* 0x000000110500780c */ /* 0x000fda0000f81670 */
[----:B------:R-:W-:Y:S01]  /*25d90*/  LDGSTS.E.BYPASS.LTC128B.128 [R0+0x5c00], desc[UR6][R2.64+0x100], !P4 ;  /* 0x05c0010002007fae */ /* 0x000fe2000e101d46 */
[----:B------:R-:W-:-:S13]  /*25da0*/  ISETP.LT.OR P4, PT, R5, 0x11, P0 ;  /* 0x000000110500780c */ /* 0x000fda0000781670 */
[----:B------:R2:W-:Y:S01]  /*25db0*/  LDGSTS.E.BYPASS.LTC128B.128 [R0+0x8400], desc[UR6][R2.64+0x180], !P4 ;  /* 0x0840018002007fae */ /* 0x0005e2000e101d46 */
[----:B-1----:R-:W-:-:S03]  /*25dc0*/  IADD3 R6, P4, R14, R8, RZ ;  /* 0x000000080e067210 */ /* 0x002fc60007f9e0ff */
[----:B------:R-:W1:Y:S01]  /*25dd0*/  SHFL.IDX PT, R14, R24, 0x3, 0x181f ;  /* 0x00781f00180e7f89 */ /* 0x000e6200000e0000 */
[----:B0-----:R-:W-:Y:S02]  /*25de0*/  IADD3.X R7, RZ, R7, RZ, P4, !PT ;  /* 0x00000007ff077210 */ /* 0x001fe400027fe4ff */
[C---:B------:R-:W-:Y:S01]  /*25df0*/  ISETP.LT.OR P4, PT, R5.reuse, 0x21, P3 ;  /* 0x000000210500780c */ /* 0x040fe20001f81670 */
[----:B--2---:R-:W0:Y:S04]  /*25e00*/  SHFL.IDX PT, R3, R25, 0x3, 0x181f ;  /* 0x00781f0019037f89 */ /* 0x004e2800000e0000 */
[----:B------:R-:W2:Y:S08]  /*25e10*/  SHFL.IDX PT, R25, R25, 0x4, 0x181f ;  /* 0x00981f0019197f89 */ /* 0x000eb000000e0000 */
[----:B------:R3:W-:Y:S01]  /*25e20*/  LDGSTS.E.BYPASS.LTC128B.128 [R0+0x1400], desc[UR6][R6.64], !P4 ;  /* 0x0140000006007fae */ /* 0x0007e2000e101d46 */
[----:B------:R-:W-:-:S13]  /*25e30*/  ISETP.LT.OR P4, PT, R5, 0x21, P2 ;  /* 0x000000210500780c */ /* 0x000fda0001781670 */
[----:B------:R3:W-:Y:S01]  /*25e40*/  LDGSTS.E.BYPASS.LTC128B.128 [R0+0x3c00], desc[UR6][R6.64+0x80], !P4 ;  /* 0x03c0008006007fae */ /* 0x0007e2000e101d46 */
[----:B------:R-:W-:-:S13]  /*25e50*/  ISETP.LT.OR P4, PT, R5, 0x21, P1 ;  /* 0x000000210500780c */ /* 0x000fda0000f81670 */
[----:B------:R3:W-:Y:S01]  /*25e60*/  LDGSTS.E.BYPASS.LTC128B.128 [R0+0x6400], desc[UR6][R6.64+0x100], !P4 ;  /* 0x0640010006007fae */ /* 0x0007e2000e101d46 */
[----:B------:R-:W-:-:S13]  /*25e70*/  ISETP.LT.OR P4, PT, R5, 0x21, P0 ;  /* 0x000000210500780c */ /* 0x000fda0000781670 */
[----:B------:R3:W-:Y:S01]  /*25e80*/  LDGSTS.E.BYPASS.LTC128B.128 [R0+0x8c00], desc[UR6][R6.64+0x180], !P4 ;  /* 0x08c0018006007fae */ /* 0x0007e2000e101d46 */
[----:B-1----:R-:W-:-:S03]  /*25e90*/  IADD3 R2, P4, R14, R8, RZ ;  /* 0x000000080e027210 */ /* 0x002fc60007f9e0ff */
[----:B------:R3:W1:Y:S02]  /*25ea0*/  SHFL.IDX PT, R14, R24, 0x4, 0x181f ;  /* 0x00981f00180e7f89 */ /* 0x00066400000e0000 */
        /* <DEDUP_REMOVED lines=8> */
[----:B-12---:R3:W-:Y:S02]  /*25f30*/  LDGSTS.E.BYPASS.LTC128B.128 [R0+0x9400], desc[UR6][R2.64+0x180], !P4 ;  /* 0x0940018002007fae */ /* 0x0067e4000e101d46 */
.L_x_941:
[C---:B------:R-:W-:Y:S01]  /*25f40*/  ISETP.LT.OR P3, PT, R5.reuse, 0x41, P3 ;  /* 0x000000410500780c */ /* 0x040fe20001f61670 */
[----:B------:R-:W-:Y:S01]  /*25f50*/  ULDC.64 UR4, c[0x0][0x208] ;  /* 0x0000820000047ab9 */ /* 0x000fe20000000a00 */
[C---:B------:R-:W-:Y:S02]  /*25f60*/  ISETP.LT.OR P2, PT, R5.reuse, 0x41, P2 ;  /* 0x000000410500780c */ /* 0x040fe40001741670 */
[C---:B------:R-:W-:Y:S02]  /*25f70*/  ISETP.LT.OR P1, PT, R5.reuse, 0x41, P1 ;  /* 0x000000410500780c */ /* 0x040fe40000f21670 */
[----:B---3--:R-:W-:Y:S02]  /*25f80*/  IADD3 R2, P4, R14, R8, RZ ;  /* 0x000000080e027210 */ /* 0x008fe40007f9e0ff */
        /* <DEDUP_REMOVED lines=11> */
.L_x_778:
[----:B------:R-:W-:Y:S02]  /*26040*/  PLOP3.LUT P1, PT, P1, P0, PT, 0xa2, 0x0 ;  /* 0x000000000000781c */ /* 0x000fe40000f21472 */
[----:B------:R-:W-:-:S08]  /*26050*/  @P0 R2UR P1, UR4, R4 ;  /* 0x00000000040402ca */ /* 0x000fd00000020000 */
[----:B------:R-:W-:-:S05]  /*26060*/  @P0 PLOP3.LUT P0, PT, P1, PT, PT, 0x80, 0x0 ;  /* 0x000000000000081c */ /* 0x000fca0000f0f070 */
[----:B------:R-:W-:Y:S01]  /*26070*/  @!P1 SYNCS.ARRIVE.TRANS64.RED.A0T1 RZ, [UR4+0x38850], RZ ;  /* 0x038850ffffff99a7 */ /* 0x000fe20008200404 */
[----:B------:R-:W-:Y:S07]  /*26080*/  @!P1 ARRIVES.LDGSTSBAR.64.TRANSCNT [UR4+0x38850] ;  /* 0x03885000ff0099b0 */ /* 0x000fee0008000a84 */
[----:B------:R-:W-:Y:S05]  /*26090*/  @P0 BRA.U.ANY `(.L_x_778) ;  /* 0xfffffffd00e80947 */ /* 0x000fea000393ffff */
[----:B------:R-:W-:Y:S01]  /*260a0*/  NOP ;  /* 0x0000000000007918 */ /* 0x000fe20000000000 */
[----:B0-----:R-:W-:-:S04]  /*260b0*/  MOV R0, UR37 ;  /* 0x0000002500007c02 */ /* 0x001fc80008000f00 */
[----:B------:R-:W-:-:S13]  /*260c0*/  ISETP.NE.AND P2, PT, R0, 0x3, PT ;  /* 0x000000030000780c */ /* 0x000fda0003f45270 */
[----:B------:R-:W-:Y:S05]  /*260d0*/  @!P2 BRA `(.L_x_779) ;  /* 0x000000000004a947 */ /* 0x000fea0003800000 */
[----:B------:R-:W-:Y:S01]  /*260e0*/  BPT.TRAP 0x1 ;  /* 0x000000040000795c */ /* 0x000fe20000300000 */
.L_x_779:
[----:B------:R0:W-:Y:S01]  /*260f0*/  SYNCS.ARRIVE.TRANS64.A1T0 RZ, [R4+URZ+0x38850], RZ ;  /* 0x038850ff04ff79a7 */ /* 0x0001e2000810003f */
[----:B------:R-:W-:-:S05]  /*26100*/  VIADD R27, R27, 0x1 ;  /* 0x000000011b1b7836 */ /* 0x000fca0000000000 */
[----:B------:R-:W-:-:S04]  /*26110*/  ISETP.NE.AND P0, PT, R27, 0x2, PT ;  /* 0x000000021b00780c */ /* 0x000fc80003f05270 */
[----:B------:R-:W-:Y:S02]  /*26120*/  SEL R0, RZ, 0x1, P0 ;  /* 0x00000001ff007807 */ /* 0x000fe40000000000 */
[----:B------:R-:W-:Y:S02]  /*26130*/  SEL R27, R27, RZ, P0 ;  /* 0x000000ff1b1b7207 */ /* 0x000fe40000000000 */
[----:B0-----:R-:W-:-:S07]  /*26140*/  LOP3.LUT R29, R29, R0, RZ, 0x3c, !PT ;  /* 0x000000001d1d7212 */ /* 0x001fce00078e3cff */
.L_x_734:
[----:B------:R-:W-:Y:S05]  /*26150*/  BSYNC B7 ;  /* 0x0000000000077941 */ /* 0x000fea0003800000 */
.L_x_732:
[----:B------:R-:W-:-:S13]  /*26160*/  LOP3.LUT P0, RZ, R23, 0x40, RZ, 0xc0, !PT ;  /* 0x0000004017ff7812 */ /* 0x000fda000780c0ff */
[----:B------:R-:W-:Y:S05]  /*26170*/  @!P0 BRA `(.L_x_780) ;  /* 0x0000000000248947 */ /* 0x000fea0003800000 */
[----:B------:R-:W-:Y:S05]  /*26180*/  WARPSYNC.ALL ;  /* 0x0000000000007948 */ /* 0x000fea0003800000 */
[----:B------:R-:W1:Y:S08]  /*26190*/  S2UR UR5, SR_CgaCtaId ;  /* 0x00000000000579c3 */ /* 0x000e700000008800 */
[----:B------:R-:W-:Y:S06]  /*261a0*/  BAR.SYNC.DEFER_BLOCKING 0x5, 0x180 ;  /* 0x0146000000007b1d */ /* 0x000fec0000010000 */
[----:B------:R-:W-:-:S02]  /*261b0*/  UMOV UR4, 0x400 ;  /* 0x0000040000047882 */ /* 0x000fc40000000000 */
[----:B-1----:R-:W-:-:S06]  /*261c0*/  ULEA UR4, UR5, UR4, 0x18 ;  /* 0x0000000405047291 */ /* 0x002fcc000f8ec03f */
[----:B0-----:R-:W-:-:S05]  /*261d0*/  IMAD.U32 R22, RZ, RZ, UR4 ;  /* 0x00000004ff167e24 */ /* 0x001fca000f8e00ff */
[----:B------:R0:W1:Y:S01]  /*261e0*/  LDS.128 R16, [R22+0x388d0] ;  /* 0x0388d00016107984 */ /* 0x0000620000000c00 */
[----:B------:R-:W-:Y:S06]  /*261f0*/  BAR.ARV 0x4, 0x180 ;  /* 0x0106000000007b1d */ /* 0x000fec0000002000 */
[----:B------:R-:W-:Y:S05]  /*26200*/  BRA `(.L_x_781) ;  /* 0x0000000800487947 */ /* 0x000fea0003800000 */
.L_x_780:
[----:B------:R-:W1:Y:S01]  /*26210*/  S2R R8, SR_TID.X ;  /* 0x0000000000087919 */ /* 0x000e620000002100 */
[----:B------:R-:W-:Y:S01]  /*26220*/  UMOV UR4, 0xffffffff ;  /* 0xffffffff00047882 */ /* 0x000fe20000000000 */
[----:B-1----:R-:W-:-:S04]  /*26230*/  LOP3.LUT R8, R8, 0x1f, RZ, 0xc0, !PT ;  /* 0x0000001f08087812 */ /* 0x002fc800078ec0ff */
[----:B------:R-:W-:Y:S01]  /*26240*/  ISETP.NE.AND P0, PT, R8, 0x1f, PT ;  /* 0x0000001f0800780c */ /* 0x000fe20003f05270 */
[----:B------:R-:W-:-:S12]  /*26250*/  BRA.DIV UR4, `(.L_x_782) ;  /* 0x0000004e04387947 */ /* 0x000fd8000b800000 */
[----:B0-----:R-:W-:Y:S01]  /*26260*/  IADD3 R5, R19, R8, RZ ;  /* 0x0000000813057210 */ /* 0x001fe20007ffe0ff */
[----:B------:R-:W-:Y:S01]  /*26270*/  ULDC UR4, c[0x0][0xc3c] ;  /* 0x00030f0000047ab9 */ /* 0x000fe20000000800 */
[----:B------:R-:W-:Y:S02]  /*26280*/  ULDC.64 UR6, c[0x0][0x208] ;  /* 0x0000820000067ab9 */ /* 0x000fe40000000a00 */
[----:B------:R-:W-:-:S13]  /*26290*/  ISETP.GE.OR P1, PT, R5, UR4, !P0 ;  /* 0x0000000405007c0c */ /* 0x000fda000c726670 */
[----:B------:R-:W0:Y:S02]  /*262a0*/  @!P1 LDC.64 R2, c[0x0][0xc80] ;  /* 0x00032000ff029b82 */ /* 0x000e240000000a00 */
[----:B0-----:R-:W-:-:S06]  /*262b0*/  @!P1 IMAD.WIDE R2, R5, 0x4, R2 ;  /* 0x0000000405029825 */ /* 0x001fcc00078e0202 */
[----:B------:R-:W2:Y:S01]  /*262c0*/  @!P1 LDG.E R2, desc[UR6][R2.64] ;  /* 0x0000000602029981 */ /* 0x000ea2000c1e1900 */
[----:B------:R-:W-:Y:S01]  /*262d0*/  IMAD.MOV.U32 R4, RZ, RZ, RZ ;  /* 0x000000ffff047224 */ /* 0x000fe200078e00ff */
        /* <DEDUP_REMOVED lines=23> */
[----:B------:R0:W1:Y:S02]  /*26450*/  SHFL.IDX PT, R14, R2, 0x1f, 0x1f ;  /* 0x03e01f00020e7f89 */ /* 0x00006400000e0000 */
.L_x_951:
[----:B------:R-:W-:Y:S02]  /*26460*/  ULDC UR4, c[0x0][0xc38] ;  /* 0x00030e0000047ab9 */ /* 0x000fe40000000800 */
[----:B------:R-:W-:-:S04]  /*26470*/  IMAD.U32 R7, RZ, RZ, UR4 ;  /* 0x00000004ff077e24 */ /* 0x000fc8000f8e00ff */
[----:B-1----:R-:W-:-:S05]  /*26480*/  IMAD R3, R14, R7, RZ ;  /* 0x000000070e037224 */ /* 0x002fca00078e02ff */
[----:B------:R-:W-:-:S04]  /*26490*/  IADD3 R6, R0, R3, RZ ;  /* 0x0000000300067210 */ /* 0x000fc80007ffe0ff */
[----:B------:R-:W-:-:S13]  /*264a0*/  ISETP.GT.AND P6, PT, R6, R5, PT ;  /* 0x000000050600720c */ /* 0x000fda0003fc4270 */
[----:B------:R-:W-:Y:S05]  /*264b0*/  @P6 BRA `(.L_x_783) ;  /* 0x0000000000a06947 */ /* 0x000fea0003800000 */
.L_x_788:
[----:B------:R-:W1:Y:S01]  /*264c0*/  LDC R0, c[0x0][0xc3c] ;  /* 0x00030f00ff007b82 */ /* 0x000e620000000800 */
[----:B------:R-:W-:-:S05]  /*264d0*/  VIADD R19, R19, 0x1f ;  /* 0x0000001f13137836 */ /* 0x000fca0000000000 */
[----:B-1----:R-:W-:-:S13]  /*264e0*/  ISETP.GE.AND P6, PT, R19, R0, PT ;  /* 0x000000001300720c */ /* 0x002fda0003fc6270 */
[----:B------:R-:W-:Y:S05]  /*264f0*/  @P6 BRA `(.L_x_784) ;  /* 0x0000000400486947 */ /* 0x000fea0003800000 */
[----:B0-----:R-:W0:Y:S01]  /*26500*/  S2R R2, SR_TID.X ;  /* 0x0000000000027919 */ /* 0x001e220000002100 */
[----:B------:R-:W-:Y:S01]  /*26510*/  BSSY B0, `(.L_x_785) ;  /* 0x000000a000007945 */ /* 0x000fe20003800000 */
[----:B------:R-:W-:Y:S02]  /*26520*/  MOV R4, RZ ;  /* 0x000000ff00047202 */ /* 0x000fe40000000f00 */
[----:B0-----:R-:W-:-:S05]  /*26530*/  LOP3.LUT R2, R2, 0x1f, RZ, 0xc0, !PT ;  /* 0x0000001f02027812 */ /* 0x001fca00078ec0ff */
[----:B------:R-:W-:-:S05]  /*26540*/  IMAD.IADD R7, R19, 0x1, R2 ;  /* 0x0000000113077824 */ /* 0x000fca00078e0202 */
[----:B------:R-:W-:-:S13]  /*26550*/  ISETP.GE.OR P6, PT, R7, R0, !P0 ;  /* 0x000000000700720c */ /* 0x000fda00047c6670 */
[----:B------:R-:W-:Y:S05]  /*26560*/  @P6 BRA `(.L_x_786) ;  /* 0x0000000000106947 */ /* 0x000fea0003800000 */
[----:B------:R-:W0:Y:S01]  /*26570*/  LDC.64 R2, c[0x0][0xc80] ;  /* 0x00032000ff027b82 */ /* 0x000e220000000a00 */
[----:B------:R-:W-:Y:S01]  /*26580*/  ULDC.64 UR4, c[0x0][0x208] ;  /* 0x0000820000047ab9 */ /* 0x000fe20000000a00 */
[----:B0-----:R-:W-:-:S05]  /*26590*/  IMAD.WIDE R2, R7, 0x4, R2 ;  /* 0x0000000407027825 */ /* 0x001fca00078e0202 */
[----:B------:R0:W5:Y:S02]  /*265a0*/  LDG.E R4, desc[UR4][R2.64] ;  /* 0x0000000402047981 */ /* 0x000164000c1e1900 */
.L_x_786:
[----:B------:R-:W-:Y:S05]  /*265b0*/  BSYNC B0 ;  /* 0x0000000000007941 */ /* 0x000fea0003800000 */
.L_x_785:
[----:B------:R-:W-:-:S03]  /*265c0*/  UMOV UR4, 0xffffffff ;  /* 0xffffffff00047882 */ /* 0x000fc60000000000 */
[----:B------:R-:W-:Y:S05]  /*265d0*/  BRA.DIV UR4, `(.L_x_787) ;  /* 0x0000004e04807947 */ /* 0x000fea000b800000 */
[----:B-----5:R-:W1:Y:S02]  /*265e0*/  SHFL.UP PT, R14, R4, 0x1, RZ ;  /* 0x04200000040e7989 */ /* 0x020e6400000e00ff */
[----:B-1----:R-:W-:-:S05]  /*265f0*/  SEL R13, R14, RZ, P1 ;  /* 0x000000ff0e0d7207 */ /* 0x002fca0000800000 */
[----:B------:R-:W-:-:S05]  /*26600*/  IMAD.IADD R13, R4, 0x1, R13 ;  /* 0x00000001040d7824 */ /* 0x000fca00078e020d */
[----:B------:R-:W1:Y:S02]  /*26610*/  SHFL.UP PT, R14, R13, 0x2, RZ ;  /* 0x044000000d0e7989 */ /* 0x000e6400000e00ff */
[----:B-1----:R-:W-:-:S05]  /*26620*/  SEL R0, R14, RZ, P2 ;  /* 0x000000ff0e007207 */ /* 0x002fca0001000000 */
        /* <DEDUP_REMOVED lines=10> */
[----:B------:R0:W1:Y:S02]  /*266d0*/  SHFL.IDX PT, R14, R2, 0x1f, 0x1f ;  /* 0x03e01f00020e7f89 */ /* 0x00006400000e0000 */
.L_x_959:
[----:B------:R-:W-:Y:S02]  /*266e0*/  ULDC UR4, c[0x0][0xc38] ;  /* 0x00030e0000047ab9 */ /* 0x000fe40000000800 */
[----:B------:R-:W-:-:S05]  /*266f0*/  MOV R7, UR4 ;  /* 0x0000000400077c02 */ /* 0x000fca0008000f00 */
[----:B-1----:R-:W-:-:S04]  /*26700*/  IMAD R3, R14, R7, RZ ;  /* 0x000000070e037224 */ /* 0x002fc800078e02ff */
[----:B------:R-:W-:-:S05]  /*26710*/  IMAD.IADD R6, R3, 0x1, R6 ;  /* 0x0000000103067824 */ /* 0x000fca00078e0206 */
[----:B------:R-:W-:-:S13]  /*26720*/  ISETP.GT.AND P6, PT, R6, R5, PT ;  /* 0x000000050600720c */ /* 0x000fda0003fc4270 */
[----:B------:R-:W-:Y:S05]  /*26730*/  @!P6 BRA `(.L_x_788) ;  /* 0xfffffffc0060e947 */ /* 0x000fea000383ffff */
.L_x_783:
        /* <DEDUP_REMOVED lines=8> */
.L_x_963:
[----:B------:R-:W-:Y:S02]  /*267c0*/  ISETP.NE.AND P0, PT, R3, RZ, PT ;  /* 0x000000ff0300720c */ /* 0x000fe40003f05270 */
[----:B------:R-:W-:-:S11]  /*267d0*/  MOV R14, RZ ;  /* 0x000000ff000e7202 */ /* 0x000fd60000000f00 */
[----:B------:R-:W-:Y:S05]  /*267e0*/  @!P0 BRA `(.L_x_790) ;  /* 0x0000000000108947 */ /* 0x000fea0003800000 */
[----:B------:R-:W-:Y:S01]  /*267f0*/  UMOV UR4, 0xffffffff ;  /* 0xffffffff00047882 */ /* 0x000fe20000000000 */
[----:B------:R-:W-:Y:S02]  /*26800*/  VIADD R12, R0, 0xffffffff ;  /* 0xffffffff000c7836 */ /* 0x000fe40000000000 */
[----:B------:R-:W-:Y:S05]  /*26810*/  BRA.DIV UR4, `(.L_x_791) ;  /* 0x0000004e04f47947 */ /* 0x000fea000b800000 */
[----:B------:R3:W4:Y:S02]  /*26820*/  SHFL.IDX PT, R14, R2, R12, 0x1f ;  /* 0x00001f0c020e7589 */ /* 0x00072400000e0000 */
.L_x_790:
[----:B--2---:R-:W-:Y:S01]  /*26830*/  IABS R8, R4 ;  /* 0x0000000400087213 */ /* 0x004fe20000000000 */
[----:B----4-:R-:W-:Y:S01]  /*26840*/  IMAD R16, R14, R7, R6 ;  /* 0x000000070e107224 */ /* 0x010fe200078e0206 */
[----:B------:R-:W-:Y:S02]  /*26850*/  IADD3 R19, R0, R19, RZ ;  /* 0x0000001300137210 */ /* 0x000fe40007ffe0ff */
[----:B------:R-:W2:Y:S08]  /*26860*/  I2F.RP R9, R8 ;  /* 0x0000000800097306 */ /* 0x000eb00000209400 */
[----:B--2---:R-:W0:Y:S02]  /*26870*/  MUFU.RCP R9, R9 ;  /* 0x0000000900097308 */ /* 0x004e240000001000 */
[----:B0--3--:R-:W-:-:S06]  /*26880*/  VIADD R2, R9, 0xffffffe ;  /* 0x0ffffffe09027836 */ /* 0x009fcc0000000000 */
[----:B------:R0:W2:Y:S02]  /*26890*/  F2I.FTZ.U32.TRUNC.NTZ R3, R2 ;  /* 0x0000000200037305 */ /* 0x0000a4000021f000 */
[----:B0-----:R-:W-:Y:S01]  /*268a0*/  IMAD.MOV.U32 R2, RZ, RZ, RZ ;  /* 0x000000ffff027224 */ /* 0x001fe200078e00ff */
[----:B--2---:R-:W-:-:S05]  /*268b0*/  IADD3 R7, RZ, -R3, RZ ;  /* 0x80000003ff077210 */ /* 0x004fca0007ffe0ff */
        /* <DEDUP_REMOVED lines=15> */
[----:B------:R-:W-:-:S05]  /*269b0*/  @P0 IADD3 R3, R3, 0x1, RZ ;  /* 0x0000000103030810 */ /* 0x000fca0007ffe0ff */
[----:B------:R-:W-:Y:S01]  /*269c0*/  @!P2 IMAD.MOV R3, RZ, RZ, -R3 ;  /* 0x000000ffff03a224 */ /* 0x000fe200078e0a03 */
[----:B------:R-:W-:-:S05]  /*269d0*/  @!P1 LOP3.LUT R3, RZ, R4, RZ, 0x33, !PT ;  /* 0x00000004ff039212 */ /* 0x000fca00078e33ff */
[--C-:B------:R-:W-:Y:S02]  /*269e0*/  IMAD.MOV R17, RZ, RZ, -R3.reuse ;  /* 0x000000ffff117224 */ /* 0x100fe400078e0a03 */
[----:B------:R-:W-:Y:S02]  /*269f0*/  IMAD.MOV.U32 R18, RZ, RZ, R3 ;  /* 0x000000ffff127224 */ /* 0x000fe400078e0003 */
[----:B------:R-:W-:Y:S01]  /*26a00*/  IMAD R17, R4, R17, R7 ;  /* 0x0000001104117224 */ /* 0x000fe200078e0207 */
[----:B------:R-:W-:Y:S06]  /*26a10*/  BRA `(.L_x_792) ;  /* 0x00000000001c7947 */ /* 0x000fec0003800000 */
.L_x_784:
[----:B------:R-:W-:Y:S01]  /*26a20*/  UMOV UR4, URZ ;  /* 0x0000003f00047c82 */ /* 0x000fe20008000000 */
[----:B------:R-:W-:Y:S01]  /*26a30*/  UMOV UR5, URZ ;  /* 0x0000003f00057c82 */ /* 0x000fe20008000000 */
[----:B------:R-:W-:Y:S01]  /*26a40*/  ULDC UR6, c[0x0][0xc3c] ;  /* 0x00030f0000067ab9 */ /* 0x000fe20000000800 */
[----:B------:R-:W-:Y:S01]  /*26a50*/  IMAD.MOV.U32 R16, RZ, RZ, R5 ;  /* 0x000000ffff107224 */ /* 0x000fe200078e0005 */
[----:B------:R-:W-:Y:S01]  /*26a60*/  MOV R17, UR4 ;  /* 0x0000000400117c02 */ /* 0x000fe20008000f00 */
[----:B------:R-:W-:Y:S02]  /*26a70*/  IMAD.U32 R18, RZ, RZ, UR5 ;  /* 0x00000005ff127e24 */ /* 0x000fe4000f8e00ff */
[----:B------:R-:W-:-:S07]  /*26a80*/  IMAD.U32 R19, RZ, RZ, UR6 ;  /* 0x00000006ff137e24 */ /* 0x000fce000f8e00ff */
.L_x_792:
        /* <DEDUP_REMOVED lines=10> */
.L_x_781:
[----:B------:R-:W-:Y:S02]  /*26b30*/  ULDC UR4, c[0x0][0xc3c] ;  /* 0x00030f0000047ab9 */ /* 0x000fe40000000800 */
[----:B-1----:R-:W-:-:S13]  /*26b40*/  ISETP.GE.AND P0, PT, R19, UR4, PT ;  /* 0x0000000413007c0c */ /* 0x002fda000bf06270 */
[----:B------:R-:W-:Y:S05]  /*26b50*/  @!P0 BRA `(.L_x_793) ;  /* 0xffffff9c00588947 */ /* 0x000fea000383ffff */
[----:B------:R-:W-:Y:S05]  /*26b60*/  BSYNC B8 ;  /* 0x0000000000087941 */ /* 0x000fea0003800000 */
.L_x_684:
[----:B------:R-:W3:Y:S01]  /*26b70*/  LDL.LU R0, [R1+0x30] ;  /* 0x0000300001007983 */ /* 0x000ee20000300800 */
[----:B------:R-:W-:Y:S01]  /*26b80*/  BSSY B0, `(.L_x_794) ;  /* 0x000000b000007945 */ /* 0x000fe20003800000 */
[----:B------:R-:W4:Y:S01]  /*26b90*/  S2R R5, SR_CgaCtaId ;  /* 0x0000000000057919 */ /* 0x000f220000008800 */
[----:B---3--:R-:W-:-:S04]  /*26ba0*/  IADD3 R0, R0, 0x1, RZ ;  /* 0x0000000100007810 */ /* 0x008fc80007ffe0ff */
[----:B01----:R-:W-:-:S04]  /*26bb0*/  LEA.HI R2, R0, R0, RZ, 0x1 ;  /* 0x0000000000027211 */ /* 0x003fc800078f08ff */
[----:B------:R-:W-:Y:S02]  /*26bc0*/  LOP3.LUT R3, R2, 0xfffffffe, RZ, 0xc0, !PT ;  /* 0xfffffffe02037812 */ /* 0x000fe400078ec0ff */
[----:B------:R-:W-:-:S03]  /*26bd0*/  MOV R2, 0x400 ;  /* 0x0000040000027802 */ /* 0x000fc60000000f00 */
[----:B------:R-:W-:Y:S01]  /*26be0*/  IMAD.IADD R0, R0, 0x1, -R3 ;  /* 0x0000000100007824 */ /* 0x000fe200078e0a03 */
[----:B----4-:R-:W-:-:S04]  /*26bf0*/  LEA R5, R5, R2, 0x18 ;  /* 0x0000000205057211 */ /* 0x010fc800078ec0ff */
[----:B------:R-:W-:-:S04]  /*26c00*/  SHF.L.U32 R0, R0, 0x1f, RZ ;  /* 0x0000001f00007819 */ /* 0x000fc800000006ff */
[----:B------:R-:W0:Y:S02]  /*26c10*/  SYNCS.PHASECHK.TRANS64.TRYWAIT P0, [R5+URZ+0x38820], R0 ;  /* 0x03882000050075a7 */ /* 0x000e24000800017f */
[----:B0-----:R-:W-:Y:S05]  /*26c20*/  @!P0 BRA `(.L_x_795) ;  /* 0x0000004c00148947 */ /* 0x001fea0003800000 */
.L_x_966:
[----:B------:R-:W-:Y:S05]  /*26c30*/  BSYNC B0 ;  /* 0x0000000000007941 */ /* 0x000fea0003800000 */
.L_x_794:
[----:B------:R-:W-:-:S03]  /*26c40*/  UMOV UR4, 0xffffffff ;  /* 0xffffffff00047882 */ /* 0x000fc60000000000 */
[----:B------:R-:W-:Y:S05]  /*26c50*/  BRA.DIV UR4, `(.L_x_796) ;  /* 0x0000004e041c7947 */ /* 0x000fea000b800000 */
[----:B0-----:R-:W0:Y:S02]  /*26c60*/  S2R R0, SR_TID.X ;  /* 0x0000000000007919 */ /* 0x001e240000002100 */
[----:B0-----:R-:W-:-:S04]  /*26c70*/  SHF.R.U32.HI R0, RZ, 0x5, R0 ;  /* 0x00000005ff007819 */ /* 0x001fc80000011600 */
[----:B------:R-:W-:-:S05]  /*26c80*/  LOP3.LUT R0, R0, 0x3, RZ, 0xc0, !PT ;  /* 0x0000000300007812 */ /* 0x000fca00078ec0ff */
[----:B------:R0:W1:Y:S02]  /*26c90*/  SHFL.IDX PT, R14, R0, RZ, 0x1f ;  /* 0x00001fff000e7589 */ /* 0x00006400000e0000 */
.L_x_969:
[----:B-1----:R-:W-:-:S13]  /*26ca0*/  ISETP.NE.AND P0, PT, R14, RZ, PT ;  /* 0x000000ff0e00720c */ /* 0x002fda0003f05270 */
[----:B------:R-:W-:Y:S05]  /*26cb0*/  @P0 BRA `(.L_x_436) ;  /* 0x0000000000880947 */ /* 0x000fea0003800000 */
[----:B------:R-:W-:-:S03]  /*26cc0*/  UMOV UR4, 0xffffffff ;  /* 0xffffffff00047882 */ /* 0x000fc60000000000 */
[----:B------:R-:W-:Y:S05]  /*26cd0*/  BRA.DIV UR4, `(.L_x_797) ;  /* 0x0000004e04307947 */ /* 0x000fea000b800000 */
[----:B------:R-:W-:-:S13]  /*26ce0*/  ELECT P6, URZ, PT ;  /* 0x00000000003f782f */ /* 0x000fda00038c0000 */
.L_x_972:
[----:B------:R-:W-:Y:S05]  /*26cf0*/  @!P6 BRA `(.L_x_436) ;  /* 0x000000000078e947 */ /* 0x000fea0003800000 */
[----:B------:R-:W-:-:S06]  /*26d00*/  ULOP3.LUT UR4, UR60, 0x2, URZ, 0xfc, !UPT ;  /* 0x000000023c047892 */ /* 0x000fcc000f8efc3f */
[----:B0-----:R-:W-:-:S05]  /*26d10*/  IMAD.U32 R0, RZ, RZ, UR4 ;  /* 0x00000004ff007e24 */ /* 0x001fca000f8e00ff */
[----:B------:R-:W-:-:S13]  /*26d20*/  ISETP.NE.AND P0, PT, R0, 0x3, PT ;  /* 0x000000030000780c */ /* 0x000fda0003f05270 */
[----:B------:R-:W-:Y:S05]  /*26d30*/  @!P0 BRA `(.L_x_798) ;  /* 0x0000000000048947 */ /* 0x000fea0003800000 */
[----:B------:R-:W-:Y:S01]  /*26d40*/  BPT.TRAP 0x1 ;  /* 0x000000040000795c */ /* 0x000fe20000300000 */
.L_x_798:
[C---:B------:R-:W-:Y:S01]  /*26d50*/  LEA R3, R27.reuse, R5, 0x3 ;  /* 0x000000051b037211 */ /* 0x040fe200078e18ff */
[----:B------:R-:W-:Y:S01]  /*26d60*/  VIADD R27, R27, 0x1 ;  /* 0x000000011b1b7836 */ /* 0x000fe20000000000 */
[----:B------:R-:W-:-:S04]  /*26d70*/  SHF.L.U32 R2, R29, 0x1f, RZ ;  /* 0x0000001f1d027819 */ /* 0x000fc800000006ff */
[----:B------:R-:W0:Y:S01]  /*26d80*/  SYNCS.PHASECHK.TRANS64.TRYWAIT P1, [R3+URZ+0x38840], R2 ;  /* 0x03884002030075a7 */ /* 0x000e22000802017f */
[----:B------:R-:W-:-:S04]  /*26d90*/  ISETP.NE.AND P2, PT, R27, 0x2, PT ;  /* 0x000000021b00780c */ /* 0x000fc80003f45270 */
[----:B------:R-:W-:Y:S01]  /*26da0*/  SEL R0, RZ, 0x1, P2 ;  /* 0x00000001ff007807 */ /* 0x000fe20001000000 */
[----:B0-----:R-:W-:Y:S08]  /*26db0*/  @!P1 BRA `(.L_x_799) ;  /* 0x0000004c00189947 */ /* 0x001ff00003800000 */
.L_x_973:
[----:B------:R-:W-:Y:S02]  /*26dc0*/  SEL R27, R27, RZ, P2 ;  /* 0x000000ff1b1b7207 */ /* 0x000fe40001000000 */
[----:B------:R-:W-:Y:S01]  /*26dd0*/  LOP3.LUT R0, R29, R0, RZ, 0x3c, !PT ;  /* 0x000000001d007212 */ /* 0x000fe200078e3cff */
[----:B------:R-:W-:Y:S06]  /*26de0*/  @!P0 BRA `(.L_x_800) ;  /* 0x0000000000048947 */ /* 0x000fec0003800000 */
[----:B------:R-:W-:Y:S01]  /*26df0*/  BPT.TRAP 0x1 ;  /* 0x000000040000795c */ /* 0x000fe20000300000 */
.L_x_800:
[----:B------:R-:W-:Y:S01]  /*26e00*/  IMAD R27, R27, 0x8, R5 ;  /* 0x000000081b1b7824 */ /* 0x000fe200078e0205 */
[----:B------:R-:W-:-:S04]  /*26e10*/  SHF.L.U32 R0, R0, 0x1f, RZ ;  /* 0x0000001f00007819 */ /* 0x000fc800000006ff */
[----:B------:R-:W1:Y:S02]  /*26e20*/  SYNCS.PHASECHK.TRANS64.TRYWAIT P1, [R27+URZ+0x38840], R0 ;  /* 0x038840001b0075a7 */ /* 0x000e64000802017f */
[----:B-1----:R-:W-:Y:S05]  /*26e30*/  @!P1 BRA `(.L_x_801) ;  /* 0x0000004c000c9947 */ /* 0x002fea0003800000 */
.L_x_974:
[----:B------:R-:W-:Y:S05]  /*26e40*/  @!P0 BRA `(.L_x_802) ;  /* 0x0000000000048947 */ /* 0x000fea0003800000 */
[----:B------:R-:W-:Y:S01]  /*26e50*/  BPT.TRAP 0x1 ;  /* 0x000000040000795c */ /* 0x000fe20000300000 */
.L_x_802:
[----:B------:R-:W3:Y:S02]  /*26e60*/  SYNCS.PHASECHK.TRANS64.TRYWAIT P1, [R3+URZ+0x38860], R2 ;  /* 0x03886002030075a7 */ /* 0x000ee4000802017f */
[----:B---3--:R-:W-:Y:S05]  /*26e70*/  @!P1 BRA `(.L_x_803) ;  /* 0x0000004c00109947 */ /* 0x008fea0003800000 */
.L_x_975:
[----:B------:R-:W-:Y:S05]  /*26e80*/  @!P0 BRA `(.L_x_804) ;  /* 0x0000000000048947 */ /* 0x000fea0003800000 */
[----:B------:R-:W-:Y:S01]  /*26e90*/  BPT.TRAP 0x1 ;  /* 0x000000040000795c */ /* 0x000fe20000300000 */
.L_x_804:
[----:B----4-:R4:W0:Y:S02]  /*26ea0*/  SYNCS.PHASECHK.TRANS64.TRYWAIT P0, [R27+URZ+0x38860], R0 ;  /* 0x038860001b0075a7 */ /* 0x010824000800017f */
[----:B0-----:R-:W-:Y:S05]  /*26eb0*/  @!P0 NANOSLEEP.SYNCS 0x989680 ;  /* 0x009896800000895d */ /* 0x001fea0003900000 */
[----:B------:R-:W0:Y:S02]  /*26ec0*/  @!P0 SYNCS.PHASECHK.TRANS64 P0, [R27+URZ+0x38860], R0 ;  /* 0x038860001b0085a7 */ /* 0x000e24000800007f */
[----:B0-----:R-:W-:Y:S05]  /*26ed0*/  @!P0 BRA `(.L_x_804) ;  /* 0xfffffffc00f08947 */ /* 0x001fea000383ffff */
.L_x_436:
[----:B------:R-:W-:Y:S05]  /*26ee0*/  BSYNC B9 ;  /* 0x0000000000097941 */ /* 0x000fea0003800000 */
.L_x_433:
[----:B------:R-:W-:Y:S05]  /*26ef0*/  EXIT ;  /* 0x000000000000794d */ /* 0x000fea0003800000 */
.L_x_456:
[----:B0-----:R0:W1:Y:S02]  /*26f00*/  SYNCS.PHASECHK.TRANS64.TRYWAIT P6, [R89+URZ+0x38890], R90 ;  /* 0x0388905a590075a7 */ /* 0x00106400080c017f */
[----:B-1----:R-:W-:Y:S05]  /*26f10*/  @!P6 NANOSLEEP.SYNCS 0x989680 ;  /* 0x009896800000e95d */ /* 0x002fea0003900000 */
[----:B------:R-:W1:Y:S02]  /*26f20*/  @!P6 SYNCS.PHASECHK.TRANS64 P6, [R89+URZ+0x38890], R90 ;  /* 0x0388905a5900e5a7 */ /* 0x000e6400080c007f */
[----:B-1----:R-:W-:Y:S05]  /*26f30*/  @!P6 BRA `(.L_x_456) ;  /* 0xfffffffc00f0e947 */ /* 0x002fea000383ffff */
[----:B------:R-:W-:Y:S05]  /*26f40*/  BRA `(.L_x_805) ;  /* 0xfffffdc000f07947 */ /* 0x000fea000383ffff */
.L_x_457:
[----:B------:R-:W-:Y:S01]  /*26f50*/  BSSY B1, `(.L_x_806) ;  /* 0x0000008000017945 */ /* 0x000fe20003800000 */
[----:B------:R-:W-:Y:S01]  /*26f60*/  MOV R13, R117 ;  /* 0x00000075000d7202 */ /* 0x000fe20000000f00 */
[----:B------:R-:W-:Y:S01]  /*26f70*/  IMAD.MOV.U32 R12, RZ, RZ, RZ ;  /* 0x000000ffff0c7224 */ /* 0x000fe200078e00ff */
[----:B------:R-:W-:Y:S01]  /*26f80*/  MOV R15, 0xffffffff ;  /* 0xffffffff000f7802 */ /* 0x000fe20000000f00 */
[----:B------:R-:W-:-:S07]  /*26f90*/  IMAD.MOV.U32 R11, RZ, RZ, 0x181f ;  /* 0x0000181fff0b7424 */ /* 0x000fce00078e00ff */
[----:B0-----:R-:W-:Y:S05]  /*26fa0*/  WARPSYNC.COLLECTIVE R15, `(.L_x_807) ;  /* 0x000000000f087348 */ /* 0x001fea0003c00000 */
[----:B------:R1:W2:Y:S02]  /*26fb0*/  SHFL.IDX P6, R14, R13, R12, R11 ;  /* 0x0000000c0d0e7389 */ /* 0x0002a400000c000b */
[----:B012---:R-:W-:Y:S01]  /*26fc0*/  ENDCOLLECTIVE ;  /* 0x000000000000791b */ /* 0x007fe20003800000 */
.L_x_807:
[----:B------:R-:W-:Y:S05]  /*26fd0*/  BSYNC B1 ;  /* 0x0000000000017941 */ /* 0x000fea0003800000 */
.L_x_806:
[----:B------:R-:W-:Y:S01]  /*26fe0*/  IMAD.MOV.U32 R13, RZ, RZ, R118 ;  /* 0x000000ffff0d7224 */ /* 0x000fe200078e0076 */
[----:B------:R-:W-:Y:S01]  /*26ff0*/  MOV R12, RZ ;  /* 0x000000ff000c7202 */ /* 0x000fe20000000f00 */
[----:B------:R-:W-:Y:S02]  /*27000*/  IMAD.MOV.U32 R11, RZ, RZ, 0x181f ;  /* 0x0000181fff0b7424 */ /* 0x000fe400078e00ff */
[----:B------:R-:W-:Y:S02]  /*27010*/  IMAD.MOV.U32 R15, RZ, RZ, -0x1 ;  /* 0xffffffffff0f7424 */ /* 0x000fe400078e00ff */
[----:B------:R-:W-:-:S07]  /*27020*/  IMAD.MOV.U32 R83, RZ, RZ, R14 ;  /* 0x000000ffff537224 */ /* 0x000fce00078e000e */
[----:B------:R-:W-:Y:S05]  /*27030*/  WARPSYNC.COLLECTIVE R15, `(.L_x_808) ;  /* 0x000000000f087348 */ /* 0x000fea0003c00000 */
[----:B------:R0:W1:Y:S02]  /*27040*/  SHFL.IDX P6, R14, R13, R12, R11 ;  /* 0x0000000c0d0e7389 */ /* 0x00006400000c000b */
[----:B01----:R-:W-:Y:S01]  /*27050*/  ENDCOLLECTIVE ;  /* 0x000000000000791b */ /* 0x003fe20003800000 */
.L_x_808:
[----:B------:R-:W-:Y:S01]  /*27060*/  MOV R82, R14 ;  /* 0x0000000e00527202 */ /* 0x000fe20000000f00 */
[----:B------:R-:W-:Y:S06]  /*27070*/  BRA `(.L_x_809) ;  /* 0xfffffdc000b87947 */ /* 0x000fec000383ffff */
.L_x_474:
[----:B------:R-:W-:Y:S01]  /*27080*/  BSSY B1, `(.L_x_810) ;  /* 0x0000008000017945 */ /* 0x000fe20003800000 */
[----:B0---4-:R-:W-:Y:S01]  /*27090*/  IMAD.MOV.U32 R13, RZ, RZ, R117 ;  /* 0x000000ffff0d7224 */ /* 0x011fe200078e0075 */
[----:B------:R-:W-:Y:S01]  /*270a0*/  MOV R11, 0x181f ;  /* 0x0000181f000b7802 */ /* 0x000fe20000000f00 */
[----:B------:R-:W-:Y:S02]  /*270b0*/  IMAD.MOV.U32 R12, RZ, RZ, 0x1 ;  /* 0x00000001ff0c7424 */ /* 0x000fe400078e00ff */
[----:B------:R-:W-:-:S07]  /*270c0*/  IMAD.MOV.U32 R15, RZ, RZ, -0x1 ;  /* 0xffffffffff0f7424 */ /* 0x000fce00078e00ff */
[----:B-123--:R-:W-:Y:S05]  /*270d0*/  WARPSYNC.COLLECTIVE R15, `(.L_x_811) ;  /* 0x000000000f087348 */ /* 0x00efea0003c00000 */
[----:B------:R0:W4:Y:S02]  /*270e0*/  SHFL.IDX P6, R14, R13, R12, R11 ;  /* 0x0000000c0d0e7389 */ /* 0x00012400000c000b */
[----:B01234-:R-:W-:Y:S01]  /*270f0*/  ENDCOLLECTIVE ;  /* 0x000000000000791b */ /* 0x01ffe20003800000 */
.L_x_811:
[----:B------:R-:W-:Y:S05]  /*27100*/  BSYNC B1 ;  /* 0x0000000000017941 */ /* 0x000fea0003800000 */
.L_x_810:
[----:B------:R-:W-:Y:S01]  /*27110*/  MOV R13, R118 ;  /* 0x00000076000d7202 */ /* 0x000fe20000000f00 */
[----:B------:R-:W-:Y:S01]  /*27120*/  IMAD.MOV.U32 R12, RZ, RZ, 0x1 ;  /* 0x00000001ff0c7424 */ /* 0x000fe200078e00ff */
[----:B------:R-:W-:Y:S01]  /*27130*/  MOV R15, 0xffffffff ;  /* 0xffffffff000f7802 */ /* 0x000fe20000000f00 */
[----:B------:R-:W-:Y:S02]  /*27140*/  IMAD.MOV.U32 R11, RZ, RZ, 0x181f ;  /* 0x0000181fff0b7424 */ /* 0x000fe400078e00ff */
[----:B------:R-:W-:-:S07]  /*27150*/  IMAD.MOV.U32 R67, RZ, RZ, R14 ;  /* 0x000000ffff437224 */ /* 0x000fce00078e000e */
[----:B------:R-:W-:Y:S05]  /*27160*/  WARPSYNC.COLLECTIVE R15, `(.L_x_812) ;  /* 0x000000000f087348 */ /* 0x000fea0003c00000 */
[----:B------:R0:W1:Y:S02]  /*27170*/  SHFL.IDX P6, R14, R13, R12, R11 ;  /* 0x0000000c0d0e7389 */ /* 0x00006400000c000b */
[----:B01----:R-:W-:Y:S01]  /*27180*/  ENDCOLLECTIVE ;  /* 0x000000000000791b */ /* 0x003fe20003800000 */
.L_x_812:
[----:B------:R-:W-:Y:S01]  /*27190*/  IMAD.MOV.U32 R66, RZ, RZ, R14 ;  /* 0x000000ffff427224 */ /* 0x000fe200078e000e */
[----:B------:R-:W-:Y:S06]  /*271a0*/  BRA `(.L_x_813) ;  /* 0xfffffdcc00f07947 */ /* 0x000fec000383ffff */
.L_x_491:
        /* <DEDUP_REMOVED lines=8> */
.L_x_815:
[----:B------:R-:W-:Y:S05]  /*27230*/  BSYNC B1 ;  /* 0x0000000000017941 */ /* 0x000fea0003800000 */
.L_x_814:
[----:B------:R-:W-:Y:S01]  /*27240*/  IMAD.MOV.U32 R13, RZ, RZ, R118 ;  /* 0x000000ffff0d7224 */ /* 0x000fe200078e0076 */
[----:B------:R-:W-:Y:S01]  /*27250*/  MOV R11, 0x181f ;  /* 0x0000181f000b7802 */ /* 0x000fe20000000f00 */
[----:B------:R-:W-:Y:S01]  /*27260*/  IMAD.MOV.U32 R12, RZ, RZ, 0x2 ;  /* 0x00000002ff0c7424 */ /* 0x000fe200078e00ff */
[----:B------:R-:W-:Y:S01]  /*27270*/  MOV R117, R14 ;  /* 0x0000000e00757202 */ /* 0x000fe20000000f00 */
[----:B------:R-:W-:-:S07]  /*27280*/  IMAD.MOV.U32 R15, RZ, RZ, -0x1 ;  /* 0xffffffffff0f7424 */ /* 0x000fce00078e00ff */
[----:B------:R-:W-:Y:S05]  /*27290*/  WARPSYNC.COLLECTIVE R15, `(.L_x_816) ;  /* 0x000000000f087348 */ /* 0x000fea0003c00000 */
[----:B------:R0:W1:Y:S02]  /*272a0*/  SHFL.IDX P6, R14, R13, R12, R11 ;  /* 0x0000000c0d0e7389 */ /* 0x00006400000c000b */
[----:B01----:R-:W-:Y:S01]  /*272b0*/  ENDCOLLECTIVE ;  /* 0x000000000000791b */ /* 0x003fe20003800000 */
.L_x_816:
[----:B------:R-:W-:Y:S01]  /*272c0*/  IMAD.MOV.U32 R118, RZ, RZ, R14 ;  /* 0x000000ffff767224 */ /* 0x000fe200078e000e */
[----:B------:R-:W-:Y:S06]  /*272d0*/  BRA `(.L_x_817) ;  /* 0xfffffddc000c7947 */ /* 0x000fec000383ffff */
.L_x_515:
[----:B-1----:R1:W2:Y:S02]  /*272e0*/  SYNCS.PHASECHK.TRANS64.TRYWAIT P6, [R89+URZ+0x38890], R90 ;  /* 0x0388905a590075a7 */ /* 0x0022a400080c017f */
[----:B--2---:R-:W-:Y:S05]  /*272f0*/  @!P6 NANOSLEEP.SYNCS 0x989680 ;  /* 0x009896800000e95d */ /* 0x004fea0003900000 */
[----:B------:R-:W2:Y:S02]  /*27300*/  @!P6 SYNCS.PHASECHK.TRANS64 P6, [R89+URZ+0x38890], R90 ;  /* 0x0388905a5900e5a7 */ /* 0x000ea400080c007f */
[----:B--2---:R-:W-:Y:S05]  /*27310*/  @!P6 BRA `(.L_x_515) ;  /* 0xfffffffc00f0e947 */ /* 0x004fea000383ffff */
[----:B------:R-:W-:Y:S05]  /*27320*/  BRA `(.L_x_818) ;  /* 0xfffffdf400887947 */ /* 0x000fea000383ffff */
.L_x_516:
[----:B------:R-:W-:Y:S01]  /*27330*/  BSSY B1, `(.L_x_819) ;  /* 0x0000008000017945 */ /* 0x000fe20003800000 */
[----:B------:R-:W-:Y:S01]  /*27340*/  MOV R13, R117 ;  /* 0x00000075000d7202 */ /* 0x000fe20000000f00 */
[----:B------:R-:W-:Y:S01]  /*27350*/  IMAD.MOV.U32 R12, RZ, RZ, RZ ;  /* 0x000000ffff0c7224 */ /* 0x000fe200078e00ff */
[----:B------:R-:W-:Y:S01]  /*27360*/  MOV R15, 0xffffffff ;  /* 0xffffffff000f7802 */ /* 0x000fe20000000f00 */
[----:B------:R-:W-:-:S07]  /*27370*/  IMAD.MOV.U32 R11, RZ, RZ, 0x181f ;  /* 0x0000181fff0b7424 */ /* 0x000fce00078e00ff */
[----:B-1----:R-:W-:Y:S05]  /*27380*/  WARPSYNC.COLLECTIVE R15, `(.L_x_820) ;  /* 0x000000000f087348 */ /* 0x002fea0003c00000 */
[----:B------:R0:W2:Y:S02]  /*27390*/  SHFL.IDX P6, R14, R13, R12, R11 ;  /* 0x0000000c0d0e7389 */ /* 0x0000a400000c000b */
[----:B012---:R-:W-:Y:S01]  /*273a0*/  ENDCOLLECTIVE ;  /* 0x000000000000791b */ /* 0x007fe20003800000 */
.L_x_820:
[----:B------:R-:W-:Y:S05]  /*273b0*/  BSYNC B1 ;  /* 0x0000000000017941 */ /* 0x000fea0003800000 */
.L_x_819:
        /* <DEDUP_REMOVED lines=8> */
.L_x_821:
[----:B------:R-:W-:Y:S01]  /*27440*/  MOV R122, R14 ;  /* 0x0000000e007a7202 */ /* 0x000fe20000000f00 */
[----:B------:R-:W-:Y:S06]  /*27450*/  BRA `(.L_x_822) ;  /* 0xfffffdf400547947 */ /* 0x000fec000383ffff */
.L_x_525:
[----:B------:R-:W-:Y:S01]  /*27460*/  BSSY B1, `(.L_x_823) ;  /* 0x0000008000017945 */ /* 0x000fe20003800000 */
[----:B---34-:R-:W-:Y:S01]  /*27470*/  IMAD.MOV.U32 R13, RZ, RZ, R117 ;  /* 0x000000ffff0d7224 */ /* 0x018fe200078e0075 */
[----:B--2---:R-:W-:Y:S01]  /*27480*/  MOV R11, 0x181f ;  /* 0x0000181f000b7802 */ /* 0x004fe20000000f00 */
[----:B------:R-:W-:Y:S02]  /*27490*/  IMAD.MOV.U32 R12, RZ, RZ, 0x1 ;  /* 0x00000001ff0c7424 */ /* 0x000fe400078e00ff */
[----:B------:R-:W-:-:S07]  /*274a0*/  IMAD.MOV.U32 R15, RZ, RZ, -0x1 ;  /* 0xffffffffff0f7424 */ /* 0x000fce00078e00ff */
[----:B01----:R-:W-:Y:S05]  /*274b0*/  WARPSYNC.COLLECTIVE R15, `(.L_x_824) ;  /* 0x000000000f087348 */ /* 0x003fea0003c00000 */
[----:B------:R2:W3:Y:S02]  /*274c0*/  SHFL.IDX P6, R14, R13, R12, R11 ;  /* 0x0000000c0d0e7389 */ /* 0x0004e400000c000b */
[----:B0123--:R-:W-:Y:S01]  /*274d0*/  ENDCOLLECTIVE ;  /* 0x000000000000791b */ /* 0x00ffe20003800000 */
.L_x_824:
[----:B------:R-:W-:Y:S05]  /*274e0*/  BSYNC B1 ;  /* 0x0000000000017941 */ /* 0x000fea0003800000 */
.L_x_823:
        /* <DEDUP_REMOVED lines=8> */
.L_x_825:
[----:B------:R-:W-:Y:S01]  /*27570*/  IMAD.MOV.U32 R36, RZ, RZ, R14 ;  /* 0x000000ffff247224 */ /* 0x000fe200078e000e */
[----:B------:R-:W-:Y:S06]  /*27580*/  BRA `(.L_x_826) ;  /* 0xfffffe0000b07947 */ /* 0x000fec000383ffff */
.L_x_534:
[----:B------:R-:W-:Y:S01]  /*27590*/  BSSY B1, `(.L_x_827) ;  /* 0x0000008000017945 */ /* 0x000fe20003800000 */
[----:B--2-4-:R-:W-:Y:S01]  /*275a0*/  IMAD.MOV.U32 R13, RZ, RZ, R117 ;  /* 0x000000ffff0d7224 */ /* 0x014fe200078e0075 */
[----:B------:R-:W-:Y:S01]  /*275b0*/  MOV R12, 0x2 ;  /* 0x00000002000c7802 */ /* 0x000fe20000000f00 */
[----:B0-----:R-:W-:Y:S02]  /*275c0*/  IMAD.MOV.U32 R11, RZ, RZ, 0x181f ;  /* 0x0000181fff0b7424 */ /* 0x001fe400078e00ff */
[----:B------:R-:W-:-:S07]  /*275d0*/  IMAD.MOV.U32 R15, RZ, RZ, -0x1 ;  /* 0xffffffffff0f7424 */ /* 0x000fce00078e00ff */
[----:B-1-3--:R-:W-:Y:S05]  /*275e0*/  WARPSYNC.COLLECTIVE R15, `(.L_x_828) ;  /* 0x000000000f087348 */ /* 0x00afea0003c00000 */
[----:B------:R0:W2:Y:S02]  /*275f0*/  SHFL.IDX P6, R14, R13, R12, R11 ;  /* 0x0000000c0d0e7389 */ /* 0x0000a400000c000b */
[----:B0123--:R-:W-:Y:S01]  /*27600*/  ENDCOLLECTIVE ;  /* 0x000000000000791b */ /* 0x00ffe20003800000 */
.L_x_828:
[----:B------:R-:W-:Y:S05]  /*27610*/  BSYNC B1 ;  /* 0x0000000000017941 */ /* 0x000fea0003800000 */
.L_x_827:
        /* <DEDUP_REMOVED lines=8> */
.L_x_829:
[----:B------:R-:W-:Y:S01]  /*276a0*/  IMAD.MOV.U32 R36, RZ, RZ, R14 ;  /* 0x000000ffff247224 */ /* 0x000fe200078e000e */
[----:B------:R-:W-:Y:S06]  /*276b0*/  BRA `(.L_x_830) ;  /* 0xfffffe10006c7947 */ /* 0x000fec000383ffff */
.L_x_543:
[----:B0-----:R0:W1:Y:S02]  /*276c0*/  SYNCS.PHASECHK.TRANS64.TRYWAIT P3, [R89+URZ+0x38890], R90 ;  /* 0x0388905a590075a7 */ /* 0x001064000806017f */
[----:B-1----:R-:W-:Y:S05]  /*276d0*/  @!P3 NANOSLEEP.SYNCS 0x989680 ;  /* 0x009896800000b95d */ /* 0x002fea0003900000 */
[----:B------:R-:W1:Y:S02]  /*276e0*/  @!P3 SYNCS.PHASECHK.TRANS64 P3, [R89+URZ+0x38890], R90 ;  /* 0x0388905a5900b5a7 */ /* 0x000e64000806007f */
[----:B-1----:R-:W-:Y:S05]  /*276f0*/  @!P3 BRA `(.L_x_543) ;  /* 0xfffffffc00f0b947 */ /* 0x002fea000383ffff */
[----:B------:R-:W-:Y:S05]  /*27700*/  BRA `(.L_x_831) ;  /* 0xfffffe2000847947 */ /* 0x000fea000383ffff */
.L_x_544:
        /* <DEDUP_REMOVED lines=8> */
.L_x_833:
[----:B------:R-:W-:Y:S05]  /*27790*/  BSYNC B1 ;  /* 0x0000000000017941 */ /* 0x000fea0003800000 */
.L_x_832:
        /* <DEDUP_REMOVED lines=8> */
.L_x_834:
[----:B------:R-:W-:Y:S01]  /*27820*/  MOV R32, R14 ;  /* 0x0000000e00207202 */ /* 0x000fe20000000f00 */
[----:B------:R-:W-:Y:S06]  /*27830*/  BRA `(.L_x_835) ;  /* 0xfffffe2000a87947 */ /* 0x000fec000383ffff */
.L_x_547:
[----:B------:R-:W-:Y:S01]  /*27840*/  BSSY B1, `(.L_x_836) ;  /* 0x0000008000017945 */ /* 0x000fe20003800000 */
[----:B----4-:R-:W-:Y:S01]  /*27850*/  IMAD.MOV.U32 R13, RZ, RZ, R41 ;  /* 0x000000ffff0d7224 */ /* 0x010fe200078e0029 */
[----:B------:R-:W-:Y:S01]  /*27860*/  MOV R11, 0x181f ;  /* 0x0000181f000b7802 */ /* 0x000fe20000000f00 */
[----:B------:R-:W-:Y:S02]  /*27870*/  IMAD.MOV.U32 R12, RZ, RZ, 0x1 ;  /* 0x00000001ff0c7424 */ /* 0x000fe400078e00ff */
[----:B------:R-:W-:-:S07]  /*27880*/  IMAD.MOV.U32 R15, RZ, RZ, -0x1 ;  /* 0xffffffffff0f7424 */ /* 0x000fce00078e00ff */
[----:B0123--:R-:W-:Y:S05]  /*27890*/  WARPSYNC.COLLECTIVE R15, `(.L_x_837) ;  /* 0x000000000f087348 */ /* 0x00ffea0003c00000 */
[----:B------:R4:W0:Y:S02]  /*278a0*/  SHFL.IDX P6, R14, R13, R12, R11 ;  /* 0x0000000c0d0e7389 */ /* 0x00082400000c000b */
[----:B01234-:R-:W-:Y:S01]  /*278b0*/  ENDCOLLECTIVE ;  /* 0x000000000000791b */ /* 0x01ffe20003800000 */
.L_x_837:
[----:B------:R-:W-:Y:S05]  /*278c0*/  BSYNC B1 ;  /* 0x0000000000017941 */ /* 0x000fea0003800000 */
.L_x_836:
        /* <DEDUP_REMOVED lines=8> */
.L_x_838:
[----:B------:R-:W-:Y:S01]  /*27950*/  IMAD.MOV.U32 R32, RZ, RZ, R14 ;  /* 0x000000ffff207224 */ /* 0x000fe200078e000e */
[----:B------:R-:W-:Y:S06]  /*27960*/  BRA `(.L_x_839) ;  /* 0xfffffe2000d07947 */ /* 0x000fec000383ffff */
.L_x_550:
[----:B------:R-:W-:Y:S01]  /*27970*/  BSSY B1, `(.L_x_840) ;  /* 0x0000008000017945 */ /* 0x000fe20003800000 */
[----:B---3--:R-:W-:Y:S01]  /*27980*/  IMAD.MOV.U32 R13, RZ, RZ, R41 ;  /* 0x000000ffff0d7224 */ /* 0x008fe200078e0029 */
[----:B------:R-:W-:Y:S01]  /*27990*/  MOV R12, 0x2 ;  /* 0x00000002000c7802 */ /* 0x000fe20000000f00 */
[----:B------:R-:W-:Y:S02]  /*279a0*/  IMAD.MOV.U32 R11, RZ, RZ, 0x181f ;  /* 0x0000181fff0b7424 */ /* 0x000fe400078e00ff */
[----:B------:R-:W-:-:S07]  /*279b0*/  IMAD.MOV.U32 R15, RZ, RZ, -0x1 ;  /* 0xffffffffff0f7424 */ /* 0x000fce00078e00ff */
[----:B012-4-:R-:W-:Y:S05]  /*279c0*/  WARPSYNC.COLLECTIVE R15, `(.L_x_841) ;  /* 0x000000000f087348 */ /* 0x017fea0003c00000 */
[----:B------:R3:W0:Y:S02]  /*279d0*/  SHFL.IDX P6, R14, R13, R12, R11 ;  /* 0x0000000c0d0e7389 */ /* 0x00062400000c000b */
[----:B01234-:R-:W-:Y:S01]  /*279e0*/  ENDCOLLECTIVE ;  /* 0x000000000000791b */ /* 0x01ffe20003800000 */
.L_x_841:
[----:B------:R-:W-:Y:S05]  /*279f0*/  BSYNC B1 ;  /* 0x0000000000017941 */ /* 0x000fea0003800000 */
.L_x_840:
        /* <DEDUP_REMOVED lines=8> */
.L_x_842:
[----:B------:R-:W-:Y:S01]  /*27a80*/  IMAD.MOV.U32 R32, RZ, RZ, R14 ;  /* 0x000000ffff207224 */ /* 0x000fe200078e000e */
[----:B------:R-:W-:Y:S06]  /*27a90*/  BRA `(.L_x_843) ;  /* 0xfffffe2000fc7947 */ /* 0x000fec000383ffff */
.L_x_554:
[----:B------:R0:W0:Y:S02]  /*27aa0*/  SYNCS.PHASECHK.TRANS64.TRYWAIT P0, [R89+URZ+0x388b0], R90 ;  /* 0x0388b05a590075a7 */ /* 0x000024000800017f */
[----:B0-----:R-:W-:Y:S05]  /*27ab0*/  @!P0 NANOSLEEP.SYNCS 0x989680 ;  /* 0x009896800000895d */ /* 0x001fea0003900000 */
[----:B------:R-:W0:Y:S02]  /*27ac0*/  @!P0 SYNCS.PHASECHK.TRANS64 P0, [R89+URZ+0x388b0], R90 ;  /* 0x0388b05a590085a7 */ /* 0x000e24000800007f */
[----:B0-----:R-:W-:Y:S05]  /*27ad0*/  @!P0 BRA `(.L_x_554) ;  /* 0xfffffffc00f08947 */ /* 0x001fea000383ffff */
[----:B------:R-:W-:Y:S05]  /*27ae0*/  BRA `(.L_x_844) ;  /* 0xfffffe2400a47947 */ /* 0x000fea000383ffff */
.L_x_574:
[----:B------:R-:W-:Y:S01]  /*27af0*/  BSSY B1, `(.L_x_845) ;  /* 0x0000008000017945 */ /* 0x000fe20003800000 */
[----:B------:R-:W-:Y:S01]  /*27b00*/  MOV R13, R24 ;  /* 0x00000018000d7202 */ /* 0x000fe20000000f00 */
[----:B------:R-:W-:Y:S01]  /*27b10*/  IMAD.MOV.U32 R12, RZ, RZ, RZ ;  /* 0x000000ffff0c7224 */ /* 0x000fe200078e00ff */
[----:B------:R-:W-:Y:S01]  /*27b20*/  MOV R15, 0xffffffff ;  /* 0xffffffff000f7802 */ /* 0x000fe20000000f00 */
[----:B------:R-:W-:-:S07]  /*27b30*/  IMAD.MOV.U32 R11, RZ, RZ, 0x181f ;  /* 0x0000181fff0b7424 */ /* 0x000fce00078e00ff */
[----:B------:R-:W-:Y:S05]  /*27b40*/  WARPSYNC.COLLECTIVE R15, `(.L_x_846) ;  /* 0x000000000f087348 */ /* 0x000fea0003c00000 */
[----:B------:R0:W1:Y:S02]  /*27b50*/  SHFL.IDX P6, R14, R13, R12, R11 ;  /* 0x0000000c0d0e7389 */ /* 0x00006400000c000b */
[----:B01----:R-:W-:Y:S01]  /*27b60*/  ENDCOLLECTIVE ;  /* 0x000000000000791b */ /* 0x003fe20003800000 */
.L_x_846:
[----:B------:R-:W-:Y:S05]  /*27b70*/  BSYNC B1 ;  /* 0x0000000000017941 */ /* 0x000fea0003800000 */
.L_x_845:
        /* <DEDUP_REMOVED lines=8> */
.L_x_847:
[----:B------:R-:W-:Y:S01]  /*27c00*/  IMAD.MOV.U32 R13, RZ, RZ, R26 ;  /* 0x000000ffff0d7224 */ /* 0x000fe200078e001a */
[----:B------:R-:W-:-:S07]  /*27c10*/  MOV R2, R14 ;  /* 0x0000000e00027202 */ /* 0x000fce0000000f00 */
[----:B------:R-:W-:Y:S05]  /*27c20*/  WARPSYNC.COLLECTIVE R15, `(.L_x_848) ;  /* 0x000000000f087348 */ /* 0x000fea0003c00000 */
[----:B------:R0:W1:Y:S02]  /*27c30*/  SHFL.IDX P6, R14, R13, R12, R11 ;  /* 0x0000000c0d0e7389 */ /* 0x00006400000c000b */
[----:B01----:R-:W-:Y:S01]  /*27c40*/  ENDCOLLECTIVE ;  /* 0x000000000000791b */ /* 0x003fe20003800000 */
.L_x_848:
[----:B------:R-:W-:Y:S01]  /*27c50*/  MOV R13, R25 ;  /* 0x00000019000d7202 */ /* 0x000fe20000000f00 */
[----:B------:R-:W-:-:S07]  /*27c60*/  IMAD.MOV.U32 R5, RZ, RZ, R14 ;  /* 0x000000ffff057224 */ /* 0x000fce00078e000e */
[----:B------:R-:W-:Y:S05]  /*27c70*/  WARPSYNC.COLLECTIVE R15, `(.L_x_849) ;  /* 0x000000000f087348 */ /* 0x000fea0003c00000 */
[----:B------:R0:W1:Y:S02]  /*27c80*/  SHFL.IDX P6, R14, R13, R12, R11 ;  /* 0x0000000c0d0e7389 */ /* 0x00006400000c000b */
[----:B01----:R-:W-:Y:S01]  /*27c90*/  ENDCOLLECTIVE ;  /* 0x000000000000791b */ /* 0x003fe20003800000 */
.L_x_849:
[----:B------:R-:W-:Y:S05]  /*27ca0*/  BRA `(.L_x_850) ;  /* 0xfffffe3400f87947 */ /* 0x000fea000383ffff */
.L_x_578:
[----:B0-----:R0:W1:Y:S02]  /*27cb0*/  SYNCS.PHASECHK.TRANS64.TRYWAIT P0, [R22+URZ+0x38800], R5 ;  /* 0x03880005160075a7 */ /* 0x001064000800017f */
[----:B-1----:R-:W-:Y:S05]  /*27cc0*/  @!P0 NANOSLEEP.SYNCS 0x989680 ;  /* 0x009896800000895d */ /* 0x002fea0003900000 */
[----:B------:R-:W1:Y:S02]  /*27cd0*/  @!P0 SYNCS.PHASECHK.TRANS64 P0, [R22+URZ+0x38800], R5 ;  /* 0x03880005160085a7 */ /* 0x000e64000800007f */
[----:B-1----:R-:W-:Y:S05]  /*27ce0*/  @!P0 BRA `(.L_x_578) ;  /* 0xfffffffc00f08947 */ /* 0x002fea000383ffff */
[----:B------:R-:W-:Y:S05]  /*27cf0*/  BRA `(.L_x_851) ;  /* 0xfffffe3c00bc7947 */ /* 0x000fea000383ffff */
.L_x_610:
[----:B------:R-:W-:Y:S01]  /*27d00*/  BSSY B1, `(.L_x_852) ;  /* 0x0000008000017945 */ /* 0x000fe20003800000 */
[----:B------:R-:W-:Y:S01]  /*27d10*/  IMAD.MOV.U32 R13, RZ, RZ, R24 ;  /* 0x000000ffff0d7224 */ /* 0x000fe200078e0018 */
[----:B------:R-:W-:Y:S01]  /*27d20*/  MOV R11, 0x181f ;  /* 0x0000181f000b7802 */ /* 0x000fe20000000f00 */
[----:B------:R-:W-:Y:S02]  /*27d30*/  IMAD.MOV.U32 R12, RZ, RZ, RZ ;  /* 0x000000ffff0c7224 */ /* 0x000fe400078e00ff */
[----:B------:R-:W-:-:S07]  /*27d40*/  IMAD.MOV.U32 R15, RZ, RZ, -0x1 ;  /* 0xffffffffff0f7424 */ /* 0x000fce00078e00ff */
[----:B------:R-:W-:Y:S05]  /*27d50*/  WARPSYNC.COLLECTIVE R15, `(.L_x_853) ;  /* 0x000000000f087348 */ /* 0x000fea0003c00000 */
[----:B------:R0:W1:Y:S02]  /*27d60*/  SHFL.IDX P6, R14, R13, R12, R11 ;  /* 0x0000000c0d0e7389 */ /* 0x00006400000c000b */
[----:B01----:R-:W-:Y:S01]  /*27d70*/  ENDCOLLECTIVE ;  /* 0x000000000000791b */ /* 0x003fe20003800000 */
.L_x_853:
[----:B------:R-:W-:Y:S05]  /*27d80*/  BSYNC B1 ;  /* 0x0000000000017941 */ /* 0x000fea0003800000 */
.L_x_852:
[----:B------:R-:W-:Y:S01]  /*27d90*/  MOV R13, R2 ;  /* 0x00000002000d7202 */ /* 0x000fe20000000f00 */
[----:B------:R-:W-:Y:S01]  /*27da0*/  IMAD.MOV.U32 R12, RZ, RZ, RZ ;  /* 0x000000ffff0c7224 */ /* 0x000fe200078e00ff */
[----:B------:R-:W-:Y:S01]  /*27db0*/  MOV R15, 0xffffffff ;  /* 0xffffffff000f7802 */ /* 0x000fe20000000f00 */
[----:B------:R-:W-:Y:S02]  /*27dc0*/  IMAD.MOV.U32 R11, RZ, RZ, 0x181f ;  /* 0x0000181fff0b7424 */ /* 0x000fe400078e00ff */
[----:B------:R-:W-:-:S07]  /*27dd0*/  IMAD.MOV.U32 R0, RZ, RZ, R14 ;  /* 0x000000ffff007224 */ /* 0x000fce00078e000e */
[----:B------:R-:W-:Y:S05]  /*27de0*/  WARPSYNC.COLLECTIVE R15, `(.L_x_854) ;  /* 0x000000000f087348 */ /* 0x000fea0003c00000 */
[----:B------:R0:W1:Y:S02]  /*27df0*/  SHFL.IDX P6, R14, R13, R12, R11 ;  /* 0x0000000c0d0e7389 */ /* 0x00006400000c000b */
[----:B01----:R-:W-:Y:S01]  /*27e00*/  ENDCOLLECTIVE ;  /* 0x000000000000791b */ /* 0x003fe20003800000 */
.L_x_854:
[----:B------:R-:W-:Y:S02]  /*27e10*/  IMAD.MOV.U32 R13, RZ, RZ, R26 ;  /* 0x000000ffff0d7224 */ /* 0x000fe400078e001a */
[----:B------:R-:W-:-:S07]  /*27e20*/  IMAD.MOV.U32 R2, RZ, RZ, R14 ;  /* 0x000000ffff027224 */ /* 0x000fce00078e000e */
[----:B------:R-:W-:Y:S05]  /*27e30*/  WARPSYNC.COLLECTIVE R15, `(.L_x_855) ;  /* 0x000000000f087348 */ /* 0x000fea0003c00000 */
[----:B------:R0:W1:Y:S02]  /*27e40*/  SHFL.IDX P6, R14, R13, R12, R11 ;  /* 0x0000000c0d0e7389 */ /* 0x00006400000c000b */
[----:B01----:R-:W-:Y:S01]  /*27e50*/  ENDCOLLECTIVE ;  /* 0x000000000000791b */ /* 0x003fe20003800000 */
.L_x_855:
[----:B------:R-:W-:Y:S01]  /*27e60*/  IMAD.MOV.U32 R13, RZ, RZ, R25 ;  /* 0x000000ffff0d7224 */ /* 0x000fe200078e0019 */
[----:B------:R-:W-:-:S07]  /*27e70*/  MOV R3, R14 ;  /* 0x0000000e00037202 */ /* 0x000fce0000000f00 */
[----:B------:R-:W-:Y:S05]  /*27e80*/  WARPSYNC.COLLECTIVE R15, `(.L_x_856) ;  /* 0x000000000f087348 */ /* 0x000fea0003c00000 */
[----:B------:R0:W1:Y:S02]  /*27e90*/  SHFL.IDX P6, R14, R13, R12, R11 ;  /* 0x0000000c0d0e7389 */ /* 0x00006400000c000b */
[----:B01----:R-:W-:Y:S01]  /*27ea0*/  ENDCOLLECTIVE ;  /* 0x000000000000791b */ /* 0x003fe20003800000 */
.L_x_856:
[----:B------:R-:W-:Y:S01]  /*27eb0*/  MOV R20, R14 ;  /* 0x0000000e00147202 */ /* 0x000fe20000000f00 */
[----:B------:R-:W-:Y:S06]  /*27ec0*/  BRA `(.L_x_857) ;  /* 0xfffffe6800147947 */ /* 0x000fec000383ffff */
.L_x_614:
[----:B0-----:R0:W1:Y:S02]  /*27ed0*/  SYNCS.PHASECHK.TRANS64.TRYWAIT P0, [R22+URZ+0x38800], R3 ;  /* 0x03880003160075a7 */ /* 0x001064000800017f */
[----:B-1----:R-:W-:Y:S05]  /*27ee0*/  @!P0 NANOSLEEP.SYNCS 0x989680 ;  /* 0x009896800000895d */ /* 0x002fea0003900000 */
[----:B------:R-:W1:Y:S02]  /*27ef0*/  @!P0 SYNCS.PHASECHK.TRANS64 P0, [R22+URZ+0x38800], R3 ;  /* 0x03880003160085a7 */ /* 0x000e64000800007f */
[----:B-1----:R-:W-:Y:S05]  /*27f00*/  @!P0 BRA `(.L_x_614) ;  /* 0xfffffffc00f08947 */ /* 0x002fea000383ffff */
[----:B------:R-:W-:Y:S05]  /*27f10*/  BRA `(.L_x_858) ;  /* 0xfffffe6c008c7947 */ /* 0x000fea000383ffff */
.L_x_632:
[----:B-1----:R1:W0:Y:S02]  /*27f20*/  SYNCS.PHASECHK.TRANS64.TRYWAIT P1, [R0+URZ+0x38830], R3 ;  /* 0x03883003000075a7 */ /* 0x002224000802017f */
[----:B0-----:R-:W-:Y:S05]  /*27f30*/  @!P1 NANOSLEEP.SYNCS 0x989680 ;  /* 0x009896800000995d */ /* 0x001fea0003900000 */
[----:B------:R-:W0:Y:S02]  /*27f40*/  @!P1 SYNCS.PHASECHK.TRANS64 P1, [R0+URZ+0x38830], R3 ;  /* 0x03883003000095a7 */ /* 0x000e24000802007f */
[----:B0-----:R-:W-:Y:S05]  /*27f50*/  @!P1 BRA `(.L_x_632) ;  /* 0xfffffffc00f09947 */ /* 0x001fea000383ffff */
[----:B------:R-:W-:Y:S05]  /*27f60*/  BRA `(.L_x_631) ;  /* 0xfffffea0007c7947 */ /* 0x000fea000383ffff */
.L_x_640:
[----:B0-----:R0:W2:Y:S02]  /*27f70*/  SYNCS.PHASECHK.TRANS64.TRYWAIT P1, [R9+URZ+0x38830], R6 ;  /* 0x03883006090075a7 */ /* 0x0010a4000802017f */
[----:B--2---:R-:W-:Y:S05]  /*27f80*/  @!P1 NANOSLEEP.SYNCS 0x989680 ;  /* 0x009896800000995d */ /* 0x004fea0003900000 */
[----:B------:R-:W2:Y:S02]  /*27f90*/  @!P1 SYNCS.PHASECHK.TRANS64 P1, [R9+URZ+0x38830], R6 ;  /* 0x03883006090095a7 */ /* 0x000ea4000802007f */
[----:B--2---:R-:W-:Y:S05]  /*27fa0*/  @!P1 BRA `(.L_x_640) ;  /* 0xfffffffc00f09947 */ /* 0x004fea000383ffff */
[----:B------:R-:W-:Y:S05]  /*27fb0*/  BRA `(.L_x_639) ;  /* 0xfffffef000187947 */ /* 0x000fea000383ffff */
.L_x_645:
[----:B-1----:R1:W2:Y:S02]  /*27fc0*/  SYNCS.PHASECHK.TRANS64.TRYWAIT P1, [R6+URZ+0x38850], R0 ;  /* 0x03885000060075a7 */ /* 0x0022a4000802017f */
[----:B--2---:R-:W-:Y:S05]  /*27fd0*/  @!P1 NANOSLEEP.SYNCS 0x989680 ;  /* 0x009896800000995d */ /* 0x004fea0003900000 */
[----:B------:R-:W2:Y:S02]  /*27fe0*/  @!P1 SYNCS.PHASECHK.TRANS64 P1, [R6+URZ+0x38850], R0 ;  /* 0x03885000060095a7 */ /* 0x000ea4000802007f */
[----:B--2---:R-:W-:Y:S05]  /*27ff0*/  @!P1 BRA `(.L_x_645) ;  /* 0xfffffffc00f09947 */ /* 0x004fea000383ffff */
[----:B------:R-:W-:Y:S05]  /*28000*/  BRA `(.L_x_644) ;  /* 0xffffff2400dc7947 */ /* 0x000fea000383ffff */
.L_x_653:
[----:B-1----:R1:W2:Y:S02]  /*28010*/  SYNCS.PHASECHK.TRANS64.TRYWAIT P1, [R8+URZ+0x38850], R7 ;  /* 0x03885007080075a7 */ /* 0x0022a4000802017f */
[----:B--2---:R-:W-:Y:S05]  /*28020*/  @!P1 NANOSLEEP.SYNCS 0x989680 ;  /* 0x009896800000995d */ /* 0x004fea0003900000 */
[----:B------:R-:W2:Y:S02]  /*28030*/  @!P1 SYNCS.PHASECHK.TRANS64 P1, [R8+URZ+0x38850], R7 ;  /* 0x03885007080095a7 */ /* 0x000ea4000802007f */
[----:B--2---:R-:W-:Y:S05]  /*28040*/  @!P1 BRA `(.L_x_653) ;  /* 0xfffffffc00f09947 */ /* 0x004fea000383ffff */
[----:B------:R-:W-:Y:S05]  /*28050*/  BRA `(.L_x_652) ;  /* 0xffffff4000207947 */ /* 0x000fea000383ffff */
.L_x_690:
[----:B------:R-:W0:Y:S01]  /*28060*/  S2R R9, SR_TID.X ;  /* 0x0000000000097919 */ /* 0x000e220000002100 */
[----:B------:R-:W-:Y:S01]  /*28070*/  BSSY B1, `(.L_x_859) ;  /* 0x000000a000017945 */ /* 0x000fe20003800000 */
[----:B------:R-:W-:Y:S01]  /*28080*/  MOV R12, RZ ;  /* 0x000000ff000c7202 */ /* 0x000fe20000000f00 */
[----:B------:R-:W-:Y:S01]  /*28090*/  IMAD.MOV.U32 R11, RZ, RZ, 0x1f ;  /* 0x0000001fff0b7424 */ /* 0x000fe200078e00ff */
[----:B------:R-:W-:Y:S02]  /*280a0*/  MOV R15, 0xffffffff ;  /* 0xffffffff000f7802 */ /* 0x000fe40000000f00 */
[----:B0-----:R-:W-:-:S04]  /*280b0*/  SHF.R.U32.HI R9, RZ, 0x5, R9 ;  /* 0x00000005ff097819 */ /* 0x001fc80000011609 */
[----:B------:R-:W-:-:S05]  /*280c0*/  LOP3.LUT R9, R9, 0x3, RZ, 0xc0, !PT ;  /* 0x0000000309097812 */ /* 0x000fca00078ec0ff */
[----:B------:R-:W-:-:S07]  /*280d0*/  IMAD.MOV.U32 R13, RZ, RZ, R9 ;  /* 0x000000ffff0d7224 */ /* 0x000fce00078e0009 */
[----:B------:R-:W-:Y:S05]  /*280e0*/  WARPSYNC.COLLECTIVE R15, `(.L_x_860) ;  /* 0x000000000f087348 */ /* 0x000fea0003c00000 */
[----:B------:R0:W1:Y:S02]  /*280f0*/  SHFL.IDX P6, R14, R13, R12, R11 ;  /* 0x0000000c0d0e7389 */ /* 0x00006400000c000b */
[----:B01----:R-:W-:Y:S01]  /*28100*/  ENDCOLLECTIVE ;  /* 0x000000000000791b */ /* 0x003fe20003800000 */
.L_x_860:
[----:B------:R-:W-:Y:S05]  /*28110*/  BSYNC B1 ;  /* 0x0000000000017941 */ /* 0x000fea0003800000 */
.L_x_859:
[----:B------:R-:W-:Y:S05]  /*28120*/  BRA `(.L_x_861) ;  /* 0xffffff8c00a87947 */ /* 0x000fea000383ffff */
.L_x_692:
[----:B------:R-:W-:Y:S01]  /*28130*/  BSSY B1, `(.L_x_862) ;  /* 0x0000006000017945 */ /* 0x000fe20003800000 */
[----:B------:R-:W-:-:S07]  /*28140*/  IMAD.MOV.U32 R15, RZ, RZ, -0x1 ;  /* 0xffffffffff0f7424 */ /* 0x000fce00078e00ff */
[----:B0-----:R-:W-:Y:S05]  /*28150*/  WARPSYNC.COLLECTIVE R15, `(.L_x_863) ;  /* 0x000000000f0c7348 */ /* 0x001fea0003c00000 */
[----:B------:R-:W-:Y:S02]  /*28160*/  ELECT P6, UR62, PT ;  /* 0x00000000003e782f */ /* 0x000fe400038c0000 */
[----:B------:R-:W-:Y:S01]  /*28170*/  MOV R14, UR62 ;  /* 0x0000003e000e7c02 */ /* 0x000fe20008000f00 */
[----:B0-----:R-:W-:Y:S10]  /*28180*/  ENDCOLLECTIVE ;  /* 0x000000000000791b */ /* 0x001ff40003800000 */
.L_x_863:
[----:B------:R-:W-:Y:S05]  /*28190*/  BSYNC B1 ;  /* 0x0000000000017941 */ /* 0x000fea0003800000 */
.L_x_862:
[----:B------:R-:W-:Y:S05]  /*281a0*/  BRA `(.L_x_691) ;  /* 0xffffff8c00a07947 */ /* 0x000fea000383ffff */
.L_x_694:
[----:B0-----:R0:W1:Y:S02]  /*281b0*/  SYNCS.PHASECHK.TRANS64.TRYWAIT P0, [R22+URZ+0x38820], R5 ;  /* 0x03882005160075a7 */ /* 0x001064000800017f */
[----:B-1----:R-:W-:Y:S05]  /*281c0*/  @!P0 NANOSLEEP.SYNCS 0x989680 ;  /* 0x009896800000895d */ /* 0x002fea0003900000 */
[----:B------:R-:W1:Y:S02]  /*281d0*/  @!P0 SYNCS.PHASECHK.TRANS64 P0, [R22+URZ+0x38820], R5 ;  /* 0x03882005160085a7 */ /* 0x000e64000800007f */
[----:B-1----:R-:W-:Y:S05]  /*281e0*/  @!P0 BRA `(.L_x_694) ;  /* 0xfffffffc00f08947 */ /* 0x002fea000383ffff */
[----:B------:R-:W-:Y:S05]  /*281f0*/  BRA `(.L_x_864) ;  /* 0xffffff8c00b07947 */ /* 0x000fea000383ffff */
.L_x_698:
[----:B-1----:R1:W2:Y:S02]  /*28200*/  SYNCS.PHASECHK.TRANS64.TRYWAIT P0, [R9+URZ+0x388a0], R8 ;  /* 0x0388a008090075a7 */ /* 0x0022a4000800017f */
[----:B--2---:R-:W-:Y:S05]  /*28210*/  @!P0 NANOSLEEP.SYNCS 0x989680 ;  /* 0x009896800000895d */ /* 0x004fea0003900000 */
[----:B------:R-:W2:Y:S02]  /*28220*/  @!P0 SYNCS.PHASECHK.TRANS64 P0, [R9+URZ+0x388a0], R8 ;  /* 0x0388a008090085a7 */ /* 0x000ea4000800007f */
[----:B--2---:R-:W-:Y:S05]  /*28230*/  @!P0 BRA `(.L_x_698) ;  /* 0xfffffffc00f08947 */ /* 0x004fea000383ffff */
[----:B------:R-:W-:Y:S05]  /*28240*/  BRA `(.L_x_865) ;  /* 0xffffff8c00c87947 */ /* 0x000fea000383ffff */
.L_x_706:
[----:B0-----:R0:W2:Y:S02]  /*28250*/  SYNCS.PHASECHK.TRANS64.TRYWAIT P0, [R9+URZ+0x388c0], R8 ;  /* 0x0388c008090075a7 */ /* 0x0010a4000800017f */
[----:B--2---:R-:W-:Y:S05]  /*28260*/  @!P0 NANOSLEEP.SYNCS 0x989680 ;  /* 0x009896800000895d */ /* 0x004fea0003900000 */
[----:B------:R-:W2:Y:S02]  /*28270*/  @!P0 SYNCS.PHASECHK.TRANS64 P0, [R9+URZ+0x388c0], R8 ;  /* 0x0388c008090085a7 */ /* 0x000ea4000800007f */
[----:B--2---:R-:W-:Y:S05]  /*28280*/  @!P0 BRA `(.L_x_706) ;  /* 0xfffffffc00f08947 */ /* 0x004fea000383ffff */
[----:B------:R-:W-:Y:S05]  /*28290*/  BRA `(.L_x_866) ;  /* 0xffffff9400047947 */ /* 0x000fea000383ffff */
.L_x_716:
[----:B-1----:R1:W2:Y:S02]  /*282a0*/  SYNCS.PHASECHK.TRANS64.TRYWAIT P1, [R8+URZ+0x388a0], R7 ;  /* 0x0388a007080075a7 */ /* 0x0022a4000802017f */
[----:B--2---:R-:W-:Y:S05]  /*282b0*/  @!P1 NANOSLEEP.SYNCS 0x989680 ;  /* 0x009896800000995d */ /* 0x004fea0003900000 */
[----:B------:R-:W2:Y:S02]  /*282c0*/  @!P1 SYNCS.PHASECHK.TRANS64 P1, [R8+URZ+0x388a0], R7 ;  /* 0x0388a007080095a7 */ /* 0x000ea4000802007f */
[----:B--2---:R-:W-:Y:S05]  /*282d0*/  @!P1 BRA `(.L_x_716) ;  /* 0xfffffffc00f09947 */ /* 0x004fea000383ffff */
[----:B------:R-:W-:Y:S05]  /*282e0*/  BRA `(.L_x_867) ;  /* 0xffffff9800747947 */ /* 0x000fea000383ffff */
.L_x_724:
[----:B0-----:R0:W2:Y:S02]  /*282f0*/  SYNCS.PHASECHK.TRANS64.TRYWAIT P1, [R8+URZ+0x388c0], R7 ;  /* 0x0388c007080075a7 */ /* 0x0010a4000802017f */
[----:B--2---:R-:W-:Y:S05]  /*28300*/  @!P1 NANOSLEEP.SYNCS 0x989680 ;  /* 0x009896800000995d */ /* 0x004fea0003900000 */
[----:B------:R-:W2:Y:S02]  /*28310*/  @!P1 SYNCS.PHASECHK.TRANS64 P1, [R8+URZ+0x388c0], R7 ;  /* 0x0388c007080095a7 */ /* 0x000ea4000802007f */
[----:B--2---:R-:W-:Y:S05]  /*28320*/  @!P1 BRA `(.L_x_724) ;  /* 0xfffffffc00f09947 */ /* 0x004fea000383ffff */
[----:B------:R-:W-:Y:S05]  /*28330*/  BRA `(.L_x_868) ;  /* 0xffffff9c00ac7947 */ /* 0x000fea000383ffff */
.L_x_740:
[----:B------:R-:W0:Y:S01]  /*28340*/  S2R R7, SR_TID.X ;  /* 0x0000000000077919 */ /* 0x000e220000002100 */
[----:B------:R-:W-:Y:S01]  /*28350*/  BSSY B0, `(.L_x_869) ;  /* 0x000000a000007945 */ /* 0x000fe20003800000 */
[----:B------:R-:W-:Y:S01]  /*28360*/  IMAD.MOV.U32 R12, RZ, RZ, RZ ;  /* 0x000000ffff0c7224 */ /* 0x000fe200078e00ff */
[----:B------:R-:W-:Y:S01]  /*28370*/  MOV R11, 0x1f ;  /* 0x0000001f000b7802 */ /* 0x000fe20000000f00 */
[----:B------:R-:W-:Y:S01]  /*28380*/  IMAD.MOV.U32 R15, RZ, RZ, -0x1 ;  /* 0xffffffffff0f7424 */ /* 0x000fe200078e00ff */
[----:B0-----:R-:W-:-:S04]  /*28390*/  SHF.R.U32.HI R7, RZ, 0x5, R7 ;  /* 0x00000005ff077819 */ /* 0x001fc80000011607 */
[----:B------:R-:W-:-:S04]  /*283a0*/  LOP3.LUT R7, R7, 0x3, RZ, 0xc0, !PT ;  /* 0x0000000307077812 */ /* 0x000fc800078ec0ff */
[----:B------:R-:W-:-:S07]  /*283b0*/  MOV R13, R7 ;  /* 0x00000007000d7202 */ /* 0x000fce0000000f00 */
[----:B-----5:R-:W-:Y:S05]  /*283c0*/  WARPSYNC.COLLECTIVE R15, `(.L_x_870) ;  /* 0x000000000f087348 */ /* 0x020fea0003c00000 */
[----:B------:R0:W1:Y:S02]  /*283d0*/  SHFL.IDX P6, R14, R13, R12, R11 ;  /* 0x0000000c0d0e7389 */ /* 0x00006400000c000b */
[----:B01---5:R-:W-:Y:S01]  /*283e0*/  ENDCOLLECTIVE ;  /* 0x000000000000791b */ /* 0x023fe20003800000 */
.L_x_870:
[----:B------:R-:W-:Y:S05]  /*283f0*/  BSYNC B0 ;  /* 0x0000000000007941 */ /* 0x000fea0003800000 */
.L_x_869:
[----:B------:R-:W-:Y:S05]  /*28400*/  BRA `(.L_x_871) ;  /* 0xffffffac00207947 */ /* 0x000fea000383ffff */
.L_x_743:
[----:B0-----:R0:W1:Y:S02]  /*28410*/  SYNCS.PHASECHK.TRANS64.TRYWAIT P0, [R5+URZ+0x38840], R2 ;  /* 0x03884002050075a7 */ /* 0x001064000800017f */
[----:B-1----:R-:W-:Y:S05]  /*28420*/  @!P0 NANOSLEEP.SYNCS 0x989680 ;  /* 0x009896800000895d */ /* 0x002fea0003900000 */
[----:B------:R-:W1:Y:S02]  /*28430*/  @!P0 SYNCS.PHASECHK.TRANS64 P0, [R5+URZ+0x38840], R2 ;  /* 0x03884002050085a7 */ /* 0x000e64000800007f */
[----:B-1----:R-:W-:Y:S05]  /*28440*/  @!P0 BRA `(.L_x_743) ;  /* 0xfffffffc00f08947 */ /* 0x002fea000383ffff */
[----:B------:R-:W-:Y:S05]  /*28450*/  BRA `(.L_x_872) ;  /* 0xffffffac007c7947 */ /* 0x000fea000383ffff */
.L_x_744:
[----:B------:R-:W-:Y:S01]  /*28460*/  BSSY B0, `(.L_x_873) ;  /* 0x0000008000007945 */ /* 0x000fe20003800000 */
[----:B------:R-:W-:Y:S01]  /*28470*/  MOV R13, R6 ;  /* 0x00000006000d7202 */ /* 0x000fe20000000f00 */
[----:B------:R-:W-:Y:S01]  /*28480*/  IMAD.MOV.U32 R12, RZ, RZ, RZ ;  /* 0x000000ffff0c7224 */ /* 0x000fe200078e00ff */
[----:B------:R-:W-:Y:S01]  /*28490*/  MOV R11, 0x181f ;  /* 0x0000181f000b7802 */ /* 0x000fe20000000f00 */
[----:B------:R-:W-:-:S07]  /*284a0*/  IMAD.MOV.U32 R15, RZ, RZ, -0x1 ;  /* 0xffffffffff0f7424 */ /* 0x000fce00078e00ff */
[----:B------:R-:W-:Y:S05]  /*284b0*/  WARPSYNC.COLLECTIVE R15, `(.L_x_874) ;  /* 0x000000000f087348 */ /* 0x000fea0003c00000 */
[----:B------:R0:W1:Y:S02]  /*284c0*/  SHFL.IDX P6, R14, R13, R12, R11 ;  /* 0x0000000c0d0e7389 */ /* 0x00006400000c000b */
[----:B01----:R-:W-:Y:S01]  /*284d0*/  ENDCOLLECTIVE ;  /* 0x000000000000791b */ /* 0x003fe20003800000 */
.L_x_874:
[----:B------:R-:W-:Y:S05]  /*284e0*/  BSYNC B0 ;  /* 0x0000000000007941 */ /* 0x000fea0003800000 */
.L_x_873:
[----:B------:R-:W-:Y:S01]  /*284f0*/  IMAD.MOV.U32 R13, RZ, RZ, R0 ;  /* 0x000000ffff0d7224 */ /* 0x000fe200078e0000 */
[----:B------:R-:W-:Y:S01]  /*28500*/  MOV R12, RZ ;  /* 0x000000ff000c7202 */ /* 0x000fe20000000f00 */
[----:B------:R-:W-:Y:S01]  /*28510*/  IMAD.MOV.U32 R11, RZ, RZ, 0x181f ;  /* 0x0000181fff0b7424 */ /* 0x000fe200078e00ff */
[----:B------:R-:W-:Y:S01]  /*28520*/  MOV R15, 0xffffffff ;  /* 0xffffffff000f7802 */ /* 0x000fe20000000f00 */
[----:B------:R-:W-:Y:S01]  /*28530*/  @P0 IMAD R9, R7, 0x2, R22 ;  /* 0x0000000207090824 */ /* 0x000fe200078e0216 */
[----:B------:R-:W-:Y:S02]  /*28540*/  MOV R2, R14 ;  /* 0x0000000e00027202 */ /* 0x000fe40000000f00 */
[----:B------:R-:W-:-:S13]  /*28550*/  LOP3.LUT P5, RZ, R23, 0x10, RZ, 0xc0, !PT ;  /* 0x0000001017ff7812 */ /* 0x000fda00078ac0ff */
[----:B------:R-:W-:Y:S05]  /*28560*/  WARPSYNC.COLLECTIVE R15, `(.L_x_875) ;  /* 0x000000000f087348 */ /* 0x000fea0003c00000 */
[----:B------:R0:W1:Y:S02]  /*28570*/  SHFL.IDX P6, R14, R13, R12, R11 ;  /* 0x0000000c0d0e7389 */ /* 0x00006400000c000b */
[----:B01----:R-:W-:Y:S01]  /*28580*/  ENDCOLLECTIVE ;  /* 0x000000000000791b */ /* 0x003fe20003800000 */
.L_x_875:
[C---:B------:R-:W-:Y:S01]  /*28590*/  LOP3.LUT P4, RZ, R23.reuse, 0x8, RZ, 0xc0, !PT ;  /* 0x0000000817ff7812 */ /* 0x040fe2000788c0ff */
[----:B------:R-:W-:Y:S01]  /*285a0*/  ULDC.64 UR4, c[0x0][0x208] ;  /* 0x0000820000047ab9 */ /* 0x000fe20000000a00 */
[C---:B------:R-:W-:Y:S02]  /*285b0*/  LOP3.LUT P3, RZ, R23.reuse, 0x4, RZ, 0xc0, !PT ;  /* 0x0000000417ff7812 */ /* 0x040fe4000786c0ff */
[----:B------:R-:W-:Y:S02]  /*285c0*/  LOP3.LUT P2, RZ, R23, 0x2, RZ, 0xc0, !PT ;  /* 0x0000000217ff7812 */ /* 0x000fe4000784c0ff */
[----:B------:R-:W-:Y:S01]  /*285d0*/  MOV R13, R6 ;  /* 0x00000006000d7202 */ /* 0x000fe20000000f00 */
[----:B------:R-:W-:Y:S02]  /*285e0*/  IMAD.MOV.U32 R12, RZ, RZ, 0x1 ;  /* 0x00000001ff0c7424 */ /* 0x000fe400078e00ff */
[----:B------:R-:W-:-:S05]  /*285f0*/  IMAD.MOV.U32 R3, RZ, RZ, R14 ;  /* 0x000000ffff037224 */ /* 0x000fca00078e000e */
[----:B------:R-:W-:-:S04]  /*28600*/  @P0 LEA R3, P1, R36, R3, 0x1 ;  /* 0x0000000324030211 */ /* 0x000fc800078208ff */
[----:B------:R-:W-:Y:S02]  /*28610*/  @P0 IADD3.X R2, RZ, R2, RZ, P1, !PT ;  /* 0x00000002ff020210 */ /* 0x000fe40000ffe4ff */
[----:B------:R-:W-:Y:S02]  /*28620*/  ISETP.GE.AND P1, PT, R4, 0x11, PT ;  /* 0x000000110400780c */ /* 0x000fe40003f26270 */
[----:B------:R-:W-:-:S04]  /*28630*/  @P0 LOP3.LUT R3, R3, R2, RZ, 0x3c, !PT ;  /* 0x0000000203030212 */ /* 0x000fc800078e3cff */
[----:B------:R-:W-:-:S04]  /*28640*/  @P0 LOP3.LUT R2, R3, R2, RZ, 0x3c, !PT ;  /* 0x0000000203020212 */ /* 0x000fc800078e3cff */
[----:B------:R-:W-:-:S03]  /*28650*/  @P0 LOP3.LUT R3, R3, R2, RZ, 0x3c, !PT ;  /* 0x0000000203030212 */ /* 0x000fc600078e3cff */
[----:B------:R-:W-:Y:S02]  /*28660*/  @P1 LEA R21, R7, R22, 0x1 ;  /* 0x0000001607151211 */ /* 0x000fe400078e08ff */
[----:B------:R-:W-:Y:S01]  /*28670*/  @!PT LDS RZ, [RZ] ;  /* 0x00000000fffff984 */ /* 0x000fe20000000800 */
[----:B------:R-:W-:Y:S01]  /*28680*/  @!PT LDS RZ, [RZ] ;  /* 0x00000000fffff984 */ /* 0x000fe20000000800 */
[----:B------:R-:W-:Y:S01]  /*28690*/  @!PT LDS RZ, [RZ] ;  /* 0x00000000fffff984 */ /* 0x000fe20000000800 */
[----:B------:R0:W-:Y:S04]  /*286a0*/  @P0 LDGSTS.E.BYPASS.LTC128B.128 [R9+0x24400], desc[UR4][R2.64], !P5 ;  /* 0x2440000002090fae */ /* 0x0001e8000e901d44 */
[----:B------:R0:W-:Y:S04]  /*286b0*/  @P0 LDGSTS.E.BYPASS.LTC128B.128 [R9+0x26c00], desc[UR4][R2.64+0x80], !P4 ;  /* 0x26c0008002090fae */ /* 0x0001e8000e101d44 */
[----:B------:R0:W-:Y:S04]  /*286c0*/  @P0 LDGSTS.E.BYPASS.LTC128B.128 [R9+0x29400], desc[UR4][R2.64+0x100], !P3 ;  /* 0x2940010002090fae */ /* 0x0001e8000d901d44 */
[----:B------:R0:W-:Y:S02]  /*286d0*/  @P0 LDGSTS.E.BYPASS.LTC128B.128 [R9+0x2bc00], desc[UR4][R2.64+0x180], !P2 ;  /* 0x2bc0018002090fae */ /* 0x0001e4000d101d44 */
[----:B0-----:R-:W-:Y:S05]  /*286e0*/  WARPSYNC.COLLECTIVE R15, `(.L_x_876) ;  /* 0x000000000f087348 */ /* 0x001fea0003c00000 */
[----:B------:R1:W2:Y:S02]  /*286f0*/  SHFL.IDX P6, R14, R13, R12, R11 ;  /* 0x0000000c0d0e7389 */ /* 0x0002a400000c000b */
[----:B012---:R-:W-:Y:S01]  /*28700*/  ENDCOLLECTIVE ;  /* 0x000000000000791b */ /* 0x007fe20003800000 */
.L_x_876:
[----:B------:R-:W-:Y:S01]  /*28710*/  IMAD.MOV.U32 R13, RZ, RZ, R0 ;  /* 0x000000ffff0d7224 */ /* 0x000fe200078e0000 */
[----:B------:R-:W-:-:S07]  /*28720*/  MOV R8, R14 ;  /* 0x0000000e00087202 */ /* 0x000fce0000000f00 */
[----:B------:R-:W-:Y:S05]  /*28730*/  WARPSYNC.COLLECTIVE R15, `(.L_x_877) ;  /* 0x000000000f087348 */ /* 0x000fea0003c00000 */
[----:B------:R0:W1:Y:S02]  /*28740*/  SHFL.IDX P6, R14, R13, R12, R11 ;  /* 0x0000000c0d0e7389 */ /* 0x00006400000c000b */
[----:B01----:R-:W-:Y:S01]  /*28750*/  ENDCOLLECTIVE ;  /* 0x000000000000791b */ /* 0x003fe20003800000 */
.L_x_877:
[----:B------:R-:W-:Y:S01]  /*28760*/  ULDC.64 UR4, c[0x0][0x208] ;  /* 0x0000820000047ab9 */ /* 0x000fe20000000a00 */
[----:B------:R-:W-:Y:S01]  /*28770*/  IMAD.MOV.U32 R13, RZ, RZ, R6 ;  /* 0x000000ffff0d7224 */ /* 0x000fe200078e0006 */
[----:B------:R-:W-:Y:S02]  /*28780*/  MOV R12, 0x2 ;  /* 0x00000002000c7802 */ /* 0x000fe40000000f00 */
[----:B------:R-:W-:-:S04]  /*28790*/  MOV R2, R14 ;  /* 0x0000000e00027202 */ /* 0x000fc80000000f00 */
[----:B------:R-:W-:-:S05]  /*287a0*/  @P1 LEA R2, P0, R36, R2, 0x1 ;  /* 0x0000000224021211 */ /* 0x000fca00078008ff */
[----:B------:R-:W-:-:S05]  /*287b0*/  @P1 IMAD.X R3, RZ, RZ, R8, P0 ;  /* 0x000000ffff031224 */ /* 0x000fca00000e0608 */
[----:B------:R-:W-:Y:S01]  /*287c0*/  @!PT LDS RZ, [RZ] ;  /* 0x00000000fffff984 */ /* 0x000fe20000000800 */
[----:B------:R-:W-:Y:S01]  /*287d0*/  @!PT LDS RZ, [RZ] ;  /* 0x00000000fffff984 */ /* 0x000fe20000000800 */
[----:B------:R-:W-:Y:S01]  /*287e0*/  @!PT LDS RZ, [RZ] ;  /* 0x00000000fffff984 */ /* 0x000fe20000000800 */
[----:B------:R0:W-:Y:S04]  /*287f0*/  @P1 LDGSTS.E.BYPASS.LTC128B.128 [R21+0x24c00], desc[UR4][R2.64], !P5 ;  /* 0x24c0000002151fae */ /* 0x0001e8000e901d44 */
[----:B------:R0:W-:Y:S04]  /*28800*/  @P1 LDGSTS.E.BYPASS.LTC128B.128 [R21+0x27400], desc[UR4][R2.64+0x80], !P4 ;  /* 0x2740008002151fae */ /* 0x0001e8000e101d44 */
[----:B------:R0:W-:Y:S04]  /*28810*/  @P1 LDGSTS.E.BYPASS.LTC128B.128 [R21+0x29c00], desc[UR4][R2.64+0x100], !P3 ;  /* 0x29c0010002151fae */ /* 0x0001e8000d901d44 */
[----:B------:R0:W-:Y:S01]  /*28820*/  @P1 LDGSTS.E.BYPASS.LTC128B.128 [R21+0x2c400], desc[UR4][R2.64+0x180], !P2 ;  /* 0x2c40018002151fae */ /* 0x0001e2000d101d44 */
[----:B------:R-:W-:-:S13]  /*28830*/  ISETP.GE.AND P1, PT, R4, 0x21, PT ;  /* 0x000000210400780c */ /* 0x000fda0003f26270 */
[----:B0-----:R-:W-:Y:S05]  /*28840*/  WARPSYNC.COLLECTIVE R15, `(.L_x_878) ;  /* 0x000000000f087348 */ /* 0x001fea0003c00000 */
[----:B------:R1:W2:Y:S02]  /*28850*/  SHFL.IDX P6, R14, R13, R12, R11 ;  /* 0x0000000c0d0e7389 */ /* 0x0002a400000c000b */
[----:B012---:R-:W-:Y:S01]  /*28860*/  ENDCOLLECTIVE ;  /* 0x000000000000791b */ /* 0x007fe20003800000 */
.L_x_878:
[----:B------:R-:W-:Y:S01]  /*28870*/  @P1 IMAD R9, R7, 0x2, R22 ;  /* 0x0000000207091824 */ /* 0x000fe200078e0216 */
[----:B------:R-:W-:Y:S01]  /*28880*/  MOV R13, R0 ;  /* 0x00000000000d7202 */ /* 0x000fe20000000f00 */
[----:B------:R-:W-:-:S07]  /*28890*/  IMAD.MOV.U32 R8, RZ, RZ, R14 ;  /* 0x000000ffff087224 */ /* 0x000fce00078e000e */
[----:B------:R-:W-:Y:S05]  /*288a0*/  WARPSYNC.COLLECTIVE R15, `(.L_x_879) ;  /* 0x000000000f087348 */ /* 0x000fea0003c00000 */
[----:B------:R0:W1:Y:S02]  /*288b0*/  SHFL.IDX P6, R14, R13, R12, R11 ;  /* 0x0000000c0d0e7389 */ /* 0x00006400000c000b */
[----:B01----:R-:W-:Y:S01]  /*288c0*/  ENDCOLLECTIVE ;  /* 0x000000000000791b */ /* 0x003fe20003800000 */
.L_x_879:
[----:B------:R-:W-:Y:S01]  /*288d0*/  ULDC.64 UR4, c[0x0][0x208] ;  /* 0x0000820000047ab9 */ /* 0x000fe20000000a00 */
[----:B------:R-:W-:Y:S01]  /*288e0*/  MOV R13, R6 ;  /* 0x00000006000d7202 */ /* 0x000fe20000000f00 */
[----:B------:R-:W-:Y:S02]  /*288f0*/  IMAD.MOV.U32 R12, RZ, RZ, 0x3 ;  /* 0x00000003ff0c7424 */ /* 0x000fe400078e00ff */
[----:B------:R-:W-:-:S05]  /*28900*/  IMAD.MOV.U32 R2, RZ, RZ, R14 ;  /* 0x000000ffff027224 */ /* 0x000fca00078e000e */
[----:B------:R-:W-:-:S04]  /*28910*/  @P1 LEA R2, P0, R36, R2, 0x1 ;  /* 0x0000000224021211 */ /* 0x000fc800078008ff */
[----:B------:R-:W-:-:S05]  /*28920*/  @P1 IADD3.X R3, RZ, R8, RZ, P0, !PT ;  /* 0x00000008ff031210 */ /* 0x000fca00007fe4ff */
        /* <DEDUP_REMOVED lines=11> */
.L_x_880:
[----:B------:R-:W-:Y:S01]  /*289e0*/  @P1 LEA R21, R7, R22, 0x1 ;  /* 0x0000001607151211 */ /* 0x000fe200078e08ff */
[----:B------:R-:W-:Y:S01]  /*289f0*/  IMAD.MOV.U32 R13, RZ, RZ, R0 ;  /* 0x000000ffff0d7224 */ /* 0x000fe200078e0000 */
[----:B------:R-:W-:-:S07]  /*28a00*/  MOV R8, R14 ;  /* 0x0000000e00087202 */ /* 0x000fce0000000f00 */
[----:B------:R-:W-:Y:S05]  /*28a10*/  WARPSYNC.COLLECTIVE R15, `(.L_x_881) ;  /* 0x000000000f087348 */ /* 0x000fea0003c00000 */
[----:B------:R0:W1:Y:S02]  /*28a20*/  SHFL.IDX P6, R14, R13, R12, R11 ;  /* 0x0000000c0d0e7389 */ /* 0x00006400000c000b */
[----:B01----:R-:W-:Y:S01]  /*28a30*/  ENDCOLLECTIVE ;  /* 0x000000000000791b */ /* 0x003fe20003800000 */
.L_x_881:
        /* <DEDUP_REMOVED lines=16> */
.L_x_882:
[----:B------:R-:W-:Y:S01]  /*28b40*/  MOV R13, R0 ;  /* 0x00000000000d7202 */ /* 0x000fe20000000f00 */
[----:B------:R-:W-:-:S07]  /*28b50*/  IMAD.MOV.U32 R8, RZ, RZ, R14 ;  /* 0x000000ffff087224 */ /* 0x000fce00078e000e */
[----:B------:R-:W-:Y:S05]  /*28b60*/  WARPSYNC.COLLECTIVE R15, `(.L_x_883) ;  /* 0x000000000f087348 */ /* 0x000fea0003c00000 */
[----:B------:R0:W1:Y:S02]  /*28b70*/  SHFL.IDX P6, R14, R13, R12, R11 ;  /* 0x0000000c0d0e7389 */ /* 0x00006400000c000b */
[----:B01----:R-:W-:Y:S01]  /*28b80*/  ENDCOLLECTIVE ;  /* 0x000000000000791b */ /* 0x003fe20003800000 */
.L_x_883:
[----:B------:R-:W-:Y:S01]  /*28b90*/  IMAD.MOV.U32 R0, RZ, RZ, R14 ;  /* 0x000000ffff007224 */ /* 0x000fe200078e000e */
[----:B------:R-:W-:Y:S06]  /*28ba0*/  BRA `(.L_x_884) ;  /* 0xffffffa800e07947 */ /* 0x000fec000383ffff */
.L_x_751:
[----:B------:R-:W-:Y:S01]  /*28bb0*/  MOV R13, R4 ;  /* 0x00000004000d7202 */ /* 0x000fe20000000f00 */
[----:B------:R-:W-:Y:S01]  /*28bc0*/  IMAD.MOV.U32 R12, RZ, RZ, RZ ;  /* 0x000000ffff0c7224 */ /* 0x000fe200078e00ff */
[----:B------:R-:W-:Y:S01]  /*28bd0*/  MOV R11, 0x181f ;  /* 0x0000181f000b7802 */ /* 0x000fe20000000f00 */
[----:B------:R-:W-:Y:S02]  /*28be0*/  IMAD.MOV.U32 R15, RZ, RZ, -0x1 ;  /* 0xffffffffff0f7424 */ /* 0x000fe400078e00ff */
[----:B-----5:R-:W-:Y:S02]  /*28bf0*/  IMAD R6, R10, R8, RZ ;  /* 0x000000080a067224 */ /* 0x020fe400078e02ff */
[----:B------:R-:W-:-:S07]  /*28c00*/  IMAD.IADD R0, R9, 0x1, R0 ;  /* 0x0000000109007824 */ /* 0x000fce00078e0200 */
[----:B------:R-:W-:Y:S05]  /*28c10*/  WARPSYNC.COLLECTIVE R15, `(.L_x_885) ;  /* 0x000000000f087348 */ /* 0x000fea0003c00000 */
[----:B------:R0:W1:Y:S02]  /*28c20*/  SHFL.IDX P6, R14, R13, R12, R11 ;  /* 0x0000000c0d0e7389 */ /* 0x00006400000c000b */
[----:B01----:R-:W-:Y:S01]  /*28c30*/  ENDCOLLECTIVE ;  /* 0x000000000000791b */ /* 0x003fe20003800000 */
.L_x_885:
[----:B------:R-:W-:Y:S01]  /*28c40*/  ISETP.GE.AND P1, PT, R0, R6, PT ;  /* 0x000000060000720c */ /* 0x000fe20003f26270 */
[----:B------:R-:W-:Y:S01]  /*28c50*/  IMAD.MOV.U32 R13, RZ, RZ, R5 ;  /* 0x000000ffff0d7224 */ /* 0x000fe200078e0005 */
[----:B------:R-:W-:-:S11]  /*28c60*/  MOV R2, R14 ;  /* 0x0000000e00027202 */ /* 0x000fd60000000f00 */
[----:B------:R-:W-:Y:S05]  /*28c70*/  WARPSYNC.COLLECTIVE R15, `(.L_x_886) ;  /* 0x000000000f087348 */ /* 0x000fea0003c00000 */
[----:B------:R0:W1:Y:S02]  /*28c80*/  SHFL.IDX P6, R14, R13, R12, R11 ;  /* 0x0000000c0d0e7389 */ /* 0x00006400000c000b */
[----:B01----:R-:W-:Y:S01]  /*28c90*/  ENDCOLLECTIVE ;  /* 0x000000000000791b */ /* 0x003fe20003800000 */
.L_x_886:
[----:B------:R-:W-:Y:S01]  /*28ca0*/  ULDC.64 UR4, c[0x0][0x208] ;  /* 0x0000820000047ab9 */ /* 0x000fe20000000a00 */
[----:B------:R-:W-:Y:S01]  /*28cb0*/  IMAD.MOV.U32 R13, RZ, RZ, R4 ;  /* 0x000000ffff0d7224 */ /* 0x000fe200078e0004 */
[----:B------:R-:W-:Y:S02]  /*28cc0*/  MOV R12, 0x1 ;  /* 0x00000001000c7802 */ /* 0x000fe40000000f00 */
[----:B------:R-:W-:-:S04]  /*28cd0*/  MOV R3, R14 ;  /* 0x0000000e00037202 */ /* 0x000fc80000000f00 */
[----:B------:R-:W-:-:S04]  /*28ce0*/  @!P1 LEA R7, P5, R36, R3, 0x1 ;  /* 0x0000000324079211 */ /* 0x000fc800078a08ff */
[----:B------:R-:W-:Y:S01]  /*28cf0*/  @!P1 IADD3.X R3, RZ, R2, RZ, P5, !PT ;  /* 0x00000002ff039210 */ /* 0x000fe20002ffe4ff */
[----:B------:R-:W-:Y:S01]  /*28d00*/  @!P1 IMAD.MOV.U32 R2, RZ, RZ, R7 ;  /* 0x000000ffff029224 */ /* 0x000fe200078e0007 */
[----:B------:R-:W-:-:S04]  /*28d10*/  IADD3 R7, R0, 0x10, RZ ;  /* 0x0000001000077810 */ /* 0x000fc80007ffe0ff */
[----:B------:R-:W-:Y:S01]  /*28d20*/  @!PT LDS RZ, [RZ] ;  /* 0x00000000fffff984 */ /* 0x000fe20000000800 */
[----:B------:R-:W-:Y:S01]  /*28d30*/  @!PT LDS RZ, [RZ] ;  /* 0x00000000fffff984 */ /* 0x000fe20000000800 */
[----:B------:R-:W-:Y:S01]  /*28d40*/  @!PT LDS RZ, [RZ] ;  /* 0x00000000fffff984 */ /* 0x000fe20000000800 */
[----:B------:R0:W-:Y:S04]  /*28d50*/  @!P1 LDGSTS.E.BYPASS.LTC128B.128 [R37+0x14400], desc[UR4][R2.64], !P4 ;  /* 0x1440000002259fae */ /* 0x0001e8000e101d44 */
[----:B------:R0:W-:Y:S04]  /*28d60*/  @!P1 LDGSTS.E.BYPASS.LTC128B.128 [R37+0x18400], desc[UR4][R2.64+0x80], !P3 ;  /* 0x1840008002259fae */ /* 0x0001e8000d901d44 */
[----:B------:R0:W-:Y:S04]  /*28d70*/  @!P1 LDGSTS.E.BYPASS.LTC128B.128 [R37+0x1c400], desc[UR4][R2.64+0x100], !P2 ;  /* 0x1c40010002259fae */ /* 0x0001e8000d101d44 */
[----:B------:R0:W-:Y:S01]  /*28d80*/  @!P1 LDGSTS.E.BYPASS.LTC128B.128 [R37+0x20400], desc[UR4][R2.64+0x180], !P0 ;  /* 0x2040018002259fae */ /* 0x0001e2000c101d44 */
[----:B------:R-:W-:-:S13]  /*28d90*/  ISETP.GE.AND P1, PT, R7, R6, PT ;  /* 0x000000060700720c */ /* 0x000fda0003f26270 */
[----:B0-----:R-:W-:Y:S05]  /*28da0*/  WARPSYNC.COLLECTIVE R15, `(.L_x_887) ;  /* 0x000000000f087348 */ /* 0x001fea0003c00000 */
[----:B------:R1:W2:Y:S02]  /*28db0*/  SHFL.IDX P6, R14, R13, R12, R11 ;  /* 0x0000000c0d0e7389 */ /* 0x0002a400000c000b */
[----:B012---:R-:W-:Y:S01]  /*28dc0*/  ENDCOLLECTIVE ;  /* 0x000000000000791b */ /* 0x007fe20003800000 */
.L_x_887:
[----:B------:R-:W-:Y:S01]  /*28dd0*/  MOV R13, R5 ;  /* 0x00000005000d7202 */ /* 0x000fe20000000f00 */
[----:B------:R-:W-:-:S07]  /*28de0*/  IMAD.MOV.U32 R2, RZ, RZ, R14 ;  /* 0x000000ffff027224 */ /* 0x000fce00078e000e */
[----:B------:R-:W-:Y:S05]  /*28df0*/  WARPSYNC.COLLECTIVE R15, `(.L_x_888) ;  /* 0x000000000f087348 */ /* 0x000fea0003c00000 */
[----:B------:R0:W1:Y:S02]  /*28e00*/  SHFL.IDX P6, R14, R13, R12, R11 ;  /* 0x0000000c0d0e7389 */ /* 0x00006400000c000b */
[----:B01----:R-:W-:Y:S01]  /*28e10*/  ENDCOLLECTIVE ;  /* 0x000000000000791b */ /* 0x003fe20003800000 */
.L_x_888:
[----:B------:R-:W-:Y:S01]  /*28e20*/  ULDC.64 UR4, c[0x0][0x208] ;  /* 0x0000820000047ab9 */ /* 0x000fe20000000a00 */
[----:B------:R-:W-:Y:S01]  /*28e30*/  MOV R13, R4 ;  /* 0x00000004000d7202 */ /* 0x000fe20000000f00 */
[----:B------:R-:W-:Y:S02]  /*28e40*/  IMAD.MOV.U32 R12, RZ, RZ, 0x2 ;  /* 0x00000002ff0c7424 */ /* 0x000fe400078e00ff */
[----:B------:R-:W-:-:S05]  /*28e50*/  IMAD.MOV.U32 R3, RZ, RZ, R14 ;  /* 0x000000ffff037224 */ /* 0x000fca00078e000e */
[----:B------:R-:W-:-:S04]  /*28e60*/  @!P1 LEA R7, P5, R36, R3, 0x1 ;  /* 0x0000000324079211 */ /* 0x000fc800078a08ff */
[----:B------:R-:W-:Y:S01]  /*28e70*/  @!P1 IADD3.X R8, RZ, R2, RZ, P5, !PT ;  /* 0x00000002ff089210 */ /* 0x000fe20002ffe4ff */
[----:B------:R-:W-:Y:S02]  /*28e80*/  @!P1 IMAD.MOV.U32 R2, RZ, RZ, R7 ;  /* 0x000000ffff029224 */ /* 0x000fe400078e0007 */
[----:B------:R-:W-:Y:S01]  /*28e90*/  VIADD R7, R0, 0x20 ;  /* 0x0000002000077836 */ /* 0x000fe20000000000 */
[----:B------:R-:W-:-:S05]  /*28ea0*/  @!P1 MOV R3, R8 ;  /* 0x0000000800039202 */ /* 0x000fca0000000f00 */
        /* <DEDUP_REMOVED lines=11> */
.L_x_889:
[----:B------:R-:W-:Y:S01]  /*28f60*/  IMAD.MOV.U32 R13, RZ, RZ, R5 ;  /* 0x000000ffff0d7224 */ /* 0x000fe200078e0005 */
[----:B------:R-:W-:-:S07]  /*28f70*/  MOV R2, R14 ;  /* 0x0000000e00027202 */ /* 0x000fce0000000f00 */
[----:B------:R-:W-:Y:S05]  /*28f80*/  WARPSYNC.COLLECTIVE R15, `(.L_x_890) ;  /* 0x000000000f087348 */ /* 0x000fea0003c00000 */
[----:B------:R0:W1:Y:S02]  /*28f90*/  SHFL.IDX P6, R14, R13, R12, R11 ;  /* 0x0000000c0d0e7389 */ /* 0x00006400000c000b */
[----:B01----:R-:W-:Y:S01]  /*28fa0*/  ENDCOLLECTIVE ;  /* 0x000000000000791b */ /* 0x003fe20003800000 */
.L_x_890:
[----:B------:R-:W-:Y:S01]  /*28fb0*/  ULDC.64 UR4, c[0x0][0x208] ;  /* 0x0000820000047ab9 */ /* 0x000fe20000000a00 */
[----:B------:R-:W-:Y:S01]  /*28fc0*/  IMAD.MOV.U32 R13, RZ, RZ, R4 ;  /* 0x000000ffff0d7224 */ /* 0x000fe200078e0004 */
[----:B------:R-:W-:Y:S02]  /*28fd0*/  MOV R12, 0x3 ;  /* 0x00000003000c7802 */ /* 0x000fe40000000f00 */
[----:B------:R-:W-:-:S04]  /*28fe0*/  MOV R3, R14 ;  /* 0x0000000e00037202 */ /* 0x000fc80000000f00 */
[----:B------:R-:W-:-:S05]  /*28ff0*/  @!P1 LEA R7, P5, R36, R3, 0x1 ;  /* 0x0000000324079211 */ /* 0x000fca00078a08ff */
[----:B------:R-:W-:Y:S01]  /*29000*/  @!P1 IMAD.X R8, RZ, RZ, R2, P5 ;  /* 0x000000ffff089224 */ /* 0x000fe200028e0602 */
[----:B------:R-:W-:Y:S02]  /*29010*/  @!P1 MOV R2, R7 ;  /* 0x0000000700029202 */ /* 0x000fe40000000f00 */
[----:B------:R-:W-:Y:S01]  /*29020*/  IADD3 R7, R0, 0x30, RZ ;  /* 0x0000003000077810 */ /* 0x000fe20007ffe0ff */
[----:B------:R-:W-:-:S05]  /*29030*/  @!P1 IMAD.MOV.U32 R3, RZ, RZ, R8 ;  /* 0x000000ffff039224 */ /* 0x000fca00078e0008 */
        /* <DEDUP_REMOVED lines=11> */
.L_x_891:
[----:B------:R-:W-:Y:S01]  /*290f0*/  MOV R13, R5 ;  /* 0x00000005000d7202 */ /* 0x000fe20000000f00 */
[----:B------:R-:W-:-:S07]  /*29100*/  IMAD.MOV.U32 R2, RZ, RZ, R14 ;  /* 0x000000ffff027224 */ /* 0x000fce00078e000e */
[----:B------:R-:W-:Y:S05]  /*29110*/  WARPSYNC.COLLECTIVE R15, `(.L_x_892) ;  /* 0x000000000f087348 */ /* 0x000fea0003c00000 */
[----:B------:R0:W1:Y:S02]  /*29120*/  SHFL.IDX P6, R14, R13, R12, R11 ;  /* 0x0000000c0d0e7389 */ /* 0x00006400000c000b */
[----:B01----:R-:W-:Y:S01]  /*29130*/  ENDCOLLECTIVE ;  /* 0x000000000000791b */ /* 0x003fe20003800000 */
.L_x_892:
        /* <DEDUP_REMOVED lines=20> */
.L_x_893:
[----:B------:R-:W-:Y:S01]  /*29280*/  IMAD.MOV.U32 R13, RZ, RZ, R5 ;  /* 0x000000ffff0d7224 */ /* 0x000fe200078e0005 */
[----:B------:R-:W-:-:S07]  /*29290*/  MOV R2, R14 ;  /* 0x0000000e00027202 */ /* 0x000fce0000000f00 */
[----:B------:R-:W-:Y:S05]  /*292a0*/  WARPSYNC.COLLECTIVE R15, `(.L_x_894) ;  /* 0x000000000f087348 */ /* 0x000fea0003c00000 */
[----:B------:R0:W1:Y:S02]  /*292b0*/  SHFL.IDX P6, R14, R13, R12, R11 ;  /* 0x0000000c0d0e7389 */ /* 0x00006400000c000b */
[----:B01----:R-:W-:Y:S01]  /*292c0*/  ENDCOLLECTIVE ;  /* 0x000000000000791b */ /* 0x003fe20003800000 */
.L_x_894:
        /* <DEDUP_REMOVED lines=20> */
.L_x_895:
[----:B------:R-:W-:Y:S01]  /*29410*/  MOV R13, R5 ;  /* 0x00000005000d7202 */ /* 0x000fe20000000f00 */
[----:B------:R-:W-:-:S07]  /*29420*/  IMAD.MOV.U32 R2, RZ, RZ, R14 ;  /* 0x000000ffff027224 */ /* 0x000fce00078e000e */
[----:B------:R-:W-:Y:S05]  /*29430*/  WARPSYNC.COLLECTIVE R15, `(.L_x_896) ;  /* 0x000000000f087348 */ /* 0x000fea0003c00000 */
[----:B------:R0:W1:Y:S02]  /*29440*/  SHFL.IDX P6, R14, R13, R12, R11 ;  /* 0x0000000c0d0e7389 */ /* 0x00006400000c000b */
[----:B01----:R-:W-:Y:S01]  /*29450*/  ENDCOLLECTIVE ;  /* 0x000000000000791b */ /* 0x003fe20003800000 */
.L_x_896:
        /* <DEDUP_REMOVED lines=20> */
.L_x_897:
[----:B------:R-:W-:Y:S01]  /*295a0*/  IMAD.MOV.U32 R13, RZ, RZ, R5 ;  /* 0x000000ffff0d7224 */ /* 0x000fe200078e0005 */
[----:B------:R-:W-:-:S07]  /*295b0*/  MOV R2, R14 ;  /* 0x0000000e00027202 */ /* 0x000fce0000000f00 */
[----:B------:R-:W-:Y:S05]  /*295c0*/  WARPSYNC.COLLECTIVE R15, `(.L_x_898) ;  /* 0x000000000f087348 */ /* 0x000fea0003c00000 */
[----:B------:R0:W1:Y:S02]  /*295d0*/  SHFL.IDX P6, R14, R13, R12, R11 ;  /* 0x0000000c0d0e7389 */ /* 0x00006400000c000b */
[----:B01----:R-:W-:Y:S01]  /*295e0*/  ENDCOLLECTIVE ;  /* 0x000000000000791b */ /* 0x003fe20003800000 */
.L_x_898:
[----:B------:R-:W-:Y:S01]  /*295f0*/  ULDC.64 UR4, c[0x0][0x208] ;  /* 0x0000820000047ab9 */ /* 0x000fe20000000a00 */
[----:B------:R-:W-:Y:S01]  /*29600*/  MOV R13, R4 ;  /* 0x00000004000d7202 */ /* 0x000fe20000000f00 */
[----:B------:R-:W-:Y:S01]  /*29610*/  IMAD.MOV.U32 R12, RZ, RZ, 0x7 ;  /* 0x00000007ff0c7424 */ /* 0x000fe200078e00ff */
[----:B------:R-:W-:-:S04]  /*29620*/  MOV R3, R14 ;  /* 0x0000000e00037202 */ /* 0x000fc80000000f00 */
[----:B------:R-:W-:-:S05]  /*29630*/  @!P1 LEA R7, P5, R36, R3, 0x1 ;  /* 0x0000000324079211 */ /* 0x000fca00078a08ff */
[----:B------:R-:W-:Y:S01]  /*29640*/  @!P1 IMAD.X R8, RZ, RZ, R2, P5 ;  /* 0x000000ffff089224 */ /* 0x000fe200028e0602 */
[----:B------:R-:W-:-:S03]  /*29650*/  @!P1 MOV R2, R7 ;  /* 0x0000000700029202 */ /* 0x000fc60000000f00 */
[----:B------:R-:W-:-:S05]  /*29660*/  @!P1 IMAD.MOV.U32 R3, RZ, RZ, R8 ;  /* 0x000000ffff039224 */ /* 0x000fca00078e0008 */
[----:B------:R-:W-:Y:S01]  /*29670*/  @!PT LDS RZ, [RZ] ;  /* 0x00000000fffff984 */ /* 0x000fe20000000800 */
[----:B------:R-:W-:Y:S01]  /*29680*/  @!PT LDS RZ, [RZ] ;  /* 0x00000000fffff984 */ /* 0x000fe20000000800 */
[----:B------:R-:W-:Y:S01]  /*29690*/  @!PT LDS RZ, [RZ] ;  /* 0x00000000fffff984 */ /* 0x000fe20000000800 */
[----:B------:R0:W-:Y:S04]  /*296a0*/  @!P1 LDGSTS.E.BYPASS.LTC128B.128 [R37+0x17400], desc[UR4][R2.64], !P4 ;  /* 0x1740000002259fae */ /* 0x0001e8000e101d44 */
[----:B------:R0:W-:Y:S04]  /*296b0*/  @!P1 LDGSTS.E.BYPASS.LTC128B.128 [R37+0x1b400], desc[UR4][R2.64+0x80], !P3 ;  /* 0x1b40008002259fae */ /* 0x0001e8000d901d44 */
[----:B------:R0:W-:Y:S04]  /*296c0*/  @!P1 LDGSTS.E.BYPASS.LTC128B.128 [R37+0x1f400], desc[UR4][R2.64+0x100], !P2 ;  /* 0x1f40010002259fae */ /* 0x0001e8000d101d44 */
[----:B------:R0:W-:Y:S02]  /*296d0*/  @!P1 LDGSTS.E.BYPASS.LTC128B.128 [R37+0x23400], desc[UR4][R2.64+0x180], !P0 ;  /* 0x2340018002259fae */ /* 0x0001e4000c101d44 */
[----:B0-----:R-:W-:Y:S05]  /*296e0*/  WARPSYNC.COLLECTIVE R15, `(.L_x_899) ;  /* 0x000000000f087348 */ /* 0x001fea0003c00000 */
[----:B------:R1:W2:Y:S02]  /*296f0*/  SHFL.IDX P6, R14, R13, R12, R11 ;  /* 0x0000000c0d0e7389 */ /* 0x0002a400000c000b */
[----:B012---:R-:W-:Y:S01]  /*29700*/  ENDCOLLECTIVE ;  /* 0x000000000000791b */ /* 0x007fe20003800000 */
.L_x_899:
[----:B------:R-:W-:Y:S01]  /*29710*/  IMAD.MOV.U32 R13, RZ, RZ, R5 ;  /* 0x000000ffff0d7224 */ /* 0x000fe200078e0005 */
[----:B------:R-:W-:-:S07]  /*29720*/  MOV R7, R14 ;  /* 0x0000000e00077202 */ /* 0x000fce0000000f00 */
[----:B------:R-:W-:Y:S05]  /*29730*/  WARPSYNC.COLLECTIVE R15, `(.L_x_900) ;  /* 0x000000000f087348 */ /* 0x000fea0003c00000 */
[----:B------:R0:W1:Y:S02]  /*29740*/  SHFL.IDX P6, R14, R13, R12, R11 ;  /* 0x0000000c0d0e7389 */ /* 0x00006400000c000b */
[----:B01----:R-:W-:Y:S01]  /*29750*/  ENDCOLLECTIVE ;  /* 0x000000000000791b */ /* 0x003fe20003800000 */
.L_x_900:
[----:B------:R-:W-:Y:S05]  /*29760*/  BRA `(.L_x_901) ;  /* 0xffffffac00507947 */ /* 0x000fea000383ffff */
.L_x_756:
[----:B0-----:R0:W2:Y:S02]  /*29770*/  SYNCS.PHASECHK.TRANS64.TRYWAIT P0, [R22+URZ+0x38820], R3 ;  /* 0x03882003160075a7 */ /* 0x0010a4000800017f */
[----:B--2---:R-:W-:Y:S05]  /*29780*/  @!P0 NANOSLEEP.SYNCS 0x989680 ;  /* 0x009896800000895d */ /* 0x004fea0003900000 */
[----:B------:R-:W2:Y:S02]  /*29790*/  @!P0 SYNCS.PHASECHK.TRANS64 P0, [R22+URZ+0x38820], R3 ;  /* 0x03882003160085a7 */ /* 0x000ea4000800007f */
[----:B--2---:R-:W-:Y:S05]  /*297a0*/  @!P0 BRA `(.L_x_756) ;  /* 0xfffffffc00f08947 */ /* 0x004fea000383ffff */
[----:B------:R-:W-:Y:S05]  /*297b0*/  BRA `(.L_x_902) ;  /* 0xffffffac00c87947 */ /* 0x000fea000383ffff */
.L_x_761:
[----:B0-----:R0:W1:Y:S02]  /*297c0*/  SYNCS.PHASECHK.TRANS64.TRYWAIT P0, [R6+URZ+0x38840], R3 ;  /* 0x03884003060075a7 */ /* 0x001064000800017f */
[----:B-1----:R-:W-:Y:S05]  /*297d0*/  @!P0 NANOSLEEP.SYNCS 0x989680 ;  /* 0x009896800000895d */ /* 0x002fea0003900000 */
[----:B------:R-:W1:Y:S02]  /*297e0*/  @!P0 SYNCS.PHASECHK.TRANS64 P0, [R6+URZ+0x38840], R3 ;  /* 0x03884003060085a7 */ /* 0x000e64000800007f */
[----:B-1----:R-:W-:Y:S05]  /*297f0*/  @!P0 BRA `(.L_x_761) ;  /* 0xfffffffc00f08947 */ /* 0x002fea000383ffff */
[----:B------:R-:W-:Y:S05]  /*29800*/  BRA `(.L_x_903) ;  /* 0xffffffb000c07947 */ /* 0x000fea000383ffff */
.L_x_762:
        /* <DEDUP_REMOVED lines=8> */
.L_x_905:
[----:B------:R-:W-:Y:S05]  /*29890*/  BSYNC B1 ;  /* 0x0000000000017941 */ /* 0x000fea0003800000 */
.L_x_904:
[----:B------:R-:W-:Y:S01]  /*298a0*/  IMAD.MOV.U32 R13, RZ, RZ, R8 ;  /* 0x000000ffff0d7224 */ /* 0x000fe200078e0008 */
[----:B------:R-:W-:Y:S01]  /*298b0*/  MOV R12, RZ ;  /* 0x000000ff000c7202 */ /* 0x000fe20000000f00 */
[----:B------:R-:W-:Y:S01]  /*298c0*/  IMAD.MOV.U32 R11, RZ, RZ, 0x181f ;  /* 0x0000181fff0b7424 */ /* 0x000fe200078e00ff */
[----:B------:R-:W-:Y:S02]  /*298d0*/  MOV R15, 0xffffffff ;  /* 0xffffffff000f7802 */ /* 0x000fe40000000f00 */
[----:B------:R-:W-:Y:S02]  /*298e0*/  MOV R3, R14 ;  /* 0x0000000e00037202 */ /* 0x000fe40000000f00 */
[----:B------:R-:W-:-:S07]  /*298f0*/  LOP3.LUT R23, R23, 0xfffffdff, RZ, 0xc0, !PT ;  /* 0xfffffdff17177812 */ /* 0x000fce00078ec0ff */
[----:B------:R-:W-:Y:S05]  /*29900*/  WARPSYNC.COLLECTIVE R15, `(.L_x_906) ;  /* 0x000000000f087348 */ /* 0x000fea0003c00000 */
[----:B------:R0:W1:Y:S02]  /*29910*/  SHFL.IDX P6, R14, R13, R12, R11 ;  /* 0x0000000c0d0e7389 */ /* 0x00006400000c000b */
[----:B01----:R-:W-:Y:S01]  /*29920*/  ENDCOLLECTIVE ;  /* 0x000000000000791b */ /* 0x003fe20003800000 */
.L_x_906:
[----:B------:R-:W-:Y:S01]  /*29930*/  SHF.L.U32 R0, R36, 0x1, RZ ;  /* 0x0000000124007819 */ /* 0x000fe200000006ff */
[----:B------:R-:W-:Y:S01]  /*29940*/  ULDC.64 UR4, c[0x0][0x208] ;  /* 0x0000820000047ab9 */ /* 0x000fe20000000a00 */
[----:B------:R-:W-:Y:S02]  /*29950*/  @P3 LOP3.LUT R23, R23, 0x200, RZ, 0xfc, !PT ;  /* 0x0000020017173812 */ /* 0x000fe400078efcff */
[----:B------:R-:W-:Y:S02]  /*29960*/  LEA R9, R9, R22, 0x1 ;  /* 0x0000001609097211 */ /* 0x000fe400078e08ff */
[C---:B------:R-:W-:Y:S02]  /*29970*/  LOP3.LUT P3, RZ, R23.reuse, 0x10, RZ, 0xc0, !PT ;  /* 0x0000001017ff7812 */ /* 0x040fe4000786c0ff */
[----:B------:R-:W-:-:S04]  /*29980*/  LOP3.LUT R23, R23, 0xfffffeff, RZ, 0xc0, !PT ;  /* 0xfffffeff17177812 */ /* 0x000fc800078ec0ff */
[----:B------:R-:W-:Y:S01]  /*29990*/  @P2 LOP3.LUT R23, R23, 0x100, RZ, 0xfc, !PT ;  /* 0x0000010017172812 */ /* 0x000fe200078efcff */
[----:B------:R-:W-:Y:S01]  /*299a0*/  IMAD.MOV.U32 R13, RZ, RZ, R10 ;  /* 0x000000ffff0d7224 */ /* 0x000fe200078e000a */
[----:B------:R-:W-:Y:S02]  /*299b0*/  MOV R12, 0x1 ;  /* 0x00000001000c7802 */ /* 0x000fe40000000f00 */
[C---:B------:R-:W-:Y:S02]  /*299c0*/  LOP3.LUT P2, RZ, R23.reuse, 0x8, RZ, 0xc0, !PT ;  /* 0x0000000817ff7812 */ /* 0x040fe4000784c0ff */
[----:B------:R-:W-:-:S04]  /*299d0*/  LOP3.LUT R23, R23, 0xffffff7f, RZ, 0xc0, !PT ;  /* 0xffffff7f17177812 */ /* 0x000fc800078ec0ff */
[----:B------:R-:W-:Y:S01]  /*299e0*/  @P1 LOP3.LUT R23, R23, 0x80, RZ, 0xfc, !PT ;  /* 0x0000008017171812 */ /* 0x000fe200078efcff */
[----:B------:R-:W-:-:S03]  /*299f0*/  IMAD.MOV.U32 R2, RZ, RZ, R14 ;  /* 0x000000ffff027224 */ /* 0x000fc600078e000e */
[----:B------:R-:W-:Y:S02]  /*29a00*/  LOP3.LUT P1, RZ, R23, 0x4, RZ, 0xc0, !PT ;  /* 0x0000000417ff7812 */ /* 0x000fe4000782c0ff */
[----:B------:R-:W-:-:S05]  /*29a10*/  IADD3 R2, P0, R2, R0, RZ ;  /* 0x0000000002027210 */ /* 0x000fca0007f1e0ff */
[----:B------:R-:W-:-:S05]  /*29a20*/  IMAD.X R3, RZ, RZ, R3, P0 ;  /* 0x000000ffff037224 */ /* 0x000fca00000e0603 */
[----:B------:R-:W-:Y:S01]  /*29a30*/  @!PT LDS RZ, [RZ] ;  /* 0x00000000fffff984 */ /* 0x000fe20000000800 */
[----:B------:R-:W-:Y:S01]  /*29a40*/  @!PT LDS RZ, [RZ] ;  /* 0x00000000fffff984 */ /* 0x000fe20000000800 */
[----:B------:R-:W-:Y:S01]  /*29a50*/  @!PT LDS RZ, [RZ] ;  /* 0x00000000fffff984 */ /* 0x000fe20000000800 */
[----:B------:R0:W-:Y:S04]  /*29a60*/  LDGSTS.E.BYPASS.LTC128B.128 [R9+0x24400], desc[UR4][R2.64], !P3 ;  /* 0x2440000002097fae */ /* 0x0001e8000d901d44 */
[----:B------:R0:W-:Y:S04]  /*29a70*/  LDGSTS.E.BYPASS.LTC128B.128 [R9+0x26c00], desc[UR4][R2.64+0x80], !P2 ;  /* 0x26c0008002097fae */ /* 0x0001e8000d101d44 */
[----:B------:R0:W-:Y:S04]  /*29a80*/  LDGSTS.E.BYPASS.LTC128B.128 [R9+0x29400], desc[UR4][R2.64+0x100], !P1 ;  /* 0x2940010002097fae */ /* 0x0001e8000c901d44 */
[----:B------:R0:W-:Y:S02]  /*29a90*/  LDGSTS.E.BYPASS.LTC128B.128 [R9+0x2bc00], desc[UR4][R2.64+0x180], !P5 ;  /* 0x2bc0018002097fae */ /* 0x0001e4000e901d44 */
[----:B0-----:R-:W-:Y:S05]  /*29aa0*/  WARPSYNC.COLLECTIVE R15, `(.L_x_907) ;  /* 0x000000000f087348 */ /* 0x001fea0003c00000 */
[----:B------:R1:W2:Y:S02]  /*29ab0*/  SHFL.IDX P6, R14, R13, R12, R11 ;  /* 0x0000000c0d0e7389 */ /* 0x0002a400000c000b */
[----:B012---:R-:W-:Y:S01]  /*29ac0*/  ENDCOLLECTIVE ;  /* 0x000000000000791b */ /* 0x007fe20003800000 */
.L_x_907:
[----:B------:R-:W-:Y:S01]  /*29ad0*/  MOV R13, R8 ;  /* 0x00000008000d7202 */ /* 0x000fe20000000f00 */
[----:B------:R-:W-:-:S07]  /*29ae0*/  IMAD.MOV.U32 R35, RZ, RZ, R14 ;  /* 0x000000ffff237224 */ /* 0x000fce00078e000e */
[----:B------:R-:W-:Y:S05]  /*29af0*/  WARPSYNC.COLLECTIVE R15, `(.L_x_908) ;  /* 0x000000000f087348 */ /* 0x000fea0003c00000 */
[----:B------:R0:W1:Y:S02]  /*29b00*/  SHFL.IDX P6, R14, R13, R12, R11 ;  /* 0x0000000c0d0e7389 */ /* 0x00006400000c000b */
[----:B01----:R-:W-:Y:S01]  /*29b10*/  ENDCOLLECTIVE ;  /* 0x000000000000791b */ /* 0x003fe20003800000 */
.L_x_908:
[----:B------:R-:W-:Y:S01]  /*29b20*/  ULDC.64 UR4, c[0x0][0x208] ;  /* 0x0000820000047ab9 */ /* 0x000fe20000000a00 */
[----:B------:R-:W-:Y:S01]  /*29b30*/  IMAD.MOV.U32 R13, RZ, RZ, R10 ;  /* 0x000000ffff0d7224 */ /* 0x000fe200078e000a */
[----:B------:R-:W-:Y:S01]  /*29b40*/  MOV R12, 0x2 ;  /* 0x00000002000c7802 */ /* 0x000fe20000000f00 */
[----:B------:R-:W-:-:S05]  /*29b50*/  IMAD.MOV.U32 R2, RZ, RZ, R14 ;  /* 0x000000ffff027224 */ /* 0x000fca00078e000e */
[----:B------:R-:W-:-:S04]  /*29b60*/  IADD3 R2, P0, R2, R0, RZ ;  /* 0x0000000002027210 */ /* 0x000fc80007f1e0ff */
[----:B------:R-:W-:-:S05]  /*29b70*/  IADD3.X R3, RZ, R35, RZ, P0, !PT ;  /* 0x00000023ff037210 */ /* 0x000fca00007fe4ff */
        /* <DEDUP_REMOVED lines=10> */
.L_x_909:
[----:B------:R-:W-:Y:S01]  /*29c20*/  MOV R13, R8 ;  /* 0x00000008000d7202 */ /* 0x000fe20000000f00 */
[----:B------:R-:W-:-:S07]  /*29c30*/  IMAD.MOV.U32 R35, RZ, RZ, R14 ;  /* 0x000000ffff237224 */ /* 0x000fce00078e000e */
[----:B------:R-:W-:Y:S05]  /*29c40*/  WARPSYNC.COLLECTIVE R15, `(.L_x_910) ;  /* 0x000000000f087348 */ /* 0x000fea0003c00000 */
[----:B------:R0:W1:Y:S02]  /*29c50*/  SHFL.IDX P6, R14, R13, R12, R11 ;  /* 0x0000000c0d0e7389 */ /* 0x00006400000c000b */
[----:B01----:R-:W-:Y:S01]  /*29c60*/  ENDCOLLECTIVE ;  /* 0x000000000000791b */ /* 0x003fe20003800000 */
.L_x_910:
        /* <DEDUP_REMOVED lines=16> */
.L_x_911:
[----:B------:R-:W-:Y:S01]  /*29d70*/  MOV R13, R8 ;  /* 0x00000008000d7202 */ /* 0x000fe20000000f00 */
[----:B------:R-:W-:-:S07]  /*29d80*/  IMAD.MOV.U32 R35, RZ, RZ, R14 ;  /* 0x000000ffff237224 */ /* 0x000fce00078e000e */
[----:B------:R-:W-:Y:S05]  /*29d90*/  WARPSYNC.COLLECTIVE R15, `(.L_x_912) ;  /* 0x000000000f087348 */ /* 0x000fea0003c00000 */
[----:B------:R0:W1:Y:S02]  /*29da0*/  SHFL.IDX P6, R14, R13, R12, R11 ;  /* 0x0000000c0d0e7389 */ /* 0x00006400000c000b */
[----:B01----:R-:W-:Y:S01]  /*29db0*/  ENDCOLLECTIVE ;  /* 0x000000000000791b */ /* 0x003fe20003800000 */
.L_x_912:
        /* <DEDUP_REMOVED lines=9> */
[----:B------:R0:W-:Y:S01]  /*29e50*/  LDGSTS.E.BYPASS.LTC128B.128 [R9+0x25c00], desc[UR4][R2.64], !P3 ;  /* 0x25c0000002097fae */ /* 0x0001e2000d901d44 */
[----:B------:R-:W-:-:S03]  /*29e60*/  LOP3.LUT P3, RZ, R23, 0x200, RZ, 0xc0, !PT ;  /* 0x0000020017ff7812 */ /* 0x000fc6000786c0ff */
[----:B------:R0:W-:Y:S01]  /*29e70*/  LDGSTS.E.BYPASS.LTC128B.128 [R9+0x28400], desc[UR4][R2.64+0x80], !P2 ;  /* 0x2840008002097fae */ /* 0x0001e2000d101d44 */
[----:B------:R-:W-:-:S03]  /*29e80*/  LOP3.LUT P2, RZ, R23, 0x100, RZ, 0xc0, !PT ;  /* 0x0000010017ff7812 */ /* 0x000fc6000784c0ff */
[----:B------:R0:W-:Y:S01]  /*29e90*/  LDGSTS.E.BYPASS.LTC128B.128 [R9+0x2ac00], desc[UR4][R2.64+0x100], !P1 ;  /* 0x2ac0010002097fae */ /* 0x0001e2000c901d44 */
[----:B------:R-:W-:-:S03]  /*29ea0*/  LOP3.LUT P1, RZ, R23, 0x80, RZ, 0xc0, !PT ;  /* 0x0000008017ff7812 */ /* 0x000fc6000782c0ff */
[----:B------:R0:W-:Y:S10]  /*29eb0*/  LDGSTS.E.BYPASS.LTC128B.128 [R9+0x2d400], desc[UR4][R2.64+0x180], !P5 ;  /* 0x2d40018002097fae */ /* 0x0001f4000e901d44 */
[----:B0-----:R-:W-:Y:S05]  /*29ec0*/  WARPSYNC.COLLECTIVE R15, `(.L_x_913) ;  /* 0x000000000f087348 */ /* 0x001fea0003c00000 */
[----:B------:R1:W2:Y:S02]  /*29ed0*/  SHFL.IDX P6, R14, R13, R12, R11 ;  /* 0x0000000c0d0e7389 */ /* 0x0002a400000c000b */
[----:B012---:R-:W-:Y:S01]  /*29ee0*/  ENDCOLLECTIVE ;  /* 0x000000000000791b */ /* 0x007fe20003800000 */
.L_x_913:
[----:B------:R-:W-:Y:S01]  /*29ef0*/  MOV R13, R8 ;  /* 0x00000008000d7202 */ /* 0x000fe20000000f00 */
[----:B------:R-:W-:-:S07]  /*29f00*/  IMAD.MOV.U32 R35, RZ, RZ, R14 ;  /* 0x000000ffff237224 */ /* 0x000fce00078e000e */
[----:B------:R-:W-:Y:S05]  /*29f10*/  WARPSYNC.COLLECTIVE R15, `(.L_x_914) ;  /* 0x000000000f087348 */ /* 0x000fea0003c00000 */
[----:B------:R0:W1:Y:S02]  /*29f20*/  SHFL.IDX P6, R14, R13, R12, R11 ;  /* 0x0000000c0d0e7389 */ /* 0x00006400000c000b */
[----:B01----:R-:W-:Y:S01]  /*29f30*/  ENDCOLLECTIVE ;  /* 0x000000000000791b */ /* 0x003fe20003800000 */
.L_x_914:
[----:B------:R-:W-:Y:S01]  /*29f40*/  IMAD.MOV.U32 R2, RZ, RZ, R14 ;  /* 0x000000ffff027224 */ /* 0x000fe200078e000e */
[----:B------:R-:W-:Y:S06]  /*29f50*/  BRA `(.L_x_915) ;  /* 0xffffffb000087947 */ /* 0x000fec000383ffff */
.L_x_767:
[----:B-1----:R1:W2:Y:S02]  /*29f60*/  SYNCS.PHASECHK.TRANS64.TRYWAIT P0, [R6+URZ+0x38860], R2 ;  /* 0x03886002060075a7 */ /* 0x0022a4000800017f */
[----:B--2---:R-:W-:Y:S05]  /*29f70*/  @!P0 NANOSLEEP.SYNCS 0x989680 ;  /* 0x009896800000895d */ /* 0x004fea0003900000 */
[----:B------:R-:W2:Y:S02]  /*29f80*/  @!P0 SYNCS.PHASECHK.TRANS64 P0, [R6+URZ+0x38860], R2 ;  /* 0x03886002060085a7 */ /* 0x000ea4000800007f */
[----:B--2---:R-:W-:Y:S05]  /*29f90*/  @!P0 BRA `(.L_x_767) ;  /* 0xfffffffc00f08947 */ /* 0x004fea000383ffff */
[----:B------:R-:W-:Y:S05]  /*29fa0*/  BRA `(.L_x_916) ;  /* 0xffffffb000887947 */ /* 0x000fea000383ffff */
.L_x_768:
[----:B------:R-:W-:Y:S01]  /*29fb0*/  BSSY B1, `(.L_x_917) ;  /* 0x0000008000017945 */ /* 0x000fe20003800000 */
[----:B------:R-:W-:Y:S01]  /*29fc0*/  MOV R13, R25 ;  /* 0x00000019000d7202 */ /* 0x000fe20000000f00 */
[----:B------:R-:W-:Y:S01]  /*29fd0*/  IMAD.MOV.U32 R12, RZ, RZ, RZ ;  /* 0x000000ffff0c7224 */ /* 0x000fe200078e00ff */
[----:B------:R-:W-:Y:S01]  /*29fe0*/  MOV R11, 0x181f ;  /* 0x0000181f000b7802 */ /* 0x000fe20000000f00 */
[----:B------:R-:W-:-:S07]  /*29ff0*/  IMAD.MOV.U32 R15, RZ, RZ, -0x1 ;  /* 0xffffffffff0f7424 */ /* 0x000fce00078e00ff */
[----:B-1----:R-:W-:Y:S05]  /*2a000*/  WARPSYNC.COLLECTIVE R15, `(.L_x_918) ;  /* 0x000000000f087348 */ /* 0x002fea0003c00000 */
[----:B------:R0:W2:Y:S02]  /*2a010*/  SHFL.IDX P6, R14, R13, R12, R11 ;  /* 0x0000000c0d0e7389 */ /* 0x0000a400000c000b */
[----:B012---:R-:W-:Y:S01]  /*2a020*/  ENDCOLLECTIVE ;  /* 0x000000000000791b */ /* 0x007fe20003800000 */
.L_x_918:
[----:B------:R-:W-:Y:S05]  /*2a030*/  BSYNC B1 ;  /* 0x0000000000017941 */ /* 0x000fea0003800000 */
.L_x_917:
[----:B------:R-:W-:Y:S01]  /*2a040*/  IMAD.MOV.U32 R13, RZ, RZ, R24 ;  /* 0x000000ffff0d7224 */ /* 0x000fe200078e0018 */
[----:B------:R-:W-:Y:S01]  /*2a050*/  MOV R12, RZ ;  /* 0x000000ff000c7202 */ /* 0x000fe20000000f00 */
[----:B------:R-:W-:Y:S01]  /*2a060*/  IMAD.MOV.U32 R11, RZ, RZ, 0x181f ;  /* 0x0000181fff0b7424 */ /* 0x000fe200078e00ff */
[----:B------:R-:W-:Y:S01]  /*2a070*/  MOV R15, 0xffffffff ;  /* 0xffffffff000f7802 */ /* 0x000fe20000000f00 */
[----:B------:R-:W-:Y:S01]  /*2a080*/  IMAD R7, R7, 0x2, R22 ;  /* 0x0000000207077824 */ /* 0x000fe200078e0216 */
[----:B------:R-:W-:-:S07]  /*2a090*/  MOV R3, R14 ;  /* 0x0000000e00037202 */ /* 0x000fce0000000f00 */
[----:B------:R-:W-:Y:S05]  /*2a0a0*/  WARPSYNC.COLLECTIVE R15, `(.L_x_919) ;  /* 0x000000000f087348 */ /* 0x000fea0003c00000 */
[----:B------:R0:W1:Y:S02]  /*2a0b0*/  SHFL.IDX P6, R14, R13, R12, R11 ;  /* 0x0000000c0d0e7389 */ /* 0x00006400000c000b */
[----:B01----:R-:W-:Y:S01]  /*2a0c0*/  ENDCOLLECTIVE ;  /* 0x000000000000791b */ /* 0x003fe20003800000 */
.L_x_919:
[----:B------:R-:W-:Y:S01]  /*2a0d0*/  ULDC.64 UR4, c[0x0][0x208] ;  /* 0x0000820000047ab9 */ /* 0x000fe20000000a00 */
[----:B------:R-:W-:Y:S01]  /*2a0e0*/  MOV R13, R25 ;  /* 0x00000019000d7202 */ /* 0x000fe20000000f00 */
[----:B------:R-:W-:Y:S02]  /*2a0f0*/  IMAD.MOV.U32 R12, RZ, RZ, 0x1 ;  /* 0x00000001ff0c7424 */ /* 0x000fe400078e00ff */
[----:B------:R-:W-:-:S05]  /*2a100*/  IMAD.MOV.U32 R2, RZ, RZ, R14 ;  /* 0x000000ffff027224 */ /* 0x000fca00078e000e */
[----:B------:R-:W-:-:S04]  /*2a110*/  IADD3 R2, P0, R2, R0, RZ ;  /* 0x0000000002027210 */ /* 0x000fc80007f1e0ff */
[----:B------:R-:W-:Y:S02]  /*2a120*/  IADD3.X R3, RZ, R3, RZ, P0, !PT ;  /* 0x00000003ff037210 */ /* 0x000fe400007fe4ff */
        /* <DEDUP_REMOVED lines=10> */
[----:B------:R0:W-:Y:S02]  /*2a1d0*/  LDGSTS.E.BYPASS.LTC128B.128 [R7+0x7c00], desc[UR4][R2.64+0x180], !P0 ;  /* 0x07c0018002077fae */ /* 0x0001e4000c101d44 */
[----:B0-----:R-:W-:Y:S05]  /*2a1e0*/  WARPSYNC.COLLECTIVE R15, `(.L_x_920) ;  /* 0x000000000f087348 */ /* 0x001fea0003c00000 */
[----:B------:R1:W2:Y:S02]  /*2a1f0*/  SHFL.IDX P6, R14, R13, R12, R11 ;  /* 0x0000000c0d0e7389 */ /* 0x0002a400000c000b */
[----:B012---:R-:W-:Y:S01]  /*2a200*/  ENDCOLLECTIVE ;  /* 0x000000000000791b */ /* 0x007fe20003800000 */
.L_x_920:
[----:B------:R-:W-:Y:S01]  /*2a210*/  IMAD.MOV.U32 R13, RZ, RZ, R24 ;  /* 0x000000ffff0d7224 */ /* 0x000fe200078e0018 */
[----:B------:R-:W-:-:S07]  /*2a220*/  MOV R3, R14 ;  /* 0x0000000e00037202 */ /* 0x000fce0000000f00 */
[----:B------:R-:W-:Y:S05]  /*2a230*/  WARPSYNC.COLLECTIVE R15, `(.L_x_921) ;  /* 0x000000000f087348 */ /* 0x000fea0003c00000 */
[----:B------:R0:W1:Y:S02]  /*2a240*/  SHFL.IDX P6, R14, R13, R12, R11 ;  /* 0x0000000c0d0e7389 */ /* 0x00006400000c000b */
[----:B01----:R-:W-:Y:S01]  /*2a250*/  ENDCOLLECTIVE ;  /* 0x000000000000791b */ /* 0x003fe20003800000 */
.L_x_921:
[----:B------:R-:W-:Y:S01]  /*2a260*/  ULDC.64 UR4, c[0x0][0x208] ;  /* 0x0000820000047ab9 */ /* 0x000fe20000000a00 */
[----:B------:R-:W-:Y:S01]  /*2a270*/  MOV R13, R25 ;  /* 0x00000019000d7202 */ /* 0x000fe20000000f00 */
[----:B------:R-:W-:Y:S01]  /*2a280*/  IMAD.MOV.U32 R12, RZ, RZ, 0x2 ;  /* 0x00000002ff0c7424 */ /* 0x000fe200078e00ff */
[----:B------:R-:W-:-:S04]  /*2a290*/  MOV R2, R14 ;  /* 0x0000000e00027202 */ /* 0x000fc80000000f00 */
[----:B------:R-:W-:-:S05]  /*2a2a0*/  IADD3 R2, P0, R2, R0, RZ ;  /* 0x0000000002027210 */ /* 0x000fca0007f1e0ff */
        /* <DEDUP_REMOVED lines=15> */
.L_x_922:
[----:B------:R-:W-:Y:S01]  /*2a3a0*/  IMAD.MOV.U32 R13, RZ, RZ, R24 ;  /* 0x000000ffff0d7224 */ /* 0x000fe200078e0018 */
[----:B------:R-:W-:-:S07]  /*2a3b0*/  MOV R3, R14 ;  /* 0x0000000e00037202 */ /* 0x000fce0000000f00 */
[----:B------:R-:W-:Y:S05]  /*2a3c0*/  WARPSYNC.COLLECTIVE R15, `(.L_x_923) ;  /* 0x000000000f087348 */ /* 0x000fea0003c00000 */
[----:B------:R0:W1:Y:S02]  /*2a3d0*/  SHFL.IDX P6, R14, R13, R12, R11 ;  /* 0x0000000c0d0e7389 */ /* 0x00006400000c000b */
[----:B01----:R-:W-:Y:S01]  /*2a3e0*/  ENDCOLLECTIVE ;  /* 0x000000000000791b */ /* 0x003fe20003800000 */
.L_x_923:
        /* <DEDUP_REMOVED lines=20> */
.L_x_924:
[----:B------:R-:W-:Y:S01]  /*2a530*/  IMAD.MOV.U32 R13, RZ, RZ, R24 ;  /* 0x000000ffff0d7224 */ /* 0x000fe200078e0018 */
[----:B------:R-:W-:-:S07]  /*2a540*/  MOV R3, R14 ;  /* 0x0000000e00037202 */ /* 0x000fce0000000f00 */
[----:B------:R-:W-:Y:S05]  /*2a550*/  WARPSYNC.COLLECTIVE R15, `(.L_x_925) ;  /* 0x000000000f087348 */ /* 0x000fea0003c00000 */
[----:B------:R0:W1:Y:S02]  /*2a560*/  SHFL.IDX P6, R14, R13, R12, R11 ;  /* 0x0000000c0d0e7389 */ /* 0x00006400000c000b */
[----:B01----:R-:W-:Y:S01]  /*2a570*/  ENDCOLLECTIVE ;  /* 0x000000000000791b */ /* 0x003fe20003800000 */
.L_x_925:
        /* <DEDUP_REMOVED lines=20> */
.L_x_926:
[----:B------:R-:W-:Y:S01]  /*2a6c0*/  IMAD.MOV.U32 R13, RZ, RZ, R24 ;  /* 0x000000ffff0d7224 */ /* 0x000fe200078e0018 */
[----:B------:R-:W-:-:S07]  /*2a6d0*/  MOV R25, R14 ;  /* 0x0000000e00197202 */ /* 0x000fce0000000f00 */
[----:B------:R-:W-:Y:S05]  /*2a6e0*/  WARPSYNC.COLLECTIVE R15, `(.L_x_927) ;  /* 0x000000000f087348 */ /* 0x000fea0003c00000 */
[----:B------:R0:W1:Y:S02]  /*2a6f0*/  SHFL.IDX P6, R14, R13, R12, R11 ;  /* 0x0000000c0d0e7389 */ /* 0x00006400000c000b */
[----:B01----:R-:W-:Y:S01]  /*2a700*/  ENDCOLLECTIVE ;  /* 0x000000000000791b */ /* 0x003fe20003800000 */
.L_x_927:
[----:B------:R-:W-:Y:S01]  /*2a710*/  MOV R2, R14 ;  /* 0x0000000e00027202 */ /* 0x000fe20000000f00 */
[----:B------:R-:W-:Y:S06]  /*2a720*/  BRA `(.L_x_928) ;  /* 0xffffffac00a47947 */ /* 0x000fec000383ffff */
.L_x_776:
[----:B0-----:R0:W2:Y:S02]  /*2a730*/  SYNCS.PHASECHK.TRANS64.TRYWAIT P0, [R4+URZ+0x38860], R3 ;  /* 0x03886003040075a7 */ /* 0x0010a4000800017f */
[----:B--2---:R-:W-:Y:S05]  /*2a740*/  @!P0 NANOSLEEP.SYNCS 0x989680 ;  /* 0x009896800000895d */ /* 0x004fea0003900000 */
[----:B------:R-:W2:Y:S02]  /*2a750*/  @!P0 SYNCS.PHASECHK.TRANS64 P0, [R4+URZ+0x38860], R3 ;  /* 0x03886003040085a7 */ /* 0x000ea4000800007f */
[----:B--2---:R-:W-:Y:S05]  /*2a760*/  @!P0 BRA `(.L_x_776) ;  /* 0xfffffffc00f08947 */ /* 0x004fea000383ffff */
[----:B------:R-:W-:Y:S05]  /*2a770*/  BRA `(.L_x_929) ;  /* 0xffffffb000dc7947 */ /* 0x000fea000383ffff */
.L_x_777:
[----:B------:R-:W-:Y:S01]  /*2a780*/  BSSY B0, `(.L_x_930) ;  /* 0x0000008000007945 */ /* 0x000fe20003800000 */
[----:B------:R-:W-:Y:S01]  /*2a790*/  IMAD.MOV.U32 R13, RZ, RZ, R25 ;  /* 0x000000ffff0d7224 */ /* 0x000fe200078e0019 */
[----:B------:R-:W-:Y:S01]  /*2a7a0*/  MOV R12, RZ ;  /* 0x000000ff000c7202 */ /* 0x000fe20000000f00 */
[----:B------:R-:W-:Y:S01]  /*2a7b0*/  IMAD.MOV.U32 R11, RZ, RZ, 0x181f ;  /* 0x0000181fff0b7424 */ /* 0x000fe200078e00ff */
[----:B------:R-:W-:-:S07]  /*2a7c0*/  MOV R15, 0xffffffff ;  /* 0xffffffff000f7802 */ /* 0x000fce0000000f00 */
[----:B0-----:R-:W-:Y:S05]  /*2a7d0*/  WARPSYNC.COLLECTIVE R15, `(.L_x_931) ;  /* 0x000000000f087348 */ /* 0x001fea0003c00000 */
[----:B------:R1:W2:Y:S02]  /*2a7e0*/  SHFL.IDX P6, R14, R13, R12, R11 ;  /* 0x0000000c0d0e7389 */ /* 0x0002a400000c000b */
[----:B012---:R-:W-:Y:S01]  /*2a7f0*/  ENDCOLLECTIVE ;  /* 0x000000000000791b */ /* 0x007fe20003800000 */
.L_x_931:
[----:B------:R-:W-:Y:S05]  /*2a800*/  BSYNC B0 ;  /* 0x0000000000007941 */ /* 0x000fea0003800000 */
.L_x_930:
[----:B------:R-:W-:Y:S01]  /*2a810*/  MOV R13, R24 ;  /* 0x00000018000d7202 */ /* 0x000fe20000000f00 */
[----:B------:R-:W-:Y:S01]  /*2a820*/  IMAD.MOV.U32 R12, RZ, RZ, RZ ;  /* 0x000000ffff0c7224 */ /* 0x000fe200078e00ff */
[----:B------:R-:W-:Y:S01]  /*2a830*/  MOV R11, 0x181f ;  /* 0x0000181f000b7802 */ /* 0x000fe20000000f00 */
[----:B------:R-:W-:Y:S01]  /*2a840*/  IMAD.MOV.U32 R15, RZ, RZ, -0x1 ;  /* 0xffffffffff0f7424 */ /* 0x000fe200078e00ff */
[C---:B------:R-:W-:Y:S01]  /*2a850*/  SHF.L.U32 R8, R36.reuse, 0x1, RZ ;  /* 0x0000000124087819 */ /* 0x040fe200000006ff */
[----:B------:R-:W-:Y:S01]  /*2a860*/  IMAD.MOV.U32 R3, RZ, RZ, R14 ;  /* 0x000000ffff037224 */ /* 0x000fe200078e000e */
[----:B------:R-:W-:-:S07]  /*2a870*/  LOP3.LUT R0, R36, 0x40, RZ, 0xfc, !PT ;  /* 0x0000004024007812 */ /* 0x000fce00078efcff */
[----:B------:R-:W-:Y:S05]  /*2a880*/  WARPSYNC.COLLECTIVE R15, `(.L_x_932) ;  /* 0x000000000f087348 */ /* 0x000fea0003c00000 */
[----:B------:R0:W1:Y:S02]  /*2a890*/  SHFL.IDX P6, R14, R13, R12, R11 ;  /* 0x0000000c0d0e7389 */ /* 0x00006400000c000b */
[----:B01----:R-:W-:Y:S01]  /*2a8a0*/  ENDCOLLECTIVE ;  /* 0x000000000000791b */ /* 0x003fe20003800000 */
.L_x_932:
[----:B------:R-:W-:Y:S01]  /*2a8b0*/  ULDC UR4, c[0x0][0x2f4] ;  /* 0x0000bd0000047ab9 */ /* 0x000fe20000000800 */
[C---:B------:R-:W-:Y:S01]  /*2a8c0*/  LOP3.LUT R6, R36.reuse, 0x80, RZ, 0xfc, !PT ;  /* 0x0000008024067812 */ /* 0x040fe200078efcff */
[----:B------:R-:W-:Y:S01]  /*2a8d0*/  ULDC.64 UR6, c[0x0][0x208] ;  /* 0x0000820000067ab9 */ /* 0x000fe20000000a00 */
[----:B------:R-:W-:Y:S02]  /*2a8e0*/  ISETP.GE.AND P3, PT, R36, UR4, PT ;  /* 0x0000000424007c0c */ /* 0x000fe4000bf66270 */
[----:B------:R-:W-:Y:S02]  /*2a8f0*/  ISETP.GE.AND P2, PT, R0, UR4, PT ;  /* 0x0000000400007c0c */ /* 0x000fe4000bf46270 */
[----:B------:R-:W-:Y:S02]  /*2a900*/  ISETP.LT.OR P4, PT, R5, 0x1, P3 ;  /* 0x000000010500780c */ /* 0x000fe40001f81670 */
[----:B------:R-:W-:Y:S02]  /*2a910*/  LEA R0, R7, R22, 0x1 ;  /* 0x0000001607007211 */ /* 0x000fe400078e08ff */
[----:B------:R-:W-:-:S02]  /*2a920*/  ISETP.GE.AND P1, PT, R6, UR4, PT ;  /* 0x0000000406007c0c */ /* 0x000fc4000bf26270 */
[----:B------:R-:W-:Y:S01]  /*2a930*/  LOP3.LUT R6, R36, 0xc0, RZ, 0xfc, !PT ;  /* 0x000000c024067812 */ /* 0x000fe200078efcff */
[----:B------:R-:W-:Y:S01]  /*2a940*/  IMAD.MOV.U32 R13, RZ, RZ, R25 ;  /* 0x000000ffff0d7224 */ /* 0x000fe200078e0019 */
[----:B------:R-:W-:Y:S02]  /*2a950*/  MOV R12, 0x1 ;  /* 0x00000001000c7802 */ /* 0x000fe40000000f00 */
        /* <DEDUP_REMOVED lines=9> */
[----:B------:R-:W-:-:S04]  /*2a9f0*/  ISETP.GE.AND P0, PT, R6, UR4, PT ;  /* 0x0000000406007c0c */ /* 0x000fc8000bf06270 */
[----:B------:R0:W-:Y:S01]  /*2aa00*/  LDGSTS.E.BYPASS.LTC128B.128 [R0+0x5400], desc[UR6][R2.64+0x100], !P4 ;  /* 0x0540010002007fae */ /* 0x0001e2000e101d46 */
[----:B------:R-:W-:-:S13]  /*2aa10*/  ISETP.LT.OR P4, PT, R5, 0x1, P0 ;  /* 0x000000010500780c */ /* 0x000fda0000781670 */
[----:B------:R0:W-:Y:S02]  /*2aa20*/  LDGSTS.E.BYPASS.LTC128B.128 [R0+0x7c00], desc[UR6][R2.64+0x180], !P4 ;  /* 0x07c0018002007fae */ /* 0x0001e4000e101d46 */
[----:B0-----:R-:W-:Y:S05]  /*2aa30*/  WARPSYNC.COLLECTIVE R15, `(.L_x_933) ;  /* 0x000000000f087348 */ /* 0x001fea0003c00000 */
[----:B------:R1:W2:Y:S02]  /*2aa40*/  SHFL.IDX P6, R14, R13, R12, R11 ;  /* 0x0000000c0d0e7389 */ /* 0x0002a400000c000b */
[----:B012---:R-:W-:Y:S01]  /*2aa50*/  ENDCOLLECTIVE ;  /* 0x000000000000791b */ /* 0x007fe20003800000 */
.L_x_933:
[----:B------:R-:W-:Y:S01]  /*2aa60*/  MOV R13, R24 ;  /* 0x00000018000d7202 */ /* 0x000fe20000000f00 */
[----:B------:R-:W-:-:S07]  /*2aa70*/  IMAD.MOV.U32 R3, RZ, RZ, R14 ;  /* 0x000000ffff037224 */ /* 0x000fce00078e000e */
[----:B------:R-:W-:Y:S05]  /*2aa80*/  WARPSYNC.COLLECTIVE R15, `(.L_x_934) ;  /* 0x000000000f087348 */ /* 0x000fea0003c00000 */
[----:B------:R0:W1:Y:S02]  /*2aa90*/  SHFL.IDX P6, R14, R13, R12, R11 ;  /* 0x0000000c0d0e7389 */ /* 0x00006400000c000b */
[----:B01----:R-:W-:Y:S01]  /*2aaa0*/  ENDCOLLECTIVE ;  /* 0x000000000000791b */ /* 0x003fe20003800000 */
.L_x_934:
[----:B------:R-:W-:Y:S01]  /*2aab0*/  ULDC.64 UR4, c[0x0][0x208] ;  /* 0x0000820000047ab9 */ /* 0x000fe20000000a00 */
[----:B------:R-:W-:Y:S01]  /*2aac0*/  MOV R13, R25 ;  /* 0x00000019000d7202 */ /* 0x000fe20000000f00 */
[----:B------:R-:W-:Y:S01]  /*2aad0*/  IMAD.MOV.U32 R12, RZ, RZ, 0x2 ;  /* 0x00000002ff0c7424 */ /* 0x000fe200078e00ff */
        /* <DEDUP_REMOVED lines=16> */
.L_x_935:
[----:B------:R-:W-:Y:S01]  /*2abe0*/  IMAD.MOV.U32 R13, RZ, RZ, R24 ;  /* 0x000000ffff0d7224 */ /* 0x000fe200078e0018 */
[----:B------:R-:W-:-:S07]  /*2abf0*/  MOV R7, R14 ;  /* 0x0000000e00077202 */ /* 0x000fce0000000f00 */
[----:B------:R-:W-:Y:S05]  /*2ac00*/  WARPSYNC.COLLECTIVE R15, `(.L_x_936) ;  /* 0x000000000f087348 */ /* 0x000fea0003c00000 */
[----:B------:R0:W1:Y:S02]  /*2ac10*/  SHFL.IDX P6, R14, R13, R12, R11 ;  /* 0x0000000c0d0e7389 */ /* 0x00006400000c000b */
[----:B01----:R-:W-:Y:S01]  /*2ac20*/  ENDCOLLECTIVE ;  /* 0x000000000000791b */ /* 0x003fe20003800000 */
.L_x_936:
[----:B------:R-:W-:Y:S01]  /*2ac30*/  ULDC.64 UR4, c[0x0][0x208] ;  /* 0x0000820000047ab9 */ /* 0x000fe20000000a00 */
[----:B------:R-:W-:Y:S01]  /*2ac40*/  IMAD.MOV.U32 R13, RZ, RZ, R25 ;  /* 0x000000ffff0d7224 */ /* 0x000fe200078e0019 */
[----:B------:R-:W-:Y:S02]  /*2ac50*/  MOV R12, 0x3 ;  /* 0x00000003000c7802 */ /* 0x000fe40000000f00 */
        /* <DEDUP_REMOVED lines=16> */
.L_x_937:
[----:B------:R-:W-:Y:S01]  /*2ad60*/  MOV R13, R24 ;  /* 0x00000018000d7202 */ /* 0x000fe20000000f00 */
[----:B------:R-:W-:-:S07]  /*2ad70*/  IMAD.MOV.U32 R3, RZ, RZ, R14 ;  /* 0x000000ffff037224 */ /* 0x000fce00078e000e */
[----:B------:R-:W-:Y:S05]  /*2ad80*/  WARPSYNC.COLLECTIVE R15, `(.L_x_938) ;  /* 0x000000000f087348 */ /* 0x000fea0003c00000 */
[----:B------:R0:W1:Y:S02]  /*2ad90*/  SHFL.IDX P6, R14, R13, R12, R11 ;  /* 0x0000000c0d0e7389 */ /* 0x00006400000c000b */
[----:B01----:R-:W-:Y:S01]  /*2ada0*/  ENDCOLLECTIVE ;  /* 0x000000000000791b */ /* 0x003fe20003800000 */
.L_x_938:
        /* <DEDUP_REMOVED lines=19> */
.L_x_939:
[----:B------:R-:W-:Y:S01]  /*2aee0*/  IMAD.MOV.U32 R13, RZ, RZ, R24 ;  /* 0x000000ffff0d7224 */ /* 0x000fe200078e0018 */
[----:B------:R-:W-:-:S07]  /*2aef0*/  MOV R25, R14 ;  /* 0x0000000e00197202 */ /* 0x000fce0000000f00 */
[----:B------:R-:W-:Y:S05]  /*2af00*/  WARPSYNC.COLLECTIVE R15, `(.L_x_940) ;  /* 0x000000000f087348 */ /* 0x000fea0003c00000 */
[----:B------:R0:W1:Y:S02]  /*2af10*/  SHFL.IDX P6, R14, R13, R12, R11 ;  /* 0x0000000c0d0e7389 */ /* 0x00006400000c000b */
[----:B01----:R-:W-:Y:S01]  /*2af20*/  ENDCOLLECTIVE ;  /* 0x000000000000791b */ /* 0x003fe20003800000 */
.L_x_940:
[----:B------:R-:W-:Y:S05]  /*2af30*/  BRA `(.L_x_941) ;  /* 0xffffffb000007947 */ /* 0x000fea000383ffff */
.L_x_782:
[----:B------:R-:W-:Y:S01]  /*2af40*/  BSSY B0, `(.L_x_942) ;  /* 0x0000008000007945 */ /* 0x000fe20003800000 */
[----:B------:R-:W-:Y:S01]  /*2af50*/  MOV R13, R16 ;  /* 0x00000010000d7202 */ /* 0x000fe20000000f00 */
[----:B------:R-:W-:Y:S01]  /*2af60*/  IMAD.MOV.U32 R12, RZ, RZ, RZ ;  /* 0x000000ffff0c7224 */ /* 0x000fe200078e00ff */
[----:B------:R-:W-:Y:S01]  /*2af70*/  MOV R11, 0x1f ;  /* 0x0000001f000b7802 */ /* 0x000fe20000000f00 */
[----:B------:R-:W-:-:S07]  /*2af80*/  IMAD.MOV.U32 R15, RZ, RZ, -0x1 ;  /* 0xffffffffff0f7424 */ /* 0x000fce00078e00ff */
[----:B0-----:R-:W-:Y:S05]  /*2af90*/  WARPSYNC.COLLECTIVE R15, `(.L_x_943) ;  /* 0x000000000f087348 */ /* 0x001fea0003c00000 */
[----:B------:R1:W2:Y:S02]  /*2afa0*/  SHFL.IDX P6, R14, R13, R12, R11 ;  /* 0x0000000c0d0e7389 */ /* 0x0002a400000c000b */
[----:B012---:R-:W-:Y:S01]  /*2afb0*/  ENDCOLLECTIVE ;  /* 0x000000000000791b */ /* 0x007fe20003800000 */
.L_x_943:
[----:B------:R-:W-:Y:S05]  /*2afc0*/  BSYNC B0 ;  /* 0x0000000000007941 */ /* 0x000fea0003800000 */
.L_x_942:
[----:B------:R-:W-:Y:S01]  /*2afd0*/  IMAD.MOV.U32 R13, RZ, RZ, R16 ;  /* 0x000000ffff0d7224 */ /* 0x000fe200078e0010 */
[----:B------:R-:W-:Y:S01]  /*2afe0*/  MOV R12, 0x1 ;  /* 0x00000001000c7802 */ /* 0x000fe20000000f00 */
[----:B------:R-:W-:Y:S01]  /*2aff0*/  IMAD.MOV.U32 R11, RZ, RZ, 0x1f ;  /* 0x0000001fff0b7424 */ /* 0x000fe200078e00ff */
[----:B------:R-:W-:Y:S02]  /*2b000*/  MOV R15, 0xffffffff ;  /* 0xffffffff000f7802 */ /* 0x000fe40000000f00 */
[----:B------:R-:W-:Y:S02]  /*2b010*/  MOV R5, R14 ;  /* 0x0000000e00057202 */ /* 0x000fe40000000f00 */
[----:B------:R-:W-:-:S07]  /*2b020*/  IADD3 R7, R19, R8, RZ ;  /* 0x0000000813077210 */ /* 0x000fce0007ffe0ff */
[----:B------:R-:W-:Y:S05]  /*2b030*/  WARPSYNC.COLLECTIVE R15, `(.L_x_944) ;  /* 0x000000000f087348 */ /* 0x000fea0003c00000 */
[----:B------:R0:W1:Y:S02]  /*2b040*/  SHFL.IDX P6, R14, R13, R12, R11 ;  /* 0x0000000c0d0e7389 */ /* 0x00006400000c000b */
[----:B01----:R-:W-:Y:S01]  /*2b050*/  ENDCOLLECTIVE ;  /* 0x000000000000791b */ /* 0x003fe20003800000 */
.L_x_944:
[----:B------:R-:W-:Y:S01]  /*2b060*/  ULDC UR4, c[0x0][0xc3c] ;  /* 0x00030f0000047ab9 */ /* 0x000fe20000000800 */
[----:B------:R-:W-:Y:S01]  /*2b070*/  ULDC.64 UR6, c[0x0][0x208] ;  /* 0x0000820000067ab9 */ /* 0x000fe20000000a00 */
[----:B------:R-:W-:-:S13]  /*2b080*/  ISETP.GE.OR P1, PT, R7, UR4, !P0 ;  /* 0x0000000407007c0c */ /* 0x000fda000c726670 */
[----:B------:R-:W0:Y:S01]  /*2b090*/  @!P1 LDC.64 R2, c[0x0][0xc80] ;  /* 0x00032000ff029b82 */ /* 0x000e220000000a00 */
[----:B------:R-:W-:Y:S01]  /*2b0a0*/  IMAD.MOV.U32 R4, RZ, RZ, RZ ;  /* 0x000000ffff047224 */ /* 0x000fe200078e00ff */
[----:B------:R-:W-:Y:S01]  /*2b0b0*/  MOV R11, RZ ;  /* 0x000000ff000b7202 */ /* 0x000fe20000000f00 */
        /* <DEDUP_REMOVED lines=13> */
.L_x_945:
[----:B------:R-:W-:Y:S01]  /*2b190*/  IMAD.MOV.U32 R12, RZ, RZ, 0x2 ;  /* 0x00000002ff0c7424 */ /* 0x000fe200078e00ff */
[----:B------:R-:W-:-:S05]  /*2b1a0*/  SEL R7, R14, RZ, P1 ;  /* 0x000000ff0e077207 */ /* 0x000fca0000800000 */
[----:B------:R-:W-:-:S05]  /*2b1b0*/  IMAD.IADD R6, R4, 0x1, R7 ;  /* 0x0000000104067824 */ /* 0x000fca00078e0207 */
[----:B------:R-:W-:-:S07]  /*2b1c0*/  MOV R13, R6 ;  /* 0x00000006000d7202 */ /* 0x000fce0000000f00 */
[----:B------:R-:W-:Y:S05]  /*2b1d0*/  WARPSYNC.COLLECTIVE R15, `(.L_x_946) ;  /* 0x000000000f087348 */ /* 0x000fea0003c00000 */
[----:B------:R0:W1:Y:S02]  /*2b1e0*/  SHFL.UP P6, R14, R13, R12, R11 ;  /* 0x0400000c0d0e7389 */ /* 0x00006400000c000b */
[----:B01----:R-:W-:Y:S01]  /*2b1f0*/  ENDCOLLECTIVE ;  /* 0x000000000000791b */ /* 0x003fe20003800000 */
.L_x_946:
[----:B------:R-:W-:Y:S02]  /*2b200*/  MOV R12, 0x4 ;  /* 0x00000004000c7802 */ /* 0x000fe40000000f00 */
[----:B------:R-:W-:-:S04]  /*2b210*/  SEL R7, R14, RZ, P2 ;  /* 0x000000ff0e077207 */ /* 0x000fc80001000000 */
[----:B------:R-:W-:-:S05]  /*2b220*/  IADD3 R7, R6, R7, RZ ;  /* 0x0000000706077210 */ /* 0x000fca0007ffe0ff */
[----:B------:R-:W-:-:S07]  /*2b230*/  IMAD.MOV.U32 R13, RZ, RZ, R7 ;  /* 0x000000ffff0d7224 */ /* 0x000fce00078e0007 */
[----:B------:R-:W-:Y:S05]  /*2b240*/  WARPSYNC.COLLECTIVE R15, `(.L_x_947) ;  /* 0x000000000f087348 */ /* 0x000fea0003c00000 */
[----:B------:R0:W1:Y:S02]  /*2b250*/  SHFL.UP P6, R14, R13, R12, R11 ;  /* 0x0400000c0d0e7389 */ /* 0x00006400000c000b */
[----:B01----:R-:W-:Y:S01]  /*2b260*/  ENDCOLLECTIVE ;  /* 0x000000000000791b */ /* 0x003fe20003800000 */
.L_x_947:
[----:B------:R-:W-:Y:S01]  /*2b270*/  IMAD.MOV.U32 R12, RZ, RZ, 0x8 ;  /* 0x00000008ff0c7424 */ /* 0x000fe200078e00ff */
[----:B------:R-:W-:-:S05]  /*2b280*/  SEL R2, R14, RZ, P3 ;  /* 0x000000ff0e027207 */ /* 0x000fca0001800000 */
[----:B------:R-:W-:-:S05]  /*2b290*/  IMAD.IADD R2, R7, 0x1, R2 ;  /* 0x0000000107027824 */ /* 0x000fca00078e0202 */
[----:B------:R-:W-:-:S07]  /*2b2a0*/  MOV R13, R2 ;  /* 0x00000002000d7202 */ /* 0x000fce0000000f00 */
[----:B------:R-:W-:Y:S05]  /*2b2b0*/  WARPSYNC.COLLECTIVE R15, `(.L_x_948) ;  /* 0x000000000f087348 */ /* 0x000fea0003c00000 */
[----:B------:R0:W1:Y:S02]  /*2b2c0*/  SHFL.UP P6, R14, R13, R12, R11 ;  /* 0x0400000c0d0e7389 */ /* 0x00006400000c000b */
[----:B01----:R-:W-:Y:S01]  /*2b2d0*/  ENDCOLLECTIVE ;  /* 0x000000000000791b */ /* 0x003fe20003800000 */
.L_x_948:
[----:B------:R-:W-:Y:S02]  /*2b2e0*/  MOV R12, 0x10 ;  /* 0x00000010000c7802 */ /* 0x000fe40000000f00 */
[----:B------:R-:W-:-:S04]  /*2b2f0*/  SEL R3, R14, RZ, P4 ;  /* 0x000000ff0e037207 */ /* 0x000fc80002000000 */
[----:B------:R-:W-:-:S05]  /*2b300*/  IADD3 R3, R2, R3, RZ ;  /* 0x0000000302037210 */ /* 0x000fca0007ffe0ff */
[----:B------:R-:W-:-:S07]  /*2b310*/  IMAD.MOV.U32 R13, RZ, RZ, R3 ;  /* 0x000000ffff0d7224 */ /* 0x000fce00078e0003 */
[----:B------:R-:W-:Y:S05]  /*2b320*/  WARPSYNC.COLLECTIVE R15, `(.L_x_949) ;  /* 0x000000000f087348 */ /* 0x000fea0003c00000 */
[----:B------:R0:W1:Y:S02]  /*2b330*/  SHFL.UP P6, R14, R13, R12, R11 ;  /* 0x0400000c0d0e7389 */ /* 0x00006400000c000b */
[----:B01----:R-:W-:Y:S01]  /*2b340*/  ENDCOLLECTIVE ;  /* 0x000000000000791b */ /* 0x003fe20003800000 */
.L_x_949:
[----:B------:R-:W-:Y:S01]  /*2b350*/  IMAD.MOV.U32 R12, RZ, RZ, 0x1f ;  /* 0x0000001fff0c7424 */ /* 0x000fe200078e00ff */
[----:B------:R-:W-:Y:S02]  /*2b360*/  MOV R11, 0x1f ;  /* 0x0000001f000b7802 */ /* 0x000fe40000000f00 */
[----:B------:R-:W-:-:S05]  /*2b370*/  SEL R2, R14, RZ, P5 ;  /* 0x000000ff0e027207 */ /* 0x000fca0002800000 */
[----:B------:R-:W-:-:S05]  /*2b380*/  IMAD.IADD R2, R3, 0x1, R2 ;  /* 0x0000000103027824 */ /* 0x000fca00078e0202 */
[----:B------:R-:W-:-:S07]  /*2b390*/  MOV R13, R2 ;  /* 0x00000002000d7202 */ /* 0x000fce0000000f00 */
[----:B------:R-:W-:Y:S05]  /*2b3a0*/  WARPSYNC.COLLECTIVE R15, `(.L_x_950) ;  /* 0x000000000f087348 */ /* 0x000fea0003c00000 */
[----:B------:R0:W1:Y:S02]  /*2b3b0*/  SHFL.IDX P6, R14, R13, R12, R11 ;  /* 0x0000000c0d0e7389 */ /* 0x00006400000c000b */
[----:B01----:R-:W-:Y:S01]  /*2b3c0*/  ENDCOLLECTIVE ;  /* 0x000000000000791b */ /* 0x003fe20003800000 */
.L_x_950:
[----:B------:R-:W-:Y:S05]  /*2b3d0*/  BRA `(.L_x_951) ;  /* 0xffffffb000207947 */ /* 0x000fea000383ffff */
.L_x_787:
[----:B------:R-:W-:Y:S01]  /*2b3e0*/  BSSY B0, `(.L_x_952) ;  /* 0x0000008000007945 */ /* 0x000fe20003800000 */
[----:B-----5:R-:W-:Y:S01]  /*2b3f0*/  IMAD.MOV.U32 R13, RZ, RZ, R4 ;  /* 0x000000ffff0d7224 */ /* 0x020fe200078e0004 */
[----:B------:R-:W-:Y:S01]  /*2b400*/  MOV R12, 0x1 ;  /* 0x00000001000c7802 */ /* 0x000fe20000000f00 */
[----:B------:R-:W-:Y:S01]  /*2b410*/  IMAD.MOV.U32 R11, RZ, RZ, RZ ;  /* 0x000000ffff0b7224 */ /* 0x000fe200078e00ff */
[----:B------:R-:W-:-:S07]  /*2b420*/  MOV R15, 0xffffffff ;  /* 0xffffffff000f7802 */ /* 0x000fce0000000f00 */
[----:B0-----:R-:W-:Y:S05]  /*2b430*/  WARPSYNC.COLLECTIVE R15, `(.L_x_953) ;  /* 0x000000000f087348 */ /* 0x001fea0003c00000 */
[----:B------:R1:W2:Y:S02]  /*2b440*/  SHFL.UP P6, R14, R13, R12, R11 ;  /* 0x0400000c0d0e7389 */ /* 0x0002a400000c000b */
[----:B012---:R-:W-:Y:S01]  /*2b450*/  ENDCOLLECTIVE ;  /* 0x000000000000791b */ /* 0x007fe20003800000 */
.L_x_953:
[----:B------:R-:W-:Y:S05]  /*2b460*/  BSYNC B0 ;  /* 0x0000000000007941 */ /* 0x000fea0003800000 */
.L_x_952:
[----:B------:R-:W-:Y:S01]  /*2b470*/  SEL R13, R14, RZ, P1 ;  /* 0x000000ff0e0d7207 */ /* 0x000fe20000800000 */
[----:B------:R-:W-:Y:S01]  /*2b480*/  IMAD.MOV.U32 R11, RZ, RZ, RZ ;  /* 0x000000ffff0b7224 */ /* 0x000fe200078e00ff */
[----:B------:R-:W-:Y:S02]  /*2b490*/  MOV R12, 0x2 ;  /* 0x00000002000c7802 */ /* 0x000fe40000000f00 */
[----:B------:R-:W-:Y:S01]  /*2b4a0*/  MOV R15, 0xffffffff ;  /* 0xffffffff000f7802 */ /* 0x000fe20000000f00 */
[----:B------:R-:W-:-:S07]  /*2b4b0*/  IMAD.IADD R13, R4, 0x1, R13 ;  /* 0x00000001040d7824 */ /* 0x000fce00078e020d */
[----:B------:R-:W-:Y:S05]  /*2b4c0*/  WARPSYNC.COLLECTIVE R15, `(.L_x_954) ;  /* 0x000000000f087348 */ /* 0x000fea0003c00000 */
[----:B------:R0:W1:Y:S02]  /*2b4d0*/  SHFL.UP P6, R14, R13, R12, R11 ;  /* 0x0400000c0d0e7389 */ /* 0x00006400000c000b */
[----:B01----:R-:W-:Y:S01]  /*2b4e0*/  ENDCOLLECTIVE ;  /* 0x000000000000791b */ /* 0x003fe20003800000 */
.L_x_954:
[----:B------:R-:W-:Y:S01]  /*2b4f0*/  IMAD.MOV.U32 R12, RZ, RZ, 0x4 ;  /* 0x00000004ff0c7424 */ /* 0x000fe200078e00ff */
[----:B------:R-:W-:-:S05]  /*2b500*/  SEL R0, R14, RZ, P2 ;  /* 0x000000ff0e007207 */ /* 0x000fca0001000000 */
[----:B------:R-:W-:-:S05]  /*2b510*/  IMAD.IADD R0, R13, 0x1, R0 ;  /* 0x000000010d007824 */ /* 0x000fca00078e0200 */
[----:B------:R-:W-:-:S07]  /*2b520*/  MOV R13, R0 ;  /* 0x00000000000d7202 */ /* 0x000fce0000000f00 */
[----:B------:R-:W-:Y:S05]  /*2b530*/  WARPSYNC.COLLECTIVE R15, `(.L_x_955) ;  /* 0x000000000f087348 */ /* 0x000fea0003c00000 */
[----:B------:R0:W1:Y:S02]  /*2b540*/  SHFL.UP P6, R14, R13, R12, R11 ;  /* 0x0400000c0d0e7389 */ /* 0x00006400000c000b */
[----:B01----:R-:W-:Y:S01]  /*2b550*/  ENDCOLLECTIVE ;  /* 0x000000000000791b */ /* 0x003fe20003800000 */
.L_x_955:
[----:B------:R-:W-:Y:S02]  /*2b560*/  MOV R12, 0x8 ;  /* 0x00000008000c7802 */ /* 0x000fe40000000f00 */
[----:B------:R-:W-:-:S04]  /*2b570*/  SEL R3, R14, RZ, P3 ;  /* 0x000000ff0e037207 */ /* 0x000fc80001800000 */
[----:B------:R-:W-:-:S05]  /*2b580*/  IADD3 R2, R0, R3, RZ ;  /* 0x0000000300027210 */ /* 0x000fca0007ffe0ff */
[----:B------:R-:W-:-:S07]  /*2b590*/  IMAD.MOV.U32 R13, RZ, RZ, R2 ;  /* 0x000000ffff0d7224 */ /* 0x000fce00078e0002 */
[----:B------:R-:W-:Y:S05]  /*2b5a0*/  WARPSYNC.COLLECTIVE R15, `(.L_x_956) ;  /* 0x000000000f087348 */ /* 0x000fea0003c00000 */
[----:B------:R0:W1:Y:S02]  /*2b5b0*/  SHFL.UP P6, R14, R13, R12, R11 ;  /* 0x0400000c0d0e7389 */ /* 0x00006400000c000b */
[----:B01----:R-:W-:Y:S01]  /*2b5c0*/  ENDCOLLECTIVE ;  /* 0x000000000000791b */ /* 0x003fe20003800000 */
.L_x_956:
[----:B------:R-:W-:Y:S01]  /*2b5d0*/  IMAD.MOV.U32 R12, RZ, RZ, 0x10 ;  /* 0x00000010ff0c7424 */ /* 0x000fe200078e00ff */
[----:B------:R-:W-:-:S05]  /*2b5e0*/  SEL R3, R14, RZ, P4 ;  /* 0x000000ff0e037207 */ /* 0x000fca0002000000 */
[----:B------:R-:W-:-:S05]  /*2b5f0*/  IMAD.IADD R3, R2, 0x1, R3 ;  /* 0x0000000102037824 */ /* 0x000fca00078e0203 */
[----:B------:R-:W-:-:S07]  /*2b600*/  MOV R13, R3 ;  /* 0x00000003000d7202 */ /* 0x000fce0000000f00 */
[----:B------:R-:W-:Y:S05]  /*2b610*/  WARPSYNC.COLLECTIVE R15, `(.L_x_957) ;  /* 0x000000000f087348 */ /* 0x000fea0003c00000 */
[----:B------:R0:W1:Y:S02]  /*2b620*/  SHFL.UP P6, R14, R13, R12, R11 ;  /* 0x0400000c0d0e7389 */ /* 0x00006400000c000b */
[----:B01----:R-:W-:Y:S01]  /*2b630*/  ENDCOLLECTIVE ;  /* 0x000000000000791b */ /* 0x003fe20003800000 */
.L_x_957:
[----:B------:R-:W-:Y:S01]  /*2b640*/  MOV R12, 0x1f ;  /* 0x0000001f000c7802 */ /* 0x000fe20000000f00 */
[----:B------:R-:W-:Y:S01]  /*2b650*/  IMAD.MOV.U32 R11, RZ, RZ, 0x1f ;  /* 0x0000001fff0b7424 */ /* 0x000fe200078e00ff */
[----:B------:R-:W-:-:S04]  /*2b660*/  SEL R2, R14, RZ, P5 ;  /* 0x000000ff0e027207 */ /* 0x000fc80002800000 */
[----:B------:R-:W-:-:S05]  /*2b670*/  IADD3 R2, R3, R2, RZ ;  /* 0x0000000203027210 */ /* 0x000fca0007ffe0ff */
[----:B------:R-:W-:-:S07]  /*2b680*/  IMAD.MOV.U32 R13, RZ, RZ, R2 ;  /* 0x000000ffff0d7224 */ /* 0x000fce00078e0002 */
[----:B------:R-:W-:Y:S05]  /*2b690*/  WARPSYNC.COLLECTIVE R15, `(.L_x_958) ;  /* 0x000000000f087348 */ /* 0x000fea0003c00000 */
[----:B------:R0:W1:Y:S02]  /*2b6a0*/  SHFL.IDX P6, R14, R13, R12, R11 ;  /* 0x0000000c0d0e7389 */ /* 0x00006400000c000b */
[----:B01----:R-:W-:Y:S01]  /*2b6b0*/  ENDCOLLECTIVE ;  /* 0x000000000000791b */ /* 0x003fe20003800000 */
.L_x_958:
[----:B------:R-:W-:Y:S05]  /*2b6c0*/  BRA `(.L_x_959) ;  /* 0xffffffb000047947 */ /* 0x000fea000383ffff */
.L_x_789:
[----:B------:R-:W-:Y:S01]  /*2b6d0*/  BSSY B0, `(.L_x_960) ;  /* 0x0000006000007945 */ /* 0x000fe20003800000 */
[----:B------:R-:W-:Y:S02]  /*2b6e0*/  PLOP3.LUT P6, PT, P6, PT, PT, 0x8, 0x0 ;  /* 0x000000000000781c */ /* 0x000fe400037ce170 */
[----:B------:R-:W-:-:S11]  /*2b6f0*/  MOV R15, 0xffffffff ;  /* 0xffffffff000f7802 */ /* 0x000fd60000000f00 */
[----:B0-----:R-:W-:Y:S05]  /*2b700*/  WARPSYNC.COLLECTIVE R15, `(.L_x_961) ;  /* 0x000000000f087348 */ /* 0x001fea0003c00000 */
[----:B------:R-:W-:Y:S01]  /*2b710*/  VOTE.ANY R14, PT, P6 ;  /* 0x00000000000e7806 */ /* 0x000fe200030e0100 */
[----:B0-----:R-:W-:Y:S06]  /*2b720*/  ENDCOLLECTIVE ;  /* 0x000000000000791b */ /* 0x001fec0003800000 */
.L_x_961:
[----:B------:R-:W-:Y:S05]  /*2b730*/  BSYNC B0 ;  /* 0x0000000000007941 */ /* 0x000fea0003800000 */
.L_x_960:
[----:B------:R-:W-:Y:S01]  /*2b740*/  IMAD.MOV.U32 R3, RZ, RZ, R14 ;  /* 0x000000ffff037224 */ /* 0x000fe200078e000e */
[----:B------:R-:W-:Y:S01]  /*2b750*/  MOV R13, R4 ;  /* 0x00000004000d7202 */ /* 0x000fe20000000f00 */
[----:B------:R-:W-:Y:S01]  /*2b760*/  IMAD.MOV.U32 R15, RZ, RZ, -0x1 ;  /* 0xffffffffff0f7424 */ /* 0x000fe200078e00ff */
[----:B------:R-:W-:Y:S01]  /*2b770*/  MOV R11, 0x1f ;  /* 0x0000001f000b7802 */ /* 0x000fe20000000f00 */
[----:B------:R-:W0:Y:S02]  /*2b780*/  POPC R0, R3 ;  /* 0x0000000300007309 */ /* 0x000e240000000000 */
[----:B0-----:R-:W-:-:S07]  /*2b790*/  IMAD.MOV.U32 R12, RZ, RZ, R0 ;  /* 0x000000ffff0c7224 */ /* 0x001fce00078e0000 */
[----:B------:R-:W-:Y:S05]  /*2b7a0*/  WARPSYNC.COLLECTIVE R15, `(.L_x_962) ;  /* 0x000000000f087348 */ /* 0x000fea0003c00000 */
[----:B------:R0:W1:Y:S02]  /*2b7b0*/  SHFL.IDX P6, R14, R13, R12, R11 ;  /* 0x0000000c0d0e7389 */ /* 0x00006400000c000b */
[----:B01----:R-:W-:Y:S01]  /*2b7c0*/  ENDCOLLECTIVE ;  /* 0x000000000000791b */ /* 0x003fe20003800000 */
.L_x_962:
[----:B------:R-:W-:Y:S01]  /*2b7d0*/  MOV R4, R14 ;  /* 0x0000000e00047202 */ /* 0x000fe20000000f00 */
[----:B------:R-:W-:Y:S06]  /*2b7e0*/  BRA `(.L_x_963) ;  /* 0xffffffac00f47947 */ /* 0x000fec000383ffff */
.L_x_791:
[----:B------:R-:W-:Y:S01]  /*2b7f0*/  BSSY B0, `(.L_x_964) ;  /* 0x0000007000007945 */ /* 0x000fe20003800000 */
[----:B------:R-:W-:Y:S01]  /*2b800*/  IMAD.MOV.U32 R13, RZ, RZ, R2 ;  /* 0x000000ffff0d7224 */ /* 0x000fe200078e0002 */
[----:B------:R-:W-:Y:S01]  /*2b810*/  MOV R11, 0x1f ;  /* 0x0000001f000b7802 */ /* 0x000fe20000000f00 */
[----:B------:R-:W-:-:S07]  /*2b820*/  IMAD.MOV.U32 R15, RZ, RZ, -0x1 ;  /* 0xffffffffff0f7424 */ /* 0x000fce00078e00ff */
[----:B012---:R-:W-:Y:S05]  /*2b830*/  WARPSYNC.COLLECTIVE R15, `(.L_x_965) ;  /* 0x000000000f087348 */ /* 0x007fea0003c00000 */
[----:B------:R3:W4:Y:S02]  /*2b840*/  SHFL.IDX P6, R14, R13, R12, R11 ;  /* 0x0000000c0d0e7389 */ /* 0x00072400000c000b */
[----:B01234-:R-:W-:Y:S01]  /*2b850*/  ENDCOLLECTIVE ;  /* 0x000000000000791b */ /* 0x01ffe20003800000 */
.L_x_965:
[----:B------:R-:W-:Y:S05]  /*2b860*/  BSYNC B0 ;  /* 0x0000000000007941 */ /* 0x000fea0003800000 */
.L_x_964:
[----:B------:R-:W-:Y:S05]  /*2b870*/  BRA `(.L_x_790) ;  /* 0xffffffac00ec7947 */ /* 0x000fea000383ffff */
.L_x_795:
[----:B0-----:R0:W1:Y:S02]  /*2b880*/  SYNCS.PHASECHK.TRANS64.TRYWAIT P0, [R5+URZ+0x38820], R0 ;  /* 0x03882000050075a7 */ /* 0x001064000800017f */
[----:B-1----:R-:W-:Y:S05]  /*2b890*/  @!P0 NANOSLEEP.SYNCS 0x989680 ;  /* 0x009896800000895d */ /* 0x002fea0003900000 */
[----:B------:R-:W1:Y:S02]  /*2b8a0*/  @!P0 SYNCS.PHASECHK.TRANS64 P0, [R5+URZ+0x38820], R0 ;  /* 0x03882000050085a7 */ /* 0x000e64000800007f */
[----:B-1----:R-:W-:Y:S05]  /*2b8b0*/  @!P0 BRA `(.L_x_795) ;  /* 0xfffffffc00f08947 */ /* 0x002fea000383ffff */
[----:B------:R-:W-:Y:S05]  /*2b8c0*/  BRA `(.L_x_966) ;  /* 0xffffffb000d87947 */ /* 0x000fea000383ffff */
.L_x_796:
[----:B------:R-:W1:Y:S01]  /*2b8d0*/  S2R R2, SR_TID.X ;  /* 0x0000000000027919 */ /* 0x000e620000002100 */
[----:B------:R-:W-:Y:S01]  /*2b8e0*/  BSSY B0, `(.L_x_967) ;  /* 0x000000a000007945 */ /* 0x000fe20003800000 */
[----:B------:R-:W-:Y:S01]  /*2b8f0*/  IMAD.MOV.U32 R12, RZ, RZ, RZ ;  /* 0x000000ffff0c7224 */ /* 0x000fe200078e00ff */
[----:B------:R-:W-:Y:S01]  /*2b900*/  MOV R11, 0x1f ;  /* 0x0000001f000b7802 */ /* 0x000fe20000000f00 */
[----:B------:R-:W-:Y:S01]  /*2b910*/  IMAD.MOV.U32 R15, RZ, RZ, -0x1 ;  /* 0xffffffffff0f7424 */ /* 0x000fe200078e00ff */
[----:B-1----:R-:W-:-:S04]  /*2b920*/  SHF.R.U32.HI R2, RZ, 0x5, R2 ;  /* 0x00000005ff027819 */ /* 0x002fc80000011602 */
[----:B------:R-:W-:-:S04]  /*2b930*/  LOP3.LUT R2, R2, 0x3, RZ, 0xc0, !PT ;  /* 0x0000000302027812 */ /* 0x000fc800078ec0ff */
[----:B------:R-:W-:-:S07]  /*2b940*/  MOV R13, R2 ;  /* 0x00000002000d7202 */ /* 0x000fce0000000f00 */
[----:B0-2---:R-:W-:Y:S05]  /*2b950*/  WARPSYNC.COLLECTIVE R15, `(.L_x_968) ;  /* 0x000000000f087348 */ /* 0x005fea0003c00000 */
[----:B------:R1:W3:Y:S02]  /*2b960*/  SHFL.IDX P6, R14, R13, R12, R11 ;  /* 0x0000000c0d0e7389 */ /* 0x0002e400000c000b */
[----:B0123--:R-:W-:Y:S01]  /*2b970*/  ENDCOLLECTIVE ;  /* 0x000000000000791b */ /* 0x00ffe20003800000 */
.L_x_968:
[----:B------:R-:W-:Y:S05]  /*2b980*/  BSYNC B0 ;  /* 0x0000000000007941 */ /* 0x000fea0003800000 */
.L_x_967:
[----:B------:R-:W-:Y:S05]  /*2b990*/  BRA `(.L_x_969) ;  /* 0xffffffb000c07947 */ /* 0x000fea000383ffff */
.L_x_797:
[----:B------:R-:W-:Y:S01]  /*2b9a0*/  BSSY B0, `(.L_x_970) ;  /* 0x0000006000007945 */ /* 0x000fe20003800000 */
[----:B------:R-:W-:-:S07]  /*2b9b0*/  MOV R15, 0xffffffff ;  /* 0xffffffff000f7802 */ /* 0x000fce0000000f00 */
[----:B0-2---:R-:W-:Y:S05]  /*2b9c0*/  WARPSYNC.COLLECTIVE R15, `(.L_x_971) ;  /* 0x000000000f0c7348 */ /* 0x005fea0003c00000 */
[----:B------:R-:W-:Y:S02]  /*2b9d0*/  ELECT P6, UR62, PT ;  /* 0x00000000003e782f */ /* 0x000fe400038c0000 */
[----:B------:R-:W-:Y:S01]  /*2b9e0*/  MOV R14, UR62 ;  /* 0x0000003e000e7c02 */ /* 0x000fe20008000f00 */
[----:B0-2---:R-:W-:Y:S10]  /*2b9f0*/  ENDCOLLECTIVE ;  /* 0x000000000000791b */ /* 0x005ff40003800000 */
.L_x_971:
[----:B------:R-:W-:Y:S05]  /*2ba00*/  BSYNC B0 ;  /* 0x0000000000007941 */ /* 0x000fea0003800000 */
.L_x_970:
[----:B------:R-:W-:Y:S05]  /*2ba10*/  BRA `(.L_x_972) ;  /* 0xffffffb000b47947 */ /* 0x000fea000383ffff */
.L_x_799:
[----:B0-----:R0:W1:Y:S02]  /*2ba20*/  SYNCS.PHASECHK.TRANS64.TRYWAIT P1, [R3+URZ+0x38840], R2 ;  /* 0x03884002030075a7 */ /* 0x001064000802017f */
[----:B-1----:R-:W-:Y:S05]  /*2ba30*/  @!P1 NANOSLEEP.SYNCS 0x989680 ;  /* 0x009896800000995d */ /* 0x002fea0003900000 */
[----:B------:R-:W1:Y:S02]  /*2ba40*/  @!P1 SYNCS.PHASECHK.TRANS64 P1, [R3+URZ+0x38840], R2 ;  /* 0x03884002030095a7 */ /* 0x000e64000802007f */
[----:B-1----:R-:W-:Y:S05]  /*2ba50*/  @!P1 BRA `(.L_x_799) ;  /* 0xfffffffc00f09947 */ /* 0x002fea000383ffff */
[----:B------:R-:W-:Y:S05]  /*2ba60*/  BRA `(.L_x_973) ;  /* 0xffffffb000d47947 */ /* 0x000fea000383ffff */
.L_x_801:
[----:B-1----:R1:W3:Y:S02]  /*2ba70*/  SYNCS.PHASECHK.TRANS64.TRYWAIT P1, [R27+URZ+0x38840], R0 ;  /* 0x038840001b0075a7 */ /* 0x0022e4000802017f */
[----:B---3--:R-:W-:Y:S05]  /*2ba80*/  @!P1 NANOSLEEP.SYNCS 0x989680 ;  /* 0x009896800000995d */ /* 0x008fea0003900000 */
[----:B------:R-:W3:Y:S02]  /*2ba90*/  @!P1 SYNCS.PHASECHK.TRANS64 P1, [R27+URZ+0x38840], R0 ;  /* 0x038840001b0095a7 */ /* 0x000ee4000802007f */
[----:B---3--:R-:W-:Y:S05]  /*2baa0*/  @!P1 BRA `(.L_x_801) ;  /* 0xfffffffc00f09947 */ /* 0x008fea000383ffff */
[----:B------:R-:W-:Y:S05]  /*2bab0*/  BRA `(.L_x_974) ;  /* 0xffffffb000e07947 */ /* 0x000fea000383ffff */
.L_x_803:
[----:B---3--:R3:W4:Y:S02]  /*2bac0*/  SYNCS.PHASECHK.TRANS64.TRYWAIT P1, [R3+URZ+0x38860], R2 ;  /* 0x03886002030075a7 */ /* 0x008724000802017f */
[----:B----4-:R-:W-:Y:S05]  /*2bad0*/  @!P1 NANOSLEEP.SYNCS 0x989680 ;  /* 0x009896800000995d */ /* 0x010fea0003900000 */
[----:B------:R-:W4:Y:S02]  /*2bae0*/  @!P1 SYNCS.PHASECHK.TRANS64 P1, [R3+URZ+0x38860], R2 ;  /* 0x03886002030095a7 */ /* 0x000f24000802007f */
[----:B----4-:R-:W-:Y:S05]  /*2baf0*/  @!P1 BRA `(.L_x_803) ;  /* 0xfffffffc00f09947 */ /* 0x010fea000383ffff */
[----:B------:R-:W-:Y:S05]  /*2bb00*/  BRA `(.L_x_975) ;  /* 0xffffffb000dc7947 */ /* 0x000fea000383ffff */
.L_x_976:
        /* <DEDUP_REMOVED lines=15> */
.L_x_15838:


//--------------------- .text._ZN7cutlass13device_kernelIN5flash11enable_sm90INS1_16FlashAttnFwdSm90INS1_25CollectiveMainloopFwdSm90ILi2EN4cute5tupleIJNS5_1CILi1EEES8_S8_EEENS6_IJNS7_ILi128EEENS7_ILi64EEENS7_ILi256EEEEEELi256ENS_6half_tEfNS_4arch4Sm90ELb0ELb1ELb0ELb0ELb1ELb0ELb0ELb1ELb1ELb1ELb0ELb0EEENS1_21CollectiveEpilogueFwdINS6_IJSA_SC_SB_EEES9_SE_SG_Li256ELb0ELb1ELb0ELb0EEENS1_30DynamicPersistentTileSchedulerILi256ELi128ELb0ELb1ELb1EEEEEEEEEvNT_6ParamsE --------------------------
	.section	.text._ZN7cutlass13device_kernelIN5flash11enable_sm90INS1_16FlashAttnFwdSm90INS1_25CollectiveMainloopFwdSm90ILi2EN4cute5tupleIJNS5_1CILi1EEES8_S8_EEENS6_IJNS7_ILi128EEENS7_ILi64EEENS7_ILi256EEEEEELi256ENS_6half_tEfNS_4arch4Sm90ELb0ELb1ELb0ELb0ELb1ELb0ELb0ELb1ELb1ELb1ELb0ELb0EEENS1_21CollectiveEpilogueFwdINS6_IJSA_SC_SB_EEES9_SE_SG_Li256ELb0ELb1ELb0ELb0EEENS1_30DynamicPersistentTileSchedulerILi256ELi128ELb0ELb1ELb1EEEEEEEEEvNT_6ParamsE,"ax",@progbits
	.align	128
.text._ZN7cutlass13device_kernelIN5flash11enable_sm90INS1_16FlashAttnFwdSm90INS1_25CollectiveMainloopFwdSm90ILi2EN4cute5tupleIJNS5_1CILi1EEES8_S8_EEENS6_IJNS7_ILi128EEENS7_ILi64EEENS7_ILi256EEEEEELi256ENS_6half_tEfNS_4arch4Sm90ELb0ELb1ELb0ELb0ELb1ELb0ELb0ELb1ELb1ELb1ELb0ELb0EEENS1_21CollectiveEpilogueFwdINS6_IJSA_SC_SB_EEES9_SE_SG_Li256ELb0ELb1ELb0ELb0EEENS1_30DynamicPersistentTileSchedulerILi256ELi128ELb0ELb1ELb1EEEEEEEEEvNT_6ParamsE:
        .type           _ZN7cutlass13device_kernelIN5flash11enable_sm90INS1_16FlashAttnFwdSm90INS1_25CollectiveMainloopFwdSm90ILi2EN4cute5tupleIJNS5_1CILi1EEES8_S8_EEENS6_IJNS7_ILi128EEENS7_ILi64EEENS7_ILi256EEEEEELi256ENS_6half_tEfNS_4arch4Sm90ELb0ELb1ELb0ELb0ELb1ELb0ELb0ELb1ELb1ELb1ELb0ELb0EEENS1_21CollectiveEpilogueFwdINS6_IJSA_SC_SB_EEES9_SE_SG_Li256ELb0ELb1ELb0ELb0EEENS1_30DynamicPersistentTileSchedulerILi256ELi128ELb0ELb1ELb1EEEEEEEEEvNT_6ParamsE,@function
        .size           _ZN7cutlass13device_kernelIN5flash11enable_sm90INS1_16FlashAttnFwdSm90INS1_25CollectiveMainloopFwdSm90ILi2EN4cute5tupleIJNS5_1CILi1EEES8_S8_EEENS6_IJNS7_ILi128EEENS7_ILi64EEENS7_ILi256EEEEEELi256ENS_6half_tEfNS_4arch4Sm90ELb0ELb1ELb0ELb0ELb1ELb0ELb0ELb1ELb1ELb1ELb0ELb0EEENS1_21CollectiveEpilogueFwdINS6_IJSA_SC_SB_EEES9_SE_SG_Li256ELb0ELb1ELb0ELb0EEENS1_30DynamicPersistentTileSchedulerILi256ELi128ELb0ELb1ELb1EEEEEEEEEvNT_6ParamsE,(.L_x_15839 - _ZN7cutlass13device_kernelIN5flash11enable_sm90INS1_16FlashAttnFwdSm90INS1_25CollectiveMainloopFwdSm90ILi2EN4cute5tupleIJNS5_1CILi1EEES8_S8_EEENS6_IJNS7_ILi128EEENS7_ILi64EEENS7_ILi256EEEEEELi256ENS_6half_tEfNS_4arch4Sm90ELb0ELb1ELb0ELb0ELb1ELb0ELb0ELb1ELb1ELb1ELb0ELb0EEENS1_21CollectiveEpilogueFwdINS6_IJSA_SC_SB_EEES9_SE_SG_Li256ELb0ELb1ELb0ELb0EEENS1_30DynamicPersistentTileSchedulerILi256ELi128ELb0ELb1ELb1EEEEEEEEEvNT_6ParamsE)
        .other          _ZN7cutlass13device_kernelIN5flash11enable_sm90INS1_16FlashAttnFwdSm90INS1_25CollectiveMainloopFwdSm90ILi2EN4cute5tupleIJNS5_1CILi1EEES8_S8_EEENS6_IJNS7_ILi128EEENS7_ILi64EEENS7_ILi256EEEEEELi256ENS_6half_tEfNS_4arch4Sm90ELb0ELb1ELb0ELb0ELb1ELb0ELb0ELb1ELb1ELb1ELb0ELb0EEENS1_21CollectiveEpilogueFwdINS6_IJSA_SC_SB_EEES9_SE_SG_Li256ELb0ELb1ELb0ELb0EEENS1_30DynamicPersistentTileSchedulerILi256ELi128ELb0ELb1ELb1EEEEEEEEEvNT_6ParamsE,@"STO_CUDA_ENTRY STV_DEFAULT"
_ZN7cutlass13device_kernelIN5flash11enable_sm90INS1_16FlashAttnFwdSm90INS1_25CollectiveMainloopFwdSm90ILi2EN4cute5tupleIJNS5_1CILi1EEES8_S8_EEENS6_IJNS7_ILi128EEENS7_ILi64EEENS7_ILi256EEEEEELi256ENS_6half_tEfNS_4arch4Sm90ELb0ELb1ELb0ELb0ELb1ELb0ELb0ELb1ELb1ELb1ELb0ELb0EEENS1_21CollectiveEpilogueFwdINS6_IJSA_SC_SB_EEES9_SE_SG_Li256ELb0ELb1ELb0ELb0EEENS1_30DynamicPersistentTileSchedulerILi256ELi128ELb0ELb1ELb1EEEEEEEEEvNT_6ParamsE:
        /* <DEDUP_REMOVED lines=45> */
.L_x_977:
        /* <DEDUP_REMOVED lines=22> */
.L_x_978:
        /* <DEDUP_REMOVED lines=18> */
.L_x_979:
        /* <DEDUP_REMOVED lines=22> */
.L_x_980:
        /* <DEDUP_REMOVED lines=23> */
.L_x_981:
        /* <DEDUP_REMOVED lines=10> */
.L_x_983:
[----:B------:R-:W-:-:S08]  /*08c0*/  NOP ;  /* 0x0000000000007918 */ /* 0x000fd00000000000 */
[----:B------:R-:W1:Y:S02]  /*08d0*/  USETMAXREG.TRY_ALLOC.CTAPOOL UP0, 0xe8 ;  /* 0x000000e8000079c8 */ /* 0x000e640008000600 */
[----:B-1----:R-:W-:-:S13]  /*08e0*/  PLOP3.LUT P0, PT, PT, PT, UP0, 0x80, 0x0 ;  /* 0x000000000000781c */ /* 0x002fda0003f0f008 */
[----:B------:R-:W-:Y:S05]  /*08f0*/  @!P0 BRA `(.L_x_983) ;  /* 0xfffffffc00f08947 */ /* 0x000fea000383ffff */
[----:B------:R-:W1:Y:S08]  /*0900*/  S2UR UR4, SR_CTAID.X ;  /* 0x00000000000479c3 */ /* 0x000e700000002500 */
[----:B------:R-:W-:Y:S08]  /*0910*/  BAR.ARV 0x4, 0x180 ;  /* 0x0106000000007b1d */ /* 0x000ff00000002000 */
[----:B------:R-:W1:Y:S08]  /*0920*/  LDC R0, c[0x0][0xc38] ;  /* 0x00030e00ff007b82 */ /* 0x000e700000000800 */
[----:B------:R-:W-:Y:S06]  /*0930*/  BAR.ARV 0x8, 0x180 ;  /* 0x0206000000007b1d */ /* 0x000fec0000002000 */
[----:B-1----:R-:W-:-:S13]  /*0940*/  ISETP.LE.AND P0, PT, R0, UR4, PT ;  /* 0x0000000400007c0c */ /* 0x002fda000bf03270 */
[----:B------:R-:W-:Y:S05]  /*0950*/  @P0 EXIT ;  /* 0x000000000000094d */ /* 0x000fea0003800000 */
[----:B0-----:R-:W2:Y:S01]  /*0960*/  LDL R2, [R1+0x4] ;  /* 0x0000040001027983 */ /* 0x001ea20000100800 */
[----:B------:R-:W-:Y:S01]  /*0970*/  VIADD R218, R5, 0xffffff80 ;  /* 0xffffff8005da7836 */ /* 0x000fe20000000000 */
[----:B------:R-:W-:Y:S01]  /*0980*/  UMOV UR38, URZ ;  /* 0x0000003f00267c82 */ /* 0x000fe20008000000 */
[----:B------:R-:W-:-:S03]  /*0990*/  UMOV UR39, URZ ;  /* 0x0000003f00277c82 */ /* 0x000fc60008000000 */
[----:B------:R-:W-:-:S04]  /*09a0*/  SHF.R.S32.HI R3, RZ, 0x1f, R218 ;  /* 0x0000001fff037819 */ /* 0x000fc800000114da */
[CC--:B------:R-:W-:Y:S02]  /*09b0*/  LEA.HI R5, R3.reuse, R218.reuse, RZ, 0x7 ;  /* 0x000000da03057211 */ /* 0x0c0fe400078f38ff */
[----:B------:R-:W-:Y:S02]  /*09c0*/  LEA.HI R0, R3, R218, RZ, 0x4 ;  /* 0x000000da03007211 */ /* 0x000fe400078f20ff */
[----:B------:R-:W-:Y:S02]  /*09d0*/  LOP3.LUT R209, R5, 0xffffff80, RZ, 0xc0, !PT ;  /* 0xffffff8005d17812 */ /* 0x000fe400078ec0ff */
[----:B------:R-:W-:Y:S02]  /*09e0*/  SHF.R.S32.HI R9, RZ, 0x4, R0 ;  /* 0x00000004ff097819 */ /* 0x000fe40000011400 */
[----:B------:R-:W-:Y:S01]  /*09f0*/  LOP3.LUT R7, R0, 0x3fffff0, RZ, 0xc0, !PT ;  /* 0x03fffff000077812 */ /* 0x000fe200078ec0ff */
[----:B------:R-:W-:Y:S01]  /*0a00*/  IMAD.IADD R209, R218, 0x1, -R209 ;  /* 0x00000001dad17824 */ /* 0x000fe200078e0ad1 */
[----:B------:R-:W-:-:S02]  /*0a10*/  LEA.HI R0, R0, R9, RZ, 0x1 ;  /* 0x0000000900007211 */ /* 0x000fc400078f08ff */
[----:B------:R-:W-:Y:S01]  /*0a20*/  LEA.HI R10, R3, R218, RZ, 0x2 ;  /* 0x000000da030a7211 */ /* 0x000fe200078f10ff */
[----:B------:R-:W-:Y:S01]  /*0a30*/  IMAD.IADD R7, R218, 0x1, -R7 ;  /* 0x00000001da077824 */ /* 0x000fe200078e0a07 */
[----:B------:R-:W-:Y:S02]  /*0a40*/  SHF.R.S32.HI R4, RZ, 0x1f, R209 ;  /* 0x0000001fff047819 */ /* 0x000fe400000114d1 */
[----:B------:R-:W-:Y:S02]  /*0a50*/  LOP3.LUT R0, R0, 0x1ffffffe, RZ, 0xc0, !PT ;  /* 0x1ffffffe00007812 */ /* 0x000fe400078ec0ff */
[----:B------:R-:W-:Y:S02]  /*0a60*/  LEA.HI R6, R4, R209, RZ, 0x2 ;  /* 0x000000d104067211 */ /* 0x000fe400078f10ff */
[----:B------:R-:W-:Y:S01]  /*0a70*/  SHF.R.S32.HI R210, RZ, 0x7, R5 ;  /* 0x00000007ffd27819 */ /* 0x000fe20000011405 */
[----:B------:R-:W-:Y:S01]  /*0a80*/  IMAD.IADD R0, R9, 0x1, -R0 ;  /* 0x0000000109007824 */ /* 0x000fe200078e0a00 */
[----:B------:R-:W-:-:S02]  /*0a90*/  SHF.R.S32.HI R8, RZ, 0x2, R6 ;  /* 0x00000002ff087819 */ /* 0x000fc40000011406 */
[----:B------:R-:W-:Y:S02]  /*0aa0*/  SHF.R.S32.HI R11, RZ, 0x1f, R6 ;  /* 0x0000001fff0b7819 */ /* 0x000fe40000011406 */
[----:B------:R-:W-:Y:S02]  /*0ab0*/  LOP3.LUT R9, R10, 0xfffffffc, RZ, 0xc0, !PT ;  /* 0xfffffffc0a097812 */ /* 0x000fe400078ec0ff */
[----:B------:R-:W-:Y:S02]  /*0ac0*/  LEA.HI R11, R11, R8, RZ, 0x3 ;  /* 0x000000080b0b7211 */ /* 0x000fe400078f18ff */
[----:B------:R-:W-:Y:S02]  /*0ad0*/  LEA.HI R5, R5, R210, RZ, 0x1 ;  /* 0x000000d205057211 */ /* 0x000fe400078f08ff */
[----:B------:R-:W-:Y:S02]  /*0ae0*/  LOP3.LUT R11, R11, 0xfffffff8, RZ, 0xc0, !PT ;  /* 0xfffffff80b0b7812 */ /* 0x000fe400078ec0ff */
[----:B------:R-:W-:-:S02]  /*0af0*/  LEA.HI R4, R4, R209, RZ, 0x5 ;  /* 0x000000d104047211 */ /* 0x000fc400078f28ff */
[----:B------:R-:W-:Y:S01]  /*0b00*/  LOP3.LUT R6, R6, 0x7ffffffc, RZ, 0xc0, !PT ;  /* 0x7ffffffc06067812 */ /* 0x000fe200078ec0ff */
[----:B------:R-:W-:Y:S01]  /*0b10*/  IMAD.IADD R11, R8, 0x1, -R11 ;  /* 0x00000001080b7824 */ /* 0x000fe200078e0a0b */
[----:B------:R-:W-:-:S03]  /*0b20*/  SHF.R.S32.HI R4, RZ, 0x5, R4 ;  /* 0x00000005ff047819 */ /* 0x000fc60000011404 */
[----:B------:R-:W-:Y:S02]  /*0b30*/  IMAD.IADD R19, R209, 0x1, -R6 ;  /* 0x00000001d1137824 */ /* 0x000fe400078e0a06 */
[----:B------:R-:W-:Y:S01]  /*0b40*/  IMAD R4, R4, 0x10, R11 ;  /* 0x0000001004047824 */ /* 0x000fe200078e020b */
[----:B--2---:R-:W-:Y:S02]  /*0b50*/  R2UR UR5, R2 ;  /* 0x00000000020572ca */ /* 0x004fe400000e0000 */
[CC--:B------:R-:W-:Y:S02]  /*0b60*/  LEA.HI R2, R3.reuse, R218.reuse, RZ, 0x5 ;  /* 0x000000da03027211 */ /* 0x0c0fe400078f28ff */
[----:B------:R-:W-:-:S03]  /*0b70*/  LEA.HI R3, R3, R218, RZ, 0x3 ;  /* 0x000000da03037211 */ /* 0x000fc600078f18ff */
[----:B------:R-:W-:Y:S01]  /*0b80*/  IMAD.SHL.U32 R2, R2, 0x20, RZ ;  /* 0x0000002002027824 */ /* 0x000fe200078e00ff */
[----:B------:R-:W-:-:S04]  /*0b90*/  SHF.R.S32.HI R207, RZ, 0x3, R3 ;  /* 0x00000003ffcf7819 */ /* 0x000fc80000011403 */
[----:B------:R-:W-:Y:S01]  /*0ba0*/  LOP3.LUT R2, R2, 0xfffffc00, RZ, 0xc0, !PT ;  /* 0xfffffc0002027812 */ /* 0x000fe200078ec0ff */
[----:B------:R-:W-:-:S03]  /*0bb0*/  ULOP3.LUT UR6, UR5, 0x1, URZ, 0xfc, !UPT ;  /* 0x0000000105067892 */ /* 0x000fc6000f8efc3f */
[----:B------:R-:W-:Y:S01]  /*0bc0*/  UMOV UR5, URZ ;  /* 0x0000003f00057c82 */ /* 0x000fe20008000000 */
[----:B------:R-:W-:Y:S02]  /*0bd0*/  IMAD R7, R7, 0x40, R2 ;  /* 0x0000004007077824 */ /* 0x000fe400078e0202 */
[----:B------:R-:W-:Y:S01]  /*0be0*/  IMAD.IADD R2, R218, 0x1, -R9 ;  /* 0x00000001da027824 */ /* 0x000fe200078e0a09 */
[----:B------:R-:W-:Y:S01]  /*0bf0*/  LOP3.LUT R9, R5, 0x3fffffe, RZ, 0xc0, !PT ;  /* 0x03fffffe05097812 */ /* 0x000fe200078ec0ff */
[----:B------:R-:W-:Y:S01]  /*0c00*/  IMAD R212, R0, 0x8, R7 ;  /* 0x0000000800d47824 */ /* 0x000fe200078e0207 */
[----:B------:R-:W-:Y:S01]  /*0c10*/  LOP3.LUT R5, R3, 0xfffffff8, RZ, 0xc0, !PT ;  /* 0xfffffff803057812 */ /* 0x000fe200078ec0ff */
[----:B------:R-:W-:Y:S01]  /*0c20*/  IMAD.U32 R213, RZ, RZ, UR6 ;  /* 0x00000006ffd57e24 */ /* 0x000fe2000f8e00ff */
[----:B------:R-:W-:Y:S01]  /*0c30*/  LEA.HI R8, R2, R2, RZ, 0x1 ;  /* 0x0000000202087211 */ /* 0x000fe200078f08ff */
[----:B------:R-:W-:Y:S02]  /*0c40*/  IMAD.IADD R9, R210, 0x1, -R9 ;  /* 0x00000001d2097824 */ /* 0x000fe400078e0a09 */
[----:B------:R-:W-:Y:S01]  /*0c50*/  IMAD.IADD R204, R218, 0x1, -R5 ;  /* 0x00000001dacc7824 */ /* 0x000fe200078e0a05 */
[----:B------:R-:W-:Y:S01]  /*0c60*/  LOP3.LUT R11, R8, 0x1ffffffe, RZ, 0xc0, !PT ;  /* 0x1ffffffe080b7812 */ /* 0x000fe200078ec0ff */
[----:B------:R-:W-:-:S02]  /*0c70*/  IMAD R211, R9, 0x40, R4 ;  /* 0x0000004009d37824 */ /* 0x000fc400078e0204 */
[----:B------:R-:W-:Y:S02]  /*0c80*/  IMAD.SHL.U32 R22, R204, 0x8, RZ ;  /* 0x00000008cc167824 */ /* 0x000fe400078e00ff */
[----:B------:R-:W-:Y:S02]  /*0c90*/  IMAD.IADD R2, R2, 0x1, -R11 ;  /* 0x0000000102027824 */ /* 0x000fe400078e0a0b */
[C---:B------:R-:W-:Y:S01]  /*0ca0*/  VIADD R201, R22.reuse, 0x80 ;  /* 0x0000008016c97836 */ /* 0x040fe20000000000 */
[C---:B------:R-:W-:Y:S01]  /*0cb0*/  IADD3 R202, R22.reuse, 0x40, RZ ;  /* 0x0000004016ca7810 */ /* 0x040fe20007ffe0ff */
[----:B------:R-:W-:Y:S01]  /*0cc0*/  VIADD R203, R22, 0xc0 ;  /* 0x000000c016cb7836 */ /* 0x000fe20000000000 */
[----:B------:R-:W-:Y:S01]  /*0cd0*/  SHF.R.S32.HI R217, RZ, 0x1f, R22 ;  /* 0x0000001fffd97819 */ /* 0x000fe20000011416 */
[----:B------:R-:W-:Y:S01]  /*0ce0*/  IMAD.U32 R208, RZ, RZ, UR5 ;  /* 0x00000005ffd07e24 */ /* 0x000fe2000f8e00ff */
[----:B------:R-:W-:Y:S01]  /*0cf0*/  SHF.R.S32.HI R216, RZ, 0x1f, R202 ;  /* 0x0000001fffd87819 */ /* 0x000fe200000114ca */
[----:B------:R-:W-:Y:S01]  /*0d00*/  IMAD R23, R2, 0x8, R211 ;  /* 0x0000000802177824 */ /* 0x000fe200078e02d3 */
[----:B------:R-:W-:-:S02]  /*0d10*/  SHF.R.S32.HI R215, RZ, 0x1f, R201 ;  /* 0x0000001fffd77819 */ /* 0x000fc400000114c9 */
[----:B------:R-:W-:-:S07]  /*0d20*/  SHF.R.S32.HI R214, RZ, 0x1f, R203 ;  /* 0x0000001fffd67819 */ /* 0x000fce00000114cb */
.L_x_1088:
[----:B------:R-:W-:Y:S01]  /*0d30*/  ULDC UR5, c[0x0][0xc60] ;  /* 0x0003180000057ab9 */ /* 0x000fe20000000800 */
[----:B------:R-:W-:Y:S01]  /*0d40*/  UMOV UR8, UR4 ;  /* 0x0000000400087c82 */ /* 0x000fe20008000000 */
[----:B------:R-:W-:-:S11]  /*0d50*/  UISETP.NE.AND UP0, UPT, UR5, 0x1, UPT ;  /* 0x000000010500788c */ /* 0x000fd6000bf05270 */
[----:B------:R-:W-:Y:S01]  /*0d60*/  @UP0 ULDC UR6, c[0x0][0xc64] ;  /* 0x0003190000060ab9 */ /* 0x000fe20000000800 */
[----:B------:R-:W-:Y:S01]  /*0d70*/  @UP0 ULDC UR9, c[0x0][0xc68] ;  /* 0x00031a0000090ab9 */ /* 0x000fe20000000800 */
[----:B------:R-:W-:-:S04]  /*0d80*/  UIMAD.WIDE.U32 UR6, UR4, UR6, URZ ;  /* 0x00000006040672a5 */ /* 0x000fc8000f8e003f */
[----:B------:R-:W-:-:S03]  /*0d90*/  @UP0 USHF.R.U32.HI UR8, URZ, UR9, UR7 ;  /* 0x000000093f080299 */ /* 0x000fc60008011607 */
[----:B------:R-:W-:Y:S02]  /*0da0*/  ULDC UR6, c[0x0][0xc78] ;  /* 0x00031e0000067ab9 */ /* 0x000fe40000000800 */
[----:B------:R-:W-:Y:S02]  /*0db0*/  UISETP.GE.AND UP0, UPT, UR8, UR6, UPT ;  /* 0x000000060800728c */ /* 0x000fe4000bf06270 */
[----:B------:R-:W-:-:S04]  /*0dc0*/  UIADD3 UR6, -UR8, URZ, URZ ;  /* 0x0000003f08067290 */ /* 0x000fc8000fffe13f */
[----:B------:R-:W-:Y:S01]  /*0dd0*/  PLOP3.LUT P0, PT, PT, PT, UP0, 0x80, 0x0 ;  /* 0x000000000000781c */ /* 0x000fe20003f0f008 */
[----:B------:R-:W-:-:S12]  /*0de0*/  UIMAD UR9, UR5, UR6, UR4 ;  /* 0x00000006050972a4 */ /* 0x000fd8000f8e0204 */
[----:B01234-:R-:W-:Y:S05]  /*0df0*/  @!P0 BRA `(.L_x_984) ;  /* 0x0000000000208947 */ /* 0x01ffea0003800000 */
[----:B------:R-:W-:Y:S01]  /*0e00*/  ULDC UR7, c[0x0][0xc6c] ;  /* 0x00031b0000077ab9 */ /* 0x000fe20000000800 */
[----:B------:R-:W-:Y:S01]  /*0e10*/  UMOV UR6, UR9 ;  /* 0x0000000900067c82 */ /* 0x000fe20008000000 */
[----:B------:R-:W-:-:S11]  /*0e20*/  UISETP.NE.AND UP0, UPT, UR7, 0x1, UPT ;  /* 0x000000010700788c */ /* 0x000fd6000bf05270 */
[----:B------:R-:W-:Y:S02]  /*0e30*/  @UP0 ULDC.64 UR10, c[0x0][0xc70] ;  /* 0x00031c00000a0ab9 */ /* 0x000fe40000000a00 */
[----:B------:R-:W-:-:S04]  /*0e40*/  UIMAD.WIDE.U32 UR4, UR9, UR10, URZ ;  /* 0x0000000a090472a5 */ /* 0x000fc8000f8e003f */
[----:B------:R-:W-:-:S04]  /*0e50*/  @UP0 USHF.R.U32.HI UR6, URZ, UR11, UR5 ;  /* 0x0000000b3f060299 */ /* 0x000fc80008011605 */
[----:B------:R-:W-:Y:S01]  /*0e60*/  UIMAD UR4, UR6, UR7, URZ ;  /* 0x00000007060472a4 */ /* 0x000fe2000f8e023f */
[----:B------:R-:W-:Y:S11]  /*0e70*/  BRA `(.L_x_985) ;  /* 0x00000000001c7947 */ /* 0x000ff60003800000 */
.L_x_984:
[----:B------:R-:W-:Y:S01]  /*0e80*/  ULDC UR7, c[0x0][0xc54] ;  /* 0x0003150000077ab9 */ /* 0x000fe20000000800 */
[----:B------:R-:W-:Y:S01]  /*0e90*/  UMOV UR6, UR9 ;  /* 0x0000000900067c82 */ /* 0x000fe20008000000 */
[----:B------:R-:W-:-:S11]  /*0ea0*/  UISETP.NE.AND UP0, UPT, UR7, 0x1, UPT ;  /* 0x000000010700788c */ /* 0x000fd6000bf05270 */
[----:B------:R-:W-:Y:S02]  /*0eb0*/  @UP0 ULDC.64 UR10, c[0x0][0xc58] ;  /* 0x00031600000a0ab9 */ /* 0x000fe40000000a00 */
[----:B------:R-:W-:-:S04]  /*0ec0*/  UIMAD.WIDE.U32 UR4, UR9, UR10, URZ ;  /* 0x0000000a090472a5 */ /* 0x000fc8000f8e003f */
[----:B------:R-:W-:-:S04]  /*0ed0*/  @UP0 USHF.R.U32.HI UR6, URZ, UR11, UR5 ;  /* 0x0000000b3f060299 */ /* 0x000fc80008011605 */
[----:B------:R-:W-:-:S12]  /*0ee0*/  UIMAD UR4, UR6, UR7, URZ ;  /* 0x00000007060472a4 */ /* 0x000fd8000f8e023f */
.L_x_985:
[----:B------:R-:W-:Y:S01]  /*0ef0*/  ULOP3.LUT UR6, URZ, UR6, URZ, 0x33, !UPT ;  /* 0x000000063f067292 */ /* 0x000fe2000f8e333f */
[----:B------:R-:W-:Y:S01]  /*0f00*/  ULDC UR12, c[0x0][0xc48] ;  /* 0x00031200000c7ab9 */ /* 0x000fe20000000800 */
[----:B------:R-:W-:Y:S01]  /*0f10*/  ULDC UR7, c[0x0][0x448] ;  /* 0x0001120000077ab9 */ /* 0x000fe20000000800 */
[----:B------:R-:W-:Y:S01]  /*0f20*/  ULDC UR5, c[0x0][0xc3c] ;  /* 0x00030f0000057ab9 */ /* 0x000fe20000000800 */
[----:B------:R-:W-:Y:S02]  /*0f30*/  UISETP.NE.AND UP1, UPT, UR12, 0x1, UPT ;  /* 0x000000010c00788c */ /* 0x000fe4000bf25270 */
[----:B------:R-:W-:Y:S02]  /*0f40*/  UISETP.NE.AND UP3, UPT, UR7, 0x1, UPT ;  /* 0x000000010700788c */ /* 0x000fe4000bf65270 */
[----:B------:R-:W-:Y:S01]  /*0f50*/  UIADD3 UR6, UR6, UR5, URZ ;  /* 0x0000000506067290 */ /* 0x000fe2000fffe03f */
[----:B------:R-:W-:Y:S01]  /*0f60*/  ULDC.64 UR10, c[0x0][0x418] ;  /* 0x00010600000a7ab9 */ /* 0x000fe20000000a00 */
[----:B------:R-:W-:-:S02]  /*0f70*/  UIADD3 UR4, UR9, -UR4, URZ ;  /* 0x8000000409047290 */ /* 0x000fc4000fffe03f */
[----:B------:R-:W-:Y:S02]  /*0f80*/  UISETP.NE.U32.AND UP0, UPT, UR10, URZ, UPT ;  /* 0x0000003f0a00728c */ /* 0x000fe4000bf05070 */
[----:B------:R-:W-:Y:S01]  /*0f90*/  USHF.L.U32 UR43, UR6, 0x7, URZ ;  /* 0x00000007062b7899 */ /* 0x000fe2000800063f */
[----:B------:R-:W-:Y:S01]  /*0fa0*/  ULDC UR14, c[0x0][0xc54] ;  /* 0x00031500000e7ab9 */ /* 0x000fe20000000800 */
[----:B------:R-:W-:Y:S02]  /*0fb0*/  UISETP.NE.AND.EX UP0, UPT, UR11, URZ, UPT, UP0 ;  /* 0x0000003f0b00728c */ /* 0x000fe4000bf05300 */
[----:B------:R-:W-:Y:S02]  /*0fc0*/  UIMAD UR14, UR8, UR14, UR4 ;  /* 0x0000000e080e72a4 */ /* 0x000fe4000f8e0204 */
[----:B------:R-:W-:Y:S01]  /*0fd0*/  UIADD3 UR10, UR43, 0x7f, URZ ;  /* 0x0000007f2b0a7890 */ /* 0x000fe2000fffe03f */
[----:B------:R-:W-:Y:S01]  /*0fe0*/  ULDC UR41, c[0x0][0x424] ;  /* 0x0001090000297ab9 */ /* 0x000fe20000000800 */
[----:B------:R-:W-:Y:S01]  /*0ff0*/  ULDC UR48, c[0x0][0x288] ;  /* 0x0000a20000307ab9 */ /* 0x000fe20000000800 */
[----:B------:R-:W-:Y:S01]  /*1000*/  ULDC.64 UR4, c[0x0][0x9e0] ;  /* 0x0002780000047ab9 */ /* 0x000fe20000000a00 */
[----:B------:R-:W-:Y:S01]  /*1010*/  @UP1 ULDC UR6, c[0x0][0xc4c] ;  /* 0x0003130000061ab9 */ /* 0x000fe20000000800 */
[----:B------:R-:W-:Y:S01]  /*1020*/  @UP3 ULDC UR8, c[0x0][0x44c] ;  /* 0x0001130000083ab9 */ /* 0x000fe20000000800 */
[----:B------:R-:W-:-:S02]  /*1030*/  UIADD3 UR11, -UR48, 0x1, URZ ;  /* 0x00000001300b7890 */ /* 0x000fc4000fffe13f */
[----:B------:R-:W-:Y:S02]  /*1040*/  UISETP.GE.AND UP2, UPT, UR5, 0x1, UPT ;  /* 0x000000010500788c */ /* 0x000fe4000bf46270 */
[----:B------:R-:W-:Y:S02]  /*1050*/  USEL UR41, UR41, 0x1, UP0 ;  /* 0x0000000129297887 */ /* 0x000fe40008000000 */
[----:B------:R-:W-:Y:S02]  /*1060*/  UIMAD.WIDE.U32 UR8, UR10, UR8, URZ ;  /* 0x000000080a0872a5 */ /* 0x000fe4000f8e003f */
[----:B------:R-:W-:Y:S01]  /*1070*/  UIMAD.WIDE.U32 UR6, UR14, UR6, URZ ;  /* 0x000000060e0672a5 */ /* 0x000fe2000f8e003f */
[----:B------:R-:W-:Y:S01]  /*1080*/  PLOP3.LUT P0, PT, PT, PT, UP2, 0x40, 0x0 ;  /* 0x000000000000781c */ /* 0x000fe20003f0e828 */
[----:B------:R-:W-:Y:S01]  /*1090*/  ULDC UR13, c[0x0][0x2f0] ;  /* 0x0000bc00000d7ab9 */ /* 0x000fe20000000800 */
[----:B------:R-:W-:Y:S01]  /*10a0*/  @UP1 ULDC UR15, c[0x0][0xc50] ;  /* 0x00031400000f1ab9 */ /* 0x000fe20000000800 */
[----:B------:R-:W-:Y:S01]  /*10b0*/  @UP3 ULDC UR16, c[0x0][0x450] ;  /* 0x0001140000103ab9 */ /* 0x000fe20000000800 */
[----:B------:R-:W-:Y:S01]  /*10c0*/  UMOV UR17, UR14 ;  /* 0x0000000e00117c82 */ /* 0x000fe20008000000 */
[----:B------:R-:W-:-:S02]  /*10d0*/  UIMAD UR11, UR41, UR13, UR11 ;  /* 0x0000000d290b72a4 */ /* 0x000fc4000f8e020b */
[----:B------:R-:W-:Y:S02]  /*10e0*/  @UP3 USHF.R.U32.HI UR10, URZ, UR16, UR9 ;  /* 0x000000103f0a3299 */ /* 0x000fe40008011609 */
[----:B------:R-:W-:Y:S02]  /*10f0*/  @UP1 USHF.R.U32.HI UR17, URZ, UR15, UR7 ;  /* 0x0000000f3f111299 */ /* 0x000fe40008011607 */
[----:B------:R-:W-:Y:S02]  /*1100*/  UIADD3 UR10, UR11, UR10, URZ ;  /* 0x0000000a0b0a7290 */ /* 0x000fe4000fffe03f */
[----:B------:R-:W-:Y:S02]  /*1110*/  UIADD3 UR6, -UR17, URZ, URZ ;  /* 0x0000003f11067290 */ /* 0x000fe4000fffe13f */
[----:B------:R-:W-:Y:S01]  /*1120*/  UIADD3 UR4, UR10, UR4, URZ ;  /* 0x000000040a047290 */ /* 0x000fe2000fffe03f */
[----:B------:R-:W-:Y:S01]  /*1130*/  IMAD.U32 R206, RZ, RZ, UR17 ;  /* 0x00000011ffce7e24 */ /* 0x000fe2000f8e00ff */
[----:B------:R-:W-:-:S02]  /*1140*/  UIMAD UR6, UR12, UR6, UR14 ;  /* 0x000000060c0672a4 */ /* 0x000fc4000f8e020e */
[----:B------:R-:W-:Y:S02]  /*1150*/  UP2UR UR61, UPR, URZ, 0x8 ;  /* 0x000000083f3d7883 */ /* 0x000fe40008000000 */
[----:B------:R-:W-:Y:S01]  /*1160*/  UP2UR UR42, UPR, URZ, 0x4 ;  /* 0x000000043f2a7883 */ /* 0x000fe20008000000 */
[----:B------:R-:W-:Y:S02]  /*1170*/  IMAD.U32 R0, RZ, RZ, UR4 ;  /* 0x00000004ff007e24 */ /* 0x000fe4000f8e00ff */
[----:B------:R-:W-:Y:S01]  /*1180*/  IMAD.U32 R205, RZ, RZ, UR6 ;  /* 0x00000006ffcd7e24 */ /* 0x000fe2000f8e00ff */
[----:B------:R-:W-:Y:S08]  /*1190*/  @P0 BRA `(.L_x_986) ;  /* 0x0000000000400947 */ /* 0x000ff00003800000 */
[----:B------:R-:W-:Y:S01]  /*11a0*/  ISETP.LT.AND P0, PT, RZ, UR10, PT ;  /* 0x0000000aff007c0c */ /* 0x000fe2000bf01270 */
[----:B------:R-:W-:-:S12]  /*11b0*/  UIADD3 UR4, UR10, -0x1, URZ ;  /* 0xffffffff0a047890 */ /* 0x000fd8000fffe03f */
[----:B------:R-:W-:Y:S05]  /*11c0*/  @P0 BRA `(.L_x_987) ;  /* 0x00000000001c0947 */ /* 0x000fea0003800000 */
[----:B------:R-:W-:Y:S02]  /*11d0*/  UISETP.NE.AND UP0, UPT, UR5, 0x1, UPT ;  /* 0x000000010500788c */ /* 0x000fe4000bf05270 */
[----:B------:R-:W-:-:S09]  /*11e0*/  UIADD3 UR4, -UR10, URZ, URZ ;  /* 0x0000003f0a047290 */ /* 0x000fd2000fffe13f */
[----:B------:R-:W-:Y:S02]  /*11f0*/  @UP0 ULDC.64 UR8, c[0x0][0x9e8] ;  /* 0x00027a0000080ab9 */ /* 0x000fe40000000a00 */
[----:B------:R-:W-:-:S04]  /*1200*/  UIMAD.WIDE.U32 UR6, UR4, UR8, URZ ;  /* 0x00000008040672a5 */ /* 0x000fc8000f8e003f */
[----:B------:R-:W-:-:S04]  /*1210*/  @UP0 USHF.R.U32.HI UR4, URZ, UR9, UR7 ;  /* 0x000000093f040299 */ /* 0x000fc80008011607 */
[----:B------:R-:W-:Y:S01]  /*1220*/  ULOP3.LUT UR4, URZ, UR4, URZ, 0x33, !UPT ;  /* 0x000000043f047292 */ /* 0x000fe2000f8e333f */
[----:B------:R-:W-:Y:S11]  /*1230*/  BRA `(.L_x_988) ;  /* 0x0000000000107947 */ /* 0x000ff60003800000 */
.L_x_987:
[----:B------:R-:W-:-:S11]  /*1240*/  UISETP.NE.AND UP0, UPT, UR5, 0x1, UPT ;  /* 0x000000010500788c */ /* 0x000fd6000bf05270 */
[----:B------:R-:W-:Y:S02]  /*1250*/  @UP0 ULDC.64 UR8, c[0x0][0x9e8] ;  /* 0x00027a0000080ab9 */ /* 0x000fe40000000a00 */
[----:B------:R-:W-:-:S04]  /*1260*/  UIMAD.WIDE.U32 UR6, UR4, UR8, URZ ;  /* 0x00000008040672a5 */ /* 0x000fc8000f8e003f */
[----:B------:R-:W-:-:S12]  /*1270*/  @UP0 USHF.R.U32.HI UR4, URZ, UR9, UR7 ;  /* 0x000000093f040299 */ /* 0x000fd80008011607 */
.L_x_988:
[----:B------:R-:W-:-:S06]  /*1280*/  UIMAD UR4, UR4, UR5, UR5 ;  /* 0x00000005040472a4 */ /* 0x000fcc000f8e0205 */
[----:B------:R-:W-:-:S07]  /*1290*/  VIMNMX R0, R0, UR4, PT ;  /* 0x0000000400007c48 */ /* 0x000fce000bfe0100 */
.L_x_986:
[----:B------:R-:W-:Y:S01]  /*12a0*/  UISETP.NE.AND UP0, UPT, UR61, URZ, UPT ;  /* 0x0000003f3d00728c */ /* 0x000fe2000bf05270 */
[----:B------:R-:W-:Y:S01]  /*12b0*/  VIADD R0, R0, 0x3f ;  /* 0x0000003f00007836 */ /* 0x000fe20000000000 */
[----:B------:R-:W-:Y:S01]  /*12c0*/  UMOV UR9, UR43 ;  /* 0x0000002b00097c82 */ /* 0x000fe20008000000 */
[----:B------:R-:W-:Y:S02]  /*12d0*/  UIMAD UR4, UR41, UR13, 0x3f ;  /* 0x0000003f290474a4 */ /* 0x000fe4000f8e020d */
[----:B------:R-:W-:Y:S01]  /*12e0*/  UIMAD UR48, UR41, UR13, -UR48 ;  /* 0x0000000d293072a4 */ /* 0x000fe2000f8e0a30 */
[----:B------:R-:W-:Y:S01]  /*12f0*/  SHF.R.S32.HI R3, RZ, 0x1f, R0 ;  /* 0x0000001fff037819 */ /* 0x000fe20000011400 */
[----:B------:R-:W-:Y:S01]  /*1300*/  USHF.R.S32.HI UR8, URZ, 0x1f, UR4 ;  /* 0x0000001f3f087899 */ /* 0x000fe20008011404 */
[----:B------:R-:W-:Y:S02]  /*1310*/  ULDC UR10, c[0x0][0x9dc] ;  /* 0x00027700000a7ab9 */ /* 0x000fe40000000800 */
[----:B------:R-:W-:Y:S01]  /*1320*/  LEA.HI R3, R3, R0, RZ, 0x6 ;  /* 0x0000000003037211 */ /* 0x000fe200078f30ff */
[----:B------:R-:W-:Y:S01]  /*1330*/  @UP0 ULDC UR6, c[0x0][0x44c] ;  /* 0x0001130000060ab9 */ /* 0x000fe20000000800 */
[----:B------:R-:W-:Y:S01]  /*1340*/  @UP0 ULDC UR11, c[0x0][0x450] ;  /* 0x00011400000b0ab9 */ /* 0x000fe20000000800 */
[----:B------:R-:W-:Y:S01]  /*1350*/  UIMAD.WIDE.U32 UR6, UR43, UR6, URZ ;  /* 0x000000062b0672a5 */ /* 0x000fe2000f8e003f */
[----:B------:R-:W-:Y:S01]  /*1360*/  SHF.R.S32.HI R3, RZ, 0x6, R3 ;  /* 0x00000006ff037819 */ /* 0x000fe20000011403 */
[----:B------:R-:W-:-:S02]  /*1370*/  ULEA.HI UR8, UR8, UR4, URZ, 0x6 ;  /* 0x0000000408087291 */ /* 0x000fc4000f8f303f */
[----:B------:R-:W-:Y:S02]  /*1380*/  @UP0 USHF.R.U32.HI UR9, URZ, UR11, UR7 ;  /* 0x0000000b3f090299 */ /* 0x000fe40008011607 */
[----:B------:R-:W-:Y:S02]  /*1390*/  UISETP.GE.AND UP0, UPT, UR5, 0x1, UPT ;  /* 0x000000010500788c */ /* 0x000fe4000bf06270 */
[----:B------:R-:W-:Y:S02]  /*13a0*/  USHF.R.S32.HI UR8, URZ, 0x6, UR8 ;  /* 0x000000063f087899 */ /* 0x000fe40008011408 */
[----:B------:R-:W-:Y:S02]  /*13b0*/  UIADD3 UR4, UR48, UR9, URZ ;  /* 0x0000000930047290 */ /* 0x000fe4000fffe03f */
[----:B------:R-:W-:Y:S02]  /*13c0*/  PLOP3.LUT P0, PT, PT, PT, UP0, 0x40, 0x0 ;  /* 0x000000000000781c */ /* 0x000fe40003f0e808 */
[----:B------:R-:W-:Y:S01]  /*13d0*/  UIADD3 UR9, UR4, -UR10, URZ ;  /* 0x8000000a04097290 */ /* 0x000fe2000fffe03f */
[----:B------:R-:W-:-:S10]  /*13e0*/  VIMNMX R98, R3, UR8, PT ;  /* 0x0000000803627c48 */ /* 0x000fd4000bfe0100 */
[----:B------:R-:W-:Y:S05]  /*13f0*/  @P0 BRA `(.L_x_989) ;  /* 0x0000000000440947 */ /* 0x000fea0003800000 */
[----:B------:R-:W-:-:S06]  /*1400*/  UISETP.GT.AND UP0, UPT, UR4, -0x1, UPT ;  /* 0xffffffff0400788c */ /* 0x000fcc000bf04270 */
[----:B------:R-:W-:-:S13]  /*1410*/  PLOP3.LUT P0, PT, PT, PT, UP0, 0x80, 0x0 ;  /* 0x000000000000781c */ /* 0x000fda0003f0f008 */
[----:B------:R-:W-:Y:S05]  /*1420*/  @P0 BRA `(.L_x_990) ;  /* 0x00000000001c0947 */ /* 0x000fea0003800000 */
[----:B------:R-:W-:Y:S02]  /*1430*/  UISETP.NE.AND UP0, UPT, UR5, 0x1, UPT ;  /* 0x000000010500788c */ /* 0x000fe4000bf05270 */
[----:B------:R-:W-:-:S09]  /*1440*/  ULOP3.LUT UR4, URZ, UR4, URZ, 0x33, !UPT ;  /* 0x000000043f047292 */ /* 0x000fd2000f8e333f */
[----:B------:R-:W-:Y:S02]  /*1450*/  @UP0 ULDC.64 UR10, c[0x0][0x9e8] ;  /* 0x00027a00000a0ab9 */ /* 0x000fe40000000a00 */
[----:B------:R-:W-:-:S04]  /*1460*/  UIMAD.WIDE.U32 UR6, UR4, UR10, URZ ;  /* 0x0000000a040672a5 */ /* 0x000fc8000f8e003f */
[----:B------:R-:W-:-:S04]  /*1470*/  @UP0 USHF.R.U32.HI UR4, URZ, UR11, UR7 ;  /* 0x0000000b3f040299 */ /* 0x000fc80008011607 */
[----:B------:R-:W-:Y:S01]  /*1480*/  ULOP3.LUT UR4, URZ, UR4, URZ, 0x33, !UPT ;  /* 0x000000043f047292 */ /* 0x000fe2000f8e333f */
[----:B------:R-:W-:Y:S11]  /*1490*/  BRA `(.L_x_991) ;  /* 0x0000000000107947 */ /* 0x000ff60003800000 */
.L_x_990:
[----:B------:R-:W-:-:S11]  /*14a0*/  UISETP.NE.AND UP0, UPT, UR5, 0x1, UPT ;  /* 0x000000010500788c */ /* 0x000fd6000bf05270 */
[----:B------:R-:W-:Y:S02]  /*14b0*/  @UP0 ULDC.64 UR10, c[0x0][0x9e8] ;  /* 0x00027a00000a0ab9 */ /* 0x000fe40000000a00 */
[----:B------:R-:W-:-:S04]  /*14c0*/  UIMAD.WIDE.U32 UR6, UR4, UR10, URZ ;  /* 0x0000000a040672a5 */ /* 0x000fc8000f8e003f */
[----:B------:R-:W-:-:S12]  /*14d0*/  @UP0 USHF.R.U32.HI UR4, URZ, UR11, UR7 ;  /* 0x0000000b3f040299 */ /* 0x000fd80008011607 */
.L_x_991:
[----:B------:R-:W-:-:S04]  /*14e0*/  UIMAD UR4, UR4, UR5, URZ ;  /* 0x00000005040472a4 */ /* 0x000fc8000f8e023f */
[----:B------:R-:W-:-:S04]  /*14f0*/  UISETP.LT.AND UP0, UPT, UR9, UR4, UPT ;  /* 0x000000040900728c */ /* 0x000fc8000bf01270 */
[----:B------:R-:W-:-:S12]  /*1500*/  USEL UR9, UR9, UR4, !UP0 ;  /* 0x0000000409097287 */ /* 0x000fd8000c000000 */
.L_x_989:
[----:B------:R-:W-:Y:S01]  /*1510*/  USHF.R.S32.HI UR4, URZ, 0x1f, UR9 ;  /* 0x0000001f3f047899 */ /* 0x000fe20008011409 */
[----:B------:R-:W-:Y:S02]  /*1520*/  PLOP3.LUT P0, PT, PT, PT, PT, 0x80, 0x0 ;  /* 0x000000000000781c */ /* 0x000fe40003f0f070 */
[----:B------:R-:W-:Y:S01]  /*1530*/  CS2R R2, SRZ ;  /* 0x0000000000027805 */ /* 0x000fe2000001ff00 */
[----:B------:R-:W-:Y:S01]  /*1540*/  IMAD.MOV.U32 R0, RZ, RZ, RZ ;  /* 0x000000ffff007224 */ /* 0x000fe200078e00ff */
[----:B------:R-:W-:Y:S01]  /*1550*/  ULEA.HI UR4, UR4, UR9, URZ, 0x6 ;  /* 0x0000000904047291 */ /* 0x000fe2000f8f303f */
[----:B------:R-:W-:Y:S02]  /*1560*/  CS2R R168, SRZ ;  /* 0x0000000000a87805 */ /* 0x000fe4000001ff00 */
[----:B------:R-:W-:Y:S02]  /*1570*/  CS2R R166, SRZ ;  /* 0x0000000000a67805 */ /* 0x000fe4000001ff00 */
[----:B------:R-:W-:Y:S01]  /*1580*/  CS2R R148, SRZ ;  /* 0x0000000000947805 */ /* 0x000fe2000001ff00 */
[----:B------:R-:W-:Y:S01]  /*1590*/  USHF.R.S32.HI UR4, URZ, 0x6, UR4 ;  /* 0x000000063f047899 */ /* 0x000fe20008011404 */
[----:B------:R-:W-:-:S02]  /*15a0*/  CS2R R164, SRZ ;  /* 0x0000000000a47805 */ /* 0x000fc4000001ff00 */
[----:B------:R-:W-:Y:S02]  /*15b0*/  CS2R R144, SRZ ;  /* 0x0000000000907805 */ /* 0x000fe4000001ff00 */
[----:B------:R-:W-:Y:S01]  /*15c0*/  CS2R R162, SRZ ;  /* 0x0000000000a27805 */ /* 0x000fe2000001ff00 */
[----:B------:R-:W-:Y:S01]  /*15d0*/  UISETP.LT.AND UP0, UPT, URZ, UR4, UPT ;  /* 0x000000043f00728c */ /* 0x000fe2000bf01270 */
[----:B------:R-:W-:Y:S02]  /*15e0*/  CS2R R140, SRZ ;  /* 0x00000000008c7805 */ /* 0x000fe4000001ff00 */
[----:B------:R-:W-:Y:S02]  /*15f0*/  CS2R R128, SRZ ;  /* 0x0000000000807805 */ /* 0x000fe4000001ff00 */
[----:B------:R-:W-:Y:S01]  /*1600*/  CS2R R104, SRZ ;  /* 0x0000000000687805 */ /* 0x000fe2000001ff00 */
[----:B------:R-:W-:Y:S01]  /*1610*/  USEL UR5, URZ, UR4, !UP0 ;  /* 0x000000043f057287 */ /* 0x000fe2000c000000 */
[----:B------:R-:W-:-:S02]  /*1620*/  CS2R R136, SRZ ;  /* 0x0000000000887805 */ /* 0x000fc4000001ff00 */
[----:B------:R-:W-:Y:S02]  /*1630*/  CS2R R100, SRZ ;  /* 0x0000000000647805 */ /* 0x000fe4000001ff00 */
[----:B------:R-:W-:Y:S02]  /*1640*/  CS2R R96, SRZ ;  /* 0x0000000000607805 */ /* 0x000fe4000001ff00 */
[----:B------:R-:W-:Y:S02]  /*1650*/  CS2R R132, SRZ ;  /* 0x0000000000847805 */ /* 0x000fe4000001ff00 */
[----:B------:R-:W-:Y:S02]  /*1660*/  CS2R R92, SRZ ;  /* 0x00000000005c7805 */ /* 0x000fe4000001ff00 */
[----:B------:R-:W-:Y:S01]  /*1670*/  ISETP.GT.AND P1, PT, R98, UR5, PT ;  /* 0x0000000562007c0c */ /* 0x000fe2000bf24270 */
        /* <DEDUP_REMOVED lines=50> */
[----:B------:R-:W-:Y:S01]  /*19a0*/  CS2R R24, SRZ ;  /* 0x0000000000187805 */ /* 0x000fe2000001ff00 */
[----:B------:R-:W-:Y:S06]  /*19b0*/  @!P1 BRA `(.L_x_992) ;  /* 0x000000b000309947 */ /* 0x000fec0003800000 */
        /* <DEDUP_REMOVED lines=30> */
[----:B-1----:R-:W-:Y:S05]  /*1ba0*/  CALL.ABS.NOINC R2 ;  /* 0x0000000002007343 */ /* 0x002fea0003c00000 */
.L_x_993:
        /* <DEDUP_REMOVED lines=11> */
.L_x_1158:
[----:B------:R-:W-:Y:S05]  /*1c60*/  @!P0 BRA `(.L_x_995) ;  /* 0x0000000000048947 */ /* 0x000fea0003800000 */
[----:B------:R-:W-:Y:S01]  /*1c70*/  BPT.TRAP 0x1 ;  /* 0x000000040000795c */ /* 0x000fe20000300000 */
.L_x_995:
[----:B0-----:R-:W-:Y:S02]  /*1c80*/  IMAD.U32 R3, RZ, RZ, UR39 ;  /* 0x00000027ff037e24 */ /* 0x001fe4000f8e00ff */
[----:B------:R-:W-:-:S03]  /*1c90*/  IMAD.U32 R0, RZ, RZ, UR38 ;  /* 0x00000026ff007e24 */ /* 0x000fc6000f8e00ff */
[----:B------:R-:W-:Y:S02]  /*1ca0*/  LEA R3, R3, UR40, 0x3 ;  /* 0x0000002803037c11 */ /* 0x000fe4000f8e18ff */
[----:B------:R-:W-:-:S04]  /*1cb0*/  SHF.L.U32 R0, R0, 0x1f, RZ ;  /* 0x0000001f00007819 */ /* 0x000fc800000006ff */
[----:B------:R0:W1:Y:S01]  /*1cc0*/  SYNCS.PHASECHK.TRANS64.TRYWAIT P1, [R3+URZ+0x30830], R0 ;  /* 0x03083000030075a7 */ /* 0x000062000802017f */
[----:B------:R-:W-:Y:S05]  /*1cd0*/  @!P0 BRA `(.L_x_996) ;  /* 0x0000000000048947 */ /* 0x000fea0003800000 */
[----:B------:R-:W-:Y:S01]  /*1ce0*/  BPT.TRAP 0x1 ;  /* 0x000000040000795c */ /* 0x000fe20000300000 */
.L_x_996:
[----:B-1----:R-:W-:Y:S05]  /*1cf0*/  @P1 BRA `(.L_x_997) ;  /* 0x0000000000081947 */ /* 0x002fea0003800000 */
[----:B------:R-:W1:Y:S02]  /*1d00*/  SYNCS.PHASECHK.TRANS64.TRYWAIT P1, [R3+URZ+0x30830], R0 ;  /* 0x03083000030075a7 */ /* 0x000e64000802017f */
[----:B-1----:R-:W-:Y:S05]  /*1d10*/  @!P1 BRA `(.L_x_998) ;  /* 0x0000011800fc9947 */ /* 0x002fea0003800000 */
.L_x_997:
[----:B------:R-:W-:Y:S05]  /*1d20*/  WARPSYNC.ALL ;  /* 0x0000000000007948 */ /* 0x000fea0003800000 */
[----:B------:R-:W-:Y:S01]  /*1d30*/  UIADD3 UR4, UR40, 0x20400, URZ ;  /* 0x0002040028047890 */ /* 0x000fe2000fffe03f */
[----:B------:R-:W-:Y:S01]  /*1d40*/  WARPGROUP.ARRIVE ;  /* 0x00000000000079c5 */ /* 0x000fe20000000000 */
[----:B------:R-:W-:Y:S01]  /*1d50*/  UMOV UR9, 0x40000040 ;  /* 0x4000004000097882 */ /* 0x000fe20000000000 */
[----:B------:R-:W-:Y:S01]  /*1d60*/  UMOV UR11, 0x40000040 ;  /* 0x40000040000b7882 */ /* 0x000fe20000000000 */
[----:B------:R-:W-:Y:S01]  /*1d70*/  USHF.R.U32.HI UR4, URZ, 0x4, UR4 ;  /* 0x000000043f047899 */ /* 0x000fe20008011604 */
[----:B------:R-:W-:Y:S01]  /*1d80*/  IMAD.U32 R17, RZ, RZ, UR9 ;  /* 0x00000009ff117e24 */ /* 0x000fe2000f8e00ff */
[----:B------:R-:W-:Y:S01]  /*1d90*/  UMOV UR57, 0x40000040 ;  /* 0x4000004000397882 */ /* 0x000fe20000000000 */
[----:B------:R-:W-:Y:S01]  /*1da0*/  UMOV UR59, 0x40000040 ;  /* 0x40000040003b7882 */ /* 0x000fe20000000000 */
[----:B------:R-:W-:Y:S01]  /*1db0*/  ULOP3.LUT UR4, UR4, 0x3fff, URZ, 0xc0, !UPT ;  /* 0x00003fff04047892 */ /* 0x000fe2000f8ec03f */
[----:B------:R-:W-:Y:S01]  /*1dc0*/  UMOV UR13, 0x40000040 ;  /* 0x40000040000d7882 */ /* 0x000fe20000000000 */
[----:B------:R-:W-:-:S02]  /*1dd0*/  UMOV UR15, 0x40000040 ;  /* 0x40000040000f7882 */ /* 0x000fc40000000000 */
[----:B------:R-:W-:Y:S02]  /*1de0*/  ULOP3.LUT UR60, UR4, 0x10000, URZ, 0xfc, !UPT ;  /* 0x00010000043c7892 */ /* 0x000fe4000f8efc3f */
[----:B------:R-:W-:Y:S02]  /*1df0*/  ULOP3.LUT UR4, UR44, 0x10000, URZ, 0xfc, !UPT ;  /* 0x000100002c047892 */ /* 0x000fe4000f8efc3f */
[----:B------:R-:W-:Y:S02]  /*1e00*/  ULEA UR5, UR39, UR60, 0xb ;  /* 0x0000003c27057291 */ /* 0x000fe4000f8e583f */
[----:B------:R-:W-:Y:S02]  /*1e10*/  UIADD3 UR6, UR4, 0x2, URZ ;  /* 0x0000000204067890 */ /* 0x000fe4000fffe03f */
[----:B------:R-:W-:Y:S01]  /*1e20*/  UIADD3 UR7, UR5, 0x2, URZ ;  /* 0x0000000205077890 */ /* 0x000fe2000fffe03f */
[----:B------:R-:W-:Y:S02]  /*1e30*/  UMOV UR8, UR4 ;  /* 0x0000000400087c82 */ /* 0x000fe40008000000 */
[----:B------:R-:W-:Y:S01]  /*1e40*/  UMOV UR10, UR5 ;  /* 0x00000005000a7c82 */ /* 0x000fe20008000000 */
[----:B------:R-:W-:Y:S01]  /*1e50*/  IMAD.U32 R16, RZ, RZ, UR8 ;  /* 0x00000008ff107e24 */ /* 0x000fe2000f8e00ff */
[----:B------:R-:W-:Y:S01]  /*1e60*/  HGMMA.64x64x16.F32 R24, gdesc[UR8], RZ, !UPT, gsb0 ;  /* 0x00e00000081879f0 */ /* 0x000fe2000c0008ff */
[----:B------:R-:W-:Y:S01]  /*1e70*/  UMOV UR8, UR6 ;  /* 0x0000000600087c82 */ /* 0x000fe20008000000 */
[----:B------:R-:W-:Y:S01]  /*1e80*/  UMOV UR9, 0x40000040 ;  /* 0x4000004000097882 */ /* 0x000fe20000000000 */
[----:B------:R-:W-:Y:S01]  /*1e90*/  UMOV UR10, UR7 ;  /* 0x00000007000a7c82 */ /* 0x000fe20008000000 */
[----:B------:R-:W-:Y:S01]  /*1ea0*/  UMOV UR11, 0x40000040 ;  /* 0x40000040000b7882 */ /* 0x000fe20000000000 */
[----:B------:R-:W-:Y:S01]  /*1eb0*/  UIADD3 UR6, UR4, 0x4, URZ ;  /* 0x0000000404067890 */ /* 0x000fe2000fffe03f */
[----:B------:R-:W-:Y:S01]  /*1ec0*/  IMAD.U32 R14, RZ, RZ, UR8 ;  /* 0x00000008ff0e7e24 */ /* 0x000fe2000f8e00ff */
[----:B------:R-:W-:Y:S01]  /*1ed0*/  UIADD3 UR7, UR5, 0x4, URZ ;  /* 0x0000000405077890 */ /* 0x000fe2000fffe03f */
[----:B------:R-:W-:Y:S01]  /*1ee0*/  IMAD.U32 R15, RZ, RZ, UR9 ;  /* 0x00000009ff0f7e24 */ /* 0x000fe2000f8e00ff */
[----:B------:R-:W-:-:S02]  /*1ef0*/  UIADD3 UR56, UR4, 0x404, URZ ;  /* 0x0000040404387890 */ /* 0x000fc4000fffe03f */
[----:B------:R-:W-:Y:S02]  /*1f00*/  UIADD3 UR58, UR5, 0x204, URZ ;  /* 0x00000204053a7890 */ /* 0x000fe4000fffe03f */
[----:B------:R-:W-:Y:S02]  /*1f10*/  UIADD3 UR12, UR4, 0x800, URZ ;  /* 0x00000800040c7890 */ /* 0x000fe4000fffe03f */
[----:B------:R-:W-:Y:S02]  /*1f20*/  UIADD3 UR14, UR5, 0x400, URZ ;  /* 0x00000400050e7890 */ /* 0x000fe4000fffe03f */
[----:B------:R-:W-:Y:S02]  /*1f30*/  UIADD3 UR16, UR4, 0x802, URZ ;  /* 0x0000080204107890 */ /* 0x000fe4000fffe03f */
[----:B------:R-:W-:Y:S01]  /*1f40*/  UIADD3 UR18, UR5, 0x402, URZ ;  /* 0x0000040205127890 */ /* 0x000fe2000fffe03f */
[----:B------:R-:W-:Y:S01]  /*1f50*/  UMOV UR17, 0x40000040 ;  /* 0x4000004000117882 */ /* 0x000fe20000000000 */
[----:B------:R-:W-:Y:S01]  /*1f60*/  UMOV UR19, 0x40000040 ;  /* 0x4000004000137882 */ /* 0x000fe20000000000 */
[----:B------:R-:W-:-:S02]  /*1f70*/  UIADD3 UR20, UR4, 0x804, URZ ;  /* 0x0000080404147890 */ /* 0x000fc4000fffe03f */
[----:B------:R-:W-:Y:S01]  /*1f80*/  UIADD3 UR22, UR5, 0x404, URZ ;  /* 0x0000040405167890 */ /* 0x000fe2000fffe03f */
[----:B------:R-:W-:Y:S01]  /*1f90*/  UMOV UR21, 0x40000040 ;  /* 0x4000004000157882 */ /* 0x000fe20000000000 */
[----:B------:R-:W-:Y:S01]  /*1fa0*/  UMOV UR23, 0x40000040 ;  /* 0x4000004000177882 */ /* 0x000fe20000000000 */
[----:B------:R-:W-:Y:S02]  /*1fb0*/  UIADD3 UR24, UR4, 0x806, URZ ;  /* 0x0000080604187890 */ /* 0x000fe4000fffe03f */
[----:B------:R-:W-:Y:S01]  /*1fc0*/  UIADD3 UR26, UR5, 0x406, URZ ;  /* 0x00000406051a7890 */ /* 0x000fe2000fffe03f */
[----:B------:R-:W-:Y:S01]  /*1fd0*/  UMOV UR25, 0x40000040 ;  /* 0x4000004000197882 */ /* 0x000fe20000000000 */
[----:B------:R-:W-:Y:S01]  /*1fe0*/  UMOV UR27, 0x40000040 ;  /* 0x40000040001b7882 */ /* 0x000fe20000000000 */
        /* <DEDUP_REMOVED lines=16> */
[----:B------:R-:W-:-:S02]  /*20f0*/  WARPGROUP.DEPBAR.LE gsb0, 0x0 ;  /* 0x00008000000079c5 */ /* 0x000fc40000010000 */
[----:B------:R-:W-:-:S06]  /*2100*/  WARPGROUP.ARRIVE ;  /* 0x00000000000079c5 */ /* 0x000fcc0000000000 */
[----:B------:R-:W-:Y:S01]  /*2110*/  HGMMA.64x64x16.F32 R24, gdesc[UR8], R24, gsb0 ;  /* 0x00e00000081879f0 */ /* 0x000fe20008000818 */
        /* <DEDUP_REMOVED lines=8> */
[----:B------:R-:W-:Y:S02]  /*21a0*/  WARPGROUP.DEPBAR.LE gsb0, 0x0 ;  /* 0x00008000000079c5 */ /* 0x000fe40000010000 */
        /* <DEDUP_REMOVED lines=28> */
[----:B------:R-:W-:Y:S02]  /*2370*/  IMAD.U32 R6, RZ, RZ, UR8 ;  /* 0x00000008ff067e24 */ /* 0x000fe4000f8e00ff */
[----:B------:R-:W-:Y:S01]  /*2380*/  IMAD.U32 R7, RZ, RZ, UR9 ;  /* 0x00000009ff077e24 */ /* 0x000fe2000f8e00ff */
[----:B------:R-:W-:Y:S02]  /*2390*/  WARPGROUP.DEPBAR.LE gsb0, 0x0 ;  /* 0x00008000000079c5 */ /* 0x000fe40000010000 */
[----:B------:R-:W-:-:S06]  /*23a0*/  WARPGROUP.ARRIVE ;  /* 0x00000000000079c5 */ /* 0x000fcc0000000000 */
[----:B------:R-:W-:Y:S01]  /*23b0*/  HGMMA.64x64x16.F32 R24, gdesc[UR8], R24, gsb0 ;  /* 0x00e00000081879f0 */ /* 0x000fe20008000818 */
[----:B------:R-:W-:Y:S02]  /*23c0*/  UIADD3 UR8, UR4, 0x406, URZ ;  /* 0x0000040604087890 */ /* 0x000fe4000fffe03f */
[----:B------:R-:W-:Y:S01]  /*23d0*/  UIADD3 UR10, UR5, 0x206, URZ ;  /* 0x00000206050a7890 */ /* 0x000fe2000fffe03f */
[----:B------:R-:W-:Y:S01]  /*23e0*/  UMOV UR9, 0x40000040 ;  /* 0x4000004000097882 */ /* 0x000fe20000000000 */
[----:B------:R-:W-:Y:S01]  /*23f0*/  UMOV UR11, 0x40000040 ;  /* 0x40000040000b7882 */ /* 0x000fe20000000000 */
[----:B------:R-:W-:Y:S02]  /*2400*/  WARPGROUP.DEPBAR.LE gsb0, 0x0 ;  /* 0x00008000000079c5 */ /* 0x000fe40000010000 */
[----:B------:R-:W-:-:S06]  /*2410*/  WARPGROUP.ARRIVE ;  /* 0x00000000000079c5 */ /* 0x000fcc0000000000 */
[----:B------:R-:W-:Y:S03]  /*2420*/  HGMMA.64x64x16.F32 R24, gdesc[UR56], R24, gsb0 ;  /* 0x00e00000381879f0 */ /* 0x000fe60008000818 */
        /* <DEDUP_REMOVED lines=28> */
[----:B------:R-:W-:Y:S05]  /*25f0*/  @!P0 BRA `(.L_x_999) ;  /* 0x0000000000048947 */ /* 0x000fea0003800000 */
[----:B------:R-:W-:Y:S01]  /*2600*/  BPT.TRAP 0x1 ;  /* 0x000000040000795c */ /* 0x000fe20000300000 */
.L_x_999:
[----:B------:R-:W-:Y:S01]  /*2610*/  UISETP.NE.AND UP1, UPT, UR61, URZ, UPT ;  /* 0x0000003f3d00728c */ /* 0x000fe2000bf25270 */
[----:B------:R-:W2:Y:S01]  /*2620*/  S2UR UR7, SR_CgaCtaId ;  /* 0x00000000000779c3 */ /* 0x000ea20000008800 */
[----:B01----:R-:W-:Y:S01]  /*2630*/  VIADD R0, R23, UR43 ;  /* 0x0000002b17007c36 */ /* 0x003fe20008000000 */
[----:B------:R-:W-:Y:S01]  /*2640*/  R2UR UR4, R3 ;  /* 0x00000000030472ca */ /* 0x000fe200000e0000 */
[----:B------:R-:W-:Y:S01]  /*2650*/  IMAD.MOV.U32 R3, RZ, RZ, -0x40 ;  /* 0xffffffc0ff037424 */ /* 0x000fe200078e00ff */
[----:B------:R-:W-:Y:S01]  /*2660*/  UISETP.NE.AND UP0, UPT, UR42, URZ, UPT ;  /* 0x0000003f2a00728c */ /* 0x000fe2000bf05270 */
[----:B------:R-:W-:Y:S01]  /*2670*/  PLOP3.LUT P1, PT, PT, PT, UP1, 0x80, 0x0 ;  /* 0x000000000000781c */ /* 0x000fe20003f2f018 */
[----:B------:R-:W-:Y:S01]  /*2680*/  ULDC UR11, c[0x0][0x9dc] ;  /* 0x00027700000b7ab9 */ /* 0x000fe20000000800 */
[----:B------:R-:W-:Y:S01]  /*2690*/  PLOP3.LUT P2, PT, PT, PT, UP1, 0x80, 0x0 ;  /* 0x000000000000781c */ /* 0x000fe20003f4f018 */
[----:B------:R-:W0:Y:S01]  /*26a0*/  LDC R20, c[0x0][0x2f0] ;  /* 0x0000bc00ff147b82 */ /* 0x000e220000000800 */
[----:B------:R-:W-:Y:S01]  /*26b0*/  MOV R2, R0 ;  /* 0x0000000000027202 */ /* 0x000fe20000000f00 */
[----:B------:R-:W-:Y:S01]  /*26c0*/  @UP1 ULDC UR5, c[0x0][0x44c] ;  /* 0x0001130000051ab9 */ /* 0x000fe20000000800 */
[----:B------:R-:W-:Y:S01]  /*26d0*/  @UP1 ULDC UR6, c[0x0][0x450] ;  /* 0x0001140000061ab9 */ /* 0x000fe20000000800 */
[C---:B------:R-:W-:Y:S01]  /*26e0*/  IMAD R57, R98.reuse, R3, 0x40 ;  /* 0x0000004062397424 */ /* 0x040fe200078e0203 */
[----:B------:R-:W-:Y:S01]  /*26f0*/  ULDC UR14, c[0x0][0x9e0] ;  /* 0x00027800000e7ab9 */ /* 0x000fe20000000800 */
[----:B------:R-:W-:Y:S01]  /*2700*/  LEA R18, R98, 0xffffffc0, 0x6 ;  /* 0xffffffc062127811 */ /* 0x000fe200078e30ff */
[----:B------:R-:W-:Y:S01]  /*2710*/  UIADD3 UR4, UR4, 0x30840, URZ ;  /* 0x0003084004047890 */ /* 0x000fe2000fffe03f */
[----:B------:R-:W1:Y:S02]  /*2720*/  LDC R21, c[0x0][0x288] ;  /* 0x0000a200ff157b82 */ /* 0x000e640000000800 */
[----:B------:R-:W-:Y:S01]  /*2730*/  @P1 IMAD.HI.U32 R4, R0, UR5, RZ ;  /* 0x0000000500041c27 */ /* 0x000fe2000f8e00ff */
[----:B------:R-:W-:-:S03]  /*2740*/  PLOP3.LUT P1, PT, PT, PT, UP0, 0x40, 0x0 ;  /* 0x000000000000781c */ /* 0x000fc60003f2e808 */
[----:B------:R-:W-:Y:S01]  /*2750*/  VIADD R0, R57, 0x1 ;  /* 0x0000000139007836 */ /* 0x000fe20000000000 */
[----:B------:R-:W-:Y:S01]  /*2760*/  @P2 SHF.R.U32.HI R2, RZ, UR6, R4 ;  /* 0x00000006ff022c19 */ /* 0x000fe20008011604 */
[----:B--2---:R-:W-:Y:S02]  /*2770*/  UPRMT UR4, UR7, 0x654, UR4 ;  /* 0x0000065407047896 */ /* 0x004fe40008000004 */
[----:B------:R-:W-:Y:S02]  /*2780*/  IMAD R3, R19, -0x2, R0 ;  /* 0xfffffffe13037824 */ /* 0x000fe400078e0200 */
[----:B------:R-:W2:Y:S02]  /*2790*/  SHFL.IDX PT, R5, R2, RZ, 0x1c1f ;  /* 0x001c1fff02057589 */ /* 0x000ea400000e0000 */
[----:B0-----:R-:W-:-:S03]  /*27a0*/  IMAD R4, R20, UR41, R3 ;  /* 0x0000002914047c24 */ /* 0x001fc6000f8e0203 */
[----:B------:R-:W-:Y:S01]  /*27b0*/  SYNCS.ARRIVE.TRANS64.RED.A1T0 RZ, [UR4], RZ ;  /* 0x000000ffffff79a7 */ /* 0x000fe20008100404 */
[----:B------:R-:W-:Y:S01]  /*27c0*/  ULOP3.LUT UR4, URZ, UR11, URZ, 0x33, !UPT ;  /* 0x0000000b3f047292 */ /* 0x000fe2000f8e333f */
[----:B------:R-:W-:-:S04]  /*27d0*/  IMAD R0, R20, UR41, R57 ;  /* 0x0000002914007c24 */ /* 0x000fc8000f8e0239 */
[----:B------:R-:W-:Y:S02]  /*27e0*/  IMAD R56, R19, -0x2, R0 ;  /* 0xfffffffe13387824 */ /* 0x000fe400078e0200 */
[----:B-1----:R-:W-:-:S04]  /*27f0*/  IMAD.IADD R4, R4, 0x1, -R21 ;  /* 0x0000000104047824 */ /* 0x002fc800078e0a15 */
[C---:B------:R-:W-:Y:S02]  /*2800*/  VIADD R59, R4.reuse, UR14 ;  /* 0x0000000e043b7c36 */ /* 0x040fe40008000000 */
[----:B------:R-:W-:-:S03]  /*2810*/  VIADD R58, R4, UR4 ;  /* 0x00000004043a7c36 */ /* 0x000fc60008000000 */
[----:B--2---:R-:W-:Y:S01]  /*2820*/  VIADDMNMX R0, R5, R59, R56, PT ;  /* 0x0000003b05007246 */ /* 0x004fe20003800138 */
[----:B------:R-:W-:Y:S01]  /*2830*/  IMAD.IADD R3, R58, 0x1, R5 ;  /* 0x000000013a037824 */ /* 0x000fe200078e0205 */
[----:B------:R-:W-:Y:S06]  /*2840*/  @P1 BRA `(.L_x_1000) ;  /* 0x0000000000641947 */ /* 0x000fec0003800000 */
[----:B------:R-:W-:Y:S01]  /*2850*/  IMAD R4, R20, UR41, R5 ;  /* 0x0000002914047c24 */ /* 0x000fe2000f8e0205 */
[----:B------:R-:W-:Y:S03]  /*2860*/  BSSY B0, `(.L_x_1001) ;  /* 0x0000013000007945 */ /* 0x000fe60003800000 */
[----:B------:R-:W-:-:S05]  /*2870*/  IMAD.IADD R5, R4, 0x1, -R21 ;  /* 0x0000000104057824 */ /* 0x000fca00078e0a15 */
[----:B------:R-:W-:-:S13]  /*2880*/  ISETP.GT.AND P1, PT, R5, -0x1, PT ;  /* 0xffffffff0500780c */ /* 0x000fda0003f24270 */
[----:B------:R-:W-:Y:S05]  /*2890*/  @P1 BRA `(.L_x_1002) ;  /* 0x0000000000241947 */ /* 0x000fea0003800000 */
[----:B------:R-:W-:Y:S01]  /*28a0*/  ULDC UR4, c[0x0][0x9e4] ;  /* 0x0002790000047ab9 */ /* 0x000fe20000000800 */
[----:B------:R-:W-:Y:S01]  /*28b0*/  LOP3.LUT R5, RZ, R5, RZ, 0x33, !PT ;  /* 0x00000005ff057212 */ /* 0x000fe200078e33ff */
[----:B------:R-:W-:-:S05]  /*28c0*/  IMAD.U32 R61, RZ, RZ, UR4 ;  /* 0x00000004ff3d7e24 */ /* 0x000fca000f8e00ff */
[----:B------:R-:W-:-:S13]  /*28d0*/  ISETP.NE.AND P1, PT, R61, 0x1, PT ;  /* 0x000000013d00780c */ /* 0x000fda0003f25270 */
[----:B------:R-:W0:Y:S02]  /*28e0*/  @P1 LDC.64 R62, c[0x0][0x9e8] ;  /* 0x00027a00ff3e1b82 */ /* 0x000e240000000a00 */
[----:B0-----:R-:W-:-:S05]  /*28f0*/  @P1 IMAD.HI.U32 R4, R5, R62, RZ ;  /* 0x0000003e05041227 */ /* 0x001fca00078e00ff */
[----:B------:R-:W-:-:S04]  /*2900*/  @P1 SHF.R.U32.HI R5, RZ, R63, R4 ;  /* 0x0000003fff051219 */ /* 0x000fc80000011604 */
[----:B------:R-:W-:Y:S01]  /*2910*/  LOP3.LUT R5, RZ, R5, RZ, 0x33, !PT ;  /* 0x00000005ff057212 */ /* 0x000fe200078e33ff */
[----:B------:R-:W-:Y:S06]  /*2920*/  BRA `(.L_x_1003) ;  /* 0x0000000000187947 */ /* 0x000fec0003800000 */
.L_x_1002:
[----:B------:R-:W-:Y:S02]  /*2930*/  ULDC UR4, c[0x0][0x9e4] ;  /* 0x0002790000047ab9 */ /* 0x000fe40000000800 */
[----:B------:R-:W-:-:S05]  /*2940*/  IMAD.U32 R61, RZ, RZ, UR4 ;  /* 0x00000004ff3d7e24 */ /* 0x000fca000f8e00ff */
[----:B------:R-:W-:-:S13]  /*2950*/  ISETP.NE.AND P1, PT, R61, 0x1, PT ;  /* 0x000000013d00780c */ /* 0x000fda0003f25270 */
[----:B------:R-:W0:Y:S02]  /*2960*/  @P1 LDC.64 R62, c[0x0][0x9e8] ;  /* 0x00027a00ff3e1b82 */ /* 0x000e240000000a00 */
[----:B0-----:R-:W-:-:S05]  /*2970*/  @P1 IMAD.HI.U32 R4, R5, R62, RZ ;  /* 0x0000003e05041227 */ /* 0x001fca00078e00ff */
[----:B------:R-:W-:-:S07]  /*2980*/  @P1 SHF.R.U32.HI R5, RZ, R63, R4 ;  /* 0x0000003fff051219 */ /* 0x000fce0000011604 */
.L_x_1003:
[----:B------:R-:W-:Y:S05]  /*2990*/  BSYNC B0 ;  /* 0x0000000000007941 */ /* 0x000fea0003800000 */
.L_x_1001:
[----:B------:R-:W-:-:S04]  /*29a0*/  IMAD R4, R5, R61, -R18 ;  /* 0x0000003d05047224 */ /* 0x000fc800078e0a12 */
[----:B------:R-:W-:-:S05]  /*29b0*/  IMAD R4, R19, -0x2, R4 ;  /* 0xfffffffe13047824 */ /* 0x000fca00078e0204 */
[----:B------:R-:W-:Y:S02]  /*29c0*/  VIADDMNMX R0, R4, R61, R0, PT ;  /* 0x0000003d04007246 */ /* 0x000fe40003800100 */
[----:B------:R-:W-:-:S07]  /*29d0*/  VIMNMX R3, R3, R4, !PT ;  /* 0x0000000403037248 */ /* 0x000fce0007fe0100 */
.L_x_1000:
[C---:B------:R-:W-:Y:S01]  /*29e0*/  ISETP.GE.AND P2, PT, R57.reuse, 0x9, PT ;  /* 0x000000093900780c */ /* 0x040fe20003f46270 */
[----:B------:R-:W0:Y:S01]  /*29f0*/  SHFL.IDX PT, R5, R2, 0x1, 0x1c1f ;  /* 0x003c1f0002057f89 */ /* 0x000e2200000e0000 */
[----:B------:R-:W-:Y:S01]  /*2a00*/  ISETP.GE.AND P1, PT, R57, 0x2, PT ;  /* 0x000000023900780c */ /* 0x000fe20003f26270 */
[----:B------:R-:W-:Y:S01]  /*2a10*/  UISETP.NE.AND UP0, UPT, UR42, URZ, UPT ;  /* 0x0000003f2a00728c */ /* 0x000fe2000bf05270 */
[C---:B------:R-:W-:Y:S02]  /*2a20*/  ISETP.GT.AND P3, PT, R3.reuse, 0x8, !P2 ;  /* 0x000000080300780c */ /* 0x040fe40005764270 */
[----:B------:R-:W-:Y:S02]  /*2a30*/  ISETP.GT.AND P4, PT, R3, 0x1, !P1 ;  /* 0x000000010300780c */ /* 0x000fe40004f84270 */
[----:B------:R-:W-:Y:S02]  /*2a40*/  ISETP.LT.OR P3, PT, R0, 0x9, P3 ;  /* 0x000000090000780c */ /* 0x000fe40001f61670 */
[----:B------:R-:W-:-:S02]  /*2a50*/  ISETP.GE.AND P5, PT, R57, 0x11, PT ;  /* 0x000000113900780c */ /* 0x000fc40003fa6270 */
[----:B------:R-:W-:Y:S02]  /*2a60*/  FSEL R63, R28, -INF , !P3 ;  /* 0xff8000001c3f7808 */ /* 0x000fe40005800000 */
[----:B------:R-:W-:Y:S02]  /*2a70*/  ISETP.LT.OR P4, PT, R0, 0x2, P4 ;  /* 0x000000020000780c */ /* 0x000fe40002781670 */
[----:B------:R-:W-:Y:S02]  /*2a80*/  ISETP.GT.AND P3, PT, R3, 0x10, !P5 ;  /* 0x000000100300780c */ /* 0x000fe40006f64270 */
[----:B------:R-:W-:Y:S02]  /*2a90*/  ISETP.GE.AND P6, PT, R57, 0xa, PT ;  /* 0x0000000a3900780c */ /* 0x000fe40003fc6270 */
[----:B------:R-:W-:Y:S02]  /*2aa0*/  FSEL R61, R25, -INF , !P4 ;  /* 0xff800000193d7808 */ /* 0x000fe40006000000 */
[----:B------:R-:W-:-:S02]  /*2ab0*/  P2R R62, PR, RZ, 0x20 ;  /* 0x00000020ff3e7803 */ /* 0x000fc40000000000 */
[----:B------:R-:W-:Y:S02]  /*2ac0*/  ISETP.LT.OR P3, PT, R0, 0x11, P3 ;  /* 0x000000110000780c */ /* 0x000fe40001f61670 */
[----:B------:R-:W-:Y:S02]  /*2ad0*/  ISETP.GT.AND P4, PT, R3, 0x9, !P6 ;  /* 0x000000090300780c */ /* 0x000fe40007784270 */
[----:B------:R-:W-:Y:S02]  /*2ae0*/  ISETP.GE.AND P5, PT, R57, 0x12, PT ;  /* 0x000000123900780c */ /* 0x000fe40003fa6270 */
[----:B------:R-:W-:Y:S02]  /*2af0*/  FSEL R67, R32, -INF , !P3 ;  /* 0xff80000020437808 */ /* 0x000fe40005800000 */
[----:B------:R-:W-:Y:S02]  /*2b00*/  ISETP.LT.OR P4, PT, R0, 0xa, P4 ;  /* 0x0000000a0000780c */ /* 0x000fe40002781670 */
[----:B------:R-:W-:-:S02]  /*2b10*/  ISETP.GT.AND P3, PT, R3, 0x11, !P5 ;  /* 0x000000110300780c */ /* 0x000fc40006f64270 */
[----:B------:R-:W-:Y:S02]  /*2b20*/  FSEL R65, R29, -INF , !P4 ;  /* 0xff8000001d417808 */ /* 0x000fe40006000000 */
[----:B------:R-:W-:Y:S02]  /*2b30*/  ISETP.LT.OR P3, PT, R0, 0x12, P3 ;  /* 0x000000120000780c */ /* 0x000fe40001f61670 */
[----:B------:R-:W-:Y:S02]  /*2b40*/  ISETP.GE.AND P4, PT, R57, 0x19, PT ;  /* 0x000000193900780c */ /* 0x000fe40003f86270 */
[----:B------:R-:W-:Y:S02]  /*2b50*/  FSEL R33, R33, -INF , !P3 ;  /* 0xff80000021217808 */ /* 0x000fe40005800000 */
[----:B------:R-:W-:Y:S02]  /*2b60*/  ISETP.GT.AND P3, PT, R3, 0x18, !P4 ;  /* 0x000000180300780c */ /* 0x000fe40006764270 */
[----:B------:R-:W-:-:S02]  /*2b70*/  P2R R32, PR, RZ, 0x10 ;  /* 0x00000010ff207803 */ /* 0x000fc40000000000 */
[----:B------:R-:W-:Y:S02]  /*2b80*/  ISETP.LT.OR P3, PT, R0, 0x19, P3 ;  /* 0x000000190000780c */ /* 0x000fe40001f61670 */
[----:B------:R-:W-:Y:S02]  /*2b90*/  ISETP.GE.AND P4, PT, R57, 0x1a, PT ;  /* 0x0000001a3900780c */ /* 0x000fe40003f86270 */
[----:B------:R-:W-:Y:S02]  /*2ba0*/  FSEL R69, R36, -INF , !P3 ;  /* 0xff80000024457808 */ /* 0x000fe40005800000 */
[----:B------:R-:W-:Y:S02]  /*2bb0*/  ISETP.GT.AND P3, PT, R3, 0x19, !P4 ;  /* 0x000000190300780c */ /* 0x000fe40006764270 */
[----:B------:R-:W-:Y:S02]  /*2bc0*/  P2R R36, PR, RZ, 0x10 ;  /* 0x00000010ff247803 */ /* 0x000fe40000000000 */
[----:B------:R-:W-:-:S02]  /*2bd0*/  ISETP.LT.OR P3, PT, R0, 0x1a, P3 ;  /* 0x0000001a0000780c */ /* 0x000fc40001f61670 */
[----:B------:R-:W-:Y:S02]  /*2be0*/  ISETP.GE.AND P4, PT, R57, 0x21, PT ;  /* 0x000000213900780c */ /* 0x000fe40003f86270 */
[----:B------:R-:W-:Y:S02]  /*2bf0*/  FSEL R37, R37, -INF , !P3 ;  /* 0xff80000025257808 */ /* 0x000fe40005800000 */
[----:B------:R-:W-:Y:S02]  /*2c00*/  ISETP.GT.AND P3, PT, R3, 0x20, !P4 ;  /* 0x000000200300780c */ /* 0x000fe40006764270 */
[----:B------:R-:W-:Y:S02]  /*2c10*/  P2R R64, PR, RZ, 0x10 ;  /* 0x00000010ff407803 */ /* 0x000fe40000000000 */
[----:B------:R-:W-:Y:S02]  /*2c20*/  ISETP.LT.OR P3, PT, R0, 0x21, P3 ;  /* 0x000000210000780c */ /* 0x000fe40001f61670 */
[----:B------:R-:W-:-:S02]  /*2c30*/  ISETP.GE.AND P4, PT, R57, 0x22, PT ;  /* 0x000000223900780c */ /* 0x000fc40003f86270 */
[----:B------:R-:W-:Y:S02]  /*2c40*/  FSEL R71, R40, -INF , !P3 ;  /* 0xff80000028477808 */ /* 0x000fe40005800000 */
[----:B------:R-:W-:Y:S02]  /*2c50*/  ISETP.GT.AND P3, PT, R3, 0x21, !P4 ;  /* 0x000000210300780c */ /* 0x000fe40006764270 */
[----:B------:R-:W-:Y:S02]  /*2c60*/  P2R R40, PR, RZ, 0x10 ;  /* 0x00000010ff287803 */ /* 0x000fe40000000000 */
[----:B------:R-:W-:Y:S02]  /*2c70*/  ISETP.LT.OR P3, PT, R0, 0x22, P3 ;  /* 0x000000220000780c */ /* 0x000fe40001f61670 */
[----:B------:R-:W-:Y:S02]  /*2c80*/  ISETP.GE.AND P4, PT, R57, 0x29, PT ;  /* 0x000000293900780c */ /* 0x000fe40003f86270 */
[----:B------:R-:W-:-:S02]  /*2c90*/  FSEL R41, R41, -INF , !P3 ;  /* 0xff80000029297808 */ /* 0x000fc40005800000 */
[----:B------:R-:W-:Y:S02]  /*2ca0*/  ISETP.GT.AND P3, PT, R3, 0x28, !P4 ;  /* 0x000000280300780c */ /* 0x000fe40006764270 */
[----:B------:R-:W-:Y:S02]  /*2cb0*/  P2R R66, PR, RZ, 0x10 ;  /* 0x00000010ff427803 */ /* 0x000fe40000000000 */
[----:B------:R-:W-:Y:S02]  /*2cc0*/  ISETP.LT.OR P3, PT, R0, 0x29, P3 ;  /* 0x000000290000780c */ /* 0x000fe40001f61670 */
[----:B------:R-:W-:Y:S02]  /*2cd0*/  ISETP.GE.AND P4, PT, R57, 0x2a, PT ;  /* 0x0000002a3900780c */ /* 0x000fe40003f86270 */
[----:B------:R-:W-:Y:S02]  /*2ce0*/  FSEL R73, R44, -INF , !P3 ;  /* 0xff8000002c497808 */ /* 0x000fe40005800000 */
[----:B------:R-:W-:-:S02]  /*2cf0*/  ISETP.GT.AND P3, PT, R3, 0x29, !P4 ;  /* 0x000000290300780c */ /* 0x000fc40006764270 */
[----:B------:R-:W-:Y:S02]  /*2d00*/  P2R R44, PR, RZ, 0x10 ;  /* 0x00000010ff2c7803 */ /* 0x000fe40000000000 */
[----:B------:R-:W-:Y:S02]  /*2d10*/  ISETP.LT.OR P3, PT, R0, 0x2a, P3 ;  /* 0x0000002a0000780c */ /* 0x000fe40001f61670 */
[----:B------:R-:W-:Y:S02]  /*2d20*/  P2R R28, PR, RZ, 0x20 ;  /* 0x00000020ff1c7803 */ /* 0x000fe40000000000 */
[----:B------:R-:W-:Y:S02]  /*2d30*/  FSEL R45, R45, -INF , !P3 ;  /* 0xff8000002d2d7808 */ /* 0x000fe40005800000 */
[----:B------:R-:W-:Y:S02]  /*2d40*/  ISETP.GE.AND P3, PT, R57, 0x31, PT ;  /* 0x000000313900780c */ /* 0x000fe40003f66270 */
[----:B------:R-:W-:-:S02]  /*2d50*/  P2R R60, PR, RZ, 0x40 ;  /* 0x00000040ff3c7803 */ /* 0x000fc40000000000 */
[----:B------:R-:W-:-:S04]  /*2d60*/  ISETP.GT.AND P4, PT, R3, 0x30, !P3 ;  /* 0x000000300300780c */ /* 0x000fc80005f84270 */
[----:B------:R-:W-:-:S04]  /*2d70*/  ISETP.LT.OR P4, PT, R0, 0x31, P4 ;  /* 0x000000310000780c */ /* 0x000fc80002781670 */
[----:B------:R-:W-:Y:S02]  /*2d80*/  FSEL R75, R48, -INF , !P4 ;  /* 0xff800000304b7808 */ /* 0x000fe40006000000 */
[----:B------:R-:W-:-:S04]  /*2d90*/  ISETP.GE.AND P4, PT, R57, 0x32, PT ;  /* 0x000000323900780c */ /* 0x000fc80003f86270 */
        /* <DEDUP_REMOVED lines=8> */
[----:B------:R-:W-:Y:S02]  /*2e20*/  P2R R4, PR, RZ, 0x40 ;  /* 0x00000040ff047803 */ /* 0x000fe40000000000 */
[----:B------:R-:W-:-:S04]  /*2e30*/  ISETP.GT.AND P6, PT, R3, RZ, !P6 ;  /* 0x000000ff0300720c */ /* 0x000fc800077c4270 */
[----:B------:R-:W-:-:S04]  /*2e40*/  ISETP.LT.OR P6, PT, R0, 0x1, P6 ;  /* 0x000000010000780c */ /* 0x000fc800037c1670 */
[----:B------:R-:W-:Y:S02]  /*2e50*/  FSEL R29, R24, -INF , !P6 ;  /* 0xff800000181d7808 */ /* 0x000fe40007000000 */
[----:B------:R-:W-:-:S04]  /*2e60*/  ISETP.GE.AND P6, PT, R57, 0x3a, PT ;  /* 0x0000003a3900780c */ /* 0x000fc80003fc6270 */
[----:B------:R-:W-:Y:S02]  /*2e70*/  P2R R24, PR, RZ, 0x40 ;  /* 0x00000040ff187803 */ /* 0x000fe40000000000 */
[----:B------:R-:W-:Y:S01]  /*2e80*/  ISETP.GT.AND P6, PT, R3, 0x39, !P6 ;  /* 0x000000390300780c */ /* 0x000fe200077c4270 */
[----:B0-----:R-:W-:-:S03]  /*2e90*/  IMAD.IADD R3, R58, 0x1, R5 ;  /* 0x000000013a037824 */ /* 0x001fc600078e0205 */
[----:B------:R-:W-:Y:S02]  /*2ea0*/  ISETP.LT.OR P6, PT, R0, 0x3a, P6 ;  /* 0x0000003a0000780c */ /* 0x000fe400037c1670 */
[----:B------:R-:W-:Y:S02]  /*2eb0*/  VIADDMNMX R0, R5, R59, R56, PT ;  /* 0x0000003b05007246 */ /* 0x000fe40003800138 */
[----:B------:R-:W-:Y:S02]  /*2ec0*/  FSEL R53, R53, -INF , !P6 ;  /* 0xff80000035357808 */ /* 0x000fe40007000000 */
[----:B------:R-:W-:-:S13]  /*2ed0*/  PLOP3.LUT P6, PT, PT, PT, UP0, 0x40, 0x0 ;  /* 0x000000000000781c */ /* 0x000fda0003fce808 */
[----:B------:R-:W-:Y:S05]  /*2ee0*/  @P6 BRA `(.L_x_1004) ;  /* 0x0000000000646947 */ /* 0x000fea0003800000 */
        /* <DEDUP_REMOVED lines=14> */
.L_x_1006:
[----:B------:R-:W-:Y:S02]  /*2fd0*/  ULDC UR4, c[0x0][0x9e4] ;  /* 0x0002790000047ab9 */ /* 0x000fe40000000800 */
[----:B------:R-:W-:-:S05]  /*2fe0*/  IMAD.U32 R25, RZ, RZ, UR4 ;  /* 0x00000004ff197e24 */ /* 0x000fca000f8e00ff */
[----:B------:R-:W-:-:S13]  /*2ff0*/  ISETP.NE.AND P6, PT, R25, 0x1, PT ;  /* 0x000000011900780c */ /* 0x000fda0003fc5270 */
[----:B------:R-:W0:Y:S02]  /*3000*/  @P6 LDC.64 R56, c[0x0][0x9e8] ;  /* 0x00027a00ff386b82 */ /* 0x000e240000000a00 */
[----:B0-----:R-:W-:-:S05]  /*3010*/  @P6 IMAD.HI.U32 R2, R5, R56, RZ ;  /* 0x0000003805026227 */ /* 0x001fca00078e00ff */
[----:B------:R-:W-:-:S07]  /*3020*/  @P6 SHF.R.U32.HI R5, RZ, R57, R2 ;  /* 0x00000039ff056219 */ /* 0x000fce0000011602 */
.L_x_1007:
[----:B------:R-:W-:Y:S05]  /*3030*/  BSYNC B0 ;  /* 0x0000000000007941 */ /* 0x000fea0003800000 */
.L_x_1005:
[----:B------:R-:W-:-:S04]  /*3040*/  IMAD R2, R5, R25, -R18 ;  /* 0x0000001905027224 */ /* 0x000fc800078e0a12 */
[----:B------:R-:W-:-:S05]  /*3050*/  IMAD R2, R19, -0x2, R2 ;  /* 0xfffffffe13027824 */ /* 0x000fca00078e0202 */
[----:B------:R-:W-:Y:S02]  /*3060*/  VIADDMNMX R0, R2, R25, R0, PT ;  /* 0x0000001902007246 */ /* 0x000fe40003800100 */
[----:B------:R-:W-:-:S07]  /*3070*/  VIMNMX R3, R3, R2, !PT ;  /* 0x0000000203037248 */ /* 0x000fce0007fe0100 */
.L_x_1004:
[----:B------:R-:W-:Y:S01]  /*3080*/  ISETP.GT.AND P1, PT, R3, 0x1, !P1 ;  /* 0x000000010300780c */ /* 0x000fe20004f24270 */
[----:B------:R-:W-:Y:S01]  /*3090*/  ULDC UR10, c[0x0][0x988] ;  /* 0x00026200000a7ab9 */ /* 0x000fe20000000800 */
[----:B------:R-:W-:Y:S01]  /*30a0*/  FMNMX.FTZ R2, R29, R61, !PT ;  /* 0x0000003d1d027209 */ /* 0x000fe20007810000 */
[----:B------:R-:W-:Y:S01]  /*30b0*/  UISETP.NE.AND UP1, UPT, UR61, URZ, UPT ;  /* 0x0000003f3d00728c */ /* 0x000fe2000bf25270 */
[----:B------:R-:W-:Y:S01]  /*30c0*/  ISETP.LT.OR P1, PT, R0, 0x2, P1 ;  /* 0x000000020000780c */ /* 0x000fe20000f21670 */
[----:B------:R-:W-:Y:S01]  /*30d0*/  UISETP.NE.AND UP0, UPT, UR42, URZ, UPT ;  /* 0x0000003f2a00728c */ /* 0x000fe2000bf05270 */
[----:B------:R-:W-:Y:S01]  /*30e0*/  FMNMX.FTZ R2, R63, R2, !PT ;  /* 0x000000023f027209 */ /* 0x000fe20007810000 */
[----:B------:R-:W-:Y:S01]  /*30f0*/  UMOV UR6, UR43 ;  /* 0x0000002b00067c82 */ /* 0x000fe20008000000 */
[----:B------:R-:W-:Y:S01]  /*3100*/  FSEL R27, R27, -INF , !P1 ;  /* 0xff8000001b1b7808 */ /* 0x000fe20004800000 */
[----:B------:R-:W-:Y:S01]  /*3110*/  VIADD R221, R98, 0xfffffffe ;  /* 0xfffffffe62dd7836 */ /* 0x000fe20000000000 */
[----:B------:R-:W-:-:S02]  /*3120*/  ISETP.NE.AND P1, PT, R60, RZ, PT ;  /* 0x000000ff3c00720c */ /* 0x000fc40003f25270 */
[----:B------:R-:W-:Y:S02]  /*3130*/  FMNMX.FTZ R2, R65, R2, !PT ;  /* 0x0000000241027209 */ /* 0x000fe40007810000 */
[----:B------:R-:W-:Y:S01]  /*3140*/  ISETP.GT.AND P1, PT, R3, 0x9, !P1 ;  /* 0x000000090300780c */ /* 0x000fe20004f24270 */
[----:B------:R-:W-:Y:S01]  /*3150*/  @UP1 ULDC UR4, c[0x0][0x44c] ;  /* 0x0001130000041ab9 */ /* 0x000fe20000000800 */
[----:B------:R-:W-:Y:S01]  /*3160*/  FMNMX.FTZ R2, R67, R2, !PT ;  /* 0x0000000243027209 */ /* 0x000fe20007810000 */
[----:B------:R-:W-:Y:S01]  /*3170*/  UIMAD.WIDE.U32 UR4, UR43, UR4, URZ ;  /* 0x000000042b0472a5 */ /* 0x000fe2000f8e003f */
[----:B------:R-:W-:Y:S01]  /*3180*/  ISETP.LT.OR P1, PT, R0, 0xa, P1 ;  /* 0x0000000a0000780c */ /* 0x000fe20000f21670 */
[----:B------:R-:W-:Y:S01]  /*3190*/  @UP1 ULDC UR7, c[0x0][0x450] ;  /* 0x0001140000071ab9 */ /* 0x000fe20000000800 */
[----:B------:R-:W-:Y:S01]  /*31a0*/  FMNMX.FTZ R2, R33, R2, !PT ;  /* 0x0000000221027209 */ /* 0x000fe20007810000 */
[----:B------:R-:W-:Y:S01]  /*31b0*/  @UP1 USHF.R.U32.HI UR6, URZ, UR7, UR5 ;  /* 0x000000073f061299 */ /* 0x000fe20008011605 */
[----:B------:R-:W-:-:S02]  /*31c0*/  FSEL R31, R31, -INF , !P1 ;  /* 0xff8000001f1f7808 */ /* 0x000fc40004800000 */
[----:B------:R-:W-:Y:S01]  /*31d0*/  ISETP.NE.AND P1, PT, R62, RZ, PT ;  /* 0x000000ff3e00720c */ /* 0x000fe20003f25270 */
[----:B------:R-:W-:Y:S01]  /*31e0*/  UIADD3 UR48, UR48, UR6, URZ ;  /* 0x0000000630307290 */ /* 0x000fe2000fffe03f */
[----:B------:R-:W-:Y:S02]  /*31f0*/  FMNMX.FTZ R2, R69, R2, !PT ;  /* 0x0000000245027209 */ /* 0x000fe40007810000 */
[----:B------:R-:W-:Y:S01]  /*3200*/  ISETP.GT.AND P1, PT, R3, 0x10, !P1 ;  /* 0x000000100300780c */ /* 0x000fe20004f24270 */
[----:B------:R-:W-:Y:S01]  /*3210*/  UIADD3 UR14, UR48, UR14, URZ ;  /* 0x0000000e300e7290 */ /* 0x000fe2000fffe03f */
[----:B------:R-:W-:Y:S02]  /*3220*/  FMNMX.FTZ R2, R37, R2, !PT ;  /* 0x0000000225027209 */ /* 0x000fe40007810000 */
[----:B------:R-:W-:Y:S02]  /*3230*/  ISETP.LT.OR P1, PT, R0, 0x11, P1 ;  /* 0x000000110000780c */ /* 0x000fe40000f21670 */
[----:B------:R-:W-:-:S02]  /*3240*/  FMNMX.FTZ R2, R71, R2, !PT ;  /* 0x0000000247027209 */ /* 0x000fc40007810000 */
[----:B------:R-:W-:Y:S02]  /*3250*/  FSEL R34, R34, -INF , !P1 ;  /* 0xff80000022227808 */ /* 0x000fe40004800000 */
[----:B------:R-:W-:Y:S02]  /*3260*/  ISETP.NE.AND P1, PT, R28, RZ, PT ;  /* 0x000000ff1c00720c */ /* 0x000fe40003f25270 */
[----:B------:R-:W-:Y:S02]  /*3270*/  FMNMX.FTZ R2, R41, R2, !PT ;  /* 0x0000000229027209 */ /* 0x000fe40007810000 */
[----:B------:R-:W-:Y:S02]  /*3280*/  ISETP.GT.AND P1, PT, R3, 0x11, !P1 ;  /* 0x000000110300780c */ /* 0x000fe40004f24270 */
[----:B------:R-:W-:Y:S02]  /*3290*/  FMNMX.FTZ R2, R73, R2, !PT ;  /* 0x0000000249027209 */ /* 0x000fe40007810000 */
[----:B------:R-:W-:-:S02]  /*32a0*/  ISETP.LT.OR P1, PT, R0, 0x12, P1 ;  /* 0x000000120000780c */ /* 0x000fc40000f21670 */
[----:B------:R-:W-:Y:S02]  /*32b0*/  FMNMX.FTZ R2, R45, R2, !PT ;  /* 0x000000022d027209 */ /* 0x000fe40007810000 */
[----:B------:R-:W-:Y:S02]  /*32c0*/  FSEL R35, R35, -INF , !P1 ;  /* 0xff80000023237808 */ /* 0x000fe40004800000 */
[----:B------:R-:W-:Y:S02]  /*32d0*/  ISETP.NE.AND P1, PT, R32, RZ, PT ;  /* 0x000000ff2000720c */ /* 0x000fe40003f25270 */
[----:B------:R-:W-:Y:S02]  /*32e0*/  FMNMX.FTZ R2, R75, R2, !PT ;  /* 0x000000024b027209 */ /* 0x000fe40007810000 */
[----:B------:R-:W-:Y:S02]  /*32f0*/  ISETP.GT.AND P1, PT, R3, 0x18, !P1 ;  /* 0x000000180300780c */ /* 0x000fe40004f24270 */
[----:B------:R-:W-:-:S02]  /*3300*/  FMNMX.FTZ R2, R49, R2, !PT ;  /* 0x0000000231027209 */ /* 0x000fc40007810000 */
[----:B------:R-:W-:Y:S02]  /*3310*/  ISETP.LT.OR P1, PT, R0, 0x19, P1 ;  /* 0x000000190000780c */ /* 0x000fe40000f21670 */
[----:B------:R-:W-:Y:S02]  /*3320*/  FMNMX.FTZ R2, R77, R2, !PT ;  /* 0x000000024d027209 */ /* 0x000fe40007810000 */
[----:B------:R-:W-:Y:S02]  /*3330*/  FSEL R38, R38, -INF , !P1 ;  /* 0xff80000026267808 */ /* 0x000fe40004800000 */
[----:B------:R-:W-:Y:S02]  /*3340*/  ISETP.NE.AND P1, PT, R36, RZ, PT ;  /* 0x000000ff2400720c */ /* 0x000fe40003f25270 */
[----:B------:R-:W-:Y:S02]  /*3350*/  FMNMX.FTZ R18, R53, R2, !PT ;  /* 0x0000000235127209 */ /* 0x000fe40007810000 */
[----:B------:R-:W-:-:S02]  /*3360*/  ISETP.GT.AND P1, PT, R3, 0x19, !P1 ;  /* 0x000000190300780c */ /* 0x000fc40004f24270 */
[----:B------:R-:W-:Y:S01]  /*3370*/  ISETP.GT.AND P2, PT, R3, 0x8, !P2 ;  /* 0x000000080300780c */ /* 0x000fe20005744270 */
[----:B------:R-:W0:Y:S01]  /*3380*/  SHFL.BFLY PT, R5, R18, 0x2, 0x1f ;  /* 0x0c401f0012057f89 */ /* 0x000e2200000e0000 */
[C---:B------:R-:W-:Y:S02]  /*3390*/  ISETP.LT.OR P1, PT, R0.reuse, 0x1a, P1 ;  /* 0x0000001a0000780c */ /* 0x040fe40000f21670 */
[----:B------:R-:W-:Y:S02]  /*33a0*/  ISETP.LT.OR P2, PT, R0, 0x9, P2 ;  /* 0x000000090000780c */ /* 0x000fe40001741670 */
[----:B------:R-:W-:Y:S02]  /*33b0*/  FSEL R39, R39, -INF , !P1 ;  /* 0xff80000027277808 */ /* 0x000fe40004800000 */
[----:B------:R-:W-:Y:S02]  /*33c0*/  ISETP.NE.AND P1, PT, R64, RZ, PT ;  /* 0x000000ff4000720c */ /* 0x000fe40003f25270 */
[----:B------:R-:W-:-:S02]  /*33d0*/  FSEL R30, R30, -INF , !P2 ;  /* 0xff8000001e1e7808 */ /* 0x000fc40005000000 */
[C---:B------:R-:W-:Y:S02]  /*33e0*/  ISETP.GT.AND P1, PT, R3.reuse, 0x20, !P1 ;  /* 0x000000200300780c */ /* 0x040fe40004f24270 */
[----:B------:R-:W-:Y:S02]  /*33f0*/  ISETP.NE.AND P2, PT, R40, RZ, PT ;  /* 0x000000ff2800720c */ /* 0x000fe40003f45270 */
[----:B------:R-:W-:Y:S02]  /*3400*/  ISETP.LT.OR P1, PT, R0, 0x21, P1 ;  /* 0x000000210000780c */ /* 0x000fe40000f21670 */
[----:B------:R-:W-:Y:S02]  /*3410*/  ISETP.NE.AND P6, PT, R4, RZ, PT ;  /* 0x000000ff0400720c */ /* 0x000fe40003fc5270 */
[----:B------:R-:W-:Y:S02]  /*3420*/  FSEL R42, R42, -INF , !P1 ;  /* 0xff8000002a2a7808 */ /* 0x000fe40004800000 */
[----:B------:R-:W-:-:S02]  /*3430*/  ISETP.GT.AND P1, PT, R3, 0x21, !P2 ;  /* 0x000000210300780c */ /* 0x000fc40005724270 */
[----:B------:R-:W-:Y:S02]  /*3440*/  ISETP.NE.AND P2, PT, R44, RZ, PT ;  /* 0x000000ff2c00720c */ /* 0x000fe40003f45270 */
[----:B------:R-:W-:Y:S02]  /*3450*/  ISETP.LT.OR P1, PT, R0, 0x22, P1 ;  /* 0x000000220000780c */ /* 0x000fe40000f21670 */
[----:B------:R-:W-:Y:S02]  /*3460*/  ISETP.GT.AND P2, PT, R3, 0x29, !P2 ;  /* 0x000000290300780c */ /* 0x000fe40005744270 */
[----:B------:R-:W-:Y:S02]  /*3470*/  FSEL R43, R43, -INF , !P1 ;  /* 0xff8000002b2b7808 */ /* 0x000fe40004800000 */
[----:B------:R-:W-:Y:S02]  /*3480*/  ISETP.GT.AND P1, PT, R3, RZ, !P6 ;  /* 0x000000ff0300720c */ /* 0x000fe40007724270 */
[----:B------:R-:W-:-:S02]  /*3490*/  ISETP.NE.AND P6, PT, R24, RZ, PT ;  /* 0x000000ff1800720c */ /* 0x000fc40003fc5270 */
[----:B0-----:R-:W-:Y:S02]  /*34a0*/  FMNMX.FTZ R24, R18, R5, !PT ;  /* 0x0000000512187209 */ /* 0x001fe40007810000 */
[----:B------:R-:W-:Y:S02]  /*34b0*/  ISETP.LT.OR P1, PT, R0, 0x1, P1 ;  /* 0x000000010000780c */ /* 0x000fe40000f21670 */
[----:B------:R-:W-:Y:S01]  /*34c0*/  ISETP.GT.AND P3, PT, R3, 0x30, !P3 ;  /* 0x000000300300780c */ /* 0x000fe20005f64270 */
[----:B------:R-:W0:Y:S01]  /*34d0*/  SHFL.BFLY PT, R25, R24, 0x1, 0x1f ;  /* 0x0c201f0018197f89 */ /* 0x000e2200000e0000 */
[----:B------:R-:W-:Y:S02]  /*34e0*/  FSEL R26, R26, -INF , !P1 ;  /* 0xff8000001a1a7808 */ /* 0x000fe40004800000 */
[----:B------:R-:W-:Y:S02]  /*34f0*/  ISETP.NE.AND P1, PT, R66, RZ, PT ;  /* 0x000000ff4200720c */ /* 0x000fe40003f25270 */
[----:B------:R-:W-:-:S02]  /*3500*/  FMNMX.FTZ R5, R26, R27, !PT ;  /* 0x0000001b1a057209 */ /* 0x000fc40007810000 */
[----:B------:R-:W-:Y:S02]  /*3510*/  ISETP.GT.AND P1, PT, R3, 0x28, !P1 ;  /* 0x000000280300780c */ /* 0x000fe40004f24270 */
[----:B------:R-:W-:Y:S02]  /*3520*/  FMNMX.FTZ R2, R30, R5, !PT ;  /* 0x000000051e027209 */ /* 0x000fe40007810000 */
[----:B------:R-:W-:Y:S02]  /*3530*/  ISETP.LT.OR P1, PT, R0, 0x29, P1 ;  /* 0x000000290000780c */ /* 0x000fe40000f21670 */
[----:B------:R-:W-:Y:S02]  /*3540*/  FMNMX.FTZ R5, R31, R2, !PT ;  /* 0x000000021f057209 */ /* 0x000fe40007810000 */
[----:B------:R-:W-:Y:S02]  /*3550*/  FSEL R46, R46, -INF , !P1 ;  /* 0xff8000002e2e7808 */ /* 0x000fe40004800000 */
[----:B------:R-:W-:-:S02]  /*3560*/  FMNMX.FTZ R2, R34, R5, !PT ;  /* 0x0000000522027209 */ /* 0x000fc40007810000 */
[----:B------:R-:W-:Y:S02]  /*3570*/  ISETP.GT.AND P4, PT, R3, 0x31, !P4 ;  /* 0x000000310300780c */ /* 0x000fe40006784270 */
[----:B------:R-:W-:Y:S02]  /*3580*/  FMNMX.FTZ R5, R35, R2, !PT ;  /* 0x0000000223057209 */ /* 0x000fe40007810000 */
[----:B------:R-:W-:Y:S02]  /*3590*/  ISETP.GT.AND P5, PT, R3, 0x38, !P5 ;  /* 0x000000380300780c */ /* 0x000fe40006fa4270 */
[----:B0-----:R-:W-:Y:S02]  /*35a0*/  FMNMX.FTZ R4, R24, R25, !PT ;  /* 0x0000001918047209 */ /* 0x001fe40007810000 */
[----:B------:R-:W-:Y:S02]  /*35b0*/  FMNMX.FTZ R2, R38, R5, !PT ;  /* 0x0000000526027209 */ /* 0x000fe40007810000 */
[C---:B------:R-:W-:Y:S01]  /*35c0*/  FSETP.NEU.FTZ.AND P1, PT, R4.reuse, -INF , PT ;  /* 0xff8000000400780b */ /* 0x040fe20003f3d000 */
[----:B------:R-:W-:Y:S01]  /*35d0*/  FMUL.FTZ R18, R4, UR10 ;  /* 0x0000000a04127c20 */ /* 0x000fe20008410000 */
[----:B------:R-:W-:-:S02]  /*35e0*/  FMNMX.FTZ R5, R39, R2, !PT ;  /* 0x0000000227057209 */ /* 0x000fc40007810000 */
[----:B------:R-:W-:Y:S02]  /*35f0*/  ISETP.LT.OR P2, PT, R0, 0x2a, P2 ;  /* 0x0000002a0000780c */ /* 0x000fe40001741670 */
[----:B------:R-:W-:Y:S02]  /*3600*/  FMNMX.FTZ R2, R42, R5, !PT ;  /* 0x000000052a027209 */ /* 0x000fe40007810000 */
[----:B------:R-:W-:Y:S02]  /*3610*/  FSEL R18, R18, RZ, P1 ;  /* 0x000000ff12127208 */ /* 0x000fe40000800000 */
[----:B------:R-:W-:Y:S02]  /*3620*/  ISETP.GT.AND P1, PT, R3, 0x39, !P6 ;  /* 0x000000390300780c */ /* 0x000fe40007724270 */
[----:B------:R-:W-:Y:S01]  /*3630*/  FMNMX.FTZ R3, R43, R2, !PT ;  /* 0x000000022b037209 */ /* 0x000fe20007810000 */
[--C-:B------:R-:W-:Y:S01]  /*3640*/  FFMA.FTZ R5, R29, UR10, -R18.reuse ;  /* 0x0000000a1d057c23 */ /* 0x100fe20008010812 */
[----:B------:R-:W-:Y:S01]  /*3650*/  ISETP.LT.OR P3, PT, R0, 0x31, P3 ;  /* 0x000000310000780c */ /* 0x000fe20001f61670 */
[--C-:B------:R-:W-:Y:S01]  /*3660*/  FFMA.FTZ R24, R61, UR10, -R18.reuse ;  /* 0x0000000a3d187c23 */ /* 0x100fe20008010812 */
[----:B------:R-:W-:Y:S01]  /*3670*/  FSEL R47, R47, -INF , !P2 ;  /* 0xff8000002f2f7808 */ /* 0x000fe20005000000 */
[--C-:B------:R-:W-:Y:S01]  /*3680*/  FFMA.FTZ R25, R65, UR10, -R18.reuse ;  /* 0x0000000a41197c23 */ /* 0x100fe20008010812 */
[----:B------:R-:W-:Y:S01]  /*3690*/  FMNMX.FTZ R2, R46, R3, !PT ;  /* 0x000000032e027209 */ /* 0x000fe20007810000 */
[----:B------:R-:W-:Y:S01]  /*36a0*/  MUFU.EX2 R5, R5 ;  /* 0x0000000500057308 */ /* 0x000fe20000000800 */
[----:B------:R-:W-:Y:S01]  /*36b0*/  ISETP.LT.OR P4, PT, R0, 0x32, P4 ;  /* 0x000000320000780c */ /* 0x000fe20002781670 */
[--C-:B------:R-:W-:Y:S01]  /*36c0*/  FFMA.FTZ R29, R33, UR10, -R18.reuse ;  /* 0x0000000a211d7c23 */ /* 0x100fe20008010812 */
[----:B------:R-:W-:Y:S01]  /*36d0*/  FSEL R50, R50, -INF , !P3 ;  /* 0xff80000032327808 */ /* 0x000fe20005800000 */
[--C-:B------:R-:W-:Y:S01]  /*36e0*/  FFMA.FTZ R33, R37, UR10, -R18.reuse ;  /* 0x0000000a25217c23 */ /* 0x100fe20008010812 */
[----:B------:R-:W-:Y:S01]  /*36f0*/  FMNMX.FTZ R3, R47, R2, !PT ;  /* 0x000000022f037209 */ /* 0x000fe20007810000 */
[--C-:B------:R-:W-:Y:S01]  /*3700*/  FFMA.FTZ R28, R67, UR10, -R18.reuse ;  /* 0x0000000a431c7c23 */ /* 0x100fe20008010812 */
[----:B------:R-:W-:Y:S01]  /*3710*/  ISETP.LT.OR P5, PT, R0, 0x39, P5 ;  /* 0x000000390000780c */ /* 0x000fe20002fa1670 */
[----:B------:R-:W0:Y:S01]  /*3720*/  MUFU.EX2 R24, R24 ;  /* 0x0000001800187308 */ /* 0x000e220000000800 */
[----:B------:R-:W-:Y:S01]  /*3730*/  FSEL R51, R51, -INF , !P4 ;  /* 0xff80000033337808 */ /* 0x000fe20006000000 */
[--C-:B------:R-:W-:Y:S01]  /*3740*/  FFMA.FTZ R32, R69, UR10, -R18.reuse ;  /* 0x0000000a45207c23 */ /* 0x100fe20008010812 */
[----:B------:R-:W-:Y:S01]  /*3750*/  FMNMX.FTZ R2, R50, R3, !PT ;  /* 0x0000000332027209 */ /* 0x000fe20007810000 */
[--C-:B------:R-:W-:Y:S01]  /*3760*/  FFMA.FTZ R36, R71, UR10, -R18.reuse ;  /* 0x0000000a47247c23 */ /* 0x100fe20008010812 */
[----:B------:R-:W-:Y:S01]  /*3770*/  ISETP.LT.OR P1, PT, R0, 0x3a, P1 ;  /* 0x0000003a0000780c */ /* 0x000fe20000f21670 */
[--C-:B------:R-:W-:Y:S01]  /*3780*/  FFMA.FTZ R40, R73, UR10, -R18.reuse ;  /* 0x0000000a49287c23 */ /* 0x100fe20008010812 */
[----:B------:R-:W-:Y:S01]  /*3790*/  FSEL R54, R54, -INF , !P5 ;  /* 0xff80000036367808 */ /* 0x000fe20006800000 */
[----:B------:R-:W-:Y:S01]  /*37a0*/  MUFU.EX2 R25, R25 ;  /* 0x0000001900197308 */ /* 0x000fe20000000800 */
[----:B------:R-:W-:Y:S01]  /*37b0*/  FMNMX.FTZ R3, R51, R2, !PT ;  /* 0x0000000233037209 */ /* 0x000fe20007810000 */
[--C-:B------:R-:W-:Y:S01]  /*37c0*/  FFMA.FTZ R2, R63, UR10, -R18.reuse ;  /* 0x0000000a3f027c23 */ /* 0x100fe20008010812 */
[----:B------:R-:W-:Y:S01]  /*37d0*/  FSEL R55, R55, -INF , !P1 ;  /* 0xff80000037377808 */ /* 0x000fe20004800000 */
[----:B------:R-:W-:Y:S01]  /*37e0*/  FFMA.FTZ R44, R75, UR10, -R18 ;  /* 0x0000000a4b2c7c23 */ /* 0x000fe20008010812 */
[----:B------:R-:W-:-:S03]  /*37f0*/  FMNMX.FTZ R0, R54, R3, !PT ;  /* 0x0000000336007209 */ /* 0x000fc60007810000 */
[----:B------:R1:W-:Y:S01]  /*3800*/  MUFU.EX2 R198, R2 ;  /* 0x0000000200c67308 */ /* 0x0003e20000000800 */
[----:B------:R-:W-:Y:S02]  /*3810*/  FMNMX.FTZ R0, R55, R0, !PT ;  /* 0x0000000037007209 */ /* 0x000fe40007810000 */
[----:B0-----:R-:W-:-:S03]  /*3820*/  F2FP.F16.F32.PACK_AB R196, R24, R5 ;  /* 0x0000000518c4723e */ /* 0x001fc600000000ff */
[----:B------:R-:W1:Y:S02]  /*3830*/  SHFL.BFLY PT, R3, R0, 0x2, 0x1f ;  /* 0x0c401f0000037f89 */ /* 0x000e6400000e0000 */
[----:B------:R-:W-:Y:S08]  /*3840*/  MUFU.EX2 R28, R28 ;  /* 0x0000001c001c7308 */ /* 0x000ff00000000800 */
[----:B------:R-:W0:Y:S08]  /*3850*/  MUFU.EX2 R29, R29 ;  /* 0x0000001d001d7308 */ /* 0x000e300000000800 */
[----:B------:R-:W-:Y:S01]  /*3860*/  MUFU.EX2 R32, R32 ;  /* 0x0000002000207308 */ /* 0x000fe20000000800 */
[----:B-1----:R-:W-:Y:S01]  /*3870*/  FMNMX.FTZ R2, R0, R3, !PT ;  /* 0x0000000300027209 */ /* 0x002fe20007810000 */
[--C-:B------:R-:W-:Y:S01]  /*3880*/  FFMA.FTZ R0, R41, UR10, -R18.reuse ;  /* 0x0000000a29007c23 */ /* 0x100fe20008010812 */
[--C-:B------:R-:W-:Y:S01]  /*3890*/  FFMA.FTZ R41, R45, UR10, -R18.reuse ;  /* 0x0000000a2d297c23 */ /* 0x100fe20008010812 */
[----:B------:R-:W-:-:S04]  /*38a0*/  FFMA.FTZ R45, R49, UR10, -R18 ;  /* 0x0000000a312d7c23 */ /* 0x000fc80008010812 */
[----:B------:R-:W1:Y:S01]  /*38b0*/  MUFU.EX2 R33, R33 ;  /* 0x0000002100217308 */ /* 0x000e620000000800 */
[----:B------:R-:W2:Y:S01]  /*38c0*/  SHFL.BFLY PT, R3, R2, 0x1, 0x1f ;  /* 0x0c201f0002037f89 */ /* 0x000ea200000e0000 */
[----:B0-----:R-:W-:-:S06]  /*38d0*/  F2FP.F16.F32.PACK_AB R192, R29, R28 ;  /* 0x0000001c1dc0723e */ /* 0x001fcc00000000ff */
[----:B------:R0:W-:Y:S08]  /*38e0*/  MUFU.EX2 R37, R0 ;  /* 0x0000000000257308 */ /* 0x0001f00000000800 */
[----:B------:R-:W3:Y:S01]  /*38f0*/  MUFU.EX2 R36, R36 ;  /* 0x0000002400247308 */ /* 0x000ee20000000800 */
[----:B-1----:R-:W-:-:S07]  /*3900*/  F2FP.F16.F32.PACK_AB R194, R33, R32 ;  /* 0x0000002021c2723e */ /* 0x002fce00000000ff */
[----:B------:R-:W-:Y:S01]  /*3910*/  MUFU.EX2 R40, R40 ;  /* 0x0000002800287308 */ /* 0x000fe20000000800 */
[----:B--2---:R-:W-:Y:S01]  /*3920*/  FMNMX.FTZ R3, R2, R3, !PT ;  /* 0x0000000302037209 */ /* 0x004fe20007810000 */
[--C-:B------:R-:W-:Y:S01]  /*3930*/  FFMA.FTZ R2, R77, UR10, -R18.reuse ;  /* 0x0000000a4d027c23 */ /* 0x100fe20008010812 */
[----:B------:R-:W-:Y:S01]  /*3940*/  FFMA.FTZ R18, R53, UR10, -R18 ;  /* 0x0000000a35127c23 */ /* 0x000fe20008010812 */
[----:B------:R-:W-:Y:S01]  /*3950*/  FADD.FTZ R53, R5, R24 ;  /* 0x0000001805357221 */ /* 0x000fe20000010000 */
[C---:B------:R-:W-:Y:S01]  /*3960*/  FSETP.NEU.FTZ.AND P1, PT, R3.reuse, -INF , PT ;  /* 0xff8000000300780b */ /* 0x040fe20003f3d000 */
[----:B0-----:R-:W-:Y:S02]  /*3970*/  FMUL.FTZ R0, R3, UR10 ;  /* 0x0000000a03007c20 */ /* 0x001fe40008410000 */
[----:B------:R0:W-:Y:S01]  /*3980*/  MUFU.EX2 R49, R18 ;  /* 0x0000001200317308 */ /* 0x0001e20000000800 */
[----:B---3--:R-:W-:Y:S02]  /*3990*/  F2FP.F16.F32.PACK_AB R188, R37, R36 ;  /* 0x0000002425bc723e */ /* 0x008fe400000000ff */
[----:B------:R-:W-:-:S02]  /*39a0*/  FSEL R0, R0, RZ, P1 ;  /* 0x000000ff00007208 */ /* 0x000fc40000800000 */
[----:B------:R-:W-:-:S03]  /*39b0*/  PLOP3.LUT P1, PT, PT, PT, UP0, 0x40, 0x0 ;  /* 0x000000000000781c */ /* 0x000fc60003f2e808 */
[--C-:B------:R-:W-:Y:S01]  /*39c0*/  FFMA.FTZ R26, R26, UR10, -R0.reuse ;  /* 0x0000000a1a1a7c23 */ /* 0x100fe20008010800 */
[--C-:B------:R-:W-:Y:S01]  /*39d0*/  FFMA.FTZ R27, R27, UR10, -R0.reuse ;  /* 0x0000000a1b1b7c23 */ /* 0x100fe20008010800 */
[--C-:B------:R-:W-:Y:S01]  /*39e0*/  FFMA.FTZ R30, R30, UR10, -R0.reuse ;  /* 0x0000000a1e1e7c23 */ /* 0x100fe20008010800 */
[----:B0-----:R-:W-:Y:S01]  /*39f0*/  FADD.FTZ R18, R198, R53 ;  /* 0x00000035c6127221 */ /* 0x001fe20000010000 */
[--C-:B------:R-:W-:Y:S01]  /*3a00*/  FFMA.FTZ R31, R31, UR10, -R0.reuse ;  /* 0x0000000a1f1f7c23 */ /* 0x100fe20008010800 */
[----:B------:R-:W-:Y:S01]  /*3a10*/  FFMA.FTZ R34, R34, UR10, -R0 ;  /* 0x0000000a22227c23 */ /* 0x000fe20008010800 */
[----:B------:R-:W-:Y:S01]  /*3a20*/  MUFU.EX2 R26, R26 ;  /* 0x0000001a001a7308 */ /* 0x000fe20000000800 */
[----:B------:R-:W-:Y:S01]  /*3a30*/  FADD.FTZ R53, R25, R18 ;  /* 0x0000001219357221 */ /* 0x000fe20000010000 */
[--C-:B------:R-:W-:Y:S01]  /*3a40*/  FFMA.FTZ R35, R35, UR10, -R0.reuse ;  /* 0x0000000a23237c23 */ /* 0x100fe20008010800 */
[--C-:B------:R-:W-:Y:S01]  /*3a50*/  FFMA.FTZ R38, R38, UR10, -R0.reuse ;  /* 0x0000000a26267c23 */ /* 0x100fe20008010800 */
[--C-:B------:R-:W-:Y:S01]  /*3a60*/  FFMA.FTZ R39, R39, UR10, -R0.reuse ;  /* 0x0000000a27277c23 */ /* 0x100fe20008010800 */
[----:B------:R-:W-:Y:S01]  /*3a70*/  FADD.FTZ R18, R28, R53 ;  /* 0x000000351c127221 */ /* 0x000fe20000010000 */
[--C-:B------:R-:W-:Y:S01]  /*3a80*/  FFMA.FTZ R42, R42, UR10, -R0.reuse ;  /* 0x0000000a2a2a7c23 */ /* 0x100fe20008010800 */
[----:B------:R-:W-:Y:S01]  /*3a90*/  FFMA.FTZ R43, R43, UR10, -R0 ;  /* 0x0000000a2b2b7c23 */ /* 0x000fe20008010800 */
[----:B------:R-:W0:Y:S01]  /*3aa0*/  MUFU.EX2 R27, R27 ;  /* 0x0000001b001b7308 */ /* 0x000e220000000800 */
[----:B------:R-:W-:Y:S01]  /*3ab0*/  FADD.FTZ R53, R29, R18 ;  /* 0x000000121d357221 */ /* 0x000fe20000010000 */
[--C-:B------:R-:W-:Y:S01]  /*3ac0*/  FFMA.FTZ R46, R46, UR10, -R0.reuse ;  /* 0x0000000a2e2e7c23 */ /* 0x100fe20008010800 */
[--C-:B------:R-:W-:Y:S01]  /*3ad0*/  FFMA.FTZ R47, R47, UR10, -R0.reuse ;  /* 0x0000000a2f2f7c23 */ /* 0x100fe20008010800 */
[--C-:B------:R-:W-:Y:S01]  /*3ae0*/  FFMA.FTZ R50, R50, UR10, -R0.reuse ;  /* 0x0000000a32327c23 */ /* 0x100fe20008010800 */
[----:B------:R-:W-:Y:S01]  /*3af0*/  FADD.FTZ R18, R32, R53 ;  /* 0x0000003520127221 */ /* 0x000fe20000010000 */
[--C-:B------:R-:W-:Y:S01]  /*3b00*/  FFMA.FTZ R51, R51, UR10, -R0.reuse ;  /* 0x0000000a33337c23 */ /* 0x100fe20008010800 */
[----:B------:R-:W-:Y:S01]  /*3b10*/  FFMA.FTZ R54, R54, UR10, -R0 ;  /* 0x0000000a36367c23 */ /* 0x000fe20008010800 */
[----:B------:R-:W1:Y:S01]  /*3b20*/  MUFU.EX2 R30, R30 ;  /* 0x0000001e001e7308 */ /* 0x000e620000000800 */
[----:B------:R-:W-:Y:S01]  /*3b30*/  FADD.FTZ R57, R33, R18 ;  /* 0x0000001221397221 */ /* 0x000fe20000010000 */
[----:B------:R-:W-:Y:S01]  /*3b40*/  F2FP.F16.F32.PACK_AB R198, R25, R198 ;  /* 0x000000c619c6723e */ /* 0x000fe200000000ff */
[----:B------:R-:W-:-:S02]  /*3b50*/  FFMA.FTZ R0, R55, UR10, -R0 ;  /* 0x0000000a37007c23 */ /* 0x000fc40008010800 */
[----:B------:R-:W-:-:S03]  /*3b60*/  FADD.FTZ R48, R36, R57 ;  /* 0x0000003924307221 */ /* 0x000fc60000010000 */
[----:B------:R-:W2:Y:S01]  /*3b70*/  MUFU.EX2 R31, R31 ;  /* 0x0000001f001f7308 */ /* 0x000ea20000000800 */
[----:B0-----:R-:W-:Y:S01]  /*3b80*/  FADD.FTZ R53, R26, R27 ;  /* 0x0000001b1a357221 */ /* 0x001fe20000010000 */
[----:B------:R-:W-:Y:S01]  /*3b90*/  FADD.FTZ R57, R37, R48 ;  /* 0x0000003025397221 */ /* 0x000fe20000010000 */
[----:B------:R-:W-:-:S03]  /*3ba0*/  F2FP.F16.F32.PACK_AB R197, R27, R26 ;  /* 0x0000001a1bc5723e */ /* 0x000fc600000000ff */
[----:B------:R-:W-:Y:S02]  /*3bb0*/  FADD.FTZ R48, R40, R57 ;  /* 0x0000003928307221 */ /* 0x000fe40000010000 */
[----:B------:R-:W0:Y:S01]  /*3bc0*/  MUFU.EX2 R34, R34 ;  /* 0x0000002200227308 */ /* 0x000e220000000800 */
[----:B-1----:R-:W-:-:S07]  /*3bd0*/  FADD.FTZ R18, R30, R53 ;  /* 0x000000351e127221 */ /* 0x002fce0000010000 */
[----:B------:R-:W1:Y:S01]  /*3be0*/  MUFU.EX2 R35, R35 ;  /* 0x0000002300237308 */ /* 0x000e620000000800 */
[C---:B--2---:R-:W-:Y:S01]  /*3bf0*/  FADD.FTZ R53, R31.reuse, R18 ;  /* 0x000000121f357221 */ /* 0x044fe20000010000 */
[----:B------:R-:W-:-:S06]  /*3c00*/  F2FP.F16.F32.PACK_AB R199, R31, R30 ;  /* 0x0000001e1fc7723e */ /* 0x000fcc00000000ff */
[----:B------:R-:W2:Y:S01]  /*3c10*/  MUFU.EX2 R38, R38 ;  /* 0x0000002600267308 */ /* 0x000ea20000000800 */
[----:B0-----:R-:W-:-:S07]  /*3c20*/  FADD.FTZ R18, R34, R53 ;  /* 0x0000003522127221 */ /* 0x001fce0000010000 */
[----:B------:R-:W0:Y:S01]  /*3c30*/  MUFU.EX2 R41, R41 ;  /* 0x0000002900297308 */ /* 0x000e220000000800 */
[C---:B-1----:R-:W-:Y:S01]  /*3c40*/  FADD.FTZ R5, R35.reuse, R18 ;  /* 0x0000001223057221 */ /* 0x042fe20000010000 */
[----:B------:R-:W-:-:S06]  /*3c50*/  F2FP.F16.F32.PACK_AB R193, R35, R34 ;  /* 0x0000002223c1723e */ /* 0x000fcc00000000ff */
[----:B------:R-:W1:Y:S01]  /*3c60*/  MUFU.EX2 R39, R39 ;  /* 0x0000002700277308 */ /* 0x000e620000000800 */
[----:B--2---:R-:W-:-:S07]  /*3c70*/  FADD.FTZ R18, R38, R5 ;  /* 0x0000000526127221 */ /* 0x004fce0000010000 */
[----:B------:R-:W2:Y:S01]  /*3c80*/  MUFU.EX2 R44, R44 ;  /* 0x0000002c002c7308 */ /* 0x000ea20000000800 */
[C---:B0-----:R-:W-:Y:S01]  /*3c90*/  FADD.FTZ R53, R41.reuse, R48 ;  /* 0x0000003029357221 */ /* 0x041fe20000010000 */
[----:B------:R-:W-:-:S06]  /*3ca0*/  F2FP.F16.F32.PACK_AB R190, R41, R40 ;  /* 0x0000002829be723e */ /* 0x000fcc00000000ff */
[----:B------:R-:W0:Y:S01]  /*3cb0*/  MUFU.EX2 R42, R42 ;  /* 0x0000002a002a7308 */ /* 0x000e220000000800 */
[C---:B-1----:R-:W-:Y:S01]  /*3cc0*/  FADD.FTZ R5, R39.reuse, R18 ;  /* 0x0000001227057221 */ /* 0x042fe20000010000 */
[----:B------:R-:W-:-:S06]  /*3cd0*/  F2FP.F16.F32.PACK_AB R195, R39, R38 ;  /* 0x0000002627c3723e */ /* 0x000fcc00000000ff */
[----:B------:R-:W1:Y:S01]  /*3ce0*/  MUFU.EX2 R45, R45 ;  /* 0x0000002d002d7308 */ /* 0x000e620000000800 */
[----:B--2---:R-:W-:-:S07]  /*3cf0*/  FADD.FTZ R24, R44, R53 ;  /* 0x000000352c187221 */ /* 0x004fce0000010000 */
[----:B------:R-:W2:Y:S01]  /*3d00*/  MUFU.EX2 R43, R43 ;  /* 0x0000002b002b7308 */ /* 0x000ea20000000800 */
[----:B0-----:R-:W-:-:S07]  /*3d10*/  FADD.FTZ R18, R42, R5 ;  /* 0x000000052a127221 */ /* 0x001fce0000010000 */
[----:B------:R-:W0:Y:S01]  /*3d20*/  MUFU.EX2 R2, R2 ;  /* 0x0000000200027308 */ /* 0x000e220000000800 */
[C---:B-1----:R-:W-:Y:S01]  /*3d30*/  FADD.FTZ R25, R45.reuse, R24 ;  /* 0x000000182d197221 */ /* 0x042fe20000010000 */
[----:B------:R-:W-:-:S06]  /*3d40*/  F2FP.F16.F32.PACK_AB R184, R45, R44 ;  /* 0x0000002c2db8723e */ /* 0x000fcc00000000ff */
[----:B------:R-:W1:Y:S01]  /*3d50*/  MUFU.EX2 R46, R46 ;  /* 0x0000002e002e7308 */ /* 0x000e620000000800 */
[C---:B--2---:R-:W-:Y:S01]  /*3d60*/  FADD.FTZ R5, R43.reuse, R18 ;  /* 0x000000122b057221 */ /* 0x044fe20000010000 */
[----:B------:R-:W-:-:S06]  /*3d70*/  F2FP.F16.F32.PACK_AB R189, R43, R42 ;  /* 0x0000002a2bbd723e */ /* 0x000fcc00000000ff */
[----:B------:R-:W2:Y:S01]  /*3d80*/  MUFU.EX2 R47, R47 ;  /* 0x0000002f002f7308 */ /* 0x000ea20000000800 */
[----:B0-----:R-:W-:Y:S01]  /*3d90*/  FADD.FTZ R24, R2, R25 ;  /* 0x0000001902187221 */ /* 0x001fe20000010000 */
[----:B------:R-:W-:-:S03]  /*3da0*/  F2FP.F16.F32.PACK_AB R186, R49, R2 ;  /* 0x0000000231ba723e */ /* 0x000fc600000000ff */
[----:B------:R-:W-:-:S03]  /*3db0*/  FADD.FTZ R18, R49, R24 ;  /* 0x0000001831127221 */ /* 0x000fc60000010000 */
[----:B------:R-:W0:Y:S01]  /*3dc0*/  MUFU.EX2 R50, R50 ;  /* 0x0000003200327308 */ /* 0x000e220000000800 */
[----:B-1----:R-:W-:-:S07]  /*3dd0*/  FADD.FTZ R2, R46, R5 ;  /* 0x000000052e027221 */ /* 0x002fce0000010000 */
[----:B------:R-:W1:Y:S01]  /*3de0*/  MUFU.EX2 R51, R51 ;  /* 0x0000003300337308 */ /* 0x000e620000000800 */
[C---:B--2---:R-:W-:Y:S01]  /*3df0*/  FADD.FTZ R5, R47.reuse, R2 ;  /* 0x000000022f057221 */ /* 0x044fe20000010000 */
[----:B------:R-:W-:-:S06]  /*3e00*/  F2FP.F16.F32.PACK_AB R191, R47, R46 ;  /* 0x0000002e2fbf723e */ /* 0x000fcc00000000ff */
[----:B------:R-:W2:Y:S01]  /*3e10*/  MUFU.EX2 R54, R54 ;  /* 0x0000003600367308 */ /* 0x000ea20000000800 */
[----:B0-----:R-:W-:-:S07]  /*3e20*/  FADD.FTZ R2, R50, R5 ;  /* 0x0000000532027221 */ /* 0x001fce0000010000 */
[----:B------:R2:W0:Y:S01]  /*3e30*/  MUFU.EX2 R187, R0 ;  /* 0x0000000000bb7308 */ /* 0x0004220000000800 */
[C---:B-1----:R-:W-:Y:S01]  /*3e40*/  FADD.FTZ R5, R51.reuse, R2 ;  /* 0x0000000233057221 */ /* 0x042fe20000010000 */
[----:B------:R-:W-:-:S03]  /*3e50*/  F2FP.F16.F32.PACK_AB R185, R51, R50 ;  /* 0x0000003233b9723e */ /* 0x000fc600000000ff */
[----:B--2---:R-:W-:-:S04]  /*3e60*/  FADD.FTZ R0, R54, R5 ;  /* 0x0000000536007221 */ /* 0x004fc80000010000 */
[C---:B0-----:R-:W-:Y:S01]  /*3e70*/  FADD.FTZ R5, R187.reuse, R0 ;  /* 0x00000000bb057221 */ /* 0x041fe20000010000 */
[----:B------:R-:W-:Y:S01]  /*3e80*/  F2FP.F16.F32.PACK_AB R187, R187, R54 ;  /* 0x00000036bbbb723e */ /* 0x000fe200000000ff */
[----:B------:R-:W-:Y:S06]  /*3e90*/  @P1 BRA `(.L_x_1008) ;  /* 0x00000000004c1947 */ /* 0x000fec0003800000 */
[----:B------:R-:W-:Y:S01]  /*3ea0*/  ISETP.LT.AND P1, PT, RZ, UR48, PT ;  /* 0x00000030ff007c0c */ /* 0x000fe2000bf21270 */
[----:B------:R-:W-:-:S12]  /*3eb0*/  UIADD3 UR18, UR48, -0x1, URZ ;  /* 0xffffffff30127890 */ /* 0x000fd8000fffe03f */
[----:B------:R-:W-:Y:S05]  /*3ec0*/  @P1 BRA `(.L_x_1009) ;  /* 0x0000000000201947 */ /* 0x000fea0003800000 */
[----:B------:R-:W-:Y:S01]  /*3ed0*/  ULDC UR15, c[0x0][0x9e4] ;  /* 0x00027900000f7ab9 */ /* 0x000fe20000000800 */
[----:B------:R-:W-:Y:S02]  /*3ee0*/  UIADD3 UR18, -UR48, URZ, URZ ;  /* 0x0000003f30127290 */ /* 0x000fe4000fffe13f */
[----:B------:R-:W-:-:S11]  /*3ef0*/  UISETP.NE.AND UP0, UPT, UR15, 0x1, UPT ;  /* 0x000000010f00788c */ /* 0x000fd6000bf05270 */
[----:B------:R-:W-:Y:S02]  /*3f00*/  @UP0 ULDC.64 UR4, c[0x0][0x9e8] ;  /* 0x00027a0000040ab9 */ /* 0x000fe40000000a00 */
[----:B------:R-:W-:-:S04]  /*3f10*/  UIMAD.WIDE.U32 UR6, UR18, UR4, URZ ;  /* 0x00000004120672a5 */ /* 0x000fc8000f8e003f */
[----:B------:R-:W-:-:S04]  /*3f20*/  @UP0 USHF.R.U32.HI UR18, URZ, UR5, UR7 ;  /* 0x000000053f120299 */ /* 0x000fc80008011607 */
[----:B------:R-:W-:Y:S01]  /*3f30*/  ULOP3.LUT UR18, URZ, UR18, URZ, 0x33, !UPT ;  /* 0x000000123f127292 */ /* 0x000fe2000f8e333f */
[----:B------:R-:W-:Y:S11]  /*3f40*/  BRA `(.L_x_1010) ;  /* 0x0000000000147947 */ /* 0x000ff60003800000 */
.L_x_1009:
[----:B------:R-:W-:Y:S02]  /*3f50*/  ULDC UR15, c[0x0][0x9e4] ;  /* 0x00027900000f7ab9 */ /* 0x000fe40000000800 */
[----:B------:R-:W-:-:S11]  /*3f60*/  UISETP.NE.AND UP0, UPT, UR15, 0x1, UPT ;  /* 0x000000010f00788c */ /* 0x000fd6000bf05270 */
[----:B------:R-:W-:Y:S02]  /*3f70*/  @UP0 ULDC.64 UR4, c[0x0][0x9e8] ;  /* 0x00027a0000040ab9 */ /* 0x000fe40000000a00 */
[----:B------:R-:W-:-:S04]  /*3f80*/  UIMAD.WIDE.U32 UR6, UR18, UR4, URZ ;  /* 0x00000004120672a5 */ /* 0x000fc8000f8e003f */
[----:B------:R-:W-:-:S12]  /*3f90*/  @UP0 USHF.R.U32.HI UR18, URZ, UR5, UR7 ;  /* 0x000000053f120299 */ /* 0x000fd80008011607 */
.L_x_1010:
[----:B------:R-:W-:-:S04]  /*3fa0*/  UIMAD UR15, UR18, UR15, UR15 ;  /* 0x0000000f120f72a4 */ /* 0x000fc8000f8e020f */
[----:B------:R-:W-:-:S04]  /*3fb0*/  UISETP.LT.AND UP0, UPT, UR14, UR15, UPT ;  /* 0x0000000f0e00728c */ /* 0x000fc8000bf01270 */
[----:B------:R-:W-:-:S12]  /*3fc0*/  USEL UR14, UR14, UR15, UP0 ;  /* 0x0000000f0e0e7287 */ /* 0x000fd80008000000 */
.L_x_1008:
[----:B------:R-:W-:Y:S01]  /*3fd0*/  R2UR UR5, R200 ;  /* 0x00000000c80572ca */ /* 0x000fe200000e0000 */
[----:B------:R-:W-:Y:S01]  /*3fe0*/  USHF.R.S32.HI UR4, URZ, 0x1f, UR14 ;  /* 0x0000001f3f047899 */ /* 0x000fe2000801140e */
[----:B------:R-:W-:Y:S01]  /*3ff0*/  IMAD.MOV.U32 R2, RZ, RZ, 0x3f800000 ;  /* 0x3f800000ff027424 */ /* 0x000fe200078e00ff */
[----:B------:R-:W-:Y:S01]  /*4000*/  CS2R R150, SRZ ;  /* 0x0000000000967805 */ /* 0x000fe2000001ff00 */
[----:B------:R-:W-:Y:S01]  /*4010*/  IMAD.MOV.U32 R0, RZ, RZ, 0x3f800000 ;  /* 0x3f800000ff007424 */ /* 0x000fe200078e00ff */
        /* <DEDUP_REMOVED lines=8> */
[----:B------:R-:W-:Y:S01]  /*40a0*/  UISETP.LT.AND UP0, UPT, UR5, UR4, UPT ;  /* 0x000000040500728c */ /* 0x000fe2000bf01270 */
[----:B------:R-:W-:Y:S02]  /*40b0*/  CS2R R136, SRZ ;  /* 0x0000000000887805 */ /* 0x000fe4000001ff00 */
[----:B------:R-:W-:Y:S02]  /*40c0*/  CS2R R134, SRZ ;  /* 0x0000000000867805 */ /* 0x000fe4000001ff00 */
[----:B------:R-:W-:Y:S01]  /*40d0*/  CS2R R132, SRZ ;  /* 0x0000000000847805 */ /* 0x000fe2000001ff00 */
[----:B------:R-:W-:Y:S01]  /*40e0*/  USEL UR54, UR5, UR4, !UP0 ;  /* 0x0000000405367287 */ /* 0x000fe2000c000000 */
[----:B------:R-:W-:-:S02]  /*40f0*/  CS2R R130, SRZ ;  /* 0x0000000000827805 */ /* 0x000fc4000001ff00 */
[----:B------:R-:W-:Y:S02]  /*4100*/  CS2R R128, SRZ ;  /* 0x0000000000807805 */ /* 0x000fe4000001ff00 */
[----:B------:R-:W-:Y:S02]  /*4110*/  CS2R R126, SRZ ;  /* 0x00000000007e7805 */ /* 0x000fe4000001ff00 */
[----:B------:R-:W-:Y:S02]  /*4120*/  CS2R R124, SRZ ;  /* 0x00000000007c7805 */ /* 0x000fe4000001ff00 */
[----:B------:R-:W-:Y:S02]  /*4130*/  CS2R R122, SRZ ;  /* 0x00000000007a7805 */ /* 0x000fe4000001ff00 */
[----:B------:R-:W-:Y:S02]  /*4140*/  ISETP.GE.AND P1, PT, R221, UR54, PT ;  /* 0x00000036dd007c0c */ /* 0x000fe4000bf26270 */
        /* <DEDUP_REMOVED lines=50> */
[----:B------:R-:W-:Y:S01]  /*4470*/  IMAD.MOV.U32 R219, RZ, RZ, R3 ;  /* 0x000000ffffdb7224 */ /* 0x000fe200078e0003 */
[----:B------:R-:W-:Y:S01]  /*4480*/  MOV R2, 0x3f800000 ;  /* 0x3f80000000027802 */ /* 0x000fe20000000f00 */
[----:B------:R-:W-:Y:S01]  /*4490*/  IMAD.MOV.U32 R220, RZ, RZ, R4 ;  /* 0x000000ffffdc7224 */ /* 0x000fe200078e0004 */
[----:B------:R-:W-:Y:S01]  /*44a0*/  UMOV UR7, UR38 ;  /* 0x0000002600077c82 */ /* 0x000fe20008000000 */
[----:B------:R-:W-:Y:S01]  /*44b0*/  IMAD.MOV.U32 R151, RZ, RZ, RZ ;  /* 0x000000ffff977224 */ /* 0x000fe200078e00ff */
[----:B------:R-:W-:Y:S01]  /*44c0*/  UMOV UR4, UR39 ;  /* 0x0000002700047c82 */ /* 0x000fe20008000000 */
[----:B------:R-:W-:Y:S01]  /*44d0*/  ULDC UR55, c[0x0][0x9e4] ;  /* 0x0002790000377ab9 */ /* 0x000fe20000000800 */
[----:B------:R-:W-:Y:S01]  /*44e0*/  ULDC UR59, c[0x0][0x9dc] ;  /* 0x00027700003b7ab9 */ /* 0x000fe20000000800 */
[----:B------:R-:W-:-:S05]  /*44f0*/  ULDC UR58, c[0x0][0x988] ;  /* 0x00026200003a7ab9 */ /* 0x000fca0000000800 */
.L_x_1030:
[----:B------:R-:W-:-:S04]  /*4500*/  UISETP.NE.AND UP0, UPT, UR4, 0x1, UPT ;  /* 0x000000010400788c */ /* 0x000fc8000bf05270 */
[----:B------:R-:W-:-:S04]  /*4510*/  USEL UR38, URZ, 0x1, UP0 ;  /* 0x000000013f267887 */ /* 0x000fc80008000000 */
[----:B------:R-:W-:Y:S01]  /*4520*/  ULOP3.LUT UR38, UR7, UR38, URZ, 0x3c, !UPT ;  /* 0x0000002607267292 */ /* 0x000fe2000f8e3c3f */
[----:B------:R-:W-:Y:S11]  /*4530*/  @!P0 BRA `(.L_x_1012) ;  /* 0x0000000000048947 */ /* 0x000ff60003800000 */
[----:B------:R-:W-:Y:S01]  /*4540*/  BPT.TRAP 0x1 ;  /* 0x000000040000795c */ /* 0x000fe20000300000 */
.L_x_1012:
[----:B------:R-:W-:Y:S01]  /*4550*/  UIADD3 UR39, UR4, 0x1, URZ ;  /* 0x0000000104277890 */ /* 0x000fe2000fffe03f */
[----:B------:R-:W-:-:S03]  /*4560*/  IMAD.U32 R3, RZ, RZ, UR38 ;  /* 0x00000026ff037e24 */ /* 0x000fc6000f8e00ff */
[----:B------:R-:W-:Y:S02]  /*4570*/  UISETP.NE.AND UP0, UPT, UR39, 0x2, UPT ;  /* 0x000000022700788c */ /* 0x000fe4000bf05270 */
[----:B------:R-:W-:Y:S02]  /*4580*/  SHF.L.U32 R3, R3, 0x1f, RZ ;  /* 0x0000001f03037819 */ /* 0x000fe400000006ff */
[----:B------:R-:W-:-:S04]  /*4590*/  USEL UR39, UR39, URZ, UP0 ;  /* 0x0000003f27277287 */ /* 0x000fc80008000000 */
[----:B------:R-:W-:-:S09]  /*45a0*/  ULEA UR6, UR39, UR40, 0x3 ;  /* 0x0000002827067291 */ /* 0x000fd2000f8e183f */
[----:B------:R0:W1:Y:S01]  /*45b0*/  SYNCS.PHASECHK.TRANS64.TRYWAIT P1, [UR6+0x30830], R3 ;  /* 0x03083003ff0075a7 */ /* 0x0000620008020146 */
[----:B------:R-:W-:Y:S05]  /*45c0*/  @!P0 BRA `(.L_x_1013) ;  /* 0x0000000000048947 */ /* 0x000fea0003800000 */
[----:B------:R-:W-:Y:S01]  /*45d0*/  BPT.TRAP 0x1 ;  /* 0x000000040000795c */ /* 0x000fe20000300000 */
.L_x_1013:
[----:B-1----:R-:W-:Y:S05]  /*45e0*/  @P1 BRA `(.L_x_1014) ;  /* 0x0000000000081947 */ /* 0x002fea0003800000 */
[----:B------:R-:W1:Y:S02]  /*45f0*/  SYNCS.PHASECHK.TRANS64.TRYWAIT P1, [UR6+0x30830], R3 ;  /* 0x03083003ff0075a7 */ /* 0x000e640008020146 */
[----:B-1----:R-:W-:Y:S05]  /*4600*/  @!P1 BRA `(.L_x_1015) ;  /* 0x000000f000d49947 */ /* 0x002fea0003800000 */
.L_x_1014:
[----:B------:R-:W-:Y:S01]  /*4610*/  R2UR UR48, R16 ;  /* 0x00000000103072ca */ /* 0x000fe200000e0000 */
[----:B------:R-:W-:Y:S01]  /*4620*/  ULEA UR5, UR39, UR60, 0xb ;  /* 0x0000003c27057291 */ /* 0x000fe2000f8e583f */
[----:B------:R-:W-:Y:S01]  /*4630*/  R2UR UR49, R17 ;  /* 0x00000000113172ca */ /* 0x000fe200000e0000 */
[----:B------:R-:W-:Y:S01]  /*4640*/  WARPGROUP.ARRIVE ;  /* 0x00000000000079c5 */ /* 0x000fe20000000000 */
[----:B------:R-:W-:Y:S01]  /*4650*/  UMOV UR51, 0x40000040 ;  /* 0x4000004000337882 */ /* 0x000fe20000000000 */
[----:B------:R-:W-:Y:S01]  /*4660*/  UIADD3 UR10, UR5, 0x206, URZ ;  /* 0x00000206050a7890 */ /* 0x000fe2000fffe03f */
[-C--:B------:R-:W-:Y:S01]  /*4670*/  FMUL.FTZ R24, R24, R0.reuse ;  /* 0x0000000018187220 */ /* 0x080fe20000410000 */
[----:B------:R-:W-:Y:S01]  /*4680*/  UMOV UR11, 0x40000040 ;  /* 0x40000040000b7882 */ /* 0x000fe20000000000 */
[----:B------:R-:W-:Y:S01]  /*4690*/  UMOV UR50, UR5 ;  /* 0x0000000500327c82 */ /* 0x000fe20008000000 */
[----:B------:R-:W-:Y:S01]  /*46a0*/  UIADD3 UR14, UR5, 0x400, URZ ;  /* 0x00000400050e7890 */ /* 0x000fe2000fffe03f */
[-C--:B------:R-:W-:Y:S01]  /*46b0*/  FMUL.FTZ R25, R25, R0.reuse ;  /* 0x0000000019197220 */ /* 0x080fe20000410000 */
[----:B------:R-:W-:Y:S01]  /*46c0*/  UMOV UR15, 0x40000040 ;  /* 0x40000040000f7882 */ /* 0x000fe20000000000 */
[----:B------:R-:W-:Y:S01]  /*46d0*/  UIADD3 UR18, UR5, 0x402, URZ ;  /* 0x0000040205127890 */ /* 0x000fe2000fffe03f */
[-C--:B------:R-:W-:Y:S01]  /*46e0*/  FMUL.FTZ R28, R28, R0.reuse ;  /* 0x000000001c1c7220 */ /* 0x080fe20000410000 */
[----:B------:R-:W-:Y:S01]  /*46f0*/  UMOV UR19, 0x40000040 ;  /* 0x4000004000137882 */ /* 0x000fe20000000000 */
[----:B------:R-:W-:Y:S01]  /*4700*/  HGMMA.64x64x16.F32 R152, gdesc[UR48], RZ, !UPT, gsb0 ;  /* 0x00e00000309879f0 */ /* 0x000fe2000c0008ff */
[----:B------:R-:W-:Y:S01]  /*4710*/  R2UR UR48, R14 ;  /* 0x000000000e3072ca */ /* 0x000fe200000e0000 */
[----:B------:R-:W-:Y:S01]  /*4720*/  UIADD3 UR50, UR5, 0x2, URZ ;  /* 0x0000000205327890 */ /* 0x000fe2000fffe03f */
[----:B------:R-:W-:Y:S01]  /*4730*/  R2UR UR49, R15 ;  /* 0x000000000f3172ca */ /* 0x000fe200000e0000 */
[----:B------:R-:W-:Y:S01]  /*4740*/  UMOV UR51, 0x40000040 ;  /* 0x4000004000337882 */ /* 0x000fe20000000000 */
        /* <DEDUP_REMOVED lines=78> */
[----:B------:R-:W-:Y:S01]  /*4c30*/  HGMMA.64x64x16.F32 R152, gdesc[UR48], R152, gsb0 ;  /* 0x00e00000309879f0 */ /* 0x000fe20008000898 */
[----:B------:R-:W-:Y:S01]  /*4c40*/  R2UR UR48, R12 ;  /* 0x000000000c3072ca */ /* 0x000fe200000e0000 */
[----:B------:R-:W-:Y:S01]  /*4c50*/  UIADD3 UR50, UR5, 0x4, URZ ;  /* 0x0000000405327890 */ /* 0x000fe2000fffe03f */
[----:B------:R-:W-:Y:S01]  /*4c60*/  R2UR UR49, R13 ;  /* 0x000000000d3172ca */ /* 0x000fe200000e0000 */
        /* <DEDUP_REMOVED lines=62> */
[----:B------:R-:W-:Y:S01]  /*5050*/  HGMMA.64x64x16.F32 R152, gdesc[UR48], R152, gsb0 ;  /* 0x00e00000309879f0 */ /* 0x000fe20008000898 */
[----:B------:R-:W-:Y:S01]  /*5060*/  R2UR UR48, R10 ;  /* 0x000000000a3072ca */ /* 0x000fe200000e0000 */
[----:B------:R-:W-:Y:S01]  /*5070*/  UIADD3 UR50, UR5, 0x6, URZ ;  /* 0x0000000605327890 */ /* 0x000fe2000fffe03f */
[----:B------:R-:W-:Y:S01]  /*5080*/  R2UR UR49, R11 ;  /* 0x000000000b3172ca */ /* 0x000fe200000e0000 */
[----:B------:R-:W-:Y:S01]  /*5090*/  UMOV UR51, 0x40000040 ;  /* 0x4000004000337882 */ /* 0x000fe20000000000 */
[----:B------:R-:W-:Y:S02]  /*50a0*/  WARPGROUP.DEPBAR.LE gsb0, 0x0 ;  /* 0x00008000000079c5 */ /* 0x000fe40000010000 */
[----:B------:R-:W-:-:S09]  /*50b0*/  WARPGROUP.ARRIVE ;  /* 0x00000000000079c5 */ /* 0x000fd20000000000 */
        /* <DEDUP_REMOVED lines=15> */
[----:B------:R-:W-:Y:S01]  /*51b0*/  UIADD3 UR50, UR5, 0x204, URZ ;  /* 0x0000020405327890 */ /* 0x000fe2000fffe03f */
[----:B------:R-:W-:Y:S01]  /*51c0*/  UMOV UR51, 0x40000040 ;  /* 0x4000004000337882 */ /* 0x000fe20000000000 */
[----:B------:R-:W-:Y:S01]  /*51d0*/  UMOV UR48, UR56 ;  /* 0x0000003800307c82 */ /* 0x000fe20008000000 */
[----:B------:R-:W-:Y:S01]  /*51e0*/  UMOV UR49, UR57 ;  /* 0x0000003900317c82 */ /* 0x000fe20008000000 */
[----:B------:R-:W-:Y:S02]  /*51f0*/  WARPGROUP.DEPBAR.LE gsb0, 0x0 ;  /* 0x00008000000079c5 */ /* 0x000fe40000010000 */
[----:B------:R-:W-:-:S06]  /*5200*/  WARPGROUP.ARRIVE ;  /* 0x00000000000079c5 */ /* 0x000fcc0000000000 */
[----:B------:R-:W-:Y:S01]  /*5210*/  HGMMA.64x64x16.F32 R152, gdesc[UR48], R152, gsb0 ;  /* 0x00e00000309879f0 */ /* 0x000fe20008000898 */
[----:B------:R-:W-:Y:S01]  /*5220*/  UIADD3 UR50, UR5, 0x606, URZ ;  /* 0x0000060605327890 */ /* 0x000fe2000fffe03f */
[----:B------:R-:W-:Y:S01]  /*5230*/  UMOV UR48, UR52 ;  /* 0x0000003400307c82 */ /* 0x000fe20008000000 */
[----:B------:R-:W-:Y:S01]  /*5240*/  UMOV UR49, UR53 ;  /* 0x0000003500317c82 */ /* 0x000fe20008000000 */
        /* <DEDUP_REMOVED lines=31> */
.L_x_1016:
[----:B------:R-:W-:Y:S01]  /*5440*/  ULEA UR5, UR4, UR40, 0x3 ;  /* 0x0000002804057291 */ /* 0x000fe2000f8e183f */
[----:B------:R-:W-:-:S05]  /*5450*/  IMAD.U32 R0, RZ, RZ, UR7 ;  /* 0x00000007ff007e24 */ /* 0x000fca000f8e00ff */
[----:B------:R-:W-:-:S04]  /*5460*/  SHF.L.U32 R0, R0, 0x1f, RZ ;  /* 0x0000001f00007819 */ /* 0x000fc800000006ff */
[----:B------:R2:W3:Y:S01]  /*5470*/  SYNCS.PHASECHK.TRANS64.TRYWAIT P1, [UR5+0x30850], R0 ;  /* 0x03085000ff0075a7 */ /* 0x0004e20008020145 */
[----:B------:R-:W-:Y:S05]  /*5480*/  @!P0 BRA `(.L_x_1017) ;  /* 0x0000000000048947 */ /* 0x000fea0003800000 */
[----:B------:R-:W-:Y:S01]  /*5490*/  BPT.TRAP 0x1 ;  /* 0x000000040000795c */ /* 0x000fe20000300000 */
.L_x_1017:
[----:B---3--:R-:W-:Y:S05]  /*54a0*/  @P1 BRA `(.L_x_1018) ;  /* 0x0000000000081947 */ /* 0x008fea0003800000 */
[----:B------:R-:W3:Y:S02]  /*54b0*/  SYNCS.PHASECHK.TRANS64.TRYWAIT P1, [UR5+0x30850], R0 ;  /* 0x03085000ff0075a7 */ /* 0x000ee40008020145 */
[----:B---3--:R-:W-:Y:S05]  /*54c0*/  @!P1 BRA `(.L_x_1019) ;  /* 0x000000e4003c9947 */ /* 0x008fea0003800000 */
.L_x_1018:
[----:B------:R-:W-:Y:S01]  /*54d0*/  UIADD3 UR7, UR40, 0x400, URZ ;  /* 0x0000040028077890 */ /* 0x000fe2000fffe03f */
[----:B------:R-:W-:Y:S01]  /*54e0*/  WARPGROUP.ARRIVE ;  /* 0x00000000000079c5 */ /* 0x000fe20000000000 */
[----:B------:R-:W-:Y:S02]  /*54f0*/  UMOV UR11, 0x40000040 ;  /* 0x40000040000b7882 */ /* 0x000fe40000000000 */
[----:B------:R-:W-:-:S04]  /*5500*/  USHF.R.U32.HI UR7, URZ, 0x4, UR7 ;  /* 0x000000043f077899 */ /* 0x000fc80008011607 */
[----:B------:R-:W-:-:S04]  /*5510*/  ULOP3.LUT UR7, UR7, 0x3fff, URZ, 0xc0, !UPT ;  /* 0x00003fff07077892 */ /* 0x000fc8000f8ec03f */
[----:B------:R-:W-:-:S04]  /*5520*/  ULOP3.LUT UR7, UR7, 0x2000000, URZ, 0xfc, !UPT ;  /* 0x0200000007077892 */ /* 0x000fc8000f8efc3f */
[----:B------:R-:W-:-:S07]  /*5530*/  ULEA UR4, UR4, UR7, 0xb ;  /* 0x0000000704047291 */ /* 0x000fce000f8e583f */
        /* <DEDUP_REMOVED lines=23> */
.L_x_1020:
[----:B------:R-:W-:Y:S01]  /*56b0*/  UISETP.NE.AND UP1, UPT, UR61, URZ, UPT ;  /* 0x0000003f3d00728c */ /* 0x000fe2000bf25270 */
[----:B------:R-:W-:Y:S01]  /*56c0*/  VIADD R188, R23, UR43 ;  /* 0x0000002b17bc7c36 */ /* 0x000fe20008000000 */
[----:B------:R-:W3:Y:S01]  /*56d0*/  LDC R20, c[0x0][0x2f0] ;  /* 0x0000bc00ff147b82 */ /* 0x000ee20000000800 */
[----:B-1----:R-:W-:Y:S01]  /*56e0*/  IMAD.SHL.U32 R4, R221, 0x40, RZ ;  /* 0x00000040dd047824 */ /* 0x002fe200078e00ff */
[----:B------:R-:W-:Y:S02]  /*56f0*/  UISETP.NE.AND UP0, UPT, UR42, URZ, UPT ;  /* 0x0000003f2a00728c */ /* 0x000fe4000bf05270 */
[----:B------:R-:W-:Y:S01]  /*5700*/  PLOP3.LUT P1, PT, PT, PT, UP1, 0x80, 0x0 ;  /* 0x000000000000781c */ /* 0x000fe20003f2f018 */
[----:B------:R-:W-:Y:S01]  /*5710*/  UIADD3 UR6, UR6, 0x30840, URZ ;  /* 0x0003084006067890 */ /* 0x000fe2000fffe03f */
[----:B------:R-:W-:Y:S01]  /*5720*/  PLOP3.LUT P2, PT, PT, PT, UP1, 0x80, 0x0 ;  /* 0x000000000000781c */ /* 0x000fe20003f4f018 */
[----:B------:R-:W-:Y:S01]  /*5730*/  UMOV UR11, UR59 ;  /* 0x0000003b000b7c82 */ /* 0x000fe20008000000 */
[----:B------:R-:W1:Y:S01]  /*5740*/  S2UR UR7, SR_CgaCtaId ;  /* 0x00000000000779c3 */ /* 0x000e620000008800 */
[----:B------:R-:W-:-:S07]  /*5750*/  @UP1 ULDC UR4, c[0x0][0x44c] ;  /* 0x0001130000041ab9 */ /* 0x000fce0000000800 */
[----:B------:R-:W4:Y:S01]  /*5760*/  LDC R21, c[0x0][0x288] ;  /* 0x0000a200ff157b82 */ /* 0x000f220000000800 */
[----:B0-2---:R-:W-:Y:S01]  /*5770*/  @P1 IMAD.HI.U32 R0, R188, UR4, RZ ;  /* 0x00000004bc001c27 */ /* 0x005fe2000f8e00ff */
[----:B------:R-:W-:Y:S01]  /*5780*/  @UP1 ULDC UR4, c[0x0][0x450] ;  /* 0x0001140000041ab9 */ /* 0x000fe20000000800 */
[----:B------:R-:W-:-:S03]  /*5790*/  PLOP3.LUT P1, PT, PT, PT, UP0, 0x40, 0x0 ;  /* 0x000000000000781c */ /* 0x000fc60003f2e808 */
[----:B------:R-:W-:Y:S01]  /*57a0*/  @P2 SHF.R.U32.HI R188, RZ, UR4, R0 ;  /* 0x00000004ffbc2c19 */ /* 0x000fe20008011600 */
[----:B------:R-:W-:Y:S01]  /*57b0*/  ULOP3.LUT UR4, URZ, UR11, URZ, 0x33, !UPT ;  /* 0x0000000b3f047292 */ /* 0x000fe2000f8e333f */
[----:B------:R-:W-:-:S03]  /*57c0*/  IADD3 R0, -R4, 0x1, RZ ;  /* 0x0000000104007810 */ /* 0x000fc60007ffe1ff */
[----:B------:R-:W0:Y:S02]  /*57d0*/  SHFL.IDX PT, R185, R188, RZ, 0x1c1f ;  /* 0x001c1fffbcb97589 */ /* 0x000e2400000e0000 */
[----:B------:R-:W-:Y:S01]  /*57e0*/  IMAD R3, R19, -0x2, R0 ;  /* 0xfffffffe13037824 */ /* 0x000fe200078e0200 */
[----:B-1----:R-:W-:-:S03]  /*57f0*/  UPRMT UR6, UR7, 0x654, UR6 ;  /* 0x0000065407067896 */ /* 0x002fc60008000006 */
[----:B---3--:R-:W-:Y:S01]  /*5800*/  IMAD R0, R20, UR41, R3 ;  /* 0x0000002914007c24 */ /* 0x008fe2000f8e0203 */
[----:B------:R-:W-:-:S03]  /*5810*/  ULDC UR7, c[0x0][0x9e0] ;  /* 0x0002780000077ab9 */ /* 0x000fc60000000800 */
[----:B----4-:R-:W-:Y:S02]  /*5820*/  IMAD.IADD R184, R0, 0x1, -R21 ;  /* 0x0000000100b87824 */ /* 0x010fe400078e0a15 */
[----:B------:R-:W-:Y:S02]  /*5830*/  SYNCS.ARRIVE.TRANS64.RED.A1T0 RZ, [UR6], RZ ;  /* 0x000000ffffff79a7 */ /* 0x000fe40008100406 */
[C---:B------:R-:W-:Y:S02]  /*5840*/  VIADD R0, R184.reuse, UR7 ;  /* 0x00000007b8007c36 */ /* 0x040fe40008000000 */
[----:B------:R-:W-:Y:S02]  /*5850*/  VIADD R184, R184, UR4 ;  /* 0x00000004b8b87c36 */ /* 0x000fe40008000000 */
[--C-:B0-----:R-:W-:Y:S02]  /*5860*/  IMAD.IADD R186, R0, 0x1, R185.reuse ;  /* 0x0000000100ba7824 */ /* 0x101fe400078e02b9 */
[----:B------:R-:W-:Y:S01]  /*5870*/  IMAD.IADD R187, R184, 0x1, R185 ;  /* 0x00000001b8bb7824 */ /* 0x000fe200078e02b9 */
[----:B------:R-:W-:Y:S06]  /*5880*/  @P1 BRA `(.L_x_1021) ;  /* 0x00000000005c1947 */ /* 0x000fec0003800000 */
[----:B------:R-:W-:Y:S01]  /*5890*/  IMAD R2, R20, UR41, R185 ;  /* 0x0000002914027c24 */ /* 0x000fe2000f8e02b9 */
[----:B------:R-:W-:Y:S03]  /*58a0*/  BSSY B0, `(.L_x_1022) ;  /* 0x0000011000007945 */ /* 0x000fe60003800000 */
[----:B------:R-:W-:-:S05]  /*58b0*/  IMAD.IADD R185, R2, 0x1, -R21 ;  /* 0x0000000102b97824 */ /* 0x000fca00078e0a15 */
[----:B------:R-:W-:-:S13]  /*58c0*/  ISETP.GT.AND P1, PT, R185, -0x1, PT ;  /* 0xffffffffb900780c */ /* 0x000fda0003f24270 */
[----:B------:R-:W-:Y:S05]  /*58d0*/  @P1 BRA `(.L_x_1023) ;  /* 0x0000000000201947 */ /* 0x000fea0003800000 */
[----:B------:R-:W-:Y:S01]  /*58e0*/  IMAD.U32 R189, RZ, RZ, UR55 ;  /* 0x00000037ffbd7e24 */ /* 0x000fe2000f8e00ff */
[----:B------:R-:W-:-:S04]  /*58f0*/  LOP3.LUT R185, RZ, R185, RZ, 0x33, !PT ;  /* 0x000000b9ffb97212 */ /* 0x000fc800078e33ff */
[----:B------:R-:W-:-:S13]  /*5900*/  ISETP.NE.AND P1, PT, R189, 0x1, PT ;  /* 0x00000001bd00780c */ /* 0x000fda0003f25270 */
[----:B------:R-:W0:Y:S02]  /*5910*/  @P1 LDC.64 R2, c[0x0][0x9e8] ;  /* 0x00027a00ff021b82 */ /* 0x000e240000000a00 */
[----:B0-----:R-:W-:-:S05]  /*5920*/  @P1 IMAD.HI.U32 R2, R185, R2, RZ ;  /* 0x00000002b9021227 */ /* 0x001fca00078e00ff */
[----:B------:R-:W-:-:S04]  /*5930*/  @P1 SHF.R.U32.HI R185, RZ, R3, R2 ;  /* 0x00000003ffb91219 */ /* 0x000fc80000011602 */
[----:B------:R-:W-:Y:S01]  /*5940*/  LOP3.LUT R185, RZ, R185, RZ, 0x33, !PT ;  /* 0x000000b9ffb97212 */ /* 0x000fe200078e33ff */
[----:B------:R-:W-:Y:S06]  /*5950*/  BRA `(.L_x_1024) ;  /* 0x0000000000147947 */ /* 0x000fec0003800000 */
.L_x_1023:
[----:B------:R-:W-:-:S05]  /*5960*/  IMAD.U32 R189, RZ, RZ, UR55 ;  /* 0x00000037ffbd7e24 */ /* 0x000fca000f8e00ff */
[----:B------:R-:W-:-:S13]  /*5970*/  ISETP.NE.AND P1, PT, R189, 0x1, PT ;  /* 0x00000001bd00780c */ /* 0x000fda0003f25270 */
[----:B------:R-:W0:Y:S02]  /*5980*/  @P1 LDC.64 R2, c[0x0][0x9e8] ;  /* 0x00027a00ff021b82 */ /* 0x000e240000000a00 */
[----:B0-----:R-:W-:-:S05]  /*5990*/  @P1 IMAD.HI.U32 R2, R185, R2, RZ ;  /* 0x00000002b9021227 */ /* 0x001fca00078e00ff */
[----:B------:R-:W-:-:S07]  /*59a0*/  @P1 SHF.R.U32.HI R185, RZ, R3, R2 ;  /* 0x00000003ffb91219 */ /* 0x000fce0000011602 */
.L_x_1024:
[----:B------:R-:W-:Y:S05]  /*59b0*/  BSYNC B0 ;  /* 0x0000000000007941 */ /* 0x000fea0003800000 */
.L_x_1022:
[----:B------:R-:W-:-:S04]  /*59c0*/  IMAD R2, R185, R189, -R4 ;  /* 0x000000bdb9027224 */ /* 0x000fc800078e0a04 */
[----:B------:R-:W-:-:S05]  /*59d0*/  IMAD R2, R19, -0x2, R2 ;  /* 0xfffffffe13027824 */ /* 0x000fca00078e0202 */
[----:B------:R-:W-:Y:S02]  /*59e0*/  VIADDMNMX R186, R2, R189, R186, PT ;  /* 0x000000bd02ba7246 */ /* 0x000fe400038001ba */
[----:B------:R-:W-:-:S07]  /*59f0*/  VIMNMX R187, R187, R2, !PT ;  /* 0x00000002bbbb7248 */ /* 0x000fce0007fe0100 */
.L_x_1021:
[----:B------:R-:W-:Y:S01]  /*5a00*/  ISETP.GT.AND P1, PT, R221, -0x1, PT ;  /* 0xffffffffdd00780c */ /* 0x000fe20003f24270 */
[----:B------:R-:W0:Y:S01]  /*5a10*/  SHFL.IDX PT, R3, R188, 0x1, 0x1c1f ;  /* 0x003c1f00bc037f89 */ /* 0x000e2200000e0000 */
[----:B------:R-:W-:Y:S02]  /*5a20*/  UISETP.NE.AND UP0, UPT, UR42, URZ, UPT ;  /* 0x0000003f2a00728c */ /* 0x000fe4000bf05270 */
[C---:B------:R-:W-:Y:S02]  /*5a30*/  ISETP.GT.AND P4, PT, R187.reuse, 0x1, P1 ;  /* 0x00000001bb00780c */ /* 0x040fe40000f84270 */
[----:B------:R-:W-:Y:S02]  /*5a40*/  ISETP.GT.AND P5, PT, R187, RZ, P1 ;  /* 0x000000ffbb00720c */ /* 0x000fe40000fa4270 */
[C---:B------:R-:W-:Y:S02]  /*5a50*/  ISETP.LT.OR P4, PT, R186.reuse, 0x2, P4 ;  /* 0x00000002ba00780c */ /* 0x040fe40002781670 */
[----:B------:R-:W-:-:S02]  /*5a60*/  ISETP.LT.OR P5, PT, R186, 0x1, P5 ;  /* 0x00000001ba00780c */ /* 0x000fc40002fa1670 */
[----:B------:R-:W-:Y:S02]  /*5a70*/  FSEL R153, R153, -INF , !P4 ;  /* 0xff80000099997808 */ /* 0x000fe40006000000 */
[C---:B------:R-:W-:Y:S02]  /*5a80*/  ISETP.GT.AND P4, PT, R187.reuse, 0x18, P1 ;  /* 0x00000018bb00780c */ /* 0x040fe40000f84270 */
[----:B------:R-:W-:Y:S02]  /*5a90*/  FSEL R185, R152, -INF , !P5 ;  /* 0xff80000098b97808 */ /* 0x000fe40006800000 */
[----:B------:R-:W-:Y:S02]  /*5aa0*/  ISETP.LT.OR P4, PT, R186, 0x19, P4 ;  /* 0x00000019ba00780c */ /* 0x000fe40002781670 */
[C---:B------:R-:W-:Y:S02]  /*5ab0*/  ISETP.GT.AND P6, PT, R187.reuse, 0x8, P1 ;  /* 0x00000008bb00780c */ /* 0x040fe40000fc4270 */
[----:B------:R-:W-:-:S02]  /*5ac0*/  ISETP.GT.AND P2, PT, R187, 0x9, P1 ;  /* 0x00000009bb00780c */ /* 0x000fc40000f44270 */
[C---:B------:R-:W-:Y:S01]  /*5ad0*/  ISETP.GT.AND P3, PT, R187.reuse, 0x10, P1 ;  /* 0x00000010bb00780c */ /* 0x040fe20000f64270 */
[--C-:B0-----:R-:W-:Y:S01]  /*5ae0*/  IMAD.IADD R0, R0, 0x1, R3.reuse ;  /* 0x0000000100007824 */ /* 0x101fe200078e0203 */
[C---:B------:R-:W-:Y:S01]  /*5af0*/  ISETP.GT.AND P5, PT, R187.reuse, 0x11, P1 ;  /* 0x00000011bb00780c */ /* 0x040fe20000fa4270 */
[----:B------:R-:W-:Y:S01]  /*5b00*/  IMAD.IADD R184, R184, 0x1, R3 ;  /* 0x00000001b8b87824 */ /* 0x000fe200078e0203 */
[----:B------:R-:W-:Y:S02]  /*5b10*/  FSEL R164, R164, -INF , !P4 ;  /* 0xff800000a4a47808 */ /* 0x000fe40006000000 */
[----:B------:R-:W-:Y:S02]  /*5b20*/  ISETP.GT.AND P4, PT, R187, 0x29, P1 ;  /* 0x00000029bb00780c */ /* 0x000fe40000f84270 */
[C---:B------:R-:W-:Y:S02]  /*5b30*/  ISETP.LT.OR P6, PT, R186.reuse, 0x9, P6 ;  /* 0x00000009ba00780c */ /* 0x040fe400037c1670 */
[----:B------:R-:W-:-:S02]  /*5b40*/  ISETP.LT.OR P2, PT, R186, 0xa, P2 ;  /* 0x0000000aba00780c */ /* 0x000fc40001741670 */
[C---:B------:R-:W-:Y:S02]  /*5b50*/  ISETP.LT.OR P3, PT, R186.reuse, 0x11, P3 ;  /* 0x00000011ba00780c */ /* 0x040fe40001f61670 */
[C---:B------:R-:W-:Y:S02]  /*5b60*/  ISETP.LT.OR P5, PT, R186.reuse, 0x12, P5 ;  /* 0x00000012ba00780c */ /* 0x040fe40002fa1670 */
[----:B------:R-:W-:Y:S02]  /*5b70*/  ISETP.LT.OR P4, PT, R186, 0x2a, P4 ;  /* 0x0000002aba00780c */ /* 0x000fe40002781670 */
[----:B------:R-:W-:Y:S02]  /*5b80*/  FSEL R156, R156, -INF , !P6 ;  /* 0xff8000009c9c7808 */ /* 0x000fe40007000000 */
[----:B------:R-:W-:Y:S02]  /*5b90*/  FSEL R157, R157, -INF , !P2 ;  /* 0xff8000009d9d7808 */ /* 0x000fe40005000000 */
[----:B------:R-:W-:-:S02]  /*5ba0*/  FSEL R160, R160, -INF , !P3 ;  /* 0xff800000a0a07808 */ /* 0x000fc40005800000 */
[----:B------:R-:W-:Y:S02]  /*5bb0*/  FSEL R161, R161, -INF , !P5 ;  /* 0xff800000a1a17808 */ /* 0x000fe40006800000 */
[C---:B------:R-:W-:Y:S02]  /*5bc0*/  ISETP.GT.AND P6, PT, R187.reuse, 0x19, P1 ;  /* 0x00000019bb00780c */ /* 0x040fe40000fc4270 */
[C---:B------:R-:W-:Y:S02]  /*5bd0*/  ISETP.GT.AND P2, PT, R187.reuse, 0x20, P1 ;  /* 0x00000020bb00780c */ /* 0x040fe40000f44270 */
[C---:B------:R-:W-:Y:S02]  /*5be0*/  ISETP.GT.AND P3, PT, R187.reuse, 0x21, P1 ;  /* 0x00000021bb00780c */ /* 0x040fe40000f64270 */
[----:B------:R-:W-:Y:S02]  /*5bf0*/  ISETP.GT.AND P5, PT, R187, 0x28, P1 ;  /* 0x00000028bb00780c */ /* 0x000fe40000fa4270 */
[----:B------:R-:W-:-:S02]  /*5c00*/  FSEL R173, R173, -INF , !P4 ;  /* 0xff800000adad7808 */ /* 0x000fc40006000000 */
[----:B------:R-:W-:Y:S02]  /*5c10*/  PLOP3.LUT P4, PT, PT, PT, UP0, 0x40, 0x0 ;  /* 0x000000000000781c */ /* 0x000fe40003f8e808 */
[C---:B------:R-:W-:Y:S02]  /*5c20*/  ISETP.LT.OR P6, PT, R186.reuse, 0x1a, P6 ;  /* 0x0000001aba00780c */ /* 0x040fe400037c1670 */
[C---:B------:R-:W-:Y:S02]  /*5c30*/  ISETP.LT.OR P2, PT, R186.reuse, 0x21, P2 ;  /* 0x00000021ba00780c */ /* 0x040fe40001741670 */
[C---:B------:R-:W-:Y:S02]  /*5c40*/  ISETP.LT.OR P3, PT, R186.reuse, 0x22, P3 ;  /* 0x00000022ba00780c */ /* 0x040fe40001f61670 */
[----:B------:R-:W-:Y:S02]  /*5c50*/  ISETP.LT.OR P5, PT, R186, 0x29, P5 ;  /* 0x00000029ba00780c */ /* 0x000fe40002fa1670 */
[----:B------:R-:W-:-:S02]  /*5c60*/  FSEL R165, R165, -INF , !P6 ;  /* 0xff800000a5a57808 */ /* 0x000fc40007000000 */
[----:B------:R-:W-:Y:S02]  /*5c70*/  FSEL R168, R168, -INF , !P2 ;  /* 0xff800000a8a87808 */ /* 0x000fe40005000000 */
[----:B------:R-:W-:Y:S02]  /*5c80*/  FSEL R169, R169, -INF , !P3 ;  /* 0xff800000a9a97808 */ /* 0x000fe40005800000 */
[----:B------:R-:W-:Y:S02]  /*5c90*/  FSEL R172, R172, -INF , !P5 ;  /* 0xff800000acac7808 */ /* 0x000fe40006800000 */
[C---:B------:R-:W-:Y:S02]  /*5ca0*/  ISETP.GT.AND P6, PT, R187.reuse, 0x30, P1 ;  /* 0x00000030bb00780c */ /* 0x040fe40000fc4270 */
[C---:B------:R-:W-:Y:S02]  /*5cb0*/  ISETP.GT.AND P2, PT, R187.reuse, 0x31, P1 ;  /* 0x00000031bb00780c */ /* 0x040fe40000f44270 */
[----:B------:R-:W-:-:S02]  /*5cc0*/  ISETP.GT.AND P3, PT, R187, 0x38, P1 ;  /* 0x00000038bb00780c */ /* 0x000fc40000f64270 */
[----:B------:R-:W-:Y:S02]  /*5cd0*/  ISETP.GT.AND P5, PT, R187, 0x39, P1 ;  /* 0x00000039bb00780c */ /* 0x000fe40000fa4270 */
[C---:B------:R-:W-:Y:S02]  /*5ce0*/  ISETP.LT.OR P6, PT, R186.reuse, 0x31, P6 ;  /* 0x00000031ba00780c */ /* 0x040fe400037c1670 */
[C---:B------:R-:W-:Y:S02]  /*5cf0*/  ISETP.LT.OR P2, PT, R186.reuse, 0x32, P2 ;  /* 0x00000032ba00780c */ /* 0x040fe40001741670 */
[C---:B------:R-:W-:Y:S02]  /*5d00*/  ISETP.LT.OR P3, PT, R186.reuse, 0x39, P3 ;  /* 0x00000039ba00780c */ /* 0x040fe40001f61670 */
[----:B------:R-:W-:Y:S02]  /*5d10*/  ISETP.LT.OR P5, PT, R186, 0x3a, P5 ;  /* 0x0000003aba00780c */ /* 0x000fe40002fa1670 */
[----:B------:R-:W-:-:S02]  /*5d20*/  FSEL R176, R176, -INF , !P6 ;  /* 0xff800000b0b07808 */ /* 0x000fc40007000000 */
[----:B------:R-:W-:Y:S02]  /*5d30*/  FSEL R177, R177, -INF , !P2 ;  /* 0xff800000b1b17808 */ /* 0x000fe40005000000 */
[----:B------:R-:W-:Y:S02]  /*5d40*/  FSEL R180, R180, -INF , !P3 ;  /* 0xff800000b4b47808 */ /* 0x000fe40005800000 */
[----:B------:R-:W-:Y:S01]  /*5d50*/  FSEL R181, R181, -INF , !P5 ;  /* 0xff800000b5b57808 */ /* 0x000fe20006800000 */
        /* <DEDUP_REMOVED lines=14> */
.L_x_1027:
[----:B------:R-:W-:-:S05]  /*5e40*/  IMAD.U32 R152, RZ, RZ, UR55 ;  /* 0x00000037ff987e24 */ /* 0x000fca000f8e00ff */
[----:B------:R-:W-:-:S13]  /*5e50*/  ISETP.NE.AND P2, PT, R152, 0x1, PT ;  /* 0x000000019800780c */ /* 0x000fda0003f45270 */
[----:B------:R-:W0:Y:S02]  /*5e60*/  @P2 LDC.64 R2, c[0x0][0x9e8] ;  /* 0x00027a00ff022b82 */ /* 0x000e240000000a00 */
[----:B0-----:R-:W-:-:S05]  /*5e70*/  @P2 IMAD.HI.U32 R2, R187, R2, RZ ;  /* 0x00000002bb022227 */ /* 0x001fca00078e00ff */
[----:B------:R-:W-:-:S07]  /*5e80*/  @P2 SHF.R.U32.HI R187, RZ, R3, R2 ;  /* 0x00000003ffbb2219 */ /* 0x000fce0000011602 */
.L_x_1028:
[----:B------:R-:W-:Y:S05]  /*5e90*/  BSYNC B0 ;  /* 0x0000000000007941 */ /* 0x000fea0003800000 */
.L_x_1026:
[----:B------:R-:W-:-:S04]  /*5ea0*/  IMAD R4, R187, R152, -R4 ;  /* 0x00000098bb047224 */ /* 0x000fc800078e0a04 */
[----:B------:R-:W-:-:S05]  /*5eb0*/  IMAD R3, R19, -0x2, R4 ;  /* 0xfffffffe13037824 */ /* 0x000fca00078e0204 */
[----:B------:R-:W-:Y:S02]  /*5ec0*/  VIADDMNMX R0, R3, R152, R0, PT ;  /* 0x0000009803007246 */ /* 0x000fe40003800100 */
[----:B------:R-:W-:-:S07]  /*5ed0*/  VIMNMX R184, R184, R3, !PT ;  /* 0x00000003b8b87248 */ /* 0x000fce0007fe0100 */
.L_x_1025:
[----:B------:R-:W-:Y:S01]  /*5ee0*/  FMNMX.FTZ R2, R185, R220, !PT ;  /* 0x000000dcb9027209 */ /* 0x000fe20007810000 */
[----:B------:R-:W-:Y:S01]  /*5ef0*/  UMOV UR10, UR58 ;  /* 0x0000003a000a7c82 */ /* 0x000fe20008000000 */
[C---:B------:R-:W-:Y:S02]  /*5f00*/  ISETP.GT.AND P3, PT, R184.reuse, RZ, P1 ;  /* 0x000000ffb800720c */ /* 0x040fe40000f64270 */
[----:B------:R-:W-:Y:S02]  /*5f10*/  FMNMX.FTZ R3, R153, R2, !PT ;  /* 0x0000000299037209 */ /* 0x000fe40007810000 */
[----:B------:R-:W-:Y:S02]  /*5f20*/  ISETP.GT.AND P4, PT, R184, 0x1, P1 ;  /* 0x00000001b800780c */ /* 0x000fe40000f84270 */
[----:B------:R-:W-:Y:S02]  /*5f30*/  FMNMX.FTZ R2, R156, R3, !PT ;  /* 0x000000039c027209 */ /* 0x000fe40007810000 */
[----:B------:R-:W-:-:S02]  /*5f40*/  ISETP.LT.OR P3, PT, R0, 0x1, P3 ;  /* 0x000000010000780c */ /* 0x000fc40001f61670 */
[----:B------:R-:W-:Y:S02]  /*5f50*/  FMNMX.FTZ R3, R157, R2, !PT ;  /* 0x000000029d037209 */ /* 0x000fe40007810000 */
[----:B------:R-:W-:Y:S02]  /*5f60*/  ISETP.GT.AND P6, PT, R184, 0x8, P1 ;  /* 0x00000008b800780c */ /* 0x000fe40000fc4270 */
[----:B------:R-:W-:Y:S02]  /*5f70*/  FMNMX.FTZ R2, R160, R3, !PT ;  /* 0x00000003a0027209 */ /* 0x000fe40007810000 */
[----:B------:R-:W-:Y:S02]  /*5f80*/  ISETP.LT.OR P4, PT, R0, 0x2, P4 ;  /* 0x000000020000780c */ /* 0x000fe40002781670 */
[----:B------:R-:W-:Y:S02]  /*5f90*/  FMNMX.FTZ R3, R161, R2, !PT ;  /* 0x00000002a1037209 */ /* 0x000fe40007810000 */
[----:B------:R-:W-:-:S02]  /*5fa0*/  FSEL R154, R154, -INF , !P3 ;  /* 0xff8000009a9a7808 */ /* 0x000fc40005800000 */
        /* <DEDUP_REMOVED lines=15> */
[----:B------:R-:W-:Y:S02]  /*60a0*/  FSEL R159, R159, -INF , !P2 ;  /* 0xff8000009f9f7808 */ /* 0x000fe40005000000 */
[----:B------:R-:W-:Y:S02]  /*60b0*/  FMNMX.FTZ R2, R180, R3, !PT ;  /* 0x00000003b4027209 */ /* 0x000fe40007810000 */
[----:B------:R-:W-:-:S02]  /*60c0*/  ISETP.LT.OR P5, PT, R0, 0x11, P5 ;  /* 0x000000110000780c */ /* 0x000fc40002fa1670 */
[----:B------:R-:W-:Y:S02]  /*60d0*/  FMNMX.FTZ R2, R181, R2, !PT ;  /* 0x00000002b5027209 */ /* 0x000fe40007810000 */
[C---:B------:R-:W-:Y:S02]  /*60e0*/  ISETP.GT.AND P3, PT, R184.reuse, 0x20, P1 ;  /* 0x00000020b800780c */ /* 0x040fe40000f64270 */
[----:B------:R-:W-:Y:S01]  /*60f0*/  ISETP.GT.AND P6, PT, R184, 0x18, P1 ;  /* 0x00000018b800780c */ /* 0x000fe20000fc4270 */
[----:B------:R-:W0:Y:S01]  /*6100*/  SHFL.BFLY PT, R3, R2, 0x2, 0x1f ;  /* 0x0c401f0002037f89 */ /* 0x000e2200000e0000 */
[----:B------:R-:W-:Y:S02]  /*6110*/  ISETP.LT.OR P4, PT, R0, 0x12, P4 ;  /* 0x000000120000780c */ /* 0x000fe40002781670 */
[----:B------:R-:W-:Y:S02]  /*6120*/  FSEL R162, R162, -INF , !P5 ;  /* 0xff800000a2a27808 */ /* 0x000fe40006800000 */
[----:B------:R-:W-:-:S02]  /*6130*/  ISETP.LT.OR P3, PT, R0, 0x21, P3 ;  /* 0x000000210000780c */ /* 0x000fc40001f61670 */
[----:B------:R-:W-:Y:S02]  /*6140*/  ISETP.GT.AND P2, PT, R184, 0x19, P1 ;  /* 0x00000019b800780c */ /* 0x000fe40000f44270 */
[----:B------:R-:W-:Y:S02]  /*6150*/  ISETP.LT.OR P6, PT, R0, 0x19, P6 ;  /* 0x000000190000780c */ /* 0x000fe400037c1670 */
[----:B------:R-:W-:Y:S02]  /*6160*/  FSEL R163, R163, -INF , !P4 ;  /* 0xff800000a3a37808 */ /* 0x000fe40006000000 */
[----:B------:R-:W-:Y:S02]  /*6170*/  FSEL R170, R170, -INF , !P3 ;  /* 0xff800000aaaa7808 */ /* 0x000fe40005800000 */
[----:B------:R-:W-:Y:S02]  /*6180*/  FSEL R166, R166, -INF , !P6 ;  /* 0xff800000a6a67808 */ /* 0x000fe40007000000 */
[----:B------:R-:W-:-:S02]  /*6190*/  ISETP.LT.OR P2, PT, R0, 0x1a, P2 ;  /* 0x0000001a0000780c */ /* 0x000fc40001741670 */
[C---:B------:R-:W-:Y:S02]  /*61a0*/  ISETP.GT.AND P5, PT, R184.reuse, 0x21, P1 ;  /* 0x00000021b800780c */ /* 0x040fe40000fa4270 */
[----:B------:R-:W-:Y:S02]  /*61b0*/  FSEL R167, R167, -INF , !P2 ;  /* 0xff800000a7a77808 */ /* 0x000fe40005000000 */
[----:B------:R-:W-:Y:S02]  /*61c0*/  ISETP.GT.AND P4, PT, R184, 0x28, P1 ;  /* 0x00000028b800780c */ /* 0x000fe40000f84270 */
[----:B0-----:R-:W-:Y:S02]  /*61d0*/  FMNMX.FTZ R3, R2, R3, !PT ;  /* 0x0000000302037209 */ /* 0x001fe40007810000 */
[----:B------:R-:W-:Y:S02]  /*61e0*/  FMNMX.FTZ R2, R154, R219, !PT ;  /* 0x000000db9a027209 */ /* 0x000fe40007810000 */
[----:B------:R-:W-:Y:S01]  /*61f0*/  ISETP.LT.OR P5, PT, R0, 0x22, P5 ;  /* 0x000000220000780c */ /* 0x000fe20002fa1670 */
[----:B------:R-:W0:Y:S01]  /*6200*/  SHFL.BFLY PT, R4, R3, 0x1, 0x1f ;  /* 0x0c201f0003047f89 */ /* 0x000e2200000e0000 */
[----:B------:R-:W-:-:S02]  /*6210*/  ISETP.GT.AND P6, PT, R184, 0x29, P1 ;  /* 0x00000029b800780c */ /* 0x000fc40000fc4270 */
[----:B------:R-:W-:Y:S02]  /*6220*/  ISETP.LT.OR P4, PT, R0, 0x29, P4 ;  /* 0x000000290000780c */ /* 0x000fe40002781670 */
[----:B------:R-:W-:Y:S02]  /*6230*/  FSEL R171, R171, -INF , !P5 ;  /* 0xff800000abab7808 */ /* 0x000fe40006800000 */
[----:B------:R-:W-:Y:S02]  /*6240*/  ISETP.GT.AND P2, PT, R184, 0x30, P1 ;  /* 0x00000030b800780c */ /* 0x000fe40000f44270 */
[----:B------:R-:W-:Y:S02]  /*6250*/  FSEL R174, R174, -INF , !P4 ;  /* 0xff800000aeae7808 */ /* 0x000fe40006000000 */
[----:B------:R-:W-:Y:S02]  /*6260*/  ISETP.LT.OR P6, PT, R0, 0x2a, P6 ;  /* 0x0000002a0000780c */ /* 0x000fe400037c1670 */
[----:B------:R-:W-:-:S02]  /*6270*/  ISETP.GT.AND P5, PT, R184, 0x31, P1 ;  /* 0x00000031b800780c */ /* 0x000fc40000fa4270 */
[----:B------:R-:W-:Y:S02]  /*6280*/  ISETP.LT.OR P2, PT, R0, 0x31, P2 ;  /* 0x000000310000780c */ /* 0x000fe40001741670 */
[----:B------:R-:W-:Y:S02]  /*6290*/  FSEL R175, R175, -INF , !P6 ;  /* 0xff800000afaf7808 */ /* 0x000fe40007000000 */
[----:B------:R-:W-:Y:S02]  /*62a0*/  ISETP.GT.AND P4, PT, R184, 0x38, P1 ;  /* 0x00000038b800780c */ /* 0x000fe40000f84270 */
[----:B------:R-:W-:Y:S02]  /*62b0*/  ISETP.LT.OR P5, PT, R0, 0x32, P5 ;  /* 0x000000320000780c */ /* 0x000fe40002fa1670 */
[----:B------:R-:W-:Y:S02]  /*62c0*/  FSEL R178, R178, -INF , !P2 ;  /* 0xff800000b2b27808 */ /* 0x000fe40005000000 */
[----:B0-----:R-:W-:-:S02]  /*62d0*/  FMNMX.FTZ R4, R3, R4, !PT ;  /* 0x0000000403047209 */ /* 0x001fc40007810000 */
[----:B------:R-:W-:Y:S02]  /*62e0*/  FMNMX.FTZ R3, R155, R2, !PT ;  /* 0x000000029b037209 */ /* 0x000fe40007810000 */
[C---:B------:R-:W-:Y:S01]  /*62f0*/  FSETP.NEU.FTZ.AND P3, PT, R4.reuse, -INF , PT ;  /* 0xff8000000400780b */ /* 0x040fe20003f7d000 */
[----:B------:R-:W-:Y:S01]  /*6300*/  FMUL.FTZ R152, R4, UR10 ;  /* 0x0000000a04987c20 */ /* 0x000fe20008410000 */
[----:B------:R-:W-:Y:S02]  /*6310*/  FMNMX.FTZ R2, R158, R3, !PT ;  /* 0x000000039e027209 */ /* 0x000fe40007810000 */
[----:B------:R-:W-:Y:S02]  /*6320*/  ISETP.GT.AND P1, PT, R184, 0x39, P1 ;  /* 0x00000039b800780c */ /* 0x000fe40000f24270 */
[----:B------:R-:W-:Y:S02]  /*6330*/  FMNMX.FTZ R3, R159, R2, !PT ;  /* 0x000000029f037209 */ /* 0x000fe40007810000 */
[----:B------:R-:W-:-:S02]  /*6340*/  ISETP.LT.OR P4, PT, R0, 0x39, P4 ;  /* 0x000000390000780c */ /* 0x000fc40002781670 */
[----:B------:R-:W-:Y:S02]  /*6350*/  FMNMX.FTZ R2, R162, R3, !PT ;  /* 0x00000003a2027209 */ /* 0x000fe40007810000 */
[----:B------:R-:W-:Y:S02]  /*6360*/  FSEL R179, R179, -INF , !P5 ;  /* 0xff800000b3b37808 */ /* 0x000fe40006800000 */
[----:B------:R-:W-:Y:S02]  /*6370*/  FMNMX.FTZ R3, R163, R2, !PT ;  /* 0x00000002a3037209 */ /* 0x000fe40007810000 */
[----:B------:R-:W-:Y:S02]  /*6380*/  FSEL R2, R152, RZ, P3 ;  /* 0x000000ff98027208 */ /* 0x000fe40001800000 */
[----:B------:R-:W-:Y:S02]  /*6390*/  FMNMX.FTZ R152, R166, R3, !PT ;  /* 0x00000003a6987209 */ /* 0x000fe40007810000 */
[----:B------:R-:W-:Y:S01]  /*63a0*/  ISETP.LT.OR P1, PT, R0, 0x3a, P1 ;  /* 0x0000003a0000780c */ /* 0x000fe20000f21670 */
[--C-:B------:R-:W-:Y:S01]  /*63b0*/  FFMA.FTZ R196, R153, UR10, -R2.reuse ;  /* 0x0000000a99c47c23 */ /* 0x100fe20008010802 */
[----:B------:R-:W-:Y:S01]  /*63c0*/  FMNMX.FTZ R3, R167, R152, !PT ;  /* 0x00000098a7037209 */ /* 0x000fe20007810000 */
[--C-:B------:R-:W-:Y:S01]  /*63d0*/  FFMA.FTZ R187, R157, UR10, -R2.reuse ;  /* 0x0000000a9dbb7c23 */ /* 0x100fe20008010802 */
[----:B------:R-:W-:Y:S01]  /*63e0*/  FSEL R182, R182, -INF , !P4 ;  /* 0xff800000b6b67808 */ /* 0x000fe20006000000 */
[--C-:B------:R-:W-:Y:S01]  /*63f0*/  FFMA.FTZ R185, R185, UR10, -R2.reuse ;  /* 0x0000000ab9b97c23 */ /* 0x100fe20008010802 */
[----:B------:R-:W-:Y:S01]  /*6400*/  FMNMX.FTZ R152, R170, R3, !PT ;  /* 0x00000003aa987209 */ /* 0x000fe20007810000 */
[--C-:B------:R-:W-:Y:S01]  /*6410*/  FFMA.FTZ R198, R156, UR10, -R2.reuse ;  /* 0x0000000a9cc67c23 */ /* 0x100fe20008010802 */
[--C-:B------:R-:W-:Y:S01]  /*6420*/  FFMA.FTZ R192, R160, UR10, -R2.reuse ;  /* 0x0000000aa0c07c23 */ /* 0x100fe20008010802 */
        /* <DEDUP_REMOVED lines=10> */
[----:B------:R-:W-:Y:S01]  /*64d0*/  FFMA.FTZ R186, R180, UR10, -R2 ;  /* 0x0000000ab4ba7c23 */ /* 0x000fe20008010802 */
[----:B------:R-:W-:Y:S02]  /*64e0*/  MUFU.EX2 R185, R185 ;  /* 0x000000b900b97308 */ /* 0x000fe40000000800 */
[----:B------:R-:W-:-:S04]  /*64f0*/  FMNMX.FTZ R152, R178, R3, !PT ;  /* 0x00000003b2987209 */ /* 0x000fc80007810000 */
[----:B------:R-:W-:Y:S02]  /*6500*/  FMNMX.FTZ R3, R179, R152, !PT ;  /* 0x00000098b3037209 */ /* 0x000fe40007810000 */
[----:B------:R-:W-:Y:S01]  /*6510*/  FSEL R152, R183, -INF , !P1 ;  /* 0xff800000b7987808 */ /* 0x000fe20004800000 */
[--C-:B------:R-:W-:Y:S01]  /*6520*/  FFMA.FTZ R183, R161, UR10, -R2.reuse ;  /* 0x0000000aa1b77c23 */ /* 0x100fe20008010802 */
[----:B------:R-:W-:Y:S01]  /*6530*/  FMNMX.FTZ R3, R182, R3, !PT ;  /* 0x00000003b6037209 */ /* 0x000fe20007810000 */
[--C-:B------:R-:W-:Y:S01]  /*6540*/  FFMA.FTZ R161, R169, UR10, -R2.reuse ;  /* 0x0000000aa9a17c23 */ /* 0x100fe20008010802 */
[----:B------:R-:W-:Y:S01]  /*6550*/  FSEL R169, R4, RZ, P3 ;  /* 0x000000ff04a97208 */ /* 0x000fe20001800000 */
[----:B------:R-:W-:Y:S01]  /*6560*/  FFMA.FTZ R2, R181, UR10, -R2 ;  /* 0x0000000ab5027c23 */ /* 0x000fe20008010802 */
[----:B------:R-:W-:Y:S01]  /*6570*/  FMNMX.FTZ R3, R152, R3, !PT ;  /* 0x0000000398037209 */ /* 0x000fe20007810000 */
[----:B------:R-:W-:Y:S04]  /*6580*/  MUFU.EX2 R196, R196 ;  /* 0x000000c400c47308 */ /* 0x000fe80000000800 */
[----:B------:R-:W0:Y:S04]  /*6590*/  SHFL.BFLY PT, R0, R3, 0x2, 0x1f ;  /* 0x0c401f0003007f89 */ /* 0x000e2800000e0000 */
[----:B------:R-:W-:Y:S08]  /*65a0*/  MUFU.EX2 R198, R198 ;  /* 0x000000c600c67308 */ /* 0x000ff00000000800 */
[----:B------:R-:W-:Y:S08]  /*65b0*/  MUFU.EX2 R187, R187 ;  /* 0x000000bb00bb7308 */ /* 0x000ff00000000800 */
[----:B------:R-:W-:Y:S01]  /*65c0*/  MUFU.EX2 R192, R192 ;  /* 0x000000c000c07308 */ /* 0x000fe20000000800 */
[----:B0-----:R-:W-:-:S07]  /*65d0*/  FMNMX.FTZ R0, R3, R0, !PT ;  /* 0x0000000003007209 */ /* 0x001fce0007810000 */
[----:B------:R-:W-:Y:S01]  /*65e0*/  MUFU.EX2 R183, R183 ;  /* 0x000000b700b77308 */ /* 0x000fe20000000800 */
[----:B------:R-:W0:Y:S07]  /*65f0*/  SHFL.BFLY PT, R3, R0, 0x1, 0x1f ;  /* 0x0c201f0000037f89 */ /* 0x000e2e00000e0000 */
[----:B------:R-:W-:Y:S08]  /*6600*/  MUFU.EX2 R194, R194 ;  /* 0x000000c200c27308 */ /* 0x000ff00000000800 */
[----:B------:R-:W-:Y:S08]  /*6610*/  MUFU.EX2 R165, R165 ;  /* 0x000000a500a57308 */ /* 0x000ff00000000800 */
[----:B------:R-:W-:Y:S01]  /*6620*/  MUFU.EX2 R188, R188 ;  /* 0x000000bc00bc7308 */ /* 0x000fe20000000800 */
[----:B0-----:R-:W-:Y:S01]  /*6630*/  FMNMX.FTZ R3, R0, R3, !PT ;  /* 0x0000000300037209 */ /* 0x001fe20007810000 */
[----:B------:R-:W-:-:S03]  /*6640*/  FADD.FTZ R0, -R169, R220 ;  /* 0x000000dca9007221 */ /* 0x000fc60000010100 */
[C---:B------:R-:W-:Y:S01]  /*6650*/  FSETP.NEU.FTZ.AND P1, PT, R3.reuse, -INF , PT ;  /* 0xff8000000300780b */ /* 0x040fe20003f3d000 */
[----:B------:R-:W-:Y:S01]  /*6660*/  FMUL.FTZ R173, R3, UR10 ;  /* 0x0000000a03ad7c20 */ /* 0x000fe20008410000 */
[----:B------:R-:W-:Y:S01]  /*6670*/  FMUL.FTZ R0, R0, UR10 ;  /* 0x0000000a00007c20 */ /* 0x000fe20008410000 */
[----:B------:R0:W-:Y:S03]  /*6680*/  MUFU.EX2 R169, R2 ;  /* 0x0000000200a97308 */ /* 0x0001e60000000800 */
[----:B------:R-:W-:-:S05]  /*6690*/  FSEL R173, R173, RZ, P1 ;  /* 0x000000ffadad7208 */ /* 0x000fca0000800000 */
[--C-:B------:R-:W-:Y:S01]  /*66a0*/  FFMA.FTZ R197, R154, UR10, -R173.reuse ;  /* 0x0000000a9ac57c23 */ /* 0x100fe200080108ad */
[----:B0-----:R-:W-:Y:S01]  /*66b0*/  FSEL R2, R3, RZ, P1 ;  /* 0x000000ff03027208 */ /* 0x001fe20000800000 */
[--C-:B------:R-:W-:Y:S01]  /*66c0*/  FFMA.FTZ R154, R155, UR10, -R173.reuse ;  /* 0x0000000a9b9a7c23 */ /* 0x100fe200080108ad */
[----:B------:R-:W0:Y:S01]  /*66d0*/  MUFU.EX2 R0, R0 ;  /* 0x0000000000007308 */ /* 0x000e220000000800 */
[--C-:B------:R-:W-:Y:S01]  /*66e0*/  FFMA.FTZ R199, R158, UR10, -R173.reuse ;  /* 0x0000000a9ec77c23 */ /* 0x100fe200080108ad */
[----:B------:R-:W-:Y:S01]  /*66f0*/  FFMA.FTZ R156, R159, UR10, -R173 ;  /* 0x0000000a9f9c7c23 */ /* 0x000fe200080108ad */
[----:B------:R-:W-:Y:S01]  /*6700*/  FADD.FTZ R2, -R2, R219 ;  /* 0x000000db02027221 */ /* 0x000fe20000010100 */
[--C-:B------:R-:W-:Y:S01]  /*6710*/  FFMA.FTZ R193, R162, UR10, -R173.reuse ;  /* 0x0000000aa2c17c23 */ /* 0x100fe200080108ad */
[--C-:B------:R-:W-:Y:S01]  /*6720*/  FFMA.FTZ R158, R163, UR10, -R173.reuse ;  /* 0x0000000aa39e7c23 */ /* 0x100fe200080108ad */
[--C-:B------:R-:W-:Y:S01]  /*6730*/  FFMA.FTZ R195, R166, UR10, -R173.reuse ;  /* 0x0000000aa6c37c23 */ /* 0x100fe200080108ad */
[----:B------:R-:W-:Y:S01]  /*6740*/  FMUL.FTZ R2, R2, UR10 ;  /* 0x0000000a02027c20 */ /* 0x000fe20008410000 */
[----:B------:R-:W-:Y:S01]  /*6750*/  MUFU.EX2 R197, R197 ;  /* 0x000000c500c57308 */ /* 0x000fe20000000800 */
[--C-:B------:R-:W-:Y:S01]  /*6760*/  FFMA.FTZ R160, R167, UR10, -R173.reuse ;  /* 0x0000000aa7a07c23 */ /* 0x100fe200080108ad */
[--C-:B------:R-:W-:Y:S01]  /*6770*/  FFMA.FTZ R189, R170, UR10, -R173.reuse ;  /* 0x0000000aaabd7c23 */ /* 0x100fe200080108ad */
[--C-:B------:R-:W-:Y:S01]  /*6780*/  FFMA.FTZ R162, R171, UR10, -R173.reuse ;  /* 0x0000000aaba27c23 */ /* 0x100fe200080108ad */
[--C-:B------:R-:W-:Y:S01]  /*6790*/  FFMA.FTZ R191, R174, UR10, -R173.reuse ;  /* 0x0000000aaebf7c23 */ /* 0x100fe200080108ad */
[--C-:B------:R-:W-:Y:S01]  /*67a0*/  FFMA.FTZ R164, R175, UR10, -R173.reuse ;  /* 0x0000000aafa47c23 */ /* 0x100fe200080108ad */
[----:B------:R-:W-:-:S02]  /*67b0*/  FFMA.FTZ R152, R152, UR10, -R173 ;  /* 0x0000000a98987c23 */ /* 0x000fc400080108ad */
[----:B------:R-:W1:Y:S01]  /*67c0*/  MUFU.EX2 R2, R2 ;  /* 0x0000000200027308 */ /* 0x000e620000000800 */
[----:B0-----:R-:W-:-:S04]  /*67d0*/  FFMA.FTZ R155, R0, R18, R185 ;  /* 0x00000012009b7223 */ /* 0x001fc800000100b9 */
[----:B------:R-:W-:-:S03]  /*67e0*/  FADD.FTZ R155, R196, R155 ;  /* 0x0000009bc49b7221 */ /* 0x000fc60000010000 */
[----:B------:R-:W0:Y:S01]  /*67f0*/  MUFU.EX2 R154, R154 ;  /* 0x0000009a009a7308 */ /* 0x000e220000000800 */
[----:B------:R-:W-:Y:S01]  /*6800*/  FADD.FTZ R166, R198, R155 ;  /* 0x0000009bc6a67221 */ /* 0x000fe20000010000 */
[----:B------:R-:W-:-:S03]  /*6810*/  FFMA.FTZ R155, R178, UR10, -R173 ;  /* 0x0000000ab29b7c23 */ /* 0x000fc600080108ad */
[----:B------:R-:W-:-:S03]  /*6820*/  FADD.FTZ R159, R187, R166 ;  /* 0x000000a6bb9f7221 */ /* 0x000fc60000010000 */
[----:B------:R-:W2:Y:S01]  /*6830*/  MUFU.EX2 R199, R199 ;  /* 0x000000c700c77308 */ /* 0x000ea20000000800 */
[----:B-1----:R-:W-:Y:S01]  /*6840*/  FFMA.FTZ R5, R2, R5, R197 ;  /* 0x0000000502057223 */ /* 0x002fe200000100c5 */
[----:B------:R-:W-:-:S04]  /*6850*/  FADD.FTZ R166, R192, R159 ;  /* 0x0000009fc0a67221 */ /* 0x000fc80000010000 */
[----:B------:R-:W-:Y:S01]  /*6860*/  FADD.FTZ R159, R183, R166 ;  /* 0x000000a6b79f7221 */ /* 0x000fe20000010000 */
[----:B------:R-:W-:Y:S01]  /*6870*/  FFMA.FTZ R166, R179, UR10, -R173 ;  /* 0x0000000ab3a67c23 */ /* 0x000fe200080108ad */
[----:B------:R-:W1:Y:S01]  /*6880*/  MUFU.EX2 R156, R156 ;  /* 0x0000009c009c7308 */ /* 0x000e620000000800 */
[----:B0-----:R-:W-:Y:S01]  /*6890*/  FADD.FTZ R18, R154, R5 ;  /* 0x000000059a127221 */ /* 0x001fe20000010000 */
[----:B------:R-:W-:Y:S01]  /*68a0*/  FADD.FTZ R168, R194, R159 ;  /* 0x0000009fc2a87221 */ /* 0x000fe20000010000 */
[----:B------:R-:W-:-:S03]  /*68b0*/  FFMA.FTZ R159, R182, UR10, -R173 ;  /* 0x0000000ab69f7c23 */ /* 0x000fc600080108ad */
[----:B------:R-:W-:Y:S02]  /*68c0*/  FADD.FTZ R163, R165, R168 ;  /* 0x000000a8a5a37221 */ /* 0x000fe40000010000 */
[----:B------:R-:W0:Y:S01]  /*68d0*/  MUFU.EX2 R193, R193 ;  /* 0x000000c100c17308 */ /* 0x000e220000000800 */
[----:B--2---:R-:W-:Y:S01]  /*68e0*/  FADD.FTZ R5, R199, R18 ;  /* 0x00000012c7057221 */ /* 0x004fe20000010000 */
[----:B------:R-:W-:-:S06]  /*68f0*/  FADD.FTZ R168, R188, R163 ;  /* 0x000000a3bca87221 */ /* 0x000fcc0000010000 */
        /* <DEDUP_REMOVED lines=33> */
[----:B0-----:R-:W-:Y:S01]  /*6b10*/  FADD.FTZ R168, R186, R163 ;  /* 0x000000a3baa87221 */ /* 0x001fe20000010000 */
[----:B--2---:R-:W-:-:S03]  /*6b20*/  FADD.FTZ R5, R159, R18 ;  /* 0x000000129f057221 */ /* 0x004fc60000010000 */
[----:B------:R-:W-:Y:S01]  /*6b30*/  FADD.FTZ R18, R169, R168 ;  /* 0x000000a8a9127221 */ /* 0x000fe20000010000 */
[----:B-1----:R-:W-:Y:S01]  /*6b40*/  FADD.FTZ R5, R152, R5 ;  /* 0x0000000598057221 */ /* 0x002fe20000010000 */
[----:B------:R-:W-:Y:S06]  /*6b50*/  @!P0 BRA `(.L_x_1029) ;  /* 0x0000000000048947 */ /* 0x000fec0003800000 */
[----:B------:R-:W-:Y:S01]  /*6b60*/  BPT.TRAP 0x1 ;  /* 0x000000040000795c */ /* 0x000fe20000300000 */
.L_x_1029:
[----:B------:R-:W0:Y:S01]  /*6b70*/  S2UR UR4, SR_CgaCtaId ;  /* 0x00000000000479c3 */ /* 0x000e220000008800 */
[----:B------:R-:W-:Y:S01]  /*6b80*/  UIADD3 UR5, UR5, 0x30860, URZ ;  /* 0x0003086005057890 */ /* 0x000fe2000fffe03f */
[----:B------:R-:W-:Y:S01]  /*6b90*/  ISETP.GT.AND P1, PT, R221, UR54, PT ;  /* 0x00000036dd007c0c */ /* 0x000fe2000bf24270 */
[----:B------:R-:W-:Y:S01]  /*6ba0*/  UMOV UR7, UR38 ;  /* 0x0000002600077c82 */ /* 0x000fe20008000000 */
[----:B------:R-:W-:Y:S01]  /*6bb0*/  F2FP.F16.F32.PACK_AB R196, R196, R185 ;  /* 0x000000b9c4c4723e */ /* 0x000fe200000000ff */
[----:B------:R-:W-:Y:S01]  /*6bc0*/  IMAD.MOV.U32 R219, RZ, RZ, R3 ;  /* 0x000000ffffdb7224 */ /* 0x000fe200078e0003 */
[----:B------:R-:W-:Y:S01]  /*6bd0*/  F2FP.F16.F32.PACK_AB R198, R187, R198 ;  /* 0x000000c6bbc6723e */ /* 0x000fe200000000ff */
[----:B------:R-:W-:Y:S01]  /*6be0*/  IMAD.MOV.U32 R220, RZ, RZ, R4 ;  /* 0x000000ffffdc7224 */ /* 0x000fe200078e0004 */
[----:B------:R-:W-:Y:S02]  /*6bf0*/  F2FP.F16.F32.PACK_AB R197, R154, R197 ;  /* 0x000000c59ac5723e */ /* 0x000fe400000000ff */
[----:B------:R-:W-:-:S02]  /*6c00*/  F2FP.F16.F32.PACK_AB R199, R156, R199 ;  /* 0x000000c79cc7723e */ /* 0x000fc400000000ff */
[----:B------:R-:W-:Y:S02]  /*6c10*/  F2FP.F16.F32.PACK_AB R192, R183, R192 ;  /* 0x000000c0b7c0723e */ /* 0x000fe400000000ff */
[----:B------:R-:W-:Y:S02]  /*6c20*/  F2FP.F16.F32.PACK_AB R193, R158, R193 ;  /* 0x000000c19ec1723e */ /* 0x000fe400000000ff */
[----:B------:R-:W-:Y:S02]  /*6c30*/  F2FP.F16.F32.PACK_AB R194, R165, R194 ;  /* 0x000000c2a5c2723e */ /* 0x000fe400000000ff */
[----:B------:R-:W-:Y:S02]  /*6c40*/  F2FP.F16.F32.PACK_AB R195, R160, R195 ;  /* 0x000000c3a0c3723e */ /* 0x000fe400000000ff */
[----:B------:R-:W-:Y:S02]  /*6c50*/  F2FP.F16.F32.PACK_AB R188, R161, R188 ;  /* 0x000000bca1bc723e */ /* 0x000fe400000000ff */
[----:B------:R-:W-:Y:S01]  /*6c60*/  F2FP.F16.F32.PACK_AB R189, R162, R189 ;  /* 0x000000bda2bd723e */ /* 0x000fe200000000ff */
[----:B0-----:R-:W-:Y:S01]  /*6c70*/  UPRMT UR5, UR4, 0x654, UR5 ;  /* 0x0000065404057896 */ /* 0x001fe20008000005 */
[----:B------:R-:W-:-:S02]  /*6c80*/  F2FP.F16.F32.PACK_AB R190, R157, R190 ;  /* 0x000000be9dbe723e */ /* 0x000fc400000000ff */
[----:B------:R-:W-:Y:S01]  /*6c90*/  UMOV UR4, UR39 ;  /* 0x0000002700047c82 */ /* 0x000fe20008000000 */
[----:B------:R-:W-:Y:S02]  /*6ca0*/  F2FP.F16.F32.PACK_AB R191, R164, R191 ;  /* 0x000000bfa4bf723e */ /* 0x000fe400000000ff */
[----:B------:R-:W-:Y:S02]  /*6cb0*/  F2FP.F16.F32.PACK_AB R184, R153, R184 ;  /* 0x000000b899b8723e */ /* 0x000fe400000000ff */
[----:B------:R-:W-:Y:S01]  /*6cc0*/  F2FP.F16.F32.PACK_AB R185, R166, R155 ;  /* 0x0000009ba6b9723e */ /* 0x000fe200000000ff */
[----:B------:R-:W-:Y:S01]  /*6cd0*/  SYNCS.ARRIVE.TRANS64.RED.A1T0 RZ, [UR5], RZ ;  /* 0x000000ffffff79a7 */ /* 0x000fe20008100405 */
[----:B------:R-:W-:Y:S02]  /*6ce0*/  F2FP.F16.F32.PACK_AB R186, R169, R186 ;  /* 0x000000baa9ba723e */ /* 0x000fe400000000ff */
[----:B------:R-:W-:Y:S02]  /*6cf0*/  IADD3 R221, R221, -0x1, RZ ;  /* 0xffffffffdddd7810 */ /* 0x000fe40007ffe0ff */
[----:B------:R-:W-:Y:S01]  /*6d00*/  F2FP.F16.F32.PACK_AB R187, R152, R159 ;  /* 0x0000009f98bb723e */ /* 0x000fe200000000ff */
[----:B------:R-:W-:Y:S06]  /*6d10*/  @P1 BRA `(.L_x_1030) ;  /* 0xffffffd400f81947 */ /* 0x000fec000383ffff */
.L_x_1011:
[----:B------:R-:W-:Y:S01]  /*6d20*/  UISETP.NE.AND UP1, UPT, UR61, URZ, UPT ;  /* 0x0000003f3d00728c */ /* 0x000fe2000bf25270 */
[----:B------:R-:W-:Y:S01]  /*6d30*/  IADD3 R21, -R21, 0x1, RZ ;  /* 0x0000000115157810 */ /* 0x000fe20007ffe1ff */
[----:B------:R-:W-:Y:S02]  /*6d40*/  UISETP.NE.AND UP0, UPT, UR42, URZ, UPT ;  /* 0x0000003f2a00728c */ /* 0x000fe4000bf05270 */
[----:B------:R-:W-:Y:S02]  /*6d50*/  UIADD3 UR6, UR43, 0x7f, URZ ;  /* 0x0000007f2b067890 */ /* 0x000fe4000fffe03f */
[----:B------:R-:W-:Y:S02]  /*6d60*/  IMAD R20, R20, UR41, R21 ;  /* 0x0000002914147c24 */ /* 0x000fe4000f8e0215 */
[----:B------:R-:W-:-:S03]  /*6d70*/  PLOP3.LUT P1, PT, PT, PT, UP0, 0x40, 0x0 ;  /* 0x000000000000781c */ /* 0x000fc60003f2e808 */
[----:B------:R-:W-:Y:S01]  /*6d80*/  @UP1 ULDC UR4, c[0x0][0x44c] ;  /* 0x0001130000041ab9 */ /* 0x000fe20000000800 */
[----:B------:R-:W-:Y:S01]  /*6d90*/  @UP1 ULDC UR7, c[0x0][0x450] ;  /* 0x0001140000071ab9 */ /* 0x000fe20000000800 */
[----:B------:R-:W-:-:S04]  /*6da0*/  UIMAD.WIDE.U32 UR4, UR6, UR4, URZ ;  /* 0x00000004060472a5 */ /* 0x000fc8000f8e003f */
[----:B------:R-:W-:-:S06]  /*6db0*/  @UP1 USHF.R.U32.HI UR6, URZ, UR7, UR5 ;  /* 0x000000073f061299 */ /* 0x000fcc0008011605 */
[----:B------:R-:W-:-:S04]  /*6dc0*/  VIADD R20, R20, UR6 ;  /* 0x0000000614147c36 */ /* 0x000fc80008000000 */
[----:B------:R-:W-:Y:S01]  /*6dd0*/  VIADD R21, R20, -UR11 ;  /* 0x8000000b14157c36 */ /* 0x000fe20008000000 */
[----:B------:R-:W-:Y:S06]  /*6de0*/  @P1 BRA `(.L_x_1031) ;  /* 0x0000000000441947 */ /* 0x000fec0003800000 */
[----:B------:R-:W-:-:S13]  /*6df0*/  ISETP.GT.AND P1, PT, R20, -0x1, PT ;  /* 0xffffffff1400780c */ /* 0x000fda0003f24270 */
[----:B------:R-:W-:Y:S05]  /*6e00*/  @P1 BRA `(.L_x_1032) ;  /* 0x0000000000201947 */ /* 0x000fea0003800000 */
[----:B------:R-:W0:Y:S01]  /*6e10*/  LDC R155, c[0x0][0x9e4] ;  /* 0x00027900ff9b7b82 */ /* 0x000e220000000800 */
[----:B------:R-:W-:Y:S02]  /*6e20*/  LOP3.LUT R153, RZ, R20, RZ, 0x33, !PT ;  /* 0x00000014ff997212 */ /* 0x000fe400078e33ff */
[----:B0-----:R-:W-:-:S13]  /*6e30*/  ISETP.NE.AND P1, PT, R155, 0x1, PT ;  /* 0x000000019b00780c */ /* 0x001fda0003f25270 */
[----:B------:R-:W0:Y:S02]  /*6e40*/  @P1 LDC.64 R156, c[0x0][0x9e8] ;  /* 0x00027a00ff9c1b82 */ /* 0x000e240000000a00 */
[----:B0-----:R-:W-:-:S05]  /*6e50*/  @P1 IMAD.HI.U32 R20, R153, R156, RZ ;  /* 0x0000009c99141227 */ /* 0x001fca00078e00ff */
[----:B------:R-:W-:-:S04]  /*6e60*/  @P1 SHF.R.U32.HI R153, RZ, R157, R20 ;  /* 0x0000009dff991219 */ /* 0x000fc80000011614 */
[----:B------:R-:W-:Y:S01]  /*6e70*/  LOP3.LUT R20, RZ, R153, RZ, 0x33, !PT ;  /* 0x00000099ff147212 */ /* 0x000fe200078e33ff */
[----:B------:R-:W-:Y:S06]  /*6e80*/  BRA `(.L_x_1033) ;  /* 0x0000000000147947 */ /* 0x000fec0003800000 */
.L_x_1032:
[----:B------:R-:W0:Y:S02]  /*6e90*/  LDC R155, c[0x0][0x9e4] ;  /* 0x00027900ff9b7b82 */ /* 0x000e240000000800 */
[----:B0-----:R-:W-:-:S13]  /*6ea0*/  ISETP.NE.AND P1, PT, R155, 0x1, PT ;  /* 0x000000019b00780c */ /* 0x001fda0003f25270 */
[----:B------:R-:W0:Y:S02]  /*6eb0*/  @P1 LDC.64 R152, c[0x0][0x9e8] ;  /* 0x00027a00ff981b82 */ /* 0x000e240000000a00 */
[----:B0-----:R-:W-:-:S05]  /*6ec0*/  @P1 IMAD.HI.U32 R152, R20, R152, RZ ;  /* 0x0000009814981227 */ /* 0x001fca00078e00ff */
[----:B------:R-:W-:-:S07]  /*6ed0*/  @P1 SHF.R.U32.HI R20, RZ, R153, R152 ;  /* 0x00000099ff141219 */ /* 0x000fce0000011698 */
.L_x_1033:
[----:B------:R-:W-:-:S05]  /*6ee0*/  IMAD R20, R20, R155, RZ ;  /* 0x0000009b14147224 */ /* 0x000fca00078e02ff */
[----:B------:R-:W-:-:S07]  /*6ef0*/  VIMNMX R21, R21, R20, !PT ;  /* 0x0000001415157248 */ /* 0x000fce0007fe0100 */
.L_x_1031:
[----:B------:R-:W-:Y:S01]  /*6f00*/  VIADD R21, R21, 0x3f ;  /* 0x0000003f15157836 */ /* 0x000fe20000000000 */
[----:B------:R-:W-:-:S04]  /*6f10*/  R2UR UR4, R200 ;  /* 0x00000000c80472ca */ /* 0x000fc800000e0000 */
[----:B------:R-:W-:-:S04]  /*6f20*/  SHF.R.S32.HI R20, RZ, 0x1f, R21 ;  /* 0x0000001fff147819 */ /* 0x000fc80000011415 */
[----:B------:R-:W-:-:S04]  /*6f30*/  LEA.HI R20, R20, R21, RZ, 0x6 ;  /* 0x0000001514147211 */ /* 0x000fc800078f30ff */
[----:B------:R-:W-:-:S04]  /*6f40*/  SHF.R.S32.HI R20, RZ, 0x6, R20 ;  /* 0x00000006ff147819 */ /* 0x000fc80000011414 */
[----:B------:R-:W-:-:S04]  /*6f50*/  VIMNMX R20, R20, UR4, !PT ;  /* 0x0000000414147c48 */ /* 0x000fc8000ffe0100 */
[----:B------:R-:W-:-:S13]  /*6f60*/  ISETP.GE.AND P1, PT, R221, R20, PT ;  /* 0x00000014dd00720c */ /* 0x000fda0003f26270 */
[----:B------:R-:W-:Y:S05]  /*6f70*/  @!P1 BRA `(.L_x_1034) ;  /* 0x0000001c00489947 */ /* 0x000fea0003800000 */
[----:B------:R-:W-:Y:S01]  /*6f80*/  IMAD.MOV.U32 R219, RZ, RZ, R3 ;  /* 0x000000ffffdb7224 */ /* 0x000fe200078e0003 */
[----:B------:R-:W-:Y:S01]  /*6f90*/  UMOV UR7, UR38 ;  /* 0x0000002600077c82 */ /* 0x000fe20008000000 */
[----:B------:R-:W-:Y:S01]  /*6fa0*/  IMAD.MOV.U32 R21, RZ, RZ, R4 ;  /* 0x000000ffff157224 */ /* 0x000fe200078e0004 */
[----:B------:R-:W-:Y:S01]  /*6fb0*/  UMOV UR4, UR39 ;  /* 0x0000002700047c82 */ /* 0x000fe20008000000 */
[----:B------:R-:W-:-:S05]  /*6fc0*/  ULDC UR54, c[0x0][0x988] ;  /* 0x0002620000367ab9 */ /* 0x000fca0000000800 */
.L_x_1045:
[----:B------:R-:W-:-:S04]  /*6fd0*/  UISETP.NE.AND UP0, UPT, UR4, 0x1, UPT ;  /* 0x000000010400788c */ /* 0x000fc8000bf05270 */
[----:B------:R-:W-:-:S04]  /*6fe0*/  USEL UR38, URZ, 0x1, UP0 ;  /* 0x000000013f267887 */ /* 0x000fc80008000000 */
[----:B------:R-:W-:Y:S01]  /*6ff0*/  ULOP3.LUT UR38, UR7, UR38, URZ, 0x3c, !UPT ;  /* 0x0000002607267292 */ /* 0x000fe2000f8e3c3f */
[----:B------:R-:W-:Y:S11]  /*7000*/  @!P0 BRA `(.L_x_1035) ;  /* 0x0000000000048947 */ /* 0x000ff60003800000 */
[----:B------:R-:W-:Y:S01]  /*7010*/  BPT.TRAP 0x1 ;  /* 0x000000040000795c */ /* 0x000fe20000300000 */
.L_x_1035:
        /* <DEDUP_REMOVED lines=9> */
.L_x_1036:
[----:B-1----:R-:W-:Y:S05]  /*70b0*/  @P1 BRA `(.L_x_1037) ;  /* 0x0000000000081947 */ /* 0x002fea0003800000 */
[----:B------:R-:W1:Y:S02]  /*70c0*/  SYNCS.PHASECHK.TRANS64.TRYWAIT P1, [UR6+0x30830], R3 ;  /* 0x03083003ff0075a7 */ /* 0x000e640008020146 */
[----:B-1----:R-:W-:Y:S05]  /*70d0*/  @!P1 BRA `(.L_x_1038) ;  /* 0x000000c800509947 */ /* 0x002fea0003800000 */
.L_x_1037:
        /* <DEDUP_REMOVED lines=187> */
[----:B------:R-:W-:Y:S01]  /*7c90*/  UMOV UR48, UR56 ;  /* 0x0000003800307c82 */ /* 0x000fe20008000000 */
[----:B------:R-:W-:Y:S01]  /*7ca0*/  UMOV UR49, UR57 ;  /* 0x0000003900317c82 */ /* 0x000fe20008000000 */
[----:B------:R-:W-:Y:S01]  /*7cb0*/  UMOV UR51, 0x40000040 ;  /* 0x4000004000337882 */ /* 0x000fe20000000000 */
        /* <DEDUP_REMOVED lines=37> */
.L_x_1039:
[----:B------:R-:W-:Y:S01]  /*7f10*/  ULEA UR5, UR4, UR40, 0x3 ;  /* 0x0000002804057291 */ /* 0x000fe2000f8e183f */
[----:B------:R-:W-:-:S05]  /*7f20*/  IMAD.U32 R0, RZ, RZ, UR7 ;  /* 0x00000007ff007e24 */ /* 0x000fca000f8e00ff */
[----:B------:R-:W-:-:S04]  /*7f30*/  SHF.L.U32 R0, R0, 0x1f, RZ ;  /* 0x0000001f00007819 */ /* 0x000fc800000006ff */
[----:B------:R2:W3:Y:S01]  /*7f40*/  SYNCS.PHASECHK.TRANS64.TRYWAIT P1, [UR5+0x30850], R0 ;  /* 0x03085000ff0075a7 */ /* 0x0004e20008020145 */
[----:B------:R-:W-:Y:S05]  /*7f50*/  @!P0 BRA `(.L_x_1040) ;  /* 0x0000000000048947 */ /* 0x000fea0003800000 */
[----:B------:R-:W-:Y:S01]  /*7f60*/  BPT.TRAP 0x1 ;  /* 0x000000040000795c */ /* 0x000fe20000300000 */
.L_x_1040:
[----:B---3--:R-:W-:Y:S05]  /*7f70*/  @P1 BRA `(.L_x_1041) ;  /* 0x0000000000081947 */ /* 0x008fea0003800000 */
[----:B------:R-:W3:Y:S02]  /*7f80*/  SYNCS.PHASECHK.TRANS64.TRYWAIT P1, [UR5+0x30850], R0 ;  /* 0x03085000ff0075a7 */ /* 0x000ee40008020145 */
[----:B---3--:R-:W-:Y:S05]  /*7f90*/  @!P1 BRA `(.L_x_1042) ;  /* 0x000000b800b89947 */ /* 0x008fea0003800000 */
.L_x_1041:
        /* <DEDUP_REMOVED lines=30> */
.L_x_1043:
[----:B0-2---:R-:W-:Y:S01]  /*8180*/  FMNMX.FTZ R0, R152, R21, !PT ;  /* 0x0000001598007209 */ /* 0x005fe20007810000 */
[----:B------:R-:W-:Y:S01]  /*8190*/  UMOV UR10, UR54 ;  /* 0x00000036000a7c82 */ /* 0x000fe20008000000 */
        /* <DEDUP_REMOVED lines=43> */
[C---:B------:R-:W-:Y:S01]  /*8450*/  FADD.FTZ R21, -R4.reuse, R21 ;  /* 0x0000001504157221 */ /* 0x040fe20000010100 */
[----:B------:R-:W-:-:S03]  /*8460*/  FMUL.FTZ R189, R4, UR10 ;  /* 0x0000000a04bd7c20 */ /* 0x000fc60008410000 */
[----:B------:R-:W-:Y:S01]  /*8470*/  FMUL.FTZ R186, R21, UR10 ;  /* 0x0000000a15ba7c20 */ /* 0x000fe20008410000 */
[----:B------:R-:W-:Y:S01]  /*8480*/  FADD.FTZ R21, -R3, R219 ;  /* 0x000000db03157221 */ /* 0x000fe20000010100 */
[--C-:B------:R-:W-:Y:S01]  /*8490*/  FFMA.FTZ R196, R153, UR10, -R189.reuse ;  /* 0x0000000a99c47c23 */ /* 0x100fe200080108bd */
[--C-:B------:R-:W-:Y:S01]  /*84a0*/  FFMA.FTZ R198, R156, UR10, -R189.reuse ;  /* 0x0000000a9cc67c23 */ /* 0x100fe200080108bd */
[----:B------:R0:W-:Y:S01]  /*84b0*/  MUFU.EX2 R0, R186 ;  /* 0x000000ba00007308 */ /* 0x0001e20000000800 */
[----:B------:R-:W-:Y:S01]  /*84c0*/  FMUL.FTZ R2, R21, UR10 ;  /* 0x0000000a15027c20 */ /* 0x000fe20008410000 */
[--C-:B------:R-:W-:Y:S01]  /*84d0*/  FFMA.FTZ R21, R152, UR10, -R189.reuse ;  /* 0x0000000a98157c23 */ /* 0x100fe200080108bd */
[----:B------:R-:W-:Y:S01]  /*84e0*/  FMUL.FTZ R152, R3, UR10 ;  /* 0x0000000a03987c20 */ /* 0x000fe20008410000 */
        /* <DEDUP_REMOVED lines=14> */
[--C-:B------:R-:W-:Y:S01]  /*85d0*/  FFMA.FTZ R160, R167, UR10, -R152.reuse ;  /* 0x0000000aa7a07c23 */ /* 0x100fe20008010898 */
[--C-:B------:R-:W-:Y:S01]  /*85e0*/  FFMA.FTZ R161, R169, UR10, -R189.reuse ;  /* 0x0000000aa9a17c23 */ /* 0x100fe200080108bd */
[--C-:B------:R-:W-:Y:S01]  /*85f0*/  FFMA.FTZ R188, R168, UR10, -R189.reuse ;  /* 0x0000000aa8bc7c23 */ /* 0x100fe200080108bd */
[--C-:B------:R-:W-:Y:S01]  /*8600*/  FFMA.FTZ R190, R172, UR10, -R189.reuse ;  /* 0x0000000aacbe7c23 */ /* 0x100fe200080108bd */
[--C-:B------:R-:W-:Y:S01]  /*8610*/  FFMA.FTZ R157, R173, UR10, -R189.reuse ;  /* 0x0000000aad9d7c23 */ /* 0x100fe200080108bd */
[--C-:B------:R-:W-:Y:S01]  /*8620*/  FFMA.FTZ R184, R176, UR10, -R189.reuse ;  /* 0x0000000ab0b87c23 */ /* 0x100fe200080108bd */
[--C-:B------:R-:W-:Y:S01]  /*8630*/  FFMA.FTZ R153, R177, UR10, -R189.reuse ;  /* 0x0000000ab1997c23 */ /* 0x100fe200080108bd */
[----:B------:R-:W2:Y:S01]  /*8640*/  MUFU.EX2 R197, R197 ;  /* 0x000000c500c57308 */ /* 0x000ea20000000800 */
[--C-:B0-----:R-:W-:Y:S01]  /*8650*/  FFMA.FTZ R186, R180, UR10, -R189.reuse ;  /* 0x0000000ab4ba7c23 */ /* 0x101fe200080108bd */
[----:B------:R-:W-:Y:S01]  /*8660*/  FFMA.FTZ R169, R181, UR10, -R189 ;  /* 0x0000000ab5a97c23 */ /* 0x000fe200080108bd */
[--C-:B------:R-:W-:Y:S01]  /*8670*/  FFMA.FTZ R189, R170, UR10, -R152.reuse ;  /* 0x0000000aaabd7c23 */ /* 0x100fe20008010898 */
[--C-:B------:R-:W-:Y:S01]  /*8680*/  FFMA.FTZ R162, R171, UR10, -R152.reuse ;  /* 0x0000000aaba27c23 */ /* 0x100fe20008010898 */
[--C-:B------:R-:W-:Y:S01]  /*8690*/  FFMA.FTZ R191, R174, UR10, -R152.reuse ;  /* 0x0000000aaebf7c23 */ /* 0x100fe20008010898 */
[----:B------:R-:W-:-:S02]  /*86a0*/  FFMA.FTZ R164, R175, UR10, -R152 ;  /* 0x0000000aafa47c23 */ /* 0x000fc40008010898 */
[----:B------:R-:W0:Y:S01]  /*86b0*/  MUFU.EX2 R196, R196 ;  /* 0x000000c400c47308 */ /* 0x000e220000000800 */
[----:B-1----:R-:W-:-:S07]  /*86c0*/  FFMA.FTZ R155, R0, R18, R21 ;  /* 0x00000012009b7223 */ /* 0x002fce0000010015 */
[----:B------:R-:W1:Y:S01]  /*86d0*/  MUFU.EX2 R154, R154 ;  /* 0x0000009a009a7308 */ /* 0x000e620000000800 */
[----:B--2---:R-:W-:-:S07]  /*86e0*/  FFMA.FTZ R5, R2, R5, R197 ;  /* 0x0000000502057223 */ /* 0x004fce00000100c5 */
[----:B------:R-:W2:Y:S01]  /*86f0*/  MUFU.EX2 R198, R198 ;  /* 0x000000c600c67308 */ /* 0x000ea20000000800 */
[----:B0-----:R-:W-:-:S07]  /*8700*/  FADD.FTZ R155, R196, R155 ;  /* 0x0000009bc49b7221 */ /* 0x001fce0000010000 */
[----:B------:R-:W0:Y:S01]  /*8710*/  MUFU.EX2 R199, R199 ;  /* 0x000000c700c77308 */ /* 0x000e220000000800 */
[----:B-1----:R-:W-:-:S07]  /*8720*/  FADD.FTZ R18, R154, R5 ;  /* 0x000000059a127221 */ /* 0x002fce0000010000 */
[----:B------:R-:W1:Y:S01]  /*8730*/  MUFU.EX2 R187, R187 ;  /* 0x000000bb00bb7308 */ /* 0x000e620000000800 */
[----:B--2---:R-:W-:Y:S01]  /*8740*/  FADD.FTZ R166, R198, R155 ;  /* 0x0000009bc6a67221 */ /* 0x004fe20000010000 */
[----:B------:R-:W-:-:S06]  /*8750*/  FFMA.FTZ R155, R178, UR10, -R152 ;  /* 0x0000000ab29b7c23 */ /* 0x000fcc0008010898 */
[----:B------:R-:W2:Y:S01]  /*8760*/  MUFU.EX2 R156, R156 ;  /* 0x0000009c009c7308 */ /* 0x000ea20000000800 */
[----:B0-----:R-:W-:-:S07]  /*8770*/  FADD.FTZ R5, R199, R18 ;  /* 0x00000012c7057221 */ /* 0x001fce0000010000 */
[----:B------:R-:W0:Y:S01]  /*8780*/  MUFU.EX2 R192, R192 ;  /* 0x000000c000c07308 */ /* 0x000e220000000800 */
[----:B-1----:R-:W-:-:S07]  /*8790*/  FADD.FTZ R159, R187, R166 ;  /* 0x000000a6bb9f7221 */ /* 0x002fce0000010000 */
[----:B------:R-:W1:Y:S01]  /*87a0*/  MUFU.EX2 R193, R193 ;  /* 0x000000c100c17308 */ /* 0x000e620000000800 */
[----:B--2---:R-:W-:-:S07]  /*87b0*/  FADD.FTZ R18, R156, R5 ;  /* 0x000000059c127221 */ /* 0x004fce0000010000 */
        /* <DEDUP_REMOVED lines=10> */
[----:B-1----:R-:W-:Y:S01]  /*8860*/  FADD.FTZ R168, R194, R159 ;  /* 0x0000009fc2a87221 */ /* 0x002fe20000010000 */
[--C-:B------:R-:W-:Y:S01]  /*8870*/  FFMA.FTZ R159, R182, UR10, -R152.reuse ;  /* 0x0000000ab69f7c23 */ /* 0x100fe20008010898 */
[----:B------:R-:W-:-:S05]  /*8880*/  FFMA.FTZ R152, R183, UR10, -R152 ;  /* 0x0000000ab7987c23 */ /* 0x000fca0008010898 */
[----:B------:R-:W1:Y:S01]  /*8890*/  MUFU.EX2 R160, R160 ;  /* 0x000000a000a07308 */ /* 0x000e620000000800 */
[----:B--2---:R-:W-:-:S07]  /*88a0*/  FADD.FTZ R5, R195, R18 ;  /* 0x00000012c3057221 */ /* 0x004fce0000010000 */
        /* <DEDUP_REMOVED lines=31> */
[----:B0-----:R-:W-:Y:S01]  /*8aa0*/  FADD.FTZ R5, R159, R18 ;  /* 0x000000129f057221 */ /* 0x001fe20000010000 */
[----:B-1----:R-:W-:-:S03]  /*8ab0*/  FADD.FTZ R18, R169, R168 ;  /* 0x000000a8a9127221 */ /* 0x002fc60000010000 */
[----:B--2---:R-:W-:Y:S01]  /*8ac0*/  FADD.FTZ R5, R152, R5 ;  /* 0x0000000598057221 */ /* 0x004fe20000010000 */
[----:B------:R-:W-:Y:S06]  /*8ad0*/  @!P0 BRA `(.L_x_1044) ;  /* 0x0000000000048947 */ /* 0x000fec0003800000 */
[----:B------:R-:W-:Y:S01]  /*8ae0*/  BPT.TRAP 0x1 ;  /* 0x000000040000795c */ /* 0x000fe20000300000 */
.L_x_1044:
[----:B------:R-:W0:Y:S01]  /*8af0*/  S2UR UR4, SR_CgaCtaId ;  /* 0x00000000000479c3 */ /* 0x000e220000008800 */
[----:B------:R-:W-:Y:S01]  /*8b00*/  UIADD3 UR5, UR5, 0x30860, URZ ;  /* 0x0003086005057890 */ /* 0x000fe2000fffe03f */
[C---:B------:R-:W-:Y:S01]  /*8b10*/  ISETP.GT.AND P1, PT, R221.reuse, R20, PT ;  /* 0x00000014dd00720c */ /* 0x040fe20003f24270 */
[----:B------:R-:W-:Y:S01]  /*8b20*/  UMOV UR7, UR38 ;  /* 0x0000002600077c82 */ /* 0x000fe20008000000 */
[----:B------:R-:W-:Y:S01]  /*8b30*/  F2FP.F16.F32.PACK_AB R196, R196, R21 ;  /* 0x00000015c4c4723e */ /* 0x000fe200000000ff */
[----:B------:R-:W-:Y:S01]  /*8b40*/  VIADD R221, R221, 0xffffffff ;  /* 0xffffffffdddd7836 */ /* 0x000fe20000000000 */
[----:B------:R-:W-:Y:S01]  /*8b50*/  F2FP.F16.F32.PACK_AB R198, R187, R198 ;  /* 0x000000c6bbc6723e */ /* 0x000fe200000000ff */
[----:B------:R-:W-:Y:S01]  /*8b60*/  IMAD.MOV.U32 R219, RZ, RZ, R3 ;  /* 0x000000ffffdb7224 */ /* 0x000fe200078e0003 */
[----:B------:R-:W-:Y:S01]  /*8b70*/  F2FP.F16.F32.PACK_AB R192, R185, R192 ;  /* 0x000000c0b9c0723e */ /* 0x000fe200000000ff */
[----:B------:R-:W-:Y:S01]  /*8b80*/  IMAD.MOV.U32 R21, RZ, RZ, R4 ;  /* 0x000000ffff157224 */ /* 0x000fe200078e0004 */
        /* <DEDUP_REMOVED lines=15> */
[----:B------:R-:W-:Y:S01]  /*8c80*/  F2FP.F16.F32.PACK_AB R187, R152, R159 ;  /* 0x0000009f98bb723e */ /* 0x000fe200000000ff */
[----:B------:R-:W-:Y:S06]  /*8c90*/  @P1 BRA `(.L_x_1045) ;  /* 0xffffffe000cc1947 */ /* 0x000fec000383ffff */
.L_x_1034:
[----:B------:R-:W-:-:S13]  /*8ca0*/  R2UR UR4, R200 ;  /* 0x00000000c80472ca */ /* 0x000fda00000e0000 */
[----:B------:R-:W-:-:S13]  /*8cb0*/  ISETP.GE.AND P1, PT, R221, UR4, PT ;  /* 0x00000004dd007c0c */ /* 0x000fda000bf26270 */
[----:B------:R-:W-:Y:S05]  /*8cc0*/  @!P1 BRA `(.L_x_1046) ;  /* 0x0000002800289947 */ /* 0x000fea0003800000 */
[----:B------:R-:W-:Y:S01]  /*8cd0*/  IMAD.MOV.U32 R21, RZ, RZ, R3 ;  /* 0x000000ffff157224 */ /* 0x000fe200078e0003 */
[----:B------:R-:W-:Y:S01]  /*8ce0*/  UMOV UR6, UR38 ;  /* 0x0000002600067c82 */ /* 0x000fe20008000000 */
[----:B------:R-:W-:Y:S01]  /*8cf0*/  IMAD.MOV.U32 R20, RZ, RZ, R4 ;  /* 0x000000ffff147224 */ /* 0x000fe200078e0004 */
[----:B------:R-:W-:Y:S01]  /*8d00*/  UMOV UR4, UR39 ;  /* 0x0000002700047c82 */ /* 0x000fe20008000000 */
[----:B------:R-:W-:Y:S01]  /*8d10*/  ULDC UR54, c[0x0][0x9e4] ;  /* 0x0002790000367ab9 */ /* 0x000fe20000000800 */
[----:B------:R-:W-:Y:S01]  /*8d20*/  ULDC UR58, c[0x0][0x9dc] ;  /* 0x00027700003a7ab9 */ /* 0x000fe20000000800 */
[----:B------:R-:W-:Y:S01]  /*8d30*/  ULDC UR55, c[0x0][0x288] ;  /* 0x0000a20000377ab9 */ /* 0x000fe20000000800 */
[----:B------:R-:W-:-:S05]  /*8d40*/  ULDC UR59, c[0x0][0x988] ;  /* 0x00026200003b7ab9 */ /* 0x000fca0000000800 */
.L_x_1065:
[----:B------:R-:W-:-:S04]  /*8d50*/  UIADD3 UR7, UR4, 0x1, URZ ;  /* 0x0000000104077890 */ /* 0x000fc8000fffe03f */
[----:B------:R-:W-:-:S04]  /*8d60*/  UISETP.NE.AND UP0, UPT, UR7, 0x2, UPT ;  /* 0x000000020700788c */ /* 0x000fc8000bf05270 */
[----:B------:R-:W-:Y:S02]  /*8d70*/  USEL UR7, UR7, URZ, UP0 ;  /* 0x0000003f07077287 */ /* 0x000fe40008000000 */
[----:B------:R-:W-:-:S04]  /*8d80*/  USEL UR38, URZ, 0x1, UP0 ;  /* 0x000000013f267887 */ /* 0x000fc80008000000 */
[----:B------:R-:W-:Y:S01]  /*8d90*/  ULOP3.LUT UR38, UR6, UR38, URZ, 0x3c, !UPT ;  /* 0x0000002606267292 */ /* 0x000fe2000f8e3c3f */
[----:B------:R-:W-:Y:S01]  /*8da0*/  UMOV UR39, UR7 ;  /* 0x0000000700277c82 */ /* 0x000fe20008000000 */
[----:B------:R-:W-:Y:S10]  /*8db0*/  @!P0 BRA `(.L_x_1047) ;  /* 0x0000000000048947 */ /* 0x000ff40003800000 */
[----:B------:R-:W-:Y:S01]  /*8dc0*/  BPT.TRAP 0x1 ;  /* 0x000000040000795c */ /* 0x000fe20000300000 */
.L_x_1047:
[----:B------:R-:W-:Y:S01]  /*8dd0*/  ULEA UR5, UR39, UR40, 0x3 ;  /* 0x0000002827057291 */ /* 0x000fe2000f8e183f */
[----:B------:R-:W-:-:S05]  /*8de0*/  IMAD.U32 R3, RZ, RZ, UR38 ;  /* 0x00000026ff037e24 */ /* 0x000fca000f8e00ff */
[----:B------:R-:W-:-:S04]  /*8df0*/  SHF.L.U32 R3, R3, 0x1f, RZ ;  /* 0x0000001f03037819 */ /* 0x000fc800000006ff */
[----:B------:R0:W1:Y:S01]  /*8e00*/  SYNCS.PHASECHK.TRANS64.TRYWAIT P1, [UR5+0x30830], R3 ;  /* 0x03083003ff0075a7 */ /* 0x0000620008020145 */
[----:B------:R-:W-:Y:S05]  /*8e10*/  @!P0 BRA `(.L_x_1048) ;  /* 0x0000000000048947 */ /* 0x000fea0003800000 */
[----:B------:R-:W-:Y:S01]  /*8e20*/  BPT.TRAP 0x1 ;  /* 0x000000040000795c */ /* 0x000fe20000300000 */
.L_x_1048:
[----:B-1----:R-:W-:Y:S05]  /*8e30*/  @P1 BRA `(.L_x_1049) ;  /* 0x0000000000081947 */ /* 0x002fea0003800000 */
[----:B------:R-:W1:Y:S02]  /*8e40*/  SYNCS.PHASECHK.TRANS64.TRYWAIT P1, [UR5+0x30830], R3 ;  /* 0x03083003ff0075a7 */ /* 0x000e640008020145 */
[----:B-1----:R-:W-:Y:S05]  /*8e50*/  @!P1 BRA `(.L_x_1050) ;  /* 0x000000ac00209947 */ /* 0x002fea0003800000 */
.L_x_1049:
        /* <DEDUP_REMOVED lines=227> */
.L_x_1051:
[----:B------:R-:W-:Y:S01]  /*9c90*/  ULEA UR5, UR4, UR40, 0x3 ;  /* 0x0000002804057291 */ /* 0x000fe2000f8e183f */
[----:B------:R-:W-:-:S05]  /*9ca0*/  IMAD.U32 R0, RZ, RZ, UR6 ;  /* 0x00000006ff007e24 */ /* 0x000fca000f8e00ff */
[----:B------:R-:W-:-:S04]  /*9cb0*/  SHF.L.U32 R0, R0, 0x1f, RZ ;  /* 0x0000001f00007819 */ /* 0x000fc800000006ff */
[----:B------:R2:W3:Y:S01]  /*9cc0*/  SYNCS.PHASECHK.TRANS64.TRYWAIT P1, [UR5+0x30850], R0 ;  /* 0x03085000ff0075a7 */ /* 0x0004e20008020145 */
[----:B------:R-:W-:Y:S05]  /*9cd0*/  @!P0 BRA `(.L_x_1052) ;  /* 0x0000000000048947 */ /* 0x000fea0003800000 */
[----:B------:R-:W-:Y:S01]  /*9ce0*/  BPT.TRAP 0x1 ;  /* 0x000000040000795c */ /* 0x000fe20000300000 */
.L_x_1052:
[----:B---3--:R-:W-:Y:S05]  /*9cf0*/  @P1 BRA `(.L_x_1053) ;  /* 0x0000000000081947 */ /* 0x008fea0003800000 */
[----:B------:R-:W3:Y:S02]  /*9d00*/  SYNCS.PHASECHK.TRANS64.TRYWAIT P1, [UR5+0x30850], R0 ;  /* 0x03085000ff0075a7 */ /* 0x000ee40008020145 */
[----:B---3--:R-:W-:Y:S05]  /*9d10*/  @!P1 BRA `(.L_x_1054) ;  /* 0x0000009c00889947 */ /* 0x008fea0003800000 */
.L_x_1053:
        /* <DEDUP_REMOVED lines=30> */
.L_x_1055:
[----:B------:R-:W-:Y:S01]  /*9f00*/  UISETP.NE.AND UP1, UPT, UR61, URZ, UPT ;  /* 0x0000003f3d00728c */ /* 0x000fe2000bf25270 */
[----:B------:R-:W3:Y:S01]  /*9f10*/  S2UR UR10, SR_CgaCtaId ;  /* 0x00000000000a79c3 */ /* 0x000ee20000008800 */
[----:B------:R-:W-:Y:S01]  /*9f20*/  VIADD R189, R23, UR43 ;  /* 0x0000002b17bd7c36 */ /* 0x000fe20008000000 */
[----:B------:R-:W-:Y:S01]  /*9f30*/  ULEA UR4, UR7, UR40, 0x3 ;  /* 0x0000002807047291 */ /* 0x000fe2000f8e183f */
[----:B-1----:R-:W-:Y:S01]  /*9f40*/  IMAD.SHL.U32 R4, R221, 0x40, RZ ;  /* 0x00000040dd047824 */ /* 0x002fe200078e00ff */
[----:B------:R-:W-:Y:S01]  /*9f50*/  UISETP.NE.AND UP0, UPT, UR42, URZ, UPT ;  /* 0x0000003f2a00728c */ /* 0x000fe2000bf05270 */
[----:B------:R-:W-:Y:S01]  /*9f60*/  PLOP3.LUT P1, PT, PT, PT, UP1, 0x80, 0x0 ;  /* 0x000000000000781c */ /* 0x000fe20003f2f018 */
[----:B------:R-:W-:Y:S01]  /*9f70*/  UIADD3 UR4, UR4, 0x30840, URZ ;  /* 0x0003084004047890 */ /* 0x000fe2000fffe03f */
[----:B------:R-:W-:Y:S01]  /*9f80*/  PLOP3.LUT P2, PT, PT, PT, UP1, 0x80, 0x0 ;  /* 0x000000000000781c */ /* 0x000fe20003f4f018 */
[----:B------:R-:W1:Y:S02]  /*9f90*/  LDC R184, c[0x0][0x2f0] ;  /* 0x0000bc00ffb87b82 */ /* 0x000e640000000800 */
[----:B------:R-:W-:-:S08]  /*9fa0*/  @UP1 ULDC UR6, c[0x0][0x44c] ;  /* 0x0001130000061ab9 */ /* 0x000fd00000000800 */
[----:B0-2---:R-:W-:Y:S01]  /*9fb0*/  @P1 IMAD.HI.U32 R0, R189, UR6, RZ ;  /* 0x00000006bd001c27 */ /* 0x005fe2000f8e00ff */
[----:B------:R-:W-:Y:S01]  /*9fc0*/  @UP1 ULDC UR6, c[0x0][0x450] ;  /* 0x0001140000061ab9 */ /* 0x000fe20000000800 */
[----:B------:R-:W-:-:S03]  /*9fd0*/  PLOP3.LUT P1, PT, PT, PT, UP0, 0x40, 0x0 ;  /* 0x000000000000781c */ /* 0x000fc60003f2e808 */
[----:B------:R-:W-:Y:S01]  /*9fe0*/  @P2 SHF.R.U32.HI R189, RZ, UR6, R0 ;  /* 0x00000006ffbd2c19 */ /* 0x000fe20008011600 */
[----:B---3--:R-:W-:Y:S01]  /*9ff0*/  UPRMT UR4, UR10, 0x654, UR4 ;  /* 0x000006540a047896 */ /* 0x008fe20008000004 */
[----:B------:R-:W-:Y:S02]  /*a000*/  IADD3 R0, -R4, 0x1, RZ ;  /* 0x0000000104007810 */ /* 0x000fe40007ffe1ff */
[----:B------:R-:W-:Y:S01]  /*a010*/  ULDC UR10, c[0x0][0x9e0] ;  /* 0x00027800000a7ab9 */ /* 0x000fe20000000800 */
[----:B------:R-:W0:Y:S02]  /*a020*/  SHFL.IDX PT, R185, R189, RZ, 0x1c1f ;  /* 0x001c1fffbdb97589 */ /* 0x000e2400000e0000 */
[----:B------:R-:W-:-:S03]  /*a030*/  IMAD R3, R19, -0x2, R0 ;  /* 0xfffffffe13037824 */ /* 0x000fc600078e0200 */
[----:B------:R-:W-:Y:S01]  /*a040*/  SYNCS.ARRIVE.TRANS64.RED.A1T0 RZ, [UR4], RZ ;  /* 0x000000ffffff79a7 */ /* 0x000fe20008100404 */
[----:B-1----:R-:W-:Y:S01]  /*a050*/  IMAD R3, R184, UR41, R3 ;  /* 0x00000029b8037c24 */ /* 0x002fe2000f8e0203 */
[----:B------:R-:W-:-:S04]  /*a060*/  ULOP3.LUT UR4, URZ, UR58, URZ, 0x33, !UPT ;  /* 0x0000003a3f047292 */ /* 0x000fc8000f8e333f */
[----:B------:R-:W-:-:S05]  /*a070*/  IADD3 R3, R3, -UR55, RZ ;  /* 0x8000003703037c10 */ /* 0x000fca000fffe0ff */
[C---:B------:R-:W-:Y:S02]  /*a080*/  VIADD R0, R3.reuse, UR10 ;  /* 0x0000000a03007c36 */ /* 0x040fe40008000000 */
[----:B------:R-:W-:Y:S02]  /*a090*/  VIADD R186, R3, UR4 ;  /* 0x0000000403ba7c36 */ /* 0x000fe40008000000 */
[--C-:B0-----:R-:W-:Y:S02]  /*a0a0*/  IMAD.IADD R187, R0, 0x1, R185.reuse ;  /* 0x0000000100bb7824 */ /* 0x101fe400078e02b9 */
[----:B------:R-:W-:Y:S01]  /*a0b0*/  IMAD.IADD R188, R186, 0x1, R185 ;  /* 0x00000001babc7824 */ /* 0x000fe200078e02b9 */
[----:B------:R-:W-:Y:S06]  /*a0c0*/  @P1 BRA `(.L_x_1056) ;  /* 0x00000000005c1947 */ /* 0x000fec0003800000 */
[----:B------:R-:W-:Y:S01]  /*a0d0*/  IMAD R2, R184, UR41, R185 ;  /* 0x00000029b8027c24 */ /* 0x000fe2000f8e02b9 */
[----:B------:R-:W-:Y:S03]  /*a0e0*/  BSSY B0, `(.L_x_1057) ;  /* 0x0000011000007945 */ /* 0x000fe60003800000 */
[----:B------:R-:W-:-:S05]  /*a0f0*/  VIADD R185, R2, -UR55 ;  /* 0x8000003702b97c36 */ /* 0x000fca0008000000 */
        /* <DEDUP_REMOVED lines=10> */
.L_x_1058:
[----:B------:R-:W-:-:S05]  /*a1a0*/  IMAD.U32 R190, RZ, RZ, UR54 ;  /* 0x00000036ffbe7e24 */ /* 0x000fca000f8e00ff */
[----:B------:R-:W-:-:S13]  /*a1b0*/  ISETP.NE.AND P1, PT, R190, 0x1, PT ;  /* 0x00000001be00780c */ /* 0x000fda0003f25270 */
[----:B------:R-:W0:Y:S02]  /*a1c0*/  @P1 LDC.64 R2, c[0x0][0x9e8] ;  /* 0x00027a00ff021b82 */ /* 0x000e240000000a00 */
[----:B0-----:R-:W-:-:S05]  /*a1d0*/  @P1 IMAD.HI.U32 R2, R185, R2, RZ ;  /* 0x00000002b9021227 */ /* 0x001fca00078e00ff */
[----:B------:R-:W-:-:S07]  /*a1e0*/  @P1 SHF.R.U32.HI R185, RZ, R3, R2 ;  /* 0x00000003ffb91219 */ /* 0x000fce0000011602 */
.L_x_1059:
[----:B------:R-:W-:Y:S05]  /*a1f0*/  BSYNC B0 ;  /* 0x0000000000007941 */ /* 0x000fea0003800000 */
.L_x_1057:
[----:B------:R-:W-:-:S04]  /*a200*/  IMAD R2, R185, R190, -R4 ;  /* 0x000000beb9027224 */ /* 0x000fc800078e0a04 */
[----:B------:R-:W-:-:S05]  /*a210*/  IMAD R2, R19, -0x2, R2 ;  /* 0xfffffffe13027824 */ /* 0x000fca00078e0202 */
[----:B------:R-:W-:Y:S02]  /*a220*/  VIADDMNMX R187, R2, R190, R187, PT ;  /* 0x000000be02bb7246 */ /* 0x000fe400038001bb */
[----:B------:R-:W-:-:S07]  /*a230*/  VIMNMX R188, R188, R2, !PT ;  /* 0x00000002bcbc7248 */ /* 0x000fce0007fe0100 */
.L_x_1056:
        /* <DEDUP_REMOVED lines=8> */
[----:B------:R-:W-:Y:S02]  /*a2c0*/  ISETP.GT.AND P4, PT, R188, 0x18, P1 ;  /* 0x00000018bc00780c */ /* 0x000fe40000f84270 */
[----:B------:R-:W-:Y:S02]  /*a2d0*/  FSEL R185, R152, -INF , !P5 ;  /* 0xff80000098b97808 */ /* 0x000fe40006800000 */
[----:B------:R-:W-:Y:S02]  /*a2e0*/  ISETP.LT.OR P4, PT, R187, 0x19, P4 ;  /* 0x00000019bb00780c */ /* 0x000fe40002781670 */
[C---:B------:R-:W-:Y:S02]  /*a2f0*/  ISETP.GT.AND P6, PT, R188.reuse, 0x8, P1 ;  /* 0x00000008bc00780c */ /* 0x040fe40000fc4270 */
[----:B------:R-:W-:-:S02]  /*a300*/  ISETP.GT.AND P2, PT, R188, 0x9, P1 ;  /* 0x00000009bc00780c */ /* 0x000fc40000f44270 */
[----:B------:R-:W-:Y:S01]  /*a310*/  ISETP.GT.AND P3, PT, R188, 0x10, P1 ;  /* 0x00000010bc00780c */ /* 0x000fe20000f64270 */
[--C-:B0-----:R-:W-:Y:S01]  /*a320*/  IMAD.IADD R0, R0, 0x1, R189.reuse ;  /* 0x0000000100007824 */ /* 0x101fe200078e02bd */
[----:B------:R-:W-:Y:S01]  /*a330*/  ISETP.GT.AND P5, PT, R188, 0x11, P1 ;  /* 0x00000011bc00780c */ /* 0x000fe20000fa4270 */
        /* <DEDUP_REMOVED lines=52> */
.L_x_1062:
[----:B------:R-:W-:-:S05]  /*a680*/  IMAD.U32 R152, RZ, RZ, UR54 ;  /* 0x00000036ff987e24 */ /* 0x000fca000f8e00ff */
[----:B------:R-:W-:-:S13]  /*a690*/  ISETP.NE.AND P2, PT, R152, 0x1, PT ;  /* 0x000000019800780c */ /* 0x000fda0003f45270 */
[----:B------:R-:W0:Y:S02]  /*a6a0*/  @P2 LDC.64 R2, c[0x0][0x9e8] ;  /* 0x00027a00ff022b82 */ /* 0x000e240000000a00 */
[----:B0-----:R-:W-:-:S05]  /*a6b0*/  @P2 IMAD.HI.U32 R2, R187, R2, RZ ;  /* 0x00000002bb022227 */ /* 0x001fca00078e00ff */
[----:B------:R-:W-:-:S07]  /*a6c0*/  @P2 SHF.R.U32.HI R187, RZ, R3, R2 ;  /* 0x00000003ffbb2219 */ /* 0x000fce0000011602 */
.L_x_1063:
[----:B------:R-:W-:Y:S05]  /*a6d0*/  BSYNC B0 ;  /* 0x0000000000007941 */ /* 0x000fea0003800000 */
.L_x_1061:
[----:B------:R-:W-:-:S04]  /*a6e0*/  IMAD R4, R187, R152, -R4 ;  /* 0x00000098bb047224 */ /* 0x000fc800078e0a04 */
[----:B------:R-:W-:-:S05]  /*a6f0*/  IMAD R3, R19, -0x2, R4 ;  /* 0xfffffffe13037824 */ /* 0x000fca00078e0204 */
[----:B------:R-:W-:Y:S02]  /*a700*/  VIADDMNMX R0, R3, R152, R0, PT ;  /* 0x0000009803007246 */ /* 0x000fe40003800100 */
[----:B------:R-:W-:-:S07]  /*a710*/  VIMNMX R186, R186, R3, !PT ;  /* 0x00000003baba7248 */ /* 0x000fce0007fe0100 */
.L_x_1060:
        /* <DEDUP_REMOVED lines=201> */
.L_x_1064:
[----:B------:R-:W0:Y:S01]  /*b3b0*/  S2UR UR6, SR_CgaCtaId ;  /* 0x00000000000679c3 */ /* 0x000e220000008800 */
[----:B------:R-:W-:Y:S01]  /*b3c0*/  R2UR UR4, R200 ;  /* 0x00000000c80472ca */ /* 0x000fe200000e0000 */
[----:B------:R-:W-:Y:S01]  /*b3d0*/  UIADD3 UR5, UR5, 0x30860, URZ ;  /* 0x0003086005057890 */ /* 0x000fe2000fffe03f */
[----:B------:R-:W-:Y:S02]  /*b3e0*/  F2FP.F16.F32.PACK_AB R196, R196, R185 ;  /* 0x000000b9c4c4723e */ /* 0x000fe400000000ff */
[----:B------:R-:W-:Y:S01]  /*b3f0*/  F2FP.F16.F32.PACK_AB R197, R20, R197 ;  /* 0x000000c514c5723e */ /* 0x000fe200000000ff */
[----:B------:R-:W-:Y:S01]  /*b400*/  IMAD.MOV.U32 R20, RZ, RZ, R4 ;  /* 0x000000ffff147224 */ /* 0x000fe200078e0004 */
[----:B------:R-:W-:Y:S02]  /*b410*/  F2FP.F16.F32.PACK_AB R198, R187, R198 ;  /* 0x000000c6bbc6723e */ /* 0x000fe400000000ff */
[----:B------:R-:W-:Y:S01]  /*b420*/  F2FP.F16.F32.PACK_AB R185, R164, R21 ;  /* 0x00000015a4b9723e */ /* 0x000fe200000000ff */
[----:B------:R-:W-:Y:S01]  /*b430*/  IMAD.MOV.U32 R21, RZ, RZ, R3 ;  /* 0x000000ffff157224 */ /* 0x000fe200078e0003 */
[----:B------:R-:W-:-:S02]  /*b440*/  F2FP.F16.F32.PACK_AB R199, R154, R199 ;  /* 0x000000c79ac7723e */ /* 0x000fc400000000ff */
[----:B------:R-:W-:Y:S02]  /*b450*/  F2FP.F16.F32.PACK_AB R192, R183, R192 ;  /* 0x000000c0b7c0723e */ /* 0x000fe400000000ff */
[C---:B------:R-:W-:Y:S01]  /*b460*/  ISETP.GT.AND P1, PT, R221.reuse, UR4, PT ;  /* 0x00000004dd007c0c */ /* 0x040fe2000bf24270 */
[----:B------:R-:W-:Y:S01]  /*b470*/  UMOV UR4, UR39 ;  /* 0x0000002700047c82 */ /* 0x000fe20008000000 */
[----:B------:R-:W-:Y:S01]  /*b480*/  F2FP.F16.F32.PACK_AB R193, R156, R193 ;  /* 0x000000c19cc1723e */ /* 0x000fe200000000ff */
[----:B------:R-:W-:Y:S01]  /*b490*/  VIADD R221, R221, 0xffffffff ;  /* 0xffffffffdddd7836 */ /* 0x000fe20000000000 */
        /* <DEDUP_REMOVED lines=13> */
.L_x_1046:
        /* <DEDUP_REMOVED lines=131> */
.L_x_1066:
[----:B------:R-:W-:Y:S01]  /*bda0*/  ULEA UR5, UR39, UR40, 0x3 ;  /* 0x0000002827057291 */ /* 0x000fe2000f8e183f */
[----:B------:R-:W-:-:S05]  /*bdb0*/  IMAD.U32 R0, RZ, RZ, UR38 ;  /* 0x00000026ff007e24 */ /* 0x000fca000f8e00ff */
[----:B------:R-:W-:-:S04]  /*bdc0*/  SHF.L.U32 R0, R0, 0x1f, RZ ;  /* 0x0000001f00007819 */ /* 0x000fc800000006ff */
[----:B------:R0:W1:Y:S01]  /*bdd0*/  SYNCS.PHASECHK.TRANS64.TRYWAIT P1, [UR5+0x30850], R0 ;  /* 0x03085000ff0075a7 */ /* 0x0000620008020145 */
[----:B------:R-:W-:Y:S05]  /*bde0*/  @!P0 BRA `(.L_x_1067) ;  /* 0x0000000000048947 */ /* 0x000fea0003800000 */
[----:B------:R-:W-:Y:S01]  /*bdf0*/  BPT.TRAP 0x1 ;  /* 0x000000040000795c */ /* 0x000fe20000300000 */
.L_x_1067:
[----:B-1----:R-:W-:Y:S05]  /*be00*/  @P1 BRA `(.L_x_1068) ;  /* 0x0000000000081947 */ /* 0x002fea0003800000 */
[----:B------:R-:W1:Y:S02]  /*be10*/  SYNCS.PHASECHK.TRANS64.TRYWAIT P1, [UR5+0x30850], R0 ;  /* 0x03085000ff0075a7 */ /* 0x000e640008020145 */
[----:B-1----:R-:W-:Y:S05]  /*be20*/  @!P1 BRA `(.L_x_1069) ;  /* 0x0000007c005c9947 */ /* 0x002fea0003800000 */
.L_x_1068:
        /* <DEDUP_REMOVED lines=10> */
[----:B------:R-:W-:-:S07]  /*bed0*/  ULEA UR4, UR39, UR4, 0xb ;  /* 0x0000000427047291 */ /* 0x000fce000f8e583f */
[----:B------:R-:W-:Y:S02]  /*bee0*/  UMOV UR6, UR4 ;  /* 0x0000000400067c82 */ /* 0x000fe40008000000 */
[----:B------:R-:W-:Y:S01]  /*bef0*/  HGMMA.64x256x16.F32 R24, R196, gdesc[UR4].tnspB, R24, gsb0 ;  /* 0x43e00004c4187df0 */ /* 0x000fe20008000818 */
[----:B------:R-:W-:Y:S01]  /*bf00*/  UIADD3 UR6, UR4, 0x80, URZ ;  /* 0x0000008004067890 */ /* 0x000fe2000fffe03f */
[----:B-1----:R-:W-:Y:S01]  /*bf10*/  FADD.FTZ R7, R7, R18 ;  /* 0x0000001207077221 */ /* 0x002fe20000010000 */
[----:B------:R-:W-:Y:S01]  /*bf20*/  UMOV UR7, 0x40000040 ;  /* 0x4000004000077882 */ /* 0x000fe20000000000 */
[----:B0-----:R-:W-:Y:S01]  /*bf30*/  FADD.FTZ R2, R0, R5 ;  /* 0x0000000500027221 */ /* 0x001fe20000010000 */
[----:B------:R-:W-:Y:S02]  /*bf40*/  IMAD.MOV.U32 R5, RZ, RZ, RZ ;  /* 0x000000ffff057224 */ /* 0x000fe400078e00ff */
[----:B------:R-:W0:Y:S04]  /*bf50*/  SHFL.BFLY PT, R0, R7, 0x1, 0x1f ;  /* 0x0c201f0007007f89 */ /* 0x000e2800000e0000 */
[----:B------:R-:W1:Y:S01]  /*bf60*/  SHFL.BFLY PT, R9, R2, 0x1, 0x1f ;  /* 0x0c201f0002097f89 */ /* 0x000e6200000e0000 */
[----:B0-----:R-:W-:Y:S01]  /*bf70*/  FADD.FTZ R11, R7, R0 ;  /* 0x00000000070b7221 */ /* 0x001fe20000010000 */
[----:B------:R-:W-:Y:S01]  /*bf80*/  MOV R7, UR10 ;  /* 0x0000000a00077c02 */ /* 0x000fe20008000f00 */
[----:B------:R-:W-:-:S02]  /*bf90*/  IMAD.MOV.U32 R0, RZ, RZ, -0x800000 ;  /* 0xff800000ff007424 */ /* 0x000fc400078e00ff */
[----:B-1----:R-:W-:Y:S01]  /*bfa0*/  FADD.FTZ R12, R2, R9 ;  /* 0x00000009020c7221 */ /* 0x002fe20000010000 */
[----:B------:R-:W-:Y:S01]  /*bfb0*/  FSETP.NE.FTZ.AND P1, PT, R11, RZ, PT ;  /* 0x000000ff0b00720b */ /* 0x000fe20003f35000 */
[----:B------:R-:W-:-:S03]  /*bfc0*/  IMAD.MOV.U32 R2, RZ, RZ, -0x800000 ;  /* 0xff800000ff027424 */ /* 0x000fc600078e00ff */
        /* <DEDUP_REMOVED lines=14> */
[----:B------:R-:W-:Y:S01]  /*c0b0*/  UIADD3 UR6, UR4, 0x100, URZ ;  /* 0x0000010004067890 */ /* 0x000fe2000fffe03f */
[----:B------:R-:W-:Y:S01]  /*c0c0*/  UMOV UR7, 0x40000040 ;  /* 0x4000004000077882 */ /* 0x000fe20000000000 */
[----:B------:R-:W-:Y:S01]  /*c0d0*/  UIADD3 UR4, UR4, 0x180, URZ ;  /* 0x0000018004047890 */ /* 0x000fe2000fffe03f */
[----:B------:R-:W-:Y:S02]  /*c0e0*/  WARPGROUP.DEPBAR.LE gsb0, 0x0 ;  /* 0x00008000000079c5 */ /* 0x000fe40000010000 */
[----:B------:R-:W-:-:S15]  /*c0f0*/  WARPGROUP.ARRIVE ;  /* 0x00000000000079c5 */ /* 0x000fde0000000000 */
[----:B------:R-:W-:-:S07]  /*c100*/  NOP ;  /* 0x0000000000007918 */ /* 0x000fce0000000000 */
        /* <DEDUP_REMOVED lines=10> */
.L_x_1070:
[----:B------:R-:W0:Y:S01]  /*c1b0*/  S2UR UR7, SR_CgaCtaId ;  /* 0x00000000000779c3 */ /* 0x000e220000008800 */
[----:B------:R-:W-:Y:S01]  /*c1c0*/  R2UR UR6, R208 ;  /* 0x00000000d00672ca */ /* 0x000fe200000e0000 */
[----:B------:R-:W-:Y:S01]  /*c1d0*/  UIADD3 UR4, UR5, 0x30860, URZ ;  /* 0x0003086005047890 */ /* 0x000fe2000fffe03f */
[-C--:B------:R-:W-:Y:S01]  /*c1e0*/  FMUL.FTZ R172, R32, R6.reuse ;  /* 0x0000000620ac7220 */ /* 0x080fe20000410000 */
[----:B------:R-:W-:Y:S01]  /*c1f0*/  UIADD3 UR39, UR39, 0x1, URZ ;  /* 0x0000000127277890 */ /* 0x000fe2000fffe03f */
[-C--:B------:R-:W-:Y:S01]  /*c200*/  FMUL.FTZ R173, R36, R6.reuse ;  /* 0x0000000624ad7220 */ /* 0x080fe20000410000 */
[-C--:B------:R-:W-:Y:S01]  /*c210*/  FMUL.FTZ R174, R40, R6.reuse ;  /* 0x0000000628ae7220 */ /* 0x080fe20000410000 */
[-C--:B------:R-:W-:Y:S01]  /*c220*/  FMUL.FTZ R175, R44, R6.reuse ;  /* 0x000000062caf7220 */ /* 0x080fe20000410000 */
[----:B------:R-:W-:Y:S01]  /*c230*/  UISETP.NE.AND UP0, UPT, UR39, 0x2, UPT ;  /* 0x000000022700788c */ /* 0x000fe2000bf05270 */
[-C--:B------:R-:W-:Y:S01]  /*c240*/  FMUL.FTZ R176, R48, R6.reuse ;  /* 0x0000000630b07220 */ /* 0x080fe20000410000 */
[-C--:B------:R-:W-:Y:S01]  /*c250*/  FMUL.FTZ R177, R52, R6.reuse ;  /* 0x0000000634b17220 */ /* 0x080fe20000410000 */
[-C--:B------:R-:W-:Y:S01]  /*c260*/  FMUL.FTZ R178, R56, R6.reuse ;  /* 0x0000000638b27220 */ /* 0x080fe20000410000 */
[-C--:B------:R-:W-:Y:S01]  /*c270*/  FMUL.FTZ R179, R60, R6.reuse ;  /* 0x000000063cb37220 */ /* 0x080fe20000410000 */
[-C--:B------:R-:W-:Y:S01]  /*c280*/  FMUL.FTZ R180, R64, R6.reuse ;  /* 0x0000000640b47220 */ /* 0x080fe20000410000 */
        /* <DEDUP_REMOVED lines=10> */
[----:B0-----:R-:W-:Y:S01]  /*c330*/  UPRMT UR4, UR7, 0x654, UR4 ;  /* 0x0000065407047896 */ /* 0x001fe20008000004 */
        /* <DEDUP_REMOVED lines=111> */
[-C--:B------:R-:W-:Y:S01]  /*ca30*/  FMUL.FTZ R165, R147, R5.reuse ;  /* 0x0000000593a57220 */ /* 0x080fe20000410000 */
[-C--:B------:R-:W-:Y:S01]  /*ca40*/  FMUL.FTZ R166, R150, R5.reuse ;  /* 0x0000000596a67220 */ /* 0x080fe20000410000 */
[----:B------:R-:W-:Y:S01]  /*ca50*/  FMUL.FTZ R168, R151, R5 ;  /* 0x0000000597a87220 */ /* 0x000fe20000410000 */
[----:B------:R-:W-:-:S02]  /*ca60*/  USEL UR39, UR39, URZ, UP0 ;  /* 0x0000003f27277287 */ /* 0x000fc40008000000 */
[----:B------:R-:W-:-:S12]  /*ca70*/  ULOP3.LUT UR38, UR38, UR4, URZ, 0x3c, !UPT ;  /* 0x0000000426267292 */ /* 0x000fd8000f8e3c3f */
.L_x_992:
[----:B------:R-:W0:Y:S01]  /*ca80*/  S2R R4, SR_CgaCtaId ;  /* 0x0000000000047919 */ /* 0x000e220000008800 */
[----:B------:R-:W-:Y:S01]  /*ca90*/  MOV R197, 0x400 ;  /* 0x0000040000c57802 */ /* 0x000fe20000000f00 */
[----:B------:R-:W-:Y:S01]  /*caa0*/  BSSY B0, `(.L_x_1071) ;  /* 0x0000297000007945 */ /* 0x000fe20003800000 */
[----:B------:R-:W-:Y:S02]  /*cab0*/  BAR.SYNC.DEFER_BLOCKING 0x5, 0x180 ;  /* 0x0146000000007b1d */ /* 0x000fe40000010000 */
[----:B0-----:R-:W-:-:S05]  /*cac0*/  LEA R197, R4, R197, 0x18 ;  /* 0x000000c504c57211 */ /* 0x001fca00078ec0ff */
[----:B------:R-:W0:Y:S02]  /*cad0*/  LDS R4, [R197+0x308d0] ;  /* 0x0308d000c5047984 */ /* 0x000e240000000800 */
[----:B0-----:R-:W-:Y:S01]  /*cae0*/  R2UR UR4, R4 ;  /* 0x00000000040472ca */ /* 0x001fe200000e0000 */
[----:B------:R-:W-:Y:S06]  /*caf0*/  BAR.ARV 0x4, 0x180 ;  /* 0x0106000000007b1d */ /* 0x000fec0000002000 */
[----:B------:R-:W-:Y:S08]  /*cb00*/  @P0 BRA `(.L_x_1072) ;  /* 0x0000001c00540947 */ /* 0x000ff00003800000 */
[----:B------:R-:W0:Y:S01]  /*cb10*/  S2R R4, SR_SWINHI ;  /* 0x0000000000047919 */ /* 0x000e220000002f00 */
[----:B------:R-:W-:Y:S01]  /*cb20*/  IMAD R5, R207, 0x40, R22 ;  /* 0x00000040cf057824 */ /* 0x000fe200078e0216 */
[----:B------:R-:W1:Y:S01]  /*cb30*/  LDC R198, c[0x0][0xbe8] ;  /* 0x0002fa00ffc67b82 */ /* 0x000e620000000800 */
[----:B------:R-:W-:Y:S01]  /*cb40*/  R2UR UR11, R205 ;  /* 0x00000000cd0b72ca */ /* 0x000fe200000e0000 */
[----:B------:R-:W-:Y:S01]  /*cb50*/  ULDC.64 UR8, c[0x0][0xb90] ;  /* 0x0002e40000087ab9 */ /* 0x000fe20000000a00 */
[----:B------:R-:W-:Y:S02]  /*cb60*/  F2FP.F16.F32.PACK_AB R24, R25, R24 ;  /* 0x000000181918723e */ /* 0x000fe400000000ff */
[----:B------:R-:W-:Y:S02]  /*cb70*/  F2FP.F16.F32.PACK_AB R25, R27, R26 ;  /* 0x0000001a1b19723e */ /* 0x000fe400000000ff */
[----:B------:R-:W-:Y:S02]  /*cb80*/  F2FP.F16.F32.PACK_AB R27, R31, R30 ;  /* 0x0000001e1f1b723e */ /* 0x000fe400000000ff */
[----:B------:R-:W-:-:S02]  /*cb90*/  R2UR UR13, R206 ;  /* 0x00000000ce0d72ca */ /* 0x000fc400000e0000 */
[----:B------:R-:W-:Y:S02]  /*cba0*/  F2FP.F16.F32.PACK_AB R26, R29, R28 ;  /* 0x0000001c1d1a723e */ /* 0x000fe400000000ff */
[----:B------:R-:W-:Y:S01]  /*cbb0*/  F2FP.F16.F32.PACK_AB R136, R137, R136 ;  /* 0x000000888988723e */ /* 0x000fe200000000ff */
[----:B------:R-:W-:Y:S01]  /*cbc0*/  USHF.R.S32.HI UR10, URZ, 0x1f, UR11 ;  /* 0x0000001f3f0a7899 */ /* 0x000fe2000801140b */
[----:B------:R-:W-:Y:S01]  /*cbd0*/  F2FP.F16.F32.PACK_AB R137, R128, R104 ;  /* 0x000000688089723e */ /* 0x000fe200000000ff */
[----:B------:R-:W-:Y:S01]  /*cbe0*/  UIMAD.WIDE.U32 UR6, UR11, UR8, URZ ;  /* 0x000000080b0672a5 */ /* 0x000fe2000f8e003f */
[----:B------:R-:W-:Y:S01]  /*cbf0*/  F2FP.F16.F32.PACK_AB R144, R145, R144 ;  /* 0x000000909190723e */ /* 0x000fe200000000ff */
[----:B------:R-:W-:Y:S01]  /*cc00*/  UIMAD UR5, UR10, UR8, URZ ;  /* 0x000000080a0572a4 */ /* 0x000fe2000f8e023f */
[----:B------:R-:W-:-:S03]  /*cc10*/  F2FP.F16.F32.PACK_AB R145, R165, R164 ;  /* 0x000000a4a591723e */ /* 0x000fc600000000ff */
[----:B------:R-:W-:Y:S02]  /*cc20*/  UIMAD UR5, UR11, UR9, UR5 ;  /* 0x000000090b0572a4 */ /* 0x000fe4000f8e0205 */
[----:B------:R-:W-:Y:S01]  /*cc30*/  USHF.R.S32.HI UR12, URZ, 0x1f, UR13 ;  /* 0x0000001f3f0c7899 */ /* 0x000fe2000801140d */
[----:B------:R-:W-:Y:S01]  /*cc40*/  ULDC.64 UR8, c[0x0][0xb98] ;  /* 0x0002e60000087ab9 */ /* 0x000fe20000000a00 */
[----:B------:R-:W-:Y:S02]  /*cc50*/  UIADD3 UR7, UR7, UR5, URZ ;  /* 0x0000000507077290 */ /* 0x000fe4000fffe03f */
[----:B------:R-:W-:Y:S01]  /*cc60*/  UIMAD UR5, UR12, UR8, URZ ;  /* 0x000000080c0572a4 */ /* 0x000fe2000f8e023f */
[----:B------:R-:W-:Y:S02]  /*cc70*/  MOV R158, R197 ;  /* 0x000000c5009e7202 */ /* 0x000fe40000000f00 */
[----:B0-----:R-:W-:Y:S01]  /*cc80*/  MOV R159, R4 ;  /* 0x00000004009f7202 */ /* 0x001fe20000000f00 */
[----:B------:R-:W-:-:S02]  /*cc90*/  UIMAD.WIDE.U32 UR6, UR13, UR8, UR6 ;  /* 0x000000080d0672a5 */ /* 0x000fc4000f8e0006 */
[----:B------:R-:W-:Y:S01]  /*cca0*/  UIMAD UR5, UR13, UR9, UR5 ;  /* 0x000000090d0572a4 */ /* 0x000fe2000f8e0205 */
[--C-:B------:R-:W-:Y:S02]  /*ccb0*/  IMAD.WIDE R16, R212, 0x2, R158.reuse ;  /* 0x00000002d4107825 */ /* 0x100fe400078e029e */
[----:B------:R-:W-:Y:S02]  /*ccc0*/  ULDC.64 UR8, c[0x0][0xae8] ;  /* 0x0002ba0000087ab9 */ /* 0x000fe40000000a00 */
[----:B------:R-:W-:Y:S01]  /*ccd0*/  IMAD.WIDE R158, R5, 0x2, R158 ;  /* 0x00000002059e7825 */ /* 0x000fe200078e029e */
[C---:B------:R-:W-:Y:S02]  /*cce0*/  IADD3 R7, P3, R16.reuse, 0xc060, RZ ;  /* 0x0000c06010077810 */ /* 0x040fe40007f7e0ff */
[C---:B------:R-:W-:Y:S02]  /*ccf0*/  IADD3 R119, P4, R16.reuse, 0xc040, RZ ;  /* 0x0000c04010777810 */ /* 0x040fe40007f9e0ff */
[----:B------:R-:W-:Y:S01]  /*cd00*/  LOP3.LUT R4, R7, 0x380, RZ, 0xc0, !PT ;  /* 0x0000038007047812 */ /* 0x000fe200078ec0ff */
[----:B------:R-:W-:Y:S01]  /*cd10*/  IMAD.X R5, RZ, RZ, R17, P3 ;  /* 0x000000ffff057224 */ /* 0x000fe200018e0611 */
[----:B------:R-:W-:-:S02]  /*cd20*/  IADD3 R117, P5, R16, 0xc020, RZ ;  /* 0x0000c02010757810 */ /* 0x000fc40007fbe0ff */
[----:B------:R-:W-:Y:S02]  /*cd30*/  SHF.R.U64 R4, R4, 0x3, RZ ;  /* 0x0000000304047819 */ /* 0x000fe400000012ff */
[C---:B------:R-:W-:Y:S01]  /*cd40*/  IADD3 R115, P6, R16.reuse, 0xc000, RZ ;  /* 0x0000c00010737810 */ /* 0x040fe20007fde0ff */
[--C-:B------:R-:W-:Y:S01]  /*cd50*/  IMAD.X R9, RZ, RZ, R17.reuse, P5 ;  /* 0x000000ffff097224 */ /* 0x100fe200028e0611 */
[C---:B------:R-:W-:Y:S02]  /*cd60*/  IADD3 R113, P0, R16.reuse, 0x8060, RZ ;  /* 0x0000806010717810 */ /* 0x040fe40007f1e0ff */
[C---:B------:R-:W-:Y:S01]  /*cd70*/  IADD3 R99, P1, R16.reuse, 0x20, RZ ;  /* 0x0000002010637810 */ /* 0x040fe20007f3e0ff */
[--C-:B------:R-:W-:Y:S01]  /*cd80*/  IMAD.X R11, RZ, RZ, R17.reuse, P6 ;  /* 0x000000ffff0b7224 */ /* 0x100fe200030e0611 */
[C---:B------:R-:W-:Y:S01]  /*cd90*/  IADD3 R111, P2, R16.reuse, 0x8040, RZ ;  /* 0x00008040106f7810 */ /* 0x040fe20007f5e0ff */
[--C-:B------:R-:W-:Y:S01]  /*cda0*/  IMAD.X R13, RZ, RZ, R17.reuse, P0 ;  /* 0x000000ffff0d7224 */ /* 0x100fe200000e0611 */
[C---:B------:R-:W-:Y:S01]  /*cdb0*/  IADD3 R106, P3, R16.reuse, 0x8020, RZ ;  /* 0x00008020106a7810 */ /* 0x040fe20007f7e0ff */
[--C-:B------:R-:W-:Y:S01]  /*cdc0*/  IMAD.X R15, RZ, RZ, R17.reuse, P1 ;  /* 0x000000ffff0f7224 */ /* 0x100fe200008e0611 */
[----:B------:R-:W-:Y:S01]  /*cdd0*/  LOP3.LUT R161, R16, 0x380, RZ, 0xc0, !PT ;  /* 0x0000038010a17812 */ /* 0x000fe200078ec0ff */
[--C-:B------:R-:W-:Y:S01]  /*cde0*/  IMAD.X R135, RZ, RZ, R17.reuse, P2 ;  /* 0x000000ffff877224 */ /* 0x100fe200010e0611 */
[----:B------:R-:W-:Y:S01]  /*cdf0*/  LOP3.LUT R4, R4, R7, RZ, 0x3c, !PT ;  /* 0x0000000704047212 */ /* 0x000fe200078e3cff */
[--C-:B------:R-:W-:Y:S01]  /*ce00*/  IMAD.X R7, RZ, RZ, R17.reuse, P4 ;  /* 0x000000ffff077224 */ /* 0x100fe200020e0611 */
[----:B------:R-:W-:Y:S01]  /*ce10*/  LOP3.LUT R108, R111, 0x380, RZ, 0xc0, !PT ;  /* 0x000003806f6c7812 */ /* 0x000fe200078ec0ff */
[----:B------:R-:W-:Y:S01]  /*ce20*/  IMAD.X R139, RZ, RZ, R17, P3 ;  /* 0x000000ffff8b7224 */ /* 0x000fe200018e0611 */
[----:B------:R-:W-:-:S02]  /*ce30*/  IADD3 R109, P4, R16, 0x8000, RZ ;  /* 0x00008000106d7810 */ /* 0x000fc40007f9e0ff */
[C---:B------:R-:W-:Y:S02]  /*ce40*/  IADD3 R107, P5, R16.reuse, 0x4060, RZ ;  /* 0x00004060106b7810 */ /* 0x040fe40007fbe0ff */
[C---:B------:R-:W-:Y:S01]  /*ce50*/  IADD3 R103, P6, R16.reuse, 0x40, RZ ;  /* 0x0000004010677810 */ /* 0x040fe20007fde0ff */
[--C-:B------:R-:W-:Y:S01]  /*ce60*/  IMAD.X R143, RZ, RZ, R17.reuse, P4 ;  /* 0x000000ffff8f7224 */ /* 0x100fe200020e0611 */
[C---:B------:R-:W-:Y:S01]  /*ce70*/  IADD3 R102, P0, R16.reuse, 0x4040, RZ ;  /* 0x0000404010667810 */ /* 0x040fe20007f1e0ff */
[--C-:B------:R-:W-:Y:S01]  /*ce80*/  IMAD.X R147, RZ, RZ, R17.reuse, P5 ;  /* 0x000000ffff937224 */ /* 0x100fe200028e0611 */
[C---:B------:R-:W-:Y:S01]  /*ce90*/  IADD3 R98, P1, R16.reuse, 0x4020, RZ ;  /* 0x0000402010627810 */ /* 0x040fe20007f3e0ff */
[--C-:B------:R-:W-:Y:S01]  /*cea0*/  IMAD.X R151, RZ, RZ, R17.reuse, P6 ;  /* 0x000000ffff977224 */ /* 0x100fe200030e0611 */
[C---:B------:R-:W-:Y:S01]  /*ceb0*/  IADD3 R20, P3, R16.reuse, 0x60, RZ ;  /* 0x0000006010147810 */ /* 0x040fe20007f7e0ff */
[--C-:B------:R-:W-:Y:S01]  /*cec0*/  IMAD.X R153, RZ, RZ, R17.reuse, P0 ;  /* 0x000000ffff997224 */ /* 0x100fe200000e0611 */
[----:B------:R-:W-:Y:S01]  /*ced0*/  SHF.R.U64 R161, R161, 0x3, RZ ;  /* 0x00000003a1a17819 */ /* 0x000fe200000012ff */
[--C-:B------:R-:W-:Y:S01]  /*cee0*/  IMAD.X R155, RZ, RZ, R17.reuse, P1 ;  /* 0x000000ffff9b7224 */ /* 0x100fe200008e0611 */
[----:B------:R-:W-:Y:S01]  /*cef0*/  IADD3 R21, P2, R16, 0x4000, RZ ;  /* 0x0000400010157810 */ /* 0x000fe20007f5e0ff */
[----:B------:R-:W-:Y:S01]  /*cf00*/  IMAD.X R157, RZ, RZ, R17, P3 ;  /* 0x000000ffff9d7224 */ /* 0x000fe200018e0611 */
[----:B------:R-:W-:-:S02]  /*cf10*/  SHF.R.U64 R108, R108, 0x3, RZ ;  /* 0x000000036c6c7819 */ /* 0x000fc400000012ff */
[----:B------:R-:W-:Y:S01]  /*cf20*/  LOP3.LUT R160, R161, R16, RZ, 0x3c, !PT ;  /* 0x00000010a1a07212 */ /* 0x000fe200078e3cff */
[----:B------:R-:W-:Y:S01]  /*cf30*/  IMAD.MOV.U32 R161, RZ, RZ, R17 ;  /* 0x000000ffffa17224 */ /* 0x000fe200078e0011 */
[----:B------:R-:W-:Y:S02]  /*cf40*/  IADD3.X R131, RZ, R17, RZ, P2, !PT ;  /* 0x00000011ff837210 */ /* 0x000fe400017fe4ff */
[----:B------:R-:W-:Y:S02]  /*cf50*/  LOP3.LUT R17, R106, 0x380, RZ, 0xc0, !PT ;  /* 0x000003806a117812 */ /* 0x000fe400078ec0ff */
[----:B------:R-:W-:Y:S02]  /*cf60*/  LOP3.LUT R134, R108, R111, RZ, 0x3c, !PT ;  /* 0x0000006f6c867212 */ /* 0x000fe400078e3cff */
[----:B------:R-:W-:Y:S02]  /*cf70*/  IADD3 R111, P2, R158, 0x7000, RZ ;  /* 0x000070009e6f7810 */ /* 0x000fe40007f5e0ff */
[----:B------:R-:W-:-:S02]  /*cf80*/  LOP3.LUT R16, R109, 0x380, RZ, 0xc0, !PT ;  /* 0x000003806d107812 */ /* 0x000fc400078ec0ff */
[----:B------:R-:W-:Y:S02]  /*cf90*/  SHF.R.U64 R17, R17, 0x3, RZ ;  /* 0x0000000311117819 */ /* 0x000fe400000012ff */
[----:B------:R-:W-:Y:S02]  /*cfa0*/  LOP3.LUT R110, R111, 0x380, RZ, 0xc0, !PT ;  /* 0x000003806f6e7812 */ /* 0x000fe400078ec0ff */
[----:B------:R-:W-:Y:S02]  /*cfb0*/  SHF.R.U64 R16, R16, 0x3, RZ ;  /* 0x0000000310107819 */ /* 0x000fe400000012ff */
[----:B------:R-:W-:Y:S02]  /*cfc0*/  LOP3.LUT R14, R99, 0x380, RZ, 0xc0, !PT ;  /* 0x00000380630e7812 */ /* 0x000fe400078ec0ff */
[----:B------:R-:W-:Y:S02]  /*cfd0*/  LOP3.LUT R138, R17, R106, RZ, 0x3c, !PT ;  /* 0x0000006a118a7212 */ /* 0x000fe400078e3cff */
[----:B------:R-:W-:-:S02]  /*cfe0*/  LOP3.LUT R17, R98, 0x380, RZ, 0xc0, !PT ;  /* 0x0000038062117812 */ /* 0x000fc400078ec0ff */
[----:B------:R-:W-:Y:S02]  /*cff0*/  SHF.R.U64 R110, R110, 0x3, RZ ;  /* 0x000000036e6e7819 */ /* 0x000fe400000012ff */
[----:B------:R-:W-:Y:S02]  /*d000*/  LOP3.LUT R142, R16, R109, RZ, 0x3c, !PT ;  /* 0x0000006d108e7212 */ /* 0x000fe400078e3cff */
[----:B------:R-:W-:Y:S02]  /*d010*/  SHF.R.U64 R14, R14, 0x3, RZ ;  /* 0x000000030e0e7819 */ /* 0x000fe400000012ff */
[----:B------:R-:W-:Y:S02]  /*d020*/  LOP3.LUT R16, R103, 0x380, RZ, 0xc0, !PT ;  /* 0x0000038067107812 */ /* 0x000fe400078ec0ff */
[----:B------:R-:W-:Y:S02]  /*d030*/  SHF.R.U64 R17, R17, 0x3, RZ ;  /* 0x0000000311117819 */ /* 0x000fe400000012ff */
[----:B------:R-:W-:Y:S01]  /*d040*/  LOP3.LUT R110, R110, R111, RZ, 0x3c, !PT ;  /* 0x0000006f6e6e7212 */ /* 0x000fe200078e3cff */
[----:B------:R-:W-:Y:S01]  /*d050*/  IMAD.X R111, RZ, RZ, R159, P2 ;  /* 0x000000ffff6f7224 */ /* 0x000fe200010e069f */
[----:B------:R-:W-:-:S02]  /*d060*/  IADD3 R127, P2, R158, 0xe000, RZ ;  /* 0x0000e0009e7f7810 */ /* 0x000fc40007f5e0ff */
[----:B------:R-:W-:Y:S02]  /*d070*/  LOP3.LUT R14, R14, R99, RZ, 0x3c, !PT ;  /* 0x000000630e0e7212 */ /* 0x000fe400078e3cff */
[----:B------:R-:W-:Y:S02]  /*d080*/  SHF.R.U64 R16, R16, 0x3, RZ ;  /* 0x0000000310107819 */ /* 0x000fe400000012ff */
[----:B------:R-:W-:Y:S02]  /*d090*/  LOP3.LUT R99, R102, 0x380, RZ, 0xc0, !PT ;  /* 0x0000038066637812 */ /* 0x000fe400078ec0ff */
[----:B------:R-:W-:Y:S02]  /*d0a0*/  LOP3.LUT R154, R17, R98, RZ, 0x3c, !PT ;  /* 0x00000062119a7212 */ /* 0x000fe400078e3cff */
[----:B------:R-:W-:Y:S02]  /*d0b0*/  IADD3 R98, P4, R158, 0x2000, RZ ;  /* 0x000020009e627810 */ /* 0x000fe40007f9e0ff */
[----:B------:R-:W-:-:S02]  /*d0c0*/  LOP3.LUT R126, R127, 0x380, RZ, 0xc0, !PT ;  /* 0x000003807f7e7812 */ /* 0x000fc400078ec0ff */
[----:B------:R-:W-:Y:S02]  /*d0d0*/  LOP3.LUT R150, R16, R103, RZ, 0x3c, !PT ;  /* 0x0000006710967212 */ /* 0x000fe400078e3cff */
[----:B------:R-:W-:Y:S02]  /*d0e0*/  SHF.R.U64 R99, R99, 0x3, RZ ;  /* 0x0000000363637819 */ /* 0x000fe400000012ff */
[----:B------:R-:W-:Y:S02]  /*d0f0*/  LOP3.LUT R103, R20, 0x380, RZ, 0xc0, !PT ;  /* 0x0000038014677812 */ /* 0x000fe400078ec0ff */
[----:B------:R-:W-:Y:S02]  /*d100*/  LOP3.LUT R17, R98, 0x380, RZ, 0xc0, !PT ;  /* 0x0000038062117812 */ /* 0x000fe400078ec0ff */
[----:B------:R-:W-:Y:S02]  /*d110*/  LOP3.LUT R12, R113, 0x380, RZ, 0xc0, !PT ;  /* 0x00000380710c7812 */ /* 0x000fe400078ec0ff */
[----:B------:R-:W-:-:S02]  /*d120*/  SHF.R.U64 R126, R126, 0x3, RZ ;  /* 0x000000037e7e7819 */ /* 0x000fc400000012ff */
[----:B------:R-:W-:Y:S02]  /*d130*/  LOP3.LUT R152, R99, R102, RZ, 0x3c, !PT ;  /* 0x0000006663987212 */ /* 0x000fe400078e3cff */
[----:B------:R-:W-:Y:S02]  /*d140*/  SHF.R.U64 R103, R103, 0x3, RZ ;  /* 0x0000000367677819 */ /* 0x000fe400000012ff */
[----:B------:R-:W-:Y:S02]  /*d150*/  IADD3 R99, P3, R158, 0x1000, RZ ;  /* 0x000010009e637810 */ /* 0x000fe40007f7e0ff */
[----:B------:R-:W-:Y:S02]  /*d160*/  SHF.R.U64 R17, R17, 0x3, RZ ;  /* 0x0000000311117819 */ /* 0x000fe400000012ff */
[----:B------:R-:W-:Y:S02]  /*d170*/  SHF.R.U64 R12, R12, 0x3, RZ ;  /* 0x000000030c0c7819 */ /* 0x000fe400000012ff */
[----:B------:R-:W-:Y:S01]  /*d180*/  LOP3.LUT R126, R126, R127, RZ, 0x3c, !PT ;  /* 0x0000007f7e7e7212 */ /* 0x000fe200078e3cff */
[----:B------:R-:W-:Y:S01]  /*d190*/  IMAD.X R127, RZ, RZ, R159, P2 ;  /* 0x000000ffff7f7224 */ /* 0x000fe200010e069f */
[----:B------:R-:W-:-:S02]  /*d1a0*/  LOP3.LUT R156, R103, R20, RZ, 0x3c, !PT ;  /* 0x00000014679c7212 */ /* 0x000fc400078e3cff */
[----:B-1----:R-:W-:Y:S02]  /*d1b0*/  ISETP.NE.AND P2, PT, R198, 0x1, PT ;  /* 0x00000001c600780c */ /* 0x002fe40003f45270 */
[----:B------:R-:W-:Y:S01]  /*d1c0*/  LOP3.LUT R20, R17, R98, RZ, 0x3c, !PT ;  /* 0x0000006211147212 */ /* 0x000fe200078e3cff */
[----:B------:R-:W-:Y:S01]  /*d1d0*/  IMAD.X R17, RZ, RZ, R159, P3 ;  /* 0x000000ffff117224 */ /* 0x000fe200018e069f */
[----:B------:R-:W-:Y:S02]  /*d1e0*/  LOP3.LUT R12, R12, R113, RZ, 0x3c, !PT ;  /* 0x000000710c0c7212 */ /* 0x000fe400078e3cff */
[----:B------:R-:W-:Y:S02]  /*d1f0*/  LOP3.LUT R106, R107, 0x380, RZ, 0xc0, !PT ;  /* 0x000003806b6a7812 */ /* 0x000fe400078ec0ff */
[----:B------:R-:W-:Y:S02]  /*d200*/  LOP3.LUT R16, R99, 0x380, RZ, 0xc0, !PT ;  /* 0x0000038063107812 */ /* 0x000fe400078ec0ff */
[----:B------:R-:W-:-:S02]  /*d210*/  IADD3 R113, P3, R158, 0x8000, RZ ;  /* 0x000080009e717810 */ /* 0x000fc40007f7e0ff */
[----:B------:R-:W-:Y:S02]  /*d220*/  SHF.R.U64 R106, R106, 0x3, RZ ;  /* 0x000000036a6a7819 */ /* 0x000fe400000012ff */
[----:B------:R-:W-:Y:S02]  /*d230*/  LOP3.LUT R102, R21, 0x380, RZ, 0xc0, !PT ;  /* 0x0000038015667812 */ /* 0x000fe400078ec0ff */
[----:B------:R-:W-:Y:S02]  /*d240*/  SHF.R.U64 R16, R16, 0x3, RZ ;  /* 0x0000000310107819 */ /* 0x000fe400000012ff */
[----:B------:R-:W-:Y:S02]  /*d250*/  LOP3.LUT R112, R113, 0x380, RZ, 0xc0, !PT ;  /* 0x0000038071707812 */ /* 0x000fe400078ec0ff */
[----:B------:R-:W-:Y:S02]  /*d260*/  LOP3.LUT R146, R106, R107, RZ, 0x3c, !PT ;  /* 0x0000006b6a927212 */ /* 0x000fe400078e3cff */
[----:B------:R-:W-:-:S02]  /*d270*/  SHF.R.U64 R102, R102, 0x3, RZ ;  /* 0x0000000366667819 */ /* 0x000fc400000012ff */
[----:B------:R-:W-:Y:S02]  /*d280*/  LOP3.LUT R16, R16, R99, RZ, 0x3c, !PT ;  /* 0x0000006310107212 */ /* 0x000fe400078e3cff */
[----:B------:R-:W-:Y:S02]  /*d290*/  SHF.R.U64 R112, R112, 0x3, RZ ;  /* 0x0000000370707819 */ /* 0x000fe400000012ff */
[----:B------:R-:W-:Y:S02]  /*d2a0*/  MOV R196, R4 ;  /* 0x0000000400c47202 */ /* 0x000fe40000000f00 */
[C---:B------:R-:W-:Y:S02]  /*d2b0*/  IADD3 R99, P5, R158.reuse, 0x3000, RZ ;  /* 0x000030009e637810 */ /* 0x040fe40007fbe0ff */
[C---:B------:R-:W-:Y:S02]  /*d2c0*/  IADD3 R103, P6, R158.reuse, 0x4000, RZ ;  /* 0x000040009e677810 */ /* 0x040fe40007fde0ff */
[----:B------:R-:W-:-:S02]  /*d2d0*/  IADD3 R107, P0, R158, 0x5000, RZ ;  /* 0x000050009e6b7810 */ /* 0x000fc40007f1e0ff */
[----:B------:R-:W-:Y:S02]  /*d2e0*/  IADD3 R109, P1, R158, 0x6000, RZ ;  /* 0x000060009e6d7810 */ /* 0x000fe40007f3e0ff */
[----:B------:R-:W-:Y:S02]  /*d2f0*/  F2FP.F16.F32.PACK_AB R5, R35, R34 ;  /* 0x000000222305723e */ /* 0x000fe400000000ff */
[----:B------:R-:W0:Y:S01]  /*d300*/  @P2 LDC R34, c[0x0][0xbec] ;  /* 0x0002fb00ff222b82 */ /* 0x000e220000000800 */
[----:B------:R-:W-:Y:S01]  /*d310*/  LOP3.LUT R130, R102, R21, RZ, 0x3c, !PT ;  /* 0x0000001566827212 */ /* 0x000fe200078e3cff */
[--C-:B------:R-:W-:Y:S01]  /*d320*/  IMAD.X R21, RZ, RZ, R159.reuse, P4 ;  /* 0x000000ffff157224 */ /* 0x100fe200020e069f */
[----:B------:R-:W-:Y:S01]  /*d330*/  LOP3.LUT R112, R112, R113, RZ, 0x3c, !PT ;  /* 0x0000007170707212 */ /* 0x000fe200078e3cff */
[----:B------:R-:W-:Y:S01]  /*d340*/  IMAD.X R113, RZ, RZ, R159, P3 ;  /* 0x000000ffff717224 */ /* 0x000fe200018e069f */
[----:B------:R-:W-:Y:S02]  /*d350*/  LOP3.LUT R98, R99, 0x380, RZ, 0xc0, !PT ;  /* 0x0000038063627812 */ /* 0x000fe400078ec0ff */
[----:B------:R-:W-:Y:S01]  /*d360*/  LOP3.LUT R102, R103, 0x380, RZ, 0xc0, !PT ;  /* 0x0000038067667812 */ /* 0x000fe200078ec0ff */
[----:B------:R-:W1:Y:S01]  /*d370*/  @P2 LDC R35, c[0x0][0xbf0] ;  /* 0x0002fc00ff232b82 */ /* 0x000e620000000800 */
[----:B------:R-:W-:-:S02]  /*d380*/  LOP3.LUT R106, R107, 0x380, RZ, 0xc0, !PT ;  /* 0x000003806b6a7812 */ /* 0x000fc400078ec0ff */
[----:B------:R-:W-:Y:S02]  /*d390*/  LOP3.LUT R108, R109, 0x380, RZ, 0xc0, !PT ;  /* 0x000003806d6c7812 */ /* 0x000fe400078ec0ff */
[----:B------:R-:W-:-:S03]  /*d3a0*/  MOV R200, R160 ;  /* 0x000000a000c87202 */ /* 0x000fc60000000f00 */
[----:B------:R-:W-:Y:S01]  /*d3b0*/  BAR.SYNC.DEFER_BLOCKING 0x1, 0x100 ;  /* 0x0044000000007b1d */ /* 0x000fe20000010000 */
[----:B------:R-:W-:Y:S02]  /*d3c0*/  LOP3.LUT R6, R119, 0x380, RZ, 0xc0, !PT ;  /* 0x0000038077067812 */ /* 0x000fe400078ec0ff */
[----:B------:R-:W-:Y:S02]  /*d3d0*/  LOP3.LUT R8, R117, 0x380, RZ, 0xc0, !PT ;  /* 0x0000038075087812 */ /* 0x000fe400078ec0ff */
[----:B------:R-:W-:Y:S02]  /*d3e0*/  LOP3.LUT R10, R115, 0x380, RZ, 0xc0, !PT ;  /* 0x00000380730a7812 */ /* 0x000fe400078ec0ff */
[----:B------:R-:W-:Y:S02]  /*d3f0*/  IADD3 R161, P3, R158, 0xf000, RZ ;  /* 0x0000f0009ea17810 */ /* 0x000fe40007f7e0ff */
[----:B------:R-:W-:Y:S02]  /*d400*/  SHF.R.U64 R98, R98, 0x3, RZ ;  /* 0x0000000362627819 */ /* 0x000fe400000012ff */
[----:B------:R-:W-:Y:S01]  /*d410*/  SHF.R.U64 R102, R102, 0x3, RZ ;  /* 0x0000000366667819 */ /* 0x000fe200000012ff */
[----:B------:R-:W-:Y:S01]  /*d420*/  IMAD.X R31, RZ, RZ, R159, P3 ;  /* 0x000000ffff1f7224 */ /* 0x000fe200018e069f */
[----:B------:R-:W-:-:S02]  /*d430*/  SHF.R.U64 R106, R106, 0x3, RZ ;  /* 0x000000036a6a7819 */ /* 0x000fc400000012ff */
[----:B------:R-:W-:Y:S02]  /*d440*/  SHF.R.U64 R108, R108, 0x3, RZ ;  /* 0x000000036c6c7819 */ /* 0x000fe400000012ff */
[----:B------:R-:W-:Y:S02]  /*d450*/  SHF.R.U64 R6, R6, 0x3, RZ ;  /* 0x0000000306067819 */ /* 0x000fe400000012ff */
[----:B------:R-:W-:Y:S02]  /*d460*/  SHF.R.U64 R8, R8, 0x3, RZ ;  /* 0x0000000308087819 */ /* 0x000fe400000012ff */
[----:B------:R-:W-:Y:S02]  /*d470*/  SHF.R.U64 R10, R10, 0x3, RZ ;  /* 0x000000030a0a7819 */ /* 0x000fe400000012ff */
[----:B------:R-:W-:Y:S01]  /*d480*/  LOP3.LUT R30, R161, 0x380, RZ, 0xc0, !PT ;  /* 0x00000380a11e7812 */ /* 0x000fe200078ec0ff */
[----:B------:R2:W-:Y:S01]  /*d490*/  STSM.16.M88.4 [R200], R24 ;  /* 0x00000018c8007844 */ /* 0x0005e20000000200 */
        /* <DEDUP_REMOVED lines=9> */
[----:B------:R-:W-:Y:S02]  /*d530*/  LOP3.LUT R8, R8, R117, RZ, 0x3c, !PT ;  /* 0x0000007508087212 */ /* 0x000fe400078e3cff */
[----:B------:R-:W-:Y:S02]  /*d540*/  LOP3.LUT R10, R10, R115, RZ, 0x3c, !PT ;  /* 0x000000730a0a7212 */ /* 0x000fe400078e3cff */
[----:B------:R-:W-:Y:S02]  /*d550*/  SHF.R.U64 R30, R30, 0x3, RZ ;  /* 0x000000031e1e7819 */ /* 0x000fe400000012ff */
[C---:B------:R-:W-:Y:S02]  /*d560*/  IADD3 R115, P4, R158.reuse, 0x9000, RZ ;  /* 0x000090009e737810 */ /* 0x040fe40007f9e0ff */
[C---:B------:R-:W-:Y:S02]  /*d570*/  IADD3 R117, P5, R158.reuse, 0xa000, RZ ;  /* 0x0000a0009e757810 */ /* 0x040fe40007fbe0ff */
[----:B------:R-:W-:-:S02]  /*d580*/  IADD3 R119, P6, R158, 0xb000, RZ ;  /* 0x0000b0009e777810 */ /* 0x000fc40007fde0ff */
[C---:B------:R-:W-:Y:S02]  /*d590*/  IADD3 R121, P0, R158.reuse, 0xc000, RZ ;  /* 0x0000c0009e797810 */ /* 0x040fe40007f1e0ff */
[----:B------:R-:W-:Y:S02]  /*d5a0*/  IADD3 R123, P1, R158, 0xd000, RZ ;  /* 0x0000d0009e7b7810 */ /* 0x000fe40007f3e0ff */
[----:B------:R-:W-:Y:S02]  /*d5b0*/  LOP3.LUT R30, R30, R161, RZ, 0x3c, !PT ;  /* 0x000000a11e1e7212 */ /* 0x000fe400078e3cff */
[----:B------:R-:W-:Y:S02]  /*d5c0*/  LOP3.LUT R114, R115, 0x380, RZ, 0xc0, !PT ;  /* 0x0000038073727812 */ /* 0x000fe400078ec0ff */
[----:B------:R-:W-:Y:S02]  /*d5d0*/  LOP3.LUT R116, R117, 0x380, RZ, 0xc0, !PT ;  /* 0x0000038075747812 */ /* 0x000fe400078ec0ff */
[----:B------:R-:W-:-:S02]  /*d5e0*/  LOP3.LUT R118, R119, 0x380, RZ, 0xc0, !PT ;  /* 0x0000038077767812 */ /* 0x000fc400078ec0ff */
[----:B------:R-:W-:Y:S02]  /*d5f0*/  LOP3.LUT R120, R121, 0x380, RZ, 0xc0, !PT ;  /* 0x0000038079787812 */ /* 0x000fe400078ec0ff */
[----:B------:R-:W-:Y:S02]  /*d600*/  LOP3.LUT R122, R123, 0x380, RZ, 0xc0, !PT ;  /* 0x000003807b7a7812 */ /* 0x000fe400078ec0ff */
[----:B------:R-:W-:Y:S02]  /*d610*/  LOP3.LUT R29, R158, 0x380, RZ, 0xc0, !PT ;  /* 0x000003809e1d7812 */ /* 0x000fe400078ec0ff */
[----:B------:R-:W-:Y:S02]  /*d620*/  MOV R161, R6 ;  /* 0x0000000600a17202 */ /* 0x000fe40000000f00 */
[----:B------:R-:W-:Y:S02]  /*d630*/  F2FP.F16.F32.PACK_AB R6, R37, R173 ;  /* 0x000000ad2506723e */ /* 0x000fe400000000ff */
[----:B------:R-:W-:-:S02]  /*d640*/  IADD3 R37, R23, UR43, RZ ;  /* 0x0000002b17257c10 */ /* 0x000fc4000fffe0ff */
[----:B------:R-:W-:Y:S02]  /*d650*/  SHF.R.U64 R114, R114, 0x3, RZ ;  /* 0x0000000372727819 */ /* 0x000fe400000012ff */
[----:B------:R-:W-:Y:S01]  /*d660*/  SHF.R.U64 R116, R116, 0x3, RZ ;  /* 0x0000000374747819 */ /* 0x000fe200000012ff */
[----:B0-----:R-:W-:Y:S01]  /*d670*/  @P2 IMAD.HI.U32 R34, R37, R34, RZ ;  /* 0x0000002225222227 */ /* 0x001fe200078e00ff */
[----:B------:R-:W-:Y:S02]  /*d680*/  SHF.R.U64 R118, R118, 0x3, RZ ;  /* 0x0000000376767819 */ /* 0x000fe400000012ff */
[----:B------:R-:W-:Y:S02]  /*d690*/  SHF.R.U64 R120, R120, 0x3, RZ ;  /* 0x0000000378787819 */ /* 0x000fe400000012ff */
[----:B------:R-:W-:Y:S02]  /*d6a0*/  SHF.R.U64 R122, R122, 0x3, RZ ;  /* 0x000000037a7a7819 */ /* 0x000fe400000012ff */
[----:B------:R-:W-:-:S02]  /*d6b0*/  SHF.R.U64 R29, R29, 0x3, RZ ;  /* 0x000000031d1d7819 */ /* 0x000fc400000012ff */
[----:B------:R-:W-:Y:S01]  /*d6c0*/  LOP3.LUT R114, R114, R115, RZ, 0x3c, !PT ;  /* 0x0000007372727212 */ /* 0x000fe200078e3cff */
[--C-:B------:R-:W-:Y:S01]  /*d6d0*/  IMAD.X R115, RZ, RZ, R159.reuse, P4 ;  /* 0x000000ffff737224 */ /* 0x100fe200020e069f */
        /* <DEDUP_REMOVED lines=9> */
[----:B------:R-:W-:Y:S01]  /*d770*/  IMAD.MOV.U32 R29, RZ, RZ, R159 ;  /* 0x000000ffff1d7224 */ /* 0x000fe200078e009f */
[----:B------:R-:W-:-:S02]  /*d780*/  MOV R160, R8 ;  /* 0x0000000800a07202 */ /* 0x000fc40000000f00 */
[----:B------:R-:W-:Y:S02]  /*d790*/  MOV R159, R10 ;  /* 0x0000000a009f7202 */ /* 0x000fe40000000f00 */
[----:B------:R-:W-:Y:S02]  /*d7a0*/  MOV R199, R14 ;  /* 0x0000000e00c77202 */ /* 0x000fe40000000f00 */
[----:B------:R-:W-:Y:S01]  /*d7b0*/  F2FP.F16.F32.PACK_AB R4, R33, R172 ;  /* 0x000000ac2104723e */ /* 0x000fe200000000ff */
[----:B------:R-:W-:Y:S01]  /*d7c0*/  IMAD.MOV.U32 R33, RZ, RZ, R37 ;  /* 0x000000ffff217224 */ /* 0x000fe200078e0025 */
[----:B------:R-:W-:Y:S02]  /*d7d0*/  F2FP.F16.F32.PACK_AB R7, R39, R38 ;  /* 0x000000262707723e */ /* 0x000fe400000000ff */
[----:B------:R-:W-:Y:S02]  /*d7e0*/  MOV R158, R12 ;  /* 0x0000000c009e7202 */ /* 0x000fe40000000f00 */
[----:B------:R-:W-:Y:S01]  /*d7f0*/  MOV R150, R150 ;  /* 0x0000009600967202 */ /* 0x000fe20000000f00 */
[----:B------:R0:W-:Y:S01]  /*d800*/  STSM.16.M88.4 [R199], R4 ;  /* 0x00000004c7007844 */ /* 0x0001e20000000200 */
[----:B------:R-:W-:-:S02]  /*d810*/  F2FP.F16.F32.PACK_AB R8, R41, R174 ;  /* 0x000000ae2908723e */ /* 0x000fc400000000ff */
[----:B------:R-:W-:Y:S02]  /*d820*/  F2FP.F16.F32.PACK_AB R9, R43, R42 ;  /* 0x0000002a2b09723e */ /* 0x000fe400000000ff */
[----:B------:R-:W-:Y:S02]  /*d830*/  F2FP.F16.F32.PACK_AB R10, R45, R175 ;  /* 0x000000af2d0a723e */ /* 0x000fe400000000ff */
[----:B------:R-:W-:Y:S02]  /*d840*/  F2FP.F16.F32.PACK_AB R11, R47, R46 ;  /* 0x0000002e2f0b723e */ /* 0x000fe400000000ff */
[----:B------:R-:W-:Y:S02]  /*d850*/  MOV R156, R156 ;  /* 0x0000009c009c7202 */ /* 0x000fe40000000f00 */
[----:B------:R-:W-:Y:S01]  /*d860*/  F2FP.F16.F32.PACK_AB R12, R49, R176 ;  /* 0x000000b0310c723e */ /* 0x000fe200000000ff */
[----:B------:R3:W-:Y:S01]  /*d870*/  STSM.16.M88.4 [R150], R8 ;  /* 0x0000000896007844 */ /* 0x0007e20000000200 */
[----:B------:R-:W-:-:S02]  /*d880*/  F2FP.F16.F32.PACK_AB R13, R51, R50 ;  /* 0x00000032330d723e */ /* 0x000fc400000000ff */
[----:B------:R-:W-:Y:S02]  /*d890*/  F2FP.F16.F32.PACK_AB R14, R53, R177 ;  /* 0x000000b1350e723e */ /* 0x000fe400000000ff */
[----:B------:R-:W-:Y:S02]  /*d8a0*/  F2FP.F16.F32.PACK_AB R15, R55, R54 ;  /* 0x00000036370f723e */ /* 0x000fe400000000ff */
[----:B-1----:R-:W-:Y:S02]  /*d8b0*/  @P2 SHF.R.U32.HI R33, RZ, R35, R34 ;  /* 0x00000023ff212219 */ /* 0x002fe40000011622 */
[----:B------:R-:W-:Y:S01]  /*d8c0*/  MOV R130, R130 ;  /* 0x0000008200827202 */ /* 0x000fe20000000f00 */
[----:B------:R1:W-:Y:S01]  /*d8d0*/  STSM.16.M88.4 [R156], R12 ;  /* 0x0000000c9c007844 */ /* 0x0003e20000000200 */
[----:B--2---:R-:W-:Y:S01]  /*d8e0*/  F2FP.F16.F32.PACK_AB R24, R57, R178 ;  /* 0x000000b23918723e */ /* 0x004fe200000000ff */
[----:B------:R-:W-:Y:S01]  /*d8f0*/  IMAD.MOV R35, RZ, RZ, -R33 ;  /* 0x000000ffff237224 */ /* 0x000fe200078e0a21 */
[----:B------:R-:W-:-:S02]  /*d900*/  F2FP.F16.F32.PACK_AB R25, R59, R58 ;  /* 0x0000003a3b19723e */ /* 0x000fc400000000ff */
[----:B------:R-:W-:Y:S01]  /*d910*/  F2FP.F16.F32.PACK_AB R26, R61, R179 ;  /* 0x000000b33d1a723e */ /* 0x000fe200000000ff */
[----:B------:R-:W-:Y:S01]  /*d920*/  IMAD R35, R198, R35, R37 ;  /* 0x00000023c6237224 */ /* 0x000fe200078e0225 */
[----:B------:R-:W-:Y:S01]  /*d930*/  F2FP.F16.F32.PACK_AB R27, R63, R62 ;  /* 0x0000003e3f1b723e */ /* 0x000fe200000000ff */
[----:B------:R-:W2:Y:S01]  /*d940*/  @P2 LDC R61, c[0x0][0xbf0] ;  /* 0x0002fc00ff3d2b82 */ /* 0x000ea20000000800 */
[----:B------:R-:W-:Y:S02]  /*d950*/  MOV R154, R154 ;  /* 0x0000009a009a7202 */ /* 0x000fe40000000f00 */
[----:B0-----:R-:W-:Y:S01]  /*d960*/  F2FP.F16.F32.PACK_AB R4, R65, R180 ;  /* 0x000000b44104723e */ /* 0x001fe200000000ff */
[----:B------:R-:W-:Y:S01]  /*d970*/  STSM.16.M88.4 [R130], R24 ;  /* 0x0000001882007844 */ /* 0x000fe20000000200 */
[----:B------:R-:W-:Y:S02]  /*d980*/  F2FP.F16.F32.PACK_AB R5, R67, R66 ;  /* 0x000000424305723e */ /* 0x000fe400000000ff */
[----:B------:R-:W-:-:S02]  /*d990*/  F2FP.F16.F32.PACK_AB R6, R69, R181 ;  /* 0x000000b54506723e */ /* 0x000fc400000000ff */
[----:B------:R-:W-:Y:S02]  /*d9a0*/  F2FP.F16.F32.PACK_AB R7, R71, R70 ;  /* 0x000000464707723e */ /* 0x000fe400000000ff */
[----:B------:R-:W-:Y:S02]  /*d9b0*/  MOV R152, R152 ;  /* 0x0000009800987202 */ /* 0x000fe40000000f00 */
[----:B---3--:R-:W-:Y:S01]  /*d9c0*/  F2FP.F16.F32.PACK_AB R8, R73, R182 ;  /* 0x000000b64908723e */ /* 0x008fe200000000ff */
[----:B------:R0:W-:Y:S01]  /*d9d0*/  STSM.16.M88.4 [R154], R4 ;  /* 0x000000049a007844 */ /* 0x0001e20000000200 */
[----:B------:R-:W-:Y:S02]  /*d9e0*/  F2FP.F16.F32.PACK_AB R9, R75, R74 ;  /* 0x0000004a4b09723e */ /* 0x000fe400000000ff */
[----:B------:R-:W-:Y:S02]  /*d9f0*/  F2FP.F16.F32.PACK_AB R10, R77, R183 ;  /* 0x000000b74d0a723e */ /* 0x000fe400000000ff */
[----:B------:R-:W-:-:S02]  /*da00*/  F2FP.F16.F32.PACK_AB R11, R79, R78 ;  /* 0x0000004e4f0b723e */ /* 0x000fc400000000ff */
[----:B------:R-:W-:Y:S02]  /*da10*/  MOV R146, R146 ;  /* 0x0000009200927202 */ /* 0x000fe40000000f00 */
[----:B-1----:R-:W-:Y:S01]  /*da20*/  F2FP.F16.F32.PACK_AB R12, R81, R184 ;  /* 0x000000b8510c723e */ /* 0x002fe200000000ff */
[----:B------:R1:W-:Y:S01]  /*da30*/  STSM.16.M88.4 [R152], R8 ;  /* 0x0000000898007844 */ /* 0x0003e20000000200 */
[----:B------:R-:W-:Y:S02]  /*da40*/  F2FP.F16.F32.PACK_AB R13, R83, R82 ;  /* 0x00000052530d723e */ /* 0x000fe400000000ff */
[----:B------:R-:W-:Y:S02]  /*da50*/  F2FP.F16.F32.PACK_AB R14, R85, R185 ;  /* 0x000000b9550e723e */ /* 0x000fe400000000ff */
[----:B------:R-:W-:Y:S02]  /*da60*/  F2FP.F16.F32.PACK_AB R15, R87, R86 ;  /* 0x00000056570f723e */ /* 0x000fe400000000ff */
[----:B0-----:R-:W-:-:S02]  /*da70*/  F2FP.F16.F32.PACK_AB R5, R18, R3 ;  /* 0x000000031205723e */ /* 0x001fc400000000ff */
[----:B------:R-:W-:Y:S01]  /*da80*/  SHF.R.S32.HI R3, RZ, 0x1f, R35 ;  /* 0x0000001fff037819 */ /* 0x000fe20000011423 */
[----:B------:R0:W-:Y:S01]  /*da90*/  STSM.16.M88.4 [R146], R12 ;  /* 0x0000000c92007844 */ /* 0x0001e20000000200 */
[----:B------:R-:W-:Y:S02]  /*daa0*/  MOV R142, R142 ;  /* 0x0000008e008e7202 */ /* 0x000fe40000000f00 */
[----:B------:R-:W-:Y:S02]  /*dab0*/  F2FP.F16.F32.PACK_AB R24, R89, R186 ;  /* 0x000000ba5918723e */ /* 0x000fe400000000ff */
[----:B------:R-:W-:Y:S01]  /*dac0*/  F2FP.F16.F32.PACK_AB R25, R91, R90 ;  /* 0x0000005a5b19723e */ /* 0x000fe200000000ff */
[----:B-1----:R-:W-:Y:S01]  /*dad0*/  IMAD.U32 R9, RZ, RZ, UR5 ;  /* 0x00000005ff097e24 */ /* 0x002fe2000f8e00ff */
[----:B------:R-:W-:Y:S01]  /*dae0*/  SHF.R.S32.HI R8, RZ, 0x1f, R33 ;  /* 0x0000001fff087819 */ /* 0x000fe20000011421 */
[----:B------:R-:W-:Y:S01]  /*daf0*/  ULDC UR5, c[0x0][0xa88] ;  /* 0x0002a20000057ab9 */ /* 0x000fe20000000800 */
[----:B------:R-:W-:-:S02]  /*db00*/  F2FP.F16.F32.PACK_AB R26, R93, R187 ;  /* 0x000000bb5d1a723e */ /* 0x000fc400000000ff */
[----:B------:R-:W-:Y:S02]  /*db10*/  F2FP.F16.F32.PACK_AB R27, R95, R94 ;  /* 0x0000005e5f1b723e */ /* 0x000fe400000000ff */
[----:B------:R-:W-:Y:S02]  /*db20*/  MOV R138, R138 ;  /* 0x0000008a008a7202 */ /* 0x000fe40000000f00 */
[----:B------:R-:W-:Y:S01]  /*db30*/  F2FP.F16.F32.PACK_AB R4, R97, R188 ;  /* 0x000000bc6104723e */ /* 0x000fe200000000ff */
[----:B0-----:R-:W-:Y:S01]  /*db40*/  VIADD R14, R211, UR43 ;  /* 0x0000002bd30e7c36 */ /* 0x001fe20008000000 */
[----:B------:R-:W-:Y:S01]  /*db50*/  IADD3 R12, P0, R33, UR6, RZ ;  /* 0x00000006210c7c10 */ /* 0x000fe2000ff1e0ff */
[----:B------:R-:W-:Y:S01]  /*db60*/  STSM.16.M88.4 [R142], R24 ;  /* 0x000000188e007844 */ /* 0x000fe20000000200 */
[----:B------:R-:W-:Y:S02]  /*db70*/  F2FP.F16.F32.PACK_AB R6, R101, R189 ;  /* 0x000000bd6506723e */ /* 0x000fe400000000ff */
[----:B------:R-:W-:Y:S01]  /*db80*/  IADD3.X R13, R8, UR7, R9, P0, !PT ;  /* 0x00000007080d7c10 */ /* 0x000fe200087fe409 */
[----:B------:R-:W-:Y:S01]  /*db90*/  ULDC.64 UR6, c[0x0][0xb88] ;  /* 0x0002e20000067ab9 */ /* 0x000fe20000000a00 */
[----:B------:R-:W-:Y:S01]  /*dba0*/  F2FP.F16.F32.PACK_AB R7, R36, R32 ;  /* 0x000000202407723e */ /* 0x000fe200000000ff */
[----:B------:R-:W-:Y:S01]  /*dbb0*/  IMAD R8, R3, UR6, RZ ;  /* 0x0000000603087c24 */ /* 0x000fe2000f8e02ff */
[----:B------:R-:W-:Y:S01]  /*dbc0*/  LOP3.LUT P0, RZ, R209, 0x3, RZ, 0xc0, !PT ;  /* 0x00000003d1ff7812 */ /* 0x000fe2000780c0ff */
[C---:B------:R-:W-:Y:S01]  /*dbd0*/  IMAD.WIDE.U32 R12, R35.reuse, UR6, R12 ;  /* 0x00000006230c7c25 */ /* 0x040fe2000f8e000c */
[----:B------:R-:W-:Y:S01]  /*dbe0*/  MOV R134, R134 ;  /* 0x0000008600867202 */ /* 0x000fe20000000f00 */
[----:B------:R0:W-:Y:S01]  /*dbf0*/  STSM.16.M88.4 [R138], R4 ;  /* 0x000000048a007844 */ /* 0x0001e20000000200 */
[----:B------:R-:W-:Y:S01]  /*dc00*/  F2FP.F16.F32.PACK_AB R9, R44, R40 ;  /* 0x000000282c09723e */ /* 0x000fe200000000ff */
[----:B------:R-:W-:Y:S01]  /*dc10*/  IMAD R35, R35, UR7, R8 ;  /* 0x0000000723237c24 */ /* 0x000fe2000f8e0208 */
[----:B------:R-:W-:Y:S01]  /*dc20*/  ULDC.64 UR6, c[0x0][0xb50] ;  /* 0x0002d40000067ab9 */ /* 0x000fe20000000a00 */
[----:B------:R-:W-:Y:S01]  /*dc30*/  IMAD R3, R198, UR5, RZ ;  /* 0x00000005c6037c24 */ /* 0x000fe2000f8e02ff */
[----:B------:R-:W-:-:S02]  /*dc40*/  F2FP.F16.F32.PACK_AB R8, R105, R190 ;  /* 0x000000be6908723e */ /* 0x000fc400000000ff */
[----:B------:R-:W-:Y:S02]  /*dc50*/  F2FP.F16.F32.PACK_AB R10, R167, R191 ;  /* 0x000000bfa70a723e */ /* 0x000fe400000000ff */
[----:B------:R-:W-:Y:S02]  /*dc60*/  F2FP.F16.F32.PACK_AB R11, R52, R48 ;  /* 0x00000030340b723e */ /* 0x000fe400000000ff */
[----:B------:R-:W-:Y:S02]  /*dc70*/  LEA R18, P3, R12, UR6, 0x2 ;  /* 0x000000060c127c11 */ /* 0x000fe4000f8610ff */
[----:B------:R-:W-:Y:S01]  /*dc80*/  ISETP.GE.OR P1, PT, R14, R3, P0 ;  /* 0x000000030e00720c */ /* 0x000fe20000726670 */
[----:B------:R1:W-:Y:S01]  /*dc90*/  STSM.16.M88.4 [R134], R8 ;  /* 0x0000000886007844 */ /* 0x0003e20000000200 */
[----:B------:R-:W-:Y:S01]  /*dca0*/  F2FP.F16.F32.PACK_AB R15, R100, R96 ;  /* 0x00000060640f723e */ /* 0x000fe200000000ff */
[----:B0-----:R-:W-:Y:S01]  /*dcb0*/  VIADD R4, R14, 0x8 ;  /* 0x000000080e047836 */ /* 0x001fe20000000000 */
[----:B------:R-:W-:Y:S01]  /*dcc0*/  F2FP.F16.F32.PACK_AB R6, R170, R193 ;  /* 0x000000c1aa06723e */ /* 0x000fe200000000ff */
[----:B------:R-:W-:Y:S01]  /*dcd0*/  IMAD.IADD R5, R13, 0x1, R35 ;  /* 0x000000010d057824 */ /* 0x000fe200078e0223 */
[----:B------:R-:W-:Y:S01]  /*dce0*/  F2FP.F16.F32.PACK_AB R7, R68, R64 ;  /* 0x000000404407723e */ /* 0x000fe200000000ff */
[----:B------:R-:W-:Y:S01]  /*dcf0*/  SHFL.IDX PT, R40, R18, RZ, 0x1c1f ;  /* 0x001c1fff12287589 */ /* 0x000fe200000e0000 */
[----:B------:R-:W-:-:S02]  /*dd00*/  ISETP.GE.OR P0, PT, R4, R3, P0 ;  /* 0x000000030400720c */ /* 0x000fc40000706670 */
[----:B------:R-:W-:Y:S01]  /*dd10*/  LEA.HI.X R24, R12, UR7, R5, 0x2, P3 ;  /* 0x000000070c187c11 */ /* 0x000fe200098f1405 */
[----:B------:R-:W-:Y:S01]  /*dd20*/  SHFL.IDX PT, R42, R18, 0x1, 0x1c1f ;  /* 0x003c1f00122a7f89 */ /* 0x000fe200000e0000 */
[----:B------:R-:W-:Y:S02]  /*dd30*/  F2FP.F16.F32.PACK_AB R4, R169, R192 ;  /* 0x000000c0a904723e */ /* 0x000fe400000000ff */
[----:B------:R-:W-:Y:S01]  /*dd40*/  F2FP.F16.F32.PACK_AB R5, R60, R56 ;  /* 0x000000383c05723e */ /* 0x000fe200000000ff */
[----:B------:R-:W0:Y:S01]  /*dd50*/  SHFL.IDX PT, R41, R24, RZ, 0x1c1f ;  /* 0x001c1fff18297589 */ /* 0x000e2200000e0000 */
[----:B------:R-:W-:Y:S02]  /*dd60*/  F2FP.F16.F32.PACK_AB R12, R129, R195 ;  /* 0x000000c3810c723e */ /* 0x000fe400000000ff */
[----:B-1----:R-:W-:Y:S01]  /*dd70*/  F2FP.F16.F32.PACK_AB R8, R171, R194 ;  /* 0x000000c2ab08723e */ /* 0x002fe200000000ff */
[----:B------:R-:W-:Y:S01]  /*dd80*/  STSM.16.M88.4 [R158], R4 ;  /* 0x000000049e007844 */ /* 0x000fe20000000200 */
[----:B------:R-:W-:-:S02]  /*dd90*/  F2FP.F16.F32.PACK_AB R9, R76, R72 ;  /* 0x000000484c09723e */ /* 0x000fc400000000ff */
[----:B------:R-:W-:Y:S01]  /*dda0*/  F2FP.F16.F32.PACK_AB R10, R125, R124 ;  /* 0x0000007c7d0a723e */ /* 0x000fe200000000ff */
[----:B------:R-:W1:Y:S01]  /*ddb0*/  SHFL.IDX PT, R43, R24, 0x1, 0x1c1f ;  /* 0x003c1f00182b7f89 */ /* 0x000e6200000e0000 */
[----:B------:R-:W-:Y:S02]  /*ddc0*/  F2FP.F16.F32.PACK_AB R11, R84, R80 ;  /* 0x00000050540b723e */ /* 0x000fe400000000ff */
[----:B------:R-:W-:Y:S02]  /*ddd0*/  F2FP.F16.F32.PACK_AB R13, R92, R88 ;  /* 0x000000585c0d723e */ /* 0x000fe400000000ff */
[----:B------:R-:W-:Y:S01]  /*dde0*/  F2FP.F16.F32.PACK_AB R14, R133, R132 ;  /* 0x00000084850e723e */ /* 0x000fe200000000ff */
[----:B------:R-:W-:Y:S01]  /*ddf0*/  STSM.16.M88.4 [R159], R8 ;  /* 0x000000089f007844 */ /* 0x000fe20000000200 */
[----:B------:R-:W-:Y:S02]  /*de00*/  F2FP.F16.F32.PACK_AB R138, R141, R140 ;  /* 0x0000008c8d8a723e */ /* 0x000fe400000000ff */
[----:B------:R-:W-:Y:S01]  /*de10*/  F2FP.F16.F32.PACK_AB R139, R163, R162 ;  /* 0x000000a2a38b723e */ /* 0x000fe200000000ff */
[----:B------:R-:W-:Y:S01]  /*de20*/  STSM.16.M88.4 [R160], R12 ;  /* 0x0000000ca0007844 */ /* 0x000fe20000000200 */
[----:B------:R-:W-:-:S02]  /*de30*/  F2FP.F16.F32.PACK_AB R146, R149, R148 ;  /* 0x000000949592723e */ /* 0x000fc400000000ff */
[----:B------:R-:W-:Y:S01]  /*de40*/  F2FP.F16.F32.PACK_AB R147, R168, R166 ;  /* 0x000000a6a893723e */ /* 0x000fe200000000ff */
[----:B------:R-:W-:Y:S04]  /*de50*/  STSM.16.M88.4 [R161], R136 ;  /* 0x00000088a1007844 */ /* 0x000fe80000000200 */
[----:B------:R-:W-:Y:S01]  /*de60*/  STSM.16.M88.4 [R196], R144 ;  /* 0x00000090c4007844 */ /* 0x000fe20000000200 */
[----:B------:R-:W-:Y:S01]  /*de70*/  BAR.SYNC.DEFER_BLOCKING 0x1, 0x100 ;  /* 0x0044000000007b1d */ /* 0x000fe20000010000 */
[----:B------:R-:W-:-:S05]  /*de80*/  UIMAD UR5, UR10, UR8, URZ ;  /* 0x000000080a0572a4 */ /* 0x000fca000f8e023f */
[----:B0-----:R0:W-:Y:S04]  /*de90*/  @!P1 ST.E desc[UR36][R40.64], R0 ;  /* 0x0000000028009985 */ /* 0x0011e8000c101924 */
[----:B-1----:R1:W-:Y:S04]  /*dea0*/  @!P0 ST.E desc[UR36][R42.64], R2 ;  /* 0x000000022a008985 */ /* 0x0023e8000c101924 */
[----:B------:R3:W5:Y:S01]  /*deb0*/  LD.E.128 R32, desc[UR36][R16.64] ;  /* 0x0000002410207980 */ /* 0x000762000c101d00 */
[----:B0-----:R-:W-:Y:S01]  /*dec0*/  IMAD R0, R204, 0x20, R207 ;  /* 0x00000020cc007824 */ /* 0x001fe200078e02cf */
[----:B------:R-:W-:-:S02]  /*ded0*/  UIMAD.WIDE.U32 UR6, UR11, UR8, URZ ;  /* 0x000000080b0672a5 */ /* 0x000fc4000f8e003f */
[----:B------:R0:W5:Y:S01]  /*dee0*/  LD.E.128 R36, desc[UR36][R20.64] ;  /* 0x0000002414247980 */ /* 0x000162000c101d00 */
[----:B---3--:R-:W3:Y:S01]  /*def0*/  @P2 LDC R17, c[0x0][0xbec] ;  /* 0x0002fb00ff112b82 */ /* 0x008ee20000000800 */
[----:B-1----:R-:W-:Y:S01]  /*df00*/  VIADD R2, R0, UR43 ;  /* 0x0000002b00027c36 */ /* 0x002fe20008000000 */
[----:B------:R-:W-:Y:S01]  /*df10*/  UIMAD UR5, UR11, UR9, UR5 ;  /* 0x000000090b0572a4 */ /* 0x000fe2000f8e0205 */
[----:B------:R1:W5:Y:S02]  /*df20*/  LD.E.128 R24, desc[UR36][R28.64] ;  /* 0x000000241c187980 */ /* 0x000364000c101d00 */
[----:B------:R-:W-:Y:S01]  /*df30*/  ULDC.64 UR10, c[0x0][0xaf0] ;  /* 0x0002bc00000a7ab9 */ /* 0x000fe20000000a00 */
[----:B------:R-:W-:Y:S01]  /*df40*/  UIADD3 UR7, UR7, UR5, URZ ;  /* 0x0000000507077290 */ /* 0x000fe2000fffe03f */
[----:B------:R-:W5:Y:S01]  /*df50*/  LD.E.128 R96, desc[UR36][R98.64] ;  /* 0x0000002462607980 */ /* 0x000f62000c101d00 */
[----:B------:R-:W-:Y:S01]  /*df60*/  UIMAD UR8, UR12, UR10, URZ ;  /* 0x0000000a0c0872a4 */ /* 0x000fe2000f8e023f */
[----:B0-----:R-:W-:Y:S01]  /*df70*/  IMAD.MOV.U32 R21, RZ, RZ, R2 ;  /* 0x000000ffff157224 */ /* 0x001fe200078e0002 */
[----:B------:R-:W-:Y:S01]  /*df80*/  UIMAD.WIDE.U32 UR6, UR13, UR10, UR6 ;  /* 0x0000000a0d0672a5 */ /* 0x000fe2000f8e0006 */
[----:B------:R-:W5:Y:S01]  /*df90*/  LD.E.128 R100, desc[UR36][R102.64] ;  /* 0x0000002466647980 */ /* 0x000f62000c101d00 */
[----:B------:R-:W-:-:S03]  /*dfa0*/  UIMAD UR5, UR13, UR11, UR8 ;  /* 0x0000000b0d0572a4 */ /* 0x000fc6000f8e0208 */
[----:B------:R-:W-:Y:S01]  /*dfb0*/  ULDC.64 UR8, c[0x0][0xae0] ;  /* 0x0002b80000087ab9 */ /* 0x000fe20000000a00 */
[----:B------:R-:W5:Y:S04]  /*dfc0*/  LD.E.128 R104, desc[UR36][R106.64] ;  /* 0x000000246a687980 */ /* 0x000f68000c101d00 */
[----:B------:R1:W5:Y:S01]  /*dfd0*/  LD.E.128 R4, desc[UR36][R108.64] ;  /* 0x000000246c047980 */ /* 0x000362000c101d00 */
[----:B---3--:R-:W-:-:S03]  /*dfe0*/  @P2 IMAD.HI.U32 R0, R2, R17, RZ ;  /* 0x0000001102002227 */ /* 0x008fc600078e00ff */
[----:B------:R1:W5:Y:S02]  /*dff0*/  LD.E.128 R8, desc[UR36][R110.64] ;  /* 0x000000246e087980 */ /* 0x000364000c101d00 */
[----:B--2---:R-:W-:Y:S01]  /*e000*/  @P2 SHF.R.U32.HI R21, RZ, R61, R0 ;  /* 0x0000003dff152219 */ /* 0x004fe20000011600 */
[----:B------:R-:W-:Y:S01]  /*e010*/  UIADD3 UR5, UR7, UR5, URZ ;  /* 0x0000000507057290 */ /* 0x000fe2000fffe03f */
[----:B------:R1:W5:Y:S02]  /*e020*/  LD.E.128 R48, desc[UR36][R112.64] ;  /* 0x0000002470307980 */ /* 0x000364000c101d00 */
[--C-:B------:R-:W-:Y:S01]  /*e030*/  SHF.R.S32.HI R0, RZ, 0x1f, R21.reuse ;  /* 0x0000001fff007819 */ /* 0x100fe20000011415 */
[----:B------:R-:W-:Y:S01]  /*e040*/  IMAD.MOV R61, RZ, RZ, -R21 ;  /* 0x000000ffff3d7224 */ /* 0x000fe200078e0a15 */
[----:B------:R1:W5:Y:S01]  /*e050*/  LD.E.128 R12, desc[UR36][R114.64] ;  /* 0x00000024720c7980 */ /* 0x000362000c101d00 */
[----:B------:R-:W-:Y:S02]  /*e060*/  IMAD.U32 R17, RZ, RZ, UR7 ;  /* 0x00000007ff117e24 */ /* 0x000fe4000f8e00ff */
[----:B------:R-:W-:Y:S01]  /*e070*/  IMAD R0, R0, UR8, RZ ;  /* 0x0000000800007c24 */ /* 0x000fe2000f8e02ff */
[----:B------:R1:W5:Y:S01]  /*e080*/  LD.E.128 R40, desc[UR36][R116.64] ;  /* 0x0000002474287980 */ /* 0x000362000c101d00 */
[----:B------:R-:W-:-:S02]  /*e090*/  IMAD R61, R198, R61, R2 ;  /* 0x0000003dc63d7224 */ /* 0x000fc400078e0202 */
[----:B------:R-:W-:Y:S01]  /*e0a0*/  IMAD.U32 R16, RZ, RZ, UR6 ;  /* 0x00000006ff107e24 */ /* 0x000fe2000f8e00ff */
[----:B------:R1:W5:Y:S01]  /*e0b0*/  LD.E.128 R44, desc[UR36][R118.64] ;  /* 0x00000024762c7980 */ /* 0x000362000c101d00 */
[----:B------:R-:W-:Y:S01]  /*e0c0*/  IMAD.U32 R17, RZ, RZ, UR5 ;  /* 0x00000005ff117e24 */ /* 0x000fe2000f8e00ff */
[----:B------:R-:W-:Y:S01]  /*e0d0*/  ULDC.64 UR6, c[0x0][0xad8] ;  /* 0x0002b60000067ab9 */ /* 0x000fe20000000a00 */
[----:B------:R-:W-:Y:S01]  /*e0e0*/  IMAD R63, R21, UR9, R0 ;  /* 0x00000009153f7c24 */ /* 0x000fe2000f8e0200 */
[----:B------:R1:W5:Y:S01]  /*e0f0*/  LD.E.128 R56, desc[UR36][R120.64] ;  /* 0x0000002478387980 */ /* 0x000362000c101d00 */
[----:B------:R-:W-:-:S03]  /*e100*/  SHF.R.S32.HI R0, RZ, 0x1f, R61 ;  /* 0x0000001fff007819 */ /* 0x000fc6000001143d */
[----:B------:R1:W5:Y:S01]  /*e110*/  LD.E.128 R52, desc[UR36][R122.64] ;  /* 0x000000247a347980 */ /* 0x000362000c101d00 */
[----:B------:R-:W-:-:S03]  /*e120*/  IMAD.WIDE.U32 R16, R21, UR8, R16 ;  /* 0x0000000815107c25 */ /* 0x000fc6000f8e0010 */
        /* <DEDUP_REMOVED lines=10> */
[----:B------:R-:W-:Y:S02]  /*e1d0*/  VIADD R64, R207, UR43 ;  /* 0x0000002bcf407c36 */ /* 0x000fe40008000000 */
[C---:B------:R-:W-:Y:S02]  /*e1e0*/  IMAD R21, R61.reuse, UR7, R2 ;  /* 0x000000073d157c24 */ /* 0x040fe4000f8e0202 */
[----:B------:R-:W-:Y:S01]  /*e1f0*/  IMAD.WIDE.U32 R16, R61, UR6, R16 ;  /* 0x000000063d107c25 */ /* 0x000fe2000f8e0010 */
[C---:B------:R-:W-:Y:S01]  /*e200*/  ISETP.GE.AND P2, PT, R64.reuse, R3, PT ;  /* 0x000000034000720c */ /* 0x040fe20003f46270 */
[----:B------:R-:W-:Y:S02]  /*e210*/  ULDC.64 UR6, c[0x0][0xa80] ;  /* 0x0002a00000067ab9 */ /* 0x000fe40000000a00 */
[----:B------:R-:W-:Y:S01]  /*e220*/  VIADD R0, R64, 0x20 ;  /* 0x0000002040007836 */ /* 0x000fe20000000000 */
[----:B------:R-:W-:Y:S01]  /*e230*/  IADD3 R17, R17, R21, RZ ;  /* 0x0000001511117210 */ /* 0x000fe20007ffe0ff */
[----:B------:R-:W-:Y:S01]  /*e240*/  VIADD R197, R197, 0x30820 ;  /* 0x00030820c5c57836 */ /* 0x000fe20000000000 */
[----:B------:R-:W-:-:S02]  /*e250*/  LEA R2, P3, R16, UR6, 0x1 ;  /* 0x0000000610027c11 */ /* 0x000fc4000f8608ff */
[-C--:B------:R-:W-:Y:S01]  /*e260*/  ISETP.GE.AND P1, PT, R0, R3.reuse, PT ;  /* 0x000000030000720c */ /* 0x080fe20003f26270 */
[----:B------:R-:W-:Y:S01]  /*e270*/  VIADD R0, R64, 0x40 ;  /* 0x0000004040007836 */ /* 0x000fe20000000000 */
[----:B------:R-:W-:Y:S02]  /*e280*/  LEA.HI.X R18, R16, UR7, R17, 0x1, P3 ;  /* 0x0000000710127c11 */ /* 0x000fe400098f0c11 */
[----:B------:R-:W-:Y:S01]  /*e290*/  PRMT R197, RZ, 0x654, R197 ;  /* 0x00000654ffc57816 */ /* 0x000fe200000000c5 */
[----:B0-----:R1:W0:Y:S01]  /*e2a0*/  SHFL.IDX PT, R62, R2, RZ, 0x181f ;  /* 0x00181fff023e7589 */ /* 0x00122200000e0000 */
[----:B------:R-:W-:Y:S01]  /*e2b0*/  ISETP.GE.AND P0, PT, R0, R3, PT ;  /* 0x000000030000720c */ /* 0x000fe20003f06270 */
[----:B------:R-:W-:Y:S01]  /*e2c0*/  BSSY B1, `(.L_x_1073) ;  /* 0x0000015000017945 */ /* 0x000fe20003800000 */
[----:B------:R1:W-:Y:S01]  /*e2d0*/  SYNCS.ARRIVE.TRANS64.RED.A1T0 RZ, [R197+URZ], RZ ;  /* 0x000000ffc5ff79a7 */ /* 0x0003e2000810043f */
[----:B------:R1:W2:Y:S02]  /*e2e0*/  SHFL.IDX PT, R0, R18, RZ, 0x181f ;  /* 0x00181fff12007589 */ /* 0x0002a400000e0000 */
[----:B------:R-:W-:Y:S08]  /*e2f0*/  @P2 BRA `(.L_x_1074) ;  /* 0x0000000000442947 */ /* 0x000ff00003800000 */
[----:B------:R-:W-:Y:S02]  /*e300*/  ULDC UR5, c[0x0][0xac8] ;  /* 0x0002b20000057ab9 */ /* 0x000fe40000000800 */
[----:B------:R-:W-:Y:S02]  /*e310*/  ISETP.GE.AND P5, PT, R22, UR5, PT ;  /* 0x0000000516007c0c */ /* 0x000fe4000bfa6270 */
[----:B------:R-:W-:Y:S02]  /*e320*/  ISETP.GE.AND P4, PT, R202, UR5, PT ;  /* 0x00000005ca007c0c */ /* 0x000fe4000bf86270 */
[----:B------:R-:W-:Y:S02]  /*e330*/  ISETP.GE.AND P3, PT, R201, UR5, PT ;  /* 0x00000005c9007c0c */ /* 0x000fe4000bf66270 */
[----:B------:R-:W-:-:S07]  /*e340*/  ISETP.GE.AND P2, PT, R203, UR5, PT ;  /* 0x00000005cb007c0c */ /* 0x000fce000bf46270 */
[----:B0-----:R-:W-:-:S04]  /*e350*/  @!P5 LEA R16, P6, R22, R62, 0x1 ;  /* 0x0000003e1610d211 */ /* 0x001fc800078c08ff */
        /* <DEDUP_REMOVED lines=11> */
.L_x_1074:
[----:B------:R-:W-:Y:S05]  /*e410*/  BSYNC B1 ;  /* 0x0000000000017941 */ /* 0x000fea0003800000 */
.L_x_1073:
[----:B--2---:R2:W4:Y:S01]  /*e420*/  SHFL.IDX PT, R0, R18, 0x1, 0x181f ;  /* 0x00381f0012007f89 */ /* 0x00452200000e0000 */
        /* <DEDUP_REMOVED lines=9> */
[----:B------:R-:W-:Y:S02]  /*e4c0*/  @!P3 LEA R20, P5, R202, R26, 0x1 ;  /* 0x0000001aca14b211 */ /* 0x000fe400078a08ff */
        /* <DEDUP_REMOVED lines=10> */
.L_x_1076:
[----:B------:R-:W-:Y:S05]  /*e570*/  BSYNC B1 ;  /* 0x0000000000017941 */ /* 0x000fea0003800000 */
.L_x_1075:
[----:B----4-:R4:W0:Y:S01]  /*e580*/  SHFL.IDX PT, R0, R18, 0x2, 0x181f ;  /* 0x00581f0012007f89 */ /* 0x01082200000e0000 */
        /* <DEDUP_REMOVED lines=20> */
.L_x_1078:
[----:B------:R-:W-:Y:S05]  /*e6d0*/  BSYNC B1 ;  /* 0x0000000000017941 */ /* 0x000fea0003800000 */
.L_x_1077:
[----:B0-----:R-:W-:Y:S01]  /*e6e0*/  VIADD R0, R64, 0x60 ;  /* 0x0000006040007836 */ /* 0x001fe20000000000 */
[----:B-12-4-:R-:W0:Y:S04]  /*e6f0*/  SHFL.IDX PT, R18, R18, 0x3, 0x181f ;  /* 0x00781f0012127f89 */ /* 0x016e2800000e0000 */
[----:B------:R-:W-:Y:S01]  /*e700*/  ISETP.GE.AND P0, PT, R0, R3, PT ;  /* 0x000000030000720c */ /* 0x000fe20003f06270 */
[----:B------:R1:W2:-:S12]  /*e710*/  SHFL.IDX PT, R12, R2, 0x3, 0x181f ;  /* 0x00781f00020c7f89 */ /* 0x00029800000e0000 */
[----:B-1----:R-:W-:Y:S05]  /*e720*/  @P0 BRA `(.L_x_1079) ;  /* 0x0000000c00380947 */ /* 0x002fea0003800000 */
        /* <DEDUP_REMOVED lines=15> */
[----:B-1----:R-:W-:-:S04]  /*e820*/  LEA R2, P0, R203, R12, 0x1 ;  /* 0x0000000ccb027211 */ /* 0x002fc800078008ff */
[----:B------:R-:W-:-:S05]  /*e830*/  LEA.HI.X R3, R203, R18, R214, 0x1, P0 ;  /* 0x00000012cb037211 */ /* 0x000fca00000f0cd6 */
[----:B------:R4:W-:Y:S01]  /*e840*/  ST.E.128 desc[UR36][R2.64], R28 ;  /* 0x0000001c02007985 */ /* 0x0009e2000c101d24 */
[----:B------:R-:W-:Y:S05]  /*e850*/  BRA `(.L_x_1079) ;  /* 0x0000000800ec7947 */ /* 0x000fea0003800000 */
.L_x_1072:
[----:B------:R-:W0:Y:S01]  /*e860*/  LDC R8, c[0x0][0xbe8] ;  /* 0x0002fa00ff087b82 */ /* 0x000e220000000800 */
[----:B------:R-:W-:Y:S01]  /*e870*/  R2UR UR6, R205 ;  /* 0x00000000cd0672ca */ /* 0x000fe200000e0000 */
[----:B------:R-:W-:Y:S01]  /*e880*/  BSSY B1, `(.L_x_1080) ;  /* 0x0000034000017945 */ /* 0x000fe20003800000 */
[----:B------:R-:W-:Y:S01]  /*e890*/  R2UR UR5, R206 ;  /* 0x00000000ce0572ca */ /* 0x000fe200000e0000 */
[----:B------:R-:W-:Y:S01]  /*e8a0*/  IMAD R6, R204, 0x20, R207 ;  /* 0x00000020cc067824 */ /* 0x000fe200078e02cf */
[----:B------:R-:W-:-:S09]  /*e8b0*/  ISETP.GE.AND P0, PT, R218, 0x80, PT ;  /* 0x00000080da00780c */ /* 0x000fd20003f06270 */
[----:B------:R-:W-:Y:S02]  /*e8c0*/  USHF.R.S32.HI UR8, URZ, 0x1f, UR6 ;  /* 0x0000001f3f087899 */ /* 0x000fe40008011406 */
[----:B------:R-:W-:Y:S01]  /*e8d0*/  USHF.R.S32.HI UR9, URZ, 0x1f, UR5 ;  /* 0x0000001f3f097899 */ /* 0x000fe20008011405 */
[----:B0-----:R-:W-:-:S13]  /*e8e0*/  ISETP.NE.AND P1, PT, R8, 0x1, PT ;  /* 0x000000010800780c */ /* 0x001fda0003f25270 */
[----:B------:R-:W0:Y:S08]  /*e8f0*/  @P1 LDC R9, c[0x0][0xbec] ;  /* 0x0002fb00ff091b82 */ /* 0x000e300000000800 */
[----:B------:R-:W1:Y:S01]  /*e900*/  @P1 LDC R11, c[0x0][0xbf0] ;  /* 0x0002fc00ff0b1b82 */ /* 0x000e620000000800 */
[----:B------:R-:W-:Y:S05]  /*e910*/  @P0 BRA `(.L_x_1081) ;  /* 0x0000000000a80947 */ /* 0x000fea0003800000 */
[----:B------:R-:W2:Y:S01]  /*e920*/  S2R R4, SR_TID.X ;  /* 0x0000000000047919 */ /* 0x000ea20000002100 */
[----:B------:R-:W3:Y:S01]  /*e930*/  LDC R3, c[0x0][0xbe8] ;  /* 0x0002fa00ff037b82 */ /* 0x000ee20000000800 */
[----:B------:R-:W-:Y:S01]  /*e940*/  IMAD.U32 R7, RZ, RZ, UR43 ;  /* 0x0000002bff077e24 */ /* 0x000fe2000f8e00ff */
[----:B------:R-:W-:Y:S02]  /*e950*/  ULDC UR5, c[0x0][0xa88] ;  /* 0x0002a20000057ab9 */ /* 0x000fe40000000800 */
[----:B---3--:R-:W-:Y:S02]  /*e960*/  IMAD R5, R3, UR5, RZ ;  /* 0x0000000503057c24 */ /* 0x008fe4000f8e02ff */
[----:B--2---:R-:W-:-:S04]  /*e970*/  IADD3 R4, R7, -0x80, R4 ;  /* 0xffffff8007047810 */ /* 0x004fc80007ffe004 */
[----:B------:R-:W-:-:S13]  /*e980*/  ISETP.GE.AND P0, PT, R4, R5, PT ;  /* 0x000000050400720c */ /* 0x000fda0003f06270 */
[----:B------:R-:W-:Y:S05]  /*e990*/  @P0 BRA `(.L_x_1081) ;  /* 0x0000000000880947 */ /* 0x000fea0003800000 */
[----:B------:R-:W-:Y:S01]  /*e9a0*/  ISETP.NE.AND P0, PT, R3, 0x1, PT ;  /* 0x000000010300780c */ /* 0x000fe20003f05270 */
[----:B------:R-:W-:Y:S01]  /*e9b0*/  ULDC.64 UR10, c[0x0][0xb90] ;  /* 0x0002e400000a7ab9 */ /* 0x000fe20000000a00 */
[----:B------:R-:W-:Y:S01]  /*e9c0*/  R2UR UR13, R205 ;  /* 0x00000000cd0d72ca */ /* 0x000fe200000e0000 */
[----:B------:R-:W-:Y:S01]  /*e9d0*/  UIMAD UR5, UR8, UR10, URZ ;  /* 0x0000000a080572a4 */ /* 0x000fe2000f8e023f */
[----:B------:R-:W-:Y:S01]  /*e9e0*/  R2UR UR12, R206 ;  /* 0x00000000ce0c72ca */ /* 0x000fe200000e0000 */
[----:B------:R-:W-:-:S08]  /*e9f0*/  IMAD.MOV.U32 R2, RZ, RZ, R4 ;  /* 0x000000ffff027224 */ /* 0x000fd000078e0004 */
[----:B------:R-:W2:Y:S02]  /*ea00*/  @P0 LDC R5, c[0x0][0xbec] ;  /* 0x0002fb00ff050b82 */ /* 0x000ea40000000800 */
[----:B------:R-:W-:Y:S02]  /*ea10*/  UIMAD.WIDE.U32 UR6, UR13, UR10, URZ ;  /* 0x0000000a0d0672a5 */ /* 0x000fe4000f8e003f */
[----:B------:R-:W-:-:S03]  /*ea20*/  UIMAD UR5, UR13, UR11, UR5 ;  /* 0x0000000b0d0572a4 */ /* 0x000fc6000f8e0205 */
[----:B------:R-:W-:Y:S01]  /*ea30*/  ULDC.64 UR10, c[0x0][0xb98] ;  /* 0x0002e600000a7ab9 */ /* 0x000fe20000000a00 */
[----:B------:R-:W3:Y:S01]  /*ea40*/  @P0 LDC R7, c[0x0][0xbf0] ;  /* 0x0002fc00ff070b82 */ /* 0x000ee20000000800 */
[----:B------:R-:W-:Y:S02]  /*ea50*/  UIADD3 UR7, UR7, UR5, URZ ;  /* 0x0000000507077290 */ /* 0x000fe4000fffe03f */
[----:B------:R-:W-:Y:S02]  /*ea60*/  UIMAD UR5, UR9, UR10, URZ ;  /* 0x0000000a090572a4 */ /* 0x000fe4000f8e023f */
[----:B------:R-:W-:Y:S02]  /*ea70*/  UIMAD.WIDE.U32 UR6, UR12, UR10, UR6 ;  /* 0x0000000a0c0672a5 */ /* 0x000fe4000f8e0006 */
[----:B------:R-:W-:-:S03]  /*ea80*/  UIMAD UR5, UR12, UR11, UR5 ;  /* 0x0000000b0c0572a4 */ /* 0x000fc6000f8e0205 */
[----:B------:R-:W-:Y:S01]  /*ea90*/  ULDC.64 UR10, c[0x0][0xb88] ;  /* 0x0002e200000a7ab9 */ /* 0x000fe20000000a00 */
[----:B--2---:R-:W-:-:S05]  /*eaa0*/  @P0 IMAD.HI.U32 R0, R4, R5, RZ ;  /* 0x0000000504000227 */ /* 0x004fca00078e00ff */
[----:B---3--:R-:W-:-:S05]  /*eab0*/  @P0 SHF.R.U32.HI R2, RZ, R7, R0 ;  /* 0x00000007ff020219 */ /* 0x008fca0000011600 */
[----:B------:R-:W-:-:S04]  /*eac0*/  IMAD.MOV R5, RZ, RZ, -R2 ;  /* 0x000000ffff057224 */ /* 0x000fc800078e0a02 */
[----:B------:R-:W-:Y:S01]  /*ead0*/  IMAD R5, R3, R5, R4 ;  /* 0x0000000503057224 */ /* 0x000fe200078e0204 */
[----:B------:R-:W-:Y:S01]  /*eae0*/  SHF.R.S32.HI R3, RZ, 0x1f, R2 ;  /* 0x0000001fff037819 */ /* 0x000fe20000011402 */
[----:B------:R-:W-:Y:S01]  /*eaf0*/  IMAD.U32 R4, RZ, RZ, UR5 ;  /* 0x00000005ff047e24 */ /* 0x000fe2000f8e00ff */
[----:B------:R-:W-:Y:S02]  /*eb00*/  IADD3 R2, P0, R2, UR6, RZ ;  /* 0x0000000602027c10 */ /* 0x000fe4000ff1e0ff */
[----:B------:R-:W-:Y:S02]  /*eb10*/  SHF.R.S32.HI R0, RZ, 0x1f, R5 ;  /* 0x0000001fff007819 */ /* 0x000fe40000011405 */
[----:B------:R-:W-:Y:S01]  /*eb20*/  IADD3.X R3, R3, UR7, R4, P0, !PT ;  /* 0x0000000703037c10 */ /* 0x000fe200087fe404 */
[----:B------:R-:W-:Y:S02]  /*eb30*/  ULDC.64 UR6, c[0x0][0xb50] ;  /* 0x0002d40000067ab9 */ /* 0x000fe40000000a00 */
[----:B------:R-:W-:-:S02]  /*eb40*/  IMAD R0, R0, UR10, RZ ;  /* 0x0000000a00007c24 */ /* 0x000fc4000f8e02ff */
[----:B------:R-:W-:-:S04]  /*eb50*/  IMAD.WIDE.U32 R2, R5, UR10, R2 ;  /* 0x0000000a05027c25 */ /* 0x000fc8000f8e0002 */
[----:B------:R-:W-:Y:S01]  /*eb60*/  IMAD R7, R5, UR11, R0 ;  /* 0x0000000b05077c24 */ /* 0x000fe2000f8e0200 */
[----:B------:R-:W-:-:S03]  /*eb70*/  LEA R4, P0, R2, UR6, 0x2 ;  /* 0x0000000602047c11 */ /* 0x000fc6000f8010ff */
[----:B------:R-:W-:-:S05]  /*eb80*/  IMAD.IADD R3, R3, 0x1, R7 ;  /* 0x0000000103037824 */ /* 0x000fca00078e0207 */
[----:B------:R-:W-:Y:S01]  /*eb90*/  LEA.HI.X R5, R2, UR7, R3, 0x2, P0 ;  /* 0x0000000702057c11 */ /* 0x000fe200080f1403 */
[----:B------:R-:W-:-:S05]  /*eba0*/  IMAD.MOV.U32 R3, RZ, RZ, -0x800000 ;  /* 0xff800000ff037424 */ /* 0x000fca00078e00ff */
[----:B------:R2:W-:Y:S02]  /*ebb0*/  STG.E desc[UR36][R4.64], R3 ;  /* 0x0000000304007986 */ /* 0x0005e4000c101924 */
.L_x_1081:
[----:B------:R-:W-:Y:S05]  /*ebc0*/  BSYNC B1 ;  /* 0x0000000000017941 */ /* 0x000fea0003800000 */
.L_x_1080:
[----:B------:R-:W-:Y:S01]  /*ebd0*/  R2UR UR13, R205 ;  /* 0x00000000cd0d72ca */ /* 0x000fe200000e0000 */
[----:B------:R-:W-:Y:S01]  /*ebe0*/  ULDC.64 UR10, c[0x0][0xae8] ;  /* 0x0002ba00000a7ab9 */ /* 0x000fe20000000a00 */
[----:B------:R-:W-:Y:S01]  /*ebf0*/  R2UR UR12, R206 ;  /* 0x00000000ce0c72ca */ /* 0x000fe200000e0000 */
[----:B------:R-:W-:Y:S01]  /*ec00*/  UIMAD UR5, UR8, UR10, URZ ;  /* 0x0000000a080572a4 */ /* 0x000fe2000f8e023f */
[----:B------:R-:W-:Y:S01]  /*ec10*/  VIADD R6, R6, UR43 ;  /* 0x0000002b06067c36 */ /* 0x000fe20008000000 */
[----:B------:R-:W-:Y:S03]  /*ec20*/  BSSY B1, `(.L_x_1082) ;  /* 0x000003c000017945 */ /* 0x000fe60003800000 */
[----:B0-----:R-:W-:-:S04]  /*ec30*/  @P1 IMAD.HI.U32 R0, R6, R9, RZ ;  /* 0x0000000906001227 */ /* 0x001fc800078e00ff */
[----:B--2---:R-:W-:Y:S01]  /*ec40*/  IMAD.MOV.U32 R5, RZ, RZ, R6 ;  /* 0x000000ffff057224 */ /* 0x004fe200078e0006 */
[----:B------:R-:W-:Y:S01]  /*ec50*/  UIMAD.WIDE.U32 UR6, UR13, UR10, URZ ;  /* 0x0000000a0d0672a5 */ /* 0x000fe2000f8e003f */
[----:B-1----:R-:W-:Y:S01]  /*ec60*/  @P1 SHF.R.U32.HI R5, RZ, R11, R0 ;  /* 0x0000000bff051219 */ /* 0x002fe20000011600 */
[----:B------:R-:W-:-:S03]  /*ec70*/  UIMAD UR5, UR13, UR11, UR5 ;  /* 0x0000000b0d0572a4 */ /* 0x000fc6000f8e0205 */
[----:B------:R-:W-:Y:S01]  /*ec80*/  ULDC.64 UR10, c[0x0][0xaf0] ;  /* 0x0002bc00000a7ab9 */ /* 0x000fe20000000a00 */
[----:B------:R-:W-:Y:S01]  /*ec90*/  UIADD3 UR7, UR7, UR5, URZ ;  /* 0x0000000507077290 */ /* 0x000fe2000fffe03f */
[--C-:B------:R-:W-:Y:S01]  /*eca0*/  SHF.R.S32.HI R0, RZ, 0x1f, R5.reuse ;  /* 0x0000001fff007819 */ /* 0x100fe20000011405 */
[----:B------:R-:W-:Y:S01]  /*ecb0*/  UIMAD UR5, UR9, UR10, URZ ;  /* 0x0000000a090572a4 */ /* 0x000fe2000f8e023f */
[----:B------:R-:W-:Y:S01]  /*ecc0*/  IMAD.MOV R7, RZ, RZ, -R5 ;  /* 0x000000ffff077224 */ /* 0x000fe200078e0a05 */
[----:B------:R-:W-:Y:S02]  /*ecd0*/  UIMAD.WIDE.U32 UR6, UR12, UR10, UR6 ;  /* 0x0000000a0c0672a5 */ /* 0x000fe4000f8e0006 */
[----:B------:R-:W-:Y:S01]  /*ece0*/  UIMAD UR5, UR12, UR11, UR5 ;  /* 0x0000000b0c0572a4 */ /* 0x000fe2000f8e0205 */
[----:B------:R-:W-:Y:S01]  /*ecf0*/  IMAD R7, R8, R7, R6 ;  /* 0x0000000708077224 */ /* 0x000fe200078e0206 */
[----:B------:R-:W-:Y:S01]  /*ed00*/  ULDC.64 UR8, c[0x0][0xae0] ;  /* 0x0002b80000087ab9 */ /* 0x000fe20000000a00 */
[----:B------:R-:W-:Y:S01]  /*ed10*/  VIADD R6, R207, UR43 ;  /* 0x0000002bcf067c36 */ /* 0x000fe20008000000 */
[----:B------:R-:W-:Y:S01]  /*ed20*/  UIADD3 UR5, UR7, UR5, URZ ;  /* 0x0000000507057290 */ /* 0x000fe2000fffe03f */
[----:B------:R-:W-:-:S02]  /*ed30*/  IMAD R0, R0, UR8, RZ ;  /* 0x0000000800007c24 */ /* 0x000fc4000f8e02ff */
[----:B------:R-:W-:Y:S02]  /*ed40*/  IMAD.U32 R3, RZ, RZ, UR7 ;  /* 0x00000007ff037e24 */ /* 0x000fe4000f8e00ff */
[----:B------:R-:W-:Y:S01]  /*ed50*/  IMAD.U32 R2, RZ, RZ, UR6 ;  /* 0x00000006ff027e24 */ /* 0x000fe2000f8e00ff */
[----:B------:R-:W-:Y:S01]  /*ed60*/  ULDC.64 UR6, c[0x0][0xad8] ;  /* 0x0002b60000067ab9 */ /* 0x000fe20000000a00 */
[----:B------:R-:W-:Y:S01]  /*ed70*/  IMAD.U32 R3, RZ, RZ, UR5 ;  /* 0x00000005ff037e24 */ /* 0x000fe2000f8e00ff */
[----:B------:R-:W-:Y:S01]  /*ed80*/  ULDC UR5, c[0x0][0xa88] ;  /* 0x0002a20000057ab9 */ /* 0x000fe20000000800 */
[C---:B------:R-:W-:Y:S01]  /*ed90*/  IMAD R9, R5.reuse, UR9, R0 ;  /* 0x0000000905097c24 */ /* 0x040fe2000f8e0200 */
[----:B------:R-:W-:Y:S01]  /*eda0*/  SHF.R.S32.HI R0, RZ, 0x1f, R7 ;  /* 0x0000001fff007819 */ /* 0x000fe20000011407 */
[----:B------:R-:W-:-:S04]  /*edb0*/  IMAD.WIDE.U32 R2, R5, UR8, R2 ;  /* 0x0000000805027c25 */ /* 0x000fc8000f8e0002 */
[----:B------:R-:W-:Y:S02]  /*edc0*/  IMAD.IADD R3, R3, 0x1, R9 ;  /* 0x0000000103037824 */ /* 0x000fe400078e0209 */
[----:B------:R-:W-:Y:S02]  /*edd0*/  IMAD R4, R0, UR6, RZ ;  /* 0x0000000600047c24 */ /* 0x000fe4000f8e02ff */
[----:B------:R-:W-:Y:S02]  /*ede0*/  IMAD R9, R8, UR5, RZ ;  /* 0x0000000508097c24 */ /* 0x000fe4000f8e02ff */
[C---:B------:R-:W-:Y:S02]  /*edf0*/  IMAD R5, R7.reuse, UR7, R4 ;  /* 0x0000000707057c24 */ /* 0x040fe4000f8e0204 */
[----:B------:R-:W-:Y:S01]  /*ee00*/  IMAD.WIDE.U32 R2, R7, UR6, R2 ;  /* 0x0000000607027c25 */ /* 0x000fe2000f8e0002 */
[----:B------:R-:W-:Y:S01]  /*ee10*/  ISETP.GE.AND P2, PT, R6, R9, PT ;  /* 0x000000090600720c */ /* 0x000fe20003f46270 */
[----:B------:R-:W-:-:S02]  /*ee20*/  ULDC.64 UR6, c[0x0][0xa80] ;  /* 0x0002a00000067ab9 */ /* 0x000fc40000000a00 */
[----:B------:R-:W-:Y:S01]  /*ee30*/  VIADD R0, R6, 0x20 ;  /* 0x0000002006007836 */ /* 0x000fe20000000000 */
[----:B------:R-:W-:Y:S02]  /*ee40*/  IADD3 R3, R3, R5, RZ ;  /* 0x0000000503037210 */ /* 0x000fe40007ffe0ff */
[----:B------:R-:W-:Y:S02]  /*ee50*/  LEA R4, P3, R2, UR6, 0x1 ;  /* 0x0000000602047c11 */ /* 0x000fe4000f8608ff */
[-C--:B------:R-:W-:Y:S01]  /*ee60*/  ISETP.GE.AND P1, PT, R0, R9.reuse, PT ;  /* 0x000000090000720c */ /* 0x080fe20003f26270 */
[----:B------:R-:W-:Y:S01]  /*ee70*/  VIADD R0, R6, 0x40 ;  /* 0x0000004006007836 */ /* 0x000fe20000000000 */
[----:B------:R-:W-:Y:S02]  /*ee80*/  LEA.HI.X R5, R2, UR7, R3, 0x1, P3 ;  /* 0x0000000702057c11 */ /* 0x000fe400098f0c03 */
[----:B------:R0:W1:Y:S02]  /*ee90*/  SHFL.IDX PT, R2, R4, RZ, 0x181f ;  /* 0x00181fff04027589 */ /* 0x00006400000e0000 */
[----:B------:R-:W-:-:S02]  /*eea0*/  ISETP.GE.AND P0, PT, R0, R9, PT ;  /* 0x000000090000720c */ /* 0x000fc40003f06270 */
        /* <DEDUP_REMOVED lines=19> */
.L_x_1083:
[----:B------:R-:W-:Y:S05]  /*efe0*/  BSYNC B1 ;  /* 0x0000000000017941 */ /* 0x000fea0003800000 */
.L_x_1082:
        /* <DEDUP_REMOVED lines=21> */
.L_x_1085:
[----:B------:R-:W-:Y:S05]  /*f140*/  BSYNC B1 ;  /* 0x0000000000017941 */ /* 0x000fea0003800000 */
.L_x_1084:
        /* <DEDUP_REMOVED lines=21> */
.L_x_1087:
[----:B------:R-:W-:Y:S05]  /*f2a0*/  BSYNC B1 ;  /* 0x0000000000017941 */ /* 0x000fea0003800000 */
.L_x_1086:
[----:B0-----:R-:W-:Y:S01]  /*f2b0*/  VIADD R0, R6, 0x60 ;  /* 0x0000006006007836 */ /* 0x001fe20000000000 */
[----:B--2-4-:R-:W0:Y:S04]  /*f2c0*/  SHFL.IDX PT, R5, R5, 0x3, 0x181f ;  /* 0x00781f0005057f89 */ /* 0x014e2800000e0000 */
[----:B------:R-:W-:Y:S01]  /*f2d0*/  ISETP.GE.AND P0, PT, R0, R9, PT ;  /* 0x000000090000720c */ /* 0x000fe20003f06270 */
[----:B-1-3--:R1:W2:-:S12]  /*f2e0*/  SHFL.IDX PT, R2, R4, 0x3, 0x181f ;  /* 0x00781f0004027f89 */ /* 0x00a29800000e0000 */
[----:B-1----:R-:W-:Y:S05]  /*f2f0*/  @P0 BRA `(.L_x_1079) ;  /* 0x0000000000440947 */ /* 0x002fea0003800000 */
[----:B------:R-:W-:Y:S02]  /*f300*/  ULDC UR5, c[0x0][0xac8] ;  /* 0x0002b20000057ab9 */ /* 0x000fe40000000800 */
[----:B------:R-:W-:Y:S02]  /*f310*/  ISETP.GE.AND P3, PT, R22, UR5, PT ;  /* 0x0000000516007c0c */ /* 0x000fe4000bf66270 */
[----:B------:R-:W-:Y:S02]  /*f320*/  ISETP.GE.AND P2, PT, R202, UR5, PT ;  /* 0x00000005ca007c0c */ /* 0x000fe4000bf46270 */
[----:B------:R-:W-:Y:S02]  /*f330*/  ISETP.GE.AND P1, PT, R201, UR5, PT ;  /* 0x00000005c9007c0c */ /* 0x000fe4000bf26270 */
[----:B------:R-:W-:-:S07]  /*f340*/  ISETP.GE.AND P0, PT, R203, UR5, PT ;  /* 0x00000005cb007c0c */ /* 0x000fce000bf06270 */
[-C--:B--2---:R-:W-:Y:S02]  /*f350*/  @!P3 LEA R6, P6, R22, R2.reuse, 0x1 ;  /* 0x000000021606b211 */ /* 0x084fe400078c08ff */
[-C--:B------:R-:W-:Y:S02]  /*f360*/  @!P2 LEA R8, P5, R202, R2.reuse, 0x1 ;  /* 0x00000002ca08a211 */ /* 0x080fe400078a08ff */
[-C--:B------:R-:W-:Y:S02]  /*f370*/  @!P1 LEA R10, P4, R201, R2.reuse, 0x1 ;  /* 0x00000002c90a9211 */ /* 0x080fe400078808ff */
[-C--:B0-----:R-:W-:Y:S02]  /*f380*/  @!P3 LEA.HI.X R7, R22, R5.reuse, R217, 0x1, P6 ;  /* 0x000000051607b211 */ /* 0x081fe400030f0cd9 */
        /* <DEDUP_REMOVED lines=8> */
.L_x_1079:
[----:B------:R-:W-:Y:S05]  /*f410*/  BSYNC B0 ;  /* 0x0000000000007941 */ /* 0x000fea0003800000 */
.L_x_1071:
[----:B------:R-:W-:Y:S02]  /*f420*/  ULDC UR5, c[0x0][0xc38] ;  /* 0x00030e0000057ab9 */ /* 0x000fe40000000800 */
[----:B------:R-:W-:-:S06]  /*f430*/  UISETP.GE.AND UP0, UPT, UR4, UR5, UPT ;  /* 0x000000050400728c */ /* 0x000fcc000bf06270 */
[----:B------:R-:W-:-:S13]  /*f440*/  PLOP3.LUT P0, PT, PT, PT, UP0, 0x80, 0x0 ;  /* 0x000000000000781c */ /* 0x000fda0003f0f008 */
[----:B------:R-:W-:Y:S05]  /*f450*/  @!P0 BRA `(.L_x_1088) ;  /* 0xffffff1800348947 */ /* 0x000fea000383ffff */
[----:B------:R-:W-:Y:S05]  /*f460*/  EXIT ;  /* 0x000000000000794d */ /* 0x000fea0003800000 */
.L_x_982:
[----:B------:R-:W-:-:S08]  /*f470*/  NOP ;  /* 0x0000000000007918 */ /* 0x000fd00000000000 */
[----:B0-----:R-:W0:-:S00]  /*f480*/  USETMAXREG.DEALLOC.CTAPOOL 0x28 ;  /* 0x00000028000079c8 */ /* 0x001e0000080e0500 */
[----:B0-----:R-:W-:-:S06]  /*f490*/  LOP3.LUT R0, R0, 0x3, RZ, 0xc0, !PT ;  /* 0x0000000300007812 */ /* 0x001fcc00078ec0ff */
[----:B------:R-:W0:Y:S01]  /*f4a0*/  S2UR UR10, SR_CTAID.X ;  /* 0x00000000000a79c3 */ /* 0x000e220000002500 */
[----:B------:R-:W-:Y:S01]  /*f4b0*/  LOP3.LUT R16, R16, 0xffff7fff, RZ, 0xc0, !PT ;  /* 0xffff7fff10107812 */ /* 0x000fe200078ec0ff */
[----:B------:R-:W-:Y:S01]  /*f4c0*/  STL [R1], RZ ;  /* 0x000000ff01007387 */ /* 0x000fe20000100800 */
[----:B------:R-:W-:Y:S02]  /*f4d0*/  IMAD.MOV.U32 R23, RZ, RZ, RZ ;  /* 0x000000ffff177224 */ /* 0x000fe400078e00ff */
[----:B------:R-:W-:Y:S01]  /*f4e0*/  IMAD.MOV.U32 R25, RZ, RZ, 0x1 ;  /* 0x00000001ff197424 */ /* 0x000fe200078e00ff */
[----:B------:R1:W2:Y:S02]  /*f4f0*/  SHFL.IDX PT, R2, R0, RZ, 0x1f ;  /* 0x00001fff00027589 */ /* 0x0002a400000e0000 */
[----:B-1----:R-:W0:Y:S01]  /*f500*/  LDC R0, c[0x0][0xc38] ;  /* 0x00030e00ff007b82 */ /* 0x002e220000000800 */
[----:B--2---:R-:W-:-:S13]  /*f510*/  ISETP.NE.AND P0, PT, R2, RZ, PT ;  /* 0x000000ff0200720c */ /* 0x004fda0003f05270 */
[----:B------:R-:W-:Y:S01]  /*f520*/  @P0 LOP3.LUT R16, R16, 0x8000, RZ, 0xfc, !PT ;  /* 0x0000800010100812 */ /* 0x000fe200078efcff */
[----:B------:R-:W-:Y:S06]  /*f530*/  @P0 BAR.ARV 0x4, 0x180 ;  /* 0x0106000000000b1d */ /* 0x000fec0000002000 */
[----:B0-----:R-:W-:-:S13]  /*f540*/  ISETP.LE.AND P0, PT, R0, UR10, PT ;  /* 0x0000000a00007c0c */ /* 0x001fda000bf03270 */
[----:B------:R-:W-:Y:S05]  /*f550*/  @P0 BRA `(.L_x_1089) ;  /* 0x0000003c00e40947 */ /* 0x000fea0003800000 */
[----:B------:R-:W2:Y:S01]  /*f560*/  LDL R3, [R1+0x4] ;  /* 0x0000040001037983 */ /* 0x000ea20000100800 */
[C---:B------:R-:W-:Y:S01]  /*f570*/  IMAD.SHL.U32 R30, R5.reuse, 0x8, RZ ;  /* 0x00000008051e7824 */ /* 0x040fe200078e00ff */
[----:B------:R-:W-:Y:S01]  /*f580*/  ULDC.64 UR6, c[0x0][0x2f0] ;  /* 0x0000bc0000067ab9 */ /* 0x000fe20000000a00 */
[----:B------:R-:W-:Y:S01]  /*f590*/  ULDC UR9, c[0x0][0x2b8] ;  /* 0x0000ae0000097ab9 */ /* 0x000fe20000000800 */
[----:B------:R-:W-:Y:S01]  /*f5a0*/  LOP3.LUT R16, R16, 0xfffffff7, RZ, 0xc0, !PT ;  /* 0xfffffff710107812 */ /* 0x000fe200078ec0ff */
[----:B------:R-:W0:Y:S01]  /*f5b0*/  S2UR UR8, SR_CgaCtaId ;  /* 0x00000000000879c3 */ /* 0x000e220000008800 */
[C---:B------:R-:W-:Y:S01]  /*f5c0*/  LOP3.LUT R0, R30.reuse, 0x1f8, RZ, 0xc0, !PT ;  /* 0x000001f81e007812 */ /* 0x040fe200078ec0ff */
[----:B------:R-:W-:Y:S01]  /*f5d0*/  ULDC.64 UR4, c[0x0][0x418] ;  /* 0x0001060000047ab9 */ /* 0x000fe20000000a00 */
[----:B------:R-:W-:Y:S01]  /*f5e0*/  LOP3.LUT R37, R30, 0x38, RZ, 0xc0, !PT ;  /* 0x000000381e257812 */ /* 0x000fe200078ec0ff */
[----:B------:R-:W-:Y:S01]  /*f5f0*/  UISETP.NE.U32.AND UP0, UPT, UR4, URZ, UPT ;  /* 0x0000003f0400728c */ /* 0x000fe2000bf05070 */
[----:B------:R-:W-:Y:S01]  /*f600*/  LOP3.LUT R2, R5, 0x7f, RZ, 0xc0, !PT ;  /* 0x0000007f05027812 */ /* 0x000fe200078ec0ff */
[----:B------:R1:W-:Y:S01]  /*f610*/  STL [R1], RZ ;  /* 0x000000ff01007387 */ /* 0x0003e20000100800 */
[----:B------:R-:W-:Y:S01]  /*f620*/  ULDC UR4, c[0x0][0x424] ;  /* 0x0001090000047ab9 */ /* 0x000fe20000000800 */
[----:B------:R-:W-:Y:S01]  /*f630*/  UISETP.NE.AND.EX UP0, UPT, UR5, URZ, UPT, UP0 ;  /* 0x0000003f0500728c */ /* 0x000fe2000bf05300 */
[----:B------:R-:W-:Y:S01]  /*f640*/  SHF.R.U32.HI R36, RZ, 0x3, R2 ;  /* 0x00000003ff247819 */ /* 0x000fe20000011602 */
[----:B------:R-:W-:Y:S01]  /*f650*/  ULDC UR40, c[0x0][0x288] ;  /* 0x0000a20000287ab9 */ /* 0x000fe20000000800 */
[----:B------:R-:W-:Y:S01]  /*f660*/  UMOV UR5, 0x400 ;  /* 0x0000040000057882 */ /* 0x000fe20000000000 */
[----:B------:R-:W-:Y:S01]  /*f670*/  USEL UR4, UR4, 0x1, UP0 ;  /* 0x0000000104047887 */ /* 0x000fe20008000000 */
[----:B------:R-:W-:Y:S01]  /*f680*/  IMAD.U32 R34, RZ, RZ, UR10 ;  /* 0x0000000aff227e24 */ /* 0x000fe2000f8e00ff */
[----:B------:R-:W-:Y:S01]  /*f690*/  ULDC UR39, c[0x0][0x448] ;  /* 0x0001120000277ab9 */ /* 0x000fe20000000800 */
[----:B------:R-:W-:Y:S01]  /*f6a0*/  IMAD.MOV.U32 R25, RZ, RZ, 0x1 ;  /* 0x00000001ff197424 */ /* 0x000fe200078e00ff */
[----:B------:R-:W-:Y:S01]  /*f6b0*/  UIMAD UR38, UR4, UR6, URZ ;  /* 0x00000006042672a4 */ /* 0x000fe2000f8e023f */
[----:B------:R-:W-:Y:S01]  /*f6c0*/  IMAD.MOV.U32 R23, RZ, RZ, RZ ;  /* 0x000000ffff177224 */ /* 0x000fe200078e00ff */
[----:B------:R-:W-:-:S02]  /*f6d0*/  UIMAD UR39, UR39, UR40, URZ ;  /* 0x00000028272772a4 */ /* 0x000fc4000f8e023f */
[----:B------:R-:W-:Y:S02]  /*f6e0*/  UIADD3 UR4, UR38, 0x3f, URZ ;  /* 0x0000003f26047890 */ /* 0x000fe4000fffe03f */
[----:B------:R-:W-:Y:S02]  /*f6f0*/  UIADD3 UR49, UR38, 0x1, -UR40 ;  /* 0x0000000126317890 */ /* 0x000fe4000fffe828 */
[----:B0-----:R-:W-:Y:S02]  /*f700*/  ULEA UR8, UR8, UR5, 0x18 ;  /* 0x0000000508087291 */ /* 0x001fe4000f8ec03f */
[----:B------:R-:W-:Y:S01]  /*f710*/  USHF.R.S32.HI UR5, URZ, 0x1f, UR4 ;  /* 0x0000001f3f057899 */ /* 0x000fe20008011404 */
[----:B------:R-:W-:Y:S01]  /*f720*/  ULDC UR47, c[0x0][0xc] ;  /* 0x00000300002f7ab9 */ /* 0x000fe20000000800 */
[----:B------:R-:W-:Y:S02]  /*f730*/  UIADD3 UR40, UR38, -UR40, URZ ;  /* 0x8000002826287290 */ /* 0x000fe4000fffe03f */
[----:B------:R-:W-:Y:S01]  /*f740*/  IMAD.U32 R17, RZ, RZ, UR8 ;  /* 0x00000008ff117e24 */ /* 0x000fe2000f8e00ff */
[----:B------:R-:W-:-:S04]  /*f750*/  ULEA.HI UR5, UR5, UR4, URZ, 0x6 ;  /* 0x0000000405057291 */ /* 0x000fc8000f8f303f */
[----:B------:R-:W-:Y:S01]  /*f760*/  USHF.R.S32.HI UR41, URZ, 0x6, UR5 ;  /* 0x000000063f297899 */ /* 0x000fe20008011405 */
[----:B--2---:R-:W-:Y:S02]  /*f770*/  R2UR UR11, R3 ;  /* 0x00000000030b72ca */ /* 0x004fe400000e0000 */
[----:B------:R-:W-:Y:S02]  /*f780*/  LOP3.LUT R3, R0, 0x38, R5, 0x78, !PT ;  /* 0x0000003800037812 */ /* 0x000fe400078e7805 */
[----:B------:R-:W-:Y:S02]  /*f790*/  LOP3.LUT R0, R37, 0x40, RZ, 0xfc, !PT ;  /* 0x0000004025007812 */ /* 0x000fe400078efcff */
[----:B------:R-:W-:Y:S01]  /*f7a0*/  LOP3.LUT R30, R3, 0x200, R30, 0xf8, !PT ;  /* 0x00000200031e7812 */ /* 0x000fe200078ef81e */
[----:B------:R-:W-:Y:S01]  /*f7b0*/  IMAD.SHL.U32 R3, R5, 0x10, RZ ;  /* 0x0000001005037824 */ /* 0x000fe200078e00ff */
[C---:B------:R-:W-:Y:S02]  /*f7c0*/  ISETP.GE.AND P2, PT, R0.reuse, UR7, PT ;  /* 0x0000000700007c0c */ /* 0x040fe4000bf46270 */
[----:B------:R-:W-:Y:S01]  /*f7d0*/  ISETP.GE.AND P1, PT, R0, UR9, PT ;  /* 0x0000000900007c0c */ /* 0x000fe2000bf26270 */
[----:B------:R-:W-:Y:S01]  /*f7e0*/  IMAD R31, R30, 0x2, R17 ;  /* 0x000000021e1f7824 */ /* 0x000fe200078e0211 */
[----:B------:R-:W-:Y:S01]  /*f7f0*/  ISETP.GE.AND P0, PT, R0, UR7, PT ;  /* 0x0000000700007c0c */ /* 0x000fe2000bf06270 */
[----:B------:R-:W-:Y:S01]  /*f800*/  ULOP3.LUT UR48, UR11, 0x2, URZ, 0xfc, !UPT ;  /* 0x000000020b307892 */ /* 0x000fe2000f8efc3f */
[----:B------:R-:W-:-:S07]  /*f810*/  LOP3.LUT R0, R37, 0x80, RZ, 0xfc, !PT ;  /* 0x0000008025007812 */ /* 0x000fce00078efcff */
[----:B------:R-:W-:Y:S02]  /*f820*/  @P2 LOP3.LUT R16, R16, 0x8, RZ, 0xfc, !PT ;  /* 0x0000000810102812 */ /* 0x000fe400078efcff */
[----:B------:R-:W-:Y:S02]  /*f830*/  ISETP.GE.AND P2, PT, R0, UR7, PT ;  /* 0x0000000700007c0c */ /* 0x000fe4000bf46270 */
[----:B------:R-:W-:-:S04]  /*f840*/  LOP3.LUT R16, R16, 0xffffdfff, RZ, 0xc0, !PT ;  /* 0xffffdfff10107812 */ /* 0x000fc800078ec0ff */
[----:B------:R-:W-:Y:S02]  /*f850*/  @P1 LOP3.LUT R16, R16, 0x2000, RZ, 0xfc, !PT ;  /* 0x0000200010101812 */ /* 0x000fe400078efcff */
[----:B------:R-:W-:Y:S02]  /*f860*/  ISETP.GE.AND P1, PT, R0, UR9, PT ;  /* 0x0000000900007c0c */ /* 0x000fe4000bf26270 */
[----:B------:R-:W-:-:S04]  /*f870*/  LOP3.LUT R16, R16, 0xffffff7f, RZ, 0xc0, !PT ;  /* 0xffffff7f10107812 */ /* 0x000fc800078ec0ff */
[----:B------:R-:W-:Y:S02]  /*f880*/  @P0 LOP3.LUT R16, R16, 0x80, RZ, 0xfc, !PT ;  /* 0x0000008010100812 */ /* 0x000fe400078efcff */
[----:B------:R-:W-:Y:S02]  /*f890*/  ISETP.GE.AND P0, PT, R0, UR7, PT ;  /* 0x0000000700007c0c */ /* 0x000fe4000bf06270 */
[----:B------:R-:W-:Y:S02]  /*f8a0*/  LOP3.LUT R16, R16, 0xfffffffb, RZ, 0xc0, !PT ;  /* 0xfffffffb10107812 */ /* 0x000fe400078ec0ff */
[----:B------:R-:W-:Y:S02]  /*f8b0*/  LOP3.LUT R0, R36, 0x70, R3, 0xf8, !PT ;  /* 0x0000007024007812 */ /* 0x000fe400078ef803 */
[----:B------:R-:W-:Y:S02]  /*f8c0*/  @P2 LOP3.LUT R16, R16, 0x4, RZ, 0xfc, !PT ;  /* 0x0000000410102812 */ /* 0x000fe400078efcff */
[----:B------:R-:W-:-:S02]  /*f8d0*/  LOP3.LUT R0, R37, 0xc0, RZ, 0xfc, !PT ;  /* 0x000000c025007812 */ /* 0x000fc400078efcff */
[----:B------:R-:W-:Y:S02]  /*f8e0*/  LOP3.LUT R16, R16, 0xffffefff, RZ, 0xc0, !PT ;  /* 0xffffefff10107812 */ /* 0x000fe400078ec0ff */
[----:B------:R-:W-:Y:S02]  /*f8f0*/  ISETP.GE.AND P2, PT, R37, UR7, PT ;  /* 0x0000000725007c0c */ /* 0x000fe4000bf46270 */
[----:B------:R-:W-:Y:S02]  /*f900*/  @P1 LOP3.LUT R16, R16, 0x1000, RZ, 0xfc, !PT ;  /* 0x0000100010101812 */ /* 0x000fe400078efcff */
[----:B------:R-:W-:Y:S02]  /*f910*/  ISETP.GE.AND P1, PT, R0, UR9, PT ;  /* 0x0000000900007c0c */ /* 0x000fe4000bf26270 */
[----:B------:R-:W-:-:S04]  /*f920*/  LOP3.LUT R16, R16, 0xffffffbf, RZ, 0xc0, !PT ;  /* 0xffffffbf10107812 */ /* 0x000fc800078ec0ff */
[----:B------:R-:W-:Y:S02]  /*f930*/  @P0 LOP3.LUT R16, R16, 0x40, RZ, 0xfc, !PT ;  /* 0x0000004010100812 */ /* 0x000fe400078efcff */
[----:B------:R-:W-:Y:S02]  /*f940*/  ISETP.GE.AND P0, PT, R0, UR7, PT ;  /* 0x0000000700007c0c */ /* 0x000fe4000bf06270 */
[----:B------:R-:W-:-:S11]  /*f950*/  LOP3.LUT R16, R16, 0xfffffffd, RZ, 0xc0, !PT ;  /* 0xfffffffd10107812 */ /* 0x000fd600078ec0ff */
        /* <DEDUP_REMOVED lines=13> */
[----:B-1----:R-:W-:-:S07]  /*fa30*/  @P0 LOP3.LUT R16, R16, 0x4000, RZ, 0xfc, !PT ;  /* 0x0000400010100812 */ /* 0x002fce00078efcff */
.L_x_1144:
[----:B------:R-:W-:Y:S01]  /*fa40*/  ULDC UR7, c[0x0][0xc60] ;  /* 0x0003180000077ab9 */ /* 0x000fe20000000800 */
[C---:B------:R-:W-:Y:S01]  /*fa50*/  R2UR UR42, R34.reuse ;  /* 0x00000000222a72ca */ /* 0x040fe200000e0000 */
[----:B------:R-:W-:Y:S01]  /*fa60*/  UISETP.NE.AND UP0, UPT, UR7, 0x1, UPT ;  /* 0x000000010700788c */ /* 0x000fe2000bf05270 */
[----:B------:R-:W-:-:S10]  /*fa70*/  R2UR UR6, R34 ;  /* 0x00000000220672ca */ /* 0x000fd400000e0000 */
        /* <DEDUP_REMOVED lines=9> */
[----:B0----5:R-:W-:Y:S05]  /*fb10*/  @P0 BRA `(.L_x_1090) ;  /* 0x0000000000200947 */ /* 0x021fea0003800000 */
        /* <DEDUP_REMOVED lines=8> */
.L_x_1090:
[----:B------:R-:W-:Y:S01]  /*fba0*/  ULDC UR8, c[0x0][0xc54] ;  /* 0x0003150000087ab9 */ /* 0x000fe20000000800 */
[----:B------:R-:W-:Y:S01]  /*fbb0*/  UMOV UR6, UR7 ;  /* 0x0000000700067c82 */ /* 0x000fe20008000000 */
[----:B------:R-:W-:-:S11]  /*fbc0*/  UISETP.NE.AND UP0, UPT, UR8, 0x1, UPT ;  /* 0x000000010800788c */ /* 0x000fd6000bf05270 */
[----:B------:R-:W-:Y:S02]  /*fbd0*/  @UP0 ULDC.64 UR10, c[0x0][0xc58] ;  /* 0x00031600000a0ab9 */ /* 0x000fe40000000a00 */
[----:B------:R-:W-:-:S04]  /*fbe0*/  UIMAD.WIDE.U32 UR4, UR7, UR10, URZ ;  /* 0x0000000a070472a5 */ /* 0x000fc8000f8e003f */
[----:B------:R-:W-:-:S04]  /*fbf0*/  @UP0 USHF.R.U32.HI UR6, URZ, UR11, UR5 ;  /* 0x0000000b3f060299 */ /* 0x000fc80008011605 */
[----:B------:R-:W-:-:S12]  /*fc00*/  UIMAD UR4, UR6, UR8, URZ ;  /* 0x00000008060472a4 */ /* 0x000fd8000f8e023f */
.L_x_1091:
[----:B------:R-:W-:Y:S01]  /*fc10*/  ULDC UR5, c[0x0][0xc48] ;  /* 0x0003120000057ab9 */ /* 0x000fe20000000800 */
[----:B------:R-:W-:Y:S01]  /*fc20*/  ULDC.64 UR8, c[0x0][0xa28] ;  /* 0x00028a0000087ab9 */ /* 0x000fe20000000a00 */
[----:B------:R-:W-:Y:S01]  /*fc30*/  UISETP.NE.AND UP1, UPT, UR5, 0x1, UPT ;  /* 0x000000010500788c */ /* 0x000fe2000bf25270 */
[----:B------:R-:W-:Y:S01]  /*fc40*/  IMAD.MOV.U32 R32, RZ, RZ, RZ ;  /* 0x000000ffff207224 */ /* 0x000fe200078e00ff */
[----:B------:R-:W-:Y:S02]  /*fc50*/  UIADD3 UR4, UR7, -UR4, URZ ;  /* 0x8000000407047290 */ /* 0x000fe4000fffe03f */
[----:B------:R-:W-:Y:S01]  /*fc60*/  UISETP.NE.U32.AND UP0, UPT, UR8, URZ, UPT ;  /* 0x0000003f0800728c */ /* 0x000fe2000bf05070 */
[----:B------:R-:W-:Y:S02]  /*fc70*/  ULDC UR5, c[0x0][0xc54] ;  /* 0x0003150000057ab9 */ /* 0x000fe40000000800 */
[----:B------:R-:W-:Y:S02]  /*fc80*/  UIMAD UR42, UR42, UR5, UR4 ;  /* 0x000000052a2a72a4 */ /* 0x000fe4000f8e0204 */
[----:B------:R-:W-:-:S02]  /*fc90*/  UISETP.NE.AND.EX UP0, UPT, UR9, URZ, UPT, UP0 ;  /* 0x0000003f0900728c */ /* 0x000fc4000bf05300 */
[----:B------:R-:W-:Y:S01]  /*fca0*/  @UP1 ULDC UR4, c[0x0][0xc4c] ;  /* 0x0003130000041ab9 */ /* 0x000fe20000000800 */
[----:B------:R-:W-:Y:S01]  /*fcb0*/  @UP1 ULDC UR7, c[0x0][0xc50] ;  /* 0x0003140000071ab9 */ /* 0x000fe20000000800 */
[----:B------:R-:W-:Y:S02]  /*fcc0*/  UIMAD.WIDE.U32 UR4, UR42, UR4, URZ ;  /* 0x000000042a0472a5 */ /* 0x000fe4000f8e003f */
[----:B------:R-:W-:Y:S01]  /*fcd0*/  UMOV UR43, UR42 ;  /* 0x0000002a002b7c82 */ /* 0x000fe20008000000 */
[----:B------:R-:W-:Y:S01]  /*fce0*/  ULOP3.LUT UR6, UR6, 0x1ffffff, URZ, 0x3c, !UPT ;  /* 0x01ffffff06067892 */ /* 0x000fe2000f8e3c3f */
[----:B------:R-:W-:Y:S01]  /*fcf0*/  PLOP3.LUT P0, PT, PT, PT, UP0, 0x80, 0x0 ;  /* 0x000000000000781c */ /* 0x000fe20003f0f008 */
[----:B------:R-:W-:-:S03]  /*fd00*/  @UP1 USHF.R.U32.HI UR43, URZ, UR7, UR5 ;  /* 0x000000073f2b1299 */ /* 0x000fc60008011605 */
[----:B------:R-:W-:Y:S02]  /*fd10*/  @UP0 ULDC.64 UR4, c[0x0][0xa28] ;  /* 0x00028a0000040ab9 */ /* 0x000fe40000000a00 */
[----:B------:R-:W-:-:S06]  /*fd20*/  @UP0 UIMAD.WIDE UR4, UR43, 0x4, UR4 ;  /* 0x000000042b0408a5 */ /* 0x000fcc000f8e0204 */
[----:B------:R-:W-:Y:S01]  /*fd30*/  IMAD.U32 R3, RZ, RZ, UR5 ;  /* 0x00000005ff037e24 */ /* 0x000fe2000f8e00ff */
[----:B------:R-:W-:Y:S01]  /*fd40*/  ULDC UR5, c[0x0][0x448] ;  /* 0x0001120000057ab9 */ /* 0x000fe20000000800 */
[----:B------:R-:W-:Y:S01]  /*fd50*/  IMAD.U32 R2, RZ, RZ, UR4 ;  /* 0x00000004ff027e24 */ /* 0x000fe2000f8e00ff */
[----:B------:R-:W-:Y:S01]  /*fd60*/  ULDC UR4, c[0x0][0xc3c] ;  /* 0x00030f0000047ab9 */ /* 0x000fe20000000800 */
[----:B------:R-:W-:Y:S02]  /*fd70*/  UISETP.NE.AND UP2, UPT, UR5, 0x1, UPT ;  /* 0x000000010500788c */ /* 0x000fe4000bf45270 */
[----:B------:R-:W-:Y:S01]  /*fd80*/  UIADD3 UR6, UR6, UR4, URZ ;  /* 0x0000000406067290 */ /* 0x000fe2000fffe03f */
[----:B------:R0:W5:Y:S01]  /*fd90*/  @P0 LDG.E R32, desc[UR36][R2.64] ;  /* 0x0000002402200981 */ /* 0x000162000c1e1900 */
[----:B------:R-:W-:Y:S02]  /*fda0*/  UP2UR UR50, UPR, URZ, 0x4 ;  /* 0x000000043f327883 */ /* 0x000fe40008000000 */
[----:B------:R-:W-:-:S04]  /*fdb0*/  USHF.L.U32 UR44, UR6, 0x7, URZ ;  /* 0x00000007062c7899 */ /* 0x000fc8000800063f */
[----:B------:R-:W-:Y:S01]  /*fdc0*/  UIADD3 UR6, UR44, 0x7f, URZ ;  /* 0x0000007f2c067890 */ /* 0x000fe2000fffe03f */
[----:B------:R-:W-:Y:S01]  /*fdd0*/  @UP2 ULDC UR4, c[0x0][0x44c] ;  /* 0x0001130000042ab9 */ /* 0x000fe20000000800 */
[----:B------:R-:W-:Y:S02]  /*fde0*/  @UP2 ULDC UR7, c[0x0][0x450] ;  /* 0x0001140000072ab9 */ /* 0x000fe40000000800 */
[----:B------:R-:W-:-:S04]  /*fdf0*/  UIMAD.WIDE.U32 UR4, UR6, UR4, URZ ;  /* 0x00000004060472a5 */ /* 0x000fc8000f8e003f */
[----:B------:R-:W-:-:S03]  /*fe00*/  @UP2 USHF.R.U32.HI UR6, URZ, UR7, UR5 ;  /* 0x000000073f062299 */ /* 0x000fc60008011605 */
[----:B------:R-:W-:Y:S01]  /*fe10*/  ULDC.64 UR4, c[0x0][0x9e0] ;  /* 0x0002780000047ab9 */ /* 0x000fe20000000a00 */
[----:B------:R-:W-:Y:S02]  /*fe20*/  UIADD3 UR6, UR49, UR6, URZ ;  /* 0x0000000631067290 */ /* 0x000fe4000fffe03f */
[----:B------:R-:W-:Y:S02]  /*fe30*/  UISETP.GE.AND UP0, UPT, UR5, 0x1, UPT ;  /* 0x000000010500788c */ /* 0x000fe4000bf06270 */
[----:B------:R-:W-:-:S04]  /*fe40*/  UIADD3 UR4, UR6, UR4, URZ ;  /* 0x0000000406047290 */ /* 0x000fc8000fffe03f */
[----:B------:R-:W-:-:S13]  /*fe50*/  PLOP3.LUT P0, PT, PT, PT, UP0, 0x40, 0x0 ;  /* 0x000000000000781c */ /* 0x000fda0003f0e808 */
[----:B0-----:R-:W-:Y:S05]  /*fe60*/  @P0 BRA `(.L_x_1092) ;  /* 0x0000000000440947 */ /* 0x001fea0003800000 */
        /* <DEDUP_REMOVED lines=10> */
.L_x_1093:
[----:B------:R-:W-:-:S11]  /*ff10*/  UISETP.NE.AND UP1, UPT, UR5, 0x1, UPT ;  /* 0x000000010500788c */ /* 0x000fd6000bf25270 */
[----:B------:R-:W-:Y:S02]  /*ff20*/  @UP1 ULDC.64 UR10, c[0x0][0x9e8] ;  /* 0x00027a00000a1ab9 */ /* 0x000fe40000000a00 */
[----:B------:R-:W-:-:S04]  /*ff30*/  UIMAD.WIDE.U32 UR6, UR8, UR10, URZ ;  /* 0x0000000a080672a5 */ /* 0x000fc8000f8e003f */
[----:B------:R-:W-:-:S12]  /*ff40*/  @UP1 USHF.R.U32.HI UR8, URZ, UR11, UR7 ;  /* 0x0000000b3f081299 */ /* 0x000fd80008011607 */
.L_x_1094:
[----:B------:R-:W-:-:S04]  /*ff50*/  UIMAD UR8, UR8, UR5, UR5 ;  /* 0x00000005080872a4 */ /* 0x000fc8000f8e0205 */
[----:B------:R-:W-:-:S04]  /*ff60*/  UISETP.LT.AND UP1, UPT, UR4, UR8, UPT ;  /* 0x000000080400728c */ /* 0x000fc8000bf21270 */
[----:B------:R-:W-:-:S12]  /*ff70*/  USEL UR4, UR4, UR8, UP1 ;  /* 0x0000000804047287 */ /* 0x000fd80008800000 */
.L_x_1092:
[----:B------:R-:W-:Y:S01]  /*ff80*/  UISETP.NE.AND UP1, UPT, UR50, URZ, UPT ;  /* 0x0000003f3200728c */ /* 0x000fe2000bf25270 */
[----:B------:R-:W-:Y:S01]  /*ff90*/  PLOP3.LUT P0, PT, PT, PT, UP0, 0x40, 0x0 ;  /* 0x000000000000781c */ /* 0x000fe20003f0e808 */
[----:B------:R-:W-:-:S04]  /*ffa0*/  UIADD3 UR4, UR4, 0x3f, URZ ;  /* 0x0000003f04047890 */ /* 0x000fc8000fffe03f */
[----:B------:R-:W-:-:S04]  /*ffb0*/  USHF.R.S32.HI UR8, URZ, 0x1f, UR4 ;  /* 0x0000001f3f087899 */ /* 0x000fc80008011404 */
[----:B------:R-:W-:Y:S01]  /*ffc0*/  ULEA.HI UR8, UR8, UR4, URZ, 0x6 ;  /* 0x0000000408087291 */ /* 0x000fe2000f8f303f */
[----:B------:R-:W-:Y:S01]  /*ffd0*/  @UP1 ULDC UR6, c[0x0][0x44c] ;  /* 0x0001130000061ab9 */ /* 0x000fe20000000800 */
[----:B------:R-:W-:Y:S01]  /*ffe0*/  @UP1 ULDC UR9, c[0x0][0x450] ;  /* 0x0001140000091ab9 */ /* 0x000fe20000000800 */
[----:B------:R-:W-:Y:S02]  /*fff0*/  UIMAD.WIDE.U32 UR6, UR44, UR6, URZ ;  /* 0x000000062c0672a5 */ /* 0x000fe4000f8e003f */
[----:B------:R-:W-:Y:S01]  /*10000*/  UMOV UR4, UR44 ;  /* 0x0000002c00047c82 */ /* 0x000fe20008000000 */
[----:B------:R-:W-:Y:S02]  /*10010*/  USHF.R.S32.HI UR8, URZ, 0x6, UR8 ;  /* 0x000000063f087899 */ /* 0x000fe40008011408 */
[----:B------:R-:W-:Y:S02]  /*10020*/  @UP1 USHF.R.U32.HI UR4, URZ, UR9, UR7 ;  /* 0x000000093f041299 */ /* 0x000fe40008011607 */
[----:B------:R-:W-:-:S02]  /*10030*/  UISETP.LT.AND UP1, UPT, UR41, UR8, UPT ;  /* 0x000000082900728c */ /* 0x000fc4000bf21270 */
[----:B------:R-:W-:Y:S01]  /*10040*/  UIADD3 UR4, UR40, UR4, URZ ;  /* 0x0000000428047290 */ /* 0x000fe2000fffe03f */
[----:B------:R-:W-:Y:S01]  /*10050*/  ULDC UR6, c[0x0][0x9dc] ;  /* 0x0002770000067ab9 */ /* 0x000fe20000000800 */
[----:B------:R-:W-:Y:S02]  /*10060*/  USEL UR45, UR41, UR8, UP1 ;  /* 0x00000008292d7287 */ /* 0x000fe40008800000 */
[----:B------:R-:W-:Y:S01]  /*10070*/  UIADD3 UR8, UR4, -UR6, URZ ;  /* 0x8000000604087290 */ /* 0x000fe2000fffe03f */
[----:B------:R-:W-:Y:S11]  /*10080*/  @P0 BRA `(.L_x_1095) ;  /* 0x0000000000440947 */ /* 0x000ff60003800000 */
        /* <DEDUP_REMOVED lines=10> */
.L_x_1096:
[----:B------:R-:W-:-:S11]  /*10130*/  UISETP.NE.AND UP0, UPT, UR5, 0x1, UPT ;  /* 0x000000010500788c */ /* 0x000fd6000bf05270 */
[----:B------:R-:W-:Y:S02]  /*10140*/  @UP0 ULDC.64 UR10, c[0x0][0x9e8] ;  /* 0x00027a00000a0ab9 */ /* 0x000fe40000000a00 */
[----:B------:R-:W-:-:S04]  /*10150*/  UIMAD.WIDE.U32 UR6, UR4, UR10, URZ ;  /* 0x0000000a040672a5 */ /* 0x000fc8000f8e003f */
[----:B------:R-:W-:-:S12]  /*10160*/  @UP0 USHF.R.U32.HI UR4, URZ, UR11, UR7 ;  /* 0x0000000b3f040299 */ /* 0x000fd80008011607 */
.L_x_1097:
[----:B------:R-:W-:-:S04]  /*10170*/  UIMAD UR4, UR4, UR5, URZ ;  /* 0x00000005040472a4 */ /* 0x000fc8000f8e023f */
[----:B------:R-:W-:-:S04]  /*10180*/  UISETP.LT.AND UP0, UPT, UR8, UR4, UPT ;  /* 0x000000040800728c */ /* 0x000fc8000bf01270 */
[----:B------:R-:W-:-:S12]  /*10190*/  USEL UR8, UR8, UR4, !UP0 ;  /* 0x0000000408087287 */ /* 0x000fd8000c000000 */
.L_x_1095:
[----:B------:R-:W-:Y:S01]  /*101a0*/  USHF.R.S32.HI UR4, URZ, 0x1f, UR8 ;  /* 0x0000001f3f047899 */ /* 0x000fe20008011408 */
[----:B------:R-:W-:Y:S03]  /*101b0*/  BSSY B7, `(.L_x_1098) ;  /* 0x000031a000077945 */ /* 0x000fe60003800000 */
[----:B------:R-:W-:-:S04]  /*101c0*/  ULEA.HI UR4, UR4, UR8, URZ, 0x6 ;  /* 0x0000000804047291 */ /* 0x000fc8000f8f303f */
[----:B------:R-:W-:-:S04]  /*101d0*/  USHF.R.S32.HI UR4, URZ, 0x6, UR4 ;  /* 0x000000063f047899 */ /* 0x000fc80008011404 */
[----:B------:R-:W-:-:S04]  /*101e0*/  UISETP.LT.AND UP0, UPT, URZ, UR4, UPT ;  /* 0x000000043f00728c */ /* 0x000fc8000bf01270 */
[----:B------:R-:W-:-:S04]  /*101f0*/  USEL UR46, URZ, UR4, !UP0 ;  /* 0x000000043f2e7287 */ /* 0x000fc8000c000000 */
[----:B------:R-:W-:-:S06]  /*10200*/  UISETP.GT.AND UP0, UPT, UR45, UR46, UPT ;  /* 0x0000002e2d00728c */ /* 0x000fcc000bf04270 */
[----:B------:R-:W-:-:S13]  /*10210*/  PLOP3.LUT P0, PT, PT, PT, UP0, 0x80, 0x0 ;  /* 0x000000000000781c */ /* 0x000fda0003f0f008 */
[----:B------:R-:W-:Y:S05]  /*10220*/  @P0 BRA `(.L_x_1099) ;  /* 0x0000000000440947 */ /* 0x000fea0003800000 */
[----:B------:R-:W0:Y:S02]  /*10230*/  S2R R0, SR_TID.X ;  /* 0x0000000000007919 */ /* 0x000e240000002100 */
[----:B0-----:R-:W-:-:S04]  /*10240*/  LOP3.LUT R0, R0, 0x7f, RZ, 0xc0, !PT ;  /* 0x0000007f00007812 */ /* 0x001fc800078ec0ff */
[----:B------:R-:W-:-:S13]  /*10250*/  ISETP.NE.AND P2, PT, R0, RZ, PT ;  /* 0x000000ff0000720c */ /* 0x000fda0003f45270 */
[----:B------:R-:W-:Y:S05]  /*10260*/  @P2 BRA `(.L_x_1100) ;  /* 0x0000003000382947 */ /* 0x000fea0003800000 */
[----:B------:R-:W0:Y:S01]  /*10270*/  S2R R7, SR_LANEID ;  /* 0x0000000000077919 */ /* 0x000e220000000000 */
[----:B------:R-:W-:Y:S01]  /*10280*/  VOTEU.ANY UR4, UPT, PT ;  /* 0x0000000000047886 */ /* 0x000fe200038e0100 */
[----:B------:R-:W1:Y:S01]  /*10290*/  LDC.64 R2, c[0x0][0xc80] ;  /* 0x00032000ff027b82 */ /* 0x000e620000000a00 */
[----:B------:R-:W0:Y:S08]  /*102a0*/  FLO.U32 R0, UR4 ;  /* 0x0000000400007d00 */ /* 0x000e3000080e0000 */
[----:B------:R-:W1:Y:S01]  /*102b0*/  POPC R5, UR4 ;  /* 0x0000000400057d09 */ /* 0x000e620008000000 */
[----:B0-----:R-:W-:-:S13]  /*102c0*/  ISETP.EQ.U32.AND P0, PT, R0, R7, PT ;  /* 0x000000070000720c */ /* 0x001fda0003f02070 */
[----:B-1----:R-:W2:Y:S01]  /*102d0*/  @P0 ATOMG.E.ADD.STRONG.GPU PT, R3, desc[UR36][R2.64], R5 ;  /* 0x00000005020309a8 */ /* 0x002ea200081ee1e4 */
[----:B------:R-:W0:Y:S02]  /*102e0*/  S2R R4, SR_LTMASK ;  /* 0x0000000000047919 */ /* 0x000e240000003900 */
[----:B0-----:R-:W-:-:S04]  /*102f0*/  LOP3.LUT R4, R4, UR4, RZ, 0xc0, !PT ;  /* 0x0000000404047c12 */ /* 0x001fc8000f8ec0ff */
[----:B------:R-:W0:Y:S01]  /*10300*/  POPC R7, R4 ;  /* 0x0000000400077309 */ /* 0x000e220000000000 */
[----:B--2---:R-:W0:Y:S02]  /*10310*/  SHFL.IDX PT, R0, R3, R0, 0x1f ;  /* 0x00001f0003007589 */ /* 0x004e2400000e0000 */
[----:B0-----:R-:W-:Y:S01]  /*10320*/  IADD3 R34, R0, UR47, R7 ;  /* 0x0000002f00227c10 */ /* 0x001fe2000fffe007 */
[----:B------:R-:W-:Y:S06]  /*10330*/  BRA `(.L_x_1100) ;  /* 0x0000003000047947 */ /* 0x000fec0003800000 */
.L_x_1099:
[----:B------:R-:W-:Y:S01]  /*10340*/  VIADD R0, R17, 0x20400 ;  /* 0x0002040011007836 */ /* 0x000fe20000000000 */
[----:B------:R-:W-:Y:S04]  /*10350*/  BSSY B6, `(.L_x_1101) ;  /* 0x0000013000067945 */ /* 0x000fe80003800000 */
[----:B------:R-:W-:-:S13]  /*10360*/  LOP3.LUT P0, RZ, R0, 0x3ff, RZ, 0xc0, !PT ;  /* 0x000003ff00ff7812 */ /* 0x000fda000780c0ff */
[----:B------:R-:W-:Y:S05]  /*10370*/  @!P0 BRA `(.L_x_1102) ;  /* 0x0000000000408947 */ /* 0x000fea0003800000 */
[----:B------:R-:W-:Y:S01]  /*10380*/  MOV R2, 0x0 ;  /* 0x0000000000027802 */ /* 0x000fe20000000f00 */
[----:B------:R-:W-:Y:S01]  /*10390*/  ULDC.64 UR4, c[0x4][0x138] ;  /* 0x01004e0000047ab9 */ /* 0x000fe20000000a00 */
[----:B------:R-:W-:Y:S01]  /*103a0*/  ULDC.64 UR6, c[0x4][0x140] ;  /* 0x0100500000067ab9 */ /* 0x000fe20000000a00 */
[----:B------:R-:W-:Y:S02]  /*103b0*/  IMAD.U32 R4, RZ, RZ, UR4 ;  /* 0x00000004ff047e24 */ /* 0x000fe4000f8e00ff */
[----:B------:R-:W-:Y:S01]  /*103c0*/  IMAD.U32 R5, RZ, RZ, UR5 ;  /* 0x00000005ff057e24 */ /* 0x000fe2000f8e00ff */
[----:B------:R-:W0:Y:S01]  /*103d0*/  LDC.64 R2, c[0x4][R2] ;  /* 0x0100000002027b82 */ /* 0x000e220000000a00 */
[----:B------:R-:W-:Y:S01]  /*103e0*/  ULDC.64 UR4, c[0x4][0xc0] ;  /* 0x0100300000047ab9 */ /* 0x000fe20000000a00 */
[----:B------:R-:W-:Y:S01]  /*103f0*/  IMAD.U32 R6, RZ, RZ, UR6 ;  /* 0x00000006ff067e24 */ /* 0x000fe2000f8e00ff */
[----:B------:R-:W-:Y:S01]  /*10400*/  MOV R10, UR4 ;  /* 0x00000004000a7c02 */ /* 0x000fe20008000f00 */
[----:B------:R-:W-:-:S02]  /*10410*/  IMAD.U32 R7, RZ, RZ, UR7 ;  /* 0x00000007ff077e24 */ /* 0x000fc4000f8e00ff */
[----:B------:R-:W-:Y:S02]  /*10420*/  IMAD.U32 R11, RZ, RZ, UR5 ;  /* 0x00000005ff0b7e24 */ /* 0x000fe4000f8e00ff */
[----:B------:R-:W-:Y:S02]  /*10430*/  IMAD.MOV.U32 R8, RZ, RZ, 0x70 ;  /* 0x00000070ff087424 */ /* 0x000fe400078e00ff */
[----:B------:R-:W-:Y:S02]  /*10440*/  IMAD.MOV.U32 R12, RZ, RZ, 0x1 ;  /* 0x00000001ff0c7424 */ /* 0x000fe400078e00ff */
[----:B------:R-:W-:-:S07]  /*10450*/  IMAD.MOV.U32 R13, RZ, RZ, RZ ;  /* 0x000000ffff0d7224 */ /* 0x000fce00078e00ff */
[----:B------:R-:W-:-:S07]  /*10460*/  LEPC R20, `(.L_x_1102) ;  /* 0x000000001014794e */ /* 0x000fce0000000000 */
[----:B0----5:R-:W-:Y:S05]  /*10470*/  CALL.ABS.NOINC R2 ;  /* 0x0000000002007343 */ /* 0x021fea0003c00000 */
.L_x_1102:
[----:B------:R-:W-:Y:S05]  /*10480*/  BSYNC B6 ;  /* 0x0000000000067941 */ /* 0x000fea0003800000 */
.L_x_1101:
        /* <DEDUP_REMOVED lines=19> */
[----:B-1---5:R-:W-:Y:S05]  /*105c0*/  CALL.ABS.NOINC R2 ;  /* 0x0000000002007343 */ /* 0x022fea0003c00000 */
.L_x_1105:
[----:B------:R0:W1:Y:S01]  /*105d0*/  LDC.64 R2, c[0x4][R18] ;  /* 0x0100000012027b82 */ /* 0x0000620000000a00 */
[----:B------:R-:W-:Y:S01]  /*105e0*/  ULDC.64 UR4, c[0x4][0x138] ;  /* 0x01004e0000047ab9 */ /* 0x000fe20000000a00 */
[----:B------:R-:W-:Y:S01]  /*105f0*/  ULDC.64 UR6, c[0x4][0x140] ;  /* 0x0100500000067ab9 */ /* 0x000fe20000000a00 */
[----:B------:R-:W-:Y:S02]  /*10600*/  IMAD.U32 R4, RZ, RZ, UR4 ;  /* 0x00000004ff047e24 */ /* 0x000fe4000f8e00ff */
        /* <DEDUP_REMOVED lines=11> */
.L_x_1104:
[----:B------:R-:W-:Y:S05]  /*106c0*/  BSYNC B6 ;  /* 0x0000000000067941 */ /* 0x000fea0003800000 */
.L_x_1103:
[----:B------:R-:W-:Y:S01]  /*106d0*/  ULDC.64 UR4, c[0x0][0x9f8] ;  /* 0x00027e0000047ab9 */ /* 0x000fe20000000a00 */
[----:B------:R-:W-:Y:S01]  /*106e0*/  IMAD.U32 R29, RZ, RZ, UR43 ;  /* 0x0000002bff1d7e24 */ /* 0x000fe2000f8e00ff */
[----:B------:R-:W-:Y:S01]  /*106f0*/  UISETP.NE.U32.AND UP0, UPT, UR4, URZ, UPT ;  /* 0x0000003f0400728c */ /* 0x000fe2000bf05070 */
[----:B------:R-:W0:Y:S03]  /*10700*/  LDC R10, c[0x0][0x430] ;  /* 0x00010c00ff0a7b82 */ /* 0x000e260000000800 */
[----:B------:R-:W-:-:S06]  /*10710*/  UISETP.NE.AND.EX UP0, UPT, UR5, URZ, UPT, UP0 ;  /* 0x0000003f0500728c */ /* 0x000fcc000bf05300 */
[----:B------:R-:W-:-:S05]  /*10720*/  PLOP3.LUT P0, PT, PT, PT, UP0, 0x80, 0x0 ;  /* 0x000000000000781c */ /* 0x000fca0003f0f008 */
[----:B------:R-:W-:Y:S02]  /*10730*/  @UP0 ULDC.64 UR4, c[0x0][0x9f8] ;  /* 0x00027e0000040ab9 */ /* 0x000fe40000000a00 */
[----:B------:R-:W-:-:S06]  /*10740*/  @UP0 UIMAD.WIDE UR4, UR43, 0x4, UR4 ;  /* 0x000000042b0408a5 */ /* 0x000fcc000f8e0204 */
[----:B------:R-:W-:Y:S01]  /*10750*/  IMAD.U32 R2, RZ, RZ, UR4 ;  /* 0x00000004ff027e24 */ /* 0x000fe2000f8e00ff */
[----:B------:R-:W1:Y:S01]  /*10760*/  S2R R18, SR_TID.X ;  /* 0x0000000000127919 */ /* 0x000e620000002100 */
[----:B------:R-:W-:Y:S01]  /*10770*/  IMAD.U32 R3, RZ, RZ, UR5 ;  /* 0x00000005ff037e24 */ /* 0x000fe2000f8e00ff */
[----:B------:R-:W-:-:S04]  /*10780*/  ULDC UR4, c[0x0][0xc48] ;  /* 0x0003120000047ab9 */ /* 0x000fc80000000800 */
[----:B------:R2:W5:Y:S01]  /*10790*/  @P0 LDG.E R29, desc[UR36][R2.64] ;  /* 0x00000024021d0981 */ /* 0x000562000c1e1900 */
[----:B------:R-:W-:Y:S01]  /*107a0*/  IMAD.U32 R0, RZ, RZ, UR45 ;  /* 0x0000002dff007e24 */ /* 0x000fe2000f8e00ff */
[----:B------:R-:W-:Y:S01]  /*107b0*/  UMOV UR5, 0xffffffff ;  /* 0xffffffff00057882 */ /* 0x000fe20000000000 */
[----:B------:R-:W-:Y:S02]  /*107c0*/  IMAD.U32 R22, RZ, RZ, UR4 ;  /* 0x00000004ff167e24 */ /* 0x000fe4000f8e00ff */
[----:B------:R-:W-:Y:S02]  /*107d0*/  VIADD R0, R0, 0xffffffff ;  /* 0xffffffff00007836 */ /* 0x000fe40000000000 */
[----:B-1----:R-:W-:-:S05]  /*107e0*/  IMAD.SHL.U32 R18, R18, 0x10, RZ ;  /* 0x0000001012127824 */ /* 0x002fca00078e00ff */
[----:B------:R-:W-:-:S05]  /*107f0*/  LOP3.LUT R18, R36, 0x70, R18, 0xf8, !PT ;  /* 0x0000007024127812 */ /* 0x000fca00078ef812 */
[----:B------:R-:W-:Y:S01]  /*10800*/  IMAD R7, R0, 0x40, R18 ;  /* 0x0000004000077824 */ /* 0x000fe200078e0212 */
[----:B0-2---:R-:W-:Y:S06]  /*10810*/  BRA.DIV UR5, `(.L_x_1106) ;  /* 0x0000003205f87947 */ /* 0x005fec000b800000 */
.L_x_1160:
[----:B------:R-:W-:Y:S01]  /*10820*/  ISETP.NE.AND P1, PT, R10, 0x1, PT ;  /* 0x000000010a00780c */ /* 0x000fe20003f25270 */
[C---:B-----5:R-:W-:Y:S01]  /*10830*/  IMAD.IADD R8, R7.reuse, 0x1, R32 ;  /* 0x0000000107087824 */ /* 0x060fe200078e0220 */
[----:B------:R-:W-:Y:S02]  /*10840*/  ISETP.GE.AND P0, PT, R7, UR38, PT ;  /* 0x0000002607007c0c */ /* 0x000fe4000bf06270 */
[----:B------:R-:W-:Y:S01]  /*10850*/  SHF.R.S32.HI R33, RZ, 0x1f, R29 ;  /* 0x0000001fff217819 */ /* 0x000fe2000001141d */
[----:B------:R-:W-:Y:S01]  /*10860*/  IMAD.MOV.U32 R9, RZ, RZ, R8 ;  /* 0x000000ffff097224 */ /* 0x000fe200078e0008 */
[----:B------:R-:W-:Y:S02]  /*10870*/  ISETP.GT.U32.OR P0, PT, R18, 0x3f, P0 ;  /* 0x0000003f1200780c */ /* 0x000fe40000704470 */
[----:B------:R-:W-:-:S05]  /*10880*/  LOP3.LUT R16, R16, 0xfffffbff, RZ, 0xc0, !PT ;  /* 0xfffffbff10107812 */ /* 0x000fca00078ec0ff */
[----:B------:R-:W0:Y:S01]  /*10890*/  @P1 LDC R3, c[0x0][0x434] ;  /* 0x00010d00ff031b82 */ /* 0x000e220000000800 */
[----:B------:R-:W-:-:S07]  /*108a0*/  @P1 LOP3.LUT R16, R16, 0x400, RZ, 0xfc, !PT ;  /* 0x0000040010101812 */ /* 0x000fce00078efcff */
[----:B------:R-:W1:Y:S08]  /*108b0*/  @P1 LDC R5, c[0x0][0x438] ;  /* 0x00010e00ff051b82 */ /* 0x000e700000000800 */
[----:B------:R-:W2:Y:S01]  /*108c0*/  @!P0 LDC.64 R6, c[0x0][0x428] ;  /* 0x00010a00ff068b82 */ /* 0x000ea20000000a00 */
[----:B0-----:R-:W-:-:S05]  /*108d0*/  @P1 IMAD.HI.U32 R2, R8, R3, RZ ;  /* 0x0000000308021227 */ /* 0x001fca00078e00ff */
[----:B-1----:R-:W-:Y:S02]  /*108e0*/  @P1 SHF.R.U32.HI R9, RZ, R5, R2 ;  /* 0x00000005ff091219 */ /* 0x002fe40000011602 */
[----:B------:R-:W0:Y:S02]  /*108f0*/  @!P0 LDC.64 R4, c[0x0][0x418] ;  /* 0x00010600ff048b82 */ /* 0x000e240000000a00 */
[----:B------:R-:W-:Y:S01]  /*10900*/  @!P0 SHF.R.S32.HI R3, RZ, 0x1f, R9 ;  /* 0x0000001fff038819 */ /* 0x000fe20000011409 */
[----:B--2---:R-:W-:-:S04]  /*10910*/  @!P0 IMAD R2, R33, R6, RZ ;  /* 0x0000000621028224 */ /* 0x004fc800078e02ff */
[----:B------:R-:W-:Y:S02]  /*10920*/  @!P0 IMAD R7, R29, R7, R2 ;  /* 0x000000071d078224 */ /* 0x000fe400078e0202 */
[----:B------:R-:W-:-:S04]  /*10930*/  @!P0 IMAD.MOV.U32 R2, RZ, RZ, R9 ;  /* 0x000000ffff028224 */ /* 0x000fc800078e0009 */
[----:B------:R-:W-:-:S04]  /*10940*/  @!P0 IMAD.WIDE.U32 R2, R29, R6, R2 ;  /* 0x000000061d028225 */ /* 0x000fc800078e0002 */
[----:B------:R-:W-:Y:S02]  /*10950*/  @!P0 IMAD.IADD R3, R3, 0x1, R7 ;  /* 0x0000000103038824 */ /* 0x000fe400078e0207 */
[----:B------:R-:W-:Y:S01]  /*10960*/  IMAD.MOV.U32 R6, RZ, RZ, RZ ;  /* 0x000000ffff067224 */ /* 0x000fe200078e00ff */
[----:B0-----:R-:W-:-:S04]  /*10970*/  @!P0 LEA R4, P1, R2, R4, 0x2 ;  /* 0x0000000402048211 */ /* 0x001fc800078210ff */
[----:B------:R-:W-:Y:S01]  /*10980*/  @!P0 LEA.HI.X R5, R2, R5, R3, 0x2, P1 ;  /* 0x0000000502058211 */ /* 0x000fe200008f1403 */
[----:B------:R-:W-:Y:S01]  /*10990*/  IMAD.U32 R2, RZ, RZ, UR48 ;  /* 0x00000030ff027e24 */ /* 0x000fe2000f8e00ff */
[----:B------:R-:W-:-:S03]  /*109a0*/  LOP3.LUT R16, R16, 0xfffffdff, RZ, 0xc0, !PT ;  /* 0xfffffdff10107812 */ /* 0x000fc600078ec0ff */
[----:B------:R0:W5:Y:S01]  /*109b0*/  @!P0 LDG.E R6, desc[UR36][R4.64] ;  /* 0x0000002404068981 */ /* 0x000162000c1e1900 */
[----:B------:R-:W-:Y:S01]  /*109c0*/  ISETP.NE.AND P2, PT, R2, 0x3, PT ;  /* 0x000000030200780c */ /* 0x000fe20003f45270 */
[----:B------:R-:W-:Y:S01]  /*109d0*/  IMAD.MOV R7, RZ, RZ, -R9 ;  /* 0x000000ffff077224 */ /* 0x000fe200078e0a09 */
[----:B------:R-:W-:Y:S01]  /*109e0*/  ISETP.GT.U32.AND P0, PT, R18, 0x3f, PT ;  /* 0x0000003f1200780c */ /* 0x000fe20003f04070 */
[----:B------:R-:W-:Y:S01]  /*109f0*/  IMAD.MOV.U32 R24, RZ, RZ, R0 ;  /* 0x000000ffff187224 */ /* 0x000fe200078e0000 */
[----:B------:R-:W-:Y:S01]  /*10a00*/  IADD3 R3, RZ, -UR43, RZ ;  /* 0x8000002bff037c10 */ /* 0x000fe2000fffe0ff */
[----:B------:R-:W-:-:S04]  /*10a10*/  IMAD R7, R10, R7, R8 ;  /* 0x000000070a077224 */ /* 0x000fc800078e0208 */
[----:B------:R-:W-:-:S04]  /*10a20*/  IMAD R22, R22, R3, UR42 ;  /* 0x0000002a16167e24 */ /* 0x000fc8000f8e0203 */
[----:B------:R-:W-:Y:S02]  /*10a30*/  @P2 LOP3.LUT R16, R16, 0x200, RZ, 0xfc, !PT ;  /* 0x0000020010102812 */ /* 0x000fe400078efcff */
[----:B------:R-:W-:Y:S02]  /*10a40*/  SHF.R.S32.HI R26, RZ, 0x1f, R22 ;  /* 0x0000001fff1a7819 */ /* 0x000fe40000011416 */
[----:B------:R-:W-:-:S04]  /*10a50*/  LOP3.LUT R16, R16, 0xfffffffe, RZ, 0xc0, !PT ;  /* 0xfffffffe10107812 */ /* 0x000fc800078ec0ff */
[----:B------:R-:W-:Y:S01]  /*10a60*/  @P0 LOP3.LUT R16, R16, 0x1, RZ, 0xfc, !PT ;  /* 0x0000000110100812 */ /* 0x000fe200078efcff */
[----:B0-----:R-:W-:Y:S06]  /*10a70*/  @!P2 BRA `(.L_x_1107) ;  /* 0x000000000004a947 */ /* 0x001fec0003800000 */
[----:B------:R-:W-:Y:S01]  /*10a80*/  BPT.TRAP 0x1 ;  /* 0x000000040000795c */ /* 0x000fe20000300000 */
.L_x_1107:
[----:B------:R-:W-:Y:S01]  /*10a90*/  SHF.R.S32.HI R8, RZ, 0x1f, R7 ;  /* 0x0000001fff087819 */ /* 0x000fe20000011407 */
[----:B------:R-:W-:Y:S01]  /*10aa0*/  ULDC.64 UR4, c[0x0][0x328] ;  /* 0x0000ca0000047ab9 */ /* 0x000fe20000000a00 */
[----:B------:R-:W-:Y:S01]  /*10ab0*/  IMAD R4, R23, 0x8, R17 ;  /* 0x0000000817047824 */ /* 0x000fe200078e0211 */
[----:B------:R-:W-:Y:S02]  /*10ac0*/  BSSY B0, `(.L_x_1108) ;  /* 0x0000016000007945 */ /* 0x000fe40003800000 */
[----:B------:R-:W-:-:S04]  /*10ad0*/  IMAD R2, R8, UR4, RZ ;  /* 0x0000000408027c24 */ /* 0x000fc8000f8e02ff */
[C---:B------:R-:W-:Y:S02]  /*10ae0*/  IMAD R5, R7.reuse, UR5, R2 ;  /* 0x0000000507057c24 */ /* 0x040fe4000f8e0202 */
[----:B------:R-:W-:Y:S01]  /*10af0*/  IMAD.WIDE.U32 R2, R7, UR4, RZ ;  /* 0x0000000407027c25 */ /* 0x000fe2000f8e00ff */
[----:B------:R-:W-:-:S03]  /*10b00*/  ULDC.64 UR4, c[0x0][0x338] ;  /* 0x0000ce0000047ab9 */ /* 0x000fc60000000a00 */
[----:B------:R-:W-:Y:S01]  /*10b10*/  IMAD.IADD R3, R3, 0x1, R5 ;  /* 0x0000000103037824 */ /* 0x000fe200078e0205 */
[----:B-----5:R-:W-:Y:S01]  /*10b20*/  SHF.R.S32.HI R5, RZ, 0x1f, R6 ;  /* 0x0000001fff057819 */ /* 0x020fe20000011406 */
[----:B------:R-:W-:-:S04]  /*10b30*/  IMAD.WIDE.U32 R2, R6, UR4, R2 ;  /* 0x0000000406027c25 */ /* 0x000fc8000f8e0002 */
[----:B------:R-:W-:-:S04]  /*10b40*/  IMAD R9, R5, UR4, RZ ;  /* 0x0000000405097c24 */ /* 0x000fc8000f8e02ff */
        /* <DEDUP_REMOVED lines=9> */
[----:B------:R-:W-:-:S04]  /*10be0*/  SHF.L.U32 R3, R25, 0x1f, RZ ;  /* 0x0000001f19037819 */ /* 0x000fc800000006ff */
[----:B------:R-:W-:-:S06]  /*10bf0*/  LEA.HI.X R19, R2, UR5, R19, 0x1, P0 ;  /* 0x0000000502137c11 */ /* 0x000fcc00080f0c13 */
[----:B------:R-:W0:Y:S02]  /*10c00*/  SYNCS.PHASECHK.TRANS64.TRYWAIT P0, [R4+URZ+0x30840], R3 ;  /* 0x03084003040075a7 */ /* 0x000e24000800017f */
[----:B0-----:R-:W-:Y:S05]  /*10c10*/  @!P0 BRA `(.L_x_1109) ;  /* 0x0000003000248947 */ /* 0x001fea0003800000 */
.L_x_1161:
[----:B------:R-:W-:Y:S05]  /*10c20*/  BSYNC B0 ;  /* 0x0000000000007941 */ /* 0x000fea0003800000 */
.L_x_1108:
[----:B------:R-:W-:Y:S01]  /*10c30*/  ULDC.64 UR4, c[0x0][0x300] ;  /* 0x0000c00000047ab9 */ /* 0x000fe20000000a00 */
[----:B------:R-:W-:Y:S01]  /*10c40*/  LOP3.LUT P5, RZ, R16, 0x10, RZ, 0xc0, !PT ;  /* 0x0000001010ff7812 */ /* 0x000fe200078ac0ff */
[----:B------:R-:W-:Y:S01]  /*10c50*/  IMAD R8, R8, UR4, RZ ;  /* 0x0000000408087c24 */ /* 0x000fe2000f8e02ff */
[C---:B------:R-:W-:Y:S01]  /*10c60*/  LOP3.LUT P4, RZ, R16.reuse, 0x8, RZ, 0xc0, !PT ;  /* 0x0000000810ff7812 */ /* 0x040fe2000788c0ff */
[C---:B0-----:R-:W-:Y:S01]  /*10c70*/  IMAD.WIDE.U32 R2, R7.reuse, UR4, RZ ;  /* 0x0000000407027c25 */ /* 0x041fe2000f8e00ff */
[C---:B------:R-:W-:Y:S02]  /*10c80*/  LOP3.LUT P3, RZ, R16.reuse, 0x4, RZ, 0xc0, !PT ;  /* 0x0000000410ff7812 */ /* 0x040fe4000786c0ff */
[----:B------:R-:W-:Y:S01]  /*10c90*/  LOP3.LUT P2, RZ, R16, 0x2, RZ, 0xc0, !PT ;  /* 0x0000000210ff7812 */ /* 0x000fe2000784c0ff */
[----:B------:R-:W-:Y:S01]  /*10ca0*/  IMAD R9, R7, UR5, R8 ;  /* 0x0000000507097c24 */ /* 0x000fe2000f8e0208 */
[----:B------:R-:W-:Y:S01]  /*10cb0*/  ULDC.64 UR4, c[0x0][0x310] ;  /* 0x0000c40000047ab9 */ /* 0x000fe20000000a00 */
[----:B------:R-:W-:-:S02]  /*10cc0*/  IMAD.MOV.U32 R7, RZ, RZ, -0x40 ;  /* 0xffffffc0ff077424 */ /* 0x000fc400078e00ff */
[----:B------:R-:W-:Y:S02]  /*10cd0*/  IMAD.IADD R3, R3, 0x1, R9 ;  /* 0x0000000103037824 */ /* 0x000fe400078e0209 */
[----:B------:R-:W-:Y:S02]  /*10ce0*/  IMAD R5, R5, UR4, RZ ;  /* 0x0000000405057c24 */ /* 0x000fe4000f8e02ff */
[----:B------:R-:W-:-:S04]  /*10cf0*/  IMAD.WIDE.U32 R2, R6, UR4, R2 ;  /* 0x0000000406027c25 */ /* 0x000fc8000f8e0002 */
[----:B------:R-:W-:Y:S01]  /*10d00*/  IMAD R5, R6, UR5, R5 ;  /* 0x0000000506057c24 */ /* 0x000fe2000f8e0205 */
[----:B------:R-:W-:Y:S01]  /*10d10*/  ULDC.64 UR4, c[0x0][0x308] ;  /* 0x0000c20000047ab9 */ /* 0x000fe20000000a00 */
[----:B------:R-:W-:Y:S02]  /*10d20*/  IMAD R7, R0, R7, UR38 ;  /* 0x0000002600077e24 */ /* 0x000fe4000f8e0207 */
[----:B------:R-:W-:Y:S02]  /*10d30*/  IMAD.IADD R3, R3, 0x1, R5 ;  /* 0x0000000103037824 */ /* 0x000fe400078e0205 */
[----:B------:R-:W-:Y:S02]  /*10d40*/  IMAD R5, R26, UR4, RZ ;  /* 0x000000041a057c24 */ /* 0x000fe4000f8e02ff */
[----:B------:R-:W-:-:S04]  /*10d50*/  IMAD.WIDE.U32 R2, R22, UR4, R2 ;  /* 0x0000000416027c25 */ /* 0x000fc8000f8e0002 */
[----:B------:R-:W-:Y:S01]  /*10d60*/  IMAD R5, R22, UR5, R5 ;  /* 0x0000000516057c24 */ /* 0x000fe2000f8e0205 */
[----:B------:R-:W-:Y:S01]  /*10d70*/  ULDC.64 UR4, c[0x0][0x2e8] ;  /* 0x0000ba0000047ab9 */ /* 0x000fe20000000a00 */
[----:B------:R-:W-:Y:S02]  /*10d80*/  IMAD.IADD R7, R7, 0x1, -R36 ;  /* 0x0000000107077824 */ /* 0x000fe400078e0a24 */
[----:B------:R-:W-:Y:S01]  /*10d90*/  IMAD.IADD R3, R3, 0x1, R5 ;  /* 0x0000000103037824 */ /* 0x000fe200078e0205 */
[C---:B------:R-:W-:Y:S01]  /*10da0*/  LEA R5, P0, R2.reuse, UR4, 0x1 ;  /* 0x0000000402057c11 */ /* 0x040fe2000f8008ff */
[----:B------:R-:W-:Y:S01]  /*10db0*/  UMOV UR4, 0xffffffff ;  /* 0xffffffff00047882 */ /* 0x000fe20000000000 */
[----:B------:R-:W-:Y:S02]  /*10dc0*/  IMAD R0, R23, 0x4000, R30 ;  /* 0x0000400017007824 */ /* 0x000fe400078e021e */
[----:B------:R-:W-:Y:S02]  /*10dd0*/  LEA.HI.X R6, R2, UR5, R3, 0x1, P0 ;  /* 0x0000000502067c11 */ /* 0x000fe400080f0c03 */
[----:B------:R-:W-:Y:S01]  /*10de0*/  ISETP.GE.AND P0, PT, R7, 0x1, PT ;  /* 0x000000010700780c */ /* 0x000fe20003f06270 */
[----:B------:R-:W-:-:S12]  /*10df0*/  BRA.DIV UR4, `(.L_x_1110) ;  /* 0x0000002e04c07947 */ /* 0x000fd8000b800000 */
[----:B------:R-:W0:Y:S01]  /*10e00*/  SHFL.IDX PT, R14, R5, RZ, 0x181f ;  /* 0x00181fff050e7589 */ /* 0x000e2200000e0000 */
[----:B------:R-:W-:-:S03]  /*10e10*/  @P0 IMAD R9, R0, 0x2, R17 ;  /* 0x0000000200090824 */ /* 0x000fc600078e0211 */
[----:B------:R-:W1:Y:S04]  /*10e20*/  SHFL.IDX PT, R2, R6, RZ, 0x181f ;  /* 0x00181fff06027589 */ /* 0x000e6800000e0000 */
[----:B------:R-:W-:Y:S01]  /*10e30*/  SHFL.IDX PT, R8, R6, 0x1, 0x181f ;  /* 0x00381f0006087f89 */ /* 0x000fe200000e0000 */
        /* <DEDUP_REMOVED lines=8> */
[----:B------:R-:W-:-:S13]  /*10ec0*/  ISETP.GE.AND P0, PT, R7, 0x11, PT ;  /* 0x000000110700780c */ /* 0x000fda0003f06270 */
[----:B0-----:R-:W-:Y:S01]  /*10ed0*/  @P0 LEA R14, P1, R37, R14, 0x1 ;  /* 0x0000000e250e0211 */ /* 0x001fe200078208ff */
[----:B------:R-:W-:-:S04]  /*10ee0*/  @P0 IMAD R27, R0, 0x2, R17 ;  /* 0x00000002001b0824 */ /* 0x000fc800078e0211 */
[----:B------:R-:W-:Y:S02]  /*10ef0*/  @P0 IMAD.X R21, RZ, RZ, R8, P1 ;  /* 0x000000ffff150224 */ /* 0x000fe400008e0608 */
[----:B-1----:R-:W-:Y:S01]  /*10f00*/  @P0 IMAD.MOV.U32 R2, RZ, RZ, R14 ;  /* 0x000000ffff020224 */ /* 0x002fe200078e000e */
[----:B------:R-:W-:Y:S02]  /*10f10*/  SHFL.IDX PT, R8, R6, 0x2, 0x181f ;  /* 0x00581f0006087f89 */ /* 0x000fe400000e0000 */
[----:B------:R-:W-:Y:S02]  /*10f20*/  @P0 MOV R3, R21 ;  /* 0x0000001500030202 */ /* 0x000fe40000000f00 */
        /* <DEDUP_REMOVED lines=10> */
[----:B------:R0:W1:Y:S01]  /*10fd0*/  SHFL.IDX PT, R8, R6, 0x3, 0x181f ;  /* 0x00781f0006087f89 */ /* 0x00006200000e0000 */
[----:B------:R-:W-:-:S03]  /*10fe0*/  @P0 IMAD.MOV.U32 R3, RZ, RZ, R9 ;  /* 0x000000ffff030224 */ /* 0x000fc600078e0009 */
[----:B------:R0:W2:Y:S04]  /*10ff0*/  SHFL.IDX PT, R14, R5, 0x3, 0x181f ;  /* 0x00781f00050e7f89 */ /* 0x0000a800000e0000 */
[----:B------:R0:W-:Y:S04]  /*11000*/  @P0 LDGSTS.E.BYPASS.LTC128B.128 [R21+0x21400], desc[UR36][R2.64], !P5 ;  /* 0x2140000002150fae */ /* 0x0001e8000e901d64 */
[----:B------:R0:W-:Y:S04]  /*11010*/  @P0 LDGSTS.E.BYPASS.LTC128B.128 [R21+0x23400], desc[UR36][R2.64+0x80], !P4 ;  /* 0x2340008002150fae */ /* 0x0001e8000e101d64 */
[----:B------:R0:W-:Y:S04]  /*11020*/  @P0 LDGSTS.E.BYPASS.LTC128B.128 [R21+0x25400], desc[UR36][R2.64+0x100], !P3 ;  /* 0x2540010002150fae */ /* 0x0001e8000d901d64 */
[----:B------:R0:W-:Y:S02]  /*11030*/  @P0 LDGSTS.E.BYPASS.LTC128B.128 [R21+0x27400], desc[UR36][R2.64+0x180], !P2 ;  /* 0x2740018002150fae */ /* 0x0001e4000d101d64 */
.L_x_1171:
[----:B------:R-:W-:-:S13]  /*11040*/  ISETP.GE.AND P0, PT, R7, 0x31, PT ;  /* 0x000000310700780c */ /* 0x000fda0003f06270 */
[----:B0-2---:R-:W-:Y:S01]  /*11050*/  @P0 LEA R2, P1, R37, R14, 0x1 ;  /* 0x0000000e25020211 */ /* 0x005fe200078208ff */
[----:B------:R-:W-:-:S04]  /*11060*/  @P0 IMAD R5, R0, 0x2, R17 ;  /* 0x0000000200050824 */ /* 0x000fc800078e0211 */
[----:B-1----:R-:W-:-:S05]  /*11070*/  @P0 IMAD.X R3, RZ, RZ, R8, P1 ;  /* 0x000000ffff030224 */ /* 0x002fca00008e0608 */
[----:B------:R-:W-:Y:S01]  /*11080*/  @!PT LDS RZ, [RZ] ;  /* 0x00000000fffff984 */ /* 0x000fe20000000800 */
[----:B------:R-:W-:Y:S01]  /*11090*/  @!PT LDS RZ, [RZ] ;  /* 0x00000000fffff984 */ /* 0x000fe20000000800 */
[----:B------:R-:W-:Y:S01]  /*110a0*/  @!PT LDS RZ, [RZ] ;  /* 0x00000000fffff984 */ /* 0x000fe20000000800 */
[----:B------:R0:W-:Y:S04]  /*110b0*/  @P0 LDGSTS.E.BYPASS.LTC128B.128 [R5+0x21c00], desc[UR36][R2.64], !P5 ;  /* 0x21c0000002050fae */ /* 0x0001e8000e901d64 */
[----:B------:R0:W-:Y:S04]  /*110c0*/  @P0 LDGSTS.E.BYPASS.LTC128B.128 [R5+0x23c00], desc[UR36][R2.64+0x80], !P4 ;  /* 0x23c0008002050fae */ /* 0x0001e8000e101d64 */
[----:B------:R0:W-:Y:S04]  /*110d0*/  @P0 LDGSTS.E.BYPASS.LTC128B.128 [R5+0x25c00], desc[UR36][R2.64+0x100], !P3 ;  /* 0x25c0010002050fae */ /* 0x0001e8000d901d64 */
[----:B------:R0:W-:Y:S01]  /*110e0*/  @P0 LDGSTS.E.BYPASS.LTC128B.128 [R5+0x27c00], desc[UR36][R2.64+0x180], !P2 ;  /* 0x27c0018002050fae */ /* 0x0001e2000d101d64 */
[----:B------:R-:W-:Y:S01]  /*110f0*/  PLOP3.LUT P0, PT, PT, PT, PT, 0x80, 0x0 ;  /* 0x000000000000781c */ /* 0x000fe20003f0f070 */
[----:B------:R-:W-:-:S12]  /*11100*/  NOP ;  /* 0x0000000000007918 */ /* 0x000fd80000000000 */
.L_x_1111:
        /* <DEDUP_REMOVED lines=10> */
.L_x_1112:
[----:B------:R-:W-:Y:S01]  /*111b0*/  VIADD R0, R17, 0x10400 ;  /* 0x0001040011007836 */ /* 0x000fe20000000000 */
[----:B------:R1:W-:Y:S06]  /*111c0*/  SYNCS.ARRIVE.TRANS64.A1T0 RZ, [R4+URZ+0x30830], RZ ;  /* 0x030830ff04ff79a7 */ /* 0x0003ec000810003f */
[----:B------:R-:W-:Y:S05]  /*111d0*/  WARPSYNC.ALL ;  /* 0x0000000000007948 */ /* 0x000fea0003800000 */
[----:B------:R-:W-:Y:S01]  /*111e0*/  BAR.SYNC.DEFER_BLOCKING 0x8, 0x180 ;  /* 0x0206000000007b1d */ /* 0x000fe20000010000 */
[----:B------:R-:W-:-:S05]  /*111f0*/  LOP3.LUT P0, RZ, R0, 0x3ff, RZ, 0xc0, !PT ;  /* 0x000003ff00ff7812 */ /* 0x000fca000780c0ff */
[----:B------:R-:W-:Y:S08]  /*11200*/  BSSY B6, `(.L_x_1113) ;  /* 0x0000012000067945 */ /* 0x000ff00003800000 */
[----:B------:R-:W-:Y:S05]  /*11210*/  @!P0 BRA `(.L_x_1114) ;  /* 0x0000000000408947 */ /* 0x000fea0003800000 */
[----:B0-----:R-:W-:Y:S01]  /*11220*/  MOV R2, 0x0 ;  /* 0x0000000000027802 */ /* 0x001fe20000000f00 */
[----:B------:R-:W-:Y:S01]  /*11230*/  ULDC.64 UR6, c[0x4][0x138] ;  /* 0x01004e0000067ab9 */ /* 0x000fe20000000a00 */
[----:B------:R-:W-:Y:S01]  /*11240*/  ULDC.64 UR8, c[0x4][0x140] ;  /* 0x0100500000087ab9 */ /* 0x000fe20000000a00 */
[----:B------:R-:W-:Y:S01]  /*11250*/  ULDC.64 UR4, c[0x4][0xb0] ;  /* 0x01002c0000047ab9 */ /* 0x000fe20000000a00 */
[----:B-1----:R-:W-:Y:S02]  /*11260*/  IMAD.U32 R4, RZ, RZ, UR6 ;  /* 0x00000006ff047e24 */ /* 0x002fe4000f8e00ff */
[----:B------:R-:W0:Y:S01]  /*11270*/  LDC.64 R2, c[0x4][R2] ;  /* 0x0100000002027b82 */ /* 0x000e220000000a00 */
[----:B------:R-:W-:Y:S02]  /*11280*/  IMAD.U32 R5, RZ, RZ, UR7 ;  /* 0x00000007ff057e24 */ /* 0x000fe4000f8e00ff */
[----:B------:R-:W-:Y:S02]  /*11290*/  IMAD.U32 R6, RZ, RZ, UR8 ;  /* 0x00000008ff067e24 */ /* 0x000fe4000f8e00ff */
[----:B------:R-:W-:-:S02]  /*112a0*/  IMAD.U32 R7, RZ, RZ, UR9 ;  /* 0x00000009ff077e24 */ /* 0x000fc4000f8e00ff */
[----:B------:R-:W-:Y:S02]  /*112b0*/  IMAD.U32 R10, RZ, RZ, UR4 ;  /* 0x00000004ff0a7e24 */ /* 0x000fe4000f8e00ff */
[----:B------:R-:W-:Y:S02]  /*112c0*/  IMAD.U32 R11, RZ, RZ, UR5 ;  /* 0x00000005ff0b7e24 */ /* 0x000fe4000f8e00ff */
[----:B------:R-:W-:Y:S02]  /*112d0*/  IMAD.MOV.U32 R8, RZ, RZ, 0x70 ;  /* 0x00000070ff087424 */ /* 0x000fe400078e00ff */
[----:B------:R-:W-:Y:S02]  /*112e0*/  IMAD.MOV.U32 R12, RZ, RZ, 0x1 ;  /* 0x00000001ff0c7424 */ /* 0x000fe400078e00ff */
[----:B------:R-:W-:-:S07]  /*112f0*/  IMAD.MOV.U32 R13, RZ, RZ, RZ ;  /* 0x000000ffff0d7224 */ /* 0x000fce00078e00ff */
[----:B------:R-:W-:-:S07]  /*11300*/  LEPC R20, `(.L_x_1114) ;  /* 0x000000001014794e */ /* 0x000fce0000000000 */
[----:B0-----:R-:W-:Y:S05]  /*11310*/  CALL.ABS.NOINC R2 ;  /* 0x0000000002007343 */ /* 0x001fea0003c00000 */
.L_x_1114:
[----:B------:R-:W-:Y:S05]  /*11320*/  BSYNC B6 ;  /* 0x0000000000067941 */ /* 0x000fea0003800000 */
.L_x_1113:
[----:B0-----:R-:W0:Y:S01]  /*11330*/  S2R R2, SR_TID.X ;  /* 0x0000000000027919 */ /* 0x001e220000002100 */
[----:B------:R-:W-:Y:S01]  /*11340*/  UISETP.NE.AND UP0, UPT, UR50, URZ, UPT ;  /* 0x0000003f3200728c */ /* 0x000fe2000bf05270 */
[----:B------:R-:W-:Y:S01]  /*11350*/  R2UR UR6, R26 ;  /* 0x000000001a0672ca */ /* 0x000fe200000e0000 */
[----:B------:R-:W-:Y:S01]  /*11360*/  ULDC.64 UR8, c[0x0][0x2d8] ;  /* 0x0000b60000087ab9 */ /* 0x000fe20000000a00 */
[----:B------:R-:W-:Y:S02]  /*11370*/  R2UR UR7, R22 ;  /* 0x00000000160772ca */ /* 0x000fe400000e0000 */
[C---:B------:R-:W-:Y:S02]  /*11380*/  LOP3.LUT P2, RZ, R16.reuse, 0x4000, RZ, 0xc0, !PT ;  /* 0x0000400010ff7812 */ /* 0x040fe4000784c0ff */
[----:B------:R-:W-:Y:S02]  /*11390*/  PLOP3.LUT P0, PT, PT, PT, UP0, 0x80, 0x0 ;  /* 0x000000000000781c */ /* 0x000fe40003f0f008 */
[----:B------:R-:W-:-:S02]  /*113a0*/  LOP3.LUT P3, RZ, R16, 0x2000, RZ, 0xc0, !PT ;  /* 0x0000200010ff7812 */ /* 0x000fc4000786c0ff */
[----:B------:R-:W-:Y:S01]  /*113b0*/  @UP0 ULDC UR4, c[0x0][0x44c] ;  /* 0x0001130000040ab9 */ /* 0x000fe20000000800 */
[C---:B------:R-:W-:Y:S02]  /*113c0*/  LOP3.LUT P4, RZ, R16.reuse, 0x1000, RZ, 0xc0, !PT ;  /* 0x0000100010ff7812 */ /* 0x040fe4000788c0ff */
[----:B------:R-:W-:Y:S01]  /*113d0*/  UIMAD UR6, UR6, UR8, URZ ;  /* 0x00000008060672a4 */ /* 0x000fe2000f8e023f */
[----:B------:R-:W-:-:S03]  /*113e0*/  LOP3.LUT P5, RZ, R16, 0x800, RZ, 0xc0, !PT ;  /* 0x0000080010ff7812 */ /* 0x000fc600078ac0ff */
[----:B------:R-:W-:Y:S02]  /*113f0*/  UIMAD UR7, UR7, UR9, UR6 ;  /* 0x00000009070772a4 */ /* 0x000fe4000f8e0206 */
[----:B------:R-:W-:Y:S01]  /*11400*/  USHF.R.S32.HI UR6, URZ, 0x1f, UR43 ;  /* 0x0000001f3f067899 */ /* 0x000fe2000801142b */
[----:B0-----:R-:W-:-:S05]  /*11410*/  IMAD.SHL.U32 R2, R2, 0x10, RZ ;  /* 0x0000001002027824 */ /* 0x001fca00078e00ff */
[----:B------:R-:W-:-:S05]  /*11420*/  LOP3.LUT R2, R36, 0x70, R2, 0xf8, !PT ;  /* 0x0000007024027812 */ /* 0x000fca00078ef802 */
[----:B------:R-:W-:-:S04]  /*11430*/  VIADD R0, R2, UR44 ;  /* 0x0000002c02007c36 */ /* 0x000fc80008000000 */
[----:B------:R-:W-:Y:S01]  /*11440*/  @P0 IMAD.HI.U32 R3, R0, UR4, RZ ;  /* 0x0000000400030c27 */ /* 0x000fe2000f8e00ff */
[----:B------:R-:W-:Y:S01]  /*11450*/  PLOP3.LUT P0, PT, PT, PT, UP0, 0x80, 0x0 ;  /* 0x000000000000781c */ /* 0x000fe20003f0f008 */
[----:B------:R-:W-:Y:S01]  /*11460*/  @UP0 ULDC UR4, c[0x0][0x450] ;  /* 0x0001140000040ab9 */ /* 0x000fe20000000800 */
[----:B------:R-:W-:-:S11]  /*11470*/  MOV R2, R0 ;  /* 0x0000000000027202 */ /* 0x000fd60000000f00 */
[----:B------:R-:W-:Y:S02]  /*11480*/  @P0 SHF.R.U32.HI R2, RZ, UR4, R3 ;  /* 0x00000004ff020c19 */ /* 0x000fe40008011603 */
[----:B------:R-:W-:-:S03]  /*11490*/  R2UR UR4, R22 ;  /* 0x00000000160472ca */ /* 0x000fc600000e0000 */
[----:B------:R-:W-:-:S10]  /*114a0*/  IMAD.MOV R5, RZ, RZ, -R2 ;  /* 0x000000ffff057224 */ /* 0x000fd400078e0a02 */
[----:B------:R-:W-:-:S03]  /*114b0*/  UIMAD.WIDE.U32 UR4, UR4, UR8, URZ ;  /* 0x00000008040472a5 */ /* 0x000fc6000f8e003f */
[----:B------:R-:W-:Y:S01]  /*114c0*/  ULDC.64 UR8, c[0x0][0x2e0] ;  /* 0x0000b80000087ab9 */ /* 0x000fe20000000a00 */
[----:B------:R-:W-:Y:S02]  /*114d0*/  UIADD3 UR5, UR5, UR7, URZ ;  /* 0x0000000705057290 */ /* 0x000fe4000fffe03f */
[----:B------:R-:W-:Y:S01]  /*114e0*/  UIMAD UR6, UR6, UR8, URZ ;  /* 0x00000008060672a4 */ /* 0x000fe2000f8e023f */
[----:B------:R-:W-:Y:S01]  /*114f0*/  ULDC UR7, c[0x0][0x448] ;  /* 0x0001120000077ab9 */ /* 0x000fe20000000800 */
[----:B------:R-:W-:Y:S01]  /*11500*/  UIMAD.WIDE.U32 UR4, UR43, UR8, UR4 ;  /* 0x000000082b0472a5 */ /* 0x000fe2000f8e0004 */
[----:B------:R-:W-:Y:S01]  /*11510*/  IMAD R5, R5, UR7, R0 ;  /* 0x0000000705057c24 */ /* 0x000fe2000f8e0200 */
[----:B------:R-:W-:Y:S01]  /*11520*/  UIMAD UR6, UR43, UR9, UR6 ;  /* 0x000000092b0672a4 */ /* 0x000fe2000f8e0206 */
[----:B------:R-:W-:Y:S02]  /*11530*/  SHF.R.S32.HI R0, RZ, 0x1f, R2 ;  /* 0x0000001fff007819 */ /* 0x000fe40000011402 */
[----:B------:R-:W-:Y:S01]  /*11540*/  ULDC.64 UR8, c[0x0][0x2d0] ;  /* 0x0000b40000087ab9 */ /* 0x000fe20000000a00 */
[----:B------:R-:W-:Y:S01]  /*11550*/  UIADD3 UR5, UR5, UR6, URZ ;  /* 0x0000000605057290 */ /* 0x000fe2000fffe03f */
[----:B------:R-:W-:-:S02]  /*11560*/  IMAD.U32 R9, RZ, RZ, UR8 ;  /* 0x00000008ff097e24 */ /* 0x000fc4000f8e00ff */
[----:B------:R-:W-:Y:S01]  /*11570*/  IMAD R3, R0, UR8, RZ ;  /* 0x0000000800037c24 */ /* 0x000fe2000f8e02ff */
[----:B------:R-:W-:-:S03]  /*11580*/  SHF.R.S32.HI R0, RZ, 0x1f, R5 ;  /* 0x0000001fff007819 */ /* 0x000fc60000011405 */
[C---:B------:R-:W-:Y:S02]  /*11590*/  IMAD R7, R2.reuse, UR9, R3 ;  /* 0x0000000902077c24 */ /* 0x040fe4000f8e0203 */
[----:B------:R-:W-:Y:S01]  /*115a0*/  IMAD.WIDE.U32 R2, R2, R9, UR4 ;  /* 0x0000000402027e25 */ /* 0x000fe2000f8e0009 */
        /* <DEDUP_REMOVED lines=9> */
[----:B-1----:R-:W-:Y:S01]  /*11640*/  LEA.HI.X R4, R2, UR5, R3, 0x1, P0 ;  /* 0x0000000502047c11 */ /* 0x002fe200080f0c03 */
[----:B------:R-:W-:Y:S06]  /*11650*/  BRA.DIV UR4, `(.L_x_1115) ;  /* 0x0000002a04fc7947 */ /* 0x000fec000b800000 */
[----:B------:R-:W0:Y:S01]  /*11660*/  SHFL.IDX PT, R14, R5, RZ, 0x181f ;  /* 0x00181fff050e7589 */ /* 0x000e2200000e0000 */
[----:B------:R-:W-:-:S03]  /*11670*/  VIADD R0, R36, UR44 ;  /* 0x0000002c24007c36 */ /* 0x000fc60008000000 */
[----:B------:R-:W1:Y:S01]  /*11680*/  SHFL.IDX PT, R2, R4, RZ, 0x181f ;  /* 0x00181fff04027589 */ /* 0x000e6200000e0000 */
[C---:B------:R-:W-:Y:S01]  /*11690*/  VIADD R7, R0.reuse, 0x10 ;  /* 0x0000001000077836 */ /* 0x040fe20000000000 */
[----:B------:R-:W-:Y:S02]  /*116a0*/  ISETP.GE.AND P0, PT, R0, UR39, PT ;  /* 0x0000002700007c0c */ /* 0x000fe4000bf06270 */
[----:B------:R-:W-:Y:S11]  /*116b0*/  SHFL.IDX PT, R6, R4, 0x1, 0x181f ;  /* 0x00381f0004067f89 */ /* 0x000ff600000e0000 */
        /* <DEDUP_REMOVED lines=8> */
[----:B------:R-:W-:-:S13]  /*11740*/  ISETP.GE.AND P0, PT, R7, UR39, PT ;  /* 0x0000002707007c0c */ /* 0x000fda000bf06270 */
[----:B0-----:R-:W-:-:S05]  /*11750*/  @!P0 LEA R14, P1, R37, R14, 0x1 ;  /* 0x0000000e250e8211 */ /* 0x001fca00078208ff */
[----:B------:R-:W-:Y:S02]  /*11760*/  @!P0 IMAD.X R7, RZ, RZ, R6, P1 ;  /* 0x000000ffff078224 */ /* 0x000fe400008e0606 */
[----:B-1----:R-:W-:Y:S01]  /*11770*/  @!P0 IMAD.MOV.U32 R2, RZ, RZ, R14 ;  /* 0x000000ffff028224 */ /* 0x002fe200078e000e */
[----:B------:R-:W-:Y:S01]  /*11780*/  SHFL.IDX PT, R6, R4, 0x2, 0x181f ;  /* 0x00581f0004067f89 */ /* 0x000fe200000e0000 */
[----:B------:R-:W-:Y:S02]  /*11790*/  @!P0 IMAD.MOV.U32 R3, RZ, RZ, R7 ;  /* 0x000000ffff038224 */ /* 0x000fe400078e0007 */
[----:B------:R-:W-:Y:S01]  /*117a0*/  VIADD R7, R0, 0x20 ;  /* 0x0000002000077836 */ /* 0x000fe20000000000 */
        /* <DEDUP_REMOVED lines=30> */
[----:B0-----:R-:W-:-:S05]  /*11990*/  @!P0 LEA R14, P1, R37, R14, 0x1 ;  /* 0x0000000e250e8211 */ /* 0x001fca00078208ff */
[----:B-1----:R-:W-:Y:S02]  /*119a0*/  @!P0 IMAD.X R7, RZ, RZ, R6, P1 ;  /* 0x000000ffff078224 */ /* 0x002fe400008e0606 */
[----:B--2---:R-:W-:Y:S01]  /*119b0*/  @!P0 IMAD.MOV.U32 R2, RZ, RZ, R14 ;  /* 0x000000ffff028224 */ /* 0x004fe200078e000e */
        /* <DEDUP_REMOVED lines=24> */
[----:B------:R0:W1:Y:S01]  /*11b40*/  SHFL.IDX PT, R6, R4, 0x7, 0x181f ;  /* 0x00f81f0004067f89 */ /* 0x00006200000e0000 */
[----:B------:R-:W-:-:S03]  /*11b50*/  @!P0 IMAD.MOV.U32 R3, RZ, RZ, R7 ;  /* 0x000000ffff038224 */ /* 0x000fc600078e0007 */
[----:B------:R0:W2:Y:S04]  /*11b60*/  SHFL.IDX PT, R14, R5, 0x7, 0x181f ;  /* 0x00f81f00050e7f89 */ /* 0x0000a800000e0000 */
[----:B------:R0:W-:Y:S04]  /*11b70*/  @!P0 LDGSTS.E.BYPASS.LTC128B.128 [R31+0x13400], desc[UR36][R2.64], !P2 ;  /* 0x13400000021f8fae */ /* 0x0001e8000d101d64 */
[----:B------:R0:W-:Y:S04]  /*11b80*/  @!P0 LDGSTS.E.BYPASS.LTC128B.128 [R31+0x17400], desc[UR36][R2.64+0x80], !P3 ;  /* 0x17400080021f8fae */ /* 0x0001e8000d901d64 */
[----:B------:R0:W-:Y:S04]  /*11b90*/  @!P0 LDGSTS.E.BYPASS.LTC128B.128 [R31+0x1b400], desc[UR36][R2.64+0x100], !P4 ;  /* 0x1b400100021f8fae */ /* 0x0001e8000e101d64 */
[----:B------:R0:W-:Y:S02]  /*11ba0*/  @!P0 LDGSTS.E.BYPASS.LTC128B.128 [R31+0x1f400], desc[UR36][R2.64+0x180], !P5 ;  /* 0x1f400180021f8fae */ /* 0x0001e4000e901d64 */
.L_x_1188:
[----:B------:R-:W-:-:S05]  /*11bb0*/  VIADD R0, R0, 0x70 ;  /* 0x0000007000007836 */ /* 0x000fca0000000000 */
[----:B------:R-:W-:-:S13]  /*11bc0*/  ISETP.GE.AND P0, PT, R0, UR39, PT ;  /* 0x0000002700007c0c */ /* 0x000fda000bf06270 */
[----:B0-2---:R-:W-:-:S05]  /*11bd0*/  @!P0 LEA R2, P1, R37, R14, 0x1 ;  /* 0x0000000e25028211 */ /* 0x005fca00078208ff */
[----:B-1----:R-:W-:-:S05]  /*11be0*/  @!P0 IMAD.X R3, RZ, RZ, R6, P1 ;  /* 0x000000ffff038224 */ /* 0x002fca00008e0606 */
[----:B------:R-:W-:Y:S01]  /*11bf0*/  @!PT LDS RZ, [RZ] ;  /* 0x00000000fffff984 */ /* 0x000fe20000000800 */
[----:B------:R-:W-:Y:S01]  /*11c00*/  @!PT LDS RZ, [RZ] ;  /* 0x00000000fffff984 */ /* 0x000fe20000000800 */
[----:B------:R-:W-:Y:S01]  /*11c10*/  @!PT LDS RZ, [RZ] ;  /* 0x00000000fffff984 */ /* 0x000fe20000000800 */
[----:B------:R0:W-:Y:S04]  /*11c20*/  @!P0 LDGSTS.E.BYPASS.LTC128B.128 [R31+0x13c00], desc[UR36][R2.64], !P2 ;  /* 0x13c00000021f8fae */ /* 0x0001e8000d101d64 */
[----:B------:R0:W-:Y:S04]  /*11c30*/  @!P0 LDGSTS.E.BYPASS.LTC128B.128 [R31+0x17c00], desc[UR36][R2.64+0x80], !P3 ;  /* 0x17c00080021f8fae */ /* 0x0001e8000d901d64 */
[----:B------:R0:W-:Y:S04]  /*11c40*/  @!P0 LDGSTS.E.BYPASS.LTC128B.128 [R31+0x1bc00], desc[UR36][R2.64+0x100], !P4 ;  /* 0x1bc00100021f8fae */ /* 0x0001e8000e101d64 */
[----:B------:R0:W-:Y:S01]  /*11c50*/  @!P0 LDGSTS.E.BYPASS.LTC128B.128 [R31+0x1fc00], desc[UR36][R2.64+0x180], !P5 ;  /* 0x1fc00180021f8fae */ /* 0x0001e2000e901d64 */
[----:B------:R-:W-:Y:S01]  /*11c60*/  PLOP3.LUT P0, PT, PT, PT, PT, 0x80, 0x0 ;  /* 0x000000000000781c */ /* 0x000fe20003f0f070 */
[----:B------:R-:W-:-:S12]  /*11c70*/  NOP ;  /* 0x0000000000007918 */ /* 0x000fd80000000000 */
.L_x_1116:
[----:B------:R-:W-:Y:S02]  /*11c80*/  PLOP3.LUT P1, PT, P1, P0, PT, 0xa2, 0x0 ;  /* 0x000000000000781c */ /* 0x000fe40000f21472 */
[----:B------:R-:W-:-:S08]  /*11c90*/  @P0 R2UR P1, UR4, R17 ;  /* 0x00000000110402ca */ /* 0x000fd00000020000 */
[----:B------:R-:W-:-:S05]  /*11ca0*/  @P0 PLOP3.LUT P0, PT, P1, PT, PT, 0x80, 0x0 ;  /* 0x000000000000081c */ /* 0x000fca0000f0f070 */
[----:B------:R-:W-:Y:S01]  /*11cb0*/  @!P1 SYNCS.ARRIVE.TRANS64.RED.A0T1 RZ, [UR4+0x30800], RZ ;  /* 0x030800ffffff99a7 */ /* 0x000fe20008200404 */
[----:B------:R-:W-:Y:S07]  /*11cc0*/  @!P1 ARRIVES.LDGSTSBAR.64.TRANSCNT [UR4+0x30800] ;  /* 0x03080000ff0099b0 */ /* 0x000fee0008000a84 */
[----:B------:R-:W-:Y:S05]  /*11cd0*/  @P0 BRA.U.ANY `(.L_x_1116) ;  /* 0xfffffffd00e80947 */ /* 0x000fea000393ffff */
[----:B0-----:R-:W2:Y:S02]  /*11ce0*/  LDL.LU R2, [R1] ;  /* 0x0000000001027983 */ /* 0x001ea40000300800 */
[----:B--2---:R-:W-:-:S05]  /*11cf0*/  VIADD R2, R2, 0x1 ;  /* 0x0000000102027836 */ /* 0x004fca0000000000 */
[----:B------:R0:W-:Y:S01]  /*11d00*/  STL [R1], R2 ;  /* 0x0000000201007387 */ /* 0x0001e20000100800 */
[----:B------:R-:W-:-:S04]  /*11d10*/  LEA.HI R0, R2, R2, RZ, 0x1 ;  /* 0x0000000202007211 */ /* 0x000fc800078f08ff */
[----:B------:R-:W-:-:S05]  /*11d20*/  LOP3.LUT R0, R0, 0xfffffffe, RZ, 0xc0, !PT ;  /* 0xfffffffe00007812 */ /* 0x000fca00078ec0ff */
[----:B------:R-:W-:-:S05]  /*11d30*/  IMAD.IADD R0, R2, 0x1, -R0 ;  /* 0x0000000102007824 */ /* 0x000fca00078e0a00 */
[----:B------:R-:W-:Y:S01]  /*11d40*/  SHF.L.U32 R0, R0, 0x1f, RZ ;  /* 0x0000001f00007819 */ /* 0x000fe200000006ff */
[----:B------:R-:W-:Y:S01]  /*11d50*/  NOP ;  /* 0x0000000000007918 */ /* 0x000fe20000000000 */
[----:B------:R0:W-:Y:S01]  /*11d60*/  SYNCS.ARRIVE.TRANS64.A1T0 RZ, [R17+URZ+0x30800], RZ ;  /* 0x030800ff11ff79a7 */ /* 0x0001e2000810003f */
[----:B------:R-:W-:Y:S01]  /*11d70*/  BSSY B0, `(.L_x_1117) ;  /* 0x0000003000007945 */ /* 0x000fe20003800000 */
[----:B------:R-:W1:Y:S03]  /*11d80*/  SYNCS.PHASECHK.TRANS64.TRYWAIT P0, [R17+URZ+0x30820], R0 ;  /* 0x03082000110075a7 */ /* 0x000e66000800017f */
[----:B01----:R-:W-:Y:S05]  /*11d90*/  @!P0 BRA `(.L_x_1118) ;  /* 0x0000002c00e08947 */ /* 0x003fea0003800000 */
.L_x_1189:
[----:B------:R-:W-:Y:S05]  /*11da0*/  BSYNC B0 ;  /* 0x0000000000007941 */ /* 0x000fea0003800000 */
.L_x_1117:
[----:B------:R-:W-:-:S04]  /*11db0*/  UIADD3 UR4, UR45, -0x2, URZ ;  /* 0xfffffffe2d047890 */ /* 0x000fc8000fffe03f */
[----:B------:R-:W-:-:S06]  /*11dc0*/  UISETP.GE.AND UP0, UPT, UR4, UR46, UPT ;  /* 0x0000002e0400728c */ /* 0x000fcc000bf06270 */
[----:B------:R-:W-:-:S13]  /*11dd0*/  PLOP3.LUT P0, PT, PT, PT, UP0, 0x40, 0x0 ;  /* 0x000000000000781c */ /* 0x000fda0003f0e808 */
[----:B------:R-:W-:Y:S05]  /*11de0*/  @P0 BRA `(.L_x_1119) ;  /* 0x0000000c00a80947 */ /* 0x000fea0003800000 */
[----:B------:R-:W-:Y:S01]  /*11df0*/  BSSY B0, `(.L_x_1119) ;  /* 0x00000e9000007945 */ /* 0x000fe20003800000 */
[----:B------:R-:W-:Y:S01]  /*11e00*/  MOV R8, R25 ;  /* 0x0000001900087202 */ /* 0x000fe20000000f00 */
[----:B------:R-:W-:Y:S02]  /*11e10*/  IMAD.MOV.U32 R6, RZ, RZ, R23 ;  /* 0x000000ffff067224 */ /* 0x000fe400078e0017 */
[----:B------:R-:W-:Y:S02]  /*11e20*/  IMAD.MOV.U32 R28, RZ, RZ, R24 ;  /* 0x000000ffff1c7224 */ /* 0x000fe400078e0018 */
[----:B------:R-:W-:-:S07]  /*11e30*/  IMAD.U32 R7, RZ, RZ, UR4 ;  /* 0x00000004ff077e24 */ /* 0x000fce000f8e00ff */
.L_x_1132:
[----:B------:R-:W1:Y:S01]  /*11e40*/  S2R R4, SR_TID.X ;  /* 0x0000000000047919 */ /* 0x000e620000002100 */
[----:B0-----:R-:W0:Y:S01]  /*11e50*/  LDC R0, c[0x0][0x430] ;  /* 0x00010c00ff007b82 */ /* 0x001e220000000800 */
[----:B------:R-:W-:Y:S01]  /*11e60*/  IMAD R9, R7, 0x40, R32 ;  /* 0x0000004007097824 */ /* 0x000fe200078e0220 */
[----:B------:R-:W-:Y:S01]  /*11e70*/  LOP3.LUT P1, RZ, R16, 0x200, RZ, 0xc0, !PT ;  /* 0x0000020010ff7812 */ /* 0x000fe2000782c0ff */
[----:B------:R-:W-:Y:S01]  /*11e80*/  VIADD R23, R6, 0x1 ;  /* 0x0000000106177836 */ /* 0x000fe20000000000 */
[----:B0-----:R-:W-:Y:S01]  /*11e90*/  ISETP.NE.AND P0, PT, R0, 0x1, PT ;  /* 0x000000010000780c */ /* 0x001fe20003f05270 */
[----:B-1----:R-:W-:-:S05]  /*11ea0*/  IMAD.SHL.U32 R4, R4, 0x10, RZ ;  /* 0x0000001004047824 */ /* 0x002fca00078e00ff */
[----:B------:R-:W-:-:S07]  /*11eb0*/  LOP3.LUT R4, R36, 0x70, R4, 0xf8, !PT ;  /* 0x0000007024047812 */ /* 0x000fce00078ef804 */
[----:B------:R-:W0:Y:S01]  /*11ec0*/  @P0 LDC R0, c[0x0][0x434] ;  /* 0x00010d00ff000b82 */ /* 0x000e220000000800 */
[C---:B------:R-:W-:Y:S01]  /*11ed0*/  ISETP.GT.U32.AND P2, PT, R4.reuse, 0x3f, PT ;  /* 0x0000003f0400780c */ /* 0x040fe20003f44070 */
[----:B------:R-:W-:-:S06]  /*11ee0*/  IMAD.IADD R9, R4, 0x1, R9 ;  /* 0x0000000104097824 */ /* 0x000fcc00078e0209 */
[----:B------:R-:W1:Y:S01]  /*11ef0*/  @P0 LDC R3, c[0x0][0x438] ;  /* 0x00010e00ff030b82 */ /* 0x000e620000000800 */
[----:B------:R-:W-:-:S07]  /*11f00*/  IMAD.MOV.U32 R12, RZ, RZ, R9 ;  /* 0x000000ffff0c7224 */ /* 0x000fce00078e0009 */
[----:B------:R-:W2:Y:S08]  /*11f10*/  @!P2 LDC.64 R10, c[0x0][0x428] ;  /* 0x00010a00ff0aab82 */ /* 0x000eb00000000a00 */
[----:B------:R-:W3:Y:S01]  /*11f20*/  @!P2 LDC.64 R4, c[0x0][0x418] ;  /* 0x00010600ff04ab82 */ /* 0x000ee20000000a00 */
[----:B0-----:R-:W-:-:S05]  /*11f30*/  @P0 IMAD.HI.U32 R0, R9, R0, RZ ;  /* 0x0000000009000227 */ /* 0x001fca00078e00ff */
[----:B-1----:R-:W-:-:S04]  /*11f40*/  @P0 SHF.R.U32.HI R12, RZ, R3, R0 ;  /* 0x00000003ff0c0219 */ /* 0x002fc80000011600 */
[--C-:B------:R-:W-:Y:S01]  /*11f50*/  @!P2 SHF.R.S32.HI R3, RZ, 0x1f, R12.reuse ;  /* 0x0000001fff03a819 */ /* 0x100fe2000001140c */
[----:B------:R-:W-:Y:S02]  /*11f60*/  @!P2 IMAD.MOV.U32 R2, RZ, RZ, R12 ;  /* 0x000000ffff02a224 */ /* 0x000fe400078e000c */
[-C--:B--2---:R-:W-:Y:S02]  /*11f70*/  @!P2 IMAD R0, R33, R10.reuse, RZ ;  /* 0x0000000a2100a224 */ /* 0x084fe400078e02ff */
[----:B------:R-:W-:-:S04]  /*11f80*/  @!P2 IMAD.WIDE.U32 R2, R29, R10, R2 ;  /* 0x0000000a1d02a225 */ /* 0x000fc800078e0002 */
[----:B------:R-:W-:Y:S01]  /*11f90*/  @!P2 IMAD R11, R29, R11, R0 ;  /* 0x0000000b1d0ba224 */ /* 0x000fe200078e0200 */
[----:B---3--:R-:W-:-:S03]  /*11fa0*/  @!P2 LEA R4, P0, R2, R4, 0x2 ;  /* 0x000000040204a211 */ /* 0x008fc600078010ff */
[----:B------:R-:W-:-:S05]  /*11fb0*/  @!P2 IMAD.IADD R0, R11, 0x1, R3 ;  /* 0x000000010b00a824 */ /* 0x000fca00078e0203 */
[----:B------:R-:W-:Y:S01]  /*11fc0*/  @!P2 LEA.HI.X R5, R2, R5, R0, 0x2, P0 ;  /* 0x000000050205a211 */ /* 0x000fe200000f1400 */
[----:B------:R-:W-:Y:S01]  /*11fd0*/  IMAD.MOV.U32 R0, RZ, RZ, RZ ;  /* 0x000000ffff007224 */ /* 0x000fe200078e00ff */
[C---:B------:R-:W-:Y:S01]  /*11fe0*/  ISETP.NE.AND P0, PT, R23.reuse, 0x2, PT ;  /* 0x000000021700780c */ /* 0x040fe20003f05270 */
[----:B------:R-:W-:Y:S01]  /*11ff0*/  IMAD.MOV R2, RZ, RZ, -R12 ;  /* 0x000000ffff027224 */ /* 0x000fe200078e0a0c */
[----:B------:R-:W-:Y:S05]  /*12000*/  YIELD ;  /* 0x0000000000007946 */ /* 0x000fea0003800000 */
[----:B------:R-:W-:Y:S01]  /*12010*/  ULDC UR4, c[0x0][0x430] ;  /* 0x00010c0000047ab9 */ /* 0x000fe20000000800 */
[----:B------:R-:W-:Y:S01]  /*12020*/  SEL R25, RZ, 0x1, P0 ;  /* 0x00000001ff197807 */ /* 0x000fe20000000000 */
[----:B------:R0:W5:Y:S01]  /*12030*/  @!P2 LDG.E R0, desc[UR36][R4.64] ;  /* 0x000000240400a981 */ /* 0x000162000c1e1900 */
[----:B------:R-:W-:Y:S01]  /*12040*/  SEL R23, R23, RZ, P0 ;  /* 0x000000ff17177207 */ /* 0x000fe20000000000 */
[----:B------:R-:W-:Y:S01]  /*12050*/  IMAD.MOV.U32 R24, RZ, RZ, R7 ;  /* 0x000000ffff187224 */ /* 0x000fe200078e0007 */
[----:B------:R-:W-:Y:S01]  /*12060*/  LOP3.LUT R25, R8, R25, RZ, 0x3c, !PT ;  /* 0x0000001908197212 */ /* 0x000fe200078e3cff */
[----:B0-----:R-:W-:Y:S01]  /*12070*/  IMAD R5, R2, UR4, R9 ;  /* 0x0000000402057c24 */ /* 0x001fe2000f8e0209 */
[----:B------:R-:W-:Y:S06]  /*12080*/  @!P1 BRA `(.L_x_1120) ;  /* 0x0000000000049947 */ /* 0x000fec0003800000 */
[----:B------:R-:W-:Y:S01]  /*12090*/  BPT.TRAP 0x1 ;  /* 0x000000040000795c */ /* 0x000fe20000300000 */
.L_x_1120:
[----:B------:R-:W-:Y:S01]  /*120a0*/  IMAD R7, R23, 0x8, R17 ;  /* 0x0000000817077824 */ /* 0x000fe200078e0211 */
[----:B------:R-:W-:Y:S01]  /*120b0*/  SHF.L.U32 R2, R25, 0x1f, RZ ;  /* 0x0000001f19027819 */ /* 0x000fe200000006ff */
[----:B------:R-:W-:Y:S03]  /*120c0*/  BSSY B1, `(.L_x_1121) ;  /* 0x0000003000017945 */ /* 0x000fe60003800000 */
[----:B------:R-:W0:Y:S02]  /*120d0*/  SYNCS.PHASECHK.TRANS64.TRYWAIT P0, [R7+URZ+0x30840], R2 ;  /* 0x03084002070075a7 */ /* 0x000e24000800017f */
[----:B0-----:R-:W-:Y:S05]  /*120e0*/  @!P0 BRA `(.L_x_1122) ;  /* 0x0000002c00208947 */ /* 0x001fea0003800000 */
.L_x_1190:
[----:B------:R-:W-:Y:S05]  /*120f0*/  BSYNC B1 ;  /* 0x0000000000017941 */ /* 0x000fea0003800000 */
.L_x_1121:
[----:B------:R-:W-:Y:S01]  /*12100*/  SHF.R.S32.HI R9, RZ, 0x1f, R5 ;  /* 0x0000001fff097819 */ /* 0x000fe20000011405 */
[----:B------:R-:W-:Y:S01]  /*12110*/  ULDC.64 UR4, c[0x0][0x300] ;  /* 0x0000c00000047ab9 */ /* 0x000fe20000000a00 */
[----:B-----5:R-:W-:Y:S02]  /*12120*/  SHF.R.S32.HI R10, RZ, 0x1f, R0 ;  /* 0x0000001fff0a7819 */ /* 0x020fe40000011400 */
[C---:B------:R-:W-:Y:S01]  /*12130*/  LOP3.LUT P4, RZ, R16.reuse, 0x10, RZ, 0xc0, !PT ;  /* 0x0000001010ff7812 */ /* 0x040fe2000788c0ff */
[----:B0-----:R-:W-:Y:S01]  /*12140*/  IMAD R2, R9, UR4, RZ ;  /* 0x0000000409027c24 */ /* 0x001fe2000f8e02ff */
[C---:B------:R-:W-:Y:S02]  /*12150*/  LOP3.LUT P3, RZ, R16.reuse, 0x8, RZ, 0xc0, !PT ;  /* 0x0000000810ff7812 */ /* 0x040fe4000786c0ff */
[C---:B------:R-:W-:Y:S01]  /*12160*/  LOP3.LUT P2, RZ, R16.reuse, 0x4, RZ, 0xc0, !PT ;  /* 0x0000000410ff7812 */ /* 0x040fe2000784c0ff */
[C---:B------:R-:W-:Y:S01]  /*12170*/  IMAD R11, R5.reuse, UR5, R2 ;  /* 0x00000005050b7c24 */ /* 0x040fe2000f8e0202 */
[----:B------:R-:W-:Y:S01]  /*12180*/  LOP3.LUT P1, RZ, R16, 0x2, RZ, 0xc0, !PT ;  /* 0x0000000210ff7812 */ /* 0x000fe2000782c0ff */
[----:B------:R-:W-:Y:S01]  /*12190*/  IMAD.WIDE.U32 R2, R5, UR4, RZ ;  /* 0x0000000405027c25 */ /* 0x000fe2000f8e00ff */
[----:B------:R-:W-:Y:S01]  /*121a0*/  ULDC.64 UR4, c[0x0][0x310] ;  /* 0x0000c40000047ab9 */ /* 0x000fe20000000a00 */
[----:B------:R-:W-:-:S02]  /*121b0*/  LEA R21, R23, R30, 0xe ;  /* 0x0000001e17157211 */ /* 0x000fc400078e70ff */
        /* <DEDUP_REMOVED lines=16> */
[----:B------:R-:W-:Y:S02]  /*122c0*/  IMAD.SHL.U32 R4, R37, 0x2, RZ ;  /* 0x0000000225047824 */ /* 0x000fe400078e00ff */
[----:B------:R-:W-:Y:S01]  /*122d0*/  IMAD R21, R21, 0x2, R17 ;  /* 0x0000000215157824 */ /* 0x000fe200078e0211 */
        /* <DEDUP_REMOVED lines=18> */
[----:B------:R0:W2:Y:S03]  /*12400*/  SHFL.IDX PT, R14, R20, 0x3, 0x181f ;  /* 0x00781f00140e7f89 */ /* 0x0000a600000e0000 */
[----:B-1----:R-:W-:Y:S02]  /*12410*/  IMAD.X R3, RZ, RZ, R35, P0 ;  /* 0x000000ffff037224 */ /* 0x002fe400000e0623 */
[----:B------:R0:W1:Y:S04]  /*12420*/  SHFL.IDX PT, R35, R27, 0x3, 0x181f ;  /* 0x00781f001b237f89 */ /* 0x00006800000e0000 */
[----:B------:R0:W-:Y:S04]  /*12430*/  LDGSTS.E.BYPASS.LTC128B.128 [R21+0x21400], desc[UR36][R2.64], !P4 ;  /* 0x2140000002157fae */ /* 0x0001e8000e101d64 */
[----:B------:R0:W-:Y:S04]  /*12440*/  LDGSTS.E.BYPASS.LTC128B.128 [R21+0x23400], desc[UR36][R2.64+0x80], !P3 ;  /* 0x2340008002157fae */ /* 0x0001e8000d901d64 */
[----:B------:R0:W-:Y:S04]  /*12450*/  LDGSTS.E.BYPASS.LTC128B.128 [R21+0x25400], desc[UR36][R2.64+0x100], !P2 ;  /* 0x2540010002157fae */ /* 0x0001e8000d101d64 */
[----:B------:R0:W-:Y:S02]  /*12460*/  LDGSTS.E.BYPASS.LTC128B.128 [R21+0x27400], desc[UR36][R2.64+0x180], !P1 ;  /* 0x2740018002157fae */ /* 0x0001e4000c901d64 */
.L_x_1200:
        /* <DEDUP_REMOVED lines=11> */
.L_x_1124:
        /* <DEDUP_REMOVED lines=10> */
.L_x_1125:
[----:B------:R1:W-:Y:S01]  /*125c0*/  SYNCS.ARRIVE.TRANS64.A1T0 RZ, [R7+URZ+0x30830], RZ ;  /* 0x030830ff07ff79a7 */ /* 0x0003e2000810003f */
[----:B------:R-:W-:Y:S05]  /*125d0*/  @!P2 BRA `(.L_x_1126) ;  /* 0x000000000004a947 */ /* 0x000fea0003800000 */
[----:B------:R-:W-:Y:S01]  /*125e0*/  BPT.TRAP 0x1 ;  /* 0x000000040000795c */ /* 0x000fe20000300000 */
.L_x_1126:
[----:B0-----:R-:W-:Y:S01]  /*125f0*/  SHF.L.U32 R2, R8, 0x1f, RZ ;  /* 0x0000001f08027819 */ /* 0x001fe200000006ff */
[----:B-1----:R-:W-:Y:S01]  /*12600*/  IMAD R7, R6, 0x8, R17 ;  /* 0x0000000806077824 */ /* 0x002fe200078e0211 */
[----:B------:R-:W-:Y:S03]  /*12610*/  BSSY B1, `(.L_x_1127) ;  /* 0x0000003000017945 */ /* 0x000fe60003800000 */
[----:B------:R-:W0:Y:S02]  /*12620*/  SYNCS.PHASECHK.TRANS64.TRYWAIT P0, [R7+URZ+0x30860], R2 ;  /* 0x03086002070075a7 */ /* 0x000e24000800017f */
[----:B0-----:R-:W-:Y:S05]  /*12630*/  @!P0 BRA `(.L_x_1128) ;  /* 0x0000002c00148947 */ /* 0x001fea0003800000 */
.L_x_1201:
[----:B------:R-:W-:Y:S05]  /*12640*/  BSYNC B1 ;  /* 0x0000000000017941 */ /* 0x000fea0003800000 */
.L_x_1127:
[----:B------:R-:W-:Y:S01]  /*12650*/  IMAD.MOV.U32 R3, RZ, RZ, -0x40 ;  /* 0xffffffc0ff037424 */ /* 0x000fe200078e00ff */
[----:B------:R-:W-:Y:S01]  /*12660*/  UMOV UR4, 0xffffffff ;  /* 0xffffffff00047882 */ /* 0x000fe20000000000 */
[----:B------:R-:W-:Y:S01]  /*12670*/  LOP3.LUT P4, RZ, R16, 0x100, RZ, 0xc0, !PT ;  /* 0x0000010010ff7812 */ /* 0x000fe2000788c0ff */
[----:B------:R-:W-:Y:S01]  /*12680*/  IMAD R6, R6, 0x4000, R30 ;  /* 0x0000400006067824 */ /* 0x000fe200078e021e */
[----:B------:R-:W-:Y:S01]  /*12690*/  LOP3.LUT P3, RZ, R16, 0x80, RZ, 0xc0, !PT ;  /* 0x0000008010ff7812 */ /* 0x000fe2000786c0ff */
[----:B------:R-:W-:Y:S01]  /*126a0*/  IMAD R3, R28, R3, UR38 ;  /* 0x000000261c037e24 */ /* 0x000fe2000f8e0203 */
[C---:B------:R-:W-:Y:S02]  /*126b0*/  LOP3.LUT P2, RZ, R16.reuse, 0x40, RZ, 0xc0, !PT ;  /* 0x0000004010ff7812 */ /* 0x040fe4000784c0ff */
[----:B------:R-:W-:Y:S01]  /*126c0*/  LOP3.LUT P1, RZ, R16, 0x20, RZ, 0xc0, !PT ;  /* 0x0000002010ff7812 */ /* 0x000fe2000782c0ff */
[----:B------:R-:W-:Y:S01]  /*126d0*/  IMAD.IADD R8, R3, 0x1, -R36 ;  /* 0x0000000103087824 */ /* 0x000fe200078e0a24 */
[----:B------:R-:W-:Y:S11]  /*126e0*/  BRA.DIV UR4, `(.L_x_1129) ;  /* 0x0000002a04fc7947 */ /* 0x000ff6000b800000 */
[----:B------:R-:W0:Y:S01]  /*126f0*/  SHFL.IDX PT, R14, R18, RZ, 0x181f ;  /* 0x00181fff120e7589 */ /* 0x000e2200000e0000 */
[----:B------:R-:W-:-:S03]  /*12700*/  IMAD R6, R6, 0x2, R17 ;  /* 0x0000000206067824 */ /* 0x000fc600078e0211 */
[----:B------:R-:W1:Y:S01]  /*12710*/  SHFL.IDX PT, R3, R19, RZ, 0x181f ;  /* 0x00181fff13037589 */ /* 0x000e6200000e0000 */
        /* <DEDUP_REMOVED lines=36> */
.L_x_1211:
[----:B0--3--:R-:W-:Y:S01]  /*12960*/  IADD3 R2, P0, R14, R4, RZ ;  /* 0x000000040e027210 */ /* 0x009fe20007f1e0ff */
        /* <DEDUP_REMOVED lines=15> */
[----:B0-----:R-:W-:Y:S01]  /*12a60*/  IMAD.WIDE.U32 R2, R5, UR4, RZ ;  /* 0x0000000405027c25 */ /* 0x001fe2000f8e00ff */
[----:B------:R-:W-:-:S03]  /*12a70*/  ULDC.64 UR4, c[0x0][0x338] ;  /* 0x0000ce0000047ab9 */ /* 0x000fc60000000a00 */
[----:B------:R-:W-:Y:S02]  /*12a80*/  IMAD.IADD R3, R3, 0x1, R9 ;  /* 0x0000000103037824 */ /* 0x000fe400078e0209 */
[----:B------:R-:W-:Y:S02]  /*12a90*/  IMAD R5, R10, UR4, RZ ;  /* 0x000000040a057c24 */ /* 0x000fe4000f8e02ff */
[----:B------:R-:W-:-:S04]  /*12aa0*/  IMAD.WIDE.U32 R2, R0, UR4, R2 ;  /* 0x0000000400027c25 */ /* 0x000fc8000f8e0002 */
[----:B------:R-:W-:Y:S01]  /*12ab0*/  IMAD R5, R0, UR5, R5 ;  /* 0x0000000500057c24 */ /* 0x000fe2000f8e0205 */
[----:B------:R-:W-:Y:S01]  /*12ac0*/  ULDC.64 UR4, c[0x0][0x330] ;  /* 0x0000cc0000047ab9 */ /* 0x000fe20000000a00 */
[----:B------:R-:W-:Y:S02]  /*12ad0*/  NOP ;  /* 0x0000000000007918 */ /* 0x000fe40000000000 */
[----:B------:R-:W-:Y:S02]  /*12ae0*/  IMAD.IADD R3, R3, 0x1, R5 ;  /* 0x0000000103037824 */ /* 0x000fe400078e0205 */
[----:B------:R-:W-:Y:S02]  /*12af0*/  IMAD R5, R26, UR4, RZ ;  /* 0x000000041a057c24 */ /* 0x000fe4000f8e02ff */
[----:B------:R-:W-:-:S04]  /*12b00*/  IMAD.WIDE.U32 R2, R22, UR4, R2 ;  /* 0x0000000416027c25 */ /* 0x000fc8000f8e0002 */
[----:B------:R-:W-:Y:S01]  /*12b10*/  IMAD R5, R22, UR5, R5 ;  /* 0x0000000516057c24 */ /* 0x000fe2000f8e0205 */
[----:B------:R-:W-:Y:S02]  /*12b20*/  ULDC.64 UR4, c[0x0][0x318] ;  /* 0x0000c60000047ab9 */ /* 0x000fe40000000a00 */
[----:B------:R-:W-:Y:S02]  /*12b30*/  LEA R18, P0, R2, UR4, 0x1 ;  /* 0x0000000402127c11 */ /* 0x000fe4000f8008ff */
[----:B------:R-:W-:-:S04]  /*12b40*/  IADD3 R3, R5, R3, RZ ;  /* 0x0000000305037210 */ /* 0x000fc80007ffe0ff */
[----:B------:R-:W-:Y:S02]  /*12b50*/  LEA.HI.X R19, R2, UR5, R3, 0x1, P0 ;  /* 0x0000000502137c11 */ /* 0x000fe400080f0c03 */
[----:B------:R-:W-:-:S13]  /*12b60*/  PLOP3.LUT P0, PT, PT, PT, PT, 0x80, 0x0 ;  /* 0x000000000000781c */ /* 0x000fda0003f0f070 */
.L_x_1130:
        /* <DEDUP_REMOVED lines=10> */
.L_x_1131:
[C---:B------:R-:W-:Y:S01]  /*12c10*/  ISETP.GT.AND P0, PT, R24.reuse, UR46, PT ;  /* 0x0000002e18007c0c */ /* 0x040fe2000bf04270 */
[----:B------:R0:W-:Y:S01]  /*12c20*/  SYNCS.ARRIVE.TRANS64.A1T0 RZ, [R7+URZ+0x30850], RZ ;  /* 0x030850ff07ff79a7 */ /* 0x0001e2000810003f */
[----:B------:R-:W-:Y:S02]  /*12c30*/  IMAD.MOV.U32 R8, RZ, RZ, R25 ;  /* 0x000000ffff087224 */ /* 0x000fe400078e0019 */
[----:B------:R-:W-:Y:S02]  /*12c40*/  IMAD.MOV.U32 R6, RZ, RZ, R23 ;  /* 0x000000ffff067224 */ /* 0x000fe400078e0017 */
[----:B------:R-:W-:Y:S02]  /*12c50*/  IMAD.MOV.U32 R28, RZ, RZ, R24 ;  /* 0x000000ffff1c7224 */ /* 0x000fe400078e0018 */
[----:B0-----:R-:W-:-:S05]  /*12c60*/  VIADD R7, R24, 0xffffffff ;  /* 0xffffffff18077836 */ /* 0x001fca0000000000 */
[----:B------:R-:W-:Y:S05]  /*12c70*/  @P0 BRA `(.L_x_1132) ;  /* 0xfffffff000700947 */ /* 0x000fea000383ffff */
[----:B------:R-:W-:Y:S05]  /*12c80*/  BSYNC B0 ;  /* 0x0000000000007941 */ /* 0x000fea0003800000 */
.L_x_1119:
[----:B0-----:R-:W0:Y:S01]  /*12c90*/  S2R R0, SR_TID.X ;  /* 0x0000000000007919 */ /* 0x001e220000002100 */
[----:B------:R-:W-:Y:S01]  /*12ca0*/  BSSY B0, `(.L_x_1133) ;  /* 0x0000010000007945 */ /* 0x000fe20003800000 */
        /* <DEDUP_REMOVED lines=14> */
[----:B0-----:R-:W-:-:S07]  /*12d90*/  IADD3 R34, R0, UR47, R7 ;  /* 0x0000002f00227c10 */ /* 0x001fce000fffe007 */
.L_x_1134:
[----:B------:R-:W-:Y:S05]  /*12da0*/  BSYNC B0 ;  /* 0x0000000000007941 */ /* 0x000fea0003800000 */
.L_x_1133:
[----:B------:R-:W-:-:S13]  /*12db0*/  LOP3.LUT P0, RZ, R16, 0x200, RZ, 0xc0, !PT ;  /* 0x0000020010ff7812 */ /* 0x000fda000780c0ff */
[----:B------:R-:W-:Y:S05]  /*12dc0*/  @!P0 BRA `(.L_x_1135) ;  /* 0x0000000000048947 */ /* 0x000fea0003800000 */
[----:B------:R-:W-:Y:S01]  /*12dd0*/  BPT.TRAP 0x1 ;  /* 0x000000040000795c */ /* 0x000fe20000300000 */
.L_x_1135:
[----:B------:R-:W-:Y:S01]  /*12de0*/  IMAD R4, R23, 0x8, R17 ;  /* 0x0000000817047824 */ /* 0x000fe200078e0211 */
[----:B------:R-:W-:Y:S01]  /*12df0*/  SHF.L.U32 R3, R25, 0x1f, RZ ;  /* 0x0000001f19037819 */ /* 0x000fe200000006ff */
[----:B------:R-:W-:Y:S01]  /*12e00*/  IMAD.MOV.U32 R5, RZ, RZ, -0x40 ;  /* 0xffffffc0ff057424 */ /* 0x000fe200078e00ff */
[----:B------:R-:W-:Y:S02]  /*12e10*/  BSSY B0, `(.L_x_1136) ;  /* 0x0000004000007945 */ /* 0x000fe40003800000 */
[----:B------:R-:W0:Y:S01]  /*12e20*/  SYNCS.PHASECHK.TRANS64.TRYWAIT P0, [R4+URZ+0x30860], R3 ;  /* 0x03086003040075a7 */ /* 0x000e22000800017f */
[----:B------:R-:W-:Y:S01]  /*12e30*/  IMAD R5, R24, R5, UR38 ;  /* 0x0000002618057e24 */ /* 0x000fe2000f8e0205 */
[----:B0-----:R-:W-:Y:S06]  /*12e40*/  @!P0 BRA `(.L_x_1137) ;  /* 0x0000002800908947 */ /* 0x001fec0003800000 */
.L_x_1212:
[----:B------:R-:W-:Y:S05]  /*12e50*/  BSYNC B0 ;  /* 0x0000000000007941 */ /* 0x000fea0003800000 */
.L_x_1136:
[----:B------:R-:W-:Y:S01]  /*12e60*/  UMOV UR4, 0xffffffff ;  /* 0xffffffff00047882 */ /* 0x000fe20000000000 */
[C---:B------:R-:W-:Y:S01]  /*12e70*/  LOP3.LUT P5, RZ, R16.reuse, 0x100, RZ, 0xc0, !PT ;  /* 0x0000010010ff7812 */ /* 0x040fe200078ac0ff */
        /* <DEDUP_REMOVED lines=8> */
[----:B------:R-:W0:Y:S04]  /*12f00*/  SHFL.IDX PT, R0, R19, RZ, 0x181f ;  /* 0x00181fff13007589 */ /* 0x000e2800000e0000 */
[----:B------:R-:W-:Y:S01]  /*12f10*/  SHFL.IDX PT, R7, R19, 0x1, 0x181f ;  /* 0x00381f0013077f89 */ /* 0x000fe200000e0000 */
[----:B-1----:R-:W-:-:S03]  /*12f20*/  IADD3 R2, P0, R14, R6, RZ ;  /* 0x000000060e027210 */ /* 0x002fc60007f1e0ff */
[----:B------:R-:W1:Y:S02]  /*12f30*/  SHFL.IDX PT, R14, R18, 0x1, 0x181f ;  /* 0x00381f00120e7f89 */ /* 0x000e6400000e0000 */
[----:B0-----:R-:W-:Y:S01]  /*12f40*/  IMAD.X R3, RZ, RZ, R0, P0 ;  /* 0x000000ffff037224 */ /* 0x001fe200000e0600 */
[----:B------:R-:W-:Y:S01]  /*12f50*/  ISETP.LT.OR P0, PT, R5, 0x1, P5 ;  /* 0x000000010500780c */ /* 0x000fe20002f01670 */
[----:B------:R-:W-:-:S12]  /*12f60*/  IMAD R0, R8, 0x2, R17 ;  /* 0x0000000208007824 */ /* 0x000fd800078e0211 */
        /* <DEDUP_REMOVED lines=8> */
[----:B------:R-:W0:Y:S03]  /*12ff0*/  SHFL.IDX PT, R14, R18, 0x2, 0x181f ;  /* 0x00581f00120e7f89 */ /* 0x000e2600000e0000 */
[----:B------:R-:W-:Y:S01]  /*13000*/  IMAD.X R3, RZ, RZ, R7, P0 ;  /* 0x000000ffff037224 */ /* 0x000fe200000e0607 */
        /* <DEDUP_REMOVED lines=21> */
.L_x_1222:
[----:B0--3--:R-:W-:-:S05]  /*13160*/  IADD3 R2, P0, R14, R6, RZ ;  /* 0x000000060e027210 */ /* 0x009fca0007f1e0ff */
        /* <DEDUP_REMOVED lines=14> */
.L_x_1139:
        /* <DEDUP_REMOVED lines=10> */
.L_x_1140:
[----:B------:R1:W-:Y:S01]  /*132f0*/  SYNCS.ARRIVE.TRANS64.A1T0 RZ, [R4+URZ+0x30850], RZ ;  /* 0x030850ff04ff79a7 */ /* 0x0003e2000810003f */
[----:B------:R-:W-:-:S05]  /*13300*/  VIADD R23, R23, 0x1 ;  /* 0x0000000117177836 */ /* 0x000fca0000000000 */
[----:B------:R-:W-:-:S04]  /*13310*/  ISETP.NE.AND P0, PT, R23, 0x2, PT ;  /* 0x000000021700780c */ /* 0x000fc80003f05270 */
[----:B0-----:R-:W-:Y:S02]  /*13320*/  SEL R0, RZ, 0x1, P0 ;  /* 0x00000001ff007807 */ /* 0x001fe40000000000 */
[----:B------:R-:W-:Y:S02]  /*13330*/  SEL R23, R23, RZ, P0 ;  /* 0x000000ff17177207 */ /* 0x000fe40000000000 */
[----:B-1----:R-:W-:-:S07]  /*13340*/  LOP3.LUT R25, R25, R0, RZ, 0x3c, !PT ;  /* 0x0000000019197212 */ /* 0x002fce00078e3cff */
.L_x_1100:
[----:B------:R-:W-:Y:S05]  /*13350*/  BSYNC B7 ;  /* 0x0000000000077941 */ /* 0x000fea0003800000 */
.L_x_1098:
[----:B------:R-:W-:-:S13]  /*13360*/  LOP3.LUT P0, RZ, R16, 0x8000, RZ, 0xc0, !PT ;  /* 0x0000800010ff7812 */ /* 0x000fda000780c0ff */
[----:B------:R-:W-:Y:S05]  /*13370*/  @!P0 BRA `(.L_x_1141) ;  /* 0x0000000000248947 */ /* 0x000fea0003800000 */
[----:B------:R-:W-:Y:S05]  /*13380*/  WARPSYNC.ALL ;  /* 0x0000000000007948 */ /* 0x000fea0003800000 */
[----:B------:R-:W0:Y:S08]  /*13390*/  S2UR UR5, SR_CgaCtaId ;  /* 0x00000000000579c3 */ /* 0x000e300000008800 */
[----:B------:R-:W-:Y:S06]  /*133a0*/  BAR.SYNC.DEFER_BLOCKING 0x5, 0x180 ;  /* 0x0146000000007b1d */ /* 0x000fec0000010000 */
[----:B------:R-:W-:-:S02]  /*133b0*/  UMOV UR4, 0x400 ;  /* 0x0000040000047882 */ /* 0x000fc40000000000 */
[----:B0-----:R-:W-:-:S06]  /*133c0*/  ULEA UR4, UR5, UR4, 0x18 ;  /* 0x0000000405047291 */ /* 0x001fcc000f8ec03f */
[----:B------:R-:W-:-:S05]  /*133d0*/  IMAD.U32 R17, RZ, RZ, UR4 ;  /* 0x00000004ff117e24 */ /* 0x000fca000f8e00ff */
[----:B------:R0:W1:Y:S01]  /*133e0*/  LDS R34, [R17+0x308d0] ;  /* 0x0308d00011227984 */ /* 0x0000620000000800 */
[----:B------:R-:W-:Y:S06]  /*133f0*/  BAR.ARV 0x4, 0x180 ;  /* 0x0106000000007b1d */ /* 0x000fec0000002000 */
[----:B------:R-:W-:Y:S05]  /*13400*/  BRA `(.L_x_1142) ;  /* 0x00000000002c7947 */ /* 0x000fea0003800000 */
.L_x_1141:
[----:B------:R-:W-:-:S03]  /*13410*/  UMOV UR4, 0xffffffff ;  /* 0xffffffff00047882 */ /* 0x000fc60000000000 */
[----:B------:R-:W-:Y:S05]  /*13420*/  BRA.DIV UR4, `(.L_x_1143) ;  /* 0x0000002a04b47947 */ /* 0x000fea000b800000 */
[----:B------:R0:W1:Y:S02]  /*13430*/  SHFL.IDX PT, R14, R34, RZ, 0x1f ;  /* 0x00001fff220e7589 */ /* 0x00006400000e0000 */
.L_x_1225:
[----:B------:R-:W2:Y:S01]  /*13440*/  @!P2 S2R R3, SR_CgaCtaId ;  /* 0x000000000003a919 */ /* 0x000ea20000008800 */
[----:B------:R-:W-:Y:S05]  /*13450*/  WARPSYNC.ALL ;  /* 0x0000000000007948 */ /* 0x000fea0003800000 */
[----:B------:R-:W-:Y:S01]  /*13460*/  BAR.SYNC.DEFER_BLOCKING 0x4, 0x180 ;  /* 0x0106000000007b1d */ /* 0x000fe20000010000 */
[----:B------:R-:W-:-:S04]  /*13470*/  @!P2 MOV R0, 0x400 ;  /* 0x000004000000a802 */ /* 0x000fc80000000f00 */
[----:B--2---:R-:W-:-:S05]  /*13480*/  @!P2 LEA R17, R3, R0, 0x18 ;  /* 0x000000000311a211 */ /* 0x004fca00078ec0ff */
[----:B------:R0:W-:Y:S02]  /*13490*/  @!P2 STS [R17+0x308d0], R34 ;  /* 0x0308d0221100a388 */ /* 0x0001e40000000800 */
[----:B01----:R-:W-:Y:S01]  /*134a0*/  IMAD.MOV.U32 R34, RZ, RZ, R14 ;  /* 0x000000ffff227224 */ /* 0x003fe200078e000e */
[----:B------:R-:W-:Y:S06]  /*134b0*/  BAR.ARV 0x5, 0x180 ;  /* 0x0146000000007b1d */ /* 0x000fec0000002000 */
.L_x_1142:
[----:B------:R-:W-:Y:S02]  /*134c0*/  ULDC UR4, c[0x0][0xc38] ;  /* 0x00030e0000047ab9 */ /* 0x000fe40000000800 */
[----:B-1----:R-:W-:-:S13]  /*134d0*/  ISETP.GE.AND P0, PT, R34, UR4, PT ;  /* 0x0000000422007c0c */ /* 0x002fda000bf06270 */
[----:B------:R-:W-:Y:S05]  /*134e0*/  @!P0 BRA `(.L_x_1144) ;  /* 0xffffffc400548947 */ /* 0x000fea000383ffff */
.L_x_1089:
[----:B------:R-:W2:Y:S01]  /*134f0*/  LDL.LU R0, [R1] ;  /* 0x0000000001007983 */ /* 0x000ea20000300800 */
[----:B------:R-:W-:Y:S01]  /*13500*/  BSSY B0, `(.L_x_1145) ;  /* 0x000000b000007945 */ /* 0x000fe20003800000 */
[----:B------:R-:W1:Y:S01]  /*13510*/  S2R R5, SR_CgaCtaId ;  /* 0x0000000000057919 */ /* 0x000e620000008800 */
[----:B--2---:R-:W-:-:S04]  /*13520*/  IADD3 R0, R0, 0x1, RZ ;  /* 0x0000000100007810 */ /* 0x004fc80007ffe0ff */
[----:B------:R-:W-:-:S04]  /*13530*/  LEA.HI R2, R0, R0, RZ, 0x1 ;  /* 0x0000000000027211 */ /* 0x000fc800078f08ff */
[----:B------:R-:W-:Y:S02]  /*13540*/  LOP3.LUT R3, R2, 0xfffffffe, RZ, 0xc0, !PT ;  /* 0xfffffffe02037812 */ /* 0x000fe400078ec0ff */
[----:B------:R-:W-:-:S03]  /*13550*/  MOV R2, 0x400 ;  /* 0x0000040000027802 */ /* 0x000fc60000000f00 */
[----:B------:R-:W-:Y:S01]  /*13560*/  IMAD.IADD R0, R0, 0x1, -R3 ;  /* 0x0000000100007824 */ /* 0x000fe200078e0a03 */
[----:B-1----:R-:W-:-:S04]  /*13570*/  LEA R5, R5, R2, 0x18 ;  /* 0x0000000205057211 */ /* 0x002fc800078ec0ff */
[----:B------:R-:W-:-:S04]  /*13580*/  SHF.L.U32 R0, R0, 0x1f, RZ ;  /* 0x0000001f00007819 */ /* 0x000fc800000006ff */
[----:B------:R-:W1:Y:S02]  /*13590*/  SYNCS.PHASECHK.TRANS64.TRYWAIT P0, [R5+URZ+0x30820], R0 ;  /* 0x03082000050075a7 */ /* 0x000e64000800017f */
[----:B-1----:R-:W-:Y:S05]  /*135a0*/  @!P0 BRA `(.L_x_1146) ;  /* 0x00000028007c8947 */ /* 0x002fea0003800000 */
.L_x_1226:
[----:B------:R-:W-:Y:S05]  /*135b0*/  BSYNC B0 ;  /* 0x0000000000007941 */ /* 0x000fea0003800000 */
.L_x_1145:
[----:B------:R-:W-:-:S03]  /*135c0*/  UMOV UR4, 0xffffffff ;  /* 0xffffffff00047882 */ /* 0x000fc60000000000 */
[----:B------:R-:W-:Y:S05]  /*135d0*/  BRA.DIV UR4, `(.L_x_1147) ;  /* 0x0000002a04847947 */ /* 0x000fea000b800000 */
[----:B-1----:R-:W1:Y:S02]  /*135e0*/  S2R R0, SR_TID.X ;  /* 0x0000000000007919 */ /* 0x002e640000002100 */
[----:B-1----:R-:W-:-:S04]  /*135f0*/  SHF.R.U32.HI R0, RZ, 0x5, R0 ;  /* 0x00000005ff007819 */ /* 0x002fc80000011600 */
[----:B------:R-:W-:-:S05]  /*13600*/  LOP3.LUT R0, R0, 0x3, RZ, 0xc0, !PT ;  /* 0x0000000300007812 */ /* 0x000fca00078ec0ff */
[----:B------:R1:W2:Y:S02]  /*13610*/  SHFL.IDX PT, R14, R0, RZ, 0x1f ;  /* 0x00001fff000e7589 */ /* 0x0002a400000e0000 */
.L_x_1229:
[----:B--2---:R-:W-:Y:S01]  /*13620*/  ISETP.NE.AND P0, PT, R14, RZ, PT ;  /* 0x000000ff0e00720c */ /* 0x004fe20003f05270 */
[----:B------:R-:W-:-:S12]  /*13630*/  BSSY B0, `(.L_x_1148) ;  /* 0x0000026000007945 */ /* 0x000fd80003800000 */
[----:B------:R-:W-:Y:S05]  /*13640*/  @P0 BRA `(.L_x_1149) ;  /* 0x0000000000900947 */ /* 0x000fea0003800000 */
[----:B------:R-:W-:-:S03]  /*13650*/  UMOV UR4, 0xffffffff ;  /* 0xffffffff00047882 */ /* 0x000fc60000000000 */
[----:B------:R-:W-:Y:S05]  /*13660*/  BRA.DIV UR4, `(.L_x_1150) ;  /* 0x0000002a04947947 */ /* 0x000fea000b800000 */
[----:B------:R-:W-:-:S13]  /*13670*/  ELECT P6, URZ, PT ;  /* 0x00000000003f782f */ /* 0x000fda00038c0000 */
.L_x_1232:
[----:B------:R-:W-:Y:S05]  /*13680*/  @!P6 BRA `(.L_x_1149) ;  /* 0x000000000080e947 */ /* 0x000fea0003800000 */
[----:B-1----:R-:W2:Y:S02]  /*13690*/  LDL R0, [R1+0x4] ;  /* 0x0000040001007983 */ /* 0x002ea40000100800 */
[----:B--2---:R-:W-:-:S13]  /*136a0*/  R2UR UR4, R0 ;  /* 0x00000000000472ca */ /* 0x004fda00000e0000 */
[----:B------:R-:W-:-:S06]  /*136b0*/  ULOP3.LUT UR4, UR4, 0x2, URZ, 0xfc, !UPT ;  /* 0x0000000204047892 */ /* 0x000fcc000f8efc3f */
[----:B------:R-:W-:-:S05]  /*136c0*/  IMAD.U32 R0, RZ, RZ, UR4 ;  /* 0x00000004ff007e24 */ /* 0x000fca000f8e00ff */
[----:B------:R-:W-:-:S13]  /*136d0*/  ISETP.NE.AND P0, PT, R0, 0x3, PT ;  /* 0x000000030000780c */ /* 0x000fda0003f05270 */
[----:B------:R-:W-:Y:S05]  /*136e0*/  @!P0 BRA `(.L_x_1151) ;  /* 0x0000000000048947 */ /* 0x000fea0003800000 */
[----:B------:R-:W-:Y:S01]  /*136f0*/  BPT.TRAP 0x1 ;  /* 0x000000040000795c */ /* 0x000fe20000300000 */
.L_x_1151:
[----:B------:R-:W-:Y:S01]  /*13700*/  IMAD R3, R23, 0x8, R5 ;  /* 0x0000000817037824 */ /* 0x000fe200078e0205 */
[----:B------:R-:W-:Y:S01]  /*13710*/  SHF.L.U32 R2, R25, 0x1f, RZ ;  /* 0x0000001f19027819 */ /* 0x000fe200000006ff */
[----:B------:R-:W-:-:S03]  /*13720*/  VIADD R23, R23, 0x1 ;  /* 0x0000000117177836 */ /* 0x000fc60000000000 */
[----:B------:R-:W1:Y:S02]  /*13730*/  SYNCS.PHASECHK.TRANS64.TRYWAIT P1, [R3+URZ+0x30840], R2 ;  /* 0x03084002030075a7 */ /* 0x000e64000802017f */
[----:B------:R-:W-:-:S04]  /*13740*/  ISETP.NE.AND P2, PT, R23, 0x2, PT ;  /* 0x000000021700780c */ /* 0x000fc80003f45270 */
[----:B------:R-:W-:Y:S01]  /*13750*/  SEL R0, RZ, 0x1, P2 ;  /* 0x00000001ff007807 */ /* 0x000fe20001000000 */
[----:B-1----:R-:W-:Y:S08]  /*13760*/  @!P1 BRA `(.L_x_1152) ;  /* 0x0000002800749947 */ /* 0x002ff00003800000 */
.L_x_1233:
[----:B------:R-:W-:Y:S02]  /*13770*/  SEL R23, R23, RZ, P2 ;  /* 0x000000ff17177207 */ /* 0x000fe40001000000 */
[----:B------:R-:W-:Y:S01]  /*13780*/  LOP3.LUT R0, R25, R0, RZ, 0x3c, !PT ;  /* 0x0000000019007212 */ /* 0x000fe200078e3cff */
[----:B------:R-:W-:Y:S06]  /*13790*/  @!P0 BRA `(.L_x_1153) ;  /* 0x0000000000048947 */ /* 0x000fec0003800000 */
[----:B------:R-:W-:Y:S01]  /*137a0*/  BPT.TRAP 0x1 ;  /* 0x000000040000795c */ /* 0x000fe20000300000 */
.L_x_1153:
[----:B------:R-:W-:Y:S01]  /*137b0*/  IMAD R23, R23, 0x8, R5 ;  /* 0x0000000817177824 */ /* 0x000fe200078e0205 */
[----:B------:R-:W-:-:S04]  /*137c0*/  SHF.L.U32 R0, R0, 0x1f, RZ ;  /* 0x0000001f00007819 */ /* 0x000fc800000006ff */
[----:B------:R-:W2:Y:S02]  /*137d0*/  SYNCS.PHASECHK.TRANS64.TRYWAIT P1, [R23+URZ+0x30840], R0 ;  /* 0x03084000170075a7 */ /* 0x000ea4000802017f */
[----:B--2---:R-:W-:Y:S05]  /*137e0*/  @!P1 BRA `(.L_x_1154) ;  /* 0x0000002800689947 */ /* 0x004fea0003800000 */
.L_x_1234:
[----:B------:R-:W-:Y:S05]  /*137f0*/  @!P0 BRA `(.L_x_1155) ;  /* 0x0000000000048947 */ /* 0x000fea0003800000 */
[----:B------:R-:W-:Y:S01]  /*13800*/  BPT.TRAP 0x1 ;  /* 0x000000040000795c */ /* 0x000fe20000300000 */
.L_x_1155:
[----:B------:R-:W3:Y:S02]  /*13810*/  SYNCS.PHASECHK.TRANS64.TRYWAIT P1, [R3+URZ+0x30860], R2 ;  /* 0x03086002030075a7 */ /* 0x000ee4000802017f */
[----:B---3--:R-:W-:Y:S05]  /*13820*/  @!P1 BRA `(.L_x_1156) ;  /* 0x00000028006c9947 */ /* 0x008fea0003800000 */
.L_x_1235:
[----:B------:R-:W-:Y:S05]  /*13830*/  @!P0 BRA `(.L_x_1157) ;  /* 0x0000000000048947 */ /* 0x000fea0003800000 */
[----:B------:R-:W-:Y:S01]  /*13840*/  BPT.TRAP 0x1 ;  /* 0x000000040000795c */ /* 0x000fe20000300000 */
.L_x_1157:
[----:B----4-:R4:W0:Y:S02]  /*13850*/  SYNCS.PHASECHK.TRANS64.TRYWAIT P0, [R23+URZ+0x30860], R0 ;  /* 0x03086000170075a7 */ /* 0x010824000800017f */
[----:B0-----:R-:W-:Y:S05]  /*13860*/  @!P0 NANOSLEEP.SYNCS 0x989680 ;  /* 0x009896800000895d */ /* 0x001fea0003900000 */
[----:B------:R-:W0:Y:S02]  /*13870*/  @!P0 SYNCS.PHASECHK.TRANS64 P0, [R23+URZ+0x30860], R0 ;  /* 0x03086000170085a7 */ /* 0x000e24000800007f */
[----:B0-----:R-:W-:Y:S05]  /*13880*/  @!P0 BRA `(.L_x_1157) ;  /* 0xfffffffc00f08947 */ /* 0x001fea000383ffff */
.L_x_1149:
[----:B------:R-:W-:Y:S05]  /*13890*/  BSYNC B0 ;  /* 0x0000000000007941 */ /* 0x000fea0003800000 */
.L_x_1148:
[----:B------:R-:W-:Y:S05]  /*138a0*/  EXIT ;  /* 0x000000000000794d */ /* 0x000fea0003800000 */
.L_x_994:
[----:B0-----:R-:W-:-:S04]  /*138b0*/  IMAD.U32 R3, RZ, RZ, UR40 ;  /* 0x00000028ff037e24 */ /* 0x001fc8000f8e00ff */
[----:B------:R0:W1:Y:S03]  /*138c0*/  SYNCS.PHASECHK.TRANS64.TRYWAIT P1, [R3+URZ+0x30800], R0 ;  /* 0x03080000030075a7 */ /* 0x000066000802017f */
[----:B-1----:R-:W-:Y:S05]  /*138d0*/  @!P1 NANOSLEEP.SYNCS 0x989680 ;  /* 0x009896800000995d */ /* 0x002fea0003900000 */
[----:B------:R-:W1:Y:S02]  /*138e0*/  @!P1 SYNCS.PHASECHK.TRANS64 P1, [R3+URZ+0x30800], R0 ;  /* 0x03080000030095a7 */ /* 0x000e64000802007f */
[----:B-1----:R-:W-:Y:S05]  /*138f0*/  @!P1 BRA `(.L_x_994) ;  /* 0xfffffffc00ec9947 */ /* 0x002fea000383ffff */
[----:B------:R-:W-:Y:S05]  /*13900*/  BRA `(.L_x_1158) ;  /* 0xfffffee000d47947 */ /* 0x000fea000383ffff */
.L_x_998:
[----:B-1----:R1:W2:Y:S02]  /*13910*/  SYNCS.PHASECHK.TRANS64.TRYWAIT P1, [R3+URZ+0x30830], R0 ;  /* 0x03083000030075a7 */ /* 0x0022a4000802017f */
[----:B--2---:R-:W-:Y:S05]  /*13920*/  @!P1 NANOSLEEP.SYNCS 0x989680 ;  /* 0x009896800000995d */ /* 0x004fea0003900000 */
[----:B------:R-:W2:Y:S02]  /*13930*/  @!P1 SYNCS.PHASECHK.TRANS64 P1, [R3+URZ+0x30830], R0 ;  /* 0x03083000030095a7 */ /* 0x000ea4000802007f */
[----:B--2---:R-:W-:Y:S05]  /*13940*/  @!P1 BRA `(.L_x_998) ;  /* 0xfffffffc00f09947 */ /* 0x004fea000383ffff */
[----:B------:R-:W-:Y:S05]  /*13950*/  BRA `(.L_x_997) ;  /* 0xfffffee000f07947 */ /* 0x000fea000383ffff */
.L_x_1015:
[----:B-1----:R-:W-:-:S04]  /*13960*/  IMAD.U32 R4, RZ, RZ, UR6 ;  /* 0x00000006ff047e24 */ /* 0x002fc8000f8e00ff */
[----:B------:R1:W2:Y:S03]  /*13970*/  SYNCS.PHASECHK.TRANS64.TRYWAIT P1, [R4+URZ+0x30830], R3 ;  /* 0x03083003040075a7 */ /* 0x0002a6000802017f */
[----:B--2---:R-:W-:Y:S05]  /*13980*/  @!P1 NANOSLEEP.SYNCS 0x989680 ;  /* 0x009896800000995d */ /* 0x004fea0003900000 */
[----:B------:R-:W2:Y:S02]  /*13990*/  @!P1 SYNCS.PHASECHK.TRANS64 P1, [R4+URZ+0x30830], R3 ;  /* 0x03083003040095a7 */ /* 0x000ea4000802007f */
[----:B--2---:R-:W-:Y:S05]  /*139a0*/  @!P1 BRA `(.L_x_1015) ;  /* 0xfffffffc00ec9947 */ /* 0x004fea000383ffff */
[----:B------:R-:W-:Y:S05]  /*139b0*/  BRA `(.L_x_1014) ;  /* 0xffffff0c00147947 */ /* 0x000fea000383ffff */
.L_x_1019:
[----:B01----:R-:W-:-:S04]  /*139c0*/  IMAD.U32 R3, RZ, RZ, UR5 ;  /* 0x00000005ff037e24 */ /* 0x003fc8000f8e00ff */
[----:B------:R0:W1:Y:S03]  /*139d0*/  SYNCS.PHASECHK.TRANS64.TRYWAIT P1, [R3+URZ+0x30850], R0 ;  /* 0x03085000030075a7 */ /* 0x000066000802017f */
[----:B-1----:R-:W-:Y:S05]  /*139e0*/  @!P1 NANOSLEEP.SYNCS 0x989680 ;  /* 0x009896800000995d */ /* 0x002fea0003900000 */
[----:B------:R-:W1:Y:S02]  /*139f0*/  @!P1 SYNCS.PHASECHK.TRANS64 P1, [R3+URZ+0x30850], R0 ;  /* 0x03085000030095a7 */ /* 0x000e64000802007f */
[----:B-1----:R-:W-:Y:S05]  /*13a00*/  @!P1 BRA `(.L_x_1019) ;  /* 0xfffffffc00ec9947 */ /* 0x002fea000383ffff */
[----:B------:R-:W-:Y:S05]  /*13a10*/  BRA `(.L_x_1018) ;  /* 0xffffff1800ac7947 */ /* 0x000fea000383ffff */
.L_x_1038:
[----:B-1----:R-:W-:-:S04]  /*13a20*/  IMAD.U32 R4, RZ, RZ, UR6 ;  /* 0x00000006ff047e24 */ /* 0x002fc8000f8e00ff */
[----:B------:R1:W2:Y:S03]  /*13a30*/  SYNCS.PHASECHK.TRANS64.TRYWAIT P1, [R4+URZ+0x30830], R3 ;  /* 0x03083003040075a7 */ /* 0x0002a6000802017f */
[----:B--2---:R-:W-:Y:S05]  /*13a40*/  @!P1 NANOSLEEP.SYNCS 0x989680 ;  /* 0x009896800000995d */ /* 0x004fea0003900000 */
[----:B------:R-:W2:Y:S02]  /*13a50*/  @!P1 SYNCS.PHASECHK.TRANS64 P1, [R4+URZ+0x30830], R3 ;  /* 0x03083003040095a7 */ /* 0x000ea4000802007f */
[----:B--2---:R-:W-:Y:S05]  /*13a60*/  @!P1 BRA `(.L_x_1038) ;  /* 0xfffffffc00ec9947 */ /* 0x004fea000383ffff */
[----:B------:R-:W-:Y:S05]  /*13a70*/  BRA `(.L_x_1037) ;  /* 0xffffff3400987947 */ /* 0x000fea000383ffff */
.L_x_1042:
[----:B01----:R-:W-:-:S04]  /*13a80*/  IMAD.U32 R3, RZ, RZ, UR5 ;  /* 0x00000005ff037e24 */ /* 0x003fc8000f8e00ff */
[----:B------:R0:W1:Y:S03]  /*13a90*/  SYNCS.PHASECHK.TRANS64.TRYWAIT P1, [R3+URZ+0x30850], R0 ;  /* 0x03085000030075a7 */ /* 0x000066000802017f */
[----:B-1----:R-:W-:Y:S05]  /*13aa0*/  @!P1 NANOSLEEP.SYNCS 0x989680 ;  /* 0x009896800000995d */ /* 0x002fea0003900000 */
[----:B------:R-:W1:Y:S02]  /*13ab0*/  @!P1 SYNCS.PHASECHK.TRANS64 P1, [R3+URZ+0x30850], R0 ;  /* 0x03085000030095a7 */ /* 0x000e64000802007f */
[----:B-1----:R-:W-:Y:S05]  /*13ac0*/  @!P1 BRA `(.L_x_1042) ;  /* 0xfffffffc00ec9947 */ /* 0x002fea000383ffff */
[----:B------:R-:W-:Y:S05]  /*13ad0*/  BRA `(.L_x_1041) ;  /* 0xffffff4400307947 */ /* 0x000fea000383ffff */
.L_x_1050:
[----:B-1----:R-:W-:-:S04]  /*13ae0*/  IMAD.U32 R4, RZ, RZ, UR5 ;  /* 0x00000005ff047e24 */ /* 0x002fc8000f8e00ff */
[----:B------:R1:W2:Y:S03]  /*13af0*/  SYNCS.PHASECHK.TRANS64.TRYWAIT P1, [R4+URZ+0x30830], R3 ;  /* 0x03083003040075a7 */ /* 0x0002a6000802017f */
[----:B--2---:R-:W-:Y:S05]  /*13b00*/  @!P1 NANOSLEEP.SYNCS 0x989680 ;  /* 0x009896800000995d */ /* 0x004fea0003900000 */
[----:B------:R-:W2:Y:S02]  /*13b10*/  @!P1 SYNCS.PHASECHK.TRANS64 P1, [R4+URZ+0x30830], R3 ;  /* 0x03083003040095a7 */ /* 0x000ea4000802007f */
[----:B--2---:R-:W-:Y:S05]  /*13b20*/  @!P1 BRA `(.L_x_1050) ;  /* 0xfffffffc00ec9947 */ /* 0x004fea000383ffff */
[----:B------:R-:W-:Y:S05]  /*13b30*/  BRA `(.L_x_1049) ;  /* 0xffffff5000c87947 */ /* 0x000fea000383ffff */
.L_x_1054:
[----:B01----:R-:W-:-:S04]  /*13b40*/  IMAD.U32 R3, RZ, RZ, UR5 ;  /* 0x00000005ff037e24 */ /* 0x003fc8000f8e00ff */
[----:B------:R0:W1:Y:S03]  /*13b50*/  SYNCS.PHASECHK.TRANS64.TRYWAIT P1, [R3+URZ+0x30850], R0 ;  /* 0x03085000030075a7 */ /* 0x000066000802017f */
[----:B-1----:R-:W-:Y:S05]  /*13b60*/  @!P1 NANOSLEEP.SYNCS 0x989680 ;  /* 0x009896800000995d */ /* 0x002fea0003900000 */
[----:B------:R-:W1:Y:S02]  /*13b70*/  @!P1 SYNCS.PHASECHK.TRANS64 P1, [R3+URZ+0x30850], R0 ;  /* 0x03085000030095a7 */ /* 0x000e64000802007f */
[----:B-1----:R-:W-:Y:S05]  /*13b80*/  @!P1 BRA `(.L_x_1054) ;  /* 0xfffffffc00ec9947 */ /* 0x002fea000383ffff */
[----:B------:R-:W-:Y:S05]  /*13b90*/  BRA `(.L_x_1053) ;  /* 0xffffff6000607947 */ /* 0x000fea000383ffff */
.L_x_1069:
[----:B-1----:R-:W-:-:S04]  /*13ba0*/  IMAD.U32 R7, RZ, RZ, UR5 ;  /* 0x00000005ff077e24 */ /* 0x002fc8000f8e00ff */
[----:B------:R1:W2:Y:S03]  /*13bb0*/  SYNCS.PHASECHK.TRANS64.TRYWAIT P1, [R7+URZ+0x30850], R0 ;  /* 0x03085000070075a7 */ /* 0x0002a6000802017f */
[----:B--2---:R-:W-:Y:S05]  /*13bc0*/  @!P1 NANOSLEEP.SYNCS 0x989680 ;  /* 0x009896800000995d */ /* 0x004fea0003900000 */
[----:B------:R-:W2:Y:S02]  /*13bd0*/  @!P1 SYNCS.PHASECHK.TRANS64 P1, [R7+URZ+0x30850], R0 ;  /* 0x03085000070095a7 */ /* 0x000ea4000802007f */
[----:B--2---:R-:W-:Y:S05]  /*13be0*/  @!P1 BRA `(.L_x_1069) ;  /* 0xfffffffc00ec9947 */ /* 0x004fea000383ffff */
[----:B------:R-:W-:Y:S05]  /*13bf0*/  BRA `(.L_x_1068) ;  /* 0xffffff80008c7947 */ /* 0x000fea000383ffff */
.L_x_1106:
[----:B------:R-:W0:Y:S01]  /*13c00*/  S2R R19, SR_TID.X ;  /* 0x0000000000137919 */ /* 0x000e220000002100 */
[----:B------:R-:W-:Y:S02]  /*13c10*/  IMAD.MOV.U32 R12, RZ, RZ, RZ ;  /* 0x000000ffff0c7224 */ /* 0x000fe400078e00ff */
[----:B------:R-:W-:Y:S02]  /*13c20*/  IMAD.MOV.U32 R11, RZ, RZ, 0x1f ;  /* 0x0000001fff0b7424 */ /* 0x000fe400078e00ff */
[----:B------:R-:W-:Y:S01]  /*13c30*/  IMAD.MOV.U32 R15, RZ, RZ, -0x1 ;  /* 0xffffffffff0f7424 */ /* 0x000fe200078e00ff */
[----:B0-----:R-:W-:-:S04]  /*13c40*/  SHF.R.U32.HI R19, RZ, 0x5, R19 ;  /* 0x00000005ff137819 */ /* 0x001fc80000011613 */
[----:B------:R-:W-:-:S05]  /*13c50*/  LOP3.LUT R19, R19, 0x3, RZ, 0xc0, !PT ;  /* 0x0000000313137812 */ /* 0x000fca00078ec0ff */
[----:B------:R-:W-:-:S07]  /*13c60*/  IMAD.MOV.U32 R13, RZ, RZ, R19 ;  /* 0x000000ffff0d7224 */ /* 0x000fce00078e0013 */
[----:B-----5:R-:W-:Y:S05]  /*13c70*/  WARPSYNC.COLLECTIVE R15, `(.L_x_1159) ;  /* 0x000000000f087348 */ /* 0x020fea0003c00000 */
[----:B------:R0:W1:Y:S02]  /*13c80*/  SHFL.IDX P6, R14, R13, R12, R11 ;  /* 0x0000000c0d0e7389 */ /* 0x00006400000c000b */
[----:B01---5:R-:W-:Y:S01]  /*13c90*/  ENDCOLLECTIVE ;  /* 0x000000000000791b */ /* 0x023fe20003800000 */
.L_x_1159:
[----:B------:R-:W-:Y:S05]  /*13ca0*/  BRA `(.L_x_1160) ;  /* 0xffffffc800dc7947 */ /* 0x000fea000383ffff */
.L_x_1109:
[----:B0-----:R0:W1:Y:S02]  /*13cb0*/  SYNCS.PHASECHK.TRANS64.TRYWAIT P0, [R4+URZ+0x30840], R3 ;  /* 0x03084003040075a7 */ /* 0x001064000800017f */
[----:B-1----:R-:W-:Y:S05]  /*13cc0*/  @!P0 NANOSLEEP.SYNCS 0x989680 ;  /* 0x009896800000895d */ /* 0x002fea0003900000 */
[----:B------:R-:W1:Y:S02]  /*13cd0*/  @!P0 SYNCS.PHASECHK.TRANS64 P0, [R4+URZ+0x30840], R3 ;  /* 0x03084003040085a7 */ /* 0x000e64000800007f */
[----:B-1----:R-:W-:Y:S05]  /*13ce0*/  @!P0 BRA `(.L_x_1109) ;  /* 0xfffffffc00f08947 */ /* 0x002fea000383ffff */
[----:B------:R-:W-:Y:S05]  /*13cf0*/  BRA `(.L_x_1161) ;  /* 0xffffffcc00c87947 */ /* 0x000fea000383ffff */
.L_x_1110:
[----:B------:R-:W-:Y:S01]  /*13d00*/  BSSY B0, `(.L_x_1162) ;  /* 0x0000008000007945 */ /* 0x000fe20003800000 */
[----:B------:R-:W-:Y:S01]  /*13d10*/  MOV R13, R6 ;  /* 0x00000006000d7202 */ /* 0x000fe20000000f00 */
[----:B------:R-:W-:Y:S02]  /*13d20*/  IMAD.MOV.U32 R12, RZ, RZ, RZ ;  /* 0x000000ffff0c7224 */ /* 0x000fe400078e00ff */
[----:B------:R-:W-:Y:S02]  /*13d30*/  IMAD.MOV.U32 R11, RZ, RZ, 0x181f ;  /* 0x0000181fff0b7424 */ /* 0x000fe400078e00ff */
[----:B------:R-:W-:-:S07]  /*13d40*/  IMAD.MOV.U32 R15, RZ, RZ, -0x1 ;  /* 0xffffffffff0f7424 */ /* 0x000fce00078e00ff */
[----:B------:R-:W-:Y:S05]  /*13d50*/  WARPSYNC.COLLECTIVE R15, `(.L_x_1163) ;  /* 0x000000000f087348 */ /* 0x000fea0003c00000 */
[----:B------:R0:W1:Y:S02]  /*13d60*/  SHFL.IDX P6, R14, R13, R12, R11 ;  /* 0x0000000c0d0e7389 */ /* 0x00006400000c000b */
[----:B01----:R-:W-:Y:S01]  /*13d70*/  ENDCOLLECTIVE ;  /* 0x000000000000791b */ /* 0x003fe20003800000 */
.L_x_1163:
[----:B------:R-:W-:Y:S05]  /*13d80*/  BSYNC B0 ;  /* 0x0000000000007941 */ /* 0x000fea0003800000 */
.L_x_1162:
[----:B------:R-:W-:Y:S02]  /*13d90*/  IMAD.MOV.U32 R13, RZ, RZ, R5 ;  /* 0x000000ffff0d7224 */ /* 0x000fe400078e0005 */
[----:B------:R-:W-:Y:S02]  /*13da0*/  IMAD.MOV.U32 R12, RZ, RZ, RZ ;  /* 0x000000ffff0c7224 */ /* 0x000fe400078e00ff */
[----:B------:R-:W-:Y:S02]  /*13db0*/  IMAD.MOV.U32 R11, RZ, RZ, 0x181f ;  /* 0x0000181fff0b7424 */ /* 0x000fe400078e00ff */
[----:B------:R-:W-:Y:S02]  /*13dc0*/  IMAD.MOV.U32 R15, RZ, RZ, -0x1 ;  /* 0xffffffffff0f7424 */ /* 0x000fe400078e00ff */
[----:B------:R-:W-:Y:S02]  /*13dd0*/  IMAD.MOV.U32 R2, RZ, RZ, R14 ;  /* 0x000000ffff027224 */ /* 0x000fe400078e000e */
[----:B------:R-:W-:-:S07]  /*13de0*/  @P0 IMAD R9, R0, 0x2, R17 ;  /* 0x0000000200090824 */ /* 0x000fce00078e0211 */
[----:B------:R-:W-:Y:S05]  /*13df0*/  WARPSYNC.COLLECTIVE R15, `(.L_x_1164) ;  /* 0x000000000f087348 */ /* 0x000fea0003c00000 */
[----:B------:R0:W1:Y:S02]  /*13e00*/  SHFL.IDX P6, R14, R13, R12, R11 ;  /* 0x0000000c0d0e7389 */ /* 0x00006400000c000b */
[----:B01----:R-:W-:Y:S01]  /*13e10*/  ENDCOLLECTIVE ;  /* 0x000000000000791b */ /* 0x003fe20003800000 */
.L_x_1164:
[----:B------:R-:W-:Y:S02]  /*13e20*/  IMAD.MOV.U32 R13, RZ, RZ, R6 ;  /* 0x000000ffff0d7224 */ /* 0x000fe400078e0006 */
[----:B------:R-:W-:Y:S01]  /*13e30*/  IMAD.MOV.U32 R12, RZ, RZ, 0x1 ;  /* 0x00000001ff0c7424 */ /* 0x000fe200078e00ff */
[----:B------:R-:W-:-:S05]  /*13e40*/  @P0 LEA R14, P1, R37, R14, 0x1 ;  /* 0x0000000e250e0211 */ /* 0x000fca00078208ff */
[----:B------:R-:W-:Y:S02]  /*13e50*/  @P0 IMAD.X R3, RZ, RZ, R2, P1 ;  /* 0x000000ffff030224 */ /* 0x000fe400008e0602 */
[----:B------:R-:W-:-:S07]  /*13e60*/  @P0 IMAD.MOV.U32 R2, RZ, RZ, R14 ;  /* 0x000000ffff020224 */ /* 0x000fce00078e000e */
[----:B------:R-:W-:Y:S05]  /*13e70*/  WARPSYNC.COLLECTIVE R15, `(.L_x_1165) ;  /* 0x000000000f087348 */ /* 0x000fea0003c00000 */
[----:B------:R0:W1:Y:S02]  /*13e80*/  SHFL.IDX P6, R14, R13, R12, R11 ;  /* 0x0000000c0d0e7389 */ /* 0x00006400000c000b */
[----:B01----:R-:W-:Y:S01]  /*13e90*/  ENDCOLLECTIVE ;  /* 0x000000000000791b */ /* 0x003fe20003800000 */
.L_x_1165:
        /* <DEDUP_REMOVED lines=8> */
[----:B------:R-:W-:Y:S01]  /*13f20*/  ISETP.GE.AND P0, PT, R7, 0x11, PT ;  /* 0x000000110700780c */ /* 0x000fe20003f06270 */
[----:B------:R-:W-:-:S12]  /*13f30*/  IMAD.MOV.U32 R8, RZ, RZ, R14 ;  /* 0x000000ffff087224 */ /* 0x000fd800078e000e */
[----:B0-----:R-:W-:Y:S05]  /*13f40*/  WARPSYNC.COLLECTIVE R15, `(.L_x_1166) ;  /* 0x000000000f087348 */ /* 0x001fea0003c00000 */
[----:B------:R1:W2:Y:S02]  /*13f50*/  SHFL.IDX P6, R14, R13, R12, R11 ;  /* 0x0000000c0d0e7389 */ /* 0x0002a400000c000b */
[----:B012---:R-:W-:Y:S01]  /*13f60*/  ENDCOLLECTIVE ;  /* 0x000000000000791b */ /* 0x007fe20003800000 */
.L_x_1166:
[----:B------:R-:W-:Y:S02]  /*13f70*/  @P0 IMAD R27, R0, 0x2, R17 ;  /* 0x00000002001b0824 */ /* 0x000fe400078e0211 */
[----:B------:R-:W-:Y:S02]  /*13f80*/  IMAD.MOV.U32 R13, RZ, RZ, R6 ;  /* 0x000000ffff0d7224 */ /* 0x000fe400078e0006 */
[----:B------:R-:W-:Y:S01]  /*13f90*/  IMAD.MOV.U32 R12, RZ, RZ, 0x2 ;  /* 0x00000002ff0c7424 */ /* 0x000fe200078e00ff */
[----:B------:R-:W-:-:S04]  /*13fa0*/  @P0 LEA R14, P1, R37, R14, 0x1 ;  /* 0x0000000e250e0211 */ /* 0x000fc800078208ff */
[----:B------:R-:W-:Y:S01]  /*13fb0*/  @P0 MOV R2, R14 ;  /* 0x0000000e00020202 */ /* 0x000fe20000000f00 */
[----:B------:R-:W-:-:S08]  /*13fc0*/  @P0 IMAD.X R21, RZ, RZ, R8, P1 ;  /* 0x000000ffff150224 */ /* 0x000fd000008e0608 */
[----:B------:R-:W-:Y:S05]  /*13fd0*/  WARPSYNC.COLLECTIVE R15, `(.L_x_1167) ;  /* 0x000000000f087348 */ /* 0x000fea0003c00000 */
[----:B------:R0:W1:Y:S02]  /*13fe0*/  SHFL.IDX P6, R14, R13, R12, R11 ;  /* 0x0000000c0d0e7389 */ /* 0x00006400000c000b */
[----:B01----:R-:W-:Y:S01]  /*13ff0*/  ENDCOLLECTIVE ;  /* 0x000000000000791b */ /* 0x003fe20003800000 */
.L_x_1167:
        /* <DEDUP_REMOVED lines=9> */
[----:B------:R-:W-:Y:S01]  /*14090*/  ISETP.GE.AND P0, PT, R7, 0x21, PT ;  /* 0x000000210700780c */ /* 0x000fe20003f06270 */
[----:B------:R-:W-:-:S12]  /*140a0*/  IMAD.MOV.U32 R8, RZ, RZ, R14 ;  /* 0x000000ffff087224 */ /* 0x000fd800078e000e */
[----:B0-----:R-:W-:Y:S05]  /*140b0*/  WARPSYNC.COLLECTIVE R15, `(.L_x_1168) ;  /* 0x000000000f087348 */ /* 0x001fea0003c00000 */
[----:B------:R1:W2:Y:S02]  /*140c0*/  SHFL.IDX P6, R14, R13, R12, R11 ;  /* 0x0000000c0d0e7389 */ /* 0x0002a400000c000b */
[----:B012---:R-:W-:Y:S01]  /*140d0*/  ENDCOLLECTIVE ;  /* 0x000000000000791b */ /* 0x007fe20003800000 */
.L_x_1168:
[----:B------:R-:W-:Y:S02]  /*140e0*/  @P0 IMAD R21, R0, 0x2, R17 ;  /* 0x0000000200150824 */ /* 0x000fe400078e0211 */
[----:B------:R-:W-:Y:S02]  /*140f0*/  IMAD.MOV.U32 R13, RZ, RZ, R6 ;  /* 0x000000ffff0d7224 */ /* 0x000fe400078e0006 */
[----:B------:R-:W-:Y:S01]  /*14100*/  IMAD.MOV.U32 R12, RZ, RZ, 0x3 ;  /* 0x00000003ff0c7424 */ /* 0x000fe200078e00ff */
[----:B------:R-:W-:-:S05]  /*14110*/  @P0 LEA R14, P1, R37, R14, 0x1 ;  /* 0x0000000e250e0211 */ /* 0x000fca00078208ff */
[----:B------:R-:W-:-:S08]  /*14120*/  @P0 IMAD.MOV.U32 R2, RZ, RZ, R14 ;  /* 0x000000ffff020224 */ /* 0x000fd000078e000e */
[----:B------:R-:W-:Y:S05]  /*14130*/  WARPSYNC.COLLECTIVE R15, `(.L_x_1169) ;  /* 0x000000000f087348 */ /* 0x000fea0003c00000 */
[----:B------:R0:W1:Y:S02]  /*14140*/  SHFL.IDX P6, R14, R13, R12, R11 ;  /* 0x0000000c0d0e7389 */ /* 0x00006400000c000b */
[----:B01----:R-:W-:Y:S01]  /*14150*/  ENDCOLLECTIVE ;  /* 0x000000000000791b */ /* 0x003fe20003800000 */
.L_x_1169:
        /* <DEDUP_REMOVED lines=10> */
[----:B------:R-:W-:-:S07]  /*14200*/  IMAD.MOV.U32 R8, RZ, RZ, R14 ;  /* 0x000000ffff087224 */ /* 0x000fce00078e000e */
[----:B0-----:R-:W-:Y:S05]  /*14210*/  WARPSYNC.COLLECTIVE R15, `(.L_x_1170) ;  /* 0x000000000f087348 */ /* 0x001fea0003c00000 */
[----:B------:R1:W2:Y:S02]  /*14220*/  SHFL.IDX P6, R14, R13, R12, R11 ;  /* 0x0000000c0d0e7389 */ /* 0x0002a400000c000b */
[----:B012---:R-:W-:Y:S01]  /*14230*/  ENDCOLLECTIVE ;  /* 0x000000000000791b */ /* 0x007fe20003800000 */
.L_x_1170:
[----:B------:R-:W-:Y:S05]  /*14240*/  BRA `(.L_x_1171) ;  /* 0xffffffcc007c7947 */ /* 0x000fea000383ffff */
.L_x_1115:
[----:B------:R-:W-:Y:S02]  /*14250*/  IMAD.MOV.U32 R13, RZ, RZ, R4 ;  /* 0x000000ffff0d7224 */ /* 0x000fe400078e0004 */
[----:B------:R-:W-:Y:S02]  /*14260*/  IMAD.MOV.U32 R12, RZ, RZ, RZ ;  /* 0x000000ffff0c7224 */ /* 0x000fe400078e00ff */
[----:B------:R-:W-:Y:S02]  /*14270*/  IMAD.MOV.U32 R11, RZ, RZ, 0x181f ;  /* 0x0000181fff0b7424 */ /* 0x000fe400078e00ff */
[----:B------:R-:W-:Y:S02]  /*14280*/  IMAD.MOV.U32 R15, RZ, RZ, -0x1 ;  /* 0xffffffffff0f7424 */ /* 0x000fe400078e00ff */
[----:B------:R-:W-:-:S07]  /*14290*/  VIADD R0, R36, UR44 ;  /* 0x0000002c24007c36 */ /* 0x000fce0008000000 */
[----:B------:R-:W-:Y:S05]  /*142a0*/  WARPSYNC.COLLECTIVE R15, `(.L_x_1172) ;  /* 0x000000000f087348 */ /* 0x000fea0003c00000 */
[----:B------:R0:W1:Y:S02]  /*142b0*/  SHFL.IDX P6, R14, R13, R12, R11 ;  /* 0x0000000c0d0e7389 */ /* 0x00006400000c000b */
[----:B01----:R-:W-:Y:S01]  /*142c0*/  ENDCOLLECTIVE ;  /* 0x000000000000791b */ /* 0x003fe20003800000 */
.L_x_1172:
[C---:B------:R-:W-:Y:S01]  /*142d0*/  VIADD R6, R0.reuse, 0x10 ;  /* 0x0000001000067836 */ /* 0x040fe20000000000 */
[----:B------:R-:W-:Y:S01]  /*142e0*/  ISETP.GE.AND P0, PT, R0, UR39, PT ;  /* 0x0000002700007c0c */ /* 0x000fe2000bf06270 */
[----:B------:R-:W-:Y:S01]  /*142f0*/  IMAD.MOV.U32 R13, RZ, RZ, R5 ;  /* 0x000000ffff0d7224 */ /* 0x000fe200078e0005 */
[----:B------:R-:W-:-:S11]  /*14300*/  MOV R2, R14 ;  /* 0x0000000e00027202 */ /* 0x000fd60000000f00 */
[----:B------:R-:W-:Y:S05]  /*14310*/  WARPSYNC.COLLECTIVE R15, `(.L_x_1173) ;  /* 0x000000000f087348 */ /* 0x000fea0003c00000 */
[----:B------:R0:W1:Y:S02]  /*14320*/  SHFL.IDX P6, R14, R13, R12, R11 ;  /* 0x0000000c0d0e7389 */ /* 0x00006400000c000b */
[----:B01----:R-:W-:Y:S01]  /*14330*/  ENDCOLLECTIVE ;  /* 0x000000000000791b */ /* 0x003fe20003800000 */
.L_x_1173:
        /* <DEDUP_REMOVED lines=8> */
.L_x_1174:
[----:B------:R-:W-:Y:S01]  /*143c0*/  @!PT LDS RZ, [RZ] ;  /* 0x00000000fffff984 */ /* 0x000fe20000000800 */
[----:B------:R-:W-:Y:S01]  /*143d0*/  @!PT LDS RZ, [RZ] ;  /* 0x00000000fffff984 */ /* 0x000fe20000000800 */
[----:B------:R-:W-:Y:S01]  /*143e0*/  @!PT LDS RZ, [RZ] ;  /* 0x00000000fffff984 */ /* 0x000fe20000000800 */
[----:B------:R0:W-:Y:S04]  /*143f0*/  @!P0 LDGSTS.E.BYPASS.LTC128B.128 [R31+0x10400], desc[UR36][R2.64], !P2 ;  /* 0x10400000021f8fae */ /* 0x0001e8000d101d64 */
[----:B------:R0:W-:Y:S04]  /*14400*/  @!P0 LDGSTS.E.BYPASS.LTC128B.128 [R31+0x14400], desc[UR36][R2.64+0x80], !P3 ;  /* 0x14400080021f8fae */ /* 0x0001e8000d901d64 */
[----:B------:R0:W-:Y:S01]  /*14410*/  @!P0 LDGSTS.E.BYPASS.LTC128B.128 [R31+0x18400], desc[UR36][R2.64+0x100], !P4 ;  /* 0x18400100021f8fae */ /* 0x0001e2000e101d64 */
[----:B------:R-:W-:-:S03]  /*14420*/  IMAD.MOV.U32 R13, RZ, RZ, R5 ;  /* 0x000000ffff0d7224 */ /* 0x000fc600078e0005 */
[----:B------:R0:W-:Y:S01]  /*14430*/  @!P0 LDGSTS.E.BYPASS.LTC128B.128 [R31+0x1c400], desc[UR36][R2.64+0x180], !P5 ;  /* 0x1c400180021f8fae */ /* 0x0001e2000e901d64 */
[----:B------:R-:W-:Y:S01]  /*14440*/  ISETP.GE.AND P0, PT, R6, UR39, PT ;  /* 0x0000002706007c0c */ /* 0x000fe2000bf06270 */
[----:B------:R-:W-:-:S12]  /*14450*/  IMAD.MOV.U32 R6, RZ, RZ, R14 ;  /* 0x000000ffff067224 */ /* 0x000fd800078e000e */
[----:B0-----:R-:W-:Y:S05]  /*14460*/  WARPSYNC.COLLECTIVE R15, `(.L_x_1175) ;  /* 0x000000000f087348 */ /* 0x001fea0003c00000 */
[----:B------:R1:W2:Y:S02]  /*14470*/  SHFL.IDX P6, R14, R13, R12, R11 ;  /* 0x0000000c0d0e7389 */ /* 0x0002a400000c000b */
[----:B012---:R-:W-:Y:S01]  /*14480*/  ENDCOLLECTIVE ;  /* 0x000000000000791b */ /* 0x007fe20003800000 */
.L_x_1175:
[----:B------:R-:W-:Y:S02]  /*14490*/  IMAD.MOV.U32 R13, RZ, RZ, R4 ;  /* 0x000000ffff0d7224 */ /* 0x000fe400078e0004 */
[----:B------:R-:W-:Y:S01]  /*144a0*/  IMAD.MOV.U32 R12, RZ, RZ, 0x2 ;  /* 0x00000002ff0c7424 */ /* 0x000fe200078e00ff */
[----:B------:R-:W-:-:S05]  /*144b0*/  @!P0 LEA R14, P1, R37, R14, 0x1 ;  /* 0x0000000e250e8211 */ /* 0x000fca00078208ff */
[----:B------:R-:W-:-:S08]  /*144c0*/  @!P0 IMAD.MOV.U32 R2, RZ, RZ, R14 ;  /* 0x000000ffff028224 */ /* 0x000fd000078e000e */
[----:B------:R-:W-:Y:S05]  /*144d0*/  WARPSYNC.COLLECTIVE R15, `(.L_x_1176) ;  /* 0x000000000f087348 */ /* 0x000fea0003c00000 */
[----:B------:R0:W1:Y:S02]  /*144e0*/  SHFL.IDX P6, R14, R13, R12, R11 ;  /* 0x0000000c0d0e7389 */ /* 0x00006400000c000b */
[----:B01----:R-:W-:Y:S01]  /*144f0*/  ENDCOLLECTIVE ;  /* 0x000000000000791b */ /* 0x003fe20003800000 */
.L_x_1176:
[----:B------:R-:W-:Y:S02]  /*14500*/  @!P0 IMAD.X R7, RZ, RZ, R6, P1 ;  /* 0x000000ffff078224 */ /* 0x000fe400008e0606 */
[----:B------:R-:W-:Y:S02]  /*14510*/  VIADD R6, R0, 0x20 ;  /* 0x0000002000067836 */ /* 0x000fe40000000000 */
        /* <DEDUP_REMOVED lines=9> */
[----:B------:R-:W-:Y:S01]  /*145b0*/  ISETP.GE.AND P0, PT, R6, UR39, PT ;  /* 0x0000002706007c0c */ /* 0x000fe2000bf06270 */
[----:B------:R-:W-:-:S12]  /*145c0*/  IMAD.MOV.U32 R6, RZ, RZ, R14 ;  /* 0x000000ffff067224 */ /* 0x000fd800078e000e */
[----:B0-----:R-:W-:Y:S05]  /*145d0*/  WARPSYNC.COLLECTIVE R15, `(.L_x_1177) ;  /* 0x000000000f087348 */ /* 0x001fea0003c00000 */
[----:B------:R1:W2:Y:S02]  /*145e0*/  SHFL.IDX P6, R14, R13, R12, R11 ;  /* 0x0000000c0d0e7389 */ /* 0x0002a400000c000b */
[----:B012---:R-:W-:Y:S01]  /*145f0*/  ENDCOLLECTIVE ;  /* 0x000000000000791b */ /* 0x007fe20003800000 */
.L_x_1177:
[----:B------:R-:W-:Y:S02]  /*14600*/  IMAD.MOV.U32 R13, RZ, RZ, R4 ;  /* 0x000000ffff0d7224 */ /* 0x000fe400078e0004 */
[----:B------:R-:W-:Y:S01]  /*14610*/  IMAD.MOV.U32 R12, RZ, RZ, 0x3 ;  /* 0x00000003ff0c7424 */ /* 0x000fe200078e00ff */
[----:B------:R-:W-:-:S04]  /*14620*/  @!P0 LEA R14, P1, R37, R14, 0x1 ;  /* 0x0000000e250e8211 */ /* 0x000fc800078208ff */
[----:B------:R-:W-:Y:S01]  /*14630*/  @!P0 IADD3.X R7, RZ, R6, RZ, P1, !PT ;  /* 0x00000006ff078210 */ /* 0x000fe20000ffe4ff */
[----:B------:R-:W-:-:S08]  /*14640*/  @!P0 IMAD.MOV.U32 R2, RZ, RZ, R14 ;  /* 0x000000ffff028224 */ /* 0x000fd000078e000e */
[----:B------:R-:W-:Y:S05]  /*14650*/  WARPSYNC.COLLECTIVE R15, `(.L_x_1178) ;  /* 0x000000000f087348 */ /* 0x000fea0003c00000 */
[----:B------:R0:W1:Y:S02]  /*14660*/  SHFL.IDX P6, R14, R13, R12, R11 ;  /* 0x0000000c0d0e7389 */ /* 0x00006400000c000b */
[----:B01----:R-:W-:Y:S01]  /*14670*/  ENDCOLLECTIVE ;  /* 0x000000000000791b */ /* 0x003fe20003800000 */
.L_x_1178:
        /* <DEDUP_REMOVED lines=15> */
.L_x_1179:
[----:B------:R-:W-:Y:S02]  /*14770*/  IMAD.MOV.U32 R13, RZ, RZ, R4 ;  /* 0x000000ffff0d7224 */ /* 0x000fe400078e0004 */
[----:B------:R-:W-:Y:S01]  /*14780*/  IMAD.MOV.U32 R12, RZ, RZ, 0x4 ;  /* 0x00000004ff0c7424 */ /* 0x000fe200078e00ff */
[----:B------:R-:W-:-:S05]  /*14790*/  @!P0 LEA R14, P1, R37, R14, 0x1 ;  /* 0x0000000e250e8211 */ /* 0x000fca00078208ff */
[----:B------:R-:W-:-:S08]  /*147a0*/  @!P0 IMAD.MOV.U32 R2, RZ, RZ, R14 ;  /* 0x000000ffff028224 */ /* 0x000fd000078e000e */
[----:B------:R-:W-:Y:S05]  /*147b0*/  WARPSYNC.COLLECTIVE R15, `(.L_x_1180) ;  /* 0x000000000f087348 */ /* 0x000fea0003c00000 */
[----:B------:R0:W1:Y:S02]  /*147c0*/  SHFL.IDX P6, R14, R13, R12, R11 ;  /* 0x0000000c0d0e7389 */ /* 0x00006400000c000b */
[----:B01----:R-:W-:Y:S01]  /*147d0*/  ENDCOLLECTIVE ;  /* 0x000000000000791b */ /* 0x003fe20003800000 */
.L_x_1180:
        /* <DEDUP_REMOVED lines=16> */
.L_x_1181:
[----:B------:R-:W-:Y:S02]  /*148e0*/  IMAD.MOV.U32 R13, RZ, RZ, R4 ;  /* 0x000000ffff0d7224 */ /* 0x000fe400078e0004 */
[----:B------:R-:W-:Y:S01]  /*148f0*/  IMAD.MOV.U32 R12, RZ, RZ, 0x5 ;  /* 0x00000005ff0c7424 */ /* 0x000fe200078e00ff */
[----:B------:R-:W-:-:S05]  /*14900*/  @!P0 LEA R14, P1, R37, R14, 0x1 ;  /* 0x0000000e250e8211 */ /* 0x000fca00078208ff */
[----:B------:R-:W-:-:S08]  /*14910*/  @!P0 IMAD.MOV.U32 R2, RZ, RZ, R14 ;  /* 0x000000ffff028224 */ /* 0x000fd000078e000e */
[----:B------:R-:W-:Y:S05]  /*14920*/  WARPSYNC.COLLECTIVE R15, `(.L_x_1182) ;  /* 0x000000000f087348 */ /* 0x000fea0003c00000 */
[----:B------:R0:W1:Y:S02]  /*14930*/  SHFL.IDX P6, R14, R13, R12, R11 ;  /* 0x0000000c0d0e7389 */ /* 0x00006400000c000b */
[----:B01----:R-:W-:Y:S01]  /*14940*/  ENDCOLLECTIVE ;  /* 0x000000000000791b */ /* 0x003fe20003800000 */
.L_x_1182:
[----:B------:R-:W-:Y:S02]  /*14950*/  @!P0 IMAD.X R7, RZ, RZ, R6, P1 ;  /* 0x000000ffff078224 */ /* 0x000fe400008e0606 */
[----:B------:R-:W-:-:S03]  /*14960*/  VIADD R6, R0, 0x50 ;  /* 0x0000005000067836 */ /* 0x000fc60000000000 */
[----:B------:R-:W-:-:S05]  /*14970*/  @!P0 MOV R3, R7 ;  /* 0x0000000700038202 */ /* 0x000fca0000000f00 */
        /* <DEDUP_REMOVED lines=8> */
[----:B------:R-:W-:Y:S01]  /*14a00*/  ISETP.GE.AND P0, PT, R6, UR39, PT ;  /* 0x0000002706007c0c */ /* 0x000fe2000bf06270 */
[----:B------:R-:W-:-:S12]  /*14a10*/  IMAD.MOV.U32 R6, RZ, RZ, R14 ;  /* 0x000000ffff067224 */ /* 0x000fd800078e000e */
[----:B0-----:R-:W-:Y:S05]  /*14a20*/  WARPSYNC.COLLECTIVE R15, `(.L_x_1183) ;  /* 0x000000000f087348 */ /* 0x001fea0003c00000 */
[----:B------:R1:W2:Y:S02]  /*14a30*/  SHFL.IDX P6, R14, R13, R12, R11 ;  /* 0x0000000c0d0e7389 */ /* 0x0002a400000c000b */
[----:B012---:R-:W-:Y:S01]  /*14a40*/  ENDCOLLECTIVE ;  /* 0x000000000000791b */ /* 0x007fe20003800000 */
.L_x_1183:
[----:B------:R-:W-:Y:S02]  /*14a50*/  IMAD.MOV.U32 R13, RZ, RZ, R4 ;  /* 0x000000ffff0d7224 */ /* 0x000fe400078e0004 */
[----:B------:R-:W-:Y:S01]  /*14a60*/  IMAD.MOV.U32 R12, RZ, RZ, 0x6 ;  /* 0x00000006ff0c7424 */ /* 0x000fe200078e00ff */
[----:B------:R-:W-:-:S05]  /*14a70*/  @!P0 LEA R14, P1, R37, R14, 0x1 ;  /* 0x0000000e250e8211 */ /* 0x000fca00078208ff */
[----:B------:R-:W-:-:S08]  /*14a80*/  @!P0 IMAD.MOV.U32 R2, RZ, RZ, R14 ;  /* 0x000000ffff028224 */ /* 0x000fd000078e000e */
[----:B------:R-:W-:Y:S05]  /*14a90*/  WARPSYNC.COLLECTIVE R15, `(.L_x_1184) ;  /* 0x000000000f087348 */ /* 0x000fea0003c00000 */
[----:B------:R0:W1:Y:S02]  /*14aa0*/  SHFL.IDX P6, R14, R13, R12, R11 ;  /* 0x0000000c0d0e7389 */ /* 0x00006400000c000b */
[----:B01----:R-:W-:Y:S01]  /*14ab0*/  ENDCOLLECTIVE ;  /* 0x000000000000791b */ /* 0x003fe20003800000 */
.L_x_1184:
        /* <DEDUP_REMOVED lines=16> */
.L_x_1185:
[----:B------:R-:W-:Y:S01]  /*14bc0*/  IMAD.MOV.U32 R13, RZ, RZ, R4 ;  /* 0x000000ffff0d7224 */ /* 0x000fe200078e0004 */
[----:B------:R-:W-:Y:S02]  /*14bd0*/  MOV R12, 0x7 ;  /* 0x00000007000c7802 */ /* 0x000fe40000000f00 */
[----:B------:R-:W-:-:S05]  /*14be0*/  @!P0 LEA R14, P1, R37, R14, 0x1 ;  /* 0x0000000e250e8211 */ /* 0x000fca00078208ff */
[----:B------:R-:W-:-:S08]  /*14bf0*/  @!P0 IMAD.MOV.U32 R2, RZ, RZ, R14 ;  /* 0x000000ffff028224 */ /* 0x000fd000078e000e */
[----:B------:R-:W-:Y:S05]  /*14c00*/  WARPSYNC.COLLECTIVE R15, `(.L_x_1186) ;  /* 0x000000000f087348 */ /* 0x000fea0003c00000 */
[----:B------:R0:W1:Y:S02]  /*14c10*/  SHFL.IDX P6, R14, R13, R12, R11 ;  /* 0x0000000c0d0e7389 */ /* 0x00006400000c000b */
[----:B01----:R-:W-:Y:S01]  /*14c20*/  ENDCOLLECTIVE ;  /* 0x000000000000791b */ /* 0x003fe20003800000 */
.L_x_1186:
        /* <DEDUP_REMOVED lines=14> */
.L_x_1187:
[----:B------:R-:W-:Y:S05]  /*14d10*/  BRA `(.L_x_1188) ;  /* 0xffffffcc00a47947 */ /* 0x000fea000383ffff */
.L_x_1118:
[----:B0-----:R0:W1:Y:S02]  /*14d20*/  SYNCS.PHASECHK.TRANS64.TRYWAIT P0, [R17+URZ+0x30820], R0 ;  /* 0x03082000110075a7 */ /* 0x001064000800017f */
[----:B-1----:R-:W-:Y:S05]  /*14d30*/  @!P0 NANOSLEEP.SYNCS 0x989680 ;  /* 0x009896800000895d */ /* 0x002fea0003900000 */
[----:B------:R-:W1:Y:S02]  /*14d40*/  @!P0 SYNCS.PHASECHK.TRANS64 P0, [R17+URZ+0x30820], R0 ;  /* 0x03082000110085a7 */ /* 0x000e64000800007f */
[----:B-1----:R-:W-:Y:S05]  /*14d50*/  @!P0 BRA `(.L_x_1118) ;  /* 0xfffffffc00f08947 */ /* 0x002fea000383ffff */
[----:B------:R-:W-:Y:S05]  /*14d60*/  BRA `(.L_x_1189) ;  /* 0xffffffd0000c7947 */ /* 0x000fea000383ffff */
.L_x_1122:
[----:B0-----:R0:W1:Y:S02]  /*14d70*/  SYNCS.PHASECHK.TRANS64.TRYWAIT P0, [R7+URZ+0x30840], R2 ;  /* 0x03084002070075a7 */ /* 0x001064000800017f */
[----:B-1----:R-:W-:Y:S05]  /*14d80*/  @!P0 NANOSLEEP.SYNCS 0x989680 ;  /* 0x009896800000895d */ /* 0x002fea0003900000 */
[----:B------:R-:W1:Y:S02]  /*14d90*/  @!P0 SYNCS.PHASECHK.TRANS64 P0, [R7+URZ+0x30840], R2 ;  /* 0x03084002070085a7 */ /* 0x000e64000800007f */
[----:B-1----:R-:W-:Y:S05]  /*14da0*/  @!P0 BRA `(.L_x_1122) ;  /* 0xfffffffc00f08947 */ /* 0x002fea000383ffff */
[----:B------:R-:W-:Y:S05]  /*14db0*/  BRA `(.L_x_1190) ;  /* 0xffffffd000cc7947 */ /* 0x000fea000383ffff */
.L_x_1123:
        /* <DEDUP_REMOVED lines=8> */
.L_x_1192:
[----:B------:R-:W-:Y:S05]  /*14e40*/  BSYNC B1 ;  /* 0x0000000000017941 */ /* 0x000fea0003800000 */
.L_x_1191:
[----:B------:R-:W-:Y:S02]  /*14e50*/  IMAD.MOV.U32 R13, RZ, RZ, R20 ;  /* 0x000000ffff0d7224 */ /* 0x000fe400078e0014 */
[----:B------:R-:W-:Y:S02]  /*14e60*/  IMAD.MOV.U32 R12, RZ, RZ, RZ ;  /* 0x000000ffff0c7224 */ /* 0x000fe400078e00ff */
[----:B------:R-:W-:Y:S02]  /*14e70*/  IMAD.MOV.U32 R11, RZ, RZ, 0x181f ;  /* 0x0000181fff0b7424 */ /* 0x000fe400078e00ff */
[----:B------:R-:W-:Y:S02]  /*14e80*/  IMAD.MOV.U32 R15, RZ, RZ, -0x1 ;  /* 0xffffffffff0f7424 */ /* 0x000fe400078e00ff */
[----:B------:R-:W-:Y:S02]  /*14e90*/  IMAD.MOV.U32 R3, RZ, RZ, R14 ;  /* 0x000000ffff037224 */ /* 0x000fe400078e000e */
[----:B------:R-:W-:-:S07]  /*14ea0*/  IMAD.SHL.U32 R4, R37, 0x2, RZ ;  /* 0x0000000225047824 */ /* 0x000fce00078e00ff */
[----:B------:R-:W-:Y:S05]  /*14eb0*/  WARPSYNC.COLLECTIVE R15, `(.L_x_1193) ;  /* 0x000000000f087348 */ /* 0x000fea0003c00000 */
[----:B------:R0:W1:Y:S02]  /*14ec0*/  SHFL.IDX P6, R14, R13, R12, R11 ;  /* 0x0000000c0d0e7389 */ /* 0x00006400000c000b */
[----:B01----:R-:W-:Y:S01]  /*14ed0*/  ENDCOLLECTIVE ;  /* 0x000000000000791b */ /* 0x003fe20003800000 */
.L_x_1193:
[----:B------:R-:W-:Y:S02]  /*14ee0*/  IMAD R21, R21, 0x2, R17 ;  /* 0x0000000215157824 */ /* 0x000fe400078e0211 */
[----:B------:R-:W-:Y:S02]  /*14ef0*/  IMAD.MOV.U32 R13, RZ, RZ, R27 ;  /* 0x000000ffff0d7224 */ /* 0x000fe400078e001b */
[----:B------:R-:W-:Y:S01]  /*14f00*/  IMAD.MOV.U32 R12, RZ, RZ, 0x1 ;  /* 0x00000001ff0c7424 */ /* 0x000fe200078e00ff */
[----:B------:R-:W-:-:S13]  /*14f10*/  IADD3 R2, P0, R14, R4, RZ ;  /* 0x000000040e027210 */ /* 0x000fda0007f1e0ff */
[----:B------:R-:W-:Y:S05]  /*14f20*/  WARPSYNC.COLLECTIVE R15, `(.L_x_1194) ;  /* 0x000000000f087348 */ /* 0x000fea0003c00000 */
[----:B------:R0:W1:Y:S02]  /*14f30*/  SHFL.IDX P6, R14, R13, R12, R11 ;  /* 0x0000000c0d0e7389 */ /* 0x00006400000c000b */
[----:B01----:R-:W-:Y:S01]  /*14f40*/  ENDCOLLECTIVE ;  /* 0x000000000000791b */ /* 0x003fe20003800000 */
.L_x_1194:
[----:B------:R-:W-:-:S05]  /*14f50*/  IMAD.X R3, RZ, RZ, R3, P0 ;  /* 0x000000ffff037224 */ /* 0x000fca00000e0603 */
        /* <DEDUP_REMOVED lines=12> */
.L_x_1195:
[----:B------:R-:W-:Y:S02]  /*15020*/  IMAD.MOV.U32 R13, RZ, RZ, R27 ;  /* 0x000000ffff0d7224 */ /* 0x000fe400078e001b */
[----:B------:R-:W-:Y:S01]  /*15030*/  IMAD.MOV.U32 R12, RZ, RZ, 0x2 ;  /* 0x00000002ff0c7424 */ /* 0x000fe200078e00ff */
[----:B------:R-:W-:-:S13]  /*15040*/  IADD3 R2, P0, R14, R4, RZ ;  /* 0x000000040e027210 */ /* 0x000fda0007f1e0ff */
[----:B------:R-:W-:Y:S05]  /*15050*/  WARPSYNC.COLLECTIVE R15, `(.L_x_1196) ;  /* 0x000000000f087348 */ /* 0x000fea0003c00000 */
[----:B------:R0:W1:Y:S02]  /*15060*/  SHFL.IDX P6, R14, R13, R12, R11 ;  /* 0x0000000c0d0e7389 */ /* 0x00006400000c000b */
[----:B01----:R-:W-:Y:S01]  /*15070*/  ENDCOLLECTIVE ;  /* 0x000000000000791b */ /* 0x003fe20003800000 */
.L_x_1196:
        /* <DEDUP_REMOVED lines=13> */
.L_x_1197:
[----:B------:R-:W-:Y:S02]  /*15150*/  IMAD.MOV.U32 R13, RZ, RZ, R27 ;  /* 0x000000ffff0d7224 */ /* 0x000fe400078e001b */
[----:B------:R-:W-:Y:S01]  /*15160*/  IMAD.MOV.U32 R12, RZ, RZ, 0x3 ;  /* 0x00000003ff0c7424 */ /* 0x000fe200078e00ff */
[----:B------:R-:W-:-:S13]  /*15170*/  IADD3 R2, P0, R14, R4, RZ ;  /* 0x000000040e027210 */ /* 0x000fda0007f1e0ff */
[----:B------:R-:W-:Y:S05]  /*15180*/  WARPSYNC.COLLECTIVE R15, `(.L_x_1198) ;  /* 0x000000000f087348 */ /* 0x000fea0003c00000 */
[----:B------:R0:W1:Y:S02]  /*15190*/  SHFL.IDX P6, R14, R13, R12, R11 ;  /* 0x0000000c0d0e7389 */ /* 0x00006400000c000b */
[----:B01----:R-:W-:Y:S01]  /*151a0*/  ENDCOLLECTIVE ;  /* 0x000000000000791b */ /* 0x003fe20003800000 */
.L_x_1198:
        /* <DEDUP_REMOVED lines=13> */
.L_x_1199:
[----:B------:R-:W-:Y:S05]  /*15280*/  BRA `(.L_x_1200) ;  /* 0xffffffd000787947 */ /* 0x000fea000383ffff */
.L_x_1128:
[----:B0-----:R0:W1:Y:S02]  /*15290*/  SYNCS.PHASECHK.TRANS64.TRYWAIT P0, [R7+URZ+0x30860], R2 ;  /* 0x03086002070075a7 */ /* 0x001064000800017f */
[----:B-1----:R-:W-:Y:S05]  /*152a0*/  @!P0 NANOSLEEP.SYNCS 0x989680 ;  /* 0x009896800000895d */ /* 0x002fea0003900000 */
[----:B------:R-:W1:Y:S02]  /*152b0*/  @!P0 SYNCS.PHASECHK.TRANS64 P0, [R7+URZ+0x30860], R2 ;  /* 0x03086002070085a7 */ /* 0x000e64000800007f */
[----:B-1----:R-:W-:Y:S05]  /*152c0*/  @!P0 BRA `(.L_x_1128) ;  /* 0xfffffffc00f08947 */ /* 0x002fea000383ffff */
[----:B------:R-:W-:Y:S05]  /*152d0*/  BRA `(.L_x_1201) ;  /* 0xffffffd000d87947 */ /* 0x000fea000383ffff */
.L_x_1129:
        /* <DEDUP_REMOVED lines=8> */
.L_x_1203:
[----:B------:R-:W-:Y:S05]  /*15360*/  BSYNC B1 ;  /* 0x0000000000017941 */ /* 0x000fea0003800000 */
.L_x_1202:
        /* <DEDUP_REMOVED lines=9> */
.L_x_1204:
[----:B------:R-:W-:Y:S02]  /*15400*/  IMAD.MOV.U32 R13, RZ, RZ, R19 ;  /* 0x000000ffff0d7224 */ /* 0x000fe400078e0013 */
[----:B------:R-:W-:Y:S01]  /*15410*/  IMAD.MOV.U32 R12, RZ, RZ, 0x1 ;  /* 0x00000001ff0c7424 */ /* 0x000fe200078e00ff */
[----:B------:R-:W-:-:S13]  /*15420*/  IADD3 R2, P0, R14, R4, RZ ;  /* 0x000000040e027210 */ /* 0x000fda0007f1e0ff */
[----:B------:R-:W-:Y:S05]  /*15430*/  WARPSYNC.COLLECTIVE R15, `(.L_x_1205) ;  /* 0x000000000f087348 */ /* 0x000fea0003c00000 */
[----:B------:R0:W1:Y:S02]  /*15440*/  SHFL.IDX P6, R14, R13, R12, R11 ;  /* 0x0000000c0d0e7389 */ /* 0x00006400000c000b */
[----:B01----:R-:W-:Y:S01]  /*15450*/  ENDCOLLECTIVE ;  /* 0x000000000000791b */ /* 0x003fe20003800000 */
.L_x_1205:
        /* <DEDUP_REMOVED lines=17> */
.L_x_1206:
[----:B------:R-:W-:Y:S02]  /*15570*/  IMAD.MOV.U32 R13, RZ, RZ, R19 ;  /* 0x000000ffff0d7224 */ /* 0x000fe400078e0013 */
[----:B------:R-:W-:Y:S01]  /*15580*/  IMAD.MOV.U32 R12, RZ, RZ, 0x2 ;  /* 0x00000002ff0c7424 */ /* 0x000fe200078e00ff */
[----:B------:R-:W-:-:S13]  /*15590*/  IADD3 R2, P0, R14, R4, RZ ;  /* 0x000000040e027210 */ /* 0x000fda0007f1e0ff */
[----:B------:R-:W-:Y:S05]  /*155a0*/  WARPSYNC.COLLECTIVE R15, `(.L_x_1207) ;  /* 0x000000000f087348 */ /* 0x000fea0003c00000 */
[----:B------:R0:W1:Y:S02]  /*155b0*/  SHFL.IDX P6, R14, R13, R12, R11 ;  /* 0x0000000c0d0e7389 */ /* 0x00006400000c000b */
[----:B01----:R-:W-:Y:S01]  /*155c0*/  ENDCOLLECTIVE ;  /* 0x000000000000791b */ /* 0x003fe20003800000 */
.L_x_1207:
        /* <DEDUP_REMOVED lines=17> */
.L_x_1208:
[----:B------:R-:W-:Y:S02]  /*156e0*/  IMAD.MOV.U32 R13, RZ, RZ, R19 ;  /* 0x000000ffff0d7224 */ /* 0x000fe400078e0013 */
[----:B------:R-:W-:Y:S01]  /*156f0*/  IMAD.MOV.U32 R12, RZ, RZ, 0x3 ;  /* 0x00000003ff0c7424 */ /* 0x000fe200078e00ff */
[----:B------:R-:W-:-:S13]  /*15700*/  IADD3 R2, P0, R14, R4, RZ ;  /* 0x000000040e027210 */ /* 0x000fda0007f1e0ff */
[----:B------:R-:W-:Y:S05]  /*15710*/  WARPSYNC.COLLECTIVE R15, `(.L_x_1209) ;  /* 0x000000000f087348 */ /* 0x000fea0003c00000 */
[----:B------:R0:W1:Y:S02]  /*15720*/  SHFL.IDX P6, R14, R13, R12, R11 ;  /* 0x0000000c0d0e7389 */ /* 0x00006400000c000b */
[----:B01----:R-:W-:Y:S01]  /*15730*/  ENDCOLLECTIVE ;  /* 0x000000000000791b */ /* 0x003fe20003800000 */
.L_x_1209:
        /* <DEDUP_REMOVED lines=12> */
.L_x_1210:
        /* <DEDUP_REMOVED lines=9> */
.L_x_1137:
[----:B0-----:R0:W1:Y:S02]  /*15890*/  SYNCS.PHASECHK.TRANS64.TRYWAIT P0, [R4+URZ+0x30860], R3 ;  /* 0x03086003040075a7 */ /* 0x001064000800017f */
[----:B-1----:R-:W-:Y:S05]  /*158a0*/  @!P0 NANOSLEEP.SYNCS 0x989680 ;  /* 0x009896800000895d */ /* 0x002fea0003900000 */
[----:B------:R-:W1:Y:S02]  /*158b0*/  @!P0 SYNCS.PHASECHK.TRANS64 P0, [R4+URZ+0x30860], R3 ;  /* 0x03086003040085a7 */ /* 0x000e64000800007f */
[----:B-1----:R-:W-:Y:S05]  /*158c0*/  @!P0 BRA `(.L_x_1137) ;  /* 0xfffffffc00f08947 */ /* 0x002fea000383ffff */
[----:B------:R-:W-:Y:S05]  /*158d0*/  BRA `(.L_x_1212) ;  /* 0xffffffd4005c7947 */ /* 0x000fea000383ffff */
.L_x_1138:
        /* <DEDUP_REMOVED lines=8> */
.L_x_1214:
[----:B------:R-:W-:Y:S05]  /*15960*/  BSYNC B0 ;  /* 0x0000000000007941 */ /* 0x000fea0003800000 */
.L_x_1213:
        /* <DEDUP_REMOVED lines=9> */
.L_x_1215:
[----:B------:R-:W-:Y:S02]  /*15a00*/  IMAD.MOV.U32 R13, RZ, RZ, R19 ;  /* 0x000000ffff0d7224 */ /* 0x000fe400078e0013 */
[----:B------:R-:W-:Y:S01]  /*15a10*/  IMAD.MOV.U32 R12, RZ, RZ, 0x1 ;  /* 0x00000001ff0c7424 */ /* 0x000fe200078e00ff */
[----:B------:R-:W-:-:S13]  /*15a20*/  IADD3 R2, P0, R14, R6, RZ ;  /* 0x000000060e027210 */ /* 0x000fda0007f1e0ff */
[----:B------:R-:W-:Y:S05]  /*15a30*/  WARPSYNC.COLLECTIVE R15, `(.L_x_1216) ;  /* 0x000000000f087348 */ /* 0x000fea0003c00000 */
[----:B------:R0:W1:Y:S02]  /*15a40*/  SHFL.IDX P6, R14, R13, R12, R11 ;  /* 0x0000000c0d0e7389 */ /* 0x00006400000c000b */
[----:B01----:R-:W-:Y:S01]  /*15a50*/  ENDCOLLECTIVE ;  /* 0x000000000000791b */ /* 0x003fe20003800000 */
.L_x_1216:
[----:B------:R-:W-:Y:S01]  /*15a60*/  IMAD.X R3, RZ, RZ, R0, P0 ;  /* 0x000000ffff037224 */ /* 0x000fe200000e0600 */
[----:B------:R-:W-:Y:S01]  /*15a70*/  ISETP.LT.OR P0, PT, R5, 0x1, P5 ;  /* 0x000000010500780c */ /* 0x000fe20002f01670 */
[----:B------:R-:W-:Y:S02]  /*15a80*/  IMAD R0, R8, 0x2, R17 ;  /* 0x0000000208007824 */ /* 0x000fe400078e0211 */
        /* <DEDUP_REMOVED lines=10> */
.L_x_1217:
[----:B------:R-:W-:Y:S01]  /*15b30*/  @!PT LDS RZ, [RZ] ;  /* 0x00000000fffff984 */ /* 0x000fe20000000800 */
[----:B------:R-:W-:Y:S01]  /*15b40*/  @!PT LDS RZ, [RZ] ;  /* 0x00000000fffff984 */ /* 0x000fe20000000800 */
[----:B------:R-:W-:Y:S01]  /*15b50*/  @!PT LDS RZ, [RZ] ;  /* 0x00000000fffff984 */ /* 0x000fe20000000800 */
[----:B------:R-:W-:Y:S01]  /*15b60*/  LDGSTS.E.BYPASS.LTC128B.128 [R0+0x2400], desc[UR36][R2.64+0x80], !P0 ;  /* 0x0240008002007fae */ /* 0x000fe2000c101d64 */
[----:B------:R-:W-:Y:S01]  /*15b70*/  ISETP.LT.OR P0, PT, R5, 0x1, P3 ;  /* 0x000000010500780c */ /* 0x000fe20001f01670 */
[----:B------:R-:W-:Y:S01]  /*15b80*/  IMAD.MOV.U32 R13, RZ, RZ, R19 ;  /* 0x000000ffff0d7224 */ /* 0x000fe200078e0013 */
[----:B------:R-:W-:-:S11]  /*15b90*/  MOV R12, 0x2 ;  /* 0x00000002000c7802 */ /* 0x000fd60000000f00 */
[----:B------:R-:W-:Y:S01]  /*15ba0*/  LDGSTS.E.BYPASS.LTC128B.128 [R0+0x4400], desc[UR36][R2.64+0x100], !P0 ;  /* 0x0440010002007fae */ /* 0x000fe2000c101d64 */
[----:B------:R-:W-:-:S13]  /*15bb0*/  ISETP.LT.OR P0, PT, R5, 0x1, P1 ;  /* 0x000000010500780c */ /* 0x000fda0000f01670 */
[----:B------:R0:W-:Y:S02]  /*15bc0*/  LDGSTS.E.BYPASS.LTC128B.128 [R0+0x6400], desc[UR36][R2.64+0x180], !P0 ;  /* 0x0640018002007fae */ /* 0x0001e4000c101d64 */
[----:B0-----:R-:W-:-:S13]  /*15bd0*/  IADD3 R2, P0, R14, R6, RZ ;  /* 0x000000060e027210 */ /* 0x001fda0007f1e0ff */
[----:B------:R-:W-:Y:S05]  /*15be0*/  WARPSYNC.COLLECTIVE R15, `(.L_x_1218) ;  /* 0x000000000f087348 */ /* 0x000fea0003c00000 */
[----:B------:R0:W1:Y:S02]  /*15bf0*/  SHFL.IDX P6, R14, R13, R12, R11 ;  /* 0x0000000c0d0e7389 */ /* 0x00006400000c000b */
[----:B01----:R-:W-:Y:S01]  /*15c00*/  ENDCOLLECTIVE ;  /* 0x000000000000791b */ /* 0x003fe20003800000 */
.L_x_1218:
        /* <DEDUP_REMOVED lines=12> */
.L_x_1219:
        /* <DEDUP_REMOVED lines=14> */
.L_x_1220:
        /* <DEDUP_REMOVED lines=12> */
.L_x_1221:
        /* <DEDUP_REMOVED lines=9> */
.L_x_1143:
[----:B------:R-:W-:Y:S01]  /*15f00*/  BSSY B0, `(.L_x_1223) ;  /* 0x0000008000007945 */ /* 0x000fe20003800000 */
[----:B------:R-:W-:Y:S02]  /*15f10*/  IMAD.MOV.U32 R13, RZ, RZ, R34 ;  /* 0x000000ffff0d7224 */ /* 0x000fe400078e0022 */
[----:B------:R-:W-:Y:S02]  /*15f20*/  IMAD.MOV.U32 R12, RZ, RZ, RZ ;  /* 0x000000ffff0c7224 */ /* 0x000fe400078e00ff */
[----:B------:R-:W-:Y:S02]  /*15f30*/  IMAD.MOV.U32 R11, RZ, RZ, 0x1f ;  /* 0x0000001fff0b7424 */ /* 0x000fe400078e00ff */
[----:B------:R-:W-:-:S07]  /*15f40*/  IMAD.MOV.U32 R15, RZ, RZ, -0x1 ;  /* 0xffffffffff0f7424 */ /* 0x000fce00078e00ff */
[----:B-----5:R-:W-:Y:S05]  /*15f50*/  WARPSYNC.COLLECTIVE R15, `(.L_x_1224) ;  /* 0x000000000f087348 */ /* 0x020fea0003c00000 */
[----:B------:R0:W1:Y:S02]  /*15f60*/  SHFL.IDX P6, R14, R13, R12, R11 ;  /* 0x0000000c0d0e7389 */ /* 0x00006400000c000b */
[----:B01---5:R-:W-:Y:S01]  /*15f70*/  ENDCOLLECTIVE ;  /* 0x000000000000791b */ /* 0x023fe20003800000 */
.L_x_1224:
[----:B------:R-:W-:Y:S05]  /*15f80*/  BSYNC B0 ;  /* 0x0000000000007941 */ /* 0x000fea0003800000 */
.L_x_1223:
[----:B------:R-:W-:Y:S05]  /*15f90*/  BRA `(.L_x_1225) ;  /* 0xffffffd400287947 */ /* 0x000fea000383ffff */
.L_x_1146:
[----:B-1----:R1:W2:Y:S02]  /*15fa0*/  SYNCS.PHASECHK.TRANS64.TRYWAIT P0, [R5+URZ+0x30820], R0 ;  /* 0x03082000050075a7 */ /* 0x0022a4000800017f */
[----:B--2---:R-:W-:Y:S05]  /*15fb0*/  @!P0 NANOSLEEP.SYNCS 0x989680 ;  /* 0x009896800000895d */ /* 0x004fea0003900000 */
[----:B------:R-:W2:Y:S02]  /*15fc0*/  @!P0 SYNCS.PHASECHK.TRANS64 P0, [R5+URZ+0x30820], R0 ;  /* 0x03082000050085a7 */ /* 0x000ea4000800007f */
[----:B--2---:R-:W-:Y:S05]  /*15fd0*/  @!P0 BRA `(.L_x_1146) ;  /* 0xfffffffc00f08947 */ /* 0x004fea000383ffff */
[----:B------:R-:W-:Y:S05]  /*15fe0*/  BRA `(.L_x_1226) ;  /* 0xffffffd400707947 */ /* 0x000fea000383ffff */
.L_x_1147:
[----:B------:R-:W2:Y:S01]  /*15ff0*/  S2R R2, SR_TID.X ;  /* 0x0000000000027919 */ /* 0x000ea20000002100 */
[----:B------:R-:W-:Y:S01]  /*16000*/  BSSY B0, `(.L_x_1227) ;  /* 0x000000a000007945 */ /* 0x000fe20003800000 */
[----:B------:R-:W-:Y:S02]  /*16010*/  IMAD.MOV.U32 R12, RZ, RZ, RZ ;  /* 0x000000ffff0c7224 */ /* 0x000fe400078e00ff */
[----:B------:R-:W-:Y:S02]  /*16020*/  IMAD.MOV.U32 R11, RZ, RZ, 0x1f ;  /* 0x0000001fff0b7424 */ /* 0x000fe400078e00ff */
[----:B------:R-:W-:Y:S01]  /*16030*/  IMAD.MOV.U32 R15, RZ, RZ, -0x1 ;  /* 0xffffffffff0f7424 */ /* 0x000fe200078e00ff */
[----:B--2---:R-:W-:-:S04]  /*16040*/  SHF.R.U32.HI R2, RZ, 0x5, R2 ;  /* 0x00000005ff027819 */ /* 0x004fc80000011602 */
[----:B------:R-:W-:-:S05]  /*16050*/  LOP3.LUT R2, R2, 0x3, RZ, 0xc0, !PT ;  /* 0x0000000302027812 */ /* 0x000fca00078ec0ff */
[----:B------:R-:W-:-:S07]  /*16060*/  IMAD.MOV.U32 R13, RZ, RZ, R2 ;  /* 0x000000ffff0d7224 */ /* 0x000fce00078e0002 */
[----:B01---5:R-:W-:Y:S05]  /*16070*/  WARPSYNC.COLLECTIVE R15, `(.L_x_1228) ;  /* 0x000000000f087348 */ /* 0x023fea0003c00000 */
[----:B------:R2:W3:Y:S02]  /*16080*/  SHFL.IDX P6, R14, R13, R12, R11 ;  /* 0x0000000c0d0e7389 */ /* 0x0004e400000c000b */
[----:B0123-5:R-:W-:Y:S01]  /*16090*/  ENDCOLLECTIVE ;  /* 0x000000000000791b */ /* 0x02ffe20003800000 */
.L_x_1228:
[----:B------:R-:W-:Y:S05]  /*160a0*/  BSYNC B0 ;  /* 0x0000000000007941 */ /* 0x000fea0003800000 */
.L_x_1227:
[----:B------:R-:W-:Y:S05]  /*160b0*/  BRA `(.L_x_1229) ;  /* 0xffffffd400587947 */ /* 0x000fea000383ffff */
.L_x_1150:
[----:B------:R-:W-:Y:S01]  /*160c0*/  BSSY B1, `(.L_x_1230) ;  /* 0x0000006000017945 */ /* 0x000fe20003800000 */
[----:B------:R-:W-:-:S07]  /*160d0*/  IMAD.MOV.U32 R15, RZ, RZ, -0x1 ;  /* 0xffffffffff0f7424 */ /* 0x000fce00078e00ff */
[----:B01---5:R-:W-:Y:S05]  /*160e0*/  WARPSYNC.COLLECTIVE R15, `(.L_x_1231) ;  /* 0x000000000f0c7348 */ /* 0x023fea0003c00000 */
[----:B------:R-:W-:Y:S02]  /*160f0*/  ELECT P6, UR62, PT ;  /* 0x00000000003e782f */ /* 0x000fe400038c0000 */
[----:B------:R-:W-:Y:S01]  /*16100*/  MOV R14, UR62 ;  /* 0x0000003e000e7c02 */ /* 0x000fe20008000f00 */
[----:B01---5:R-:W-:Y:S10]  /*16110*/  ENDCOLLECTIVE ;  /* 0x000000000000791b */ /* 0x023ff40003800000 */
.L_x_1231:
[----:B------:R-:W-:Y:S05]  /*16120*/  BSYNC B1 ;  /* 0x0000000000017941 */ /* 0x000fea0003800000 */
.L_x_1230:
[----:B------:R-:W-:Y:S05]  /*16130*/  BRA `(.L_x_1232) ;  /* 0xffffffd400507947 */ /* 0x000fea000383ffff */
.L_x_1152:
[----:B-1----:R1:W2:Y:S02]  /*16140*/  SYNCS.PHASECHK.TRANS64.TRYWAIT P1, [R3+URZ+0x30840], R2 ;  /* 0x03084002030075a7 */ /* 0x0022a4000802017f */
[----:B--2---:R-:W-:Y:S05]  /*16150*/  @!P1 NANOSLEEP.SYNCS 0x989680 ;  /* 0x009896800000995d */ /* 0x004fea0003900000 */
[----:B------:R-:W2:Y:S02]  /*16160*/  @!P1 SYNCS.PHASECHK.TRANS64 P1, [R3+URZ+0x30840], R2 ;  /* 0x03084002030095a7 */ /* 0x000ea4000802007f */
[----:B--2---:R-:W-:Y:S05]  /*16170*/  @!P1 BRA `(.L_x_1152) ;  /* 0xfffffffc00f09947 */ /* 0x004fea000383ffff */
[----:B------:R-:W-:Y:S05]  /*16180*/  BRA `(.L_x_1233) ;  /* 0xffffffd400787947 */ /* 0x000fea000383ffff */
.L_x_1154:
[----:B--2---:R2:W3:Y:S02]  /*16190*/  SYNCS.PHASECHK.TRANS64.TRYWAIT P1, [R23+URZ+0x30840], R0 ;  /* 0x03084000170075a7 */ /* 0x0044e4000802017f */
[----:B---3--:R-:W-:Y:S05]  /*161a0*/  @!P1 NANOSLEEP.SYNCS 0x989680 ;  /* 0x009896800000995d */ /* 0x008fea0003900000 */
[----:B------:R-:W3:Y:S02]  /*161b0*/  @!P1 SYNCS.PHASECHK.TRANS64 P1, [R23+URZ+0x30840], R0 ;  /* 0x03084000170095a7 */ /* 0x000ee4000802007f */
[----:B---3--:R-:W-:Y:S05]  /*161c0*/  @!P1 BRA `(.L_x_1154) ;  /* 0xfffffffc00f09947 */ /* 0x008fea000383ffff */
[----:B------:R-:W-:Y:S05]  /*161d0*/  BRA `(.L_x_1234) ;  /* 0xffffffd400847947 */ /* 0x000fea000383ffff */
.L_x_1156:
[----:B---3--:R3:W4:Y:S02]  /*161e0*/  SYNCS.PHASECHK.TRANS64.TRYWAIT P1, [R3+URZ+0x30860], R2 ;  /* 0x03086002030075a7 */ /* 0x008724000802017f */
[----:B----4-:R-:W-:Y:S05]  /*161f0*/  @!P1 NANOSLEEP.SYNCS 0x989680 ;  /* 0x009896800000995d */ /* 0x010fea0003900000 */
[----:B------:R-:W4:Y:S02]  /*16200*/  @!P1 SYNCS.PHASECHK.TRANS64 P1, [R3+URZ+0x30860], R2 ;  /* 0x03086002030095a7 */ /* 0x000f24000802007f */
[----:B----4-:R-:W-:Y:S05]  /*16210*/  @!P1 BRA `(.L_x_1156) ;  /* 0xfffffffc00f09947 */ /* 0x010fea000383ffff */
[----:B------:R-:W-:Y:S05]  /*16220*/  BRA `(.L_x_1235) ;  /* 0xffffffd400807947 */ /* 0x000fea000383ffff */
.L_x_1236:
        /* <DEDUP_REMOVED lines=13> */
.L_x_15839:


//--------------------- .text._ZN7cutlass13device_kernelIN5flash11enable_sm90INS1_16FlashAttnFwdSm90INS1_25CollectiveMainloopFwdSm90ILi2EN4cute5tupleIJNS5_1CILi1EEES8_S8_EEENS6_IJNS7_ILi128EEENS7_ILi64EEENS7_ILi256EEEEEELi256ENS_6half_tEfNS_4arch4Sm90ELb0ELb1ELb0ELb1ELb1ELb0ELb0ELb1ELb1ELb1ELb0ELb0EEENS1_21CollectiveEpilogueFwdINS6_IJSA_SC_SB_EEES9_SE_SG_Li256ELb1ELb1ELb0ELb0EEENS1_36VarlenDynamicPersistentTileSchedulerILi128ELi64ELi256ELi128ELb0ELb1ELb1ELb1ELb0ELb1EEEEEEEEEvNT_6ParamsE --------------------------
	.section	.text._ZN7cutlass13device_kernelIN5flash11enable_sm90INS1_16FlashAttnFwdSm90INS1_25CollectiveMainloopFwdSm90ILi2EN4cute5tupleIJNS5_1CILi1EEES8_S8_EEENS6_IJNS7_ILi128EEENS7_ILi64EEENS7_ILi256EEEEEELi256ENS_6half_tEfNS_4arch4Sm90ELb0ELb1ELb0ELb1ELb1ELb0ELb0ELb1ELb1ELb1ELb0ELb0EEENS1_21CollectiveEpilogueFwdINS6_IJSA_SC_SB_EEES9_SE_SG_Li256ELb1ELb1ELb0ELb0EEENS1_36VarlenDynamicPersistentTileSchedulerILi128ELi64ELi256ELi128ELb0ELb1ELb1ELb1ELb0ELb1EEEEEEEEEvNT_6ParamsE,"ax",@progbits
	.align	128
.text._ZN7cutlass13device_kernelIN5flash11enable_sm90INS1_16FlashAttnFwdSm90INS1_25CollectiveMainloopFwdSm90ILi2EN4cute5tupleIJNS5_1CILi1EEES8_S8_EEENS6_IJNS7_ILi128EEENS7_ILi64EEENS7_ILi256EEEEEELi256ENS_6half_tEfNS_4arch4Sm90ELb0ELb1ELb0ELb1ELb1ELb0ELb0ELb1ELb1ELb1ELb0ELb0EEENS1_21CollectiveEpilogueFwdINS6_IJSA_SC_SB_EEES9_SE_SG_Li256ELb1ELb1ELb0ELb0EEENS1_36VarlenDynamicPersistentTileSchedulerILi128ELi64ELi256ELi128ELb0ELb1ELb1ELb1ELb0ELb1EEEEEEEEEvNT_6ParamsE:
        .type           _ZN7cutlass13device_kernelIN5flash11enable_sm90INS1_16FlashAttnFwdSm90INS1_25CollectiveMainloopFwdSm90ILi2EN4cute5tupleIJNS5_1CILi1EEES8_S8_EEENS6_IJNS7_ILi128EEENS7_ILi64EEENS7_ILi256EEEEEELi256ENS_6half_tEfNS_4arch4Sm90ELb0ELb1ELb0ELb1ELb1ELb0ELb0ELb1ELb1ELb1ELb0ELb0EEENS1_21CollectiveEpilogueFwdINS6_IJSA_SC_SB_EEES9_SE_SG_Li256ELb1ELb1ELb0ELb0EEENS1_36VarlenDynamicPersistentTileSchedulerILi128ELi64ELi256ELi128ELb0ELb1ELb1ELb1ELb0ELb1EEEEEEEEEvNT_6ParamsE,@function
        .size           _ZN7cutlass13device_kernelIN5flash11enable_sm90INS1_16FlashAttnFwdSm90INS1_25CollectiveMainloopFwdSm90ILi2EN4cute5tupleIJNS5_1CILi1EEES8_S8_EEENS6_IJNS7_ILi128EEENS7_ILi64EEENS7_ILi256EEEEEELi256ENS_6half_tEfNS_4arch4Sm90ELb0ELb1ELb0ELb1ELb1ELb0ELb0ELb1ELb1ELb1ELb0ELb0EEENS1_21CollectiveEpilogueFwdINS6_IJSA_SC_SB_EEES9_SE_SG_Li256ELb1ELb1ELb0ELb0EEENS1_36VarlenDynamicPersistentTileSchedulerILi128ELi64ELi256ELi128ELb0ELb1ELb1ELb1ELb0ELb1EEEEEEEEEvNT_6ParamsE,(.L_x_15840 - _ZN7cutlass13device_kernelIN5flash11enable_sm90INS1_16FlashAttnFwdSm90INS1_25CollectiveMainloopFwdSm90ILi2EN4cute5tupleIJNS5_1CILi1EEES8_S8_EEENS6_IJNS7_ILi128EEENS7_ILi64EEENS7_ILi256EEEEEELi256ENS_6half_tEfNS_4arch4Sm90ELb0ELb1ELb0ELb1ELb1ELb0ELb0ELb1ELb1ELb1ELb0ELb0EEENS1_21CollectiveEpilogueFwdINS6_IJSA_SC_SB_EEES9_SE_SG_Li256ELb1ELb1ELb0ELb0EEENS1_36VarlenDynamicPersistentTileSchedulerILi128ELi64ELi256ELi128ELb0ELb1ELb1ELb1ELb0ELb1EEEEEEEEEvNT_6ParamsE)
        .other          _ZN7cutlass13device_kernelIN5flash11enable_sm90INS1_16FlashAttnFwdSm90INS1_25CollectiveMainloopFwdSm90ILi2EN4cute5tupleIJNS5_1CILi1EEES8_S8_EEENS6_IJNS7_ILi128EEENS7_ILi64EEENS7_ILi256EEEEEELi256ENS_6half_tEfNS_4arch4Sm90ELb0ELb1ELb0ELb1ELb1ELb0ELb0ELb1ELb1ELb1ELb0ELb0EEENS1_21CollectiveEpilogueFwdINS6_IJSA_SC_SB_EEES9_SE_SG_Li256ELb1ELb1ELb0ELb0EEENS1_36VarlenDynamicPersistentTileSchedulerILi128ELi64ELi256ELi128ELb0ELb1ELb1ELb1ELb0ELb1EEEEEEEEEvNT_6ParamsE,@"STO_CUDA_ENTRY STV_DEFAULT"
_ZN7cutlass13device_kernelIN5flash11enable_sm90INS1_16FlashAttnFwdSm90INS1_25CollectiveMainloopFwdSm90ILi2EN4cute5tupleIJNS5_1CILi1EEES8_S8_EEENS6_IJNS7_ILi128EEENS7_ILi64EEENS7_ILi256EEEEEELi256ENS_6half_tEfNS_4arch4Sm90ELb0ELb1ELb0ELb1ELb1ELb0ELb0ELb1ELb1ELb1ELb0ELb0EEENS1_21CollectiveEpilogueFwdINS6_IJSA_SC_SB_EEES9_SE_SG_Li256ELb1ELb1ELb0ELb0EEENS1_36VarlenDynamicPersistentTileSchedulerILi128ELi64ELi256ELi128ELb0ELb1ELb1ELb1ELb0ELb1EEEEEEEEEvNT_6ParamsE:
        /* <DEDUP_REMOVED lines=45> */
.L_x_1237:
        /* <DEDUP_REMOVED lines=22> */
.L_x_1238:
        /* <DEDUP_REMOVED lines=18> */
.L_x_1239:
        /* <DEDUP_REMOVED lines=22> */
.L_x_1240:
        /* <DEDUP_REMOVED lines=23> */
.L_x_1241:
        /* <DEDUP_REMOVED lines=10> */
.L_x_1243:
        /* <DEDUP_REMOVED lines=14> */
[----:B------:R-:W2:Y:S01]  /*09a0*/  LDL R2, [R1+0x20] ;  /* 0x0000200001027983 */ /* 0x000ea20000100800 */
[----:B------:R-:W-:Y:S01]  /*09b0*/  VIADD R219, R0, 0xffffff80 ;  /* 0xffffff8000db7836 */ /* 0x000fe20000000000 */
[----:B------:R-:W-:Y:S01]  /*09c0*/  R2UR UR6, R11 ;  /* 0x000000000b0672ca */ /* 0x000fe200000e0000 */
[----:B------:R-:W-:Y:S01]  /*09d0*/  UMOV UR38, URZ ;  /* 0x0000003f00267c82 */ /* 0x000fe20008000000 */
[----:B------:R-:W-:Y:S01]  /*09e0*/  R2UR UR5, R9 ;  /* 0x00000000090572ca */ /* 0x000fe200000e0000 */
[----:B------:R-:W-:Y:S01]  /*09f0*/  UMOV UR39, URZ ;  /* 0x0000003f00277c82 */ /* 0x000fe20008000000 */
[----:B------:R-:W-:Y:S02]  /*0a00*/  SHF.R.S32.HI R0, RZ, 0x1f, R219 ;  /* 0x0000001fff007819 */ /* 0x000fe400000114db */
[----:B------:R-:W-:Y:S02]  /*0a10*/  R2UR UR7, R10 ;  /* 0x000000000a0772ca */ /* 0x000fe400000e0000 */
[----:B0-----:R-:W-:-:S02]  /*0a20*/  LEA.HI R3, R0, R219, RZ, 0x4 ;  /* 0x000000db00037211 */ /* 0x001fc400078f20ff */
[CC--:B------:R-:W-:Y:S02]  /*0a30*/  LEA.HI R4, R0.reuse, R219.reuse, RZ, 0x5 ;  /* 0x000000db00047211 */ /* 0x0c0fe400078f28ff */
[----:B------:R-:W-:Y:S02]  /*0a40*/  SHF.R.S32.HI R6, RZ, 0x4, R3 ;  /* 0x00000004ff067819 */ /* 0x000fe40000011403 */
[----:B------:R-:W-:Y:S01]  /*0a50*/  LEA.HI R11, R0, R219, RZ, 0x2 ;  /* 0x000000db000b7211 */ /* 0x000fe200078f10ff */
[----:B------:R-:W-:Y:S01]  /*0a60*/  IMAD.SHL.U32 R5, R4, 0x20, RZ ;  /* 0x0000002004057824 */ /* 0x000fe200078e00ff */
[C---:B------:R-:W-:Y:S02]  /*0a70*/  LOP3.LUT R4, R3.reuse, 0x3fffff0, RZ, 0xc0, !PT ;  /* 0x03fffff003047812 */ /* 0x040fe400078ec0ff */
[----:B------:R-:W-:Y:S02]  /*0a80*/  LEA.HI R3, R3, R6, RZ, 0x1 ;  /* 0x0000000603037211 */ /* 0x000fe400078f08ff */
[----:B------:R-:W-:Y:S01]  /*0a90*/  LOP3.LUT R5, R5, 0xfffffc00, RZ, 0xc0, !PT ;  /* 0xfffffc0005057812 */ /* 0x000fe200078ec0ff */
[----:B------:R-:W-:Y:S01]  /*0aa0*/  IMAD.IADD R4, R219, 0x1, -R4 ;  /* 0x00000001db047824 */ /* 0x000fe200078e0a04 */
[----:B------:R-:W-:-:S03]  /*0ab0*/  LOP3.LUT R3, R3, 0x1ffffffe, RZ, 0xc0, !PT ;  /* 0x1ffffffe03037812 */ /* 0x000fc600078ec0ff */
[----:B------:R-:W-:Y:S02]  /*0ac0*/  IMAD R4, R4, 0x40, R5 ;  /* 0x0000004004047824 */ /* 0x000fe400078e0205 */
[----:B------:R-:W-:Y:S01]  /*0ad0*/  IMAD.IADD R3, R6, 0x1, -R3 ;  /* 0x0000000106037824 */ /* 0x000fe200078e0a03 */
[----:B------:R-:W-:-:S03]  /*0ae0*/  LOP3.LUT R6, R11, 0xfffffffc, RZ, 0xc0, !PT ;  /* 0xfffffffc0b067812 */ /* 0x000fc600078ec0ff */
[----:B------:R-:W-:Y:S02]  /*0af0*/  IMAD R213, R3, 0x8, R4 ;  /* 0x0000000803d57824 */ /* 0x000fe400078e0204 */
[----:B------:R-:W-:Y:S01]  /*0b00*/  IMAD.IADD R5, R219, 0x1, -R6 ;  /* 0x00000001db057824 */ /* 0x000fe200078e0a06 */
[----:B--2---:R-:W-:Y:S02]  /*0b10*/  R2UR UR4, R2 ;  /* 0x00000000020472ca */ /* 0x004fe400000e0000 */
[CC--:B------:R-:W-:Y:S02]  /*0b20*/  LEA.HI R2, R0.reuse, R219.reuse, RZ, 0x7 ;  /* 0x000000db00027211 */ /* 0x0c0fe400078f38ff */
[----:B------:R-:W-:Y:S02]  /*0b30*/  LEA.HI R0, R0, R219, RZ, 0x3 ;  /* 0x000000db00007211 */ /* 0x000fe400078f18ff */
[----:B------:R-:W-:Y:S02]  /*0b40*/  LOP3.LUT R210, R2, 0xffffff80, RZ, 0xc0, !PT ;  /* 0xffffff8002d27812 */ /* 0x000fe400078ec0ff */
[----:B------:R-:W-:-:S02]  /*0b50*/  SHF.R.S32.HI R211, RZ, 0x7, R2 ;  /* 0x00000007ffd37819 */ /* 0x000fc40000011402 */
[----:B------:R-:W-:Y:S01]  /*0b60*/  SHF.R.S32.HI R207, RZ, 0x3, R0 ;  /* 0x00000003ffcf7819 */ /* 0x000fe20000011400 */
[----:B------:R-:W-:Y:S01]  /*0b70*/  IMAD.IADD R210, R219, 0x1, -R210 ;  /* 0x00000001dbd27824 */ /* 0x000fe200078e0ad2 */
[----:B------:R-:W-:Y:S01]  /*0b80*/  LEA.HI R2, R2, R211, RZ, 0x1 ;  /* 0x000000d302027211 */ /* 0x000fe200078f08ff */
[----:B------:R-:W-:-:S03]  /*0b90*/  ULOP3.LUT UR8, UR4, 0x1, URZ, 0xfc, !UPT ;  /* 0x0000000104087892 */ /* 0x000fc6000f8efc3f */
[----:B------:R-:W-:Y:S01]  /*0ba0*/  SHF.R.S32.HI R7, RZ, 0x1f, R210 ;  /* 0x0000001fff077819 */ /* 0x000fe200000114d2 */
[----:B------:R-:W-:Y:S01]  /*0bb0*/  UMOV UR4, URZ ;  /* 0x0000003f00047c82 */ /* 0x000fe20008000000 */
[----:B------:R-:W-:Y:S01]  /*0bc0*/  LOP3.LUT R6, R2, 0x3fffffe, RZ, 0xc0, !PT ;  /* 0x03fffffe02067812 */ /* 0x000fe200078ec0ff */
[----:B------:R-:W-:Y:S01]  /*0bd0*/  IMAD.U32 R214, RZ, RZ, UR8 ;  /* 0x00000008ffd67e24 */ /* 0x000fe2000f8e00ff */
[-C--:B------:R-:W-:Y:S01]  /*0be0*/  LEA.HI R8, R7, R210.reuse, RZ, 0x2 ;  /* 0x000000d207087211 */ /* 0x080fe200078f10ff */
[----:B------:R-:W-:Y:S01]  /*0bf0*/  IMAD.U32 R209, RZ, RZ, UR4 ;  /* 0x00000004ffd17e24 */ /* 0x000fe2000f8e00ff */
[----:B------:R-:W-:Y:S01]  /*0c00*/  LOP3.LUT R2, R0, 0xfffffff8, RZ, 0xc0, !PT ;  /* 0xfffffff800027812 */ /* 0x000fe200078ec0ff */
[----:B------:R-:W-:Y:S01]  /*0c10*/  IMAD.IADD R6, R211, 0x1, -R6 ;  /* 0x00000001d3067824 */ /* 0x000fe200078e0a06 */
[--C-:B------:R-:W-:Y:S02]  /*0c20*/  SHF.R.S32.HI R9, RZ, 0x2, R8.reuse ;  /* 0x00000002ff097819 */ /* 0x100fe40000011408 */
[----:B------:R-:W-:Y:S01]  /*0c30*/  SHF.R.S32.HI R10, RZ, 0x1f, R8 ;  /* 0x0000001fff0a7819 */ /* 0x000fe20000011408 */
[----:B------:R-:W-:Y:S01]  /*0c40*/  IMAD.IADD R205, R219, 0x1, -R2 ;  /* 0x00000001dbcd7824 */ /* 0x000fe200078e0a02 */
[----:B------:R-:W-:-:S02]  /*0c50*/  LEA.HI R7, R7, R210, RZ, 0x5 ;  /* 0x000000d207077211 */ /* 0x000fc400078f28ff */
[----:B------:R-:W-:Y:S02]  /*0c60*/  LEA.HI R10, R10, R9, RZ, 0x3 ;  /* 0x000000090a0a7211 */ /* 0x000fe400078f18ff */
[----:B------:R-:W-:Y:S02]  /*0c70*/  SHF.R.S32.HI R7, RZ, 0x5, R7 ;  /* 0x00000005ff077819 */ /* 0x000fe40000011407 */
[----:B------:R-:W-:Y:S02]  /*0c80*/  LOP3.LUT R10, R10, 0xfffffff8, RZ, 0xc0, !PT ;  /* 0xfffffff80a0a7812 */ /* 0x000fe400078ec0ff */
[----:B------:R-:W-:Y:S02]  /*0c90*/  SHF.L.U32 R23, R205, 0x3, RZ ;  /* 0x00000003cd177819 */ /* 0x000fe400000006ff */
[----:B------:R-:W-:Y:S01]  /*0ca0*/  LOP3.LUT R19, R8, 0x7ffffffc, RZ, 0xc0, !PT ;  /* 0x7ffffffc08137812 */ /* 0x000fe200078ec0ff */
[----:B------:R-:W-:Y:S01]  /*0cb0*/  IMAD.IADD R10, R9, 0x1, -R10 ;  /* 0x00000001090a7824 */ /* 0x000fe200078e0a0a */
[----:B------:R-:W-:Y:S01]  /*0cc0*/  LEA.HI R9, R5, R5, RZ, 0x1 ;  /* 0x0000000505097211 */ /* 0x000fe200078f08ff */
[----:B------:R-:W-:Y:S01]  /*0cd0*/  VIADD R203, R23, 0x40 ;  /* 0x0000004017cb7836 */ /* 0x000fe20000000000 */
[----:B------:R-:W-:Y:S01]  /*0ce0*/  SHF.R.S32.HI R218, RZ, 0x1f, R23 ;  /* 0x0000001fffda7819 */ /* 0x000fe20000011417 */
[----:B------:R-:W-:Y:S01]  /*0cf0*/  IMAD R7, R7, 0x10, R10 ;  /* 0x0000001007077824 */ /* 0x000fe200078e020a */
[----:B------:R-:W-:Y:S01]  /*0d00*/  LOP3.LUT R10, R9, 0x1ffffffe, RZ, 0xc0, !PT ;  /* 0x1ffffffe090a7812 */ /* 0x000fe200078ec0ff */
[C---:B------:R-:W-:Y:S01]  /*0d10*/  VIADD R202, R23.reuse, 0x80 ;  /* 0x0000008017ca7836 */ /* 0x040fe20000000000 */
[----:B------:R-:W-:Y:S01]  /*0d20*/  SHF.R.S32.HI R217, RZ, 0x1f, R203 ;  /* 0x0000001fffd97819 */ /* 0x000fe200000114cb */
[----:B------:R-:W-:-:S02]  /*0d30*/  VIADD R204, R23, 0xc0 ;  /* 0x000000c017cc7836 */ /* 0x000fc40000000000 */
[----:B------:R-:W-:Y:S01]  /*0d40*/  IMAD.IADD R5, R5, 0x1, -R10 ;  /* 0x0000000105057824 */ /* 0x000fe200078e0a0a */
[----:B------:R-:W-:Y:S01]  /*0d50*/  SHF.R.S32.HI R216, RZ, 0x1f, R202 ;  /* 0x0000001fffd87819 */ /* 0x000fe200000114ca */
[----:B------:R-:W-:Y:S01]  /*0d60*/  IMAD R212, R6, 0x40, R7 ;  /* 0x0000004006d47824 */ /* 0x000fe200078e0207 */
[----:B------:R-:W-:Y:S01]  /*0d70*/  SHF.R.S32.HI R215, RZ, 0x1f, R204 ;  /* 0x0000001fffd77819 */ /* 0x000fe200000114cc */
[----:B------:R-:W-:Y:S02]  /*0d80*/  IMAD.IADD R19, R210, 0x1, -R19 ;  /* 0x00000001d2137824 */ /* 0x000fe400078e0a13 */
[----:B------:R-:W-:-:S07]  /*0d90*/  IMAD R200, R5, 0x8, R212 ;  /* 0x0000000805c87824 */ /* 0x000fce00078e02d4 */
.L_x_1351:
[----:B------:R-:W-:Y:S01]  /*0da0*/  ULDC.64 UR8, c[0x0][0xa28] ;  /* 0x00028a0000087ab9 */ /* 0x000fe20000000a00 */
[----:B------:R-:W-:Y:S01]  /*0db0*/  ULDC UR4, c[0x0][0x424] ;  /* 0x0001090000047ab9 */ /* 0x000fe20000000800 */
[----:B------:R-:W-:-:S04]  /*0dc0*/  UISETP.NE.U32.AND UP0, UPT, UR8, URZ, UPT ;  /* 0x0000003f0800728c */ /* 0x000fc8000bf05070 */
[----:B------:R-:W-:-:S03]  /*0dd0*/  UISETP.NE.AND.EX UP0, UPT, UR9, URZ, UPT, UP0 ;  /* 0x0000003f0900728c */ /* 0x000fc6000bf05300 */
[----:B------:R-:W-:Y:S02]  /*0de0*/  ULDC.64 UR8, c[0x0][0xa18] ;  /* 0x0002860000087ab9 */ /* 0x000fe40000000a00 */
[----:B------:R-:W-:Y:S01]  /*0df0*/  UISETP.NE.U32.AND UP1, UPT, UR8, URZ, UPT ;  /* 0x0000003f0800728c */ /* 0x000fe2000bf25070 */
[----:B------:R-:W-:-:S03]  /*0e00*/  PLOP3.LUT P0, PT, PT, PT, UP0, 0x80, 0x0 ;  /* 0x000000000000781c */ /* 0x000fc60003f0f008 */
[----:B------:R-:W-:-:S03]  /*0e10*/  UISETP.NE.AND.EX UP1, UPT, UR9, URZ, UPT, UP1 ;  /* 0x0000003f0900728c */ /* 0x000fc6000bf25310 */
[----:B------:R-:W-:Y:S02]  /*0e20*/  @UP0 ULDC.64 UR8, c[0x0][0xa28] ;  /* 0x00028a0000080ab9 */ /* 0x000fe40000000a00 */
[----:B------:R-:W-:Y:S01]  /*0e30*/  @UP0 UIMAD.WIDE UR8, UR6, 0x4, UR8 ;  /* 0x00000004060808a5 */ /* 0x000fe2000f8e0208 */
[----:B------:R-:W-:-:S05]  /*0e40*/  PLOP3.LUT P2, PT, PT, PT, UP1, 0x80, 0x0 ;  /* 0x000000000000781c */ /* 0x000fca0003f4f018 */
[----:B------:R-:W-:Y:S01]  /*0e50*/  @UP1 ULDC.64 UR10, c[0x0][0xa18] ;  /* 0x00028600000a1ab9 */ /* 0x000fe20000000a00 */
[----:B0-2-4-:R-:W-:Y:S02]  /*0e60*/  IMAD.U32 R2, RZ, RZ, UR8 ;  /* 0x00000008ff027e24 */ /* 0x015fe4000f8e00ff */
[----:B------:R-:W-:Y:S01]  /*0e70*/  IMAD.U32 R3, RZ, RZ, UR9 ;  /* 0x00000009ff037e24 */ /* 0x000fe2000f8e00ff */
[----:B------:R-:W-:-:S04]  /*0e80*/  @UP1 UIMAD.WIDE UR8, UR6, 0x4, UR10 ;  /* 0x00000004060818a5 */ /* 0x000fc8000f8e020a */
[----:B------:R-:W2:Y:S02]  /*0e90*/  @P0 LDG.E R2, desc[UR36][R2.64] ;  /* 0x0000002402020981 */ /* 0x000ea4000c1e1900 */
[----:B------:R-:W-:Y:S02]  /*0ea0*/  IMAD.U32 R4, RZ, RZ, UR8 ;  /* 0x00000008ff047e24 */ /* 0x000fe4000f8e00ff */
[----:B------:R-:W-:Y:S01]  /*0eb0*/  IMAD.U32 R5, RZ, RZ, UR9 ;  /* 0x00000009ff057e24 */ /* 0x000fe2000f8e00ff */
[----:B------:R-:W-:-:S04]  /*0ec0*/  ULDC.64 UR8, c[0x0][0x418] ;  /* 0x0001060000087ab9 */ /* 0x000fc80000000a00 */
[----:B---3--:R-:W3:Y:S01]  /*0ed0*/  @P2 LDG.E R4, desc[UR36][R4.64] ;  /* 0x0000002404042981 */ /* 0x008ee2000c1e1900 */
[----:B------:R-:W-:Y:S01]  /*0ee0*/  UISETP.NE.U32.AND UP0, UPT, UR8, URZ, UPT ;  /* 0x0000003f0800728c */ /* 0x000fe2000bf05070 */
[----:B------:R-:W-:Y:S01]  /*0ef0*/  IMAD.U32 R206, RZ, RZ, UR7 ;  /* 0x00000007ffce7e24 */ /* 0x000fe2000f8e00ff */
[----:B------:R-:W-:Y:S02]  /*0f00*/  UMOV UR42, URZ ;  /* 0x0000003f002a7c82 */ /* 0x000fe40008000000 */
[----:B------:R-:W-:-:S03]  /*0f10*/  UISETP.NE.AND.EX UP0, UPT, UR9, URZ, UPT, UP0 ;  /* 0x0000003f0900728c */ /* 0x000fc6000bf05300 */
[----:B------:R-:W-:Y:S01]  /*0f20*/  ULDC.64 UR8, c[0x0][0xa20] ;  /* 0x0002880000087ab9 */ /* 0x000fe20000000a00 */
[----:B------:R-:W-:Y:S01]  /*0f30*/  USEL UR4, UR4, 0x1, UP0 ;  /* 0x0000000104047887 */ /* 0x000fe20008000000 */
[----:B------:R-:W-:Y:S01]  /*0f40*/  ISETP.NE.U32.AND P1, PT, RZ, UR8, PT ;  /* 0x00000008ff007c0c */ /* 0x000fe2000bf25070 */
[----:B------:R-:W-:Y:S02]  /*0f50*/  ULDC UR8, c[0x0][0x2f0] ;  /* 0x0000bc0000087ab9 */ /* 0x000fe40000000800 */
[----:B------:R-:W-:Y:S01]  /*0f60*/  UIMAD UR4, UR4, UR8, URZ ;  /* 0x00000008040472a4 */ /* 0x000fe2000f8e023f */
[----:B------:R-:W-:Y:S02]  /*0f70*/  ISETP.NE.AND.EX P1, PT, RZ, UR9, PT, P1 ;  /* 0x00000009ff007c0c */ /* 0x000fe4000bf25310 */
[----:B--2---:R-:W-:Y:S02]  /*0f80*/  @P0 R2UR UR42, R2 ;  /* 0x00000000022a02ca */ /* 0x004fe400000e0000 */
[----:B---3--:R-:W-:Y:S01]  /*0f90*/  @P2 R2UR UR41, R4 ;  /* 0x00000000042922ca */ /* 0x008fe200000e0000 */
[----:B-1----:R-:W-:-:S14]  /*0fa0*/  @P2 BRA `(.L_x_1244) ;  /* 0x0000000000382947 */ /* 0x002fdc0003800000 */
[----:B------:R-:W-:Y:S01]  /*0fb0*/  ULDC.64 UR8, c[0x0][0xa00] ;  /* 0x0002800000087ab9 */ /* 0x000fe20000000a00 */
[----:B------:R-:W-:Y:S01]  /*0fc0*/  ULDC UR41, c[0x0][0x288] ;  /* 0x0000a20000297ab9 */ /* 0x000fe20000000800 */
[----:B------:R-:W-:-:S04]  /*0fd0*/  ISETP.NE.U32.AND P0, PT, RZ, UR8, PT ;  /* 0x00000008ff007c0c */ /* 0x000fc8000bf05070 */
[----:B------:R-:W-:-:S13]  /*0fe0*/  ISETP.NE.AND.EX P0, PT, RZ, UR9, PT, P0 ;  /* 0x00000009ff007c0c */ /* 0x000fda000bf05300 */
[----:B------:R-:W-:Y:S05]  /*0ff0*/  @!P0 BRA `(.L_x_1244) ;  /* 0x0000000000248947 */ /* 0x000fea0003800000 */
[----:B------:R-:W-:Y:S02]  /*1000*/  ULDC.64 UR8, c[0x0][0xa00] ;  /* 0x0002800000087ab9 */ /* 0x000fe40000000a00 */
[----:B------:R-:W-:-:S06]  /*1010*/  UIMAD.WIDE UR8, UR6, 0x4, UR8 ;  /* 0x00000004060878a5 */ /* 0x000fcc000f8e0208 */
[----:B------:R-:W-:Y:S02]  /*1020*/  IMAD.U32 R2, RZ, RZ, UR8 ;  /* 0x00000008ff027e24 */ /* 0x000fe4000f8e00ff */
[----:B------:R-:W-:-:S05]  /*1030*/  IMAD.U32 R3, RZ, RZ, UR9 ;  /* 0x00000009ff037e24 */ /* 0x000fca000f8e00ff */
[----:B------:R-:W2:Y:S04]  /*1040*/  LDG.E R4, desc[UR36][R2.64] ;  /* 0x0000002402047981 */ /* 0x000ea8000c1e1900 */
[----:B------:R-:W3:Y:S01]  /*1050*/  LDG.E R0, desc[UR36][R2.64+0x4] ;  /* 0x0000042402007981 */ /* 0x000ee2000c1e1900 */
[----:B--2---:R-:W-:Y:S02]  /*1060*/  R2UR UR41, R4 ;  /* 0x00000000042972ca */ /* 0x004fe400000e0000 */
[----:B---3--:R-:W-:-:S13]  /*1070*/  R2UR UR7, R0 ;  /* 0x00000000000772ca */ /* 0x008fda00000e0000 */
[----:B------:R-:W-:-:S12]  /*1080*/  UIADD3 UR41, -UR41, UR7, URZ ;  /* 0x0000000729297290 */ /* 0x000fd8000fffe13f */
.L_x_1244:
[----:B------:R-:W-:Y:S01]  /*1090*/  IMAD.U32 R208, RZ, RZ, UR6 ;  /* 0x00000006ffd07e24 */ /* 0x000fe2000f8e00ff */
[----:B------:R-:W-:Y:S06]  /*10a0*/  @!P1 BRA `(.L_x_1245) ;  /* 0x00000000001c9947 */ /* 0x000fec0003800000 */
[----:B------:R-:W-:Y:S02]  /*10b0*/  ULDC.64 UR8, c[0x0][0xa20] ;  /* 0x0002880000087ab9 */ /* 0x000fe40000000a00 */
[----:B------:R-:W-:-:S06]  /*10c0*/  UIMAD.WIDE UR6, UR6, 0x4, UR8 ;  /* 0x00000004060678a5 */ /* 0x000fcc000f8e0208 */
[----:B------:R-:W-:Y:S01]  /*10d0*/  IMAD.U32 R2, RZ, RZ, UR6 ;  /* 0x00000006ff027e24 */ /* 0x000fe2000f8e00ff */
[----:B------:R-:W-:-:S05]  /*10e0*/  MOV R3, UR7 ;  /* 0x0000000700037c02 */ /* 0x000fca0008000f00 */
[----:B------:R-:W2:Y:S02]  /*10f0*/  LDG.E R2, desc[UR36][R2.64] ;  /* 0x0000002402027981 */ /* 0x000ea4000c1e1900 */
[----:B--2---:R-:W-:Y:S01]  /*1100*/  R2UR UR4, R2 ;  /* 0x00000000020472ca */ /* 0x004fe200000e0000 */
[----:B------:R-:W-:-:S14]  /*1110*/  BRA `(.L_x_1246) ;  /* 0x0000000000347947 */ /* 0x000fdc0003800000 */
.L_x_1245:
[----:B------:R-:W-:Y:S02]  /*1120*/  ULDC.64 UR8, c[0x0][0xa08] ;  /* 0x0002820000087ab9 */ /* 0x000fe40000000a00 */
        /* <DEDUP_REMOVED lines=12> */
.L_x_1246:
[----:B------:R-:W-:Y:S01]  /*11f0*/  ULDC UR6, c[0x0][0x448] ;  /* 0x0001120000067ab9 */ /* 0x000fe20000000800 */
[----:B------:R-:W-:Y:S02]  /*1200*/  USHF.L.U32 UR60, UR5, 0x7, URZ ;  /* 0x00000007053c7899 */ /* 0x000fe4000800063f */
[----:B------:R-:W-:Y:S02]  /*1210*/  UISETP.NE.AND UP0, UPT, UR6, 0x1, UPT ;  /* 0x000000010600788c */ /* 0x000fe4000bf05270 */
[----:B------:R-:W-:Y:S02]  /*1220*/  UIADD3 UR42, -UR42, UR4, URZ ;  /* 0x000000042a2a7290 */ /* 0x000fe4000fffe13f */
[----:B------:R-:W-:Y:S02]  /*1230*/  UIADD3 UR8, UR60, 0x7f, URZ ;  /* 0x0000007f3c087890 */ /* 0x000fe4000fffe03f */
[----:B------:R-:W-:Y:S02]  /*1240*/  UP2UR UR4, UPR, URZ, 0x1 ;  /* 0x000000013f047883 */ /* 0x000fe40008000000 */
[----:B------:R-:W-:-:S03]  /*1250*/  UIADD3 UR9, UR42, 0x1, -UR41 ;  /* 0x000000012a097890 */ /* 0x000fc6000fffe829 */
[----:B------:R-:W-:Y:S01]  /*1260*/  @UP0 ULDC UR6, c[0x0][0x44c] ;  /* 0x0001130000060ab9 */ /* 0x000fe20000000800 */
[----:B------:R-:W-:Y:S01]  /*1270*/  IMAD.U32 R22, RZ, RZ, UR4 ;  /* 0x00000004ff167e24 */ /* 0x000fe2000f8e00ff */
[----:B------:R-:W-:Y:S01]  /*1280*/  UIMAD.WIDE.U32 UR6, UR8, UR6, URZ ;  /* 0x00000006080672a5 */ /* 0x000fe2000f8e003f */
[----:B------:R-:W-:Y:S01]  /*1290*/  @UP0 ULDC UR10, c[0x0][0x450] ;  /* 0x00011400000a0ab9 */ /* 0x000fe20000000800 */
[----:B------:R-:W-:Y:S02]  /*12a0*/  ULDC.64 UR4, c[0x0][0x9e0] ;  /* 0x0002780000047ab9 */ /* 0x000fe40000000a00 */
[----:B------:R-:W-:Y:S02]  /*12b0*/  @UP0 USHF.R.U32.HI UR8, URZ, UR10, UR7 ;  /* 0x0000000a3f080299 */ /* 0x000fe40008011607 */
[----:B------:R-:W-:Y:S02]  /*12c0*/  UISETP.GE.AND UP0, UPT, UR5, 0x1, UPT ;  /* 0x000000010500788c */ /* 0x000fe4000bf06270 */
[----:B------:R-:W-:-:S02]  /*12d0*/  UIADD3 UR8, UR9, UR8, URZ ;  /* 0x0000000809087290 */ /* 0x000fc4000fffe03f */
[----:B------:R-:W-:Y:S02]  /*12e0*/  UP2UR UR43, UPR, URZ, 0x1 ;  /* 0x000000013f2b7883 */ /* 0x000fe40008000000 */
[----:B------:R-:W-:Y:S01]  /*12f0*/  PLOP3.LUT P0, PT, PT, PT, UP0, 0x40, 0x0 ;  /* 0x000000000000781c */ /* 0x000fe20003f0e808 */
[----:B------:R-:W-:-:S06]  /*1300*/  UIADD3 UR4, UR8, UR4, URZ ;  /* 0x0000000408047290 */ /* 0x000fcc000fffe03f */
[----:B------:R-:W-:-:S06]  /*1310*/  IMAD.U32 R0, RZ, RZ, UR4 ;  /* 0x00000004ff007e24 */ /* 0x000fcc000f8e00ff */
[----:B------:R-:W-:Y:S05]  /*1320*/  @P0 BRA `(.L_x_1247) ;  /* 0x0000000000400947 */ /* 0x000fea0003800000 */
        /* <DEDUP_REMOVED lines=10> */
.L_x_1248:
[----:B------:R-:W-:-:S11]  /*13d0*/  UISETP.NE.AND UP0, UPT, UR5, 0x1, UPT ;  /* 0x000000010500788c */ /* 0x000fd6000bf05270 */
[----:B------:R-:W-:Y:S02]  /*13e0*/  @UP0 ULDC.64 UR8, c[0x0][0x9e8] ;  /* 0x00027a0000080ab9 */ /* 0x000fe40000000a00 */
[----:B------:R-:W-:-:S04]  /*13f0*/  UIMAD.WIDE.U32 UR6, UR4, UR8, URZ ;  /* 0x00000008040672a5 */ /* 0x000fc8000f8e003f */
[----:B------:R-:W-:-:S12]  /*1400*/  @UP0 USHF.R.U32.HI UR4, URZ, UR9, UR7 ;  /* 0x000000093f040299 */ /* 0x000fd80008011607 */
.L_x_1249:
[----:B------:R-:W-:-:S06]  /*1410*/  UIMAD UR4, UR4, UR5, UR5 ;  /* 0x00000005040472a4 */ /* 0x000fcc000f8e0205 */
[----:B------:R-:W-:-:S07]  /*1420*/  VIMNMX R0, R0, UR4, PT ;  /* 0x0000000400007c48 */ /* 0x000fce000bfe0100 */
.L_x_1247:
[----:B------:R-:W-:Y:S01]  /*1430*/  R2UR UR4, R22 ;  /* 0x00000000160472ca */ /* 0x000fe200000e0000 */
[----:B------:R-:W-:Y:S01]  /*1440*/  UMOV UR9, UR60 ;  /* 0x0000003c00097c82 */ /* 0x000fe20008000000 */
[----:B------:R-:W-:Y:S01]  /*1450*/  VIADD R0, R0, 0x3f ;  /* 0x0000003f00007836 */ /* 0x000fe20000000000 */
[----:B------:R-:W-:Y:S01]  /*1460*/  UIADD3 UR48, UR42, -UR41, URZ ;  /* 0x800000292a307290 */ /* 0x000fe2000fffe03f */
[----:B------:R-:W-:-:S03]  /*1470*/  ULDC UR10, c[0x0][0x9dc] ;  /* 0x00027700000a7ab9 */ /* 0x000fc60000000800 */
[----:B------:R-:W-:-:S04]  /*1480*/  SHF.R.S32.HI R3, RZ, 0x1f, R0 ;  /* 0x0000001fff037819 */ /* 0x000fc80000011400 */
[----:B------:R-:W-:Y:S02]  /*1490*/  LEA.HI R3, R3, R0, RZ, 0x6 ;  /* 0x0000000003037211 */ /* 0x000fe400078f30ff */
[----:B------:R-:W-:Y:S02]  /*14a0*/  UISETP.NE.AND UP0, UPT, UR4, URZ, UPT ;  /* 0x0000003f0400728c */ /* 0x000fe4000bf05270 */
[----:B------:R-:W-:Y:S01]  /*14b0*/  UIADD3 UR4, UR42, 0x3f, URZ ;  /* 0x0000003f2a047890 */ /* 0x000fe2000fffe03f */
[----:B------:R-:W-:-:S03]  /*14c0*/  SHF.R.S32.HI R3, RZ, 0x6, R3 ;  /* 0x00000006ff037819 */ /* 0x000fc60000011403 */
[----:B------:R-:W-:-:S04]  /*14d0*/  USHF.R.S32.HI UR8, URZ, 0x1f, UR4 ;  /* 0x0000001f3f087899 */ /* 0x000fc80008011404 */
[----:B------:R-:W-:Y:S01]  /*14e0*/  ULEA.HI UR8, UR8, UR4, URZ, 0x6 ;  /* 0x0000000408087291 */ /* 0x000fe2000f8f303f */
[----:B------:R-:W-:Y:S01]  /*14f0*/  @UP0 ULDC UR6, c[0x0][0x44c] ;  /* 0x0001130000060ab9 */ /* 0x000fe20000000800 */
[----:B------:R-:W-:Y:S01]  /*1500*/  @UP0 ULDC UR11, c[0x0][0x450] ;  /* 0x00011400000b0ab9 */ /* 0x000fe20000000800 */
[----:B------:R-:W-:Y:S02]  /*1510*/  UIMAD.WIDE.U32 UR6, UR60, UR6, URZ ;  /* 0x000000063c0672a5 */ /* 0x000fe4000f8e003f */
[----:B------:R-:W-:Y:S02]  /*1520*/  USHF.R.S32.HI UR8, URZ, 0x6, UR8 ;  /* 0x000000063f087899 */ /* 0x000fe40008011408 */
[----:B------:R-:W-:Y:S02]  /*1530*/  @UP0 USHF.R.U32.HI UR9, URZ, UR11, UR7 ;  /* 0x0000000b3f090299 */ /* 0x000fe40008011607 */
[----:B------:R-:W-:Y:S02]  /*1540*/  UISETP.GE.AND UP0, UPT, UR5, 0x1, UPT ;  /* 0x000000010500788c */ /* 0x000fe4000bf06270 */
[----:B------:R-:W-:Y:S01]  /*1550*/  UIADD3 UR4, UR48, UR9, URZ ;  /* 0x0000000930047290 */ /* 0x000fe2000fffe03f */
[----:B------:R-:W-:-:S03]  /*1560*/  VIMNMX R62, R3, UR8, PT ;  /* 0x00000008033e7c48 */ /* 0x000fc6000bfe0100 */
[----:B------:R-:W-:Y:S01]  /*1570*/  PLOP3.LUT P0, PT, PT, PT, UP0, 0x40, 0x0 ;  /* 0x000000000000781c */ /* 0x000fe20003f0e808 */
[----:B------:R-:W-:-:S12]  /*1580*/  UIADD3 UR9, UR4, -UR10, URZ ;  /* 0x8000000a04097290 */ /* 0x000fd8000fffe03f */
        /* <DEDUP_REMOVED lines=11> */
.L_x_1251:
[----:B------:R-:W-:-:S11]  /*1640*/  UISETP.NE.AND UP0, UPT, UR5, 0x1, UPT ;  /* 0x000000010500788c */ /* 0x000fd6000bf05270 */
[----:B------:R-:W-:Y:S02]  /*1650*/  @UP0 ULDC.64 UR10, c[0x0][0x9e8] ;  /* 0x00027a00000a0ab9 */ /* 0x000fe40000000a00 */
[----:B------:R-:W-:-:S04]  /*1660*/  UIMAD.WIDE.U32 UR6, UR4, UR10, URZ ;  /* 0x0000000a040672a5 */ /* 0x000fc8000f8e003f */
[----:B------:R-:W-:-:S12]  /*1670*/  @UP0 USHF.R.U32.HI UR4, URZ, UR11, UR7 ;  /* 0x0000000b3f040299 */ /* 0x000fd80008011607 */
.L_x_1252:
[----:B------:R-:W-:-:S04]  /*1680*/  UIMAD UR4, UR4, UR5, URZ ;  /* 0x00000005040472a4 */ /* 0x000fc8000f8e023f */
[----:B------:R-:W-:-:S04]  /*1690*/  UISETP.LT.AND UP0, UPT, UR9, UR4, UPT ;  /* 0x000000040900728c */ /* 0x000fc8000bf01270 */
[----:B------:R-:W-:-:S12]  /*16a0*/  USEL UR9, UR9, UR4, !UP0 ;  /* 0x0000000409097287 */ /* 0x000fd8000c000000 */
.L_x_1250:
        /* <DEDUP_REMOVED lines=33> */
[----:B------:R-:W-:Y:S01]  /*18c0*/  CS2R R104, SRZ ;  /* 0x0000000000687805 */ /* 0x000fe2000001ff00 */
[----:B------:R-:W-:Y:S01]  /*18d0*/  IMAD.MOV.U32 R166, RZ, RZ, RZ ;  /* 0x000000ffffa67224 */ /* 0x000fe200078e00ff */
        /* <DEDUP_REMOVED lines=36> */
[----:B------:R-:W-:Y:S01]  /*1b20*/  IMAD.MOV.U32 R8, RZ, RZ, RZ ;  /* 0x000000ffff087224 */ /* 0x000fe200078e00ff */
        /* <DEDUP_REMOVED lines=35> */
.L_x_1254:
        /* <DEDUP_REMOVED lines=11> */
.L_x_1446:
[----:B------:R-:W-:Y:S05]  /*1e10*/  @!P0 BRA `(.L_x_1256) ;  /* 0x0000000000048947 */ /* 0x000fea0003800000 */
[----:B------:R-:W-:Y:S01]  /*1e20*/  BPT.TRAP 0x1 ;  /* 0x000000040000795c */ /* 0x000fe20000300000 */
.L_x_1256:
[----:B0-----:R-:W-:Y:S02]  /*1e30*/  IMAD.U32 R3, RZ, RZ, UR39 ;  /* 0x00000027ff037e24 */ /* 0x001fe4000f8e00ff */
[----:B------:R-:W-:-:S03]  /*1e40*/  IMAD.U32 R0, RZ, RZ, UR38 ;  /* 0x00000026ff007e24 */ /* 0x000fc6000f8e00ff */
[----:B------:R-:W-:Y:S02]  /*1e50*/  LEA R3, R3, UR40, 0x3 ;  /* 0x0000002803037c11 */ /* 0x000fe4000f8e18ff */
[----:B------:R-:W-:-:S04]  /*1e60*/  SHF.L.U32 R0, R0, 0x1f, RZ ;  /* 0x0000001f00007819 */ /* 0x000fc800000006ff */
[----:B------:R0:W1:Y:S01]  /*1e70*/  SYNCS.PHASECHK.TRANS64.TRYWAIT P1, [R3+URZ+0x30830], R0 ;  /* 0x03083000030075a7 */ /* 0x000062000802017f */
[----:B------:R-:W-:Y:S05]  /*1e80*/  @!P0 BRA `(.L_x_1257) ;  /* 0x0000000000048947 */ /* 0x000fea0003800000 */
[----:B------:R-:W-:Y:S01]  /*1e90*/  BPT.TRAP 0x1 ;  /* 0x000000040000795c */ /* 0x000fe20000300000 */
.L_x_1257:
[----:B-1----:R-:W-:Y:S05]  /*1ea0*/  @P1 BRA `(.L_x_1258) ;  /* 0x0000000000081947 */ /* 0x002fea0003800000 */
[----:B------:R-:W1:Y:S02]  /*1eb0*/  SYNCS.PHASECHK.TRANS64.TRYWAIT P1, [R3+URZ+0x30830], R0 ;  /* 0x03083000030075a7 */ /* 0x000e64000802017f */
[----:B-1----:R-:W-:Y:S05]  /*1ec0*/  @!P1 BRA `(.L_x_1259) ;  /* 0x0000013400a09947 */ /* 0x002fea0003800000 */
.L_x_1258:
        /* <DEDUP_REMOVED lines=101> */
[----:B------:R-:W-:Y:S01]  /*2520*/  MOV R6, UR8 ;  /* 0x0000000800067c02 */ /* 0x000fe20008000f00 */
        /* <DEDUP_REMOVED lines=41> */
.L_x_1260:
[----:B------:R-:W-:Y:S01]  /*27c0*/  R2UR UR4, R22 ;  /* 0x00000000160472ca */ /* 0x000fe200000e0000 */
[----:B------:R-:W2:Y:S01]  /*27d0*/  S2UR UR6, SR_CgaCtaId ;  /* 0x00000000000679c3 */ /* 0x000ea20000008800 */
[----:B01----:R-:W-:Y:S01]  /*27e0*/  VIADD R0, R200, UR60 ;  /* 0x0000003cc8007c36 */ /* 0x003fe20008000000 */
[----:B------:R-:W-:Y:S01]  /*27f0*/  UISETP.NE.AND UP0, UPT, UR43, URZ, UPT ;  /* 0x0000003f2b00728c */ /* 0x000fe2000bf05270 */
[----:B------:R-:W-:Y:S01]  /*2800*/  IMAD.U32 R18, RZ, RZ, UR41 ;  /* 0x00000029ff127e24 */ /* 0x000fe2000f8e00ff */
[----:B------:R-:W-:Y:S01]  /*2810*/  ULDC UR7, c[0x0][0x9e0] ;  /* 0x0002780000077ab9 */ /* 0x000fe20000000800 */
[----:B------:R-:W-:-:S07]  /*2820*/  IMAD.MOV.U32 R2, RZ, RZ, R0 ;  /* 0x000000ffff027224 */ /* 0x000fce00078e0000 */
[----:B------:R-:W-:Y:S01]  /*2830*/  UISETP.NE.AND UP1, UPT, UR4, URZ, UPT ;  /* 0x0000003f0400728c */ /* 0x000fe2000bf25270 */
[----:B------:R-:W-:-:S05]  /*2840*/  R2UR UR4, R3 ;  /* 0x00000000030472ca */ /* 0x000fca00000e0000 */
[----:B------:R-:W-:Y:S02]  /*2850*/  PLOP3.LUT P1, PT, PT, PT, UP1, 0x80, 0x0 ;  /* 0x000000000000781c */ /* 0x000fe40003f2f018 */
[----:B------:R-:W-:-:S03]  /*2860*/  PLOP3.LUT P2, PT, PT, PT, UP1, 0x80, 0x0 ;  /* 0x000000000000781c */ /* 0x000fc60003f4f018 */
[----:B------:R-:W-:-:S03]  /*2870*/  @UP1 ULDC UR5, c[0x0][0x44c] ;  /* 0x0001130000051ab9 */ /* 0x000fc60000000800 */
[----:B------:R-:W-:-:S04]  /*2880*/  UIADD3 UR4, UR4, 0x30840, URZ ;  /* 0x0003084004047890 */ /* 0x000fc8000fffe03f */
[----:B--2---:R-:W-:Y:S01]  /*2890*/  UPRMT UR4, UR6, 0x654, UR4 ;  /* 0x0000065406047896 */ /* 0x004fe20008000004 */
[----:B------:R-:W-:Y:S01]  /*28a0*/  @P1 IMAD.HI.U32 R3, R0, UR5, RZ ;  /* 0x0000000500031c27 */ /* 0x000fe2000f8e00ff */
[----:B------:R-:W-:Y:S01]  /*28b0*/  @UP1 ULDC UR5, c[0x0][0x450] ;  /* 0x0001140000051ab9 */ /* 0x000fe20000000800 */
[----:B------:R-:W-:Y:S01]  /*28c0*/  PLOP3.LUT P1, PT, PT, PT, UP0, 0x40, 0x0 ;  /* 0x000000000000781c */ /* 0x000fe20003f2e808 */
[----:B------:R-:W-:Y:S02]  /*28d0*/  ULDC UR6, c[0x0][0x9dc] ;  /* 0x0002770000067ab9 */ /* 0x000fe40000000800 */
[----:B------:R-:W-:Y:S01]  /*28e0*/  @P2 SHF.R.U32.HI R2, RZ, UR5, R3 ;  /* 0x00000005ff022c19 */ /* 0x000fe20008011603 */
[----:B------:R-:W-:Y:S02]  /*28f0*/  IMAD.MOV.U32 R3, RZ, RZ, -0x40 ;  /* 0xffffffc0ff037424 */ /* 0x000fe400078e00ff */
[----:B------:R-:W-:Y:S01]  /*2900*/  SYNCS.ARRIVE.TRANS64.RED.A1T0 RZ, [UR4], RZ ;  /* 0x000000ffffff79a7 */ /* 0x000fe20008100404 */
[----:B------:R-:W-:Y:S01]  /*2910*/  ULOP3.LUT UR4, URZ, UR6, URZ, 0x33, !UPT ;  /* 0x000000063f047292 */ /* 0x000fe2000f8e333f */
[----:B------:R-:W0:Y:S01]  /*2920*/  SHFL.IDX PT, R4, R2, RZ, 0x1c1f ;  /* 0x001c1fff02047589 */ /* 0x000e2200000e0000 */
[----:B------:R-:W-:-:S04]  /*2930*/  IMAD R20, R62, R3, 0x40 ;  /* 0x000000403e147424 */ /* 0x000fc800078e0203 */
[----:B------:R-:W-:-:S04]  /*2940*/  VIADD R0, R20, 0x1 ;  /* 0x0000000114007836 */ /* 0x000fc80000000000 */
[----:B------:R-:W-:Y:S02]  /*2950*/  IMAD R3, R19, -0x2, R0 ;  /* 0xfffffffe13037824 */ /* 0x000fe400078e0200 */
[----:B------:R-:W-:-:S03]  /*2960*/  VIADD R0, R20, UR42 ;  /* 0x0000002a14007c36 */ /* 0x000fc60008000000 */
[----:B------:R-:W-:Y:S01]  /*2970*/  IADD3 R3, -R18, UR42, R3 ;  /* 0x0000002a12037c10 */ /* 0x000fe2000fffe103 */
[----:B------:R-:W-:Y:S01]  /*2980*/  IMAD R21, R19, -0x2, R0 ;  /* 0xfffffffe13157824 */ /* 0x000fe200078e0200 */
[----:B------:R-:W-:-:S03]  /*2990*/  LEA R18, R62, 0xffffffc0, 0x6 ;  /* 0xffffffc03e127811 */ /* 0x000fc600078e30ff */
[C---:B------:R-:W-:Y:S02]  /*29a0*/  VIADD R56, R3.reuse, UR7 ;  /* 0x0000000703387c36 */ /* 0x040fe40008000000 */
[----:B------:R-:W-:-:S03]  /*29b0*/  VIADD R57, R3, UR4 ;  /* 0x0000000403397c36 */ /* 0x000fc60008000000 */
[----:B0-----:R-:W-:Y:S01]  /*29c0*/  VIADDMNMX R0, R4, R56, R21, PT ;  /* 0x0000003804007246 */ /* 0x001fe20003800115 */
[----:B------:R-:W-:Y:S01]  /*29d0*/  IMAD.IADD R3, R57, 0x1, R4 ;  /* 0x0000000139037824 */ /* 0x000fe200078e0204 */
[----:B------:R-:W-:Y:S06]  /*29e0*/  @P1 BRA `(.L_x_1261) ;  /* 0x0000000000641947 */ /* 0x000fec0003800000 */
[----:B------:R-:W-:Y:S01]  /*29f0*/  IMAD.U32 R5, RZ, RZ, UR41 ;  /* 0x00000029ff057e24 */ /* 0x000fe2000f8e00ff */
[----:B------:R-:W-:Y:S04]  /*2a00*/  BSSY B0, `(.L_x_1262) ;  /* 0x0000013000007945 */ /* 0x000fe80003800000 */
[----:B------:R-:W-:-:S04]  /*2a10*/  IADD3 R5, -R5, UR42, R4 ;  /* 0x0000002a05057c10 */ /* 0x000fc8000fffe104 */
        /* <DEDUP_REMOVED lines=11> */
.L_x_1263:
[----:B------:R-:W-:Y:S02]  /*2ad0*/  ULDC UR4, c[0x0][0x9e4] ;  /* 0x0002790000047ab9 */ /* 0x000fe40000000800 */
[----:B------:R-:W-:-:S05]  /*2ae0*/  IMAD.U32 R59, RZ, RZ, UR4 ;  /* 0x00000004ff3b7e24 */ /* 0x000fca000f8e00ff */
[----:B------:R-:W-:-:S13]  /*2af0*/  ISETP.NE.AND P1, PT, R59, 0x1, PT ;  /* 0x000000013b00780c */ /* 0x000fda0003f25270 */
[----:B------:R-:W0:Y:S02]  /*2b00*/  @P1 LDC.64 R60, c[0x0][0x9e8] ;  /* 0x00027a00ff3c1b82 */ /* 0x000e240000000a00 */
[----:B0-----:R-:W-:-:S05]  /*2b10*/  @P1 IMAD.HI.U32 R4, R5, R60, RZ ;  /* 0x0000003c05041227 */ /* 0x001fca00078e00ff */
[----:B------:R-:W-:-:S07]  /*2b20*/  @P1 SHF.R.U32.HI R5, RZ, R61, R4 ;  /* 0x0000003dff051219 */ /* 0x000fce0000011604 */
.L_x_1264:
[----:B------:R-:W-:Y:S05]  /*2b30*/  BSYNC B0 ;  /* 0x0000000000007941 */ /* 0x000fea0003800000 */
.L_x_1262:
[----:B------:R-:W-:-:S04]  /*2b40*/  IMAD R4, R5, R59, -R18 ;  /* 0x0000003b05047224 */ /* 0x000fc800078e0a12 */
[----:B------:R-:W-:-:S05]  /*2b50*/  IMAD R4, R19, -0x2, R4 ;  /* 0xfffffffe13047824 */ /* 0x000fca00078e0204 */
[----:B------:R-:W-:Y:S02]  /*2b60*/  VIADDMNMX R0, R4, R59, R0, PT ;  /* 0x0000003b04007246 */ /* 0x000fe40003800100 */
[----:B------:R-:W-:-:S07]  /*2b70*/  VIMNMX R3, R3, R4, !PT ;  /* 0x0000000403037248 */ /* 0x000fce0007fe0100 */
.L_x_1261:
        /* <DEDUP_REMOVED lines=15> */
[C---:B------:R-:W-:Y:S02]  /*2c70*/  ISETP.GT.AND P4, PT, R3.reuse, 0x9, !P6 ;  /* 0x000000090300780c */ /* 0x040fe40007784270 */
        /* <DEDUP_REMOVED lines=28> */
[C---:B------:R-:W-:Y:S02]  /*2e40*/  ISETP.GT.AND P3, PT, R3.reuse, 0x28, !P4 ;  /* 0x000000280300780c */ /* 0x040fe40006764270 */
        /* <DEDUP_REMOVED lines=50> */
.L_x_1267:
[----:B------:R-:W-:Y:S02]  /*3170*/  ULDC UR4, c[0x0][0x9e4] ;  /* 0x0002790000047ab9 */ /* 0x000fe40000000800 */
[----:B------:R-:W-:-:S04]  /*3180*/  MOV R21, UR4 ;  /* 0x0000000400157c02 */ /* 0x000fc80008000f00 */
[----:B------:R-:W-:-:S13]  /*3190*/  ISETP.NE.AND P6, PT, R21, 0x1, PT ;  /* 0x000000011500780c */ /* 0x000fda0003fc5270 */
[----:B------:R-:W0:Y:S02]  /*31a0*/  @P6 LDC.64 R56, c[0x0][0x9e8] ;  /* 0x00027a00ff386b82 */ /* 0x000e240000000a00 */
[----:B0-----:R-:W-:-:S05]  /*31b0*/  @P6 IMAD.HI.U32 R2, R5, R56, RZ ;  /* 0x0000003805026227 */ /* 0x001fca00078e00ff */
[----:B------:R-:W-:-:S07]  /*31c0*/  @P6 SHF.R.U32.HI R5, RZ, R57, R2 ;  /* 0x00000039ff056219 */ /* 0x000fce0000011602 */
.L_x_1268:
[----:B------:R-:W-:Y:S05]  /*31d0*/  BSYNC B0 ;  /* 0x0000000000007941 */ /* 0x000fea0003800000 */
.L_x_1266:
[----:B------:R-:W-:-:S04]  /*31e0*/  IMAD R2, R5, R21, -R18 ;  /* 0x0000001505027224 */ /* 0x000fc800078e0a12 */
[----:B------:R-:W-:-:S05]  /*31f0*/  IMAD R2, R19, -0x2, R2 ;  /* 0xfffffffe13027824 */ /* 0x000fca00078e0202 */
[----:B------:R-:W-:Y:S02]  /*3200*/  VIADDMNMX R0, R2, R21, R0, PT ;  /* 0x0000001502007246 */ /* 0x000fe40003800100 */
[----:B------:R-:W-:-:S07]  /*3210*/  VIMNMX R3, R3, R2, !PT ;  /* 0x0000000203037248 */ /* 0x000fce0007fe0100 */
.L_x_1265:
[----:B------:R-:W-:Y:S01]  /*3220*/  ISETP.GT.AND P1, PT, R3, 0x1, !P1 ;  /* 0x000000010300780c */ /* 0x000fe20004f24270 */
[----:B------:R-:W-:Y:S01]  /*3230*/  ULDC UR10, c[0x0][0x988] ;  /* 0x00026200000a7ab9 */ /* 0x000fe20000000800 */
[----:B------:R-:W-:Y:S01]  /*3240*/  FMNMX.FTZ R2, R25, R59, !PT ;  /* 0x0000003b19027209 */ /* 0x000fe20007810000 */
[----:B------:R-:W-:Y:S01]  /*3250*/  UISETP.NE.AND UP0, UPT, UR43, URZ, UPT ;  /* 0x0000003f2b00728c */ /* 0x000fe2000bf05270 */
[----:B------:R-:W-:Y:S01]  /*3260*/  ISETP.LT.OR P1, PT, R0, 0x2, P1 ;  /* 0x000000020000780c */ /* 0x000fe20000f21670 */
[----:B------:R-:W-:Y:S01]  /*3270*/  UMOV UR11, UR60 ;  /* 0x0000003c000b7c82 */ /* 0x000fe20008000000 */
[----:B------:R-:W-:Y:S01]  /*3280*/  FMNMX.FTZ R2, R61, R2, !PT ;  /* 0x000000023d027209 */ /* 0x000fe20007810000 */
[----:B------:R-:W-:Y:S01]  /*3290*/  VIADD R220, R62, 0xfffffffe ;  /* 0xfffffffe3edc7836 */ /* 0x000fe20000000000 */
[----:B------:R-:W-:Y:S02]  /*32a0*/  FSEL R27, R27, -INF , !P1 ;  /* 0xff8000001b1b7808 */ /* 0x000fe40004800000 */
[----:B------:R-:W-:-:S02]  /*32b0*/  ISETP.NE.AND P1, PT, R58, RZ, PT ;  /* 0x000000ff3a00720c */ /* 0x000fc40003f25270 */
[----:B------:R-:W-:Y:S02]  /*32c0*/  FMNMX.FTZ R2, R29, R2, !PT ;  /* 0x000000021d027209 */ /* 0x000fe40007810000 */
[----:B------:R-:W-:Y:S02]  /*32d0*/  ISETP.GT.AND P1, PT, R3, 0x9, !P1 ;  /* 0x000000090300780c */ /* 0x000fe40004f24270 */
[----:B------:R-:W-:Y:S02]  /*32e0*/  FMNMX.FTZ R2, R63, R2, !PT ;  /* 0x000000023f027209 */ /* 0x000fe40007810000 */
[----:B------:R-:W-:Y:S02]  /*32f0*/  ISETP.LT.OR P1, PT, R0, 0xa, P1 ;  /* 0x0000000a0000780c */ /* 0x000fe40000f21670 */
[----:B------:R-:W-:Y:S02]  /*3300*/  FMNMX.FTZ R2, R33, R2, !PT ;  /* 0x0000000221027209 */ /* 0x000fe40007810000 */
[----:B------:R-:W-:-:S02]  /*3310*/  FSEL R31, R31, -INF , !P1 ;  /* 0xff8000001f1f7808 */ /* 0x000fc40004800000 */
[----:B------:R-:W-:Y:S02]  /*3320*/  ISETP.NE.AND P1, PT, R60, RZ, PT ;  /* 0x000000ff3c00720c */ /* 0x000fe40003f25270 */
[----:B------:R-:W-:Y:S02]  /*3330*/  FMNMX.FTZ R2, R65, R2, !PT ;  /* 0x0000000241027209 */ /* 0x000fe40007810000 */
[----:B------:R-:W-:Y:S02]  /*3340*/  ISETP.GT.AND P1, PT, R3, 0x10, !P1 ;  /* 0x000000100300780c */ /* 0x000fe40004f24270 */
        /* <DEDUP_REMOVED lines=92> */
[--C-:B------:R-:W-:Y:S01]  /*3910*/  FFMA.FTZ R37, R45, UR10, -R18.reuse ;  /* 0x0000000a2d257c23 */ /* 0x100fe20008010812 */
[----:B------:R-:W-:Y:S01]  /*3920*/  FMNMX.FTZ R0, R54, R3, !PT ;  /* 0x0000000336007209 */ /* 0x000fe20007810000 */
[----:B------:R-:W-:Y:S01]  /*3930*/  FFMA.FTZ R40, R71, UR10, -R18 ;  /* 0x0000000a47287c23 */ /* 0x000fe20008010812 */
[----:B------:R-:W-:Y:S01]  /*3940*/  R2UR UR4, R22 ;  /* 0x00000000160472ca */ /* 0x000fe200000e0000 */
[----:B------:R1:W-:Y:S01]  /*3950*/  MUFU.EX2 R198, R2 ;  /* 0x0000000200c67308 */ /* 0x0003e20000000800 */
[----:B------:R-:W-:-:S02]  /*3960*/  FMNMX.FTZ R0, R55, R0, !PT ;  /* 0x0000000037007209 */ /* 0x000fc40007810000 */
[----:B0-----:R-:W-:-:S03]  /*3970*/  F2FP.F16.F32.PACK_AB R196, R20, R5 ;  /* 0x0000000514c4723e */ /* 0x001fc600000000ff */
[----:B------:R-:W1:Y:S02]  /*3980*/  SHFL.BFLY PT, R3, R0, 0x2, 0x1f ;  /* 0x0c401f0000037f89 */ /* 0x000e6400000e0000 */
[----:B------:R-:W-:Y:S04]  /*3990*/  MUFU.EX2 R24, R24 ;  /* 0x0000001800187308 */ /* 0x000fe80000000800 */
[----:B------:R-:W-:-:S04]  /*39a0*/  UISETP.NE.AND UP1, UPT, UR4, URZ, UPT ;  /* 0x0000003f0400728c */ /* 0x000fc8000bf25270 */
[----:B------:R-:W0:Y:S07]  /*39b0*/  MUFU.EX2 R25, R25 ;  /* 0x0000001900197308 */ /* 0x000e2e0000000800 */
[----:B------:R-:W-:Y:S01]  /*39c0*/  @UP1 ULDC UR4, c[0x0][0x44c] ;  /* 0x0001130000041ab9 */ /* 0x000fe20000000800 */
[----:B------:R-:W-:Y:S01]  /*39d0*/  MUFU.EX2 R28, R28 ;  /* 0x0000001c001c7308 */ /* 0x000fe20000000800 */
[----:B------:R-:W-:Y:S01]  /*39e0*/  UIMAD.WIDE.U32 UR4, UR60, UR4, URZ ;  /* 0x000000043c0472a5 */ /* 0x000fe2000f8e003f */
[----:B------:R-:W-:-:S03]  /*39f0*/  @UP1 ULDC UR14, c[0x0][0x450] ;  /* 0x00011400000e1ab9 */ /* 0x000fc60000000800 */
[----:B------:R-:W-:Y:S01]  /*3a00*/  @UP1 USHF.R.U32.HI UR11, URZ, UR14, UR5 ;  /* 0x0000000e3f0b1299 */ /* 0x000fe20008011605 */
[----:B-1----:R-:W-:Y:S01]  /*3a10*/  FMNMX.FTZ R2, R0, R3, !PT ;  /* 0x0000000300027209 */ /* 0x002fe20007810000 */
[--C-:B------:R-:W-:Y:S01]  /*3a20*/  FFMA.FTZ R0, R41, UR10, -R18.reuse ;  /* 0x0000000a29007c23 */ /* 0x100fe20008010812 */
[----:B------:R-:W-:Y:S01]  /*3a30*/  FFMA.FTZ R41, R49, UR10, -R18 ;  /* 0x0000000a31297c23 */ /* 0x000fe20008010812 */
[----:B------:R-:W-:Y:S01]  /*3a40*/  FADD.FTZ R49, R5, R20 ;  /* 0x0000001405317221 */ /* 0x000fe20000010000 */
[----:B------:R-:W1:Y:S01]  /*3a50*/  MUFU.EX2 R29, R29 ;  /* 0x0000001d001d7308 */ /* 0x000e620000000800 */
[----:B------:R-:W2:Y:S01]  /*3a60*/  SHFL.BFLY PT, R3, R2, 0x1, 0x1f ;  /* 0x0c201f0002037f89 */ /* 0x000ea200000e0000 */
[----:B------:R-:W-:Y:S01]  /*3a70*/  UIADD3 UR48, UR48, UR11, URZ ;  /* 0x0000000b30307290 */ /* 0x000fe2000fffe03f */
[----:B0-----:R-:W-:-:S03]  /*3a80*/  F2FP.F16.F32.PACK_AB R192, R25, R24 ;  /* 0x0000001819c0723e */ /* 0x001fc600000000ff */
[----:B------:R-:W-:Y:S02]  /*3a90*/  UIADD3 UR7, UR48, UR7, URZ ;  /* 0x0000000730077290 */ /* 0x000fe4000fffe03f */
[----:B------:R0:W-:Y:S08]  /*3aa0*/  MUFU.EX2 R33, R0 ;  /* 0x0000000000217308 */ /* 0x0001f00000000800 */
[----:B------:R-:W3:Y:S01]  /*3ab0*/  MUFU.EX2 R32, R32 ;  /* 0x0000002000207308 */ /* 0x000ee20000000800 */
[----:B-1----:R-:W-:-:S07]  /*3ac0*/  F2FP.F16.F32.PACK_AB R194, R29, R28 ;  /* 0x0000001c1dc2723e */ /* 0x002fce00000000ff */
[----:B------:R-:W-:Y:S01]  /*3ad0*/  MUFU.EX2 R36, R36 ;  /* 0x0000002400247308 */ /* 0x000fe20000000800 */
[----:B--2---:R-:W-:Y:S01]  /*3ae0*/  FMNMX.FTZ R3, R2, R3, !PT ;  /* 0x0000000302037209 */ /* 0x004fe20007810000 */
[--C-:B------:R-:W-:Y:S01]  /*3af0*/  FFMA.FTZ R2, R73, UR10, -R18.reuse ;  /* 0x0000000a49027c23 */ /* 0x100fe20008010812 */
[----:B------:R-:W-:Y:S02]  /*3b00*/  FFMA.FTZ R18, R53, UR10, -R18 ;  /* 0x0000000a35127c23 */ /* 0x000fe40008010812 */
        /* <DEDUP_REMOVED lines=95> */
.L_x_1270:
[----:B------:R-:W-:Y:S02]  /*4100*/  ULDC UR11, c[0x0][0x9e4] ;  /* 0x00027900000b7ab9 */ /* 0x000fe40000000800 */
[----:B------:R-:W-:-:S11]  /*4110*/  UISETP.NE.AND UP0, UPT, UR11, 0x1, UPT ;  /* 0x000000010b00788c */ /* 0x000fd6000bf05270 */
[----:B------:R-:W-:Y:S02]  /*4120*/  @UP0 ULDC.64 UR4, c[0x0][0x9e8] ;  /* 0x00027a0000040ab9 */ /* 0x000fe40000000a00 */
[----:B------:R-:W-:-:S04]  /*4130*/  UIMAD.WIDE.U32 UR14, UR18, UR4, URZ ;  /* 0x00000004120e72a5 */ /* 0x000fc8000f8e003f */
[----:B------:R-:W-:-:S12]  /*4140*/  @UP0 USHF.R.U32.HI UR18, URZ, UR5, UR15 ;  /* 0x000000053f120299 */ /* 0x000fd8000801160f */
.L_x_1271:
[----:B------:R-:W-:-:S04]  /*4150*/  UIMAD UR11, UR18, UR11, UR11 ;  /* 0x0000000b120b72a4 */ /* 0x000fc8000f8e020b */
[----:B------:R-:W-:-:S04]  /*4160*/  UISETP.LT.AND UP0, UPT, UR7, UR11, UPT ;  /* 0x0000000b0700728c */ /* 0x000fc8000bf01270 */
[----:B------:R-:W-:-:S12]  /*4170*/  USEL UR7, UR7, UR11, UP0 ;  /* 0x0000000b07077287 */ /* 0x000fd80008000000 */
.L_x_1269:
        /* <DEDUP_REMOVED lines=75> */
[----:B------:R-:W-:Y:S01]  /*4630*/  UMOV UR7, UR38 ;  /* 0x0000002600077c82 */ /* 0x000fe20008000000 */
[----:B------:R-:W-:Y:S01]  /*4640*/  IMAD.MOV.U32 R21, RZ, RZ, R4 ;  /* 0x000000ffff157224 */ /* 0x000fe200078e0004 */
[----:B------:R-:W-:Y:S01]  /*4650*/  UMOV UR4, UR39 ;  /* 0x0000002700047c82 */ /* 0x000fe20008000000 */
[----:B------:R-:W-:Y:S01]  /*4660*/  IMAD.MOV.U32 R2, RZ, RZ, 0x3f800000 ;  /* 0x3f800000ff027424 */ /* 0x000fe200078e00ff */
[----:B------:R-:W-:Y:S01]  /*4670*/  ULDC UR55, c[0x0][0x9e4] ;  /* 0x0002790000377ab9 */ /* 0x000fe20000000800 */
[----:B------:R-:W-:Y:S01]  /*4680*/  IMAD.MOV.U32 R151, RZ, RZ, RZ ;  /* 0x000000ffff977224 */ /* 0x000fe200078e00ff */
[----:B------:R-:W-:Y:S01]  /*4690*/  ULDC UR59, c[0x0][0x9dc] ;  /* 0x00027700003b7ab9 */ /* 0x000fe20000000800 */
[----:B------:R-:W-:-:S05]  /*46a0*/  ULDC UR58, c[0x0][0x988] ;  /* 0x00026200003a7ab9 */ /* 0x000fca0000000800 */
.L_x_1291:
[----:B------:R-:W-:-:S04]  /*46b0*/  UISETP.NE.AND UP0, UPT, UR4, 0x1, UPT ;  /* 0x000000010400788c */ /* 0x000fc8000bf05270 */
[----:B------:R-:W-:-:S04]  /*46c0*/  USEL UR38, URZ, 0x1, UP0 ;  /* 0x000000013f267887 */ /* 0x000fc80008000000 */
[----:B------:R-:W-:Y:S01]  /*46d0*/  ULOP3.LUT UR38, UR7, UR38, URZ, 0x3c, !UPT ;  /* 0x0000002607267292 */ /* 0x000fe2000f8e3c3f */
[----:B------:R-:W-:Y:S11]  /*46e0*/  @!P0 BRA `(.L_x_1273) ;  /* 0x0000000000048947 */ /* 0x000ff60003800000 */
[----:B------:R-:W-:Y:S01]  /*46f0*/  BPT.TRAP 0x1 ;  /* 0x000000040000795c */ /* 0x000fe20000300000 */
.L_x_1273:
        /* <DEDUP_REMOVED lines=9> */
.L_x_1274:
[----:B-1----:R-:W-:Y:S05]  /*4790*/  @P1 BRA `(.L_x_1275) ;  /* 0x0000000000081947 */ /* 0x002fea0003800000 */
[----:B------:R-:W1:Y:S02]  /*47a0*/  SYNCS.PHASECHK.TRANS64.TRYWAIT P1, [UR6+0x30830], R3 ;  /* 0x03083003ff0075a7 */ /* 0x000e640008020146 */
[----:B-1----:R-:W-:Y:S05]  /*47b0*/  @!P1 BRA `(.L_x_1276) ;  /* 0x0000010c00789947 */ /* 0x002fea0003800000 */
.L_x_1275:
        /* <DEDUP_REMOVED lines=227> */
.L_x_1277:
[----:B------:R-:W-:Y:S01]  /*55f0*/  ULEA UR5, UR4, UR40, 0x3 ;  /* 0x0000002804057291 */ /* 0x000fe2000f8e183f */
[----:B------:R-:W-:-:S05]  /*5600*/  IMAD.U32 R0, RZ, RZ, UR7 ;  /* 0x00000007ff007e24 */ /* 0x000fca000f8e00ff */
[----:B------:R-:W-:-:S04]  /*5610*/  SHF.L.U32 R0, R0, 0x1f, RZ ;  /* 0x0000001f00007819 */ /* 0x000fc800000006ff */
[----:B------:R2:W3:Y:S01]  /*5620*/  SYNCS.PHASECHK.TRANS64.TRYWAIT P1, [UR5+0x30850], R0 ;  /* 0x03085000ff0075a7 */ /* 0x0004e20008020145 */
[----:B------:R-:W-:Y:S05]  /*5630*/  @!P0 BRA `(.L_x_1278) ;  /* 0x0000000000048947 */ /* 0x000fea0003800000 */
[----:B------:R-:W-:Y:S01]  /*5640*/  BPT.TRAP 0x1 ;  /* 0x000000040000795c */ /* 0x000fe20000300000 */
.L_x_1278:
[----:B---3--:R-:W-:Y:S05]  /*5650*/  @P1 BRA `(.L_x_1279) ;  /* 0x0000000000081947 */ /* 0x008fea0003800000 */
[----:B------:R-:W3:Y:S02]  /*5660*/  SYNCS.PHASECHK.TRANS64.TRYWAIT P1, [UR5+0x30850], R0 ;  /* 0x03085000ff0075a7 */ /* 0x000ee40008020145 */
[----:B---3--:R-:W-:Y:S05]  /*5670*/  @!P1 BRA `(.L_x_1280) ;  /* 0x000000fc00e09947 */ /* 0x008fea0003800000 */
.L_x_1279:
        /* <DEDUP_REMOVED lines=30> */
.L_x_1281:
[----:B------:R-:W-:Y:S01]  /*5860*/  R2UR UR4, R22 ;  /* 0x00000000160472ca */ /* 0x000fe200000e0000 */
[----:B------:R-:W3:Y:S01]  /*5870*/  S2UR UR7, SR_CgaCtaId ;  /* 0x00000000000779c3 */ /* 0x000ee20000008800 */
[----:B------:R-:W-:Y:S01]  /*5880*/  VIADD R187, R200, UR60 ;  /* 0x0000003cc8bb7c36 */ /* 0x000fe20008000000 */
[----:B------:R-:W-:Y:S01]  /*5890*/  UIADD3 UR6, UR6, 0x30840, URZ ;  /* 0x0003084006067890 */ /* 0x000fe2000fffe03f */
[----:B-1----:R-:W-:Y:S01]  /*58a0*/  IMAD.SHL.U32 R4, R220, 0x40, RZ ;  /* 0x00000040dc047824 */ /* 0x002fe200078e00ff */
[----:B------:R-:W-:Y:S01]  /*58b0*/  UISETP.NE.AND UP0, UPT, UR43, URZ, UPT ;  /* 0x0000003f2b00728c */ /* 0x000fe2000bf05270 */
[----:B0-----:R-:W-:-:S07]  /*58c0*/  IMAD.U32 R3, RZ, RZ, UR41 ;  /* 0x00000029ff037e24 */ /* 0x001fce000f8e00ff */
[----:B------:R-:W-:-:S06]  /*58d0*/  UISETP.NE.AND UP1, UPT, UR4, URZ, UPT ;  /* 0x0000003f0400728c */ /* 0x000fcc000bf25270 */
[----:B------:R-:W-:Y:S02]  /*58e0*/  PLOP3.LUT P1, PT, PT, PT, UP1, 0x80, 0x0 ;  /* 0x000000000000781c */ /* 0x000fe40003f2f018 */
[----:B------:R-:W-:-:S03]  /*58f0*/  PLOP3.LUT P2, PT, PT, PT, UP1, 0x80, 0x0 ;  /* 0x000000000000781c */ /* 0x000fc60003f4f018 */
[----:B------:R-:W-:Y:S01]  /*5900*/  @UP1 ULDC UR4, c[0x0][0x44c] ;  /* 0x0001130000041ab9 */ /* 0x000fe20000000800 */
[----:B---3--:R-:W-:-:S03]  /*5910*/  UPRMT UR6, UR7, 0x654, UR6 ;  /* 0x0000065407067896 */ /* 0x008fc60008000006 */
[----:B------:R-:W-:-:S04]  /*5920*/  ULDC UR7, c[0x0][0x9e0] ;  /* 0x0002780000077ab9 */ /* 0x000fc80000000800 */
[----:B--2---:R-:W-:Y:S01]  /*5930*/  @P1 IMAD.HI.U32 R0, R187, UR4, RZ ;  /* 0x00000004bb001c27 */ /* 0x004fe2000f8e00ff */
[----:B------:R-:W-:Y:S01]  /*5940*/  @UP1 ULDC UR4, c[0x0][0x450] ;  /* 0x0001140000041ab9 */ /* 0x000fe20000000800 */
[----:B------:R-:W-:Y:S01]  /*5950*/  PLOP3.LUT P1, PT, PT, PT, UP0, 0x40, 0x0 ;  /* 0x000000000000781c */ /* 0x000fe20003f2e808 */
[----:B------:R-:W-:Y:S01]  /*5960*/  SYNCS.ARRIVE.TRANS64.RED.A1T0 RZ, [UR6], RZ ;  /* 0x000000ffffff79a7 */ /* 0x000fe20008100406 */
[----:B------:R-:W-:Y:S01]  /*5970*/  UMOV UR6, UR59 ;  /* 0x0000003b00067c82 */ /* 0x000fe20008000000 */
[----:B------:R-:W-:Y:S01]  /*5980*/  @P2 SHF.R.U32.HI R187, RZ, UR4, R0 ;  /* 0x00000004ffbb2c19 */ /* 0x000fe20008011600 */
[----:B------:R-:W-:Y:S01]  /*5990*/  ULOP3.LUT UR4, URZ, UR6, URZ, 0x33, !UPT ;  /* 0x000000063f047292 */ /* 0x000fe2000f8e333f */
[----:B------:R-:W-:-:S03]  /*59a0*/  IADD3 R0, -R4, 0x1, RZ ;  /* 0x0000000104007810 */ /* 0x000fc60007ffe1ff */
[----:B------:R-:W0:Y:S02]  /*59b0*/  SHFL.IDX PT, R189, R187, RZ, 0x1c1f ;  /* 0x001c1fffbbbd7589 */ /* 0x000e2400000e0000 */
[----:B------:R-:W-:-:S05]  /*59c0*/  IMAD R0, R19, -0x2, R0 ;  /* 0xfffffffe13007824 */ /* 0x000fca00078e0200 */
[----:B------:R-:W-:-:S05]  /*59d0*/  IADD3 R184, -R3, UR42, R0 ;  /* 0x0000002a03b87c10 */ /* 0x000fca000fffe100 */
[C---:B------:R-:W-:Y:S02]  /*59e0*/  VIADD R0, R184.reuse, UR7 ;  /* 0x00000007b8007c36 */ /* 0x040fe40008000000 */
[----:B------:R-:W-:Y:S02]  /*59f0*/  VIADD R184, R184, UR4 ;  /* 0x00000004b8b87c36 */ /* 0x000fe40008000000 */
[--C-:B0-----:R-:W-:Y:S02]  /*5a00*/  IMAD.IADD R186, R0, 0x1, R189.reuse ;  /* 0x0000000100ba7824 */ /* 0x101fe400078e02bd */
[----:B------:R-:W-:Y:S01]  /*5a10*/  IMAD.IADD R185, R184, 0x1, R189 ;  /* 0x00000001b8b97824 */ /* 0x000fe200078e02bd */
[----:B------:R-:W-:Y:S06]  /*5a20*/  @P1 BRA `(.L_x_1282) ;  /* 0x00000000005c1947 */ /* 0x000fec0003800000 */
[----:B------:R-:W-:Y:S01]  /*5a30*/  MOV R2, UR41 ;  /* 0x0000002900027c02 */ /* 0x000fe20008000f00 */
[----:B------:R-:W-:Y:S03]  /*5a40*/  BSSY B0, `(.L_x_1283) ;  /* 0x0000011000007945 */ /* 0x000fe60003800000 */
[----:B------:R-:W-:-:S04]  /*5a50*/  IADD3 R189, -R2, UR42, R189 ;  /* 0x0000002a02bd7c10 */ /* 0x000fc8000fffe1bd */
        /* <DEDUP_REMOVED lines=10> */
.L_x_1284:
[----:B------:R-:W-:-:S05]  /*5b00*/  IMAD.U32 R191, RZ, RZ, UR55 ;  /* 0x00000037ffbf7e24 */ /* 0x000fca000f8e00ff */
[----:B------:R-:W-:-:S13]  /*5b10*/  ISETP.NE.AND P1, PT, R191, 0x1, PT ;  /* 0x00000001bf00780c */ /* 0x000fda0003f25270 */
[----:B------:R-:W0:Y:S02]  /*5b20*/  @P1 LDC.64 R2, c[0x0][0x9e8] ;  /* 0x00027a00ff021b82 */ /* 0x000e240000000a00 */
[----:B0-----:R-:W-:-:S05]  /*5b30*/  @P1 IMAD.HI.U32 R2, R189, R2, RZ ;  /* 0x00000002bd021227 */ /* 0x001fca00078e00ff */
[----:B------:R-:W-:-:S07]  /*5b40*/  @P1 SHF.R.U32.HI R189, RZ, R3, R2 ;  /* 0x00000003ffbd1219 */ /* 0x000fce0000011602 */
.L_x_1285:
[----:B------:R-:W-:Y:S05]  /*5b50*/  BSYNC B0 ;  /* 0x0000000000007941 */ /* 0x000fea0003800000 */
.L_x_1283:
[----:B------:R-:W-:-:S04]  /*5b60*/  IMAD R2, R189, R191, -R4 ;  /* 0x000000bfbd027224 */ /* 0x000fc800078e0a04 */
[----:B------:R-:W-:-:S05]  /*5b70*/  IMAD R2, R19, -0x2, R2 ;  /* 0xfffffffe13027824 */ /* 0x000fca00078e0202 */
[----:B------:R-:W-:Y:S02]  /*5b80*/  VIADDMNMX R186, R2, R191, R186, PT ;  /* 0x000000bf02ba7246 */ /* 0x000fe400038001ba */
[----:B------:R-:W-:-:S07]  /*5b90*/  VIMNMX R185, R185, R2, !PT ;  /* 0x00000002b9b97248 */ /* 0x000fce0007fe0100 */
.L_x_1282:
        /* <DEDUP_REMOVED lines=55> */
[----:B------:R-:W-:Y:S01]  /*5f10*/  IMAD.U32 R2, RZ, RZ, UR41 ;  /* 0x00000029ff027e24 */ /* 0x000fe2000f8e00ff */
[----:B------:R-:W-:Y:S04]  /*5f20*/  BSSY B0, `(.L_x_1287) ;  /* 0x0000011000007945 */ /* 0x000fe80003800000 */
        /* <DEDUP_REMOVED lines=11> */
.L_x_1288:
[----:B------:R-:W-:-:S05]  /*5fe0*/  IMAD.U32 R186, RZ, RZ, UR55 ;  /* 0x00000037ffba7e24 */ /* 0x000fca000f8e00ff */
[----:B------:R-:W-:-:S13]  /*5ff0*/  ISETP.NE.AND P2, PT, R186, 0x1, PT ;  /* 0x00000001ba00780c */ /* 0x000fda0003f45270 */
[----:B------:R-:W0:Y:S02]  /*6000*/  @P2 LDC.64 R2, c[0x0][0x9e8] ;  /* 0x00027a00ff022b82 */ /* 0x000e240000000a00 */
[----:B0-----:R-:W-:-:S05]  /*6010*/  @P2 IMAD.HI.U32 R2, R185, R2, RZ ;  /* 0x00000002b9022227 */ /* 0x001fca00078e00ff */
[----:B------:R-:W-:-:S07]  /*6020*/  @P2 SHF.R.U32.HI R185, RZ, R3, R2 ;  /* 0x00000003ffb92219 */ /* 0x000fce0000011602 */
.L_x_1289:
[----:B------:R-:W-:Y:S05]  /*6030*/  BSYNC B0 ;  /* 0x0000000000007941 */ /* 0x000fea0003800000 */
.L_x_1287:
[----:B------:R-:W-:-:S04]  /*6040*/  IMAD R4, R185, R186, -R4 ;  /* 0x000000bab9047224 */ /* 0x000fc800078e0a04 */
[----:B------:R-:W-:-:S05]  /*6050*/  IMAD R3, R19, -0x2, R4 ;  /* 0xfffffffe13037824 */ /* 0x000fca00078e0204 */
[----:B------:R-:W-:Y:S02]  /*6060*/  VIADDMNMX R0, R3, R186, R0, PT ;  /* 0x000000ba03007246 */ /* 0x000fe40003800100 */
[----:B------:R-:W-:-:S07]  /*6070*/  VIMNMX R184, R184, R3, !PT ;  /* 0x00000003b8b87248 */ /* 0x000fce0007fe0100 */
.L_x_1286:
        /* <DEDUP_REMOVED lines=84> */
[----:B------:R-:W-:Y:S01]  /*65c0*/  FSEL R154, R4, RZ, P3 ;  /* 0x000000ff049a7208 */ /* 0x000fe20001800000 */
[--C-:B------:R-:W-:Y:S01]  /*65d0*/  FFMA.FTZ R192, R160, UR10, -R2.reuse ;  /* 0x0000000aa0c07c23 */ /* 0x100fe20008010802 */
[----:B------:R-:W-:Y:S01]  /*65e0*/  FMNMX.FTZ R3, R171, R152, !PT ;  /* 0x00000098ab037209 */ /* 0x000fe20007810000 */
[--C-:B------:R-:W-:Y:S01]  /*65f0*/  FFMA.FTZ R194, R164, UR10, -R2.reuse ;  /* 0x0000000aa4c27c23 */ /* 0x100fe20008010802 */
[--C-:B------:R-:W-:Y:S01]  /*6600*/  FFMA.FTZ R165, R165, UR10, -R2.reuse ;  /* 0x0000000aa5a57c23 */ /* 0x100fe20008010802 */
[----:B------:R-:W-:Y:S01]  /*6610*/  FADD.FTZ R154, -R154, R21 ;  /* 0x000000159a9a7221 */ /* 0x000fe20000010100 */
[----:B------:R-:W-:Y:S01]  /*6620*/  FMNMX.FTZ R152, R174, R3, !PT ;  /* 0x00000003ae987209 */ /* 0x000fe20007810000 */
[--C-:B------:R-:W-:Y:S01]  /*6630*/  FFMA.FTZ R188, R168, UR10, -R2.reuse ;  /* 0x0000000aa8bc7c23 */ /* 0x100fe20008010802 */
[--C-:B------:R-:W-:Y:S01]  /*6640*/  FFMA.FTZ R190, R172, UR10, -R2.reuse ;  /* 0x0000000aacbe7c23 */ /* 0x100fe20008010802 */
[--C-:B------:R-:W-:Y:S01]  /*6650*/  FFMA.FTZ R157, R173, UR10, -R2.reuse ;  /* 0x0000000aad9d7c23 */ /* 0x100fe20008010802 */
[----:B------:R-:W-:Y:S01]  /*6660*/  FMNMX.FTZ R3, R175, R152, !PT ;  /* 0x00000098af037209 */ /* 0x000fe20007810000 */
[--C-:B------:R-:W-:Y:S01]  /*6670*/  FFMA.FTZ R184, R176, UR10, -R2.reuse ;  /* 0x0000000ab0b87c23 */ /* 0x100fe20008010802 */
[--C-:B------:R-:W-:Y:S01]  /*6680*/  FFMA.FTZ R153, R177, UR10, -R2.reuse ;  /* 0x0000000ab1997c23 */ /* 0x100fe20008010802 */
[----:B------:R-:W-:Y:S01]  /*6690*/  FFMA.FTZ R186, R180, UR10, -R2 ;  /* 0x0000000ab4ba7c23 */ /* 0x000fe20008010802 */
[----:B------:R-:W-:Y:S01]  /*66a0*/  FMNMX.FTZ R152, R178, R3, !PT ;  /* 0x00000003b2987209 */ /* 0x000fe20007810000 */
[----:B------:R-:W-:Y:S03]  /*66b0*/  MUFU.EX2 R187, R187 ;  /* 0x000000bb00bb7308 */ /* 0x000fe60000000800 */
[----:B------:R-:W-:-:S02]  /*66c0*/  FMNMX.FTZ R3, R179, R152, !PT ;  /* 0x00000098b3037209 */ /* 0x000fc40007810000 */
[----:B------:R-:W-:Y:S01]  /*66d0*/  FSEL R152, R183, -INF , !P1 ;  /* 0xff800000b7987808 */ /* 0x000fe20004800000 */
[--C-:B------:R-:W-:Y:S01]  /*66e0*/  FFMA.FTZ R183, R161, UR10, -R2.reuse ;  /* 0x0000000aa1b77c23 */ /* 0x100fe20008010802 */
[----:B------:R-:W-:Y:S01]  /*66f0*/  FMNMX.FTZ R3, R182, R3, !PT ;  /* 0x00000003b6037209 */ /* 0x000fe20007810000 */
[--C-:B------:R-:W-:Y:S01]  /*6700*/  FFMA.FTZ R161, R169, UR10, -R2.reuse ;  /* 0x0000000aa9a17c23 */ /* 0x100fe20008010802 */
[----:B------:R-:W-:Y:S01]  /*6710*/  FFMA.FTZ R2, R181, UR10, -R2 ;  /* 0x0000000ab5027c23 */ /* 0x000fe20008010802 */
[----:B------:R-:W-:Y:S01]  /*6720*/  MUFU.EX2 R196, R196 ;  /* 0x000000c400c47308 */ /* 0x000fe20000000800 */
[----:B------:R-:W-:-:S05]  /*6730*/  FMNMX.FTZ R3, R152, R3, !PT ;  /* 0x0000000398037209 */ /* 0x000fca0007810000 */
[----:B------:R-:W0:Y:S02]  /*6740*/  SHFL.BFLY PT, R0, R3, 0x2, 0x1f ;  /* 0x0c401f0003007f89 */ /* 0x000e2400000e0000 */
[----:B------:R1:W-:Y:S08]  /*6750*/  MUFU.EX2 R21, R2 ;  /* 0x0000000200157308 */ /* 0x0003f00000000800 */
        /* <DEDUP_REMOVED lines=9> */
[----:B------:R-:W-:-:S03]  /*67f0*/  FMUL.FTZ R0, R154, UR10 ;  /* 0x0000000a9a007c20 */ /* 0x000fc60008410000 */
[C---:B------:R-:W-:Y:S01]  /*6800*/  FSETP.NEU.FTZ.AND P1, PT, R3.reuse, -INF , PT ;  /* 0xff8000000300780b */ /* 0x040fe20003f3d000 */
[----:B------:R-:W-:Y:S02]  /*6810*/  FMUL.FTZ R156, R3, UR10 ;  /* 0x0000000a039c7c20 */ /* 0x000fe40008410000 */
[----:B------:R-:W-:Y:S03]  /*6820*/  MUFU.EX2 R188, R188 ;  /* 0x000000bc00bc7308 */ /* 0x000fe60000000800 */
[----:B------:R-:W-:-:S05]  /*6830*/  FSEL R154, R156, RZ, P1 ;  /* 0x000000ff9c9a7208 */ /* 0x000fca0000800000 */
[----:B------:R-:W0:Y:S01]  /*6840*/  MUFU.EX2 R0, R0 ;  /* 0x0000000000007308 */ /* 0x000e220000000800 */
[--C-:B------:R-:W-:Y:S01]  /*6850*/  FFMA.FTZ R156, R155, UR10, -R154.reuse ;  /* 0x0000000a9b9c7c23 */ /* 0x100fe2000801089a */
[----:B------:R-:W-:Y:S01]  /*6860*/  FSEL R155, R3, RZ, P1 ;  /* 0x000000ff039b7208 */ /* 0x000fe20000800000 */
[--C-:B------:R-:W-:Y:S01]  /*6870*/  FFMA.FTZ R197, R185, UR10, -R154.reuse ;  /* 0x0000000ab9c57c23 */ /* 0x100fe2000801089a */
[--C-:B------:R-:W-:Y:S01]  /*6880*/  FFMA.FTZ R199, R158, UR10, -R154.reuse ;  /* 0x0000000a9ec77c23 */ /* 0x100fe2000801089a */
[--C-:B------:R-:W-:Y:S01]  /*6890*/  FFMA.FTZ R158, R159, UR10, -R154.reuse ;  /* 0x0000000a9f9e7c23 */ /* 0x100fe2000801089a */
[----:B------:R-:W-:Y:S01]  /*68a0*/  FFMA.FTZ R193, R162, UR10, -R154 ;  /* 0x0000000aa2c17c23 */ /* 0x000fe2000801089a */
[----:B------:R-:W-:Y:S01]  /*68b0*/  FADD.FTZ R155, -R155, R20 ;  /* 0x000000149b9b7221 */ /* 0x000fe20000010100 */
[----:B------:R-:W-:Y:S01]  /*68c0*/  MUFU.EX2 R156, R156 ;  /* 0x0000009c009c7308 */ /* 0x000fe20000000800 */
[--C-:B------:R-:W-:Y:S01]  /*68d0*/  FFMA.FTZ R160, R163, UR10, -R154.reuse ;  /* 0x0000000aa3a07c23 */ /* 0x100fe2000801089a */
[--C-:B------:R-:W-:Y:S01]  /*68e0*/  FFMA.FTZ R195, R166, UR10, -R154.reuse ;  /* 0x0000000aa6c37c23 */ /* 0x100fe2000801089a */
[----:B-1----:R-:W-:Y:S01]  /*68f0*/  FMUL.FTZ R2, R155, UR10 ;  /* 0x0000000a9b027c20 */ /* 0x002fe20008410000 */
[--C-:B------:R-:W-:Y:S01]  /*6900*/  FFMA.FTZ R20, R167, UR10, -R154.reuse ;  /* 0x0000000aa7147c23 */ /* 0x100fe2000801089a */
[--C-:B------:R-:W-:Y:S01]  /*6910*/  FFMA.FTZ R155, R170, UR10, -R154.reuse ;  /* 0x0000000aaa9b7c23 */ /* 0x100fe2000801089a */
[--C-:B------:R-:W-:Y:S01]  /*6920*/  FFMA.FTZ R162, R171, UR10, -R154.reuse ;  /* 0x0000000aaba27c23 */ /* 0x100fe2000801089a */
[--C-:B------:R-:W-:Y:S01]  /*6930*/  FFMA.FTZ R191, R174, UR10, -R154.reuse ;  /* 0x0000000aaebf7c23 */ /* 0x100fe2000801089a */
[----:B------:R-:W-:Y:S01]  /*6940*/  MUFU.EX2 R197, R197 ;  /* 0x000000c500c57308 */ /* 0x000fe20000000800 */
[----:B0-----:R-:W-:Y:S01]  /*6950*/  FFMA.FTZ R159, R0, R18, R187 ;  /* 0x00000012009f7223 */ /* 0x001fe200000100bb */
[--C-:B------:R-:W-:Y:S01]  /*6960*/  FFMA.FTZ R164, R175, UR10, -R154.reuse ;  /* 0x0000000aafa47c23 */ /* 0x100fe2000801089a */
[--C-:B------:R-:W-:Y:S01]  /*6970*/  FFMA.FTZ R185, R178, UR10, -R154.reuse ;  /* 0x0000000ab2b97c23 */ /* 0x100fe2000801089a */
[----:B------:R-:W-:Y:S01]  /*6980*/  FFMA.FTZ R152, R152, UR10, -R154 ;  /* 0x0000000a98987c23 */ /* 0x000fe2000801089a */
[----:B------:R-:W-:-:S03]  /*6990*/  FADD.FTZ R159, R196, R159 ;  /* 0x0000009fc49f7221 */ /* 0x000fc60000010000 */
[----:B------:R-:W0:Y:S01]  /*69a0*/  MUFU.EX2 R2, R2 ;  /* 0x0000000200027308 */ /* 0x000e220000000800 */
[----:B------:R-:W-:-:S04]  /*69b0*/  FADD.FTZ R166, R198, R159 ;  /* 0x0000009fc6a67221 */ /* 0x000fc80000010000 */
[----:B------:R-:W-:-:S03]  /*69c0*/  FADD.FTZ R159, R189, R166 ;  /* 0x000000a6bd9f7221 */ /* 0x000fc60000010000 */
[----:B------:R-:W1:Y:S01]  /*69d0*/  MUFU.EX2 R199, R199 ;  /* 0x000000c700c77308 */ /* 0x000e620000000800 */
[----:B------:R-:W-:-:S04]  /*69e0*/  FADD.FTZ R166, R192, R159 ;  /* 0x0000009fc0a67221 */ /* 0x000fc80000010000 */
[----:B------:R-:W-:Y:S01]  /*69f0*/  FADD.FTZ R159, R183, R166 ;  /* 0x000000a6b79f7221 */ /* 0x000fe20000010000 */
[--C-:B------:R-:W-:Y:S02]  /*6a00*/  FFMA.FTZ R166, R179, UR10, -R154.reuse ;  /* 0x0000000ab3a67c23 */ /* 0x100fe4000801089a */
[----:B------:R-:W2:Y:S01]  /*6a10*/  MUFU.EX2 R158, R158 ;  /* 0x0000009e009e7308 */ /* 0x000ea20000000800 */
[----:B0-----:R-:W-:Y:S01]  /*6a20*/  FFMA.FTZ R5, R2, R5, R197 ;  /* 0x0000000502057223 */ /* 0x001fe200000100c5 */
[----:B------:R-:W-:Y:S01]  /*6a30*/  FADD.FTZ R168, R194, R159 ;  /* 0x0000009fc2a87221 */ /* 0x000fe20000010000 */
[----:B------:R-:W-:Y:S02]  /*6a40*/  FFMA.FTZ R159, R182, UR10, -R154 ;  /* 0x0000000ab69f7c23 */ /* 0x000fe4000801089a */
[----:B------:R-:W-:Y:S01]  /*6a50*/  FADD.FTZ R18, R156, R5 ;  /* 0x000000059c127221 */ /* 0x000fe20000010000 */
[----:B------:R-:W-:Y:S02]  /*6a60*/  FADD.FTZ R163, R165, R168 ;  /* 0x000000a8a5a37221 */ /* 0x000fe40000010000 */
[----:B------:R-:W0:Y:S01]  /*6a70*/  MUFU.EX2 R193, R193 ;  /* 0x000000c100c17308 */ /* 0x000e220000000800 */
[----:B-1----:R-:W-:Y:S01]  /*6a80*/  FADD.FTZ R5, R199, R18 ;  /* 0x00000012c7057221 */ /* 0x002fe20000010000 */
[----:B------:R-:W-:-:S06]  /*6a90*/  FADD.FTZ R168, R188, R163 ;  /* 0x000000a3bca87221 */ /* 0x000fcc0000010000 */
        /* <DEDUP_REMOVED lines=35> */
[----:B------:R-:W-:Y:S01]  /*6cd0*/  FADD.FTZ R18, R21, R154 ;  /* 0x0000009a15127221 */ /* 0x000fe20000010000 */
[----:B--2---:R-:W-:Y:S01]  /*6ce0*/  FADD.FTZ R5, R152, R5 ;  /* 0x0000000598057221 */ /* 0x004fe20000010000 */
[----:B------:R-:W-:Y:S06]  /*6cf0*/  @!P0 BRA `(.L_x_1290) ;  /* 0x0000000000048947 */ /* 0x000fec0003800000 */
[----:B------:R-:W-:Y:S01]  /*6d00*/  BPT.TRAP 0x1 ;  /* 0x000000040000795c */ /* 0x000fe20000300000 */
.L_x_1290:
[----:B------:R-:W0:Y:S01]  /*6d10*/  S2UR UR4, SR_CgaCtaId ;  /* 0x00000000000479c3 */ /* 0x000e220000008800 */
[----:B------:R-:W-:Y:S01]  /*6d20*/  UIADD3 UR5, UR5, 0x30860, URZ ;  /* 0x0003086005057890 */ /* 0x000fe2000fffe03f */
[----:B------:R-:W-:Y:S01]  /*6d30*/  ISETP.GT.AND P1, PT, R220, UR54, PT ;  /* 0x00000036dc007c0c */ /* 0x000fe2000bf24270 */
[----:B------:R-:W-:Y:S01]  /*6d40*/  UMOV UR7, UR38 ;  /* 0x0000002600077c82 */ /* 0x000fe20008000000 */
[----:B------:R-:W-:Y:S01]  /*6d50*/  F2FP.F16.F32.PACK_AB R196, R196, R187 ;  /* 0x000000bbc4c4723e */ /* 0x000fe200000000ff */
[----:B------:R-:W-:Y:S01]  /*6d60*/  VIADD R220, R220, 0xffffffff ;  /* 0xffffffffdcdc7836 */ /* 0x000fe20000000000 */
[----:B------:R-:W-:Y:S02]  /*6d70*/  F2FP.F16.F32.PACK_AB R198, R189, R198 ;  /* 0x000000c6bdc6723e */ /* 0x000fe400000000ff */
        /* <DEDUP_REMOVED lines=20> */
.L_x_1272:
[----:B------:R-:W-:Y:S01]  /*6ec0*/  R2UR UR4, R22 ;  /* 0x00000000160472ca */ /* 0x000fe200000e0000 */
[----:B------:R-:W-:Y:S02]  /*6ed0*/  UISETP.NE.AND UP0, UPT, UR43, URZ, UPT ;  /* 0x0000003f2b00728c */ /* 0x000fe4000bf05270 */
[----:B------:R-:W-:Y:S02]  /*6ee0*/  UIADD3 UR11, UR60, 0x7f, URZ ;  /* 0x0000007f3c0b7890 */ /* 0x000fe4000fffe03f */
[----:B------:R-:W-:Y:S02]  /*6ef0*/  UIADD3 UR7, UR42, 0x1, -UR41 ;  /* 0x000000012a077890 */ /* 0x000fe4000fffe829 */
[----:B------:R-:W-:-:S06]  /*6f00*/  PLOP3.LUT P1, PT, PT, PT, UP0, 0x40, 0x0 ;  /* 0x000000000000781c */ /* 0x000fcc0003f2e808 */
[----:B------:R-:W-:-:S11]  /*6f10*/  UISETP.NE.AND UP1, UPT, UR4, URZ, UPT ;  /* 0x0000003f0400728c */ /* 0x000fd6000bf25270 */
[----:B------:R-:W-:Y:S01]  /*6f20*/  @UP1 ULDC UR4, c[0x0][0x44c] ;  /* 0x0001130000041ab9 */ /* 0x000fe20000000800 */
[----:B------:R-:W-:Y:S01]  /*6f30*/  @UP1 ULDC UR14, c[0x0][0x450] ;  /* 0x00011400000e1ab9 */ /* 0x000fe20000000800 */
[----:B------:R-:W-:-:S04]  /*6f40*/  UIMAD.WIDE.U32 UR4, UR11, UR4, URZ ;  /* 0x000000040b0472a5 */ /* 0x000fc8000f8e003f */
[----:B------:R-:W-:-:S04]  /*6f50*/  @UP1 USHF.R.U32.HI UR11, URZ, UR14, UR5 ;  /* 0x0000000e3f0b1299 */ /* 0x000fc80008011605 */
[----:B------:R-:W-:-:S04]  /*6f60*/  UIADD3 UR15, UR7, UR11, URZ ;  /* 0x0000000b070f7290 */ /* 0x000fc8000fffe03f */
[----:B------:R-:W-:Y:S01]  /*6f70*/  UIADD3 UR11, UR15, -UR6, URZ ;  /* 0x800000060f0b7290 */ /* 0x000fe2000fffe03f */
[----:B------:R-:W-:Y:S11]  /*6f80*/  @P1 BRA `(.L_x_1292) ;  /* 0x00000000004c1947 */ /* 0x000ff60003800000 */
[----:B------:R-:W-:-:S06]  /*6f90*/  UISETP.GT.AND UP0, UPT, UR15, -0x1, UPT ;  /* 0xffffffff0f00788c */ /* 0x000fcc000bf04270 */
[----:B------:R-:W-:-:S13]  /*6fa0*/  PLOP3.LUT P1, PT, PT, PT, UP0, 0x80, 0x0 ;  /* 0x000000000000781c */ /* 0x000fda0003f2f008 */
[----:B------:R-:W-:Y:S05]  /*6fb0*/  @P1 BRA `(.L_x_1293) ;  /* 0x0000000000201947 */ /* 0x000fea0003800000 */
[----:B------:R-:W-:Y:S01]  /*6fc0*/  ULDC UR14, c[0x0][0x9e4] ;  /* 0x00027900000e7ab9 */ /* 0x000fe20000000800 */
[----:B------:R-:W-:Y:S02]  /*6fd0*/  ULOP3.LUT UR15, URZ, UR15, URZ, 0x33, !UPT ;  /* 0x0000000f3f0f7292 */ /* 0x000fe4000f8e333f */
[----:B------:R-:W-:-:S11]  /*6fe0*/  UISETP.NE.AND UP0, UPT, UR14, 0x1, UPT ;  /* 0x000000010e00788c */ /* 0x000fd6000bf05270 */
[----:B------:R-:W-:Y:S02]  /*6ff0*/  @UP0 ULDC.64 UR4, c[0x0][0x9e8] ;  /* 0x00027a0000040ab9 */ /* 0x000fe40000000a00 */
[----:B------:R-:W-:-:S04]  /*7000*/  UIMAD.WIDE.U32 UR6, UR15, UR4, URZ ;  /* 0x000000040f0672a5 */ /* 0x000fc8000f8e003f */
[----:B------:R-:W-:-:S04]  /*7010*/  @UP0 USHF.R.U32.HI UR15, URZ, UR5, UR7 ;  /* 0x000000053f0f0299 */ /* 0x000fc80008011607 */
[----:B------:R-:W-:Y:S01]  /*7020*/  ULOP3.LUT UR15, URZ, UR15, URZ, 0x33, !UPT ;  /* 0x0000000f3f0f7292 */ /* 0x000fe2000f8e333f */
[----:B------:R-:W-:Y:S11]  /*7030*/  BRA `(.L_x_1294) ;  /* 0x0000000000147947 */ /* 0x000ff60003800000 */
.L_x_1293:
[----:B------:R-:W-:Y:S02]  /*7040*/  ULDC UR14, c[0x0][0x9e4] ;  /* 0x00027900000e7ab9 */ /* 0x000fe40000000800 */
[----:B------:R-:W-:-:S11]  /*7050*/  UISETP.NE.AND UP0, UPT, UR14, 0x1, UPT ;  /* 0x000000010e00788c */ /* 0x000fd6000bf05270 */
[----:B------:R-:W-:Y:S02]  /*7060*/  @UP0 ULDC.64 UR4, c[0x0][0x9e8] ;  /* 0x00027a0000040ab9 */ /* 0x000fe40000000a00 */
[----:B------:R-:W-:-:S04]  /*7070*/  UIMAD.WIDE.U32 UR6, UR15, UR4, URZ ;  /* 0x000000040f0672a5 */ /* 0x000fc8000f8e003f */
[----:B------:R-:W-:-:S12]  /*7080*/  @UP0 USHF.R.U32.HI UR15, URZ, UR5, UR7 ;  /* 0x000000053f0f0299 */ /* 0x000fd80008011607 */
.L_x_1294:
[----:B------:R-:W-:-:S04]  /*7090*/  UIMAD UR14, UR15, UR14, URZ ;  /* 0x0000000e0f0e72a4 */ /* 0x000fc8000f8e023f */
[----:B------:R-:W-:-:S04]  /*70a0*/  UISETP.LT.AND UP0, UPT, UR11, UR14, UPT ;  /* 0x0000000e0b00728c */ /* 0x000fc8000bf01270 */
[----:B------:R-:W-:-:S12]  /*70b0*/  USEL UR11, UR11, UR14, !UP0 ;  /* 0x0000000e0b0b7287 */ /* 0x000fd8000c000000 */
.L_x_1292:
[----:B------:R-:W-:Y:S01]  /*70c0*/  UIADD3 UR11, UR11, 0x3f, URZ ;  /* 0x0000003f0b0b7890 */ /* 0x000fe2000fffe03f */
[----:B------:R-:W-:-:S03]  /*70d0*/  R2UR UR5, R201 ;  /* 0x00000000c90572ca */ /* 0x000fc600000e0000 */
[----:B------:R-:W-:-:S04]  /*70e0*/  USHF.R.S32.HI UR4, URZ, 0x1f, UR11 ;  /* 0x0000001f3f047899 */ /* 0x000fc8000801140b */
[----:B------:R-:W-:-:S04]  /*70f0*/  ULEA.HI UR4, UR4, UR11, URZ, 0x6 ;  /* 0x0000000b04047291 */ /* 0x000fc8000f8f303f */
[----:B------:R-:W-:-:S04]  /*7100*/  USHF.R.S32.HI UR4, URZ, 0x6, UR4 ;  /* 0x000000063f047899 */ /* 0x000fc80008011404 */
[----:B------:R-:W-:-:S04]  /*7110*/  UISETP.LT.AND UP0, UPT, UR5, UR4, UPT ;  /* 0x000000040500728c */ /* 0x000fc8000bf01270 */
[----:B------:R-:W-:-:S06]  /*7120*/  USEL UR54, UR5, UR4, !UP0 ;  /* 0x0000000405367287 */ /* 0x000fcc000c000000 */
[----:B------:R-:W-:-:S13]  /*7130*/  ISETP.GE.AND P1, PT, R220, UR54, PT ;  /* 0x00000036dc007c0c */ /* 0x000fda000bf26270 */
[----:B------:R-:W-:Y:S05]  /*7140*/  @!P1 BRA `(.L_x_1295) ;  /* 0x0000001c00489947 */ /* 0x000fea0003800000 */
[----:B------:R-:W-:Y:S01]  /*7150*/  IMAD.MOV.U32 R20, RZ, RZ, R3 ;  /* 0x000000ffff147224 */ /* 0x000fe200078e0003 */
[----:B------:R-:W-:Y:S01]  /*7160*/  UMOV UR7, UR38 ;  /* 0x0000002600077c82 */ /* 0x000fe20008000000 */
[----:B------:R-:W-:Y:S01]  /*7170*/  IMAD.MOV.U32 R21, RZ, RZ, R4 ;  /* 0x000000ffff157224 */ /* 0x000fe200078e0004 */
[----:B------:R-:W-:Y:S01]  /*7180*/  UMOV UR4, UR39 ;  /* 0x0000002700047c82 */ /* 0x000fe20008000000 */
[----:B------:R-:W-:-:S05]  /*7190*/  ULDC UR55, c[0x0][0x988] ;  /* 0x0002620000377ab9 */ /* 0x000fca0000000800 */
.L_x_1306:
[----:B------:R-:W-:-:S04]  /*71a0*/  UISETP.NE.AND UP0, UPT, UR4, 0x1, UPT ;  /* 0x000000010400788c */ /* 0x000fc8000bf05270 */
[----:B------:R-:W-:-:S04]  /*71b0*/  USEL UR38, URZ, 0x1, UP0 ;  /* 0x000000013f267887 */ /* 0x000fc80008000000 */
[----:B------:R-:W-:Y:S01]  /*71c0*/  ULOP3.LUT UR38, UR7, UR38, URZ, 0x3c, !UPT ;  /* 0x0000002607267292 */ /* 0x000fe2000f8e3c3f */
[----:B------:R-:W-:Y:S11]  /*71d0*/  @!P0 BRA `(.L_x_1296) ;  /* 0x0000000000048947 */ /* 0x000ff60003800000 */
[----:B------:R-:W-:Y:S01]  /*71e0*/  BPT.TRAP 0x1 ;  /* 0x000000040000795c */ /* 0x000fe20000300000 */
.L_x_1296:
        /* <DEDUP_REMOVED lines=9> */
.L_x_1297:
[----:B-1----:R-:W-:Y:S05]  /*7280*/  @P1 BRA `(.L_x_1298) ;  /* 0x0000000000081947 */ /* 0x002fea0003800000 */
[----:B------:R-:W1:Y:S02]  /*7290*/  SYNCS.PHASECHK.TRANS64.TRYWAIT P1, [UR6+0x30830], R3 ;  /* 0x03083003ff0075a7 */ /* 0x000e640008020146 */
[----:B-1----:R-:W-:Y:S05]  /*72a0*/  @!P1 BRA `(.L_x_1299) ;  /* 0x000000e000ec9947 */ /* 0x002fea0003800000 */
.L_x_1298:
        /* <DEDUP_REMOVED lines=227> */
.L_x_1300:
[----:B------:R-:W-:Y:S01]  /*80e0*/  ULEA UR5, UR4, UR40, 0x3 ;  /* 0x0000002804057291 */ /* 0x000fe2000f8e183f */
[----:B------:R-:W-:-:S05]  /*80f0*/  IMAD.U32 R0, RZ, RZ, UR7 ;  /* 0x00000007ff007e24 */ /* 0x000fca000f8e00ff */
[----:B------:R-:W-:-:S04]  /*8100*/  SHF.L.U32 R0, R0, 0x1f, RZ ;  /* 0x0000001f00007819 */ /* 0x000fc800000006ff */
[----:B------:R2:W3:Y:S01]  /*8110*/  SYNCS.PHASECHK.TRANS64.TRYWAIT P1, [UR5+0x30850], R0 ;  /* 0x03085000ff0075a7 */ /* 0x0004e20008020145 */
[----:B------:R-:W-:Y:S05]  /*8120*/  @!P0 BRA `(.L_x_1301) ;  /* 0x0000000000048947 */ /* 0x000fea0003800000 */
[----:B------:R-:W-:Y:S01]  /*8130*/  BPT.TRAP 0x1 ;  /* 0x000000040000795c */ /* 0x000fe20000300000 */
.L_x_1301:
[----:B---3--:R-:W-:Y:S05]  /*8140*/  @P1 BRA `(.L_x_1302) ;  /* 0x0000000000081947 */ /* 0x008fea0003800000 */
[----:B------:R-:W3:Y:S02]  /*8150*/  SYNCS.PHASECHK.TRANS64.TRYWAIT P1, [UR5+0x30850], R0 ;  /* 0x03085000ff0075a7 */ /* 0x000ee40008020145 */
[----:B---3--:R-:W-:Y:S05]  /*8160*/  @!P1 BRA `(.L_x_1303) ;  /* 0x000000d400549947 */ /* 0x008fea0003800000 */
.L_x_1302:
        /* <DEDUP_REMOVED lines=30> */
.L_x_1304:
        /* <DEDUP_REMOVED lines=68> */
[----:B------:R-:W-:Y:S03]  /*8790*/  MUFU.EX2 R2, R2 ;  /* 0x0000000200027308 */ /* 0x000fe60000000800 */
[--C-:B------:R-:W-:Y:S01]  /*87a0*/  FFMA.FTZ R197, R154, UR10, -R20.reuse ;  /* 0x0000000a9ac57c23 */ /* 0x100fe20008010814 */
[--C-:B------:R-:W-:Y:S01]  /*87b0*/  FFMA.FTZ R152, R155, UR10, -R20.reuse ;  /* 0x0000000a9b987c23 */ /* 0x100fe20008010814 */
[--C-:B------:R-:W-:Y:S01]  /*87c0*/  FFMA.FTZ R199, R158, UR10, -R20.reuse ;  /* 0x0000000a9ec77c23 */ /* 0x100fe20008010814 */
[--C-:B------:R-:W-:Y:S01]  /*87d0*/  FFMA.FTZ R154, R159, UR10, -R20.reuse ;  /* 0x0000000a9f9a7c23 */ /* 0x100fe20008010814 */
[--C-:B------:R-:W-:Y:S01]  /*87e0*/  FFMA.FTZ R193, R162, UR10, -R20.reuse ;  /* 0x0000000aa2c17c23 */ /* 0x100fe20008010814 */
[----:B------:R-:W0:Y:S01]  /*87f0*/  MUFU.EX2 R21, R21 ;  /* 0x0000001500157308 */ /* 0x000e220000000800 */
[--C-:B------:R-:W-:Y:S01]  /*8800*/  FFMA.FTZ R156, R163, UR10, -R20.reuse ;  /* 0x0000000aa39c7c23 */ /* 0x100fe20008010814 */
[--C-:B------:R-:W-:Y:S01]  /*8810*/  FFMA.FTZ R195, R166, UR10, -R20.reuse ;  /* 0x0000000aa6c37c23 */ /* 0x100fe20008010814 */
[--C-:B------:R-:W-:Y:S01]  /*8820*/  FFMA.FTZ R158, R167, UR10, -R20.reuse ;  /* 0x0000000aa79e7c23 */ /* 0x100fe20008010814 */
[--C-:B------:R-:W-:Y:S01]  /*8830*/  FFMA.FTZ R189, R170, UR10, -R20.reuse ;  /* 0x0000000aaabd7c23 */ /* 0x100fe20008010814 */
[--C-:B------:R-:W-:Y:S01]  /*8840*/  FFMA.FTZ R160, R171, UR10, -R20.reuse ;  /* 0x0000000aaba07c23 */ /* 0x100fe20008010814 */
[--C-:B------:R-:W-:Y:S01]  /*8850*/  FFMA.FTZ R191, R174, UR10, -R20.reuse ;  /* 0x0000000aaebf7c23 */ /* 0x100fe20008010814 */
[----:B------:R-:W-:Y:S01]  /*8860*/  FFMA.FTZ R162, R175, UR10, -R20 ;  /* 0x0000000aafa27c23 */ /* 0x000fe20008010814 */
[----:B------:R-:W1:Y:S08]  /*8870*/  MUFU.EX2 R197, R197 ;  /* 0x000000c500c57308 */ /* 0x000e700000000800 */
[----:B------:R-:W2:Y:S01]  /*8880*/  MUFU.EX2 R196, R196 ;  /* 0x000000c400c47308 */ /* 0x000ea20000000800 */
[----:B0-----:R-:W-:-:S07]  /*8890*/  FFMA.FTZ R155, R0, R18, R21 ;  /* 0x00000012009b7223 */ /* 0x001fce0000010015 */
[----:B------:R-:W0:Y:S01]  /*88a0*/  MUFU.EX2 R152, R152 ;  /* 0x0000009800987308 */ /* 0x000e220000000800 */
[----:B-1----:R-:W-:-:S07]  /*88b0*/  FFMA.FTZ R5, R2, R5, R197 ;  /* 0x0000000502057223 */ /* 0x002fce00000100c5 */
[----:B------:R-:W1:Y:S01]  /*88c0*/  MUFU.EX2 R198, R198 ;  /* 0x000000c600c67308 */ /* 0x000e620000000800 */
[----:B--2---:R-:W-:-:S07]  /*88d0*/  FADD.FTZ R155, R196, R155 ;  /* 0x0000009bc49b7221 */ /* 0x004fce0000010000 */
[----:B------:R-:W2:Y:S01]  /*88e0*/  MUFU.EX2 R199, R199 ;  /* 0x000000c700c77308 */ /* 0x000ea20000000800 */
[----:B0-----:R-:W-:-:S07]  /*88f0*/  FADD.FTZ R18, R152, R5 ;  /* 0x0000000598127221 */ /* 0x001fce0000010000 */
[----:B------:R-:W0:Y:S01]  /*8900*/  MUFU.EX2 R187, R187 ;  /* 0x000000bb00bb7308 */ /* 0x000e220000000800 */
[----:B-1----:R-:W-:Y:S01]  /*8910*/  FADD.FTZ R164, R198, R155 ;  /* 0x0000009bc6a47221 */ /* 0x002fe20000010000 */
[----:B------:R-:W-:-:S06]  /*8920*/  FFMA.FTZ R155, R178, UR10, -R20 ;  /* 0x0000000ab29b7c23 */ /* 0x000fcc0008010814 */
        /* <DEDUP_REMOVED lines=16> */
[----:B0-----:R-:W-:Y:S01]  /*8a30*/  FADD.FTZ R166, R194, R159 ;  /* 0x0000009fc2a67221 */ /* 0x001fe20000010000 */
[--C-:B------:R-:W-:Y:S01]  /*8a40*/  FFMA.FTZ R159, R182, UR10, -R20.reuse ;  /* 0x0000000ab69f7c23 */ /* 0x100fe20008010814 */
[----:B------:R-:W-:-:S05]  /*8a50*/  FFMA.FTZ R20, R183, UR10, -R20 ;  /* 0x0000000ab7147c23 */ /* 0x000fca0008010814 */
        /* <DEDUP_REMOVED lines=34> */
[----:B0-----:R-:W-:-:S03]  /*8c80*/  FADD.FTZ R18, R169, R166 ;  /* 0x000000a6a9127221 */ /* 0x001fc60000010000 */
[----:B-1----:R-:W-:Y:S01]  /*8c90*/  FADD.FTZ R5, R20, R5 ;  /* 0x0000000514057221 */ /* 0x002fe20000010000 */
[----:B------:R-:W-:Y:S06]  /*8ca0*/  @!P0 BRA `(.L_x_1305) ;  /* 0x0000000000048947 */ /* 0x000fec0003800000 */
[----:B------:R-:W-:Y:S01]  /*8cb0*/  BPT.TRAP 0x1 ;  /* 0x000000040000795c */ /* 0x000fe20000300000 */
.L_x_1305:
[----:B------:R-:W0:Y:S01]  /*8cc0*/  S2UR UR4, SR_CgaCtaId ;  /* 0x00000000000479c3 */ /* 0x000e220000008800 */
[----:B------:R-:W-:Y:S01]  /*8cd0*/  UIADD3 UR5, UR5, 0x30860, URZ ;  /* 0x0003086005057890 */ /* 0x000fe2000fffe03f */
[C---:B------:R-:W-:Y:S01]  /*8ce0*/  ISETP.GT.AND P1, PT, R220.reuse, UR54, PT ;  /* 0x00000036dc007c0c */ /* 0x040fe2000bf24270 */
[----:B------:R-:W-:Y:S01]  /*8cf0*/  UMOV UR7, UR38 ;  /* 0x0000002600077c82 */ /* 0x000fe20008000000 */
[----:B------:R-:W-:Y:S01]  /*8d00*/  F2FP.F16.F32.PACK_AB R198, R187, R198 ;  /* 0x000000c6bbc6723e */ /* 0x000fe200000000ff */
[----:B------:R-:W-:Y:S01]  /*8d10*/  VIADD R220, R220, 0xffffffff ;  /* 0xffffffffdcdc7836 */ /* 0x000fe20000000000 */
[----:B------:R-:W-:Y:S02]  /*8d20*/  F2FP.F16.F32.PACK_AB R196, R196, R21 ;  /* 0x00000015c4c4723e */ /* 0x000fe400000000ff */
[----:B------:R-:W-:Y:S02]  /*8d30*/  F2FP.F16.F32.PACK_AB R192, R185, R192 ;  /* 0x000000c0b9c0723e */ /* 0x000fe400000000ff */
        /* <DEDUP_REMOVED lines=16> */
[----:B------:R-:W-:Y:S02]  /*8e40*/  F2FP.F16.F32.PACK_AB R186, R169, R186 ;  /* 0x000000baa9ba723e */ /* 0x000fe400000000ff */
[----:B------:R-:W-:Y:S01]  /*8e50*/  MOV R21, R4 ;  /* 0x0000000400157202 */ /* 0x000fe20000000f00 */
[----:B------:R-:W-:Y:S06]  /*8e60*/  @P1 BRA `(.L_x_1306) ;  /* 0xffffffe000cc1947 */ /* 0x000fec000383ffff */
.L_x_1295:
        /* <DEDUP_REMOVED lines=11> */
.L_x_1326:
        /* <DEDUP_REMOVED lines=8> */
.L_x_1308:
[----:B------:R-:W-:Y:S01]  /*8fa0*/  ULEA UR5, UR39, UR40, 0x3 ;  /* 0x0000002827057291 */ /* 0x000fe2000f8e183f */
[----:B------:R-:W-:-:S05]  /*8fb0*/  IMAD.U32 R3, RZ, RZ, UR38 ;  /* 0x00000026ff037e24 */ /* 0x000fca000f8e00ff */
[----:B------:R-:W-:-:S04]  /*8fc0*/  SHF.L.U32 R3, R3, 0x1f, RZ ;  /* 0x0000001f03037819 */ /* 0x000fc800000006ff */
[----:B------:R0:W1:Y:S01]  /*8fd0*/  SYNCS.PHASECHK.TRANS64.TRYWAIT P1, [UR5+0x30830], R3 ;  /* 0x03083003ff0075a7 */ /* 0x0000620008020145 */
[----:B------:R-:W-:Y:S05]  /*8fe0*/  @!P0 BRA `(.L_x_1309) ;  /* 0x0000000000048947 */ /* 0x000fea0003800000 */
[----:B------:R-:W-:Y:S01]  /*8ff0*/  BPT.TRAP 0x1 ;  /* 0x000000040000795c */ /* 0x000fe20000300000 */
.L_x_1309:
[----:B-1----:R-:W-:Y:S05]  /*9000*/  @P1 BRA `(.L_x_1310) ;  /* 0x0000000000081947 */ /* 0x002fea0003800000 */
[----:B------:R-:W1:Y:S02]  /*9010*/  SYNCS.PHASECHK.TRANS64.TRYWAIT P1, [UR5+0x30830], R3 ;  /* 0x03083003ff0075a7 */ /* 0x000e640008020145 */
[----:B-1----:R-:W-:Y:S05]  /*9020*/  @!P1 BRA `(.L_x_1311) ;  /* 0x000000c400bc9947 */ /* 0x002fea0003800000 */
.L_x_1310:
        /* <DEDUP_REMOVED lines=227> */
.L_x_1312:
[----:B------:R-:W-:Y:S01]  /*9e60*/  ULEA UR5, UR4, UR40, 0x3 ;  /* 0x0000002804057291 */ /* 0x000fe2000f8e183f */
[----:B------:R-:W-:-:S05]  /*9e70*/  IMAD.U32 R0, RZ, RZ, UR6 ;  /* 0x00000006ff007e24 */ /* 0x000fca000f8e00ff */
[----:B------:R-:W-:-:S04]  /*9e80*/  SHF.L.U32 R0, R0, 0x1f, RZ ;  /* 0x0000001f00007819 */ /* 0x000fc800000006ff */
[----:B------:R2:W3:Y:S01]  /*9e90*/  SYNCS.PHASECHK.TRANS64.TRYWAIT P1, [UR5+0x30850], R0 ;  /* 0x03085000ff0075a7 */ /* 0x0004e20008020145 */
[----:B------:R-:W-:Y:S05]  /*9ea0*/  @!P0 BRA `(.L_x_1313) ;  /* 0x0000000000048947 */ /* 0x000fea0003800000 */
[----:B------:R-:W-:Y:S01]  /*9eb0*/  BPT.TRAP 0x1 ;  /* 0x000000040000795c */ /* 0x000fe20000300000 */
.L_x_1313:
[----:B---3--:R-:W-:Y:S05]  /*9ec0*/  @P1 BRA `(.L_x_1314) ;  /* 0x0000000000081947 */ /* 0x008fea0003800000 */
[----:B------:R-:W3:Y:S02]  /*9ed0*/  SYNCS.PHASECHK.TRANS64.TRYWAIT P1, [UR5+0x30850], R0 ;  /* 0x03085000ff0075a7 */ /* 0x000ee40008020145 */
[----:B---3--:R-:W-:Y:S05]  /*9ee0*/  @!P1 BRA `(.L_x_1315) ;  /* 0x000000b800249947 */ /* 0x008fea0003800000 */
.L_x_1314:
        /* <DEDUP_REMOVED lines=30> */
.L_x_1316:
[----:B------:R-:W-:Y:S01]  /*a0d0*/  R2UR UR4, R22 ;  /* 0x00000000160472ca */ /* 0x000fe200000e0000 */
[----:B------:R-:W3:Y:S01]  /*a0e0*/  S2UR UR10, SR_CgaCtaId ;  /* 0x00000000000a79c3 */ /* 0x000ee20000008800 */
[----:B------:R-:W-:Y:S01]  /*a0f0*/  VIADD R188, R200, UR60 ;  /* 0x0000003cc8bc7c36 */ /* 0x000fe20008000000 */
[----:B------:R-:W-:Y:S01]  /*a100*/  UISETP.NE.AND UP0, UPT, UR43, URZ, UPT ;  /* 0x0000003f2b00728c */ /* 0x000fe2000bf05270 */
[----:B-1----:R-:W-:Y:S02]  /*a110*/  IMAD.SHL.U32 R4, R220, 0x40, RZ ;  /* 0x00000040dc047824 */ /* 0x002fe400078e00ff */
[----:B0-----:R-:W-:-:S07]  /*a120*/  IMAD.U32 R3, RZ, RZ, UR41 ;  /* 0x00000029ff037e24 */ /* 0x001fce000f8e00ff */
[----:B------:R-:W-:Y:S02]  /*a130*/  UISETP.NE.AND UP1, UPT, UR4, URZ, UPT ;  /* 0x0000003f0400728c */ /* 0x000fe4000bf25270 */
[----:B------:R-:W-:-:S04]  /*a140*/  ULEA UR4, UR7, UR40, 0x3 ;  /* 0x0000002807047291 */ /* 0x000fc8000f8e183f */
[----:B------:R-:W-:Y:S01]  /*a150*/  PLOP3.LUT P1, PT, PT, PT, UP1, 0x80, 0x0 ;  /* 0x000000000000781c */ /* 0x000fe20003f2f018 */
[----:B------:R-:W-:Y:S01]  /*a160*/  UIADD3 UR4, UR4, 0x30840, URZ ;  /* 0x0003084004047890 */ /* 0x000fe2000fffe03f */
[----:B------:R-:W-:-:S03]  /*a170*/  PLOP3.LUT P2, PT, PT, PT, UP1, 0x80, 0x0 ;  /* 0x000000000000781c */ /* 0x000fc60003f4f018 */
[----:B------:R-:W-:Y:S01]  /*a180*/  @UP1 ULDC UR6, c[0x0][0x44c] ;  /* 0x0001130000061ab9 */ /* 0x000fe20000000800 */
[----:B---3--:R-:W-:-:S07]  /*a190*/  UPRMT UR4, UR10, 0x654, UR4 ;  /* 0x000006540a047896 */ /* 0x008fce0008000004 */
[----:B--2---:R-:W-:Y:S01]  /*a1a0*/  @P1 IMAD.HI.U32 R0, R188, UR6, RZ ;  /* 0x00000006bc001c27 */ /* 0x004fe2000f8e00ff */
[----:B------:R-:W-:Y:S01]  /*a1b0*/  @UP1 ULDC UR6, c[0x0][0x450] ;  /* 0x0001140000061ab9 */ /* 0x000fe20000000800 */
[----:B------:R-:W-:Y:S01]  /*a1c0*/  PLOP3.LUT P1, PT, PT, PT, UP0, 0x40, 0x0 ;  /* 0x000000000000781c */ /* 0x000fe20003f2e808 */
[----:B------:R-:W-:Y:S01]  /*a1d0*/  SYNCS.ARRIVE.TRANS64.RED.A1T0 RZ, [UR4], RZ ;  /* 0x000000ffffff79a7 */ /* 0x000fe20008100404 */
[----:B------:R-:W-:Y:S01]  /*a1e0*/  ULOP3.LUT UR4, URZ, UR55, URZ, 0x33, !UPT ;  /* 0x000000373f047292 */ /* 0x000fe2000f8e333f */
[----:B------:R-:W-:Y:S02]  /*a1f0*/  @P2 SHF.R.U32.HI R188, RZ, UR6, R0 ;  /* 0x00000006ffbc2c19 */ /* 0x000fe40008011600 */
        /* <DEDUP_REMOVED lines=22> */
.L_x_1319:
[----:B------:R-:W-:-:S05]  /*a360*/  IMAD.U32 R189, RZ, RZ, UR54 ;  /* 0x00000036ffbd7e24 */ /* 0x000fca000f8e00ff */
[----:B------:R-:W-:-:S13]  /*a370*/  ISETP.NE.AND P1, PT, R189, 0x1, PT ;  /* 0x00000001bd00780c */ /* 0x000fda0003f25270 */
[----:B------:R-:W0:Y:S02]  /*a380*/  @P1 LDC.64 R2, c[0x0][0x9e8] ;  /* 0x00027a00ff021b82 */ /* 0x000e240000000a00 */
[----:B0-----:R-:W-:-:S05]  /*a390*/  @P1 IMAD.HI.U32 R2, R185, R2, RZ ;  /* 0x00000002b9021227 */ /* 0x001fca00078e00ff */
[----:B------:R-:W-:-:S07]  /*a3a0*/  @P1 SHF.R.U32.HI R185, RZ, R3, R2 ;  /* 0x00000003ffb91219 */ /* 0x000fce0000011602 */
.L_x_1320:
[----:B------:R-:W-:Y:S05]  /*a3b0*/  BSYNC B0 ;  /* 0x0000000000007941 */ /* 0x000fea0003800000 */
.L_x_1318:
[----:B------:R-:W-:-:S04]  /*a3c0*/  IMAD R2, R185, R189, -R4 ;  /* 0x000000bdb9027224 */ /* 0x000fc800078e0a04 */
[----:B------:R-:W-:-:S05]  /*a3d0*/  IMAD R2, R19, -0x2, R2 ;  /* 0xfffffffe13027824 */ /* 0x000fca00078e0202 */
[----:B------:R-:W-:Y:S02]  /*a3e0*/  VIADDMNMX R187, R2, R189, R187, PT ;  /* 0x000000bd02bb7246 */ /* 0x000fe400038001bb */
[----:B------:R-:W-:-:S07]  /*a3f0*/  VIMNMX R186, R186, R2, !PT ;  /* 0x00000002baba7248 */ /* 0x000fce0007fe0100 */
.L_x_1317:
        /* <DEDUP_REMOVED lines=68> */
.L_x_1323:
[----:B------:R-:W-:-:S05]  /*a840*/  IMAD.U32 R152, RZ, RZ, UR54 ;  /* 0x00000036ff987e24 */ /* 0x000fca000f8e00ff */
[----:B------:R-:W-:-:S13]  /*a850*/  ISETP.NE.AND P2, PT, R152, 0x1, PT ;  /* 0x000000019800780c */ /* 0x000fda0003f45270 */
[----:B------:R-:W0:Y:S02]  /*a860*/  @P2 LDC.64 R2, c[0x0][0x9e8] ;  /* 0x00027a00ff022b82 */ /* 0x000e240000000a00 */
[----:B0-----:R-:W-:-:S05]  /*a870*/  @P2 IMAD.HI.U32 R2, R187, R2, RZ ;  /* 0x00000002bb022227 */ /* 0x001fca00078e00ff */
[----:B------:R-:W-:-:S07]  /*a880*/  @P2 SHF.R.U32.HI R187, RZ, R3, R2 ;  /* 0x00000003ffbb2219 */ /* 0x000fce0000011602 */
.L_x_1324:
[----:B------:R-:W-:Y:S05]  /*a890*/  BSYNC B0 ;  /* 0x0000000000007941 */ /* 0x000fea0003800000 */
.L_x_1322:
[----:B------:R-:W-:-:S04]  /*a8a0*/  IMAD R4, R187, R152, -R4 ;  /* 0x00000098bb047224 */ /* 0x000fc800078e0a04 */
[----:B------:R-:W-:-:S05]  /*a8b0*/  IMAD R3, R19, -0x2, R4 ;  /* 0xfffffffe13037824 */ /* 0x000fca00078e0204 */
[----:B------:R-:W-:Y:S02]  /*a8c0*/  VIADDMNMX R0, R3, R152, R0, PT ;  /* 0x0000009803007246 */ /* 0x000fe40003800100 */
[----:B------:R-:W-:-:S07]  /*a8d0*/  VIMNMX R184, R184, R3, !PT ;  /* 0x00000003b8b87248 */ /* 0x000fce0007fe0100 */
.L_x_1321:
        /* <DEDUP_REMOVED lines=201> */
.L_x_1325:
        /* <DEDUP_REMOVED lines=11> */
[----:B------:R-:W-:Y:S01]  /*b620*/  ISETP.GT.AND P1, PT, R220, UR4, PT ;  /* 0x00000004dc007c0c */ /* 0x000fe2000bf24270 */
        /* <DEDUP_REMOVED lines=16> */
.L_x_1307:
        /* <DEDUP_REMOVED lines=131> */
.L_x_1327:
[----:B------:R-:W-:Y:S01]  /*bf60*/  ULEA UR5, UR39, UR40, 0x3 ;  /* 0x0000002827057291 */ /* 0x000fe2000f8e183f */
[----:B------:R-:W-:-:S05]  /*bf70*/  IMAD.U32 R0, RZ, RZ, UR38 ;  /* 0x00000026ff007e24 */ /* 0x000fca000f8e00ff */
[----:B------:R-:W-:-:S04]  /*bf80*/  SHF.L.U32 R0, R0, 0x1f, RZ ;  /* 0x0000001f00007819 */ /* 0x000fc800000006ff */
[----:B------:R0:W1:Y:S01]  /*bf90*/  SYNCS.PHASECHK.TRANS64.TRYWAIT P1, [UR5+0x30850], R0 ;  /* 0x03085000ff0075a7 */ /* 0x0000620008020145 */
[----:B------:R-:W-:Y:S05]  /*bfa0*/  @!P0 BRA `(.L_x_1328) ;  /* 0x0000000000048947 */ /* 0x000fea0003800000 */
[----:B------:R-:W-:Y:S01]  /*bfb0*/  BPT.TRAP 0x1 ;  /* 0x000000040000795c */ /* 0x000fe20000300000 */
.L_x_1328:
[----:B-1----:R-:W-:Y:S05]  /*bfc0*/  @P1 BRA `(.L_x_1329) ;  /* 0x0000000000081947 */ /* 0x002fea0003800000 */
[----:B------:R-:W1:Y:S02]  /*bfd0*/  SYNCS.PHASECHK.TRANS64.TRYWAIT P1, [UR5+0x30850], R0 ;  /* 0x03085000ff0075a7 */ /* 0x000e640008020145 */
[----:B-1----:R-:W-:Y:S05]  /*bfe0*/  @!P1 BRA `(.L_x_1330) ;  /* 0x0000009400fc9947 */ /* 0x002fea0003800000 */
.L_x_1329:
        /* <DEDUP_REMOVED lines=21> */
[----:B------:R-:W-:-:S02]  /*c140*/  IMAD.U32 R7, RZ, RZ, UR10 ;  /* 0x0000000aff077e24 */ /* 0x000fc4000f8e00ff */
[----:B------:R-:W-:Y:S02]  /*c150*/  IMAD.MOV.U32 R0, RZ, RZ, -0x800000 ;  /* 0xff800000ff007424 */ /* 0x000fe400078e00ff */
        /* <DEDUP_REMOVED lines=33> */
.L_x_1331:
        /* <DEDUP_REMOVED lines=141> */
.L_x_1253:
[----:B------:R-:W0:Y:S01]  /*cc40*/  S2R R5, SR_CgaCtaId ;  /* 0x0000000000057919 */ /* 0x000e220000008800 */
[----:B------:R-:W-:Y:S01]  /*cc50*/  MOV R22, 0x400 ;  /* 0x0000040000167802 */ /* 0x000fe20000000f00 */
[----:B------:R-:W-:Y:S01]  /*cc60*/  BSSY B0, `(.L_x_1332) ;  /* 0x00002dd000007945 */ /* 0x000fe20003800000 */
[----:B------:R-:W-:Y:S02]  /*cc70*/  BAR.SYNC.DEFER_BLOCKING 0x5, 0x180 ;  /* 0x0146000000007b1d */ /* 0x000fe40000010000 */
[----:B0-----:R-:W-:-:S05]  /*cc80*/  LEA R22, R5, R22, 0x18 ;  /* 0x0000001605167211 */ /* 0x001fca00078ec0ff */
[----:B------:R-:W0:Y:S02]  /*cc90*/  LDS.128 R4, [R22+0x308d0] ;  /* 0x0308d00016047984 */ /* 0x000e240000000c00 */
[----:B0-----:R-:W-:Y:S02]  /*cca0*/  R2UR UR5, R5 ;  /* 0x00000000050572ca */ /* 0x001fe400000e0000 */
[----:B------:R-:W-:Y:S02]  /*ccb0*/  R2UR UR7, R6 ;  /* 0x00000000060772ca */ /* 0x000fe400000e0000 */
[----:B------:R-:W-:Y:S01]  /*ccc0*/  R2UR UR6, R7 ;  /* 0x00000000070672ca */ /* 0x000fe200000e0000 */
[----:B------:R-:W-:Y:S06]  /*ccd0*/  BAR.ARV 0x4, 0x180 ;  /* 0x0106000000007b1d */ /* 0x000fec0000002000 */
[----:B------:R-:W-:Y:S08]  /*cce0*/  @P0 BRA `(.L_x_1333) ;  /* 0x0000001c00dc0947 */ /* 0x000ff00003800000 */
[----:B------:R-:W0:Y:S01]  /*ccf0*/  S2R R7, SR_SWINHI ;  /* 0x0000000000077919 */ /* 0x000e220000002f00 */
[----:B------:R-:W-:Y:S01]  /*cd00*/  F2FP.F16.F32.PACK_AB R24, R25, R24 ;  /* 0x000000181918723e */ /* 0x000fe200000000ff */
[----:B------:R-:W-:Y:S01]  /*cd10*/  ULDC.64 UR8, c[0x0][0xc00] ;  /* 0x0003000000087ab9 */ /* 0x000fe20000000a00 */
[----:B------:R-:W-:Y:S01]  /*cd20*/  F2FP.F16.F32.PACK_AB R25, R161, R26 ;  /* 0x0000001aa119723e */ /* 0x000fe200000000ff */
[----:B------:R-:W-:Y:S01]  /*cd30*/  UISETP.NE.U32.AND UP0, UPT, UR8, URZ, UPT ;  /* 0x0000003f0800728c */ /* 0x000fe2000bf05070 */
[----:B------:R-:W-:Y:S02]  /*cd40*/  F2FP.F16.F32.PACK_AB R26, R29, R28 ;  /* 0x0000001c1d1a723e */ /* 0x000fe400000000ff */
[----:B------:R-:W-:Y:S01]  /*cd50*/  F2FP.F16.F32.PACK_AB R27, R8, R27 ;  /* 0x0000001b081b723e */ /* 0x000fe200000000ff */
[----:B------:R-:W-:Y:S01]  /*cd60*/  UISETP.NE.AND.EX UP0, UPT, UR9, URZ, UPT, UP0 ;  /* 0x0000003f0900728c */ /* 0x000fe2000bf05300 */
[----:B------:R-:W-:Y:S02]  /*cd70*/  F2FP.F16.F32.PACK_AB R32, R33, R32 ;  /* 0x000000202120723e */ /* 0x000fe400000000ff */
[----:B------:R-:W-:Y:S01]  /*cd80*/  F2FP.F16.F32.PACK_AB R33, R160, R34 ;  /* 0x00000022a021723e */ /* 0x000fe200000000ff */
[----:B------:R-:W-:Y:S01]  /*cd90*/  ULDC.64 UR8, c[0x0][0xc00] ;  /* 0x0003000000087ab9 */ /* 0x000fe20000000a00 */
        /* <DEDUP_REMOVED lines=10> */
[----:B------:R-:W-:Y:S02]  /*ce40*/  MOV R4, R22 ;  /* 0x0000001600047202 */ /* 0x000fe40000000f00 */
[----:B0-----:R-:W-:Y:S02]  /*ce50*/  MOV R5, R7 ;  /* 0x0000000700057202 */ /* 0x001fe40000000f00 */
[----:B------:R-:W-:-:S02]  /*ce60*/  F2FP.F16.F32.PACK_AB R51, R155, R51 ;  /* 0x000000339b33723e */ /* 0x000fc400000000ff */
[----:B------:R-:W-:Y:S01]  /*ce70*/  F2FP.F16.F32.PACK_AB R57, R154, R58 ;  /* 0x0000003a9a39723e */ /* 0x000fe200000000ff */
[----:B------:R-:W-:Y:S01]  /*ce80*/  IMAD.WIDE R102, R213, 0x2, R4 ;  /* 0x00000002d5667825 */ /* 0x000fe200078e0204 */
[----:B------:R-:W-:Y:S02]  /*ce90*/  F2FP.F16.F32.PACK_AB R64, R65, R64 ;  /* 0x000000404140723e */ /* 0x000fe400000000ff */
[----:B------:R-:W-:Y:S02]  /*cea0*/  F2FP.F16.F32.PACK_AB R58, R61, R60 ;  /* 0x0000003c3d3a723e */ /* 0x000fe400000000ff */
[C---:B------:R-:W-:Y:S02]  /*ceb0*/  IADD3 R169, P1, R102.reuse, 0x20, RZ ;  /* 0x0000002066a97810 */ /* 0x040fe40007f3e0ff */
        /* <DEDUP_REMOVED lines=9> */
[C---:B------:R-:W-:Y:S01]  /*cf50*/  LOP3.LUT R7, R102.reuse, 0x380, RZ, 0xc0, !PT ;  /* 0x0000038066077812 */ /* 0x040fe200078ec0ff */
[----:B------:R-:W-:Y:S01]  /*cf60*/  IMAD.X R31, RZ, RZ, R103, P5 ;  /* 0x000000ffff1f7224 */ /* 0x000fe200028e0667 */
[----:B------:R-:W-:-:S02]  /*cf70*/  IADD3 R167, P1, R102, 0xc060, RZ ;  /* 0x0000c06066a77810 */ /* 0x000fc40007f3e0ff */
[----:B------:R-:W-:Y:S02]  /*cf80*/  LOP3.LUT R10, R169, 0x380, RZ, 0xc0, !PT ;  /* 0x00000380a90a7812 */ /* 0x000fe400078ec0ff */
[C---:B------:R-:W-:Y:S01]  /*cf90*/  IADD3 R177, P6, R102.reuse, 0x4020, RZ ;  /* 0x0000402066b17810 */ /* 0x040fe20007fde0ff */
[--C-:B------:R-:W-:Y:S01]  /*cfa0*/  IMAD.X R9, RZ, RZ, R103.reuse, P1 ;  /* 0x000000ffff097224 */ /* 0x100fe200008e0667 */
[----:B------:R-:W-:Y:S02]  /*cfb0*/  IADD3 R181, P2, R102, 0x4060, RZ ;  /* 0x0000406066b57810 */ /* 0x000fe40007f5e0ff */
[----:B------:R-:W-:Y:S01]  /*cfc0*/  LOP3.LUT R12, R171, 0x380, RZ, 0xc0, !PT ;  /* 0x00000380ab0c7812 */ /* 0x000fe200078ec0ff */
[--C-:B------:R-:W-:Y:S01]  /*cfd0*/  IMAD.X R21, RZ, RZ, R103.reuse, P6 ;  /* 0x000000ffff157224 */ /* 0x100fe200030e0667 */
[----:B------:R-:W-:Y:S01]  /*cfe0*/  LOP3.LUT R14, R173, 0x380, RZ, 0xc0, !PT ;  /* 0x00000380ad0e7812 */ /* 0x000fe200078ec0ff */
[----:B------:R-:W-:Y:S01]  /*cff0*/  IMAD.X R39, RZ, RZ, R103, P2 ;  /* 0x000000ffff277224 */ /* 0x000fe200010e0667 */
[----:B------:R-:W-:-:S02]  /*d000*/  LOP3.LUT R16, R175, 0x380, RZ, 0xc0, !PT ;  /* 0x00000380af107812 */ /* 0x000fc400078ec0ff */
[----:B------:R-:W-:Y:S02]  /*d010*/  IADD3 R6, P5, R102, 0xc020, RZ ;  /* 0x0000c02066067810 */ /* 0x000fe40007fbe0ff */
[----:B------:R-:W-:Y:S02]  /*d020*/  SHF.R.U64 R7, R7, 0x3, RZ ;  /* 0x0000000307077819 */ /* 0x000fe400000012ff */
[----:B------:R-:W-:Y:S01]  /*d030*/  SHF.R.U64 R10, R10, 0x3, RZ ;  /* 0x000000030a0a7819 */ /* 0x000fe200000012ff */
[----:B------:R-:W-:Y:S01]  /*d040*/  IMAD.X R99, RZ, RZ, R103, P5 ;  /* 0x000000ffff637224 */ /* 0x000fe200028e0667 */
[----:B------:R-:W-:Y:S02]  /*d050*/  LOP3.LUT R161, R167, 0x380, RZ, 0xc0, !PT ;  /* 0x00000380a7a17812 */ /* 0x000fe400078ec0ff */
[----:B------:R-:W-:Y:S02]  /*d060*/  IADD3 R54, P0, R102, 0x8020, RZ ;  /* 0x0000802066367810 */ /* 0x000fe40007f1e0ff */
[----:B------:R-:W-:-:S02]  /*d070*/  SHF.R.U64 R12, R12, 0x3, RZ ;  /* 0x000000030c0c7819 */ /* 0x000fc400000012ff */
[----:B------:R-:W-:Y:S01]  /*d080*/  LOP3.LUT R20, R177, 0x380, RZ, 0xc0, !PT ;  /* 0x00000380b1147812 */ /* 0x000fe200078ec0ff */
[--C-:B------:R-:W-:Y:S01]  /*d090*/  IMAD.X R55, RZ, RZ, R103.reuse, P0 ;  /* 0x000000ffff377224 */ /* 0x100fe200000e0667 */
[----:B------:R-:W-:Y:S02]  /*d0a0*/  IADD3 R62, P4, R102, 0x8040, RZ ;  /* 0x00008040663e7810 */ /* 0x000fe40007f9e0ff */
[----:B------:R-:W-:Y:S02]  /*d0b0*/  IADD3.X R17, RZ, R103, RZ, P3, !PT ;  /* 0x00000067ff117210 */ /* 0x000fe40001ffe4ff */
[----:B------:R-:W-:Y:S01]  /*d0c0*/  SHF.R.U64 R14, R14, 0x3, RZ ;  /* 0x000000030e0e7819 */ /* 0x000fe200000012ff */
[----:B------:R-:W-:Y:S01]  /*d0d0*/  IMAD.X R63, RZ, RZ, R103, P4 ;  /* 0x000000ffff3f7224 */ /* 0x000fe200020e0667 */
[----:B------:R-:W-:Y:S02]  /*d0e0*/  LOP3.LUT R30, R179, 0x380, RZ, 0xc0, !PT ;  /* 0x00000380b31e7812 */ /* 0x000fe400078ec0ff */
[----:B------:R-:W-:-:S02]  /*d0f0*/  IADD3 R70, P3, R102, 0x8060, RZ ;  /* 0x0000806066467810 */ /* 0x000fc40007f7e0ff */
[C---:B------:R-:W-:Y:S02]  /*d100*/  IADD3 R94, P6, R102.reuse, 0xc000, RZ ;  /* 0x0000c000665e7810 */ /* 0x040fe40007fde0ff */
[----:B------:R-:W-:Y:S01]  /*d110*/  IADD3 R168, P2, R102, 0xc040, RZ ;  /* 0x0000c04066a87810 */ /* 0x000fe20007f5e0ff */
[--C-:B------:R-:W-:Y:S01]  /*d120*/  IMAD.X R71, RZ, RZ, R103.reuse, P3 ;  /* 0x000000ffff477224 */ /* 0x100fe200018e0667 */
[----:B------:R-:W-:Y:S01]  /*d130*/  SHF.R.U64 R16, R16, 0x3, RZ ;  /* 0x0000000310107819 */ /* 0x000fe200000012ff */
[--C-:B------:R-:W-:Y:S01]  /*d140*/  IMAD.X R95, RZ, RZ, R103.reuse, P6 ;  /* 0x000000ffff5f7224 */ /* 0x100fe200030e0667 */
[----:B------:R-:W-:Y:S02]  /*d150*/  LOP3.LUT R38, R181, 0x380, RZ, 0xc0, !PT ;  /* 0x00000380b5267812 */ /* 0x000fe400078ec0ff */
[----:B------:R-:W-:Y:S01]  /*d160*/  LOP3.LUT R102, R7, R102, RZ, 0x3c, !PT ;  /* 0x0000006607667212 */ /* 0x000fe200078e3cff */
[----:B------:R-:W-:Y:S01]  /*d170*/  IMAD.X R7, RZ, RZ, R103, P2 ;  /* 0x000000ffff077224 */ /* 0x000fe200010e0667 */
[----:B------:R-:W-:-:S02]  /*d180*/  LOP3.LUT R10, R10, R169, RZ, 0x3c, !PT ;  /* 0x000000a90a0a7212 */ /* 0x000fc400078e3cff */
[----:B------:R-:W-:Y:S02]  /*d190*/  LOP3.LUT R46, R183, 0x380, RZ, 0xc0, !PT ;  /* 0x00000380b72e7812 */ /* 0x000fe400078ec0ff */
[----:B------:R-:W-:Y:S02]  /*d1a0*/  LOP3.LUT R98, R6, 0x380, RZ, 0xc0, !PT ;  /* 0x0000038006627812 */ /* 0x000fe400078ec0ff */
[----:B------:R-:W-:Y:S02]  /*d1b0*/  SHF.R.U64 R28, R161, 0x3, RZ ;  /* 0x00000003a11c7819 */ /* 0x000fe400000012ff */
[----:B------:R-:W-:Y:S02]  /*d1c0*/  LOP3.LUT R12, R12, R171, RZ, 0x3c, !PT ;  /* 0x000000ab0c0c7212 */ /* 0x000fe400078e3cff */
[----:B------:R-:W-:Y:S02]  /*d1d0*/  SHF.R.U64 R20, R20, 0x3, RZ ;  /* 0x0000000314147819 */ /* 0x000fe400000012ff */
[----:B------:R-:W-:-:S02]  /*d1e0*/  LOP3.LUT R169, R54, 0x380, RZ, 0xc0, !PT ;  /* 0x0000038036a97812 */ /* 0x000fc400078ec0ff */
[----:B------:R-:W-:Y:S02]  /*d1f0*/  LOP3.LUT R14, R14, R173, RZ, 0x3c, !PT ;  /* 0x000000ad0e0e7212 */ /* 0x000fe400078e3cff */
[----:B------:R-:W-:Y:S02]  /*d200*/  SHF.R.U64 R30, R30, 0x3, RZ ;  /* 0x000000031e1e7819 */ /* 0x000fe400000012ff */
[----:B------:R-:W-:Y:S02]  /*d210*/  LOP3.LUT R171, R62, 0x380, RZ, 0xc0, !PT ;  /* 0x000003803eab7812 */ /* 0x000fe400078ec0ff */
[----:B------:R-:W-:Y:S02]  /*d220*/  LOP3.LUT R16, R16, R175, RZ, 0x3c, !PT ;  /* 0x000000af10107212 */ /* 0x000fe400078e3cff */
[----:B------:R-:W-:Y:S02]  /*d230*/  SHF.R.U64 R38, R38, 0x3, RZ ;  /* 0x0000000326267819 */ /* 0x000fe400000012ff */
[----:B------:R-:W-:-:S02]  /*d240*/  LOP3.LUT R173, R70, 0x380, RZ, 0xc0, !PT ;  /* 0x0000038046ad7812 */ /* 0x000fc400078ec0ff */
[----:B------:R-:W-:Y:S02]  /*d250*/  SHF.R.U64 R46, R46, 0x3, RZ ;  /* 0x000000032e2e7819 */ /* 0x000fe400000012ff */
[----:B------:R-:W-:Y:S02]  /*d260*/  LOP3.LUT R175, R94, 0x380, RZ, 0xc0, !PT ;  /* 0x000003805eaf7812 */ /* 0x000fe400078ec0ff */
[----:B------:R-:W-:Y:S01]  /*d270*/  MOV R102, R102 ;  /* 0x0000006600667202 */ /* 0x000fe20000000f00 */
[----:B------:R-:W-:Y:S01]  /*d280*/  BAR.SYNC.DEFER_BLOCKING 0x1, 0x100 ;  /* 0x0044000000007b1d */ /* 0x000fe20000010000 */
[----:B------:R-:W-:Y:S02]  /*d290*/  SHF.R.U64 R29, R98, 0x3, RZ ;  /* 0x00000003621d7819 */ /* 0x000fe400000012ff */
[----:B------:R-:W-:Y:S02]  /*d2a0*/  LOP3.LUT R8, R28, R167, RZ, 0x3c, !PT ;  /* 0x000000a71c087212 */ /* 0x000fe400078e3cff */
[----:B------:R-:W-:-:S02]  /*d2b0*/  LOP3.LUT R20, R20, R177, RZ, 0x3c, !PT ;  /* 0x000000b114147212 */ /* 0x000fc400078e3cff */
[----:B------:R-:W-:Y:S02]  /*d2c0*/  SHF.R.U64 R169, R169, 0x3, RZ ;  /* 0x00000003a9a97819 */ /* 0x000fe400000012ff */
[----:B------:R-:W-:Y:S02]  /*d2d0*/  MOV R28, R10 ;  /* 0x0000000a001c7202 */ /* 0x000fe40000000f00 */
[----:B------:R-:W-:Y:S02]  /*d2e0*/  LOP3.LUT R30, R30, R179, RZ, 0x3c, !PT ;  /* 0x000000b31e1e7212 */ /* 0x000fe400078e3cff */
[----:B------:R-:W-:Y:S02]  /*d2f0*/  SHF.R.U64 R171, R171, 0x3, RZ ;  /* 0x00000003abab7819 */ /* 0x000fe400000012ff */
[----:B------:R-:W-:Y:S02]  /*d300*/  LOP3.LUT R103, R168, 0x380, RZ, 0xc0, !PT ;  /* 0x00000380a8677812 */ /* 0x000fe400078ec0ff */
[----:B------:R-:W-:-:S02]  /*d310*/  MOV R12, R12 ;  /* 0x0000000c000c7202 */ /* 0x000fc40000000f00 */
[----:B------:R-:W-:Y:S02]  /*d320*/  LOP3.LUT R38, R38, R181, RZ, 0x3c, !PT ;  /* 0x000000b526267212 */ /* 0x000fe400078e3cff */
[----:B------:R-:W-:Y:S02]  /*d330*/  SHF.R.U64 R173, R173, 0x3, RZ ;  /* 0x00000003adad7819 */ /* 0x000fe400000012ff */
[----:B------:R-:W-:Y:S01]  /*d340*/  MOV R14, R14 ;  /* 0x0000000e000e7202 */ /* 0x000fe20000000f00 */
[----:B------:R-:W-:Y:S01]  /*d350*/  STSM.16.M88.4 [R102], R24 ;  /* 0x0000001866007844 */ /* 0x000fe20000000200 */
[----:B------:R-:W-:Y:S02]  /*d360*/  LOP3.LUT R46, R46, R183, RZ, 0x3c, !PT ;  /* 0x000000b72e2e7212 */ /* 0x000fe400078e3cff */
[----:B------:R-:W-:Y:S01]  /*d370*/  SHF.R.U64 R175, R175, 0x3, RZ ;  /* 0x00000003afaf7819 */ /* 0x000fe200000012ff */
[----:B------:R-:W-:Y:S01]  /*d380*/  STSM.16.M88.4 [R28], R32 ;  /* 0x000000201c007844 */ /* 0x000fe20000000200 */
[----:B------:R-:W-:-:S02]  /*d390*/  LOP3.LUT R98, R29, R6, RZ, 0x3c, !PT ;  /* 0x000000061d627212 */ /* 0x000fc400078e3cff */
[----:B------:R-:W-:Y:S01]  /*d3a0*/  MOV R16, R16 ;  /* 0x0000001000107202 */ /* 0x000fe20000000f00 */
[----:B------:R0:W-:Y:S01]  /*d3b0*/  STSM.16.M88.4 [R12], R40 ;  /* 0x000000280c007844 */ /* 0x0001e20000000200 */
[----:B------:R-:W-:Y:S02]  /*d3c0*/  F2FP.F16.F32.PACK_AB R59, R153, R59 ;  /* 0x0000003b993b723e */ /* 0x000fe400000000ff */
[----:B------:R-:W-:Y:S01]  /*d3d0*/  F2FP.F16.F32.PACK_AB R65, R152, R66 ;  /* 0x000000429841723e */ /* 0x000fe200000000ff */
[----:B------:R-:W-:Y:S01]  /*d3e0*/  STSM.16.M88.4 [R14], R48 ;  /* 0x000000300e007844 */ /* 0x000fe20000000200 */
[----:B------:R-:W-:Y:S02]  /*d3f0*/  F2FP.F16.F32.PACK_AB R72, R73, R72 ;  /* 0x000000484948723e */ /* 0x000fe400000000ff */
[----:B------:R-:W-:Y:S01]  /*d400*/  LOP3.LUT R54, R169, R54, RZ, 0x3c, !PT ;  /* 0x00000036a9367212 */ /* 0x000fe200078e3cff */
[----:B------:R-:W-:Y:S01]  /*d410*/  STSM.16.M88.4 [R16], R56 ;  /* 0x0000003810007844 */ /* 0x000fe20000000200 */
[----:B------:R-:W-:-:S02]  /*d420*/  MOV R20, R20 ;  /* 0x0000001400147202 */ /* 0x000fc40000000f00 */
[----:B------:R-:W-:Y:S02]  /*d430*/  F2FP.F16.F32.PACK_AB R66, R69, R68 ;  /* 0x000000444542723e */ /* 0x000fe400000000ff */
[----:B------:R-:W-:Y:S02]  /*d440*/  F2FP.F16.F32.PACK_AB R67, R18, R67 ;  /* 0x000000431243723e */ /* 0x000fe400000000ff */
[----:B------:R-:W-:Y:S02]  /*d450*/  F2FP.F16.F32.PACK_AB R73, R3, R74 ;  /* 0x0000004a0349723e */ /* 0x000fe400000000ff */
[----:B------:R-:W-:Y:S01]  /*d460*/  F2FP.F16.F32.PACK_AB R80, R81, R80 ;  /* 0x000000505150723e */ /* 0x000fe200000000ff */
[----:B------:R-:W-:Y:S01]  /*d470*/  STSM.16.M88.4 [R20], R64 ;  /* 0x0000004014007844 */ /* 0x000fe20000000200 */
[----:B------:R-:W-:Y:S02]  /*d480*/  LOP3.LUT R62, R171, R62, RZ, 0x3c, !PT ;  /* 0x0000003eab3e7212 */ /* 0x000fe400078e3cff */
        /* <DEDUP_REMOVED lines=9> */
[----:B------:R-:W-:Y:S01]  /*d520*/  R2UR UR4, R208 ;  /* 0x00000000d00472ca */ /* 0x000fe200000e0000 */
[----:B------:R-:W-:Y:S01]  /*d530*/  ULDC UR10, c[0x0][0xa88] ;  /* 0x0002a200000a7ab9 */ /* 0x000fe20000000800 */
[----:B------:R-:W-:Y:S01]  /*d540*/  SHF.R.U64 R103, R103, 0x3, RZ ;  /* 0x0000000367677819 */ /* 0x000fe200000012ff */
[----:B------:R-:W1:Y:S01]  /*d550*/  LDC R18, c[0x0][0xbe8] ;  /* 0x0002fa00ff127b82 */ /* 0x000e620000000800 */
[----:B------:R-:W-:Y:S02]  /*d560*/  MOV R30, R30 ;  /* 0x0000001e001e7202 */ /* 0x000fe40000000f00 */
[----:B------:R-:W-:-:S02]  /*d570*/  F2FP.F16.F32.PACK_AB R74, R77, R76 ;  /* 0x0000004c4d4a723e */ /* 0x000fc400000000ff */
[----:B------:R-:W-:Y:S02]  /*d580*/  F2FP.F16.F32.PACK_AB R81, R83, R82 ;  /* 0x000000525351723e */ /* 0x000fe400000000ff */
[----:B------:R-:W-:Y:S01]  /*d590*/  LOP3.LUT R70, R173, R70, RZ, 0x3c, !PT ;  /* 0x00000046ad467212 */ /* 0x000fe200078e3cff */
[----:B------:R-:W-:Y:S01]  /*d5a0*/  STSM.16.M88.4 [R30], R72 ;  /* 0x000000481e007844 */ /* 0x000fe20000000200 */
[----:B------:R-:W-:Y:S01]  /*d5b0*/  MOV R38, R38 ;  /* 0x0000002600267202 */ /* 0x000fe20000000f00 */
[----:B------:R-:W-:Y:S01]  /*d5c0*/  UIMAD.WIDE UR8, UR4, 0x4, UR8 ;  /* 0x00000004040878a5 */ /* 0x000fe2000f8e0208 */
[----:B------:R-:W-:Y:S02]  /*d5d0*/  F2FP.F16.F32.PACK_AB R82, R85, R84 ;  /* 0x000000545552723e */ /* 0x000fe400000000ff */
[----:B------:R-:W-:Y:S02]  /*d5e0*/  F2FP.F16.F32.PACK_AB R83, R87, R86 ;  /* 0x000000565753723e */ /* 0x000fe400000000ff */
[----:B------:R-:W-:-:S02]  /*d5f0*/  LOP3.LUT R94, R175, R94, RZ, 0x3c, !PT ;  /* 0x0000005eaf5e7212 */ /* 0x000fc400078e3cff */
[----:B------:R-:W-:Y:S01]  /*d600*/  MOV R46, R46 ;  /* 0x0000002e002e7202 */ /* 0x000fe20000000f00 */
[----:B------:R-:W-:Y:S01]  /*d610*/  STSM.16.M88.4 [R38], R80 ;  /* 0x0000005026007844 */ /* 0x000fe20000000200 */
[----:B------:R-:W-:Y:S02]  /*d620*/  MOV R11, R98 ;  /* 0x00000062000b7202 */ /* 0x000fe40000000f00 */
[----:B------:R-:W-:Y:S02]  /*d630*/  F2FP.F16.F32.PACK_AB R76, R89, R88 ;  /* 0x00000058594c723e */ /* 0x000fe400000000ff */
[----:B------:R-:W-:Y:S02]  /*d640*/  F2FP.F16.F32.PACK_AB R77, R91, R90 ;  /* 0x0000005a5b4d723e */ /* 0x000fe400000000ff */
[----:B------:R-:W-:Y:S02]  /*d650*/  F2FP.F16.F32.PACK_AB R78, R93, R92 ;  /* 0x0000005c5d4e723e */ /* 0x000fe400000000ff */
[----:B------:R-:W-:-:S02]  /*d660*/  MOV R54, R54 ;  /* 0x0000003600367202 */ /* 0x000fc40000000f00 */
[----:B------:R-:W-:Y:S01]  /*d670*/  F2FP.F16.F32.PACK_AB R97, R164, R163 ;  /* 0x000000a3a461723e */ /* 0x000fe200000000ff */
[----:B------:R-:W-:Y:S01]  /*d680*/  STSM.16.M88.4 [R46], R76 ;  /* 0x0000004c2e007844 */ /* 0x000fe20000000200 */
[----:B------:R-:W-:Y:S02]  /*d690*/  F2FP.F16.F32.PACK_AB R98, R101, R100 ;  /* 0x000000646562723e */ /* 0x000fe400000000ff */
[----:B------:R-:W-:Y:S02]  /*d6a0*/  F2FP.F16.F32.PACK_AB R99, R166, R165 ;  /* 0x000000a5a663723e */ /* 0x000fe400000000ff */
[----:B------:R-:W-:Y:S02]  /*d6b0*/  F2FP.F16.F32.PACK_AB R105, R107, R106 ;  /* 0x0000006a6b69723e */ /* 0x000fe400000000ff */
[----:B------:R-:W-:Y:S01]  /*d6c0*/  LOP3.LUT R6, R103, R168, RZ, 0x3c, !PT ;  /* 0x000000a867067212 */ /* 0x000fe200078e3cff */
[----:B------:R-:W-:Y:S01]  /*d6d0*/  STSM.16.M88.4 [R54], R96 ;  /* 0x0000006036007844 */ /* 0x000fe20000000200 */
[----:B------:R-:W-:-:S02]  /*d6e0*/  MOV R62, R62 ;  /* 0x0000003e003e7202 */ /* 0x000fc40000000f00 */
[----:B------:R-:W-:Y:S02]  /*d6f0*/  F2FP.F16.F32.PACK_AB R106, R109, R108 ;  /* 0x0000006c6d6a723e */ /* 0x000fe400000000ff */
[----:B------:R-:W-:Y:S02]  /*d700*/  F2FP.F16.F32.PACK_AB R107, R111, R110 ;  /* 0x0000006e6f6b723e */ /* 0x000fe400000000ff */
[----:B------:R-:W-:Y:S02]  /*d710*/  F2FP.F16.F32.PACK_AB R113, R115, R114 ;  /* 0x000000727371723e */ /* 0x000fe400000000ff */
[----:B------:R-:W-:Y:S01]  /*d720*/  MOV R70, R70 ;  /* 0x0000004600467202 */ /* 0x000fe20000000f00 */
[----:B------:R-:W-:Y:S01]  /*d730*/  STSM.16.M88.4 [R62], R104 ;  /* 0x000000683e007844 */ /* 0x000fe20000000200 */
[----:B------:R-:W-:Y:S02]  /*d740*/  F2FP.F16.F32.PACK_AB R114, R117, R116 ;  /* 0x000000747572723e */ /* 0x000fe400000000ff */
[----:B------:R-:W-:-:S02]  /*d750*/  F2FP.F16.F32.PACK_AB R115, R119, R118 ;  /* 0x000000767773723e */ /* 0x000fc400000000ff */
[----:B------:R-:W-:Y:S02]  /*d760*/  F2FP.F16.F32.PACK_AB R121, R123, R122 ;  /* 0x0000007a7b79723e */ /* 0x000fe400000000ff */
[----:B------:R-:W-:Y:S01]  /*d770*/  MOV R94, R94 ;  /* 0x0000005e005e7202 */ /* 0x000fe20000000f00 */
[----:B------:R-:W-:Y:S01]  /*d780*/  STSM.16.M88.4 [R70], R112 ;  /* 0x0000007046007844 */ /* 0x000fe20000000200 */
[----:B------:R-:W-:Y:S02]  /*d790*/  F2FP.F16.F32.PACK_AB R122, R125, R124 ;  /* 0x0000007c7d7a723e */ /* 0x000fe400000000ff */
[----:B------:R-:W-:Y:S02]  /*d7a0*/  F2FP.F16.F32.PACK_AB R123, R127, R126 ;  /* 0x0000007e7f7b723e */ /* 0x000fe400000000ff */
[----:B------:R-:W-:Y:S02]  /*d7b0*/  F2FP.F16.F32.PACK_AB R129, R131, R130 ;  /* 0x000000828381723e */ /* 0x000fe400000000ff */
[----:B------:R-:W-:Y:S01]  /*d7c0*/  F2FP.F16.F32.PACK_AB R130, R133, R132 ;  /* 0x000000848582723e */ /* 0x000fe200000000ff */
[----:B------:R-:W-:Y:S01]  /*d7d0*/  STSM.16.M88.4 [R94], R120 ;  /* 0x000000785e007844 */ /* 0x000fe20000000200 */
[----:B------:R-:W-:-:S02]  /*d7e0*/  F2FP.F16.F32.PACK_AB R131, R135, R134 ;  /* 0x000000868783723e */ /* 0x000fc400000000ff */
[----:B------:R-:W-:Y:S02]  /*d7f0*/  F2FP.F16.F32.PACK_AB R137, R139, R138 ;  /* 0x0000008a8b89723e */ /* 0x000fe400000000ff */
[----:B------:R-:W-:Y:S01]  /*d800*/  MOV R10, R6 ;  /* 0x00000006000a7202 */ /* 0x000fe20000000f00 */
[----:B------:R-:W-:Y:S01]  /*d810*/  STSM.16.M88.4 [R11], R128 ;  /* 0x000000800b007844 */ /* 0x000fe20000000200 */
        /* <DEDUP_REMOVED lines=13> */
[----:B------:R-:W4:Y:S01]  /*d8f0*/  @P0 LDG.E R3, desc[UR36][R6.64] ;  /* 0x0000002406030981 */ /* 0x000f22000c1e1900 */
[----:B------:R-:W-:Y:S01]  /*d900*/  UISETP.NE.U32.AND UP1, UPT, UR8, URZ, UPT ;  /* 0x0000003f0800728c */ /* 0x000fe2000bf25070 */
[----:B-1----:R-:W-:-:S03]  /*d910*/  ISETP.NE.AND P1, PT, R18, 0x1, PT ;  /* 0x000000011200780c */ /* 0x002fc60003f25270 */
[----:B------:R-:W-:-:S06]  /*d920*/  UISETP.NE.AND.EX UP1, UPT, UR9, URZ, UPT, UP1 ;  /* 0x0000003f0900728c */ /* 0x000fcc000bf25310 */
[----:B------:R-:W-:-:S04]  /*d930*/  PLOP3.LUT P2, PT, PT, PT, UP1, 0x80, 0x0 ;  /* 0x000000000000781c */ /* 0x000fc80003f4f018 */
[----:B------:R-:W1:Y:S01]  /*d940*/  @P1 LDC R9, c[0x0][0xbec] ;  /* 0x0002fb00ff091b82 */ /* 0x000e620000000800 */
[----:B------:R-:W-:Y:S02]  /*d950*/  @UP1 ULDC.64 UR8, c[0x0][0xc08] ;  /* 0x0003020000081ab9 */ /* 0x000fe40000000a00 */
[----:B------:R-:W-:-:S03]  /*d960*/  @UP1 UIMAD.WIDE UR8, UR4, 0x4, UR8 ;  /* 0x00000004040818a5 */ /* 0x000fc6000f8e0208 */
[----:B------:R-:W-:Y:S02]  /*d970*/  UMOV UR4, URZ ;  /* 0x0000003f00047c82 */ /* 0x000fe40008000000 */
[----:B0-----:R-:W0:Y:S01]  /*d980*/  @P1 LDC R12, c[0x0][0xbf0] ;  /* 0x0002fc00ff0c1b82 */ /* 0x001e220000000800 */
[----:B--2---:R-:W-:Y:S02]  /*d990*/  IMAD.U32 R10, RZ, RZ, UR8 ;  /* 0x00000008ff0a7e24 */ /* 0x004fe4000f8e00ff */
[----:B------:R-:W-:Y:S01]  /*d9a0*/  IMAD.U32 R11, RZ, RZ, UR9 ;  /* 0x00000009ff0b7e24 */ /* 0x000fe2000f8e00ff */
[----:B----4-:R-:W-:Y:S01]  /*d9b0*/  @P0 R2UR UR4, R3 ;  /* 0x00000000030402ca */ /* 0x010fe200000e0000 */
[----:B------:R-:W-:-:S06]  /*d9c0*/  IMAD.U32 R3, RZ, RZ, UR10 ;  /* 0x0000000aff037e24 */ /* 0x000fcc000f8e00ff */
[----:B------:R3:W5:Y:S01]  /*d9d0*/  @P2 LDG.E R3, desc[UR36][R10.64] ;  /* 0x000000240a032981 */ /* 0x000762000c1e1900 */
[----:B01----:R-:W-:Y:S07]  /*d9e0*/  @P2 BRA `(.L_x_1334) ;  /* 0x0000000000102947 */ /* 0x003fee0003800000 */
[----:B------:R-:W-:Y:S05]  /*d9f0*/  @!P0 BRA `(.L_x_1334) ;  /* 0x00000000000c8947 */ /* 0x000fea0003800000 */
[----:B---3--:R-:W2:Y:S04]  /*da00*/  LDG.E R8, desc[UR36][R6.64] ;  /* 0x0000002406087981 */ /* 0x008ea8000c1e1900 */
[----:B-----5:R-:W2:Y:S02]  /*da10*/  LDG.E R3, desc[UR36][R6.64+0x4] ;  /* 0x0000042406037981 */ /* 0x020ea4000c1e1900 */
[----:B--2---:R-:W-:-:S07]  /*da20*/  IADD3 R3, -R8, R3, RZ ;  /* 0x0000000308037210 */ /* 0x004fce0007ffe1ff */
.L_x_1334:
[----:B------:R-:W-:Y:S01]  /*da30*/  R2UR UR19, R206 ;  /* 0x00000000ce1372ca */ /* 0x000fe200000e0000 */
[----:B------:R-:W-:Y:S01]  /*da40*/  USHF.R.S32.HI UR9, URZ, 0x1f, UR4 ;  /* 0x0000001f3f097899 */ /* 0x000fe20008011404 */
[----:B------:R-:W-:Y:S01]  /*da50*/  R2UR UR13, R208 ;  /* 0x00000000d00d72ca */ /* 0x000fe200000e0000 */
[----:B------:R-:W-:Y:S01]  /*da60*/  ULDC.64 UR14, c[0x0][0xb90] ;  /* 0x0002e400000e7ab9 */ /* 0x000fe20000000a00 */
[----:B------:R-:W-:Y:S01]  /*da70*/  UMOV UR8, UR4 ;  /* 0x0000000400087c82 */ /* 0x000fe20008000000 */
[----:B---3--:R-:W-:Y:S02]  /*da80*/  VIADD R8, R200, UR60 ;  /* 0x0000003cc8087c36 */ /* 0x008fe40008000000 */
[----:B------:R-:W-:Y:S02]  /*da90*/  VIADD R26, R212, UR60 ;  /* 0x0000003cd41a7c36 */ /* 0x000fe40008000000 */
[----:B------:R-:W-:-:S04]  /*daa0*/  @P1 IMAD.HI.U32 R7, R8, R9, RZ ;  /* 0x0000000908071227 */ /* 0x000fc800078e00ff */
[----:B------:R-:W-:Y:S01]  /*dab0*/  USHF.R.S32.HI UR16, URZ, 0x1f, UR19 ;  /* 0x0000001f3f107899 */ /* 0x000fe20008011413 */
[----:B------:R-:W-:Y:S01]  /*dac0*/  IMAD.MOV.U32 R6, RZ, RZ, R8 ;  /* 0x000000ffff067224 */ /* 0x000fe200078e0008 */
[----:B------:R-:W-:Y:S01]  /*dad0*/  UIMAD.WIDE.U32 UR10, UR19, UR14, UR8 ;  /* 0x0000000e130a72a5 */ /* 0x000fe2000f8e0008 */
[----:B------:R-:W-:Y:S01]  /*dae0*/  @P1 SHF.R.U32.HI R6, RZ, R12, R7 ;  /* 0x0000000cff061219 */ /* 0x000fe20000011607 */
[----:B------:R-:W-:Y:S01]  /*daf0*/  USHF.R.S32.HI UR8, URZ, 0x1f, UR13 ;  /* 0x0000001f3f087899 */ /* 0x000fe2000801140d */
[----:B------:R-:W-:Y:S01]  /*db00*/  IMAD R7, R207, 0x40, R23 ;  /* 0x00000040cf077824 */ /* 0x000fe200078e0217 */
[----:B------:R-:W-:Y:S01]  /*db10*/  UIMAD UR12, UR16, UR14, URZ ;  /* 0x0000000e100c72a4 */ /* 0x000fe2000f8e023f */
[----:B-----5:R-:W-:Y:S01]  /*db20*/  IMAD R79, R3, R18, RZ ;  /* 0x00000012034f7224 */ /* 0x020fe200078e02ff */
[----:B------:R-:W-:Y:S01]  /*db30*/  USEL UR18, UR8, URZ, !UP0 ;  /* 0x0000003f08127287 */ /* 0x000fe2000c000000 */
[----:B------:R-:W-:Y:S01]  /*db40*/  IMAD.MOV R9, RZ, RZ, -R6 ;  /* 0x000000ffff097224 */ /* 0x000fe200078e0a06 */
[----:B------:R-:W-:Y:S01]  /*db50*/  UIMAD UR12, UR19, UR15, UR12 ;  /* 0x0000000f130c72a4 */ /* 0x000fe2000f8e020c */
[----:B------:R-:W-:Y:S01]  /*db60*/  IMAD.WIDE R4, R7, 0x2, R4 ;  /* 0x0000000207047825 */ /* 0x000fe200078e0204 */
[----:B------:R-:W-:Y:S01]  /*db70*/  USEL UR17, UR13, URZ, !UP0 ;  /* 0x0000003f0d117287 */ /* 0x000fe2000c000000 */
[----:B------:R-:W-:Y:S01]  /*db80*/  SHF.R.S32.HI R7, RZ, 0x1f, R6 ;  /* 0x0000001fff077819 */ /* 0x000fe20000011406 */
[----:B------:R-:W-:Y:S01]  /*db90*/  ULDC.64 UR14, c[0x0][0xb98] ;  /* 0x0002e600000e7ab9 */ /* 0x000fe20000000a00 */
[----:B------:R-:W-:Y:S01]  /*dba0*/  UIADD3 UR11, UR11, UR12, URZ ;  /* 0x0000000c0b0b7290 */ /* 0x000fe2000fffe03f */
[----:B------:R-:W-:Y:S01]  /*dbb0*/  IMAD R9, R18, R9, R8 ;  /* 0x0000000912097224 */ /* 0x000fe200078e0208 */
[----:B------:R-:W-:Y:S01]  /*dbc0*/  UIMAD UR8, UR18, UR14, URZ ;  /* 0x0000000e120872a4 */ /* 0x000fe2000f8e023f */
[C---:B------:R-:W-:Y:S01]  /*dbd0*/  IADD3 R11, P5, R4.reuse, 0x1000, RZ ;  /* 0x00001000040b7810 */ /* 0x040fe20007fbe0ff */
[----:B------:R-:W-:Y:S01]  /*dbe0*/  UIMAD.WIDE.U32 UR10, UR17, UR14, UR10 ;  /* 0x0000000e110a72a5 */ /* 0x000fe2000f8e000a */
[C---:B------:R-:W-:Y:S01]  /*dbf0*/  IADD3 R53, P3, R4.reuse, 0x4000, RZ ;  /* 0x0000400004357810 */ /* 0x040fe20007f7e0ff */
[----:B------:R-:W-:Y:S01]  /*dc00*/  UIMAD UR8, UR17, UR15, UR8 ;  /* 0x0000000f110872a4 */ /* 0x000fe2000f8e0208 */
[----:B------:R-:W-:Y:S01]  /*dc10*/  SHF.R.S32.HI R8, RZ, 0x1f, R9 ;  /* 0x0000001fff087819 */ /* 0x000fe20000011409 */
[----:B------:R-:W-:Y:S01]  /*dc20*/  ULDC.64 UR12, c[0x0][0xaa0] ;  /* 0x0002a800000c7ab9 */ /* 0x000fe20000000a00 */
[----:B------:R-:W-:-:S02]  /*dc30*/  IADD3 R29, P2, R4, 0x5000, RZ ;  /* 0x00005000041d7810 */ /* 0x000fc40007f5e0ff */
[----:B------:R-:W-:Y:S01]  /*dc40*/  IADD3 R6, P0, R6, UR10, RZ ;  /* 0x0000000a06067c10 */ /* 0x000fe2000ff1e0ff */
[----:B------:R-:W-:Y:S01]  /*dc50*/  IMAD.U32 R10, RZ, RZ, UR8 ;  /* 0x00000008ff0a7e24 */ /* 0x000fe2000f8e00ff */
[----:B------:R-:W-:Y:S02]  /*dc60*/  LOP3.LUT R52, R53, 0x380, RZ, 0xc0, !PT ;  /* 0x0000038035347812 */ /* 0x000fe400078ec0ff */
[----:B------:R-:W-:Y:S02]  /*dc70*/  LOP3.LUT R28, R29, 0x380, RZ, 0xc0, !PT ;  /* 0x000003801d1c7812 */ /* 0x000fe400078ec0ff */
[----:B------:R-:W-:Y:S01]  /*dc80*/  IADD3.X R7, R7, UR11, R10, P0, !PT ;  /* 0x0000000b07077c10 */ /* 0x000fe200087fe40a */
[----:B------:R-:W-:Y:S01]  /*dc90*/  ULDC.64 UR10, c[0x0][0xb88] ;  /* 0x0002e200000a7ab9 */ /* 0x000fe20000000a00 */
[----:B------:R-:W-:Y:S01]  /*dca0*/  SHF.R.U64 R52, R52, 0x3, RZ ;  /* 0x0000000334347819 */ /* 0x000fe200000012ff */
[----:B------:R-:W-:Y:S01]  /*dcb0*/  IMAD R10, R8, UR10, RZ ;  /* 0x0000000a080a7c24 */ /* 0x000fe2000f8e02ff */
[----:B------:R-:W-:Y:S01]  /*dcc0*/  LOP3.LUT R8, R11, 0x380, RZ, 0xc0, !PT ;  /* 0x000003800b087812 */ /* 0x000fe200078ec0ff */
[----:B------:R-:W-:Y:S01]  /*dcd0*/  IMAD.WIDE.U32 R6, R9, UR10, R6 ;  /* 0x0000000a09067c25 */ /* 0x000fe2000f8e0006 */
[----:B------:R-:W-:-:S02]  /*dce0*/  SHF.R.U64 R28, R28, 0x3, RZ ;  /* 0x000000031c1c7819 */ /* 0x000fc400000012ff */
[----:B------:R-:W-:Y:S01]  /*dcf0*/  SHF.R.U64 R8, R8, 0x3, RZ ;  /* 0x0000000308087819 */ /* 0x000fe200000012ff */
[----:B------:R-:W-:Y:S01]  /*dd00*/  IMAD R15, R9, UR11, R10 ;  /* 0x0000000b090f7c24 */ /* 0x000fe2000f8e020a */
[----:B------:R-:W-:Y:S01]  /*dd10*/  ULDC.64 UR10, c[0x0][0xb50] ;  /* 0x0002d400000a7ab9 */ /* 0x000fe20000000a00 */
[----:B------:R-:W-:Y:S01]  /*dd20*/  LOP3.LUT R52, R52, R53, RZ, 0x3c, !PT ;  /* 0x0000003534347212 */ /* 0x000fe200078e3cff */
[----:B------:R-:W-:Y:S01]  /*dd30*/  IMAD.X R53, RZ, RZ, R5, P3 ;  /* 0x000000ffff357224 */ /* 0x000fe200018e0605 */
[----:B------:R-:W-:Y:S01]  /*dd40*/  LEA R14, P0, R6, UR10, 0x2 ;  /* 0x0000000a060e7c11 */ /* 0x000fe2000f8010ff */
[----:B------:R-:W-:Y:S01]  /*dd50*/  IMAD.IADD R7, R7, 0x1, R15 ;  /* 0x0000000107077824 */ /* 0x000fe200078e020f */
[----:B------:R-:W-:Y:S01]  /*dd60*/  LOP3.LUT R8, R8, R11, RZ, 0x3c, !PT ;  /* 0x0000000b08087212 */ /* 0x000fe200078e3cff */
[----:B------:R-:W-:Y:S01]  /*dd70*/  IMAD.X R9, RZ, RZ, R5, P5 ;  /* 0x000000ffff097224 */ /* 0x000fe200028e0605 */
[----:B------:R-:W-:Y:S01]  /*dd80*/  IADD3 R41, P3, R4, 0xa000, RZ ;  /* 0x0000a00004297810 */ /* 0x000fe20007f7e0ff */
[----:B------:R-:W-:Y:S01]  /*dd90*/  SHFL.IDX PT, R16, R14, RZ, 0x1c1f ;  /* 0x001c1fff0e107589 */ /* 0x000fe200000e0000 */
[----:B------:R-:W-:-:S02]  /*dda0*/  LEA.HI.X R11, R6, UR11, R7, 0x2, P0 ;  /* 0x0000000b060b7c11 */ /* 0x000fc400080f1407 */
[----:B------:R-:W-:Y:S01]  /*ddb0*/  IADD3 R25, P0, R4, 0x3000, RZ ;  /* 0x0000300004197810 */ /* 0x000fe20007f1e0ff */
[----:B------:R-:W-:Y:S01]  /*ddc0*/  SHFL.IDX PT, R20, R14, 0x1, 0x1c1f ;  /* 0x003c1f000e147f89 */ /* 0x000fe200000e0000 */
[----:B------:R-:W-:Y:S01]  /*ddd0*/  LOP3.LUT R28, R28, R29, RZ, 0x3c, !PT ;  /* 0x0000001d1c1c7212 */ /* 0x000fe200078e3cff */
[----:B------:R-:W-:Y:S01]  /*dde0*/  IMAD.X R29, RZ, RZ, R5, P2 ;  /* 0x000000ffff1d7224 */ /* 0x000fe200010e0605 */
[----:B------:R-:W-:Y:S01]  /*ddf0*/  LOP3.LUT R24, R25, 0x380, RZ, 0xc0, !PT ;  /* 0x0000038019187812 */ /* 0x000fe200078ec0ff */
[----:B------:R-:W0:Y:S01]  /*de00*/  SHFL.IDX PT, R17, R11, RZ, 0x1c1f ;  /* 0x001c1fff0b117589 */ /* 0x000e2200000e0000 */
[----:B------:R-:W-:Y:S02]  /*de10*/  LOP3.LUT R40, R41, 0x380, RZ, 0xc0, !PT ;  /* 0x0000038029287812 */ /* 0x000fe400078ec0ff */
[----:B------:R-:W-:Y:S01]  /*de20*/  SHF.R.U64 R24, R24, 0x3, RZ ;  /* 0x0000000318187819 */ /* 0x000fe200000012ff */
[----:B------:R-:W1:Y:S01]  /*de30*/  SHFL.IDX PT, R21, R11, 0x1, 0x1c1f ;  /* 0x003c1f000b157f89 */ /* 0x000e6200000e0000 */
[----:B------:R-:W-:-:S02]  /*de40*/  IADD3 R45, P2, R4, 0xb000, RZ ;  /* 0x0000b000042d7810 */ /* 0x000fc40007f5e0ff */
[----:B------:R-:W-:Y:S01]  /*de50*/  LOP3.LUT R24, R24, R25, RZ, 0x3c, !PT ;  /* 0x0000001918187212 */ /* 0x000fe200078e3cff */
[----:B------:R-:W-:Y:S01]  /*de60*/  IMAD.X R25, RZ, RZ, R5, P0 ;  /* 0x000000ffff197224 */ /* 0x000fe200000e0605 */
[----:B------:R-:W-:Y:S02]  /*de70*/  IADD3 R57, P0, R4, 0x9000, RZ ;  /* 0x0000900004397810 */ /* 0x000fe40007f1e0ff */
[----:B------:R-:W-:Y:S02]  /*de80*/  SHF.R.U64 R40, R40, 0x3, RZ ;  /* 0x0000000328287819 */ /* 0x000fe400000012ff */
[----:B------:R-:W-:Y:S02]  /*de90*/  LOP3.LUT R56, R57, 0x380, RZ, 0xc0, !PT ;  /* 0x0000038039387812 */ /* 0x000fe400078ec0ff */
[----:B------:R-:W-:Y:S02]  /*dea0*/  LOP3.LUT R44, R45, 0x380, RZ, 0xc0, !PT ;  /* 0x000003802d2c7812 */ /* 0x000fe400078ec0ff */
[----:B------:R-:W-:-:S02]  /*deb0*/  SHF.R.U64 R56, R56, 0x3, RZ ;  /* 0x0000000338387819 */ /* 0x000fc400000012ff */
[----:B------:R-:W-:Y:S01]  /*dec0*/  LOP3.LUT R40, R40, R41, RZ, 0x3c, !PT ;  /* 0x0000002928287212 */ /* 0x000fe200078e3cff */
[--C-:B------:R-:W-:Y:S01]  /*ded0*/  IMAD.X R41, RZ, RZ, R5.reuse, P3 ;  /* 0x000000ffff297224 */ /* 0x100fe200018e0605 */
[----:B------:R-:W-:Y:S01]  /*dee0*/  LOP3.LUT R56, R56, R57, RZ, 0x3c, !PT ;  /* 0x0000003938387212 */ /* 0x000fe200078e3cff */
[----:B------:R-:W-:Y:S01]  /*def0*/  IMAD.X R57, RZ, RZ, R5, P0 ;  /* 0x000000ffff397224 */ /* 0x000fe200000e0605 */
[----:B------:R-:W-:Y:S02]  /*df00*/  SHF.R.U64 R44, R44, 0x3, RZ ;  /* 0x000000032c2c7819 */ /* 0x000fe400000012ff */
[----:B------:R-:W-:Y:S02]  /*df10*/  LOP3.LUT P0, RZ, R210, 0x3, RZ, 0xc0, !PT ;  /* 0x00000003d2ff7812 */ /* 0x000fe4000780c0ff */
[----:B------:R-:W-:Y:S02]  /*df20*/  IADD3 R10, P3, R4, 0xf000, RZ ;  /* 0x0000f000040a7810 */ /* 0x000fe40007f7e0ff */
[----:B------:R-:W-:-:S02]  /*df30*/  IADD3 R6, R26, 0x8, RZ ;  /* 0x000000081a067810 */ /* 0x000fc40007ffe0ff */
[----:B------:R-:W-:Y:S01]  /*df40*/  LOP3.LUT R44, R44, R45, RZ, 0x3c, !PT ;  /* 0x0000002d2c2c7212 */ /* 0x000fe200078e3cff */
[--C-:B------:R-:W-:Y:S01]  /*df50*/  IMAD.X R45, RZ, RZ, R5.reuse, P2 ;  /* 0x000000ffff2d7224 */ /* 0x100fe200010e0605 */
[-C--:B------:R-:W-:Y:S02]  /*df60*/  ISETP.GE.OR P2, PT, R26, R79.reuse, P0 ;  /* 0x0000004f1a00720c */ /* 0x080fe40000746670 */
[----:B------:R-:W-:Y:S01]  /*df70*/  IADD3 R13, P4, R4, 0x2000, RZ ;  /* 0x00002000040d7810 */ /* 0x000fe20007f9e0ff */
[----:B------:R-:W-:Y:S01]  /*df80*/  UIMAD UR10, UR9, UR12, URZ ;  /* 0x0000000c090a72a4 */ /* 0x000fe2000f8e023f */
[----:B------:R-:W-:Y:S01]  /*df90*/  LOP3.LUT R3, R10, 0x380, RZ, 0xc0, !PT ;  /* 0x000003800a037812 */ /* 0x000fe200078ec0ff */
[----:B------:R-:W-:Y:S01]  /*dfa0*/  IMAD.X R49, RZ, RZ, R5, P3 ;  /* 0x000000ffff317224 */ /* 0x000fe200018e0605 */
[----:B------:R-:W-:Y:S02]  /*dfb0*/  ISETP.GE.OR P0, PT, R6, R79, P0 ;  /* 0x0000004f0600720c */ /* 0x000fe40000706670 */
[----:B------:R-:W-:-:S02]  /*dfc0*/  SHF.R.U64 R3, R3, 0x3, RZ ;  /* 0x0000000303037819 */ /* 0x000fc400000012ff */
[----:B------:R-:W-:Y:S02]  /*dfd0*/  LOP3.LUT R12, R13, 0x380, RZ, 0xc0, !PT ;  /* 0x000003800d0c7812 */ /* 0x000fe400078ec0ff */
[----:B------:R-:W-:Y:S01]  /*dfe0*/  LOP3.LUT R48, R3, R10, RZ, 0x3c, !PT ;  /* 0x0000000a03307212 */ /* 0x000fe200078e3cff */
[----:B0-----:R0:W-:Y:S01]  /*dff0*/  @!P2 ST.E desc[UR36][R16.64], R0 ;  /* 0x000000001000a985 */ /* 0x0011e2000c101924 */
[----:B------:R-:W2:Y:S01]  /*e000*/  @P1 LDC R3, c[0x0][0xbec] ;  /* 0x0002fb00ff031b82 */ /* 0x000ea20000000800 */
[----:B------:R-:W-:Y:S02]  /*e010*/  SHF.R.U64 R12, R12, 0x3, RZ ;  /* 0x000000030c0c7819 */ /* 0x000fe400000012ff */
[----:B------:R-:W-:Y:S02]  /*e020*/  IADD3 R33, P6, R4, 0x6000, RZ ;  /* 0x0000600004217810 */ /* 0x000fe40007fde0ff */
[----:B-1----:R1:W-:Y:S01]  /*e030*/  @!P0 ST.E desc[UR36][R20.64], R2 ;  /* 0x0000000214008985 */ /* 0x0023e2000c101924 */
[----:B------:R-:W-:Y:S01]  /*e040*/  LOP3.LUT R12, R12, R13, RZ, 0x3c, !PT ;  /* 0x0000000d0c0c7212 */ /* 0x000fe200078e3cff */
[----:B------:R-:W-:Y:S01]  /*e050*/  IMAD.X R13, RZ, RZ, R5, P4 ;  /* 0x000000ffff0d7224 */ /* 0x000fe200020e0605 */
[C---:B------:R-:W-:Y:S01]  /*e060*/  IADD3 R37, P5, R4.reuse, 0x7000, RZ ;  /* 0x0000700004257810 */ /* 0x040fe20007fbe0ff */
[----:B------:R-:W-:Y:S01]  /*e070*/  UIMAD.WIDE.U32 UR8, UR4, UR12, URZ ;  /* 0x0000000c040872a5 */ /* 0x000fe2000f8e003f */
[----:B------:R-:W-:Y:S01]  /*e080*/  IADD3 R65, P4, R4, 0x8000, RZ ;  /* 0x0000800004417810 */ /* 0x000fe20007f9e0ff */
[----:B------:R-:W-:Y:S01]  /*e090*/  UIMAD UR10, UR4, UR13, UR10 ;  /* 0x0000000d040a72a4 */ /* 0x000fe2000f8e020a */
[----:B------:R-:W-:Y:S01]  /*e0a0*/  LOP3.LUT R32, R33, 0x380, RZ, 0xc0, !PT ;  /* 0x0000038021207812 */ /* 0x000fe200078ec0ff */
[----:B0-----:R-:W-:Y:S01]  /*e0b0*/  IMAD R0, R205, 0x20, R207 ;  /* 0x00000020cd007824 */ /* 0x001fe200078e02cf */
[----:B------:R-:W-:Y:S01]  /*e0c0*/  LOP3.LUT R36, R37, 0x380, RZ, 0xc0, !PT ;  /* 0x0000038025247812 */ /* 0x000fe200078ec0ff */
[----:B------:R-:W-:Y:S01]  /*e0d0*/  ULDC.64 UR12, c[0x0][0xae8] ;  /* 0x0002ba00000c7ab9 */ /* 0x000fe20000000a00 */
[----:B------:R-:W-:Y:S01]  /*e0e0*/  LOP3.LUT R64, R65, 0x380, RZ, 0xc0, !PT ;  /* 0x0000038041407812 */ /* 0x000fe200078ec0ff */
[----:B-1----:R-:W0:Y:S01]  /*e0f0*/  @P1 LDC R21, c[0x0][0xbf0] ;  /* 0x0002fc00ff151b82 */ /* 0x002e220000000800 */
[----:B------:R-:W-:Y:S01]  /*e100*/  SHF.R.U64 R32, R32, 0x3, RZ ;  /* 0x0000000320207819 */ /* 0x000fe200000012ff */
[----:B------:R-:W-:Y:S01]  /*e110*/  UIADD3 UR9, UR9, UR10, URZ ;  /* 0x0000000a09097290 */ /* 0x000fe2000fffe03f */
[----:B------:R-:W-:Y:S01]  /*e120*/  SHF.R.U64 R36, R36, 0x3, RZ ;  /* 0x0000000324247819 */ /* 0x000fe200000012ff */
[----:B------:R-:W-:Y:S01]  /*e130*/  UIMAD UR4, UR16, UR12, URZ ;  /* 0x0000000c100472a4 */ /* 0x000fe2000f8e023f */
[----:B------:R-:W-:Y:S01]  /*e140*/  SHF.R.U64 R64, R64, 0x3, RZ ;  /* 0x0000000340407819 */ /* 0x000fe200000012ff */
[----:B------:R-:W-:Y:S01]  /*e150*/  VIADD R16, R0, UR60 ;  /* 0x0000003c00107c36 */ /* 0x000fe20008000000 */
[----:B------:R-:W-:Y:S01]  /*e160*/  LOP3.LUT R32, R32, R33, RZ, 0x3c, !PT ;  /* 0x0000002120207212 */ /* 0x000fe200078e3cff */
[--C-:B------:R-:W-:Y:S01]  /*e170*/  IMAD.X R33, RZ, RZ, R5.reuse, P6 ;  /* 0x000000ffff217224 */ /* 0x100fe200030e0605 */
[----:B------:R-:W-:Y:S01]  /*e180*/  LOP3.LUT R36, R36, R37, RZ, 0x3c, !PT ;  /* 0x0000002524247212 */ /* 0x000fe200078e3cff */
[--C-:B------:R-:W-:Y:S01]  /*e190*/  IMAD.X R37, RZ, RZ, R5.reuse, P5 ;  /* 0x000000ffff257224 */ /* 0x100fe200028e0605 */
[----:B------:R-:W-:Y:S01]  /*e1a0*/  LOP3.LUT R64, R64, R65, RZ, 0x3c, !PT ;  /* 0x0000004140407212 */ /* 0x000fe200078e3cff */
[----:B------:R-:W-:Y:S01]  /*e1b0*/  IMAD.X R65, RZ, RZ, R5, P4 ;  /* 0x000000ffff417224 */ /* 0x000fe200020e0605 */
[----:B------:R-:W-:Y:S01]  /*e1c0*/  UIMAD UR4, UR19, UR13, UR4 ;  /* 0x0000000d130472a4 */ /* 0x000fe2000f8e0204 */
[C---:B------:R-:W-:Y:S01]  /*e1d0*/  IADD3 R73, P6, R4.reuse, 0xc000, RZ ;  /* 0x0000c00004497810 */ /* 0x040fe20007fde0ff */
[----:B------:R-:W-:Y:S01]  /*e1e0*/  UIMAD.WIDE.U32 UR8, UR19, UR12, UR8 ;  /* 0x0000000c130872a5 */ /* 0x000fe2000f8e0008 */
[C---:B------:R-:W-:Y:S01]  /*e1f0*/  IADD3 R69, P5, R4.reuse, 0xd000, RZ ;  /* 0x0000d00004457810 */ /* 0x040fe20007fbe0ff */
[----:B------:R-:W-:Y:S01]  /*e200*/  ULDC.64 UR10, c[0x0][0xaf0] ;  /* 0x0002bc00000a7ab9 */ /* 0x000fe20000000a00 */
[----:B------:R-:W-:Y:S01]  /*e210*/  IADD3 R61, P4, R4, 0xe000, RZ ;  /* 0x0000e000043d7810 */ /* 0x000fe20007f9e0ff */
[----:B--2---:R-:W-:Y:S01]  /*e220*/  @P1 IMAD.HI.U32 R0, R16, R3, RZ ;  /* 0x0000000310001227 */ /* 0x004fe200078e00ff */
[----:B------:R-:W-:Y:S01]  /*e230*/  UIADD3 UR9, UR9, UR4, URZ ;  /* 0x0000000409097290 */ /* 0x000fe2000fffe03f */
[----:B------:R-:W-:Y:S01]  /*e240*/  LOP3.LUT R72, R73, 0x380, RZ, 0xc0, !PT ;  /* 0x0000038049487812 */ /* 0x000fe200078ec0ff */
[----:B------:R-:W-:Y:S01]  /*e250*/  UIMAD UR4, UR18, UR10, URZ ;  /* 0x0000000a120472a4 */ /* 0x000fe2000f8e023f */
[----:B------:R-:W-:Y:S01]  /*e260*/  LOP3.LUT R68, R69, 0x380, RZ, 0xc0, !PT ;  /* 0x0000038045447812 */ /* 0x000fe200078ec0ff */
[----:B------:R-:W-:Y:S01]  /*e270*/  IMAD.MOV.U32 R17, RZ, RZ, R16 ;  /* 0x000000ffff117224 */ /* 0x000fe200078e0010 */
[----:B------:R-:W-:-:S02]  /*e280*/  LOP3.LUT R60, R61, 0x380, RZ, 0xc0, !PT ;  /* 0x000003803d3c7812 */ /* 0x000fc400078ec0ff */
[----:B------:R-:W-:Y:S01]  /*e290*/  LOP3.LUT R7, R4, 0x380, RZ, 0xc0, !PT ;  /* 0x0000038004077812 */ /* 0x000fe200078ec0ff */
[----:B------:R-:W-:Y:S01]  /*e2a0*/  UIMAD UR4, UR17, UR11, UR4 ;  /* 0x0000000b110472a4 */ /* 0x000fe2000f8e0204 */
[----:B0-----:R-:W-:Y:S01]  /*e2b0*/  @P1 SHF.R.U32.HI R17, RZ, R21, R0 ;  /* 0x00000015ff111219 */ /* 0x001fe20000011600 */
[----:B------:R-:W-:Y:S01]  /*e2c0*/  UIMAD.WIDE.U32 UR8, UR17, UR10, UR8 ;  /* 0x0000000a110872a5 */ /* 0x000fe2000f8e0008 */
[----:B------:R-:W-:Y:S01]  /*e2d0*/  SHF.R.U64 R72, R72, 0x3, RZ ;  /* 0x0000000348487819 */ /* 0x000fe200000012ff */
[----:B------:R-:W5:Y:S01]  /*e2e0*/  LD.E.128 R8, desc[UR36][R8.64] ;  /* 0x0000002408087980 */ /* 0x000f62000c101d00 */
[----:B------:R-:W-:Y:S02]  /*e2f0*/  SHF.R.U64 R68, R68, 0x3, RZ ;  /* 0x0000000344447819 */ /* 0x000fe400000012ff */
[----:B------:R-:W-:Y:S01]  /*e300*/  SHF.R.U64 R60, R60, 0x3, RZ ;  /* 0x000000033c3c7819 */ /* 0x000fe200000012ff */
[----:B------:R-:W5:Y:S01]  /*e310*/  LD.E.128 R12, desc[UR36][R12.64] ;  /* 0x000000240c0c7980 */ /* 0x000f62000c101d00 */
[----:B------:R-:W-:Y:S01]  /*e320*/  SHF.R.U64 R7, R7, 0x3, RZ ;  /* 0x0000000307077819 */ /* 0x000fe200000012ff */
[----:B------:R-:W-:Y:S01]  /*e330*/  UIADD3 UR4, UR9, UR4, URZ ;  /* 0x0000000409047290 */ /* 0x000fe2000fffe03f */
[--C-:B------:R-:W-:Y:S01]  /*e340*/  SHF.R.S32.HI R0, RZ, 0x1f, R17.reuse ;  /* 0x0000001fff007819 */ /* 0x100fe20000011411 */
[----:B------:R-:W-:Y:S01]  /*e350*/  IMAD.MOV R21, RZ, RZ, -R17 ;  /* 0x000000ffff157224 */ /* 0x000fe200078e0a11 */
[----:B------:R-:W-:Y:S01]  /*e360*/  LOP3.LUT R72, R72, R73, RZ, 0x3c, !PT ;  /* 0x0000004948487212 */ /* 0x000fe200078e3cff */
[--C-:B------:R-:W-:Y:S01]  /*e370*/  IMAD.X R73, RZ, RZ, R5.reuse, P6 ;  /* 0x000000ffff497224 */ /* 0x100fe200030e0605 */
[----:B------:R-:W-:Y:S01]  /*e380*/  LOP3.LUT R68, R68, R69, RZ, 0x3c, !PT ;  /* 0x0000004544447212 */ /* 0x000fe200078e3cff */
[--C-:B------:R-:W-:Y:S01]  /*e390*/  IMAD.X R69, RZ, RZ, R5.reuse, P5 ;  /* 0x000000ffff457224 */ /* 0x100fe200028e0605 */
[----:B------:R-:W-:Y:S01]  /*e3a0*/  LOP3.LUT R60, R60, R61, RZ, 0x3c, !PT ;  /* 0x0000003d3c3c7212 */ /* 0x000fe200078e3cff */
[----:B------:R-:W-:Y:S01]  /*e3b0*/  IMAD.X R61, RZ, RZ, R5, P4 ;  /* 0x000000ffff3d7224 */ /* 0x000fe200020e0605 */
[----:B------:R-:W-:Y:S01]  /*e3c0*/  LOP3.LUT R4, R7, R4, RZ, 0x3c, !PT ;  /* 0x0000000407047212 */ /* 0x000fe200078e3cff */
[----:B------:R-:W-:Y:S01]  /*e3d0*/  ULDC.64 UR10, c[0x0][0xae0] ;  /* 0x0002b800000a7ab9 */ /* 0x000fe20000000a00 */
[----:B------:R-:W-:Y:S01]  /*e3e0*/  IMAD R21, R18, R21, R16 ;  /* 0x0000001512157224 */ /* 0x000fe200078e0210 */
[----:B------:R-:W5:Y:S01]  /*e3f0*/  LD.E.128 R24, desc[UR36][R24.64] ;  /* 0x0000002418187980 */ /* 0x000f62000c101d00 */
[----:B------:R-:W-:-:S02]  /*e400*/  IMAD R0, R0, UR10, RZ ;  /* 0x0000000a00007c24 */ /* 0x000fc4000f8e02ff */
[----:B------:R-:W-:Y:S01]  /*e410*/  IMAD.U32 R3, RZ, RZ, UR9 ;  /* 0x00000009ff037e24 */ /* 0x000fe2000f8e00ff */
[----:B------:R-:W5:Y:S01]  /*e420*/  LD.E.128 R4, desc[UR36][R4.64] ;  /* 0x0000002404047980 */ /* 0x000f62000c101d00 */
[----:B------:R-:W-:Y:S01]  /*e430*/  IMAD.U32 R2, RZ, RZ, UR8 ;  /* 0x00000008ff027e24 */ /* 0x000fe2000f8e00ff */
[----:B------:R-:W-:Y:S01]  /*e440*/  ULDC.64 UR8, c[0x0][0xad8] ;  /* 0x0002b60000087ab9 */ /* 0x000fe20000000a00 */
[----:B------:R-:W-:Y:S01]  /*e450*/  IMAD.U32 R3, RZ, RZ, UR4 ;  /* 0x00000004ff037e24 */ /* 0x000fe2000f8e00ff */
[----:B------:R-:W5:Y:S01]  /*e460*/  LD.E.128 R52, desc[UR36][R52.64] ;  /* 0x0000002434347980 */ /* 0x000f62000c101d00 */
[C---:B------:R-:W-:Y:S01]  /*e470*/  IMAD R77, R17.reuse, UR11, R0 ;  /* 0x0000000b114d7c24 */ /* 0x040fe2000f8e0200 */
[----:B------:R-:W-:Y:S02]  /*e480*/  SHF.R.S32.HI R0, RZ, 0x1f, R21 ;  /* 0x0000001fff007819 */ /* 0x000fe40000011415 */
[----:B------:R-:W5:Y:S01]  /*e490*/  LD.E.128 R28, desc[UR36][R28.64] ;  /* 0x000000241c1c7980 */ /* 0x000f62000c101d00 */
[----:B------:R-:W-:-:S03]  /*e4a0*/  IMAD.WIDE.U32 R2, R17, UR10, R2 ;  /* 0x0000000a11027c25 */ /* 0x000fc6000f8e0002 */
        /* <DEDUP_REMOVED lines=24> */
[----:B------:R-:W-:Y:S01]  /*e630*/  LEA R18, P3, R2, UR8, 0x1 ;  /* 0x0000000802127c11 */ /* 0x000fe2000f8608ff */
[----:B------:R-:W-:Y:S01]  /*e640*/  IMAD.IADD R3, R3, 0x1, R17 ;  /* 0x0000000103037824 */ /* 0x000fe200078e0211 */
[----:B------:R-:W-:-:S02]  /*e650*/  IADD3 R22, R22, 0x30820, RZ ;  /* 0x0003082016167810 */ /* 0x000fc40007ffe0ff */
[-C--:B------:R-:W-:Y:S01]  /*e660*/  ISETP.GE.AND P1, PT, R0, R79.reuse, PT ;  /* 0x0000004f0000720c */ /* 0x080fe20003f26270 */
[----:B------:R-:W-:Y:S01]  /*e670*/  VIADD R0, R80, 0x40 ;  /* 0x0000004050007836 */ /* 0x000fe20000000000 */
[----:B------:R-:W-:Y:S02]  /*e680*/  LEA.HI.X R78, R2, UR9, R3, 0x1, P3 ;  /* 0x00000009024e7c11 */ /* 0x000fe400098f0c03 */
[----:B------:R-:W-:Y:S01]  /*e690*/  PRMT R22, RZ, 0x654, R22 ;  /* 0x00000654ff167816 */ /* 0x000fe20000000016 */
[----:B0-----:R0:W1:Y:S01]  /*e6a0*/  SHFL.IDX PT, R76, R18, RZ, 0x181f ;  /* 0x00181fff124c7589 */ /* 0x00106200000e0000 */
        /* <DEDUP_REMOVED lines=22> */
.L_x_1336:
[----:B------:R-:W-:Y:S05]  /*e810*/  BSYNC B1 ;  /* 0x0000000000017941 */ /* 0x000fea0003800000 */
.L_x_1335:
        /* <DEDUP_REMOVED lines=21> */
.L_x_1338:
[----:B------:R-:W-:Y:S05]  /*e970*/  BSYNC B1 ;  /* 0x0000000000017941 */ /* 0x000fea0003800000 */
.L_x_1337:
        /* <DEDUP_REMOVED lines=21> */
.L_x_1340:
[----:B------:R-:W-:Y:S05]  /*ead0*/  BSYNC B1 ;  /* 0x0000000000017941 */ /* 0x000fea0003800000 */
.L_x_1339:
        /* <DEDUP_REMOVED lines=20> */
[----:B----4-:R-:W-:-:S04]  /*ec20*/  LEA R2, P0, R204, R18, 0x1 ;  /* 0x00000012cc027211 */ /* 0x010fc800078008ff */
[----:B------:R-:W-:-:S05]  /*ec30*/  LEA.HI.X R3, R204, R78, R215, 0x1, P0 ;  /* 0x0000004ecc037211 */ /* 0x000fca00000f0cd7 */
[----:B------:R0:W-:Y:S01]  /*ec40*/  ST.E.128 desc[UR36][R2.64], R48 ;  /* 0x0000003002007985 */ /* 0x0001e2000c101d24 */
[----:B------:R-:W-:Y:S05]  /*ec50*/  BRA `(.L_x_1341) ;  /* 0x0000000c00747947 */ /* 0x000fea0003800000 */
.L_x_1333:
[----:B------:R-:W-:Y:S01]  /*ec60*/  R2UR UR4, R208 ;  /* 0x00000000d00472ca */ /* 0x000fe200000e0000 */
[----:B------:R-:W-:Y:S01]  /*ec70*/  ULDC.64 UR8, c[0x0][0xc00] ;  /* 0x0003000000087ab9 */ /* 0x000fe20000000a00 */
[----:B------:R-:W0:Y:S01]  /*ec80*/  LDC R11, c[0x0][0xbe8] ;  /* 0x0002fa00ff0b7b82 */ /* 0x000e220000000800 */
[----:B------:R-:W-:Y:S01]  /*ec90*/  UISETP.NE.U32.AND UP0, UPT, UR8, URZ, UPT ;  /* 0x0000003f0800728c */ /* 0x000fe2000bf05070 */
[----:B------:R-:W-:-:S03]  /*eca0*/  R2UR UR10, R206 ;  /* 0x00000000ce0a72ca */ /* 0x000fc600000e0000 */
[----:B------:R-:W-:-:S03]  /*ecb0*/  UISETP.NE.AND.EX UP0, UPT, UR9, URZ, UPT, UP0 ;  /* 0x0000003f0900728c */ /* 0x000fc6000bf05300 */
[----:B------:R-:W-:-:S03]  /*ecc0*/  ULDC.64 UR8, c[0x0][0xc00] ;  /* 0x0003000000087ab9 */ /* 0x000fc60000000a00 */
[----:B------:R-:W-:Y:S01]  /*ecd0*/  UIMAD.WIDE UR8, UR4, 0x4, UR8 ;  /* 0x00000004040878a5 */ /* 0x000fe2000f8e0208 */
[----:B------:R-:W-:-:S05]  /*ece0*/  PLOP3.LUT P2, PT, PT, PT, UP0, 0x80, 0x0 ;  /* 0x000000000000781c */ /* 0x000fca0003f4f008 */
[----:B------:R-:W-:Y:S02]  /*ecf0*/  IMAD.U32 R2, RZ, RZ, UR8 ;  /* 0x00000008ff027e24 */ /* 0x000fe4000f8e00ff */
[----:B------:R-:W-:Y:S01]  /*ed00*/  IMAD.U32 R3, RZ, RZ, UR9 ;  /* 0x00000009ff037e24 */ /* 0x000fe2000f8e00ff */
[----:B------:R-:W-:Y:S02]  /*ed10*/  ULDC.64 UR8, c[0x0][0xc08] ;  /* 0x0003020000087ab9 */ /* 0x000fe40000000a00 */
[----:B------:R-:W-:-:S03]  /*ed20*/  UISETP.NE.U32.AND UP1, UPT, UR8, URZ, UPT ;  /* 0x0000003f0800728c */ /* 0x000fc6000bf25070 */
[----:B------:R-:W2:Y:S01]  /*ed30*/  @P2 LDG.E R6, desc[UR36][R2.64] ;  /* 0x0000002402062981 */ /* 0x000ea2000c1e1900 */
[----:B------:R-:W-:-:S06]  /*ed40*/  UISETP.NE.AND.EX UP1, UPT, UR9, URZ, UPT, UP1 ;  /* 0x0000003f0900728c */ /* 0x000fcc000bf25310 */
[----:B------:R-:W-:-:S05]  /*ed50*/  PLOP3.LUT P3, PT, PT, PT, UP1, 0x80, 0x0 ;  /* 0x000000000000781c */ /* 0x000fca0003f6f018 */
[----:B------:R-:W-:Y:S02]  /*ed60*/  @UP1 ULDC.64 UR8, c[0x0][0xc08] ;  /* 0x0003020000081ab9 */ /* 0x000fe40000000a00 */
[----:B------:R-:W-:-:S03]  /*ed70*/  @UP1 UIMAD.WIDE UR8, UR4, 0x4, UR8 ;  /* 0x00000004040818a5 */ /* 0x000fc6000f8e0208 */
[----:B------:R-:W-:Y:S02]  /*ed80*/  ULDC UR4, c[0x0][0xa88] ;  /* 0x0002a20000047ab9 */ /* 0x000fe40000000800 */
[----:B------:R-:W-:Y:S02]  /*ed90*/  IMAD.U32 R0, RZ, RZ, UR4 ;  /* 0x00000004ff007e24 */ /* 0x000fe4000f8e00ff */
[----:B------:R-:W-:Y:S02]  /*eda0*/  IMAD.U32 R4, RZ, RZ, UR8 ;  /* 0x00000008ff047e24 */ /* 0x000fe4000f8e00ff */
[----:B------:R-:W-:-:S05]  /*edb0*/  IMAD.U32 R5, RZ, RZ, UR9 ;  /* 0x00000009ff057e24 */ /* 0x000fca000f8e00ff */
[----:B------:R1:W5:Y:S01]  /*edc0*/  @P3 LDG.E R0, desc[UR36][R4.64] ;  /* 0x0000002404003981 */ /* 0x000362000c1e1900 */
[----:B0-----:R-:W-:Y:S01]  /*edd0*/  ISETP.NE.AND P0, PT, R11, 0x1, PT ;  /* 0x000000010b00780c */ /* 0x001fe20003f05270 */
[----:B------:R-:W-:Y:S01]  /*ede0*/  UMOV UR4, URZ ;  /* 0x0000003f00047c82 */ /* 0x000fe20008000000 */
[----:B------:R-:W-:Y:S01]  /*edf0*/  USHF.R.S32.HI UR12, URZ, 0x1f, UR10 ;  /* 0x0000001f3f0c7899 */ /* 0x000fe2000801140a */
[----:B------:R-:W-:-:S10]  /*ee00*/  ISETP.GE.AND P1, PT, R219, 0x80, PT ;  /* 0x00000080db00780c */ /* 0x000fd40003f26270 */
[----:B------:R-:W0:Y:S01]  /*ee10*/  @P0 LDC R9, c[0x0][0xbec] ;  /* 0x0002fb00ff090b82 */ /* 0x000e220000000800 */
[----:B--2---:R-:W-:Y:S01]  /*ee20*/  @P2 R2UR UR4, R6 ;  /* 0x00000000060422ca */ /* 0x004fe200000e0000 */
[----:B01----:R-:W-:-:S14]  /*ee30*/  @P3 BRA `(.L_x_1342) ;  /* 0x0000000000103947 */ /* 0x003fdc0003800000 */
[----:B------:R-:W-:Y:S05]  /*ee40*/  @!P2 BRA `(.L_x_1342) ;  /* 0x00000000000ca947 */ /* 0x000fea0003800000 */
[----:B------:R-:W2:Y:S04]  /*ee50*/  LDG.E R5, desc[UR36][R2.64] ;  /* 0x0000002402057981 */ /* 0x000ea8000c1e1900 */
[----:B-----5:R-:W2:Y:S02]  /*ee60*/  LDG.E R0, desc[UR36][R2.64+0x4] ;  /* 0x0000042402007981 */ /* 0x020ea4000c1e1900 */
[----:B--2---:R-:W-:-:S07]  /*ee70*/  IMAD.IADD R0, R0, 0x1, -R5 ;  /* 0x0000000100007824 */ /* 0x004fce00078e0a05 */
.L_x_1342:
[----:B------:R-:W-:Y:S01]  /*ee80*/  R2UR UR9, R208 ;  /* 0x00000000d00972ca */ /* 0x000fe200000e0000 */
[----:B------:R-:W-:Y:S01]  /*ee90*/  USHF.R.S32.HI UR11, URZ, 0x1f, UR4 ;  /* 0x0000001f3f0b7899 */ /* 0x000fe20008011404 */
[----:B------:R-:W-:Y:S11]  /*eea0*/  BSSY B1, `(.L_x_1343) ;  /* 0x000002f000017945 */ /* 0x000ff60003800000 */
[----:B------:R-:W-:-:S02]  /*eeb0*/  USHF.R.S32.HI UR8, URZ, 0x1f, UR9 ;  /* 0x0000001f3f087899 */ /* 0x000fc40008011409 */
[----:B------:R-:W-:Y:S02]  /*eec0*/  USEL UR13, UR9, URZ, !UP0 ;  /* 0x0000003f090d7287 */ /* 0x000fe4000c000000 */
[----:B------:R-:W-:Y:S01]  /*eed0*/  USEL UR14, UR8, URZ, !UP0 ;  /* 0x0000003f080e7287 */ /* 0x000fe2000c000000 */
[----:B------:R-:W-:Y:S11]  /*eee0*/  @P1 BRA `(.L_x_1344) ;  /* 0x0000000000a81947 */ /* 0x000ff60003800000 */
[----:B------:R-:W0:Y:S01]  /*eef0*/  S2R R4, SR_TID.X ;  /* 0x0000000000047919 */ /* 0x000e220000002100 */
[----:B------:R-:W1:Y:S01]  /*ef00*/  LDC R7, c[0x0][0xbe8] ;  /* 0x0002fa00ff077b82 */ /* 0x000e620000000800 */
[----:B------:R-:W-:Y:S02]  /*ef10*/  IMAD.U32 R3, RZ, RZ, UR60 ;  /* 0x0000003cff037e24 */ /* 0x000fe4000f8e00ff */
[----:B-1---5:R-:W-:-:S03]  /*ef20*/  IMAD R2, R0, R7, RZ ;  /* 0x0000000700027224 */ /* 0x022fc600078e02ff */
[----:B0-----:R-:W-:-:S04]  /*ef30*/  IADD3 R4, R3, -0x80, R4 ;  /* 0xffffff8003047810 */ /* 0x001fc80007ffe004 */
        /* <DEDUP_REMOVED lines=32> */
[----:B------:R-:W-:-:S03]  /*f140*/  LEA R4, P1, R2, UR8, 0x2 ;  /* 0x0000000802047c11 */ /* 0x000fc6000f8210ff */
[----:B------:R-:W-:-:S05]  /*f150*/  IMAD.IADD R3, R3, 0x1, R7 ;  /* 0x0000000103037824 */ /* 0x000fca00078e0207 */
[----:B------:R-:W-:Y:S01]  /*f160*/  LEA.HI.X R5, R2, UR9, R3, 0x2, P1 ;  /* 0x0000000902057c11 */ /* 0x000fe200088f1403 */
[----:B------:R-:W-:-:S05]  /*f170*/  IMAD.MOV.U32 R3, RZ, RZ, -0x800000 ;  /* 0xff800000ff037424 */ /* 0x000fca00078e00ff */
[----:B------:R0:W-:Y:S02]  /*f180*/  STG.E desc[UR36][R4.64], R3 ;  /* 0x0000000304007986 */ /* 0x0001e4000c101924 */
.L_x_1344:
[----:B------:R-:W-:Y:S05]  /*f190*/  BSYNC B1 ;  /* 0x0000000000017941 */ /* 0x000fea0003800000 */
.L_x_1343:
[----:B0-----:R-:W0:Y:S01]  /*f1a0*/  @P0 LDC R3, c[0x0][0xbf0] ;  /* 0x0002fc00ff030b82 */ /* 0x001e220000000800 */
[----:B------:R-:W-:Y:S01]  /*f1b0*/  ULDC.64 UR16, c[0x0][0xaa0] ;  /* 0x0002a80000107ab9 */ /* 0x000fe20000000a00 */
[----:B------:R-:W-:Y:S01]  /*f1c0*/  R2UR UR15, R206 ;  /* 0x00000000ce0f72ca */ /* 0x000fe200000e0000 */
[----:B------:R-:W-:Y:S01]  /*f1d0*/  UIMAD UR10, UR11, UR16, URZ ;  /* 0x000000100b0a72a4 */ /* 0x000fe2000f8e023f */
[----:B------:R-:W-:Y:S01]  /*f1e0*/  IMAD R2, R205, 0x20, R207 ;  /* 0x00000020cd027824 */ /* 0x000fe200078e02cf */
[----:B------:R-:W-:Y:S01]  /*f1f0*/  UIMAD.WIDE.U32 UR8, UR4, UR16, URZ ;  /* 0x00000010040872a5 */ /* 0x000fe2000f8e003f */
[----:B------:R-:W-:Y:S01]  /*f200*/  BSSY B1, `(.L_x_1345) ;  /* 0x0000040000017945 */ /* 0x000fe20003800000 */
[----:B------:R-:W-:Y:S02]  /*f210*/  UIMAD UR10, UR4, UR17, UR10 ;  /* 0x00000011040a72a4 */ /* 0x000fe4000f8e020a */
[----:B------:R-:W-:Y:S01]  /*f220*/  IADD3 R6, R2, UR60, RZ ;  /* 0x0000003c02067c10 */ /* 0x000fe2000fffe0ff */
[----:B------:R-:W-:Y:S01]  /*f230*/  ULDC.64 UR16, c[0x0][0xae8] ;  /* 0x0002ba0000107ab9 */ /* 0x000fe20000000a00 */
[----:B------:R-:W-:-:S02]  /*f240*/  UIADD3 UR9, UR9, UR10, URZ ;  /* 0x0000000a09097290 */ /* 0x000fc4000fffe03f */
[----:B------:R-:W-:Y:S01]  /*f250*/  UIMAD UR4, UR12, UR16, URZ ;  /* 0x000000100c0472a4 */ /* 0x000fe2000f8e023f */
[----:B------:R-:W-:Y:S01]  /*f260*/  @P0 IMAD.HI.U32 R2, R6, R9, RZ ;  /* 0x0000000906020227 */ /* 0x000fe200078e00ff */
[----:B------:R-:W-:Y:S02]  /*f270*/  UIMAD.WIDE.U32 UR8, UR15, UR16, UR8 ;  /* 0x000000100f0872a5 */ /* 0x000fe4000f8e0008 */
[----:B------:R-:W-:Y:S01]  /*f280*/  UIMAD UR4, UR15, UR17, UR4 ;  /* 0x000000110f0472a4 */ /* 0x000fe2000f8e0204 */
[----:B------:R-:W-:Y:S01]  /*f290*/  IMAD.MOV.U32 R5, RZ, RZ, R6 ;  /* 0x000000ffff057224 */ /* 0x000fe200078e0006 */
[----:B------:R-:W-:Y:S02]  /*f2a0*/  ULDC.64 UR10, c[0x0][0xaf0] ;  /* 0x0002bc00000a7ab9 */ /* 0x000fe40000000a00 */
[----:B------:R-:W-:Y:S02]  /*f2b0*/  UIADD3 UR9, UR9, UR4, URZ ;  /* 0x0000000409097290 */ /* 0x000fe4000fffe03f */
[----:B------:R-:W-:Y:S01]  /*f2c0*/  UIMAD UR4, UR14, UR10, URZ ;  /* 0x0000000a0e0472a4 */ /* 0x000fe2000f8e023f */
[----:B0-----:R-:W-:Y:S01]  /*f2d0*/  @P0 SHF.R.U32.HI R5, RZ, R3, R2 ;  /* 0x00000003ff050219 */ /* 0x001fe20000011602 */
[----:B------:R-:W-:-:S02]  /*f2e0*/  UIMAD.WIDE.U32 UR8, UR13, UR10, UR8 ;  /* 0x0000000a0d0872a5 */ /* 0x000fc4000f8e0008 */
[----:B------:R-:W-:Y:S01]  /*f2f0*/  UIMAD UR4, UR13, UR11, UR4 ;  /* 0x0000000b0d0472a4 */ /* 0x000fe2000f8e0204 */
[--C-:B------:R-:W-:Y:S01]  /*f300*/  SHF.R.S32.HI R2, RZ, 0x1f, R5.reuse ;  /* 0x0000001fff027819 */ /* 0x100fe20000011405 */
[----:B------:R-:W-:Y:S01]  /*f310*/  IMAD.MOV R7, RZ, RZ, -R5 ;  /* 0x000000ffff077224 */ /* 0x000fe200078e0a05 */
[----:B------:R-:W-:Y:S01]  /*f320*/  ULDC.64 UR10, c[0x0][0xae0] ;  /* 0x0002b800000a7ab9 */ /* 0x000fe20000000a00 */
[----:B------:R-:W-:Y:S02]  /*f330*/  UIADD3 UR4, UR9, UR4, URZ ;  /* 0x0000000409047290 */ /* 0x000fe4000fffe03f */
[----:B------:R-:W-:Y:S02]  /*f340*/  IMAD.U32 R3, RZ, RZ, UR9 ;  /* 0x00000009ff037e24 */ /* 0x000fe4000f8e00ff */
[----:B------:R-:W-:Y:S02]  /*f350*/  IMAD R4, R2, UR10, RZ ;  /* 0x0000000a02047c24 */ /* 0x000fe4000f8e02ff */
[----:B------:R-:W-:-:S02]  /*f360*/  IMAD R7, R11, R7, R6 ;  /* 0x000000070b077224 */ /* 0x000fc400078e0206 */
[----:B------:R-:W-:Y:S01]  /*f370*/  IMAD.U32 R2, RZ, RZ, UR8 ;  /* 0x00000008ff027e24 */ /* 0x000fe2000f8e00ff */
[----:B------:R-:W-:Y:S01]  /*f380*/  ULDC.64 UR8, c[0x0][0xad8] ;  /* 0x0002b60000087ab9 */ /* 0x000fe20000000a00 */
[----:B------:R-:W-:Y:S02]  /*f390*/  IMAD.U32 R3, RZ, RZ, UR4 ;  /* 0x00000004ff037e24 */ /* 0x000fe4000f8e00ff */
[C---:B------:R-:W-:Y:S01]  /*f3a0*/  IMAD R9, R5.reuse, UR11, R4 ;  /* 0x0000000b05097c24 */ /* 0x040fe2000f8e0204 */
[----:B------:R-:W-:Y:S01]  /*f3b0*/  SHF.R.S32.HI R4, RZ, 0x1f, R7 ;  /* 0x0000001fff047819 */ /* 0x000fe20000011407 */
[----:B------:R-:W-:-:S04]  /*f3c0*/  IMAD.WIDE.U32 R2, R5, UR10, R2 ;  /* 0x0000000a05027c25 */ /* 0x000fc8000f8e0002 */
[----:B------:R-:W-:Y:S02]  /*f3d0*/  IMAD.IADD R3, R3, 0x1, R9 ;  /* 0x0000000103037824 */ /* 0x000fe400078e0209 */
[----:B------:R-:W-:Y:S02]  /*f3e0*/  IMAD R4, R4, UR8, RZ ;  /* 0x0000000804047c24 */ /* 0x000fe4000f8e02ff */
[----:B------:R-:W-:Y:S02]  /*f3f0*/  VIADD R6, R207, UR60 ;  /* 0x0000003ccf067c36 */ /* 0x000fe40008000000 */
[----:B-----5:R-:W-:Y:S02]  /*f400*/  IMAD R11, R0, R11, RZ ;  /* 0x0000000b000b7224 */ /* 0x020fe400078e02ff */
[C---:B------:R-:W-:Y:S02]  /*f410*/  IMAD R5, R7.reuse, UR9, R4 ;  /* 0x0000000907057c24 */ /* 0x040fe4000f8e0204 */
[----:B------:R-:W-:Y:S01]  /*f420*/  IMAD.WIDE.U32 R2, R7, UR8, R2 ;  /* 0x0000000807027c25 */ /* 0x000fe2000f8e0002 */
[----:B------:R-:W-:Y:S01]  /*f430*/  ISETP.GE.AND P2, PT, R6, R11, PT ;  /* 0x0000000b0600720c */ /* 0x000fe20003f46270 */
[----:B------:R-:W-:-:S02]  /*f440*/  ULDC.64 UR8, c[0x0][0xa80] ;  /* 0x0002a00000087ab9 */ /* 0x000fc40000000a00 */
        /* <DEDUP_REMOVED lines=27> */
.L_x_1346:
[----:B------:R-:W-:Y:S05]  /*f600*/  BSYNC B1 ;  /* 0x0000000000017941 */ /* 0x000fea0003800000 */
.L_x_1345:
        /* <DEDUP_REMOVED lines=21> */
.L_x_1348:
[----:B------:R-:W-:Y:S05]  /*f760*/  BSYNC B1 ;  /* 0x0000000000017941 */ /* 0x000fea0003800000 */
.L_x_1347:
        /* <DEDUP_REMOVED lines=21> */
.L_x_1350:
[----:B------:R-:W-:Y:S05]  /*f8c0*/  BSYNC B1 ;  /* 0x0000000000017941 */ /* 0x000fea0003800000 */
.L_x_1349:
        /* <DEDUP_REMOVED lines=22> */
.L_x_1341:
[----:B------:R-:W-:Y:S05]  /*fa30*/  BSYNC B0 ;  /* 0x0000000000007941 */ /* 0x000fea0003800000 */
.L_x_1332:
[----:B------:R-:W-:Y:S02]  /*fa40*/  ULDC UR4, c[0x0][0xc3c] ;  /* 0x00030f0000047ab9 */ /* 0x000fe40000000800 */
[----:B------:R-:W-:-:S06]  /*fa50*/  UISETP.GE.AND UP0, UPT, UR6, UR4, UPT ;  /* 0x000000040600728c */ /* 0x000fcc000bf06270 */
[----:B------:R-:W-:-:S13]  /*fa60*/  PLOP3.LUT P0, PT, PT, PT, UP0, 0x80, 0x0 ;  /* 0x000000000000781c */ /* 0x000fda0003f0f008 */
[----:B------:R-:W-:Y:S05]  /*fa70*/  @!P0 BRA `(.L_x_1351) ;  /* 0xffffff1000c88947 */ /* 0x000fea000383ffff */
[----:B------:R-:W-:Y:S05]  /*fa80*/  EXIT ;  /* 0x000000000000794d */ /* 0x000fea0003800000 */
.L_x_1242:
[----:B------:R-:W-:-:S08]  /*fa90*/  NOP ;  /* 0x0000000000007918 */ /* 0x000fd00000000000 */
[----:B0-----:R-:W0:-:S00]  /*faa0*/  USETMAXREG.DEALLOC.CTAPOOL 0x28 ;  /* 0x00000028000079c8 */ /* 0x001e0000080e0500 */
        /* <DEDUP_REMOVED lines=14> */
.L_x_1352:
[----:B------:R-:W-:Y:S01]  /*fb90*/  LOP3.LUT R5, R0, 0x1f, RZ, 0xc0, !PT ;  /* 0x0000001f00057812 */ /* 0x000fe200078ec0ff */
[----:B------:R-:W-:Y:S01]  /*fba0*/  ULDC UR4, c[0x0][0xc3c] ;  /* 0x00030f0000047ab9 */ /* 0x000fe20000000800 */
[----:B------:R-:W0:Y:S01]  /*fbb0*/  S2UR UR6, SR_CTAID.X ;  /* 0x00000000000679c3 */ /* 0x000e220000002500 */
[----:B------:R-:W-:Y:S01]  /*fbc0*/  ULDC UR5, c[0x0][0xc38] ;  /* 0x00030e0000057ab9 */ /* 0x000fe20000000800 */
[----:B------:R-:W-:-:S04]  /*fbd0*/  ISETP.NE.AND P0, PT, R5, 0x1f, PT ;  /* 0x0000001f0500780c */ /* 0x000fc80003f05270 */
[----:B------:R-:W-:-:S13]  /*fbe0*/  ISETP.GE.OR P1, PT, R5, UR4, !P0 ;  /* 0x0000000405007c0c */ /* 0x000fda000c726670 */
[----:B------:R-:W1:Y:S02]  /*fbf0*/  @!P1 LDC.64 R2, c[0x0][0xc80] ;  /* 0x00032000ff029b82 */ /* 0x000e640000000a00 */
[----:B-1----:R-:W-:-:S05]  /*fc00*/  @!P1 IMAD.WIDE.U32 R2, R5, 0x4, R2 ;  /* 0x0000000405029825 */ /* 0x002fca00078e0002 */
        /* <DEDUP_REMOVED lines=8> */
[----:B--2---:R-:W1:Y:S02]  /*fc90*/  SHFL.UP PT, R6, R4, 0x1, RZ ;  /* 0x0420000004067989 */ /* 0x004e6400000e00ff */
[----:B-1----:R-:W-:-:S05]  /*fca0*/  SEL R7, R6, RZ, P1 ;  /* 0x000000ff06077207 */ /* 0x002fca0000800000 */
[----:B------:R-:W-:-:S05]  /*fcb0*/  IMAD.IADD R7, R4, 0x1, R7 ;  /* 0x0000000104077824 */ /* 0x000fca00078e0207 */
[----:B------:R-:W1:Y:S02]  /*fcc0*/  SHFL.UP PT, R6, R7, 0x2, RZ ;  /* 0x0440000007067989 */ /* 0x000e6400000e00ff */
        /* <DEDUP_REMOVED lines=16> */
[----:B------:R-:W-:Y:S01]  /*fdd0*/  IMAD.MOV.U32 R6, RZ, RZ, R3 ;  /* 0x000000ffff067224 */ /* 0x000fe200078e0003 */
[----:B------:R-:W-:Y:S01]  /*fde0*/  UMOV UR4, URZ ;  /* 0x0000003f00047c82 */ /* 0x000fe20008000000 */
[----:B------:R-:W-:-:S05]  /*fdf0*/  ULDC UR5, c[0x0][0xc38] ;  /* 0x00030e0000057ab9 */ /* 0x000fca0000000800 */
.L_x_1358:
        /* <DEDUP_REMOVED lines=12> */
.L_x_1357:
[----:B------:R-:W-:Y:S05]  /*fec0*/  BSYNC B0 ;  /* 0x0000000000007941 */ /* 0x000fea0003800000 */
.L_x_1356:
        /* <DEDUP_REMOVED lines=16> */
[----:B0-----:R-:W-:-:S04]  /*ffd0*/  IMAD R3, R3, UR5, RZ ;  /* 0x0000000503037c24 */ /* 0x001fc8000f8e02ff */
[----:B------:R-:W-:-:S05]  /*ffe0*/  IMAD.IADD R6, R3, 0x1, R6 ;  /* 0x0000000103067824 */ /* 0x000fca00078e0206 */
[----:B------:R-:W-:-:S13]  /*fff0*/  ISETP.GT.AND P6, PT, R6, UR6, PT ;  /* 0x0000000606007c0c */ /* 0x000fda000bfc4270 */
[----:B------:R-:W-:Y:S05]  /*10000*/  @!P6 BRA `(.L_x_1358) ;  /* 0xfffffffc007ce947 */ /* 0x000fea000383ffff */
.L_x_1354:
[----:B------:R-:W-:-:S04]  /*10010*/  IMAD.IADD R13, R6, 0x1, -R3 ;  /* 0x00000001060d7824 */ /* 0x000fc800078e0a03 */
[----:B------:R-:W-:-:S05]  /*10020*/  IMAD R2, R8, UR5, R13 ;  /* 0x0000000508027c24 */ /* 0x000fca000f8e020d */
[----:B------:R-:W-:Y:S02]  /*10030*/  ISETP.GT.AND P0, PT, R2, UR6, PT ;  /* 0x0000000602007c0c */ /* 0x000fe4000bf04270 */
[----:B------:R-:W0:Y:S11]  /*10040*/  LDC.64 R2, c[0x0][0xc90] ;  /* 0x00032400ff027b82 */ /* 0x000e360000000a00 */
[----:B------:R-:W-:-:S04]  /*10050*/  VOTE.ANY R9, PT, !P0 ;  /* 0x0000000000097806 */ /* 0x000fc800040e0100 */
[----:B------:R-:W1:Y:S02]  /*10060*/  POPC R15, R9 ;  /* 0x00000009000f7309 */ /* 0x000e640000000000 */
[----:B-1----:R-:W-:-:S04]  /*10070*/  VIADD R19, R15, UR4 ;  /* 0x000000040f137c36 */ /* 0x002fc80008000000 */
[----:B0-----:R-:W-:-:S05]  /*10080*/  IMAD.WIDE R2, R19, 0x4, R2 ;  /* 0x0000000413027825 */ /* 0x001fca00078e0202 */
[----:B------:R-:W2:Y:S01]  /*10090*/  LDG.E R7, desc[UR36][R2.64] ;  /* 0x0000002402077981 */ /* 0x000ea2000c1e1900 */
[----:B------:R-:W-:-:S03]  /*100a0*/  ISETP.NE.AND P0, PT, R9, RZ, PT ;  /* 0x000000ff0900720c */ /* 0x000fc60003f05270 */
[----:B------:R-:W2:Y:S02]  /*100b0*/  SHFL.IDX PT, R4, R4, R15, 0x1f ;  /* 0x00001f0f04047589 */ /* 0x000ea400000e0000 */
[----:B--2---:R-:W-:-:S05]  /*100c0*/  IMAD R6, R4, R7, RZ ;  /* 0x0000000704067224 */ /* 0x004fca00078e02ff */
[----:B------:R-:W-:-:S04]  /*100d0*/  IABS R12, R6 ;  /* 0x00000006000c7213 */ /* 0x000fc80000000000 */
[----:B------:R-:W0:Y:S08]  /*100e0*/  I2F.RP R10, R12 ;  /* 0x0000000c000a7306 */ /* 0x000e300000209400 */
[----:B0-----:R-:W0:Y:S02]  /*100f0*/  MUFU.RCP R10, R10 ;  /* 0x0000000a000a7308 */ /* 0x001e240000001000 */
[----:B0-----:R-:W-:-:S06]  /*10100*/  VIADD R11, R10, 0xffffffe ;  /* 0x0ffffffe0a0b7836 */ /* 0x001fcc0000000000 */
[----:B------:R0:W1:Y:S01]  /*10110*/  F2I.FTZ.U32.TRUNC.NTZ R3, R11 ;  /* 0x0000000b00037305 */ /* 0x000062000021f000 */
[----:B------:R-:W-:Y:S05]  /*10120*/  @!P0 BRA `(.L_x_1359) ;  /* 0x0000000000088947 */ /* 0x000fea0003800000 */
[----:B------:R-:W-:-:S05]  /*10130*/  VIADD R9, R15, 0xffffffff ;  /* 0xffffffff0f097836 */ /* 0x000fca0000000000 */
[----:B------:R2:W3:Y:S02]  /*10140*/  SHFL.IDX PT, R16, R8, R9, 0x1f ;  /* 0x00001f0908107589 */ /* 0x0004e400000e0000 */
.L_x_1359:
[----:B---3--:R-:W-:Y:S01]  /*10150*/  IMAD R16, R16, UR5, R13 ;  /* 0x0000000510107c24 */ /* 0x008fe2000f8e020d */
[----:B------:R-:W-:Y:S01]  /*10160*/  IABS R2, R6 ;  /* 0x0000000600027213 */ /* 0x000fe20000000000 */
[----:B01----:R-:W-:-:S03]  /*10170*/  IMAD.MOV R11, RZ, RZ, -R3 ;  /* 0x000000ffff0b7224 */ /* 0x003fc600078e0a03 */
[----:B--2---:R-:W-:Y:S01]  /*10180*/  IADD3 R9, -R16, UR6, RZ ;  /* 0x0000000610097c10 */ /* 0x004fe2000fffe1ff */
[----:B------:R-:W-:Y:S01]  /*10190*/  IMAD R11, R11, R12, RZ ;  /* 0x0000000c0b0b7224 */ /* 0x000fe200078e02ff */
[----:B------:R-:W-:Y:S01]  /*101a0*/  IADD3 R10, RZ, -R2, RZ ;  /* 0x80000002ff0a7210 */ /* 0x000fe20007ffe0ff */
[----:B------:R-:W-:Y:S01]  /*101b0*/  IMAD.MOV.U32 R2, RZ, RZ, RZ ;  /* 0x000000ffff027224 */ /* 0x000fe200078e00ff */
        /* <DEDUP_REMOVED lines=16> */
[----:B------:R-:W-:Y:S02]  /*102c0*/  IMAD R13, R7, R2, RZ ;  /* 0x00000002070d7224 */ /* 0x000fe400078e02ff */
[----:B------:R-:W-:Y:S02]  /*102d0*/  IMAD.MOV R2, RZ, RZ, -R2 ;  /* 0x000000ffff027224 */ /* 0x000fe400078e0a02 */
[----:B------:R-:W-:Y:S02]  /*102e0*/  IMAD.MOV R8, RZ, RZ, -R13 ;  /* 0x000000ffff087224 */ /* 0x000fe400078e0a0d */
[----:B------:R-:W-:Y:S02]  /*102f0*/  IMAD R6, R6, R2, R9 ;  /* 0x0000000206067224 */ /* 0x000fe400078e0209 */
[----:B------:R-:W-:Y:S01]  /*10300*/  IMAD.MOV.U32 R2, RZ, RZ, RZ ;  /* 0x000000ffff027224 */ /* 0x000fe200078e00ff */
[----:B------:R-:W-:Y:S02]  /*10310*/  VIADDMNMX R15, R8, UR5, R7, PT ;  /* 0x00000005080f7c46 */ /* 0x000fe4000b800107 */
[----:B------:R-:W-:-:S02]  /*10320*/  IABS R11, R6 ;  /* 0x00000006000b7213 */ /* 0x000fc40000000000 */
[----:B------:R-:W-:Y:S01]  /*10330*/  IABS R8, R15 ;  /* 0x0000000f00087213 */ /* 0x000fe20000000000 */
[----:B------:R-:W-:-:S03]  /*10340*/  IMAD.MOV R18, RZ, RZ, -R15 ;  /* 0x000000ffff127224 */ /* 0x000fc600078e0a0f */
[----:B------:R-:W0:Y:S08]  /*10350*/  I2F.RP R7, R8 ;  /* 0x0000000800077306 */ /* 0x000e300000209400 */
[----:B0-----:R-:W0:Y:S02]  /*10360*/  MUFU.RCP R7, R7 ;  /* 0x0000000700077308 */ /* 0x001e240000001000 */
[----:B0-----:R-:W-:-:S06]  /*10370*/  VIADD R3, R7, 0xffffffe ;  /* 0x0ffffffe07037836 */ /* 0x001fcc0000000000 */
[----:B------:R-:W0:Y:S02]  /*10380*/  F2I.FTZ.U32.TRUNC.NTZ R3, R3 ;  /* 0x0000000300037305 */ /* 0x000e24000021f000 */
[----:B0-----:R-:W-:-:S04]  /*10390*/  IMAD.MOV R10, RZ, RZ, -R3 ;  /* 0x000000ffff0a7224 */ /* 0x001fc800078e0a03 */
[----:B------:R-:W-:Y:S01]  /*103a0*/  IMAD.MOV.U32 R9, RZ, RZ, R10 ;  /* 0x000000ffff097224 */ /* 0x000fe200078e000a */
[----:B------:R-:W-:-:S03]  /*103b0*/  IABS R10, R15 ;  /* 0x0000000f000a7213 */ /* 0x000fc60000000000 */
[----:B------:R-:W-:-:S04]  /*103c0*/  IMAD R9, R9, R8, RZ ;  /* 0x0000000809097224 */ /* 0x000fc800078e02ff */
[----:B------:R-:W-:-:S04]  /*103d0*/  IMAD.HI.U32 R2, R3, R9, R2 ;  /* 0x0000000903027227 */ /* 0x000fc800078e0002 */
[----:B------:R-:W-:Y:S02]  /*103e0*/  IMAD.MOV R3, RZ, RZ, -R10 ;  /* 0x000000ffff037224 */ /* 0x000fe400078e0a0a */
        /* <DEDUP_REMOVED lines=8> */
[----:B------:R-:W-:Y:S01]  /*10470*/  ISETP.GE.AND P2, PT, R3, RZ, PT ;  /* 0x000000ff0300720c */ /* 0x000fe20003f46270 */
[----:B------:R-:W-:-:S06]  /*10480*/  IMAD.IADD R3, R6, 0x1, R13 ;  /* 0x0000000106037824 */ /* 0x000fcc00078e020d */
[----:B------:R-:W-:-:S06]  /*10490*/  @P0 IADD3 R2, R2, 0x1, RZ ;  /* 0x0000000102020810 */ /* 0x000fcc0007ffe0ff */
[----:B------:R-:W-:Y:S01]  /*104a0*/  @!P2 IMAD.MOV R2, RZ, RZ, -R2 ;  /* 0x000000ffff02a224 */ /* 0x000fe200078e0a02 */
[----:B------:R-:W-:-:S04]  /*104b0*/  @!P1 LOP3.LUT R2, RZ, R15, RZ, 0x33, !PT ;  /* 0x0000000fff029212 */ /* 0x000fc800078e33ff */
[----:B------:R-:W-:Y:S01]  /*104c0*/  LOP3.LUT R17, RZ, R2, RZ, 0x33, !PT ;  /* 0x00000002ff117212 */ /* 0x000fe200078e33ff */
[----:B------:R-:W-:-:S04]  /*104d0*/  IMAD R18, R2, R18, R3 ;  /* 0x0000001202127224 */ /* 0x000fc800078e0203 */
[----:B------:R-:W-:Y:S01]  /*104e0*/  IMAD.IADD R17, R4, 0x1, R17 ;  /* 0x0000000104117824 */ /* 0x000fe200078e0211 */
[----:B------:R-:W-:Y:S06]  /*104f0*/  BRA `(.L_x_1360) ;  /* 0x0000000000147947 */ /* 0x000fec0003800000 */
.L_x_1355:
[----:B------:R-:W-:Y:S01]  /*10500*/  ULDC UR4, c[0x0][0xc3c] ;  /* 0x00030f0000047ab9 */ /* 0x000fe20000000800 */
[----:B------:R-:W-:Y:S02]  /*10510*/  IMAD.MOV.U32 R17, RZ, RZ, RZ ;  /* 0x000000ffff117224 */ /* 0x000fe400078e00ff */
[----:B------:R-:W-:Y:S02]  /*10520*/  IMAD.U32 R16, RZ, RZ, UR6 ;  /* 0x00000006ff107e24 */ /* 0x000fe4000f8e00ff */
[----:B------:R-:W-:Y:S02]  /*10530*/  IMAD.MOV.U32 R18, RZ, RZ, RZ ;  /* 0x000000ffff127224 */ /* 0x000fe400078e00ff */
[----:B------:R-:W-:-:S07]  /*10540*/  IMAD.U32 R19, RZ, RZ, UR4 ;  /* 0x00000004ff137e24 */ /* 0x000fce000f8e00ff */
.L_x_1360:
[----:B------:R-:W-:-:S13]  /*10550*/  ISETP.NE.AND P0, PT, R5, RZ, PT ;  /* 0x000000ff0500720c */ /* 0x000fda0003f05270 */
[----:B------:R-:W0:Y:S01]  /*10560*/  @!P0 S2R R3, SR_CgaCtaId ;  /* 0x0000000000038919 */ /* 0x000e220000008800 */
[----:B------:R-:W-:-:S04]  /*10570*/  @!P0 MOV R2, 0x400 ;  /* 0x0000040000028802 */ /* 0x000fc80000000f00 */
[----:B0-----:R-:W-:-:S05]  /*10580*/  @!P0 LEA R2, R3, R2, 0x18 ;  /* 0x0000000203028211 */ /* 0x001fca00078ec0ff */
[----:B------:R1:W-:Y:S01]  /*10590*/  @!P0 STS.128 [R2+0x308d0], R16 ;  /* 0x0308d01002008388 */ /* 0x0003e20000000c00 */
[----:B------:R-:W-:Y:S06]  /*105a0*/  BAR.ARV 0x5, 0x180 ;  /* 0x0146000000007b1d */ /* 0x000fec0000002000 */
.L_x_1353:
[----:B------:R2:W-:Y:S01]  /*105b0*/  STL [R1+0x1c], RZ ;  /* 0x00001cff01007387 */ /* 0x0005e20000100800 */
[----:B------:R-:W-:Y:S01]  /*105c0*/  ULDC UR4, c[0x0][0xc3c] ;  /* 0x00030f0000047ab9 */ /* 0x000fe20000000800 */
[----:B------:R-:W-:Y:S01]  /*105d0*/  IMAD.MOV.U32 R28, RZ, RZ, 0x1 ;  /* 0x00000001ff1c7424 */ /* 0x000fe200078e00ff */
[----:B0-----:R-:W-:Y:S01]  /*105e0*/  ISETP.GE.AND P0, PT, R19, UR4, PT ;  /* 0x0000000413007c0c */ /* 0x001fe2000bf06270 */
[----:B------:R-:W-:-:S12]  /*105f0*/  IMAD.MOV.U32 R25, RZ, RZ, RZ ;  /* 0x000000ffff197224 */ /* 0x000fd800078e00ff */
[----:B--2---:R-:W-:Y:S05]  /*10600*/  @P0 BRA `(.L_x_1361) ;  /* 0x0000004800c80947 */ /* 0x004fea0003800000 */
[----:B-1----:R-:W2:Y:S01]  /*10610*/  LDL R2, [R1+0x20] ;  /* 0x0000200001027983 */ /* 0x002ea20000100800 */
[----:B------:R-:W0:Y:S01]  /*10620*/  S2UR UR5, SR_CgaCtaId ;  /* 0x00000000000579c3 */ /* 0x000e220000008800 */
[----:B------:R-:W-:Y:S01]  /*10630*/  IMAD.SHL.U32 R34, R0, 0x8, RZ ;  /* 0x0000000800227824 */ /* 0x000fe200078e00ff */
[----:B------:R-:W-:Y:S01]  /*10640*/  BSSY B8, `(.L_x_1361) ;  /* 0x00004ae000087945 */ /* 0x000fe20003800000 */
[----:B------:R1:W-:Y:S01]  /*10650*/  STL [R1+0x1c], RZ ;  /* 0x00001cff01007387 */ /* 0x0003e20000100800 */
[----:B------:R-:W-:Y:S01]  /*10660*/  IMAD.MOV.U32 R28, RZ, RZ, 0x1 ;  /* 0x00000001ff1c7424 */ /* 0x000fe200078e00ff */
[----:B------:R-:W-:Y:S01]  /*10670*/  ULDC UR39, c[0x0][0xc] ;  /* 0x0000030000277ab9 */ /* 0x000fe20000000800 */
[----:B------:R-:W-:Y:S01]  /*10680*/  LOP3.LUT R3, R34, 0x1f8, RZ, 0xc0, !PT ;  /* 0x000001f822037812 */ /* 0x000fe200078ec0ff */
[----:B------:R-:W-:-:S03]  /*10690*/  IMAD.MOV.U32 R25, RZ, RZ, RZ ;  /* 0x000000ffff197224 */ /* 0x000fc600078e00ff */
[----:B------:R-:W-:-:S04]  /*106a0*/  LOP3.LUT R3, R3, 0x38, R0, 0x78, !PT ;  /* 0x0000003803037812 */ /* 0x000fc800078e7800 */
[----:B------:R-:W-:Y:S02]  /*106b0*/  LOP3.LUT R32, R3, 0x200, R34, 0xf8, !PT ;  /* 0x0000020003207812 */ /* 0x000fe400078ef822 */
[----:B------:R-:W-:-:S04]  /*106c0*/  LOP3.LUT R34, R34, 0x38, RZ, 0xc0, !PT ;  /* 0x0000003822227812 */ /* 0x000fc800078ec0ff */
[C---:B------:R-:W-:Y:S02]  /*106d0*/  LOP3.LUT R37, R34.reuse, 0x80, RZ, 0xfc, !PT ;  /* 0x0000008022257812 */ /* 0x040fe400078efcff */
[----:B------:R-:W-:Y:S02]  /*106e0*/  LOP3.LUT R36, R34, 0xc0, RZ, 0xfc, !PT ;  /* 0x000000c022247812 */ /* 0x000fe400078efcff */
[----:B--2---:R-:W-:Y:S02]  /*106f0*/  R2UR UR4, R2 ;  /* 0x00000000020472ca */ /* 0x004fe400000e0000 */
[C---:B------:R-:W-:Y:S01]  /*10700*/  LOP3.LUT R2, R0.reuse, 0x7f, RZ, 0xc0, !PT ;  /* 0x0000007f00027812 */ /* 0x040fe200078ec0ff */
[----:B------:R-:W-:-:S03]  /*10710*/  IMAD.SHL.U32 R0, R0, 0x10, RZ ;  /* 0x0000001000007824 */ /* 0x000fc600078e00ff */
[----:B------:R-:W-:-:S04]  /*10720*/  SHF.R.U32.HI R2, RZ, 0x3, R2 ;  /* 0x00000003ff027819 */ /* 0x000fc80000011602 */
[----:B------:R-:W-:Y:S02]  /*10730*/  LOP3.LUT R2, R2, 0x70, R0, 0xf8, !PT ;  /* 0x0000007002027812 */ /* 0x000fe400078ef800 */
[----:B------:R-:W-:Y:S01]  /*10740*/  LOP3.LUT R0, R34, 0x40, RZ, 0xfc, !PT ;  /* 0x0000004022007812 */ /* 0x000fe200078efcff */
[----:B------:R-:W-:-:S03]  /*10750*/  ULOP3.LUT UR38, UR4, 0x2, URZ, 0xfc, !UPT ;  /* 0x0000000204267892 */ /* 0x000fc6000f8efc3f */
[----:B------:R-:W-:Y:S02]  /*10760*/  UMOV UR4, 0x400 ;  /* 0x0000040000047882 */ /* 0x000fe40000000000 */
[----:B0-----:R-:W-:-:S06]  /*10770*/  ULEA UR4, UR5, UR4, 0x18 ;  /* 0x0000000405047291 */ /* 0x001fcc000f8ec03f */
[----:B------:R-:W-:-:S04]  /*10780*/  IMAD.U32 R22, RZ, RZ, UR4 ;  /* 0x00000004ff167e24 */ /* 0x000fc8000f8e00ff */
[----:B-1----:R-:W-:-:S07]  /*10790*/  IMAD R33, R32, 0x2, R22 ;  /* 0x0000000220217824 */ /* 0x002fce00078e0216 */
.L_x_1432:
[----:B------:R-:W-:Y:S05]  /*107a0*/  YIELD ;  /* 0x0000000000007946 */ /* 0x000fea0003800000 */
[----:B------:R-:W-:Y:S01]  /*107b0*/  ULDC.64 UR4, c[0x0][0xa28] ;  /* 0x00028a0000047ab9 */ /* 0x000fe20000000a00 */
[----:B------:R-:W-:Y:S02]  /*107c0*/  MOV R24, RZ ;  /* 0x000000ff00187202 */ /* 0x000fe40000000f00 */
[----:B------:R-:W-:-:S04]  /*107d0*/  ISETP.NE.U32.AND P0, PT, RZ, UR4, PT ;  /* 0x00000004ff007c0c */ /* 0x000fc8000bf05070 */
[----:B------:R-:W-:Y:S01]  /*107e0*/  ISETP.NE.AND.EX P0, PT, RZ, UR5, PT, P0 ;  /* 0x00000005ff007c0c */ /* 0x000fe2000bf05300 */
[----:B------:R-:W-:-:S12]  /*107f0*/  ULDC.64 UR4, c[0x0][0xa18] ;  /* 0x0002860000047ab9 */ /* 0x000fd80000000a00 */
[----:B0-----:R-:W0:Y:S02]  /*10800*/  @P0 LDC.64 R2, c[0x0][0xa28] ;  /* 0x00028a00ff020b82 */ /* 0x001e240000000a00 */
[----:B0-----:R-:W-:-:S05]  /*10810*/  @P0 IMAD.WIDE R2, R19, 0x4, R2 ;  /* 0x0000000413020825 */ /* 0x001fca00078e0202 */
[----:B------:R0:W2:Y:S01]  /*10820*/  @P0 LDG.E R24, desc[UR36][R2.64] ;  /* 0x0000002402180981 */ /* 0x0000a2000c1e1900 */
[----:B------:R-:W-:Y:S01]  /*10830*/  ISETP.NE.U32.AND P0, PT, RZ, UR4, PT ;  /* 0x00000004ff007c0c */ /* 0x000fe2000bf05070 */
[----:B------:R-:W-:Y:S01]  /*10840*/  IMAD.MOV.U32 R35, RZ, RZ, RZ ;  /* 0x000000ffff237224 */ /* 0x000fe200078e00ff */
[----:B------:R-:W-:Y:S02]  /*10850*/  LOP3.LUT R23, R23, 0xfffffeff, RZ, 0xc0, !PT ;  /* 0xfffffeff17177812 */ /* 0x000fe400078ec0ff */
[----:B------:R-:W-:Y:S01]  /*10860*/  ISETP.NE.AND.EX P1, PT, RZ, UR5, PT, P0 ;  /* 0x00000005ff007c0c */ /* 0x000fe2000bf25300 */
[----:B------:R-:W-:Y:S02]  /*10870*/  ULDC.64 UR4, c[0x0][0xa00] ;  /* 0x0002800000047ab9 */ /* 0x000fe40000000a00 */
[----:B------:R-:W-:Y:S01]  /*10880*/  ISETP.NE.U32.AND P0, PT, RZ, UR4, PT ;  /* 0x00000004ff007c0c */ /* 0x000fe2000bf05070 */
[----:B0-----:R-:W0:Y:S03]  /*10890*/  LDC.64 R2, c[0x0][0xa00] ;  /* 0x00028000ff027b82 */ /* 0x001e260000000a00 */
[----:B------:R-:W-:Y:S01]  /*108a0*/  ISETP.NE.AND.EX P2, PT, RZ, UR5, PT, P0 ;  /* 0x00000005ff007c0c */ /* 0x000fe2000bf45300 */
[----:B------:R-:W-:-:S05]  /*108b0*/  ULDC.64 UR4, c[0x0][0x418] ;  /* 0x0001060000047ab9 */ /* 0x000fca0000000a00 */
[----:B-1----:R-:W1:Y:S07]  /*108c0*/  @P1 LDC.64 R4, c[0x0][0xa18] ;  /* 0x00028600ff041b82 */ /* 0x002e6e0000000a00 */
[----:B------:R-:W-:Y:S01]  /*108d0*/  @P2 LOP3.LUT R23, R23, 0x100, RZ, 0xfc, !PT ;  /* 0x0000010017172812 */ /* 0x000fe200078efcff */
[----:B0-----:R-:W-:-:S05]  /*108e0*/  IMAD.WIDE R2, R19, 0x4, R2 ;  /* 0x0000000413027825 */ /* 0x001fca00078e0202 */
[----:B------:R0:W5:Y:S01]  /*108f0*/  @P2 LDG.E R35, desc[UR36][R2.64] ;  /* 0x0000002402232981 */ /* 0x000162000c1e1900 */
[----:B-1----:R-:W-:-:S05]  /*10900*/  @P1 IMAD.WIDE R4, R19, 0x4, R4 ;  /* 0x0000000413041825 */ /* 0x002fca00078e0204 */
[----:B------:R0:W5:Y:S01]  /*10910*/  @P1 LDG.E R29, desc[UR36][R4.64] ;  /* 0x00000024041d1981 */ /* 0x000162000c1e1900 */
[----:B------:R-:W-:-:S03]  /*10920*/  UISETP.NE.U32.AND UP0, UPT, UR4, URZ, UPT ;  /* 0x0000003f0400728c */ /* 0x000fc6000bf05070 */
[----:B------:R-:W-:Y:S01]  /*10930*/  ULDC UR4, c[0x0][0x424] ;  /* 0x0001090000047ab9 */ /* 0x000fe20000000800 */
[----:B------:R-:W-:-:S03]  /*10940*/  UISETP.NE.AND.EX UP0, UPT, UR5, URZ, UPT, UP0 ;  /* 0x0000003f0500728c */ /* 0x000fc6000bf05300 */
[----:B------:R-:W-:Y:S01]  /*10950*/  ULDC UR5, c[0x0][0x2f0] ;  /* 0x0000bc0000057ab9 */ /* 0x000fe20000000800 */
[----:B------:R-:W-:-:S04]  /*10960*/  USEL UR4, UR4, 0x1, UP0 ;  /* 0x0000000104047887 */ /* 0x000fc80008000000 */
[----:B------:R-:W-:-:S06]  /*10970*/  UIMAD UR4, UR4, UR5, URZ ;  /* 0x00000005040472a4 */ /* 0x000fcc000f8e023f */
[----:B------:R-:W-:Y:S01]  /*10980*/  IMAD.U32 R0, RZ, RZ, UR4 ;  /* 0x00000004ff007e24 */ /* 0x000fe2000f8e00ff */
[----:B--2---:R0:W-:Y:S01]  /*10990*/  STL [R1+0x4], R24 ;  /* 0x0000041801007387 */ /* 0x0041e20000100800 */
[----:B---3--:R-:W-:Y:S05]  /*109a0*/  @P1 BRA `(.L_x_1362) ;  /* 0x0000000000181947 */ /* 0x008fea0003800000 */
[----:B------:R-:W-:Y:S02]  /*109b0*/  ULDC UR4, c[0x0][0x288] ;  /* 0x0000a20000047ab9 */ /* 0x000fe40000000800 */
[----:B-----5:R-:W-:Y:S01]  /*109c0*/  IMAD.U32 R29, RZ, RZ, UR4 ;  /* 0x00000004ff1d7e24 */ /* 0x020fe2000f8e00ff */
[----:B------:R-:W-:Y:S06]  /*109d0*/  @!P2 BRA `(.L_x_1362) ;  /* 0x00000000000ca947 */ /* 0x000fec0003800000 */
[----:B0-----:R-:W2:Y:S04]  /*109e0*/  LDG.E R4, desc[UR36][R2.64] ;  /* 0x0000002402047981 */ /* 0x001ea8000c1e1900 */
[----:B------:R-:W2:Y:S02]  /*109f0*/  LDG.E R29, desc[UR36][R2.64+0x4] ;  /* 0x00000424021d7981 */ /* 0x000ea4000c1e1900 */
[----:B--2---:R-:W-:-:S07]  /*10a00*/  IMAD.IADD R29, R29, 0x1, -R4 ;  /* 0x000000011d1d7824 */ /* 0x004fce00078e0a04 */
.L_x_1362:
[----:B------:R-:W-:Y:S02]  /*10a10*/  ULDC.64 UR4, c[0x0][0xa20] ;  /* 0x0002880000047ab9 */ /* 0x000fe40000000a00 */
[----:B------:R-:W-:-:S04]  /*10a20*/  ISETP.NE.U32.AND P0, PT, RZ, UR4, PT ;  /* 0x00000004ff007c0c */ /* 0x000fc8000bf05070 */
[----:B------:R-:W-:-:S13]  /*10a30*/  ISETP.NE.AND.EX P0, PT, RZ, UR5, PT, P0 ;  /* 0x00000005ff007c0c */ /* 0x000fda000bf05300 */
[----:B------:R-:W-:Y:S05]  /*10a40*/  @!P0 BRA `(.L_x_1363) ;  /* 0x0000000000108947 */ /* 0x000fea0003800000 */
[----:B0-----:R-:W0:Y:S02]  /*10a50*/  LDC.64 R2, c[0x0][0xa20] ;  /* 0x00028800ff027b82 */ /* 0x001e240000000a00 */
[----:B0-----:R-:W-:-:S05]  /*10a60*/  IMAD.WIDE R2, R19, 0x4, R2 ;  /* 0x0000000413027825 */ /* 0x001fca00078e0202 */
[----:B------:R0:W5:Y:S01]  /*10a70*/  LDG.E R0, desc[UR36][R2.64] ;  /* 0x0000002402007981 */ /* 0x000162000c1e1900 */
[----:B------:R-:W-:Y:S05]  /*10a80*/  BRA `(.L_x_1364) ;  /* 0x0000000000247947 */ /* 0x000fea0003800000 */
.L_x_1363:
[----:B------:R-:W-:Y:S02]  /*10a90*/  ULDC.64 UR4, c[0x0][0xa08] ;  /* 0x0002820000047ab9 */ /* 0x000fe40000000a00 */
[----:B------:R-:W-:-:S04]  /*10aa0*/  ISETP.NE.U32.AND P0, PT, RZ, UR4, PT ;  /* 0x00000004ff007c0c */ /* 0x000fc8000bf05070 */
[----:B------:R-:W-:-:S13]  /*10ab0*/  ISETP.NE.AND.EX P0, PT, RZ, UR5, PT, P0 ;  /* 0x00000005ff007c0c */ /* 0x000fda000bf05300 */
[----:B------:R-:W-:Y:S05]  /*10ac0*/  @!P0 BRA `(.L_x_1364) ;  /* 0x0000000000148947 */ /* 0x000fea0003800000 */
[----:B0-----:R-:W0:Y:S02]  /*10ad0*/  LDC.64 R2, c[0x0][0xa08] ;  /* 0x00028200ff027b82 */ /* 0x001e240000000a00 */
[----:B0-----:R-:W-:-:S05]  /*10ae0*/  IMAD.WIDE R2, R19, 0x4, R2 ;  /* 0x0000000413027825 */ /* 0x001fca00078e0202 */
[----:B------:R-:W2:Y:S04]  /*10af0*/  LDG.E R0, desc[UR36][R2.64] ;  /* 0x0000002402007981 */ /* 0x000ea8000c1e1900 */
[----:B------:R-:W2:Y:S02]  /*10b00*/  LDG.E R5, desc[UR36][R2.64+0x4] ;  /* 0x0000042402057981 */ /* 0x000ea4000c1e1900 */
[----:B--2---:R-:W-:-:S07]  /*10b10*/  IMAD.IADD R0, R5, 0x1, -R0 ;  /* 0x0000000105007824 */ /* 0x004fce00078e0a00 */
.L_x_1364:
[----:B0-----:R-:W0:Y:S01]  /*10b20*/  LDC R2, c[0x0][0x448] ;  /* 0x00011200ff027b82 */ /* 0x001e220000000800 */
[----:B-----5:R-:W-:Y:S01]  /*10b30*/  IMAD.IADD R26, R0, 0x1, -R24 ;  /* 0x00000001001a7824 */ /* 0x020fe200078e0a18 */
[----:B------:R-:W-:Y:S01]  /*10b40*/  LOP3.LUT R23, R23, 0xffffff7f, RZ, 0xc0, !PT ;  /* 0xffffff7f17177812 */ /* 0x000fe200078ec0ff */
[----:B------:R-:W-:-:S03]  /*10b50*/  IMAD.SHL.U32 R27, R17, 0x80, RZ ;  /* 0x00000080111b7824 */ /* 0x000fc600078e00ff */
[----:B------:R1:W-:Y:S01]  /*10b60*/  STL [R1], R26 ;  /* 0x0000001a01007387 */ /* 0x0003e20000100800 */
[----:B------:R-:W-:Y:S01]  /*10b70*/  VIADD R4, R27, 0x7f ;  /* 0x0000007f1b047836 */ /* 0x000fe20000000000 */
[----:B0-----:R-:W-:Y:S02]  /*10b80*/  ISETP.NE.AND P2, PT, R2, 0x1, PT ;  /* 0x000000010200780c */ /* 0x001fe40003f45270 */
[----:B------:R-:W0:Y:S11]  /*10b90*/  LDC.64 R2, c[0x0][0x9e0] ;  /* 0x00027800ff027b82 */ /* 0x000e360000000a00 */
[----:B------:R-:W2:Y:S01]  /*10ba0*/  @P2 LDC R5, c[0x0][0x44c] ;  /* 0x00011300ff052b82 */ /* 0x000ea20000000800 */
[----:B------:R-:W-:-:S07]  /*10bb0*/  @P2 LOP3.LUT R23, R23, 0x80, RZ, 0xfc, !PT ;  /* 0x0000008017172812 */ /* 0x000fce00078efcff */
[----:B------:R-:W3:Y:S01]  /*10bc0*/  @P2 LDC R6, c[0x0][0x450] ;  /* 0x00011400ff062b82 */ /* 0x000ee20000000800 */
[----:B0-----:R-:W-:Y:S01]  /*10bd0*/  ISETP.GE.AND P1, PT, R3, 0x1, PT ;  /* 0x000000010300780c */ /* 0x001fe20003f26270 */
[----:B--2---:R-:W-:-:S05]  /*10be0*/  @P2 IMAD.HI.U32 R5, R4, R5, RZ ;  /* 0x0000000504052227 */ /* 0x004fca00078e00ff */
[----:B---3--:R-:W-:Y:S02]  /*10bf0*/  @P2 SHF.R.U32.HI R4, RZ, R6, R5 ;  /* 0x00000006ff042219 */ /* 0x008fe40000011605 */
[----:B------:R-:W-:-:S05]  /*10c00*/  IADD3 R5, R26, 0x1, -R29 ;  /* 0x000000011a057810 */ /* 0x000fca0007ffe81d */
[----:B------:R-:W-:-:S04]  /*10c10*/  IMAD.IADD R7, R5, 0x1, R4 ;  /* 0x0000000105077824 */ /* 0x000fc800078e0204 */
[----:B------:R-:W-:Y:S01]  /*10c20*/  IMAD.IADD R2, R7, 0x1, R2 ;  /* 0x0000000107027824 */ /* 0x000fe200078e0202 */
[----:B-1----:R-:W-:Y:S06]  /*10c30*/  @!P1 BRA `(.L_x_1365) ;  /* 0x0000000000489947 */ /* 0x002fec0003800000 */
[C---:B------:R-:W-:Y:S01]  /*10c40*/  ISETP.GT.AND P0, PT, R7.reuse, RZ, PT ;  /* 0x000000ff0700720c */ /* 0x040fe20003f04270 */
[----:B------:R-:W-:Y:S01]  /*10c50*/  BSSY B0, `(.L_x_1366) ;  /* 0x000000e000007945 */ /* 0x000fe20003800000 */
[----:B------:R-:W-:-:S11]  /*10c60*/  VIADD R0, R7, 0xffffffff ;  /* 0xffffffff07007836 */ /* 0x000fd60000000000 */
[----:B------:R-:W-:Y:S05]  /*10c70*/  @P0 BRA `(.L_x_1367) ;  /* 0x00000000001c0947 */ /* 0x000fea0003800000 */
[----:B------:R-:W-:Y:S01]  /*10c80*/  ISETP.NE.AND P0, PT, R3, 0x1, PT ;  /* 0x000000010300780c */ /* 0x000fe20003f05270 */
[----:B------:R-:W-:-:S12]  /*10c90*/  IMAD.MOV R7, RZ, RZ, -R7 ;  /* 0x000000ffff077224 */ /* 0x000fd800078e0a07 */
[----:B------:R-:W0:Y:S02]  /*10ca0*/  @P0 LDC.64 R4, c[0x0][0x9e8] ;  /* 0x00027a00ff040b82 */ /* 0x000e240000000a00 */
[----:B0-----:R-:W-:-:S05]  /*10cb0*/  @P0 IMAD.HI.U32 R4, R7, R4, RZ ;  /* 0x0000000407040227 */ /* 0x001fca00078e00ff */
[----:B------:R-:W-:-:S04]  /*10cc0*/  @P0 SHF.R.U32.HI R7, RZ, R5, R4 ;  /* 0x00000005ff070219 */ /* 0x000fc80000011604 */
[----:B------:R-:W-:Y:S01]  /*10cd0*/  LOP3.LUT R0, RZ, R7, RZ, 0x33, !PT ;  /* 0x00000007ff007212 */ /* 0x000fe200078e33ff */
[----:B------:R-:W-:Y:S06]  /*10ce0*/  BRA `(.L_x_1368) ;  /* 0x0000000000107947 */ /* 0x000fec0003800000 */
.L_x_1367:
[----:B------:R-:W-:-:S13]  /*10cf0*/  ISETP.NE.AND P0, PT, R3, 0x1, PT ;  /* 0x000000010300780c */ /* 0x000fda0003f05270 */
[----:B------:R-:W0:Y:S02]  /*10d00*/  @P0 LDC.64 R4, c[0x0][0x9e8] ;  /* 0x00027a00ff040b82 */ /* 0x000e240000000a00 */
[----:B0-----:R-:W-:-:S05]  /*10d10*/  @P0 IMAD.HI.U32 R4, R0, R4, RZ ;  /* 0x0000000400040227 */ /* 0x001fca00078e00ff */
[----:B------:R-:W-:-:S07]  /*10d20*/  @P0 SHF.R.U32.HI R0, RZ, R5, R4 ;  /* 0x00000005ff000219 */ /* 0x000fce0000011604 */
.L_x_1368:
[----:B------:R-:W-:Y:S05]  /*10d30*/  BSYNC B0 ;  /* 0x0000000000007941 */ /* 0x000fea0003800000 */
.L_x_1366:
[----:B------:R-:W-:-:S05]  /*10d40*/  IMAD R5, R0, R3, R3 ;  /* 0x0000000300057224 */ /* 0x000fca00078e0203 */
[----:B------:R-:W-:-:S07]  /*10d50*/  VIMNMX R2, R2, R5, PT ;  /* 0x0000000502027248 */ /* 0x000fce0003fe0100 */
.L_x_1365:
[----:B------:R-:W0:Y:S01]  /*10d60*/  @P2 LDC R4, c[0x0][0x44c] ;  /* 0x00011300ff042b82 */ /* 0x000e220000000800 */
[----:B------:R-:W-:Y:S01]  /*10d70*/  VIADD R2, R2, 0x3f ;  /* 0x0000003f02027836 */ /* 0x000fe20000000000 */
[----:B------:R-:W-:Y:S01]  /*10d80*/  ULDC UR4, c[0x0][0x9dc] ;  /* 0x0002770000047ab9 */ /* 0x000fe20000000800 */
[----:B------:R-:W-:-:S05]  /*10d90*/  IMAD.MOV.U32 R0, RZ, RZ, R27 ;  /* 0x000000ffff007224 */ /* 0x000fca00078e001b */
[----:B------:R-:W1:Y:S01]  /*10da0*/  @P2 LDC R5, c[0x0][0x450] ;  /* 0x00011400ff052b82 */ /* 0x000e620000000800 */
[----:B0-----:R-:W-:-:S05]  /*10db0*/  @P2 IMAD.HI.U32 R4, R27, R4, RZ ;  /* 0x000000041b042227 */ /* 0x001fca00078e00ff */
[----:B-1----:R-:W-:Y:S02]  /*10dc0*/  @P2 SHF.R.U32.HI R0, RZ, R5, R4 ;  /* 0x00000005ff002219 */ /* 0x002fe40000011604 */
[----:B------:R-:W-:-:S04]  /*10dd0*/  SHF.R.S32.HI R5, RZ, 0x1f, R2 ;  /* 0x0000001fff057819 */ /* 0x000fc80000011402 */
[----:B------:R-:W-:Y:S01]  /*10de0*/  LEA.HI R4, R5, R2, RZ, 0x6 ;  /* 0x0000000205047211 */ /* 0x000fe200078f30ff */
[----:B------:R-:W-:-:S03]  /*10df0*/  VIADD R2, R26, 0x3f ;  /* 0x0000003f1a027836 */ /* 0x000fc60000000000 */
[----:B------:R-:W-:Y:S02]  /*10e00*/  SHF.R.S32.HI R4, RZ, 0x6, R4 ;  /* 0x00000006ff047819 */ /* 0x000fe40000011404 */
[----:B------:R-:W-:-:S04]  /*10e10*/  SHF.R.S32.HI R5, RZ, 0x1f, R2 ;  /* 0x0000001fff057819 */ /* 0x000fc80000011402 */
[----:B------:R-:W-:Y:S02]  /*10e20*/  LEA.HI R5, R5, R2, RZ, 0x6 ;  /* 0x0000000205057211 */ /* 0x000fe400078f30ff */
[----:B------:R-:W-:Y:S02]  /*10e30*/  IADD3 R2, R0, R26, -R29 ;  /* 0x0000001a00027210 */ /* 0x000fe40007ffe81d */
[----:B------:R-:W-:-:S03]  /*10e40*/  SHF.R.S32.HI R5, RZ, 0x6, R5 ;  /* 0x00000006ff057819 */ /* 0x000fc60000011405 */
[----:B------:R-:W-:Y:S01]  /*10e50*/  VIADD R0, R2, -UR4 ;  /* 0x8000000402007c36 */ /* 0x000fe20008000000 */
[----:B------:R-:W-:-:S05]  /*10e60*/  VIMNMX R30, R5, R4, PT ;  /* 0x00000004051e7248 */ /* 0x000fca0003fe0100 */
[----:B------:R0:W-:Y:S01]  /*10e70*/  STL [R1+0x18], R30 ;  /* 0x0000181e01007387 */ /* 0x0001e20000100800 */
[----:B------:R-:W-:Y:S05]  /*10e80*/  @!P1 BRA `(.L_x_1369) ;  /* 0x0000000000449947 */ /* 0x000fea0003800000 */
[----:B------:R-:W-:Y:S01]  /*10e90*/  ISETP.GT.AND P0, PT, R2, -0x1, PT ;  /* 0xffffffff0200780c */ /* 0x000fe20003f04270 */
[----:B------:R-:W-:-:S12]  /*10ea0*/  BSSY B0, `(.L_x_1370) ;  /* 0x000000d000007945 */ /* 0x000fd80003800000 */
[----:B------:R-:W-:Y:S05]  /*10eb0*/  @P0 BRA `(.L_x_1371) ;  /* 0x00000000001c0947 */ /* 0x000fea0003800000 */
[----:B------:R-:W-:Y:S02]  /*10ec0*/  ISETP.NE.AND P0, PT, R3, 0x1, PT ;  /* 0x000000010300780c */ /* 0x000fe40003f05270 */
[----:B------:R-:W-:-:S11]  /*10ed0*/  LOP3.LUT R7, RZ, R2, RZ, 0x33, !PT ;  /* 0x00000002ff077212 */ /* 0x000fd600078e33ff */
[----:B------:R-:W1:Y:S02]  /*10ee0*/  @P0 LDC.64 R4, c[0x0][0x9e8] ;  /* 0x00027a00ff040b82 */ /* 0x000e640000000a00 */
[----:B-1----:R-:W-:-:S05]  /*10ef0*/  @P0 IMAD.HI.U32 R4, R7, R4, RZ ;  /* 0x0000000407040227 */ /* 0x002fca00078e00ff */
[----:B------:R-:W-:-:S04]  /*10f00*/  @P0 SHF.R.U32.HI R7, RZ, R5, R4 ;  /* 0x00000005ff070219 */ /* 0x000fc80000011604 */
[----:B------:R-:W-:Y:S01]  /*10f10*/  LOP3.LUT R2, RZ, R7, RZ, 0x33, !PT ;  /* 0x00000007ff027212 */ /* 0x000fe200078e33ff */
[----:B------:R-:W-:Y:S06]  /*10f20*/  BRA `(.L_x_1372) ;  /* 0x0000000000107947 */ /* 0x000fec0003800000 */
.L_x_1371:
[----:B------:R-:W-:-:S13]  /*10f30*/  ISETP.NE.AND P0, PT, R3, 0x1, PT ;  /* 0x000000010300780c */ /* 0x000fda0003f05270 */
[----:B------:R-:W1:Y:S02]  /*10f40*/  @P0 LDC.64 R4, c[0x0][0x9e8] ;  /* 0x00027a00ff040b82 */ /* 0x000e640000000a00 */
[----:B-1----:R-:W-:-:S05]  /*10f50*/  @P0 IMAD.HI.U32 R4, R2, R4, RZ ;  /* 0x0000000402040227 */ /* 0x002fca00078e00ff */
[----:B------:R-:W-:-:S07]  /*10f60*/  @P0 SHF.R.U32.HI R2, RZ, R5, R4 ;  /* 0x00000005ff020219 */ /* 0x000fce0000011604 */
.L_x_1372:
[----:B------:R-:W-:Y:S05]  /*10f70*/  BSYNC B0 ;  /* 0x0000000000007941 */ /* 0x000fea0003800000 */
.L_x_1370:
[----:B------:R-:W-:-:S05]  /*10f80*/  IMAD R3, R2, R3, RZ ;  /* 0x0000000302037224 */ /* 0x000fca00078e02ff */
[----:B------:R-:W-:-:S07]  /*10f90*/  VIMNMX R0, R0, R3, !PT ;  /* 0x0000000300007248 */ /* 0x000fce0007fe0100 */
.L_x_1369:
[----:B------:R-:W-:Y:S01]  /*10fa0*/  SHF.R.S32.HI R3, RZ, 0x1f, R0 ;  /* 0x0000001fff037819 */ /* 0x000fe20000011400 */
[----:B------:R-:W-:Y:S03]  /*10fb0*/  BSSY B7, `(.L_x_1373) ;  /* 0x0000355000077945 */ /* 0x000fe60003800000 */
[----:B------:R-:W-:-:S04]  /*10fc0*/  LEA.HI R3, R3, R0, RZ, 0x6 ;  /* 0x0000000003037211 */ /* 0x000fc800078f30ff */
[----:B------:R-:W-:-:S04]  /*10fd0*/  SHF.R.S32.HI R3, RZ, 0x6, R3 ;  /* 0x00000006ff037819 */ /* 0x000fc80000011403 */
[----:B------:R-:W-:-:S04]  /*10fe0*/  VIMNMX R2, RZ, R3, !PT ;  /* 0x00000003ff027248 */ /* 0x000fc80007fe0100 */
[----:B------:R-:W-:Y:S01]  /*10ff0*/  ISETP.GT.AND P0, PT, R30, R2, PT ;  /* 0x000000021e00720c */ /* 0x000fe20003f04270 */
[----:B------:R1:W-:-:S12]  /*11000*/  STL [R1+0x8], R2 ;  /* 0x0000080201007387 */ /* 0x0003d80000100800 */
[----:B-1----:R-:W-:Y:S05]  /*11010*/  @P0 BRA `(.L_x_1374) ;  /* 0x0000000000440947 */ /* 0x002fea0003800000 */
[----:B------:R-:W1:Y:S02]  /*11020*/  S2R R2, SR_TID.X ;  /* 0x0000000000027919 */ /* 0x000e640000002100 */
        /* <DEDUP_REMOVED lines=10> */
[----:B------:R-:W1:Y:S02]  /*110d0*/  S2R R4, SR_LTMASK ;  /* 0x0000000000047919 */ /* 0x000e640000003900 */
[----:B-1----:R-:W-:-:S04]  /*110e0*/  LOP3.LUT R4, R4, UR4, RZ, 0xc0, !PT ;  /* 0x0000000404047c12 */ /* 0x002fc8000f8ec0ff */
[----:B------:R-:W1:Y:S01]  /*110f0*/  POPC R7, R4 ;  /* 0x0000000400077309 */ /* 0x000e620000000000 */
[----:B--2---:R-:W1:Y:S02]  /*11100*/  SHFL.IDX PT, R0, R3, R0, 0x1f ;  /* 0x00001f0003007589 */ /* 0x004e6400000e0000 */
[----:B-1----:R-:W-:Y:S01]  /*11110*/  IADD3 R16, R0, UR39, R7 ;  /* 0x0000002700107c10 */ /* 0x002fe2000fffe007 */
[----:B------:R-:W-:Y:S06]  /*11120*/  BRA `(.L_x_1375) ;  /* 0x0000003000f47947 */ /* 0x000fec0003800000 */
.L_x_1374:
        /* <DEDUP_REMOVED lines=8> */
[----:B------:R-:W-:Y:S02]  /*111b0*/  IMAD.U32 R4, RZ, RZ, UR6 ;  /* 0x00000006ff047e24 */ /* 0x000fe4000f8e00ff */
[----:B------:R-:W1:Y:S01]  /*111c0*/  LDC.64 R2, c[0x4][R2] ;  /* 0x0100000002027b82 */ /* 0x000e620000000a00 */
        /* <DEDUP_REMOVED lines=9> */
[----:B01----:R-:W-:Y:S05]  /*11260*/  CALL.ABS.NOINC R2 ;  /* 0x0000000002007343 */ /* 0x003fea0003c00000 */
.L_x_1377:
[----:B------:R-:W-:Y:S05]  /*11270*/  BSYNC B6 ;  /* 0x0000000000067941 */ /* 0x000fea0003800000 */
.L_x_1376:
        /* <DEDUP_REMOVED lines=10> */
[----:B------:R-:W-:Y:S01]  /*11320*/  MOV R8, 0x70 ;  /* 0x0000007000087802 */ /* 0x000fe20000000f00 */
[----:B------:R-:W-:Y:S02]  /*11330*/  IMAD.U32 R5, RZ, RZ, UR7 ;  /* 0x00000007ff057e24 */ /* 0x000fe4000f8e00ff */
[----:B------:R-:W-:Y:S02]  /*11340*/  IMAD.U32 R6, RZ, RZ, UR8 ;  /* 0x00000008ff067e24 */ /* 0x000fe4000f8e00ff */
[----:B------:R-:W-:-:S02]  /*11350*/  IMAD.U32 R7, RZ, RZ, UR9 ;  /* 0x00000009ff077e24 */ /* 0x000fc4000f8e00ff */
[----:B------:R-:W-:Y:S02]  /*11360*/  IMAD.U32 R10, RZ, RZ, UR4 ;  /* 0x00000004ff0a7e24 */ /* 0x000fe4000f8e00ff */
[----:B------:R-:W-:Y:S02]  /*11370*/  IMAD.U32 R11, RZ, RZ, UR5 ;  /* 0x00000005ff0b7e24 */ /* 0x000fe4000f8e00ff */
[----:B------:R-:W-:Y:S02]  /*11380*/  IMAD.MOV.U32 R12, RZ, RZ, 0x1 ;  /* 0x00000001ff0c7424 */ /* 0x000fe400078e00ff */
[----:B-1----:R-:W-:-:S07]  /*11390*/  IMAD.MOV.U32 R13, RZ, RZ, RZ ;  /* 0x000000ffff0d7224 */ /* 0x002fce00078e00ff */
[----:B------:R-:W-:-:S07]  /*113a0*/  LEPC R20, `(.L_x_1380) ;  /* 0x000000001014794e */ /* 0x000fce0000000000 */
[----:B0-2---:R-:W-:Y:S05]  /*113b0*/  CALL.ABS.NOINC R2 ;  /* 0x0000000002007343 */ /* 0x005fea0003c00000 */
.L_x_1380:
[----:B------:R0:W1:Y:S01]  /*113c0*/  LDC.64 R2, c[0x4][R17] ;  /* 0x0100000011027b82 */ /* 0x0000620000000a00 */
[----:B------:R-:W-:Y:S01]  /*113d0*/  ULDC.64 UR6, c[0x4][0x138] ;  /* 0x01004e0000067ab9 */ /* 0x000fe20000000a00 */
[----:B------:R-:W-:Y:S01]  /*113e0*/  ULDC.64 UR8, c[0x4][0x140] ;  /* 0x0100500000087ab9 */ /* 0x000fe20000000a00 */
[----:B------:R-:W-:Y:S01]  /*113f0*/  ULDC.64 UR4, c[0x4][0xd0] ;  /* 0x0100340000047ab9 */ /* 0x000fe20000000a00 */
[----:B------:R-:W-:Y:S02]  /*11400*/  IMAD.U32 R4, RZ, RZ, UR6 ;  /* 0x00000006ff047e24 */ /* 0x000fe4000f8e00ff */
[----:B------:R-:W-:Y:S02]  /*11410*/  IMAD.U32 R5, RZ, RZ, UR7 ;  /* 0x00000007ff057e24 */ /* 0x000fe4000f8e00ff */
[----:B------:R-:W-:Y:S02]  /*11420*/  IMAD.U32 R6, RZ, RZ, UR8 ;  /* 0x00000008ff067e24 */ /* 0x000fe4000f8e00ff */
[----:B------:R-:W-:-:S02]  /*11430*/  IMAD.U32 R7, RZ, RZ, UR9 ;  /* 0x00000009ff077e24 */ /* 0x000fc4000f8e00ff */
[----:B------:R-:W-:Y:S02]  /*11440*/  IMAD.U32 R10, RZ, RZ, UR4 ;  /* 0x00000004ff0a7e24 */ /* 0x000fe4000f8e00ff */
[----:B------:R-:W-:Y:S02]  /*11450*/  IMAD.U32 R11, RZ, RZ, UR5 ;  /* 0x00000005ff0b7e24 */ /* 0x000fe4000f8e00ff */
[----:B------:R-:W-:Y:S02]  /*11460*/  IMAD.MOV.U32 R8, RZ, RZ, 0x70 ;  /* 0x00000070ff087424 */ /* 0x000fe400078e00ff */
[----:B------:R-:W-:Y:S02]  /*11470*/  IMAD.MOV.U32 R12, RZ, RZ, 0x1 ;  /* 0x00000001ff0c7424 */ /* 0x000fe400078e00ff */
[----:B0-----:R-:W-:-:S07]  /*11480*/  IMAD.MOV.U32 R13, RZ, RZ, RZ ;  /* 0x000000ffff0d7224 */ /* 0x001fce00078e00ff */
[----:B------:R-:W-:-:S07]  /*11490*/  LEPC R20, `(.L_x_1379) ;  /* 0x000000001014794e */ /* 0x000fce0000000000 */
[----:B-1----:R-:W-:Y:S05]  /*114a0*/  CALL.ABS.NOINC R2 ;  /* 0x0000000002007343 */ /* 0x002fea0003c00000 */
.L_x_1379:
[----:B------:R-:W-:Y:S05]  /*114b0*/  BSYNC B6 ;  /* 0x0000000000067941 */ /* 0x000fea0003800000 */
.L_x_1378:
[----:B------:R-:W-:Y:S01]  /*114c0*/  ULDC.64 UR4, c[0x0][0x9f8] ;  /* 0x00027e0000047ab9 */ /* 0x000fe20000000a00 */
[----:B------:R-:W-:Y:S01]  /*114d0*/  IMAD.MOV.U32 R31, RZ, RZ, R19 ;  /* 0x000000ffff1f7224 */ /* 0x000fe200078e0013 */
[----:B------:R-:W-:Y:S01]  /*114e0*/  ISETP.NE.U32.AND P0, PT, RZ, UR4, PT ;  /* 0x00000004ff007c0c */ /* 0x000fe2000bf05070 */
[----:B------:R-:W-:Y:S01]  /*114f0*/  ULDC UR4, c[0x0][0x2f4] ;  /* 0x0000bd0000047ab9 */ /* 0x000fe20000000800 */
[----:B------:R-:W1:Y:S02]  /*11500*/  LDC R10, c[0x0][0x430] ;  /* 0x00010c00ff0a7b82 */ /* 0x000e640000000800 */
[----:B------:R-:W-:-:S13]  /*11510*/  ISETP.NE.AND.EX P0, PT, RZ, UR5, PT, P0 ;  /* 0x00000005ff007c0c */ /* 0x000fda000bf05300 */
[----:B------:R-:W2:Y:S01]  /*11520*/  @P0 LDC.64 R2, c[0x0][0x9f8] ;  /* 0x00027e00ff020b82 */ /* 0x000ea20000000a00 */
[----:B------:R-:W-:Y:S02]  /*11530*/  LOP3.LUT R17, R34, 0x40, RZ, 0xfc, !PT ;  /* 0x0000004022117812 */ /* 0x000fe400078efcff */
[----:B------:R-:W-:Y:S02]  /*11540*/  LOP3.LUT R23, R23, 0xffffffef, RZ, 0xc0, !PT ;  /* 0xffffffef17177812 */ /* 0x000fe400078ec0ff */
[----:B------:R-:W-:Y:S01]  /*11550*/  ISETP.GE.AND P2, PT, R17, UR4, PT ;  /* 0x0000000411007c0c */ /* 0x000fe2000bf46270 */
[----:B--2---:R-:W-:-:S05]  /*11560*/  @P0 IMAD.WIDE R2, R19, 0x4, R2 ;  /* 0x0000000413020825 */ /* 0x004fca00078e0202 */
[----:B------:R2:W5:Y:S01]  /*11570*/  @P0 LDG.E R31, desc[UR36][R2.64] ;  /* 0x00000024021f0981 */ /* 0x000562000c1e1900 */
[----:B------:R-:W-:Y:S01]  /*11580*/  ISETP.GE.AND P0, PT, R34, UR4, PT ;  /* 0x0000000422007c0c */ /* 0x000fe2000bf06270 */
[----:B------:R-:W-:Y:S01]  /*11590*/  UMOV UR5, 0xffffffff ;  /* 0xffffffff00057882 */ /* 0x000fe20000000000 */
[----:B------:R-:W-:Y:S01]  /*115a0*/  ISETP.GE.AND P1, PT, R37, UR4, PT ;  /* 0x0000000425007c0c */ /* 0x000fe2000bf26270 */
[----:B------:R-:W-:-:S10]  /*115b0*/  VIADD R7, R30, 0xffffffff ;  /* 0xffffffff1e077836 */ /* 0x000fd40000000000 */
[----:B------:R-:W-:Y:S02]  /*115c0*/  @P0 LOP3.LUT R23, R23, 0x10, RZ, 0xfc, !PT ;  /* 0x0000001017170812 */ /* 0x000fe400078efcff */
[----:B------:R-:W-:Y:S02]  /*115d0*/  ISETP.GE.AND P0, PT, R36, UR4, PT ;  /* 0x0000000424007c0c */ /* 0x000fe4000bf06270 */
[----:B------:R-:W-:-:S04]  /*115e0*/  LOP3.LUT R23, R23, 0xfffffff7, RZ, 0xc0, !PT ;  /* 0xfffffff717177812 */ /* 0x000fc800078ec0ff */
[----:B------:R-:W-:-:S04]  /*115f0*/  @P2 LOP3.LUT R23, R23, 0x8, RZ, 0xfc, !PT ;  /* 0x0000000817172812 */ /* 0x000fc800078efcff */
[----:B------:R-:W-:-:S04]  /*11600*/  LOP3.LUT R23, R23, 0xfffffffb, RZ, 0xc0, !PT ;  /* 0xfffffffb17177812 */ /* 0x000fc800078ec0ff */
[----:B------:R-:W-:-:S04]  /*11610*/  @P1 LOP3.LUT R23, R23, 0x4, RZ, 0xfc, !PT ;  /* 0x0000000417171812 */ /* 0x000fc800078efcff */
[----:B------:R-:W-:-:S04]  /*11620*/  LOP3.LUT R23, R23, 0xfffffffd, RZ, 0xc0, !PT ;  /* 0xfffffffd17177812 */ /* 0x000fc800078ec0ff */
[----:B------:R-:W-:Y:S01]  /*11630*/  @P0 LOP3.LUT R23, R23, 0x2, RZ, 0xfc, !PT ;  /* 0x0000000217170812 */ /* 0x000fe200078efcff */
[----:B-12---:R-:W-:Y:S06]  /*11640*/  BRA.DIV UR5, `(.L_x_1381) ;  /* 0x00000042057c7947 */ /* 0x006fec000b800000 */
.L_x_1449:
[----:B------:R-:W1:Y:S01]  /*11650*/  S2R R0, SR_TID.X ;  /* 0x0000000000007919 */ /* 0x000e620000002100 */
[----:B------:R-:W-:Y:S02]  /*11660*/  ISETP.NE.AND P1, PT, R10, 0x1, PT ;  /* 0x000000010a00780c */ /* 0x000fe40003f25270 */
[----:B-----5:R-:W-:Y:S01]  /*11670*/  SHF.R.S32.HI R11, RZ, 0x1f, R31 ;  /* 0x0000001fff0b7819 */ /* 0x020fe2000001141f */
[----:B------:R-:W2:Y:S01]  /*11680*/  S2R R9, SR_TID.X ;  /* 0x0000000000097919 */ /* 0x000ea20000002100 */
[----:B------:R-:W-:-:S03]  /*11690*/  LOP3.LUT R23, R23, 0xffffffbf, RZ, 0xc0, !PT ;  /* 0xffffffbf17177812 */ /* 0x000fc600078ec0ff */
[----:B------:R3:W-:Y:S06]  /*116a0*/  STL [R1+0xc], R11 ;  /* 0x00000c0b01007387 */ /* 0x0007ec0000100800 */
[----:B------:R-:W4:Y:S01]  /*116b0*/  @P1 LDC R5, c[0x0][0x434] ;  /* 0x00010d00ff051b82 */ /* 0x000f220000000800 */
[----:B------:R-:W-:Y:S02]  /*116c0*/  @P1 LOP3.LUT R23, R23, 0x40, RZ, 0xfc, !PT ;  /* 0x0000004017171812 */ /* 0x000fe400078efcff */
[----:B-1----:R-:W-:Y:S01]  /*116d0*/  LOP3.LUT R0, R0, 0x7f, RZ, 0xc0, !PT ;  /* 0x0000007f00007812 */ /* 0x002fe200078ec0ff */
[----:B--2---:R-:W-:-:S03]  /*116e0*/  IMAD.SHL.U32 R9, R9, 0x10, RZ ;  /* 0x0000001009097824 */ /* 0x004fc600078e00ff */
[----:B------:R-:W-:-:S04]  /*116f0*/  SHF.R.U32.HI R0, RZ, 0x3, R0 ;  /* 0x00000003ff007819 */ /* 0x000fc80000011600 */
[----:B------:R-:W-:Y:S02]  /*11700*/  LOP3.LUT R9, R0, 0x70, R9, 0xf8, !PT ;  /* 0x0000007000097812 */ /* 0x000fe400078ef809 */
[----:B------:R-:W1:Y:S03]  /*11710*/  @P1 LDC R0, c[0x0][0x438] ;  /* 0x00010e00ff001b82 */ /* 0x000e660000000800 */
[----:B------:R-:W-:-:S05]  /*11720*/  IMAD R6, R7, 0x40, R9 ;  /* 0x0000004007067824 */ /* 0x000fca00078e0209 */
[C---:B------:R-:W-:Y:S02]  /*11730*/  ISETP.GE.AND P0, PT, R6.reuse, R26, PT ;  /* 0x0000001a0600720c */ /* 0x040fe40003f06270 */
[----:B------:R-:W-:Y:S02]  /*11740*/  IADD3 R6, R6, R24, RZ ;  /* 0x0000001806067210 */ /* 0x000fe40007ffe0ff */
[----:B------:R-:W-:-:S03]  /*11750*/  ISETP.GT.U32.OR P0, PT, R9, 0x3f, P0 ;  /* 0x0000003f0900780c */ /* 0x000fc60000704470 */
[----:B----4-:R-:W-:-:S04]  /*11760*/  @P1 IMAD.HI.U32 R5, R6, R5, RZ ;  /* 0x0000000506051227 */ /* 0x010fc800078e00ff */
[----:B------:R-:W-:Y:S01]  /*11770*/  IMAD.MOV.U32 R8, RZ, RZ, R6 ;  /* 0x000000ffff087224 */ /* 0x000fe200078e0006 */
[----:B-1----:R-:W-:-:S05]  /*11780*/  @P1 SHF.R.U32.HI R8, RZ, R0, R5 ;  /* 0x00000000ff081219 */ /* 0x002fca0000011605 */
[----:B------:R-:W1:Y:S01]  /*11790*/  @!P0 LDC.64 R2, c[0x0][0x428] ;  /* 0x00010a00ff028b82 */ /* 0x000e620000000a00 */
[--C-:B------:R-:W-:Y:S01]  /*117a0*/  @!P0 SHF.R.S32.HI R5, RZ, 0x1f, R8.reuse ;  /* 0x0000001fff058819 */ /* 0x100fe20000011408 */
[----:B------:R-:W-:Y:S02]  /*117b0*/  @!P0 IMAD.MOV.U32 R4, RZ, RZ, R8 ;  /* 0x000000ffff048224 */ /* 0x000fe400078e0008 */
[-C--:B-1----:R-:W-:Y:S02]  /*117c0*/  @!P0 IMAD R0, R11, R2.reuse, RZ ;  /* 0x000000020b008224 */ /* 0x082fe400078e02ff */
[----:B------:R-:W-:-:S04]  /*117d0*/  @!P0 IMAD.WIDE.U32 R4, R31, R2, R4 ;  /* 0x000000021f048225 */ /* 0x000fc800078e0004 */
[----:B------:R-:W-:Y:S02]  /*117e0*/  @!P0 IMAD R0, R31, R3, R0 ;  /* 0x000000031f008224 */ /* 0x000fe400078e0200 */
[----:B------:R-:W1:Y:S02]  /*117f0*/  @!P0 LDC.64 R2, c[0x0][0x418] ;  /* 0x00010600ff028b82 */ /* 0x000e640000000a00 */
[----:B------:R-:W-:Y:S02]  /*11800*/  @!P0 IMAD.IADD R0, R5, 0x1, R0 ;  /* 0x0000000105008824 */ /* 0x000fe400078e0200 */
[----:B------:R-:W-:Y:S01]  /*11810*/  IMAD.MOV R5, RZ, RZ, -R8 ;  /* 0x000000ffff057224 */ /* 0x000fe200078e0a08 */
[----:B-1----:R-:W-:-:S04]  /*11820*/  @!P0 LEA R2, P1, R4, R2, 0x2 ;  /* 0x0000000204028211 */ /* 0x002fc800078210ff */
[----:B------:R-:W-:Y:S01]  /*11830*/  @!P0 LEA.HI.X R3, R4, R3, R0, 0x2, P1 ;  /* 0x0000000304038211 */ /* 0x000fe200008f1400 */
[----:B------:R-:W-:Y:S02]  /*11840*/  IMAD R4, R10, R5, R6 ;  /* 0x000000050a047224 */ /* 0x000fe400078e0206 */
[----:B------:R-:W-:Y:S02]  /*11850*/  IMAD.U32 R5, RZ, RZ, UR38 ;  /* 0x00000026ff057e24 */ /* 0x000fe4000f8e00ff */
[----:B------:R-:W-:-:S03]  /*11860*/  IMAD.MOV.U32 R0, RZ, RZ, RZ ;  /* 0x000000ffff007224 */ /* 0x000fc600078e00ff */
[----:B------:R-:W-:-:S03]  /*11870*/  ISETP.NE.AND P2, PT, R5, 0x3, PT ;  /* 0x000000030500780c */ /* 0x000fc60003f45270 */
[----:B------:R3:W5:Y:S01]  /*11880*/  @!P0 LDG.E R0, desc[UR36][R2.64] ;  /* 0x0000002402008981 */ /* 0x000762000c1e1900 */
[----:B------:R-:W-:Y:S01]  /*11890*/  ISETP.GT.U32.AND P0, PT, R9, 0x3f, PT ;  /* 0x0000003f0900780c */ /* 0x000fe20003f04070 */
[----:B------:R-:W-:Y:S01]  /*118a0*/  IMAD.MOV.U32 R26, RZ, RZ, R7 ;  /* 0x000000ffff1a7224 */ /* 0x000fe200078e0007 */
[----:B------:R-:W-:Y:S02]  /*118b0*/  LOP3.LUT R23, R23, 0xffffffdf, RZ, 0xc0, !PT ;  /* 0xffffffdf17177812 */ /* 0x000fe400078ec0ff */
[----:B0-----:R-:W-:-:S05]  /*118c0*/  SHF.R.S32.HI R30, RZ, 0x1f, R18 ;  /* 0x0000001fff1e7819 */ /* 0x001fca0000011412 */
[----:B------:R-:W-:-:S04]  /*118d0*/  @P2 LOP3.LUT R23, R23, 0x20, RZ, 0xfc, !PT ;  /* 0x0000002017172812 */ /* 0x000fc800078efcff */
[----:B------:R-:W-:-:S04]  /*118e0*/  LOP3.LUT R23, R23, 0xfffffffe, RZ, 0xc0, !PT ;  /* 0xfffffffe17177812 */ /* 0x000fc800078ec0ff */
[----:B------:R-:W-:Y:S01]  /*118f0*/  @P0 LOP3.LUT R23, R23, 0x1, RZ, 0xfc, !PT ;  /* 0x0000000117170812 */ /* 0x000fe200078efcff */
[----:B---3--:R-:W-:Y:S06]  /*11900*/  @!P2 BRA `(.L_x_1382) ;  /* 0x000000000004a947 */ /* 0x008fec0003800000 */
[----:B------:R-:W-:Y:S01]  /*11910*/  BPT.TRAP 0x1 ;  /* 0x000000040000795c */ /* 0x000fe20000300000 */
.L_x_1382:
        /* <DEDUP_REMOVED lines=20> */
[----:B------:R-:W-:Y:S01]  /*11a60*/  LEA.HI.X R24, R2, UR5, R6, 0x1, P0 ;  /* 0x0000000502187c11 */ /* 0x000fe200080f0c06 */
[----:B------:R-:W-:Y:S01]  /*11a70*/  IMAD R6, R25, 0x8, R22 ;  /* 0x0000000819067824 */ /* 0x000fe200078e0216 */
[----:B------:R-:W-:-:S04]  /*11a80*/  SHF.L.U32 R2, R28, 0x1f, RZ ;  /* 0x0000001f1c027819 */ /* 0x000fc800000006ff */
[----:B------:R-:W0:Y:S02]  /*11a90*/  SYNCS.PHASECHK.TRANS64.TRYWAIT P0, [R6+URZ+0x30840], R2 ;  /* 0x03084002060075a7 */ /* 0x000e24000800017f */
[----:B0-----:R-:W-:Y:S05]  /*11aa0*/  @!P0 BRA `(.L_x_1384) ;  /* 0x0000003c00988947 */ /* 0x001fea0003800000 */
.L_x_1450:
[----:B------:R-:W-:Y:S05]  /*11ab0*/  BSYNC B0 ;  /* 0x0000000000007941 */ /* 0x000fea0003800000 */
.L_x_1383:
[----:B------:R-:W2:Y:S01]  /*11ac0*/  LDL R10, [R1] ;  /* 0x00000000010a7983 */ /* 0x000ea20000100800 */
[----:B------:R-:W-:Y:S01]  /*11ad0*/  ULDC.64 UR4, c[0x0][0x300] ;  /* 0x0000c00000047ab9 */ /* 0x000fe20000000a00 */
[----:B------:R-:W-:Y:S01]  /*11ae0*/  LOP3.LUT P5, RZ, R23, 0x10, RZ, 0xc0, !PT ;  /* 0x0000001017ff7812 */ /* 0x000fe200078ac0ff */
[----:B------:R-:W-:Y:S01]  /*11af0*/  IMAD R5, R5, UR4, RZ ;  /* 0x0000000405057c24 */ /* 0x000fe2000f8e02ff */
[----:B------:R-:W1:Y:S01]  /*11b00*/  S2R R9, SR_TID.X ;  /* 0x0000000000097919 */ /* 0x000e620000002100 */
[C---:B0-----:R-:W-:Y:S01]  /*11b10*/  IMAD.WIDE.U32 R2, R4.reuse, UR4, RZ ;  /* 0x0000000404027c25 */ /* 0x041fe2000f8e00ff */
[C---:B------:R-:W-:Y:S02]  /*11b20*/  LOP3.LUT P4, RZ, R23.reuse, 0x8, RZ, 0xc0, !PT ;  /* 0x0000000817ff7812 */ /* 0x040fe4000788c0ff */
[C---:B------:R-:W-:Y:S01]  /*11b30*/  LOP3.LUT P3, RZ, R23.reuse, 0x4, RZ, 0xc0, !PT ;  /* 0x0000000417ff7812 */ /* 0x040fe2000786c0ff */
[----:B------:R-:W-:Y:S01]  /*11b40*/  IMAD R5, R4, UR5, R5 ;  /* 0x0000000504057c24 */ /* 0x000fe2000f8e0205 */
[----:B------:R-:W-:Y:S01]  /*11b50*/  ULDC.64 UR4, c[0x0][0x310] ;  /* 0x0000c40000047ab9 */ /* 0x000fe20000000a00 */
[----:B------:R-:W-:Y:S01]  /*11b60*/  LOP3.LUT P2, RZ, R23, 0x2, RZ, 0xc0, !PT ;  /* 0x0000000217ff7812 */ /* 0x000fe2000784c0ff */
[----:B------:R-:W-:-:S02]  /*11b70*/  IMAD R8, R8, UR4, RZ ;  /* 0x0000000408087c24 */ /* 0x000fc4000f8e02ff */
        /* <DEDUP_REMOVED lines=11> */
[----:B------:R-:W-:Y:S01]  /*11c30*/  UMOV UR4, 0xffffffff ;  /* 0xffffffff00047882 */ /* 0x000fe20000000000 */
[----:B-1----:R-:W-:-:S03]  /*11c40*/  LOP3.LUT R9, R9, 0x7f, RZ, 0xc0, !PT ;  /* 0x0000007f09097812 */ /* 0x002fc600078ec0ff */
[----:B------:R-:W-:Y:S02]  /*11c50*/  LEA.HI.X R0, R2, UR5, R0, 0x1, P0 ;  /* 0x0000000502007c11 */ /* 0x000fe400080f0c00 */
[----:B------:R-:W-:Y:S01]  /*11c60*/  SHF.R.U32.HI R9, RZ, 0x3, R9 ;  /* 0x00000003ff097819 */ /* 0x000fe20000011609 */
[----:B--2---:R-:W-:Y:S01]  /*11c70*/  IMAD R5, R7, -0x40, R10 ;  /* 0xffffffc007057824 */ /* 0x004fe200078e020a */
[----:B------:R-:W-:-:S03]  /*11c80*/  LEA R7, R25, R32, 0xe ;  /* 0x0000002019077211 */ /* 0x000fc600078e70ff */
[----:B------:R-:W-:-:S05]  /*11c90*/  IMAD.IADD R5, R5, 0x1, -R9 ;  /* 0x0000000105057824 */ /* 0x000fca00078e0a09 */
[----:B------:R-:W-:Y:S01]  /*11ca0*/  ISETP.GE.AND P0, PT, R5, 0x1, PT ;  /* 0x000000010500780c */ /* 0x000fe20003f06270 */
[----:B------:R-:W-:-:S12]  /*11cb0*/  BRA.DIV UR4, `(.L_x_1385) ;  /* 0x0000003e04287947 */ /* 0x000fd8000b800000 */
[----:B------:R-:W0:Y:S01]  /*11cc0*/  SHFL.IDX PT, R3, R4, RZ, 0x181f ;  /* 0x00181fff04037589 */ /* 0x000e2200000e0000 */
[----:B------:R-:W-:-:S03]  /*11cd0*/  @P0 IMAD R9, R7, 0x2, R22 ;  /* 0x0000000207090824 */ /* 0x000fc600078e0216 */
[----:B------:R-:W1:Y:S04]  /*11ce0*/  SHFL.IDX PT, R2, R0, RZ, 0x181f ;  /* 0x00181fff00027589 */ /* 0x000e6800000e0000 */
        /* <DEDUP_REMOVED lines=25> */
[----:B------:R0:W1:Y:S04]  /*11e80*/  SHFL.IDX PT, R8, R0, 0x3, 0x181f ;  /* 0x00781f0000087f89 */ /* 0x00006800000e0000 */
[----:B------:R-:W-:Y:S04]  /*11e90*/  @P0 LDGSTS.E.BYPASS.LTC128B.128 [R9+0x21400], desc[UR36][R2.64], !P5 ;  /* 0x2140000002090fae */ /* 0x000fe8000e901d64 */
[----:B------:R-:W-:Y:S04]  /*11ea0*/  @P0 LDGSTS.E.BYPASS.LTC128B.128 [R9+0x23400], desc[UR36][R2.64+0x80], !P4 ;  /* 0x2340008002090fae */ /* 0x000fe8000e101d64 */
[----:B------:R-:W-:Y:S04]  /*11eb0*/  @P0 LDGSTS.E.BYPASS.LTC128B.128 [R9+0x25400], desc[UR36][R2.64+0x100], !P3 ;  /* 0x2540010002090fae */ /* 0x000fe8000d901d64 */
[----:B------:R2:W-:Y:S04]  /*11ec0*/  @P0 LDGSTS.E.BYPASS.LTC128B.128 [R9+0x27400], desc[UR36][R2.64+0x180], !P2 ;  /* 0x2740018002090fae */ /* 0x0005e8000d101d64 */
[----:B-12---:R0:W2:Y:S02]  /*11ed0*/  SHFL.IDX PT, R2, R4, 0x3, 0x181f ;  /* 0x00781f0004027f89 */ /* 0x0060a400000e0000 */
.L_x_1460:
[----:B------:R-:W-:-:S13]  /*11ee0*/  ISETP.GE.AND P0, PT, R5, 0x31, PT ;  /* 0x000000310500780c */ /* 0x000fda0003f06270 */
[----:B--2---:R-:W-:Y:S01]  /*11ef0*/  @P0 LEA R2, P1, R34, R2, 0x1 ;  /* 0x0000000222020211 */ /* 0x004fe200078208ff */
[----:B------:R-:W-:-:S04]  /*11f00*/  @P0 IMAD R7, R7, 0x2, R22 ;  /* 0x0000000207070824 */ /* 0x000fc800078e0216 */
        /* <DEDUP_REMOVED lines=10> */
.L_x_1386:
        /* <DEDUP_REMOVED lines=10> */
.L_x_1387:
[----:B------:R2:W-:Y:S02]  /*12050*/  SYNCS.ARRIVE.TRANS64.A1T0 RZ, [R6+URZ+0x30830], RZ ;  /* 0x030830ff06ff79a7 */ /* 0x0005e4000810003f */
[----:B------:R-:W-:Y:S05]  /*12060*/  WARPSYNC.ALL ;  /* 0x0000000000007948 */ /* 0x000fea0003800000 */
[----:B------:R-:W-:Y:S01]  /*12070*/  ULDC.64 UR4, c[0x0][0x298] ;  /* 0x0000a60000047ab9 */ /* 0x000fe20000000a00 */
[----:B-1----:R-:W-:Y:S01]  /*12080*/  VIADD R2, R22, 0x10400 ;  /* 0x0001040016027836 */ /* 0x002fe20000000000 */
[----:B0-----:R-:W-:Y:S01]  /*12090*/  SHF.R.S32.HI R0, RZ, 0x1f, R35 ;  /* 0x0000001fff007819 */ /* 0x001fe20000011423 */
[----:B------:R-:W-:Y:S01]  /*120a0*/  IMAD.WIDE.U32 R4, R35, UR4, RZ ;  /* 0x0000000423047c25 */ /* 0x000fe2000f8e00ff */
[----:B------:R-:W-:Y:S01]  /*120b0*/  BSSY B6, `(.L_x_1388) ;  /* 0x0000018000067945 */ /* 0x000fe20003800000 */
[----:B------:R-:W-:Y:S01]  /*120c0*/  BAR.SYNC.DEFER_BLOCKING 0x8, 0x180 ;  /* 0x0206000000007b1d */ /* 0x000fe20000010000 */
[----:B------:R-:W-:Y:S01]  /*120d0*/  LOP3.LUT P0, RZ, R2, 0x3ff, RZ, 0xc0, !PT ;  /* 0x000003ff02ff7812 */ /* 0x000fe2000780c0ff */
[----:B------:R-:W-:-:S04]  /*120e0*/  IMAD R0, R0, UR4, RZ ;  /* 0x0000000400007c24 */ /* 0x000fc8000f8e02ff */
[----:B------:R-:W-:Y:S01]  /*120f0*/  IMAD R0, R35, UR5, R0 ;  /* 0x0000000523007c24 */ /* 0x000fe2000f8e0200 */
[----:B------:R0:W-:Y:S03]  /*12100*/  STL.64 [R1+0x10], R4 ;  /* 0x0000100401007387 */ /* 0x0001e60000100a00 */
[----:B------:R-:W-:-:S04]  /*12110*/  IMAD.IADD R35, R5, 0x1, R0 ;  /* 0x0000000105237824 */ /* 0x000fc800078e0200 */
[----:B------:R-:W-:Y:S05]  /*12120*/  @!P0 BRA `(.L_x_1389) ;  /* 0x0000000000408947 */ /* 0x000fea0003800000 */
[----:B------:R-:W-:Y:S01]  /*12130*/  MOV R2, 0x0 ;  /* 0x0000000000027802 */ /* 0x000fe20000000f00 */
[----:B------:R-:W-:Y:S01]  /*12140*/  ULDC.64 UR6, c[0x4][0x138] ;  /* 0x01004e0000067ab9 */ /* 0x000fe20000000a00 */
[----:B------:R-:W-:Y:S01]  /*12150*/  ULDC.64 UR8, c[0x4][0x140] ;  /* 0x0100500000087ab9 */ /* 0x000fe20000000a00 */
[----:B------:R-:W-:Y:S01]  /*12160*/  ULDC.64 UR4, c[0x4][0xb0] ;  /* 0x01002c0000047ab9 */ /* 0x000fe20000000a00 */
[----:B0-----:R-:W-:Y:S01]  /*12170*/  IMAD.U32 R4, RZ, RZ, UR6 ;  /* 0x00000006ff047e24 */ /* 0x001fe2000f8e00ff */
[----:B------:R-:W-:Y:S01]  /*12180*/  MOV R11, UR5 ;  /* 0x00000005000b7c02 */ /* 0x000fe20008000f00 */
[----:B------:R-:W0:Y:S01]  /*12190*/  LDC.64 R2, c[0x4][R2] ;  /* 0x0100000002027b82 */ /* 0x000e220000000a00 */
[----:B------:R-:W-:Y:S02]  /*121a0*/  IMAD.U32 R5, RZ, RZ, UR7 ;  /* 0x00000007ff057e24 */ /* 0x000fe4000f8e00ff */
[----:B--2---:R-:W-:Y:S02]  /*121b0*/  IMAD.U32 R6, RZ, RZ, UR8 ;  /* 0x00000008ff067e24 */ /* 0x004fe4000f8e00ff */
[----:B------:R-:W-:-:S02]  /*121c0*/  IMAD.U32 R7, RZ, RZ, UR9 ;  /* 0x00000009ff077e24 */ /* 0x000fc4000f8e00ff */
[----:B------:R-:W-:Y:S02]  /*121d0*/  IMAD.U32 R10, RZ, RZ, UR4 ;  /* 0x00000004ff0a7e24 */ /* 0x000fe4000f8e00ff */
[----:B------:R-:W-:Y:S02]  /*121e0*/  IMAD.MOV.U32 R8, RZ, RZ, 0x70 ;  /* 0x00000070ff087424 */ /* 0x000fe400078e00ff */
[----:B------:R-:W-:Y:S02]  /*121f0*/  IMAD.MOV.U32 R12, RZ, RZ, 0x1 ;  /* 0x00000001ff0c7424 */ /* 0x000fe400078e00ff */
[----:B------:R-:W-:-:S07]  /*12200*/  IMAD.MOV.U32 R13, RZ, RZ, RZ ;  /* 0x000000ffff0d7224 */ /* 0x000fce00078e00ff */
[----:B------:R-:W-:-:S07]  /*12210*/  LEPC R20, `(.L_x_1389) ;  /* 0x000000001014794e */ /* 0x000fce0000000000 */
[----:B0-----:R-:W-:Y:S05]  /*12220*/  CALL.ABS.NOINC R2 ;  /* 0x0000000002007343 */ /* 0x001fea0003c00000 */
.L_x_1389:
[----:B------:R-:W-:Y:S05]  /*12230*/  BSYNC B6 ;  /* 0x0000000000067941 */ /* 0x000fea0003800000 */
.L_x_1388:
[----:B------:R-:W3:Y:S01]  /*12240*/  LDL.LU.64 R20, [R1+0x10] ;  /* 0x0000100001147983 */ /* 0x000ee20000300a00 */
[----:B------:R-:W-:Y:S01]  /*12250*/  ULDC.64 UR4, c[0x0][0x2d8] ;  /* 0x0000b60000047ab9 */ /* 0x000fe20000000a00 */
[----:B------:R-:W-:Y:S01]  /*12260*/  LOP3.LUT P6, RZ, R23, 0x100, RZ, 0xc0, !PT ;  /* 0x0000010017ff7812 */ /* 0x000fe200078cc0ff */
[----:B------:R-:W-:Y:S01]  /*12270*/  IMAD R0, R30, UR4, RZ ;  /* 0x000000041e007c24 */ /* 0x000fe2000f8e02ff */
[----:B------:R-:W-:Y:S01]  /*12280*/  LOP3.LUT R7, R34, 0x40, RZ, 0xfc, !PT ;  /* 0x0000004022077812 */ /* 0x000fe200078efcff */
[----:B------:R-:W-:Y:S01]  /*12290*/  IMAD.MOV.U32 R3, RZ, RZ, R35 ;  /* 0x000000ffff037224 */ /* 0x000fe200078e0023 */
[----:B0-----:R-:W-:Y:S01]  /*122a0*/  SEL R4, R19, RZ, !P6 ;  /* 0x000000ff13047207 */ /* 0x001fe20007000000 */
[----:B------:R-:W-:Y:S01]  /*122b0*/  IMAD R5, R18, UR5, R0 ;  /* 0x0000000512057c24 */ /* 0x000fe2000f8e0200 */
[----:B------:R-:W-:-:S04]  /*122c0*/  SHF.R.S32.HI R0, RZ, 0x1f, R19 ;  /* 0x0000001fff007819 */ /* 0x000fc80000011413 */
[----:B------:R-:W-:Y:S01]  /*122d0*/  SEL R0, R0, RZ, !P6 ;  /* 0x000000ff00007207 */ /* 0x000fe20007000000 */
[----:B---3--:R-:W-:Y:S01]  /*122e0*/  IMAD.MOV.U32 R2, RZ, RZ, R20 ;  /* 0x000000ffff027224 */ /* 0x008fe200078e0014 */
[----:B------:R-:W0:Y:S01]  /*122f0*/  LDC R21, c[0x0][0x448] ;  /* 0x00011200ff157b82 */ /* 0x000e220000000800 */
[----:B------:R-:W1:Y:S02]  /*12300*/  S2R R20, SR_TID.X ;  /* 0x0000000000147919 */ /* 0x000e640000002100 */
[----:B------:R-:W-:Y:S01]  /*12310*/  IMAD.WIDE.U32 R2, R18, UR4, R2 ;  /* 0x0000000412027c25 */ /* 0x000fe2000f8e0002 */
[----:B------:R-:W-:-:S03]  /*12320*/  ULDC.64 UR4, c[0x0][0x2e0] ;  /* 0x0000b80000047ab9 */ /* 0x000fc60000000a00 */
[----:B------:R-:W-:Y:S02]  /*12330*/  IMAD.IADD R3, R3, 0x1, R5 ;  /* 0x0000000103037824 */ /* 0x000fe400078e0205 */
[----:B------:R-:W-:Y:S02]  /*12340*/  IMAD R0, R0, UR4, RZ ;  /* 0x0000000400007c24 */ /* 0x000fe4000f8e02ff */
[----:B------:R-:W-:-:S04]  /*12350*/  IMAD.WIDE.U32 R2, R4, UR4, R2 ;  /* 0x0000000404027c25 */ /* 0x000fc8000f8e0002 */
[----:B------:R-:W-:Y:S01]  /*12360*/  IMAD R0, R4, UR5, R0 ;  /* 0x0000000504007c24 */ /* 0x000fe2000f8e0200 */
[----:B------:R-:W-:-:S03]  /*12370*/  ULDC.64 UR4, c[0x0][0x2d0] ;  /* 0x0000b40000047ab9 */ /* 0x000fc60000000a00 */
[----:B------:R-:W-:Y:S01]  /*12380*/  IMAD.IADD R3, R3, 0x1, R0 ;  /* 0x0000000103037824 */ /* 0x000fe200078e0200 */
[----:B0-----:R-:W-:Y:S02]  /*12390*/  ISETP.NE.AND P6, PT, R21, 0x1, PT ;  /* 0x000000011500780c */ /* 0x001fe40003fc5270 */
[----:B-1----:R-:W-:-:S04]  /*123a0*/  LOP3.LUT R20, R20, 0x7f, RZ, 0xc0, !PT ;  /* 0x0000007f14147812 */ /* 0x002fc800078ec0ff */
[----:B------:R-:W-:-:S07]  /*123b0*/  SHF.R.U32.HI R21, RZ, 0x3, R20 ;  /* 0x00000003ff157819 */ /* 0x000fce0000011614 */
[----:B--2---:R-:W0:Y:S01]  /*123c0*/  @P6 LDC R6, c[0x0][0x44c] ;  /* 0x00011300ff066b82 */ /* 0x004e220000000800 */
[----:B------:R-:W1:Y:S07]  /*123d0*/  S2R R20, SR_TID.X ;  /* 0x0000000000147919 */ /* 0x000e6e0000002100 */
[----:B------:R-:W2:Y:S01]  /*123e0*/  @P6 LDC R5, c[0x0][0x450] ;  /* 0x00011400ff056b82 */ /* 0x000ea20000000800 */
[----:B-1----:R-:W-:-:S05]  /*123f0*/  IMAD.SHL.U32 R20, R20, 0x10, RZ ;  /* 0x0000001014147824 */ /* 0x002fca00078e00ff */
[----:B------:R-:W-:-:S05]  /*12400*/  LOP3.LUT R20, R21, 0x70, R20, 0xf8, !PT ;  /* 0x0000007015147812 */ /* 0x000fca00078ef814 */
[----:B------:R-:W-:Y:S02]  /*12410*/  IMAD.IADD R0, R20, 0x1, R27 ;  /* 0x0000000114007824 */ /* 0x000fe400078e021b */
[----:B------:R-:W1:Y:S02]  /*12420*/  S2R R20, SR_TID.X ;  /* 0x0000000000147919 */ /* 0x000e640000002100 */
[----:B0-----:R-:W-:-:S04]  /*12430*/  @P6 IMAD.HI.U32 R6, R0, R6, RZ ;  /* 0x0000000600066227 */ /* 0x001fc800078e00ff */
[----:B------:R-:W-:Y:S01]  /*12440*/  IMAD.MOV.U32 R4, RZ, RZ, R0 ;  /* 0x000000ffff047224 */ /* 0x000fe200078e0000 */
[----:B--2---:R-:W-:Y:S02]  /*12450*/  @P6 SHF.R.U32.HI R4, RZ, R5, R6 ;  /* 0x00000005ff046219 */ /* 0x004fe40000011606 */
[----:B------:R-:W0:Y:S03]  /*12460*/  LDC R6, c[0x0][0x448] ;  /* 0x00011200ff067b82 */ /* 0x000e260000000800 */
[----:B------:R-:W-:Y:S02]  /*12470*/  IMAD.MOV R5, RZ, RZ, -R4 ;  /* 0x000000ffff057224 */ /* 0x000fe400078e0a04 */
[----:B------:R-:W-:Y:S01]  /*12480*/  IMAD.WIDE.U32 R2, R4, UR4, R2 ;  /* 0x0000000404027c25 */ /* 0x000fe2000f8e0002 */
[----:B-1----:R-:W-:-:S03]  /*12490*/  LOP3.LUT R20, R20, 0x7f, RZ, 0xc0, !PT ;  /* 0x0000007f14147812 */ /* 0x002fc600078ec0ff */
[----:B0-----:R-:W-:Y:S01]  /*124a0*/  IMAD R0, R6, R5, R0 ;  /* 0x0000000506007224 */ /* 0x001fe200078e0200 */
[----:B------:R-:W-:Y:S02]  /*124b0*/  SHF.R.S32.HI R5, RZ, 0x1f, R4 ;  /* 0x0000001fff057819 */ /* 0x000fe40000011404 */
[----:B------:R-:W-:-:S03]  /*124c0*/  SHF.R.U32.HI R8, RZ, 0x3, R20 ;  /* 0x00000003ff087819 */ /* 0x000fc60000011614 */
        /* <DEDUP_REMOVED lines=11> */
[----:B------:R-:W-:Y:S02]  /*12580*/  ULDC UR4, c[0x0][0x2b8] ;  /* 0x0000ae0000047ab9 */ /* 0x000fe40000000800 */
[----:B------:R-:W-:Y:S02]  /*12590*/  ISETP.GE.AND P4, PT, R34, UR4, PT ;  /* 0x0000000422007c0c */ /* 0x000fe4000bf86270 */
[----:B------:R-:W-:Y:S01]  /*125a0*/  LEA.HI.X R0, R2, UR5, R0, 0x1, P0 ;  /* 0x0000000502007c11 */ /* 0x000fe200080f0c00 */
[----:B------:R-:W-:Y:S01]  /*125b0*/  UMOV UR5, 0xffffffff ;  /* 0xffffffff00057882 */ /* 0x000fe20000000000 */
[----:B------:R-:W-:-:S02]  /*125c0*/  ISETP.GE.AND P3, PT, R7, UR4, PT ;  /* 0x0000000407007c0c */ /* 0x000fc4000bf66270 */
[----:B------:R-:W-:Y:S02]  /*125d0*/  ISETP.GE.AND P2, PT, R37, UR4, PT ;  /* 0x0000000425007c0c */ /* 0x000fe4000bf46270 */
[----:B------:R-:W-:Y:S01]  /*125e0*/  ISETP.GE.AND P1, PT, R36, UR4, PT ;  /* 0x0000000424007c0c */ /* 0x000fe2000bf26270 */
[----:B------:R-:W-:-:S12]  /*125f0*/  BRA.DIV UR5, `(.L_x_1390) ;  /* 0x0000003a05347947 */ /* 0x000fd8000b800000 */
[----:B------:R-:W0:Y:S01]  /*12600*/  SHFL.IDX PT, R3, R4, RZ, 0x181f ;  /* 0x00181fff04037589 */ /* 0x000e2200000e0000 */
[----:B------:R-:W-:Y:S02]  /*12610*/  IMAD R5, R29, R6, RZ ;  /* 0x000000061d057224 */ /* 0x000fe400078e02ff */
        /* <DEDUP_REMOVED lines=18> */
[----:B------:R-:W-:Y:S02]  /*12740*/  @!P0 IMAD.MOV.U32 R3, RZ, RZ, R7 ;  /* 0x000000ffff038224 */ /* 0x000fe400078e0007 */
[----:B------:R-:W-:-:S03]  /*12750*/  VIADD R6, R27, 0x20 ;  /* 0x000000201b067836 */ /* 0x000fc60000000000 */
        /* <DEDUP_REMOVED lines=63> */
[----:B------:R0:W-:Y:S02]  /*12b50*/  @!P0 LDGSTS.E.BYPASS.LTC128B.128 [R33+0x1f400], desc[UR36][R2.64+0x180], !P1 ;  /* 0x1f40018002218fae */ /* 0x0001e4000c901d64 */
.L_x_1477:
[----:B0-----:R-:W-:Y:S01]  /*12b60*/  VIADD R0, R27, 0x70 ;  /* 0x000000701b007836 */ /* 0x001fe20000000000 */
[----:B------:R-:W-:Y:S04]  /*12b70*/  BSSY B0, `(.L_x_1391) ;  /* 0x000000c000007945 */ /* 0x000fe80003800000 */
[----:B------:R-:W-:-:S13]  /*12b80*/  ISETP.GE.AND P0, PT, R0, R5, PT ;  /* 0x000000050000720c */ /* 0x000fda0003f06270 */
[----:B------:R-:W-:Y:S05]  /*12b90*/  @P0 BRA `(.L_x_1392) ;  /* 0x0000000000240947 */ /* 0x000fea0003800000 */
[----:B------:R-:W-:-:S05]  /*12ba0*/  LEA R2, P0, R34, R14, 0x1 ;  /* 0x0000000e22027211 */ /* 0x000fca00078008ff */
        /* <DEDUP_REMOVED lines=8> */
.L_x_1392:
[----:B------:R-:W-:Y:S05]  /*12c30*/  BSYNC B0 ;  /* 0x0000000000007941 */ /* 0x000fea0003800000 */
.L_x_1391:
[----:B------:R-:W-:Y:S01]  /*12c40*/  NOP ;  /* 0x0000000000007918 */ /* 0x000fe20000000000 */
[----:B------:R-:W-:-:S13]  /*12c50*/  PLOP3.LUT P0, PT, PT, PT, PT, 0x80, 0x0 ;  /* 0x000000000000781c */ /* 0x000fda0003f0f070 */
.L_x_1393:
[----:B------:R-:W-:Y:S02]  /*12c60*/  PLOP3.LUT P1, PT, P1, P0, PT, 0xa2, 0x0 ;  /* 0x000000000000781c */ /* 0x000fe40000f21472 */
[----:B------:R-:W-:-:S08]  /*12c70*/  @P0 R2UR P1, UR4, R22 ;  /* 0x00000000160402ca */ /* 0x000fd00000020000 */
[----:B------:R-:W-:-:S05]  /*12c80*/  @P0 PLOP3.LUT P0, PT, P1, PT, PT, 0x80, 0x0 ;  /* 0x000000000000081c */ /* 0x000fca0000f0f070 */
[----:B------:R-:W-:Y:S01]  /*12c90*/  @!P1 SYNCS.ARRIVE.TRANS64.RED.A0T1 RZ, [UR4+0x30800], RZ ;  /* 0x030800ffffff99a7 */ /* 0x000fe20008200404 */
[----:B------:R-:W-:Y:S07]  /*12ca0*/  @!P1 ARRIVES.LDGSTSBAR.64.TRANSCNT [UR4+0x30800] ;  /* 0x03080000ff0099b0 */ /* 0x000fee0008000a84 */
[----:B------:R-:W-:Y:S05]  /*12cb0*/  @P0 BRA.U.ANY `(.L_x_1393) ;  /* 0xfffffffd00e80947 */ /* 0x000fea000393ffff */
[----:B0-----:R-:W2:Y:S04]  /*12cc0*/  LDL.LU R3, [R1+0x1c] ;  /* 0x00001c0001037983 */ /* 0x001ea80000300800 */
[----:B------:R-:W3:Y:S01]  /*12cd0*/  LDL.LU R2, [R1+0x18] ;  /* 0x0000180001027983 */ /* 0x000ee20000300800 */
[----:B--2---:R-:W-:Y:S02]  /*12ce0*/  VIADD R3, R3, 0x1 ;  /* 0x0000000103037836 */ /* 0x004fe40000000000 */
[----:B---3--:R-:W-:-:S03]  /*12cf0*/  VIADD R7, R2, 0xfffffffe ;  /* 0xfffffffe02077836 */ /* 0x008fc60000000000 */
[----:B------:R-:W-:Y:S01]  /*12d00*/  LEA.HI R0, R3, R3, RZ, 0x1 ;  /* 0x0000000303007211 */ /* 0x000fe200078f08ff */
[----:B------:R0:W-:Y:S03]  /*12d10*/  STL [R1+0x1c], R3 ;  /* 0x00001c0301007387 */ /* 0x0001e60000100800 */
[----:B------:R-:W-:-:S05]  /*12d20*/  LOP3.LUT R0, R0, 0xfffffffe, RZ, 0xc0, !PT ;  /* 0xfffffffe00007812 */ /* 0x000fca00078ec0ff */
[----:B------:R-:W-:-:S05]  /*12d30*/  IMAD.IADD R0, R3, 0x1, -R0 ;  /* 0x0000000103007824 */ /* 0x000fca00078e0a00 */
[----:B0-----:R-:W-:Y:S01]  /*12d40*/  SHF.L.U32 R3, R0, 0x1f, RZ ;  /* 0x0000001f00037819 */ /* 0x001fe200000006ff */
[----:B------:R-:W-:Y:S01]  /*12d50*/  NOP ;  /* 0x0000000000007918 */ /* 0x000fe20000000000 */
[----:B------:R0:W-:Y:S01]  /*12d60*/  SYNCS.ARRIVE.TRANS64.A1T0 RZ, [R22+URZ+0x30800], RZ ;  /* 0x030800ff16ff79a7 */ /* 0x0001e2000810003f */
[----:B------:R-:W-:Y:S01]  /*12d70*/  BSSY B0, `(.L_x_1394) ;  /* 0x0000003000007945 */ /* 0x000fe20003800000 */
[----:B------:R-:W2:Y:S03]  /*12d80*/  SYNCS.PHASECHK.TRANS64.TRYWAIT P0, [R22+URZ+0x30820], R3 ;  /* 0x03082003160075a7 */ /* 0x000ea6000800017f */
[----:B0-2---:R-:W-:Y:S05]  /*12d90*/  @!P0 BRA `(.L_x_1395) ;  /* 0x0000003c00208947 */ /* 0x005fea0003800000 */
.L_x_1478:
[----:B------:R-:W-:Y:S05]  /*12da0*/  BSYNC B0 ;  /* 0x0000000000007941 */ /* 0x000fea0003800000 */
.L_x_1394:
[----:B------:R-:W2:Y:S01]  /*12db0*/  LDL R0, [R1+0x8] ;  /* 0x0000080001007983 */ /* 0x000ea20000100800 */
[----:B------:R-:W-:Y:S01]  /*12dc0*/  BSSY B0, `(.L_x_1396) ;  /* 0x0000102000007945 */ /* 0x000fe20003800000 */
[----:B--2---:R-:W-:-:S13]  /*12dd0*/  ISETP.GE.AND P0, PT, R7, R0, PT ;  /* 0x000000000700720c */ /* 0x004fda0003f06270 */
[----:B------:R-:W-:Y:S05]  /*12de0*/  @!P0 BRA `(.L_x_1397) ;  /* 0x0000000c00fc8947 */ /* 0x000fea0003800000 */
[C---:B------:R-:W-:Y:S01]  /*12df0*/  LOP3.LUT R0, R34.reuse, 0x40, RZ, 0xfc, !PT ;  /* 0x0000004022007812 */ /* 0x040fe200078efcff */
[----:B------:R-:W-:Y:S01]  /*12e00*/  ULDC UR4, c[0x0][0x2f4] ;  /* 0x0000bd0000047ab9 */ /* 0x000fe20000000800 */
[----:B------:R-:W-:Y:S01]  /*12e10*/  IMAD.MOV.U32 R10, RZ, RZ, R28 ;  /* 0x000000ffff0a7224 */ /* 0x000fe200078e001c */
[----:B------:R-:W-:Y:S01]  /*12e20*/  MOV R29, R26 ;  /* 0x0000001a001d7202 */ /* 0x000fe20000000f00 */
[----:B-1----:R-:W-:Y:S01]  /*12e30*/  IMAD.MOV.U32 R6, RZ, RZ, R25 ;  /* 0x000000ffff067224 */ /* 0x002fe200078e0019 */
[----:B------:R-:W-:Y:S02]  /*12e40*/  ISETP.GE.AND P4, PT, R34, UR4, PT ;  /* 0x0000000422007c0c */ /* 0x000fe4000bf86270 */
[----:B------:R-:W-:Y:S02]  /*12e50*/  ISETP.GE.AND P3, PT, R0, UR4, PT ;  /* 0x0000000400007c0c */ /* 0x000fe4000bf66270 */
[----:B------:R-:W-:Y:S02]  /*12e60*/  ISETP.GE.AND P2, PT, R37, UR4, PT ;  /* 0x0000000425007c0c */ /* 0x000fe4000bf46270 */
[----:B------:R-:W-:-:S13]  /*12e70*/  ISETP.GE.AND P1, PT, R36, UR4, PT ;  /* 0x0000000424007c0c */ /* 0x000fda000bf26270 */
.L_x_1410:
[----:B------:R-:W2:Y:S04]  /*12e80*/  LDL R0, [R1+0x4] ;  /* 0x0000040001007983 */ /* 0x000ea80000100800 */
[----:B------:R-:W3:Y:S01]  /*12e90*/  LDL R8, [R1+0xc] ;  /* 0x00000c0001087983 */ /* 0x000ee20000100800 */
[----:B------:R-:W1:Y:S01]  /*12ea0*/  S2R R2, SR_TID.X ;  /* 0x0000000000027919 */ /* 0x000e620000002100 */
[----:B------:R-:W4:Y:S01]  /*12eb0*/  S2R R9, SR_TID.X ;  /* 0x0000000000097919 */ /* 0x000f220000002100 */
[----:B-1----:R-:W-:-:S04]  /*12ec0*/  LOP3.LUT R2, R2, 0x7f, RZ, 0xc0, !PT ;  /* 0x0000007f02027812 */ /* 0x002fc800078ec0ff */
[----:B0-----:R-:W-:Y:S02]  /*12ed0*/  SHF.R.U32.HI R3, RZ, 0x3, R2 ;  /* 0x00000003ff037819 */ /* 0x001fe40000011602 */
[----:B------:R-:W0:Y:S01]  /*12ee0*/  LDC R2, c[0x0][0x430] ;  /* 0x00010c00ff027b82 */ /* 0x000e220000000800 */
[----:B----4-:R-:W-:-:S05]  /*12ef0*/  IMAD.SHL.U32 R9, R9, 0x10, RZ ;  /* 0x0000001009097824 */ /* 0x010fca00078e00ff */
[----:B------:R-:W-:-:S04]  /*12f00*/  LOP3.LUT R9, R3, 0x70, R9, 0xf8, !PT ;  /* 0x0000007003097812 */ /* 0x000fc800078ef809 */
[----:B------:R-:W-:-:S13]  /*12f10*/  ISETP.GT.U32.AND P6, PT, R9, 0x3f, PT ;  /* 0x0000003f0900780c */ /* 0x000fda0003fc4070 */
[----:B------:R-:W1:Y:S01]  /*12f20*/  @!P6 LDC.64 R4, c[0x0][0x428] ;  /* 0x00010a00ff04eb82 */ /* 0x000e620000000a00 */
[----:B0-----:R-:W-:-:S13]  /*12f30*/  ISETP.NE.AND P0, PT, R2, 0x1, PT ;  /* 0x000000010200780c */ /* 0x001fda0003f05270 */
[----:B------:R-:W0:Y:S08]  /*12f40*/  @P0 LDC R3, c[0x0][0x434] ;  /* 0x00010d00ff030b82 */ /* 0x000e300000000800 */
[----:B------:R-:W4:Y:S01]  /*12f50*/  @P0 LDC R2, c[0x0][0x438] ;  /* 0x00010e00ff020b82 */ /* 0x000f220000000800 */
[----:B------:R-:W-:Y:S05]  /*12f60*/  YIELD ;  /* 0x0000000000007946 */ /* 0x000fea0003800000 */
[----:B------:R-:W-:Y:S01]  /*12f70*/  ULDC UR4, c[0x0][0x430] ;  /* 0x00010c0000047ab9 */ /* 0x000fe20000000800 */
[----:B--2---:R-:W-:-:S04]  /*12f80*/  IMAD R0, R7, 0x40, R0 ;  /* 0x0000004007007824 */ /* 0x004fc800078e0200 */
[----:B------:R-:W-:-:S04]  /*12f90*/  IMAD.IADD R0, R9, 0x1, R0 ;  /* 0x0000000109007824 */ /* 0x000fc800078e0200 */
[----:B0-----:R-:W-:-:S04]  /*12fa0*/  @P0 IMAD.HI.U32 R3, R0, R3, RZ ;  /* 0x0000000300030227 */ /* 0x001fc800078e00ff */
[----:B------:R-:W-:Y:S01]  /*12fb0*/  IMAD.MOV.U32 R11, RZ, RZ, R0 ;  /* 0x000000ffff0b7224 */ /* 0x000fe200078e0000 */
[----:B----4-:R-:W-:-:S04]  /*12fc0*/  @P0 SHF.R.U32.HI R11, RZ, R2, R3 ;  /* 0x00000002ff0b0219 */ /* 0x010fc80000011603 */
[--C-:B------:R-:W-:Y:S01]  /*12fd0*/  @!P6 SHF.R.S32.HI R3, RZ, 0x1f, R11.reuse ;  /* 0x0000001fff03e819 */ /* 0x100fe2000001140b */
[----:B------:R-:W-:-:S04]  /*12fe0*/  @!P6 IMAD.MOV.U32 R2, RZ, RZ, R11 ;  /* 0x000000ffff02e224 */ /* 0x000fc800078e000b */
[----:B-1----:R-:W-:-:S04]  /*12ff0*/  @!P6 IMAD.WIDE.U32 R2, R31, R4, R2 ;  /* 0x000000041f02e225 */ /* 0x002fc800078e0002 */
[----:B---3--:R-:W-:Y:S02]  /*13000*/  @!P6 IMAD R4, R8, R4, RZ ;  /* 0x000000040804e224 */ /* 0x008fe400078e02ff */
[----:B------:R-:W0:Y:S02]  /*13010*/  @!P6 LDC.64 R8, c[0x0][0x418] ;  /* 0x00010600ff08eb82 */ /* 0x000e240000000a00 */
[----:B------:R-:W-:-:S04]  /*13020*/  @!P6 IMAD R5, R31, R5, R4 ;  /* 0x000000051f05e224 */ /* 0x000fc800078e0204 */
[----:B------:R-:W-:Y:S02]  /*13030*/  @!P6 IMAD.IADD R3, R5, 0x1, R3 ;  /* 0x000000010503e824 */ /* 0x000fe400078e0203 */
[----:B------:R-:W-:-:S04]  /*13040*/  IMAD.MOV R5, RZ, RZ, -R11 ;  /* 0x000000ffff057224 */ /* 0x000fc800078e0a0b */
[----:B------:R-:W-:Y:S02]  /*13050*/  IMAD R5, R5, UR4, R0 ;  /* 0x0000000405057c24 */ /* 0x000fe4000f8e0200 */
[----:B------:R-:W-:Y:S01]  /*13060*/  IMAD.MOV.U32 R0, RZ, RZ, RZ ;  /* 0x000000ffff007224 */ /* 0x000fe200078e00ff */
[----:B0-----:R-:W-:-:S04]  /*13070*/  @!P6 LEA R8, P0, R2, R8, 0x2 ;  /* 0x000000080208e211 */ /* 0x001fc800078010ff */
[----:B------:R-:W-:-:S05]  /*13080*/  @!P6 LEA.HI.X R9, R2, R9, R3, 0x2, P0 ;  /* 0x000000090209e211 */ /* 0x000fca00000f1403 */
[----:B------:R0:W5:Y:S01]  /*13090*/  @!P6 LDG.E R0, desc[UR36][R8.64] ;  /* 0x000000240800e981 */ /* 0x000162000c1e1900 */
[----:B------:R-:W-:Y:S01]  /*130a0*/  LOP3.LUT P5, RZ, R23, 0x20, RZ, 0xc0, !PT ;  /* 0x0000002017ff7812 */ /* 0x000fe200078ac0ff */
[----:B------:R-:W-:-:S05]  /*130b0*/  VIADD R25, R6, 0x1 ;  /* 0x0000000106197836 */ /* 0x000fca0000000000 */
[----:B------:R-:W-:-:S04]  /*130c0*/  ISETP.NE.AND P0, PT, R25, 0x2, PT ;  /* 0x000000021900780c */ /* 0x000fc80003f05270 */
[----:B------:R-:W-:Y:S01]  /*130d0*/  SEL R28, RZ, 0x1, P0 ;  /* 0x00000001ff1c7807 */ /* 0x000fe20000000000 */
[----:B------:R-:W-:Y:S01]  /*130e0*/  IMAD.MOV.U32 R26, RZ, RZ, R7 ;  /* 0x000000ffff1a7224 */ /* 0x000fe200078e0007 */
[----:B------:R-:W-:Y:S02]  /*130f0*/  SEL R25, R25, RZ, P0 ;  /* 0x000000ff19197207 */ /* 0x000fe40000000000 */
[----:B------:R-:W-:Y:S01]  /*13100*/  LOP3.LUT R28, R10, R28, RZ, 0x3c, !PT ;  /* 0x0000001c0a1c7212 */ /* 0x000fe200078e3cff */
[----:B0-----:R-:W-:Y:S06]  /*13110*/  @!P5 BRA `(.L_x_1398) ;  /* 0x000000000004d947 */ /* 0x001fec0003800000 */
[----:B------:R-:W-:Y:S01]  /*13120*/  BPT.TRAP 0x1 ;  /* 0x000000040000795c */ /* 0x000fe20000300000 */
.L_x_1398:
[----:B------:R-:W-:Y:S01]  /*13130*/  IMAD R7, R25, 0x8, R22 ;  /* 0x0000000819077824 */ /* 0x000fe200078e0216 */
[----:B------:R-:W-:Y:S01]  /*13140*/  SHF.L.U32 R2, R28, 0x1f, RZ ;  /* 0x0000001f1c027819 */ /* 0x000fe200000006ff */
[----:B------:R-:W-:Y:S03]  /*13150*/  BSSY B1, `(.L_x_1399) ;  /* 0x0000003000017945 */ /* 0x000fe60003800000 */
[----:B------:R-:W0:Y:S02]  /*13160*/  SYNCS.PHASECHK.TRANS64.TRYWAIT P0, [R7+URZ+0x30840], R2 ;  /* 0x03084002070075a7 */ /* 0x000e24000800017f */
[----:B0-----:R-:W-:Y:S05]  /*13170*/  @!P0 BRA `(.L_x_1400) ;  /* 0x00000038003c8947 */ /* 0x001fea0003800000 */
.L_x_1479:
[----:B------:R-:W-:Y:S05]  /*13180*/  BSYNC B1 ;  /* 0x0000000000017941 */ /* 0x000fea0003800000 */
.L_x_1399:
        /* <DEDUP_REMOVED lines=26> */
[----:B------:R-:W-:Y:S01]  /*13330*/  IMAD R20, R20, 0x2, R22 ;  /* 0x0000000214147824 */ /* 0x000fe200078e0216 */
[----:B------:R-:W-:Y:S01]  /*13340*/  SHF.L.U32 R4, R34, 0x1, RZ ;  /* 0x0000000122047819 */ /* 0x000fe200000006ff */
[----:B------:R-:W1:Y:S01]  /*13350*/  SHFL.IDX PT, R3, R27, RZ, 0x181f ;  /* 0x00181fff1b037589 */ /* 0x000e6200000e0000 */
[----:B------:R-:W-:-:S03]  /*13360*/  @P2 LOP3.LUT R23, R23, 0x1000, RZ, 0xfc, !PT ;  /* 0x0000100017172812 */ /* 0x000fc600078efcff */
        /* <DEDUP_REMOVED lines=31> */
.L_x_1489:
        /* <DEDUP_REMOVED lines=17> */
.L_x_1402:
        /* <DEDUP_REMOVED lines=10> */
.L_x_1403:
[----:B------:R2:W-:Y:S01]  /*13710*/  SYNCS.ARRIVE.TRANS64.A1T0 RZ, [R7+URZ+0x30830], RZ ;  /* 0x030830ff07ff79a7 */ /* 0x0005e2000810003f */
[----:B------:R-:W-:Y:S05]  /*13720*/  @!P6 BRA `(.L_x_1404) ;  /* 0x000000000004e947 */ /* 0x000fea0003800000 */
[----:B------:R-:W-:Y:S01]  /*13730*/  BPT.TRAP 0x1 ;  /* 0x000000040000795c */ /* 0x000fe20000300000 */
.L_x_1404:
[----:B-1----:R-:W-:Y:S01]  /*13740*/  SHF.L.U32 R2, R10, 0x1f, RZ ;  /* 0x0000001f0a027819 */ /* 0x002fe200000006ff */
[----:B--2---:R-:W-:Y:S01]  /*13750*/  IMAD R7, R6, 0x8, R22 ;  /* 0x0000000806077824 */ /* 0x004fe200078e0216 */
[----:B------:R-:W-:Y:S03]  /*13760*/  BSSY B1, `(.L_x_1405) ;  /* 0x0000003000017945 */ /* 0x000fe60003800000 */
[----:B------:R-:W1:Y:S02]  /*13770*/  SYNCS.PHASECHK.TRANS64.TRYWAIT P0, [R7+URZ+0x30860], R2 ;  /* 0x03086002070075a7 */ /* 0x000e64000800017f */
[----:B-1----:R-:W-:Y:S05]  /*13780*/  @!P0 BRA `(.L_x_1406) ;  /* 0x0000003800408947 */ /* 0x002fea0003800000 */
.L_x_1490:
[----:B------:R-:W-:Y:S05]  /*13790*/  BSYNC B1 ;  /* 0x0000000000017941 */ /* 0x000fea0003800000 */
.L_x_1405:
        /* <DEDUP_REMOVED lines=11> */
[----:B------:R-:W1:Y:S01]  /*13850*/  SHFL.IDX PT, R3, R24, RZ, 0x181f ;  /* 0x00181fff18037589 */ /* 0x000e6200000e0000 */
[----:B0-----:R-:W-:-:S05]  /*13860*/  IADD3 R2, P0, R2, R4, RZ ;  /* 0x0000000402027210 */ /* 0x001fca0007f1e0ff */
[----:B-1----:R-:W-:Y:S01]  /*13870*/  IMAD.X R3, RZ, RZ, R3, P0 ;  /* 0x000000ffff037224 */ /* 0x002fe200000e0603 */
        /* <DEDUP_REMOVED lines=35> */
.L_x_1500:
[----:B-1----:R-:W-:Y:S01]  /*13ab0*/  IADD3 R2, P0, R2, R4, RZ ;  /* 0x0000000402027210 */ /* 0x002fe20007f1e0ff */
[----:B------:R-:W-:Y:S02]  /*13ac0*/  ULDC.64 UR4, c[0x0][0x328] ;  /* 0x0000ca0000047ab9 */ /* 0x000fe40000000a00 */
[----:B------:R-:W-:Y:S02]  /*13ad0*/  IMAD R8, R8, UR4, RZ ;  /* 0x0000000408087c24 */ /* 0x000fe4000f8e02ff */
        /* <DEDUP_REMOVED lines=13> */
[----:B-1----:R-:W-:Y:S01]  /*13bb0*/  IMAD.WIDE.U32 R2, R5, UR4, RZ ;  /* 0x0000000405027c25 */ /* 0x002fe2000f8e00ff */
[----:B------:R-:W-:-:S03]  /*13bc0*/  ULDC.64 UR4, c[0x0][0x338] ;  /* 0x0000ce0000047ab9 */ /* 0x000fc60000000a00 */
[----:B------:R-:W-:Y:S02]  /*13bd0*/  IMAD.IADD R3, R3, 0x1, R9 ;  /* 0x0000000103037824 */ /* 0x000fe400078e0209 */
[----:B------:R-:W-:Y:S02]  /*13be0*/  IMAD R21, R21, UR4, RZ ;  /* 0x0000000415157c24 */ /* 0x000fe4000f8e02ff */
[----:B------:R-:W-:-:S04]  /*13bf0*/  IMAD.WIDE.U32 R2, R0, UR4, R2 ;  /* 0x0000000400027c25 */ /* 0x000fc8000f8e0002 */
[----:B------:R-:W-:Y:S01]  /*13c00*/  IMAD R21, R0, UR5, R21 ;  /* 0x0000000500157c24 */ /* 0x000fe2000f8e0215 */
[----:B------:R-:W-:Y:S01]  /*13c10*/  ULDC.64 UR4, c[0x0][0x330] ;  /* 0x0000cc0000047ab9 */ /* 0x000fe20000000a00 */
[----:B------:R-:W-:Y:S01]  /*13c20*/  NOP ;  /* 0x0000000000007918 */ /* 0x000fe20000000000 */
[----:B------:R-:W-:Y:S02]  /*13c30*/  IMAD R5, R30, UR4, RZ ;  /* 0x000000041e057c24 */ /* 0x000fe4000f8e02ff */
[----:B------:R-:W-:Y:S02]  /*13c40*/  IMAD.IADD R3, R3, 0x1, R21 ;  /* 0x0000000103037824 */ /* 0x000fe400078e0215 */
[C---:B------:R-:W-:Y:S02]  /*13c50*/  IMAD R5, R18.reuse, UR5, R5 ;  /* 0x0000000512057c24 */ /* 0x040fe4000f8e0205 */
[----:B------:R-:W-:Y:S01]  /*13c60*/  IMAD.WIDE.U32 R2, R18, UR4, R2 ;  /* 0x0000000412027c25 */ /* 0x000fe2000f8e0002 */
[----:B------:R-:W-:-:S04]  /*13c70*/  ULDC.64 UR4, c[0x0][0x318] ;  /* 0x0000c60000047ab9 */ /* 0x000fc80000000a00 */
[----:B------:R-:W-:Y:S02]  /*13c80*/  IADD3 R3, R5, R3, RZ ;  /* 0x0000000305037210 */ /* 0x000fe40007ffe0ff */
[----:B0-----:R-:W-:-:S04]  /*13c90*/  LEA R17, P0, R2, UR4, 0x1 ;  /* 0x0000000402117c11 */ /* 0x001fc8000f8008ff */
[----:B------:R-:W-:Y:S02]  /*13ca0*/  LEA.HI.X R24, R2, UR5, R3, 0x1, P0 ;  /* 0x0000000502187c11 */ /* 0x000fe400080f0c03 */
[----:B------:R-:W-:-:S13]  /*13cb0*/  PLOP3.LUT P0, PT, PT, PT, PT, 0x80, 0x0 ;  /* 0x000000000000781c */ /* 0x000fda0003f0f070 */
.L_x_1408:
        /* <DEDUP_REMOVED lines=10> */
.L_x_1409:
[----:B------:R-:W2:Y:S01]  /*13d60*/  LDL R0, [R1+0x8] ;  /* 0x0000080001007983 */ /* 0x000ea20000100800 */
[----:B------:R0:W-:Y:S01]  /*13d70*/  SYNCS.ARRIVE.TRANS64.A1T0 RZ, [R7+URZ+0x30850], RZ ;  /* 0x030850ff07ff79a7 */ /* 0x0001e2000810003f */
[----:B------:R-:W-:Y:S02]  /*13d80*/  IMAD.MOV.U32 R10, RZ, RZ, R28 ;  /* 0x000000ffff0a7224 */ /* 0x000fe400078e001c */
[----:B------:R-:W-:Y:S02]  /*13d90*/  IMAD.MOV.U32 R6, RZ, RZ, R25 ;  /* 0x000000ffff067224 */ /* 0x000fe400078e0019 */
[----:B------:R-:W-:Y:S02]  /*13da0*/  IMAD.MOV.U32 R29, RZ, RZ, R26 ;  /* 0x000000ffff1d7224 */ /* 0x000fe400078e001a */
[C---:B0-----:R-:W-:Y:S01]  /*13db0*/  VIADD R7, R26.reuse, 0xffffffff ;  /* 0xffffffff1a077836 */ /* 0x041fe20000000000 */
[----:B--2---:R-:W-:-:S13]  /*13dc0*/  ISETP.GT.AND P0, PT, R26, R0, PT ;  /* 0x000000001a00720c */ /* 0x004fda0003f04270 */
[----:B------:R-:W-:Y:S05]  /*13dd0*/  @P0 BRA `(.L_x_1410) ;  /* 0xfffffff000280947 */ /* 0x000fea000383ffff */
.L_x_1397:
[----:B------:R-:W-:Y:S05]  /*13de0*/  BSYNC B0 ;  /* 0x0000000000007941 */ /* 0x000fea0003800000 */
.L_x_1396:
        /* <DEDUP_REMOVED lines=8> */
[----:B------:R-:W2:Y:S02]  /*13e70*/  FLO.U32 R0, UR4 ;  /* 0x0000000400007d00 */ /* 0x000ea400080e0000 */
[----:B--2---:R-:W-:-:S06]  /*13e80*/  ISETP.EQ.U32.AND P0, PT, R0, R5, PT ;  /* 0x000000050000720c */ /* 0x004fcc0003f02070 */
[----:B------:R-:W0:Y:S07]  /*13e90*/  POPC R5, UR4 ;  /* 0x0000000400057d09 */ /* 0x000e2e0008000000 */
[----:B0-----:R-:W2:Y:S01]  /*13ea0*/  @P0 ATOMG.E.ADD.STRONG.GPU PT, R3, desc[UR36][R2.64], R5 ;  /* 0x00000005020309a8 */ /* 0x001ea200081ee1e4 */
[----:B------:R-:W0:Y:S02]  /*13eb0*/  S2R R4, SR_LTMASK ;  /* 0x0000000000047919 */ /* 0x000e240000003900 */
[----:B0-----:R-:W-:-:S04]  /*13ec0*/  LOP3.LUT R4, R4, UR4, RZ, 0xc0, !PT ;  /* 0x0000000404047c12 */ /* 0x001fc8000f8ec0ff */
[----:B------:R-:W0:Y:S01]  /*13ed0*/  POPC R7, R4 ;  /* 0x0000000400077309 */ /* 0x000e220000000000 */
[----:B--2---:R-:W0:Y:S02]  /*13ee0*/  SHFL.IDX PT, R0, R3, R0, 0x1f ;  /* 0x00001f0003007589 */ /* 0x004e2400000e0000 */
[----:B0-----:R-:W-:-:S07]  /*13ef0*/  IADD3 R16, R0, UR39, R7 ;  /* 0x0000002700107c10 */ /* 0x001fce000fffe007 */
.L_x_1412:
[----:B------:R-:W-:Y:S05]  /*13f00*/  BSYNC B0 ;  /* 0x0000000000007941 */ /* 0x000fea0003800000 */
.L_x_1411:
[----:B------:R-:W-:-:S13]  /*13f10*/  LOP3.LUT P0, RZ, R23, 0x20, RZ, 0xc0, !PT ;  /* 0x0000002017ff7812 */ /* 0x000fda000780c0ff */
[----:B------:R-:W-:Y:S05]  /*13f20*/  @!P0 BRA `(.L_x_1413) ;  /* 0x0000000000048947 */ /* 0x000fea0003800000 */
[----:B------:R-:W-:Y:S01]  /*13f30*/  BPT.TRAP 0x1 ;  /* 0x000000040000795c */ /* 0x000fe20000300000 */
.L_x_1413:
[----:B------:R-:W2:Y:S01]  /*13f40*/  LDL.LU R2, [R1] ;  /* 0x0000000001027983 */ /* 0x000ea20000300800 */
[----:B------:R-:W-:Y:S01]  /*13f50*/  IMAD R0, R25, 0x8, R22 ;  /* 0x0000000819007824 */ /* 0x000fe200078e0216 */
[----:B0-----:R-:W-:Y:S01]  /*13f60*/  SHF.L.U32 R3, R28, 0x1f, RZ ;  /* 0x0000001f1c037819 */ /* 0x001fe200000006ff */
[----:B------:R-:W-:Y:S03]  /*13f70*/  BSSY B0, `(.L_x_1414) ;  /* 0x0000004000007945 */ /* 0x000fe60003800000 */
[----:B------:R-:W0:Y:S01]  /*13f80*/  SYNCS.PHASECHK.TRANS64.TRYWAIT P0, [R0+URZ+0x30860], R3 ;  /* 0x03086003000075a7 */ /* 0x000e22000800017f */
[----:B--2---:R-:W-:Y:S01]  /*13f90*/  IMAD R5, R26, -0x40, R2 ;  /* 0xffffffc01a057824 */ /* 0x004fe200078e0202 */
[----:B0-----:R-:W-:Y:S06]  /*13fa0*/  @!P0 BRA `(.L_x_1415) ;  /* 0x0000003400c88947 */ /* 0x001fec0003800000 */
.L_x_1501:
[----:B------:R-:W-:Y:S05]  /*13fb0*/  BSYNC B0 ;  /* 0x0000000000007941 */ /* 0x000fea0003800000 */
.L_x_1414:
[----:B------:R-:W2:Y:S01]  /*13fc0*/  S2R R2, SR_TID.X ;  /* 0x0000000000027919 */ /* 0x000ea20000002100 */
[----:B------:R-:W-:Y:S01]  /*13fd0*/  UMOV UR4, 0xffffffff ;  /* 0xffffffff00047882 */ /* 0x000fe20000000000 */
[----:B------:R-:W-:Y:S01]  /*13fe0*/  IMAD R7, R25, 0x4000, R32 ;  /* 0x0000400019077824 */ /* 0x000fe200078e0220 */
[----:B--2---:R-:W-:-:S04]  /*13ff0*/  LOP3.LUT R2, R2, 0x7f, RZ, 0xc0, !PT ;  /* 0x0000007f02027812 */ /* 0x004fc800078ec0ff */
[----:B------:R-:W-:-:S05]  /*14000*/  SHF.R.U32.HI R2, RZ, 0x3, R2 ;  /* 0x00000003ff027819 */ /* 0x000fca0000011602 */
[----:B------:R-:W-:Y:S01]  /*14010*/  IMAD.IADD R5, R5, 0x1, -R2 ;  /* 0x0000000105057824 */ /* 0x000fe200078e0a02 */
[----:B------:R-:W-:Y:S06]  /*14020*/  BRA.DIV UR4, `(.L_x_1416) ;  /* 0x0000003604bc7947 */ /* 0x000fec000b800000 */
[----:B------:R-:W2:Y:S01]  /*14030*/  SHFL.IDX PT, R14, R17, RZ, 0x181f ;  /* 0x00181fff110e7589 */ /* 0x000ea200000e0000 */
[----:B------:R-:W-:Y:S01]  /*14040*/  ULDC UR4, c[0x0][0x2f4] ;  /* 0x0000bd0000047ab9 */ /* 0x000fe20000000800 */
[C---:B-1----:R-:W-:Y:S01]  /*14050*/  IMAD.SHL.U32 R6, R34.reuse, 0x2, RZ ;  /* 0x0000000222067824 */ /* 0x042fe200078e00ff */
[C---:B------:R-:W-:Y:S01]  /*14060*/  ISETP.GE.AND P3, PT, R34.reuse, UR4, PT ;  /* 0x0000000422007c0c */ /* 0x040fe2000bf66270 */
[----:B0-----:R-:W0:Y:S01]  /*14070*/  SHFL.IDX PT, R3, R24, RZ, 0x181f ;  /* 0x00181fff18037589 */ /* 0x001e2200000e0000 */
[----:B------:R-:W-:Y:S01]  /*14080*/  LOP3.LUT R8, R34, 0x40, RZ, 0xfc, !PT ;  /* 0x0000004022087812 */ /* 0x000fe200078efcff */
[----:B------:R-:W-:Y:S01]  /*14090*/  IMAD R4, R7, 0x2, R22 ;  /* 0x0000000207047824 */ /* 0x000fe200078e0216 */
[----:B------:R-:W-:Y:S01]  /*140a0*/  ISETP.LT.OR P4, PT, R5, 0x1, P3 ;  /* 0x000000010500780c */ /* 0x000fe20001f81670 */
[----:B------:R-:W-:Y:S01]  /*140b0*/  SHFL.IDX PT, R7, R24, 0x1, 0x181f ;  /* 0x00381f0018077f89 */ /* 0x000fe200000e0000 */
[----:B------:R-:W-:Y:S02]  /*140c0*/  ISETP.GE.AND P2, PT, R8, UR4, PT ;  /* 0x0000000408007c0c */ /* 0x000fe4000bf46270 */
[----:B------:R-:W-:-:S02]  /*140d0*/  ISETP.GE.AND P1, PT, R37, UR4, PT ;  /* 0x0000000425007c0c */ /* 0x000fc4000bf26270 */
[----:B--2---:R-:W-:Y:S02]  /*140e0*/  IADD3 R2, P0, R14, R6, RZ ;  /* 0x000000060e027210 */ /* 0x004fe40007f1e0ff */
[----:B------:R-:W1:Y:S03]  /*140f0*/  SHFL.IDX PT, R14, R17, 0x1, 0x181f ;  /* 0x00381f00110e7f89 */ /* 0x000e6600000e0000 */
        /* <DEDUP_REMOVED lines=23> */
[----:B------:R0:W3:Y:S03]  /*14270*/  SHFL.IDX PT, R14, R17, 0x3, 0x181f ;  /* 0x00781f00110e7f89 */ /* 0x0000e600000e0000 */
        /* <DEDUP_REMOVED lines=9> */
.L_x_1511:
[C---:B------:R-:W-:Y:S02]  /*14310*/  ISETP.LT.OR P3, PT, R5.reuse, 0x31, P3 ;  /* 0x000000310500780c */ /* 0x040fe40001f61670 */
[C---:B------:R-:W-:Y:S02]  /*14320*/  ISETP.LT.OR P2, PT, R5.reuse, 0x31, P2 ;  /* 0x000000310500780c */ /* 0x040fe40001741670 */
[C---:B------:R-:W-:Y:S02]  /*14330*/  ISETP.LT.OR P1, PT, R5.reuse, 0x31, P1 ;  /* 0x000000310500780c */ /* 0x040fe40000f21670 */
[----:B01----:R-:W-:Y:S02]  /*14340*/  IADD3 R2, P4, R14, R6, RZ ;  /* 0x000000060e027210 */ /* 0x003fe40007f9e0ff */
        /* <DEDUP_REMOVED lines=11> */
.L_x_1417:
        /* <DEDUP_REMOVED lines=10> */
.L_x_1418:
[----:B------:R1:W-:Y:S01]  /*144a0*/  SYNCS.ARRIVE.TRANS64.A1T0 RZ, [R0+URZ+0x30850], RZ ;  /* 0x030850ff00ff79a7 */ /* 0x0003e2000810003f */
[----:B------:R-:W-:-:S05]  /*144b0*/  VIADD R25, R25, 0x1 ;  /* 0x0000000119197836 */ /* 0x000fca0000000000 */
[----:B------:R-:W-:-:S04]  /*144c0*/  ISETP.NE.AND P0, PT, R25, 0x2, PT ;  /* 0x000000021900780c */ /* 0x000fc80003f05270 */
[----:B0-----:R-:W-:Y:S02]  /*144d0*/  SEL R3, RZ, 0x1, P0 ;  /* 0x00000001ff037807 */ /* 0x001fe40000000000 */
[----:B------:R-:W-:Y:S02]  /*144e0*/  SEL R25, R25, RZ, P0 ;  /* 0x000000ff19197207 */ /* 0x000fe40000000000 */
[----:B-1----:R-:W-:-:S07]  /*144f0*/  LOP3.LUT R28, R28, R3, RZ, 0x3c, !PT ;  /* 0x000000031c1c7212 */ /* 0x002fce00078e3cff */
.L_x_1375:
[----:B------:R-:W-:Y:S05]  /*14500*/  BSYNC B7 ;  /* 0x0000000000077941 */ /* 0x000fea0003800000 */
.L_x_1373:
        /* <DEDUP_REMOVED lines=8> */
[----:B------:R1:W2:Y:S01]  /*14590*/  LDS.128 R16, [R22+0x308d0] ;  /* 0x0308d00016107984 */ /* 0x0002a20000000c00 */
[----:B------:R-:W-:Y:S06]  /*145a0*/  BAR.ARV 0x4, 0x180 ;  /* 0x0106000000007b1d */ /* 0x000fec0000002000 */
[----:B------:R-:W-:Y:S05]  /*145b0*/  BRA `(.L_x_1420) ;  /* 0x0000000800cc7947 */ /* 0x000fea0003800000 */
.L_x_1419:
[----:B------:R-:W1:Y:S01]  /*145c0*/  S2R R8, SR_TID.X ;  /* 0x0000000000087919 */ /* 0x000e620000002100 */
[----:B------:R-:W-:Y:S01]  /*145d0*/  UMOV UR4, 0xffffffff ;  /* 0xffffffff00047882 */ /* 0x000fe20000000000 */
[----:B-1----:R-:W-:-:S04]  /*145e0*/  LOP3.LUT R8, R8, 0x1f, RZ, 0xc0, !PT ;  /* 0x0000001f08087812 */ /* 0x002fc800078ec0ff */
[----:B------:R-:W-:Y:S01]  /*145f0*/  ISETP.NE.AND P0, PT, R8, 0x1f, PT ;  /* 0x0000001f0800780c */ /* 0x000fe20003f05270 */
[----:B------:R-:W-:-:S12]  /*14600*/  BRA.DIV UR4, `(.L_x_1421) ;  /* 0x0000003604e47947 */ /* 0x000fd8000b800000 */
[----:B------:R-:W-:Y:S01]  /*14610*/  IADD3 R5, R19, R8, RZ ;  /* 0x0000000813057210 */ /* 0x000fe20007ffe0ff */
[----:B------:R-:W-:-:S03]  /*14620*/  ULDC UR4, c[0x0][0xc3c] ;  /* 0x00030f0000047ab9 */ /* 0x000fc60000000800 */
[----:B------:R-:W-:-:S13]  /*14630*/  ISETP.GE.OR P1, PT, R5, UR4, !P0 ;  /* 0x0000000405007c0c */ /* 0x000fda000c726670 */
[----:B------:R-:W1:Y:S02]  /*14640*/  @!P1 LDC.64 R2, c[0x0][0xc80] ;  /* 0x00032000ff029b82 */ /* 0x000e640000000a00 */
[----:B-1----:R-:W-:-:S06]  /*14650*/  @!P1 IMAD.WIDE R2, R5, 0x4, R2 ;  /* 0x0000000405029825 */ /* 0x002fcc00078e0202 */
[----:B------:R-:W2:Y:S01]  /*14660*/  @!P1 LDG.E R2, desc[UR36][R2.64] ;  /* 0x0000002402029981 */ /* 0x000ea2000c1e1900 */
[----:B------:R-:W-:Y:S01]  /*14670*/  IMAD.MOV.U32 R5, RZ, RZ, RZ ;  /* 0x000000ffff057224 */ /* 0x000fe200078e00ff */
[C---:B------:R-:W-:Y:S02]  /*14680*/  ISETP.GE.U32.AND P2, PT, R8.reuse, 0x2, PT ;  /* 0x000000020800780c */ /* 0x040fe40003f46070 */
[C---:B------:R-:W-:Y:S01]  /*14690*/  ISETP.GE.U32.AND P3, PT, R8.reuse, 0x4, PT ;  /* 0x000000040800780c */ /* 0x040fe20003f66070 */
[----:B------:R-:W-:Y:S01]  /*146a0*/  SHFL.IDX PT, R0, R16, RZ, 0x1f ;  /* 0x00001fff10007589 */ /* 0x000fe200000e0000 */
[C---:B------:R-:W-:Y:S02]  /*146b0*/  ISETP.GE.U32.AND P4, PT, R8.reuse, 0x8, PT ;  /* 0x000000080800780c */ /* 0x040fe40003f86070 */
[C---:B------:R-:W-:Y:S01]  /*146c0*/  ISETP.GE.U32.AND P5, PT, R8.reuse, 0x10, PT ;  /* 0x000000100800780c */ /* 0x040fe20003fa6070 */
[----:B------:R-:W-:Y:S01]  /*146d0*/  SHFL.IDX PT, R4, R16, 0x1, 0x1f ;  /* 0x00201f0010047f89 */ /* 0x000fe200000e0000 */
[----:B--2---:R-:W-:Y:S01]  /*146e0*/  @!P1 IMAD.MOV.U32 R5, RZ, RZ, R2 ;  /* 0x000000ffff059224 */ /* 0x004fe200078e0002 */
[----:B------:R-:W-:-:S04]  /*146f0*/  ISETP.NE.AND P1, PT, R8, RZ, PT ;  /* 0x000000ff0800720c */ /* 0x000fc80003f25270 */
        /* <DEDUP_REMOVED lines=15> */
[----:B------:R1:W2:Y:S02]  /*147f0*/  SHFL.IDX PT, R14, R6, 0x1f, 0x1f ;  /* 0x03e01f00060e7f89 */ /* 0x0002a400000e0000 */
.L_x_1521:
[----:B------:R-:W-:Y:S02]  /*14800*/  ULDC UR4, c[0x0][0xc38] ;  /* 0x00030e0000047ab9 */ /* 0x000fe40000000800 */
[----:B------:R-:W-:-:S04]  /*14810*/  IMAD.U32 R7, RZ, RZ, UR4 ;  /* 0x00000004ff077e24 */ /* 0x000fc8000f8e00ff */
[----:B--2---:R-:W-:-:S04]  /*14820*/  IMAD R14, R14, R7, RZ ;  /* 0x000000070e0e7224 */ /* 0x004fc800078e02ff */
[----:B------:R-:W-:-:S05]  /*14830*/  IMAD.IADD R9, R4, 0x1, R14 ;  /* 0x0000000104097824 */ /* 0x000fca00078e020e */
[----:B------:R-:W-:-:S13]  /*14840*/  ISETP.GT.AND P6, PT, R9, R0, PT ;  /* 0x000000000900720c */ /* 0x000fda0003fc4270 */
[----:B------:R-:W-:Y:S05]  /*14850*/  @P6 BRA `(.L_x_1422) ;  /* 0x00000000009c6947 */ /* 0x000fea0003800000 */
.L_x_1427:
[----:B------:R-:W2:Y:S01]  /*14860*/  LDC R2, c[0x0][0xc3c] ;  /* 0x00030f00ff027b82 */ /* 0x000ea20000000800 */
[----:B------:R-:W-:-:S05]  /*14870*/  VIADD R19, R19, 0x1f ;  /* 0x0000001f13137836 */ /* 0x000fca0000000000 */
[----:B--2---:R-:W-:-:S13]  /*14880*/  ISETP.GE.AND P6, PT, R19, R2, PT ;  /* 0x000000021300720c */ /* 0x004fda0003fc6270 */
[----:B------:R-:W-:Y:S05]  /*14890*/  @P6 BRA `(.L_x_1423) ;  /* 0x0000000400d06947 */ /* 0x000fea0003800000 */
[----:B------:R-:W2:Y:S01]  /*148a0*/  S2R R3, SR_TID.X ;  /* 0x0000000000037919 */ /* 0x000ea20000002100 */
[----:B------:R-:W-:Y:S01]  /*148b0*/  BSSY B0, `(.L_x_1424) ;  /* 0x0000009000007945 */ /* 0x000fe20003800000 */
[----:B------:R-:W-:Y:S01]  /*148c0*/  IMAD.MOV.U32 R5, RZ, RZ, RZ ;  /* 0x000000ffff057224 */ /* 0x000fe200078e00ff */
[----:B--2---:R-:W-:-:S05]  /*148d0*/  LOP3.LUT R3, R3, 0x1f, RZ, 0xc0, !PT ;  /* 0x0000001f03037812 */ /* 0x004fca00078ec0ff */
[----:B------:R-:W-:-:S05]  /*148e0*/  IMAD.IADD R7, R19, 0x1, R3 ;  /* 0x0000000113077824 */ /* 0x000fca00078e0203 */
[----:B------:R-:W-:-:S13]  /*148f0*/  ISETP.GE.OR P6, PT, R7, R2, !P0 ;  /* 0x000000020700720c */ /* 0x000fda00047c6670 */
[----:B------:R-:W-:Y:S05]  /*14900*/  @P6 BRA `(.L_x_1425) ;  /* 0x00000000000c6947 */ /* 0x000fea0003800000 */
[----:B------:R-:W2:Y:S02]  /*14910*/  LDC.64 R2, c[0x0][0xc80] ;  /* 0x00032000ff027b82 */ /* 0x000ea40000000a00 */
[----:B--2---:R-:W-:-:S05]  /*14920*/  IMAD.WIDE R2, R7, 0x4, R2 ;  /* 0x0000000407027825 */ /* 0x004fca00078e0202 */
[----:B------:R2:W5:Y:S02]  /*14930*/  LDG.E R5, desc[UR36][R2.64] ;  /* 0x0000002402057981 */ /* 0x000564000c1e1900 */
.L_x_1425:
[----:B------:R-:W-:Y:S05]  /*14940*/  BSYNC B0 ;  /* 0x0000000000007941 */ /* 0x000fea0003800000 */
.L_x_1424:
[----:B------:R-:W-:-:S03]  /*14950*/  UMOV UR4, 0xffffffff ;  /* 0xffffffff00047882 */ /* 0x000fc60000000000 */
[----:B------:R-:W-:Y:S05]  /*14960*/  BRA.DIV UR4, `(.L_x_1426) ;  /* 0x0000003a04307947 */ /* 0x000fea000b800000 */
[----:B-----5:R-:W3:Y:S02]  /*14970*/  SHFL.UP PT, R14, R5, 0x1, RZ ;  /* 0x04200000050e7989 */ /* 0x020ee400000e00ff */
[----:B---3--:R-:W-:-:S05]  /*14980*/  SEL R14, R14, RZ, P1 ;  /* 0x000000ff0e0e7207 */ /* 0x008fca0000800000 */
[----:B------:R-:W-:-:S05]  /*14990*/  IMAD.IADD R13, R5, 0x1, R14 ;  /* 0x00000001050d7824 */ /* 0x000fca00078e020e */
[----:B------:R-:W2:Y:S02]  /*149a0*/  SHFL.UP PT, R14, R13, 0x2, RZ ;  /* 0x044000000d0e7989 */ /* 0x000ea400000e00ff */
[----:B--2---:R-:W-:-:S05]  /*149b0*/  SEL R2, R14, RZ, P2 ;  /* 0x000000ff0e027207 */ /* 0x004fca0001000000 */
[----:B------:R-:W-:-:S05]  /*149c0*/  IMAD.IADD R2, R13, 0x1, R2 ;  /* 0x000000010d027824 */ /* 0x000fca00078e0202 */
[----:B------:R-:W2:Y:S02]  /*149d0*/  SHFL.UP PT, R14, R2, 0x4, RZ ;  /* 0x04800000020e7989 */ /* 0x000ea400000e00ff */
[----:B--2---:R-:W-:-:S05]  /*149e0*/  SEL R3, R14, RZ, P3 ;  /* 0x000000ff0e037207 */ /* 0x004fca0001800000 */
[----:B------:R-:W-:-:S05]  /*149f0*/  IMAD.IADD R3, R2, 0x1, R3 ;  /* 0x0000000102037824 */ /* 0x000fca00078e0203 */
[----:B------:R-:W2:Y:S02]  /*14a00*/  SHFL.UP PT, R14, R3, 0x8, RZ ;  /* 0x05000000030e7989 */ /* 0x000ea400000e00ff */
[----:B--2---:R-:W-:-:S04]  /*14a10*/  SEL R4, R14, RZ, P4 ;  /* 0x000000ff0e047207 */ /* 0x004fc80002000000 */
[----:B------:R-:W-:-:S05]  /*14a20*/  IADD3 R4, R3, R4, RZ ;  /* 0x0000000403047210 */ /* 0x000fca0007ffe0ff */
[----:B------:R-:W2:Y:S02]  /*14a30*/  SHFL.UP PT, R14, R4, 0x10, RZ ;  /* 0x06000000040e7989 */ /* 0x000ea400000e00ff */
[----:B--2---:R-:W-:-:S05]  /*14a40*/  SEL R7, R14, RZ, P5 ;  /* 0x000000ff0e077207 */ /* 0x004fca0002800000 */
[----:B-1----:R-:W-:-:S05]  /*14a50*/  IMAD.IADD R6, R4, 0x1, R7 ;  /* 0x0000000104067824 */ /* 0x002fca00078e0207 */
[----:B------:R1:W2:Y:S02]  /*14a60*/  SHFL.IDX PT, R14, R6, 0x1f, 0x1f ;  /* 0x03e01f00060e7f89 */ /* 0x0002a400000e0000 */
.L_x_1529:
[----:B------:R-:W-:Y:S02]  /*14a70*/  ULDC UR4, c[0x0][0xc38] ;  /* 0x00030e0000047ab9 */ /* 0x000fe40000000800 */
[----:B------:R-:W-:-:S04]  /*14a80*/  IMAD.U32 R7, RZ, RZ, UR4 ;  /* 0x00000004ff077e24 */ /* 0x000fc8000f8e00ff */
[----:B--2---:R-:W-:-:S04]  /*14a90*/  IMAD R14, R14, R7, RZ ;  /* 0x000000070e0e7224 */ /* 0x004fc800078e02ff */
[----:B------:R-:W-:-:S05]  /*14aa0*/  IMAD.IADD R9, R14, 0x1, R9 ;  /* 0x000000010e097824 */ /* 0x000fca00078e0209 */
[----:B------:R-:W-:-:S13]  /*14ab0*/  ISETP.GT.AND P6, PT, R9, R0, PT ;  /* 0x000000000900720c */ /* 0x000fda0003fc4270 */
[----:B------:R-:W-:Y:S05]  /*14ac0*/  @!P6 BRA `(.L_x_1427) ;  /* 0xfffffffc0064e947 */ /* 0x000fea000383ffff */
.L_x_1422:
[----:B------:R-:W-:Y:S01]  /*14ad0*/  IMAD.IADD R16, R9, 0x1, -R14 ;  /* 0x0000000109107824 */ /* 0x000fe200078e0a0e */
[----:B------:R-:W-:-:S03]  /*14ae0*/  UMOV UR4, 0xffffffff ;  /* 0xffffffff00047882 */ /* 0x000fc60000000000 */
[----:B------:R-:W-:-:S05]  /*14af0*/  IMAD R3, R6, R7, R16 ;  /* 0x0000000706037224 */ /* 0x000fca00078e0210 */
[----:B------:R-:W-:Y:S01]  /*14b00*/  ISETP.GT.AND P6, PT, R3, R0, PT ;  /* 0x000000000300720c */ /* 0x000fe20003fc4270 */
[----:B------:R-:W-:-:S12]  /*14b10*/  BRA.DIV UR4, `(.L_x_1428) ;  /* 0x0000003a04807947 */ /* 0x000fd8000b800000 */
[----:B------:R-:W-:-:S04]  /*14b20*/  VOTE.ANY R2, PT, !P6 ;  /* 0x0000000000027806 */ /* 0x000fc800070e0100 */
[----:B------:R-:W2:Y:S02]  /*14b30*/  POPC R4, R2 ;  /* 0x0000000200047309 */ /* 0x000ea40000000000 */
[----:B--2---:R2:W3:Y:S02]  /*14b40*/  SHFL.IDX PT, R5, R5, R4, 0x1f ;  /* 0x00001f0405057589 */ /* 0x0044e400000e0000 */
.L_x_1533:
[----:B------:R-:W-:Y:S01]  /*14b50*/  ISETP.NE.AND P0, PT, R2, RZ, PT ;  /* 0x000000ff0200720c */ /* 0x000fe20003f05270 */
[----:B------:R-:W-:-:S12]  /*14b60*/  IMAD.MOV.U32 R14, RZ, RZ, RZ ;  /* 0x000000ffff0e7224 */ /* 0x000fd800078e00ff */
[----:B------:R-:W-:Y:S05]  /*14b70*/  @!P0 BRA `(.L_x_1429) ;  /* 0x0000000000108947 */ /* 0x000fea0003800000 */
[----:B------:R-:W-:Y:S01]  /*14b80*/  UMOV UR4, 0xffffffff ;  /* 0xffffffff00047882 */ /* 0x000fe20000000000 */
[----:B------:R-:W-:Y:S02]  /*14b90*/  VIADD R12, R4, 0xffffffff ;  /* 0xffffffff040c7836 */ /* 0x000fe40000000000 */
[----:B------:R-:W-:Y:S05]  /*14ba0*/  BRA.DIV UR4, `(.L_x_1430) ;  /* 0x0000003a04a47947 */ /* 0x000fea000b800000 */
[----:B------:R4:W0:Y:S02]  /*14bb0*/  SHFL.IDX PT, R14, R6, R12, 0x1f ;  /* 0x00001f0c060e7589 */ /* 0x00082400000e0000 */
.L_x_1429:
[----:B------:R-:W5:Y:S01]  /*14bc0*/  LDC.64 R2, c[0x0][0xc90] ;  /* 0x00032400ff027b82 */ /* 0x000f620000000a00 */
[----:B------:R-:W-:-:S04]  /*14bd0*/  IMAD.IADD R19, R4, 0x1, R19 ;  /* 0x0000000104137824 */ /* 0x000fc800078e0213 */
[----:B-----5:R-:W-:-:S05]  /*14be0*/  IMAD.WIDE R2, R19, 0x4, R2 ;  /* 0x0000000413027825 */ /* 0x020fca00078e0202 */
[----:B-1--4-:R1:W2:Y:S01]  /*14bf0*/  LDG.E R6, desc[UR36][R2.64] ;  /* 0x0000002402067981 */ /* 0x0122a2000c1e1900 */
[----:B0-----:R-:W-:Y:S02]  /*14c00*/  IMAD R16, R14, R7, R16 ;  /* 0x000000070e107224 */ /* 0x001fe400078e0210 */
[----:B-1----:R-:W-:Y:S02]  /*14c10*/  IMAD.MOV.U32 R2, RZ, RZ, RZ ;  /* 0x000000ffff027224 */ /* 0x002fe400078e00ff */
[----:B--23--:R-:W-:-:S05]  /*14c20*/  IMAD R4, R5, R6, RZ ;  /* 0x0000000605047224 */ /* 0x00cfca00078e02ff */
[----:B------:R-:W-:-:S04]  /*14c30*/  IABS R8, R4 ;  /* 0x0000000400087213 */ /* 0x000fc80000000000 */
[----:B------:R-:W0:Y:S08]  /*14c40*/  I2F.RP R10, R8 ;  /* 0x00000008000a7306 */ /* 0x000e300000209400 */
[----:B0-----:R-:W0:Y:S02]  /*14c50*/  MUFU.RCP R10, R10 ;  /* 0x0000000a000a7308 */ /* 0x001e240000001000 */
[----:B0-----:R-:W-:-:S06]  /*14c60*/  VIADD R11, R10, 0xffffffe ;  /* 0x0ffffffe0a0b7836 */ /* 0x001fcc0000000000 */
[----:B------:R-:W0:Y:S02]  /*14c70*/  F2I.FTZ.U32.TRUNC.NTZ R3, R11 ;  /* 0x0000000b00037305 */ /* 0x000e24000021f000 */
[----:B0-----:R-:W-:-:S04]  /*14c80*/  IMAD.MOV R9, RZ, RZ, -R3 ;  /* 0x000000ffff097224 */ /* 0x001fc800078e0a03 */
[----:B------:R-:W-:-:S04]  /*14c90*/  IMAD R9, R9, R8, RZ ;  /* 0x0000000809097224 */ /* 0x000fc800078e02ff */
[----:B------:R-:W-:-:S04]  /*14ca0*/  IMAD.HI.U32 R2, R3, R9, R2 ;  /* 0x0000000903027227 */ /* 0x000fc800078e0002 */
[----:B------:R-:W-:Y:S01]  /*14cb0*/  IMAD.IADD R9, R0, 0x1, -R16 ;  /* 0x0000000100097824 */ /* 0x000fe200078e0a10 */
[----:B------:R-:W-:-:S04]  /*14cc0*/  IABS R0, R4 ;  /* 0x0000000400007213 */ /* 0x000fc80000000000 */
[----:B------:R-:W-:Y:S01]  /*14cd0*/  IABS R3, R9 ;  /* 0x0000000900037213 */ /* 0x000fe20000000000 */
[----:B------:R-:W-:-:S04]  /*14ce0*/  IMAD.MOV R0, RZ, RZ, -R0 ;  /* 0x000000ffff007224 */ /* 0x000fc800078e0a00 */
        /* <DEDUP_REMOVED lines=9> */
[----:B------:R-:W-:-:S05]  /*14d80*/  @P0 VIADD R2, R2, 0x1 ;  /* 0x0000000102020836 */ /* 0x000fca0000000000 */
[----:B------:R-:W-:Y:S02]  /*14d90*/  @!P2 IADD3 R2, -R2, RZ, RZ ;  /* 0x000000ff0202a210 */ /* 0x000fe40007ffe1ff */
[----:B------:R-:W-:-:S05]  /*14da0*/  @!P1 LOP3.LUT R2, RZ, R4, RZ, 0x33, !PT ;  /* 0x00000004ff029212 */ /* 0x000fca00078e33ff */
[----:B------:R-:W-:Y:S02]  /*14db0*/  IMAD R0, R6, R2, RZ ;  /* 0x0000000206007224 */ /* 0x000fe400078e02ff */
[----:B------:R-:W-:Y:S02]  /*14dc0*/  IMAD.MOV R2, RZ, RZ, -R2 ;  /* 0x000000ffff027224 */ /* 0x000fe400078e0a02 */
[----:B------:R-:W-:Y:S02]  /*14dd0*/  IMAD.MOV R3, RZ, RZ, -R0 ;  /* 0x000000ffff037224 */ /* 0x000fe400078e0a00 */
[----:B------:R-:W-:-:S03]  /*14de0*/  IMAD R9, R4, R2, R9 ;  /* 0x0000000204097224 */ /* 0x000fc600078e0209 */
[----:B------:R-:W-:-:S04]  /*14df0*/  VIADDMNMX R6, R3, R7, R6, PT ;  /* 0x0000000703067246 */ /* 0x000fc80003800106 */
[-C--:B------:R-:W-:Y:S02]  /*14e00*/  IABS R7, R6.reuse ;  /* 0x0000000600077213 */ /* 0x080fe40000000000 */
[----:B------:R-:W-:Y:S02]  /*14e10*/  IABS R4, R6 ;  /* 0x0000000600047213 */ /* 0x000fe40000000000 */
[----:B------:R-:W0:Y:S03]  /*14e20*/  I2F.RP R8, R7 ;  /* 0x0000000700087306 */ /* 0x000e260000209400 */
[----:B------:R-:W-:-:S05]  /*14e30*/  IMAD.MOV R4, RZ, RZ, -R4 ;  /* 0x000000ffff047224 */ /* 0x000fca00078e0a04 */
[----:B0-----:R-:W0:Y:S02]  /*14e40*/  MUFU.RCP R8, R8 ;  /* 0x0000000800087308 */ /* 0x001e240000001000 */
[----:B0-----:R-:W-:-:S06]  /*14e50*/  VIADD R3, R8, 0xffffffe ;  /* 0x0ffffffe08037836 */ /* 0x001fcc0000000000 */
[----:B------:R-:W0:Y:S02]  /*14e60*/  F2I.FTZ.U32.TRUNC.NTZ R3, R3 ;  /* 0x0000000300037305 */ /* 0x000e24000021f000 */
[----:B0-----:R-:W-:-:S04]  /*14e70*/  IMAD.MOV R2, RZ, RZ, -R3 ;  /* 0x000000ffff027224 */ /* 0x001fc800078e0a03 */
[----:B------:R-:W-:Y:S02]  /*14e80*/  IMAD R11, R2, R7, RZ ;  /* 0x00000007020b7224 */ /* 0x000fe400078e02ff */
[----:B------:R-:W-:-:S04]  /*14e90*/  IMAD.MOV.U32 R2, RZ, RZ, RZ ;  /* 0x000000ffff027224 */ /* 0x000fc800078e00ff */
[----:B------:R-:W-:Y:S01]  /*14ea0*/  IMAD.HI.U32 R2, R3, R11, R2 ;  /* 0x0000000b03027227 */ /* 0x000fe200078e0002 */
[----:B------:R-:W-:Y:S02]  /*14eb0*/  IABS R11, R9 ;  /* 0x00000009000b7213 */ /* 0x000fe40000000000 */
[C---:B------:R-:W-:Y:S01]  /*14ec0*/  LOP3.LUT R3, R9.reuse, R6, RZ, 0x3c, !PT ;  /* 0x0000000609037212 */ /* 0x040fe200078e3cff */
[----:B------:R-:W-:Y:S02]  /*14ed0*/  IMAD.IADD R9, R9, 0x1, R0 ;  /* 0x0000000109097824 */ /* 0x000fe400078e0200 */
[----:B------:R-:W-:Y:S01]  /*14ee0*/  IMAD.HI.U32 R2, R2, R11, RZ ;  /* 0x0000000b02027227 */ /* 0x000fe200078e00ff */
[----:B------:R-:W-:-:S03]  /*14ef0*/  ISETP.GE.AND P2, PT, R3, RZ, PT ;  /* 0x000000ff0300720c */ /* 0x000fc60003f46270 */
[----:B------:R-:W-:-:S05]  /*14f00*/  IMAD R4, R2, R4, R11 ;  /* 0x0000000402047224 */ /* 0x000fca00078e020b */
[----:B------:R-:W-:-:S13]  /*14f10*/  ISETP.GT.U32.AND P1, PT, R7, R4, PT ;  /* 0x000000040700720c */ /* 0x000fda0003f24070 */
[----:B------:R-:W-:Y:S02]  /*14f20*/  @!P1 IMAD.IADD R4, R4, 0x1, -R7 ;  /* 0x0000000104049824 */ /* 0x000fe400078e0a07 */
[----:B------:R-:W-:Y:S01]  /*14f30*/  @!P1 VIADD R2, R2, 0x1 ;  /* 0x0000000102029836 */ /* 0x000fe20000000000 */
[----:B------:R-:W-:Y:S02]  /*14f40*/  ISETP.NE.AND P1, PT, R6, RZ, PT ;  /* 0x000000ff0600720c */ /* 0x000fe40003f25270 */
[----:B------:R-:W-:-:S13]  /*14f50*/  ISETP.GE.U32.AND P0, PT, R4, R7, PT ;  /* 0x000000070400720c */ /* 0x000fda0003f06070 */
[----:B------:R-:W-:-:S04]  /*14f60*/  @P0 VIADD R2, R2, 0x1 ;  /* 0x0000000102020836 */ /* 0x000fc80000000000 */
[----:B------:R-:W-:Y:S01]  /*14f70*/  @!P2 IMAD.MOV R2, RZ, RZ, -R2 ;  /* 0x000000ffff02a224 */ /* 0x000fe200078e0a02 */
[----:B------:R-:W-:Y:S01]  /*14f80*/  @!P1 LOP3.LUT R2, RZ, R6, RZ, 0x33, !PT ;  /* 0x00000006ff029212 */ /* 0x000fe200078e33ff */
[----:B------:R-:W-:-:S04]  /*14f90*/  IMAD.MOV R6, RZ, RZ, -R6 ;  /* 0x000000ffff067224 */ /* 0x000fc800078e0a06 */
[----:B------:R-:W-:Y:S01]  /*14fa0*/  IMAD R18, R2, R6, R9 ;  /* 0x0000000602127224 */ /* 0x000fe200078e0209 */
[----:B------:R-:W-:-:S05]  /*14fb0*/  LOP3.LUT R2, RZ, R2, RZ, 0x33, !PT ;  /* 0x00000002ff027212 */ /* 0x000fca00078e33ff */
[----:B------:R-:W-:Y:S01]  /*14fc0*/  IMAD.IADD R17, R5, 0x1, R2 ;  /* 0x0000000105117824 */ /* 0x000fe200078e0202 */
[----:B------:R-:W-:Y:S06]  /*14fd0*/  BRA `(.L_x_1431) ;  /* 0x00000000001c7947 */ /* 0x000fec0003800000 */
.L_x_1423:
[----:B------:R-:W-:Y:S01]  /*14fe0*/  UMOV UR4, URZ ;  /* 0x0000003f00047c82 */ /* 0x000fe20008000000 */
[----:B------:R-:W-:Y:S01]  /*14ff0*/  UMOV UR5, URZ ;  /* 0x0000003f00057c82 */ /* 0x000fe20008000000 */
[----:B------:R-:W-:Y:S01]  /*15000*/  ULDC UR6, c[0x0][0xc3c] ;  /* 0x00030f0000067ab9 */ /* 0x000fe20000000800 */
[----:B------:R-:W-:Y:S01]  /*15010*/  IMAD.MOV.U32 R16, RZ, RZ, R0 ;  /* 0x000000ffff107224 */ /* 0x000fe200078e0000 */
[----:B------:R-:W-:Y:S01]  /*15020*/  MOV R18, UR5 ;  /* 0x0000000500127c02 */ /* 0x000fe20008000f00 */
[----:B------:R-:W-:Y:S02]  /*15030*/  IMAD.U32 R17, RZ, RZ, UR4 ;  /* 0x00000004ff117e24 */ /* 0x000fe4000f8e00ff */
[----:B------:R-:W-:-:S07]  /*15040*/  IMAD.U32 R19, RZ, RZ, UR6 ;  /* 0x00000006ff137e24 */ /* 0x000fce000f8e00ff */
.L_x_1431:
[----:B------:R-:W2:Y:S01]  /*15050*/  S2R R0, SR_TID.X ;  /* 0x0000000000007919 */ /* 0x000ea20000002100 */
[----:B------:R-:W-:Y:S05]  /*15060*/  WARPSYNC.ALL ;  /* 0x0000000000007948 */ /* 0x000fea0003800000 */
[----:B------:R-:W-:Y:S01]  /*15070*/  BAR.SYNC.DEFER_BLOCKING 0x4, 0x180 ;  /* 0x0106000000007b1d */ /* 0x000fe20000010000 */
[----:B--2---:R-:W-:-:S04]  /*15080*/  LOP3.LUT R0, R0, 0x1f, RZ, 0xc0, !PT ;  /* 0x0000001f00007812 */ /* 0x004fc800078ec0ff */
[----:B------:R-:W-:-:S13]  /*15090*/  ISETP.NE.AND P0, PT, R0, RZ, PT ;  /* 0x000000ff0000720c */ /* 0x000fda0003f05270 */
[----:B------:R-:W2:Y:S01]  /*150a0*/  @!P0 S2R R3, SR_CgaCtaId ;  /* 0x0000000000038919 */ /* 0x000ea20000008800 */
[----:B------:R-:W-:-:S04]  /*150b0*/  @!P0 MOV R0, 0x400 ;  /* 0x0000040000008802 */ /* 0x000fc80000000f00 */
[----:B--2---:R-:W-:-:S05]  /*150c0*/  @!P0 LEA R22, R3, R0, 0x18 ;  /* 0x0000000003168211 */ /* 0x004fca00078ec0ff */
[----:B------:R3:W-:Y:S01]  /*150d0*/  @!P0 STS.128 [R22+0x308d0], R16 ;  /* 0x0308d01016008388 */ /* 0x0007e20000000c00 */
[----:B------:R-:W-:Y:S06]  /*150e0*/  BAR.ARV 0x5, 0x180 ;  /* 0x0146000000007b1d */ /* 0x000fec0000002000 */
.L_x_1420:
[----:B------:R-:W-:Y:S02]  /*150f0*/  ULDC UR4, c[0x0][0xc3c] ;  /* 0x00030f0000047ab9 */ /* 0x000fe40000000800 */
[----:B--2---:R-:W-:-:S13]  /*15100*/  ISETP.GE.AND P0, PT, R19, UR4, PT ;  /* 0x0000000413007c0c */ /* 0x004fda000bf06270 */
[----:B------:R-:W-:Y:S05]  /*15110*/  @!P0 BRA `(.L_x_1432) ;  /* 0xffffffb400a08947 */ /* 0x000fea000383ffff */
[----:B------:R-:W-:Y:S05]  /*15120*/  BSYNC B8 ;  /* 0x0000000000087941 */ /* 0x000fea0003800000 */
.L_x_1361:
[----:B------:R-:W2:Y:S01]  /*15130*/  LDL.LU R0, [R1+0x1c] ;  /* 0x00001c0001007983 */ /* 0x000ea20000300800 */
[----:B------:R-:W-:Y:S01]  /*15140*/  BSSY B0, `(.L_x_1433) ;  /* 0x000000b000007945 */ /* 0x000fe20003800000 */
[----:B------:R-:W4:Y:S01]  /*15150*/  S2R R5, SR_CgaCtaId ;  /* 0x0000000000057919 */ /* 0x000f220000008800 */
[----:B--2---:R-:W-:-:S05]  /*15160*/  VIADD R0, R0, 0x1 ;  /* 0x0000000100007836 */ /* 0x004fca0000000000 */
[----:B-1----:R-:W-:-:S04]  /*15170*/  LEA.HI R2, R0, R0, RZ, 0x1 ;  /* 0x0000000000027211 */ /* 0x002fc800078f08ff */
[----:B------:R-:W-:Y:S02]  /*15180*/  LOP3.LUT R3, R2, 0xfffffffe, RZ, 0xc0, !PT ;  /* 0xfffffffe02037812 */ /* 0x000fe400078ec0ff */
[----:B------:R-:W-:-:S03]  /*15190*/  MOV R2, 0x400 ;  /* 0x0000040000027802 */ /* 0x000fc60000000f00 */
[----:B------:R-:W-:Y:S01]  /*151a0*/  IMAD.IADD R0, R0, 0x1, -R3 ;  /* 0x0000000100007824 */ /* 0x000fe200078e0a03 */
[----:B----4-:R-:W-:-:S04]  /*151b0*/  LEA R4, R5, R2, 0x18 ;  /* 0x0000000205047211 */ /* 0x010fc800078ec0ff */
[----:B------:R-:W-:-:S04]  /*151c0*/  SHF.L.U32 R0, R0, 0x1f, RZ ;  /* 0x0000001f00007819 */ /* 0x000fc800000006ff */
[----:B------:R-:W1:Y:S02]  /*151d0*/  SYNCS.PHASECHK.TRANS64.TRYWAIT P0, [R4+URZ+0x30820], R0 ;  /* 0x03082000040075a7 */ /* 0x000e64000800017f */
[----:B-1----:R-:W-:Y:S05]  /*151e0*/  @!P0 BRA `(.L_x_1434) ;  /* 0x0000003400388947 */ /* 0x002fea0003800000 */
.L_x_1536:
[----:B------:R-:W-:Y:S05]  /*151f0*/  BSYNC B0 ;  /* 0x0000000000007941 */ /* 0x000fea0003800000 */
.L_x_1433:
[----:B------:R-:W-:-:S03]  /*15200*/  UMOV UR4, 0xffffffff ;  /* 0xffffffff00047882 */ /* 0x000fc60000000000 */
[----:B------:R-:W-:Y:S05]  /*15210*/  BRA.DIV UR4, `(.L_x_1435) ;  /* 0x0000003604407947 */ /* 0x000fea000b800000 */
[----:B-1----:R-:W1:Y:S02]  /*15220*/  S2R R0, SR_TID.X ;  /* 0x0000000000007919 */ /* 0x002e640000002100 */
[----:B-1----:R-:W-:-:S04]  /*15230*/  SHF.R.U32.HI R0, RZ, 0x5, R0 ;  /* 0x00000005ff007819 */ /* 0x002fc80000011600 */
[----:B------:R-:W-:-:S05]  /*15240*/  LOP3.LUT R0, R0, 0x3, RZ, 0xc0, !PT ;  /* 0x0000000300007812 */ /* 0x000fca00078ec0ff */
[----:B------:R1:W2:Y:S02]  /*15250*/  SHFL.IDX PT, R14, R0, RZ, 0x1f ;  /* 0x00001fff000e7589 */ /* 0x0002a400000e0000 */
.L_x_1539:
[----:B--2---:R-:W-:Y:S01]  /*15260*/  ISETP.NE.AND P0, PT, R14, RZ, PT ;  /* 0x000000ff0e00720c */ /* 0x004fe20003f05270 */
[----:B------:R-:W-:-:S12]  /*15270*/  BSSY B0, `(.L_x_1436) ;  /* 0x0000026000007945 */ /* 0x000fd80003800000 */
[----:B------:R-:W-:Y:S05]  /*15280*/  @P0 BRA `(.L_x_1437) ;  /* 0x0000000000900947 */ /* 0x000fea0003800000 */
[----:B------:R-:W-:-:S03]  /*15290*/  UMOV UR4, 0xffffffff ;  /* 0xffffffff00047882 */ /* 0x000fc60000000000 */
[----:B------:R-:W-:Y:S05]  /*152a0*/  BRA.DIV UR4, `(.L_x_1438) ;  /* 0x0000003604507947 */ /* 0x000fea000b800000 */
[----:B------:R-:W-:-:S13]  /*152b0*/  ELECT P6, URZ, PT ;  /* 0x00000000003f782f */ /* 0x000fda00038c0000 */
.L_x_1542:
        /* <DEDUP_REMOVED lines=8> */
.L_x_1439:
[C---:B------:R-:W-:Y:S01]  /*15340*/  IMAD R5, R25.reuse, 0x8, R4 ;  /* 0x0000000819057824 */ /* 0x040fe200078e0204 */
[----:B------:R-:W-:Y:S01]  /*15350*/  SHF.L.U32 R0, R28, 0x1f, RZ ;  /* 0x0000001f1c007819 */ /* 0x000fe200000006ff */
[----:B------:R-:W-:-:S03]  /*15360*/  VIADD R25, R25, 0x1 ;  /* 0x0000000119197836 */ /* 0x000fc60000000000 */
[----:B------:R-:W1:Y:S02]  /*15370*/  SYNCS.PHASECHK.TRANS64.TRYWAIT P1, [R5+URZ+0x30840], R0 ;  /* 0x03084000050075a7 */ /* 0x000e64000802017f */
[----:B------:R-:W-:-:S04]  /*15380*/  ISETP.NE.AND P2, PT, R25, 0x2, PT ;  /* 0x000000021900780c */ /* 0x000fc80003f45270 */
[----:B------:R-:W-:Y:S01]  /*15390*/  SEL R3, RZ, 0x1, P2 ;  /* 0x00000001ff037807 */ /* 0x000fe20001000000 */
[----:B-1----:R-:W-:Y:S08]  /*153a0*/  @!P1 BRA `(.L_x_1440) ;  /* 0x0000003400309947 */ /* 0x002ff00003800000 */
.L_x_1543:
[----:B------:R-:W-:Y:S02]  /*153b0*/  SEL R25, R25, RZ, P2 ;  /* 0x000000ff19197207 */ /* 0x000fe40001000000 */
[----:B------:R-:W-:Y:S01]  /*153c0*/  LOP3.LUT R2, R28, R3, RZ, 0x3c, !PT ;  /* 0x000000031c027212 */ /* 0x000fe200078e3cff */
[----:B------:R-:W-:Y:S06]  /*153d0*/  @!P0 BRA `(.L_x_1441) ;  /* 0x0000000000048947 */ /* 0x000fec0003800000 */
[----:B------:R-:W-:Y:S01]  /*153e0*/  BPT.TRAP 0x1 ;  /* 0x000000040000795c */ /* 0x000fe20000300000 */
.L_x_1441:
[----:B------:R-:W-:Y:S01]  /*153f0*/  IMAD R25, R25, 0x8, R4 ;  /* 0x0000000819197824 */ /* 0x000fe200078e0204 */
[----:B------:R-:W-:-:S04]  /*15400*/  SHF.L.U32 R2, R2, 0x1f, RZ ;  /* 0x0000001f02027819 */ /* 0x000fc800000006ff */
[----:B------:R-:W2:Y:S02]  /*15410*/  SYNCS.PHASECHK.TRANS64.TRYWAIT P1, [R25+URZ+0x30840], R2 ;  /* 0x03084002190075a7 */ /* 0x000ea4000802017f */
[----:B--2---:R-:W-:Y:S05]  /*15420*/  @!P1 BRA `(.L_x_1442) ;  /* 0x0000003400249947 */ /* 0x004fea0003800000 */
.L_x_1544:
[----:B------:R-:W-:Y:S05]  /*15430*/  @!P0 BRA `(.L_x_1443) ;  /* 0x0000000000048947 */ /* 0x000fea0003800000 */
[----:B------:R-:W-:Y:S01]  /*15440*/  BPT.TRAP 0x1 ;  /* 0x000000040000795c */ /* 0x000fe20000300000 */
.L_x_1443:
[----:B------:R-:W4:Y:S02]  /*15450*/  SYNCS.PHASECHK.TRANS64.TRYWAIT P1, [R5+URZ+0x30860], R0 ;  /* 0x03086000050075a7 */ /* 0x000f24000802017f */
[----:B----4-:R-:W-:Y:S05]  /*15460*/  @!P1 BRA `(.L_x_1444) ;  /* 0x0000003400289947 */ /* 0x010fea0003800000 */
.L_x_1545:
[----:B------:R-:W-:Y:S05]  /*15470*/  @!P0 BRA `(.L_x_1445) ;  /* 0x0000000000048947 */ /* 0x000fea0003800000 */
[----:B------:R-:W-:Y:S01]  /*15480*/  BPT.TRAP 0x1 ;  /* 0x000000040000795c */ /* 0x000fe20000300000 */
.L_x_1445:
[----:B------:R0:W0:Y:S02]  /*15490*/  SYNCS.PHASECHK.TRANS64.TRYWAIT P0, [R25+URZ+0x30860], R2 ;  /* 0x03086002190075a7 */ /* 0x000024000800017f */
[----:B0-----:R-:W-:Y:S05]  /*154a0*/  @!P0 NANOSLEEP.SYNCS 0x989680 ;  /* 0x009896800000895d */ /* 0x001fea0003900000 */
[----:B------:R-:W0:Y:S02]  /*154b0*/  @!P0 SYNCS.PHASECHK.TRANS64 P0, [R25+URZ+0x30860], R2 ;  /* 0x03086002190085a7 */ /* 0x000e24000800007f */
[----:B0-----:R-:W-:Y:S05]  /*154c0*/  @!P0 BRA `(.L_x_1445) ;  /* 0xfffffffc00f08947 */ /* 0x001fea000383ffff */
.L_x_1437:
[----:B------:R-:W-:Y:S05]  /*154d0*/  BSYNC B0 ;  /* 0x0000000000007941 */ /* 0x000fea0003800000 */
.L_x_1436:
[----:B------:R-:W-:Y:S05]  /*154e0*/  EXIT ;  /* 0x000000000000794d */ /* 0x000fea0003800000 */
.L_x_1255:
[----:B0-----:R-:W-:-:S04]  /*154f0*/  IMAD.U32 R3, RZ, RZ, UR40 ;  /* 0x00000028ff037e24 */ /* 0x001fc8000f8e00ff */
[----:B------:R0:W1:Y:S03]  /*15500*/  SYNCS.PHASECHK.TRANS64.TRYWAIT P1, [R3+URZ+0x30800], R0 ;  /* 0x03080000030075a7 */ /* 0x000066000802017f */
[----:B-1----:R-:W-:Y:S05]  /*15510*/  @!P1 NANOSLEEP.SYNCS 0x989680 ;  /* 0x009896800000995d */ /* 0x002fea0003900000 */
[----:B------:R-:W1:Y:S02]  /*15520*/  @!P1 SYNCS.PHASECHK.TRANS64 P1, [R3+URZ+0x30800], R0 ;  /* 0x03080000030095a7 */ /* 0x000e64000802007f */
[----:B-1----:R-:W-:Y:S05]  /*15530*/  @!P1 BRA `(.L_x_1255) ;  /* 0xfffffffc00ec9947 */ /* 0x002fea000383ffff */
[----:B------:R-:W-:Y:S05]  /*15540*/  BRA `(.L_x_1446) ;  /* 0xfffffec800307947 */ /* 0x000fea000383ffff */
.L_x_1259:
[----:B-1----:R1:W2:Y:S02]  /*15550*/  SYNCS.PHASECHK.TRANS64.TRYWAIT P1, [R3+URZ+0x30830], R0 ;  /* 0x03083000030075a7 */ /* 0x0022a4000802017f */
[----:B--2---:R-:W-:Y:S05]  /*15560*/  @!P1 NANOSLEEP.SYNCS 0x989680 ;  /* 0x009896800000995d */ /* 0x004fea0003900000 */
[----:B------:R-:W2:Y:S02]  /*15570*/  @!P1 SYNCS.PHASECHK.TRANS64 P1, [R3+URZ+0x30830], R0 ;  /* 0x03083000030095a7 */ /* 0x000ea4000802007f */
[----:B--2---:R-:W-:Y:S05]  /*15580*/  @!P1 BRA `(.L_x_1259) ;  /* 0xfffffffc00f09947 */ /* 0x004fea000383ffff */
[----:B------:R-:W-:Y:S05]  /*15590*/  BRA `(.L_x_1258) ;  /* 0xfffffec8004c7947 */ /* 0x000fea000383ffff */
.L_x_1276:
[----:B-1----:R-:W-:-:S04]  /*155a0*/  IMAD.U32 R4, RZ, RZ, UR6 ;  /* 0x00000006ff047e24 */ /* 0x002fc8000f8e00ff */
[----:B------:R1:W2:Y:S03]  /*155b0*/  SYNCS.PHASECHK.TRANS64.TRYWAIT P1, [R4+URZ+0x30830], R3 ;  /* 0x03083003040075a7 */ /* 0x0002a6000802017f */
[----:B--2---:R-:W-:Y:S05]  /*155c0*/  @!P1 NANOSLEEP.SYNCS 0x989680 ;  /* 0x009896800000995d */ /* 0x004fea0003900000 */
[----:B------:R-:W2:Y:S02]  /*155d0*/  @!P1 SYNCS.PHASECHK.TRANS64 P1, [R4+URZ+0x30830], R3 ;  /* 0x03083003040095a7 */ /* 0x000ea4000802007f */
[----:B--2---:R-:W-:Y:S05]  /*155e0*/  @!P1 BRA `(.L_x_1276) ;  /* 0xfffffffc00ec9947 */ /* 0x004fea000383ffff */
[----:B------:R-:W-:Y:S05]  /*155f0*/  BRA `(.L_x_1275) ;  /* 0xfffffef000707947 */ /* 0x000fea000383ffff */
.L_x_1280:
[----:B01----:R-:W-:-:S04]  /*15600*/  IMAD.U32 R3, RZ, RZ, UR5 ;  /* 0x00000005ff037e24 */ /* 0x003fc8000f8e00ff */
[----:B------:R0:W1:Y:S03]  /*15610*/  SYNCS.PHASECHK.TRANS64.TRYWAIT P1, [R3+URZ+0x30850], R0 ;  /* 0x03085000030075a7 */ /* 0x000066000802017f */
[----:B-1----:R-:W-:Y:S05]  /*15620*/  @!P1 NANOSLEEP.SYNCS 0x989680 ;  /* 0x009896800000995d */ /* 0x002fea0003900000 */
[----:B------:R-:W1:Y:S02]  /*15630*/  @!P1 SYNCS.PHASECHK.TRANS64 P1, [R3+URZ+0x30850], R0 ;  /* 0x03085000030095a7 */ /* 0x000e64000802007f */
[----:B-1----:R-:W-:Y:S05]  /*15640*/  @!P1 BRA `(.L_x_1280) ;  /* 0xfffffffc00ec9947 */ /* 0x002fea000383ffff */
[----:B------:R-:W-:Y:S05]  /*15650*/  BRA `(.L_x_1279) ;  /* 0xffffff0000087947 */ /* 0x000fea000383ffff */
.L_x_1299:
[----:B-1----:R-:W-:-:S04]  /*15660*/  IMAD.U32 R4, RZ, RZ, UR6 ;  /* 0x00000006ff047e24 */ /* 0x002fc8000f8e00ff */
[----:B------:R1:W2:Y:S03]  /*15670*/  SYNCS.PHASECHK.TRANS64.TRYWAIT P1, [R4+URZ+0x30830], R3 ;  /* 0x03083003040075a7 */ /* 0x0002a6000802017f */
[----:B--2---:R-:W-:Y:S05]  /*15680*/  @!P1 NANOSLEEP.SYNCS 0x989680 ;  /* 0x009896800000995d */ /* 0x004fea0003900000 */
[----:B------:R-:W2:Y:S02]  /*15690*/  @!P1 SYNCS.PHASECHK.TRANS64 P1, [R4+URZ+0x30830], R3 ;  /* 0x03083003040095a7 */ /* 0x000ea4000802007f */
[----:B--2---:R-:W-:Y:S05]  /*156a0*/  @!P1 BRA `(.L_x_1299) ;  /* 0xfffffffc00ec9947 */ /* 0x004fea000383ffff */
[----:B------:R-:W-:Y:S05]  /*156b0*/  BRA `(.L_x_1298) ;  /* 0xffffff1800fc7947 */ /* 0x000fea000383ffff */
.L_x_1303:
[----:B01----:R-:W-:-:S04]  /*156c0*/  IMAD.U32 R3, RZ, RZ, UR5 ;  /* 0x00000005ff037e24 */ /* 0x003fc8000f8e00ff */
[----:B------:R0:W1:Y:S03]  /*156d0*/  SYNCS.PHASECHK.TRANS64.TRYWAIT P1, [R3+URZ+0x30850], R0 ;  /* 0x03085000030075a7 */ /* 0x000066000802017f */
[----:B-1----:R-:W-:Y:S05]  /*156e0*/  @!P1 NANOSLEEP.SYNCS 0x989680 ;  /* 0x009896800000995d */ /* 0x002fea0003900000 */
[----:B------:R-:W1:Y:S02]  /*156f0*/  @!P1 SYNCS.PHASECHK.TRANS64 P1, [R3+URZ+0x30850], R0 ;  /* 0x03085000030095a7 */ /* 0x000e64000802007f */
[----:B-1----:R-:W-:Y:S05]  /*15700*/  @!P1 BRA `(.L_x_1303) ;  /* 0xfffffffc00ec9947 */ /* 0x002fea000383ffff */
[----:B------:R-:W-:Y:S05]  /*15710*/  BRA `(.L_x_1302) ;  /* 0xffffff2800947947 */ /* 0x000fea000383ffff */
.L_x_1311:
[----:B-1----:R-:W-:-:S04]  /*15720*/  IMAD.U32 R4, RZ, RZ, UR5 ;  /* 0x00000005ff047e24 */ /* 0x002fc8000f8e00ff */
[----:B------:R1:W2:Y:S03]  /*15730*/  SYNCS.PHASECHK.TRANS64.TRYWAIT P1, [R4+URZ+0x30830], R3 ;  /* 0x03083003040075a7 */ /* 0x0002a6000802017f */
[----:B--2---:R-:W-:Y:S05]  /*15740*/  @!P1 NANOSLEEP.SYNCS 0x989680 ;  /* 0x009896800000995d */ /* 0x004fea0003900000 */
[----:B------:R-:W2:Y:S02]  /*15750*/  @!P1 SYNCS.PHASECHK.TRANS64 P1, [R4+URZ+0x30830], R3 ;  /* 0x03083003040095a7 */ /* 0x000ea4000802007f */
[----:B--2---:R-:W-:Y:S05]  /*15760*/  @!P1 BRA `(.L_x_1311) ;  /* 0xfffffffc00ec9947 */ /* 0x004fea000383ffff */
[----:B------:R-:W-:Y:S05]  /*15770*/  BRA `(.L_x_1310) ;  /* 0xffffff38002c7947 */ /* 0x000fea000383ffff */
.L_x_1315:
[----:B01----:R-:W-:-:S04]  /*15780*/  IMAD.U32 R3, RZ, RZ, UR5 ;  /* 0x00000005ff037e24 */ /* 0x003fc8000f8e00ff */
[----:B------:R0:W1:Y:S03]  /*15790*/  SYNCS.PHASECHK.TRANS64.TRYWAIT P1, [R3+URZ+0x30850], R0 ;  /* 0x03085000030075a7 */ /* 0x000066000802017f */
[----:B-1----:R-:W-:Y:S05]  /*157a0*/  @!P1 NANOSLEEP.SYNCS 0x989680 ;  /* 0x009896800000995d */ /* 0x002fea0003900000 */
[----:B------:R-:W1:Y:S02]  /*157b0*/  @!P1 SYNCS.PHASECHK.TRANS64 P1, [R3+URZ+0x30850], R0 ;  /* 0x03085000030095a7 */ /* 0x000e64000802007f */
[----:B-1----:R-:W-:Y:S05]  /*157c0*/  @!P1 BRA `(.L_x_1315) ;  /* 0xfffffffc00ec9947 */ /* 0x002fea000383ffff */
[----:B------:R-:W-:Y:S05]  /*157d0*/  BRA `(.L_x_1314) ;  /* 0xffffff4400c47947 */ /* 0x000fea000383ffff */
.L_x_1330:
[----:B-1----:R-:W-:-:S04]  /*157e0*/  IMAD.U32 R7, RZ, RZ, UR5 ;  /* 0x00000005ff077e24 */ /* 0x002fc8000f8e00ff */
[----:B------:R1:W2:Y:S03]  /*157f0*/  SYNCS.PHASECHK.TRANS64.TRYWAIT P1, [R7+URZ+0x30850], R0 ;  /* 0x03085000070075a7 */ /* 0x0002a6000802017f */
[----:B--2---:R-:W-:Y:S05]  /*15800*/  @!P1 NANOSLEEP.SYNCS 0x989680 ;  /* 0x009896800000995d */ /* 0x004fea0003900000 */
[----:B------:R-:W2:Y:S02]  /*15810*/  @!P1 SYNCS.PHASECHK.TRANS64 P1, [R7+URZ+0x30850], R0 ;  /* 0x03085000070095a7 */ /* 0x000ea4000802007f */
[----:B--2---:R-:W-:Y:S05]  /*15820*/  @!P1 BRA `(.L_x_1330) ;  /* 0xfffffffc00ec9947 */ /* 0x004fea000383ffff */
[----:B------:R-:W-:Y:S05]  /*15830*/  BRA `(.L_x_1329) ;  /* 0xffffff6400ec7947 */ /* 0x000fea000383ffff */
.L_x_1381:
[----:B------:R-:W1:Y:S01]  /*15840*/  S2R R17, SR_TID.X ;  /* 0x0000000000117919 */ /* 0x000e620000002100 */
[----:B------:R-:W-:Y:S01]  /*15850*/  BSSY B0, `(.L_x_1447) ;  /* 0x000000a000007945 */ /* 0x000fe20003800000 */
[----:B------:R-:W-:Y:S02]  /*15860*/  IMAD.MOV.U32 R12, RZ, RZ, RZ ;  /* 0x000000ffff0c7224 */ /* 0x000fe400078e00ff */
[----:B------:R-:W-:Y:S02]  /*15870*/  IMAD.MOV.U32 R11, RZ, RZ, 0x1f ;  /* 0x0000001fff0b7424 */ /* 0x000fe400078e00ff */
[----:B------:R-:W-:Y:S01]  /*15880*/  IMAD.MOV.U32 R15, RZ, RZ, -0x1 ;  /* 0xffffffffff0f7424 */ /* 0x000fe200078e00ff */
[----:B-1----:R-:W-:-:S04]  /*15890*/  SHF.R.U32.HI R17, RZ, 0x5, R17 ;  /* 0x00000005ff117819 */ /* 0x002fc80000011611 */
[----:B------:R-:W-:-:S04]  /*158a0*/  LOP3.LUT R17, R17, 0x3, RZ, 0xc0, !PT ;  /* 0x0000000311117812 */ /* 0x000fc800078ec0ff */
[----:B------:R-:W-:-:S07]  /*158b0*/  MOV R13, R17 ;  /* 0x00000011000d7202 */ /* 0x000fce0000000f00 */
[----:B0----5:R-:W-:Y:S05]  /*158c0*/  WARPSYNC.COLLECTIVE R15, `(.L_x_1448) ;  /* 0x000000000f087348 */ /* 0x021fea0003c00000 */
[----:B------:R1:W2:Y:S02]  /*158d0*/  SHFL.IDX P6, R14, R13, R12, R11 ;  /* 0x0000000c0d0e7389 */ /* 0x0002a400000c000b */
[----:B012--5:R-:W-:Y:S01]  /*158e0*/  ENDCOLLECTIVE ;  /* 0x000000000000791b */ /* 0x027fe20003800000 */
.L_x_1448:
[----:B------:R-:W-:Y:S05]  /*158f0*/  BSYNC B0 ;  /* 0x0000000000007941 */ /* 0x000fea0003800000 */
.L_x_1447:
[----:B------:R-:W-:Y:S05]  /*15900*/  BRA `(.L_x_1449) ;  /* 0xffffffbc00507947 */ /* 0x000fea000383ffff */
.L_x_1384:
[----:B0-----:R0:W1:Y:S02]  /*15910*/  SYNCS.PHASECHK.TRANS64.TRYWAIT P0, [R6+URZ+0x30840], R2 ;  /* 0x03084002060075a7 */ /* 0x001064000800017f */
[----:B-1----:R-:W-:Y:S05]  /*15920*/  @!P0 NANOSLEEP.SYNCS 0x989680 ;  /* 0x009896800000895d */ /* 0x002fea0003900000 */
[----:B------:R-:W1:Y:S02]  /*15930*/  @!P0 SYNCS.PHASECHK.TRANS64 P0, [R6+URZ+0x30840], R2 ;  /* 0x03084002060085a7 */ /* 0x000e64000800007f */
[----:B-1----:R-:W-:Y:S05]  /*15940*/  @!P0 BRA `(.L_x_1384) ;  /* 0xfffffffc00f08947 */ /* 0x002fea000383ffff */
[----:B------:R-:W-:Y:S05]  /*15950*/  BRA `(.L_x_1450) ;  /* 0xffffffc000547947 */ /* 0x000fea000383ffff */
.L_x_1385:
        /* <DEDUP_REMOVED lines=8> */
.L_x_1452:
[----:B------:R-:W-:Y:S05]  /*159e0*/  BSYNC B0 ;  /* 0x0000000000007941 */ /* 0x000fea0003800000 */
.L_x_1451:
        /* <DEDUP_REMOVED lines=9> */
.L_x_1453:
[----:B------:R-:W-:Y:S01]  /*15a80*/  MOV R13, R0 ;  /* 0x00000000000d7202 */ /* 0x000fe20000000f00 */
[----:B------:R-:W-:Y:S02]  /*15a90*/  IMAD.MOV.U32 R12, RZ, RZ, 0x1 ;  /* 0x00000001ff0c7424 */ /* 0x000fe400078e00ff */
[----:B------:R-:W-:-:S07]  /*15aa0*/  IMAD.MOV.U32 R3, RZ, RZ, R14 ;  /* 0x000000ffff037224 */ /* 0x000fce00078e000e */
[----:B------:R-:W-:Y:S05]  /*15ab0*/  WARPSYNC.COLLECTIVE R15, `(.L_x_1454) ;  /* 0x000000000f087348 */ /* 0x000fea0003c00000 */
[----:B------:R0:W1:Y:S02]  /*15ac0*/  SHFL.IDX P6, R14, R13, R12, R11 ;  /* 0x0000000c0d0e7389 */ /* 0x00006400000c000b */
[----:B01----:R-:W-:Y:S01]  /*15ad0*/  ENDCOLLECTIVE ;  /* 0x000000000000791b */ /* 0x003fe20003800000 */
.L_x_1454:
[----:B------:R-:W-:-:S05]  /*15ae0*/  @P0 LEA R3, P1, R34, R3, 0x1 ;  /* 0x0000000322030211 */ /* 0x000fca00078208ff */
[----:B------:R-:W-:-:S05]  /*15af0*/  @P0 IMAD.X R2, RZ, RZ, R2, P1 ;  /* 0x000000ffff020224 */ /* 0x000fca00008e0602 */
[----:B------:R-:W-:Y:S01]  /*15b00*/  @P0 LOP3.LUT R3, R3, R2, RZ, 0x3c, !PT ;  /* 0x0000000203030212 */ /* 0x000fe200078e3cff */
[----:B------:R-:W-:-:S03]  /*15b10*/  IMAD.MOV.U32 R13, RZ, RZ, R4 ;  /* 0x000000ffff0d7224 */ /* 0x000fc600078e0004 */
[----:B------:R-:W-:-:S04]  /*15b20*/  @P0 LOP3.LUT R2, R3, R2, RZ, 0x3c, !PT ;  /* 0x0000000203020212 */ /* 0x000fc800078e3cff */
[----:B------:R-:W-:Y:S01]  /*15b30*/  @P0 LOP3.LUT R3, R3, R2, RZ, 0x3c, !PT ;  /* 0x0000000203030212 */ /* 0x000fe200078e3cff */
[----:B------:R-:W-:-:S07]  /*15b40*/  IMAD.MOV.U32 R8, RZ, RZ, R14 ;  /* 0x000000ffff087224 */ /* 0x000fce00078e000e */
[----:B------:R-:W-:Y:S05]  /*15b50*/  WARPSYNC.COLLECTIVE R15, `(.L_x_1455) ;  /* 0x000000000f087348 */ /* 0x000fea0003c00000 */
[----:B------:R0:W1:Y:S02]  /*15b60*/  SHFL.IDX P6, R14, R13, R12, R11 ;  /* 0x0000000c0d0e7389 */ /* 0x00006400000c000b */
[----:B01----:R-:W-:Y:S01]  /*15b70*/  ENDCOLLECTIVE ;  /* 0x000000000000791b */ /* 0x003fe20003800000 */
.L_x_1455:
        /* <DEDUP_REMOVED lines=14> */
.L_x_1456:
[----:B------:R-:W-:Y:S01]  /*15c60*/  @P0 IMAD R21, R7, 0x2, R22 ;  /* 0x0000000207150824 */ /* 0x000fe200078e0216 */
        /* <DEDUP_REMOVED lines=15> */
.L_x_1457:
[----:B------:R-:W-:Y:S02]  /*15d60*/  @P0 IMAD R9, R7, 0x2, R22 ;  /* 0x0000000207090824 */ /* 0x000fe400078e0216 */
[----:B------:R-:W-:Y:S02]  /*15d70*/  IMAD.MOV.U32 R13, RZ, RZ, R0 ;  /* 0x000000ffff0d7224 */ /* 0x000fe400078e0000 */
[----:B------:R-:W-:Y:S02]  /*15d80*/  IMAD.MOV.U32 R12, RZ, RZ, 0x3 ;  /* 0x00000003ff0c7424 */ /* 0x000fe400078e00ff */
[----:B------:R-:W-:-:S07]  /*15d90*/  IMAD.MOV.U32 R2, RZ, RZ, R14 ;  /* 0x000000ffff027224 */ /* 0x000fce00078e000e */
[----:B------:R-:W-:Y:S05]  /*15da0*/  WARPSYNC.COLLECTIVE R15, `(.L_x_1458) ;  /* 0x000000000f087348 */ /* 0x000fea0003c00000 */
[----:B------:R0:W1:Y:S02]  /*15db0*/  SHFL.IDX P6, R14, R13, R12, R11 ;  /* 0x0000000c0d0e7389 */ /* 0x00006400000c000b */
[----:B01----:R-:W-:Y:S01]  /*15dc0*/  ENDCOLLECTIVE ;  /* 0x000000000000791b */ /* 0x003fe20003800000 */
.L_x_1458:
        /* <DEDUP_REMOVED lines=9> */
[----:B------:R-:W-:-:S03]  /*15e60*/  MOV R8, R14 ;  /* 0x0000000e00087202 */ /* 0x000fc60000000f00 */
[----:B------:R0:W-:Y:S04]  /*15e70*/  @P0 LDGSTS.E.BYPASS.LTC128B.128 [R9+0x27400], desc[UR36][R2.64+0x180], !P2 ;  /* 0x2740018002090fae */ /* 0x0001e8000d101d64 */
[----:B0-----:R-:W-:Y:S05]  /*15e80*/  WARPSYNC.COLLECTIVE R15, `(.L_x_1459) ;  /* 0x000000000f087348 */ /* 0x001fea0003c00000 */
[----:B------:R1:W2:Y:S02]  /*15e90*/  SHFL.IDX P6, R14, R13, R12, R11 ;  /* 0x0000000c0d0e7389 */ /* 0x0002a400000c000b */
[----:B012---:R-:W-:Y:S01]  /*15ea0*/  ENDCOLLECTIVE ;  /* 0x000000000000791b */ /* 0x007fe20003800000 */
.L_x_1459:
[----:B------:R-:W-:Y:S01]  /*15eb0*/  IMAD.MOV.U32 R2, RZ, RZ, R14 ;  /* 0x000000ffff027224 */ /* 0x000fe200078e000e */
[----:B------:R-:W-:Y:S06]  /*15ec0*/  BRA `(.L_x_1460) ;  /* 0xffffffc000047947 */ /* 0x000fec000383ffff */
.L_x_1390:
[----:B------:R-:W-:Y:S02]  /*15ed0*/  IMAD.MOV.U32 R13, RZ, RZ, R0 ;  /* 0x000000ffff0d7224 */ /* 0x000fe400078e0000 */
[----:B------:R-:W-:Y:S02]  /*15ee0*/  IMAD.MOV.U32 R12, RZ, RZ, RZ ;  /* 0x000000ffff0c7224 */ /* 0x000fe400078e00ff */
[----:B------:R-:W-:Y:S02]  /*15ef0*/  IMAD.MOV.U32 R11, RZ, RZ, 0x181f ;  /* 0x0000181fff0b7424 */ /* 0x000fe400078e00ff */
[----:B------:R-:W-:Y:S02]  /*15f00*/  IMAD.MOV.U32 R15, RZ, RZ, -0x1 ;  /* 0xffffffffff0f7424 */ /* 0x000fe400078e00ff */
[----:B------:R-:W-:Y:S02]  /*15f10*/  IMAD R5, R29, R6, RZ ;  /* 0x000000061d057224 */ /* 0x000fe400078e02ff */
[----:B------:R-:W-:-:S07]  /*15f20*/  IMAD.IADD R27, R8, 0x1, R27 ;  /* 0x00000001081b7824 */ /* 0x000fce00078e021b */
[----:B------:R-:W-:Y:S05]  /*15f30*/  WARPSYNC.COLLECTIVE R15, `(.L_x_1461) ;  /* 0x000000000f087348 */ /* 0x000fea0003c00000 */
[----:B------:R0:W1:Y:S02]  /*15f40*/  SHFL.IDX P6, R14, R13, R12, R11 ;  /* 0x0000000c0d0e7389 */ /* 0x00006400000c000b */
[----:B01----:R-:W-:Y:S01]  /*15f50*/  ENDCOLLECTIVE ;  /* 0x000000000000791b */ /* 0x003fe20003800000 */
.L_x_1461:
[----:B------:R-:W-:Y:S01]  /*15f60*/  ISETP.GE.AND P0, PT, R27, R5, PT ;  /* 0x000000051b00720c */ /* 0x000fe20003f06270 */
[----:B------:R-:W-:Y:S02]  /*15f70*/  IMAD.MOV.U32 R13, RZ, RZ, R4 ;  /* 0x000000ffff0d7224 */ /* 0x000fe400078e0004 */
[----:B------:R-:W-:-:S10]  /*15f80*/  IMAD.MOV.U32 R2, RZ, RZ, R14 ;  /* 0x000000ffff027224 */ /* 0x000fd400078e000e */
[----:B------:R-:W-:Y:S05]  /*15f90*/  WARPSYNC.COLLECTIVE R15, `(.L_x_1462) ;  /* 0x000000000f087348 */ /* 0x000fea0003c00000 */
[----:B------:R0:W1:Y:S02]  /*15fa0*/  SHFL.IDX P6, R14, R13, R12, R11 ;  /* 0x0000000c0d0e7389 */ /* 0x00006400000c000b */
[----:B01----:R-:W-:Y:S01]  /*15fb0*/  ENDCOLLECTIVE ;  /* 0x000000000000791b */ /* 0x003fe20003800000 */
.L_x_1462:
[----:B------:R-:W-:Y:S02]  /*15fc0*/  IMAD.MOV.U32 R13, RZ, RZ, R0 ;  /* 0x000000ffff0d7224 */ /* 0x000fe400078e0000 */
[----:B------:R-:W-:Y:S02]  /*15fd0*/  IMAD.MOV.U32 R12, RZ, RZ, 0x1 ;  /* 0x00000001ff0c7424 */ /* 0x000fe400078e00ff */
[----:B------:R-:W-:-:S07]  /*15fe0*/  IMAD.MOV.U32 R3, RZ, RZ, R14 ;  /* 0x000000ffff037224 */ /* 0x000fce00078e000e */
[----:B------:R-:W-:Y:S05]  /*15ff0*/  WARPSYNC.COLLECTIVE R15, `(.L_x_1463) ;  /* 0x000000000f087348 */ /* 0x000fea0003c00000 */
[----:B------:R0:W1:Y:S02]  /*16000*/  SHFL.IDX P6, R14, R13, R12, R11 ;  /* 0x0000000c0d0e7389 */ /* 0x00006400000c000b */
[----:B01----:R-:W-:Y:S01]  /*16010*/  ENDCOLLECTIVE ;  /* 0x000000000000791b */ /* 0x003fe20003800000 */
.L_x_1463:
[----:B------:R-:W-:-:S05]  /*16020*/  @!P0 LEA R6, P5, R34, R3, 0x1 ;  /* 0x0000000322068211 */ /* 0x000fca00078a08ff */
[----:B------:R-:W-:Y:S02]  /*16030*/  @!P0 IMAD.X R3, RZ, RZ, R2, P5 ;  /* 0x000000ffff038224 */ /* 0x000fe400028e0602 */
[----:B------:R-:W-:Y:S02]  /*16040*/  @!P0 IMAD.MOV.U32 R2, RZ, RZ, R6 ;  /* 0x000000ffff028224 */ /* 0x000fe400078e0006 */
[----:B------:R-:W-:Y:S02]  /*16050*/  VIADD R6, R27, 0x10 ;  /* 0x000000101b067836 */ /* 0x000fe40000000000 */
[----:B------:R-:W-:Y:S01]  /*16060*/  IMAD.MOV.U32 R13, RZ, RZ, R4 ;  /* 0x000000ffff0d7224 */ /* 0x000fe200078e0004 */
[----:B------:R-:W-:Y:S01]  /*16070*/  @!PT LDS RZ, [RZ] ;  /* 0x00000000fffff984 */ /* 0x000fe20000000800 */
[----:B------:R-:W-:Y:S01]  /*16080*/  @!PT LDS RZ, [RZ] ;  /* 0x00000000fffff984 */ /* 0x000fe20000000800 */
[----:B------:R-:W-:Y:S01]  /*16090*/  @!PT LDS RZ, [RZ] ;  /* 0x00000000fffff984 */ /* 0x000fe20000000800 */
[----:B------:R-:W-:Y:S04]  /*160a0*/  @!P0 LDGSTS.E.BYPASS.LTC128B.128 [R33+0x10400], desc[UR36][R2.64], !P4 ;  /* 0x1040000002218fae */ /* 0x000fe8000e101d64 */
[----:B------:R-:W-:Y:S04]  /*160b0*/  @!P0 LDGSTS.E.BYPASS.LTC128B.128 [R33+0x14400], desc[UR36][R2.64+0x80], !P3 ;  /* 0x1440008002218fae */ /* 0x000fe8000d901d64 */
[----:B------:R-:W-:Y:S04]  /*160c0*/  @!P0 LDGSTS.E.BYPASS.LTC128B.128 [R33+0x18400], desc[UR36][R2.64+0x100], !P2 ;  /* 0x1840010002218fae */ /* 0x000fe8000d101d64 */
[----:B------:R0:W-:Y:S01]  /*160d0*/  @!P0 LDGSTS.E.BYPASS.LTC128B.128 [R33+0x1c400], desc[UR36][R2.64+0x180], !P1 ;  /* 0x1c40018002218fae */ /* 0x0001e2000c901d64 */
[----:B------:R-:W-:-:S02]  /*160e0*/  ISETP.GE.AND P0, PT, R6, R5, PT ;  /* 0x000000050600720c */ /* 0x000fc40003f06270 */
[----:B0-----:R-:W-:-:S11]  /*160f0*/  MOV R2, R14 ;  /* 0x0000000e00027202 */ /* 0x001fd60000000f00 */
[----:B------:R-:W-:Y:S05]  /*16100*/  WARPSYNC.COLLECTIVE R15, `(.L_x_1464) ;  /* 0x000000000f087348 */ /* 0x000fea0003c00000 */
[----:B------:R0:W1:Y:S02]  /*16110*/  SHFL.IDX P6, R14, R13, R12, R11 ;  /* 0x0000000c0d0e7389 */ /* 0x00006400000c000b */
[----:B01----:R-:W-:Y:S01]  /*16120*/  ENDCOLLECTIVE ;  /* 0x000000000000791b */ /* 0x003fe20003800000 */
.L_x_1464:
[----:B------:R-:W-:Y:S02]  /*16130*/  IMAD.MOV.U32 R13, RZ, RZ, R0 ;  /* 0x000000ffff0d7224 */ /* 0x000fe400078e0000 */
[----:B------:R-:W-:Y:S02]  /*16140*/  IMAD.MOV.U32 R12, RZ, RZ, 0x2 ;  /* 0x00000002ff0c7424 */ /* 0x000fe400078e00ff */
[----:B------:R-:W-:-:S07]  /*16150*/  IMAD.MOV.U32 R3, RZ, RZ, R14 ;  /* 0x000000ffff037224 */ /* 0x000fce00078e000e */
[----:B------:R-:W-:Y:S05]  /*16160*/  WARPSYNC.COLLECTIVE R15, `(.L_x_1465) ;  /* 0x000000000f087348 */ /* 0x000fea0003c00000 */
[----:B------:R0:W1:Y:S02]  /*16170*/  SHFL.IDX P6, R14, R13, R12, R11 ;  /* 0x0000000c0d0e7389 */ /* 0x00006400000c000b */
[----:B01----:R-:W-:Y:S01]  /*16180*/  ENDCOLLECTIVE ;  /* 0x000000000000791b */ /* 0x003fe20003800000 */
.L_x_1465:
[----:B------:R-:W-:-:S05]  /*16190*/  @!P0 LEA R6, P5, R34, R3, 0x1 ;  /* 0x0000000322068211 */ /* 0x000fca00078a08ff */
[----:B------:R-:W-:Y:S02]  /*161a0*/  @!P0 IMAD.X R7, RZ, RZ, R2, P5 ;  /* 0x000000ffff078224 */ /* 0x000fe400028e0602 */
[----:B------:R-:W-:Y:S02]  /*161b0*/  @!P0 IMAD.MOV.U32 R2, RZ, RZ, R6 ;  /* 0x000000ffff028224 */ /* 0x000fe400078e0006 */
[----:B------:R-:W-:Y:S02]  /*161c0*/  @!P0 IMAD.MOV.U32 R3, RZ, RZ, R7 ;  /* 0x000000ffff038224 */ /* 0x000fe400078e0007 */
[----:B------:R-:W-:Y:S02]  /*161d0*/  IMAD.MOV.U32 R13, RZ, RZ, R4 ;  /* 0x000000ffff0d7224 */ /* 0x000fe400078e0004 */
[----:B------:R-:W-:Y:S01]  /*161e0*/  VIADD R6, R27, 0x20 ;  /* 0x000000201b067836 */ /* 0x000fe20000000000 */
[----:B------:R-:W-:Y:S01]  /*161f0*/  @!PT LDS RZ, [RZ] ;  /* 0x00000000fffff984 */ /* 0x000fe20000000800 */
[----:B------:R-:W-:Y:S01]  /*16200*/  @!PT LDS RZ, [RZ] ;  /* 0x00000000fffff984 */ /* 0x000fe20000000800 */
[----:B------:R-:W-:Y:S01]  /*16210*/  @!PT LDS RZ, [RZ] ;  /* 0x00000000fffff984 */ /* 0x000fe20000000800 */
[----:B------:R-:W-:Y:S04]  /*16220*/  @!P0 LDGSTS.E.BYPASS.LTC128B.128 [R33+0x10c00], desc[UR36][R2.64], !P4 ;  /* 0x10c0000002218fae */ /* 0x000fe8000e101d64 */
[----:B------:R-:W-:Y:S04]  /*16230*/  @!P0 LDGSTS.E.BYPASS.LTC128B.128 [R33+0x14c00], desc[UR36][R2.64+0x80], !P3 ;  /* 0x14c0008002218fae */ /* 0x000fe8000d901d64 */
[----:B------:R-:W-:Y:S04]  /*16240*/  @!P0 LDGSTS.E.BYPASS.LTC128B.128 [R33+0x18c00], desc[UR36][R2.64+0x100], !P2 ;  /* 0x18c0010002218fae */ /* 0x000fe8000d101d64 */
[----:B------:R0:W-:Y:S01]  /*16250*/  @!P0 LDGSTS.E.BYPASS.LTC128B.128 [R33+0x1cc00], desc[UR36][R2.64+0x180], !P1 ;  /* 0x1cc0018002218fae */ /* 0x0001e2000c901d64 */
[----:B------:R-:W-:Y:S01]  /*16260*/  ISETP.GE.AND P0, PT, R6, R5, PT ;  /* 0x000000050600720c */ /* 0x000fe20003f06270 */
[----:B0-----:R-:W-:-:S12]  /*16270*/  IMAD.MOV.U32 R2, RZ, RZ, R14 ;  /* 0x000000ffff027224 */ /* 0x001fd800078e000e */
[----:B------:R-:W-:Y:S05]  /*16280*/  WARPSYNC.COLLECTIVE R15, `(.L_x_1466) ;  /* 0x000000000f087348 */ /* 0x000fea0003c00000 */
[----:B------:R0:W1:Y:S02]  /*16290*/  SHFL.IDX P6, R14, R13, R12, R11 ;  /* 0x0000000c0d0e7389 */ /* 0x00006400000c000b */
[----:B01----:R-:W-:Y:S01]  /*162a0*/  ENDCOLLECTIVE ;  /* 0x000000000000791b */ /* 0x003fe20003800000 */
.L_x_1466:
[----:B------:R-:W-:Y:S01]  /*162b0*/  MOV R13, R0 ;  /* 0x00000000000d7202 */ /* 0x000fe20000000f00 */
[----:B------:R-:W-:Y:S02]  /*162c0*/  IMAD.MOV.U32 R12, RZ, RZ, 0x3 ;  /* 0x00000003ff0c7424 */ /* 0x000fe400078e00ff */
[----:B------:R-:W-:-:S07]  /*162d0*/  IMAD.MOV.U32 R3, RZ, RZ, R14 ;  /* 0x000000ffff037224 */ /* 0x000fce00078e000e */
[----:B------:R-:W-:Y:S05]  /*162e0*/  WARPSYNC.COLLECTIVE R15, `(.L_x_1467) ;  /* 0x000000000f087348 */ /* 0x000fea0003c00000 */
[----:B------:R0:W1:Y:S02]  /*162f0*/  SHFL.IDX P6, R14, R13, R12, R11 ;  /* 0x0000000c0d0e7389 */ /* 0x00006400000c000b */
[----:B01----:R-:W-:Y:S01]  /*16300*/  ENDCOLLECTIVE ;  /* 0x000000000000791b */ /* 0x003fe20003800000 */
.L_x_1467:
        /* <DEDUP_REMOVED lines=18> */
.L_x_1468:
[----:B------:R-:W-:Y:S02]  /*16430*/  IMAD.MOV.U32 R13, RZ, RZ, R0 ;  /* 0x000000ffff0d7224 */ /* 0x000fe400078e0000 */
[----:B------:R-:W-:Y:S02]  /*16440*/  IMAD.MOV.U32 R12, RZ, RZ, 0x4 ;  /* 0x00000004ff0c7424 */ /* 0x000fe400078e00ff */
[----:B------:R-:W-:-:S07]  /*16450*/  IMAD.MOV.U32 R3, RZ, RZ, R14 ;  /* 0x000000ffff037224 */ /* 0x000fce00078e000e */
[----:B------:R-:W-:Y:S05]  /*16460*/  WARPSYNC.COLLECTIVE R15, `(.L_x_1469) ;  /* 0x000000000f087348 */ /* 0x000fea0003c00000 */
[----:B------:R0:W1:Y:S02]  /*16470*/  SHFL.IDX P6, R14, R13, R12, R11 ;  /* 0x0000000c0d0e7389 */ /* 0x00006400000c000b */
[----:B01----:R-:W-:Y:S01]  /*16480*/  ENDCOLLECTIVE ;  /* 0x000000000000791b */ /* 0x003fe20003800000 */
.L_x_1469:
        /* <DEDUP_REMOVED lines=18> */
.L_x_1470:
[----:B------:R-:W-:Y:S02]  /*165b0*/  IMAD.MOV.U32 R13, RZ, RZ, R0 ;  /* 0x000000ffff0d7224 */ /* 0x000fe400078e0000 */
[----:B------:R-:W-:Y:S02]  /*165c0*/  IMAD.MOV.U32 R12, RZ, RZ, 0x5 ;  /* 0x00000005ff0c7424 */ /* 0x000fe400078e00ff */
[----:B------:R-:W-:-:S07]  /*165d0*/  IMAD.MOV.U32 R3, RZ, RZ, R14 ;  /* 0x000000ffff037224 */ /* 0x000fce00078e000e */
[----:B------:R-:W-:Y:S05]  /*165e0*/  WARPSYNC.COLLECTIVE R15, `(.L_x_1471) ;  /* 0x000000000f087348 */ /* 0x000fea0003c00000 */
[----:B------:R0:W1:Y:S02]  /*165f0*/  SHFL.IDX P6, R14, R13, R12, R11 ;  /* 0x0000000c0d0e7389 */ /* 0x00006400000c000b */
[----:B01----:R-:W-:Y:S01]  /*16600*/  ENDCOLLECTIVE ;  /* 0x000000000000791b */ /* 0x003fe20003800000 */
.L_x_1471:
[----:B------:R-:W-:-:S05]  /*16610*/  @!P0 LEA R6, P5, R34, R3, 0x1 ;  /* 0x0000000322068211 */ /* 0x000fca00078a08ff */
[----:B------:R-:W-:Y:S02]  /*16620*/  @!P0 IMAD.X R7, RZ, RZ, R2, P5 ;  /* 0x000000ffff078224 */ /* 0x000fe400028e0602 */
[----:B------:R-:W-:Y:S02]  /*16630*/  @!P0 IMAD.MOV.U32 R2, RZ, RZ, R6 ;  /* 0x000000ffff028224 */ /* 0x000fe400078e0006 */
[----:B------:R-:W-:Y:S01]  /*16640*/  VIADD R6, R27, 0x50 ;  /* 0x000000501b067836 */ /* 0x000fe20000000000 */
[----:B------:R-:W-:Y:S01]  /*16650*/  @!P0 MOV R3, R7 ;  /* 0x0000000700038202 */ /* 0x000fe20000000f00 */
[----:B------:R-:W-:-:S04]  /*16660*/  IMAD.MOV.U32 R13, RZ, RZ, R4 ;  /* 0x000000ffff0d7224 */ /* 0x000fc800078e0004 */
        /* <DEDUP_REMOVED lines=12> */
.L_x_1472:
[----:B------:R-:W-:Y:S02]  /*16730*/  IMAD.MOV.U32 R13, RZ, RZ, R0 ;  /* 0x000000ffff0d7224 */ /* 0x000fe400078e0000 */
[----:B------:R-:W-:Y:S02]  /*16740*/  IMAD.MOV.U32 R12, RZ, RZ, 0x6 ;  /* 0x00000006ff0c7424 */ /* 0x000fe400078e00ff */
[----:B------:R-:W-:-:S07]  /*16750*/  IMAD.MOV.U32 R3, RZ, RZ, R14 ;  /* 0x000000ffff037224 */ /* 0x000fce00078e000e */
[----:B------:R-:W-:Y:S05]  /*16760*/  WARPSYNC.COLLECTIVE R15, `(.L_x_1473) ;  /* 0x000000000f087348 */ /* 0x000fea0003c00000 */
[----:B------:R0:W1:Y:S02]  /*16770*/  SHFL.IDX P6, R14, R13, R12, R11 ;  /* 0x0000000c0d0e7389 */ /* 0x00006400000c000b */
[----:B01----:R-:W-:Y:S01]  /*16780*/  ENDCOLLECTIVE ;  /* 0x000000000000791b */ /* 0x003fe20003800000 */
.L_x_1473:
        /* <DEDUP_REMOVED lines=18> */
.L_x_1474:
[----:B------:R-:W-:Y:S02]  /*168b0*/  IMAD.MOV.U32 R13, RZ, RZ, R0 ;  /* 0x000000ffff0d7224 */ /* 0x000fe400078e0000 */
[----:B------:R-:W-:Y:S02]  /*168c0*/  IMAD.MOV.U32 R12, RZ, RZ, 0x7 ;  /* 0x00000007ff0c7424 */ /* 0x000fe400078e00ff */
[----:B------:R-:W-:-:S07]  /*168d0*/  IMAD.MOV.U32 R3, RZ, RZ, R14 ;  /* 0x000000ffff037224 */ /* 0x000fce00078e000e */
[----:B------:R-:W-:Y:S05]  /*168e0*/  WARPSYNC.COLLECTIVE R15, `(.L_x_1475) ;  /* 0x000000000f087348 */ /* 0x000fea0003c00000 */
[----:B------:R0:W1:Y:S02]  /*168f0*/  SHFL.IDX P6, R14, R13, R12, R11 ;  /* 0x0000000c0d0e7389 */ /* 0x00006400000c000b */
[----:B01----:R-:W-:Y:S01]  /*16900*/  ENDCOLLECTIVE ;  /* 0x000000000000791b */ /* 0x003fe20003800000 */
.L_x_1475:
[----:B------:R-:W-:-:S04]  /*16910*/  @!P0 LEA R6, P5, R34, R3, 0x1 ;  /* 0x0000000322068211 */ /* 0x000fc800078a08ff */
[----:B------:R-:W-:Y:S01]  /*16920*/  @!P0 IADD3.X R7, RZ, R2, RZ, P5, !PT ;  /* 0x00000002ff078210 */ /* 0x000fe20002ffe4ff */
[----:B------:R-:W-:-:S04]  /*16930*/  @!P0 IMAD.MOV.U32 R2, RZ, RZ, R6 ;  /* 0x000000ffff028224 */ /* 0x000fc800078e0006 */
[----:B------:R-:W-:Y:S02]  /*16940*/  @!P0 IMAD.MOV.U32 R3, RZ, RZ, R7 ;  /* 0x000000ffff038224 */ /* 0x000fe400078e0007 */
[----:B------:R-:W-:-:S03]  /*16950*/  IMAD.MOV.U32 R13, RZ, RZ, R4 ;  /* 0x000000ffff0d7224 */ /* 0x000fc600078e0004 */
[----:B------:R-:W-:Y:S01]  /*16960*/  @!PT LDS RZ, [RZ] ;  /* 0x00000000fffff984 */ /* 0x000fe20000000800 */
[----:B------:R-:W-:Y:S01]  /*16970*/  @!PT LDS RZ, [RZ] ;  /* 0x00000000fffff984 */ /* 0x000fe20000000800 */
[----:B------:R-:W-:Y:S01]  /*16980*/  @!PT LDS RZ, [RZ] ;  /* 0x00000000fffff984 */ /* 0x000fe20000000800 */
[----:B------:R0:W-:Y:S04]  /*16990*/  @!P0 LDGSTS.E.BYPASS.LTC128B.128 [R33+0x13400], desc[UR36][R2.64], !P4 ;  /* 0x1340000002218fae */ /* 0x0001e8000e101d64 */
[----:B------:R0:W-:Y:S01]  /*169a0*/  @!P0 LDGSTS.E.BYPASS.LTC128B.128 [R33+0x17400], desc[UR36][R2.64+0x80], !P3 ;  /* 0x1740008002218fae */ /* 0x0001e2000d901d64 */
[----:B------:R-:W-:-:S03]  /*169b0*/  IMAD.MOV.U32 R6, RZ, RZ, R14 ;  /* 0x000000ffff067224 */ /* 0x000fc600078e000e */
[----:B------:R0:W-:Y:S04]  /*169c0*/  @!P0 LDGSTS.E.BYPASS.LTC128B.128 [R33+0x1b400], desc[UR36][R2.64+0x100], !P2 ;  /* 0x1b40010002218fae */ /* 0x0001e8000d101d64 */
[----:B------:R0:W-:Y:S02]  /*169d0*/  @!P0 LDGSTS.E.BYPASS.LTC128B.128 [R33+0x1f400], desc[UR36][R2.64+0x180], !P1 ;  /* 0x1f40018002218fae */ /* 0x0001e4000c901d64 */
[----:B0-----:R-:W-:Y:S05]  /*169e0*/  WARPSYNC.COLLECTIVE R15, `(.L_x_1476) ;  /* 0x000000000f087348 */ /* 0x001fea0003c00000 */
[----:B------:R1:W2:Y:S02]  /*169f0*/  SHFL.IDX P6, R14, R13, R12, R11 ;  /* 0x0000000c0d0e7389 */ /* 0x0002a400000c000b */
[----:B012---:R-:W-:Y:S01]  /*16a00*/  ENDCOLLECTIVE ;  /* 0x000000000000791b */ /* 0x007fe20003800000 */
.L_x_1476:
[----:B------:R-:W-:Y:S05]  /*16a10*/  BRA `(.L_x_1477) ;  /* 0xffffffc000507947 */ /* 0x000fea000383ffff */
.L_x_1395:
[----:B0-----:R0:W2:Y:S02]  /*16a20*/  SYNCS.PHASECHK.TRANS64.TRYWAIT P0, [R22+URZ+0x30820], R3 ;  /* 0x03082003160075a7 */ /* 0x0010a4000800017f */
[----:B--2---:R-:W-:Y:S05]  /*16a30*/  @!P0 NANOSLEEP.SYNCS 0x989680 ;  /* 0x009896800000895d */ /* 0x004fea0003900000 */
[----:B------:R-:W2:Y:S02]  /*16a40*/  @!P0 SYNCS.PHASECHK.TRANS64 P0, [R22+URZ+0x30820], R3 ;  /* 0x03082003160085a7 */ /* 0x000ea4000800007f */
[----:B--2---:R-:W-:Y:S05]  /*16a50*/  @!P0 BRA `(.L_x_1395) ;  /* 0xfffffffc00f08947 */ /* 0x004fea000383ffff */
[----:B------:R-:W-:Y:S05]  /*16a60*/  BRA `(.L_x_1478) ;  /* 0xffffffc000cc7947 */ /* 0x000fea000383ffff */
.L_x_1400:
[----:B0-----:R0:W1:Y:S02]  /*16a70*/  SYNCS.PHASECHK.TRANS64.TRYWAIT P0, [R7+URZ+0x30840], R2 ;  /* 0x03084002070075a7 */ /* 0x001064000800017f */
[----:B-1----:R-:W-:Y:S05]  /*16a80*/  @!P0 NANOSLEEP.SYNCS 0x989680 ;  /* 0x009896800000895d */ /* 0x002fea0003900000 */
[----:B------:R-:W1:Y:S02]  /*16a90*/  @!P0 SYNCS.PHASECHK.TRANS64 P0, [R7+URZ+0x30840], R2 ;  /* 0x03084002070085a7 */ /* 0x000e64000800007f */
[----:B-1----:R-:W-:Y:S05]  /*16aa0*/  @!P0 BRA `(.L_x_1400) ;  /* 0xfffffffc00f08947 */ /* 0x002fea000383ffff */
[----:B------:R-:W-:Y:S05]  /*16ab0*/  BRA `(.L_x_1479) ;  /* 0xffffffc400b07947 */ /* 0x000fea000383ffff */
.L_x_1401:
        /* <DEDUP_REMOVED lines=8> */
.L_x_1481:
[----:B------:R-:W-:Y:S05]  /*16b40*/  BSYNC B1 ;  /* 0x0000000000017941 */ /* 0x000fea0003800000 */
.L_x_1480:
[----:B------:R-:W-:Y:S01]  /*16b50*/  IMAD.MOV.U32 R13, RZ, RZ, R9 ;  /* 0x000000ffff0d7224 */ /* 0x000fe200078e0009 */
[----:B------:R-:W-:Y:S01]  /*16b60*/  LOP3.LUT R23, R23, 0xffffdfff, RZ, 0xc0, !PT ;  /* 0xffffdfff17177812 */ /* 0x000fe200078ec0ff */
[----:B------:R-:W-:Y:S02]  /*16b70*/  IMAD.MOV.U32 R12, RZ, RZ, RZ ;  /* 0x000000ffff0c7224 */ /* 0x000fe400078e00ff */
[----:B------:R-:W-:Y:S01]  /*16b80*/  IMAD.MOV.U32 R11, RZ, RZ, 0x181f ;  /* 0x0000181fff0b7424 */ /* 0x000fe200078e00ff */
[----:B------:R-:W-:Y:S01]  /*16b90*/  @P3 LOP3.LUT R23, R23, 0x2000, RZ, 0xfc, !PT ;  /* 0x0000200017173812 */ /* 0x000fe200078efcff */
[----:B------:R-:W-:Y:S02]  /*16ba0*/  IMAD.MOV.U32 R15, RZ, RZ, -0x1 ;  /* 0xffffffffff0f7424 */ /* 0x000fe400078e00ff */
[----:B------:R-:W-:Y:S01]  /*16bb0*/  IMAD.MOV.U32 R3, RZ, RZ, R14 ;  /* 0x000000ffff037224 */ /* 0x000fe200078e000e */
[----:B------:R-:W-:Y:S01]  /*16bc0*/  LOP3.LUT P3, RZ, R23, 0x10, RZ, 0xc0, !PT ;  /* 0x0000001017ff7812 */ /* 0x000fe2000786c0ff */
[----:B------:R-:W-:-:S12]  /*16bd0*/  IMAD.SHL.U32 R4, R34, 0x2, RZ ;  /* 0x0000000222047824 */ /* 0x000fd800078e00ff */
[----:B------:R-:W-:Y:S05]  /*16be0*/  WARPSYNC.COLLECTIVE R15, `(.L_x_1482) ;  /* 0x000000000f087348 */ /* 0x000fea0003c00000 */
[----:B------:R0:W1:Y:S02]  /*16bf0*/  SHFL.IDX P6, R14, R13, R12, R11 ;  /* 0x0000000c0d0e7389 */ /* 0x00006400000c000b */
[----:B01----:R-:W-:Y:S01]  /*16c00*/  ENDCOLLECTIVE ;  /* 0x000000000000791b */ /* 0x003fe20003800000 */
.L_x_1482:
[----:B------:R-:W-:Y:S01]  /*16c10*/  LOP3.LUT R23, R23, 0xffffefff, RZ, 0xc0, !PT ;  /* 0xffffefff17177812 */ /* 0x000fe200078ec0ff */
[----:B------:R-:W-:-:S03]  /*16c20*/  IMAD R20, R20, 0x2, R22 ;  /* 0x0000000214147824 */ /* 0x000fc600078e0216 */
[----:B------:R-:W-:-:S04]  /*16c30*/  @P2 LOP3.LUT R23, R23, 0x1000, RZ, 0xfc, !PT ;  /* 0x0000100017172812 */ /* 0x000fc800078efcff */
[C---:B------:R-:W-:Y:S02]  /*16c40*/  LOP3.LUT P2, RZ, R23.reuse, 0x8, RZ, 0xc0, !PT ;  /* 0x0000000817ff7812 */ /* 0x040fe4000784c0ff */
[----:B------:R-:W-:Y:S01]  /*16c50*/  LOP3.LUT R23, R23, 0xfffff7ff, RZ, 0xc0, !PT ;  /* 0xfffff7ff17177812 */ /* 0x000fe200078ec0ff */
[----:B------:R-:W-:-:S03]  /*16c60*/  IMAD.MOV.U32 R13, RZ, RZ, R27 ;  /* 0x000000ffff0d7224 */ /* 0x000fc600078e001b */
[----:B------:R-:W-:Y:S01]  /*16c70*/  @P1 LOP3.LUT R23, R23, 0x800, RZ, 0xfc, !PT ;  /* 0x0000080017171812 */ /* 0x000fe200078efcff */
[----:B------:R-:W-:-:S03]  /*16c80*/  IMAD.MOV.U32 R12, RZ, RZ, 0x1 ;  /* 0x00000001ff0c7424 */ /* 0x000fc600078e00ff */
[----:B------:R-:W-:Y:S02]  /*16c90*/  LOP3.LUT P1, RZ, R23, 0x4, RZ, 0xc0, !PT ;  /* 0x0000000417ff7812 */ /* 0x000fe4000782c0ff */
[----:B------:R-:W-:-:S11]  /*16ca0*/  MOV R2, R14 ;  /* 0x0000000e00027202 */ /* 0x000fd60000000f00 */
[----:B------:R-:W-:Y:S05]  /*16cb0*/  WARPSYNC.COLLECTIVE R15, `(.L_x_1483) ;  /* 0x000000000f087348 */ /* 0x000fea0003c00000 */
[----:B------:R0:W1:Y:S02]  /*16cc0*/  SHFL.IDX P6, R14, R13, R12, R11 ;  /* 0x0000000c0d0e7389 */ /* 0x00006400000c000b */
[----:B01----:R-:W-:Y:S01]  /*16cd0*/  ENDCOLLECTIVE ;  /* 0x000000000000791b */ /* 0x003fe20003800000 */
.L_x_1483:
        /* <DEDUP_REMOVED lines=14> */
.L_x_1484:
[----:B------:R-:W-:Y:S02]  /*16dc0*/  IMAD.MOV.U32 R13, RZ, RZ, R27 ;  /* 0x000000ffff0d7224 */ /* 0x000fe400078e001b */
[----:B------:R-:W-:Y:S02]  /*16dd0*/  IMAD.MOV.U32 R12, RZ, RZ, 0x2 ;  /* 0x00000002ff0c7424 */ /* 0x000fe400078e00ff */
[----:B------:R-:W-:-:S07]  /*16de0*/  IMAD.MOV.U32 R2, RZ, RZ, R14 ;  /* 0x000000ffff027224 */ /* 0x000fce00078e000e */
[----:B------:R-:W-:Y:S05]  /*16df0*/  WARPSYNC.COLLECTIVE R15, `(.L_x_1485) ;  /* 0x000000000f087348 */ /* 0x000fea0003c00000 */
[----:B------:R0:W1:Y:S02]  /*16e00*/  SHFL.IDX P6, R14, R13, R12, R11 ;  /* 0x0000000c0d0e7389 */ /* 0x00006400000c000b */
[----:B01----:R-:W-:Y:S01]  /*16e10*/  ENDCOLLECTIVE ;  /* 0x000000000000791b */ /* 0x003fe20003800000 */
.L_x_1485:
        /* <DEDUP_REMOVED lines=14> */
.L_x_1486:
[----:B------:R-:W-:Y:S01]  /*16f00*/  MOV R13, R27 ;  /* 0x0000001b000d7202 */ /* 0x000fe20000000f00 */
[----:B------:R-:W-:Y:S02]  /*16f10*/  IMAD.MOV.U32 R12, RZ, RZ, 0x3 ;  /* 0x00000003ff0c7424 */ /* 0x000fe400078e00ff */
[----:B------:R-:W-:-:S07]  /*16f20*/  IMAD.MOV.U32 R2, RZ, RZ, R14 ;  /* 0x000000ffff027224 */ /* 0x000fce00078e000e */
[----:B------:R-:W-:Y:S05]  /*16f30*/  WARPSYNC.COLLECTIVE R15, `(.L_x_1487) ;  /* 0x000000000f087348 */ /* 0x000fea0003c00000 */
[----:B------:R0:W1:Y:S02]  /*16f40*/  SHFL.IDX P6, R14, R13, R12, R11 ;  /* 0x0000000c0d0e7389 */ /* 0x00006400000c000b */
[----:B01----:R-:W-:Y:S01]  /*16f50*/  ENDCOLLECTIVE ;  /* 0x000000000000791b */ /* 0x003fe20003800000 */
.L_x_1487:
[----:B------:R-:W-:-:S05]  /*16f60*/  IADD3 R2, P0, R2, R4, RZ ;  /* 0x0000000402027210 */ /* 0x000fca0007f1e0ff */
[----:B------:R-:W-:-:S05]  /*16f70*/  IMAD.X R3, RZ, RZ, R35, P0 ;  /* 0x000000ffff037224 */ /* 0x000fca00000e0623 */
[----:B------:R-:W-:Y:S01]  /*16f80*/  @!PT LDS RZ, [RZ] ;  /* 0x00000000fffff984 */ /* 0x000fe20000000800 */
[----:B------:R-:W-:Y:S01]  /*16f90*/  @!PT LDS RZ, [RZ] ;  /* 0x00000000fffff984 */ /* 0x000fe20000000800 */
[----:B------:R-:W-:Y:S01]  /*16fa0*/  @!PT LDS RZ, [RZ] ;  /* 0x00000000fffff984 */ /* 0x000fe20000000800 */
[----:B------:R0:W-:Y:S01]  /*16fb0*/  LDGSTS.E.BYPASS.LTC128B.128 [R20+0x21400], desc[UR36][R2.64], !P3 ;  /* 0x2140000002147fae */ /* 0x0001e2000d901d64 */
[----:B------:R-:W-:Y:S01]  /*16fc0*/  IMAD.MOV.U32 R13, RZ, RZ, R9 ;  /* 0x000000ffff0d7224 */ /* 0x000fe200078e0009 */
[C---:B------:R-:W-:Y:S02]  /*16fd0*/  LOP3.LUT P3, RZ, R23.reuse, 0x2000, RZ, 0xc0, !PT ;  /* 0x0000200017ff7812 */ /* 0x040fe4000786c0ff */
        /* <DEDUP_REMOVED lines=9> */
.L_x_1488:
[----:B------:R-:W-:Y:S01]  /*17070*/  IMAD.MOV.U32 R2, RZ, RZ, R14 ;  /* 0x000000ffff027224 */ /* 0x000fe200078e000e */
[----:B------:R-:W-:Y:S06]  /*17080*/  BRA `(.L_x_1489) ;  /* 0xffffffc400347947 */ /* 0x000fec000383ffff */
.L_x_1406:
[----:B-1----:R1:W2:Y:S02]  /*17090*/  SYNCS.PHASECHK.TRANS64.TRYWAIT P0, [R7+URZ+0x30860], R2 ;  /* 0x03086002070075a7 */ /* 0x0022a4000800017f */
[----:B--2---:R-:W-:Y:S05]  /*170a0*/  @!P0 NANOSLEEP.SYNCS 0x989680 ;  /* 0x009896800000895d */ /* 0x004fea0003900000 */
[----:B------:R-:W2:Y:S02]  /*170b0*/  @!P0 SYNCS.PHASECHK.TRANS64 P0, [R7+URZ+0x30860], R2 ;  /* 0x03086002070085a7 */ /* 0x000ea4000800007f */
[----:B--2---:R-:W-:Y:S05]  /*170c0*/  @!P0 BRA `(.L_x_1406) ;  /* 0xfffffffc00f08947 */ /* 0x004fea000383ffff */
[----:B------:R-:W-:Y:S05]  /*170d0*/  BRA `(.L_x_1490) ;  /* 0xffffffc400ac7947 */ /* 0x000fea000383ffff */
.L_x_1407:
[----:B------:R-:W-:Y:S01]  /*170e0*/  BSSY B1, `(.L_x_1491) ;  /* 0x0000008000017945 */ /* 0x000fe20003800000 */
[----:B------:R-:W-:Y:S02]  /*170f0*/  IMAD.MOV.U32 R13, RZ, RZ, R24 ;  /* 0x000000ffff0d7224 */ /* 0x000fe400078e0018 */
[----:B------:R-:W-:Y:S02]  /*17100*/  IMAD.MOV.U32 R12, RZ, RZ, RZ ;  /* 0x000000ffff0c7224 */ /* 0x000fe400078e00ff */
[----:B------:R-:W-:Y:S02]  /*17110*/  IMAD.MOV.U32 R11, RZ, RZ, 0x181f ;  /* 0x0000181fff0b7424 */ /* 0x000fe400078e00ff */
[----:B------:R-:W-:-:S07]  /*17120*/  IMAD.MOV.U32 R15, RZ, RZ, -0x1 ;  /* 0xffffffffff0f7424 */ /* 0x000fce00078e00ff */
[----:B-1----:R-:W-:Y:S05]  /*17130*/  WARPSYNC.COLLECTIVE R15, `(.L_x_1492) ;  /* 0x000000000f087348 */ /* 0x002fea0003c00000 */
[----:B------:R0:W2:Y:S02]  /*17140*/  SHFL.IDX P6, R14, R13, R12, R11 ;  /* 0x0000000c0d0e7389 */ /* 0x0000a400000c000b */
[----:B012---:R-:W-:Y:S01]  /*17150*/  ENDCOLLECTIVE ;  /* 0x000000000000791b */ /* 0x007fe20003800000 */
.L_x_1492:
[----:B------:R-:W-:Y:S05]  /*17160*/  BSYNC B1 ;  /* 0x0000000000017941 */ /* 0x000fea0003800000 */
.L_x_1491:
[----:B------:R-:W-:Y:S01]  /*17170*/  IMAD.MOV.U32 R13, RZ, RZ, R17 ;  /* 0x000000ffff0d7224 */ /* 0x000fe200078e0011 */
[----:B------:R-:W-:Y:S01]  /*17180*/  LEA R6, R6, R22, 0x1 ;  /* 0x0000001606067211 */ /* 0x000fe200078e08ff */
[----:B------:R-:W-:Y:S02]  /*17190*/  IMAD.MOV.U32 R12, RZ, RZ, RZ ;  /* 0x000000ffff0c7224 */ /* 0x000fe400078e00ff */
[----:B------:R-:W-:Y:S02]  /*171a0*/  IMAD.MOV.U32 R11, RZ, RZ, 0x181f ;  /* 0x0000181fff0b7424 */ /* 0x000fe400078e00ff */
[----:B------:R-:W-:Y:S02]  /*171b0*/  IMAD.MOV.U32 R15, RZ, RZ, -0x1 ;  /* 0xffffffffff0f7424 */ /* 0x000fe400078e00ff */
[----:B------:R-:W-:-:S07]  /*171c0*/  IMAD.MOV.U32 R3, RZ, RZ, R14 ;  /* 0x000000ffff037224 */ /* 0x000fce00078e000e */
[----:B------:R-:W-:Y:S05]  /*171d0*/  WARPSYNC.COLLECTIVE R15, `(.L_x_1493) ;  /* 0x000000000f087348 */ /* 0x000fea0003c00000 */
[----:B------:R0:W1:Y:S02]  /*171e0*/  SHFL.IDX P6, R14, R13, R12, R11 ;  /* 0x0000000c0d0e7389 */ /* 0x00006400000c000b */
[----:B01----:R-:W-:Y:S01]  /*171f0*/  ENDCOLLECTIVE ;  /* 0x000000000000791b */ /* 0x003fe20003800000 */
.L_x_1493:
[----:B------:R-:W-:Y:S02]  /*17200*/  IMAD.MOV.U32 R13, RZ, RZ, R24 ;  /* 0x000000ffff0d7224 */ /* 0x000fe400078e0018 */
[----:B------:R-:W-:Y:S02]  /*17210*/  IMAD.MOV.U32 R12, RZ, RZ, 0x1 ;  /* 0x00000001ff0c7424 */ /* 0x000fe400078e00ff */
[----:B------:R-:W-:-:S07]  /*17220*/  IMAD.MOV.U32 R2, RZ, RZ, R14 ;  /* 0x000000ffff027224 */ /* 0x000fce00078e000e */
[----:B------:R-:W-:Y:S05]  /*17230*/  WARPSYNC.COLLECTIVE R15, `(.L_x_1494) ;  /* 0x000000000f087348 */ /* 0x000fea0003c00000 */
[----:B------:R0:W1:Y:S02]  /*17240*/  SHFL.IDX P6, R14, R13, R12, R11 ;  /* 0x0000000c0d0e7389 */ /* 0x00006400000c000b */
[----:B01----:R-:W-:Y:S01]  /*17250*/  ENDCOLLECTIVE ;  /* 0x000000000000791b */ /* 0x003fe20003800000 */
.L_x_1494:
        /* <DEDUP_REMOVED lines=18> */
.L_x_1495:
[----:B------:R-:W-:Y:S02]  /*17380*/  IMAD.MOV.U32 R13, RZ, RZ, R24 ;  /* 0x000000ffff0d7224 */ /* 0x000fe400078e0018 */
[----:B------:R-:W-:Y:S02]  /*17390*/  IMAD.MOV.U32 R12, RZ, RZ, 0x2 ;  /* 0x00000002ff0c7424 */ /* 0x000fe400078e00ff */
[----:B------:R-:W-:-:S07]  /*173a0*/  IMAD.MOV.U32 R2, RZ, RZ, R14 ;  /* 0x000000ffff027224 */ /* 0x000fce00078e000e */
[----:B------:R-:W-:Y:S05]  /*173b0*/  WARPSYNC.COLLECTIVE R15, `(.L_x_1496) ;  /* 0x000000000f087348 */ /* 0x000fea0003c00000 */
[----:B------:R0:W1:Y:S02]  /*173c0*/  SHFL.IDX P6, R14, R13, R12, R11 ;  /* 0x0000000c0d0e7389 */ /* 0x00006400000c000b */
[----:B01----:R-:W-:Y:S01]  /*173d0*/  ENDCOLLECTIVE ;  /* 0x000000000000791b */ /* 0x003fe20003800000 */
.L_x_1496:
        /* <DEDUP_REMOVED lines=18> */
.L_x_1497:
[----:B------:R-:W-:Y:S02]  /*17500*/  IMAD.MOV.U32 R13, RZ, RZ, R24 ;  /* 0x000000ffff0d7224 */ /* 0x000fe400078e0018 */
[----:B------:R-:W-:Y:S02]  /*17510*/  IMAD.MOV.U32 R12, RZ, RZ, 0x3 ;  /* 0x00000003ff0c7424 */ /* 0x000fe400078e00ff */
[----:B------:R-:W-:-:S07]  /*17520*/  IMAD.MOV.U32 R2, RZ, RZ, R14 ;  /* 0x000000ffff027224 */ /* 0x000fce00078e000e */
[----:B------:R-:W-:Y:S05]  /*17530*/  WARPSYNC.COLLECTIVE R15, `(.L_x_1498) ;  /* 0x000000000f087348 */ /* 0x000fea0003c00000 */
[----:B------:R0:W1:Y:S02]  /*17540*/  SHFL.IDX P6, R14, R13, R12, R11 ;  /* 0x0000000c0d0e7389 */ /* 0x00006400000c000b */
[----:B01----:R-:W-:Y:S01]  /*17550*/  ENDCOLLECTIVE ;  /* 0x000000000000791b */ /* 0x003fe20003800000 */
.L_x_1498:
[----:B------:R-:W-:-:S05]  /*17560*/  IADD3 R2, P0, R2, R4, RZ ;  /* 0x0000000402027210 */ /* 0x000fca0007f1e0ff */
[----:B------:R-:W-:Y:S01]  /*17570*/  IMAD.X R3, RZ, RZ, R3, P0 ;  /* 0x000000ffff037224 */ /* 0x000fe200000e0603 */
        /* <DEDUP_REMOVED lines=11> */
.L_x_1499:
[----:B------:R-:W-:Y:S01]  /*17630*/  @!PT LDS RZ, [RZ] ;  /* 0x00000000fffff984 */ /* 0x000fe20000000800 */
[----:B------:R-:W-:Y:S01]  /*17640*/  @!PT LDS RZ, [RZ] ;  /* 0x00000000fffff984 */ /* 0x000fe20000000800 */
[----:B------:R-:W-:Y:S01]  /*17650*/  @!PT LDS RZ, [RZ] ;  /* 0x00000000fffff984 */ /* 0x000fe20000000800 */
[----:B------:R-:W-:Y:S01]  /*17660*/  LDGSTS.E.BYPASS.LTC128B.128 [R6+0x3400], desc[UR36][R2.64+0x80], !P0 ;  /* 0x0340008002067fae */ /* 0x000fe2000c101d64 */
[----:B------:R-:W-:-:S13]  /*17670*/  ISETP.LT.OR P0, PT, R9, 0x21, P2 ;  /* 0x000000210900780c */ /* 0x000fda0001701670 */
[----:B------:R-:W-:Y:S01]  /*17680*/  LDGSTS.E.BYPASS.LTC128B.128 [R6+0x5400], desc[UR36][R2.64+0x100], !P0 ;  /* 0x0540010002067fae */ /* 0x000fe2000c101d64 */
[----:B------:R-:W-:-:S13]  /*17690*/  ISETP.LT.OR P0, PT, R9, 0x21, P1 ;  /* 0x000000210900780c */ /* 0x000fda0000f01670 */
[----:B------:R0:W-:Y:S02]  /*176a0*/  LDGSTS.E.BYPASS.LTC128B.128 [R6+0x7400], desc[UR36][R2.64+0x180], !P0 ;  /* 0x0740018002067fae */ /* 0x0001e4000c101d64 */
[----:B0-----:R-:W-:Y:S01]  /*176b0*/  IMAD.MOV.U32 R2, RZ, RZ, R14 ;  /* 0x000000ffff027224 */ /* 0x001fe200078e000e */
[----:B------:R-:W-:Y:S06]  /*176c0*/  BRA `(.L_x_1500) ;  /* 0xffffffc000f87947 */ /* 0x000fec000383ffff */
.L_x_1415:
[----:B0-----:R0:W2:Y:S02]  /*176d0*/  SYNCS.PHASECHK.TRANS64.TRYWAIT P0, [R0+URZ+0x30860], R3 ;  /* 0x03086003000075a7 */ /* 0x0010a4000800017f */
[----:B--2---:R-:W-:Y:S05]  /*176e0*/  @!P0 NANOSLEEP.SYNCS 0x989680 ;  /* 0x009896800000895d */ /* 0x004fea0003900000 */
[----:B------:R-:W2:Y:S02]  /*176f0*/  @!P0 SYNCS.PHASECHK.TRANS64 P0, [R0+URZ+0x30860], R3 ;  /* 0x03086003000085a7 */ /* 0x000ea4000800007f */
[----:B--2---:R-:W-:Y:S05]  /*17700*/  @!P0 BRA `(.L_x_1415) ;  /* 0xfffffffc00f08947 */ /* 0x004fea000383ffff */
[----:B------:R-:W-:Y:S05]  /*17710*/  BRA `(.L_x_1501) ;  /* 0xffffffc800247947 */ /* 0x000fea000383ffff */
.L_x_1416:
[----:B------:R-:W-:Y:S01]  /*17720*/  BSSY B0, `(.L_x_1502) ;  /* 0x0000008000007945 */ /* 0x000fe20003800000 */
[----:B------:R-:W-:Y:S02]  /*17730*/  IMAD.MOV.U32 R13, RZ, RZ, R24 ;  /* 0x000000ffff0d7224 */ /* 0x000fe400078e0018 */
[----:B------:R-:W-:Y:S02]  /*17740*/  IMAD.MOV.U32 R12, RZ, RZ, RZ ;  /* 0x000000ffff0c7224 */ /* 0x000fe400078e00ff */
[----:B------:R-:W-:Y:S02]  /*17750*/  IMAD.MOV.U32 R11, RZ, RZ, 0x181f ;  /* 0x0000181fff0b7424 */ /* 0x000fe400078e00ff */
[----:B------:R-:W-:-:S07]  /*17760*/  IMAD.MOV.U32 R15, RZ, RZ, -0x1 ;  /* 0xffffffffff0f7424 */ /* 0x000fce00078e00ff */
[----:B01----:R-:W-:Y:S05]  /*17770*/  WARPSYNC.COLLECTIVE R15, `(.L_x_1503) ;  /* 0x000000000f087348 */ /* 0x003fea0003c00000 */
[----:B------:R2:W3:Y:S02]  /*17780*/  SHFL.IDX P6, R14, R13, R12, R11 ;  /* 0x0000000c0d0e7389 */ /* 0x0004e400000c000b */
[----:B0123--:R-:W-:Y:S01]  /*17790*/  ENDCOLLECTIVE ;  /* 0x000000000000791b */ /* 0x00ffe20003800000 */
.L_x_1503:
[----:B------:R-:W-:Y:S05]  /*177a0*/  BSYNC B0 ;  /* 0x0000000000007941 */ /* 0x000fea0003800000 */
.L_x_1502:
[----:B------:R-:W-:Y:S01]  /*177b0*/  IMAD.MOV.U32 R13, RZ, RZ, R17 ;  /* 0x000000ffff0d7224 */ /* 0x000fe200078e0011 */
[C---:B------:R-:W-:Y:S01]  /*177c0*/  LOP3.LUT R4, R34.reuse, 0x40, RZ, 0xfc, !PT ;  /* 0x0000004022047812 */ /* 0x040fe200078efcff */
        /* <DEDUP_REMOVED lines=8> */
.L_x_1504:
        /* <DEDUP_REMOVED lines=21> */
.L_x_1505:
[----:B------:R-:W-:Y:S01]  /*179a0*/  @!PT LDS RZ, [RZ] ;  /* 0x00000000fffff984 */ /* 0x000fe20000000800 */
[----:B------:R-:W-:Y:S01]  /*179b0*/  @!PT LDS RZ, [RZ] ;  /* 0x00000000fffff984 */ /* 0x000fe20000000800 */
[----:B------:R-:W-:Y:S01]  /*179c0*/  @!PT LDS RZ, [RZ] ;  /* 0x00000000fffff984 */ /* 0x000fe20000000800 */
[----:B------:R0:W-:Y:S01]  /*179d0*/  LDGSTS.E.BYPASS.LTC128B.128 [R4+0x4400], desc[UR36][R2.64+0x100], !P4 ;  /* 0x0440010002047fae */ /* 0x0001e2000e101d64 */
[----:B------:R-:W-:Y:S01]  /*179e0*/  ISETP.LT.OR P4, PT, R5, 0x1, P0 ;  /* 0x000000010500780c */ /* 0x000fe20000781670 */
[----:B------:R-:W-:-:S12]  /*179f0*/  IMAD.MOV.U32 R13, RZ, RZ, R17 ;  /* 0x000000ffff0d7224 */ /* 0x000fd800078e0011 */
[----:B------:R0:W-:Y:S01]  /*17a00*/  LDGSTS.E.BYPASS.LTC128B.128 [R4+0x6400], desc[UR36][R2.64+0x180], !P4 ;  /* 0x0640018002047fae */ /* 0x0001e2000e101d64 */
[----:B------:R-:W-:-:S07]  /*17a10*/  MOV R7, R14 ;  /* 0x0000000e00077202 */ /* 0x000fce0000000f00 */
[----:B0-----:R-:W-:Y:S05]  /*17a20*/  WARPSYNC.COLLECTIVE R15, `(.L_x_1506) ;  /* 0x000000000f087348 */ /* 0x001fea0003c00000 */
[----:B------:R1:W2:Y:S02]  /*17a30*/  SHFL.IDX P6, R14, R13, R12, R11 ;  /* 0x0000000c0d0e7389 */ /* 0x0002a400000c000b */
[----:B012---:R-:W-:Y:S01]  /*17a40*/  ENDCOLLECTIVE ;  /* 0x000000000000791b */ /* 0x007fe20003800000 */
.L_x_1506:
[----:B------:R-:W-:Y:S02]  /*17a50*/  IMAD.MOV.U32 R13, RZ, RZ, R24 ;  /* 0x000000ffff0d7224 */ /* 0x000fe400078e0018 */
[----:B------:R-:W-:Y:S01]  /*17a60*/  IMAD.MOV.U32 R12, RZ, RZ, 0x2 ;  /* 0x00000002ff0c7424 */ /* 0x000fe200078e00ff */
[----:B------:R-:W-:-:S13]  /*17a70*/  IADD3 R2, P4, R14, R6, RZ ;  /* 0x000000060e027210 */ /* 0x000fda0007f9e0ff */
[----:B------:R-:W-:Y:S05]  /*17a80*/  WARPSYNC.COLLECTIVE R15, `(.L_x_1507) ;  /* 0x000000000f087348 */ /* 0x000fea0003c00000 */
[----:B------:R0:W1:Y:S02]  /*17a90*/  SHFL.IDX P6, R14, R13, R12, R11 ;  /* 0x0000000c0d0e7389 */ /* 0x00006400000c000b */
[----:B01----:R-:W-:Y:S01]  /*17aa0*/  ENDCOLLECTIVE ;  /* 0x000000000000791b */ /* 0x003fe20003800000 */
.L_x_1507:
        /* <DEDUP_REMOVED lines=12> */
.L_x_1508:
        /* <DEDUP_REMOVED lines=14> */
.L_x_1509:
        /* <DEDUP_REMOVED lines=12> */
.L_x_1510:
        /* <DEDUP_REMOVED lines=9> */
.L_x_1421:
        /* <DEDUP_REMOVED lines=8> */
.L_x_1513:
[----:B------:R-:W-:Y:S05]  /*17e20*/  BSYNC B0 ;  /* 0x0000000000007941 */ /* 0x000fea0003800000 */
.L_x_1512:
[----:B------:R-:W-:Y:S01]  /*17e30*/  IMAD.MOV.U32 R13, RZ, RZ, R16 ;  /* 0x000000ffff0d7224 */ /* 0x000fe200078e0010 */
[----:B------:R-:W-:Y:S01]  /*17e40*/  MOV R0, R14 ;  /* 0x0000000e00007202 */ /* 0x000fe20000000f00 */
[----:B------:R-:W-:Y:S02]  /*17e50*/  IMAD.MOV.U32 R12, RZ, RZ, 0x1 ;  /* 0x00000001ff0c7424 */ /* 0x000fe400078e00ff */
[----:B------:R-:W-:Y:S02]  /*17e60*/  IMAD.MOV.U32 R11, RZ, RZ, 0x1f ;  /* 0x0000001fff0b7424 */ /* 0x000fe400078e00ff */
[----:B------:R-:W-:Y:S02]  /*17e70*/  IMAD.MOV.U32 R15, RZ, RZ, -0x1 ;  /* 0xffffffffff0f7424 */ /* 0x000fe400078e00ff */
[----:B------:R-:W-:-:S07]  /*17e80*/  IMAD.IADD R5, R19, 0x1, R8 ;  /* 0x0000000113057824 */ /* 0x000fce00078e0208 */
[----:B------:R-:W-:Y:S05]  /*17e90*/  WARPSYNC.COLLECTIVE R15, `(.L_x_1514) ;  /* 0x000000000f087348 */ /* 0x000fea0003c00000 */
[----:B------:R0:W1:Y:S02]  /*17ea0*/  SHFL.IDX P6, R14, R13, R12, R11 ;  /* 0x0000000c0d0e7389 */ /* 0x00006400000c000b */
[----:B01----:R-:W-:Y:S01]  /*17eb0*/  ENDCOLLECTIVE ;  /* 0x000000000000791b */ /* 0x003fe20003800000 */
.L_x_1514:
[----:B------:R-:W-:Y:S02]  /*17ec0*/  ULDC UR4, c[0x0][0xc3c] ;  /* 0x00030f0000047ab9 */ /* 0x000fe40000000800 */
[----:B------:R-:W-:-:S13]  /*17ed0*/  ISETP.GE.OR P1, PT, R5, UR4, !P0 ;  /* 0x0000000405007c0c */ /* 0x000fda000c726670 */
[----:B------:R-:W0:Y:S01]  /*17ee0*/  @!P1 LDC.64 R2, c[0x0][0xc80] ;  /* 0x00032000ff029b82 */ /* 0x000e220000000a00 */
[----:B------:R-:W-:Y:S02]  /*17ef0*/  IMAD.MOV.U32 R11, RZ, RZ, RZ ;  /* 0x000000ffff0b7224 */ /* 0x000fe400078e00ff */
[----:B------:R-:W-:Y:S02]  /*17f00*/  IMAD.MOV.U32 R4, RZ, RZ, R14 ;  /* 0x000000ffff047224 */ /* 0x000fe400078e000e */
[----:B0-----:R-:W-:-:S06]  /*17f10*/  @!P1 IMAD.WIDE R2, R5, 0x4, R2 ;  /* 0x0000000405029825 */ /* 0x001fcc00078e0202 */
[----:B------:R-:W2:Y:S01]  /*17f20*/  @!P1 LDG.E R2, desc[UR36][R2.64] ;  /* 0x0000002402029981 */ /* 0x000ea2000c1e1900 */
[----:B------:R-:W-:Y:S01]  /*17f30*/  IMAD.MOV.U32 R5, RZ, RZ, RZ ;  /* 0x000000ffff057224 */ /* 0x000fe200078e00ff */
[C---:B------:R-:W-:Y:S02]  /*17f40*/  ISETP.GE.U32.AND P2, PT, R8.reuse, 0x2, PT ;  /* 0x000000020800780c */ /* 0x040fe40003f46070 */
[C---:B------:R-:W-:Y:S02]  /*17f50*/  ISETP.GE.U32.AND P3, PT, R8.reuse, 0x4, PT ;  /* 0x000000040800780c */ /* 0x040fe40003f66070 */
[C---:B------:R-:W-:Y:S02]  /*17f60*/  ISETP.GE.U32.AND P4, PT, R8.reuse, 0x8, PT ;  /* 0x000000080800780c */ /* 0x040fe40003f86070 */
[C---:B------:R-:W-:Y:S01]  /*17f70*/  ISETP.GE.U32.AND P5, PT, R8.reuse, 0x10, PT ;  /* 0x000000100800780c */ /* 0x040fe20003fa6070 */
[----:B--2---:R-:W-:Y:S01]  /*17f80*/  @!P1 IMAD.MOV.U32 R5, RZ, RZ, R2 ;  /* 0x000000ffff059224 */ /* 0x004fe200078e0002 */
[----:B------:R-:W-:-:S03]  /*17f90*/  ISETP.NE.AND P1, PT, R8, RZ, PT ;  /* 0x000000ff0800720c */ /* 0x000fc60003f25270 */
[----:B------:R-:W-:-:S10]  /*17fa0*/  IMAD.MOV.U32 R13, RZ, RZ, R5 ;  /* 0x000000ffff0d7224 */ /* 0x000fd400078e0005 */
[----:B------:R-:W-:Y:S05]  /*17fb0*/  WARPSYNC.COLLECTIVE R15, `(.L_x_1515) ;  /* 0x000000000f087348 */ /* 0x000fea0003c00000 */
[----:B------:R0:W1:Y:S02]  /*17fc0*/  SHFL.UP P6, R14, R13, R12, R11 ;  /* 0x0400000c0d0e7389 */ /* 0x00006400000c000b */
[----:B01----:R-:W-:Y:S01]  /*17fd0*/  ENDCOLLECTIVE ;  /* 0x000000000000791b */ /* 0x003fe20003800000 */
.L_x_1515:
[----:B------:R-:W-:Y:S01]  /*17fe0*/  IMAD.MOV.U32 R12, RZ, RZ, 0x2 ;  /* 0x00000002ff0c7424 */ /* 0x000fe200078e00ff */
[----:B------:R-:W-:-:S05]  /*17ff0*/  SEL R6, R14, RZ, P1 ;  /* 0x000000ff0e067207 */ /* 0x000fca0000800000 */
[----:B------:R-:W-:-:S04]  /*18000*/  IMAD.IADD R6, R5, 0x1, R6 ;  /* 0x0000000105067824 */ /* 0x000fc800078e0206 */
[----:B------:R-:W-:-:S07]  /*18010*/  IMAD.MOV.U32 R13, RZ, RZ, R6 ;  /* 0x000000ffff0d7224 */ /* 0x000fce00078e0006 */
[----:B------:R-:W-:Y:S05]  /*18020*/  WARPSYNC.COLLECTIVE R15, `(.L_x_1516) ;  /* 0x000000000f087348 */ /* 0x000fea0003c00000 */
[----:B------:R0:W1:Y:S02]  /*18030*/  SHFL.UP P6, R14, R13, R12, R11 ;  /* 0x0400000c0d0e7389 */ /* 0x00006400000c000b */
[----:B01----:R-:W-:Y:S01]  /*18040*/  ENDCOLLECTIVE ;  /* 0x000000000000791b */ /* 0x003fe20003800000 */
.L_x_1516:
[----:B------:R-:W-:Y:S02]  /*18050*/  MOV R12, 0x4 ;  /* 0x00000004000c7802 */ /* 0x000fe40000000f00 */
[----:B------:R-:W-:-:S05]  /*18060*/  SEL R7, R14, RZ, P2 ;  /* 0x000000ff0e077207 */ /* 0x000fca0001000000 */
[----:B------:R-:W-:-:S04]  /*18070*/  IMAD.IADD R7, R6, 0x1, R7 ;  /* 0x0000000106077824 */ /* 0x000fc800078e0207 */
[----:B------:R-:W-:-:S07]  /*18080*/  IMAD.MOV.U32 R13, RZ, RZ, R7 ;  /* 0x000000ffff0d7224 */ /* 0x000fce00078e0007 */
[----:B------:R-:W-:Y:S05]  /*18090*/  WARPSYNC.COLLECTIVE R15, `(.L_x_1517) ;  /* 0x000000000f087348 */ /* 0x000fea0003c00000 */
[----:B------:R0:W1:Y:S02]  /*180a0*/  SHFL.UP P6, R14, R13, R12, R11 ;  /* 0x0400000c0d0e7389 */ /* 0x00006400000c000b */
[----:B01----:R-:W-:Y:S01]  /*180b0*/  ENDCOLLECTIVE ;  /* 0x000000000000791b */ /* 0x003fe20003800000 */
.L_x_1517:
[----:B------:R-:W-:Y:S01]  /*180c0*/  IMAD.MOV.U32 R12, RZ, RZ, 0x8 ;  /* 0x00000008ff0c7424 */ /* 0x000fe200078e00ff */
[----:B------:R-:W-:-:S05]  /*180d0*/  SEL R2, R14, RZ, P3 ;  /* 0x000000ff0e027207 */ /* 0x000fca0001800000 */
[----:B------:R-:W-:-:S04]  /*180e0*/  IMAD.IADD R2, R7, 0x1, R2 ;  /* 0x0000000107027824 */ /* 0x000fc800078e0202 */
[----:B------:R-:W-:-:S07]  /*180f0*/  IMAD.MOV.U32 R13, RZ, RZ, R2 ;  /* 0x000000ffff0d7224 */ /* 0x000fce00078e0002 */
[----:B------:R-:W-:Y:S05]  /*18100*/  WARPSYNC.COLLECTIVE R15, `(.L_x_1518) ;  /* 0x000000000f087348 */ /* 0x000fea0003c00000 */
[----:B------:R0:W1:Y:S02]  /*18110*/  SHFL.UP P6, R14, R13, R12, R11 ;  /* 0x0400000c0d0e7389 */ /* 0x00006400000c000b */
[----:B01----:R-:W-:Y:S01]  /*18120*/  ENDCOLLECTIVE ;  /* 0x000000000000791b */ /* 0x003fe20003800000 */
.L_x_1518:
[----:B------:R-:W-:Y:S01]  /*18130*/  IMAD.MOV.U32 R12, RZ, RZ, 0x10 ;  /* 0x00000010ff0c7424 */ /* 0x000fe200078e00ff */
[----:B------:R-:W-:-:S05]  /*18140*/  SEL R3, R14, RZ, P4 ;  /* 0x000000ff0e037207 */ /* 0x000fca0002000000 */
[----:B------:R-:W-:-:S04]  /*18150*/  IMAD.IADD R3, R2, 0x1, R3 ;  /* 0x0000000102037824 */ /* 0x000fc800078e0203 */
[----:B------:R-:W-:-:S07]  /*18160*/  IMAD.MOV.U32 R13, RZ, RZ, R3 ;  /* 0x000000ffff0d7224 */ /* 0x000fce00078e0003 */
[----:B------:R-:W-:Y:S05]  /*18170*/  WARPSYNC.COLLECTIVE R15, `(.L_x_1519) ;  /* 0x000000000f087348 */ /* 0x000fea0003c00000 */
[----:B------:R0:W1:Y:S02]  /*18180*/  SHFL.UP P6, R14, R13, R12, R11 ;  /* 0x0400000c0d0e7389 */ /* 0x00006400000c000b */
[----:B01----:R-:W-:Y:S01]  /*18190*/  ENDCOLLECTIVE ;  /* 0x000000000000791b */ /* 0x003fe20003800000 */
.L_x_1519:
        /* <DEDUP_REMOVED lines=8> */
.L_x_1520:
[----:B------:R-:W-:Y:S05]  /*18220*/  BRA `(.L_x_1521) ;  /* 0xffffffc400747947 */ /* 0x000fea000383ffff */
.L_x_1426:
[----:B------:R-:W-:Y:S01]  /*18230*/  BSSY B0, `(.L_x_1522) ;  /* 0x0000008000007945 */ /* 0x000fe20003800000 */
[----:B-----5:R-:W-:Y:S02]  /*18240*/  IMAD.MOV.U32 R13, RZ, RZ, R5 ;  /* 0x000000ffff0d7224 */ /* 0x020fe400078e0005 */
[----:B------:R-:W-:Y:S02]  /*18250*/  IMAD.MOV.U32 R12, RZ, RZ, 0x1 ;  /* 0x00000001ff0c7424 */ /* 0x000fe400078e00ff */
[----:B------:R-:W-:Y:S02]  /*18260*/  IMAD.MOV.U32 R11, RZ, RZ, RZ ;  /* 0x000000ffff0b7224 */ /* 0x000fe400078e00ff */
[----:B------:R-:W-:-:S07]  /*18270*/  IMAD.MOV.U32 R15, RZ, RZ, -0x1 ;  /* 0xffffffffff0f7424 */ /* 0x000fce00078e00ff */
[----:B012---:R-:W-:Y:S05]  /*18280*/  WARPSYNC.COLLECTIVE R15, `(.L_x_1523) ;  /* 0x000000000f087348 */ /* 0x007fea0003c00000 */
[----:B------:R3:W4:Y:S02]  /*18290*/  SHFL.UP P6, R14, R13, R12, R11 ;  /* 0x0400000c0d0e7389 */ /* 0x00072400000c000b */
[----:B01234-:R-:W-:Y:S01]  /*182a0*/  ENDCOLLECTIVE ;  /* 0x000000000000791b */ /* 0x01ffe20003800000 */
.L_x_1523:
[----:B------:R-:W-:Y:S05]  /*182b0*/  BSYNC B0 ;  /* 0x0000000000007941 */ /* 0x000fea0003800000 */
.L_x_1522:
[----:B------:R-:W-:Y:S01]  /*182c0*/  SEL R14, R14, RZ, P1 ;  /* 0x000000ff0e0e7207 */ /* 0x000fe20000800000 */
[----:B------:R-:W-:Y:S01]  /*182d0*/  IMAD.MOV.U32 R11, RZ, RZ, RZ ;  /* 0x000000ffff0b7224 */ /* 0x000fe200078e00ff */
[----:B------:R-:W-:Y:S01]  /*182e0*/  MOV R12, 0x2 ;  /* 0x00000002000c7802 */ /* 0x000fe20000000f00 */
[----:B------:R-:W-:Y:S02]  /*182f0*/  IMAD.MOV.U32 R15, RZ, RZ, -0x1 ;  /* 0xffffffffff0f7424 */ /* 0x000fe400078e00ff */
[----:B------:R-:W-:-:S07]  /*18300*/  IMAD.IADD R13, R5, 0x1, R14 ;  /* 0x00000001050d7824 */ /* 0x000fce00078e020e */
[----:B------:R-:W-:Y:S05]  /*18310*/  WARPSYNC.COLLECTIVE R15, `(.L_x_1524) ;  /* 0x000000000f087348 */ /* 0x000fea0003c00000 */
[----:B------:R0:W1:Y:S02]  /*18320*/  SHFL.UP P6, R14, R13, R12, R11 ;  /* 0x0400000c0d0e7389 */ /* 0x00006400000c000b */
[----:B01----:R-:W-:Y:S01]  /*18330*/  ENDCOLLECTIVE ;  /* 0x000000000000791b */ /* 0x003fe20003800000 */
.L_x_1524:
[----:B------:R-:W-:Y:S01]  /*18340*/  IMAD.MOV.U32 R12, RZ, RZ, 0x4 ;  /* 0x00000004ff0c7424 */ /* 0x000fe200078e00ff */
[----:B------:R-:W-:-:S05]  /*18350*/  SEL R2, R14, RZ, P2 ;  /* 0x000000ff0e027207 */ /* 0x000fca0001000000 */
[----:B------:R-:W-:-:S04]  /*18360*/  IMAD.IADD R2, R13, 0x1, R2 ;  /* 0x000000010d027824 */ /* 0x000fc800078e0202 */
[----:B------:R-:W-:-:S07]  /*18370*/  IMAD.MOV.U32 R13, RZ, RZ, R2 ;  /* 0x000000ffff0d7224 */ /* 0x000fce00078e0002 */
[----:B------:R-:W-:Y:S05]  /*18380*/  WARPSYNC.COLLECTIVE R15, `(.L_x_1525) ;  /* 0x000000000f087348 */ /* 0x000fea0003c00000 */
[----:B------:R0:W1:Y:S02]  /*18390*/  SHFL.UP P6, R14, R13, R12, R11 ;  /* 0x0400000c0d0e7389 */ /* 0x00006400000c000b */
[----:B01----:R-:W-:Y:S01]  /*183a0*/  ENDCOLLECTIVE ;  /* 0x000000000000791b */ /* 0x003fe20003800000 */
.L_x_1525:
[----:B------:R-:W-:Y:S01]  /*183b0*/  IMAD.MOV.U32 R12, RZ, RZ, 0x8 ;  /* 0x00000008ff0c7424 */ /* 0x000fe200078e00ff */
[----:B------:R-:W-:-:S05]  /*183c0*/  SEL R3, R14, RZ, P3 ;  /* 0x000000ff0e037207 */ /* 0x000fca0001800000 */
[----:B------:R-:W-:-:S04]  /*183d0*/  IMAD.IADD R3, R2, 0x1, R3 ;  /* 0x0000000102037824 */ /* 0x000fc800078e0203 */
[----:B------:R-:W-:-:S07]  /*183e0*/  IMAD.MOV.U32 R13, RZ, RZ, R3 ;  /* 0x000000ffff0d7224 */ /* 0x000fce00078e0003 */
[----:B------:R-:W-:Y:S05]  /*183f0*/  WARPSYNC.COLLECTIVE R15, `(.L_x_1526) ;  /* 0x000000000f087348 */ /* 0x000fea0003c00000 */
[----:B------:R0:W1:Y:S02]  /*18400*/  SHFL.UP P6, R14, R13, R12, R11 ;  /* 0x0400000c0d0e7389 */ /* 0x00006400000c000b */
[----:B01----:R-:W-:Y:S01]  /*18410*/  ENDCOLLECTIVE ;  /* 0x000000000000791b */ /* 0x003fe20003800000 */
.L_x_1526:
[----:B------:R-:W-:Y:S01]  /*18420*/  IMAD.MOV.U32 R12, RZ, RZ, 0x10 ;  /* 0x00000010ff0c7424 */ /* 0x000fe200078e00ff */
[----:B------:R-:W-:-:S05]  /*18430*/  SEL R4, R14, RZ, P4 ;  /* 0x000000ff0e047207 */ /* 0x000fca0002000000 */
[----:B------:R-:W-:-:S04]  /*18440*/  IMAD.IADD R4, R3, 0x1, R4 ;  /* 0x0000000103047824 */ /* 0x000fc800078e0204 */
[----:B------:R-:W-:-:S07]  /*18450*/  IMAD.MOV.U32 R13, RZ, RZ, R4 ;  /* 0x000000ffff0d7224 */ /* 0x000fce00078e0004 */
[----:B------:R-:W-:Y:S05]  /*18460*/  WARPSYNC.COLLECTIVE R15, `(.L_x_1527) ;  /* 0x000000000f087348 */ /* 0x000fea0003c00000 */
[----:B------:R0:W1:Y:S02]  /*18470*/  SHFL.UP P6, R14, R13, R12, R11 ;  /* 0x0400000c0d0e7389 */ /* 0x00006400000c000b */
[----:B01----:R-:W-:Y:S01]  /*18480*/  ENDCOLLECTIVE ;  /* 0x000000000000791b */ /* 0x003fe20003800000 */
.L_x_1527:
        /* <DEDUP_REMOVED lines=8> */
.L_x_1528:
[----:B------:R-:W-:Y:S05]  /*18510*/  BRA `(.L_x_1529) ;  /* 0xffffffc400547947 */ /* 0x000fea000383ffff */
.L_x_1428:
[----:B------:R-:W-:Y:S01]  /*18520*/  BSSY B0, `(.L_x_1530) ;  /* 0x0000006000007945 */ /* 0x000fe20003800000 */
[----:B------:R-:W-:Y:S02]  /*18530*/  PLOP3.LUT P6, PT, P6, PT, PT, 0x8, 0x0 ;  /* 0x000000000000781c */ /* 0x000fe400037ce170 */
[----:B------:R-:W-:-:S11]  /*18540*/  MOV R15, 0xffffffff ;  /* 0xffffffff000f7802 */ /* 0x000fd60000000f00 */
[----:B01----:R-:W-:Y:S05]  /*18550*/  WARPSYNC.COLLECTIVE R15, `(.L_x_1531) ;  /* 0x000000000f087348 */ /* 0x003fea0003c00000 */
[----:B------:R-:W-:Y:S01]  /*18560*/  VOTE.ANY R14, PT, P6 ;  /* 0x00000000000e7806 */ /* 0x000fe200030e0100 */
[----:B01----:R-:W-:Y:S06]  /*18570*/  ENDCOLLECTIVE ;  /* 0x000000000000791b */ /* 0x003fec0003800000 */
.L_x_1531:
[----:B------:R-:W-:Y:S05]  /*18580*/  BSYNC B0 ;  /* 0x0000000000007941 */ /* 0x000fea0003800000 */
.L_x_1530:
[----:B------:R-:W-:Y:S02]  /*18590*/  IMAD.MOV.U32 R2, RZ, RZ, R14 ;  /* 0x000000ffff027224 */ /* 0x000fe400078e000e */
[----:B------:R-:W-:Y:S02]  /*185a0*/  IMAD.MOV.U32 R13, RZ, RZ, R5 ;  /* 0x000000ffff0d7224 */ /* 0x000fe400078e0005 */
[----:B------:R-:W0:Y:S01]  /*185b0*/  POPC R4, R2 ;  /* 0x0000000200047309 */ /* 0x000e220000000000 */
[----:B------:R-:W-:Y:S02]  /*185c0*/  IMAD.MOV.U32 R11, RZ, RZ, 0x1f ;  /* 0x0000001fff0b7424 */ /* 0x000fe400078e00ff */
[----:B------:R-:W-:Y:S02]  /*185d0*/  IMAD.MOV.U32 R15, RZ, RZ, -0x1 ;  /* 0xffffffffff0f7424 */ /* 0x000fe400078e00ff */
[----:B0-----:R-:W-:-:S07]  /*185e0*/  IMAD.MOV.U32 R12, RZ, RZ, R4 ;  /* 0x000000ffff0c7224 */ /* 0x001fce00078e0004 */
[----:B------:R-:W-:Y:S05]  /*185f0*/  WARPSYNC.COLLECTIVE R15, `(.L_x_1532) ;  /* 0x000000000f087348 */ /* 0x000fea0003c00000 */
[----:B------:R0:W1:Y:S02]  /*18600*/  SHFL.IDX P6, R14, R13, R12, R11 ;  /* 0x0000000c0d0e7389 */ /* 0x00006400000c000b */
[----:B01----:R-:W-:Y:S01]  /*18610*/  ENDCOLLECTIVE ;  /* 0x000000000000791b */ /* 0x003fe20003800000 */
.L_x_1532:
[----:B------:R-:W-:Y:S01]  /*18620*/  IMAD.MOV.U32 R5, RZ, RZ, R14 ;  /* 0x000000ffff057224 */ /* 0x000fe200078e000e */
[----:B------:R-:W-:Y:S06]  /*18630*/  BRA `(.L_x_1533) ;  /* 0xffffffc400447947 */ /* 0x000fec000383ffff */
.L_x_1430:
[----:B------:R-:W-:Y:S01]  /*18640*/  BSSY B0, `(.L_x_1534) ;  /* 0x0000007000007945 */ /* 0x000fe20003800000 */
[----:B------:R-:W-:Y:S02]  /*18650*/  IMAD.MOV.U32 R13, RZ, RZ, R6 ;  /* 0x000000ffff0d7224 */ /* 0x000fe400078e0006 */
[----:B------:R-:W-:Y:S02]  /*18660*/  IMAD.MOV.U32 R11, RZ, RZ, 0x1f ;  /* 0x0000001fff0b7424 */ /* 0x000fe400078e00ff */
[----:B------:R-:W-:-:S07]  /*18670*/  IMAD.MOV.U32 R15, RZ, RZ, -0x1 ;  /* 0xffffffffff0f7424 */ /* 0x000fce00078e00ff */
[----:B0123--:R-:W-:Y:S05]  /*18680*/  WARPSYNC.COLLECTIVE R15, `(.L_x_1535) ;  /* 0x000000000f087348 */ /* 0x00ffea0003c00000 */
[----:B------:R4:W0:Y:S02]  /*18690*/  SHFL.IDX P6, R14, R13, R12, R11 ;  /* 0x0000000c0d0e7389 */ /* 0x00082400000c000b */
[----:B01234-:R-:W-:Y:S01]  /*186a0*/  ENDCOLLECTIVE ;  /* 0x000000000000791b */ /* 0x01ffe20003800000 */
.L_x_1535:
[----:B------:R-:W-:Y:S05]  /*186b0*/  BSYNC B0 ;  /* 0x0000000000007941 */ /* 0x000fea0003800000 */
.L_x_1534:
[----:B------:R-:W-:Y:S05]  /*186c0*/  BRA `(.L_x_1429) ;  /* 0xffffffc4003c7947 */ /* 0x000fea000383ffff */
.L_x_1434:
[----:B-1----:R1:W2:Y:S02]  /*186d0*/  SYNCS.PHASECHK.TRANS64.TRYWAIT P0, [R4+URZ+0x30820], R0 ;  /* 0x03082000040075a7 */ /* 0x0022a4000800017f */
[----:B--2---:R-:W-:Y:S05]  /*186e0*/  @!P0 NANOSLEEP.SYNCS 0x989680 ;  /* 0x009896800000895d */ /* 0x004fea0003900000 */
[----:B------:R-:W2:Y:S02]  /*186f0*/  @!P0 SYNCS.PHASECHK.TRANS64 P0, [R4+URZ+0x30820], R0 ;  /* 0x03082000040085a7 */ /* 0x000ea4000800007f */
[----:B--2---:R-:W-:Y:S05]  /*18700*/  @!P0 BRA `(.L_x_1434) ;  /* 0xfffffffc00f08947 */ /* 0x004fea000383ffff */
[----:B------:R-:W-:Y:S05]  /*18710*/  BRA `(.L_x_1536) ;  /* 0xffffffc800b47947 */ /* 0x000fea000383ffff */
.L_x_1435:
        /* <DEDUP_REMOVED lines=8> */
[----:B01-3--:R-:W-:Y:S05]  /*187a0*/  WARPSYNC.COLLECTIVE R15, `(.L_x_1538) ;  /* 0x000000000f087348 */ /* 0x00bfea0003c00000 */
[----:B------:R2:W4:Y:S02]  /*187b0*/  SHFL.IDX P6, R14, R13, R12, R11 ;  /* 0x0000000c0d0e7389 */ /* 0x00052400000c000b */
[----:B01234-:R-:W-:Y:S01]  /*187c0*/  ENDCOLLECTIVE ;  /* 0x000000000000791b */ /* 0x01ffe20003800000 */
.L_x_1538:
[----:B------:R-:W-:Y:S05]  /*187d0*/  BSYNC B0 ;  /* 0x0000000000007941 */ /* 0x000fea0003800000 */
.L_x_1537:
[----:B------:R-:W-:Y:S05]  /*187e0*/  BRA `(.L_x_1539) ;  /* 0xffffffc8009c7947 */ /* 0x000fea000383ffff */
.L_x_1438:
[----:B------:R-:W-:Y:S01]  /*187f0*/  BSSY B1, `(.L_x_1540) ;  /* 0x0000006000017945 */ /* 0x000fe20003800000 */
[----:B------:R-:W-:-:S07]  /*18800*/  IMAD.MOV.U32 R15, RZ, RZ, -0x1 ;  /* 0xffffffffff0f7424 */ /* 0x000fce00078e00ff */
[----:B01-3--:R-:W-:Y:S05]  /*18810*/  WARPSYNC.COLLECTIVE R15, `(.L_x_1541) ;  /* 0x000000000f0c7348 */ /* 0x00bfea0003c00000 */
[----:B------:R-:W-:Y:S02]  /*18820*/  ELECT P6, UR62, PT ;  /* 0x00000000003e782f */ /* 0x000fe400038c0000 */
[----:B------:R-:W-:Y:S01]  /*18830*/  MOV R14, UR62 ;  /* 0x0000003e000e7c02 */ /* 0x000fe20008000f00 */
[----:B01-3--:R-:W-:Y:S10]  /*18840*/  ENDCOLLECTIVE ;  /* 0x000000000000791b */ /* 0x00bff40003800000 */
.L_x_1541:
[----:B------:R-:W-:Y:S05]  /*18850*/  BSYNC B1 ;  /* 0x0000000000017941 */ /* 0x000fea0003800000 */
.L_x_1540:
[----:B------:R-:W-:Y:S05]  /*18860*/  BRA `(.L_x_1542) ;  /* 0xffffffc800947947 */ /* 0x000fea000383ffff */
.L_x_1440:
[----:B-1----:R1:W2:Y:S02]  /*18870*/  SYNCS.PHASECHK.TRANS64.TRYWAIT P1, [R5+URZ+0x30840], R0 ;  /* 0x03084000050075a7 */ /* 0x0022a4000802017f */
[----:B--2---:R-:W-:Y:S05]  /*18880*/  @!P1 NANOSLEEP.SYNCS 0x989680 ;  /* 0x009896800000995d */ /* 0x004fea0003900000 */
[----:B------:R-:W2:Y:S02]  /*18890*/  @!P1 SYNCS.PHASECHK.TRANS64 P1, [R5+URZ+0x30840], R0 ;  /* 0x03084000050095a7 */ /* 0x000ea4000802007f */
[----:B--2---:R-:W-:Y:S05]  /*188a0*/  @!P1 BRA `(.L_x_1440) ;  /* 0xfffffffc00f09947 */ /* 0x004fea000383ffff */
[----:B------:R-:W-:Y:S05]  /*188b0*/  BRA `(.L_x_1543) ;  /* 0xffffffc800bc7947 */ /* 0x000fea000383ffff */
.L_x_1442:
[----:B--2---:R2:W4:Y:S02]  /*188c0*/  SYNCS.PHASECHK.TRANS64.TRYWAIT P1, [R25+URZ+0x30840], R2 ;  /* 0x03084002190075a7 */ /* 0x004524000802017f */
[----:B----4-:R-:W-:Y:S05]  /*188d0*/  @!P1 NANOSLEEP.SYNCS 0x989680 ;  /* 0x009896800000995d */ /* 0x010fea0003900000 */
[----:B------:R-:W4:Y:S02]  /*188e0*/  @!P1 SYNCS.PHASECHK.TRANS64 P1, [R25+URZ+0x30840], R2 ;  /* 0x03084002190095a7 */ /* 0x000f24000802007f */
[----:B----4-:R-:W-:Y:S05]  /*188f0*/  @!P1 BRA `(.L_x_1442) ;  /* 0xfffffffc00f09947 */ /* 0x010fea000383ffff */
[----:B------:R-:W-:Y:S05]  /*18900*/  BRA `(.L_x_1544) ;  /* 0xffffffc800c87947 */ /* 0x000fea000383ffff */
.L_x_1444:
[----:B----4-:R4:W0:Y:S02]  /*18910*/  SYNCS.PHASECHK.TRANS64.TRYWAIT P1, [R5+URZ+0x30860], R0 ;  /* 0x03086000050075a7 */ /* 0x010824000802017f */
[----:B0-----:R-:W-:Y:S05]  /*18920*/  @!P1 NANOSLEEP.SYNCS 0x989680 ;  /* 0x009896800000995d */ /* 0x001fea0003900000 */
[----:B------:R-:W0:Y:S02]  /*18930*/  @!P1 SYNCS.PHASECHK.TRANS64 P1, [R5+URZ+0x30860], R0 ;  /* 0x03086000050095a7 */ /* 0x000e24000802007f */
[----:B0-----:R-:W-:Y:S05]  /*18940*/  @!P1 BRA `(.L_x_1444) ;  /* 0xfffffffc00f09947 */ /* 0x001fea000383ffff */
[----:B------:R-:W-:Y:S05]  /*18950*/  BRA `(.L_x_1545) ;  /* 0xffffffc800c47947 */ /* 0x000fea000383ffff */
.L_x_1546:
        /* <DEDUP_REMOVED lines=10> */
.L_x_15840:


//--------------------- .text._ZN7cutlass13device_kernelIN5flash11enable_sm90INS1_16FlashAttnFwdSm90INS1_25CollectiveMainloopFwdSm90ILi2EN4cute5tupleIJNS5_1CILi1EEES8_S8_EEENS6_IJNS7_ILi128EEENS7_ILi64EEENS7_ILi256EEEEEELi256ENS_6half_tEfNS_4arch4Sm90ELb0ELb1ELb0ELb1ELb1ELb1ELb0ELb1ELb1ELb1ELb0ELb0EEENS1_21CollectiveEpilogueFwdINS6_IJSA_SC_SB_EEES9_SE_SG_Li256ELb1ELb1ELb0ELb0EEENS1_36VarlenDynamicPersistentTileSchedulerILi128ELi64ELi256ELi128ELb0ELb1ELb1ELb1ELb0ELb1EEEEEEEEEvNT_6ParamsE --------------------------
	.section	.text._ZN7cutlass13device_kernelIN5flash11enable_sm90INS1_16FlashAttnFwdSm90INS1_25CollectiveMainloopFwdSm90ILi2EN4cute5tupleIJNS5_1CILi1EEES8_S8_EEENS6_IJNS7_ILi128EEENS7_ILi64EEENS7_ILi256EEEEEELi256ENS_6half_tEfNS_4arch4Sm90ELb0ELb1ELb0ELb1ELb1ELb1ELb0ELb1ELb1ELb1ELb0ELb0EEENS1_21CollectiveEpilogueFwdINS6_IJSA_SC_SB_EEES9_SE_SG_Li256ELb1ELb1ELb0ELb0EEENS1_36VarlenDynamicPersistentTileSchedulerILi128ELi64ELi256ELi128ELb0ELb1ELb1ELb1ELb0ELb1EEEEEEEEEvNT_6ParamsE,"ax",@progbits
	.align	128
.text._ZN7cutlass13device_kernelIN5flash11enable_sm90INS1_16FlashAttnFwdSm90INS1_25CollectiveMainloopFwdSm90ILi2EN4cute5tupleIJNS5_1CILi1EEES8_S8_EEENS6_IJNS7_ILi128EEENS7_ILi64EEENS7_ILi256EEEEEELi256ENS_6half_tEfNS_4arch4Sm90ELb0ELb1ELb0ELb1ELb1ELb1ELb0ELb1ELb1ELb1ELb0ELb0EEENS1_21CollectiveEpilogueFwdINS6_IJSA_SC_SB_EEES9_SE_SG_Li256ELb1ELb1ELb0ELb0EEENS1_36VarlenDynamicPersistentTileSchedulerILi128ELi64ELi256ELi128ELb0ELb1ELb1ELb1ELb0ELb1EEEEEEEEEvNT_6ParamsE:
        .type           _ZN7cutlass13device_kernelIN5flash11enable_sm90INS1_16FlashAttnFwdSm90INS1_25CollectiveMainloopFwdSm90ILi2EN4cute5tupleIJNS5_1CILi1EEES8_S8_EEENS6_IJNS7_ILi128EEENS7_ILi64EEENS7_ILi256EEEEEELi256ENS_6half_tEfNS_4arch4Sm90ELb0ELb1ELb0ELb1ELb1ELb1ELb0ELb1ELb1ELb1ELb0ELb0EEENS1_21CollectiveEpilogueFwdINS6_IJSA_SC_SB_EEES9_SE_SG_Li256ELb1ELb1ELb0ELb0EEENS1_36VarlenDynamicPersistentTileSchedulerILi128ELi64ELi256ELi128ELb0ELb1ELb1ELb1ELb0ELb1EEEEEEEEEvNT_6ParamsE,@function
        .size           _ZN7cutlass13device_kernelIN5flash11enable_sm90INS1_16FlashAttnFwdSm90INS1_25CollectiveMainloopFwdSm90ILi2EN4cute5tupleIJNS5_1CILi1EEES8_S8_EEENS6_IJNS7_ILi128EEENS7_ILi64EEENS7_ILi256EEEEEELi256ENS_6half_tEfNS_4arch4Sm90ELb0ELb1ELb0ELb1ELb1ELb1ELb0ELb1ELb1ELb1ELb0ELb0EEENS1_21CollectiveEpilogueFwdINS6_IJSA_SC_SB_EEES9_SE_SG_Li256ELb1ELb1ELb0ELb0EEENS1_36VarlenDynamicPersistentTileSchedulerILi128ELi64ELi256ELi128ELb0ELb1ELb1ELb1ELb0ELb1EEEEEEEEEvNT_6ParamsE,(.L_x_15841 - _ZN7cutlass13device_kernelIN5flash11enable_sm90INS1_16FlashAttnFwdSm90INS1_25CollectiveMainloopFwdSm90ILi2EN4cute5tupleIJNS5_1CILi1EEES8_S8_EEENS6_IJNS7_ILi128EEENS7_ILi64EEENS7_ILi256EEEEEELi256ENS_6half_tEfNS_4arch4Sm90ELb0ELb1ELb0ELb1ELb1ELb1ELb0ELb1ELb1ELb1ELb0ELb0EEENS1_21CollectiveEpilogueFwdINS6_IJSA_SC_SB_EEES9_SE_SG_Li256ELb1ELb1ELb0ELb0EEENS1_36VarlenDynamicPersistentTileSchedulerILi128ELi64ELi256ELi128ELb0ELb1ELb1ELb1ELb0ELb1EEEEEEEEEvNT_6ParamsE)
        .other          _ZN7cutlass13device_kernelIN5flash11enable_sm90INS1_16FlashAttnFwdSm90INS1_25CollectiveMainloopFwdSm90ILi2EN4cute5tupleIJNS5_1CILi1EEES8_S8_EEENS6_IJNS7_ILi128EEENS7_ILi64EEENS7_ILi256EEEEEELi256ENS_6half_tEfNS_4arch4Sm90ELb0ELb1ELb0ELb1ELb1ELb1ELb0ELb1ELb1ELb1ELb0ELb0EEENS1_21CollectiveEpilogueFwdINS6_IJSA_SC_SB_EEES9_SE_SG_Li256ELb1ELb1ELb0ELb0EEENS1_36VarlenDynamicPersistentTileSchedulerILi128ELi64ELi256ELi128ELb0ELb1ELb1ELb1ELb0ELb1EEEEEEEEEvNT_6ParamsE,@"STO_CUDA_ENTRY STV_DEFAULT"
_ZN7cutlass13device_kernelIN5flash11enable_sm90INS1_16FlashAttnFwdSm90INS1_25CollectiveMainloopFwdSm90ILi2EN4cute5tupleIJNS5_1CILi1EEES8_S8_EEENS6_IJNS7_ILi128EEENS7_ILi64EEENS7_ILi256EEEEEELi256ENS_6half_tEfNS_4arch4Sm90ELb0ELb1ELb0ELb1ELb1ELb1ELb0ELb1ELb1ELb1ELb0ELb0EEENS1_21CollectiveEpilogueFwdINS6_IJSA_SC_SB_EEES9_SE_SG_Li256ELb1ELb1ELb0ELb0EEENS1_36VarlenDynamicPersistentTileSchedulerILi128ELi64ELi256ELi128ELb0ELb1ELb1ELb1ELb0ELb1EEEEEEEEEvNT_6ParamsE:
[----:B------:R-:W0:Y:S02]  /*0000*/  LDC R1, c[0x0][0x28] ;  /* 0x00000a00ff017b82 */ /* 0x000e240000000800 */
[----:B0-----:R-:W-:Y:S01]  /*0010*/  VIADD R1, R1, 0xffffff28 ;  /* 0xffffff2801017836 */ /* 0x001fe20000000000 */
[----:B------:R-:W0:Y:S01]  /*0020*/  S2R R0, SR_TID.X ;  /* 0x0000000000007919 */ /* 0x000e220000002100 */
[----:B------:R-:W-:Y:S01]  /*0030*/  ELECT P0, URZ, PT ;  /* 0x00000000003f782f */ /* 0x000fe20003800000 */
[----:B------:R-:W-:Y:S01]  /*0040*/  BSSY B0, `(.L_x_1547) ;  /* 0x000000d000007945 */ /* 0x000fe20003800000 */
[----:B0-----:R-:W-:-:S05]  /*0050*/  SHF.R.U32.HI R2, RZ, 0x5, R0 ;  /* 0x00000005ff027819 */ /* 0x001fca0000011600 */
[----:B------:R-:W0:Y:S02]  /*0060*/  SHFL.IDX PT, R3, R2, RZ, 0x1f ;  /* 0x00001fff02037589 */ /* 0x000e2400000e0000 */
[----:B0-----:R-:W-:-:S13]  /*0070*/  ISETP.EQ.AND P0, PT, R3, RZ, P0 ;  /* 0x000000ff0300720c */ /* 0x001fda0000702270 */
        /* <DEDUP_REMOVED lines=9> */
.L_x_1548:
[----:B------:R-:W-:Y:S05]  /*0110*/  BSYNC B0 ;  /* 0x0000000000007941 */ /* 0x000fea0003800000 */
.L_x_1547:
[----:B------:R-:W-:Y:S01]  /*0120*/  VOTEU.ANY UP0, P0 ;  /* 0x00000000003f7886 */ /* 0x000fe20000000100 */
[----:B------:R-:W0:Y:S01]  /*0130*/  SHFL.IDX PT, R3, R2, RZ, 0x1f ;  /* 0x00001fff02037589 */ /* 0x000e2200000e0000 */
[----:B------:R-:W-:Y:S01]  /*0140*/  UMOV UR4, 0x80 ;  /* 0x0000008000047882 */ /* 0x000fe20000000000 */
[----:B------:R-:W-:Y:S01]  /*0150*/  UMOV UR7, 0x100 ;  /* 0x0000010000077882 */ /* 0x000fe20000000000 */
[----:B------:R-:W-:Y:S01]  /*0160*/  VOTEU.ANY UP1, P0 ;  /* 0x00000000003f7886 */ /* 0x000fe20000020100 */
[----:B------:R-:W1:Y:S01]  /*0170*/  @UP0 S2UR UR8, SR_CgaCtaId ;  /* 0x00000000000809c3 */ /* 0x000e620000008800 */
[----:B------:R-:W-:Y:S01]  /*0180*/  @UP0 UMOV UR6, 0x400 ;  /* 0x0000040000060882 */ /* 0x000fe20000000000 */
[----:B------:R-:W-:-:S04]  /*0190*/  @UP0 UIADD3 UR4, -UR4, 0x100000, URZ ;  /* 0x0010000004040890 */ /* 0x000fc8000fffe13f */
[----:B------:R-:W-:Y:S02]  /*01a0*/  @UP0 USHF.L.U32 UR5, UR4, 0xb, URZ ;  /* 0x0000000b04050899 */ /* 0x000fe4000800063f */
[----:B------:R-:W-:Y:S01]  /*01b0*/  @UP0 USHF.L.U32 UR4, UR4, 0x1, URZ ;  /* 0x0000000104040899 */ /* 0x000fe2000800063f */
[----:B0-----:R-:W-:Y:S02]  /*01c0*/  ISETP.NE.AND P1, PT, R3, RZ, PT ;  /* 0x000000ff0300720c */ /* 0x001fe40003f25270 */
[----:B------:R-:W-:Y:S01]  /*01d0*/  SHF.R.U32.HI R3, RZ, 0x7, R0 ;  /* 0x00000007ff037819 */ /* 0x000fe20000011600 */
[----:B-1----:R-:W-:Y:S02]  /*01e0*/  @UP0 ULEA UR8, UR8, UR6, 0x18 ;  /* 0x0000000608080291 */ /* 0x002fe4000f8ec03f */
[----:B------:R-:W-:-:S04]  /*01f0*/  @UP0 UIADD3 UR6, -UR7, 0x100000, URZ ;  /* 0x0010000007060890 */ /* 0x000fc8000fffe13f */
[----:B------:R-:W-:Y:S02]  /*0200*/  @UP0 USHF.L.U32 UR7, UR6, 0xb, URZ ;  /* 0x0000000b06070899 */ /* 0x000fe4000800063f */
[----:B------:R-:W-:Y:S01]  /*0210*/  @UP0 USHF.L.U32 UR6, UR6, 0x1, URZ ;  /* 0x0000000106060899 */ /* 0x000fe2000800063f */
[----:B------:R-:W-:Y:S01]  /*0220*/  VOTEU.ANY UP0, P0 ;  /* 0x00000000003f7886 */ /* 0x000fe20000000100 */
[----:B------:R-:W0:Y:S04]  /*0230*/  SHFL.IDX PT, R3, R3, RZ, 0x1f ;  /* 0x00001fff03037589 */ /* 0x000e2800000e0000 */
[----:B------:R-:W1:Y:S02]  /*0240*/  FENCE.VIEW.ASYNC.S ;  /* 0x00000000000073c6 */ /* 0x000e640000000000 */
[----:B-1----:R1:W2:Y:S04]  /*0250*/  @UP0 SYNCS.EXCH.64 URZ, [UR8+0x30800], UR4 ;  /* 0x03080004083f05b2 */ /* 0x0022a80008000100 */
[----:B------:R1:W3:Y:S01]  /*0260*/  @UP1 SYNCS.EXCH.64 URZ, [UR8+0x30820], UR6 ;  /* 0x03082006083f15b2 */ /* 0x0002e20008000100 */
[----:B------:R-:W-:Y:S05]  /*0270*/  @P1 BRA `(.L_x_1549) ;  /* 0x0000000000481947 */ /* 0x000fea0003800000 */
[----:B-1----:R-:W1:Y:S01]  /*0280*/  S2UR UR5, SR_CgaCtaId ;  /* 0x00000000000579c3 */ /* 0x002e620000008800 */
[----:B------:R-:W-:Y:S01]  /*0290*/  UMOV UR4, 0x400 ;  /* 0x0000040000047882 */ /* 0x000fe20000000000 */
[----:B------:R-:W-:Y:S01]  /*02a0*/  UMOV UR6, 0x80 ;  /* 0x0000008000067882 */ /* 0x000fe20000000000 */
[----:B------:R-:W-:Y:S01]  /*02b0*/  UMOV UR7, 0x100 ;  /* 0x0000010000077882 */ /* 0x000fe20000000000 */
[----:B------:R-:W-:Y:S01]  /*02c0*/  ELECT P0, URZ, PT ;  /* 0x00000000003f782f */ /* 0x000fe20003800000 */
[----:B-1----:R-:W-:Y:S02]  /*02d0*/  ULEA UR8, UR5, UR4, 0x18 ;  /* 0x0000000405087291 */ /* 0x002fe4000f8ec03f */
[----:B------:R-:W-:-:S04]  /*02e0*/  UIADD3 UR4, -UR6, 0x100000, URZ ;  /* 0x0010000006047890 */ /* 0x000fc8000fffe13f */
[----:B------:R-:W-:Y:S02]  /*02f0*/  USHF.L.U32 UR5, UR4, 0xb, URZ ;  /* 0x0000000b04057899 */ /* 0x000fe4000800063f */
[----:B------:R-:W-:Y:S02]  /*0300*/  USHF.L.U32 UR4, UR4, 0x1, URZ ;  /* 0x0000000104047899 */ /* 0x000fe4000800063f */
[----:B------:R-:W-:-:S04]  /*0310*/  UIADD3 UR6, -UR7, 0x100000, URZ ;  /* 0x0010000007067890 */ /* 0x000fc8000fffe13f */
[----:B------:R-:W-:Y:S02]  /*0320*/  USHF.L.U32 UR7, UR6, 0xb, URZ ;  /* 0x0000000b06077899 */ /* 0x000fe4000800063f */
[----:B------:R-:W-:Y:S01]  /*0330*/  USHF.L.U32 UR6, UR6, 0x1, URZ ;  /* 0x0000000106067899 */ /* 0x000fe2000800063f */
[----:B------:R-:W1:Y:S03]  /*0340*/  FENCE.VIEW.ASYNC.S ;  /* 0x00000000000073c6 */ /* 0x000e660000000000 */
[----:B-1----:R4:W1:Y:S08]  /*0350*/  SYNCS.EXCH.64 URZ, [UR8+0x30830], UR4 ;  /* 0x03083004083f75b2 */ /* 0x0028700008000100 */
[----:B------:R4:W0:Y:S01]  /*0360*/  SYNCS.EXCH.64 URZ, [UR8+0x30840], UR6 ;  /* 0x03084006083f75b2 */ /* 0x0008220008000100 */
[----:B------:R4:W0:Y:S01]  /*0370*/  SYNCS.EXCH.64 URZ, [UR8+0x30838], UR4 ;  /* 0x03083804083f75b2 */ /* 0x0008220008000100 */
[----:B------:R4:W0:Y:S02]  /*0380*/  SYNCS.EXCH.64 URZ, [UR8+0x30848], UR6 ;  /* 0x03084806083f75b2 */ /* 0x0008240008000100 */
[----:B----4-:R-:W-:Y:S01]  /*0390*/  NOP ;  /* 0x0000000000007918 */ /* 0x010fe20000000000 */
.L_x_1549:
[----:B------:R-:W4:Y:S01]  /*03a0*/  SHFL.IDX PT, R4, R2, RZ, 0x1f ;  /* 0x00001fff02047589 */ /* 0x000f2200000e0000 */
[----:B------:R-:W-:Y:S01]  /*03b0*/  NOP ;  /* 0x0000000000007918 */ /* 0x000fe20000000000 */
[----:B----4-:R-:W-:-:S13]  /*03c0*/  ISETP.NE.AND P0, PT, R4, RZ, PT ;  /* 0x000000ff0400720c */ /* 0x010fda0003f05270 */
        /* <DEDUP_REMOVED lines=19> */
.L_x_1550:
[----:B------:R-:W4:Y:S01]  /*0500*/  SHFL.IDX PT, R4, R2, RZ, 0x1f ;  /* 0x00001fff02047589 */ /* 0x000f2200000e0000 */
[----:B------:R-:W-:Y:S01]  /*0510*/  NOP ;  /* 0x0000000000007918 */ /* 0x000fe20000000000 */
[----:B----4-:R-:W-:-:S13]  /*0520*/  ISETP.NE.AND P0, PT, R4, RZ, PT ;  /* 0x000000ff0400720c */ /* 0x010fda0003f05270 */
[----:B------:R-:W-:Y:S05]  /*0530*/  @P0 BRA `(.L_x_1551) ;  /* 0x0000000000380947 */ /* 0x000fea0003800000 */
[----:B-1----:R-:W1:Y:S01]  /*0540*/  S2UR UR5, SR_CgaCtaId ;  /* 0x00000000000579c3 */ /* 0x002e620000008800 */
[----:B------:R-:W-:Y:S01]  /*0550*/  UMOV UR4, 0x400 ;  /* 0x0000040000047882 */ /* 0x000fe20000000000 */
[----:B------:R-:W-:Y:S01]  /*0560*/  UMOV UR7, 0x80 ;  /* 0x0000008000077882 */ /* 0x000fe20000000000 */
[----:B------:R-:W-:Y:S01]  /*0570*/  ELECT P0, URZ, PT ;  /* 0x00000000003f782f */ /* 0x000fe20003800000 */
[----:B-1----:R-:W-:Y:S02]  /*0580*/  ULEA UR6, UR5, UR4, 0x18 ;  /* 0x0000000405067291 */ /* 0x002fe4000f8ec03f */
[----:B------:R-:W-:-:S04]  /*0590*/  UIADD3 UR4, -UR7, 0x100000, URZ ;  /* 0x0010000007047890 */ /* 0x000fc8000fffe13f */
[----:B------:R-:W-:Y:S02]  /*05a0*/  USHF.L.U32 UR5, UR4, 0xb, URZ ;  /* 0x0000000b04057899 */ /* 0x000fe4000800063f */
[----:B------:R-:W-:Y:S01]  /*05b0*/  USHF.L.U32 UR4, UR4, 0x1, URZ ;  /* 0x0000000104047899 */ /* 0x000fe2000800063f */
[----:B------:R-:W1:Y:S11]  /*05c0*/  FENCE.VIEW.ASYNC.S ;  /* 0x00000000000073c6 */ /* 0x000e760000000000 */
[----:B-1----:R4:W1:Y:S01]  /*05d0*/  SYNCS.EXCH.64 URZ, [UR6+0x30870], UR4 ;  /* 0x03087004063f75b2 */ /* 0x0028620008000100 */
[----:B------:R4:W0:Y:S01]  /*05e0*/  SYNCS.EXCH.64 URZ, [UR6+0x30880], UR4 ;  /* 0x03088004063f75b2 */ /* 0x0008220008000100 */
[----:B------:R4:W0:Y:S01]  /*05f0*/  SYNCS.EXCH.64 URZ, [UR6+0x30878], UR4 ;  /* 0x03087804063f75b2 */ /* 0x0008220008000100 */
[----:B------:R4:W0:Y:S02]  /*0600*/  SYNCS.EXCH.64 URZ, [UR6+0x30888], UR4 ;  /* 0x03088804063f75b2 */ /* 0x0008240008000100 */
[----:B----4-:R-:W-:Y:S01]  /*0610*/  NOP ;  /* 0x0000000000007918 */ /* 0x010fe20000000000 */
.L_x_1551:
        /* <DEDUP_REMOVED lines=22> */
.L_x_1552:
        /* <DEDUP_REMOVED lines=22> */
.L_x_1553:
[----:B0-----:R-:W-:Y:S01]  /*08e0*/  ISETP.NE.AND P0, PT, R3, RZ, PT ;  /* 0x000000ff0300720c */ /* 0x001fe20003f05270 */
[----:B------:R-:W-:Y:S01]  /*08f0*/  IMAD.MOV.U32 R3, RZ, RZ, 0x1 ;  /* 0x00000001ff037424 */ /* 0x000fe200078e00ff */
[----:B------:R-:W-:Y:S01]  /*0900*/  NOP ;  /* 0x0000000000007918 */ /* 0x000fe20000000000 */
[----:B------:R-:W-:Y:S01]  /*0910*/  ULDC.64 UR60, c[0x0][0x208] ;  /* 0x00008200003c7ab9 */ /* 0x000fe20000000a00 */
[----:B------:R-:W-:Y:S02]  /*0920*/  BSSY B9, `(.L_x_1554) ;  /* 0x0002819000097945 */ /* 0x000fe40003800000 */
[----:B------:R-:W-:-:S05]  /*0930*/  SEL R3, R3, 0x2, !P0 ;  /* 0x0000000203037807 */ /* 0x000fca0004000000 */
[----:B------:R0:W-:Y:S01]  /*0940*/  STL [R1+0x20], R3 ;  /* 0x0000200301007387 */ /* 0x0001e20000100800 */
[----:B-123--:R-:W-:Y:S06]  /*0950*/  BAR.SYNC.DEFER_BLOCKING 0x0 ;  /* 0x0000000000007b1d */ /* 0x00efec0000010000 */
[----:B------:R-:W-:Y:S05]  /*0960*/  @!P0 BRA `(.L_x_1555) ;  /* 0x0000020400e88947 */ /* 0x000fea0003800000 */
.L_x_1556:
[----:B------:R-:W-:-:S08]  /*0970*/  NOP ;  /* 0x0000000000007918 */ /* 0x000fd00000000000 */
[----:B------:R-:W1:Y:S02]  /*0980*/  USETMAXREG.TRY_ALLOC.CTAPOOL UP0, 0xe8 ;  /* 0x000000e8000079c8 */ /* 0x000e640008000600 */
[----:B-1----:R-:W-:-:S13]  /*0990*/  PLOP3.LUT P0, PT, PT, PT, UP0, 0x80, 0x0 ;  /* 0x000000000000781c */ /* 0x002fda0003f0f008 */
[----:B------:R-:W-:Y:S05]  /*09a0*/  @!P0 BRA `(.L_x_1556) ;  /* 0xfffffffc00f08947 */ /* 0x000fea000383ffff */
[----:B------:R-:W1:Y:S08]  /*09b0*/  S2UR UR4, SR_CgaCtaId ;  /* 0x00000000000479c3 */ /* 0x000e700000008800 */
[----:B------:R-:W-:Y:S06]  /*09c0*/  BAR.ARV 0x8, 0x180 ;  /* 0x0206000000007b1d */ /* 0x000fec0000002000 */
[----:B------:R-:W-:-:S02]  /*09d0*/  MOV R18, 0x400 ;  /* 0x0000040000127802 */ /* 0x000fc40000000f00 */
[----:B------:R-:W-:Y:S01]  /*09e0*/  BAR.SYNC.DEFER_BLOCKING 0x5, 0x180 ;  /* 0x0146000000007b1d */ /* 0x000fe20000010000 */
[----:B-1----:R-:W-:-:S05]  /*09f0*/  IMAD.U32 R2, RZ, RZ, UR4 ;  /* 0x00000004ff027e24 */ /* 0x002fca000f8e00ff */
[----:B------:R-:W-:Y:S01]  /*0a00*/  ULDC UR4, c[0x0][0xc3c] ;  /* 0x00030f0000047ab9 */ /* 0x000fe20000000800 */
[----:B------:R-:W-:Y:S01]  /*0a10*/  LEA R18, R2, R18, 0x18 ;  /* 0x0000001202127211 */ /* 0x000fe200078ec0ff */
[----:B------:R-:W-:Y:S04]  /*0a20*/  STL [R1+0x4], R2 ;  /* 0x0000040201007387 */ /* 0x000fe80000100800 */
[----:B------:R-:W1:Y:S01]  /*0a30*/  LDS.128 R36, [R18+0x308d0] ;  /* 0x0308d00012247984 */ /* 0x000e620000000c00 */
[----:B------:R-:W-:Y:S06]  /*0a40*/  BAR.ARV 0x4, 0x180 ;  /* 0x0106000000007b1d */ /* 0x000fec0000002000 */
[----:B-1----:R-:W-:-:S13]  /*0a50*/  ISETP.GE.AND P0, PT, R39, UR4, PT ;  /* 0x0000000427007c0c */ /* 0x002fda000bf06270 */
[----:B------:R-:W-:Y:S05]  /*0a60*/  @P0 BRA `(.L_x_1557) ;  /* 0x0000028000100947 */ /* 0x000fea0003800000 */
[----:B------:R-:W-:-:S05]  /*0a70*/  VIADD R0, R0, 0xffffff80 ;  /* 0xffffff8000007836 */ /* 0x000fca0000000000 */
[----:B0-----:R-:W-:-:S04]  /*0a80*/  SHF.R.S32.HI R3, RZ, 0x1f, R0 ;  /* 0x0000001fff037819 */ /* 0x001fc80000011400 */
[CC--:B------:R-:W-:Y:S02]  /*0a90*/  LEA.HI R2, R3.reuse, R0.reuse, RZ, 0x4 ;  /* 0x0000000003027211 */ /* 0x0c0fe400078f20ff */
[----:B------:R-:W-:Y:S02]  /*0aa0*/  LEA.HI R4, R3, R0, RZ, 0x5 ;  /* 0x0000000003047211 */ /* 0x000fe400078f28ff */
[----:B------:R-:W-:Y:S02]  /*0ab0*/  LOP3.LUT R5, R2, 0x3fffff0, RZ, 0xc0, !PT ;  /* 0x03fffff002057812 */ /* 0x000fe400078ec0ff */
[----:B------:R-:W-:Y:S02]  /*0ac0*/  SHF.L.U32 R4, R4, 0x5, RZ ;  /* 0x0000000504047819 */ /* 0x000fe400000006ff */
[----:B------:R-:W-:Y:S01]  /*0ad0*/  SHF.R.S32.HI R7, RZ, 0x4, R2 ;  /* 0x00000004ff077819 */ /* 0x000fe20000011402 */
[----:B------:R-:W-:Y:S01]  /*0ae0*/  IMAD.IADD R5, R0, 0x1, -R5 ;  /* 0x0000000100057824 */ /* 0x000fe200078e0a05 */
[----:B------:R-:W-:-:S02]  /*0af0*/  LOP3.LUT R4, R4, 0xfffffc00, RZ, 0xc0, !PT ;  /* 0xfffffc0004047812 */ /* 0x000fc400078ec0ff */
[-C--:B------:R-:W-:Y:S02]  /*0b00*/  LEA.HI R6, R3, R0.reuse, RZ, 0x2 ;  /* 0x0000000003067211 */ /* 0x080fe400078f10ff */
[----:B------:R-:W-:Y:S01]  /*0b10*/  LEA.HI R2, R2, R7, RZ, 0x1 ;  /* 0x0000000702027211 */ /* 0x000fe200078f08ff */
[----:B------:R-:W-:Y:S01]  /*0b20*/  IMAD R5, R5, 0x40, R4 ;  /* 0x0000004005057824 */ /* 0x000fe200078e0204 */
[----:B------:R-:W-:Y:S02]  /*0b30*/  LOP3.LUT R9, R6, 0xfffffffc, RZ, 0xc0, !PT ;  /* 0xfffffffc06097812 */ /* 0x000fe400078ec0ff */
[----:B------:R-:W-:Y:S02]  /*0b40*/  LOP3.LUT R2, R2, 0x1ffffffe, RZ, 0xc0, !PT ;  /* 0x1ffffffe02027812 */ /* 0x000fe400078ec0ff */
[CC--:B------:R-:W-:Y:S01]  /*0b50*/  LEA.HI R4, R3.reuse, R0.reuse, RZ, 0x3 ;  /* 0x0000000003047211 */ /* 0x0c0fe200078f18ff */
[----:B------:R-:W-:Y:S01]  /*0b60*/  IMAD.IADD R8, R0, 0x1, -R9 ;  /* 0x0000000100087824 */ /* 0x000fe200078e0a09 */
[-C--:B------:R-:W-:Y:S01]  /*0b70*/  LEA.HI R6, R3, R0.reuse, RZ, 0x6 ;  /* 0x0000000003067211 */ /* 0x080fe200078f30ff */
[----:B------:R-:W-:Y:S01]  /*0b80*/  IMAD.IADD R2, R7, 0x1, -R2 ;  /* 0x0000000107027824 */ /* 0x000fe200078e0a02 */
[----:B------:R-:W-:-:S02]  /*0b90*/  LEA.HI R3, R3, R0, RZ, 0x7 ;  /* 0x0000000003037211 */ /* 0x000fc400078f38ff */
[----:B------:R-:W-:Y:S01]  /*0ba0*/  LOP3.LUT R7, R4, 0xfffffff8, RZ, 0xc0, !PT ;  /* 0xfffffff804077812 */ /* 0x000fe200078ec0ff */
[----:B------:R-:W-:Y:S01]  /*0bb0*/  IMAD.SHL.U32 R6, R6, 0x8, RZ ;  /* 0x0000000806067824 */ /* 0x000fe200078e00ff */
[----:B------:R-:W-:Y:S02]  /*0bc0*/  LOP3.LUT R9, R3, 0xffffff80, RZ, 0xc0, !PT ;  /* 0xffffff8003097812 */ /* 0x000fe400078ec0ff */
[----:B------:R-:W-:Y:S02]  /*0bd0*/  SHF.R.S32.HI R19, RZ, 0x3, R4 ;  /* 0x00000003ff137819 */ /* 0x000fe40000011404 */
[C---:B------:R-:W-:Y:S01]  /*0be0*/  IADD3 R11, R0.reuse, -R7, RZ ;  /* 0x80000007000b7210 */ /* 0x040fe20007ffe0ff */
[----:B------:R-:W-:Y:S01]  /*0bf0*/  IMAD.IADD R15, R0, 0x1, -R9 ;  /* 0x00000001000f7824 */ /* 0x000fe200078e0a09 */
[----:B------:R-:W-:Y:S01]  /*0c00*/  LEA.HI R10, R8, R8, RZ, 0x1 ;  /* 0x00000008080a7211 */ /* 0x000fe200078f08ff */
[----:B------:R-:W-:Y:S01]  /*0c10*/  IMAD R0, R2, 0x8, R5 ;  /* 0x0000000802007824 */ /* 0x000fe200078e0205 */
[----:B------:R-:W-:Y:S01]  /*0c20*/  STL [R1+0xc], R19 ;  /* 0x00000c1301007387 */ /* 0x000fe20000100800 */
[C---:B------:R-:W-:Y:S01]  /*0c30*/  VIADD R25, R19.reuse, 0x20 ;  /* 0x0000002013197836 */ /* 0x040fe20000000000 */
[----:B------:R-:W-:Y:S01]  /*0c40*/  LOP3.LUT R7, R10, 0x1ffffffe, RZ, 0xc0, !PT ;  /* 0x1ffffffe0a077812 */ /* 0x000fe200078ec0ff */
[----:B------:R-:W-:Y:S01]  /*0c50*/  VIADD R4, R19, 0x40 ;  /* 0x0000004013047836 */ /* 0x000fe20000000000 */
[----:B------:R-:W-:Y:S01]  /*0c60*/  STL [R1+0x70], R11 ;  /* 0x0000700b01007387 */ /* 0x000fe20000100800 */
[----:B------:R-:W-:Y:S01]  /*0c70*/  IMAD.SHL.U32 R200, R11, 0x4, RZ ;  /* 0x000000040bc87824 */ /* 0x000fe200078e00ff */
[----:B------:R-:W-:Y:S01]  /*0c80*/  IADD3 R13, R19, 0x60, RZ ;  /* 0x00000060130d7810 */ /* 0x000fe20007ffe0ff */
[----:B------:R-:W-:Y:S01]  /*0c90*/  IMAD.IADD R7, R8, 0x1, -R7 ;  /* 0x0000000108077824 */ /* 0x000fe200078e0a07 */
[----:B------:R0:W-:Y:S01]  /*0ca0*/  STL [R1+0xb4], R0 ;  /* 0x0000b40001007387 */ /* 0x0001e20000100800 */
[----:B------:R-:W-:Y:S01]  /*0cb0*/  SHF.R.S32.HI R5, RZ, 0x1f, R4 ;  /* 0x0000001fff057819 */ /* 0x000fe20000011404 */
[----:B------:R-:W-:Y:S01]  /*0cc0*/  VIADD R205, R200, 0x40 ;  /* 0x00000040c8cd7836 */ /* 0x000fe20000000000 */
[----:B------:R-:W-:Y:S01]  /*0cd0*/  SHF.R.S32.HI R8, RZ, 0x1f, R13 ;  /* 0x0000001fff087819 */ /* 0x000fe2000001140d */
[----:B------:R-:W-:Y:S01]  /*0ce0*/  STL [R1+0x80], R15 ;  /* 0x0000800f01007387 */ /* 0x000fe20000100800 */
[----:B------:R-:W-:Y:S01]  /*0cf0*/  LEA.HI R10, R5, R4, RZ, 0x3 ;  /* 0x00000004050a7211 */ /* 0x000fe200078f18ff */
[----:B------:R-:W-:Y:S01]  /*0d00*/  IMAD.SHL.U32 R4, R4, 0x40, RZ ;  /* 0x0000004004047824 */ /* 0x000fe200078e00ff */
[----:B------:R-:W-:Y:S01]  /*0d10*/  IADD3 R205, R200, R205, RZ ;  /* 0x000000cdc8cd7210 */ /* 0x000fe20007ffe0ff */
[----:B------:R1:W-:Y:S01]  /*0d20*/  STL [R1+0xa0], R25 ;  /* 0x0000a01901007387 */ /* 0x0003e20000100800 */
[----:B------:R-:W-:Y:S01]  /*0d30*/  LEA.HI R14, R8, R13, RZ, 0x3 ;  /* 0x0000000d080e7211 */ /* 0x000fe200078f18ff */
[----:B------:R-:W-:Y:S01]  /*0d40*/  IMAD.SHL.U32 R16, R11, 0x8, RZ ;  /* 0x000000080b107824 */ /* 0x000fe200078e00ff */
[----:B0-----:R-:W-:Y:S01]  /*0d50*/  SHF.R.S32.HI R0, RZ, 0x1f, R15 ;  /* 0x0000001fff007819 */ /* 0x001fe2000001140f */
[----:B------:R-:W2:Y:S01]  /*0d60*/  LDL.LU R23, [R1+0x20] ;  /* 0x0000200001177983 */ /* 0x000ea20000300800 */
[----:B------:R-:W-:Y:S01]  /*0d70*/  LOP3.LUT R9, R4, 0x1c0, RZ, 0xc0, !PT ;  /* 0x000001c004097812 */ /* 0x000fe200078ec0ff */
[----:B------:R-:W-:Y:S01]  /*0d80*/  IMAD.SHL.U32 R10, R10, 0x40, RZ ;  /* 0x000000400a0a7824 */ /* 0x000fe200078e00ff */
[----:B------:R-:W-:Y:S01]  /*0d90*/  LEA.HI R2, R0, R15, RZ, 0x2 ;  /* 0x0000000f00027211 */ /* 0x000fe200078f10ff */
[----:B------:R-:W-:Y:S01]  /*0da0*/  IMAD.SHL.U32 R13, R13, 0x40, RZ ;  /* 0x000000400d0d7824 */ /* 0x000fe200078e00ff */
[----:B------:R-:W-:Y:S01]  /*0db0*/  SHF.R.S32.HI R8, RZ, 0x1f, R205 ;  /* 0x0000001fff087819 */ /* 0x000fe200000114cd */
[----:B------:R-:W-:Y:S01]  /*0dc0*/  IMAD.SHL.U32 R14, R14, 0x40, RZ ;  /* 0x000000400e0e7824 */ /* 0x000fe200078e00ff */
[----:B------:R-:W-:-:S02]  /*0dd0*/  SHF.R.S32.HI R4, RZ, 0x2, R2 ;  /* 0x00000002ff047819 */ /* 0x000fc40000011402 */
[----:B------:R-:W-:Y:S02]  /*0de0*/  SHF.R.S32.HI R5, RZ, 0x1f, R2 ;  /* 0x0000001fff057819 */ /* 0x000fe40000011402 */
[----:B------:R-:W-:Y:S02]  /*0df0*/  LEA.HI R203, R8, R205, RZ, 0x3 ;  /* 0x000000cd08cb7211 */ /* 0x000fe400078f18ff */
[----:B------:R-:W-:Y:S02]  /*0e00*/  LEA.HI R5, R5, R4, RZ, 0x3 ;  /* 0x0000000405057211 */ /* 0x000fe400078f18ff */
[----:B------:R-:W-:Y:S02]  /*0e10*/  SHF.R.U32.HI R11, RZ, 0x3, R9 ;  /* 0x00000003ff0b7819 */ /* 0x000fe40000011609 */
[----:B------:R-:W-:Y:S02]  /*0e20*/  LOP3.LUT R5, R5, 0xfffffff8, RZ, 0xc0, !PT ;  /* 0xfffffff805057812 */ /* 0x000fe400078ec0ff */
[----:B------:R-:W-:-:S02]  /*0e30*/  LOP3.LUT R12, R9, 0x38, R16, 0xf8, !PT ;  /* 0x00000038090c7812 */ /* 0x000fc400078ef810 */
[----:B------:R-:W-:Y:S01]  /*0e40*/  LOP3.LUT R10, R10, 0xfffffe00, RZ, 0xc0, !PT ;  /* 0xfffffe000a0a7812 */ /* 0x000fe200078ec0ff */
[----:B------:R-:W-:Y:S01]  /*0e50*/  IMAD.IADD R5, R4, 0x1, -R5 ;  /* 0x0000000104057824 */ /* 0x000fe200078e0a05 */
[----:B------:R-:W-:Y:S02]  /*0e60*/  LOP3.LUT R20, R9, 0x38, R203, 0xf8, !PT ;  /* 0x0000003809147812 */ /* 0x000fe400078ef8cb */
[----:B------:R-:W-:Y:S02]  /*0e70*/  LOP3.LUT R13, R13, 0x1c0, RZ, 0xc0, !PT ;  /* 0x000001c00d0d7812 */ /* 0x000fe400078ec0ff */
[----:B------:R-:W-:Y:S02]  /*0e80*/  LEA.HI R0, R0, R15, RZ, 0x5 ;  /* 0x0000000f00007211 */ /* 0x000fe400078f28ff */
[----:B------:R-:W-:Y:S02]  /*0e90*/  LOP3.LUT R12, R10, R12, R11, 0xf6, !PT ;  /* 0x0000000c0a0c7212 */ /* 0x000fe400078ef60b */
[----:B------:R-:W-:-:S02]  /*0ea0*/  LOP3.LUT R20, R20, R11, RZ, 0x3c, !PT ;  /* 0x0000000b14147212 */ /* 0x000fc400078e3cff */
[----:B------:R-:W-:Y:S02]  /*0eb0*/  SHF.R.U32.HI R11, RZ, 0x3, R13 ;  /* 0x00000003ff0b7819 */ /* 0x000fe4000001160d */
[----:B------:R-:W-:Y:S02]  /*0ec0*/  LOP3.LUT R4, R13, 0x38, R16, 0xf8, !PT ;  /* 0x000000380d047812 */ /* 0x000fe400078ef810 */
[----:B------:R-:W-:Y:S02]  /*0ed0*/  LOP3.LUT R14, R14, 0xfffffe00, RZ, 0xc0, !PT ;  /* 0xfffffe000e0e7812 */ /* 0x000fe400078ec0ff */
[----:B------:R-:W-:Y:S02]  /*0ee0*/  SHF.R.S32.HI R0, RZ, 0x5, R0 ;  /* 0x00000005ff007819 */ /* 0x000fe40000011400 */
[----:B------:R-:W-:Y:S02]  /*0ef0*/  LEA.HI R8, R8, R205, RZ, 0x6 ;  /* 0x000000cd08087211 */ /* 0x000fe400078f30ff */
[----:B------:R-:W-:Y:S01]  /*0f00*/  LOP3.LUT R22, R14, R4, R11, 0xf6, !PT ;  /* 0x000000040e167212 */ /* 0x000fe200078ef60b */
[----:B------:R-:W-:Y:S01]  /*0f10*/  IMAD R4, R0, 0x10, R5 ;  /* 0x0000001000047824 */ /* 0x000fe200078e0205 */
[----:B------:R-:W-:Y:S01]  /*0f20*/  SHF.L.U32 R8, R8, 0x7, RZ ;  /* 0x0000000708087819 */ /* 0x000fe200000006ff */
[----:B------:R-:W-:Y:S01]  /*0f30*/  IMAD.SHL.U32 R0, R19, 0x40, RZ ;  /* 0x0000004013007824 */ /* 0x000fe200078e00ff */
[----:B------:R-:W-:-:S02]  /*0f40*/  SHF.R.S32.HI R26, RZ, 0x7, R3 ;  /* 0x00000007ff1a7819 */ /* 0x000fc40000011403 */
[----:B------:R-:W-:Y:S02]  /*0f50*/  LOP3.LUT R9, R8, 0xffffe000, RZ, 0xc0, !PT ;  /* 0xffffe00008097812 */ /* 0x000fe400078ec0ff */
[----:B------:R-:W-:Y:S02]  /*0f60*/  SHF.R.S32.HI R8, RZ, 0x1f, R25 ;  /* 0x0000001fff087819 */ /* 0x000fe40000011419 */
[----:B------:R-:W-:Y:S02]  /*0f70*/  LOP3.LUT R19, R0, 0x1c0, RZ, 0xc0, !PT ;  /* 0x000001c000137812 */ /* 0x000fe400078ec0ff */
[----:B------:R-:W-:Y:S02]  /*0f80*/  SHF.L.U32 R5, R25, 0x6, RZ ;  /* 0x0000000619057819 */ /* 0x000fe400000006ff */
[----:B------:R-:W-:Y:S02]  /*0f90*/  LEA.HI R3, R3, R26, RZ, 0x1 ;  /* 0x0000001a03037211 */ /* 0x000fe400078f08ff */
[----:B------:R-:W-:-:S02]  /*0fa0*/  LEA.HI R8, R8, R25, RZ, 0x3 ;  /* 0x0000001908087211 */ /* 0x000fc400078f18ff */
[----:B-1----:R-:W-:Y:S02]  /*0fb0*/  SHF.R.U32.HI R25, RZ, 0x3, R19 ;  /* 0x00000003ff197819 */ /* 0x002fe40000011613 */
[--C-:B------:R-:W-:Y:S02]  /*0fc0*/  LOP3.LUT R0, R19, 0x38, R203.reuse, 0xf8, !PT ;  /* 0x0000003813007812 */ /* 0x100fe400078ef8cb */
[----:B------:R-:W-:Y:S02]  /*0fd0*/  LOP3.LUT R24, R13, 0x38, R203, 0xf8, !PT ;  /* 0x000000380d187812 */ /* 0x000fe400078ef8cb */
[----:B------:R-:W-:Y:S02]  /*0fe0*/  LOP3.LUT R13, R5, 0x1c0, RZ, 0xc0, !PT ;  /* 0x000001c0050d7812 */ /* 0x000fe400078ec0ff */
[----:B------:R-:W-:Y:S01]  /*0ff0*/  LOP3.LUT R3, R3, 0x3fffffe, RZ, 0xc0, !PT ;  /* 0x03fffffe03037812 */ /* 0x000fe200078ec0ff */
[----:B------:R-:W-:Y:S01]  /*1000*/  IMAD.SHL.U32 R8, R8, 0x40, RZ ;  /* 0x0000004008087824 */ /* 0x000fe200078e00ff */
[----:B------:R-:W-:-:S02]  /*1010*/  LOP3.LUT R21, R6, 0xfffffe00, RZ, 0xc0, !PT ;  /* 0xfffffe0006157812 */ /* 0x000fc400078ec0ff */
[----:B------:R-:W-:Y:S02]  /*1020*/  LOP3.LUT R0, R0, R25, RZ, 0x3c, !PT ;  /* 0x0000001900007212 */ /* 0x000fe400078e3cff */
[----:B------:R-:W-:Y:S01]  /*1030*/  LOP3.LUT R24, R24, R11, RZ, 0x3c, !PT ;  /* 0x0000000b18187212 */ /* 0x000fe200078e3cff */
[----:B------:R-:W-:Y:S01]  /*1040*/  STL [R1+0xac], R26 ;  /* 0x0000ac1a01007387 */ /* 0x000fe20000100800 */
[----:B------:R-:W-:Y:S01]  /*1050*/  SHF.R.U32.HI R11, RZ, 0x3, R13 ;  /* 0x00000003ff0b7819 */ /* 0x000fe2000001160d */
[----:B------:R-:W-:Y:S01]  /*1060*/  IMAD.IADD R3, R26, 0x1, -R3 ;  /* 0x000000011a037824 */ /* 0x000fe200078e0a03 */
[----:B------:R-:W-:Y:S01]  /*1070*/  LOP3.LUT R5, R13, 0x38, R203, 0xf8, !PT ;  /* 0x000000380d057812 */ /* 0x000fe200078ef8cb */
[----:B------:R-:W-:Y:S01]  /*1080*/  STL [R1+0x5c], R21 ;  /* 0x00005c1501007387 */ /* 0x000fe20000100800 */
[-C--:B------:R-:W-:Y:S02]  /*1090*/  IADD3 R20, R20, R9.reuse, R10 ;  /* 0x0000000914147210 */ /* 0x080fe40007ffe00a */
[----:B------:R-:W-:Y:S01]  /*10a0*/  IADD3 R6, R0, R9, R21 ;  /* 0x0000000900067210 */ /* 0x000fe20007ffe015 */
[----:B------:R0:W-:Y:S01]  /*10b0*/  STL [R1+0x54], R19 ;  /* 0x0000541301007387 */ /* 0x0001e20000100800 */
[----:B------:R-:W-:-:S02]  /*10c0*/  LOP3.LUT R10, R8, 0xfffffe00, RZ, 0xc0, !PT ;  /* 0xfffffe00080a7812 */ /* 0x000fc400078ec0ff */
[----:B------:R-:W-:Y:S01]  /*10d0*/  LOP3.LUT R0, R19, 0x38, R16, 0xf8, !PT ;  /* 0x0000003813007812 */ /* 0x000fe200078ef810 */
[----:B------:R-:W-:Y:S01]  /*10e0*/  IMAD R4, R3, 0x40, R4 ;  /* 0x0000004003047824 */ /* 0x000fe200078e0204 */
[----:B------:R-:W-:Y:S01]  /*10f0*/  LOP3.LUT R8, R5, R11, RZ, 0x3c, !PT ;  /* 0x0000000b05087212 */ /* 0x000fe200078e3cff */
[----:B------:R-:W-:Y:S01]  /*1100*/  STL [R1+0x50], R13 ;  /* 0x0000500d01007387 */ /* 0x000fe20000100800 */
[----:B------:R-:W-:Y:S01]  /*1110*/  LOP3.LUT R2, R2, 0x7ffffffc, RZ, 0xc0, !PT ;  /* 0x7ffffffc02027812 */ /* 0x000fe200078ec0ff */
[----:B0-----:R-:W-:Y:S02]  /*1120*/  VIADD R19, R16, 0x80 ;  /* 0x0000008010137836 */ /* 0x001fe40000000000 */
[----:B------:R-:W-:Y:S01]  /*1130*/  STL [R1+0xa8], R25 ;  /* 0x0000a81901007387 */ /* 0x000fe20000100800 */
[----:B------:R-:W-:Y:S02]  /*1140*/  LOP3.LUT R5, R21, R0, R25, 0xf6, !PT ;  /* 0x0000000015057212 */ /* 0x000fe400078ef619 */
[-C--:B------:R-:W-:Y:S01]  /*1150*/  IADD3 R24, R24, R9.reuse, R14 ;  /* 0x0000000918187210 */ /* 0x080fe20007ffe00e */
[----:B------:R-:W-:Y:S01]  /*1160*/  STL [R1+0xa4], R11 ;  /* 0x0000a40b01007387 */ /* 0x000fe20000100800 */
[----:B------:R-:W-:-:S02]  /*1170*/  IADD3 R8, R8, R9, R10 ;  /* 0x0000000908087210 */ /* 0x000fc40007ffe00a */
[----:B------:R-:W-:Y:S01]  /*1180*/  LOP3.LUT R0, R13, 0x38, R16, 0xf8, !PT ;  /* 0x000000380d007812 */ /* 0x000fe200078ef810 */
[----:B------:R0:W-:Y:S01]  /*1190*/  STL [R1+0x58], R10 ;  /* 0x0000580a01007387 */ /* 0x0001e20000100800 */
[----:B------:R-:W-:Y:S01]  /*11a0*/  SHF.R.S32.HI R9, RZ, 0x1f, R19 ;  /* 0x0000001fff097819 */ /* 0x000fe20000011413 */
[----:B------:R-:W-:Y:S01]  /*11b0*/  VIADD R3, R18, 0x10400 ;  /* 0x0001040012037836 */ /* 0x000fe20000000000 */
[----:B------:R-:W-:Y:S01]  /*11c0*/  IADD3 R2, R15, -R2, RZ ;  /* 0x800000020f027210 */ /* 0x000fe20007ffe0ff */
[----:B------:R-:W-:Y:S01]  /*11d0*/  STL [R1+0xb0], R4 ;  /* 0x0000b00401007387 */ /* 0x000fe20000100800 */
[----:B------:R-:W-:-:S03]  /*11e0*/  LOP3.LUT R0, R10, R0, R11, 0xf6, !PT ;  /* 0x000000000a007212 */ /* 0x000fc600078ef60b */
[----:B------:R-:W-:Y:S04]  /*11f0*/  STL [R1+0x7c], RZ ;  /* 0x00007cff01007387 */ /* 0x000fe80000100800 */
[----:B------:R-:W-:Y:S01]  /*1200*/  STL [R1+0x40], RZ ;  /* 0x000040ff01007387 */ /* 0x000fe20000100800 */
[----:B0-----:R-:W-:-:S03]  /*1210*/  IMAD R10, R12, 0x2, R3 ;  /* 0x000000020c0a7824 */ /* 0x001fc600078e0203 */
[----:B------:R-:W-:Y:S04]  /*1220*/  STL [R1+0x6c], R5 ;  /* 0x00006c0501007387 */ /* 0x000fe80000100800 */
[----:B------:R0:W-:Y:S04]  /*1230*/  STL [R1], R9 ;  /* 0x0000000901007387 */ /* 0x0001e80000100800 */
[----:B------:R1:W-:Y:S01]  /*1240*/  STL [R1+0x8], R2 ;  /* 0x0000080201007387 */ /* 0x0003e20000100800 */
[--C-:B0-----:R-:W-:Y:S02]  /*1250*/  IMAD R9, R0, 0x2, R3.reuse ;  /* 0x0000000200097824 */ /* 0x101fe400078e0203 */
[----:B------:R-:W-:-:S02]  /*1260*/  IMAD R0, R6, 0x2, R3 ;  /* 0x0000000206007824 */ /* 0x000fc400078e0203 */
[--C-:B-1----:R-:W-:Y:S01]  /*1270*/  IMAD R2, R22, 0x2, R3.reuse ;  /* 0x0000000216027824 */ /* 0x102fe200078e0203 */
[----:B------:R-:W-:Y:S01]  /*1280*/  STL [R1+0x90], R10 ;  /* 0x0000900a01007387 */ /* 0x000fe20000100800 */
[----:B------:R-:W-:-:S03]  /*1290*/  IMAD R6, R20, 0x2, R3 ;  /* 0x0000000214067824 */ /* 0x000fc600078e0203 */
[----:B------:R0:W-:Y:S04]  /*12a0*/  STL [R1+0x88], R2 ;  /* 0x0000880201007387 */ /* 0x0001e80000100800 */
[----:B------:R-:W-:Y:S04]  /*12b0*/  STL [R1+0x98], R9 ;  /* 0x0000980901007387 */ /* 0x000fe80000100800 */
[----:B------:R1:W-:Y:S01]  /*12c0*/  STL [R1+0x9c], R0 ;  /* 0x00009c0001007387 */ /* 0x0003e20000100800 */
[----:B0-----:R-:W-:-:S05]  /*12d0*/  LEA R2, R8, R3, 0x1 ;  /* 0x0000000308027211 */ /* 0x001fca00078e08ff */
[----:B------:R0:W-:Y:S01]  /*12e0*/  STL [R1+0x94], R2 ;  /* 0x0000940201007387 */ /* 0x0001e20000100800 */
[----:B-1----:R-:W-:-:S03]  /*12f0*/  IMAD R0, R24, 0x2, R3 ;  /* 0x0000000218007824 */ /* 0x002fc600078e0203 */
[----:B------:R-:W-:Y:S04]  /*1300*/  STL [R1+0x8c], R6 ;  /* 0x00008c0601007387 */ /* 0x000fe80000100800 */
[----:B------:R1:W-:Y:S01]  /*1310*/  STL [R1+0x84], R0 ;  /* 0x0000840001007387 */ /* 0x0003e20000100800 */
[----:B0-----:R-:W-:Y:S02]  /*1320*/  IMAD R2, R5, 0x2, R3 ;  /* 0x0000000205027824 */ /* 0x001fe400078e0203 */
[----:B-1----:R-:W-:-:S03]  /*1330*/  IMAD R0, R7, 0x8, R4 ;  /* 0x0000000807007824 */ /* 0x002fc600078e0204 */
[----:B------:R0:W-:Y:S04]  /*1340*/  STL [R1+0x60], R2 ;  /* 0x0000600201007387 */ /* 0x0001e80000100800 */
[----:B------:R0:W-:Y:S01]  /*1350*/  STL [R1+0x64], R0 ;  /* 0x0000640001007387 */ /* 0x0001e20000100800 */
[----:B------:R-:W-:Y:S01]  /*1360*/  LOP3.LUT R203, R203, 0xfffffff8, RZ, 0xc0, !PT ;  /* 0xfffffff8cbcb7812 */ /* 0x000fe200078ec0ff */
[----:B------:R-:W-:Y:S01]  /*1370*/  IMAD.MOV.U32 R218, RZ, RZ, RZ ;  /* 0x000000ffffda7224 */ /* 0x000fe200078e00ff */
[----:B------:R-:W-:Y:S01]  /*1380*/  MOV R202, RZ ;  /* 0x000000ff00ca7202 */ /* 0x000fe20000000f00 */
[----:B------:R-:W-:Y:S01]  /*1390*/  IMAD.MOV.U32 R204, RZ, RZ, RZ ;  /* 0x000000ffffcc7224 */ /* 0x000fe200078e00ff */
[----:B------:R-:W-:Y:S02]  /*13a0*/  SHF.R.S32.HI R17, RZ, 0x1f, R16 ;  /* 0x0000001fff117819 */ /* 0x000fe40000011410 */
[----:B------:R-:W-:-:S02]  /*13b0*/  SHF.R.S32.HI R224, RZ, 0x1f, R203 ;  /* 0x0000001fffe07819 */ /* 0x000fc400000114cb */
[----:B--2---:R-:W-:Y:S01]  /*13c0*/  LOP3.LUT R225, R23, 0x1, RZ, 0xfc, !PT ;  /* 0x0000000117e17812 */ /* 0x004fe200078efcff */
[----:B------:R-:W-:-:S05]  /*13d0*/  VIADD R23, R16, 0xc0 ;  /* 0x000000c010177836 */ /* 0x000fca0000000000 */
[----:B0-----:R-:W-:-:S07]  /*13e0*/  SHF.R.S32.HI R228, RZ, 0x1f, R23 ;  /* 0x0000001fffe47819 */ /* 0x001fce0000011417 */
.L_x_1860:
[----:B------:R-:W-:Y:S01]  /*13f0*/  ULDC.64 UR4, c[0x0][0xa28] ;  /* 0x00028a0000047ab9 */ /* 0x000fe20000000a00 */
[----:B01----:R-:W0:Y:S01]  /*1400*/  LDC.64 R4, c[0x0][0xa08] ;  /* 0x00028200ff047b82 */ /* 0x003e220000000a00 */
[----:B------:R-:W-:Y:S01]  /*1410*/  ISETP.NE.U32.AND P0, PT, RZ, UR4, PT ;  /* 0x00000004ff007c0c */ /* 0x000fe2000bf05070 */
[----:B------:R-:W-:Y:S01]  /*1420*/  IMAD.MOV.U32 R28, RZ, RZ, RZ ;  /* 0x000000ffff1c7224 */ /* 0x000fe200078e00ff */
[----:B------:R-:W-:Y:S01]  /*1430*/  MOV R0, RZ ;  /* 0x000000ff00007202 */ /* 0x000fe20000000f00 */
[----:B------:R-:W-:Y:S01]  /*1440*/  ULDC.64 UR6, c[0x0][0xa20] ;  /* 0x0002880000067ab9 */ /* 0x000fe20000000a00 */
[----:B------:R-:W-:Y:S01]  /*1450*/  ISETP.NE.AND.EX P0, PT, RZ, UR5, PT, P0 ;  /* 0x00000005ff007c0c */ /* 0x000fe2000bf05300 */
[----:B------:R-:W-:Y:S02]  /*1460*/  ULDC.64 UR4, c[0x0][0xa18] ;  /* 0x0002860000047ab9 */ /* 0x000fe40000000a00 */
[----:B------:R-:W-:-:S04]  /*1470*/  ISETP.NE.U32.AND P1, PT, RZ, UR4, PT ;  /* 0x00000004ff007c0c */ /* 0x000fc8000bf25070 */
[----:B------:R-:W-:Y:S01]  /*1480*/  ISETP.NE.AND.EX P1, PT, RZ, UR5, PT, P1 ;  /* 0x00000005ff007c0c */ /* 0x000fe2000bf25310 */
[----:B------:R-:W-:Y:S02]  /*1490*/  ULDC.64 UR4, c[0x0][0xa08] ;  /* 0x0002820000047ab9 */ /* 0x000fe40000000a00 */
[----:B------:R-:W-:-:S03]  /*14a0*/  ISETP.NE.U32.AND P3, PT, RZ, UR4, PT ;  /* 0x00000004ff007c0c */ /* 0x000fc6000bf65070 */
[----:B--23--:R-:W1:Y:S01]  /*14b0*/  @P0 LDC.64 R2, c[0x0][0xa28] ;  /* 0x00028a00ff020b82 */ /* 0x00ce620000000a00 */
[----:B------:R-:W-:Y:S01]  /*14c0*/  ISETP.NE.AND.EX P3, PT, RZ, UR5, PT, P3 ;  /* 0x00000005ff007c0c */ /* 0x000fe2000bf65330 */
[----:B0-----:R-:W-:-:S06]  /*14d0*/  IMAD.WIDE R8, R39, 0x4, R4 ;  /* 0x0000000427087825 */ /* 0x001fcc00078e0204 */
[----:B------:R-:W0:Y:S01]  /*14e0*/  @P1 LDC.64 R6, c[0x0][0xa18] ;  /* 0x00028600ff061b82 */ /* 0x000e220000000a00 */
[----:B------:R-:W-:Y:S02]  /*14f0*/  ULDC UR4, c[0x0][0x288] ;  /* 0x0000a20000047ab9 */ /* 0x000fe40000000800 */
[----:B------:R-:W-:Y:S01]  /*1500*/  IMAD.U32 R219, RZ, RZ, UR4 ;  /* 0x00000004ffdb7e24 */ /* 0x000fe2000f8e00ff */
[----:B------:R2:W-:Y:S01]  /*1510*/  STL [R1+0x74], R38 ;  /* 0x0000742601007387 */ /* 0x0005e20000100800 */
[----:B------:R-:W-:-:S03]  /*1520*/  ULDC.64 UR4, c[0x0][0x418] ;  /* 0x0001060000047ab9 */ /* 0x000fc60000000a00 */
[----:B-----5:R2:W5:Y:S01]  /*1530*/  @P3 LDG.E R28, desc[UR60][R8.64] ;  /* 0x0000003c081c3981 */ /* 0x020562000c1e1900 */
[----:B-1----:R-:W-:-:S05]  /*1540*/  @P0 IMAD.WIDE R2, R39, 0x4, R2 ;  /* 0x0000000427020825 */ /* 0x002fca00078e0202 */
[----:B------:R2:W5:Y:S01]  /*1550*/  @P0 LDG.E R0, desc[UR60][R2.64] ;  /* 0x0000003c02000981 */ /* 0x000562000c1e1900 */
[----:B0-----:R-:W-:-:S05]  /*1560*/  @P1 IMAD.WIDE R4, R39, 0x4, R6 ;  /* 0x0000000427041825 */ /* 0x001fca00078e0206 */
[----:B------:R2:W5:Y:S04]  /*1570*/  @P1 LDG.E R219, desc[UR60][R4.64] ;  /* 0x0000003c04db1981 */ /* 0x000568000c1e1900 */
[----:B------:R2:W-:Y:S01]  /*1580*/  STL [R1+0x78], R39 ;  /* 0x0000782701007387 */ /* 0x0005e20000100800 */
[----:B------:R-:W-:-:S03]  /*1590*/  UISETP.NE.U32.AND UP0, UPT, UR4, URZ, UPT ;  /* 0x0000003f0400728c */ /* 0x000fc6000bf05070 */
[----:B------:R-:W-:Y:S01]  /*15a0*/  ULDC UR4, c[0x0][0x424] ;  /* 0x0001090000047ab9 */ /* 0x000fe20000000800 */
[----:B------:R-:W-:Y:S01]  /*15b0*/  UISETP.NE.AND.EX UP0, UPT, UR5, URZ, UPT, UP0 ;  /* 0x0000003f0500728c */ /* 0x000fe2000bf05300 */
[----:B------:R-:W-:Y:S02]  /*15c0*/  ISETP.NE.U32.AND P2, PT, RZ, UR6, PT ;  /* 0x00000006ff007c0c */ /* 0x000fe4000bf45070 */
[----:B------:R-:W-:Y:S01]  /*15d0*/  ULDC UR5, c[0x0][0x2f0] ;  /* 0x0000bc0000057ab9 */ /* 0x000fe20000000800 */
[----:B------:R-:W-:Y:S01]  /*15e0*/  USEL UR4, UR4, 0x1, UP0 ;  /* 0x0000000104047887 */ /* 0x000fe20008000000 */
[----:B------:R-:W-:-:S03]  /*15f0*/  ISETP.NE.AND.EX P2, PT, RZ, UR7, PT, P2 ;  /* 0x00000007ff007c0c */ /* 0x000fc6000bf45320 */
[----:B------:R-:W-:-:S03]  /*1600*/  UIMAD UR4, UR4, UR5, URZ ;  /* 0x00000005040472a4 */ /* 0x000fc6000f8e023f */
[----:B------:R-:W-:Y:S01]  /*1610*/  ULDC UR5, c[0x0][0x348] ;  /* 0x0000d20000057ab9 */ /* 0x000fe20000000800 */
[----:B--2-4-:R-:W-:Y:S08]  /*1620*/  @P1 BRA `(.L_x_1558) ;  /* 0x0000000000241947 */ /* 0x014ff00003800000 */
[----:B------:R-:W-:Y:S02]  /*1630*/  ULDC.64 UR6, c[0x0][0xa00] ;  /* 0x0002800000067ab9 */ /* 0x000fe40000000a00 */
[----:B------:R-:W-:-:S04]  /*1640*/  ISETP.NE.U32.AND P0, PT, RZ, UR6, PT ;  /* 0x00000006ff007c0c */ /* 0x000fc8000bf05070 */
[----:B------:R-:W-:-:S13]  /*1650*/  ISETP.NE.AND.EX P0, PT, RZ, UR7, PT, P0 ;  /* 0x00000007ff007c0c */ /* 0x000fda000bf05300 */
[----:B------:R-:W-:Y:S05]  /*1660*/  @!P0 BRA `(.L_x_1558) ;  /* 0x0000000000148947 */ /* 0x000fea0003800000 */
[----:B------:R-:W0:Y:S02]  /*1670*/  LDC.64 R2, c[0x0][0xa00] ;  /* 0x00028000ff027b82 */ /* 0x000e240000000a00 */
[----:B0-----:R-:W-:-:S05]  /*1680*/  IMAD.WIDE R2, R39, 0x4, R2 ;  /* 0x0000000427027825 */ /* 0x001fca00078e0202 */
[----:B-----5:R-:W2:Y:S04]  /*1690*/  LDG.E R219, desc[UR60][R2.64] ;  /* 0x0000003c02db7981 */ /* 0x020ea8000c1e1900 */
[----:B------:R-:W2:Y:S02]  /*16a0*/  LDG.E R4, desc[UR60][R2.64+0x4] ;  /* 0x0000043c02047981 */ /* 0x000ea4000c1e1900 */
[----:B--2---:R-:W-:-:S07]  /*16b0*/  IMAD.IADD R219, R4, 0x1, -R219 ;  /* 0x0000000104db7824 */ /* 0x004fce00078e0adb */
.L_x_1558:
[----:B------:R-:W-:Y:S01]  /*16c0*/  IMAD.U32 R2, RZ, RZ, UR5 ;  /* 0x00000005ff027e24 */ /* 0x000fe2000f8e00ff */
[----:B------:R-:W-:Y:S01]  /*16d0*/  MOV R29, UR4 ;  /* 0x00000004001d7c02 */ /* 0x000fe20008000f00 */
[----:B------:R-:W-:Y:S06]  /*16e0*/  @!P2 BRA `(.L_x_1559) ;  /* 0x000000000010a947 */ /* 0x000fec0003800000 */
[----:B------:R-:W0:Y:S02]  /*16f0*/  LDC.64 R4, c[0x0][0xa20] ;  /* 0x00028800ff047b82 */ /* 0x000e240000000a00 */
[----:B0-----:R-:W-:-:S05]  /*1700*/  IMAD.WIDE R4, R39, 0x4, R4 ;  /* 0x0000000427047825 */ /* 0x001fca00078e0204 */
[----:B------:R0:W5:Y:S01]  /*1710*/  LDG.E R29, desc[UR60][R4.64] ;  /* 0x0000003c041d7981 */ /* 0x000162000c1e1900 */
[----:B------:R-:W-:Y:S05]  /*1720*/  BRA `(.L_x_1560) ;  /* 0x0000000000107947 */ /* 0x000fea0003800000 */
.L_x_1559:
[----:B------:R-:W-:Y:S05]  /*1730*/  @!P3 BRA `(.L_x_1560) ;  /* 0x00000000000cb947 */ /* 0x000fea0003800000 */
[----:B------:R-:W2:Y:S04]  /*1740*/  LDG.E R4, desc[UR60][R8.64] ;  /* 0x0000003c08047981 */ /* 0x000ea8000c1e1900 */
[----:B------:R-:W2:Y:S02]  /*1750*/  LDG.E R29, desc[UR60][R8.64+0x4] ;  /* 0x0000043c081d7981 */ /* 0x000ea4000c1e1900 */
[----:B--2---:R-:W-:-:S07]  /*1760*/  IMAD.IADD R29, R29, 0x1, -R4 ;  /* 0x000000011d1d7824 */ /* 0x004fce00078e0a04 */
.L_x_1560:
[----:B------:R-:W-:Y:S01]  /*1770*/  ULDC.64 UR4, c[0x0][0xa10] ;  /* 0x0002840000047ab9 */ /* 0x000fe20000000a00 */
[----:B------:R-:W1:Y:S01]  /*1780*/  LDC R9, c[0x0][0x448] ;  /* 0x00011200ff097b82 */ /* 0x000e620000000800 */
[----:B------:R-:W-:-:S04]  /*1790*/  ISETP.NE.U32.AND P0, PT, RZ, UR4, PT ;  /* 0x00000004ff007c0c */ /* 0x000fc8000bf05070 */
[----:B------:R-:W-:Y:S01]  /*17a0*/  ISETP.NE.AND.EX P0, PT, RZ, UR5, PT, P0 ;  /* 0x00000005ff007c0c */ /* 0x000fe2000bf05300 */
[----:B------:R-:W-:Y:S02]  /*17b0*/  ULDC.64 UR4, c[0x0][0xa30] ;  /* 0x00028c0000047ab9 */ /* 0x000fe40000000a00 */
[----:B------:R-:W-:Y:S01]  /*17c0*/  ISETP.NE.U32.AND P1, PT, RZ, UR4, PT ;  /* 0x00000004ff007c0c */ /* 0x000fe2000bf25070 */
[----:B-----5:R-:W-:Y:S01]  /*17d0*/  IMAD.MOV.U32 R94, RZ, RZ, R29 ;  /* 0x000000ffff5e7224 */ /* 0x020fe200078e001d */
[----:B------:R-:W2:Y:S02]  /*17e0*/  LDC.64 R12, c[0x0][0x9e0] ;  /* 0x00027800ff0c7b82 */ /* 0x000ea40000000a00 */
[----:B------:R-:W-:-:S06]  /*17f0*/  ISETP.NE.AND.EX P1, PT, RZ, UR5, PT, P1 ;  /* 0x00000005ff007c0c */ /* 0x000fcc000bf25310 */
[----:B0-----:R-:W0:Y:S08]  /*1800*/  @P0 LDC.64 R4, c[0x0][0xa10] ;  /* 0x00028400ff040b82 */ /* 0x001e300000000a00 */
[----:B------:R-:W3:Y:S01]  /*1810*/  @P1 LDC.64 R6, c[0x0][0xa30] ;  /* 0x00028c00ff061b82 */ /* 0x000ee20000000a00 */
[----:B0-----:R-:W-:-:S05]  /*1820*/  @P0 IMAD.WIDE R4, R39, 0x4, R4 ;  /* 0x0000000427040825 */ /* 0x001fca00078e0204 */
[----:B------:R-:W4:Y:S04]  /*1830*/  @P0 LDG.E R3, desc[UR60][R4.64] ;  /* 0x0000003c04030981 */ /* 0x000f28000c1e1900 */
[----:B------:R0:W4:Y:S01]  /*1840*/  @P0 LDG.E R8, desc[UR60][R4.64+0x4] ;  /* 0x0000043c04080981 */ /* 0x000122000c1e1900 */
[----:B---3--:R-:W-:-:S05]  /*1850*/  @P1 IMAD.WIDE R6, R39, 0x4, R6 ;  /* 0x0000000427061825 */ /* 0x008fca00078e0206 */
[----:B------:R3:W5:Y:S01]  /*1860*/  @P1 LDG.E R94, desc[UR60][R6.64] ;  /* 0x0000003c065e1981 */ /* 0x000762000c1e1900 */
[----:B-1----:R-:W-:Y:S01]  /*1870*/  ISETP.NE.AND P1, PT, R9, 0x1, PT ;  /* 0x000000010900780c */ /* 0x002fe20003f25270 */
[----:B------:R-:W-:Y:S01]  /*1880*/  IMAD.SHL.U32 R14, R37, 0x80, RZ ;  /* 0x00000080250e7824 */ /* 0x000fe200078e00ff */
[----:B------:R-:W-:Y:S02]  /*1890*/  IADD3 R11, R29, -R0, RZ ;  /* 0x800000001d0b7210 */ /* 0x000fe40007ffe0ff */
[----:B--2---:R-:W-:Y:S01]  /*18a0*/  ISETP.GE.AND P2, PT, R13, 0x1, PT ;  /* 0x000000010d00780c */ /* 0x004fe20003f46270 */
[----:B------:R-:W-:Y:S01]  /*18b0*/  VIADD R0, R14, 0x7f ;  /* 0x0000007f0e007836 */ /* 0x000fe20000000000 */
[----:B------:R1:W-:Y:S03]  /*18c0*/  STL [R1+0x4c], R14 ;  /* 0x00004c0e01007387 */ /* 0x0003e60000100800 */
[----:B0-----:R-:W-:-:S04]  /*18d0*/  IMAD.MOV.U32 R4, RZ, RZ, R0 ;  /* 0x000000ffff047224 */ /* 0x001fc800078e0000 */
[----:B------:R-:W0:Y:S08]  /*18e0*/  @P1 LDC R9, c[0x0][0x44c] ;  /* 0x00011300ff091b82 */ /* 0x000e300000000800 */
[----:B------:R-:W2:Y:S01]  /*18f0*/  @P1 LDC R10, c[0x0][0x450] ;  /* 0x00011400ff0a1b82 */ /* 0x000ea20000000800 */
[----:B----4-:R-:W-:Y:S02]  /*1900*/  @P0 IMAD.IADD R2, R8, 0x1, -R3 ;  /* 0x0000000108020824 */ /* 0x010fe400078e0a03 */
[----:B0-----:R-:W-:-:S04]  /*1910*/  @P1 IMAD.HI.U32 R3, R0, R9, RZ ;  /* 0x0000000900031227 */ /* 0x001fc800078e00ff */
[----:B------:R-:W-:Y:S01]  /*1920*/  IMAD.IADD R220, R11, 0x1, R2 ;  /* 0x000000010bdc7824 */ /* 0x000fe200078e0202 */
[----:B--2---:R-:W-:-:S03]  /*1930*/  @P1 SHF.R.U32.HI R4, RZ, R10, R3 ;  /* 0x0000000aff041219 */ /* 0x004fc60000011603 */
[C---:B------:R-:W-:Y:S01]  /*1940*/  VIADD R0, R220.reuse, 0x3f ;  /* 0x0000003fdc007836 */ /* 0x040fe20000000000 */
[----:B------:R-:W-:-:S04]  /*1950*/  IADD3 R5, R220, 0x1, -R219 ;  /* 0x00000001dc057810 */ /* 0x000fc80007ffe8db */
[----:B------:R-:W-:Y:S02]  /*1960*/  SHF.R.S32.HI R3, RZ, 0x1f, R0 ;  /* 0x0000001fff037819 */ /* 0x000fe40000011400 */
[----:B---3--:R-:W-:Y:S02]  /*1970*/  IADD3 R7, R5, R4, RZ ;  /* 0x0000000405077210 */ /* 0x008fe40007ffe0ff */
[----:B------:R-:W-:-:S03]  /*1980*/  LEA.HI R3, R3, R0, RZ, 0x6 ;  /* 0x0000000003037211 */ /* 0x000fc600078f30ff */
[----:B------:R-:W-:Y:S01]  /*1990*/  IMAD.IADD R0, R7, 0x1, R12 ;  /* 0x0000000107007824 */ /* 0x000fe200078e020c */
[----:B------:R-:W-:Y:S01]  /*19a0*/  SHF.R.S32.HI R95, RZ, 0x6, R3 ;  /* 0x00000006ff5f7819 */ /* 0x000fe20000011403 */
        /* <DEDUP_REMOVED lines=12> */
.L_x_1563:
[----:B------:R-:W-:-:S13]  /*1a70*/  ISETP.NE.AND P0, PT, R13, 0x1, PT ;  /* 0x000000010d00780c */ /* 0x000fda0003f05270 */
[----:B------:R-:W0:Y:S02]  /*1a80*/  @P0 LDC.64 R4, c[0x0][0x9e8] ;  /* 0x00027a00ff040b82 */ /* 0x000e240000000a00 */
[----:B0-----:R-:W-:-:S05]  /*1a90*/  @P0 IMAD.HI.U32 R4, R3, R4, RZ ;  /* 0x0000000403040227 */ /* 0x001fca00078e00ff */
[----:B------:R-:W-:-:S07]  /*1aa0*/  @P0 SHF.R.U32.HI R3, RZ, R5, R4 ;  /* 0x00000005ff030219 */ /* 0x000fce0000011604 */
.L_x_1564:
[----:B------:R-:W-:Y:S05]  /*1ab0*/  BSYNC B0 ;  /* 0x0000000000007941 */ /* 0x000fea0003800000 */
.L_x_1562:
[----:B------:R-:W-:-:S05]  /*1ac0*/  IMAD R3, R3, R13, R13 ;  /* 0x0000000d03037224 */ /* 0x000fca00078e020d */
[----:B------:R-:W-:-:S07]  /*1ad0*/  VIMNMX R0, R0, R3, PT ;  /* 0x0000000300007248 */ /* 0x000fce0003fe0100 */
.L_x_1561:
[----:B------:R-:W0:Y:S01]  /*1ae0*/  @P1 LDC R4, c[0x0][0x44c] ;  /* 0x00011300ff041b82 */ /* 0x000e220000000800 */
[----:B------:R-:W-:Y:S01]  /*1af0*/  IMAD.MOV.U32 R3, RZ, RZ, R14 ;  /* 0x000000ffff037224 */ /* 0x000fe200078e000e */
[----:B------:R-:W-:Y:S01]  /*1b00*/  IADD3 R102, R220, -R219, RZ ;  /* 0x800000dbdc667210 */ /* 0x000fe20007ffe0ff */
[----:B------:R-:W-:-:S05]  /*1b10*/  ULDC UR4, c[0x0][0x9dc] ;  /* 0x0002770000047ab9 */ /* 0x000fca0000000800 */
[----:B------:R-:W1:Y:S01]  /*1b20*/  @P1 LDC R5, c[0x0][0x450] ;  /* 0x00011400ff051b82 */ /* 0x000e620000000800 */
[----:B0-----:R-:W-:-:S05]  /*1b30*/  @P1 IMAD.HI.U32 R4, R14, R4, RZ ;  /* 0x000000040e041227 */ /* 0x001fca00078e00ff */
[----:B-1----:R-:W-:-:S05]  /*1b40*/  @P1 SHF.R.U32.HI R3, RZ, R5, R4 ;  /* 0x00000005ff031219 */ /* 0x002fca0000011604 */
[----:B------:R-:W-:-:S04]  /*1b50*/  IMAD.IADD R3, R102, 0x1, R3 ;  /* 0x0000000166037824 */ /* 0x000fc800078e0203 */
[----:B------:R-:W-:Y:S01]  /*1b60*/  VIADD R4, R3, -UR4 ;  /* 0x8000000403047c36 */ /* 0x000fe20008000000 */
[----:B------:R-:W-:Y:S06]  /*1b70*/  @!P2 BRA `(.L_x_1565) ;  /* 0x000000000044a947 */ /* 0x000fec0003800000 */
[----:B------:R-:W-:Y:S01]  /*1b80*/  ISETP.GT.AND P0, PT, R3, -0x1, PT ;  /* 0xffffffff0300780c */ /* 0x000fe20003f04270 */
[----:B------:R-:W-:-:S12]  /*1b90*/  BSSY B0, `(.L_x_1566) ;  /* 0x000000d000007945 */ /* 0x000fd80003800000 */
[----:B------:R-:W-:Y:S05]  /*1ba0*/  @P0 BRA `(.L_x_1567) ;  /* 0x00000000001c0947 */ /* 0x000fea0003800000 */
[----:B------:R-:W-:Y:S02]  /*1bb0*/  ISETP.NE.AND P0, PT, R13, 0x1, PT ;  /* 0x000000010d00780c */ /* 0x000fe40003f05270 */
[----:B------:R-:W-:-:S11]  /*1bc0*/  LOP3.LUT R3, RZ, R3, RZ, 0x33, !PT ;  /* 0x00000003ff037212 */ /* 0x000fd600078e33ff */
[----:B------:R-:W0:Y:S02]  /*1bd0*/  @P0 LDC.64 R6, c[0x0][0x9e8] ;  /* 0x00027a00ff060b82 */ /* 0x000e240000000a00 */
[----:B0-----:R-:W-:-:S05]  /*1be0*/  @P0 IMAD.HI.U32 R6, R3, R6, RZ ;  /* 0x0000000603060227 */ /* 0x001fca00078e00ff */
[----:B------:R-:W-:-:S04]  /*1bf0*/  @P0 SHF.R.U32.HI R3, RZ, R7, R6 ;  /* 0x00000007ff030219 */ /* 0x000fc80000011606 */
[----:B------:R-:W-:Y:S01]  /*1c00*/  LOP3.LUT R3, RZ, R3, RZ, 0x33, !PT ;  /* 0x00000003ff037212 */ /* 0x000fe200078e33ff */
[----:B------:R-:W-:Y:S06]  /*1c10*/  BRA `(.L_x_1568) ;  /* 0x0000000000107947 */ /* 0x000fec0003800000 */
.L_x_1567:
[----:B------:R-:W-:-:S13]  /*1c20*/  ISETP.NE.AND P0, PT, R13, 0x1, PT ;  /* 0x000000010d00780c */ /* 0x000fda0003f05270 */
[----:B------:R-:W0:Y:S02]  /*1c30*/  @P0 LDC.64 R6, c[0x0][0x9e8] ;  /* 0x00027a00ff060b82 */ /* 0x000e240000000a00 */
[----:B0-----:R-:W-:-:S05]  /*1c40*/  @P0 IMAD.HI.U32 R6, R3, R6, RZ ;  /* 0x0000000603060227 */ /* 0x001fca00078e00ff */
[----:B------:R-:W-:-:S07]  /*1c50*/  @P0 SHF.R.U32.HI R3, RZ, R7, R6 ;  /* 0x00000007ff030219 */ /* 0x000fce0000011606 */
.L_x_1568:
[----:B------:R-:W-:Y:S05]  /*1c60*/  BSYNC B0 ;  /* 0x0000000000007941 */ /* 0x000fea0003800000 */
.L_x_1566:
[----:B------:R-:W-:-:S05]  /*1c70*/  IMAD R3, R3, R13, RZ ;  /* 0x0000000d03037224 */ /* 0x000fca00078e02ff */
[----:B------:R-:W-:-:S07]  /*1c80*/  VIMNMX R4, R4, R3, !PT ;  /* 0x0000000304047248 */ /* 0x000fce0007fe0100 */
.L_x_1565:
[----:B------:R-:W-:Y:S01]  /*1c90*/  VIADD R0, R0, 0x3f ;  /* 0x0000003f00007836 */ /* 0x000fe20000000000 */
[----:B------:R-:W-:-:S04]  /*1ca0*/  SHF.R.S32.HI R5, RZ, 0x1f, R4 ;  /* 0x0000001fff057819 */ /* 0x000fc80000011404 */
[----:B------:R-:W-:Y:S02]  /*1cb0*/  SHF.R.S32.HI R3, RZ, 0x1f, R0 ;  /* 0x0000001fff037819 */ /* 0x000fe40000011400 */
[----:B------:R-:W-:Y:S02]  /*1cc0*/  LEA.HI R5, R5, R4, RZ, 0x6 ;  /* 0x0000000405057211 */ /* 0x000fe400078f30ff */
[----:B------:R-:W-:Y:S02]  /*1cd0*/  LEA.HI R3, R3, R0, RZ, 0x6 ;  /* 0x0000000003037211 */ /* 0x000fe400078f30ff */
[----:B------:R-:W-:Y:S02]  /*1ce0*/  SHF.R.S32.HI R5, RZ, 0x6, R5 ;  /* 0x00000006ff057819 */ /* 0x000fe40000011405 */
[----:B------:R-:W-:Y:S02]  /*1cf0*/  SHF.R.S32.HI R0, RZ, 0x6, R3 ;  /* 0x00000006ff007819 */ /* 0x000fe40000011403 */
[----:B------:R-:W-:-:S02]  /*1d00*/  VIMNMX R5, RZ, R5, !PT ;  /* 0x00000005ff057248 */ /* 0x000fc40007fe0100 */
[----:B------:R-:W-:-:S03]  /*1d10*/  VIMNMX R0, R95, R0, PT ;  /* 0x000000005f007248 */ /* 0x000fc60003fe0100 */
[----:B------:R-:W-:Y:S01]  /*1d20*/  IMAD R5, R5, 0x40, -R11 ;  /* 0x0000004005057824 */ /* 0x000fe200078e0a0b */
[----:B------:R-:W-:-:S04]  /*1d30*/  LEA R3, R0, -R11, 0x6 ;  /* 0x8000000b00037211 */ /* 0x000fc800078e30ff */
[----:B------:R-:W-:Y:S02]  /*1d40*/  VIMNMX R5, RZ, R5, !PT ;  /* 0x00000005ff057248 */ /* 0x000fe40007fe0100 */
[----:B------:R-:W-:Y:S02]  /*1d50*/  VIMNMX R0, R3, R2, PT ;  /* 0x0000000203007248 */ /* 0x000fe40003fe0100 */
[----:B------:R-:W-:Y:S02]  /*1d60*/  SHF.R.U32.HI R24, RZ, 0x6, R5 ;  /* 0x00000006ff187819 */ /* 0x000fe40000011605 */
[----:B------:R-:W-:-:S03]  /*1d70*/  ISETP.GT.AND P0, PT, R0, R5, PT ;  /* 0x000000050000720c */ /* 0x000fc60003f04270 */
[----:B------:R-:W-:-:S10]  /*1d80*/  IMAD.MOV.U32 R25, RZ, RZ, R24 ;  /* 0x000000ffff197224 */ /* 0x000fd400078e0018 */
[----:B------:R-:W-:-:S05]  /*1d90*/  @P0 VIADD R0, R0, 0x3f ;  /* 0x0000003f00000836 */ /* 0x000fca0000000000 */
[----:B------:R-:W-:-:S04]  /*1da0*/  @P0 SHF.R.S32.HI R3, RZ, 0x1f, R0 ;  /* 0x0000001fff030819 */ /* 0x000fc80000011400 */
[----:B------:R-:W-:-:S04]  /*1db0*/  @P0 LEA.HI R3, R3, R0, RZ, 0x6 ;  /* 0x0000000003030211 */ /* 0x000fc800078f30ff */
[----:B------:R-:W-:Y:S02]  /*1dc0*/  @P0 SHF.R.S32.HI R25, RZ, 0x6, R3 ;  /* 0x00000006ff190819 */ /* 0x000fe40000011403 */
[----:B------:R-:W-:Y:S02]  /*1dd0*/  PLOP3.LUT P0, PT, PT, PT, PT, 0x80, 0x0 ;  /* 0x000000000000781c */ /* 0x000fe40003f0f070 */
[----:B------:R-:W-:-:S13]  /*1de0*/  ISETP.GT.AND P1, PT, R25, R24, PT ;  /* 0x000000181900720c */ /* 0x000fda0003f24270 */
[----:B------:R-:W-:Y:S05]  /*1df0*/  @!P1 BRA `(.L_x_1569) ;  /* 0x0000006400889947 */ /* 0x000fea0003800000 */
        /* <DEDUP_REMOVED lines=20> */
.L_x_1571:
[----:B------:R-:W-:Y:S05]  /*1f40*/  BSYNC B6 ;  /* 0x0000000000067941 */ /* 0x000fea0003800000 */
.L_x_1570:
        /* <DEDUP_REMOVED lines=20> */
.L_x_1573:
[----:B------:R-:W-:Y:S05]  /*2090*/  BSYNC B6 ;  /* 0x0000000000067941 */ /* 0x000fea0003800000 */
.L_x_1572:
[----:B------:R-:W-:Y:S01]  /*20a0*/  ULDC.64 UR4, c[0x0][0x9f8] ;  /* 0x00027e0000047ab9 */ /* 0x000fe20000000a00 */
[----:B------:R-:W2:Y:S01]  /*20b0*/  LDL R30, [R1+0xc] ;  /* 0x00000c00011e7983 */ /* 0x000ea20000100800 */
[----:B------:R-:W-:Y:S01]  /*20c0*/  ISETP.NE.U32.AND P0, PT, RZ, UR4, PT ;  /* 0x00000004ff007c0c */ /* 0x000fe2000bf05070 */
[----:B------:R-:W-:Y:S02]  /*20d0*/  ULDC UR4, c[0x0][0x2f4] ;  /* 0x0000bd0000047ab9 */ /* 0x000fe40000000800 */
[----:B------:R-:W3:Y:S01]  /*20e0*/  LDL R34, [R1+0x54] ;  /* 0x0000540001227983 */ /* 0x000ee20000100800 */
[----:B------:R-:W-:-:S03]  /*20f0*/  ISETP.NE.AND.EX P0, PT, RZ, UR5, PT, P0 ;  /* 0x00000005ff007c0c */ /* 0x000fc6000bf05300 */
[----:B------:R-:W4:Y:S01]  /*2100*/  LDL R33, [R1+0x50] ;  /* 0x0000500001217983 */ /* 0x000f220000100800 */
[----:B------:R-:W-:Y:S01]  /*2110*/  IMAD.MOV.U32 R4, RZ, RZ, R39 ;  /* 0x000000ffff047224 */ /* 0x000fe200078e0027 */
[----:B------:R-:W0:Y:S02]  /*2120*/  LDC.64 R10, c[0x0][0x3f8] ;  /* 0x0000fe00ff0a7b82 */ /* 0x000e240000000a00 */
[----:B------:R-:W4:Y:S04]  /*2130*/  LDL R32, [R1+0xa8] ;  /* 0x0000a80001207983 */ /* 0x000f280000100800 */
[----:B------:R-:W4:Y:S02]  /*2140*/  LDL R20, [R1+0xa4] ;  /* 0x0000a40001147983 */ /* 0x000f240000100800 */
[----:B------:R-:W1:Y:S01]  /*2150*/  @P0 LDC.64 R6, c[0x0][0x9f8] ;  /* 0x00027e00ff060b82 */ /* 0x000e620000000a00 */
[----:B------:R-:W-:Y:S01]  /*2160*/  ISETP.GE.AND P1, PT, R205, UR4, PT ;  /* 0x00000004cd007c0c */ /* 0x000fe2000bf26270 */
[----:B------:R-:W4:Y:S03]  /*2170*/  LDL R31, [R1+0x5c] ;  /* 0x00005c00011f7983 */ /* 0x000f260000100800 */
[----:B------:R-:W-:Y:S01]  /*2180*/  SEL R3, RZ, 0xffffffff, P1 ;  /* 0xffffffffff037807 */ /* 0x000fe20000800000 */
[----:B------:R-:W4:Y:S02]  /*2190*/  LDL R21, [R1+0x58] ;  /* 0x0000580001157983 */ /* 0x000f240000100800 */
[----:B------:R-:W0:Y:S02]  /*21a0*/  LDC R93, c[0x0][0x3f4] ;  /* 0x0000fd00ff5d7b82 */ /* 0x000e240000000800 */
[----:B------:R-:W-:-:S06]  /*21b0*/  IMAD.SHL.U32 R3, R3, 0x2, RZ ;  /* 0x0000000203037824 */ /* 0x000fcc00078e00ff */
[----:B------:R-:W2:Y:S01]  /*21c0*/  LDC.64 R26, c[0x0][0x408] ;  /* 0x00010200ff1a7b82 */ /* 0x000ea20000000a00 */
[----:B-1----:R-:W-:-:S05]  /*21d0*/  @P0 IMAD.WIDE R6, R39, 0x4, R6 ;  /* 0x0000000427060825 */ /* 0x002fca00078e0206 */
[----:B------:R1:W4:Y:S01]  /*21e0*/  @P0 LDG.E R4, desc[UR60][R6.64] ;  /* 0x0000003c06040981 */ /* 0x000322000c1e1900 */
[----:B------:R-:W-:-:S04]  /*21f0*/  ISETP.GE.AND P0, PT, R16, UR4, PT ;  /* 0x0000000410007c0c */ /* 0x000fc8000bf06270 */
[----:B------:R-:W-:-:S04]  /*2200*/  SEL R0, RZ, 0x1, P0 ;  /* 0x00000001ff007807 */ /* 0x000fc80000000000 */
[----:B------:R-:W-:Y:S01]  /*2210*/  LOP3.LUT R0, R3, 0x2, R0, 0xe2, !PT ;  /* 0x0000000203007812 */ /* 0x000fe200078ee200 */
[----:B------:R-:W-:Y:S02]  /*2220*/  IMAD.IADD R3, R28, 0x1, R29 ;  /* 0x000000011c037824 */ /* 0x000fe400078e021d */
[----:B------:R-:W4:Y:S01]  /*2230*/  LDL R28, [R1+0x70] ;  /* 0x00007000011c7983 */ /* 0x000f220000100800 */
[----:B------:R-:W-:Y:S02]  /*2240*/  ISETP.GE.AND P2, PT, R19, UR4, PT ;  /* 0x0000000413007c0c */ /* 0x000fe4000bf46270 */
[----:B------:R-:W-:Y:S02]  /*2250*/  SHF.R.S32.HI R201, RZ, 0x1f, R200 ;  /* 0x0000001fffc97819 */ /* 0x000fe400000114c8 */
[----:B------:R-:W-:Y:S02]  /*2260*/  SEL R5, RZ, 0x4, P2 ;  /* 0x00000004ff057807 */ /* 0x000fe40001000000 */
[----:B0-----:R-:W-:-:S02]  /*2270*/  ISETP.GE.AND P2, PT, R16, R93, PT ;  /* 0x0000005d1000720c */ /* 0x001fc40003f46270 */
[----:B------:R-:W-:Y:S02]  /*2280*/  LOP3.LUT R14, R0, R5, RZ, 0xfc, !PT ;  /* 0x00000005000e7212 */ /* 0x000fe400078efcff */
[----:B------:R-:W-:Y:S02]  /*2290*/  ISETP.GE.AND P1, PT, R205, R93, PT ;  /* 0x0000005dcd00720c */ /* 0x000fe40003f26270 */
[----:B------:R-:W-:-:S04]  /*22a0*/  SEL R5, R93, RZ, P2 ;  /* 0x000000ff5d057207 */ /* 0x000fc80001000000 */
[----:B------:R-:W-:Y:S01]  /*22b0*/  IADD3 R5, R16, R5, RZ ;  /* 0x0000000510057210 */ /* 0x000fe20007ffe0ff */
[----:B------:R-:W0:Y:S01]  /*22c0*/  S2R R96, SR_TID.X ;  /* 0x0000000000607919 */ /* 0x000e220000002100 */
[----:B------:R-:W-:Y:S02]  /*22d0*/  ISETP.GE.AND P0, PT, R23, UR4, PT ;  /* 0x0000000417007c0c */ /* 0x000fe4000bf06270 */
[----:B------:R-:W-:Y:S02]  /*22e0*/  LOP3.LUT R29, R14, 0x1, RZ, 0xc0, !PT ;  /* 0x000000010e1d7812 */ /* 0x000fe400078ec0ff */
[----:B0-----:R-:W-:Y:S02]  /*22f0*/  LEA.HI R96, R96, 0x8, RZ, 0x19 ;  /* 0x0000000860607811 */ /* 0x001fe400078fc8ff */
[----:B--2---:R-:W-:Y:S01]  /*2300*/  SHF.R.S32.HI R13, RZ, 0x1f, R30 ;  /* 0x0000001fff0d7819 */ /* 0x004fe2000001141e */
[----:B-1----:R-:W-:-:S04]  /*2310*/  IMAD.WIDE.U32 R6, R30, R10, R200 ;  /* 0x0000000a1e067225 */ /* 0x002fc800078e00c8 */
[C---:B------:R-:W-:Y:S02]  /*2320*/  IMAD R8, R13.reuse, R10, RZ ;  /* 0x0000000a0d087224 */ /* 0x040fe400078e02ff */
[-C--:B------:R-:W-:Y:S02]  /*2330*/  IMAD R0, R13, R26.reuse, RZ ;  /* 0x0000001a0d007224 */ /* 0x080fe400078e02ff */
[C---:B------:R-:W-:Y:S02]  /*2340*/  IMAD R83, R30.reuse, R11, R8 ;  /* 0x0000000b1e537224 */ /* 0x040fe400078e0208 */
[----:B------:R-:W-:Y:S02]  /*2350*/  IMAD.MOV.U32 R80, RZ, RZ, R6 ;  /* 0x000000ffff507224 */ /* 0x000fe400078e0006 */
[C---:B------:R-:W-:Y:S01]  /*2360*/  IMAD R15, R30.reuse, R27, R0 ;  /* 0x0000001b1e0f7224 */ /* 0x040fe200078e0200 */
[----:B------:R-:W-:Y:S01]  /*2370*/  IADD3 R81, R7, R83, RZ ;  /* 0x0000005307517210 */ /* 0x000fe20007ffe0ff */
[----:B------:R-:W-:Y:S01]  /*2380*/  IMAD.WIDE.U32 R6, R30, R26, R200 ;  /* 0x0000001a1e067225 */ /* 0x000fe200078e00c8 */
[----:B------:R-:W-:-:S03]  /*2390*/  SEL R0, R93, RZ, P1 ;  /* 0x000000ff5d007207 */ /* 0x000fc60000800000 */
[----:B------:R-:W-:Y:S02]  /*23a0*/  IMAD.IADD R85, R7, 0x1, R15 ;  /* 0x0000000107557824 */ /* 0x000fe400078e020f */
[----:B------:R-:W-:Y:S01]  /*23b0*/  IMAD.IADD R7, R205, 0x1, R0 ;  /* 0x00000001cd077824 */ /* 0x000fe200078e0200 */
[----:B------:R-:W-:Y:S01]  /*23c0*/  SHF.R.S32.HI R0, RZ, 0x1f, R5 ;  /* 0x0000001fff007819 */ /* 0x000fe20000011405 */
[----:B------:R-:W-:-:S03]  /*23d0*/  IMAD.MOV.U32 R84, RZ, RZ, R6 ;  /* 0x000000ffff547224 */ /* 0x000fc600078e0006 */
[----:B------:R-:W-:Y:S02]  /*23e0*/  SHF.R.S32.HI R6, RZ, 0x1f, R7 ;  /* 0x0000001fff067819 */ /* 0x000fe40000011407 */
[-C--:B------:R-:W-:Y:S01]  /*23f0*/  LEA.HI R36, R0, R5.reuse, RZ, 0x3 ;  /* 0x0000000500247211 */ /* 0x080fe200078f18ff */
[--C-:B------:R-:W-:Y:S01]  /*2400*/  IMAD.WIDE.U32 R8, R30, R10, R16.reuse ;  /* 0x0000000a1e087225 */ /* 0x100fe200078e0010 */
[----:B------:R-:W-:Y:S02]  /*2410*/  LEA.HI R0, R0, R5, RZ, 0x6 ;  /* 0x0000000500007211 */ /* 0x000fe400078f30ff */
[-C--:B------:R-:W-:Y:S01]  /*2420*/  LEA.HI R39, R6, R7.reuse, RZ, 0x3 ;  /* 0x0000000706277211 */ /* 0x080fe200078f18ff */
[----:B------:R-:W-:Y:S01]  /*2430*/  IMAD.WIDE.U32 R12, R30, R26, R16 ;  /* 0x0000001a1e0c7225 */ /* 0x000fe200078e0010 */
[----:B------:R-:W-:Y:S02]  /*2440*/  LEA.HI R6, R6, R7, RZ, 0x6 ;  /* 0x0000000706067211 */ /* 0x000fe400078f30ff */
[----:B------:R-:W-:Y:S01]  /*2450*/  SHF.L.U32 R5, R0, 0x6, RZ ;  /* 0x0000000600057819 */ /* 0x000fe200000006ff */
[----:B------:R-:W-:Y:S01]  /*2460*/  IMAD.MOV.U32 R82, RZ, RZ, R8 ;  /* 0x000000ffff527224 */ /* 0x000fe200078e0008 */
[----:B---3--:R-:W-:-:S02]  /*2470*/  LOP3.LUT R0, R34, 0x38, R36, 0xf8, !PT ;  /* 0x0000003822007812 */ /* 0x008fc400078ef824 */
[----:B----4-:R-:W-:Y:S01]  /*2480*/  LOP3.LUT R8, R33, 0x38, R36, 0xf8, !PT ;  /* 0x0000003821087812 */ /* 0x010fe200078ef824 */
[----:B------:R-:W-:Y:S01]  /*2490*/  IMAD.IADD R83, R83, 0x1, R9 ;  /* 0x0000000153537824 */ /* 0x000fe200078e0209 */
[----:B------:R-:W-:Y:S01]  /*24a0*/  LOP3.LUT R5, R5, 0xfffff000, RZ, 0xc0, !PT ;  /* 0xfffff00005057812 */ /* 0x000fe200078ec0ff */
[----:B------:R-:W-:Y:S01]  /*24b0*/  IMAD.IADD R13, R15, 0x1, R13 ;  /* 0x000000010f0d7824 */ /* 0x000fe200078e020d */
[----:B------:R-:W-:Y:S01]  /*24c0*/  LOP3.LUT R0, R0, R32, RZ, 0x3c, !PT ;  /* 0x0000002000007212 */ /* 0x000fe200078e3cff */
[----:B------:R-:W-:Y:S01]  /*24d0*/  IMAD.SHL.U32 R7, R6, 0x40, RZ ;  /* 0x0000004006077824 */ /* 0x000fe200078e00ff */
[----:B-----5:R-:W-:Y:S02]  /*24e0*/  SHF.R.S32.HI R15, RZ, 0x1f, R94 ;  /* 0x0000001fff0f7819 */ /* 0x020fe4000001145e */
[--C-:B------:R-:W-:Y:S02]  /*24f0*/  LOP3.LUT R6, R34, 0x38, R39.reuse, 0xf8, !PT ;  /* 0x0000003822067812 */ /* 0x100fe400078ef827 */
[----:B------:R-:W-:-:S02]  /*2500*/  LOP3.LUT R9, R33, 0x38, R39, 0xf8, !PT ;  /* 0x0000003821097812 */ /* 0x000fc400078ef827 */
[----:B------:R-:W-:Y:S02]  /*2510*/  LOP3.LUT R8, R8, R20, RZ, 0x3c, !PT ;  /* 0x0000001408087212 */ /* 0x000fe400078e3cff */
[-C--:B------:R-:W-:Y:S02]  /*2520*/  IADD3 R91, R0, R5.reuse, R31 ;  /* 0x00000005005b7210 */ /* 0x080fe40007ffe01f */
[----:B------:R-:W-:Y:S02]  /*2530*/  LOP3.LUT R7, R7, 0xfffff000, RZ, 0xc0, !PT ;  /* 0xfffff00007077812 */ /* 0x000fe400078ec0ff */
[----:B------:R-:W-:Y:S02]  /*2540*/  LOP3.LUT R6, R6, R32, RZ, 0x3c, !PT ;  /* 0x0000002006067212 */ /* 0x000fe400078e3cff */
[----:B------:R-:W-:Y:S02]  /*2550*/  LOP3.LUT R20, R9, R20, RZ, 0x3c, !PT ;  /* 0x0000001409147212 */ /* 0x000fe400078e3cff */
[----:B------:R-:W-:Y:S01]  /*2560*/  IADD3 R0, R8, R5, R21 ;  /* 0x0000000508007210 */ /* 0x000fe20007ffe015 */
[C---:B------:R-:W-:Y:S01]  /*2570*/  IMAD R8, R15.reuse, R10, RZ ;  /* 0x0000000a0f087224 */ /* 0x040fe200078e02ff */
[-C--:B------:R-:W-:Y:S01]  /*2580*/  IADD3 R90, R6, R7.reuse, R31 ;  /* 0x00000007065a7210 */ /* 0x080fe20007ffe01f */
[----:B------:R-:W-:Y:S01]  /*2590*/  IMAD R15, R15, R26, RZ ;  /* 0x0000001a0f0f7224 */ /* 0x000fe200078e02ff */
[----:B------:R-:W-:Y:S01]  /*25a0*/  IADD3 R5, R20, R7, R21 ;  /* 0x0000000714057210 */ /* 0x000fe20007ffe015 */
[----:B------:R-:W-:Y:S01]  /*25b0*/  IMAD R33, R94, R11, R8 ;  /* 0x0000000b5e217224 */ /* 0x000fe200078e0208 */
[----:B------:R-:W-:-:S02]  /*25c0*/  SHF.L.U64.HI R6, R10, 0x6, R11 ;  /* 0x000000060a067819 */ /* 0x000fc4000001020b */
[----:B------:R-:W-:Y:S02]  /*25d0*/  SHF.L.U64.HI R7, R10, 0x5, R11 ;  /* 0x000000050a077819 */ /* 0x000fe4000001020b */
[----:B------:R-:W-:Y:S01]  /*25e0*/  SEL R11, RZ, 0x8, P0 ;  /* 0x00000008ff0b7807 */ /* 0x000fe20000000000 */
[CC--:B------:R-:W-:Y:S01]  /*25f0*/  IMAD.WIDE.U32 R80, R94.reuse, R10.reuse, R80 ;  /* 0x0000000a5e507225 */ /* 0x0c0fe200078e0050 */
[----:B------:R-:W-:Y:S02]  /*2600*/  SHF.R.S32.HI R35, RZ, 0x3, R36 ;  /* 0x00000003ff237819 */ /* 0x000fe40000011424 */
[----:B------:R-:W-:Y:S01]  /*2610*/  SHF.R.S32.HI R37, RZ, 0x3, R39 ;  /* 0x00000003ff257819 */ /* 0x000fe20000011427 */
[----:B------:R-:W-:Y:S01]  /*2620*/  IMAD.WIDE.U32 R82, R94, R10, R82 ;  /* 0x0000000a5e527225 */ /* 0x000fe200078e0052 */
[----:B------:R-:W-:Y:S02]  /*2630*/  LOP3.LUT R11, R14, R11, RZ, 0xfc, !PT ;  /* 0x0000000b0e0b7212 */ /* 0x000fe400078efcff */
[----:B------:R-:W-:Y:S01]  /*2640*/  LOP3.LUT R36, R36, 0xfffffff8, RZ, 0xc0, !PT ;  /* 0xfffffff824247812 */ /* 0x000fe200078ec0ff */
[C---:B------:R-:W-:Y:S01]  /*2650*/  IMAD R15, R94.reuse, R27, R15 ;  /* 0x0000001b5e0f7224 */ /* 0x040fe200078e020f */
[----:B------:R-:W-:Y:S01]  /*2660*/  LOP3.LUT R39, R39, 0xfffffff8, RZ, 0xc0, !PT ;  /* 0xfffffff827277812 */ /* 0x000fe200078ec0ff */
[----:B------:R-:W-:Y:S01]  /*2670*/  IMAD.WIDE.U32 R84, R94, R26, R84 ;  /* 0x0000001a5e547225 */ /* 0x000fe200078e0054 */
[----:B------:R-:W-:-:S03]  /*2680*/  SHF.L.U64.HI R20, R26, 0x5, R27 ;  /* 0x000000051a147819 */ /* 0x000fc6000001021b */
[----:B------:R-:W-:Y:S01]  /*2690*/  IMAD.WIDE.U32 R86, R94, R26, R12 ;  /* 0x0000001a5e567225 */ /* 0x000fe200078e000c */
[----:B------:R-:W-:-:S03]  /*26a0*/  LOP3.LUT R76, R11, 0x2, RZ, 0xc0, !PT ;  /* 0x000000020b4c7812 */ /* 0x000fc600078ec0ff */
[C---:B------:R-:W-:Y:S02]  /*26b0*/  IMAD.SHL.U32 R8, R10.reuse, 0x40, RZ ;  /* 0x000000400a087824 */ /* 0x040fe400078e00ff */
[----:B------:R-:W-:Y:S01]  /*26c0*/  IMAD.SHL.U32 R9, R10, 0x20, RZ ;  /* 0x000000200a097824 */ /* 0x000fe200078e00ff */
[C---:B------:R-:W-:Y:S01]  /*26d0*/  SHF.L.U64.HI R10, R26.reuse, 0x6, R27 ;  /* 0x000000061a0a7819 */ /* 0x040fe2000001021b */
[C---:B------:R-:W-:Y:S01]  /*26e0*/  IMAD.SHL.U32 R21, R26.reuse, 0x40, RZ ;  /* 0x000000401a157824 */ /* 0x040fe200078e00ff */
[----:B------:R-:W-:Y:S01]  /*26f0*/  SHF.L.U32 R26, R26, 0x5, RZ ;  /* 0x000000051a1a7819 */ /* 0x000fe200000006ff */
[----:B------:R-:W-:Y:S01]  /*2700*/  IMAD R28, R28, 0x20, R30 ;  /* 0x000000201c1c7824 */ /* 0x000fe200078e021e */
[----:B------:R-:W-:Y:S01]  /*2710*/  SHF.R.S32.HI R27, RZ, 0x1f, R38 ;  /* 0x0000001fff1b7819 */ /* 0x000fe20000011426 */
[----:B------:R-:W-:Y:S01]  /*2720*/  IMAD.IADD R31, R81, 0x1, R33 ;  /* 0x00000001511f7824 */ /* 0x000fe200078e0221 */
[----:B------:R-:W-:Y:S01]  /*2730*/  SHF.R.S32.HI R30, RZ, 0x1f, R4 ;  /* 0x0000001fff1e7819 */ /* 0x000fe20000011404 */
[----:B------:R-:W-:Y:S01]  /*2740*/  IMAD.IADD R32, R33, 0x1, R83 ;  /* 0x0000000121207824 */ /* 0x000fe200078e0253 */
[----:B------:R-:W-:Y:S01]  /*2750*/  IADD3 R33, R85, R15, RZ ;  /* 0x0000000f55217210 */ /* 0x000fe20007ffe0ff */
[----:B------:R-:W-:Y:S01]  /*2760*/  IMAD.SHL.U32 R93, R93, 0x2, RZ ;  /* 0x000000025d5d7824 */ /* 0x000fe200078e00ff */
[----:B------:R-:W-:Y:S01]  /*2770*/  LOP3.LUT R77, R11, 0x4, RZ, 0xc0, !PT ;  /* 0x000000040b4d7812 */ /* 0x000fe200078ec0ff */
[----:B------:R-:W-:Y:S01]  /*2780*/  IMAD.IADD R34, R15, 0x1, R87 ;  /* 0x000000010f227824 */ /* 0x000fe200078e0257 */
[----:B------:R-:W-:-:S02]  /*2790*/  LOP3.LUT R78, R11, 0x8, RZ, 0xc0, !PT ;  /* 0x000000080b4e7812 */ /* 0x000fc400078ec0ff */
[----:B------:R-:W-:Y:S02]  /*27a0*/  SHF.R.S32.HI R79, RZ, 0x1f, R36 ;  /* 0x0000001fff4f7819 */ /* 0x000fe40000011424 */
[----:B------:R-:W-:-:S07]  /*27b0*/  SHF.R.S32.HI R88, RZ, 0x1f, R39 ;  /* 0x0000001fff587819 */ /* 0x000fce0000011427 */
.L_x_1655:
[----:B------:R-:W2:Y:S01]  /*27c0*/  LDL R40, [R1+0x6c] ;  /* 0x00006c0001287983 */ /* 0x000ea20000100800 */
[----:B0-----:R-:W0:Y:S01]  /*27d0*/  LDC R100, c[0x0][0x430] ;  /* 0x00010c00ff647b82 */ /* 0x001e220000000800 */
[----:B------:R-:W-:Y:S02]  /*27e0*/  VIADD R25, R25, 0xffffffff ;  /* 0xffffffff19197836 */ /* 0x000fe40000000000 */
[----:B------:R-:W-:Y:S02]  /*27f0*/  IMAD.MOV.U32 R101, RZ, RZ, RZ ;  /* 0x000000ffff657224 */ /* 0x000fe400078e00ff */
[----:B------:R-:W-:-:S03]  /*2800*/  IMAD R11, R25, 0x40, R28 ;  /* 0x00000040190b7824 */ /* 0x000fc600078e021c */
[----:B-1----:R-:W1:Y:S01]  /*2810*/  LDC R104, c[0x0][0x3f4] ;  /* 0x0000fd00ff687b82 */ /* 0x002e620000000800 */
[----:B------:R-:W-:Y:S01]  /*2820*/  IMAD.IADD R41, R3, 0x1, R11 ;  /* 0x0000000103297824 */ /* 0x000fe200078e020b */
[----:B------:R-:W-:-:S04]  /*2830*/  ISETP.GE.AND P0, PT, R11, R2, PT ;  /* 0x000000020b00720c */ /* 0x000fc80003f06270 */
[----:B------:R-:W-:Y:S02]  /*2840*/  ISETP.GT.OR P0, PT, R28, 0x3f, P0 ;  /* 0x0000003f1c00780c */ /* 0x000fe40000704670 */
[----:B------:R-:W-:Y:S02]  /*2850*/  MOV R11, R41 ;  /* 0x00000029000b7202 */ /* 0x000fe40000000f00 */
[----:B0-----:R-:W-:-:S09]  /*2860*/  ISETP.NE.AND P3, PT, R100, 0x1, PT ;  /* 0x000000016400780c */ /* 0x001fd20003f65270 */
[----:B------:R-:W0:Y:S08]  /*2870*/  @!P0 LDC.64 R14, c[0x0][0x428] ;  /* 0x00010a00ff0e8b82 */ /* 0x000e300000000a00 */
[----:B------:R-:W3:Y:S08]  /*2880*/  @!P0 LDC.64 R42, c[0x0][0x418] ;  /* 0x00010600ff2a8b82 */ /* 0x000ef00000000a00 */
[----:B------:R-:W4:Y:S08]  /*2890*/  @P3 LDC R12, c[0x0][0x434] ;  /* 0x00010d00ff0c3b82 */ /* 0x000f300000000800 */
[----:B------:R-:W1:Y:S01]  /*28a0*/  @P3 LDC R13, c[0x0][0x438] ;  /* 0x00010e00ff0d3b82 */ /* 0x000e620000000800 */
[----:B----4-:R-:W-:-:S05]  /*28b0*/  @P3 IMAD.HI.U32 R12, R41, R12, RZ ;  /* 0x0000000c290c3227 */ /* 0x010fca00078e00ff */
[----:B-1----:R-:W-:Y:S01]  /*28c0*/  @P3 SHF.R.U32.HI R11, RZ, R13, R12 ;  /* 0x0000000dff0b3219 */ /* 0x002fe2000001160c */
[----:B0-----:R-:W-:-:S03]  /*28d0*/  @!P0 IMAD R12, R30, R14, RZ ;  /* 0x0000000e1e0c8224 */ /* 0x001fc600078e02ff */
[--C-:B------:R-:W-:Y:S01]  /*28e0*/  @!P0 SHF.R.S32.HI R13, RZ, 0x1f, R11.reuse ;  /* 0x0000001fff0d8819 */ /* 0x100fe2000001140b */
[----:B------:R-:W-:Y:S02]  /*28f0*/  @!P0 IMAD R15, R4, R15, R12 ;  /* 0x0000000f040f8224 */ /* 0x000fe400078e020c */
[----:B------:R-:W-:-:S04]  /*2900*/  @!P0 IMAD.MOV.U32 R12, RZ, RZ, R11 ;  /* 0x000000ffff0c8224 */ /* 0x000fc800078e000b */
[----:B------:R-:W-:-:S04]  /*2910*/  @!P0 IMAD.WIDE.U32 R12, R4, R14, R12 ;  /* 0x0000000e040c8225 */ /* 0x000fc800078e000c */
[----:B------:R-:W-:Y:S01]  /*2920*/  @!P0 IMAD.IADD R13, R13, 0x1, R15 ;  /* 0x000000010d0d8824 */ /* 0x000fe200078e020f */
[----:B---3--:R-:W-:-:S04]  /*2930*/  @!P0 LEA R14, P3, R12, R42, 0x2 ;  /* 0x0000002a0c0e8211 */ /* 0x008fc800078610ff */
[----:B------:R-:W-:-:S05]  /*2940*/  @!P0 LEA.HI.X R15, R12, R43, R13, 0x2, P3 ;  /* 0x0000002b0c0f8211 */ /* 0x000fca00018f140d */
[----:B-----5:R0:W5:Y:S01]  /*2950*/  @!P0 LDG.E R101, desc[UR60][R14.64] ;  /* 0x0000003c0e658981 */ /* 0x020162000c1e1900 */
[----:B------:R-:W-:Y:S01]  /*2960*/  ISETP.GE.AND P0, PT, R104, 0x1, PT ;  /* 0x000000016800780c */ /* 0x000fe20003f06270 */
[----:B------:R-:W-:Y:S01]  /*2970*/  IMAD.MOV R13, RZ, RZ, -R11 ;  /* 0x000000ffff0d7224 */ /* 0x000fe200078e0a0b */
[----:B------:R-:W-:Y:S05]  /*2980*/  YIELD ;  /* 0x0000000000007946 */ /* 0x000fea0003800000 */
[----:B------:R-:W-:Y:S01]  /*2990*/  BSSY B0, `(.L_x_1574) ;  /* 0x0000534000007945 */ /* 0x000fe20003800000 */
[----:B------:R-:W-:Y:S01]  /*29a0*/  IMAD R100, R100, R13, R41 ;  /* 0x0000000d64647224 */ /* 0x000fe200078e0229 */
[----:B------:R-:W-:-:S02]  /*29b0*/  ISETP.GT.AND P3, PT, R25, R24, PT ;  /* 0x000000181900720c */ /* 0x000fc40003f64270 */
[----:B--2---:R-:W-:-:S05]  /*29c0*/  LEA R11, R202, R40, 0xe ;  /* 0x00000028ca0b7211 */ /* 0x004fca00078e70ff */
[----:B------:R-:W-:Y:S01]  /*29d0*/  IMAD R92, R11, 0x2, R18 ;  /* 0x000000020b5c7824 */ /* 0x000fe200078e0212 */
[----:B0-----:R-:W-:Y:S06]  /*29e0*/  @!P0 BRA `(.L_x_1575) ;  /* 0x0000004c00488947 */ /* 0x001fec0003800000 */
[----:B------:R-:W-:Y:S01]  /*29f0*/  SHF.R.S32.HI R99, RZ, 0x1f, R100 ;  /* 0x0000001fff637819 */ /* 0x000fe20000011464 */
[----:B------:R-:W-:Y:S01]  /*2a00*/  ULDC.64 UR4, c[0x0][0x300] ;  /* 0x0000c00000047ab9 */ /* 0x000fe20000000a00 */
[----:B-----5:R-:W-:Y:S01]  /*2a10*/  SHF.R.S32.HI R98, RZ, 0x1f, R101 ;  /* 0x0000001fff627819 */ /* 0x020fe20000011465 */
[----:B------:R-:W-:Y:S01]  /*2a20*/  IMAD.WIDE.U32 R12, R100, UR4, RZ ;  /* 0x00000004640c7c25 */ /* 0x000fe2000f8e00ff */
[----:B------:R-:W-:Y:S02]  /*2a30*/  ULDC.U8 UR6, c[0x0][0x410] ;  /* 0x0001040000067ab9 */ /* 0x000fe40000000000 */
[----:B------:R-:W-:Y:S01]  /*2a40*/  ISETP.NE.AND P0, PT, RZ, UR6, PT ;  /* 0x00000006ff007c0c */ /* 0x000fe2000bf05270 */
[----:B------:R-:W-:Y:S02]  /*2a50*/  IMAD R11, R99, UR4, RZ ;  /* 0x00000004630b7c24 */ /* 0x000fe4000f8e02ff */
[----:B------:R-:W-:Y:S02]  /*2a60*/  IMAD R40, R10, R25, RZ ;  /* 0x000000190a287224 */ /* 0x000fe400078e02ff */
[----:B------:R-:W-:Y:S01]  /*2a70*/  IMAD R11, R100, UR5, R11 ;  /* 0x00000005640b7c24 */ /* 0x000fe2000f8e020b */
[----:B------:R-:W-:Y:S01]  /*2a80*/  ULDC.64 UR4, c[0x0][0x310] ;  /* 0x0000c40000047ab9 */ /* 0x000fe20000000a00 */
[----:B------:R-:W-:-:S02]  /*2a90*/  IMAD R97, R25, -0x40, R2 ;  /* 0xffffffc019617824 */ /* 0x000fc400078e0202 */
[----:B------:R-:W-:Y:S02]  /*2aa0*/  IMAD R14, R98, UR4, RZ ;  /* 0x00000004620e7c24 */ /* 0x000fe4000f8e02ff */
[----:B------:R-:W-:Y:S01]  /*2ab0*/  IMAD.IADD R13, R13, 0x1, R11 ;  /* 0x000000010d0d7824 */ /* 0x000fe200078e020b */
[----:B------:R-:W-:Y:S01]  /*2ac0*/  SHF.R.S32.HI R11, RZ, 0x1f, R25 ;  /* 0x0000001fff0b7819 */ /* 0x000fe20000011419 */
[----:B------:R-:W-:Y:S01]  /*2ad0*/  IMAD R15, R101, UR5, R14 ;  /* 0x00000005650f7c24 */ /* 0x000fe2000f8e020e */
[----:B------:R-:W-:Y:S01]  /*2ae0*/  VIMNMX R97, R97, 0x40, PT ;  /* 0x0000004061617848 */ /* 0x000fe20003fe0100 */
[----:B------:R-:W-:Y:S01]  /*2af0*/  IMAD.WIDE.U32 R12, R101, UR4, R12 ;  /* 0x00000004650c7c25 */ /* 0x000fe2000f8e000c */
[----:B------:R-:W-:-:S03]  /*2b00*/  ULDC.64 UR4, c[0x0][0x308] ;  /* 0x0000c20000047ab9 */ /* 0x000fc60000000a00 */
[----:B------:R-:W-:Y:S02]  /*2b10*/  IMAD R14, R6, R25, RZ ;  /* 0x00000019060e7224 */ /* 0x000fe400078e02ff */
[----:B------:R-:W-:Y:S02]  /*2b20*/  IMAD.IADD R13, R13, 0x1, R15 ;  /* 0x000000010d0d7824 */ /* 0x000fe400078e020f */
[----:B------:R-:W-:Y:S02]  /*2b30*/  IMAD R15, R27, UR4, RZ ;  /* 0x000000041b0f7c24 */ /* 0x000fe4000f8e02ff */
[C---:B------:R-:W-:Y:S02]  /*2b40*/  IMAD R41, R11.reuse, R8, R14 ;  /* 0x000000080b297224 */ /* 0x040fe400078e020e */
[----:B------:R-:W-:Y:S02]  /*2b50*/  IMAD R43, R11, R21, R40 ;  /* 0x000000150b2b7224 */ /* 0x000fe400078e0228 */
[----:B------:R-:W-:-:S02]  /*2b60*/  IMAD R11, R38, UR5, R15 ;  /* 0x00000005260b7c24 */ /* 0x000fc4000f8e020f */
[----:B------:R-:W-:Y:S01]  /*2b70*/  IMAD.WIDE.U32 R112, R38, UR4, R12 ;  /* 0x0000000426707c25 */ /* 0x000fe2000f8e000c */
[----:B------:R-:W-:-:S03]  /*2b80*/  ULDC.64 UR4, c[0x0][0x2e8] ;  /* 0x0000ba0000047ab9 */ /* 0x000fc60000000a00 */
[----:B------:R-:W-:Y:S01]  /*2b90*/  IMAD.IADD R11, R113, 0x1, R11 ;  /* 0x00000001710b7824 */ /* 0x000fe200078e020b */
[----:B------:R-:W-:Y:S01]  /*2ba0*/  LEA R105, P4, R112, UR4, 0x1 ;  /* 0x0000000470697c11 */ /* 0x000fe2000f8808ff */
[----:B------:R-:W-:-:S03]  /*2bb0*/  IMAD.WIDE.U32 R14, R8, R25, RZ ;  /* 0x00000019080e7225 */ /* 0x000fc600078e00ff */
[----:B------:R-:W-:Y:S01]  /*2bc0*/  LEA.HI.X R112, R112, UR5, R11, 0x1, P4 ;  /* 0x0000000570707c11 */ /* 0x000fe2000a0f0c0b */
[----:B------:R-:W-:Y:S01]  /*2bd0*/  IMAD.WIDE.U32 R12, R21, R25, RZ ;  /* 0x00000019150c7225 */ /* 0x000fe200078e00ff */
[----:B------:R-:W-:-:S03]  /*2be0*/  IADD3 R72, R15, R41, RZ ;  /* 0x000000290f487210 */ /* 0x000fc60007ffe0ff */
[----:B------:R-:W-:Y:S01]  /*2bf0*/  IMAD.IADD R73, R13, 0x1, R43 ;  /* 0x000000010d497824 */ /* 0x000fe200078e022b */
[----:B------:R-:W-:Y:S06]  /*2c00*/  @!P0 BRA `(.L_x_1576) ;  /* 0x0000002000f88947 */ /* 0x000fec0003800000 */
[----:B------:R-:W2:Y:S01]  /*2c10*/  LDL R42, [R1+0xc] ;  /* 0x00000c00012a7983 */ /* 0x000ea20000100800 */
[----:B------:R-:W-:Y:S01]  /*2c20*/  BSSY B1, `(.L_x_1577) ;  /* 0x000002d000017945 */ /* 0x000fe20003800000 */
[C---:B------:R-:W-:Y:S01]  /*2c30*/  VIADD R109, R200.reuse, 0x20 ;  /* 0x00000020c86d7836 */ /* 0x040fe20000000000 */
[----:B------:R-:W-:Y:S01]  /*2c40*/  CS2R R40, SRZ ;  /* 0x0000000000287805 */ /* 0x000fe2000001ff00 */
[C---:B------:R-:W-:Y:S01]  /*2c50*/  VIADD R107, R200.reuse, 0x40 ;  /* 0x00000040c86b7836 */ /* 0x040fe20000000000 */
[----:B------:R-:W-:Y:S01]  /*2c60*/  CS2R R56, SRZ ;  /* 0x0000000000387805 */ /* 0x000fe2000001ff00 */
[----:B------:R-:W-:Y:S01]  /*2c70*/  VIADD R75, R200, 0x60 ;  /* 0x00000060c84b7836 */ /* 0x000fe20000000000 */
[----:B------:R-:W-:Y:S02]  /*2c80*/  CS2R R60, SRZ ;  /* 0x00000000003c7805 */ /* 0x000fe4000001ff00 */
[----:B------:R-:W-:Y:S02]  /*2c90*/  CS2R R64, SRZ ;  /* 0x0000000000407805 */ /* 0x000fe4000001ff00 */
[----:B------:R-:W-:-:S02]  /*2ca0*/  CS2R R68, SRZ ;  /* 0x0000000000447805 */ /* 0x000fc4000001ff00 */
[----:B------:R-:W-:Y:S02]  /*2cb0*/  CS2R R58, SRZ ;  /* 0x00000000003a7805 */ /* 0x000fe4000001ff00 */
[----:B------:R-:W-:Y:S02]  /*2cc0*/  CS2R R62, SRZ ;  /* 0x00000000003e7805 */ /* 0x000fe4000001ff00 */
[----:B------:R-:W-:Y:S02]  /*2cd0*/  CS2R R66, SRZ ;  /* 0x0000000000427805 */ /* 0x000fe4000001ff00 */
[----:B------:R-:W-:Y:S02]  /*2ce0*/  CS2R R70, SRZ ;  /* 0x0000000000467805 */ /* 0x000fe4000001ff00 */
[----:B--2---:R-:W-:-:S13]  /*2cf0*/  ISETP.GE.AND P0, PT, R42, R97, PT ;  /* 0x000000612a00720c */ /* 0x004fda0003f06270 */
[----:B------:R-:W-:Y:S05]  /*2d00*/  @P0 BRA `(.L_x_1578) ;  /* 0x0000000000780947 */ /* 0x000fea0003800000 */
[----:B------:R-:W-:Y:S01]  /*2d10*/  IADD3 R43, P4, R80, R14, RZ ;  /* 0x0000000e502b7210 */ /* 0x000fe20007f9e0ff */
[----:B------:R-:W-:Y:S01]  /*2d20*/  ULDC.64 UR4, c[0x0][0x3e8] ;  /* 0x0000fa0000047ab9 */ /* 0x000fe20000000a00 */
[----:B------:R-:W-:Y:S02]  /*2d30*/  IADD3 R11, P5, R84, R12, RZ ;  /* 0x0000000c540b7210 */ /* 0x000fe40007fbe0ff */
[----:B------:R-:W-:Y:S02]  /*2d40*/  CS2R R68, SRZ ;  /* 0x0000000000447805 */ /* 0x000fe4000001ff00 */
[----:B------:R-:W-:Y:S02]  /*2d50*/  IADD3.X R44, R72, R31, RZ, P4, !PT ;  /* 0x0000001f482c7210 */ /* 0x000fe400027fe4ff */
[----:B------:R-:W-:Y:S02]  /*2d60*/  CS2R R70, SRZ ;  /* 0x0000000000467805 */ /* 0x000fe4000001ff00 */
[----:B------:R-:W-:Y:S01]  /*2d70*/  LEA R42, P4, R43, UR4, 0x1 ;  /* 0x000000042b2a7c11 */ /* 0x000fe2000f8808ff */
[----:B------:R-:W-:Y:S01]  /*2d80*/  IMAD.X R46, R73, 0x1, R33, P5 ;  /* 0x00000001492e7824 */ /* 0x000fe200028e0621 */
[----:B------:R-:W-:-:S02]  /*2d90*/  ISETP.GE.AND P6, PT, R200, R104, PT ;  /* 0x00000068c800720c */ /* 0x000fc40003fc6270 */
[----:B------:R-:W-:Y:S01]  /*2da0*/  LEA.HI.X R43, R43, UR5, R44, 0x1, P4 ;  /* 0x000000052b2b7c11 */ /* 0x000fe2000a0f0c2c */
[----:B------:R-:W-:Y:S01]  /*2db0*/  ULDC.64 UR4, c[0x0][0x400] ;  /* 0x0001000000047ab9 */ /* 0x000fe20000000a00 */
[----:B------:R-:W-:Y:S02]  /*2dc0*/  ISETP.GE.AND P5, PT, R109, R104, PT ;  /* 0x000000686d00720c */ /* 0x000fe40003fa6270 */
[----:B------:R-:W-:-:S04]  /*2dd0*/  LEA R44, P4, R11, UR4, 0x1 ;  /* 0x000000040b2c7c11 */ /* 0x000fc8000f8808ff */
[----:B------:R-:W-:Y:S02]  /*2de0*/  LEA.HI.X R45, R11, UR5, R46, 0x1, P4 ;  /* 0x000000050b2d7c11 */ /* 0x000fe4000a0f0c2e */
[-C--:B------:R-:W-:Y:S01]  /*2df0*/  ISETP.GE.AND P4, PT, R107, R104.reuse, PT ;  /* 0x000000686b00720c */ /* 0x080fe20003f86270 */
[----:B------:R0:W5:Y:S04]  /*2e00*/  @!P6 LDG.E.64 R68, desc[UR60][R42.64] ;  /* 0x0000003c2a44e981 */ /* 0x000168000c1e1b00 */
[----:B------:R0:W5:Y:S01]  /*2e10*/  @!P6 LDG.E.64 R70, desc[UR60][R44.64] ;  /* 0x0000003c2c46e981 */ /* 0x000162000c1e1b00 */
[----:B------:R-:W-:Y:S02]  /*2e20*/  ISETP.GE.AND P6, PT, R75, R104, PT ;  /* 0x000000684b00720c */ /* 0x000fe40003fc6270 */
[----:B------:R-:W-:-:S02]  /*2e30*/  CS2R R64, SRZ ;  /* 0x0000000000407805 */ /* 0x000fc4000001ff00 */
[----:B------:R-:W-:Y:S02]  /*2e40*/  CS2R R60, SRZ ;  /* 0x00000000003c7805 */ /* 0x000fe4000001ff00 */
[----:B------:R-:W-:Y:S02]  /*2e50*/  CS2R R56, SRZ ;  /* 0x0000000000387805 */ /* 0x000fe4000001ff00 */
[----:B------:R-:W-:Y:S02]  /*2e60*/  CS2R R66, SRZ ;  /* 0x0000000000427805 */ /* 0x000fe4000001ff00 */
[----:B------:R-:W-:Y:S02]  /*2e70*/  CS2R R62, SRZ ;  /* 0x00000000003e7805 */ /* 0x000fe4000001ff00 */
[----:B------:R-:W-:Y:S01]  /*2e80*/  CS2R R58, SRZ ;  /* 0x00000000003a7805 */ /* 0x000fe2000001ff00 */
[----:B------:R0:W5:Y:S04]  /*2e90*/  @!P5 LDG.E.64 R64, desc[UR60][R42.64+0x40] ;  /* 0x0000403c2a40d981 */ /* 0x000168000c1e1b00 */
[----:B------:R0:W5:Y:S04]  /*2ea0*/  @!P4 LDG.E.64 R60, desc[UR60][R42.64+0x80] ;  /* 0x0000803c2a3cc981 */ /* 0x000168000c1e1b00 */
[----:B------:R0:W5:Y:S04]  /*2eb0*/  @!P6 LDG.E.64 R56, desc[UR60][R42.64+0xc0] ;  /* 0x0000c03c2a38e981 */ /* 0x000168000c1e1b00 */
[----:B------:R0:W5:Y:S04]  /*2ec0*/  @!P5 LDG.E.64 R66, desc[UR60][R44.64+0x40] ;  /* 0x0000403c2c42d981 */ /* 0x000168000c1e1b00 */
[----:B------:R0:W5:Y:S04]  /*2ed0*/  @!P4 LDG.E.64 R62, desc[UR60][R44.64+0x80] ;  /* 0x0000803c2c3ec981 */ /* 0x000168000c1e1b00 */
[----:B------:R0:W5:Y:S02]  /*2ee0*/  @!P6 LDG.E.64 R58, desc[UR60][R44.64+0xc0] ;  /* 0x0000c03c2c3ae981 */ /* 0x000164000c1e1b00 */
.L_x_1578:
[----:B------:R-:W-:Y:S05]  /*2ef0*/  BSYNC B1 ;  /* 0x0000000000017941 */ /* 0x000fea0003800000 */
.L_x_1577:
[----:B------:R-:W2:Y:S01]  /*2f00*/  LDL R11, [R1+0xa0] ;  /* 0x0000a000010b7983 */ /* 0x000ea20000100800 */
[----:B------:R-:W-:Y:S01]  /*2f10*/  BSSY B1, `(.L_x_1579) ;  /* 0x000002a000017945 */ /* 0x000fe20003800000 */
[----:B0-----:R-:W-:Y:S02]  /*2f20*/  CS2R R44, SRZ ;  /* 0x00000000002c7805 */ /* 0x001fe4000001ff00 */
[----:B------:R-:W-:Y:S02]  /*2f30*/  CS2R R48, SRZ ;  /* 0x0000000000307805 */ /* 0x000fe4000001ff00 */
[----:B------:R-:W-:Y:S02]  /*2f40*/  CS2R R52, SRZ ;  /* 0x0000000000347805 */ /* 0x000fe4000001ff00 */
[----:B------:R-:W-:Y:S02]  /*2f50*/  CS2R R42, SRZ ;  /* 0x00000000002a7805 */ /* 0x000fe4000001ff00 */
[----:B------:R-:W-:-:S02]  /*2f60*/  CS2R R46, SRZ ;  /* 0x00000000002e7805 */ /* 0x000fc4000001ff00 */
[----:B------:R-:W-:Y:S01]  /*2f70*/  CS2R R50, SRZ ;  /* 0x0000000000327805 */ /* 0x000fe2000001ff00 */
[----:B-----5:R-:W-:Y:S01]  /*2f80*/  IMAD.MOV.U32 R74, RZ, RZ, R56 ;  /* 0x000000ffff4a7224 */ /* 0x020fe200078e0038 */
[----:B------:R-:W-:Y:S01]  /*2f90*/  CS2R R54, SRZ ;  /* 0x0000000000367805 */ /* 0x000fe2000001ff00 */
[----:B------:R-:W-:Y:S01]  /*2fa0*/  IMAD.MOV.U32 R89, RZ, RZ, R57 ;  /* 0x000000ffff597224 */ /* 0x000fe200078e0039 */
[----:B--2---:R-:W-:-:S13]  /*2fb0*/  ISETP.GE.AND P4, PT, R11, R97, PT ;  /* 0x000000610b00720c */ /* 0x004fda0003f86270 */
[----:B------:R-:W-:Y:S05]  /*2fc0*/  @P4 BRA `(.L_x_1580) ;  /* 0x0000000000784947 */ /* 0x000fea0003800000 */
        /* <DEDUP_REMOVED lines=30> */
.L_x_1580:
[----:B------:R-:W-:Y:S05]  /*31b0*/  BSYNC B1 ;  /* 0x0000000000017941 */ /* 0x000fea0003800000 */
.L_x_1579:
[----:B------:R-:W-:Y:S01]  /*31c0*/  IMAD.MOV.U32 R11, RZ, RZ, R60 ;  /* 0x000000ffff0b7224 */ /* 0x000fe200078e003c */
[----:B0-----:R-:W-:Y:S01]  /*31d0*/  MOV R12, R61 ;  /* 0x0000003d000c7202 */ /* 0x001fe20000000f00 */
[----:B------:R-:W-:Y:S01]  /*31e0*/  IMAD.MOV.U32 R13, RZ, RZ, R68 ;  /* 0x000000ffff0d7224 */ /* 0x000fe200078e0044 */
[----:B------:R-:W-:Y:S01]  /*31f0*/  ISETP.NE.AND P5, PT, R225, 0x3, PT ;  /* 0x00000003e100780c */ /* 0x000fe20003fa5270 */
[----:B------:R-:W-:Y:S01]  /*3200*/  IMAD.MOV.U32 R14, RZ, RZ, R69 ;  /* 0x000000ffff0e7224 */ /* 0x000fe200078e0045 */
[----:B------:R-:W-:Y:S01]  /*3210*/  PRMT R120, R11, 0x5410, R12 ;  /* 0x000054100b787816 */ /* 0x000fe2000000000c */
[----:B------:R-:W-:Y:S01]  /*3220*/  IMAD.MOV.U32 R11, RZ, RZ, R64 ;  /* 0x000000ffff0b7224 */ /* 0x000fe200078e0040 */
[----:B------:R-:W-:Y:S01]  /*3230*/  PRMT R118, R74, 0x5410, R89 ;  /* 0x000054104a767816 */ /* 0x000fe20000000059 */
[----:B------:R-:W-:Y:S01]  /*3240*/  IMAD.MOV.U32 R12, RZ, RZ, R65 ;  /* 0x000000ffff0c7224 */ /* 0x000fe200078e0041 */
[----:B------:R-:W-:Y:S01]  /*3250*/  PRMT R129, R13, 0x5410, R14 ;  /* 0x000054100d817816 */ /* 0x000fe2000000000e */
[----:B------:R-:W-:-:S02]  /*3260*/  IMAD.MOV.U32 R13, RZ, RZ, R62 ;  /* 0x000000ffff0d7224 */ /* 0x000fc400078e003e */
[----:B------:R-:W-:Y:S01]  /*3270*/  IMAD.MOV.U32 R14, RZ, RZ, R63 ;  /* 0x000000ffff0e7224 */ /* 0x000fe200078e003f */
[----:B------:R-:W-:Y:S01]  /*3280*/  PRMT R122, R12, 0x5410, R11 ;  /* 0x000054100c7a7816 */ /* 0x000fe2000000000b */
[----:B------:R-:W-:Y:S01]  /*3290*/  IMAD.MOV.U32 R12, RZ, RZ, R59 ;  /* 0x000000ffff0c7224 */ /* 0x000fe200078e003b */
[----:B------:R-:W-:Y:S02]  /*32a0*/  MOV R11, R58 ;  /* 0x0000003a000b7202 */ /* 0x000fe40000000f00 */
[----:B------:R-:W-:Y:S01]  /*32b0*/  PRMT R121, R13, 0x5410, R14 ;  /* 0x000054100d797816 */ /* 0x000fe2000000000e */
[----:B------:R-:W-:Y:S01]  /*32c0*/  IMAD.MOV.U32 R13, RZ, RZ, R70 ;  /* 0x000000ffff0d7224 */ /* 0x000fe200078e0046 */
[----:B------:R-:W-:Y:S01]  /*32d0*/  PRMT R119, R11, 0x5410, R12 ;  /* 0x000054100b777816 */ /* 0x000fe2000000000c */
[----:B------:R-:W-:Y:S01]  /*32e0*/  IMAD.MOV.U32 R11, RZ, RZ, R66 ;  /* 0x000000ffff0b7224 */ /* 0x000fe200078e0042 */
[----:B------:R-:W-:Y:S01]  /*32f0*/  MOV R12, R67 ;  /* 0x00000043000c7202 */ /* 0x000fe20000000f00 */
[----:B------:R-:W-:-:S03]  /*3300*/  IMAD.MOV.U32 R14, RZ, RZ, R71 ;  /* 0x000000ffff0e7224 */ /* 0x000fc600078e0047 */
[----:B------:R-:W-:Y:S01]  /*3310*/  PRMT R123, R11, 0x5410, R12 ;  /* 0x000054100b7b7816 */ /* 0x000fe2000000000c */
[----:B-----5:R-:W-:Y:S01]  /*3320*/  IMAD.MOV.U32 R11, RZ, RZ, R40 ;  /* 0x000000ffff0b7224 */ /* 0x020fe200078e0028 */
[----:B------:R-:W-:Y:S01]  /*3330*/  PRMT R130, R13, 0x5410, R14 ;  /* 0x000054100d827816 */ /* 0x000fe2000000000e */
[----:B------:R-:W-:Y:S01]  /*3340*/  IMAD.MOV.U32 R12, RZ, RZ, R41 ;  /* 0x000000ffff0c7224 */ /* 0x000fe200078e0029 */
[----:B------:R-:W-:Y:S01]  /*3350*/  MOV R13, R44 ;  /* 0x0000002c000d7202 */ /* 0x000fe20000000f00 */
[----:B------:R-:W-:-:S03]  /*3360*/  IMAD.MOV.U32 R14, RZ, RZ, R45 ;  /* 0x000000ffff0e7224 */ /* 0x000fc600078e002d */
[----:B------:R-:W-:Y:S01]  /*3370*/  PRMT R108, R11, 0x5410, R12 ;  /* 0x000054100b6c7816 */ /* 0x000fe2000000000c */
[----:B------:R-:W-:Y:S01]  /*3380*/  IMAD.MOV.U32 R11, RZ, RZ, R48 ;  /* 0x000000ffff0b7224 */ /* 0x000fe200078e0030 */
[----:B------:R-:W-:Y:S01]  /*3390*/  PRMT R111, R13, 0x5410, R14 ;  /* 0x000054100d6f7816 */ /* 0x000fe2000000000e */
[----:B------:R-:W-:Y:S01]  /*33a0*/  IMAD.MOV.U32 R12, RZ, RZ, R49 ;  /* 0x000000ffff0c7224 */ /* 0x000fe200078e0031 */
[----:B------:R-:W-:Y:S01]  /*33b0*/  MOV R14, R53 ;  /* 0x00000035000e7202 */ /* 0x000fe20000000f00 */
[----:B------:R-:W-:-:S03]  /*33c0*/  IMAD.MOV.U32 R13, RZ, RZ, R52 ;  /* 0x000000ffff0d7224 */ /* 0x000fc600078e0034 */
[----:B------:R-:W-:Y:S01]  /*33d0*/  PRMT R114, R11, 0x5410, R12 ;  /* 0x000054100b727816 */ /* 0x000fe2000000000c */
[----:B------:R-:W-:Y:S01]  /*33e0*/  IMAD.MOV.U32 R11, RZ, RZ, R42 ;  /* 0x000000ffff0b7224 */ /* 0x000fe200078e002a */
[----:B------:R-:W-:Y:S01]  /*33f0*/  PRMT R116, R13, 0x5410, R14 ;  /* 0x000054100d747816 */ /* 0x000fe2000000000e */
[----:B------:R-:W-:Y:S02]  /*3400*/  IMAD.MOV.U32 R12, RZ, RZ, R43 ;  /* 0x000000ffff0c7224 */ /* 0x000fe400078e002b */
[----:B------:R-:W-:Y:S02]  /*3410*/  IMAD.MOV.U32 R13, RZ, RZ, R46 ;  /* 0x000000ffff0d7224 */ /* 0x000fe400078e002e */
[----:B------:R-:W-:Y:S01]  /*3420*/  IMAD.MOV.U32 R14, RZ, RZ, R47 ;  /* 0x000000ffff0e7224 */ /* 0x000fe200078e002f */
[----:B------:R-:W-:Y:S01]  /*3430*/  PRMT R110, R11, 0x5410, R12 ;  /* 0x000054100b6e7816 */ /* 0x000fe2000000000c */
[----:B------:R-:W-:Y:S01]  /*3440*/  IMAD.MOV.U32 R12, RZ, RZ, R51 ;  /* 0x000000ffff0c7224 */ /* 0x000fe200078e0033 */
[----:B------:R-:W-:-:S02]  /*3450*/  MOV R11, R50 ;  /* 0x00000032000b7202 */ /* 0x000fc40000000f00 */
[----:B------:R-:W-:Y:S01]  /*3460*/  PRMT R113, R13, 0x5410, R14 ;  /* 0x000054100d717816 */ /* 0x000fe2000000000e */
[----:B------:R-:W-:Y:S01]  /*3470*/  IMAD.MOV.U32 R13, RZ, RZ, R54 ;  /* 0x000000ffff0d7224 */ /* 0x000fe200078e0036 */
[----:B------:R-:W-:Y:S01]  /*3480*/  PRMT R115, R11, 0x5410, R12 ;  /* 0x000054100b737816 */ /* 0x000fe2000000000c */
[----:B------:R-:W-:-:S05]  /*3490*/  IMAD.MOV.U32 R14, RZ, RZ, R55 ;  /* 0x000000ffff0e7224 */ /* 0x000fca00078e0037 */
[----:B------:R-:W-:Y:S01]  /*34a0*/  PRMT R117, R13, 0x5410, R14 ;  /* 0x000054100d757816 */ /* 0x000fe2000000000e */
[----:B------:R-:W-:Y:S06]  /*34b0*/  @!P5 BRA `(.L_x_1581) ;  /* 0x000000000004d947 */ /* 0x000fec0003800000 */
[----:B------:R-:W-:Y:S01]  /*34c0*/  BPT.TRAP 0x1 ;  /* 0x000000040000795c */ /* 0x000fe20000300000 */
.L_x_1581:
[----:B------:R-:W2:Y:S01]  /*34d0*/  LDL R11, [R1+0x40] ;  /* 0x00004000010b7983 */ /* 0x000ea20000100800 */
[----:B------:R-:W-:Y:S01]  /*34e0*/  IMAD R89, R202, 0x8, R18 ;  /* 0x00000008ca597824 */ /* 0x000fe200078e0212 */
[----:B------:R-:W-:Y:S01]  /*34f0*/  BSSY B1, `(.L_x_1582) ;  /* 0x0000004000017945 */ /* 0x000fe20003800000 */
[----:B--2---:R-:W-:-:S04]  /*3500*/  SHF.L.U32 R103, R11, 0x1f, RZ ;  /* 0x0000001f0b677819 */ /* 0x004fc800000006ff */
[----:B------:R-:W0:Y:S02]  /*3510*/  SYNCS.PHASECHK.TRANS64.TRYWAIT P6, [R89+URZ+0x30890], R103 ;  /* 0x03089067590075a7 */ /* 0x000e2400080c017f */
[----:B0-----:R-:W-:Y:S05]  /*3520*/  @!P6 BRA `(.L_x_1583) ;  /* 0x000002540068e947 */ /* 0x001fea0003800000 */
.L_x_2005:
[----:B------:R-:W-:Y:S05]  /*3530*/  BSYNC B1 ;  /* 0x0000000000017941 */ /* 0x000fea0003800000 */
.L_x_1582:
[----:B------:R-:W-:-:S03]  /*3540*/  UMOV UR4, 0xffffffff ;  /* 0xffffffff00047882 */ /* 0x000fc60000000000 */
[----:B------:R-:W-:Y:S05]  /*3550*/  BRA.DIV UR4, `(.L_x_1584) ;  /* 0x0000025604707947 */ /* 0x000fea000b800000 */
[----:B------:R1:W2:Y:S04]  /*3560*/  SHFL.IDX PT, R74, R112, RZ, 0x181f ;  /* 0x00181fff704a7589 */ /* 0x0002a800000e0000 */
[----:B------:R1:W3:Y:S02]  /*3570*/  SHFL.IDX PT, R106, R105, RZ, 0x181f ;  /* 0x00181fff696a7589 */ /* 0x0002e400000e0000 */
.L_x_2009:
[----:B------:R-:W-:Y:S04]  /*3580*/  BSSY B1, `(.L_x_1585) ;  /* 0x00000d1000017945 */ /* 0x000fe80003800000 */
[----:B------:R-:W-:Y:S05]  /*3590*/  @P0 BRA `(.L_x_1586) ;  /* 0x0000000c003c0947 */ /* 0x000fea0003800000 */
[----:B------:R-:W-:Y:S01]  /*35a0*/  ISETP.NE.AND P0, PT, R29, RZ, PT ;  /* 0x000000ff1d00720c */ /* 0x000fe20003f05270 */
[----:B------:R-:W-:-:S12]  /*35b0*/  BSSY B2, `(.L_x_1587) ;  /* 0x0000032000027945 */ /* 0x000fd80003800000 */
[----:B------:R-:W-:Y:S05]  /*35c0*/  @!P0 BRA `(.L_x_1588) ;  /* 0x0000000000c08947 */ /* 0x000fea0003800000 */
[----:B------:R4:W0:Y:S01]  /*35d0*/  LDS.128 R12, [R92+0x20400] ;  /* 0x020400005c0c7984 */ /* 0x0008220000000c00 */
[----:B------:R-:W-:Y:S01]  /*35e0*/  ISETP.GE.AND P6, PT, R200, R104, PT ;  /* 0x00000068c800720c */ /* 0x000fe20003fc6270 */
[----:B------:R-:W-:Y:S01]  /*35f0*/  BSSY B3, `(.L_x_1589) ;  /* 0x000002c000037945 */ /* 0x000fe20003800000 */
[----:B---3--:R-:W-:-:S04]  /*3600*/  LEA R72, P0, R16, R106, 0x1 ;  /* 0x0000006a10487211 */ /* 0x008fc800078008ff */
[----:B--2---:R-:W-:-:S07]  /*3610*/  LEA.HI.X R73, R16, R74, R17, 0x1, P0 ;  /* 0x0000004a10497211 */ /* 0x004fce00000f0c11 */
        /* <DEDUP_REMOVED lines=14> */
[CC--:B------:R-:W-:Y:S01]  /*3700*/  FMUL.FTZ R128, R68.reuse, R71.reuse ;  /* 0x0000004744807220 */ /* 0x0c0fe20000410000 */
[----:B------:R-:W-:Y:S01]  /*3710*/  FMUL.FTZ R71, R15, R71 ;  /* 0x000000470f477220 */ /* 0x000fe20000410000 */
[C---:B------:R-:W-:Y:S01]  /*3720*/  FMUL.FTZ R124, R13.reuse, R124 ;  /* 0x0000007c0d7c7220 */ /* 0x040fe20000410000 */
[-C--:B------:R-:W-:Y:S01]  /*3730*/  FFMA.FTZ R126, R13, R70.reuse, -R126 ;  /* 0x000000460d7e7223 */ /* 0x080fe2000001087e */
[-C--:B------:R-:W-:Y:S01]  /*3740*/  FFMA.FTZ R128, R15, R69.reuse, -R128 ;  /* 0x000000450f807223 */ /* 0x080fe20000010880 */
[----:B------:R-:W-:Y:S01]  /*3750*/  FFMA.FTZ R127, R68, R69, R71 ;  /* 0x00000045447f7223 */ /* 0x000fe20000010047 */
[----:B------:R-:W-:Y:S01]  /*3760*/  FFMA.FTZ R125, R11, R70, R124 ;  /* 0x000000460b7d7223 */ /* 0x000fe2000001007c */
[----:B------:R-:W-:-:S02]  /*3770*/  HADD2.F32 R11, -RZ, R12.H1_H1 ;  /* 0x3000000cff0b7230 */ /* 0x000fc40000004100 */
[----:B------:R-:W-:Y:S02]  /*3780*/  HADD2.F32 R69, -RZ, R130.H0_H0 ;  /* 0x20000082ff457230 */ /* 0x000fe40000004100 */
[----:B------:R-:W-:Y:S02]  /*3790*/  HADD2.F32 R12, -RZ, R12.H0_H0 ;  /* 0x2000000cff0c7230 */ /* 0x000fe40000004100 */
[----:B------:R-:W-:Y:S02]  /*37a0*/  HADD2.F32 R70, -RZ, R130.H1_H1 ;  /* 0x30000082ff467230 */ /* 0x000fe40000004100 */
[-C--:B------:R-:W-:Y:S01]  /*37b0*/  FMUL.FTZ R71, R11, R69.reuse ;  /* 0x000000450b477220 */ /* 0x080fe20000410000 */
[--C-:B------:R-:W-:Y:S02]  /*37c0*/  HADD2.F32 R13, -RZ, R14.reuse.H1_H1 ;  /* 0x3000000eff0d7230 */ /* 0x100fe40000004100 */
        /* <DEDUP_REMOVED lines=14> */
.L_x_1590:
[----:B------:R-:W-:Y:S05]  /*38b0*/  BSYNC B3 ;  /* 0x0000000000037941 */ /* 0x000fea0003800000 */
.L_x_1589:
[----:B0-----:R4:W-:Y:S02]  /*38c0*/  ST.E.128 desc[UR60][R72.64], R12 ;  /* 0x0000000c48007985 */ /* 0x0019e4000c101d3c */
.L_x_1588:
[----:B------:R-:W-:Y:S05]  /*38d0*/  BSYNC B2 ;  /* 0x0000000000027941 */ /* 0x000fea0003800000 */
.L_x_1587:
[----:B------:R-:W-:Y:S01]  /*38e0*/  ISETP.NE.AND P0, PT, R76, RZ, PT ;  /* 0x000000ff4c00720c */ /* 0x000fe20003f05270 */
[----:B------:R-:W-:-:S12]  /*38f0*/  BSSY B2, `(.L_x_1591) ;  /* 0x0000032000027945 */ /* 0x000fd80003800000 */
[----:B------:R-:W-:Y:S05]  /*3900*/  @!P0 BRA `(.L_x_1592) ;  /* 0x0000000000c08947 */ /* 0x000fea0003800000 */
[----:B----4-:R4:W0:Y:S01]  /*3910*/  LDS.128 R12, [R92+0x22400] ;  /* 0x022400005c0c7984 */ /* 0x0108220000000c00 */
        /* <DEDUP_REMOVED lines=45> */
.L_x_1594:
[----:B------:R-:W-:Y:S05]  /*3bf0*/  BSYNC B3 ;  /* 0x0000000000037941 */ /* 0x000fea0003800000 */
.L_x_1593:
[----:B0-----:R0:W-:Y:S02]  /*3c00*/  ST.E.128 desc[UR60][R68.64], R12 ;  /* 0x0000000c44007985 */ /* 0x0011e4000c101d3c */
.L_x_1592:
[----:B------:R-:W-:Y:S05]  /*3c10*/  BSYNC B2 ;  /* 0x0000000000027941 */ /* 0x000fea0003800000 */
.L_x_1591:
[----:B------:R-:W-:Y:S01]  /*3c20*/  ISETP.NE.AND P0, PT, R77, RZ, PT ;  /* 0x000000ff4d00720c */ /* 0x000fe20003f05270 */
[----:B------:R-:W-:-:S12]  /*3c30*/  BSSY B2, `(.L_x_1595) ;  /* 0x0000033000027945 */ /* 0x000fd80003800000 */
[----:B------:R-:W-:Y:S05]  /*3c40*/  @!P0 BRA `(.L_x_1596) ;  /* 0x0000000000c48947 */ /* 0x000fea0003800000 */
[----:B------:R-:W2:Y:S01]  /*3c50*/  LDL R11, [R1] ;  /* 0x00000000010b7983 */ /* 0x000ea20000100800 */
[----:B------:R-:W-:Y:S01]  /*3c60*/  ISETP.GE.AND P6, PT, R107, R104, PT ;  /* 0x000000686b00720c */ /* 0x000fe20003fc6270 */
[----:B------:R-:W-:Y:S01]  /*3c70*/  BSSY B3, `(.L_x_1597) ;  /* 0x000002d000037945 */ /* 0x000fe20003800000 */
[C---:B---3--:R-:W-:Y:S01]  /*3c80*/  LEA R64, P0, R19.reuse, R106, 0x1 ;  /* 0x0000006a13407211 */ /* 0x048fe200078008ff */
[----:B0---4-:R0:W3:Y:S03]  /*3c90*/  LDS.128 R12, [R92+0x24400] ;  /* 0x024400005c0c7984 */ /* 0x0110e60000000c00 */
[----:B--2---:R-:W-:-:S07]  /*3ca0*/  LEA.HI.X R65, R19, R74, R11, 0x1, P0 ;  /* 0x0000004a13417211 */ /* 0x004fce00000f0c0b */
[----:B0--3--:R-:W-:Y:S05]  /*3cb0*/  @P6 BRA `(.L_x_1598) ;  /* 0x0000000000a06947 */ /* 0x009fea0003800000 */
[----:B------:R-:W-:Y:S01]  /*3cc0*/  SHF.R.U64 R11, R60, 0x10, R61 ;  /* 0x000000103c0b7819 */ /* 0x000fe2000000123d */
[--C-:B------:R-:W-:Y:S01]  /*3cd0*/  HADD2.F32 R60, -RZ, R15.reuse.H1_H1 ;  /* 0x3000000fff3c7230 */ /* 0x100fe20000004100 */
        /* <DEDUP_REMOVED lines=38> */
.L_x_1598:
[----:B------:R-:W-:Y:S05]  /*3f40*/  BSYNC B3 ;  /* 0x0000000000037941 */ /* 0x000fea0003800000 */
.L_x_1597:
[----:B------:R0:W-:Y:S02]  /*3f50*/  ST.E.128 desc[UR60][R64.64], R12 ;  /* 0x0000000c40007985 */ /* 0x0001e4000c101d3c */
.L_x_1596:
[----:B------:R-:W-:Y:S05]  /*3f60*/  BSYNC B2 ;  /* 0x0000000000027941 */ /* 0x000fea0003800000 */
.L_x_1595:
[----:B------:R-:W-:-:S13]  /*3f70*/  ISETP.NE.AND P0, PT, R78, RZ, PT ;  /* 0x000000ff4e00720c */ /* 0x000fda0003f05270 */
[----:B------:R-:W-:Y:S05]  /*3f80*/  @!P0 BRA `(.L_x_1586) ;  /* 0x0000000000c08947 */ /* 0x000fea0003800000 */
[----:B0---4-:R0:W4:Y:S01]  /*3f90*/  LDS.128 R12, [R92+0x26400] ;  /* 0x026400005c0c7984 */ /* 0x0111220000000c00 */
[----:B------:R-:W-:Y:S01]  /*3fa0*/  ISETP.GE.AND P6, PT, R75, R104, PT ;  /* 0x000000684b00720c */ /* 0x000fe20003fc6270 */
[----:B------:R-:W-:Y:S01]  /*3fb0*/  BSSY B2, `(.L_x_1599) ;  /* 0x000002c000027945 */ /* 0x000fe20003800000 */
[----:B---3--:R-:W-:-:S04]  /*3fc0*/  LEA R60, P0, R23, R106, 0x1 ;  /* 0x0000006a173c7211 */ /* 0x008fc800078008ff */
[----:B--2---:R-:W-:-:S07]  /*3fd0*/  LEA.HI.X R61, R23, R74, R228, 0x1, P0 ;  /* 0x0000004a173d7211 */ /* 0x004fce00000f0ce4 */
        /* <DEDUP_REMOVED lines=41> */
.L_x_1600:
[----:B------:R-:W-:Y:S05]  /*4270*/  BSYNC B2 ;  /* 0x0000000000027941 */ /* 0x000fea0003800000 */
.L_x_1599:
[----:B----4-:R0:W-:Y:S02]  /*4280*/  ST.E.128 desc[UR60][R60.64], R12 ;  /* 0x0000000c3c007985 */ /* 0x0101e4000c101d3c */
.L_x_1586:
[----:B------:R-:W-:Y:S05]  /*4290*/  BSYNC B1 ;  /* 0x0000000000017941 */ /* 0x000fea0003800000 */
.L_x_1585:
[----:B------:R-:W-:-:S03]  /*42a0*/  UMOV UR4, 0xffffffff ;  /* 0xffffffff00047882 */ /* 0x000fc60000000000 */
[----:B------:R-:W-:Y:S05]  /*42b0*/  BRA.DIV UR4, `(.L_x_1601) ;  /* 0x0000024a04647947 */ /* 0x000fea000b800000 */
[----:B-1----:R-:W1:Y:S04]  /*42c0*/  SHFL.IDX PT, R112, R112, 0x1, 0x181f ;  /* 0x00381f0070707f89 */ /* 0x002e6800000e0000 */
[----:B------:R0:W0:Y:S02]  /*42d0*/  SHFL.IDX PT, R56, R105, 0x1, 0x181f ;  /* 0x00381f0069387f89 */ /* 0x00002400000e0000 */
.L_x_2013:
        /* <DEDUP_REMOVED lines=8> */
[----:B-1----:R-:W-:-:S07]  /*4360*/  LEA.HI.X R59, R16, R112, R17, 0x1, P0 ;  /* 0x00000070103b7211 */ /* 0x002fce00000f0c11 */
        /* <DEDUP_REMOVED lines=41> */
.L_x_1606:
[----:B------:R-:W-:Y:S05]  /*4600*/  BSYNC B2 ;  /* 0x0000000000027941 */ /* 0x000fea0003800000 */
.L_x_1605:
[----:B----4-:R0:W-:Y:S02]  /*4610*/  ST.E.128 desc[UR60][R58.64], R12 ;  /* 0x0000000c3a007985 */ /* 0x0101e4000c101d3c */
.L_x_1604:
[----:B------:R-:W-:Y:S05]  /*4620*/  BSYNC B1 ;  /* 0x0000000000017941 */ /* 0x000fea0003800000 */
.L_x_1603:
        /* <DEDUP_REMOVED lines=49> */
.L_x_1610:
[----:B------:R-:W-:Y:S05]  /*4940*/  BSYNC B2 ;  /* 0x0000000000027941 */ /* 0x000fea0003800000 */
.L_x_1609:
[----:B----4-:R0:W-:Y:S02]  /*4950*/  ST.E.128 desc[UR60][R52.64], R12 ;  /* 0x0000000c34007985 */ /* 0x0101e4000c101d3c */
.L_x_1608:
[----:B------:R-:W-:Y:S05]  /*4960*/  BSYNC B1 ;  /* 0x0000000000017941 */ /* 0x000fea0003800000 */
.L_x_1607:
[----:B------:R-:W-:Y:S01]  /*4970*/  ISETP.NE.AND P0, PT, R77, RZ, PT ;  /* 0x000000ff4d00720c */ /* 0x000fe20003f05270 */
[----:B------:R-:W-:-:S12]  /*4980*/  BSSY B1, `(.L_x_1611) ;  /* 0x0000033000017945 */ /* 0x000fd80003800000 */
[----:B------:R-:W-:Y:S05]  /*4990*/  @!P0 BRA `(.L_x_1612) ;  /* 0x0000000000c48947 */ /* 0x000fea0003800000 */
[----:B------:R-:W1:Y:S01]  /*49a0*/  LDL R11, [R1] ;  /* 0x00000000010b7983 */ /* 0x000e620000100800 */
[----:B------:R-:W-:Y:S01]  /*49b0*/  ISETP.GE.AND P4, PT, R107, R104, PT ;  /* 0x000000686b00720c */ /* 0x000fe20003f86270 */
[----:B------:R-:W-:Y:S01]  /*49c0*/  BSSY B2, `(.L_x_1613) ;  /* 0x000002d000027945 */ /* 0x000fe20003800000 */
[C---:B0-----:R-:W-:Y:S01]  /*49d0*/  LEA R48, P0, R19.reuse, R56, 0x1 ;  /* 0x0000003813307211 */ /* 0x041fe200078008ff */
[----:B----4-:R0:W4:Y:S03]  /*49e0*/  LDS.128 R12, [R92+0x25400] ;  /* 0x025400005c0c7984 */ /* 0x0101260000000c00 */
[----:B-1----:R-:W-:-:S07]  /*49f0*/  LEA.HI.X R49, R19, R112, R11, 0x1, P0 ;  /* 0x0000007013317211 */ /* 0x002fce00000f0c0b */
[----:B0---4-:R-:W-:Y:S05]  /*4a00*/  @P4 BRA `(.L_x_1614) ;  /* 0x0000000000a04947 */ /* 0x011fea0003800000 */
        /* <DEDUP_REMOVED lines=40> */
.L_x_1614:
[----:B------:R-:W-:Y:S05]  /*4c90*/  BSYNC B2 ;  /* 0x0000000000027941 */ /* 0x000fea0003800000 */
.L_x_1613:
[----:B------:R0:W-:Y:S02]  /*4ca0*/  ST.E.128 desc[UR60][R48.64], R12 ;  /* 0x0000000c30007985 */ /* 0x0001e4000c101d3c */
.L_x_1612:
[----:B------:R-:W-:Y:S05]  /*4cb0*/  BSYNC B1 ;  /* 0x0000000000017941 */ /* 0x000fea0003800000 */
.L_x_1611:
[----:B------:R-:W-:-:S13]  /*4cc0*/  ISETP.NE.AND P0, PT, R78, RZ, PT ;  /* 0x000000ff4e00720c */ /* 0x000fda0003f05270 */
        /* <DEDUP_REMOVED lines=26> */
[----:B------:R-:W-:-:S02]  /*4e70*/  HADD2.F32 R40, -RZ, R110.H0_H0 ;  /* 0x2000006eff287230 */ /* 0x000fc40000004100 */
[----:B------:R-:W-:Y:S01]  /*4e80*/  FFMA.FTZ R48, R15, R41, -R48 ;  /* 0x000000290f307223 */ /* 0x000fe20000010830 */
[----:B------:R-:W-:Y:S02]  /*4e90*/  HADD2.F32 R110, -RZ, R110.H1_H1 ;  /* 0x3000006eff6e7230 */ /* 0x000fe40000004100 */
[----:B------:R-:W-:Y:S02]  /*4ea0*/  HADD2.F32 R11, -RZ, R12.H1_H1 ;  /* 0x3000000cff0b7230 */ /* 0x000fe40000004100 */
[----:B------:R-:W-:Y:S02]  /*4eb0*/  HADD2.F32 R13, -RZ, R14.H1_H1 ;  /* 0x3000000eff0d7230 */ /* 0x000fe40000004100 */
[----:B------:R-:W-:Y:S02]  /*4ec0*/  HADD2.F32 R12, -RZ, R12.H0_H0 ;  /* 0x2000000cff0c7230 */ /* 0x000fe40000004100 */
[----:B------:R-:W-:Y:S01]  /*4ed0*/  FMUL.FTZ R41, R11, R40 ;  /* 0x000000280b297220 */ /* 0x000fe20000410000 */
[----:B------:R-:W-:-:S02]  /*4ee0*/  HADD2.F32 R14, -RZ, R14.H0_H0 ;  /* 0x2000000eff0e7230 */ /* 0x000fc40000004100 */
[----:B------:R-:W-:Y:S01]  /*4ef0*/  FMUL.FTZ R45, R13, R110 ;  /* 0x0000006e0d2d7220 */ /* 0x000fe20000410000 */
        /* <DEDUP_REMOVED lines=12> */
.L_x_1616:
[----:B------:R-:W-:Y:S05]  /*4fc0*/  BSYNC B1 ;  /* 0x0000000000017941 */ /* 0x000fea0003800000 */
.L_x_1615:
[----:B----4-:R0:W-:Y:S01]  /*4fd0*/  ST.E.128 desc[UR60][R56.64], R12 ;  /* 0x0000000c38007985 */ /* 0x0101e2000c101d3c */
[----:B------:R-:W-:Y:S05]  /*4fe0*/  BRA `(.L_x_1602) ;  /* 0x0000002c00387947 */ /* 0x000fea0003800000 */
.L_x_1576:
[----:B------:R-:W2:Y:S01]  /*4ff0*/  LDL R11, [R1+0xc] ;  /* 0x00000c00010b7983 */ /* 0x000ea20000100800 */
[----:B------:R-:W-:Y:S01]  /*5000*/  BSSY B1, `(.L_x_1617) ;  /* 0x0000024000017945 */ /* 0x000fe20003800000 */
        /* <DEDUP_REMOVED lines=13> */
[----:B------:R-:W-:Y:S01]  /*50e0*/  IADD3 R11, P6, R86, R12, RZ ;  /* 0x0000000c560b7210 */ /* 0x000fe20007fde0ff */
[----:B------:R-:W-:Y:S01]  /*50f0*/  ULDC.64 UR6, c[0x0][0x400] ;  /* 0x0001000000067ab9 */ /* 0x000fe20000000a00 */
[----:B------:R-:W-:Y:S02]  /*5100*/  IADD3.X R42, R72, R32, RZ, P4, !PT ;  /* 0x00000020482a7210 */ /* 0x000fe400027fe4ff */
[----:B------:R-:W-:Y:S02]  /*5110*/  CS2R R46, SRZ ;  /* 0x00000000002e7805 */ /* 0x000fe4000001ff00 */
[----:B------:R-:W-:Y:S01]  /*5120*/  LEA R56, P5, R41, UR4, 0x1 ;  /* 0x0000000429387c11 */ /* 0x000fe2000f8a08ff */
[----:B------:R-:W-:Y:S01]  /*5130*/  IMAD.X R40, R73, 0x1, R34, P6 ;  /* 0x0000000149287824 */ /* 0x000fe200030e0622 */
[----:B------:R-:W-:-:S02]  /*5140*/  ISETP.GE.AND P6, PT, R205, R104, PT ;  /* 0x00000068cd00720c */ /* 0x000fc40003fc6270 */
[----:B------:R-:W-:Y:S02]  /*5150*/  CS2R R44, SRZ ;  /* 0x00000000002c7805 */ /* 0x000fe4000001ff00 */
[----:B------:R-:W-:Y:S02]  /*5160*/  LEA.HI.X R57, R41, UR5, R42, 0x1, P5 ;  /* 0x0000000529397c11 */ /* 0x000fe4000a8f0c2a */
[----:B------:R-:W-:Y:S02]  /*5170*/  CS2R R42, SRZ ;  /* 0x00000000002a7805 */ /* 0x000fe4000001ff00 */
[----:B------:R-:W-:Y:S02]  /*5180*/  ISETP.GE.AND P5, PT, R16, R104, PT ;  /* 0x000000681000720c */ /* 0x000fe40003fa6270 */
[----:B------:R-:W-:Y:S02]  /*5190*/  CS2R R54, SRZ ;  /* 0x0000000000367805 */ /* 0x000fe4000001ff00 */
[----:B------:R-:W-:-:S02]  /*51a0*/  LEA R60, P4, R11, UR6, 0x1 ;  /* 0x000000060b3c7c11 */ /* 0x000fc4000f8808ff */
[----:B------:R-:W-:Y:S02]  /*51b0*/  CS2R R52, SRZ ;  /* 0x0000000000347805 */ /* 0x000fe4000001ff00 */
[----:B------:R-:W-:Y:S02]  /*51c0*/  CS2R R50, SRZ ;  /* 0x0000000000327805 */ /* 0x000fe4000001ff00 */
[----:B------:R-:W-:Y:S02]  /*51d0*/  CS2R R48, SRZ ;  /* 0x0000000000307805 */ /* 0x000fe4000001ff00 */
[----:B------:R-:W-:Y:S02]  /*51e0*/  LEA.HI.X R61, R11, UR7, R40, 0x1, P4 ;  /* 0x000000070b3d7c11 */ /* 0x000fe4000a0f0c28 */
[----:B------:R-:W-:-:S03]  /*51f0*/  CS2R R40, SRZ ;  /* 0x0000000000287805 */ /* 0x000fc6000001ff00 */
[----:B------:R0:W5:Y:S04]  /*5200*/  @!P6 LDG.E.128 R48, desc[UR60][R60.64+0x80] ;  /* 0x0000803c3c30e981 */ /* 0x000168000c1e1d00 */
[----:B------:R0:W5:Y:S04]  /*5210*/  @!P5 LDG.E.128 R44, desc[UR60][R56.64] ;  /* 0x0000003c382cd981 */ /* 0x000168000c1e1d00 */
[----:B------:R0:W5:Y:S04]  /*5220*/  @!P6 LDG.E.128 R40, desc[UR60][R56.64+0x80] ;  /* 0x0000803c3828e981 */ /* 0x000168000c1e1d00 */
[----:B------:R0:W5:Y:S02]  /*5230*/  @!P5 LDG.E.128 R52, desc[UR60][R60.64] ;  /* 0x0000003c3c34d981 */ /* 0x000164000c1e1d00 */
.L_x_1618:
[----:B------:R-:W-:Y:S05]  /*5240*/  BSYNC B1 ;  /* 0x0000000000017941 */ /* 0x000fea0003800000 */
.L_x_1617:
        /* <DEDUP_REMOVED lines=25> */
[----:B------:R-:W-:Y:S02]  /*53e0*/  LEA R12, P6, R15, UR4, 0x1 ;  /* 0x000000040f0c7c11 */ /* 0x000fe4000f8c08ff */
        /* <DEDUP_REMOVED lines=11> */
.L_x_1620:
[----:B------:R-:W-:Y:S05]  /*54a0*/  BSYNC B1 ;  /* 0x0000000000017941 */ /* 0x000fea0003800000 */
.L_x_1619:
        /* <DEDUP_REMOVED lines=15> */
[----:B------:R-:W-:-:S04]  /*55a0*/  MOV R11, R50 ;  /* 0x00000032000b7202 */ /* 0x000fc80000000f00 */
[----:B------:R-:W-:Y:S01]  /*55b0*/  PRMT R125, R11, 0x5410, R12 ;  /* 0x000054100b7d7816 */ /* 0x000fe2000000000c */
[----:B------:R-:W-:Y:S01]  /*55c0*/  IMAD.MOV.U32 R11, RZ, RZ, R54 ;  /* 0x000000ffff0b7224 */ /* 0x000fe200078e0036 */
[----:B------:R-:W-:Y:S01]  /*55d0*/  PRMT R126, R13, 0x5410, R14 ;  /* 0x000054100d7e7816 */ /* 0x000fe2000000000e */
[----:B------:R-:W-:Y:S01]  /*55e0*/  IMAD.MOV.U32 R14, RZ, RZ, R53 ;  /* 0x000000ffff0e7224 */ /* 0x000fe200078e0035 */
[----:B------:R-:W-:Y:S01]  /*55f0*/  MOV R12, R55 ;  /* 0x00000037000c7202 */ /* 0x000fe20000000f00 */
[----:B------:R-:W-:Y:S01]  /*5600*/  IMAD.MOV.U32 R13, RZ, RZ, R52 ;  /* 0x000000ffff0d7224 */ /* 0x000fe200078e0034 */
[----:B------:R-:W-:Y:S01]  /*5610*/  PRMT R128, R11, 0x7610, R128 ;  /* 0x000076100b807816 */ /* 0x000fe20000000080 */
[----:B-----5:R-:W-:Y:S01]  /*5620*/  IMAD.MOV.U32 R11, RZ, RZ, R58 ;  /* 0x000000ffff0b7224 */ /* 0x020fe200078e003a */
        /* <DEDUP_REMOVED lines=27> */
.L_x_1621:
[----:B------:R-:W2:Y:S01]  /*57e0*/  LDL R11, [R1+0x40] ;  /* 0x00004000010b7983 */ /* 0x000ea20000100800 */
[----:B------:R-:W-:Y:S01]  /*57f0*/  IMAD R89, R202, 0x8, R18 ;  /* 0x00000008ca597824 */ /* 0x000fe200078e0212 */
[----:B------:R-:W0:Y:S01]  /*5800*/  LDC R114, c[0x0][0x2f4] ;  /* 0x0000bd00ff727b82 */ /* 0x000e220000000800 */
[----:B------:R-:W-:Y:S01]  /*5810*/  BSSY B1, `(.L_x_1622) ;  /* 0x0000004000017945 */ /* 0x000fe20003800000 */
[----:B--2---:R-:W-:-:S04]  /*5820*/  SHF.L.U32 R103, R11, 0x1f, RZ ;  /* 0x0000001f0b677819 */ /* 0x004fc800000006ff */
[----:B------:R-:W1:Y:S02]  /*5830*/  SYNCS.PHASECHK.TRANS64.TRYWAIT P6, [R89+URZ+0x30890], R103 ;  /* 0x03089067590075a7 */ /* 0x000e6400080c017f */
[----:B01----:R-:W-:Y:S05]  /*5840*/  @!P6 BRA `(.L_x_1623) ;  /* 0x00000234004ce947 */ /* 0x003fea0003800000 */
.L_x_2014:
[----:B------:R-:W-:Y:S05]  /*5850*/  BSYNC B1 ;  /* 0x0000000000017941 */ /* 0x000fea0003800000 */
.L_x_1622:
[----:B------:R-:W-:Y:S01]  /*5860*/  UMOV UR4, 0xffffffff ;  /* 0xffffffff00047882 */ /* 0x000fe20000000000 */
[----:B------:R-:W-:Y:S02]  /*5870*/  IADD3 R116, -R93, R114, RZ ;  /* 0x000000725d747210 */ /* 0x000fe40007ffe1ff */
[----:B------:R-:W-:Y:S05]  /*5880*/  BRA.DIV UR4, `(.L_x_1624) ;  /* 0x0000023604507947 */ /* 0x000fea000b800000 */
[----:B------:R1:W2:Y:S04]  /*5890*/  SHFL.IDX PT, R107, R112, RZ, 0x181f ;  /* 0x00181fff706b7589 */ /* 0x0002a800000e0000 */
[----:B------:R1:W3:Y:S02]  /*58a0*/  SHFL.IDX PT, R106, R105, RZ, 0x181f ;  /* 0x00181fff696a7589 */ /* 0x0002e400000e0000 */
.L_x_2018:
[----:B------:R-:W-:Y:S04]  /*58b0*/  BSSY B1, `(.L_x_1625) ;  /* 0x00000f0000017945 */ /* 0x000fe80003800000 */
[----:B------:R-:W-:Y:S05]  /*58c0*/  @P0 BRA `(.L_x_1626) ;  /* 0x0000000c00b80947 */ /* 0x000fea0003800000 */
[----:B------:R-:W-:Y:S01]  /*58d0*/  ISETP.NE.AND P0, PT, R29, RZ, PT ;  /* 0x000000ff1d00720c */ /* 0x000fe20003f05270 */
[----:B------:R-:W-:-:S12]  /*58e0*/  BSSY B2, `(.L_x_1627) ;  /* 0x0000076000027945 */ /* 0x000fd80003800000 */
[----:B------:R-:W-:Y:S05]  /*58f0*/  @!P0 BRA `(.L_x_1628) ;  /* 0x0000000400d08947 */ /* 0x000fea0003800000 */
[----:B------:R-:W4:Y:S04]  /*5900*/  LDL R15, [R1+0x54] ;  /* 0x00005400010f7983 */ /* 0x000f280000100800 */
[----:B------:R-:W5:Y:S04]  /*5910*/  LDL R14, [R1+0xa8] ;  /* 0x0000a800010e7983 */ /* 0x000f680000100800 */
[----:B------:R-:W5:Y:S01]  /*5920*/  LDL R13, [R1+0x5c] ;  /* 0x00005c00010d7983 */ /* 0x000f620000100800 */
[----:B------:R-:W-:Y:S01]  /*5930*/  SEL R11, R93, R116, !P2 ;  /* 0x000000745d0b7207 */ /* 0x000fe20005000000 */
[----:B------:R-:W-:Y:S01]  /*5940*/  BSSY B3, `(.L_x_1629) ;  /* 0x000006d000037945 */ /* 0x000fe20003800000 */
[----:B---3--:R-:W-:-:S02]  /*5950*/  LEA R108, P6, R36, R106, 0x1 ;  /* 0x0000006a246c7211 */ /* 0x008fc400078c08ff */
[----:B------:R-:W-:Y:S02]  /*5960*/  SHF.R.S32.HI R12, RZ, 0x1f, R11 ;  /* 0x0000001fff0c7819 */ /* 0x000fe4000001140b */
[----:B--2---:R-:W-:Y:S02]  /*5970*/  LEA.HI.X R109, R36, R107, R79, 0x1, P6 ;  /* 0x0000006b246d7211 */ /* 0x004fe400030f0c4f */
[----:B------:R-:W-:Y:S02]  /*5980*/  LEA.HI R12, R12, R11, RZ, 0x4 ;  /* 0x0000000b0c0c7211 */ /* 0x000fe400078f20ff */
[----:B------:R-:W-:Y:S02]  /*5990*/  ISETP.GE.AND P6, PT, R16, R104, PT ;  /* 0x000000681000720c */ /* 0x000fe40003fc6270 */
[----:B------:R-:W-:-:S04]  /*59a0*/  LEA.HI.SX32 R12, R12, R35, 0x1c ;  /* 0x000000230c0c7211 */ /* 0x000fc800078fe2ff */
[----:B------:R-:W-:Y:S01]  /*59b0*/  SHF.R.S32.HI R11, RZ, 0x1f, R12 ;  /* 0x0000001fff0b7819 */ /* 0x000fe2000001140c */
[----:B------:R-:W-:-:S03]  /*59c0*/  IMAD.SHL.U32 R111, R12, 0x8, RZ ;  /* 0x000000080c6f7824 */ /* 0x000fc600078e00ff */
[----:B------:R-:W-:Y:S02]  /*59d0*/  LEA.HI R12, R11, R12, RZ, 0x3 ;  /* 0x0000000c0b0c7211 */ /* 0x000fe400078f18ff */
[----:B------:R-:W-:-:S03]  /*59e0*/  ISETP.GE.AND P0, PT, R111, R114, PT ;  /* 0x000000726f00720c */ /* 0x000fc60003f06270 */
[----:B------:R-:W-:-:S05]  /*59f0*/  IMAD.SHL.U32 R12, R12, 0x200, RZ ;  /* 0x000002000c0c7824 */ /* 0x000fca00078e00ff */
[----:B------:R-:W-:Y:S02]  /*5a00*/  LOP3.LUT R12, R12, 0x7ffff000, RZ, 0xc0, !PT ;  /* 0x7ffff0000c0c7812 */ /* 0x000fe400078ec0ff */
[----:B----4-:R-:W-:-:S03]  /*5a10*/  LOP3.LUT R11, R15, 0x38, R111, 0xf8, !PT ;  /* 0x000000380f0b7812 */ /* 0x010fc600078ef86f */
[----:B------:R-:W-:Y:S01]  /*5a20*/  @!P0 IMAD.WIDE R110, R111, 0x2, R106 ;  /* 0x000000026f6e8825 */ /* 0x000fe200078e026a */
[----:B-----5:R-:W-:-:S04]  /*5a30*/  LOP3.LUT R11, R11, R14, RZ, 0x3c, !PT ;  /* 0x0000000e0b0b7212 */ /* 0x020fc800078e3cff */
[----:B------:R-:W-:Y:S01]  /*5a40*/  IADD3 R13, R11, R12, R13 ;  /* 0x0000000c0b0d7210 */ /* 0x000fe20007ffe00d */
[----:B------:R-:W-:-:S04]  /*5a50*/  IMAD R11, R202, 0x4000, R91 ;  /* 0x00004000ca0b7824 */ /* 0x000fc800078e025b */
[----:B------:R-:W-:Y:S01]  /*5a60*/  IMAD R13, R202, 0x4000, R13 ;  /* 0x00004000ca0d7824 */ /* 0x000fe200078e020d */
[----:B------:R-:W-:-:S03]  /*5a70*/  LEA R11, R11, R18, 0x1 ;  /* 0x000000120b0b7211 */ /* 0x000fc600078e08ff */
[----:B------:R-:W-:Y:S02]  /*5a80*/  IMAD R72, R13, 0x2, R18 ;  /* 0x000000020d487824 */ /* 0x000fe400078e0212 */
[----:B------:R2:W3:Y:S04]  /*5a90*/  LDS.128 R12, [R11+0x20400] ;  /* 0x020400000b0c7984 */ /* 0x0004e80000000c00 */
[----:B------:R-:W4:Y:S01]  /*5aa0*/  LDS.128 R72, [R72+0x20400] ;  /* 0x0204000048487984 */ /* 0x000f220000000c00 */
[----:B------:R-:W-:Y:S05]  /*5ab0*/  @P6 BRA `(.L_x_1630) ;  /* 0x0000000400546947 */ /* 0x000fea0003800000 */
[----:B------:R-:W-:Y:S02]  /*5ac0*/  SHF.R.U32.HI R130, RZ, 0x10, R53 ;  /* 0x00000010ff827819 */ /* 0x000fe40000011635 */
[--C-:B------:R-:W-:Y:S02]  /*5ad0*/  SHF.R.U64 R127, R44, 0x10, R45.reuse ;  /* 0x000000102c7f7819 */ /* 0x100fe4000000122d */
[----:B------:R-:W-:Y:S01]  /*5ae0*/  SHF.R.U32.HI R132, RZ, 0x10, R45 ;  /* 0x00000010ff847819 */ /* 0x000fe2000001162d */
[----:B------:R-:W-:Y:S01]  /*5af0*/  HADD2.F32 R130, -RZ, R130.H0_H0 ;  /* 0x20000082ff827230 */ /* 0x000fe20000004100 */
[--C-:B--2---:R-:W-:Y:S01]  /*5b00*/  SHF.R.U64 R11, R46, 0x10, R47.reuse ;  /* 0x000000102e0b7819 */ /* 0x104fe2000000122f */
[--C-:B----4-:R-:W-:Y:S01]  /*5b10*/  HADD2.F32 R46, -RZ, R73.reuse.H0_H0 ;  /* 0x20000049ff2e7230 */ /* 0x110fe20000004100 */
[----:B------:R-:W-:Y:S01]  /*5b20*/  SHF.R.U32.HI R133, RZ, 0x10, R47 ;  /* 0x00000010ff857819 */ /* 0x000fe2000001162f */
[----:B---3--:R-:W-:Y:S01]  /*5b30*/  IMAD.MOV.U32 R47, RZ, RZ, R12 ;  /* 0x000000ffff2f7224 */ /* 0x008fe200078e000c */
[--C-:B------:R-:W-:Y:S01]  /*5b40*/  SHF.R.U64 R44, R54, 0x10, R55.reuse ;  /* 0x00000010362c7819 */ /* 0x100fe20000001237 */
[----:B------:R-:W-:Y:S01]  /*5b50*/  HADD2.F32 R73, -RZ, R73.H1_H1 ;  /* 0x30000049ff497230 */ /* 0x000fe20000004100 */
[----:B------:R-:W-:Y:S01]  /*5b60*/  SHF.R.U32.HI R131, RZ, 0x10, R55 ;  /* 0x00000010ff837819 */ /* 0x000fe20000011637 */
[----:B------:R-:W-:Y:S01]  /*5b70*/  HADD2.F32 R55, -RZ, R135.H1_H1 ;  /* 0x30000087ff377230 */ /* 0x000fe20000004100 */
[----:B------:R-:W-:Y:S01]  /*5b80*/  SHF.R.U64 R45, R52, 0x10, R53 ;  /* 0x00000010342d7819 */ /* 0x000fe20000001235 */
[----:B------:R-:W-:-:S02]  /*5b90*/  IMAD.MOV.U32 R52, RZ, RZ, R15 ;  /* 0x000000ffff347224 */ /* 0x000fc400078e000f */
[--C-:B------:R-:W-:Y:S02]  /*5ba0*/  HADD2.F32 R12, -RZ, R13.reuse.H0_H0 ;  /* 0x2000000dff0c7230 */ /* 0x100fe40000004100 */
[----:B------:R-:W-:Y:S02]  /*5bb0*/  HADD2.F32 R15, -RZ, R13.H1_H1 ;  /* 0x3000000dff0f7230 */ /* 0x000fe40000004100 */
[-C--:B------:R-:W-:Y:S01]  /*5bc0*/  FMUL.FTZ R13, R46, R55.reuse ;  /* 0x000000372e0d7220 */ /* 0x080fe20000410000 */
        /* <DEDUP_REMOVED lines=9> */
[----:B------:R-:W-:-:S02]  /*5c60*/  HADD2.F32 R130, -RZ, R135.H0_H0 ;  /* 0x20000087ff827230 */ /* 0x000fc40000004100 */
[--C-:B------:R-:W-:Y:S01]  /*5c70*/  HADD2.F32 R54, -RZ, R75.reuse.H0_H0 ;  /* 0x2000004bff367230 */ /* 0x100fe20000004100 */
[----:B------:R-:W-:Y:S01]  /*5c80*/  F2FP.F16.F32.PACK_AB R15, R15, R12 ;  /* 0x0000000c0f0f723e */ /* 0x000fe200000000ff */
[----:B------:R-:W-:Y:S01]  /*5c90*/  HADD2.F32 R75, -RZ, R75.H1_H1 ;  /* 0x3000004bff4b7230 */ /* 0x000fe20000004100 */
[----:B------:R-:W-:Y:S01]  /*5ca0*/  F2FP.F16.F32.PACK_AB R46, R46, R13 ;  /* 0x0000000d2e2e723e */ /* 0x000fe200000000ff */
[--C-:B------:R-:W-:Y:S02]  /*5cb0*/  HADD2.F32 R53, -RZ, R52.reuse.H0_H0 ;  /* 0x20000034ff357230 */ /* 0x100fe40000004100 */
[----:B------:R-:W-:Y:S01]  /*5cc0*/  FMUL.FTZ R132, R54, R130 ;  /* 0x0000008236847220 */ /* 0x000fe20000410000 */
[----:B------:R-:W-:Y:S02]  /*5cd0*/  HADD2.F32 R131, -RZ, R131.H0_H0 ;  /* 0x20000083ff837230 */ /* 0x000fe40000004100 */
[----:B------:R-:W-:Y:S02]  /*5ce0*/  HADD2.F32 R52, -RZ, R52.H1_H1 ;  /* 0x30000034ff347230 */ /* 0x000fe40000004100 */
[----:B------:R-:W-:-:S02]  /*5cf0*/  HADD2.F32 R55, -RZ, R134.H0_H0 ;  /* 0x20000086ff377230 */ /* 0x000fc40000004100 */
[-C--:B------:R-:W-:Y:S01]  /*5d00*/  FMUL.FTZ R135, R75, R131.reuse ;  /* 0x000000834b877220 */ /* 0x080fe20000410000 */
[----:B------:R-:W-:Y:S02]  /*5d10*/  HADD2.F32 R73, -RZ, R133.H0_H0 ;  /* 0x20000085ff497230 */ /* 0x000fe40000004100 */
[C---:B------:R-:W-:Y:S01]  /*5d20*/  FMUL.FTZ R133, R53.reuse, R130 ;  /* 0x0000008235857220 */ /* 0x040fe20000410000 */
[----:B------:R-:W-:Y:S01]  /*5d30*/  FMUL.FTZ R130, R52, R131 ;  /* 0x0000008334827220 */ /* 0x000fe20000410000 */
[-C--:B------:R-:W-:Y:S01]  /*5d40*/  FFMA.FTZ R131, R53, R55.reuse, -R132 ;  /* 0x0000003735837223 */ /* 0x080fe20000010884 */
[--C-:B------:R-:W-:Y:S02]  /*5d50*/  HADD2.F32 R53, -RZ, R129.reuse.H0_H0 ;  /* 0x20000081ff357230 */ /* 0x100fe40000004100 */
[----:B------:R-:W-:Y:S01]  /*5d60*/  FFMA.FTZ R133, R54, R55, R133 ;  /* 0x0000003736857223 */ /* 0x000fe20000010085 */
[----:B------:R-:W-:Y:S01]  /*5d70*/  FFMA.FTZ R134, R52, R73, -R135 ;  /* 0x0000004934867223 */ /* 0x000fe20000010887 */
[----:B------:R-:W-:-:S02]  /*5d80*/  HADD2.F32 R129, -RZ, R129.H1_H1 ;  /* 0x30000081ff817230 */ /* 0x000fc40000004100 */
[----:B------:R-:W-:Y:S01]  /*5d90*/  FFMA.FTZ R136, R75, R73, R130 ;  /* 0x000000494b887223 */ /* 0x000fe20000010082 */
[----:B------:R-:W-:Y:S02]  /*5da0*/  HADD2.F32 R54, -RZ, R45.H0_H0 ;  /* 0x2000002dff367230 */ /* 0x000fe40000004100 */
[--C-:B------:R-:W-:Y:S01]  /*5db0*/  HADD2.F32 R52, -RZ, R72.reuse.H0_H0 ;  /* 0x20000048ff347230 */ /* 0x100fe20000004100 */
[----:B------:R-:W-:Y:S01]  /*5dc0*/  F2FP.F16.F32.PACK_AB R131, R134, R131 ;  /* 0x000000838683723e */ /* 0x000fe200000000ff */
[--C-:B------:R-:W-:Y:S02]  /*5dd0*/  HADD2.F32 R45, -RZ, R47.reuse.H0_H0 ;  /* 0x2000002fff2d7230 */ /* 0x100fe40000004100 */
[----:B------:R-:W-:Y:S02]  /*5de0*/  HADD2.F32 R72, -RZ, R72.H1_H1 ;  /* 0x30000048ff487230 */ /* 0x000fe40000004100 */
[----:B------:R-:W-:Y:S01]  /*5df0*/  FMUL.FTZ R130, R52, R129 ;  /* 0x0000008134827220 */ /* 0x000fe20000410000 */
[----:B------:R-:W-:-:S02]  /*5e00*/  HADD2.F32 R47, -RZ, R47.H1_H1 ;  /* 0x3000002fff2f7230 */ /* 0x000fc40000004100 */
[C---:B------:R-:W-:Y:S01]  /*5e10*/  FMUL.FTZ R129, R45.reuse, R129 ;  /* 0x000000812d817220 */ /* 0x040fe20000410000 */
[----:B------:R-:W-:Y:S02]  /*5e20*/  HADD2.F32 R127, -RZ, R127.H0_H0 ;  /* 0x2000007fff7f7230 */ /* 0x000fe40000004100 */
[-C--:B------:R-:W-:Y:S01]  /*5e30*/  FMUL.FTZ R132, R72, R54.reuse ;  /* 0x0000003648847220 */ /* 0x080fe20000410000 */
[-C--:B------:R-:W-:Y:S01]  /*5e40*/  FFMA.FTZ R130, R45, R53.reuse, -R130 ;  /* 0x000000352d827223 */ /* 0x080fe20000010882 */
[C---:B------:R-:W-:Y:S01]  /*5e50*/  FMUL.FTZ R73, R47.reuse, R54 ;  /* 0x000000362f497220 */ /* 0x040fe20000410000 */
[----:B------:R-:W-:Y:S01]  /*5e60*/  FFMA.FTZ R129, R52, R53, R129 ;  /* 0x0000003534817223 */ /* 0x000fe20000010081 */
[-C--:B------:R-:W-:Y:S01]  /*5e70*/  FFMA.FTZ R55, R47, R127.reuse, -R132 ;  /* 0x0000007f2f377223 */ /* 0x080fe20000010884 */
[----:B------:R-:W-:Y:S02]  /*5e80*/  HADD2.F32 R47, -RZ, R128.H1_H1 ;  /* 0x30000080ff2f7230 */ /* 0x000fe40000004100 */
[----:B------:R-:W-:Y:S01]  /*5e90*/  FFMA.FTZ R72, R72, R127, R73 ;  /* 0x0000007f48487223 */ /* 0x000fe20000010049 */
[----:B------:R-:W-:-:S02]  /*5ea0*/  HADD2.F32 R53, -RZ, R44.H0_H0 ;  /* 0x2000002cff357230 */ /* 0x000fc40000004100 */
[----:B------:R-:W-:Y:S01]  /*5eb0*/  HADD2.F32 R45, -RZ, R74.H0_H0 ;  /* 0x2000004aff2d7230 */ /* 0x000fe20000004100 */
[----:B------:R-:W-:Y:S01]  /*5ec0*/  F2FP.F16.F32.PACK_AB R12, R55, R130 ;  /* 0x00000082370c723e */ /* 0x000fe200000000ff */
[----:B------:R-:W-:Y:S01]  /*5ed0*/  HADD2.F32 R128, -RZ, R128.H0_H0 ;  /* 0x20000080ff807230 */ /* 0x000fe20000004100 */
[----:B------:R-:W-:Y:S01]  /*5ee0*/  F2FP.F16.F32.PACK_AB R72, R72, R129 ;  /* 0x000000814848723e */ /* 0x000fe200000000ff */
[----:B------:R-:W-:Y:S02]  /*5ef0*/  HADD2.F32 R44, -RZ, R14.H0_H0 ;  /* 0x2000000eff2c7230 */ /* 0x000fe40000004100 */
[----:B------:R-:W-:Y:S02]  /*5f00*/  HADD2.F32 R74, -RZ, R74.H1_H1 ;  /* 0x3000004aff4a7230 */ /* 0x000fe40000004100 */
[-C--:B------:R-:W-:Y:S01]  /*5f10*/  FMUL.FTZ R73, R45, R128.reuse ;  /* 0x000000802d497220 */ /* 0x080fe20000410000 */
[----:B------:R-:W-:Y:S02]  /*5f20*/  HADD2.F32 R14, -RZ, R14.H1_H1 ;  /* 0x3000000eff0e7230 */ /* 0x000fe40000004100 */
[----:B------:R-:W-:Y:S01]  /*5f30*/  FMUL.FTZ R128, R44, R128 ;  /* 0x000000802c807220 */ /* 0x000fe20000410000 */
[----:B------:R-:W-:-:S02]  /*5f40*/  HADD2.F32 R11, -RZ, R11.H0_H0 ;  /* 0x2000000bff0b7230 */ /* 0x000fc40000004100 */
[----:B------:R-:W-:Y:S01]  /*5f50*/  FMUL.FTZ R75, R74, R53 ;  /* 0x000000354a4b7220 */ /* 0x000fe20000410000 */
[----:B------:R-:W-:Y:S01]  /*5f60*/  FFMA.FTZ R73, R44, R47, -R73 ;  /* 0x0000002f2c497223 */ /* 0x000fe20000010849 */
[C---:B------:R-:W-:Y:S01]  /*5f70*/  FMUL.FTZ R53, R14.reuse, R53 ;  /* 0x000000350e357220 */ /* 0x040fe20000410000 */
[----:B------:R-:W-:Y:S01]  /*5f80*/  FFMA.FTZ R128, R45, R47, R128 ;  /* 0x0000002f2d807223 */ /* 0x000fe20000010080 */
[-C--:B------:R-:W-:Y:S01]  /*5f90*/  FFMA.FTZ R14, R14, R11.reuse, -R75 ;  /* 0x0000000b0e0e7223 */ /* 0x080fe2000001084b */
[----:B------:R-:W-:Y:S02]  /*5fa0*/  IMAD.MOV.U32 R13, RZ, RZ, R15 ;  /* 0x000000ffff0d7224 */ /* 0x000fe400078e000f */
[----:B------:R-:W-:Y:S01]  /*5fb0*/  FFMA.FTZ R53, R74, R11, R53 ;  /* 0x0000000b4a357223 */ /* 0x000fe20000010035 */
[----:B------:R-:W-:Y:S01]  /*5fc0*/  F2FP.F16.F32.PACK_AB R75, R136, R133 ;  /* 0x00000085884b723e */ /* 0x000fe200000000ff */
[----:B------:R-:W-:Y:S01]  /*5fd0*/  IMAD.MOV.U32 R15, RZ, RZ, R131 ;  /* 0x000000ffff0f7224 */ /* 0x000fe200078e0083 */
[----:B------:R-:W-:-:S02]  /*5fe0*/  F2FP.F16.F32.PACK_AB R14, R14, R73 ;  /* 0x000000490e0e723e */ /* 0x000fc400000000ff */
[----:B------:R-:W-:Y:S02]  /*5ff0*/  F2FP.F16.F32.PACK_AB R74, R53, R128 ;  /* 0x00000080354a723e */ /* 0x000fe400000000ff */
[----:B------:R-:W-:-:S07]  /*6000*/  MOV R73, R46 ;  /* 0x0000002e00497202 */ /* 0x000fce0000000f00 */
.L_x_1630:
[----:B------:R-:W-:Y:S05]  /*6010*/  BSYNC B3 ;  /* 0x0000000000037941 */ /* 0x000fea0003800000 */
.L_x_1629:
[----:B---3--:R3:W-:Y:S04]  /*6020*/  ST.E.128 desc[UR60][R108.64], R12 ;  /* 0x0000000c6c007985 */ /* 0x0087e8000c101d3c */
[----:B----4-:R3:W-:Y:S02]  /*6030*/  @!P0 ST.E.128 desc[UR60][R110.64], R72 ;  /* 0x000000486e008985 */ /* 0x0107e4000c101d3c */
.L_x_1628:
[----:B------:R-:W-:Y:S05]  /*6040*/  BSYNC B2 ;  /* 0x0000000000027941 */ /* 0x000fea0003800000 */
.L_x_1627:
[----:B------:R-:W-:-:S13]  /*6050*/  ISETP.NE.AND P0, PT, R76, RZ, PT ;  /* 0x000000ff4c00720c */ /* 0x000fda0003f05270 */
[----:B------:R-:W-:Y:S05]  /*6060*/  @!P0 BRA `(.L_x_1626) ;  /* 0x0000000400d08947 */ /* 0x000fea0003800000 */
[----:B---3--:R-:W3:Y:S04]  /*6070*/  LDL R15, [R1+0x54] ;  /* 0x00005400010f7983 */ /* 0x008ee80000100800 */
[----:B------:R-:W4:Y:S04]  /*6080*/  LDL R14, [R1+0xa8] ;  /* 0x0000a800010e7983 */ /* 0x000f280000100800 */
[----:B------:R-:W5:Y:S01]  /*6090*/  LDL R13, [R1+0x5c] ;  /* 0x00005c00010d7983 */ /* 0x000f620000100800 */
[----:B--2---:R-:W-:Y:S01]  /*60a0*/  SEL R11, R93, R116, !P1 ;  /* 0x000000745d0b7207 */ /* 0x004fe20004800000 */
[----:B------:R-:W-:Y:S01]  /*60b0*/  BSSY B2, `(.L_x_1631) ;  /* 0x000006d000027945 */ /* 0x000fe20003800000 */
[----:B------:R-:W-:-:S02]  /*60c0*/  LEA R52, P6, R39, R106, 0x1 ;  /* 0x0000006a27347211 */ /* 0x000fc400078c08ff */
[----:B------:R-:W-:Y:S02]  /*60d0*/  SHF.R.S32.HI R12, RZ, 0x1f, R11 ;  /* 0x0000001fff0c7819 */ /* 0x000fe4000001140b */
[----:B------:R-:W-:Y:S02]  /*60e0*/  LEA.HI.X R53, R39, R107, R88, 0x1, P6 ;  /* 0x0000006b27357211 */ /* 0x000fe400030f0c58 */
        /* <DEDUP_REMOVED lines=8> */
[----:B------:R-:W-:-:S05]  /*6170*/  LOP3.LUT R12, R12, 0x7ffff000, RZ, 0xc0, !PT ;  /* 0x7ffff0000c0c7812 */ /* 0x000fca00078ec0ff */
[----:B------:R-:W-:Y:S01]  /*6180*/  @!P0 IMAD.WIDE R106, R55, 0x2, R106 ;  /* 0x00000002376a8825 */ /* 0x000fe200078e026a */
[----:B---3--:R-:W-:-:S04]  /*6190*/  LOP3.LUT R11, R15, 0x38, R55, 0xf8, !PT ;  /* 0x000000380f0b7812 */ /* 0x008fc800078ef837 */
[----:B----4-:R-:W-:-:S04]  /*61a0*/  LOP3.LUT R11, R11, R14, RZ, 0x3c, !PT ;  /* 0x0000000e0b0b7212 */ /* 0x010fc800078e3cff */
[----:B-----5:R-:W-:Y:S01]  /*61b0*/  IADD3 R13, R11, R12, R13 ;  /* 0x0000000c0b0d7210 */ /* 0x020fe20007ffe00d */
[----:B------:R-:W-:-:S03]  /*61c0*/  IMAD R11, R202, 0x4000, R90 ;  /* 0x00004000ca0b7824 */ /* 0x000fc600078e025a */
[----:B------:R-:W-:Y:S01]  /*61d0*/  LEA R13, R202, R13, 0xe ;  /* 0x0000000dca0d7211 */ /* 0x000fe200078e70ff */
[----:B------:R-:W-:-:S04]  /*61e0*/  IMAD R11, R11, 0x2, R18 ;  /* 0x000000020b0b7824 */ /* 0x000fc800078e0212 */
[----:B------:R-:W-:Y:S02]  /*61f0*/  IMAD R44, R13, 0x2, R18 ;  /* 0x000000020d2c7824 */ /* 0x000fe400078e0212 */
[----:B------:R2:W3:Y:S04]  /*6200*/  LDS.128 R12, [R11+0x20400] ;  /* 0x020400000b0c7984 */ /* 0x0004e80000000c00 */
[----:B------:R-:W4:Y:S01]  /*6210*/  LDS.128 R44, [R44+0x20400] ;  /* 0x020400002c2c7984 */ /* 0x000f220000000c00 */
[----:B------:R-:W-:Y:S05]  /*6220*/  @P6 BRA `(.L_x_1632) ;  /* 0x0000000400546947 */ /* 0x000fea0003800000 */
[--C-:B------:R-:W-:Y:S02]  /*6230*/  SHF.R.U64 R75, R48, 0x10, R49.reuse ;  /* 0x00000010304b7819 */ /* 0x100fe40000001231 */
[----:B------:R-:W-:Y:S01]  /*6240*/  SHF.R.U32.HI R48, RZ, 0x10, R49 ;  /* 0x00000010ff307819 */ /* 0x000fe20000011631 */
[--C-:B------:R-:W-:Y:S01]  /*6250*/  HADD2.F32 R49, -RZ, R126.reuse.H1_H1 ;  /* 0x3000007eff317230 */ /* 0x100fe20000004100 */
[--C-:B------:R-:W-:Y:S01]  /*6260*/  SHF.R.U64 R109, R40, 0x10, R41.reuse ;  /* 0x00000010286d7819 */ /* 0x100fe20000001229 */
[----:B------:R-:W-:Y:S01]  /*6270*/  HADD2.F32 R126, -RZ, R126.H0_H0 ;  /* 0x2000007eff7e7230 */ /* 0x000fe20000004100 */
[----:B------:R-:W-:Y:S01]  /*6280*/  SHF.R.U32.HI R54, RZ, 0x10, R41 ;  /* 0x00000010ff367819 */ /* 0x000fe20000011629 */
[----:B---3--:R-:W-:Y:S01]  /*6290*/  IMAD.MOV.U32 R41, RZ, RZ, R14 ;  /* 0x000000ffff297224 */ /* 0x008fe200078e000e */
[----:B--2---:R-:W-:Y:S01]  /*62a0*/  SHF.R.U64 R11, R42, 0x10, R43 ;  /* 0x000000102a0b7819 */ /* 0x004fe2000000122b */
[----:B----4-:R-:W-:Y:S01]  /*62b0*/  HADD2.F32 R42, -RZ, R45.H0_H0 ;  /* 0x2000002dff2a7230 */ /* 0x010fe20000004100 */
[----:B------:R-:W-:Y:S01]  /*62c0*/  SHF.R.U64 R40, R50, 0x10, R51 ;  /* 0x0000001032287819 */ /* 0x000fe20000001233 */
[----:B------:R-:W-:Y:S01]  /*62d0*/  HADD2.F32 R14, -RZ, R13.H0_H0 ;  /* 0x2000000dff0e7230 */ /* 0x000fe20000004100 */
[----:B------:R-:W-:Y:S01]  /*62e0*/  SHF.R.U32.HI R73, RZ, 0x10, R43 ;  /* 0x00000010ff497819 */ /* 0x000fe2000001162b */
[----:B------:R-:W-:Y:S01]  /*62f0*/  HADD2.F32 R45, -RZ, R45.H1_H1 ;  /* 0x3000002dff2d7230 */ /* 0x000fe20000004100 */
[----:B------:R-:W-:Y:S01]  /*6300*/  SHF.R.U32.HI R55, RZ, 0x10, R51 ;  /* 0x00000010ff377819 */ /* 0x000fe20000011633 */
[----:B------:R-:W-:-:S02]  /*6310*/  HADD2.F32 R50, -RZ, R48.H0_H0 ;  /* 0x20000030ff327230 */ /* 0x000fc40000004100 */
[-C--:B------:R-:W-:Y:S01]  /*6320*/  FMUL.FTZ R51, R42, R49.reuse ;  /* 0x000000312a337220 */ /* 0x080fe20000410000 */
[----:B------:R-:W-:Y:S02]  /*6330*/  HADD2.F32 R43, -RZ, R124.H1_H1 ;  /* 0x3000007cff2b7230 */ /* 0x000fe40000004100 */
[C---:B------:R-:W-:Y:S01]  /*6340*/  FMUL.FTZ R49, R14.reuse, R49 ;  /* 0x000000310e317220 */ /* 0x040fe20000410000 */
[----:B------:R-:W-:Y:S02]  /*6350*/  HADD2.F32 R13, -RZ, R13.H1_H1 ;  /* 0x3000000dff0d7230 */ /* 0x000fe40000004100 */
[----:B------:R-:W-:Y:S02]  /*6360*/  HADD2.F32 R48, -RZ, R54.H0_H0 ;  /* 0x20000036ff307230 */ /* 0x000fe40000004100 */
[-C--:B------:R-:W-:Y:S01]  /*6370*/  FMUL.FTZ R54, R45, R50.reuse ;  /* 0x000000322d367220 */ /* 0x080fe20000410000 */
[-C--:B------:R-:W-:Y:S01]  /*6380*/  FFMA.FTZ R51, R14, R43.reuse, -R51 ;  /* 0x0000002b0e337223 */ /* 0x080fe20000010833 */
[C---:B------:R-:W-:Y:S01]  /*6390*/  FMUL.FTZ R50, R13.reuse, R50 ;  /* 0x000000320d327220 */ /* 0x040fe20000410000 */
[----:B------:R-:W-:Y:S01]  /*63a0*/  FFMA.FTZ R49, R42, R43, R49 ;  /* 0x0000002b2a317223 */ /* 0x000fe20000010031 */
[----:B------:R-:W-:Y:S01]  /*63b0*/  FFMA.FTZ R54, R13, R48, -R54 ;  /* 0x000000300d367223 */ /* 0x000fe20000010836 */
[----:B------:R-:W-:-:S02]  /*63c0*/  HADD2.F32 R43, -RZ, R125.H1_H1 ;  /* 0x3000007dff2b7230 */ /* 0x000fc40000004100 */
[----:B------:R-:W-:Y:S01]  /*63d0*/  FFMA.FTZ R72, R45, R48, R50 ;  /* 0x000000302d487223 */ /* 0x000fe20000010032 */
[----:B------:R-:W-:Y:S02]  /*63e0*/  HADD2.F32 R14, -RZ, R47.H0_H0 ;  /* 0x2000002fff0e7230 */ /* 0x000fe40000004100 */
[----:B------:R-:W-:Y:S02]  /*63f0*/  HADD2.F32 R13, -RZ, R15.H0_H0 ;  /* 0x2000000fff0d7230 */ /* 0x000fe40000004100 */
        /* <DEDUP_REMOVED lines=12> */
[----:B------:R-:W-:Y:S02]  /*64c0*/  HADD2.F32 R14, -RZ, R44.H0_H0 ;  /* 0x2000002cff0e7230 */ /* 0x000fe40000004100 */
[----:B------:R-:W-:Y:S01]  /*64d0*/  FFMA.FTZ R74, R13, R42, -R74 ;  /* 0x0000002a0d4a7223 */ /* 0x000fe2000001084a */
[----:B------:R-:W-:-:S02]  /*64e0*/  HADD2.F32 R43, -RZ, R75.H0_H0 ;  /* 0x2000004bff2b7230 */ /* 0x000fc40000004100 */
[----:B------:R-:W-:Y:S01]  /*64f0*/  FFMA.FTZ R55, R15, R48, -R108 ;  /* 0x000000300f377223 */ /* 0x000fe2000001086c */
[----:B------:R-:W-:Y:S02]  /*6500*/  HADD2.F32 R44, -RZ, R44.H1_H1 ;  /* 0x3000002cff2c7230 */ /* 0x000fe40000004100 */
[----:B------:R-:W-:Y:S01]  /*6510*/  FMUL.FTZ R42, R14, R126 ;  /* 0x0000007e0e2a7220 */ /* 0x000fe20000410000 */
[--C-:B------:R-:W-:Y:S02]  /*6520*/  HADD2.F32 R13, -RZ, R12.reuse.H0_H0 ;  /* 0x2000000cff0d7230 */ /* 0x100fe40000004100 */
[----:B------:R-:W-:Y:S01]  /*6530*/  FFMA.FTZ R73, R47, R48, R110 ;  /* 0x000000302f497223 */ /* 0x000fe2000001006e */
[----:B------:R-:W-:Y:S02]  /*6540*/  HADD2.F32 R12, -RZ, R12.H1_H1 ;  /* 0x3000000cff0c7230 */ /* 0x000fe40000004100 */
[----:B------:R-:W-:Y:S01]  /*6550*/  FMUL.FTZ R47, R44, R43 ;  /* 0x0000002b2c2f7220 */ /* 0x000fe20000410000 */
[----:B------:R-:W-:-:S02]  /*6560*/  HADD2.F32 R15, -RZ, R109.H0_H0 ;  /* 0x2000006dff0f7230 */ /* 0x000fc40000004100 */
[C---:B------:R-:W-:Y:S01]  /*6570*/  FMUL.FTZ R45, R13.reuse, R126 ;  /* 0x0000007e0d2d7220 */ /* 0x040fe20000410000 */
[----:B------:R-:W-:Y:S01]  /*6580*/  FFMA.FTZ R42, R13, R124, -R42 ;  /* 0x0000007c0d2a7223 */ /* 0x000fe2000001082a */
[----:B------:R-:W-:Y:S02]  /*6590*/  HADD2.F32 R13, -RZ, R46.H0_H0 ;  /* 0x2000002eff0d7230 */ /* 0x000fe40000004100 */
[C---:B------:R-:W-:Y:S01]  /*65a0*/  FMUL.FTZ R43, R12.reuse, R43 ;  /* 0x0000002b0c2b7220 */ /* 0x040fe20000410000 */
[----:B------:R-:W-:Y:S02]  /*65b0*/  HADD2.F32 R125, -RZ, R125.H0_H0 ;  /* 0x2000007dff7d7230 */ /* 0x000fe40000004100 */
[-C--:B------:R-:W-:Y:S01]  /*65c0*/  FFMA.FTZ R47, R12, R15.reuse, -R47 ;  /* 0x0000000f0c2f7223 */ /* 0x080fe2000001082f */
[----:B------:R-:W-:Y:S02]  /*65d0*/  HADD2.F32 R40, -RZ, R40.H0_H0 ;  /* 0x20000028ff287230 */ /* 0x000fe40000004100 */
[----:B------:R-:W-:Y:S01]  /*65e0*/  FFMA.FTZ R44, R44, R15, R43 ;  /* 0x0000000f2c2c7223 */ /* 0x000fe2000001002b */
[----:B------:R-:W-:-:S02]  /*65f0*/  HADD2.F32 R46, -RZ, R46.H1_H1 ;  /* 0x3000002eff2e7230 */ /* 0x000fc40000004100 */
[-C--:B------:R-:W-:Y:S01]  /*6600*/  FMUL.FTZ R15, R13, R125.reuse ;  /* 0x0000007d0d0f7220 */ /* 0x080fe20000410000 */
[--C-:B------:R-:W-:Y:S02]  /*6610*/  HADD2.F32 R12, -RZ, R41.reuse.H0_H0 ;  /* 0x20000029ff0c7230 */ /* 0x100fe40000004100 */
[----:B------:R-:W-:Y:S01]  /*6620*/  FFMA.FTZ R45, R14, R124, R45 ;  /* 0x0000007c0e2d7223 */ /* 0x000fe2000001002d */
[----:B------:R-:W-:Y:S02]  /*6630*/  HADD2.F32 R41, -RZ, R41.H1_H1 ;  /* 0x30000029ff297230 */ /* 0x000fe40000004100 */
[----:B------:R-:W-:Y:S01]  /*6640*/  FMUL.FTZ R48, R46, R40 ;  /* 0x000000282e307220 */ /* 0x000fe20000410000 */
[----:B------:R-:W-:Y:S02]  /*6650*/  HADD2.F32 R123, -RZ, R123.H0_H0 ;  /* 0x2000007bff7b7230 */ /* 0x000fe40000004100 */
[----:B------:R-:W-:Y:S01]  /*6660*/  FMUL.FTZ R14, R12, R125 ;  /* 0x0000007d0c0e7220 */ /* 0x000fe20000410000 */
[----:B------:R-:W-:-:S02]  /*6670*/  HADD2.F32 R11, -RZ, R11.H0_H0 ;  /* 0x2000000bff0b7230 */ /* 0x000fc40000004100 */
[----:B------:R-:W-:Y:S01]  /*6680*/  FMUL.FTZ R43, R41, R40 ;  /* 0x00000028292b7220 */ /* 0x000fe20000410000 */
[----:B------:R-:W-:Y:S01]  /*6690*/  F2FP.F16.F32.PACK_AB R55, R55, R74 ;  /* 0x0000004a3737723e */ /* 0x000fe200000000ff */
[-C--:B------:R-:W-:Y:S01]  /*66a0*/  FFMA.FTZ R15, R12, R123.reuse, -R15 ;  /* 0x0000007b0c0f7223 */ /* 0x080fe2000001080f */
[----:B------:R-:W-:Y:S01]  /*66b0*/  FFMA.FTZ R14, R13, R123, R14 ;  /* 0x0000007b0d0e7223 */ /* 0x000fe2000001000e */
[-C--:B------:R-:W-:Y:S01]  /*66c0*/  FFMA.FTZ R48, R41, R11.reuse, -R48 ;  /* 0x0000000b29307223 */ /* 0x080fe20000010830 */
[----:B------:R-:W-:Y:S01]  /*66d0*/  FFMA.FTZ R43, R46, R11, R43 ;  /* 0x0000000b2e2b7223 */ /* 0x000fe2000001002b */
[----:B------:R-:W-:Y:S02]  /*66e0*/  F2FP.F16.F32.PACK_AB R13, R54, R51 ;  /* 0x00000033360d723e */ /* 0x000fe400000000ff */
[----:B------:R-:W-:Y:S02]  /*66f0*/  F2FP.F16.F32.PACK_AB R50, R73, R50 ;  /* 0x000000324932723e */ /* 0x000fe400000000ff */
[----:B------:R-:W-:Y:S01]  /*6700*/  F2FP.F16.F32.PACK_AB R54, R48, R15 ;  /* 0x0000000f3036723e */ /* 0x000fe200000000ff */
[----:B------:R-:W-:Y:S01]  /*6710*/  IMAD.MOV.U32 R15, RZ, RZ, R55 ;  /* 0x000000ffff0f7224 */ /* 0x000fe200078e0037 */
[----:B------:R-:W-:Y:S01]  /*6720*/  F2FP.F16.F32.PACK_AB R12, R47, R42 ;  /* 0x0000002a2f0c723e */ /* 0x000fe200000000ff */
[----:B------:R-:W-:Y:S01]  /*6730*/  IMAD.MOV.U32 R47, RZ, RZ, R50 ;  /* 0x000000ffff2f7224 */ /* 0x000fe200078e0032 */
[----:B------:R-:W-:Y:S01]  /*6740*/  F2FP.F16.F32.PACK_AB R44, R44, R45 ;  /* 0x0000002d2c2c723e */ /* 0x000fe200000000ff */
[----:B------:R-:W-:Y:S01]  /*6750*/  IMAD.MOV.U32 R45, RZ, RZ, R49 ;  /* 0x000000ffff2d7224 */ /* 0x000fe200078e0031 */
[----:B------:R-:W-:-:S02]  /*6760*/  F2FP.F16.F32.PACK_AB R46, R43, R14 ;  /* 0x0000000e2b2e723e */ /* 0x000fc400000000ff */
[----:B------:R-:W-:-:S07]  /*6770*/  MOV R14, R54 ;  /* 0x00000036000e7202 */ /* 0x000fce0000000f00 */
.L_x_1632:
[----:B------:R-:W-:Y:S05]  /*6780*/  BSYNC B2 ;  /* 0x0000000000027941 */ /* 0x000fea0003800000 */
.L_x_1631:
[----:B---3--:R3:W-:Y:S04]  /*6790*/  ST.E.128 desc[UR60][R52.64], R12 ;  /* 0x0000000c34007985 */ /* 0x0087e8000c101d3c */
[----:B----4-:R3:W-:Y:S02]  /*67a0*/  @!P0 ST.E.128 desc[UR60][R106.64], R44 ;  /* 0x0000002c6a008985 */ /* 0x0107e4000c101d3c */
.L_x_1626:
[----:B------:R-:W-:Y:S05]  /*67b0*/  BSYNC B1 ;  /* 0x0000000000017941 */ /* 0x000fea0003800000 */
.L_x_1625:
[----:B------:R-:W-:-:S03]  /*67c0*/  UMOV UR4, 0xffffffff ;  /* 0xffffffff00047882 */ /* 0x000fc60000000000 */
[----:B------:R-:W-:Y:S05]  /*67d0*/  BRA.DIV UR4, `(.L_x_1633) ;  /* 0x0000022604c87947 */ /* 0x000fea000b800000 */
[----:B---3--:R3:W4:Y:S04]  /*67e0*/  SHFL.IDX PT, R45, R112, 0x1, 0x181f ;  /* 0x00381f00702d7f89 */ /* 0x00872800000e0000 */
[----:B------:R3:W0:Y:S02]  /*67f0*/  SHFL.IDX PT, R44, R105, 0x1, 0x181f ;  /* 0x00381f00692c7f89 */ /* 0x00062400000e0000 */
.L_x_2022:
[----:B------:R-:W-:Y:S05]  /*6800*/  @P4 BRA `(.L_x_1602) ;  /* 0x0000001400304947 */ /* 0x000fea0003800000 */
[----:B------:R-:W-:Y:S01]  /*6810*/  ISETP.NE.AND P0, PT, R29, RZ, PT ;  /* 0x000000ff1d00720c */ /* 0x000fe20003f05270 */
[----:B------:R-:W-:-:S12]  /*6820*/  BSSY B1, `(.L_x_1634) ;  /* 0x0000075000017945 */ /* 0x000fd80003800000 */
[----:B------:R-:W-:Y:S05]  /*6830*/  @!P0 BRA `(.L_x_1635) ;  /* 0x0000000400cc8947 */ /* 0x000fea0003800000 */
[----:B------:R-:W5:Y:S04]  /*6840*/  LDL R15, [R1+0x50] ;  /* 0x00005000010f7983 */ /* 0x000f680000100800 */
[----:B------:R-:W3:Y:S04]  /*6850*/  LDL R14, [R1+0xa4] ;  /* 0x0000a400010e7983 */ /* 0x000ee80000100800 */
[----:B------:R-:W3:Y:S01]  /*6860*/  LDL R13, [R1+0x58] ;  /* 0x00005800010d7983 */ /* 0x000ee20000100800 */
[----:B--2---:R-:W-:Y:S01]  /*6870*/  SEL R11, R93, R116, !P2 ;  /* 0x000000745d0b7207 */ /* 0x004fe20005000000 */
[----:B------:R-:W-:Y:S01]  /*6880*/  BSSY B2, `(.L_x_1636) ;  /* 0x000006c000027945 */ /* 0x000fe20003800000 */
[----:B------:R-:W-:-:S02]  /*6890*/  ISETP.GE.AND P4, PT, R16, R104, PT ;  /* 0x000000681000720c */ /* 0x000fc40003f86270 */
[----:B------:R-:W-:Y:S02]  /*68a0*/  SHF.R.S32.HI R12, RZ, 0x1f, R11 ;  /* 0x0000001fff0c7819 */ /* 0x000fe4000001140b */
[----:B0-----:R-:W-:Y:S02]  /*68b0*/  LEA R46, P0, R36, R44, 0x1 ;  /* 0x0000002c242e7211 */ /* 0x001fe400078008ff */
[----:B------:R-:W-:Y:S02]  /*68c0*/  LEA.HI R12, R12, R11, RZ, 0x4 ;  /* 0x0000000b0c0c7211 */ /* 0x000fe400078f20ff */
[----:B----4-:R-:W-:Y:S02]  /*68d0*/  LEA.HI.X R47, R36, R45, R79, 0x1, P0 ;  /* 0x0000002d242f7211 */ /* 0x010fe400000f0c4f */
[----:B------:R-:W-:-:S04]  /*68e0*/  LEA.HI.SX32 R12, R12, R35, 0x1c ;  /* 0x000000230c0c7211 */ /* 0x000fc800078fe2ff */
[----:B------:R-:W-:Y:S01]  /*68f0*/  SHF.R.S32.HI R11, RZ, 0x1f, R12 ;  /* 0x0000001fff0b7819 */ /* 0x000fe2000001140c */
[----:B------:R-:W-:-:S03]  /*6900*/  IMAD.SHL.U32 R49, R12, 0x8, RZ ;  /* 0x000000080c317824 */ /* 0x000fc600078e00ff */
[----:B------:R-:W-:Y:S02]  /*6910*/  LEA.HI R12, R11, R12, RZ, 0x3 ;  /* 0x0000000c0b0c7211 */ /* 0x000fe400078f18ff */
[----:B------:R-:W-:-:S03]  /*6920*/  ISETP.GE.AND P6, PT, R49, R114, PT ;  /* 0x000000723100720c */ /* 0x000fc60003fc6270 */
[----:B------:R-:W-:-:S05]  /*6930*/  IMAD.SHL.U32 R12, R12, 0x200, RZ ;  /* 0x000002000c0c7824 */ /* 0x000fca00078e00ff */
[----:B------:R-:W-:Y:S02]  /*6940*/  LOP3.LUT R12, R12, 0x7ffff000, RZ, 0xc0, !PT ;  /* 0x7ffff0000c0c7812 */ /* 0x000fe400078ec0ff */
[----:B-----5:R-:W-:-:S03]  /*6950*/  LOP3.LUT R11, R15, 0x38, R49, 0xf8, !PT ;  /* 0x000000380f0b7812 */ /* 0x020fc600078ef831 */
[----:B------:R-:W-:Y:S01]  /*6960*/  @!P6 IMAD.WIDE R48, R49, 0x2, R44 ;  /* 0x000000023130e825 */ /* 0x000fe200078e022c */
[----:B---3--:R-:W-:-:S04]  /*6970*/  LOP3.LUT R11, R11, R14, RZ, 0x3c, !PT ;  /* 0x0000000e0b0b7212 */ /* 0x008fc800078e3cff */
[----:B------:R-:W-:Y:S02]  /*6980*/  IADD3 R13, R11, R12, R13 ;  /* 0x0000000c0b0d7210 */ /* 0x000fe40007ffe00d */
[----:B------:R-:W-:-:S03]  /*6990*/  LEA R11, R202, R0, 0xe ;  /* 0x00000000ca0b7211 */ /* 0x000fc600078e70ff */
[----:B------:R-:W-:Y:S02]  /*69a0*/  IMAD R13, R202, 0x4000, R13 ;  /* 0x00004000ca0d7824 */ /* 0x000fe400078e020d */
[--C-:B------:R-:W-:Y:S02]  /*69b0*/  IMAD R11, R11, 0x2, R18.reuse ;  /* 0x000000020b0b7824 */ /* 0x100fe400078e0212 */
[----:B------:R-:W-:-:S03]  /*69c0*/  IMAD R40, R13, 0x2, R18 ;  /* 0x000000020d287824 */ /* 0x000fc600078e0212 */
[----:B------:R0:W2:Y:S04]  /*69d0*/  LDS.128 R12, [R11+0x20400] ;  /* 0x020400000b0c7984 */ /* 0x0000a80000000c00 */
[----:B------:R-:W3:Y:S01]  /*69e0*/  LDS.128 R40, [R40+0x20400] ;  /* 0x0204000028287984 */ /* 0x000ee20000000c00 */
[----:B------:R-:W-:Y:S05]  /*69f0*/  @P4 BRA `(.L_x_1637) ;  /* 0x0000000400504947 */ /* 0x000fea0003800000 */
[----:B------:R-:W-:Y:S01]  /*6a00*/  SHF.R.U32.HI R54, RZ, 0x10, R69 ;  /* 0x00000010ff367819 */ /* 0x000fe20000011645 */
[----:B---3--:R-:W-:Y:S01]  /*6a10*/  IMAD.MOV.U32 R50, RZ, RZ, R42 ;  /* 0x000000ffff327224 */ /* 0x008fe200078e002a */
[----:B------:R-:W-:Y:S01]  /*6a20*/  SHF.R.U32.HI R52, RZ, 0x10, R61 ;  /* 0x00000010ff347819 */ /* 0x000fe2000001163d */
[--C-:B------:R-:W-:Y:S01]  /*6a30*/  HADD2.F32 R42, -RZ, R41.reuse.H0_H0 ;  /* 0x20000029ff2a7230 */ /* 0x100fe20000004100 */
[----:B------:R-:W-:Y:S01]  /*6a40*/  SHF.R.U64 R74, R62, 0x10, R63 ;  /* 0x000000103e4a7819 */ /* 0x000fe2000000123f */
[----:B------:R-:W-:Y:S01]  /*6a50*/  HADD2.F32 R41, -RZ, R41.H1_H1 ;  /* 0x30000029ff297230 */ /* 0x000fe20000004100 */
[----:B------:R-:W-:Y:S01]  /*6a60*/  SHF.R.U64 R75, R60, 0x10, R61 ;  /* 0x000000103c4b7819 */ /* 0x000fe2000000123d */
[--C-:B0-2---:R-:W-:Y:S01]  /*6a70*/  HADD2.F32 R11, -RZ, R13.reuse.H0_H0 ;  /* 0x2000000dff0b7230 */ /* 0x105fe20000004100 */
[----:B------:R-:W-:Y:S01]  /*6a80*/  SHF.R.U64 R73, R68, 0x10, R69 ;  /* 0x0000001044497819 */ /* 0x000fe20000001245 */
[----:B------:R-:W-:Y:S01]  /*6a90*/  HADD2.F32 R54, -RZ, R54.H0_H0 ;  /* 0x20000036ff367230 */ /* 0x000fe20000004100 */
[--C-:B------:R-:W-:Y:S01]  /*6aa0*/  SHF.R.U64 R69, R70, 0x10, R71.reuse ;  /* 0x0000001046457819 */ /* 0x100fe20000001247 */
[----:B------:R-:W-:Y:S01]  /*6ab0*/  HADD2.F32 R13, -RZ, R13.H1_H1 ;  /* 0x3000000dff0d7230 */ /* 0x000fe20000004100 */
[----:B------:R-:W-:Y:S01]  /*6ac0*/  SHF.R.U32.HI R70, RZ, 0x10, R71 ;  /* 0x00000010ff467819 */ /* 0x000fe20000011647 */
[----:B------:R-:W-:-:S02]  /*6ad0*/  HADD2.F32 R53, -RZ, R122.H1_H1 ;  /* 0x3000007aff357230 */ /* 0x000fc40000004100 */
[-C--:B------:R-:W-:Y:S01]  /*6ae0*/  FMUL.FTZ R62, R41, R54.reuse ;  /* 0x00000036293e7220 */ /* 0x080fe20000410000 */
[----:B------:R-:W-:Y:S02]  /*6af0*/  HADD2.F32 R52, -RZ, R52.H0_H0 ;  /* 0x20000034ff347230 */ /* 0x000fe40000004100 */
[----:B------:R-:W-:Y:S01]  /*6b00*/  FMUL.FTZ R54, R13, R54 ;  /* 0x000000360d367220 */ /* 0x000fe20000410000 */
[----:B------:R-:W-:Y:S02]  /*6b10*/  HADD2.F32 R51, -RZ, R120.H1_H1 ;  /* 0x30000078ff337230 */ /* 0x000fe40000004100 */
[-C--:B------:R-:W-:Y:S01]  /*6b20*/  FMUL.FTZ R60, R42, R53.reuse ;  /* 0x000000352a3c7220 */ /* 0x080fe20000410000 */
[----:B------:R-:W-:Y:S01]  /*6b30*/  FMUL.FTZ R55, R11, R53 ;  /* 0x000000350b377220 */ /* 0x000fe20000410000 */
[-C--:B------:R-:W-:Y:S01]  /*6b40*/  FFMA.FTZ R62, R13, R52.reuse, -R62 ;  /* 0x000000340d3e7223 */ /* 0x080fe2000001083e */
[----:B------:R-:W-:Y:S01]  /*6b50*/  FFMA.FTZ R68, R41, R52, R54 ;  /* 0x0000003429447223 */ /* 0x000fe20000010036 */
[----:B------:R-:W-:Y:S01]  /*6b60*/  FFMA.FTZ R53, R11, R51, -R60 ;  /* 0x000000330b357223 */ /* 0x000fe2000001083c */
[----:B------:R-:W-:-:S02]  /*6b70*/  HADD2.F32 R54, -RZ, R121.H1_H1 ;  /* 0x30000079ff367230 */ /* 0x000fc40000004100 */
[----:B------:R-:W-:Y:S01]  /*6b80*/  FFMA.FTZ R55, R42, R51, R55 ;  /* 0x000000332a377223 */ /* 0x000fe20000010037 */
[----:B------:R-:W-:Y:S01]  /*6b90*/  HADD2.F32 R13, -RZ, R43.H0_H0 ;  /* 0x2000002bff0d7230 */ /* 0x000fe20000004100 */
[----:B------:R-:W-:Y:S01]  /*6ba0*/  SHF.R.U32.HI R63, RZ, 0x10, R63 ;  /* 0x00000010ff3f7819 */ /* 0x000fe2000001163f */
[----:B------:R-:W-:Y:S02]  /*6bb0*/  HADD2.F32 R11, -RZ, R15.H0_H0 ;  /* 0x2000000fff0b7230 */ /* 0x000fe40000004100 */
[----:B------:R-:W-:Y:S02]  /*6bc0*/  HADD2.F32 R60, -RZ, R70.H0_H0 ;  /* 0x20000046ff3c7230 */ /* 0x000fe40000004100 */
[-C--:B------:R-:W-:Y:S01]  /*6bd0*/  FMUL.FTZ R70, R13, R54.reuse ;  /* 0x000000360d467220 */ /* 0x080fe20000410000 */
[----:B------:R-:W-:Y:S02]  /*6be0*/  HADD2.F32 R42, -RZ, R119.H1_H1 ;  /* 0x30000077ff2a7230 */ /* 0x000fe40000004100 */
[----:B------:R-:W-:Y:S01]  /*6bf0*/  FMUL.FTZ R54, R11, R54 ;  /* 0x000000360b367220 */ /* 0x000fe20000410000 */
[----:B------:R-:W-:Y:S01]  /*6c00*/  HADD2.F32 R43, -RZ, R43.H1_H1 ;  /* 0x3000002bff2b7230 */ /* 0x000fe20000004100 */
[----:B------:R-:W-:Y:S01]  /*6c10*/  F2FP.F16.F32.PACK_AB R55, R68, R55 ;  /* 0x000000374437723e */ /* 0x000fe200000000ff */
[----:B------:R-:W-:-:S02]  /*6c20*/  HADD2.F32 R15, -RZ, R15.H1_H1 ;  /* 0x3000000fff0f7230 */ /* 0x000fc40000004100 */
[----:B------:R-:W-:Y:S01]  /*6c30*/  FFMA.FTZ R54, R13, R42, R54 ;  /* 0x0000002a0d367223 */ /* 0x000fe20000010036 */
[----:B------:R-:W-:Y:S02]  /*6c40*/  HADD2.F32 R52, -RZ, R63.H0_H0 ;  /* 0x2000003fff347230 */ /* 0x000fe40000004100 */
[----:B------:R-:W-:Y:S01]  /*6c50*/  FMUL.FTZ R72, R43, R60 ;  /* 0x0000003c2b487220 */ /* 0x000fe20000410000 */
[----:B------:R-:W-:Y:S01]  /*6c60*/  FFMA.FTZ R70, R11, R42, -R70 ;  /* 0x0000002a0b467223 */ /* 0x000fe20000010846 */
[----:B------:R-:W-:Y:S02]  /*6c70*/  HADD2.F32 R13, -RZ, R40.H0_H0 ;  /* 0x20000028ff0d7230 */ /* 0x000fe40000004100 */
[C---:B------:R-:W-:Y:S01]  /*6c80*/  FMUL.FTZ R60, R15.reuse, R60 ;  /* 0x0000003c0f3c7220 */ /* 0x040fe20000410000 */
[----:B------:R-:W-:Y:S02]  /*6c90*/  HADD2.F32 R41, -RZ, R73.H0_H0 ;  /* 0x20000049ff297230 */ /* 0x000fe40000004100 */
[----:B------:R-:W-:Y:S01]  /*6ca0*/  FFMA.FTZ R61, R15, R52, -R72 ;  /* 0x000000340f3d7223 */ /* 0x000fe20000010848 */
[----:B------:R-:W-:-:S02]  /*6cb0*/  HADD2.F32 R11, -RZ, R12.H0_H0 ;  /* 0x2000000cff0b7230 */ /* 0x000fc40000004100 */
[----:B------:R-:W-:Y:S01]  /*6cc0*/  FFMA.FTZ R63, R43, R52, R60 ;  /* 0x000000342b3f7223 */ /* 0x000fe2000001003c */
[----:B------:R-:W-:Y:S02]  /*6cd0*/  HADD2.F32 R40, -RZ, R40.H1_H1 ;  /* 0x30000028ff287230 */ /* 0x000fe40000004100 */
[----:B------:R-:W-:Y:S02]  /*6ce0*/  HADD2.F32 R122, -RZ, R122.H0_H0 ;  /* 0x2000007aff7a7230 */ /* 0x000fe40000004100 */
[----:B------:R-:W-:Y:S02]  /*6cf0*/  HADD2.F32 R12, -RZ, R12.H1_H1 ;  /* 0x3000000cff0c7230 */ /* 0x000fe40000004100 */
[----:B------:R-:W-:Y:S01]  /*6d00*/  FMUL.FTZ R43, R40, R41 ;  /* 0x00000029282b7220 */ /* 0x000fe20000410000 */
[----:B------:R-:W-:Y:S02]  /*6d10*/  HADD2.F32 R15, -RZ, R75.H0_H0 ;  /* 0x2000004bff0f7230 */ /* 0x000fe40000004100 */
[----:B------:R-:W-:Y:S01]  /*6d20*/  FMUL.FTZ R42, R13, R122 ;  /* 0x0000007a0d2a7220 */ /* 0x000fe20000410000 */
[----:B------:R-:W-:-:S02]  /*6d30*/  HADD2.F32 R120, -RZ, R120.H0_H0 ;  /* 0x20000078ff787230 */ /* 0x000fc40000004100 */
[C---:B------:R-:W-:Y:S01]  /*6d40*/  FMUL.FTZ R41, R12.reuse, R41 ;  /* 0x000000290c297220 */ /* 0x040fe20000410000 */
[C---:B------:R-:W-:Y:S01]  /*6d50*/  FMUL.FTZ R122, R11.reuse, R122 ;  /* 0x0000007a0b7a7220 */ /* 0x040fe20000410000 */
[-C--:B------:R-:W-:Y:S01]  /*6d60*/  FFMA.FTZ R43, R12, R15.reuse, -R43 ;  /* 0x0000000f0c2b7223 */ /* 0x080fe2000001082b */
[----:B------:R-:W-:Y:S02]  /*6d70*/  HADD2.F32 R12, -RZ, R50.H0_H0 ;  /* 0x20000032ff0c7230 */ /* 0x000fe40000004100 */
[-C--:B------:R-:W-:Y:S01]  /*6d80*/  FFMA.FTZ R42, R11, R120.reuse, -R42 ;  /* 0x000000780b2a7223 */ /* 0x080fe2000001082a */
[----:B------:R-:W-:Y:S01]  /*6d90*/  FFMA.FTZ R41, R40, R15, R41 ;  /* 0x0000000f28297223 */ /* 0x000fe20000010029 */
[----:B------:R-:W-:Y:S02]  /*6da0*/  HADD2.F32 R121, -RZ, R121.H0_H0 ;  /* 0x20000079ff797230 */ /* 0x000fe40000004100 */
[----:B------:R-:W-:Y:S01]  /*6db0*/  FFMA.FTZ R122, R13, R120, R122 ;  /* 0x000000780d7a7223 */ /* 0x000fe2000001007a */
[----:B------:R-:W-:Y:S01]  /*6dc0*/  HADD2.F32 R15, -RZ, R69.H0_H0 ;  /* 0x20000045ff0f7230 */ /* 0x000fe20000004100 */
[----:B------:R-:W-:Y:S01]  /*6dd0*/  F2FP.F16.F32.PACK_AB R63, R63, R54 ;  /* 0x000000363f3f723e */ /* 0x000fe200000000ff */
[----:B------:R-:W-:-:S02]  /*6de0*/  HADD2.F32 R11, -RZ, R14.H0_H0 ;  /* 0x2000000eff0b7230 */ /* 0x000fc40000004100 */
[-C--:B------:R-:W-:Y:S01]  /*6df0*/  FMUL.FTZ R40, R12, R121.reuse ;  /* 0x000000790c287220 */ /* 0x080fe20000410000 */
        /* <DEDUP_REMOVED lines=8> */
[----:B------:R-:W-:-:S02]  /*6e80*/  IMAD.MOV.U32 R41, RZ, RZ, R55 ;  /* 0x000000ffff297224 */ /* 0x000fc400078e0037 */
[-C--:B------:R-:W-:Y:S01]  /*6e90*/  FFMA.FTZ R40, R11, R119.reuse, -R40 ;  /* 0x000000770b287223 */ /* 0x080fe20000010828 */
[----:B------:R-:W-:Y:S01]  /*6ea0*/  FFMA.FTZ R121, R12, R119, R121 ;  /* 0x000000770c797223 */ /* 0x000fe20000010079 */
[-C--:B------:R-:W-:Y:S01]  /*6eb0*/  FFMA.FTZ R51, R14, R13.reuse, -R51 ;  /* 0x0000000d0e337223 */ /* 0x080fe20000010833 */
[----:B------:R-:W-:Y:S01]  /*6ec0*/  FFMA.FTZ R50, R50, R13, R15 ;  /* 0x0000000d32327223 */ /* 0x000fe2000001000f */
[----:B------:R-:W-:Y:S01]  /*6ed0*/  F2FP.F16.F32.PACK_AB R12, R43, R42 ;  /* 0x0000002a2b0c723e */ /* 0x000fe200000000ff */
[----:B------:R-:W-:Y:S01]  /*6ee0*/  IMAD.MOV.U32 R43, RZ, RZ, R63 ;  /* 0x000000ffff2b7224 */ /* 0x000fe200078e003f */
[----:B------:R-:W-:Y:S02]  /*6ef0*/  F2FP.F16.F32.PACK_AB R13, R62, R53 ;  /* 0x000000353e0d723e */ /* 0x000fe400000000ff */
[----:B------:R-:W-:Y:S02]  /*6f00*/  F2FP.F16.F32.PACK_AB R14, R51, R40 ;  /* 0x00000028330e723e */ /* 0x000fe400000000ff */
[----:B------:R-:W-:-:S02]  /*6f10*/  F2FP.F16.F32.PACK_AB R15, R61, R70 ;  /* 0x000000463d0f723e */ /* 0x000fc400000000ff */
[----:B------:R-:W-:Y:S02]  /*6f20*/  F2FP.F16.F32.PACK_AB R42, R50, R121 ;  /* 0x00000079322a723e */ /* 0x000fe400000000ff */
[----:B------:R-:W-:-:S07]  /*6f30*/  MOV R40, R54 ;  /* 0x0000003600287202 */ /* 0x000fce0000000f00 */
.L_x_1637:
[----:B------:R-:W-:Y:S05]  /*6f40*/  BSYNC B2 ;  /* 0x0000000000027941 */ /* 0x000fea0003800000 */
.L_x_1636:
[----:B--2---:R2:W-:Y:S04]  /*6f50*/  ST.E.128 desc[UR60][R46.64], R12 ;  /* 0x0000000c2e007985 */ /* 0x0045e8000c101d3c */
[----:B---3--:R2:W-:Y:S02]  /*6f60*/  @!P6 ST.E.128 desc[UR60][R48.64], R40 ;  /* 0x000000283000e985 */ /* 0x0085e4000c101d3c */
.L_x_1635:
[----:B------:R-:W-:Y:S05]  /*6f70*/  BSYNC B1 ;  /* 0x0000000000017941 */ /* 0x000fea0003800000 */
.L_x_1634:
[----:B------:R-:W-:-:S13]  /*6f80*/  ISETP.NE.AND P0, PT, R76, RZ, PT ;  /* 0x000000ff4c00720c */ /* 0x000fda0003f05270 */
[----:B------:R-:W-:Y:S05]  /*6f90*/  @!P0 BRA `(.L_x_1602) ;  /* 0x0000000c004c8947 */ /* 0x000fea0003800000 */
[----:B--2---:R-:W2:Y:S04]  /*6fa0*/  LDL R12, [R1+0x50] ;  /* 0x00005000010c7983 */ /* 0x004ea80000100800 */
[----:B------:R-:W5:Y:S04]  /*6fb0*/  LDL R15, [R1+0xa4] ;  /* 0x0000a400010f7983 */ /* 0x000f680000100800 */
[----:B------:R-:W3:Y:S01]  /*6fc0*/  LDL R14, [R1+0x58] ;  /* 0x00005800010e7983 */ /* 0x000ee20000100800 */
[----:B------:R-:W-:Y:S01]  /*6fd0*/  SEL R116, R93, R116, !P1 ;  /* 0x000000745d747207 */ /* 0x000fe20004800000 */
[----:B------:R-:W-:Y:S01]  /*6fe0*/  BSSY B1, `(.L_x_1638) ;  /* 0x000006c000017945 */ /* 0x000fe20003800000 */
[----:B------:R-:W-:-:S02]  /*6ff0*/  ISETP.GE.AND P4, PT, R205, R104, PT ;  /* 0x00000068cd00720c */ /* 0x000fc40003f86270 */
[----:B0-----:R-:W-:Y:S02]  /*7000*/  SHF.R.S32.HI R11, RZ, 0x1f, R116 ;  /* 0x0000001fff0b7819 */ /* 0x001fe40000011474 */
[----:B------:R-:W-:Y:S02]  /*7010*/  LEA R46, P0, R39, R44, 0x1 ;  /* 0x0000002c272e7211 */ /* 0x000fe400078008ff */
[----:B------:R-:W-:Y:S02]  /*7020*/  LEA.HI R116, R11, R116, RZ, 0x4 ;  /* 0x000000740b747211 */ /* 0x000fe400078f20ff */
[----:B----4-:R-:W-:Y:S02]  /*7030*/  LEA.HI.X R47, R39, R45, R88, 0x1, P0 ;  /* 0x0000002d272f7211 */ /* 0x010fe400000f0c58 */
[----:B------:R-:W-:-:S04]  /*7040*/  LEA.HI.SX32 R116, R116, R37, 0x1c ;  /* 0x0000002574747211 */ /* 0x000fc800078fe2ff */
[----:B------:R-:W-:Y:S01]  /*7050*/  SHF.R.S32.HI R13, RZ, 0x1f, R116 ;  /* 0x0000001fff0d7819 */ /* 0x000fe20000011474 */
[----:B------:R-:W-:-:S03]  /*7060*/  IMAD.SHL.U32 R11, R116, 0x8, RZ ;  /* 0x00000008740b7824 */ /* 0x000fc600078e00ff */
[----:B------:R-:W-:-:S05]  /*7070*/  LEA.HI R13, R13, R116, RZ, 0x3 ;  /* 0x000000740d0d7211 */ /* 0x000fca00078f18ff */
[----:B------:R-:W-:-:S05]  /*7080*/  IMAD.SHL.U32 R13, R13, 0x200, RZ ;  /* 0x000002000d0d7824 */ /* 0x000fca00078e00ff */
[----:B------:R-:W-:Y:S02]  /*7090*/  LOP3.LUT R13, R13, 0x7ffff000, RZ, 0xc0, !PT ;  /* 0x7ffff0000d0d7812 */ /* 0x000fe400078ec0ff */
[----:B--2---:R-:W-:-:S04]  /*70a0*/  LOP3.LUT R12, R12, 0x38, R11, 0xf8, !PT ;  /* 0x000000380c0c7812 */ /* 0x004fc800078ef80b */
[----:B-----5:R-:W-:-:S04]  /*70b0*/  LOP3.LUT R12, R12, R15, RZ, 0x3c, !PT ;  /* 0x0000000f0c0c7212 */ /* 0x020fc800078e3cff */
[----:B---3--:R-:W-:Y:S02]  /*70c0*/  IADD3 R15, R12, R13, R14 ;  /* 0x0000000d0c0f7210 */ /* 0x008fe40007ffe00e */
[----:B------:R-:W-:-:S03]  /*70d0*/  LEA R13, R202, R5, 0xe ;  /* 0x00000005ca0d7211 */ /* 0x000fc600078e70ff */
[----:B------:R-:W-:Y:S02]  /*70e0*/  IMAD R15, R202, 0x4000, R15 ;  /* 0x00004000ca0f7824 */ /* 0x000fe400078e020f */
[--C-:B------:R-:W-:Y:S02]  /*70f0*/  IMAD R13, R13, 0x2, R18.reuse ;  /* 0x000000020d0d7824 */ /* 0x100fe400078e0212 */
[----:B------:R-:W-:-:S04]  /*7100*/  IMAD R40, R15, 0x2, R18 ;  /* 0x000000020f287824 */ /* 0x000fc800078e0212 */
[----:B------:R-:W0:Y:S04]  /*7110*/  LDS.128 R12, [R13+0x20400] ;  /* 0x020400000d0c7984 */ /* 0x000e280000000c00 */
[----:B------:R-:W2:Y:S01]  /*7120*/  LDS.128 R40, [R40+0x20400] ;  /* 0x0204000028287984 */ /* 0x000ea20000000c00 */
[----:B------:R-:W-:Y:S05]  /*7130*/  @P4 BRA `(.L_x_1639) ;  /* 0x0000000400584947 */ /* 0x000fea0003800000 */
[----:B------:R-:W-:Y:S01]  /*7140*/  SHF.R.U32.HI R52, RZ, 0x10, R65 ;  /* 0x00000010ff347819 */ /* 0x000fe20000011641 */
[----:B--2---:R-:W-:Y:S01]  /*7150*/  IMAD.MOV.U32 R48, RZ, RZ, R40 ;  /* 0x000000ffff307224 */ /* 0x004fe200078e0028 */
[----:B0-----:R-:W-:Y:S01]  /*7160*/  MOV R40, R14 ;  /* 0x0000000e00287202 */ /* 0x001fe20000000f00 */
[----:B------:R-:W-:Y:S01]  /*7170*/  IMAD.MOV.U32 R49, RZ, RZ, R42 ;  /* 0x000000ffff317224 */ /* 0x000fe200078e002a */
[--C-:B------:R-:W-:Y:S01]  /*7180*/  SHF.R.U32.HI R50, RZ, 0x10, R57.reuse ;  /* 0x00000010ff327819 */ /* 0x100fe20000011639 */
[--C-:B------:R-:W-:Y:S01]  /*7190*/  HADD2.F32 R42, -RZ, R41.reuse.H0_H0 ;  /* 0x20000029ff2a7230 */ /* 0x100fe20000004100 */
[----:B------:R-:W-:Y:S01]  /*71a0*/  SHF.R.U64 R68, R56, 0x10, R57 ;  /* 0x0000001038447819 */ /* 0x000fe20000001239 */
[----:B------:R-:W-:Y:S01]  /*71b0*/  HADD2.F32 R41, -RZ, R41.H1_H1 ;  /* 0x30000029ff297230 */ /* 0x000fe20000004100 */
[----:B------:R-:W-:Y:S01]  /*71c0*/  SHF.R.U64 R63, R58, 0x10, R59 ;  /* 0x000000103a3f7819 */ /* 0x000fe2000000123b */
[--C-:B------:R-:W-:Y:S01]  /*71d0*/  HADD2.F32 R14, -RZ, R13.reuse.H0_H0 ;  /* 0x2000000dff0e7230 */ /* 0x100fe20000004100 */
[----:B------:R-:W-:Y:S01]  /*71e0*/  SHF.R.U64 R57, R66, 0x10, R67 ;  /* 0x0000001042397819 */ /* 0x000fe20000001243 */
[----:B------:R-:W-:Y:S01]  /*71f0*/  HADD2.F32 R52, -RZ, R52.H0_H0 ;  /* 0x20000034ff347230 */ /* 0x000fe20000004100 */
[----:B------:R-:W-:Y:S01]  /*7200*/  SHF.R.U32.HI R58, RZ, 0x10, R59 ;  /* 0x00000010ff3a7819 */ /* 0x000fe2000001163b */
[----:B------:R-:W-:Y:S01]  /*7210*/  HADD2.F32 R13, -RZ, R13.H1_H1 ;  /* 0x3000000dff0d7230 */ /* 0x000fe20000004100 */
[----:B------:R-:W-:Y:S01]  /*7220*/  SHF.R.U32.HI R66, RZ, 0x10, R67 ;  /* 0x00000010ff427819 */ /* 0x000fe20000011643 */
        /* <DEDUP_REMOVED lines=14> */
[----:B------:R-:W-:Y:S02]  /*7310*/  HADD2.F32 R14, -RZ, R43.H0_H0 ;  /* 0x2000002bff0e7230 */ /* 0x000fe40000004100 */
[----:B------:R-:W-:Y:S02]  /*7320*/  HADD2.F32 R41, -RZ, R113.H1_H1 ;  /* 0x30000071ff297230 */ /* 0x000fe40000004100 */
[----:B------:R-:W-:Y:S01]  /*7330*/  FMUL.FTZ R51, R13, R50 ;  /* 0x000000320d337220 */ /* 0x000fe20000410000 */
[----:B------:R-:W-:Y:S01]  /*7340*/  HADD2.F32 R43, -RZ, R43.H1_H1 ;  /* 0x3000002bff2b7230 */ /* 0x000fe20000004100 */
[----:B------:R-:W-:Y:S01]  /*7350*/  F2FP.F16.F32.PACK_AB R53, R56, R53 ;  /* 0x000000353835723e */ /* 0x000fe200000000ff */
[----:B------:R-:W-:-:S02]  /*7360*/  HADD2.F32 R52, -RZ, R66.H0_H0 ;  /* 0x20000042ff347230 */ /* 0x000fc40000004100 */
[CC--:B------:R-:W-:Y:S01]  /*7370*/  FFMA.FTZ R59, R14.reuse, R41.reuse, R51 ;  /* 0x000000290e3b7223 */ /* 0x0c0fe20000010033 */
[----:B------:R-:W-:Y:S02]  /*7380*/  HADD2.F32 R42, -RZ, R58.H0_H0 ;  /* 0x2000003aff2a7230 */ /* 0x000fe40000004100 */
[----:B------:R-:W-:Y:S01]  /*7390*/  FMUL.FTZ R58, R14, R50 ;  /* 0x000000320e3a7220 */ /* 0x000fe20000410000 */
[----:B------:R-:W-:Y:S02]  /*73a0*/  HADD2.F32 R15, -RZ, R15.H1_H1 ;  /* 0x3000000fff0f7230 */ /* 0x000fe40000004100 */
[----:B------:R-:W-:Y:S01]  /*73b0*/  FMUL.FTZ R50, R43, R52 ;  /* 0x000000342b327220 */ /* 0x000fe20000410000 */
[----:B------:R-:W-:Y:S02]  /*73c0*/  HADD2.F32 R14, -RZ, R48.H0_H0 ;  /* 0x20000030ff0e7230 */ /* 0x000fe40000004100 */
[----:B------:R-:W-:Y:S01]  /*73d0*/  FFMA.FTZ R58, R13, R41, -R58 ;  /* 0x000000290d3a7223 */ /* 0x000fe2000001083a */
[----:B------:R-:W-:-:S02]  /*73e0*/  HADD2.F32 R118, -RZ, R118.H0_H0 ;  /* 0x20000076ff767230 */ /* 0x000fc40000004100 */
[C---:B------:R-:W-:Y:S01]  /*73f0*/  FMUL.FTZ R52, R15.reuse, R52 ;  /* 0x000000340f347220 */ /* 0x040fe20000410000 */
[----:B------:R-:W-:Y:S02]  /*7400*/  HADD2.F32 R41, -RZ, R62.H0_H0 ;  /* 0x2000003eff297230 */ /* 0x000fe40000004100 */
[-C--:B------:R-:W-:Y:S01]  /*7410*/  FFMA.FTZ R61, R15, R42.reuse, -R50 ;  /* 0x0000002a0f3d7223 */ /* 0x080fe20000010832 */
[----:B------:R-:W-:Y:S02]  /*7420*/  HADD2.F32 R13, -RZ, R12.H0_H0 ;  /* 0x2000000cff0d7230 */ /* 0x000fe40000004100 */
[----:B------:R-:W-:Y:S01]  /*7430*/  FFMA.FTZ R60, R43, R42, R52 ;  /* 0x0000002a2b3c7223 */ /* 0x000fe20000010034 */
[----:B------:R-:W-:Y:S02]  /*7440*/  HADD2.F32 R48, -RZ, R48.H1_H1 ;  /* 0x30000030ff307230 */ /* 0x000fe40000004100 */
[----:B------:R-:W-:Y:S01]  /*7450*/  FMUL.FTZ R42, R14, R118 ;  /* 0x000000760e2a7220 */ /* 0x000fe20000410000 */
[----:B------:R-:W-:-:S02]  /*7460*/  HADD2.F32 R12, -RZ, R12.H1_H1 ;  /* 0x3000000cff0c7230 */ /* 0x000fc40000004100 */
[C---:B------:R-:W-:Y:S01]  /*7470*/  FMUL.FTZ R43, R13.reuse, R118 ;  /* 0x000000760d2b7220 */ /* 0x040fe20000410000 */
[----:B------:R-:W-:Y:S02]  /*7480*/  HADD2.F32 R115, -RZ, R115.H0_H0 ;  /* 0x20000073ff737230 */ /* 0x000fe40000004100 */
[-C--:B------:R-:W-:Y:S01]  /*7490*/  FMUL.FTZ R51, R48, R41.reuse ;  /* 0x0000002930337220 */ /* 0x080fe20000410000 */
[----:B------:R-:W-:Y:S02]  /*74a0*/  HADD2.F32 R15, -RZ, R68.H0_H0 ;  /* 0x20000044ff0f7230 */ /* 0x000fe40000004100 */
[----:B------:R-:W-:Y:S01]  /*74b0*/  FMUL.FTZ R41, R12, R41 ;  /* 0x000000290c297220 */ /* 0x000fe20000410000 */
[----:B------:R-:W-:Y:S02]  /*74c0*/  HADD2.F32 R117, -RZ, R117.H0_H0 ;  /* 0x20000075ff757230 */ /* 0x000fe40000004100 */
[----:B------:R-:W-:Y:S01]  /*74d0*/  FFMA.FTZ R42, R13, R115, -R42 ;  /* 0x000000730d2a7223 */ /* 0x000fe2000001082a */
[----:B------:R-:W-:-:S02]  /*74e0*/  HADD2.F32 R13, -RZ, R49.H0_H0 ;  /* 0x20000031ff0d7230 */ /* 0x000fc40000004100 */
[-C--:B------:R-:W-:Y:S01]  /*74f0*/  FFMA.FTZ R51, R12, R15.reuse, -R51 ;  /* 0x0000000f0c337223 */ /* 0x080fe20000010833 */
[----:B------:R-:W-:Y:S01]  /*7500*/  FFMA.FTZ R48, R48, R15, R41 ;  /* 0x0000000f30307223 */ /* 0x000fe20000010029 */
[--C-:B------:R-:W-:Y:S02]  /*7510*/  HADD2.F32 R12, -RZ, R40.reuse.H0_H0 ;  /* 0x20000028ff0c7230 */ /* 0x100fe40000004100 */
[----:B------:R-:W-:Y:S01]  /*7520*/  FFMA.FTZ R43, R14, R115, R43 ;  /* 0x000000730e2b7223 */ /* 0x000fe2000001002b */
[----:B------:R-:W-:Y:S02]  /*7530*/  HADD2.F32 R15, -RZ, R57.H0_H0 ;  /* 0x20000039ff0f7230 */ /* 0x000fe40000004100 */
[-C--:B------:R-:W-:Y:S01]  /*7540*/  FMUL.FTZ R41, R13, R117.reuse ;  /* 0x000000750d297220 */ /* 0x080fe20000410000 */
[----:B------:R-:W-:Y:S02]  /*7550*/  HADD2.F32 R49, -RZ, R49.H1_H1 ;  /* 0x30000031ff317230 */ /* 0x000fe40000004100 */
[----:B------:R-:W-:Y:S01]  /*7560*/  FMUL.FTZ R50, R12, R117 ;  /* 0x000000750c327220 */ /* 0x000fe20000410000 */
[----:B------:R-:W-:Y:S01]  /*7570*/  HADD2.F32 R40, -RZ, R40.H1_H1 ;  /* 0x30000028ff287230 */ /* 0x000fe20000004100 */
[----:B------:R-:W-:Y:S01]  /*7580*/  F2FP.F16.F32.PACK_AB R59, R60, R59 ;  /* 0x0000003b3c3b723e */ /* 0x000fe200000000ff */
[----:B------:R-:W-:-:S02]  /*7590*/  HADD2.F32 R113, -RZ, R113.H0_H0 ;  /* 0x20000071ff717230 */ /* 0x000fc40000004100 */
        /* <DEDUP_REMOVED lines=8> */
[----:B------:R-:W-:Y:S01]  /*7620*/  F2FP.F16.F32.PACK_AB R52, R48, R43 ;  /* 0x0000002b3034723e */ /* 0x000fe200000000ff */
[----:B------:R-:W-:Y:S01]  /*7630*/  IMAD.MOV.U32 R43, RZ, RZ, R59 ;  /* 0x000000ffff2b7224 */ /* 0x000fe200078e003b */
[----:B------:R-:W-:-:S02]  /*7640*/  F2FP.F16.F32.PACK_AB R12, R51, R42 ;  /* 0x0000002a330c723e */ /* 0x000fc400000000ff */
[----:B------:R-:W-:Y:S01]  /*7650*/  F2FP.F16.F32.PACK_AB R14, R40, R41 ;  /* 0x00000029280e723e */ /* 0x000fe200000000ff */
[----:B------:R-:W-:Y:S01]  /*7660*/  IMAD.MOV.U32 R40, RZ, RZ, R52 ;  /* 0x000000ffff287224 */ /* 0x000fe200078e0034 */
[----:B------:R-:W-:Y:S01]  /*7670*/  F2FP.F16.F32.PACK_AB R13, R54, R55 ;  /* 0x00000037360d723e */ /* 0x000fe200000000ff */
[----:B------:R-:W-:Y:S01]  /*7680*/  IMAD.MOV.U32 R41, RZ, RZ, R53 ;  /* 0x000000ffff297224 */ /* 0x000fe200078e0035 */
[----:B------:R-:W-:-:S07]  /*7690*/  F2FP.F16.F32.PACK_AB R42, R49, R50 ;  /* 0x00000032312a723e */ /* 0x000fce00000000ff */
.L_x_1639:
[----:B------:R-:W-:Y:S05]  /*76a0*/  BSYNC B1 ;  /* 0x0000000000017941 */ /* 0x000fea0003800000 */
.L_x_1638:
[----:B0-----:R0:W-:Y:S01]  /*76b0*/  ST.E.128 desc[UR60][R46.64], R12 ;  /* 0x0000000c2e007985 */ /* 0x0011e2000c101d3c */
[----:B------:R-:W-:-:S13]  /*76c0*/  ISETP.GE.AND P0, PT, R11, R114, PT ;  /* 0x000000720b00720c */ /* 0x000fda0003f06270 */
[----:B------:R-:W-:Y:S05]  /*76d0*/  @P0 BRA `(.L_x_1602) ;  /* 0x00000004007c0947 */ /* 0x000fea0003800000 */
[----:B------:R-:W-:-:S05]  /*76e0*/  IMAD.WIDE R44, R11, 0x2, R44 ;  /* 0x000000020b2c7825 */ /* 0x000fca00078e022c */
[----:B--2---:R2:W-:Y:S01]  /*76f0*/  ST.E.128 desc[UR60][R44.64], R40 ;  /* 0x000000282c007985 */ /* 0x0045e2000c101d3c */
[----:B------:R-:W-:Y:S05]  /*7700*/  BRA `(.L_x_1602) ;  /* 0x0000000400707947 */ /* 0x000fea0003800000 */
.L_x_1575:
[----:B------:R-:W-:-:S13]  /*7710*/  ISETP.NE.AND P5, PT, R225, 0x3, PT ;  /* 0x00000003e100780c */ /* 0x000fda0003fa5270 */
[----:B------:R-:W-:Y:S05]  /*7720*/  @!P5 BRA `(.L_x_1640) ;  /* 0x000000000004d947 */ /* 0x000fea0003800000 */
[----:B------:R-:W-:Y:S01]  /*7730*/  BPT.TRAP 0x1 ;  /* 0x000000040000795c */ /* 0x000fe20000300000 */
.L_x_1640:
[----:B------:R-:W2:Y:S01]  /*7740*/  LDL R11, [R1+0x40] ;  /* 0x00004000010b7983 */ /* 0x000ea20000100800 */
[----:B------:R-:W-:Y:S01]  /*7750*/  LEA R89, R202, R18, 0x3 ;  /* 0x00000012ca597211 */ /* 0x000fe200078e18ff */
[----:B------:R-:W-:Y:S01]  /*7760*/  BSSY B1, `(.L_x_1641) ;  /* 0x0000005000017945 */ /* 0x000fe20003800000 */
[----:B------:R-:W-:Y:S02]  /*7770*/  SHF.R.S32.HI R99, RZ, 0x1f, R100 ;  /* 0x0000001fff637819 */ /* 0x000fe40000011464 */
[----:B--2---:R-:W-:-:S04]  /*7780*/  SHF.L.U32 R103, R11, 0x1f, RZ ;  /* 0x0000001f0b677819 */ /* 0x004fc800000006ff */
[----:B------:R-:W0:Y:S02]  /*7790*/  SYNCS.PHASECHK.TRANS64.TRYWAIT P0, [R89+URZ+0x30890], R103 ;  /* 0x03089067590075a7 */ /* 0x000e24000800017f */
[----:B0-----:R-:W-:Y:S05]  /*77a0*/  @!P0 BRA `(.L_x_1642) ;  /* 0x0000021800208947 */ /* 0x001fea0003800000 */
.L_x_2023:
[----:B------:R-:W-:Y:S05]  /*77b0*/  BSYNC B1 ;  /* 0x0000000000017941 */ /* 0x000fea0003800000 */
.L_x_1641:
[----:B------:R-:W2:Y:S01]  /*77c0*/  LDL R40, [R1+0xc] ;  /* 0x00000c0001287983 */ /* 0x000ea20000100800 */
        /* <DEDUP_REMOVED lines=22> */
[----:B--2---:R-:W-:-:S05]  /*7930*/  IMAD.IADD R50, R97, 0x1, -R40 ;  /* 0x0000000161327824 */ /* 0x004fca00078e0a28 */
[----:B------:R-:W-:Y:S01]  /*7940*/  ISETP.GE.AND P0, PT, R50, 0x1, PT ;  /* 0x000000013200780c */ /* 0x000fe20003f06270 */
[----:B------:R-:W-:-:S12]  /*7950*/  BRA.DIV UR4, `(.L_x_1643) ;  /* 0x0000021604c87947 */ /* 0x000fd8000b800000 */
[----:B------:R1:W2:Y:S04]  /*7960*/  SHFL.IDX PT, R40, R43, RZ, 0x181f ;  /* 0x00181fff2b287589 */ /* 0x0002a800000e0000 */
[----:B------:R1:W3:Y:S02]  /*7970*/  SHFL.IDX PT, R42, R41, RZ, 0x181f ;  /* 0x00181fff292a7589 */ /* 0x0002e400000e0000 */
.L_x_2027:
[----:B------:R-:W-:Y:S04]  /*7980*/  BSSY B1, `(.L_x_1644) ;  /* 0x0000018000017945 */ /* 0x000fe80003800000 */
[----:B------:R-:W-:Y:S05]  /*7990*/  @!P0 BRA `(.L_x_1645) ;  /* 0x0000000000588947 */ /* 0x000fea0003800000 */
[----:B------:R-:W4:Y:S01]  /*79a0*/  LDL R11, [R1] ;  /* 0x00000000010b7983 */ /* 0x000f220000100800 */
[----:B------:R-:W-:Y:S02]  /*79b0*/  ULDC UR4, c[0x0][0x2f4] ;  /* 0x0000bd0000047ab9 */ /* 0x000fe40000000800 */
[----:B------:R-:W-:Y:S02]  /*79c0*/  ISETP.GE.AND P4, PT, R16, UR4, PT ;  /* 0x0000000410007c0c */ /* 0x000fe4000bf86270 */
[----:B------:R-:W-:-:S11]  /*79d0*/  ISETP.GE.AND P0, PT, R205, UR4, PT ;  /* 0x00000004cd007c0c */ /* 0x000fd6000bf06270 */
[----:B------:R-:W5:Y:S01]  /*79e0*/  @!P4 LDS.128 R12, [R92+0x20400] ;  /* 0x020400005c0cc984 */ /* 0x000f620000000c00 */
[----:B---3--:R-:W-:-:S04]  /*79f0*/  @!P4 LEA R44, P6, R16, R42, 0x1 ;  /* 0x0000002a102cc211 */ /* 0x008fc800078c08ff */
[----:B--2---:R-:W-:Y:S02]  /*7a00*/  @!P4 LEA.HI.X R45, R16, R40, R17, 0x1, P6 ;  /* 0x00000028102dc211 */ /* 0x004fe400030f0c11 */
[----:B------:R-:W-:-:S04]  /*7a10*/  @!P0 LEA R46, P6, R203, R42, 0x1 ;  /* 0x0000002acb2e8211 */ /* 0x000fc800078c08ff */
[----:B------:R-:W-:Y:S01]  /*7a20*/  @!P0 LEA.HI.X R47, R203, R40, R224, 0x1, P6 ;  /* 0x00000028cb2f8211 */ /* 0x000fe200030f0ce0 */
[----:B-----5:R-:W-:Y:S01]  /*7a30*/  @!P4 ST.E.128 desc[UR60][R44.64], R12 ;  /* 0x0000000c2c00c985 */ /* 0x020fe2000c101d3c */
[----:B------:R-:W-:-:S03]  /*7a40*/  ISETP.GE.AND P4, PT, R19, UR4, PT ;  /* 0x0000000413007c0c */ /* 0x000fc6000bf86270 */
[----:B------:R-:W2:Y:S10]  /*7a50*/  @!P0 LDS.128 R12, [R92+0x22400] ;  /* 0x022400005c0c8984 */ /* 0x000eb40000000c00 */
[----:B------:R-:W-:Y:S01]  /*7a60*/  @!P4 LEA R48, P6, R19, R42, 0x1 ;  /* 0x0000002a1330c211 */ /* 0x000fe200078c08ff */
[----:B--2---:R-:W-:Y:S01]  /*7a70*/  @!P0 ST.E.128 desc[UR60][R46.64], R12 ;  /* 0x0000000c2e008985 */ /* 0x004fe2000c101d3c */
[----:B------:R-:W-:-:S03]  /*7a80*/  ISETP.GE.AND P0, PT, R23, UR4, PT ;  /* 0x0000000417007c0c */ /* 0x000fc6000bf06270 */
[----:B------:R-:W2:Y:S01]  /*7a90*/  @!P4 LDS.128 R12, [R92+0x24400] ;  /* 0x024400005c0cc984 */ /* 0x000ea20000000c00 */
[----:B----4-:R-:W-:-:S05]  /*7aa0*/  @!P4 LEA.HI.X R49, R19, R40, R11, 0x1, P6 ;  /* 0x000000281331c211 */ /* 0x010fca00030f0c0b */
[----:B--2---:R-:W-:Y:S04]  /*7ab0*/  @!P4 ST.E.128 desc[UR60][R48.64], R12 ;  /* 0x0000000c3000c985 */ /* 0x004fe8000c101d3c */
[C---:B------:R-:W-:Y:S01]  /*7ac0*/  @!P0 LEA R44, P4, R23.reuse, R42, 0x1 ;  /* 0x0000002a172c8211 */ /* 0x040fe200078808ff */
[----:B------:R-:W2:Y:S03]  /*7ad0*/  @!P0 LDS.128 R12, [R92+0x26400] ;  /* 0x026400005c0c8984 */ /* 0x000ea60000000c00 */
[----:B------:R-:W-:-:S05]  /*7ae0*/  @!P0 LEA.HI.X R45, R23, R40, R228, 0x1, P4 ;  /* 0x00000028172d8211 */ /* 0x000fca00020f0ce4 */
[----:B--2---:R4:W-:Y:S04]  /*7af0*/  @!P0 ST.E.128 desc[UR60][R44.64], R12 ;  /* 0x0000000c2c008985 */ /* 0x0049e8000c101d3c */
.L_x_1645:
[----:B------:R-:W-:Y:S05]  /*7b00*/  BSYNC B1 ;  /* 0x0000000000017941 */ /* 0x000fea0003800000 */
.L_x_1644:
[----:B------:R-:W-:-:S03]  /*7b10*/  UMOV UR4, 0xffffffff ;  /* 0xffffffff00047882 */ /* 0x000fc60000000000 */
[----:B------:R-:W-:Y:S05]  /*7b20*/  BRA.DIV UR4, `(.L_x_1646) ;  /* 0x0000021604a07947 */ /* 0x000fea000b800000 */
[----:B--2---:R2:W0:Y:S04]  /*7b30*/  SHFL.IDX PT, R40, R43, 0x1, 0x181f ;  /* 0x00381f002b287f89 */ /* 0x00442800000e0000 */
[----:B---3--:R2:W3:Y:S02]  /*7b40*/  SHFL.IDX PT, R42, R41, 0x1, 0x181f ;  /* 0x00381f00292a7f89 */ /* 0x0084e400000e0000 */
.L_x_2031:
[----:B------:R-:W-:-:S13]  /*7b50*/  ISETP.GE.AND P0, PT, R50, 0x21, PT ;  /* 0x000000213200780c */ /* 0x000fda0003f06270 */
[----:B------:R-:W-:Y:S05]  /*7b60*/  @!P0 BRA `(.L_x_1602) ;  /* 0x0000000000588947 */ /* 0x000fea0003800000 */
[----:B------:R-:W5:Y:S01]  /*7b70*/  LDL R11, [R1] ;  /* 0x00000000010b7983 */ /* 0x000f620000100800 */
[----:B------:R-:W-:Y:S02]  /*7b80*/  ULDC UR4, c[0x0][0x2f4] ;  /* 0x0000bd0000047ab9 */ /* 0x000fe40000000800 */
[----:B------:R-:W-:Y:S02]  /*7b90*/  ISETP.GE.AND P6, PT, R16, UR4, PT ;  /* 0x0000000410007c0c */ /* 0x000fe4000bfc6270 */
[----:B------:R-:W-:-:S11]  /*7ba0*/  ISETP.GE.AND P4, PT, R205, UR4, PT ;  /* 0x00000004cd007c0c */ /* 0x000fd6000bf86270 */
[----:B----4-:R-:W4:Y:S01]  /*7bb0*/  @!P6 LDS.128 R12, [R92+0x21400] ;  /* 0x021400005c0ce984 */ /* 0x010f220000000c00 */
[----:B---3--:R-:W-:-:S04]  /*7bc0*/  @!P6 LEA R44, P0, R16, R42, 0x1 ;  /* 0x0000002a102ce211 */ /* 0x008fc800078008ff */
[----:B0-----:R-:W-:Y:S02]  /*7bd0*/  @!P6 LEA.HI.X R45, R16, R40, R17, 0x1, P0 ;  /* 0x00000028102de211 */ /* 0x001fe400000f0c11 */
[----:B------:R-:W-:-:S03]  /*7be0*/  ISETP.GE.AND P0, PT, R19, UR4, PT ;  /* 0x0000000413007c0c */ /* 0x000fc6000bf06270 */
[----:B----4-:R-:W-:Y:S01]  /*7bf0*/  @!P6 ST.E.128 desc[UR60][R44.64], R12 ;  /* 0x0000000c2c00e985 */ /* 0x010fe2000c101d3c */
[----:B------:R-:W-:-:S03]  /*7c00*/  @!P4 LEA R46, P6, R203, R42, 0x1 ;  /* 0x0000002acb2ec211 */ /* 0x000fc600078c08ff */
[----:B------:R-:W0:Y:S01]  /*7c10*/  @!P4 LDS.128 R12, [R92+0x23400] ;  /* 0x023400005c0cc984 */ /* 0x000e220000000c00 */
[----:B------:R-:W-:-:S05]  /*7c20*/  @!P4 LEA.HI.X R47, R203, R40, R224, 0x1, P6 ;  /* 0x00000028cb2fc211 */ /* 0x000fca00030f0ce0 */
[----:B------:R-:W-:Y:S01]  /*7c30*/  @!P0 LEA R48, P6, R19, R42, 0x1 ;  /* 0x0000002a13308211 */ /* 0x000fe200078c08ff */
[----:B0-----:R-:W-:Y:S01]  /*7c40*/  @!P4 ST.E.128 desc[UR60][R46.64], R12 ;  /* 0x0000000c2e00c985 */ /* 0x001fe2000c101d3c */
[----:B------:R-:W-:-:S03]  /*7c50*/  ISETP.GE.AND P4, PT, R23, UR4, PT ;  /* 0x0000000417007c0c */ /* 0x000fc6000bf86270 */
[----:B------:R-:W0:Y:S01]  /*7c60*/  @!P0 LDS.128 R12, [R92+0x25400] ;  /* 0x025400005c0c8984 */ /* 0x000e220000000c00 */
[----:B-----5:R-:W-:-:S05]  /*7c70*/  @!P0 LEA.HI.X R49, R19, R40, R11, 0x1, P6 ;  /* 0x0000002813318211 */ /* 0x020fca00030f0c0b */
[----:B0-----:R-:W-:Y:S04]  /*7c80*/  @!P0 ST.E.128 desc[UR60][R48.64], R12 ;  /* 0x0000000c30008985 */ /* 0x001fe8000c101d3c */
[C---:B------:R-:W-:Y:S01]  /*7c90*/  @!P4 LEA R42, P0, R23.reuse, R42, 0x1 ;  /* 0x0000002a172ac211 */ /* 0x040fe200078008ff */
[----:B------:R-:W0:Y:S03]  /*7ca0*/  @!P4 LDS.128 R12, [R92+0x27400] ;  /* 0x027400005c0cc984 */ /* 0x000e260000000c00 */
[----:B-12---:R-:W-:-:S05]  /*7cb0*/  @!P4 LEA.HI.X R43, R23, R40, R228, 0x1, P0 ;  /* 0x00000028172bc211 */ /* 0x006fca00000f0ce4 */
[----:B0-----:R0:W-:Y:S04]  /*7cc0*/  @!P4 ST.E.128 desc[UR60][R42.64], R12 ;  /* 0x0000000c2a00c985 */ /* 0x0011e8000c101d3c */
.L_x_1602:
[----:B------:R-:W-:Y:S05]  /*7cd0*/  BSYNC B0 ;  /* 0x0000000000007941 */ /* 0x000fea0003800000 */
.L_x_1574:
[----:B0-2---:R-:W0:Y:S01]  /*7ce0*/  S2R R11, SR_TID.X ;  /* 0x00000000000b7919 */ /* 0x005e220000002100 */
[----:B------:R-:W-:Y:S01]  /*7cf0*/  @!PT LDS RZ, [RZ] ;  /* 0x00000000fffff984 */ /* 0x000fe20000000800 */
[----:B------:R-:W-:Y:S01]  /*7d00*/  @!PT LDS RZ, [RZ] ;  /* 0x00000000fffff984 */ /* 0x000fe20000000800 */
[----:B------:R-:W-:Y:S01]  /*7d10*/  @!PT LDS RZ, [RZ] ;  /* 0x00000000fffff984 */ /* 0x000fe20000000800 */
[----:B------:R-:W-:Y:S01]  /*7d20*/  @!PT LDS RZ, [RZ] ;  /* 0x00000000fffff984 */ /* 0x000fe20000000800 */
[----:B------:R2:W-:Y:S06]  /*7d30*/  MEMBAR.ALL.CTA ;  /* 0x0000000000007992 */ /* 0x0005ec0000008000 */
[----:B--2---:R-:W2:Y:S01]  /*7d40*/  FENCE.VIEW.ASYNC.S ;  /* 0x00000000000073c6 */ /* 0x004ea20000000000 */
[----:B------:R-:W-:Y:S05]  /*7d50*/  WARPSYNC.ALL ;  /* 0x0000000000007948 */ /* 0x000fea0003800000 */
[----:B------:R-:W-:Y:S01]  /*7d60*/  BSSY B0, `(.L_x_1647) ;  /* 0x0000009000007945 */ /* 0x000fe20003800000 */
[----:B0-----:R-:W-:Y:S01]  /*7d70*/  LOP3.LUT R11, R11, 0x7f, RZ, 0xc0, !PT ;  /* 0x0000007f0b0b7812 */ /* 0x001fe200078ec0ff */
[----:B--2---:R0:W-:Y:S03]  /*7d80*/  BAR.SYNC.DEFER_BLOCKING R96, 0x80 ;  /* 0x000200600000751d */ /* 0x0041e60000010000 */
[----:B------:R-:W-:-:S13]  /*7d90*/  ISETP.NE.AND P0, PT, R11, RZ, PT ;  /* 0x000000ff0b00720c */ /* 0x000fda0003f05270 */
[----:B------:R-:W-:-:S04]  /*7da0*/  @!P0 IADD3 R11, R89, 0x308a0, RZ ;  /* 0x000308a0590b8810 */ /* 0x000fc80007ffe0ff */
[----:B------:R-:W-:-:S04]  /*7db0*/  @!P0 PRMT R11, RZ, 0x654, R11 ;  /* 0x00000654ff0b8816 */ /* 0x000fc8000000000b */
[----:B------:R0:W-:Y:S01]  /*7dc0*/  @!P0 SYNCS.ARRIVE.TRANS64.RED.A1T0 RZ, [R11+URZ], RZ ;  /* 0x000000ff0bff89a7 */ /* 0x0001e2000810043f */
[----:B------:R-:W-:Y:S05]  /*7dd0*/  @!P5 BRA `(.L_x_1648) ;  /* 0x000000000004d947 */ /* 0x000fea0003800000 */
[----:B------:R-:W-:Y:S01]  /*7de0*/  BPT.TRAP 0x1 ;  /* 0x000000040000795c */ /* 0x000fe20000300000 */
.L_x_1648:
[----:B------:R-:W-:Y:S05]  /*7df0*/  BSYNC B0 ;  /* 0x0000000000007941 */ /* 0x000fea0003800000 */
.L_x_1647:
[----:B------:R-:W2:Y:S01]  /*7e00*/  SYNCS.PHASECHK.TRANS64.TRYWAIT P4, [R89+URZ+0x308b0], R103 ;  /* 0x0308b067590075a7 */ /* 0x000ea2000808017f */
[----:B------:R-:W-:Y:S04]  /*7e10*/  BSSY B0, `(.L_x_1649) ;  /* 0x0000002000007945 */ /* 0x000fe80003800000 */
[----:B--2---:R-:W-:Y:S05]  /*7e20*/  @!P4 BRA `(.L_x_1650) ;  /* 0x00000214002cc947 */ /* 0x004fea0003800000 */
.L_x_2032:
[----:B------:R-:W-:Y:S05]  /*7e30*/  BSYNC B0 ;  /* 0x0000000000007941 */ /* 0x000fea0003800000 */
.L_x_1649:
[----:B----4-:R-:W4:Y:S01]  /*7e40*/  LDL R14, [R1+0xc] ;  /* 0x00000c00010e7983 */ /* 0x010f220000100800 */
[----:B------:R-:W-:-:S03]  /*7e50*/  ULDC.64 UR4, c[0x0][0x328] ;  /* 0x0000ca0000047ab9 */ /* 0x000fc60000000a00 */
[----:B------:R0:W5:Y:S01]  /*7e60*/  LDL R49, [R1] ;  /* 0x0000000001317983 */ /* 0x0001620000100800 */
[----:B------:R-:W-:Y:S01]  /*7e70*/  IMAD R99, R99, UR4, RZ ;  /* 0x0000000463637c24 */ /* 0x000fe2000f8e02ff */
[----:B------:R-:W-:Y:S01]  /*7e80*/  BSSY B0, `(.L_x_1651) ;  /* 0x000002b000007945 */ /* 0x000fe20003800000 */
[----:B------:R-:W-:-:S04]  /*7e90*/  IMAD.WIDE.U32 R12, R100, UR4, RZ ;  /* 0x00000004640c7c25 */ /* 0x000fc8000f8e00ff */
[----:B------:R-:W-:Y:S01]  /*7ea0*/  IMAD R99, R100, UR5, R99 ;  /* 0x0000000564637c24 */ /* 0x000fe2000f8e0263 */
[----:B------:R-:W-:Y:S02]  /*7eb0*/  ULDC.64 UR4, c[0x0][0x338] ;  /* 0x0000ce0000047ab9 */ /* 0x000fe40000000a00 */
[----:B------:R-:W-:Y:S02]  /*7ec0*/  IMAD R98, R98, UR4, RZ ;  /* 0x0000000462627c24 */ /* 0x000fe4000f8e02ff */
[----:B------:R-:W-:Y:S02]  /*7ed0*/  IMAD.IADD R13, R13, 0x1, R99 ;  /* 0x000000010d0d7824 */ /* 0x000fe400078e0263 */
[C---:B0-----:R-:W-:Y:S02]  /*7ee0*/  IMAD R11, R101.reuse, UR5, R98 ;  /* 0x00000005650b7c24 */ /* 0x041fe4000f8e0262 */
        /* <DEDUP_REMOVED lines=10> */
[----:B------:R0:W0:Y:S04]  /*7f90*/  SHFL.IDX PT, R48, R46, RZ, 0x181f ;  /* 0x00181fff2e307589 */ /* 0x00002800000e0000 */
[----:B------:R0:W0:Y:S01]  /*7fa0*/  SHFL.IDX PT, R47, R11, RZ, 0x181f ;  /* 0x00181fff0b2f7589 */ /* 0x00002200000e0000 */
[----:B----4-:R-:W-:-:S05]  /*7fb0*/  IMAD.IADD R97, R97, 0x1, -R14 ;  /* 0x0000000161617824 */ /* 0x010fca00078e0a0e */
[----:B------:R-:W-:-:S13]  /*7fc0*/  ISETP.GE.AND P4, PT, R97, 0x1, PT ;  /* 0x000000016100780c */ /* 0x000fda0003f86270 */
[----:B0-----:R-:W-:Y:S05]  /*7fd0*/  @!P4 BRA `(.L_x_1652) ;  /* 0x000000000054c947 */ /* 0x001fea0003800000 */
[----:B------:R-:W-:Y:S02]  /*7fe0*/  ULDC UR4, c[0x0][0x2f4] ;  /* 0x0000bd0000047ab9 */ /* 0x000fe40000000800 */
[----:B------:R-:W-:Y:S02]  /*7ff0*/  ISETP.GE.AND P6, PT, R16, UR4, PT ;  /* 0x0000000410007c0c */ /* 0x000fe4000bfc6270 */
[----:B------:R-:W-:-:S11]  /*8000*/  ISETP.GE.AND P5, PT, R205, UR4, PT ;  /* 0x00000004cd007c0c */ /* 0x000fd6000bfa6270 */
[----:B------:R-:W0:Y:S01]  /*8010*/  @!P6 LDS.128 R12, [R92+0x400] ;  /* 0x000400005c0ce984 */ /* 0x000e220000000c00 */
[----:B------:R-:W-:-:S04]  /*8020*/  @!P6 LEA R40, P4, R16, R48, 0x1 ;  /* 0x000000301028e211 */ /* 0x000fc800078808ff */
[----:B-1----:R-:W-:Y:S02]  /*8030*/  @!P6 LEA.HI.X R41, R16, R47, R17, 0x1, P4 ;  /* 0x0000002f1029e211 */ /* 0x002fe400020f0c11 */
[----:B------:R-:W-:-:S03]  /*8040*/  ISETP.GE.AND P4, PT, R19, UR4, PT ;  /* 0x0000000413007c0c */ /* 0x000fc6000bf86270 */
[----:B0-----:R-:W-:Y:S01]  /*8050*/  @!P6 ST.E.128 desc[UR60][R40.64], R12 ;  /* 0x0000000c2800e985 */ /* 0x001fe2000c101d3c */
[----:B---3--:R-:W-:-:S03]  /*8060*/  @!P5 LEA R42, P6, R203, R48, 0x1 ;  /* 0x00000030cb2ad211 */ /* 0x008fc600078c08ff */
[----:B------:R-:W0:Y:S01]  /*8070*/  @!P5 LDS.128 R12, [R92+0x2400] ;  /* 0x002400005c0cd984 */ /* 0x000e220000000c00 */
[----:B------:R-:W-:-:S05]  /*8080*/  @!P5 LEA.HI.X R43, R203, R47, R224, 0x1, P6 ;  /* 0x0000002fcb2bd211 */ /* 0x000fca00030f0ce0 */
[----:B------:R-:W-:-:S04]  /*8090*/  @!P4 LEA R44, P6, R19, R48, 0x1 ;  /* 0x00000030132cc211 */ /* 0x000fc800078c08ff */
[----:B-----5:R-:W-:Y:S01]  /*80a0*/  @!P4 LEA.HI.X R45, R19, R47, R49, 0x1, P6 ;  /* 0x0000002f132dc211 */ /* 0x020fe200030f0c31 */
        /* <DEDUP_REMOVED lines=8> */
.L_x_1652:
[----:B------:R-:W-:Y:S05]  /*8130*/  BSYNC B0 ;  /* 0x0000000000007941 */ /* 0x000fea0003800000 */
.L_x_1651:
[----:B------:R-:W-:Y:S01]  /*8140*/  ISETP.GE.AND P4, PT, R97, 0x21, PT ;  /* 0x000000216100780c */ /* 0x000fe20003f86270 */
[----:B------:R-:W4:Y:S01]  /*8150*/  SHFL.IDX PT, R11, R11, 0x1, 0x181f ;  /* 0x00381f000b0b7f89 */ /* 0x000f2200000e0000 */
[----:B------:R-:W-:Y:S03]  /*8160*/  BSSY B0, `(.L_x_1653) ;  /* 0x0000018000007945 */ /* 0x000fe60003800000 */
[----:B------:R-:W0:Y:S08]  /*8170*/  SHFL.IDX PT, R46, R46, 0x1, 0x181f ;  /* 0x00381f002e2e7f89 */ /* 0x000e3000000e0000 */
[----:B------:R-:W-:Y:S05]  /*8180*/  @!P4 BRA `(.L_x_1654) ;  /* 0x000000000054c947 */ /* 0x000fea0003800000 */
[----:B------:R-:W-:Y:S02]  /*8190*/  ULDC UR4, c[0x0][0x2f4] ;  /* 0x0000bd0000047ab9 */ /* 0x000fe40000000800 */
[----:B------:R-:W-:Y:S02]  /*81a0*/  ISETP.GE.AND P6, PT, R16, UR4, PT ;  /* 0x0000000410007c0c */ /* 0x000fe4000bfc6270 */
[----:B------:R-:W-:-:S11]  /*81b0*/  ISETP.GE.AND P5, PT, R205, UR4, PT ;  /* 0x00000004cd007c0c */ /* 0x000fd6000bfa6270 */
[----:B0-----:R-:W0:Y:S01]  /*81c0*/  @!P6 LDS.128 R12, [R92+0x1400] ;  /* 0x001400005c0ce984 */ /* 0x001e220000000c00 */
[----:B------:R-:W-:-:S04]  /*81d0*/  @!P6 LEA R40, P4, R16, R46, 0x1 ;  /* 0x0000002e1028e211 */ /* 0x000fc800078808ff */
[----:B-1--4-:R-:W-:Y:S02]  /*81e0*/  @!P6 LEA.HI.X R41, R16, R11, R17, 0x1, P4 ;  /* 0x0000000b1029e211 */ /* 0x012fe400020f0c11 */
        /* <DEDUP_REMOVED lines=15> */
.L_x_1654:
[----:B------:R-:W-:Y:S05]  /*82e0*/  BSYNC B0 ;  /* 0x0000000000007941 */ /* 0x000fea0003800000 */
.L_x_1653:
[----:B0-----:R-:W3:Y:S01]  /*82f0*/  LDL.LU R12, [R1+0x40] ;  /* 0x00004000010c7983 */ /* 0x001ee20000300800 */
[----:B------:R-:W-:Y:S01]  /*8300*/  VIADD R202, R202, 0x1 ;  /* 0x00000001caca7836 */ /* 0x000fe20000000000 */
[----:B--2---:R-:W-:Y:S01]  /*8310*/  @!P0 IADD3 R89, R89, 0x308c0, RZ ;  /* 0x000308c059598810 */ /* 0x004fe20007ffe0ff */
[----:B------:R-:W-:Y:S01]  /*8320*/  @!PT LDS RZ, [RZ] ;  /* 0x00000000fffff984 */ /* 0x000fe20000000800 */
[----:B------:R-:W-:Y:S01]  /*8330*/  @!PT LDS RZ, [RZ] ;  /* 0x00000000fffff984 */ /* 0x000fe20000000800 */
[----:B------:R-:W-:Y:S01]  /*8340*/  @!PT LDS RZ, [RZ] ;  /* 0x00000000fffff984 */ /* 0x000fe20000000800 */
[----:B------:R-:W-:Y:S01]  /*8350*/  @!PT LDS RZ, [RZ] ;  /* 0x00000000fffff984 */ /* 0x000fe20000000800 */
[----:B------:R0:W-:Y:S06]  /*8360*/  MEMBAR.ALL.CTA ;  /* 0x0000000000007992 */ /* 0x0001ec0000008000 */
[----:B0-----:R-:W0:Y:S02]  /*8370*/  FENCE.VIEW.ASYNC.S ;  /* 0x00000000000073c6 */ /* 0x001e240000000000 */
[----:B0-----:R0:W-:Y:S01]  /*8380*/  BAR.SYNC.DEFER_BLOCKING R96, 0x80 ;  /* 0x000200600000751d */ /* 0x0011e20000010000 */
[----:B------:R-:W-:-:S02]  /*8390*/  ISETP.NE.AND P4, PT, R202, 0x2, PT ;  /* 0x00000002ca00780c */ /* 0x000fc40003f85270 */
[----:B------:R-:W-:Y:S02]  /*83a0*/  @!P0 PRMT R89, RZ, 0x654, R89 ;  /* 0x00000654ff598816 */ /* 0x000fe40000000059 */
[----:B----4-:R-:W-:Y:S02]  /*83b0*/  SEL R11, RZ, 0x1, P4 ;  /* 0x00000001ff0b7807 */ /* 0x010fe40002000000 */
[----:B------:R-:W-:Y:S01]  /*83c0*/  SEL R202, R202, RZ, P4 ;  /* 0x000000ffcaca7207 */ /* 0x000fe20002000000 */
[----:B------:R0:W-:Y:S01]  /*83d0*/  @!P0 SYNCS.ARRIVE.TRANS64.RED.A1T0 RZ, [R89+URZ], RZ ;  /* 0x000000ff59ff89a7 */ /* 0x0001e2000810043f */
[----:B------:R-:W-:Y:S02]  /*83e0*/  PLOP3.LUT P0, PT, PT, PT, PT, 0x8, 0x0 ;  /* 0x000000000000781c */ /* 0x000fe40003f0e170 */
[----:B---3--:R-:W-:-:S05]  /*83f0*/  LOP3.LUT R12, R12, R11, RZ, 0x3c, !PT ;  /* 0x0000000b0c0c7212 */ /* 0x008fca00078e3cff */
[----:B------:R0:W-:Y:S01]  /*8400*/  STL [R1+0x40], R12 ;  /* 0x0000400c01007387 */ /* 0x0001e20000100800 */
[----:B------:R-:W-:Y:S05]  /*8410*/  @P3 BRA `(.L_x_1655) ;  /* 0xffffffa000e83947 */ /* 0x000fea000383ffff */
.L_x_1569:
[----:B------:R-:W2:Y:S01]  /*8420*/  LDL R11, [R1+0x4c] ;  /* 0x00004c00010b7983 */ /* 0x000ea20000100800 */
[----:B------:R-:W3:Y:S01]  /*8430*/  LDC R0, c[0x0][0x448] ;  /* 0x00011200ff007b82 */ /* 0x000ee20000000800 */
[----:B------:R-:W-:Y:S01]  /*8440*/  IADD3 R5, R220, 0x1, -R219 ;  /* 0x00000001dc057810 */ /* 0x000fe20007ffe8db */
[----:B------:R-:W-:Y:S06]  /*8450*/  BSSY B0, `(.L_x_1656) ;  /* 0x000000d000007945 */ /* 0x000fec0003800000 */
[----:B------:R-:W4:Y:S01]  /*8460*/  LDC.64 R6, c[0x0][0x9e0] ;  /* 0x00027800ff067b82 */ /* 0x000f220000000a00 */
[----:B---3--:R-:W-:-:S02]  /*8470*/  ISETP.NE.AND P1, PT, R0, 0x1, PT ;  /* 0x000000010000780c */ /* 0x008fc40003f25270 */
[----:B----4-:R-:W-:-:S11]  /*8480*/  ISETP.GE.AND P2, PT, R7, 0x1, PT ;  /* 0x000000010700780c */ /* 0x010fd60003f46270 */
[----:B------:R-:W3:Y:S08]  /*8490*/  @P1 LDC R3, c[0x0][0x44c] ;  /* 0x00011300ff031b82 */ /* 0x000ef00000000800 */
[----:B------:R-:W4:Y:S01]  /*84a0*/  @P1 LDC R2, c[0x0][0x450] ;  /* 0x00011400ff021b82 */ /* 0x000f220000000800 */
[----:B--2---:R-:W-:-:S04]  /*84b0*/  VIADD R0, R11, 0x7f ;  /* 0x0000007f0b007836 */ /* 0x004fc80000000000 */
[----:B---3--:R-:W-:-:S05]  /*84c0*/  @P1 IMAD.HI.U32 R3, R0, R3, RZ ;  /* 0x0000000300031227 */ /* 0x008fca00078e00ff */
[----:B----4-:R-:W-:-:S05]  /*84d0*/  @P1 SHF.R.U32.HI R0, RZ, R2, R3 ;  /* 0x00000002ff001219 */ /* 0x010fca0000011603 */
[----:B------:R-:W-:Y:S01]  /*84e0*/  IMAD.IADD R3, R5, 0x1, R0 ;  /* 0x0000000105037824 */ /* 0x000fe200078e0200 */
[----:B------:R-:W-:Y:S06]  /*84f0*/  @P0 BRA `(.L_x_1657) ;  /* 0x0000000000080947 */ /* 0x000fec0003800000 */
[----:B------:R-:W2:Y:S02]  /*8500*/  FENCE.VIEW.ASYNC.G ;  /* 0x00000000000073c6 */ /* 0x000ea40000000100 */
[----:B--2---:R-:W-:Y:S06]  /*8510*/  BAR.ARV 0xc, 0x180 ;  /* 0x0306000000007b1d */ /* 0x004fec0000002000 */
.L_x_1657:
[----:B------:R-:W-:Y:S05]  /*8520*/  BSYNC B0 ;  /* 0x0000000000007941 */ /* 0x000fea0003800000 */
.L_x_1656:
[----:B------:R-:W-:Y:S01]  /*8530*/  IMAD.IADD R0, R3, 0x1, R6 ;  /* 0x0000000103007824 */ /* 0x000fe200078e0206 */
[----:B------:R-:W-:Y:S06]  /*8540*/  @!P2 BRA `(.L_x_1658) ;  /* 0x000000000048a947 */ /* 0x000fec0003800000 */
[C---:B------:R-:W-:Y:S01]  /*8550*/  ISETP.GT.AND P0, PT, R3.reuse, RZ, PT ;  /* 0x000000ff0300720c */ /* 0x040fe20003f04270 */
[----:B------:R-:W-:Y:S01]  /*8560*/  BSSY B0, `(.L_x_1659) ;  /* 0x000000e000007945 */ /* 0x000fe20003800000 */
[----:B------:R-:W-:-:S11]  /*8570*/  IADD3 R2, R3, -0x1, RZ ;  /* 0xffffffff03027810 */ /* 0x000fd60007ffe0ff */
[----:B------:R-:W-:Y:S05]  /*8580*/  @P0 BRA `(.L_x_1660) ;  /* 0x00000000001c0947 */ /* 0x000fea0003800000 */
[----:B------:R-:W-:Y:S01]  /*8590*/  ISETP.NE.AND P0, PT, R7, 0x1, PT ;  /* 0x000000010700780c */ /* 0x000fe20003f05270 */
[----:B------:R-:W-:-:S12]  /*85a0*/  IMAD.MOV R3, RZ, RZ, -R3 ;  /* 0x000000ffff037224 */ /* 0x000fd800078e0a03 */
[----:B------:R-:W2:Y:S02]  /*85b0*/  @P0 LDC.64 R4, c[0x0][0x9e8] ;  /* 0x00027a00ff040b82 */ /* 0x000ea40000000a00 */
[----:B--2---:R-:W-:-:S05]  /*85c0*/  @P0 IMAD.HI.U32 R2, R3, R4, RZ ;  /* 0x0000000403020227 */ /* 0x004fca00078e00ff */
[----:B------:R-:W-:-:S04]  /*85d0*/  @P0 SHF.R.U32.HI R3, RZ, R5, R2 ;  /* 0x00000005ff030219 */ /* 0x000fc80000011602 */
[----:B------:R-:W-:Y:S01]  /*85e0*/  LOP3.LUT R2, RZ, R3, RZ, 0x33, !PT ;  /* 0x00000003ff027212 */ /* 0x000fe200078e33ff */
[----:B------:R-:W-:Y:S06]  /*85f0*/  BRA `(.L_x_1661) ;  /* 0x0000000000107947 */ /* 0x000fec0003800000 */
.L_x_1660:
[----:B------:R-:W-:-:S13]  /*8600*/  ISETP.NE.AND P0, PT, R7, 0x1, PT ;  /* 0x000000010700780c */ /* 0x000fda0003f05270 */
[----:B------:R-:W2:Y:S02]  /*8610*/  @P0 LDC.64 R4, c[0x0][0x9e8] ;  /* 0x00027a00ff040b82 */ /* 0x000ea40000000a00 */
[----:B--2---:R-:W-:-:S05]  /*8620*/  @P0 IMAD.HI.U32 R4, R2, R4, RZ ;  /* 0x0000000402040227 */ /* 0x004fca00078e00ff */
[----:B------:R-:W-:-:S07]  /*8630*/  @P0 SHF.R.U32.HI R2, RZ, R5, R4 ;  /* 0x00000005ff020219 */ /* 0x000fce0000011604 */
.L_x_1661:
[----:B------:R-:W-:Y:S05]  /*8640*/  BSYNC B0 ;  /* 0x0000000000007941 */ /* 0x000fea0003800000 */
.L_x_1659:
[----:B------:R-:W-:-:S05]  /*8650*/  IMAD R3, R2, R7, R7 ;  /* 0x0000000702037224 */ /* 0x000fca00078e0207 */
[----:B------:R-:W-:-:S07]  /*8660*/  VIMNMX R0, R0, R3, PT ;  /* 0x0000000300007248 */ /* 0x000fce0003fe0100 */
.L_x_1658:
[----:B------:R-:W2:Y:S01]  /*8670*/  @P1 LDC R2, c[0x0][0x44c] ;  /* 0x00011300ff021b82 */ /* 0x000ea20000000800 */
[----:B------:R-:W-:Y:S01]  /*8680*/  VIADD R0, R0, 0x3f ;  /* 0x0000003f00007836 */ /* 0x000fe20000000000 */
[----:B------:R-:W-:Y:S01]  /*8690*/  ULDC UR4, c[0x0][0x9dc] ;  /* 0x0002770000047ab9 */ /* 0x000fe20000000800 */
[----:B------:R-:W-:-:S03]  /*86a0*/  IMAD.MOV.U32 R5, RZ, RZ, R11 ;  /* 0x000000ffff057224 */ /* 0x000fc600078e000b */
[----:B------:R-:W-:Y:S02]  /*86b0*/  SHF.R.S32.HI R3, RZ, 0x1f, R0 ;  /* 0x0000001fff037819 */ /* 0x000fe40000011400 */
[----:B------:R-:W3:Y:S02]  /*86c0*/  @P1 LDC R9, c[0x0][0x450] ;  /* 0x00011400ff091b82 */ /* 0x000ee40000000800 */
[----:B------:R-:W-:-:S04]  /*86d0*/  LEA.HI R3, R3, R0, RZ, 0x6 ;  /* 0x0000000003037211 */ /* 0x000fc800078f30ff */
[----:B------:R-:W-:-:S04]  /*86e0*/  SHF.R.S32.HI R0, RZ, 0x6, R3 ;  /* 0x00000006ff007819 */ /* 0x000fc80000011403 */
[----:B------:R-:W-:Y:S01]  /*86f0*/  VIMNMX R95, R95, R0, PT ;  /* 0x000000005f5f7248 */ /* 0x000fe20003fe0100 */
[----:B--2---:R-:W-:-:S05]  /*8700*/  @P1 IMAD.HI.U32 R2, R11, R2, RZ ;  /* 0x000000020b021227 */ /* 0x004fca00078e00ff */
[----:B---3--:R-:W-:-:S05]  /*8710*/  @P1 SHF.R.U32.HI R5, RZ, R9, R2 ;  /* 0x00000009ff051219 */ /* 0x008fca0000011602 */
[----:B------:R-:W-:-:S05]  /*8720*/  IMAD.IADD R2, R102, 0x1, R5 ;  /* 0x0000000166027824 */ /* 0x000fca00078e0205 */
[----:B------:R-:W-:Y:S01]  /*8730*/  IADD3 R3, R2, -UR4, RZ ;  /* 0x8000000402037c10 */ /* 0x000fe2000fffe0ff */
[----:B------:R-:W-:Y:S06]  /*8740*/  @!P2 BRA `(.L_x_1662) ;  /* 0x000000000044a947 */ /* 0x000fec0003800000 */
[----:B------:R-:W-:Y:S01]  /*8750*/  ISETP.GT.AND P0, PT, R2, -0x1, PT ;  /* 0xffffffff0200780c */ /* 0x000fe20003f04270 */
[----:B------:R-:W-:-:S12]  /*8760*/  BSSY B0, `(.L_x_1663) ;  /* 0x000000d000007945 */ /* 0x000fd80003800000 */
[----:B------:R-:W-:Y:S05]  /*8770*/  @P0 BRA `(.L_x_1664) ;  /* 0x00000000001c0947 */ /* 0x000fea0003800000 */
[----:B------:R-:W-:Y:S02]  /*8780*/  ISETP.NE.AND P0, PT, R7, 0x1, PT ;  /* 0x000000010700780c */ /* 0x000fe40003f05270 */
[----:B------:R-:W-:-:S11]  /*8790*/  LOP3.LUT R5, RZ, R2, RZ, 0x33, !PT ;  /* 0x00000002ff057212 */ /* 0x000fd600078e33ff */
[----:B------:R-:W2:Y:S02]  /*87a0*/  @P0 LDC.64 R8, c[0x0][0x9e8] ;  /* 0x00027a00ff080b82 */ /* 0x000ea40000000a00 */
[----:B--2---:R-:W-:-:S05]  /*87b0*/  @P0 IMAD.HI.U32 R0, R5, R8, RZ ;  /* 0x0000000805000227 */ /* 0x004fca00078e00ff */
[----:B------:R-:W-:-:S04]  /*87c0*/  @P0 SHF.R.U32.HI R5, RZ, R9, R0 ;  /* 0x00000009ff050219 */ /* 0x000fc80000011600 */
[----:B------:R-:W-:Y:S01]  /*87d0*/  LOP3.LUT R2, RZ, R5, RZ, 0x33, !PT ;  /* 0x00000005ff027212 */ /* 0x000fe200078e33ff */
[----:B------:R-:W-:Y:S06]  /*87e0*/  BRA `(.L_x_1665) ;  /* 0x0000000000107947 */ /* 0x000fec0003800000 */
.L_x_1664:
[----:B------:R-:W-:-:S13]  /*87f0*/  ISETP.NE.AND P0, PT, R7, 0x1, PT ;  /* 0x000000010700780c */ /* 0x000fda0003f05270 */
[----:B------:R-:W2:Y:S02]  /*8800*/  @P0 LDC.64 R4, c[0x0][0x9e8] ;  /* 0x00027a00ff040b82 */ /* 0x000ea40000000a00 */
[----:B--2---:R-:W-:-:S05]  /*8810*/  @P0 IMAD.HI.U32 R0, R2, R4, RZ ;  /* 0x0000000402000227 */ /* 0x004fca00078e00ff */
[----:B------:R-:W-:-:S07]  /*8820*/  @P0 SHF.R.U32.HI R2, RZ, R5, R0 ;  /* 0x00000005ff020219 */ /* 0x000fce0000011600 */
.L_x_1665:
[----:B------:R-:W-:Y:S05]  /*8830*/  BSYNC B0 ;  /* 0x0000000000007941 */ /* 0x000fea0003800000 */
.L_x_1663:
[----:B------:R-:W-:-:S05]  /*8840*/  IMAD R2, R2, R7, RZ ;  /* 0x0000000702027224 */ /* 0x000fca00078e02ff */
[----:B------:R-:W-:-:S07]  /*8850*/  VIMNMX R3, R3, R2, !PT ;  /* 0x0000000203037248 */ /* 0x000fce0007fe0100 */
.L_x_1662:
[----:B------:R-:W-:Y:S01]  /*8860*/  SHF.R.S32.HI R2, RZ, 0x1f, R3 ;  /* 0x0000001fff027819 */ /* 0x000fe20000011403 */
[----:B------:R-:W-:Y:S01]  /*8870*/  IMAD.MOV.U32 R0, RZ, RZ, RZ ;  /* 0x000000ffff007224 */ /* 0x000fe200078e00ff */
[----:B------:R-:W-:Y:S02]  /*8880*/  PLOP3.LUT P0, PT, PT, PT, PT, 0x80, 0x0 ;  /* 0x000000000000781c */ /* 0x000fe40003f0f070 */
[----:B------:R-:W-:Y:S02]  /*8890*/  CS2R R150, SRZ ;  /* 0x0000000000967805 */ /* 0x000fe4000001ff00 */
[----:B------:R-:W-:Y:S02]  /*88a0*/  LEA.HI R4, R2, R3, RZ, 0x6 ;  /* 0x0000000302047211 */ /* 0x000fe400078f30ff */
[----:B------:R-:W-:Y:S02]  /*88b0*/  CS2R R2, SRZ ;  /* 0x0000000000027805 */ /* 0x000fe4000001ff00 */
[----:B------:R-:W-:-:S02]  /*88c0*/  CS2R R148, SRZ ;  /* 0x0000000000947805 */ /* 0x000fc4000001ff00 */
[----:B------:R-:W-:Y:S02]  /*88d0*/  CS2R R146, SRZ ;  /* 0x0000000000927805 */ /* 0x000fe4000001ff00 */
[----:B------:R-:W-:Y:S02]  /*88e0*/  SHF.R.S32.HI R4, RZ, 0x6, R4 ;  /* 0x00000006ff047819 */ /* 0x000fe40000011404 */
[----:B------:R-:W-:Y:S02]  /*88f0*/  CS2R R144, SRZ ;  /* 0x0000000000907805 */ /* 0x000fe4000001ff00 */
[----:B------:R-:W-:Y:S02]  /*8900*/  CS2R R108, SRZ ;  /* 0x00000000006c7805 */ /* 0x000fe4000001ff00 */
[----:B-1----:R-:W-:Y:S02]  /*8910*/  CS2R R104, SRZ ;  /* 0x0000000000687805 */ /* 0x002fe4000001ff00 */
[----:B------:R-:W-:-:S02]  /*8920*/  VIMNMX R6, RZ, R4, !PT ;  /* 0x00000004ff067248 */ /* 0x000fc40007fe0100 */
[----:B------:R-:W-:Y:S02]  /*8930*/  CS2R R140, SRZ ;  /* 0x00000000008c7805 */ /* 0x000fe4000001ff00 */
[----:B------:R-:W-:Y:S02]  /*8940*/  CS2R R100, SRZ ;  /* 0x0000000000647805 */ /* 0x000fe4000001ff00 */
[----:B0-----:R-:W-:Y:S02]  /*8950*/  CS2R R96, SRZ ;  /* 0x0000000000607805 */ /* 0x001fe4000001ff00 */
[----:B------:R-:W-:Y:S01]  /*8960*/  ISETP.GT.AND P1, PT, R95, R6, PT ;  /* 0x000000065f00720c */ /* 0x000fe20003f24270 */
[----:B------:R0:W-:Y:S01]  /*8970*/  STL [R1+0x68], R6 ;  /* 0x0000680601007387 */ /* 0x0001e20000100800 */
        /* <DEDUP_REMOVED lines=20> */
[----:B-----5:R-:W-:-:S02]  /*8ac0*/  CS2R R48, SRZ ;  /* 0x0000000000307805 */ /* 0x020fc4000001ff00 */
        /* <DEDUP_REMOVED lines=34> */
[----:B------:R-:W-:Y:S01]  /*8cf0*/  CS2R R24, SRZ ;  /* 0x0000000000187805 */ /* 0x000fe2000001ff00 */
[----:B0-----:R-:W-:Y:S06]  /*8d00*/  @!P1 BRA `(.L_x_1666) ;  /* 0x0000015400a09947 */ /* 0x001fec0003800000 */
[----:B------:R-:W2:Y:S01]  /*8d10*/  LDL R6, [R1+0xac] ;  /* 0x0000ac0001067983 */ /* 0x000ea20000100800 */
[----:B------:R-:W-:Y:S03]  /*8d20*/  BSSY B6, `(.L_x_1667) ;  /* 0x000001c000067945 */ /* 0x000fe60003800000 */
[----:B--2---:R-:W0:Y:S02]  /*8d30*/  SHFL.IDX PT, R0, R6, RZ, 0x1f ;  /* 0x00001fff06007589 */ /* 0x004e2400000e0000 */
[----:B0-----:R-:W-:-:S04]  /*8d40*/  LEA.HI R2, R0, R0, RZ, 0x1 ;  /* 0x0000000000027211 */ /* 0x001fc800078f08ff */
[----:B------:R-:W-:Y:S02]  /*8d50*/  LOP3.LUT R3, R2, 0x1e, RZ, 0xc0, !PT ;  /* 0x0000001e02037812 */ /* 0x000fe400078ec0ff */
[----:B------:R-:W-:-:S03]  /*8d60*/  IADD3 R2, R18, 0x10400, RZ ;  /* 0x0001040012027810 */ /* 0x000fc60007ffe0ff */
[----:B------:R-:W-:Y:S01]  /*8d70*/  IMAD.IADD R3, R0, 0x1, -R3 ;  /* 0x0000000100037824 */ /* 0x000fe200078e0a03 */
[----:B------:R-:W-:-:S03]  /*8d80*/  LOP3.LUT P0, RZ, R2, 0x3ff, RZ, 0xc0, !PT ;  /* 0x000003ff02ff7812 */ /* 0x000fc6000780c0ff */
[----:B------:R-:W-:Y:S01]  /*8d90*/  IMAD R3, R3, 0x2000, R2 ;  /* 0x0000200003037824 */ /* 0x000fe200078e0202 */
[----:B------:R-:W-:-:S04]  /*8da0*/  P2R R24, PR, RZ, 0x1 ;  /* 0x00000001ff187803 */ /* 0x000fc80000000000 */
[----:B------:R-:W-:-:S04]  /*8db0*/  SHF.R.U32.HI R2, RZ, 0x4, R3 ;  /* 0x00000004ff027819 */ /* 0x000fc80000011603 */
[----:B------:R-:W-:Y:S01]  /*8dc0*/  LOP3.LUT R2, R2, 0x3fff, RZ, 0xc0, !PT ;  /* 0x00003fff02027812 */ /* 0x000fe200078ec0ff */
[----:B------:R-:W-:Y:S06]  /*8dd0*/  @!P0 BRA `(.L_x_1668) ;  /* 0x0000000000408947 */ /* 0x000fec0003800000 */
        /* <DEDUP_REMOVED lines=15> */
[----:B-1----:R-:W-:Y:S05]  /*8ed0*/  CALL.ABS.NOINC R14 ;  /* 0x000000000e007343 */ /* 0x002fea0003c00000 */
.L_x_1668:
[----:B------:R-:W-:Y:S05]  /*8ee0*/  BSYNC B6 ;  /* 0x0000000000067941 */ /* 0x000fea0003800000 */
.L_x_1667:
        /* <DEDUP_REMOVED lines=13> */
.L_x_1672:
[----:B-1----:R1:W2:Y:S02]  /*8fc0*/  SYNCS.PHASECHK.TRANS64.TRYWAIT P0, [R18+URZ+0x30800], R3 ;  /* 0x03080003120075a7 */ /* 0x0022a4000800017f */
[----:B--2---:R-:W-:Y:S05]  /*8fd0*/  @!P0 NANOSLEEP.SYNCS 0x989680 ;  /* 0x009896800000895d */ /* 0x004fea0003900000 */
[----:B------:R-:W2:Y:S02]  /*8fe0*/  @!P0 SYNCS.PHASECHK.TRANS64 P0, [R18+URZ+0x30800], R3 ;  /* 0x03080003120085a7 */ /* 0x000ea4000800007f */
[----:B--2---:R-:W-:Y:S05]  /*8ff0*/  @!P0 BRA `(.L_x_1672) ;  /* 0xfffffffc00f08947 */ /* 0x004fea000383ffff */
.L_x_1671:
[----:B------:R-:W-:Y:S05]  /*9000*/  BSYNC B0 ;  /* 0x0000000000007941 */ /* 0x000fea0003800000 */
.L_x_1670:
[----:B------:R-:W-:Y:S05]  /*9010*/  BRA `(.L_x_1673) ;  /* 0x0000009000a07947 */ /* 0x000fea0003800000 */
.L_x_1669:
[----:B------:R-:W-:Y:S01]  /*9020*/  ISETP.NE.AND P0, PT, R24, RZ, PT ;  /* 0x000000ff1800720c */ /* 0x000fe20003f05270 */
[----:B------:R-:W-:Y:S01]  /*9030*/  ULDC.64 UR4, c[0x0][0x3f8] ;  /* 0x0000fe0000047ab9 */ /* 0x000fe20000000a00 */
[----:B------:R-:W-:Y:S01]  /*9040*/  SHF.R.S32.HI R0, RZ, 0x1f, R94 ;  /* 0x0000001fff007819 */ /* 0x000fe2000001145e */
[----:B------:R-:W-:Y:S01]  /*9050*/  ULDC.64 UR6, c[0x0][0x408] ;  /* 0x0001020000067ab9 */ /* 0x000fe20000000a00 */
[----:B------:R-:W-:Y:S01]  /*9060*/  IMAD.WIDE.U32 R24, R94, UR4, RZ ;  /* 0x000000045e187c25 */ /* 0x000fe2000f8e00ff */
[----:B------:R-:W-:Y:S03]  /*9070*/  BSSY B6, `(.L_x_1674) ;  /* 0x0000019000067945 */ /* 0x000fe60003800000 */
[C---:B------:R-:W-:Y:S02]  /*9080*/  IMAD R3, R0.reuse, UR4, RZ ;  /* 0x0000000400037c24 */ /* 0x040fe4000f8e02ff */
[----:B------:R-:W-:-:S02]  /*9090*/  IMAD R5, R0, UR6, RZ ;  /* 0x0000000600057c24 */ /* 0x000fc4000f8e02ff */
[C---:B------:R-:W-:Y:S02]  /*90a0*/  IMAD R3, R94.reuse, UR5, R3 ;  /* 0x000000055e037c24 */ /* 0x040fe4000f8e0203 */
[C---:B------:R-:W-:Y:S02]  /*90b0*/  IMAD R5, R94.reuse, UR7, R5 ;  /* 0x000000075e057c24 */ /* 0x040fe4000f8e0205 */
[----:B------:R-:W-:-:S04]  /*90c0*/  IMAD.WIDE.U32 R26, R94, UR6, RZ ;  /* 0x000000065e1a7c25 */ /* 0x000fc8000f8e00ff */
[----:B------:R-:W-:Y:S02]  /*90d0*/  IMAD.IADD R29, R3, 0x1, R25 ;  /* 0x00000001031d7824 */ /* 0x000fe400078e0219 */
[----:B------:R-:W-:Y:S01]  /*90e0*/  IMAD.IADD R31, R5, 0x1, R27 ;  /* 0x00000001051f7824 */ /* 0x000fe200078e021b */
[----:B------:R-:W-:Y:S06]  /*90f0*/  @!P0 BRA `(.L_x_1675) ;  /* 0x0000000000408947 */ /* 0x000fec0003800000 */
[----:B------:R-:W-:Y:S01]  /*9100*/  MOV R0, 0x0 ;  /* 0x0000000000007802 */ /* 0x000fe20000000f00 */
[----:B------:R-:W-:Y:S01]  /*9110*/  ULDC.64 UR4, c[0x4][0x138] ;  /* 0x01004e0000047ab9 */ /* 0x000fe20000000a00 */
[----:B------:R-:W-:Y:S01]  /*9120*/  ULDC.64 UR6, c[0x4][0x140] ;  /* 0x0100500000067ab9 */ /* 0x000fe20000000a00 */
[----:B------:R-:W-:Y:S01]  /*9130*/  MOV R4, UR4 ;  /* 0x0000000400047c02 */ /* 0x000fe20008000f00 */
        /* <DEDUP_REMOVED lines=12> */
.L_x_1675:
[----:B------:R-:W-:Y:S05]  /*9200*/  BSYNC B6 ;  /* 0x0000000000067941 */ /* 0x000fea0003800000 */
.L_x_1674:
[----:B------:R-:W2:Y:S01]  /*9210*/  LDL R122, [R1+0x4c] ;  /* 0x00004c00017a7983 */ /* 0x000ea20000100800 */
[----:B------:R-:W-:-:S03]  /*9220*/  ULDC.U8 UR4, c[0x0][0x410] ;  /* 0x0001040000047ab9 */ /* 0x000fc60000000000 */
[----:B------:R-:W2:Y:S04]  /*9230*/  LDL R120, [R1+0xc] ;  /* 0x00000c0001787983 */ /* 0x000ea80000100800 */
[----:B------:R-:W3:Y:S01]  /*9240*/  LDL R21, [R1+0x70] ;  /* 0x0000700001157983 */ /* 0x000ee20000100800 */
[----:B------:R-:W-:Y:S01]  /*9250*/  ISETP.NE.AND P0, PT, RZ, UR4, PT ;  /* 0x00000004ff007c0c */ /* 0x000fe2000bf05270 */
[----:B------:R-:W-:Y:S01]  /*9260*/  BSSY B0, `(.L_x_1676) ;  /* 0x00008fb000007945 */ /* 0x000fe20003800000 */
[C---:B--2---:R-:W-:Y:S01]  /*9270*/  IMAD.IADD R84, R120.reuse, 0x1, R122 ;  /* 0x0000000178547824 */ /* 0x044fe200078e027a */
[C---:B------:R-:W-:Y:S01]  /*9280*/  IADD3 R20, R120.reuse, 0x40, RZ ;  /* 0x0000004078147810 */ /* 0x040fe20007ffe0ff */
[----:B------:R-:W-:Y:S02]  /*9290*/  VIADD R3, R120, 0x60 ;  /* 0x0000006078037836 */ /* 0x000fe40000000000 */
[----:B---3--:R-:W-:-:S07]  /*92a0*/  IMAD R7, R21, 0x20, R84 ;  /* 0x0000002015077824 */ /* 0x008fce00078e0254 */
[----:B------:R-:W-:Y:S05]  /*92b0*/  @!P0 BRA `(.L_x_1677) ;  /* 0x0000004400c48947 */ /* 0x000fea0003800000 */
[----:B------:R-:W0:Y:S01]  /*92c0*/  LDC R10, c[0x0][0x448] ;  /* 0x00011200ff0a7b82 */ /* 0x000e220000000800 */
[----:B------:R-:W-:Y:S01]  /*92d0*/  ULDC.64 UR4, c[0x0][0x3f8] ;  /* 0x0000fe0000047ab9 */ /* 0x000fe20000000a00 */
[----:B------:R-:W-:Y:S01]  /*92e0*/  ULDC.64 UR6, c[0x0][0x408] ;  /* 0x0001020000067ab9 */ /* 0x000fe20000000a00 */
[----:B------:R-:W-:Y:S01]  /*92f0*/  IMAD.MOV.U32 R4, RZ, RZ, R24 ;  /* 0x000000ffff047224 */ /* 0x000fe200078e0018 */
[----:B------:R-:W-:Y:S01]  /*9300*/  MOV R8, R26 ;  /* 0x0000001a00087202 */ /* 0x000fe20000000f00 */
[----:B------:R-:W-:Y:S01]  /*9310*/  IMAD.MOV.U32 R9, RZ, RZ, R31 ;  /* 0x000000ffff097224 */ /* 0x000fe200078e001f */
[C---:B------:R-:W-:Y:S01]  /*9320*/  IADD3 R68, R200.reuse, 0x40, RZ ;  /* 0x00000040c8447810 */ /* 0x040fe20007ffe0ff */
[C---:B------:R-:W-:Y:S02]  /*9330*/  VIADD R69, R200.reuse, 0x20 ;  /* 0x00000020c8457836 */ /* 0x040fe40000000000 */
[----:B------:R-:W-:Y:S01]  /*9340*/  VIADD R21, R200, 0x60 ;  /* 0x00000060c8157836 */ /* 0x000fe20000000000 */
[----:B------:R-:W-:-:S02]  /*9350*/  SHF.R.S32.HI R85, RZ, 0x1f, R68 ;  /* 0x0000001fff557819 */ /* 0x000fc40000011444 */
[----:B------:R-:W-:Y:S02]  /*9360*/  SHF.R.S32.HI R86, RZ, 0x1f, R69 ;  /* 0x0000001fff567819 */ /* 0x000fe40000011445 */
[----:B------:R-:W-:Y:S02]  /*9370*/  SHF.R.S32.HI R110, RZ, 0x1f, R21 ;  /* 0x0000001fff6e7819 */ /* 0x000fe40000011415 */
[----:B0-----:R-:W-:-:S13]  /*9380*/  ISETP.NE.AND P0, PT, R10, 0x1, PT ;  /* 0x000000010a00780c */ /* 0x001fda0003f05270 */
[----:B------:R-:W0:Y:S08]  /*9390*/  @P0 LDC R0, c[0x0][0x44c] ;  /* 0x00011300ff000b82 */ /* 0x000e300000000800 */
[----:B------:R-:W1:Y:S01]  /*93a0*/  @P0 LDC R5, c[0x0][0x450] ;  /* 0x00011400ff050b82 */ /* 0x000e620000000800 */
[----:B0-----:R-:W-:-:S05]  /*93b0*/  @P0 IMAD.HI.U32 R0, R7, R0, RZ ;  /* 0x0000000007000227 */ /* 0x001fca00078e00ff */
[----:B-1----:R-:W-:Y:S01]  /*93c0*/  @P0 SHF.R.U32.HI R7, RZ, R5, R0 ;  /* 0x00000005ff070219 */ /* 0x002fe20000011600 */
[----:B------:R-:W-:-:S03]  /*93d0*/  IMAD.MOV.U32 R5, RZ, RZ, R29 ;  /* 0x000000ffff057224 */ /* 0x000fc600078e001d */
[----:B------:R-:W-:Y:S01]  /*93e0*/  SHF.R.S32.HI R0, RZ, 0x1f, R7 ;  /* 0x0000001fff007819 */ /* 0x000fe20000011407 */
[----:B------:R-:W-:-:S04]  /*93f0*/  IMAD.WIDE.U32 R4, R7, UR4, R4 ;  /* 0x0000000407047c25 */ /* 0x000fc8000f8e0004 */
[C---:B------:R-:W-:Y:S02]  /*9400*/  IMAD R6, R0.reuse, UR4, RZ ;  /* 0x0000000400067c24 */ /* 0x040fe4000f8e02ff */
[----:B------:R-:W-:Y:S02]  /*9410*/  IMAD R0, R0, UR6, RZ ;  /* 0x0000000600007c24 */ /* 0x000fe4000f8e02ff */
[C---:B------:R-:W-:Y:S01]  /*9420*/  IMAD R11, R7.reuse, UR5, R6 ;  /* 0x00000005070b7c24 */ /* 0x040fe2000f8e0206 */
[----:B------:R-:W-:Y:S01]  /*9430*/  ULDC.64 UR4, c[0x0][0x3e8] ;  /* 0x0000fa0000047ab9 */ /* 0x000fe20000000a00 */
[C---:B------:R-:W-:Y:S01]  /*9440*/  IMAD.WIDE.U32 R8, R7.reuse, UR6, R8 ;  /* 0x0000000607087c25 */ /* 0x040fe2000f8e0008 */
[----:B------:R-:W-:Y:S01]  /*9450*/  LEA R6, P0, R4, UR4, 0x1 ;  /* 0x0000000404067c11 */ /* 0x000fe2000f8008ff */
[----:B------:R-:W-:Y:S02]  /*9460*/  UMOV UR4, 0xffffffff ;  /* 0xffffffff00047882 */ /* 0x000fe40000000000 */
[----:B------:R-:W-:Y:S01]  /*9470*/  IMAD R13, R7, UR7, R0 ;  /* 0x00000007070d7c24 */ /* 0x000fe2000f8e0200 */
[----:B------:R-:W-:Y:S01]  /*9480*/  ULDC.64 UR6, c[0x0][0x400] ;  /* 0x0001000000067ab9 */ /* 0x000fe20000000a00 */
[----:B------:R-:W-:Y:S01]  /*9490*/  IMAD.IADD R7, R5, 0x1, R11 ;  /* 0x0000000105077824 */ /* 0x000fe200078e020b */
[----:B------:R-:W-:Y:S01]  /*94a0*/  LEA R0, P1, R8, UR6, 0x1 ;  /* 0x0000000608007c11 */ /* 0x000fe2000f8208ff */
[----:B------:R-:W-:-:S03]  /*94b0*/  IMAD.IADD R5, R9, 0x1, R13 ;  /* 0x0000000109057824 */ /* 0x000fc600078e020d */
[----:B------:R-:W-:Y:S02]  /*94c0*/  LEA.HI.X R7, R4, UR5, R7, 0x1, P0 ;  /* 0x0000000504077c11 */ /* 0x000fe400080f0c07 */
[----:B------:R-:W-:Y:S01]  /*94d0*/  LEA.HI.X R8, R8, UR7, R5, 0x1, P1 ;  /* 0x0000000708087c11 */ /* 0x000fe200088f0c05 */
[----:B------:R-:W-:Y:S06]  /*94e0*/  BRA.DIV UR4, `(.L_x_1678) ;  /* 0x000001fe04907947 */ /* 0x000fec000b800000 */
[----:B------:R0:W1:Y:S04]  /*94f0*/  SHFL.IDX PT, R5, R7, RZ, 0x181f ;  /* 0x00181fff07057589 */ /* 0x00006800000e0000 */
[----:B------:R0:W2:Y:S04]  /*9500*/  SHFL.IDX PT, R4, R6, RZ, 0x181f ;  /* 0x00181fff06047589 */ /* 0x0000a800000e0000 */
[----:B------:R0:W3:Y:S04]  /*9510*/  SHFL.IDX PT, R9, R8, RZ, 0x181f ;  /* 0x00181fff08097589 */ /* 0x0000e800000e0000 */
[----:B------:R0:W4:Y:S02]  /*9520*/  SHFL.IDX PT, R14, R0, RZ, 0x181f ;  /* 0x00181fff000e7589 */ /* 0x00012400000e0000 */
.L_x_2038:
[----:B------:R-:W-:Y:S01]  /*9530*/  IMAD R107, R219, R10, RZ ;  /* 0x0000000adb6b7224 */ /* 0x000fe200078e02ff */
        /* <DEDUP_REMOVED lines=9> */
[----:B------:R-:W-:-:S03]  /*95d0*/  CS2R R78, SRZ ;  /* 0x00000000004e7805 */ /* 0x000fc6000001ff00 */
[----:B------:R-:W-:Y:S05]  /*95e0*/  @P0 BRA `(.L_x_1680) ;  /* 0x0000000000a80947 */ /* 0x000fea0003800000 */
[----:B------:R-:W-:Y:S01]  /*95f0*/  ULDC UR4, c[0x0][0x3f4] ;  /* 0x0000fd0000047ab9 */ /* 0x000fe20000000800 */
[----:B------:R-:W-:Y:S02]  /*9600*/  CS2R R80, SRZ ;  /* 0x0000000000507805 */ /* 0x000fe4000001ff00 */
[----:B------:R-:W-:Y:S02]  /*9610*/  ISETP.GE.AND P2, PT, R69, UR4, PT ;  /* 0x0000000445007c0c */ /* 0x000fe4000bf46270 */
[----:B------:R-:W-:Y:S02]  /*9620*/  CS2R R78, SRZ ;  /* 0x00000000004e7805 */ /* 0x000fe4000001ff00 */
[----:B------:R-:W-:Y:S02]  /*9630*/  ISETP.GE.AND P1, PT, R68, UR4, PT ;  /* 0x0000000444007c0c */ /* 0x000fe4000bf26270 */
[----:B------:R-:W-:Y:S02]  /*9640*/  ISETP.GE.AND P3, PT, R200, UR4, PT ;  /* 0x00000004c8007c0c */ /* 0x000fe4000bf66270 */
[----:B------:R-:W-:-:S05]  /*9650*/  ISETP.GE.AND P0, PT, R21, UR4, PT ;  /* 0x0000000415007c0c */ /* 0x000fca000bf06270 */
[C---:B------:R-:W-:Y:S01]  /*9660*/  @!P2 IMAD.SHL.U32 R27, R69.reuse, 0x2, RZ ;  /* 0x00000002451ba824 */ /* 0x040fe200078e00ff */
[----:B------:R-:W-:-:S03]  /*9670*/  @!P2 SHF.L.U64.HI R32, R69, 0x1, R86 ;  /* 0x000000014520a819 */ /* 0x000fc60000010256 */
[C---:B------:R-:W-:Y:S01]  /*9680*/  @!P1 IMAD.SHL.U32 R11, R68.reuse, 0x2, RZ ;  /* 0x00000002440b9824 */ /* 0x040fe200078e00ff */
[----:B------:R-:W-:Y:S02]  /*9690*/  @!P1 SHF.L.U64.HI R34, R68, 0x1, R85 ;  /* 0x0000000144229819 */ /* 0x000fe40000010255 */
[----:B--2---:R-:W-:Y:S01]  /*96a0*/  @!P2 IADD3 R24, P4, R4, R27, RZ ;  /* 0x0000001b0418a210 */ /* 0x004fe20007f9e0ff */
[----:B------:R-:W-:Y:S01]  /*96b0*/  @!P0 IMAD.SHL.U32 R31, R21, 0x2, RZ ;  /* 0x00000002151f8824 */ /* 0x000fe200078e00ff */
[----:B---3--:R-:W-:Y:S02]  /*96c0*/  @!P3 MOV R15, R9 ;  /* 0x00000009000fb202 */ /* 0x008fe40000000f00 */
[----:B----4-:R-:W-:Y:S01]  /*96d0*/  @!P2 IADD3 R26, P6, R14, R27, RZ ;  /* 0x0000001b0e1aa210 */ /* 0x010fe20007fde0ff */
[----:B-1----:R-:W-:Y:S01]  /*96e0*/  @!P2 IMAD.X R25, R5, 0x1, R32, P4 ;  /* 0x000000010519a824 */ /* 0x002fe200020e0620 */
[-C--:B------:R-:W-:Y:S01]  /*96f0*/  @!P1 IADD3 R28, P5, R4, R11.reuse, RZ ;  /* 0x0000000b041c9210 */ /* 0x080fe20007fbe0ff */
[----:B------:R-:W-:Y:S01]  /*9700*/  @!P3 IMAD.WIDE R12, R200, 0x2, R14 ;  /* 0x00000002c80cb825 */ /* 0x000fe200078e020e */
[----:B------:R-:W-:-:S03]  /*9710*/  @!P1 IADD3 R30, P4, R14, R11, RZ ;  /* 0x0000000b0e1e9210 */ /* 0x000fc60007f9e0ff */
[----:B------:R-:W-:Y:S01]  /*9720*/  @!P2 IMAD.X R27, R9, 0x1, R32, P6 ;  /* 0x00000001091ba824 */ /* 0x000fe200030e0620 */
[----:B------:R-:W-:Y:S01]  /*9730*/  @!P0 SHF.L.U64.HI R32, R21, 0x1, R110 ;  /* 0x0000000115208819 */ /* 0x000fe2000001026e */
[----:B------:R-:W-:Y:S01]  /*9740*/  @!P1 IMAD.X R29, R5, 0x1, R34, P5 ;  /* 0x00000001051d9824 */ /* 0x000fe200028e0622 */
[-C--:B------:R-:W-:Y:S01]  /*9750*/  @!P0 IADD3 R14, P5, R14, R31.reuse, RZ ;  /* 0x0000001f0e0e8210 */ /* 0x080fe20007fbe0ff */
[----:B------:R-:W-:Y:S01]  /*9760*/  @!P3 IMAD.WIDE R10, R200, 0x2, R4 ;  /* 0x00000002c80ab825 */ /* 0x000fe200078e0204 */
[----:B------:R-:W-:Y:S02]  /*9770*/  @!P0 IADD3 R4, P6, R4, R31, RZ ;  /* 0x0000001f04048210 */ /* 0x000fe40007fde0ff */
[----:B------:R-:W-:Y:S02]  /*9780*/  CS2R R76, SRZ ;  /* 0x00000000004c7805 */ /* 0x000fe4000001ff00 */
[----:B------:R-:W-:Y:S02]  /*9790*/  CS2R R74, SRZ ;  /* 0x00000000004a7805 */ /* 0x000fe4000001ff00 */
[----:B------:R-:W-:-:S02]  /*97a0*/  CS2R R72, SRZ ;  /* 0x0000000000487805 */ /* 0x000fc4000001ff00 */
[----:B------:R-:W-:Y:S02]  /*97b0*/  CS2R R70, SRZ ;  /* 0x0000000000467805 */ /* 0x000fe4000001ff00 */
[----:B------:R-:W-:Y:S02]  /*97c0*/  CS2R R60, SRZ ;  /* 0x00000000003c7805 */ /* 0x000fe4000001ff00 */
[----:B------:R-:W-:Y:S01]  /*97d0*/  CS2R R62, SRZ ;  /* 0x00000000003e7805 */ /* 0x000fe2000001ff00 */
[----:B------:R-:W-:Y:S01]  /*97e0*/  @!P1 IMAD.X R31, R9, 0x1, R34, P4 ;  /* 0x00000001091f9824 */ /* 0x000fe200020e0622 */
[----:B------:R-:W-:Y:S01]  /*97f0*/  @!P0 IADD3.X R5, R5, R32, RZ, P6, !PT ;  /* 0x0000002005058210 */ /* 0x000fe200037fe4ff */
[----:B------:R-:W-:Y:S01]  /*9800*/  @!P0 IMAD.X R15, R9, 0x1, R32, P5 ;  /* 0x00000001090f8824 */ /* 0x000fe200028e0620 */
[----:B------:R1:W5:Y:S04]  /*9810*/  @!P3 LD.E.64 R80, desc[UR60][R10.64] ;  /* 0x0000003c0a50b980 */ /* 0x000368000c101b00 */
[----:B------:R1:W5:Y:S04]  /*9820*/  @!P3 LD.E.64 R78, desc[UR60][R12.64] ;  /* 0x0000003c0c4eb980 */ /* 0x000368000c101b00 */
[----:B------:R1:W5:Y:S04]  /*9830*/  @!P2 LD.E.64 R76, desc[UR60][R24.64] ;  /* 0x0000003c184ca980 */ /* 0x000368000c101b00 */
[----:B------:R1:W5:Y:S04]  /*9840*/  @!P2 LD.E.64 R74, desc[UR60][R26.64] ;  /* 0x0000003c1a4aa980 */ /* 0x000368000c101b00 */
[----:B------:R1:W5:Y:S04]  /*9850*/  @!P1 LD.E.64 R72, desc[UR60][R28.64] ;  /* 0x0000003c1c489980 */ /* 0x000368000c101b00 */
[----:B------:R1:W5:Y:S04]  /*9860*/  @!P1 LD.E.64 R70, desc[UR60][R30.64] ;  /* 0x0000003c1e469980 */ /* 0x000368000c101b00 */
[----:B------:R1:W5:Y:S04]  /*9870*/  @!P0 LD.E.64 R60, desc[UR60][R4.64] ;  /* 0x0000003c043c8980 */ /* 0x000368000c101b00 */
[----:B------:R1:W5:Y:S02]  /*9880*/  @!P0 LD.E.64 R62, desc[UR60][R14.64] ;  /* 0x0000003c0e3e8980 */ /* 0x000364000c101b00 */
.L_x_1680:
[----:B------:R-:W-:Y:S05]  /*9890*/  BSYNC B1 ;  /* 0x0000000000017941 */ /* 0x000fea0003800000 */
.L_x_1679:
[----:B-12--5:R-:W-:Y:S01]  /*98a0*/  IMAD.MOV.U32 R4, RZ, RZ, R60 ;  /* 0x000000ffff047224 */ /* 0x026fe200078e003c */
[----:B------:R-:W-:Y:S01]  /*98b0*/  MOV R10, R73 ;  /* 0x00000049000a7202 */ /* 0x000fe20000000f00 */
[----:B------:R-:W-:Y:S01]  /*98c0*/  IMAD.MOV.U32 R5, RZ, RZ, R61 ;  /* 0x000000ffff057224 */ /* 0x000fe200078e003d */
[----:B------:R-:W-:Y:S01]  /*98d0*/  UMOV UR4, 0xffffffff ;  /* 0xffffffff00047882 */ /* 0x000fe20000000000 */
[----:B---3--:R-:W-:Y:S01]  /*98e0*/  IMAD.MOV.U32 R9, RZ, RZ, R72 ;  /* 0x000000ffff097224 */ /* 0x008fe200078e0048 */
[----:B------:R-:W-:Y:S02]  /*98f0*/  CS2R R48, SRZ ;  /* 0x0000000000307805 */ /* 0x000fe4000001ff00 */
[----:B------:R-:W-:Y:S01]  /*9900*/  PRMT R112, R5, 0x5410, R4 ;  /* 0x0000541005707816 */ /* 0x000fe20000000004 */
[----:B------:R-:W-:Y:S01]  /*9910*/  IMAD.MOV.U32 R4, RZ, RZ, R76 ;  /* 0x000000ffff047224 */ /* 0x000fe200078e004c */
[----:B------:R-:W-:Y:S01]  /*9920*/  PRMT R114, R9, 0x5410, R10 ;  /* 0x0000541009727816 */ /* 0x000fe2000000000a */
[----:B------:R-:W-:-:S02]  /*9930*/  IMAD.MOV.U32 R5, RZ, RZ, R77 ;  /* 0x000000ffff057224 */ /* 0x000fc400078e004d */
[----:B------:R-:W-:Y:S02]  /*9940*/  IMAD.MOV.U32 R9, RZ, RZ, R80 ;  /* 0x000000ffff097224 */ /* 0x000fe400078e0050 */
        /* <DEDUP_REMOVED lines=13> */
[----:B------:R-:W-:-:S05]  /*9a20*/  IMAD.MOV.U32 R10, RZ, RZ, R79 ;  /* 0x000000ffff0a7224 */ /* 0x000fca00078e004f */
[----:B------:R-:W-:Y:S01]  /*9a30*/  PRMT R119, R9, 0x5410, R10 ;  /* 0x0000541009777816 */ /* 0x000fe2000000000a */
[----:B------:R-:W-:Y:S06]  /*9a40*/  BRA.DIV UR4, `(.L_x_1681) ;  /* 0x000001fa04a87947 */ /* 0x000fec000b800000 */
[----:B------:R1:W2:Y:S04]  /*9a50*/  SHFL.IDX PT, R5, R7, 0x1, 0x181f ;  /* 0x00381f0007057f89 */ /* 0x0002a800000e0000 */
[----:B------:R1:W3:Y:S04]  /*9a60*/  SHFL.IDX PT, R4, R6, 0x1, 0x181f ;  /* 0x00381f0006047f89 */ /* 0x0002e800000e0000 */
[----:B------:R1:W0:Y:S04]  /*9a70*/  SHFL.IDX PT, R9, R8, 0x1, 0x181f ;  /* 0x00381f0008097f89 */ /* 0x00022800000e0000 */
[----:B----4-:R1:W4:Y:S02]  /*9a80*/  SHFL.IDX PT, R14, R0, 0x1, 0x181f ;  /* 0x00381f00000e7f89 */ /* 0x01032400000e0000 */
.L_x_2044:
[----:B------:R-:W-:Y:S01]  /*9a90*/  VIADD R10, R84, 0x20 ;  /* 0x00000020540a7836 */ /* 0x000fe20000000000 */
        /* <DEDUP_REMOVED lines=8> */
[----:B------:R-:W-:-:S05]  /*9b20*/  CS2R R66, SRZ ;  /* 0x0000000000427805 */ /* 0x000fca000001ff00 */
        /* <DEDUP_REMOVED lines=10> */
[----:B------:R-:W-:Y:S02]  /*9bd0*/  @!P1 SHF.L.U32 R11, R68, 0x1, RZ ;  /* 0x00000001440b9819 */ /* 0x000fe400000006ff */
[----:B------:R-:W-:Y:S01]  /*9be0*/  @!P0 IMAD.SHL.U32 R33, R21, 0x2, RZ ;  /* 0x0000000215218824 */ /* 0x000fe200078e00ff */
[-C--:B---3--:R-:W-:Y:S01]  /*9bf0*/  @!P2 IADD3 R28, P4, R4, R31.reuse, RZ ;  /* 0x0000001f041ca210 */ /* 0x088fe20007f9e0ff */
[----:B0-----:R-:W-:Y:S01]  /*9c00*/  @!P3 IMAD.MOV.U32 R15, RZ, RZ, R9 ;  /* 0x000000ffff0fb224 */ /* 0x001fe200078e0009 */
[----:B----4-:R-:W-:Y:S01]  /*9c10*/  @!P2 IADD3 R30, P6, R14, R31, RZ ;  /* 0x0000001f0e1ea210 */ /* 0x010fe20007fde0ff */
[----:B--2---:R-:W-:Y:S01]  /*9c20*/  @!P3 IMAD.WIDE R24, R200, 0x2, R4 ;  /* 0x00000002c818b825 */ /* 0x004fe200078e0204 */
[----:B------:R-:W-:Y:S02]  /*9c30*/  @!P1 SHF.L.U64.HI R34, R68, 0x1, R85 ;  /* 0x0000000144229819 */ /* 0x000fe40000010255 */
[-C--:B------:R-:W-:Y:S01]  /*9c40*/  @!P1 IADD3 R12, P5, R4, R11.reuse, RZ ;  /* 0x0000000b040c9210 */ /* 0x080fe20007fbe0ff */
[C---:B------:R-:W-:Y:S01]  /*9c50*/  @!P2 IMAD.X R29, R5.reuse, 0x1, R32, P4 ;  /* 0x00000001051da824 */ /* 0x040fe200020e0620 */
[----:B------:R-:W-:Y:S01]  /*9c60*/  @!P1 IADD3 R10, P4, R14, R11, RZ ;  /* 0x0000000b0e0a9210 */ /* 0x000fe20007f9e0ff */
[----:B------:R-:W-:Y:S01]  /*9c70*/  @!P3 IMAD.WIDE R26, R200, 0x2, R14 ;  /* 0x00000002c81ab825 */ /* 0x000fe200078e020e */
[----:B------:R-:W-:-:S02]  /*9c80*/  @!P1 IADD3.X R13, R5, R34, RZ, P5, !PT ;  /* 0x00000022050d9210 */ /* 0x000fc40002ffe4ff */
[----:B------:R-:W-:Y:S02]  /*9c90*/  CS2R R56, SRZ ;  /* 0x0000000000387805 */ /* 0x000fe4000001ff00 */
[-C--:B------:R-:W-:Y:S01]  /*9ca0*/  @!P0 IADD3 R14, P5, R14, R33.reuse, RZ ;  /* 0x000000210e0e8210 */ /* 0x080fe20007fbe0ff */
[----:B------:R-:W-:Y:S01]  /*9cb0*/  @!P2 IMAD.X R31, R9, 0x1, R32, P6 ;  /* 0x00000001091fa824 */ /* 0x000fe200030e0620 */
[----:B------:R-:W-:Y:S02]  /*9cc0*/  @!P0 IADD3 R4, P6, R4, R33, RZ ;  /* 0x0000002104048210 */ /* 0x000fe40007fde0ff */
[----:B------:R-:W-:Y:S02]  /*9cd0*/  CS2R R58, SRZ ;  /* 0x00000000003a7805 */ /* 0x000fe4000001ff00 */
[----:B------:R-:W-:Y:S02]  /*9ce0*/  @!P0 SHF.L.U64.HI R32, R21, 0x1, R110 ;  /* 0x0000000115208819 */ /* 0x000fe4000001026e */
[----:B------:R-:W-:-:S02]  /*9cf0*/  CS2R R54, SRZ ;  /* 0x0000000000367805 */ /* 0x000fc4000001ff00 */
[----:B------:R-:W-:Y:S02]  /*9d00*/  CS2R R52, SRZ ;  /* 0x0000000000347805 */ /* 0x000fe4000001ff00 */
[----:B------:R-:W-:Y:S02]  /*9d10*/  CS2R R48, SRZ ;  /* 0x0000000000307805 */ /* 0x000fe4000001ff00 */
[----:B------:R-:W-:Y:S01]  /*9d20*/  CS2R R50, SRZ ;  /* 0x0000000000327805 */ /* 0x000fe2000001ff00 */
[----:B------:R-:W-:Y:S01]  /*9d30*/  @!P1 IMAD.X R11, R9, 0x1, R34, P4 ;  /* 0x00000001090b9824 */ /* 0x000fe200020e0622 */
[----:B------:R0:W5:Y:S01]  /*9d40*/  @!P3 LD.E.64 R64, desc[UR60][R24.64] ;  /* 0x0000003c1840b980 */ /* 0x000162000c101b00 */
[--C-:B------:R-:W-:Y:S02]  /*9d50*/  @!P0 IMAD.X R5, R5, 0x1, R32.reuse, P6 ;  /* 0x0000000105058824 */ /* 0x100fe400030e0620 */
[----:B------:R-:W-:Y:S01]  /*9d60*/  @!P0 IMAD.X R15, R9, 0x1, R32, P5 ;  /* 0x00000001090f8824 */ /* 0x000fe200028e0620 */
[----:B------:R0:W5:Y:S04]  /*9d70*/  @!P3 LD.E.64 R66, desc[UR60][R26.64] ;  /* 0x0000003c1a42b980 */ /* 0x000168000c101b00 */
[----:B------:R0:W5:Y:S04]  /*9d80*/  @!P2 LD.E.64 R56, desc[UR60][R28.64] ;  /* 0x0000003c1c38a980 */ /* 0x000168000c101b00 */
[----:B------:R0:W5:Y:S04]  /*9d90*/  @!P2 LD.E.64 R58, desc[UR60][R30.64] ;  /* 0x0000003c1e3aa980 */ /* 0x000168000c101b00 */
[----:B------:R0:W5:Y:S04]  /*9da0*/  @!P1 LD.E.64 R54, desc[UR60][R12.64] ;  /* 0x0000003c0c369980 */ /* 0x000168000c101b00 */
[----:B------:R0:W5:Y:S04]  /*9db0*/  @!P1 LD.E.64 R52, desc[UR60][R10.64] ;  /* 0x0000003c0a349980 */ /* 0x000168000c101b00 */
[----:B------:R0:W5:Y:S04]  /*9dc0*/  @!P0 LD.E.64 R48, desc[UR60][R4.64] ;  /* 0x0000003c04308980 */ /* 0x000168000c101b00 */
[----:B------:R0:W5:Y:S02]  /*9dd0*/  @!P0 LD.E.64 R50, desc[UR60][R14.64] ;  /* 0x0000003c0e328980 */ /* 0x000164000c101b00 */
.L_x_1683:
[----:B------:R-:W-:Y:S05]  /*9de0*/  BSYNC B1 ;  /* 0x0000000000017941 */ /* 0x000fea0003800000 */
.L_x_1682:
[----:B0--3-5:R-:W-:Y:S01]  /*9df0*/  IMAD.MOV.U32 R4, RZ, RZ, R48 ;  /* 0x000000ffff047224 */ /* 0x029fe200078e0030 */
[----:B--2---:R-:W-:Y:S01]  /*9e00*/  MOV R5, R49 ;  /* 0x0000003100057202 */ /* 0x004fe20000000f00 */
[----:B------:R-:W-:Y:S01]  /*9e10*/  IMAD.MOV.U32 R9, RZ, RZ, R54 ;  /* 0x000000ffff097224 */ /* 0x000fe200078e0036 */
[----:B------:R-:W-:Y:S01]  /*9e20*/  UMOV UR4, 0xffffffff ;  /* 0xffffffff00047882 */ /* 0x000fe20000000000 */
[----:B------:R-:W-:Y:S01]  /*9e30*/  IMAD.MOV.U32 R10, RZ, RZ, R55 ;  /* 0x000000ffff0a7224 */ /* 0x000fe200078e0037 */
[----:B------:R-:W-:Y:S01]  /*9e40*/  PRMT R99, R4, 0x5410, R5 ;  /* 0x0000541004637816 */ /* 0x000fe20000000005 */
        /* <DEDUP_REMOVED lines=17> */
[----:B------:R-:W-:-:S04]  /*9f60*/  PRMT R108, R4, 0x5410, R5 ;  /* 0x00005410046c7816 */ /* 0x000fc80000000005 */
[----:B------:R-:W-:Y:S01]  /*9f70*/  PRMT R111, R9, 0x5410, R10 ;  /* 0x00005410096f7816 */ /* 0x000fe2000000000a */
[----:B------:R-:W-:Y:S06]  /*9f80*/  BRA.DIV UR4, `(.L_x_1684) ;  /* 0x000001f604c87947 */ /* 0x000fec000b800000 */
[----:B------:R0:W2:Y:S04]  /*9f90*/  SHFL.IDX PT, R5, R7, 0x2, 0x181f ;  /* 0x00581f0007057f89 */ /* 0x0000a800000e0000 */
[----:B------:R0:W3:Y:S04]  /*9fa0*/  SHFL.IDX PT, R4, R6, 0x2, 0x181f ;  /* 0x00581f0006047f89 */ /* 0x0000e800000e0000 */
[----:B------:R0:W0:Y:S04]  /*9fb0*/  SHFL.IDX PT, R9, R8, 0x2, 0x181f ;  /* 0x00581f0008097f89 */ /* 0x00002800000e0000 */
[----:B----4-:R4:W0:Y:S02]  /*9fc0*/  SHFL.IDX PT, R14, R0, 0x2, 0x181f ;  /* 0x00581f00000e7f89 */ /* 0x01082400000e0000 */
.L_x_2050:
[----:B------:R-:W-:Y:S01]  /*9fd0*/  IADD3 R10, R84, 0x40, RZ ;  /* 0x00000040540a7810 */ /* 0x000fe20007ffe0ff */
[----:B------:R-:W-:Y:S01]  /*9fe0*/  BSSY B1, `(.L_x_1685) ;  /* 0x0000035000017945 */ /* 0x000fe20003800000 */
[----:B------:R-:W-:Y:S02]  /*9ff0*/  CS2R R30, SRZ ;  /* 0x00000000001e7805 */ /* 0x000fe4000001ff00 */
[----:B------:R-:W-:Y:S02]  /*a000*/  CS2R R36, SRZ ;  /* 0x0000000000247805 */ /* 0x000fe4000001ff00 */
[----:B------:R-:W-:Y:S02]  /*a010*/  ISETP.GE.AND P0, PT, R10, R107, PT ;  /* 0x0000006b0a00720c */ /* 0x000fe40003f06270 */
[----:B------:R-:W-:Y:S02]  /*a020*/  CS2R R40, SRZ ;  /* 0x0000000000287805 */ /* 0x000fe4000001ff00 */
[----:B------:R-:W-:-:S02]  /*a030*/  CS2R R44, SRZ ;  /* 0x00000000002c7805 */ /* 0x000fc4000001ff00 */
[----:B------:R-:W-:Y:S02]  /*a040*/  CS2R R28, SRZ ;  /* 0x00000000001c7805 */ /* 0x000fe4000001ff00 */
[----:B------:R-:W-:Y:S02]  /*a050*/  CS2R R38, SRZ ;  /* 0x0000000000267805 */ /* 0x000fe4000001ff00 */
[----:B------:R-:W-:Y:S02]  /*a060*/  CS2R R42, SRZ ;  /* 0x00000000002a7805 */ /* 0x000fe4000001ff00 */
[----:B------:R-:W-:Y:S01]  /*a070*/  CS2R R46, SRZ ;  /* 0x00000000002e7805 */ /* 0x000fe2000001ff00 */
[----:B------:R-:W-:Y:S06]  /*a080*/  @P0 BRA `(.L_x_1686) ;  /* 0x0000000000a80947 */ /* 0x000fec0003800000 */
        /* <DEDUP_REMOVED lines=10> */
[----:B------:R-:W-:Y:S01]  /*a130*/  @!P1 SHF.L.U64.HI R34, R68, 0x1, R85 ;  /* 0x0000000144229819 */ /* 0x000fe20000010255 */
[----:B0-----:R-:W-:Y:S01]  /*a140*/  @!P3 IMAD.MOV.U32 R15, RZ, RZ, R9 ;  /* 0x000000ffff0fb224 */ /* 0x001fe200078e0009 */
[-C--:B------:R-:W-:Y:S01]  /*a150*/  @!P2 IADD3 R24, P6, R14, R25.reuse, RZ ;  /* 0x000000190e18a210 */ /* 0x080fe20007fde0ff */
[----:B------:R-:W-:Y:S01]  /*a160*/  @!P0 IMAD.SHL.U32 R33, R21, 0x2, RZ ;  /* 0x0000000215218824 */ /* 0x000fe200078e00ff */
[----:B---3--:R-:W-:Y:S01]  /*a170*/  @!P2 IADD3 R26, P4, R4, R25, RZ ;  /* 0x00000019041aa210 */ /* 0x008fe20007f9e0ff */
[----:B--2---:R-:W-:Y:S01]  /*a180*/  @!P3 IMAD.WIDE R28, R200, 0x2, R4 ;  /* 0x00000002c81cb825 */ /* 0x004fe200078e0204 */
[-C--:B------:R-:W-:Y:S02]  /*a190*/  @!P1 IADD3 R12, P5, R4, R11.reuse, RZ ;  /* 0x0000000b040c9210 */ /* 0x080fe40007fbe0ff */
[----:B------:R-:W-:Y:S01]  /*a1a0*/  @!P2 IADD3.X R27, R5, R32, RZ, P4, !PT ;  /* 0x00000020051ba210 */ /* 0x000fe200027fe4ff */
[----:B------:R-:W-:Y:S01]  /*a1b0*/  @!P3 IMAD.WIDE R30, R200, 0x2, R14 ;  /* 0x00000002c81eb825 */ /* 0x000fe200078e020e */
[----:B------:R-:W-:Y:S01]  /*a1c0*/  @!P1 IADD3 R10, P4, R14, R11, RZ ;  /* 0x0000000b0e0a9210 */ /* 0x000fe20007f9e0ff */
[----:B------:R0:W5:Y:S02]  /*a1d0*/  @!P3 LD.E.64 R44, desc[UR60][R28.64] ;  /* 0x0000003c1c2cb980 */ /* 0x000164000c101b00 */
[----:B------:R-:W-:Y:S01]  /*a1e0*/  @!P2 IMAD.X R25, R9, 0x1, R32, P6 ;  /* 0x000000010919a824 */ /* 0x000fe200030e0620 */
[-C--:B------:R-:W-:Y:S01]  /*a1f0*/  @!P0 IADD3 R4, P6, R4, R33.reuse, RZ ;  /* 0x0000002104048210 */ /* 0x080fe20007fde0ff */
[----:B------:R-:W-:Y:S01]  /*a200*/  @!P1 IMAD.X R13, R5, 0x1, R34, P5 ;  /* 0x00000001050d9824 */ /* 0x000fe200028e0622 */
[----:B------:R-:W-:Y:S01]  /*a210*/  @!P0 SHF.L.U64.HI R32, R21, 0x1, R110 ;  /* 0x0000000115208819 */ /* 0x000fe2000001026e */
[----:B------:R2:W5:Y:S01]  /*a220*/  @!P3 LD.E.64 R46, desc[UR60][R30.64] ;  /* 0x0000003c1e2eb980 */ /* 0x000562000c101b00 */
[----:B------:R-:W-:-:S02]  /*a230*/  @!P0 IADD3 R14, P5, R14, R33, RZ ;  /* 0x000000210e0e8210 */ /* 0x000fc40007fbe0ff */
[----:B------:R-:W-:Y:S02]  /*a240*/  CS2R R40, SRZ ;  /* 0x0000000000287805 */ /* 0x000fe4000001ff00 */
[----:B------:R-:W-:Y:S02]  /*a250*/  CS2R R42, SRZ ;  /* 0x00000000002a7805 */ /* 0x000fe4000001ff00 */
[----:B------:R-:W-:Y:S02]  /*a260*/  CS2R R36, SRZ ;  /* 0x0000000000247805 */ /* 0x000fe4000001ff00 */
[----:B------:R-:W-:Y:S02]  /*a270*/  CS2R R38, SRZ ;  /* 0x0000000000267805 */ /* 0x000fe4000001ff00 */
[----:B0-----:R-:W-:Y:S01]  /*a280*/  CS2R R28, SRZ ;  /* 0x00000000001c7805 */ /* 0x001fe2000001ff00 */
[C---:B------:R-:W-:Y:S01]  /*a290*/  @!P1 IMAD.X R11, R9.reuse, 0x1, R34, P4 ;  /* 0x00000001090b9824 */ /* 0x040fe200020e0622 */
[----:B------:R-:W-:Y:S01]  /*a2a0*/  @!P0 IADD3.X R15, R9, R32, RZ, P5, !PT ;  /* 0x00000020090f8210 */ /* 0x000fe20002ffe4ff */
[----:B------:R-:W-:Y:S01]  /*a2b0*/  @!P0 IMAD.X R5, R5, 0x1, R32, P6 ;  /* 0x0000000105058824 */ /* 0x000fe200030e0620 */
[----:B--2---:R-:W-:Y:S01]  /*a2c0*/  CS2R R30, SRZ ;  /* 0x00000000001e7805 */ /* 0x004fe2000001ff00 */
[----:B------:R0:W5:Y:S04]  /*a2d0*/  @!P2 LD.E.64 R40, desc[UR60][R26.64] ;  /* 0x0000003c1a28a980 */ /* 0x000168000c101b00 */
[----:B------:R0:W5:Y:S04]  /*a2e0*/  @!P2 LD.E.64 R42, desc[UR60][R24.64] ;  /* 0x0000003c182aa980 */ /* 0x000168000c101b00 */
[----:B------:R0:W5:Y:S04]  /*a2f0*/  @!P1 LD.E.64 R36, desc[UR60][R12.64] ;  /* 0x0000003c0c249980 */ /* 0x000168000c101b00 */
[----:B------:R0:W5:Y:S04]  /*a300*/  @!P1 LD.E.64 R38, desc[UR60][R10.64] ;  /* 0x0000003c0a269980 */ /* 0x000168000c101b00 */
[----:B------:R0:W5:Y:S04]  /*a310*/  @!P0 LD.E.64 R30, desc[UR60][R4.64] ;  /* 0x0000003c041e8980 */ /* 0x000168000c101b00 */
[----:B------:R0:W5:Y:S02]  /*a320*/  @!P0 LD.E.64 R28, desc[UR60][R14.64] ;  /* 0x0000003c0e1c8980 */ /* 0x000164000c101b00 */
.L_x_1686:
[----:B------:R-:W-:Y:S05]  /*a330*/  BSYNC B1 ;  /* 0x0000000000017941 */ /* 0x000fea0003800000 */
.L_x_1685:
[----:B0--3-5:R-:W-:Y:S01]  /*a340*/  IMAD.MOV.U32 R4, RZ, RZ, R30 ;  /* 0x000000ffff047224 */ /* 0x029fe200078e001e */
[----:B------:R-:W-:Y:S01]  /*a350*/  UMOV UR4, 0xffffffff ;  /* 0xffffffff00047882 */ /* 0x000fe20000000000 */
[----:B--2---:R-:W-:Y:S02]  /*a360*/  IMAD.MOV.U32 R5, RZ, RZ, R31 ;  /* 0x000000ffff057224 */ /* 0x004fe400078e001f */
        /* <DEDUP_REMOVED lines=20> */
[----:B------:R-:W-:Y:S02]  /*a4b0*/  PRMT R98, R4, 0x5410, R5 ;  /* 0x0000541004627816 */ /* 0x000fe40000000005 */
[----:B------:R-:W-:Y:S02]  /*a4c0*/  CS2R R4, SRZ ;  /* 0x0000000000047805 */ /* 0x000fe4000001ff00 */
[----:B------:R-:W-:Y:S01]  /*a4d0*/  PRMT R105, R9, 0x5410, R10 ;  /* 0x0000541009697816 */ /* 0x000fe2000000000a */
[----:B------:R-:W-:Y:S06]  /*a4e0*/  BRA.DIV UR4, `(.L_x_1687) ;  /* 0x000001f204e07947 */ /* 0x000fec000b800000 */
[----:B------:R0:W2:Y:S04]  /*a4f0*/  SHFL.IDX PT, R9, R7, 0x3, 0x181f ;  /* 0x00781f0007097f89 */ /* 0x0000a800000e0000 */
[----:B------:R0:W3:Y:S04]  /*a500*/  SHFL.IDX PT, R10, R6, 0x3, 0x181f ;  /* 0x00781f00060a7f89 */ /* 0x0000e800000e0000 */
[----:B------:R0:W0:Y:S04]  /*a510*/  SHFL.IDX PT, R83, R8, 0x3, 0x181f ;  /* 0x00781f0008537f89 */ /* 0x00002800000e0000 */
[----:B------:R0:W0:Y:S02]  /*a520*/  SHFL.IDX PT, R82, R0, 0x3, 0x181f ;  /* 0x00781f0000527f89 */ /* 0x00002400000e0000 */
.L_x_2056:
[----:B01----:R-:W4:Y:S01]  /*a530*/  LDL R6, [R1+0x7c] ;  /* 0x00007c0001067983 */ /* 0x003f220000100800 */
        /* <DEDUP_REMOVED lines=9> */
[----:B----4-:R-:W-:-:S04]  /*a5d0*/  LEA.HI R0, R6, R6, RZ, 0x1 ;  /* 0x0000000606007211 */ /* 0x010fc800078f08ff */
[----:B------:R-:W-:-:S05]  /*a5e0*/  LOP3.LUT R0, R0, 0xfffffffe, RZ, 0xc0, !PT ;  /* 0xfffffffe00007812 */ /* 0x000fca00078ec0ff */
[----:B------:R-:W-:Y:S01]  /*a5f0*/  IMAD.IADD R0, R6, 0x1, -R0 ;  /* 0x0000000106007824 */ /* 0x000fe200078e0a00 */
[----:B------:R-:W-:-:S04]  /*a600*/  CS2R R6, SRZ ;  /* 0x0000000000067805 */ /* 0x000fc8000001ff00 */
[----:B------:R-:W-:Y:S01]  /*a610*/  SHF.L.U32 R121, R0, 0x1f, RZ ;  /* 0x0000001f00797819 */ /* 0x000fe200000006ff */
        /* <DEDUP_REMOVED lines=10> */
[C---:B------:R-:W-:Y:S02]  /*a6c0*/  @!P1 SHF.L.U64.HI R12, R68.reuse, 0x1, R85 ;  /* 0x00000001440c9819 */ /* 0x040fe40000010255 */
[----:B---3--:R-:W-:Y:S01]  /*a6d0*/  @!P3 IMAD.MOV.U32 R8, RZ, RZ, R10 ;  /* 0x000000ffff08b224 */ /* 0x008fe200078e000a */
[----:B------:R-:W-:Y:S01]  /*a6e0*/  @!P1 SHF.L.U32 R85, R68, 0x1, RZ ;  /* 0x0000000144559819 */ /* 0x000fe200000006ff */
[----:B------:R-:W-:Y:S01]  /*a6f0*/  @!P0 IMAD.SHL.U32 R11, R21, 0x2, RZ ;  /* 0x00000002150b8824 */ /* 0x000fe200078e00ff */
[-C--:B------:R-:W-:Y:S01]  /*a700*/  @!P2 IADD3 R90, P4, R10, R89.reuse, RZ ;  /* 0x000000590a5aa210 */ /* 0x080fe20007f9e0ff */
[----:B--2---:R-:W-:Y:S01]  /*a710*/  @!P3 IMAD.WIDE R4, R200, 0x2, R8 ;  /* 0x00000002c804b825 */ /* 0x004fe200078e0208 */
[----:B------:R-:W-:Y:S02]  /*a720*/  @!P2 IADD3 R88, P6, R82, R89, RZ ;  /* 0x000000595258a210 */ /* 0x000fe40007fde0ff */
[-C--:B------:R-:W-:Y:S01]  /*a730*/  @!P1 IADD3 R86, P5, R10, R85.reuse, RZ ;  /* 0x000000550a569210 */ /* 0x080fe20007fbe0ff */
[C---:B------:R-:W-:Y:S01]  /*a740*/  @!P2 IMAD.X R91, R9.reuse, 0x1, R0, P4 ;  /* 0x00000001095ba824 */ /* 0x040fe200020e0600 */
[----:B------:R-:W-:Y:S01]  /*a750*/  @!P1 IADD3 R84, P4, R82, R85, RZ ;  /* 0x0000005552549210 */ /* 0x000fe20007f9e0ff */
[----:B------:R-:W-:Y:S01]  /*a760*/  @!P3 IMAD.WIDE R6, R200, 0x2, R82 ;  /* 0x00000002c806b825 */ /* 0x000fe200078e0252 */
[----:B------:R-:W-:Y:S01]  /*a770*/  @!P1 IADD3.X R87, R9, R12, RZ, P5, !PT ;  /* 0x0000000c09579210 */ /* 0x000fe20002ffe4ff */
[----:B------:R0:W5:Y:S01]  /*a780*/  @!P3 LD.E.64 R32, desc[UR60][R4.64] ;  /* 0x0000003c0420b980 */ /* 0x000162000c101b00 */
[-C--:B------:R-:W-:Y:S01]  /*a790*/  @!P0 IADD3 R82, P5, R82, R11.reuse, RZ ;  /* 0x0000000b52528210 */ /* 0x080fe20007fbe0ff */
[----:B------:R-:W-:Y:S01]  /*a7a0*/  @!P2 IMAD.X R89, R83, 0x1, R0, P6 ;  /* 0x000000015359a824 */ /* 0x000fe200030e0600 */
[----:B------:R-:W-:Y:S01]  /*a7b0*/  @!P0 IADD3 R10, P6, R10, R11, RZ ;  /* 0x0000000b0a0a8210 */ /* 0x000fe20007fde0ff */
[----:B------:R1:W5:Y:S01]  /*a7c0*/  @!P3 LD.E.64 R34, desc[UR60][R6.64] ;  /* 0x0000003c0622b980 */ /* 0x000362000c101b00 */
[----:B------:R-:W-:Y:S01]  /*a7d0*/  @!P0 SHF.L.U64.HI R110, R21, 0x1, R110 ;  /* 0x00000001156e8819 */ /* 0x000fe2000001026e */
[----:B------:R-:W-:Y:S01]  /*a7e0*/  @!P1 IMAD.X R85, R83, 0x1, R12, P4 ;  /* 0x0000000153559824 */ /* 0x000fe200020e060c */
[----:B------:R-:W-:-:S02]  /*a7f0*/  CS2R R24, SRZ ;  /* 0x0000000000187805 */ /* 0x000fc4000001ff00 */
[----:B------:R-:W-:Y:S02]  /*a800*/  CS2R R26, SRZ ;  /* 0x00000000001a7805 */ /* 0x000fe4000001ff00 */
[----:B------:R-:W-:Y:S02]  /*a810*/  CS2R R14, SRZ ;  /* 0x00000000000e7805 */ /* 0x000fe4000001ff00 */
[----:B------:R-:W-:Y:S02]  /*a820*/  CS2R R12, SRZ ;  /* 0x00000000000c7805 */ /* 0x000fe4000001ff00 */
[----:B0-----:R-:W-:Y:S01]  /*a830*/  CS2R R4, SRZ ;  /* 0x0000000000047805 */ /* 0x001fe2000001ff00 */
[--C-:B------:R-:W-:Y:S01]  /*a840*/  @!P0 IMAD.X R11, R9, 0x1, R110.reuse, P6 ;  /* 0x00000001090b8824 */ /* 0x100fe200030e066e */
[----:B------:R0:W5:Y:S01]  /*a850*/  @!P2 LD.E.64 R24, desc[UR60][R90.64] ;  /* 0x0000003c5a18a980 */ /* 0x000162000c101b00 */
[----:B-1----:R-:W-:Y:S01]  /*a860*/  CS2R R6, SRZ ;  /* 0x0000000000067805 */ /* 0x002fe2000001ff00 */
[----:B------:R-:W-:-:S02]  /*a870*/  @!P0 IMAD.X R83, R83, 0x1, R110, P5 ;  /* 0x0000000153538824 */ /* 0x000fc400028e066e */
[----:B------:R0:W5:Y:S04]  /*a880*/  @!P2 LD.E.64 R26, desc[UR60][R88.64] ;  /* 0x0000003c581aa980 */ /* 0x000168000c101b00 */
[----:B------:R0:W5:Y:S04]  /*a890*/  @!P1 LD.E.64 R14, desc[UR60][R86.64] ;  /* 0x0000003c560e9980 */ /* 0x000168000c101b00 */
[----:B------:R0:W5:Y:S04]  /*a8a0*/  @!P1 LD.E.64 R12, desc[UR60][R84.64] ;  /* 0x0000003c540c9980 */ /* 0x000168000c101b00 */
[----:B------:R0:W5:Y:S04]  /*a8b0*/  @!P0 LD.E.64 R4, desc[UR60][R10.64] ;  /* 0x0000003c0a048980 */ /* 0x000168000c101b00 */
[----:B------:R0:W5:Y:S02]  /*a8c0*/  @!P0 LD.E.64 R6, desc[UR60][R82.64] ;  /* 0x0000003c52068980 */ /* 0x000164000c101b00 */
.L_x_1689:
[----:B------:R-:W-:Y:S05]  /*a8d0*/  BSYNC B1 ;  /* 0x0000000000017941 */ /* 0x000fea0003800000 */
.L_x_1688:
[----:B------:R-:W1:Y:S01]  /*a8e0*/  SYNCS.PHASECHK.TRANS64.TRYWAIT P0, [R18+URZ+0x30800], R121 ;  /* 0x03080079120075a7 */ /* 0x000e62000800017f */
[----:B-----5:R-:W-:Y:S01]  /*a8f0*/  IMAD.MOV.U32 R0, RZ, RZ, R4 ;  /* 0x000000ffff007224 */ /* 0x020fe200078e0004 */
[----:B------:R-:W-:Y:S01]  /*a900*/  MOV R8, R5 ;  /* 0x0000000500087202 */ /* 0x000fe20000000f00 */
[----:B--2---:R-:W-:Y:S01]  /*a910*/  IMAD.MOV.U32 R9, RZ, RZ, R14 ;  /* 0x000000ffff097224 */ /* 0x004fe200078e000e */
[----:B0--3--:R-:W-:Y:S01]  /*a920*/  MOV R10, R32 ;  /* 0x00000020000a7202 */ /* 0x009fe20000000f00 */
[----:B------:R-:W-:Y:S01]  /*a930*/  IMAD.MOV.U32 R11, RZ, RZ, R27 ;  /* 0x000000ffff0b7224 */ /* 0x000fe200078e001b */
[----:B------:R-:W-:Y:S01]  /*a940*/  PRMT R83, R8, 0x5410, R0 ;  /* 0x0000541008537816 */ /* 0x000fe20000000000 */
[----:B------:R-:W-:Y:S01]  /*a950*/  IMAD.MOV.U32 R8, RZ, RZ, R24 ;  /* 0x000000ffff087224 */ /* 0x000fe200078e0018 */
[----:B------:R-:W-:Y:S01]  /*a960*/  PRMT R84, R9, 0x7610, R84 ;  /* 0x0000761009547816 */ /* 0x000fe20000000054 */
[----:B------:R-:W-:Y:S01]  /*a970*/  IMAD.MOV.U32 R9, RZ, RZ, R25 ;  /* 0x000000ffff097224 */ /* 0x000fe200078e0019 */
[----:B------:R-:W-:Y:S01]  /*a980*/  PRMT R88, R10, 0x7610, R88 ;  /* 0x000076100a587816 */ /* 0x000fe20000000058 */
[----:B------:R-:W-:Y:S01]  /*a990*/  IMAD.MOV.U32 R10, RZ, RZ, R7 ;  /* 0x000000ffff0a7224 */ /* 0x000fe200078e0007 */
[----:B------:R-:W-:Y:S01]  /*a9a0*/  BSSY B1, `(.L_x_1690) ;  /* 0x0000012000017945 */ /* 0x000fe20003800000 */
[----:B------:R-:W-:Y:S01]  /*a9b0*/  IMAD.MOV.U32 R0, RZ, RZ, R15 ;  /* 0x000000ffff007224 */ /* 0x000fe200078e000f */
[----:B------:R-:W-:Y:S01]  /*a9c0*/  PRMT R86, R9, 0x5410, R8 ;  /* 0x0000541009567816 */ /* 0x000fe20000000008 */
[----:B------:R-:W-:-:S02]  /*a9d0*/  IMAD.MOV.U32 R8, RZ, RZ, R33 ;  /* 0x000000ffff087224 */ /* 0x000fc400078e0021 */
[----:B------:R-:W-:Y:S01]  /*a9e0*/  IMAD.MOV.U32 R9, RZ, RZ, R6 ;  /* 0x000000ffff097224 */ /* 0x000fe200078e0006 */
[----:B------:R-:W-:Y:S02]  /*a9f0*/  PRMT R84, R84, 0x5410, R0 ;  /* 0x0000541054547816 */ /* 0x000fe40000000000 */
[----:B------:R-:W-:Y:S01]  /*aa00*/  PRMT R88, R88, 0x5410, R8 ;  /* 0x0000541058587816 */ /* 0x000fe20000000008 */
[----:B------:R-:W-:Y:S01]  /*aa10*/  IMAD.MOV.U32 R8, RZ, RZ, R12 ;  /* 0x000000ffff087224 */ /* 0x000fe200078e000c */
[----:B------:R-:W-:Y:S01]  /*aa20*/  PRMT R82, R10, 0x5410, R9 ;  /* 0x000054100a527816 */ /* 0x000fe20000000009 */
[----:B------:R-:W-:Y:S01]  /*aa30*/  IMAD.MOV.U32 R10, RZ, RZ, R26 ;  /* 0x000000ffff0a7224 */ /* 0x000fe200078e001a */
[----:B------:R-:W-:Y:S02]  /*aa40*/  MOV R9, R13 ;  /* 0x0000000d00097202 */ /* 0x000fe40000000f00 */
[----:B------:R-:W-:Y:S02]  /*aa50*/  VIADDMNMX R0, R107, -R122, 0x80, PT ;  /* 0x000000806b007446 */ /* 0x000fe4000380097a */
[----:B------:R-:W-:Y:S01]  /*aa60*/  PRMT R85, R8, 0x5410, R9 ;  /* 0x0000541008557816 */ /* 0x000fe20000000009 */
[----:B------:R-:W-:Y:S01]  /*aa70*/  IMAD.MOV.U32 R8, RZ, RZ, R34 ;  /* 0x000000ffff087224 */ /* 0x000fe200078e0022 */
[----:B------:R-:W-:Y:S01]  /*aa80*/  ISETP.GE.AND P1, PT, R120, R0, PT ;  /* 0x000000007800720c */ /* 0x000fe20003f26270 */
[----:B------:R-:W-:Y:S01]  /*aa90*/  IMAD.MOV.U32 R9, RZ, RZ, R35 ;  /* 0x000000ffff097224 */ /* 0x000fe200078e0023 */
[----:B------:R-:W-:Y:S01]  /*aaa0*/  PRMT R87, R11, 0x5410, R10 ;  /* 0x000054100b577816 */ /* 0x000fe2000000000a */
[----:B-1----:R-:W-:Y:S10]  /*aab0*/  @!P0 BRA `(.L_x_1691) ;  /* 0x000001ec00e08947 */ /* 0x002ff40003800000 */
.L_x_2057:
[----:B------:R-:W-:Y:S05]  /*aac0*/  BSYNC B1 ;  /* 0x0000000000017941 */ /* 0x000fea0003800000 */
.L_x_1690:
[----:B------:R-:W-:Y:S01]  /*aad0*/  BSSY B1, `(.L_x_1692) ;  /* 0x00000bb000017945 */ /* 0x000fe20003800000 */
[----:B------:R-:W-:-:S03]  /*aae0*/  PRMT R89, R8, 0x5410, R9 ;  /* 0x0000541008597816 */ /* 0x000fc60000000009 */
[----:B------:R-:W-:Y:S05]  /*aaf0*/  @P1 BRA `(.L_x_1693) ;  /* 0x0000000800e01947 */ /* 0x000fea0003800000 */
[----:B------:R1:W5:Y:S01]  /*ab00*/  LDL R125, [R1+0x60] ;  /* 0x00006000017d7983 */ /* 0x0003620000100800 */
[----:B------:R-:W2:Y:S01]  /*ab10*/  LDC R8, c[0x0][0x3f4] ;  /* 0x0000fd00ff087b82 */ /* 0x000ea20000000800 */
[----:B------:R-:W-:Y:S01]  /*ab20*/  BSSY B2, `(.L_x_1694) ;  /* 0x0000030000027945 */ /* 0x000fe20003800000 */
[-C--:B--2---:R-:W-:Y:S02]  /*ab30*/  ISETP.GE.AND P0, PT, R200, R8.reuse, PT ;  /* 0x00000008c800720c */ /* 0x084fe40003f06270 */
[-C--:B------:R-:W-:Y:S02]  /*ab40*/  ISETP.GE.AND P1, PT, R69, R8.reuse, PT ;  /* 0x000000084500720c */ /* 0x080fe40003f26270 */
[-C--:B------:R-:W-:Y:S02]  /*ab50*/  ISETP.GE.AND P2, PT, R68, R8.reuse, PT ;  /* 0x000000084400720c */ /* 0x080fe40003f46270 */
[----:B------:R-:W-:-:S07]  /*ab60*/  ISETP.GE.AND P3, PT, R21, R8, PT ;  /* 0x000000081500720c */ /* 0x000fce0003f66270 */
[----:B-1----:R-:W-:Y:S06]  /*ab70*/  @P0 BRA `(.L_x_1695) ;  /* 0x0000000000a80947 */ /* 0x002fec0003800000 */
[----:B-----5:R-:W1:Y:S01]  /*ab80*/  LDS.128 R8, [R125] ;  /* 0x000000007d087984 */ /* 0x020e620000000c00 */
[----:B------:R-:W-:Y:S01]  /*ab90*/  SHF.R.U32.HI R110, RZ, 0x10, R79 ;  /* 0x00000010ff6e7819 */ /* 0x000fe2000001164f */
[----:B------:R-:W-:Y:S01]  /*aba0*/  HADD2.F32 R90, -RZ, R118.H0_H0 ;  /* 0x20000076ff5a7230 */ /* 0x000fe20000004100 */
[--C-:B------:R-:W-:Y:S01]  /*abb0*/  SHF.R.U32.HI R91, RZ, 0x10, R81.reuse ;  /* 0x00000010ff5b7819 */ /* 0x100fe20000011651 */
[----:B------:R-:W-:Y:S01]  /*abc0*/  HADD2.F32 R107, -RZ, R119.H0_H0 ;  /* 0x20000077ff6b7230 */ /* 0x000fe20000004100 */
[----:B------:R-:W-:Y:S01]  /*abd0*/  SHF.R.U64 R124, R80, 0x10, R81 ;  /* 0x00000010507c7819 */ /* 0x000fe20000001251 */
[----:B------:R-:W-:Y:S01]  /*abe0*/  HADD2.F32 R110, -RZ, R110.H0_H0 ;  /* 0x2000006eff6e7230 */ /* 0x000fe20000004100 */
[----:B------:R-:W-:Y:S01]  /*abf0*/  SHF.R.U64 R123, R78, 0x10, R79 ;  /* 0x000000104e7b7819 */ /* 0x000fe2000000124f */
[----:B------:R-:W-:Y:S02]  /*ac00*/  HADD2.F32 R91, -RZ, R91.H0_H0 ;  /* 0x2000005bff5b7230 */ /* 0x000fe40000004100 */
[----:B------:R-:W-:-:S02]  /*ac10*/  HADD2.F32 R119, -RZ, R119.H1_H1 ;  /* 0x30000077ff777230 */ /* 0x000fc40000004100 */
[----:B------:R-:W-:Y:S02]  /*ac20*/  HADD2.F32 R118, -RZ, R118.H1_H1 ;  /* 0x30000076ff767230 */ /* 0x000fe40000004100 */
[--C-:B-1----:R-:W-:Y:S02]  /*ac30*/  HADD2.F32 R81, -RZ, R11.reuse.H1_H1 ;  /* 0x3000000bff517230 */ /* 0x102fe40000004100 */
[----:B------:R-:W-:Y:S02]  /*ac40*/  HADD2.F32 R80, -RZ, R11.H0_H0 ;  /* 0x2000000bff507230 */ /* 0x000fe40000004100 */
[--C-:B------:R-:W-:Y:S02]  /*ac50*/  HADD2.F32 R11, -RZ, R8.reuse.H0_H0 ;  /* 0x20000008ff0b7230 */ /* 0x100fe40000004100 */
[C---:B0-----:R-:W-:Y:S01]  /*ac60*/  FMUL.FTZ R121, R81.reuse, R110 ;  /* 0x0000006e51797220 */ /* 0x041fe20000410000 */
[----:B------:R-:W-:Y:S02]  /*ac70*/  HADD2.F32 R8, -RZ, R8.H1_H1 ;  /* 0x30000008ff087230 */ /* 0x000fe40000004100 */
[----:B------:R-:W-:Y:S01]  /*ac80*/  FMUL.FTZ R81, R81, R91 ;  /* 0x0000005b51517220 */ /* 0x000fe20000410000 */
[----:B------:R-:W-:-:S02]  /*ac90*/  HADD2.F32 R78, -RZ, R10.H0_H0 ;  /* 0x2000000aff4e7230 */ /* 0x000fc40000004100 */
[C---:B------:R-:W-:Y:S01]  /*aca0*/  FFMA.FTZ R121, R80.reuse, R91, -R121 ;  /* 0x0000005b50797223 */ /* 0x040fe20000010879 */
[----:B------:R-:W-:Y:S02]  /*acb0*/  HADD2.F32 R79, -RZ, R10.H1_H1 ;  /* 0x3000000aff4f7230 */ /* 0x000fe40000004100 */
[----:B------:R-:W-:Y:S01]  /*acc0*/  FFMA.FTZ R122, R80, R110, R81 ;  /* 0x0000006e507a7223 */ /* 0x000fe20000010051 */
[--C-:B------:R-:W-:Y:S02]  /*acd0*/  HADD2.F32 R10, -RZ, R9.reuse.H0_H0 ;  /* 0x20000009ff0a7230 */ /* 0x100fe40000004100 */
[C---:B------:R-:W-:Y:S01]  /*ace0*/  FMUL.FTZ R120, R8.reuse, R107 ;  /* 0x0000006b08787220 */ /* 0x040fe20000410000 */
[----:B------:R-:W-:Y:S01]  /*acf0*/  FMUL.FTZ R110, R8, R90 ;  /* 0x0000005a086e7220 */ /* 0x000fe20000410000 */
[----:B------:R-:W-:Y:S02]  /*ad00*/  HADD2.F32 R9, -RZ, R9.H1_H1 ;  /* 0x30000009ff097230 */ /* 0x000fe40000004100 */
[----:B------:R-:W-:Y:S01]  /*ad10*/  FMUL.FTZ R81, R79, R119 ;  /* 0x000000774f517220 */ /* 0x000fe20000410000 */
[----:B------:R-:W-:-:S02]  /*ad20*/  HADD2.F32 R80, -RZ, R123.H0_H0 ;  /* 0x2000007bff507230 */ /* 0x000fc40000004100 */
[C---:B------:R-:W-:Y:S01]  /*ad30*/  FFMA.FTZ R120, R11.reuse, R90, -R120 ;  /* 0x0000005a0b787223 */ /* 0x040fe20000010878 */
[----:B------:R-:W-:Y:S02]  /*ad40*/  HADD2.F32 R8, -RZ, R124.H0_H0 ;  /* 0x2000007cff087230 */ /* 0x000fe40000004100 */
[----:B------:R-:W-:Y:S01]  /*ad50*/  FFMA.FTZ R107, R11, R107, R110 ;  /* 0x0000006b0b6b7223 */ /* 0x000fe2000001006e */
[----:B------:R-:W-:Y:S01]  /*ad60*/  FMUL.FTZ R90, R79, R118 ;  /* 0x000000764f5a7220 */ /* 0x000fe20000410000 */
[C---:B------:R-:W-:Y:S01]  /*ad70*/  FMUL.FTZ R11, R9.reuse, R80 ;  /* 0x00000050090b7220 */ /* 0x040fe20000410000 */
[C---:B------:R-:W-:Y:S01]  /*ad80*/  FFMA.FTZ R81, R78.reuse, R118, -R81 ;  /* 0x000000764e517223 */ /* 0x040fe20000010851 */
[-C--:B------:R-:W-:Y:S01]  /*ad90*/  FMUL.FTZ R79, R9, R8.reuse ;  /* 0x00000008094f7220 */ /* 0x080fe20000410000 */
[----:B------:R-:W-:Y:S01]  /*ada0*/  FFMA.FTZ R90, R78, R119, R90 ;  /* 0x000000774e5a7223 */ /* 0x000fe2000001005a */
[----:B------:R-:W-:Y:S01]  /*adb0*/  FFMA.FTZ R9, R10, R8, -R11 ;  /* 0x000000080a097223 */ /* 0x000fe2000001080b */
[----:B------:R-:W-:Y:S01]  /*adc0*/  F2FP.F16.F32.PACK_AB R11, R122, R121 ;  /* 0x000000797a0b723e */ /* 0x000fe200000000ff */
[----:B------:R-:W-:Y:S01]  /*add0*/  FFMA.FTZ R80, R10, R80, R79 ;  /* 0x000000500a507223 */ /* 0x000fe2000001004f */
[----:B------:R-:W-:-:S02]  /*ade0*/  F2FP.F16.F32.PACK_AB R8, R107, R120 ;  /* 0x000000786b08723e */ /* 0x000fc400000000ff */
[----:B------:R-:W-:Y:S02]  /*adf0*/  F2FP.F16.F32.PACK_AB R10, R90, R81 ;  /* 0x000000515a0a723e */ /* 0x000fe400000000ff */
[----:B------:R-:W-:-:S05]  /*ae00*/  F2FP.F16.F32.PACK_AB R9, R80, R9 ;  /* 0x000000095009723e */ /* 0x000fca00000000ff */
[----:B------:R1:W-:Y:S02]  /*ae10*/  STS.128 [R125], R8 ;  /* 0x000000087d007388 */ /* 0x0003e40000000c00 */
.L_x_1695:
[----:B------:R-:W-:Y:S05]  /*ae20*/  BSYNC B2 ;  /* 0x0000000000027941 */ /* 0x000fea0003800000 */
.L_x_1694:
[----:B------:R-:W-:Y:S04]  /*ae30*/  BSSY B2, `(.L_x_1696) ;  /* 0x000002c000027945 */ /* 0x000fe80003800000 */
[----:B------:R-:W-:Y:S05]  /*ae40*/  @P1 BRA `(.L_x_1697) ;  /* 0x0000000000a81947 */ /* 0x000fea0003800000 */
[----:B-1---5:R-:W1:Y:S01]  /*ae50*/  LDS.128 R8, [R125+0x4000] ;  /* 0x004000007d087984 */ /* 0x022e620000000c00 */
[----:B------:R-:W-:Y:S01]  /*ae60*/  SHF.R.U32.HI R79, RZ, 0x10, R77 ;  /* 0x00000010ff4f7819 */ /* 0x000fe2000001164d */
[----:B------:R-:W-:Y:S01]  /*ae70*/  HADD2.F32 R78, -RZ, R116.H0_H0 ;  /* 0x20000074ff4e7230 */ /* 0x000fe20000004100 */
[----:B------:R-:W-:Y:S01]  /*ae80*/  SHF.R.U32.HI R81, RZ, 0x10, R75 ;  /* 0x00000010ff517819 */ /* 0x000fe2000001164b */
        /* <DEDUP_REMOVED lines=10> */
[C---:B------:R-:W-:Y:S01]  /*af30*/  FMUL.FTZ R110, R77.reuse, R79 ;  /* 0x0000004f4d6e7220 */ /* 0x040fe20000410000 */
[----:B------:R-:W-:Y:S02]  /*af40*/  HADD2.F32 R8, -RZ, R8.H1_H1 ;  /* 0x30000008ff087230 */ /* 0x000fe40000004100 */
[----:B------:R-:W-:Y:S01]  /*af50*/  FMUL.FTZ R91, R77, R81 ;  /* 0x000000514d5b7220 */ /* 0x000fe20000410000 */
[----:B------:R-:W-:-:S02]  /*af60*/  HADD2.F32 R74, -RZ, R10.H0_H0 ;  /* 0x2000000aff4a7230 */ /* 0x000fc40000004100 */
[----:B------:R-:W-:Y:S01]  /*af70*/  FFMA.FTZ R118, R76, R81, R110 ;  /* 0x000000514c767223 */ /* 0x000fe2000001006e */
[----:B------:R-:W-:Y:S02]  /*af80*/  HADD2.F32 R75, -RZ, R10.H1_H1 ;  /* 0x3000000aff4b7230 */ /* 0x000fe40000004100 */
[----:B------:R-:W-:Y:S01]  /*af90*/  FMUL.FTZ R90, R8, R80 ;  /* 0x00000050085a7220 */ /* 0x000fe20000410000 */
[--C-:B------:R-:W-:Y:S02]  /*afa0*/  HADD2.F32 R10, -RZ, R9.reuse.H0_H0 ;  /* 0x20000009ff0a7230 */ /* 0x100fe40000004100 */
[----:B------:R-:W-:Y:S01]  /*afb0*/  FFMA.FTZ R91, R76, R79, -R91 ;  /* 0x0000004f4c5b7223 */ /* 0x000fe2000001085b */
[-C--:B------:R-:W-:Y:S01]  /*afc0*/  FMUL.FTZ R110, R8, R78.reuse ;  /* 0x0000004e086e7220 */ /* 0x080fe20000410000 */
[----:B------:R-:W-:Y:S02]  /*afd0*/  HADD2.F32 R9, -RZ, R9.H1_H1 ;  /* 0x30000009ff097230 */ /* 0x000fe40000004100 */
[----:B------:R-:W-:Y:S01]  /*afe0*/  FFMA.FTZ R90, R11, R78, -R90 ;  /* 0x0000004e0b5a7223 */ /* 0x000fe2000001085a */
[----:B------:R-:W-:-:S02]  /*aff0*/  HADD2.F32 R76, -RZ, R107.H0_H0 ;  /* 0x2000006bff4c7230 */ /* 0x000fc40000004100 */
[----:B------:R-:W-:Y:S01]  /*b000*/  FFMA.FTZ R77, R11, R80, R110 ;  /* 0x000000500b4d7223 */ /* 0x000fe2000001006e */
[----:B------:R-:W-:Y:S02]  /*b010*/  HADD2.F32 R8, -RZ, R119.H0_H0 ;  /* 0x20000077ff087230 */ /* 0x000fe40000004100 */
[CC--:B------:R-:W-:Y:S01]  /*b020*/  FMUL.FTZ R79, R75.reuse, R117.reuse ;  /* 0x000000754b4f7220 */ /* 0x0c0fe20000410000 */
[----:B------:R-:W-:Y:S01]  /*b030*/  FMUL.FTZ R78, R75, R116 ;  /* 0x000000744b4e7220 */ /* 0x000fe20000410000 */
[C---:B------:R-:W-:Y:S01]  /*b040*/  FMUL.FTZ R11, R9.reuse, R76 ;  /* 0x0000004c090b7220 */ /* 0x040fe20000410000 */
[----:B------:R-:W-:Y:S01]  /*b050*/  FMUL.FTZ R75, R9, R8 ;  /* 0x00000008094b7220 */ /* 0x000fe20000410000 */
[C---:B------:R-:W-:Y:S01]  /*b060*/  FFMA.FTZ R79, R74.reuse, R116, -R79 ;  /* 0x000000744a4f7223 */ /* 0x040fe2000001084f */
[----:B------:R-:W-:Y:S01]  /*b070*/  FFMA.FTZ R78, R74, R117, R78 ;  /* 0x000000754a4e7223 */ /* 0x000fe2000001004e */
[C---:B------:R-:W-:Y:S01]  /*b080*/  FFMA.FTZ R9, R10.reuse, R8, -R11 ;  /* 0x000000080a097223 */ /* 0x040fe2000001080b */
[----:B------:R-:W-:Y:S01]  /*b090*/  FFMA.FTZ R76, R10, R76, R75 ;  /* 0x0000004c0a4c7223 */ /* 0x000fe2000001004b */
[----:B------:R-:W-:-:S02]  /*b0a0*/  F2FP.F16.F32.PACK_AB R11, R118, R91 ;  /* 0x0000005b760b723e */ /* 0x000fc400000000ff */
[----:B------:R-:W-:Y:S02]  /*b0b0*/  F2FP.F16.F32.PACK_AB R10, R78, R79 ;  /* 0x0000004f4e0a723e */ /* 0x000fe400000000ff */
[----:B------:R-:W-:Y:S02]  /*b0c0*/  F2FP.F16.F32.PACK_AB R8, R77, R90 ;  /* 0x0000005a4d08723e */ /* 0x000fe400000000ff */
[----:B------:R-:W-:-:S05]  /*b0d0*/  F2FP.F16.F32.PACK_AB R9, R76, R9 ;  /* 0x000000094c09723e */ /* 0x000fca00000000ff */
[----:B------:R2:W-:Y:S02]  /*b0e0*/  STS.128 [R125+0x4000], R8 ;  /* 0x004000087d007388 */ /* 0x0005e40000000c00 */
.L_x_1697:
[----:B------:R-:W-:Y:S05]  /*b0f0*/  BSYNC B2 ;  /* 0x0000000000027941 */ /* 0x000fea0003800000 */
.L_x_1696:
[----:B------:R-:W-:Y:S04]  /*b100*/  BSSY B2, `(.L_x_1698) ;  /* 0x000002c000027945 */ /* 0x000fe80003800000 */
[----:B------:R-:W-:Y:S05]  /*b110*/  @P2 BRA `(.L_x_1699) ;  /* 0x0000000000a82947 */ /* 0x000fea0003800000 */
[----:B-12--5:R-:W1:Y:S01]  /*b120*/  LDS.128 R8, [R125+0x8000] ;  /* 0x008000007d087984 */ /* 0x026e620000000c00 */
        /* <DEDUP_REMOVED lines=41> */
.L_x_1699:
[----:B------:R-:W-:Y:S05]  /*b3c0*/  BSYNC B2 ;  /* 0x0000000000027941 */ /* 0x000fea0003800000 */
.L_x_1698:
[----:B------:R-:W-:Y:S05]  /*b3d0*/  @P3 BRA `(.L_x_1693) ;  /* 0x0000000000a83947 */ /* 0x000fea0003800000 */
[----:B-123-5:R-:W1:Y:S01]  /*b3e0*/  LDS.128 R8, [R125+0xc000] ;  /* 0x00c000007d087984 */ /* 0x02ee620000000c00 */
[----:B------:R-:W-:Y:S01]  /*b3f0*/  SHF.R.U32.HI R71, RZ, 0x10, R61 ;  /* 0x00000010ff477819 */ /* 0x000fe2000001163d */
[----:B------:R-:W-:Y:S01]  /*b400*/  HADD2.F32 R70, -RZ, R112.H1_H1 ;  /* 0x30000070ff467230 */ /* 0x000fe20000004100 */
[--C-:B------:R-:W-:Y:S01]  /*b410*/  SHF.R.U32.HI R73, RZ, 0x10, R63.reuse ;  /* 0x00000010ff497819 */ /* 0x100fe2000001163f */
[----:B------:R-:W-:Y:S01]  /*b420*/  HADD2.F32 R72, -RZ, R113.H0_H0 ;  /* 0x20000071ff487230 */ /* 0x000fe20000004100 */
[----:B------:R-:W-:Y:S01]  /*b430*/  SHF.R.U64 R77, R62, 0x10, R63 ;  /* 0x000000103e4d7819 */ /* 0x000fe2000000123f */
[----:B------:R-:W-:Y:S01]  /*b440*/  HADD2.F32 R71, -RZ, R71.H0_H0 ;  /* 0x20000047ff477230 */ /* 0x000fe20000004100 */
[----:B------:R-:W-:Y:S01]  /*b450*/  SHF.R.U64 R79, R60, 0x10, R61 ;  /* 0x000000103c4f7819 */ /* 0x000fe2000000123d */
[----:B------:R-:W-:Y:S02]  /*b460*/  HADD2.F32 R73, -RZ, R73.H0_H0 ;  /* 0x20000049ff497230 */ /* 0x000fe40000004100 */
[----:B------:R-:W-:-:S02]  /*b470*/  HADD2.F32 R113, -RZ, R113.H1_H1 ;  /* 0x30000071ff717230 */ /* 0x000fc40000004100 */
[----:B------:R-:W-:Y:S02]  /*b480*/  HADD2.F32 R112, -RZ, R112.H0_H0 ;  /* 0x20000070ff707230 */ /* 0x000fe40000004100 */
        /* <DEDUP_REMOVED lines=31> */
.L_x_1693:
[----:B------:R-:W-:Y:S05]  /*b680*/  BSYNC B1 ;  /* 0x0000000000017941 */ /* 0x000fea0003800000 */
.L_x_1692:
[----:B-1234-:R-:W2:Y:S01]  /*b690*/  LDL R8, [R1+0xa0] ;  /* 0x0000a00001087983 */ /* 0x01eea20000100800 */
[----:B------:R-:W-:Y:S01]  /*b6a0*/  BSSY B1, `(.L_x_1700) ;  /* 0x00000bb000017945 */ /* 0x000fe20003800000 */
[----:B--2---:R-:W-:-:S13]  /*b6b0*/  ISETP.GE.AND P0, PT, R8, R0, PT ;  /* 0x000000000800720c */ /* 0x004fda0003f06270 */
        /* <DEDUP_REMOVED lines=9> */
[----:B-----5:R-:W1:Y:S01]  /*b750*/  LDS.128 R8, [R76+0x1000] ;  /* 0x001000004c087984 */ /* 0x020e620000000c00 */
[--C-:B------:R-:W-:Y:S01]  /*b760*/  SHF.R.U64 R75, R64, 0x10, R65.reuse ;  /* 0x00000010404b7819 */ /* 0x100fe20000001241 */
[--C-:B------:R-:W-:Y:S01]  /*b770*/  HADD2.F32 R64, -RZ, R109.reuse.H0_H0 ;  /* 0x2000006dff407230 */ /* 0x100fe20000004100 */
[----:B------:R-:W-:Y:S01]  /*b780*/  SHF.R.U32.HI R65, RZ, 0x10, R65 ;  /* 0x00000010ff417819 */ /* 0x000fe20000011641 */
[----:B------:R-:W-:Y:S01]  /*b790*/  HADD2.F32 R109, -RZ, R109.H1_H1 ;  /* 0x3000006dff6d7230 */ /* 0x000fe20000004100 */
[--C-:B------:R-:W-:Y:S01]  /*b7a0*/  SHF.R.U64 R73, R66, 0x10, R67.reuse ;  /* 0x0000001042497819 */ /* 0x100fe20000001243 */
[----:B------:R-:W-:Y:S01]  /*b7b0*/  HADD2.F32 R66, -RZ, R111.H0_H0 ;  /* 0x2000006fff427230 */ /* 0x000fe20000004100 */
[----:B------:R-:W-:Y:S01]  /*b7c0*/  SHF.R.U32.HI R67, RZ, 0x10, R67 ;  /* 0x00000010ff437819 */ /* 0x000fe20000011643 */
        /* <DEDUP_REMOVED lines=21> */
[C---:B------:R-:W-:Y:S01]  /*b920*/  FMUL.FTZ R65, R61.reuse, R111 ;  /* 0x0000006f3d417220 */ /* 0x040fe20000410000 */
[-C--:B------:R-:W-:Y:S01]  /*b930*/  FMUL.FTZ R64, R61, R109.reuse ;  /* 0x0000006d3d407220 */ /* 0x080fe20000410000 */
[C---:B------:R-:W-:Y:S01]  /*b940*/  FMUL.FTZ R11, R9.reuse, R62 ;  /* 0x0000003e090b7220 */ /* 0x040fe20000410000 */
[-C--:B------:R-:W-:Y:S01]  /*b950*/  FMUL.FTZ R61, R9, R8.reuse ;  /* 0x00000008093d7220 */ /* 0x080fe20000410000 */
        /* <DEDUP_REMOVED lines=9> */
.L_x_1703:
[----:B------:R-:W-:Y:S05]  /*b9f0*/  BSYNC B2 ;  /* 0x0000000000027941 */ /* 0x000fea0003800000 */
.L_x_1702:
[----:B------:R-:W-:Y:S04]  /*ba00*/  BSSY B2, `(.L_x_1704) ;  /* 0x000002c000027945 */ /* 0x000fe80003800000 */
[----:B------:R-:W-:Y:S05]  /*ba10*/  @P1 BRA `(.L_x_1705) ;  /* 0x0000000000a81947 */ /* 0x000fea0003800000 */
[----:B-1---5:R-:W1:Y:S01]  /*ba20*/  LDS.128 R8, [R76+0x5000] ;  /* 0x005000004c087984 */ /* 0x022e620000000c00 */
[----:B------:R-:W-:Y:S01]  /*ba30*/  SHF.R.U32.HI R61, RZ, 0x10, R57 ;  /* 0x00000010ff3d7819 */ /* 0x000fe20000011639 */
[----:B------:R-:W-:Y:S01]  /*ba40*/  HADD2.F32 R60, -RZ, R106.H0_H0 ;  /* 0x2000006aff3c7230 */ /* 0x000fe20000004100 */
[--C-:B------:R-:W-:Y:S01]  /*ba50*/  SHF.R.U32.HI R63, RZ, 0x10, R59.reuse ;  /* 0x00000010ff3f7819 */ /* 0x100fe2000001163b */
[--C-:B------:R-:W-:Y:S01]  /*ba60*/  HADD2.F32 R62, -RZ, R108.reuse.H0_H0 ;  /* 0x2000006cff3e7230 */ /* 0x100fe20000004100 */
        /* <DEDUP_REMOVED lines=37> */
.L_x_1705:
[----:B------:R-:W-:Y:S05]  /*bcc0*/  BSYNC B2 ;  /* 0x0000000000027941 */ /* 0x000fea0003800000 */
.L_x_1704:
        /* <DEDUP_REMOVED lines=44> */
.L_x_1707:
[----:B------:R-:W-:Y:S05]  /*bf90*/  BSYNC B2 ;  /* 0x0000000000027941 */ /* 0x000fea0003800000 */
.L_x_1706:
[----:B------:R-:W-:Y:S05]  /*bfa0*/  @P3 BRA `(.L_x_1701) ;  /* 0x0000000000a83947 */ /* 0x000fea0003800000 */
[----:B-123-5:R-:W1:Y:S01]  /*bfb0*/  LDS.128 R8, [R76+0xd000] ;  /* 0x00d000004c087984 */ /* 0x02ee620000000c00 */
        /* <DEDUP_REMOVED lines=41> */
.L_x_1701:
[----:B------:R-:W-:Y:S05]  /*c250*/  BSYNC B1 ;  /* 0x0000000000017941 */ /* 0x000fea0003800000 */
.L_x_1700:
[----:B------:R-:W-:Y:S01]  /*c260*/  ISETP.GE.AND P0, PT, R20, R0, PT ;  /* 0x000000001400720c */ /* 0x000fe20003f06270 */
[----:B------:R-:W-:-:S12]  /*c270*/  BSSY B1, `(.L_x_1708) ;  /* 0x00000ba000017945 */ /* 0x000fd80003800000 */
[----:B------:R-:W-:Y:S05]  /*c280*/  @P0 BRA `(.L_x_1709) ;  /* 0x0000000800e00947 */ /* 0x000fea0003800000 */
[----:B------:R0:W5:Y:S01]  /*c290*/  LDL R56, [R1+0x60] ;  /* 0x0000600001387983 */ /* 0x0001620000100800 */
[----:B-1234-:R-:W1:Y:S01]  /*c2a0*/  LDC R8, c[0x0][0x3f4] ;  /* 0x0000fd00ff087b82 */ /* 0x01ee620000000800 */
[----:B------:R-:W-:Y:S01]  /*c2b0*/  BSSY B2, `(.L_x_1710) ;  /* 0x0000030000027945 */ /* 0x000fe20003800000 */
[-C--:B-1----:R-:W-:Y:S02]  /*c2c0*/  ISETP.GE.AND P0, PT, R200, R8.reuse, PT ;  /* 0x00000008c800720c */ /* 0x082fe40003f06270 */
[-C--:B------:R-:W-:Y:S02]  /*c2d0*/  ISETP.GE.AND P1, PT, R69, R8.reuse, PT ;  /* 0x000000084500720c */ /* 0x080fe40003f26270 */
[-C--:B------:R-:W-:Y:S02]  /*c2e0*/  ISETP.GE.AND P2, PT, R68, R8.reuse, PT ;  /* 0x000000084400720c */ /* 0x080fe40003f46270 */
[----:B------:R-:W-:-:S07]  /*c2f0*/  ISETP.GE.AND P3, PT, R21, R8, PT ;  /* 0x000000081500720c */ /* 0x000fce0003f66270 */
[----:B0-----:R-:W-:Y:S06]  /*c300*/  @P0 BRA `(.L_x_1711) ;  /* 0x0000000000a80947 */ /* 0x001fec0003800000 */
[----:B-----5:R-:W0:Y:S01]  /*c310*/  LDS.128 R8, [R56+0x2000] ;  /* 0x0020000038087984 */ /* 0x020e220000000c00 */
[----:B------:R-:W-:Y:S01]  /*c320*/  SHF.R.U32.HI R50, RZ, 0x10, R47 ;  /* 0x00000010ff327819 */ /* 0x000fe2000001162f */
[--C-:B------:R-:W-:Y:S01]  /*c330*/  HADD2.F32 R49, -RZ, R105.reuse.H0_H0 ;  /* 0x20000069ff317230 */ /* 0x100fe20000004100 */
[--C-:B------:R-:W-:Y:S01]  /*c340*/  SHF.R.U32.HI R48, RZ, 0x10, R45.reuse ;  /* 0x00000010ff307819 */ /* 0x100fe2000001162d */
[----:B------:R-:W-:Y:S01]  /*c350*/  HADD2.F32 R105, -RZ, R105.H1_H1 ;  /* 0x30000069ff697230 */ /* 0x000fe20000004100 */
[----:B------:R-:W-:Y:S01]  /*c360*/  SHF.R.U64 R55, R44, 0x10, R45 ;  /* 0x000000102c377819 */ /* 0x000fe2000000122d */
[----:B------:R-:W-:Y:S01]  /*c370*/  HADD2.F32 R50, -RZ, R50.H0_H0 ;  /* 0x20000032ff327230 */ /* 0x000fe20000004100 */
[----:B------:R-:W-:Y:S01]  /*c380*/  SHF.R.U64 R54, R46, 0x10, R47 ;  /* 0x000000102e367819 */ /* 0x000fe2000000122f */
[----:B------:R-:W-:Y:S02]  /*c390*/  HADD2.F32 R48, -RZ, R48.H0_H0 ;  /* 0x20000030ff307230 */ /* 0x000fe40000004100 */
[----:B------:R-:W-:-:S02]  /*c3a0*/  HADD2.F32 R47, -RZ, R104.H0_H0 ;  /* 0x20000068ff2f7230 */ /* 0x000fc40000004100 */
[--C-:B0-----:R-:W-:Y:S02]  /*c3b0*/  HADD2.F32 R45, -RZ, R11.reuse.H0_H0 ;  /* 0x2000000bff2d7230 */ /* 0x101fe40000004100 */
[----:B------:R-:W-:Y:S02]  /*c3c0*/  HADD2.F32 R46, -RZ, R11.H1_H1 ;  /* 0x3000000bff2e7230 */ /* 0x000fe40000004100 */
[--C-:B------:R-:W-:Y:S02]  /*c3d0*/  HADD2.F32 R11, -RZ, R8.reuse.H0_H0 ;  /* 0x20000008ff0b7230 */ /* 0x100fe40000004100 */
[----:B------:R-:W-:Y:S02]  /*c3e0*/  HADD2.F32 R8, -RZ, R8.H1_H1 ;  /* 0x30000008ff087230 */ /* 0x000fe40000004100 */
[C---:B------:R-:W-:Y:S01]  /*c3f0*/  FMUL.FTZ R52, R46.reuse, R50 ;  /* 0x000000322e347220 */ /* 0x040fe20000410000 */
[----:B------:R-:W-:Y:S01]  /*c400*/  FMUL.FTZ R51, R46, R48 ;  /* 0x000000302e337220 */ /* 0x000fe20000410000 */
[----:B------:R-:W-:-:S02]  /*c410*/  HADD2.F32 R20, -RZ, R10.H0_H0 ;  /* 0x2000000aff147230 */ /* 0x000fc40000004100 */
[C---:B------:R-:W-:Y:S01]  /*c420*/  FMUL.FTZ R46, R8.reuse, R49 ;  /* 0x00000031082e7220 */ /* 0x040fe20000410000 */
[C---:B------:R-:W-:Y:S01]  /*c430*/  FFMA.FTZ R52, R45.reuse, R48, -R52 ;  /* 0x000000302d347223 */ /* 0x040fe20000010834 */
[----:B------:R-:W-:Y:S02]  /*c440*/  HADD2.F32 R44, -RZ, R10.H1_H1 ;  /* 0x3000000aff2c7230 */ /* 0x000fe40000004100 */
[-C--:B------:R-:W-:Y:S01]  /*c450*/  FMUL.FTZ R48, R8, R47.reuse ;  /* 0x0000002f08307220 */ /* 0x080fe20000410000 */
[--C-:B------:R-:W-:Y:S02]  /*c460*/  HADD2.F32 R10, -RZ, R9.reuse.H0_H0 ;  /* 0x20000009ff0a7230 */ /* 0x100fe40000004100 */
[----:B------:R-:W-:Y:S01]  /*c470*/  FFMA.FTZ R53, R45, R50, R51 ;  /* 0x000000322d357223 */ /* 0x000fe20000010033 */
[C---:B------:R-:W-:Y:S01]  /*c480*/  FFMA.FTZ R47, R11.reuse, R47, -R46 ;  /* 0x0000002f0b2f7223 */ /* 0x040fe2000001082e */
[----:B------:R-:W-:Y:S02]  /*c490*/  HADD2.F32 R9, -RZ, R9.H1_H1 ;  /* 0x30000009ff097230 */ /* 0x000fe40000004100 */
[----:B------:R-:W-:Y:S01]  /*c4a0*/  FFMA.FTZ R48, R11, R49, R48 ;  /* 0x000000310b307223 */ /* 0x000fe20000010030 */
[----:B------:R-:W-:-:S02]  /*c4b0*/  HADD2.F32 R45, -RZ, R104.H1_H1 ;  /* 0x30000068ff2d7230 */ /* 0x000fc40000004100 */
[C---:B------:R-:W-:Y:S01]  /*c4c0*/  FMUL.FTZ R51, R44.reuse, R105 ;  /* 0x000000692c337220 */ /* 0x040fe20000410000 */
[----:B------:R-:W-:Y:S02]  /*c4d0*/  HADD2.F32 R46, -RZ, R54.H0_H0 ;  /* 0x20000036ff2e7230 */ /* 0x000fe40000004100 */
[----:B------:R-:W-:Y:S02]  /*c4e0*/  HADD2.F32 R8, -RZ, R55.H0_H0 ;  /* 0x20000037ff087230 */ /* 0x000fe40000004100 */
[-C--:B------:R-:W-:Y:S01]  /*c4f0*/  FMUL.FTZ R44, R44, R45.reuse ;  /* 0x0000002d2c2c7220 */ /* 0x080fe20000410000 */
[C---:B------:R-:W-:Y:S01]  /*c500*/  FFMA.FTZ R51, R20.reuse, R45, -R51 ;  /* 0x0000002d14337223 */ /* 0x040fe20000010833 */
[C---:B------:R-:W-:Y:S01]  /*c510*/  FMUL.FTZ R11, R9.reuse, R46 ;  /* 0x0000002e090b7220 */ /* 0x040fe20000410000 */
[-C--:B------:R-:W-:Y:S01]  /*c520*/  FMUL.FTZ R49, R9, R8.reuse ;  /* 0x0000000809317220 */ /* 0x080fe20000410000 */
[----:B------:R-:W-:Y:S02]  /*c530*/  FFMA.FTZ R44, R20, R105, R44 ;  /* 0x00000069142c7223 */ /* 0x000fe4000001002c */
[C---:B------:R-:W-:Y:S01]  /*c540*/  FFMA.FTZ R9, R10.reuse, R8, -R11 ;  /* 0x000000080a097223 */ /* 0x040fe2000001080b */
[----:B------:R-:W-:Y:S01]  /*c550*/  F2FP.F16.F32.PACK_AB R11, R53, R52 ;  /* 0x00000034350b723e */ /* 0x000fe200000000ff */
[----:B------:R-:W-:Y:S01]  /*c560*/  FFMA.FTZ R46, R10, R46, R49 ;  /* 0x0000002e0a2e7223 */ /* 0x000fe20000010031 */
[----:B------:R-:W-:-:S02]  /*c570*/  F2FP.F16.F32.PACK_AB R8, R48, R47 ;  /* 0x0000002f3008723e */ /* 0x000fc400000000ff */
[----:B------:R-:W-:Y:S02]  /*c580*/  F2FP.F16.F32.PACK_AB R10, R44, R51 ;  /* 0x000000332c0a723e */ /* 0x000fe400000000ff */
[----:B------:R-:W-:-:S05]  /*c590*/  F2FP.F16.F32.PACK_AB R9, R46, R9 ;  /* 0x000000092e09723e */ /* 0x000fca00000000ff */
[----:B------:R0:W-:Y:S02]  /*c5a0*/  STS.128 [R56+0x2000], R8 ;  /* 0x0020000838007388 */ /* 0x0001e40000000c00 */
.L_x_1711:
[----:B------:R-:W-:Y:S05]  /*c5b0*/  BSYNC B2 ;  /* 0x0000000000027941 */ /* 0x000fea0003800000 */
.L_x_1710:
[----:B------:R-:W-:Y:S04]  /*c5c0*/  BSSY B2, `(.L_x_1712) ;  /* 0x000002c000027945 */ /* 0x000fe80003800000 */
[----:B------:R-:W-:Y:S05]  /*c5d0*/  @P1 BRA `(.L_x_1713) ;  /* 0x0000000000a81947 */ /* 0x000fea0003800000 */
[----:B0----5:R-:W0:Y:S01]  /*c5e0*/  LDS.128 R8, [R56+0x6000] ;  /* 0x0060000038087984 */ /* 0x021e220000000c00 */
[----:B------:R-:W-:Y:S01]  /*c5f0*/  SHF.R.U32.HI R44, RZ, 0x10, R41 ;  /* 0x00000010ff2c7819 */ /* 0x000fe20000011629 */
[----:B------:R-:W-:Y:S01]  /*c600*/  HADD2.F32 R45, -RZ, R98.H0_H0 ;  /* 0x20000062ff2d7230 */ /* 0x000fe20000004100 */
[----:B------:R-:W-:Y:S02]  /*c610*/  SHF.R.U32.HI R46, RZ, 0x10, R43 ;  /* 0x00000010ff2e7819 */ /* 0x000fe4000001162b */
[----:B------:R-:W-:Y:S01]  /*c620*/  SHF.R.U64 R51, R40, 0x10, R41 ;  /* 0x0000001028337819 */ /* 0x000fe20000001229 */
[----:B------:R-:W-:Y:S01]  /*c630*/  HADD2.F32 R44, -RZ, R44.H0_H0 ;  /* 0x2000002cff2c7230 */ /* 0x000fe20000004100 */
[----:B------:R-:W-:Y:S01]  /*c640*/  SHF.R.U64 R50, R42, 0x10, R43 ;  /* 0x000000102a327819 */ /* 0x000fe2000000122b */
[----:B------:R-:W-:Y:S02]  /*c650*/  HADD2.F32 R46, -RZ, R46.H0_H0 ;  /* 0x2000002eff2e7230 */ /* 0x000fe40000004100 */
[----:B------:R-:W-:-:S02]  /*c660*/  HADD2.F32 R43, -RZ, R97.H0_H0 ;  /* 0x20000061ff2b7230 */ /* 0x000fc40000004100 */
[----:B------:R-:W-:Y:S02]  /*c670*/  HADD2.F32 R97, -RZ, R97.H1_H1 ;  /* 0x30000061ff617230 */ /* 0x000fe40000004100 */
        /* <DEDUP_REMOVED lines=8> */
[----:B------:R-:W-:Y:S01]  /*c700*/  FFMA.FTZ R48, R41, R44, -R48 ;  /* 0x0000002c29307223 */ /* 0x000fe20000010830 */
[----:B------:R-:W-:Y:S02]  /*c710*/  HADD2.F32 R40, -RZ, R10.H1_H1 ;  /* 0x3000000aff287230 */ /* 0x000fe40000004100 */
[-C--:B------:R-:W-:Y:S01]  /*c720*/  FMUL.FTZ R44, R8, R43.reuse ;  /* 0x0000002b082c7220 */ /* 0x080fe20000410000 */
[----:B------:R-:W-:Y:S01]  /*c730*/  FFMA.FTZ R42, R11, R43, -R42 ;  /* 0x0000002b0b2a7223 */ /* 0x000fe2000001082a */
[--C-:B------:R-:W-:Y:S02]  /*c740*/  HADD2.F32 R10, -RZ, R9.reuse.H0_H0 ;  /* 0x20000009ff0a7230 */ /* 0x100fe40000004100 */
[----:B------:R-:W-:Y:S01]  /*c750*/  FFMA.FTZ R49, R41, R46, R47 ;  /* 0x0000002e29317223 */ /* 0x000fe2000001002f */
[----:B------:R-:W-:Y:S02]  /*c760*/  HADD2.F32 R43, -RZ, R98.H1_H1 ;  /* 0x30000062ff2b7230 */ /* 0x000fe40000004100 */
[----:B------:R-:W-:Y:S01]  /*c770*/  FFMA.FTZ R45, R11, R45, R44 ;  /* 0x0000002d0b2d7223 */ /* 0x000fe2000001002c */
[----:B------:R-:W-:-:S02]  /*c780*/  HADD2.F32 R9, -RZ, R9.H1_H1 ;  /* 0x30000009ff097230 */ /* 0x000fc40000004100 */
[C---:B------:R-:W-:Y:S01]  /*c790*/  FMUL.FTZ R44, R40.reuse, R97 ;  /* 0x00000061282c7220 */ /* 0x040fe20000410000 */
[----:B------:R-:W-:Y:S02]  /*c7a0*/  HADD2.F32 R41, -RZ, R50.H0_H0 ;  /* 0x20000032ff297230 */ /* 0x000fe40000004100 */
[-C--:B------:R-:W-:Y:S01]  /*c7b0*/  FMUL.FTZ R47, R40, R43.reuse ;  /* 0x0000002b282f7220 */ /* 0x080fe20000410000 */
[----:B------:R-:W-:Y:S02]  /*c7c0*/  HADD2.F32 R8, -RZ, R51.H0_H0 ;  /* 0x20000033ff087230 */ /* 0x000fe40000004100 */
[C---:B------:R-:W-:Y:S01]  /*c7d0*/  FFMA.FTZ R44, R20.reuse, R43, R44 ;  /* 0x0000002b142c7223 */ /* 0x040fe2000001002c */
[C---:B------:R-:W-:Y:S01]  /*c7e0*/  FMUL.FTZ R11, R9.reuse, R41 ;  /* 0x00000029090b7220 */ /* 0x040fe20000410000 */
[----:B------:R-:W-:Y:S01]  /*c7f0*/  FFMA.FTZ R47, R20, R97, -R47 ;  /* 0x00000061142f7223 */ /* 0x000fe2000001082f */
[-C--:B------:R-:W-:Y:S02]  /*c800*/  FMUL.FTZ R40, R9, R8.reuse ;  /* 0x0000000809287220 */ /* 0x080fe40000410000 */
[C---:B------:R-:W-:Y:S01]  /*c810*/  FFMA.FTZ R9, R10.reuse, R8, -R11 ;  /* 0x000000080a097223 */ /* 0x040fe2000001080b */
[----:B------:R-:W-:Y:S01]  /*c820*/  F2FP.F16.F32.PACK_AB R11, R49, R48 ;  /* 0x00000030310b723e */ /* 0x000fe200000000ff */
[----:B------:R-:W-:Y:S01]  /*c830*/  FFMA.FTZ R40, R10, R41, R40 ;  /* 0x000000290a287223 */ /* 0x000fe20000010028 */
[----:B------:R-:W-:-:S02]  /*c840*/  F2FP.F16.F32.PACK_AB R10, R44, R47 ;  /* 0x0000002f2c0a723e */ /* 0x000fc400000000ff */
[----:B------:R-:W-:Y:S02]  /*c850*/  F2FP.F16.F32.PACK_AB R8, R45, R42 ;  /* 0x0000002a2d08723e */ /* 0x000fe400000000ff */
[----:B------:R-:W-:-:S05]  /*c860*/  F2FP.F16.F32.PACK_AB R9, R40, R9 ;  /* 0x000000092809723e */ /* 0x000fca00000000ff */
[----:B------:R1:W-:Y:S02]  /*c870*/  STS.128 [R56+0x6000], R8 ;  /* 0x0060000838007388 */ /* 0x0003e40000000c00 */
.L_x_1713:
[----:B------:R-:W-:Y:S05]  /*c880*/  BSYNC B2 ;  /* 0x0000000000027941 */ /* 0x000fea0003800000 */
.L_x_1712:
[----:B------:R-:W-:Y:S04]  /*c890*/  BSSY B2, `(.L_x_1714) ;  /* 0x000002c000027945 */ /* 0x000fe80003800000 */
[----:B------:R-:W-:Y:S05]  /*c8a0*/  @P2 BRA `(.L_x_1715) ;  /* 0x0000000000a82947 */ /* 0x000fea0003800000 */
[----:B01---5:R-:W0:Y:S01]  /*c8b0*/  LDS.128 R8, [R56+0xa000] ;  /* 0x00a0000038087984 */ /* 0x023e220000000c00 */
[----:B------:R-:W-:Y:S01]  /*c8c0*/  SHF.R.U32.HI R40, RZ, 0x10, R37 ;  /* 0x00000010ff287819 */ /* 0x000fe20000011625 */
[----:B------:R-:W-:Y:S01]  /*c8d0*/  HADD2.F32 R41, -RZ, R96.H0_H0 ;  /* 0x20000060ff297230 */ /* 0x000fe20000004100 */
[----:B------:R-:W-:Y:S02]  /*c8e0*/  SHF.R.U32.HI R42, RZ, 0x10, R39 ;  /* 0x00000010ff2a7819 */ /* 0x000fe40000011627 */
[----:B------:R-:W-:Y:S01]  /*c8f0*/  SHF.R.U64 R46, R36, 0x10, R37 ;  /* 0x00000010242e7819 */ /* 0x000fe20000001225 */
[----:B------:R-:W-:Y:S01]  /*c900*/  HADD2.F32 R40, -RZ, R40.H0_H0 ;  /* 0x20000028ff287230 */ /* 0x000fe20000004100 */
[----:B------:R-:W-:Y:S01]  /*c910*/  SHF.R.U64 R45, R38, 0x10, R39 ;  /* 0x00000010262d7819 */ /* 0x000fe20000001227 */
[----:B------:R-:W-:Y:S02]  /*c920*/  HADD2.F32 R42, -RZ, R42.H0_H0 ;  /* 0x2000002aff2a7230 */ /* 0x000fe40000004100 */
[----:B------:R-:W-:-:S02]  /*c930*/  HADD2.F32 R39, -RZ, R94.H1_H1 ;  /* 0x3000005eff277230 */ /* 0x000fc40000004100 */
        /* <DEDUP_REMOVED lines=9> */
[----:B------:R-:W-:Y:S01]  /*c9d0*/  FFMA.FTZ R47, R37, R42, R43 ;  /* 0x0000002a252f7223 */ /* 0x000fe2000001002b */
[----:B------:R-:W-:Y:S02]  /*c9e0*/  HADD2.F32 R36, -RZ, R10.H1_H1 ;  /* 0x3000000aff247230 */ /* 0x000fe40000004100 */
[-C--:B------:R-:W-:Y:S01]  /*c9f0*/  FMUL.FTZ R42, R8, R39.reuse ;  /* 0x00000027082a7220 */ /* 0x080fe20000410000 */
[C---:B------:R-:W-:Y:S01]  /*ca00*/  FFMA.FTZ R40, R11.reuse, R39, -R38 ;  /* 0x000000270b287223 */ /* 0x040fe20000010826 */
[--C-:B------:R-:W-:Y:S02]  /*ca10*/  HADD2.F32 R10, -RZ, R9.reuse.H0_H0 ;  /* 0x20000009ff0a7230 */ /* 0x100fe40000004100 */
[----:B------:R-:W-:Y:S02]  /*ca20*/  HADD2.F32 R39, -RZ, R96.H1_H1 ;  /* 0x30000060ff277230 */ /* 0x000fe40000004100 */
[----:B------:R-:W-:Y:S01]  /*ca30*/  FFMA.FTZ R41, R11, R41, R42 ;  /* 0x000000290b297223 */ /* 0x000fe2000001002a */
[----:B------:R-:W-:-:S02]  /*ca40*/  HADD2.F32 R9, -RZ, R9.H1_H1 ;  /* 0x30000009ff097230 */ /* 0x000fc40000004100 */
[----:B------:R-:W-:Y:S02]  /*ca50*/  HADD2.F32 R37, -RZ, R94.H0_H0 ;  /* 0x2000005eff257230 */ /* 0x000fe40000004100 */
[----:B------:R-:W-:Y:S02]  /*ca60*/  HADD2.F32 R38, -RZ, R45.H0_H0 ;  /* 0x2000002dff267230 */ /* 0x000fe40000004100 */
[C---:B------:R-:W-:Y:S01]  /*ca70*/  FMUL.FTZ R45, R36.reuse, R39 ;  /* 0x00000027242d7220 */ /* 0x040fe20000410000 */
[----:B------:R-:W-:Y:S02]  /*ca80*/  HADD2.F32 R8, -RZ, R46.H0_H0 ;  /* 0x2000002eff087230 */ /* 0x000fe40000004100 */
        /* <DEDUP_REMOVED lines=8> */
[----:B------:R-:W-:-:S02]  /*cb10*/  F2FP.F16.F32.PACK_AB R8, R41, R40 ;  /* 0x000000282908723e */ /* 0x000fc400000000ff */
[----:B------:R-:W-:Y:S02]  /*cb20*/  F2FP.F16.F32.PACK_AB R10, R36, R45 ;  /* 0x0000002d240a723e */ /* 0x000fe400000000ff */
[----:B------:R-:W-:-:S05]  /*cb30*/  F2FP.F16.F32.PACK_AB R9, R38, R9 ;  /* 0x000000092609723e */ /* 0x000fca00000000ff */
[----:B------:R2:W-:Y:S02]  /*cb40*/  STS.128 [R56+0xa000], R8 ;  /* 0x00a0000838007388 */ /* 0x0005e40000000c00 */
.L_x_1715:
[----:B------:R-:W-:Y:S05]  /*cb50*/  BSYNC B2 ;  /* 0x0000000000027941 */ /* 0x000fea0003800000 */
.L_x_1714:
[----:B------:R-:W-:Y:S05]  /*cb60*/  @P3 BRA `(.L_x_1709) ;  /* 0x0000000000a83947 */ /* 0x000fea0003800000 */
[----:B012--5:R-:W0:Y:S01]  /*cb70*/  LDS.128 R8, [R56+0xe000] ;  /* 0x00e0000038087984 */ /* 0x027e220000000c00 */
[----:B------:R-:W-:Y:S01]  /*cb80*/  SHF.R.U32.HI R36, RZ, 0x10, R31 ;  /* 0x00000010ff247819 */ /* 0x000fe2000001161f */
[----:B------:R-:W-:Y:S01]  /*cb90*/  HADD2.F32 R37, -RZ, R92.H1_H1 ;  /* 0x3000005cff257230 */ /* 0x000fe20000004100 */
[----:B------:R-:W-:Y:S02]  /*cba0*/  SHF.R.U32.HI R38, RZ, 0x10, R29 ;  /* 0x00000010ff267819 */ /* 0x000fe4000001161d */
[----:B------:R-:W-:Y:S01]  /*cbb0*/  SHF.R.U64 R43, R30, 0x10, R31 ;  /* 0x000000101e2b7819 */ /* 0x000fe2000000121f */
[----:B------:R-:W-:Y:S01]  /*cbc0*/  HADD2.F32 R36, -RZ, R36.H0_H0 ;  /* 0x20000024ff247230 */ /* 0x000fe20000004100 */
[----:B------:R-:W-:Y:S01]  /*cbd0*/  SHF.R.U64 R42, R28, 0x10, R29 ;  /* 0x000000101c2a7819 */ /* 0x000fe2000000121d */
[----:B------:R-:W-:Y:S02]  /*cbe0*/  HADD2.F32 R38, -RZ, R38.H0_H0 ;  /* 0x20000026ff267230 */ /* 0x000fe40000004100 */
[----:B------:R-:W-:-:S02]  /*cbf0*/  HADD2.F32 R31, -RZ, R93.H1_H1 ;  /* 0x3000005dff1f7230 */ /* 0x000fc40000004100 */
[----:B------:R-:W-:Y:S02]  /*cc00*/  HADD2.F32 R93, -RZ, R93.H0_H0 ;  /* 0x2000005dff5d7230 */ /* 0x000fe40000004100 */
        /* <DEDUP_REMOVED lines=14> */
[----:B------:R-:W-:Y:S02]  /*ccf0*/  HADD2.F32 R31, -RZ, R92.H0_H0 ;  /* 0x2000005cff1f7230 */ /* 0x000fe40000004100 */
        /* <DEDUP_REMOVED lines=17> */
.L_x_1709:
[----:B------:R-:W-:Y:S05]  /*ce10*/  BSYNC B1 ;  /* 0x0000000000017941 */ /* 0x000fea0003800000 */
.L_x_1708:
[----:B------:R-:W-:-:S13]  /*ce20*/  ISETP.GE.AND P0, PT, R3, R0, PT ;  /* 0x000000000300720c */ /* 0x000fda0003f06270 */
[----:B------:R-:W-:Y:S05]  /*ce30*/  @P0 BRA `(.L_x_1716) ;  /* 0x0000005000f40947 */ /* 0x000fea0003800000 */
[----:B------:R0:W5:Y:S01]  /*ce40*/  LDL R37, [R1+0x60] ;  /* 0x0000600001257983 */ /* 0x0001620000100800 */
[----:B------:R-:W1:Y:S01]  /*ce50*/  LDC R0, c[0x0][0x3f4] ;  /* 0x0000fd00ff007b82 */ /* 0x000e620000000800 */
[----:B------:R-:W-:Y:S01]  /*ce60*/  BSSY B1, `(.L_x_1717) ;  /* 0x0000030000017945 */ /* 0x000fe20003800000 */
[-C--:B-1----:R-:W-:Y:S02]  /*ce70*/  ISETP.GE.AND P0, PT, R200, R0.reuse, PT ;  /* 0x00000000c800720c */ /* 0x082fe40003f06270 */
[-C--:B------:R-:W-:Y:S02]  /*ce80*/  ISETP.GE.AND P1, PT, R69, R0.reuse, PT ;  /* 0x000000004500720c */ /* 0x080fe40003f26270 */
[-C--:B------:R-:W-:Y:S02]  /*ce90*/  ISETP.GE.AND P2, PT, R68, R0.reuse, PT ;  /* 0x000000004400720c */ /* 0x080fe40003f46270 */
[----:B------:R-:W-:-:S07]  /*cea0*/  ISETP.GE.AND P3, PT, R21, R0, PT ;  /* 0x000000001500720c */ /* 0x000fce0003f66270 */
[----:B0-----:R-:W-:Y:S06]  /*ceb0*/  @P0 BRA `(.L_x_1718) ;  /* 0x0000000000a80947 */ /* 0x001fec0003800000 */
[----:B--2345:R-:W0:Y:S01]  /*cec0*/  LDS.128 R8, [R37+0x3000] ;  /* 0x0030000025087984 */ /* 0x03ce220000000c00 */
        /* <DEDUP_REMOVED lines=10> */
[--C-:B0-----:R-:W-:Y:S02]  /*cf70*/  HADD2.F32 R21, -RZ, R11.reuse.H1_H1 ;  /* 0x3000000bff157230 */ /* 0x101fe40000004100 */
[----:B------:R-:W-:Y:S02]  /*cf80*/  HADD2.F32 R20, -RZ, R11.H0_H0 ;  /* 0x2000000bff147230 */ /* 0x000fe40000004100 */
[--C-:B------:R-:W-:Y:S02]  /*cf90*/  HADD2.F32 R0, -RZ, R8.reuse.H0_H0 ;  /* 0x20000008ff007230 */ /* 0x100fe40000004100 */
[C---:B------:R-:W-:Y:S01]  /*cfa0*/  FMUL.FTZ R33, R21.reuse, R30 ;  /* 0x0000001e15217220 */ /* 0x040fe20000410000 */
[----:B------:R-:W-:Y:S02]  /*cfb0*/  HADD2.F32 R8, -RZ, R8.H1_H1 ;  /* 0x30000008ff087230 */ /* 0x000fe40000004100 */
[----:B------:R-:W-:Y:S01]  /*cfc0*/  FMUL.FTZ R35, R21, R28 ;  /* 0x0000001c15237220 */ /* 0x000fe20000410000 */
[----:B------:R-:W-:-:S02]  /*cfd0*/  HADD2.F32 R11, -RZ, R10.H0_H0 ;  /* 0x2000000aff0b7230 */ /* 0x000fc40000004100 */
[----:B------:R-:W-:Y:S01]  /*cfe0*/  FFMA.FTZ R32, R20, R28, -R33 ;  /* 0x0000001c14207223 */ /* 0x000fe20000010821 */
[----:B------:R-:W-:Y:S02]  /*cff0*/  HADD2.F32 R10, -RZ, R10.H1_H1 ;  /* 0x3000000aff0a7230 */ /* 0x000fe40000004100 */
[----:B------:R-:W-:Y:S01]  /*d000*/  FMUL.FTZ R21, R8, R31 ;  /* 0x0000001f08157220 */ /* 0x000fe20000410000 */
[--C-:B------:R-:W-:Y:S02]  /*d010*/  HADD2.F32 R3, -RZ, R9.reuse.H0_H0 ;  /* 0x20000009ff037230 */ /* 0x100fe40000004100 */
[----:B------:R-:W-:Y:S01]  /*d020*/  FFMA.FTZ R35, R20, R30, R35 ;  /* 0x0000001e14237223 */ /* 0x000fe20000010023 */
[-C--:B------:R-:W-:Y:S01]  /*d030*/  FMUL.FTZ R33, R8, R29.reuse ;  /* 0x0000001d08217220 */ /* 0x080fe20000410000 */
[----:B------:R-:W-:Y:S02]  /*d040*/  HADD2.F32 R9, -RZ, R9.H1_H1 ;  /* 0x30000009ff097230 */ /* 0x000fe40000004100 */
[----:B------:R-:W-:Y:S01]  /*d050*/  FFMA.FTZ R21, R0, R29, -R21 ;  /* 0x0000001d00157223 */ /* 0x000fe20000010815 */
[----:B------:R-:W-:-:S02]  /*d060*/  HADD2.F32 R20, -RZ, R34.H0_H0 ;  /* 0x20000022ff147230 */ /* 0x000fc40000004100 */
[C---:B------:R-:W-:Y:S01]  /*d070*/  FMUL.FTZ R28, R10.reuse, R89 ;  /* 0x000000590a1c7220 */ /* 0x040fe20000410000 */
[----:B------:R-:W-:Y:S02]  /*d080*/  HADD2.F32 R8, -RZ, R36.H0_H0 ;  /* 0x20000024ff087230 */ /* 0x000fe40000004100 */
[----:B------:R-:W-:Y:S01]  /*d090*/  FMUL.FTZ R30, R10, R88 ;  /* 0x000000580a1e7220 */ /* 0x000fe20000410000 */
[----:B------:R-:W-:Y:S01]  /*d0a0*/  FFMA.FTZ R0, R0, R31, R33 ;  /* 0x0000001f00007223 */ /* 0x000fe20000010021 */
[----:B------:R-:W-:Y:S01]  /*d0b0*/  FMUL.FTZ R10, R9, R20 ;  /* 0x00000014090a7220 */ /* 0x000fe20000410000 */
[----:B------:R-:W-:Y:S01]  /*d0c0*/  FFMA.FTZ R28, R11, R88, -R28 ;  /* 0x000000580b1c7223 */ /* 0x000fe2000001081c */
        /* <DEDUP_REMOVED lines=8> */
[----:B------:R0:W-:Y:S02]  /*d150*/  STS.128 [R37+0x3000], R8 ;  /* 0x0030000825007388 */ /* 0x0001e40000000c00 */
.L_x_1718:
[----:B------:R-:W-:Y:S05]  /*d160*/  BSYNC B1 ;  /* 0x0000000000017941 */ /* 0x000fea0003800000 */
.L_x_1717:
[----:B------:R-:W-:Y:S04]  /*d170*/  BSSY B1, `(.L_x_1719) ;  /* 0x000002c000017945 */ /* 0x000fe80003800000 */
[----:B------:R-:W-:Y:S05]  /*d180*/  @P1 BRA `(.L_x_1720) ;  /* 0x0000000000a81947 */ /* 0x000fea0003800000 */
[----:B0-2345:R-:W0:Y:S01]  /*d190*/  LDS.128 R8, [R37+0x7000] ;  /* 0x0070000025087984 */ /* 0x03de220000000c00 */
[----:B------:R-:W-:Y:S02]  /*d1a0*/  SHF.R.U64 R30, R26, 0x10, R27 ;  /* 0x000000101a1e7819 */ /* 0x000fe4000000121b */
[----:B------:R-:W-:Y:S02]  /*d1b0*/  SHF.R.U64 R32, R24, 0x10, R25 ;  /* 0x0000001018207819 */ /* 0x000fe40000001219 */
[----:B------:R-:W-:Y:S01]  /*d1c0*/  SHF.R.U32.HI R26, RZ, 0x10, R27 ;  /* 0x00000010ff1a7819 */ /* 0x000fe2000001161b */
[----:B------:R-:W-:Y:S01]  /*d1d0*/  HADD2.F32 R27, -RZ, R87.H1_H1 ;  /* 0x30000057ff1b7230 */ /* 0x000fe20000004100 */
[----:B------:R-:W-:Y:S01]  /*d1e0*/  SHF.R.U32.HI R24, RZ, 0x10, R25 ;  /* 0x00000010ff187819 */ /* 0x000fe20000011619 */
[----:B------:R-:W-:Y:S02]  /*d1f0*/  HADD2.F32 R25, -RZ, R86.H1_H1 ;  /* 0x30000056ff197230 */ /* 0x000fe40000004100 */
[----:B------:R-:W-:-:S02]  /*d200*/  HADD2.F32 R26, -RZ, R26.H0_H0 ;  /* 0x2000001aff1a7230 */ /* 0x000fc40000004100 */
[----:B------:R-:W-:Y:S02]  /*d210*/  HADD2.F32 R24, -RZ, R24.H0_H0 ;  /* 0x20000018ff187230 */ /* 0x000fe40000004100 */
[----:B------:R-:W-:Y:S02]  /*d220*/  HADD2.F32 R87, -RZ, R87.H0_H0 ;  /* 0x20000057ff577230 */ /* 0x000fe40000004100 */
[----:B------:R-:W-:Y:S02]  /*d230*/  HADD2.F32 R86, -RZ, R86.H0_H0 ;  /* 0x20000056ff567230 */ /* 0x000fe40000004100 */
[--C-:B0-----:R-:W-:Y:S02]  /*d240*/  HADD2.F32 R21, -RZ, R11.reuse.H1_H1 ;  /* 0x3000000bff157230 */ /* 0x101fe40000004100 */
[----:B------:R-:W-:Y:S02]  /*d250*/  HADD2.F32 R20, -RZ, R11.H0_H0 ;  /* 0x2000000bff147230 */ /* 0x000fe40000004100 */
[----:B------:R-:W-:-:S02]  /*d260*/  HADD2.F32 R0, -RZ, R8.H0_H0 ;  /* 0x20000008ff007230 */ /* 0x000fc40000004100 */
[C---:B------:R-:W-:Y:S01]  /*d270*/  FMUL.FTZ R29, R21.reuse, R26 ;  /* 0x0000001a151d7220 */ /* 0x040fe20000410000 */
[----:B------:R-:W-:Y:S02]  /*d280*/  HADD2.F32 R8, -RZ, R8.H1_H1 ;  /* 0x30000008ff087230 */ /* 0x000fe40000004100 */
[-C--:B------:R-:W-:Y:S01]  /*d290*/  FMUL.FTZ R31, R21, R24.reuse ;  /* 0x00000018151f7220 */ /* 0x080fe20000410000 */
[--C-:B------:R-:W-:Y:S02]  /*d2a0*/  HADD2.F32 R11, -RZ, R10.reuse.H0_H0 ;  /* 0x2000000aff0b7230 */ /* 0x100fe40000004100 */
[----:B------:R-:W-:Y:S01]  /*d2b0*/  FFMA.FTZ R28, R20, R24, -R29 ;  /* 0x00000018141c7223 */ /* 0x000fe2000001081d */
[----:B------:R-:W-:Y:S02]  /*d2c0*/  HADD2.F32 R10, -RZ, R10.H1_H1 ;  /* 0x3000000aff0a7230 */ /* 0x000fe40000004100 */
[----:B------:R-:W-:Y:S01]  /*d2d0*/  FMUL.FTZ R21, R8, R27 ;  /* 0x0000001b08157220 */ /* 0x000fe20000410000 */
[----:B------:R-:W-:-:S02]  /*d2e0*/  HADD2.F32 R3, -RZ, R9.H0_H0 ;  /* 0x20000009ff037230 */ /* 0x000fc40000004100 */
[----:B------:R-:W-:Y:S01]  /*d2f0*/  FFMA.FTZ R31, R20, R26, R31 ;  /* 0x0000001a141f7223 */ /* 0x000fe2000001001f */
[-C--:B------:R-:W-:Y:S01]  /*d300*/  FMUL.FTZ R29, R8, R25.reuse ;  /* 0x00000019081d7220 */ /* 0x080fe20000410000 */
[----:B------:R-:W-:Y:S02]  /*d310*/  HADD2.F32 R9, -RZ, R9.H1_H1 ;  /* 0x30000009ff097230 */ /* 0x000fe40000004100 */
[----:B------:R-:W-:Y:S01]  /*d320*/  FFMA.FTZ R21, R0, R25, -R21 ;  /* 0x0000001900157223 */ /* 0x000fe20000010815 */
[----:B------:R-:W-:Y:S02]  /*d330*/  HADD2.F32 R20, -RZ, R30.H0_H0 ;  /* 0x2000001eff147230 */ /* 0x000fe40000004100 */
        /* <DEDUP_REMOVED lines=15> */
.L_x_1720:
[----:B------:R-:W-:Y:S05]  /*d430*/  BSYNC B1 ;  /* 0x0000000000017941 */ /* 0x000fea0003800000 */
.L_x_1719:
[----:B------:R-:W-:Y:S04]  /*d440*/  BSSY B1, `(.L_x_1721) ;  /* 0x000002c000017945 */ /* 0x000fe80003800000 */
[----:B------:R-:W-:Y:S05]  /*d450*/  @P2 BRA `(.L_x_1722) ;  /* 0x0000000000a82947 */ /* 0x000fea0003800000 */
[----:B012345:R-:W0:Y:S01]  /*d460*/  LDS.128 R8, [R37+0xb000] ;  /* 0x00b0000025087984 */ /* 0x03fe220000000c00 */
[----:B------:R-:W-:Y:S01]  /*d470*/  SHF.R.U64 R28, R14, 0x10, R15 ;  /* 0x000000100e1c7819 */ /* 0x000fe2000000120f */
[--C-:B------:R-:W-:Y:S01]  /*d480*/  HADD2.F32 R21, -RZ, R85.reuse.H0_H0 ;  /* 0x20000055ff157230 */ /* 0x100fe20000004100 */
[----:B------:R-:W-:Y:S01]  /*d490*/  SHF.R.U32.HI R20, RZ, 0x10, R13 ;  /* 0x00000010ff147819 */ /* 0x000fe2000001160d */
[----:B------:R-:W-:Y:S01]  /*d4a0*/  HADD2.F32 R85, -RZ, R85.H1_H1 ;  /* 0x30000055ff557230 */ /* 0x000fe20000004100 */
[----:B------:R-:W-:Y:S01]  /*d4b0*/  SHF.R.U32.HI R14, RZ, 0x10, R15 ;  /* 0x00000010ff0e7819 */ /* 0x000fe2000001160f */
[----:B------:R-:W-:Y:S01]  /*d4c0*/  HADD2.F32 R15, -RZ, R84.H0_H0 ;  /* 0x20000054ff0f7230 */ /* 0x000fe20000004100 */
[----:B------:R-:W-:Y:S01]  /*d4d0*/  SHF.R.U64 R26, R12, 0x10, R13 ;  /* 0x000000100c1a7819 */ /* 0x000fe2000000120d */
[----:B------:R-:W-:Y:S02]  /*d4e0*/  HADD2.F32 R20, -RZ, R20.H0_H0 ;  /* 0x20000014ff147230 */ /* 0x000fe40000004100 */
[----:B------:R-:W-:-:S02]  /*d4f0*/  HADD2.F32 R14, -RZ, R14.H0_H0 ;  /* 0x2000000eff0e7230 */ /* 0x000fc40000004100 */
        /* <DEDUP_REMOVED lines=32> */
.L_x_1722:
[----:B------:R-:W-:Y:S05]  /*d700*/  BSYNC B1 ;  /* 0x0000000000017941 */ /* 0x000fea0003800000 */
.L_x_1721:
[----:B------:R-:W-:Y:S05]  /*d710*/  @P3 BRA `(.L_x_1716) ;  /* 0x0000004800bc3947 */ /* 0x000fea0003800000 */
[----:B012345:R-:W0:Y:S01]  /*d720*/  LDS.128 R8, [R37+0xf000] ;  /* 0x00f0000025087984 */ /* 0x03fe220000000c00 */
[--C-:B------:R-:W-:Y:S01]  /*d730*/  SHF.R.U64 R24, R4, 0x10, R5.reuse ;  /* 0x0000001004187819 */ /* 0x100fe20000001205 */
[----:B------:R-:W-:Y:S01]  /*d740*/  HADD2.F32 R13, -RZ, R82.H1_H1 ;  /* 0x30000052ff0d7230 */ /* 0x000fe20000004100 */
[----:B------:R-:W-:Y:S02]  /*d750*/  SHF.R.U32.HI R4, RZ, 0x10, R5 ;  /* 0x00000010ff047819 */ /* 0x000fe40000011605 */
[--C-:B------:R-:W-:Y:S02]  /*d760*/  SHF.R.U32.HI R12, RZ, 0x10, R7.reuse ;  /* 0x00000010ff0c7819 */ /* 0x100fe40000011607 */
[----:B------:R-:W-:Y:S01]  /*d770*/  SHF.R.U64 R20, R6, 0x10, R7 ;  /* 0x0000001006147819 */ /* 0x000fe20000001207 */
[----:B------:R-:W-:Y:S02]  /*d780*/  HADD2.F32 R6, -RZ, R4.H0_H0 ;  /* 0x20000004ff067230 */ /* 0x000fe40000004100 */
[----:B------:R-:W-:-:S02]  /*d790*/  HADD2.F32 R12, -RZ, R12.H0_H0 ;  /* 0x2000000cff0c7230 */ /* 0x000fc40000004100 */
[--C-:B------:R-:W-:Y:S02]  /*d7a0*/  HADD2.F32 R7, -RZ, R83.reuse.H1_H1 ;  /* 0x30000053ff077230 */ /* 0x100fe40000004100 */
[----:B------:R-:W-:Y:S02]  /*d7b0*/  HADD2.F32 R83, -RZ, R83.H0_H0 ;  /* 0x20000053ff537230 */ /* 0x000fe40000004100 */
[--C-:B0-----:R-:W-:Y:S02]  /*d7c0*/  HADD2.F32 R5, -RZ, R11.reuse.H0_H0 ;  /* 0x2000000bff057230 */ /* 0x101fe40000004100 */
[----:B------:R-:W-:Y:S02]  /*d7d0*/  HADD2.F32 R11, -RZ, R11.H1_H1 ;  /* 0x3000000bff0b7230 */ /* 0x000fe40000004100 */
[--C-:B------:R-:W-:Y:S02]  /*d7e0*/  HADD2.F32 R0, -RZ, R8.reuse.H0_H0 ;  /* 0x20000008ff007230 */ /* 0x100fe40000004100 */
[----:B------:R-:W-:-:S02]  /*d7f0*/  HADD2.F32 R8, -RZ, R8.H1_H1 ;  /* 0x30000008ff087230 */ /* 0x000fc40000004100 */
[C---:B------:R-:W-:Y:S01]  /*d800*/  FMUL.FTZ R14, R11.reuse, R12 ;  /* 0x0000000c0b0e7220 */ /* 0x040fe20000410000 */
[-C--:B------:R-:W-:Y:S01]  /*d810*/  FMUL.FTZ R15, R11, R6.reuse ;  /* 0x000000060b0f7220 */ /* 0x080fe20000410000 */
[--C-:B------:R-:W-:Y:S02]  /*d820*/  HADD2.F32 R4, -RZ, R10.reuse.H0_H0 ;  /* 0x2000000aff047230 */ /* 0x100fe40000004100 */
[C---:B------:R-:W-:Y:S01]  /*d830*/  FFMA.FTZ R14, R5.reuse, R6, -R14 ;  /* 0x00000006050e7223 */ /* 0x040fe2000001080e */
[----:B------:R-:W-:Y:S01]  /*d840*/  FFMA.FTZ R21, R5, R12, R15 ;  /* 0x0000000c05157223 */ /* 0x000fe2000001000f */
[----:B------:R-:W-:Y:S02]  /*d850*/  HADD2.F32 R10, -RZ, R10.H1_H1 ;  /* 0x3000000aff0a7230 */ /* 0x000fe40000004100 */
[C---:B------:R-:W-:Y:S01]  /*d860*/  FMUL.FTZ R11, R8.reuse, R13 ;  /* 0x0000000d080b7220 */ /* 0x040fe20000410000 */
[----:B------:R-:W-:Y:S02]  /*d870*/  HADD2.F32 R3, -RZ, R9.H0_H0 ;  /* 0x20000009ff037230 */ /* 0x000fe40000004100 */
[----:B------:R-:W-:Y:S01]  /*d880*/  FMUL.FTZ R15, R8, R7 ;  /* 0x00000007080f7220 */ /* 0x000fe20000410000 */
[----:B------:R-:W-:-:S02]  /*d890*/  HADD2.F32 R5, -RZ, R82.H0_H0 ;  /* 0x20000052ff057230 */ /* 0x000fc40000004100 */
[----:B------:R-:W-:Y:S01]  /*d8a0*/  FFMA.FTZ R11, R0, R7, -R11 ;  /* 0x00000007000b7223 */ /* 0x000fe2000001080b */
[----:B------:R-:W-:Y:S02]  /*d8b0*/  HADD2.F32 R9, -RZ, R9.H1_H1 ;  /* 0x30000009ff097230 */ /* 0x000fe40000004100 */
[C---:B------:R-:W-:Y:S01]  /*d8c0*/  FMUL.FTZ R12, R10.reuse, R83 ;  /* 0x000000530a0c7220 */ /* 0x040fe20000410000 */
[----:B------:R-:W-:Y:S02]  /*d8d0*/  HADD2.F32 R8, -RZ, R20.H0_H0 ;  /* 0x20000014ff087230 */ /* 0x000fe40000004100 */
[-C--:B------:R-:W-:Y:S01]  /*d8e0*/  FMUL.FTZ R7, R10, R5.reuse ;  /* 0x000000050a077220 */ /* 0x080fe20000410000 */
[----:B------:R-:W-:Y:S02]  /*d8f0*/  HADD2.F32 R6, -RZ, R24.H0_H0 ;  /* 0x20000018ff067230 */ /* 0x000fe40000004100 */
[----:B------:R-:W-:Y:S01]  /*d900*/  FFMA.FTZ R12, R4, R5, R12 ;  /* 0x00000005040c7223 */ /* 0x000fe2000001000c */
[----:B------:R-:W-:Y:S01]  /*d910*/  FFMA.FTZ R0, R0, R13, R15 ;  /* 0x0000000d00007223 */ /* 0x000fe2000001000f */
[C---:B------:R-:W-:Y:S01]  /*d920*/  FMUL.FTZ R10, R9.reuse, R8 ;  /* 0x00000008090a7220 */ /* 0x040fe20000410000 */
[----:B------:R-:W-:Y:S01]  /*d930*/  FFMA.FTZ R83, R4, R83, -R7 ;  /* 0x0000005304537223 */ /* 0x000fe20000010807 */
[----:B------:R-:W-:Y:S01]  /*d940*/  FMUL.FTZ R9, R9, R6 ;  /* 0x0000000609097220 */ /* 0x000fe20000410000 */
[----:B------:R-:W-:Y:S01]  /*d950*/  F2FP.F16.F32.PACK_AB R7, R21, R14 ;  /* 0x0000000e1507723e */ /* 0x000fe200000000ff */
[C---:B------:R-:W-:Y:S01]  /*d960*/  FFMA.FTZ R5, R3.reuse, R6, -R10 ;  /* 0x0000000603057223 */ /* 0x040fe2000001080a */
[----:B------:R-:W-:Y:S01]  /*d970*/  F2FP.F16.F32.PACK_AB R4, R0, R11 ;  /* 0x0000000b0004723e */ /* 0x000fe200000000ff */
[----:B------:R-:W-:Y:S01]  /*d980*/  FFMA.FTZ R8, R3, R8, R9 ;  /* 0x0000000803087223 */ /* 0x000fe20000010009 */
[----:B------:R-:W-:-:S04]  /*d990*/  F2FP.F16.F32.PACK_AB R6, R12, R83 ;  /* 0x000000530c06723e */ /* 0x000fc800000000ff */
[----:B------:R-:W-:-:S05]  /*d9a0*/  F2FP.F16.F32.PACK_AB R5, R8, R5 ;  /* 0x000000050805723e */ /* 0x000fca00000000ff */
[----:B------:R0:W-:Y:S01]  /*d9b0*/  STS.128 [R37+0xf000], R4 ;  /* 0x00f0000425007388 */ /* 0x0001e20000000c00 */
[----:B------:R-:W-:Y:S05]  /*d9c0*/  BRA `(.L_x_1716) ;  /* 0x0000004800107947 */ /* 0x000fea0003800000 */
.L_x_1677:
[----:B------:R-:W0:Y:S01]  /*d9d0*/  LDC R10, c[0x0][0x448] ;  /* 0x00011200ff0a7b82 */ /* 0x000e220000000800 */
[----:B------:R-:W-:Y:S01]  /*d9e0*/  ULDC.64 UR4, c[0x0][0x3f8] ;  /* 0x0000fe0000047ab9 */ /* 0x000fe20000000a00 */
[----:B------:R-:W-:Y:S01]  /*d9f0*/  MOV R25, R29 ;  /* 0x0000001d00197202 */ /* 0x000fe20000000f00 */
[----:B------:R-:W-:Y:S01]  /*da00*/  ULDC.64 UR6, c[0x0][0x408] ;  /* 0x0001020000067ab9 */ /* 0x000fe20000000a00 */
[----:B------:R-:W-:Y:S01]  /*da10*/  IMAD.MOV.U32 R27, RZ, RZ, R31 ;  /* 0x000000ffff1b7224 */ /* 0x000fe200078e001f */
[----:B0-----:R-:W-:-:S13]  /*da20*/  ISETP.NE.AND P0, PT, R10, 0x1, PT ;  /* 0x000000010a00780c */ /* 0x001fda0003f05270 */
[----:B------:R-:W0:Y:S08]  /*da30*/  @P0 LDC R0, c[0x0][0x44c] ;  /* 0x00011300ff000b82 */ /* 0x000e300000000800 */
[----:B------:R-:W1:Y:S01]  /*da40*/  @P0 LDC R5, c[0x0][0x450] ;  /* 0x00011400ff050b82 */ /* 0x000e620000000800 */
[----:B0-----:R-:W-:-:S05]  /*da50*/  @P0 IMAD.HI.U32 R0, R7, R0, RZ ;  /* 0x0000000007000227 */ /* 0x001fca00078e00ff */
[----:B-1----:R-:W-:-:S04]  /*da60*/  @P0 SHF.R.U32.HI R7, RZ, R5, R0 ;  /* 0x00000005ff070219 */ /* 0x002fc80000011600 */
        /* <DEDUP_REMOVED lines=21> */
.L_x_2063:
        /* <DEDUP_REMOVED lines=16> */
[----:B------:R-:W-:-:S09]  /*dcc0*/  ISETP.GE.AND P5, PT, R205, UR4, PT ;  /* 0x00000004cd007c0c */ /* 0x000fd2000bfa6270 */
[C---:B------:R-:W-:Y:S01]  /*dcd0*/  @!P4 IMAD.SHL.U32 R12, R16.reuse, 0x2, RZ ;  /* 0x00000002100cc824 */ /* 0x040fe200078e00ff */
[----:B------:R-:W-:-:S03]  /*dce0*/  @!P4 SHF.L.U64.HI R13, R16, 0x1, R17 ;  /* 0x00000001100dc819 */ /* 0x000fc60000010211 */
[----:B------:R-:W-:Y:S02]  /*dcf0*/  @!P5 SHF.L.U32 R15, R203, 0x1, RZ ;  /* 0x00000001cb0fd819 */ /* 0x000fe400000006ff */
[CC--:B--2---:R-:W-:Y:S02]  /*dd00*/  @!P4 IADD3 R10, P0, R7.reuse, R12.reuse, RZ ;  /* 0x0000000c070ac210 */ /* 0x0c4fe40007f1e0ff */
[----:B----4-:R-:W-:Y:S02]  /*dd10*/  @!P4 IADD3 R12, P1, R14, R12, RZ ;  /* 0x0000000c0e0cc210 */ /* 0x010fe40007f3e0ff */
[-C--:B------:R-:W-:Y:S01]  /*dd20*/  @!P5 IADD3 R24, P2, R7, R15.reuse, RZ ;  /* 0x0000000f0718d210 */ /* 0x080fe20007f5e0ff */
[----:B-1----:R-:W-:Y:S01]  /*dd30*/  @!P4 IMAD.X R11, R6, 0x1, R13, P0 ;  /* 0x00000001060bc824 */ /* 0x002fe200000e060d */
[----:B------:R-:W-:Y:S02]  /*dd40*/  @!P5 IADD3 R14, P3, R14, R15, RZ ;  /* 0x0000000f0e0ed210 */ /* 0x000fe40007f7e0ff */
[----:B------:R-:W-:-:S02]  /*dd50*/  CS2R R58, SRZ ;  /* 0x00000000003a7805 */ /* 0x000fc4000001ff00 */
[----:B------:R-:W-:Y:S02]  /*dd60*/  @!P5 SHF.L.U64.HI R7, R203, 0x1, R224 ;  /* 0x00000001cb07d819 */ /* 0x000fe400000102e0 */
[----:B------:R-:W-:Y:S02]  /*dd70*/  CS2R R56, SRZ ;  /* 0x0000000000387805 */ /* 0x000fe4000001ff00 */
[----:B------:R-:W-:Y:S02]  /*dd80*/  CS2R R70, SRZ ;  /* 0x0000000000467805 */ /* 0x000fe4000001ff00 */
[----:B------:R-:W-:Y:S02]  /*dd90*/  CS2R R68, SRZ ;  /* 0x0000000000447805 */ /* 0x000fe4000001ff00 */
[----:B------:R-:W-:Y:S02]  /*dda0*/  CS2R R62, SRZ ;  /* 0x00000000003e7805 */ /* 0x000fe4000001ff00 */
[----:B------:R-:W-:Y:S01]  /*ddb0*/  CS2R R60, SRZ ;  /* 0x00000000003c7805 */ /* 0x000fe2000001ff00 */
[----:B---3--:R-:W-:Y:S01]  /*ddc0*/  @!P4 IMAD.X R13, R9, 0x1, R13, P1 ;  /* 0x00000001090dc824 */ /* 0x008fe200008e060d */
[----:B------:R1:W5:Y:S01]  /*ddd0*/  @!P4 LD.E.128 R64, desc[UR60][R10.64] ;  /* 0x0000003c0a40c980 */ /* 0x000362000c101d00 */
[----:B------:R-:W-:-:S02]  /*dde0*/  @!P5 IMAD.X R25, R6, 0x1, R7, P2 ;  /* 0x000000010619d824 */ /* 0x000fc400010e0607 */
[----:B------:R-:W-:Y:S01]  /*ddf0*/  @!P5 IMAD.X R15, R9, 0x1, R7, P3 ;  /* 0x00000001090fd824 */ /* 0x000fe200018e0607 */
[----:B------:R1:W5:Y:S04]  /*de00*/  @!P4 LD.E.128 R56, desc[UR60][R12.64] ;  /* 0x0000003c0c38c980 */ /* 0x000368000c101d00 */
[----:B------:R1:W5:Y:S04]  /*de10*/  @!P5 LD.E.128 R68, desc[UR60][R24.64] ;  /* 0x0000003c1844d980 */ /* 0x000368000c101d00 */
[----:B------:R1:W5:Y:S02]  /*de20*/  @!P5 LD.E.128 R60, desc[UR60][R14.64] ;  /* 0x0000003c0e3cd980 */ /* 0x000364000c101d00 */
.L_x_1725:
[----:B------:R-:W-:Y:S05]  /*de30*/  BSYNC B1 ;  /* 0x0000000000017941 */ /* 0x000fea0003800000 */
.L_x_1724:
[----:B-1---5:R-:W-:Y:S01]  /*de40*/  MOV R6, R70 ;  /* 0x0000004600067202 */ /* 0x022fe20000000f00 */
[----:B--2---:R-:W-:Y:S01]  /*de50*/  IMAD.MOV.U32 R7, RZ, RZ, R71 ;  /* 0x000000ffff077224 */ /* 0x004fe200078e0047 */
[----:B------:R-:W-:Y:S01]  /*de60*/  UMOV UR4, 0xffffffff ;  /* 0xffffffff00047882 */ /* 0x000fe20000000000 */
[----:B---3--:R-:W-:Y:S01]  /*de70*/  IMAD.MOV.U32 R9, RZ, RZ, R68 ;  /* 0x000000ffff097224 */ /* 0x008fe200078e0044 */
[----:B------:R-:W-:Y:S01]  /*de80*/  PRMT R111, R111, 0x5410, R6 ;  /* 0x000054106f6f7816 */ /* 0x000fe20000000006 */
[----:B------:R-:W-:Y:S01]  /*de90*/  IMAD.MOV.U32 R10, RZ, RZ, R69 ;  /* 0x000000ffff0a7224 */ /* 0x000fe200078e0045 */
[----:B------:R-:W-:Y:S01]  /*dea0*/  CS2R R54, SRZ ;  /* 0x0000000000367805 */ /* 0x000fe2000001ff00 */
        /* <DEDUP_REMOVED lines=21> */
[----:B------:R-:W-:Y:S02]  /*e000*/  PRMT R116, R116, 0x5410, R6 ;  /* 0x0000541074747816 */ /* 0x000fe40000000006 */
[----:B------:R-:W-:Y:S02]  /*e010*/  PRMT R114, R7, 0x7610, R114 ;  /* 0x0000761007727816 */ /* 0x000fe40000000072 */
[----:B------:R-:W-:Y:S02]  /*e020*/  PRMT R118, R118, 0x5410, R9 ;  /* 0x0000541076767816 */ /* 0x000fe40000000009 */
[----:B------:R-:W-:Y:S01]  /*e030*/  PRMT R119, R10, 0x7610, R119 ;  /* 0x000076100a777816 */ /* 0x000fe20000000077 */
[----:B------:R-:W-:Y:S06]  /*e040*/  BRA.DIV UR4, `(.L_x_1726) ;  /* 0x000001be04007947 */ /* 0x000fec000b800000 */
[----:B------:R1:W2:Y:S04]  /*e050*/  SHFL.IDX PT, R6, R5, 0x1, 0x181f ;  /* 0x00381f0005067f89 */ /* 0x0002a800000e0000 */
[----:B------:R1:W3:Y:S04]  /*e060*/  SHFL.IDX PT, R7, R4, 0x1, 0x181f ;  /* 0x00381f0004077f89 */ /* 0x0002e800000e0000 */
[----:B------:R1:W0:Y:S04]  /*e070*/  SHFL.IDX PT, R9, R8, 0x1, 0x181f ;  /* 0x00381f0008097f89 */ /* 0x00022800000e0000 */
[----:B----4-:R1:W4:Y:S02]  /*e080*/  SHFL.IDX PT, R14, R0, 0x1, 0x181f ;  /* 0x00381f00000e7f89 */ /* 0x01032400000e0000 */
.L_x_2069:
        /* <DEDUP_REMOVED lines=18> */
[----:B------:R-:W-:Y:S01]  /*e1b0*/  @!P5 IMAD.SHL.U32 R15, R203, 0x2, RZ ;  /* 0x00000002cb0fd824 */ /* 0x000fe200078e00ff */
[CC--:B---3--:R-:W-:Y:S02]  /*e1c0*/  @!P4 IADD3 R10, P0, R7.reuse, R12.reuse, RZ ;  /* 0x0000000c070ac210 */ /* 0x0c8fe40007f1e0ff */
[----:B----4-:R-:W-:Y:S02]  /*e1d0*/  @!P4 IADD3 R12, P1, R14, R12, RZ ;  /* 0x0000000c0e0cc210 */ /* 0x010fe40007f3e0ff */
[-C--:B------:R-:W-:Y:S01]  /*e1e0*/  @!P5 IADD3 R24, P2, R7, R15.reuse, RZ ;  /* 0x0000000f0718d210 */ /* 0x080fe20007f5e0ff */
[----:B--2---:R-:W-:Y:S01]  /*e1f0*/  @!P4 IMAD.X R11, R6, 0x1, R13, P0 ;  /* 0x00000001060bc824 */ /* 0x004fe200000e060d */
[----:B------:R-:W-:Y:S02]  /*e200*/  @!P5 IADD3 R14, P3, R14, R15, RZ ;  /* 0x0000000f0e0ed210 */ /* 0x000fe40007f7e0ff */
[----:B------:R-:W-:Y:S02]  /*e210*/  @!P5 SHF.L.U64.HI R7, R203, 0x1, R224 ;  /* 0x00000001cb07d819 */ /* 0x000fe400000102e0 */
[----:B------:R-:W-:-:S02]  /*e220*/  CS2R R42, SRZ ;  /* 0x00000000002a7805 */ /* 0x000fc4000001ff00 */
[----:B------:R-:W-:Y:S02]  /*e230*/  CS2R R40, SRZ ;  /* 0x0000000000287805 */ /* 0x000fe4000001ff00 */
[----:B------:R-:W-:Y:S02]  /*e240*/  CS2R R54, SRZ ;  /* 0x0000000000367805 */ /* 0x000fe4000001ff00 */
[----:B------:R-:W-:Y:S02]  /*e250*/  CS2R R52, SRZ ;  /* 0x0000000000347805 */ /* 0x000fe4000001ff00 */
[----:B------:R-:W-:Y:S02]  /*e260*/  CS2R R46, SRZ ;  /* 0x00000000002e7805 */ /* 0x000fe4000001ff00 */
[----:B------:R-:W-:Y:S02]  /*e270*/  CS2R R44, SRZ ;  /* 0x00000000002c7805 */ /* 0x000fe4000001ff00 */
[C---:B0-----:R-:W-:Y:S01]  /*e280*/  @!P4 IADD3.X R13, R9.reuse, R13, RZ, P1, !PT ;  /* 0x0000000d090dc210 */ /* 0x041fe20000ffe4ff */
[--C-:B------:R-:W-:Y:S01]  /*e290*/  @!P5 IMAD.X R25, R6, 0x1, R7.reuse, P2 ;  /* 0x000000010619d824 */ /* 0x100fe200010e0607 */
[----:B------:R0:W5:Y:S01]  /*e2a0*/  @!P4 LD.E.128 R48, desc[UR60][R10.64] ;  /* 0x0000003c0a30c980 */ /* 0x000162000c101d00 */
[----:B------:R-:W-:-:S03]  /*e2b0*/  @!P5 IMAD.X R15, R9, 0x1, R7, P3 ;  /* 0x00000001090fd824 */ /* 0x000fc600018e0607 */
[----:B------:R0:W5:Y:S04]  /*e2c0*/  @!P4 LD.E.128 R40, desc[UR60][R12.64] ;  /* 0x0000003c0c28c980 */ /* 0x000168000c101d00 */
[----:B------:R0:W5:Y:S04]  /*e2d0*/  @!P5 LD.E.128 R52, desc[UR60][R24.64] ;  /* 0x0000003c1834d980 */ /* 0x000168000c101d00 */
[----:B------:R0:W5:Y:S02]  /*e2e0*/  @!P5 LD.E.128 R44, desc[UR60][R14.64] ;  /* 0x0000003c0e2cd980 */ /* 0x000164000c101d00 */
.L_x_1728:
[----:B------:R-:W-:Y:S05]  /*e2f0*/  BSYNC B1 ;  /* 0x0000000000017941 */ /* 0x000fea0003800000 */
.L_x_1727:
[----:B--2--5:R-:W-:Y:S01]  /*e300*/  IMAD.MOV.U32 R6, RZ, RZ, R54 ;  /* 0x000000ffff067224 */ /* 0x024fe200078e0036 */
[----:B0-----:R-:W-:Y:S01]  /*e310*/  MOV R9, R52 ;  /* 0x0000003400097202 */ /* 0x001fe20000000f00 */
[----:B---3--:R-:W-:Y:S01]  /*e320*/  IMAD.MOV.U32 R7, RZ, RZ, R55 ;  /* 0x000000ffff077224 */ /* 0x008fe200078e0037 */
[----:B------:R-:W-:Y:S01]  /*e330*/  UMOV UR4, 0xffffffff ;  /* 0xffffffff00047882 */ /* 0x000fe20000000000 */
        /* <DEDUP_REMOVED lines=25> */
[----:B----4-:R4:W0:Y:S02]  /*e4d0*/  SHFL.IDX PT, R14, R0, 0x2, 0x181f ;  /* 0x00581f00000e7f89 */ /* 0x01082400000e0000 */
.L_x_2075:
        /* <DEDUP_REMOVED lines=17> */
[----:B------:R-:W-:-:S07]  /*e5f0*/  CS2R R34, SRZ ;  /* 0x0000000000227805 */ /* 0x000fce000001ff00 */
[----:B------:R-:W-:-:S04]  /*e600*/  @!P5 IMAD.SHL.U32 R15, R203, 0x2, RZ ;  /* 0x00000002cb0fd824 */ /* 0x000fc800078e00ff */
[C---:B------:R-:W-:Y:S02]  /*e610*/  @!P4 SHF.L.U32 R10, R16.reuse, 0x1, RZ ;  /* 0x00000001100ac819 */ /* 0x040fe400000006ff */
[----:B------:R-:W-:Y:S02]  /*e620*/  @!P4 SHF.L.U64.HI R11, R16, 0x1, R17 ;  /* 0x00000001100bc819 */ /* 0x000fe40000010211 */
[CC--:B---3--:R-:W-:Y:S02]  /*e630*/  @!P4 IADD3 R72, P0, R7.reuse, R10.reuse, RZ ;  /* 0x0000000a0748c210 */ /* 0x0c8fe40007f1e0ff */
[----:B------:R-:W-:Y:S02]  /*e640*/  @!P5 IADD3 R12, P2, R7, R15, RZ ;  /* 0x0000000f070cd210 */ /* 0x000fe40007f5e0ff */
[----:B0-----:R-:W-:Y:S01]  /*e650*/  @!P4 IADD3 R10, P1, R14, R10, RZ ;  /* 0x0000000a0e0ac210 */ /* 0x001fe20007f3e0ff */
[----:B--2---:R-:W-:Y:S01]  /*e660*/  @!P4 IMAD.X R73, R6, 0x1, R11, P0 ;  /* 0x000000010649c824 */ /* 0x004fe200000e060b */
[----:B------:R-:W-:-:S02]  /*e670*/  @!P5 SHF.L.U64.HI R7, R203, 0x1, R224 ;  /* 0x00000001cb07d819 */ /* 0x000fc400000102e0 */
[----:B------:R-:W-:Y:S02]  /*e680*/  @!P5 IADD3 R14, P3, R14, R15, RZ ;  /* 0x0000000f0e0ed210 */ /* 0x000fe40007f7e0ff */
[----:B------:R-:W-:Y:S02]  /*e690*/  CS2R R32, SRZ ;  /* 0x0000000000207805 */ /* 0x000fe4000001ff00 */
[----:B------:R-:W-:Y:S02]  /*e6a0*/  CS2R R24, SRZ ;  /* 0x0000000000187805 */ /* 0x000fe4000001ff00 */
[----:B------:R-:W-:Y:S02]  /*e6b0*/  CS2R R26, SRZ ;  /* 0x00000000001a7805 */ /* 0x000fe4000001ff00 */
[----:B------:R-:W-:Y:S02]  /*e6c0*/  CS2R R38, SRZ ;  /* 0x0000000000267805 */ /* 0x000fe4000001ff00 */
[----:B------:R-:W-:Y:S01]  /*e6d0*/  CS2R R36, SRZ ;  /* 0x0000000000247805 */ /* 0x000fe2000001ff00 */
[C---:B------:R-:W-:Y:S01]  /*e6e0*/  @!P4 IMAD.X R11, R9.reuse, 0x1, R11, P1 ;  /* 0x00000001090bc824 */ /* 0x040fe200008e060b */
[----:B------:R-:W-:Y:S01]  /*e6f0*/  @!P5 IADD3.X R15, R9, R7, RZ, P3, !PT ;  /* 0x00000007090fd210 */ /* 0x000fe20001ffe4ff */
[----:B------:R-:W-:Y:S01]  /*e700*/  @!P5 IMAD.X R13, R6, 0x1, R7, P2 ;  /* 0x00000001060dd824 */ /* 0x000fe200010e0607 */
[----:B------:R0:W5:Y:S04]  /*e710*/  @!P4 LD.E.128 R28, desc[UR60][R72.64] ;  /* 0x0000003c481cc980 */ /* 0x000168000c101d00 */
[----:B------:R0:W5:Y:S04]  /*e720*/  @!P4 LD.E.128 R32, desc[UR60][R10.64] ;  /* 0x0000003c0a20c980 */ /* 0x000168000c101d00 */
[----:B------:R0:W5:Y:S04]  /*e730*/  @!P5 LD.E.128 R24, desc[UR60][R12.64] ;  /* 0x0000003c0c18d980 */ /* 0x000168000c101d00 */
[----:B------:R0:W5:Y:S02]  /*e740*/  @!P5 LD.E.128 R36, desc[UR60][R14.64] ;  /* 0x0000003c0e24d980 */ /* 0x000164000c101d00 */
.L_x_1731:
[----:B------:R-:W-:Y:S05]  /*e750*/  BSYNC B1 ;  /* 0x0000000000017941 */ /* 0x000fea0003800000 */
.L_x_1730:
[----:B--2--5:R-:W-:Y:S01]  /*e760*/  IMAD.MOV.U32 R6, RZ, RZ, R38 ;  /* 0x000000ffff067224 */ /* 0x024fe200078e0026 */
[----:B------:R-:W-:Y:S01]  /*e770*/  UMOV UR4, 0xffffffff ;  /* 0xffffffff00047882 */ /* 0x000fe20000000000 */
[----:B---3--:R-:W-:Y:S02]  /*e780*/  IMAD.MOV.U32 R7, RZ, RZ, R39 ;  /* 0x000000ffff077224 */ /* 0x008fe400078e0027 */
[----:B0-----:R-:W-:Y:S02]  /*e790*/  IMAD.MOV.U32 R9, RZ, RZ, R36 ;  /* 0x000000ffff097224 */ /* 0x001fe400078e0024 */
        /* <DEDUP_REMOVED lines=26> */
[----:B-1--4-:R-:W1:Y:S02]  /*e940*/  SHFL.IDX PT, R0, R0, 0x3, 0x181f ;  /* 0x00781f0000007f89 */ /* 0x012e6400000e0000 */
.L_x_2081:
[----:B------:R-:W4:Y:S01]  /*e950*/  LDL R13, [R1+0x7c] ;  /* 0x00007c00010d7983 */ /* 0x000f220000100800 */
[----:B------:R-:W-:Y:S01]  /*e960*/  VIADD R84, R84, 0x60 ;  /* 0x0000006054547836 */ /* 0x000fe20000000000 */
[----:B------:R-:W-:Y:S01]  /*e970*/  BSSY B1, `(.L_x_1733) ;  /* 0x0000029000017945 */ /* 0x000fe20003800000 */
[----:B0-----:R-:W-:Y:S02]  /*e980*/  CS2R R4, SRZ ;  /* 0x0000000000047805 */ /* 0x001fe4000001ff00 */
[----:B------:R-:W-:Y:S02]  /*e990*/  CS2R R10, SRZ ;  /* 0x00000000000a7805 */ /* 0x000fe4000001ff00 */
[----:B------:R-:W-:Y:S02]  /*e9a0*/  CS2R R14, SRZ ;  /* 0x00000000000e7805 */ /* 0x000fe4000001ff00 */
[----:B------:R-:W-:Y:S02]  /*e9b0*/  ISETP.GE.AND P0, PT, R84, R87, PT ;  /* 0x000000575400720c */ /* 0x000fe40003f06270 */
[----:B------:R-:W-:-:S02]  /*e9c0*/  CS2R R72, SRZ ;  /* 0x0000000000487805 */ /* 0x000fc4000001ff00 */
[----:B------:R-:W-:Y:S02]  /*e9d0*/  CS2R R74, SRZ ;  /* 0x00000000004a7805 */ /* 0x000fe4000001ff00 */
[----:B----4-:R-:W-:-:S04]  /*e9e0*/  LEA.HI R8, R13, R13, RZ, 0x1 ;  /* 0x0000000d0d087211 */ /* 0x010fc800078f08ff */
[----:B------:R-:W-:Y:S02]  /*e9f0*/  LOP3.LUT R12, R8, 0xfffffffe, RZ, 0xc0, !PT ;  /* 0xfffffffe080c7812 */ /* 0x000fe400078ec0ff */
[----:B------:R-:W-:-:S03]  /*ea00*/  CS2R R8, SRZ ;  /* 0x0000000000087805 */ /* 0x000fc6000001ff00 */
        /* <DEDUP_REMOVED lines=12> */
[-C--:B---3--:R-:W-:Y:S02]  /*ead0*/  @!P4 IADD3 R82, P0, R76, R79.reuse, RZ ;  /* 0x0000004f4c52c210 */ /* 0x088fe40007f1e0ff */
[----:B-1----:R-:W-:Y:S02]  /*eae0*/  @!P4 IADD3 R78, P1, R0, R79, RZ ;  /* 0x0000004f004ec210 */ /* 0x002fe40007f3e0ff */
[-C--:B------:R-:W-:Y:S01]  /*eaf0*/  @!P5 IADD3 R80, P2, R76, R5.reuse, RZ ;  /* 0x000000054c50d210 */ /* 0x080fe20007f5e0ff */
[--C-:B--2---:R-:W-:Y:S01]  /*eb00*/  @!P4 IMAD.X R83, R21, 0x1, R4.reuse, P0 ;  /* 0x000000011553c824 */ /* 0x104fe200000e0604 */
[----:B------:R-:W-:Y:S01]  /*eb10*/  @!P5 IADD3 R76, P3, R0, R5, RZ ;  /* 0x00000005004cd210 */ /* 0x000fe20007f7e0ff */
[----:B------:R-:W-:Y:S01]  /*eb20*/  @!P4 IMAD.X R79, R77, 0x1, R4, P1 ;  /* 0x000000014d4fc824 */ /* 0x000fe200008e0604 */
[----:B------:R-:W-:-:S02]  /*eb30*/  @!P5 SHF.L.U64.HI R0, R203, 0x1, R224 ;  /* 0x00000001cb00d819 */ /* 0x000fc400000102e0 */
[----:B------:R-:W-:Y:S02]  /*eb40*/  CS2R R10, SRZ ;  /* 0x00000000000a7805 */ /* 0x000fe4000001ff00 */
[----:B------:R-:W-:Y:S02]  /*eb50*/  CS2R R8, SRZ ;  /* 0x0000000000087805 */ /* 0x000fe4000001ff00 */
[----:B------:R-:W-:Y:S02]  /*eb60*/  CS2R R72, SRZ ;  /* 0x0000000000487805 */ /* 0x000fe4000001ff00 */
[----:B------:R-:W-:Y:S02]  /*eb70*/  CS2R R74, SRZ ;  /* 0x00000000004a7805 */ /* 0x000fe4000001ff00 */
[----:B------:R-:W-:Y:S02]  /*eb80*/  CS2R R6, SRZ ;  /* 0x0000000000067805 */ /* 0x000fe4000001ff00 */
[----:B------:R-:W-:Y:S01]  /*eb90*/  CS2R R4, SRZ ;  /* 0x0000000000047805 */ /* 0x000fe2000001ff00 */
[--C-:B------:R-:W-:Y:S01]  /*eba0*/  @!P5 IMAD.X R81, R21, 0x1, R0.reuse, P2 ;  /* 0x000000011551d824 */ /* 0x100fe200010e0600 */
[----:B------:R0:W5:Y:S01]  /*ebb0*/  @!P4 LD.E.128 R12, desc[UR60][R82.64] ;  /* 0x0000003c520cc980 */ /* 0x000162000c101d00 */
[----:B------:R-:W-:-:S03]  /*ebc0*/  @!P5 IMAD.X R77, R77, 0x1, R0, P3 ;  /* 0x000000014d4dd824 */ /* 0x000fc600018e0600 */
[----:B------:R0:W5:Y:S04]  /*ebd0*/  @!P4 LD.E.128 R8, desc[UR60][R78.64] ;  /* 0x0000003c4e08c980 */ /* 0x000168000c101d00 */
[----:B------:R0:W5:Y:S04]  /*ebe0*/  @!P5 LD.E.128 R72, desc[UR60][R80.64] ;  /* 0x0000003c5048d980 */ /* 0x000168000c101d00 */
[----:B------:R0:W5:Y:S02]  /*ebf0*/  @!P5 LD.E.128 R4, desc[UR60][R76.64] ;  /* 0x0000003c4c04d980 */ /* 0x000164000c101d00 */
.L_x_1734:
[----:B------:R-:W-:Y:S05]  /*ec00*/  BSYNC B1 ;  /* 0x0000000000017941 */ /* 0x000fea0003800000 */
.L_x_1733:
[----:B0-----:R-:W4:Y:S01]  /*ec10*/  LDL R79, [R1+0x4c] ;  /* 0x00004c00014f7983 */ /* 0x001f220000100800 */
[----:B------:R-:W0:Y:S03]  /*ec20*/  SYNCS.PHASECHK.TRANS64.TRYWAIT P0, [R18+URZ+0x30800], R115 ;  /* 0x03080073120075a7 */ /* 0x000e26000800017f */
[----:B------:R-:W4:Y:S01]  /*ec30*/  LDL R78, [R1+0xc] ;  /* 0x00000c00014e7983 */ /* 0x000f220000100800 */
[----:B--2--5:R-:W-:Y:S01]  /*ec40*/  IMAD.MOV.U32 R21, RZ, RZ, R7 ;  /* 0x000000ffff157224 */ /* 0x024fe200078e0007 */
[----:B-1----:R-:W-:Y:S01]  /*ec50*/  MOV R0, R6 ;  /* 0x0000000600007202 */ /* 0x002fe20000000f00 */
[----:B------:R-:W-:Y:S01]  /*ec60*/  IMAD.MOV.U32 R77, RZ, RZ, R10 ;  /* 0x000000ffff4d7224 */ /* 0x000fe200078e000a */
[----:B------:R-:W-:Y:S01]  /*ec70*/  BSSY B1, `(.L_x_1735) ;  /* 0x000001d000017945 */ /* 0x000fe20003800000 */
[----:B---3--:R-:W-:Y:S01]  /*ec80*/  IMAD.MOV.U32 R76, RZ, RZ, R5 ;  /* 0x000000ffff4c7224 */ /* 0x008fe200078e0005 */
        /* <DEDUP_REMOVED lines=10> */
[----:B------:R-:W-:Y:S02]  /*ed30*/  PRMT R93, R21, 0x5410, R76 ;  /* 0x00005410155d7816 */ /* 0x000fe4000000004c */
[----:B------:R-:W-:Y:S01]  /*ed40*/  PRMT R92, R92, 0x5410, R0 ;  /* 0x000054105c5c7816 */ /* 0x000fe20000000000 */
[----:B------:R-:W-:Y:S01]  /*ed50*/  IMAD.MOV.U32 R0, RZ, RZ, R13 ;  /* 0x000000ffff007224 */ /* 0x000fe200078e000d */
[----:B------:R-:W-:-:S04]  /*ed60*/  MOV R76, R14 ;  /* 0x0000000e004c7202 */ /* 0x000fc80000000f00 */
[----:B------:R-:W-:Y:S01]  /*ed70*/  PRMT R96, R76, 0x5410, R77 ;  /* 0x000054104c607816 */ /* 0x000fe2000000004d */
[----:B------:R-:W-:Y:S01]  /*ed80*/  IMAD.MOV.U32 R76, RZ, RZ, R72 ;  /* 0x000000ffff4c7224 */ /* 0x000fe200078e0048 */
[----:B------:R-:W-:Y:S01]  /*ed90*/  PRMT R94, R94, 0x5410, R0 ;  /* 0x000054105e5e7816 */ /* 0x000fe20000000000 */
[----:B------:R-:W-:Y:S01]  /*eda0*/  IMAD.MOV.U32 R77, RZ, RZ, R73 ;  /* 0x000000ffff4d7224 */ /* 0x000fe200078e0049 */
[----:B------:R-:W-:-:S04]  /*edb0*/  SHF.R.S32.HI R0, RZ, 0x1f, R205 ;  /* 0x0000001fff007819 */ /* 0x000fc800000114cd */
[----:B------:R-:W-:Y:S02]  /*edc0*/  PRMT R86, R76, 0x5410, R77 ;  /* 0x000054104c567816 */ /* 0x000fe4000000004d */
[----:B------:R-:W-:Y:S02]  /*edd0*/  LEA.HI R0, R0, R205, RZ, 0x3 ;  /* 0x000000cd00007211 */ /* 0x000fe400078f18ff */
[----:B------:R-:W-:Y:S02]  /*ede0*/  MOV R76, R75 ;  /* 0x0000004b004c7202 */ /* 0x000fe40000000f00 */
[----:B----4-:R-:W-:-:S04]  /*edf0*/  VIADDMNMX R21, R87, -R79, 0x80, PT ;  /* 0x0000008057157446 */ /* 0x010fc8000380094f */
[----:B------:R-:W-:Y:S01]  /*ee00*/  ISETP.GE.AND P1, PT, R78, R21, PT ;  /* 0x000000154e00720c */ /* 0x000fe20003f26270 */
[----:B------:R-:W-:-:S05]  /*ee10*/  IMAD.MOV.U32 R78, RZ, RZ, R74 ;  /* 0x000000ffff4e7224 */ /* 0x000fca00078e004a */
[----:B------:R-:W-:Y:S01]  /*ee20*/  PRMT R87, R78, 0x7610, R87 ;  /* 0x000076104e577816 */ /* 0x000fe20000000057 */
[----:B0-----:R-:W-:Y:S06]  /*ee30*/  @!P0 BRA `(.L_x_1736) ;  /* 0x000001b000d88947 */ /* 0x001fec0003800000 */
.L_x_2082:
[----:B------:R-:W-:Y:S05]  /*ee40*/  BSYNC B1 ;  /* 0x0000000000017941 */ /* 0x000fea0003800000 */
.L_x_1735:
[----:B------:R-:W-:Y:S01]  /*ee50*/  BSSY B1, `(.L_x_1737) ;  /* 0x00000cd000017945 */ /* 0x000fe20003800000 */
[----:B------:R-:W-:Y:S02]  /*ee60*/  PRMT R87, R87, 0x5410, R76 ;  /* 0x0000541057577816 */ /* 0x000fe4000000004c */
[----:B------:R-:W-:Y:S01]  /*ee70*/  SHF.R.S32.HI R0, RZ, 0x3, R0 ;  /* 0x00000003ff007819 */ /* 0x000fe20000011400 */
[----:B------:R-:W-:Y:S06]  /*ee80*/  @P1 BRA `(.L_x_1738) ;  /* 0x0000000c00241947 */ /* 0x000fec0003800000 */
[----:B------:R1:W5:Y:S01]  /*ee90*/  LDL R135, [R1+0x54] ;  /* 0x0000540001877983 */ /* 0x0003620000100800 */
[----:B0-----:R-:W0:Y:S03]  /*eea0*/  LDC R115, c[0x0][0x3f4] ;  /* 0x0000fd00ff737b82 */ /* 0x001e260000000800 */
[----:B------:R1:W5:Y:S04]  /*eeb0*/  LDL R134, [R1+0xa8] ;  /* 0x0000a80001867983 */ /* 0x0003680000100800 */
[----:B------:R1:W5:Y:S01]  /*eec0*/  LDL R133, [R1+0x5c] ;  /* 0x00005c0001857983 */ /* 0x0003620000100800 */
[----:B------:R-:W-:Y:S01]  /*eed0*/  BSSY B2, `(.L_x_1739) ;  /* 0x0000064000027945 */ /* 0x000fe20003800000 */
[----:B0-----:R-:W-:-:S02]  /*eee0*/  ISETP.GE.AND P0, PT, R16, R115, PT ;  /* 0x000000731000720c */ /* 0x001fc40003f06270 */
[----:B------:R-:W-:-:S11]  /*eef0*/  ISETP.GE.AND P1, PT, R205, R115, PT ;  /* 0x00000073cd00720c */ /* 0x000fd60003f26270 */
[----:B-1----:R-:W-:Y:S05]  /*ef00*/  @P0 BRA `(.L_x_1740) ;  /* 0x0000000400800947 */ /* 0x002fea0003800000 */
[----:B------:R-:W2:Y:S04]  /*ef10*/  LDL R77, [R1+0x70] ;  /* 0x00007000014d7983 */ /* 0x000ea80000100800 */
[----:B------:R-:W3:Y:S01]  /*ef20*/  LDL R136, [R1+0x60] ;  /* 0x0000600001887983 */ /* 0x000ee20000100800 */
[----:B------:R-:W-:Y:S01]  /*ef30*/  SHF.R.U32.HI R130, RZ, 0x10, R57 ;  /* 0x00000010ff827819 */ /* 0x000fe20000011639 */
[--C-:B------:R-:W-:Y:S01]  /*ef40*/  HADD2.F32 R129, -RZ, R119.reuse.H0_H0 ;  /* 0x20000077ff817230 */ /* 0x100fe20000004100 */
[--C-:B------:R-:W-:Y:S01]  /*ef50*/  SHF.R.U32.HI R127, RZ, 0x10, R65.reuse ;  /* 0x00000010ff7f7819 */ /* 0x100fe20000011641 */
[----:B------:R-:W-:Y:S01]  /*ef60*/  HADD2.F32 R126, -RZ, R119.H1_H1 ;  /* 0x30000077ff7e7230 */ /* 0x000fe20000004100 */
[----:B------:R-:W-:Y:S01]  /*ef70*/  SHF.R.U64 R64, R64, 0x10, R65 ;  /* 0x0000001040407819 */ /* 0x000fe20000001241 */
[----:B------:R-:W-:Y:S01]  /*ef80*/  HADD2.F32 R130, -RZ, R130.H0_H0 ;  /* 0x20000082ff827230 */ /* 0x000fe20000004100 */
[----:B------:R-:W-:Y:S01]  /*ef90*/  SHF.R.U64 R56, R56, 0x10, R57 ;  /* 0x0000001038387819 */ /* 0x000fe20000001239 */
[----:B------:R-:W-:Y:S01]  /*efa0*/  HADD2.F32 R127, -RZ, R127.H0_H0 ;  /* 0x2000007fff7f7230 */ /* 0x000fe20000004100 */
[----:B------:R-:W-:Y:S01]  /*efb0*/  SHF.R.U64 R57, R66, 0x10, R67 ;  /* 0x0000001042397819 */ /* 0x000fe20000001243 */
[----:B------:R-:W-:Y:S01]  /*efc0*/  HADD2.F32 R128, -RZ, R118.H1_H1 ;  /* 0x30000076ff807230 */ /* 0x000fe20000004100 */
[----:B------:R-:W-:-:S02]  /*efd0*/  SHF.R.U64 R58, R58, 0x10, R59 ;  /* 0x000000103a3a7819 */ /* 0x000fc4000000123b */
[----:B------:R-:W-:Y:S01]  /*efe0*/  SHF.R.U32.HI R66, RZ, 0x10, R67 ;  /* 0x00000010ff427819 */ /* 0x000fe20000011643 */
[----:B------:R-:W-:Y:S01]  /*eff0*/  HADD2.F32 R57, -RZ, R57.H0_H0 ;  /* 0x20000039ff397230 */ /* 0x000fe20000004100 */
[----:B------:R-:W-:-:S03]  /*f000*/  SHF.R.U32.HI R59, RZ, 0x10, R59 ;  /* 0x00000010ff3b7819 */ /* 0x000fc6000001163b */
[----:B------:R-:W-:Y:S01]  /*f010*/  HADD2.F32 R66, -RZ, R66.H0_H0 ;  /* 0x20000042ff427230 */ /* 0x000fe20000004100 */
[----:B--2---:R-:W-:-:S04]  /*f020*/  LEA.HI R76, R115, R77, RZ, 0x1d ;  /* 0x0000004d734c7211 */ /* 0x004fc800078fe8ff */
[----:B------:R-:W-:Y:S01]  /*f030*/  SHF.R.S32.HI R79, RZ, 0x1f, R76 ;  /* 0x0000001fff4f7819 */ /* 0x000fe2000001144c */
[----:B------:R-:W-:-:S03]  /*f040*/  IMAD.SHL.U32 R77, R76, 0x8, RZ ;  /* 0x000000084c4d7824 */ /* 0x000fc600078e00ff */
[----:B------:R-:W-:Y:S02]  /*f050*/  LEA.HI R79, R79, R76, RZ, 0x3 ;  /* 0x0000004c4f4f7211 */ /* 0x000fe400078f18ff */
[----:B-----5:R-:W-:-:S03]  /*f060*/  LOP3.LUT R77, R135, 0x38, R77, 0xf8, !PT ;  /* 0x00000038874d7812 */ /* 0x020fc600078ef84d */
[----:B------:R-:W-:Y:S01]  /*f070*/  IMAD.SHL.U32 R79, R79, 0x400, RZ ;  /* 0x000004004f4f7824 */ /* 0x000fe200078e00ff */
[----:B------:R-:W-:-:S04]  /*f080*/  LOP3.LUT R81, R77, R134, RZ, 0x3c, !PT ;  /* 0x000000864d517212 */ /* 0x000fc800078e3cff */
[----:B------:R-:W-:Y:S02]  /*f090*/  LOP3.LUT R80, R79, 0x7fffe000, RZ, 0xc0, !PT ;  /* 0x7fffe0004f507812 */ /* 0x000fe400078ec0ff */
[----:B---3--:R-:W0:Y:S02]  /*f0a0*/  LDS.128 R76, [R136] ;  /* 0x00000000884c7984 */ /* 0x008e240000000c00 */
[----:B------:R-:W-:-:S05]  /*f0b0*/  IADD3 R81, R81, R80, R133 ;  /* 0x0000005051517210 */ /* 0x000fca0007ffe085 */
[----:B------:R-:W-:-:S05]  /*f0c0*/  IMAD R117, R81, 0x2, R18 ;  /* 0x0000000251757824 */ /* 0x000fca00078e0212 */
[----:B------:R-:W1:Y:S01]  /*f0d0*/  LDS.128 R80, [R117+0x10400] ;  /* 0x0104000075507984 */ /* 0x000e620000000c00 */
[--C-:B0-----:R-:W-:Y:S02]  /*f0e0*/  HADD2.F32 R120, -RZ, R77.reuse.H0_H0 ;  /* 0x2000004dff787230 */ /* 0x101fe40000004100 */
[----:B------:R-:W-:Y:S02]  /*f0f0*/  HADD2.F32 R123, -RZ, R77.H1_H1 ;  /* 0x3000004dff7b7230 */ /* 0x000fe40000004100 */
[----:B------:R-:W-:Y:S02]  /*f100*/  HADD2.F32 R122, -RZ, R76.H0_H0 ;  /* 0x2000004cff7a7230 */ /* 0x000fe40000004100 */
[----:B------:R-:W-:Y:S02]  /*f110*/  HADD2.F32 R65, -RZ, R78.H0_H0 ;  /* 0x2000004eff417230 */ /* 0x000fe40000004100 */
[--C-:B------:R-:W-:Y:S02]  /*f120*/  HADD2.F32 R67, -RZ, R79.reuse.H0_H0 ;  /* 0x2000004fff437230 */ /* 0x100fe40000004100 */
[----:B------:R-:W-:-:S02]  /*f130*/  HADD2.F32 R79, -RZ, R79.H1_H1 ;  /* 0x3000004fff4f7230 */ /* 0x000fc40000004100 */
[--C-:B-1----:R-:W-:Y:S02]  /*f140*/  HADD2.F32 R77, -RZ, R81.reuse.H0_H0 ;  /* 0x20000051ff4d7230 */ /* 0x102fe40000004100 */
[----:B------:R-:W-:Y:S02]  /*f150*/  HADD2.F32 R124, -RZ, R81.H1_H1 ;  /* 0x30000051ff7c7230 */ /* 0x000fe40000004100 */
[----:B------:R-:W-:Y:S02]  /*f160*/  HADD2.F32 R119, -RZ, R80.H0_H0 ;  /* 0x20000050ff777230 */ /* 0x000fe40000004100 */
[C---:B------:R-:W-:Y:S01]  /*f170*/  FMUL.FTZ R81, R77.reuse, R129 ;  /* 0x000000814d517220 */ /* 0x040fe20000410000 */
[----:B------:R-:W-:Y:S01]  /*f180*/  FMUL.FTZ R131, R77, R126 ;  /* 0x0000007e4d837220 */ /* 0x000fe20000410000 */
[----:B------:R-:W-:Y:S01]  /*f190*/  FMUL.FTZ R132, R124, R130 ;  /* 0x000000827c847220 */ /* 0x000fe20000410000 */
[----:B------:R-:W-:Y:S02]  /*f1a0*/  HADD2.F32 R125, -RZ, R82.H0_H0 ;  /* 0x20000052ff7d7230 */ /* 0x000fe40000004100 */
[----:B------:R-:W-:Y:S01]  /*f1b0*/  FFMA.FTZ R77, R120, R126, -R81 ;  /* 0x0000007e784d7223 */ /* 0x000fe20000010851 */
[----:B------:R-:W-:-:S02]  /*f1c0*/  HADD2.F32 R126, -RZ, R118.H0_H0 ;  /* 0x20000076ff7e7230 */ /* 0x000fc40000004100 */
[----:B------:R-:W-:Y:S01]  /*f1d0*/  FFMA.FTZ R81, R120, R129, R131 ;  /* 0x0000008178517223 */ /* 0x000fe20000010083 */
[-C--:B------:R-:W-:Y:S01]  /*f1e0*/  FMUL.FTZ R120, R124, R127.reuse ;  /* 0x0000007f7c787220 */ /* 0x080fe20000410000 */
[----:B------:R-:W-:Y:S01]  /*f1f0*/  FFMA.FTZ R118, R123, R127, -R132 ;  /* 0x0000007f7b767223 */ /* 0x000fe20000010884 */
[C---:B------:R-:W-:Y:S01]  /*f200*/  FMUL.FTZ R127, R119.reuse, R128 ;  /* 0x00000080777f7220 */ /* 0x040fe20000410000 */
[----:B------:R-:W-:Y:S01]  /*f210*/  FMUL.FTZ R129, R119, R126 ;  /* 0x0000007e77817220 */ /* 0x000fe20000410000 */
[--C-:B------:R-:W-:Y:S02]  /*f220*/  HADD2.F32 R132, -RZ, R116.reuse.H1_H1 ;  /* 0x30000074ff847230 */ /* 0x100fe40000004100 */
[----:B------:R-:W-:Y:S01]  /*f230*/  FFMA.FTZ R120, R123, R130, R120 ;  /* 0x000000827b787223 */ /* 0x000fe20000010078 */
[----:B------:R-:W-:Y:S02]  /*f240*/  HADD2.F32 R124, -RZ, R116.H0_H0 ;  /* 0x20000074ff7c7230 */ /* 0x000fe40000004100 */
[C---:B------:R-:W-:Y:S01]  /*f250*/  FFMA.FTZ R119, R122.reuse, R126, -R127 ;  /* 0x0000007e7a777223 */ /* 0x040fe2000001087f */
[----:B------:R-:W-:Y:S01]  /*f260*/  FFMA.FTZ R116, R122, R128, R129 ;  /* 0x000000807a747223 */ /* 0x000fe20000010081 */
[----:B------:R-:W-:-:S02]  /*f270*/  HADD2.F32 R122, -RZ, R114.H1_H1 ;  /* 0x30000072ff7a7230 */ /* 0x000fc40000004100 */
[C---:B------:R-:W-:Y:S01]  /*f280*/  FMUL.FTZ R126, R125.reuse, R132 ;  /* 0x000000847d7e7220 */ /* 0x040fe20000410000 */
[--C-:B------:R-:W-:Y:S02]  /*f290*/  HADD2.F32 R121, -RZ, R83.reuse.H0_H0 ;  /* 0x20000053ff797230 */ /* 0x100fe40000004100 */
[-C--:B------:R-:W-:Y:S01]  /*f2a0*/  FMUL.FTZ R128, R125, R124.reuse ;  /* 0x0000007c7d807220 */ /* 0x080fe20000410000 */
[----:B------:R-:W-:Y:S02]  /*f2b0*/  HADD2.F32 R114, -RZ, R114.H0_H0 ;  /* 0x20000072ff727230 */ /* 0x000fe40000004100 */
[C---:B------:R-:W-:Y:S01]  /*f2c0*/  FFMA.FTZ R126, R65.reuse, R124, -R126 ;  /* 0x0000007c417e7223 */ /* 0x040fe2000001087e */
[----:B------:R-:W-:Y:S02]  /*f2d0*/  HADD2.F32 R83, -RZ, R83.H1_H1 ;  /* 0x30000053ff537230 */ /* 0x000fe40000004100 */
[----:B------:R-:W-:Y:S01]  /*f2e0*/  FFMA.FTZ R128, R65, R132, R128 ;  /* 0x0000008441807223 */ /* 0x000fe20000010080 */
[----:B------:R-:W-:-:S02]  /*f2f0*/  HADD2.F32 R124, -RZ, R59.H0_H0 ;  /* 0x2000003bff7c7230 */ /* 0x000fc40000004100 */
[C---:B------:R-:W-:Y:S01]  /*f300*/  FMUL.FTZ R130, R121.reuse, R114 ;  /* 0x0000007279827220 */ /* 0x040fe20000410000 */
[-C--:B------:R-:W-:Y:S01]  /*f310*/  FMUL.FTZ R121, R121, R122.reuse ;  /* 0x0000007a79797220 */ /* 0x080fe20000410000 */
[----:B------:R-:W-:Y:S02]  /*f320*/  HADD2.F32 R80, -RZ, R80.H1_H1 ;  /* 0x30000050ff507230 */ /* 0x000fe40000004100 */
[C---:B------:R-:W-:Y:S01]  /*f330*/  FFMA.FTZ R130, R67.reuse, R122, -R130 ;  /* 0x0000007a43827223 */ /* 0x040fe20000010882 */
[----:B------:R-:W-:Y:S01]  /*f340*/  FFMA.FTZ R114, R67, R114, R121 ;  /* 0x0000007243727223 */ /* 0x000fe20000010079 */
[----:B------:R-:W-:Y:S02]  /*f350*/  HADD2.F32 R82, -RZ, R82.H1_H1 ;  /* 0x30000052ff527230 */ /* 0x000fe40000004100 */
[C---:B------:R-:W-:Y:S01]  /*f360*/  FMUL.FTZ R132, R83.reuse, R124 ;  /* 0x0000007c53847220 */ /* 0x040fe20000410000 */
[----:B------:R-:W-:Y:S01]  /*f370*/  FMUL.FTZ R122, R83, R66 ;  /* 0x00000042537a7220 */ /* 0x000fe20000410000 */
[----:B------:R-:W-:-:S02]  /*f380*/  HADD2.F32 R65, -RZ, R56.H0_H0 ;  /* 0x20000038ff417230 */ /* 0x000fc40000004100 */
[----:B------:R-:W-:Y:S02]  /*f390*/  HADD2.F32 R67, -RZ, R58.H0_H0 ;  /* 0x2000003aff437230 */ /* 0x000fe40000004100 */
[C---:B------:R-:W-:Y:S01]  /*f3a0*/  FFMA.FTZ R123, R79.reuse, R66, -R132 ;  /* 0x000000424f7b7223 */ /* 0x040fe20000010884 */
[----:B------:R-:W-:Y:S02]  /*f3b0*/  HADD2.F32 R59, -RZ, R64.H0_H0 ;  /* 0x20000040ff3b7230 */ /* 0x000fe40000004100 */
[----:B------:R-:W-:Y:S01]  /*f3c0*/  FFMA.FTZ R125, R79, R124, R122 ;  /* 0x0000007c4f7d7223 */ /* 0x000fe2000001007a */
[----:B------:R-:W-:Y:S02]  /*f3d0*/  HADD2.F32 R76, -RZ, R76.H1_H1 ;  /* 0x3000004cff4c7230 */ /* 0x000fe40000004100 */
[----:B------:R-:W-:Y:S01]  /*f3e0*/  FMUL.FTZ R79, R80, R65 ;  /* 0x00000041504f7220 */ /* 0x000fe20000410000 */
[----:B------:R-:W-:Y:S02]  /*f3f0*/  HADD2.F32 R78, -RZ, R78.H1_H1 ;  /* 0x3000004eff4e7230 */ /* 0x000fe40000004100 */
        /* <DEDUP_REMOVED lines=17> */
.L_x_1740:
[----:B------:R-:W-:Y:S05]  /*f510*/  BSYNC B2 ;  /* 0x0000000000027941 */ /* 0x000fea0003800000 */
.L_x_1739:
[----:B------:R-:W-:Y:S05]  /*f520*/  @P1 BRA `(.L_x_1738) ;  /* 0x00000004007c1947 */ /* 0x000fea0003800000 */
[----:B------:R-:W2:Y:S01]  /*f530*/  LDL R120, [R1+0x9c] ;  /* 0x00009c0001787983 */ /* 0x000ea20000100800 */
[----:B------:R-:W-:Y:S01]  /*f540*/  LEA.HI R115, R115, R0, RZ, 0x1d ;  /* 0x0000000073737211 */ /* 0x000fe200078fe8ff */
[--C-:B------:R-:W-:Y:S01]  /*f550*/  HADD2.F32 R114, -RZ, R113.reuse.H0_H0 ;  /* 0x20000071ff727230 */ /* 0x100fe20000004100 */
[----:B------:R-:W-:Y:S01]  /*f560*/  SHF.R.U64 R68, R68, 0x10, R69 ;  /* 0x0000001044447819 */ /* 0x000fe20000001245 */
[----:B------:R-:W-:Y:S01]  /*f570*/  HADD2.F32 R82, -RZ, R113.H1_H1 ;  /* 0x30000071ff527230 */ /* 0x000fe20000004100 */
[----:B0-----:R-:W-:Y:S01]  /*f580*/  SHF.R.S32.HI R58, RZ, 0x1f, R115 ;  /* 0x0000001fff3a7819 */ /* 0x001fe20000011473 */
[----:B------:R-:W-:Y:S01]  /*f590*/  IMAD.SHL.U32 R56, R115, 0x8, RZ ;  /* 0x0000000873387824 */ /* 0x000fe200078e00ff */
[----:B------:R-:W-:Y:S02]  /*f5a0*/  SHF.R.U32.HI R81, RZ, 0x10, R69 ;  /* 0x00000010ff517819 */ /* 0x000fe40000011645 */
[----:B------:R-:W-:Y:S02]  /*f5b0*/  LEA.HI R58, R58, R115, RZ, 0x3 ;  /* 0x000000733a3a7211 */ /* 0x000fe400078f18ff */
[----:B-----5:R-:W-:Y:S01]  /*f5c0*/  LOP3.LUT R56, R135, 0x38, R56, 0xf8, !PT ;  /* 0x0000003887387812 */ /* 0x020fe200078ef838 */
[----:B------:R-:W-:Y:S01]  /*f5d0*/  HADD2.F32 R81, -RZ, R81.H0_H0 ;  /* 0x20000051ff517230 */ /* 0x000fe20000004100 */
[----:B------:R-:W-:-:S02]  /*f5e0*/  SHF.L.U32 R58, R58, 0xa, RZ ;  /* 0x0000000a3a3a7819 */ /* 0x000fc400000006ff */
[----:B------:R-:W-:Y:S02]  /*f5f0*/  LOP3.LUT R65, R56, R134, RZ, 0x3c, !PT ;  /* 0x0000008638417212 */ /* 0x000fe400078e3cff */
[----:B------:R-:W-:Y:S02]  /*f600*/  LOP3.LUT R64, R58, 0x7fffe000, RZ, 0xc0, !PT ;  /* 0x7fffe0003a407812 */ /* 0x000fe400078ec0ff */
[----:B------:R-:W-:Y:S02]  /*f610*/  SHF.R.U64 R69, R60, 0x10, R61 ;  /* 0x000000103c457819 */ /* 0x000fe4000000123d */
[----:B------:R-:W-:Y:S02]  /*f620*/  IADD3 R65, R65, R64, R133 ;  /* 0x0000004041417210 */ /* 0x000fe40007ffe085 */
[----:B------:R-:W-:Y:S01]  /*f630*/  SHF.R.U32.HI R83, RZ, 0x10, R61 ;  /* 0x00000010ff537819 */ /* 0x000fe2000001163d */
[----:B------:R-:W-:Y:S01]  /*f640*/  HADD2.F32 R69, -RZ, R69.H0_H0 ;  /* 0x20000045ff457230 */ /* 0x000fe20000004100 */
[----:B------:R-:W-:Y:S01]  /*f650*/  SHF.R.U64 R60, R70, 0x10, R71 ;  /* 0x00000010463c7819 */ /* 0x000fe20000001247 */
[----:B------:R-:W-:Y:S01]  /*f660*/  IMAD R76, R65, 0x2, R18 ;  /* 0x00000002414c7824 */ /* 0x000fe200078e0212 */
[--C-:B------:R-:W-:Y:S01]  /*f670*/  SHF.R.U64 R61, R62, 0x10, R63.reuse ;  /* 0x000000103e3d7819 */ /* 0x100fe2000000123f */
[----:B------:R-:W-:Y:S01]  /*f680*/  HADD2.F32 R83, -RZ, R83.H0_H0 ;  /* 0x20000053ff537230 */ /* 0x000fe20000004100 */
[----:B------:R-:W-:-:S02]  /*f690*/  SHF.R.U32.HI R117, RZ, 0x10, R63 ;  /* 0x00000010ff757819 */ /* 0x000fc4000001163f */
[----:B------:R-:W0:Y:S01]  /*f6a0*/  LDS.128 R64, [R76+0x10400] ;  /* 0x010400004c407984 */ /* 0x000e220000000c00 */
[----:B------:R-:W-:Y:S01]  /*f6b0*/  SHF.R.U32.HI R119, RZ, 0x10, R71 ;  /* 0x00000010ff777819 */ /* 0x000fe20000011647 */
[----:B0-----:R-:W-:Y:S02]  /*f6c0*/  HADD2.F32 R78, -RZ, R65.H1_H1 ;  /* 0x30000041ff4e7230 */ /* 0x001fe40000004100 */
[----:B------:R-:W-:Y:S02]  /*f6d0*/  HADD2.F32 R79, -RZ, R66.H0_H0 ;  /* 0x20000042ff4f7230 */ /* 0x000fe40000004100 */
[--C-:B------:R-:W-:Y:S02]  /*f6e0*/  HADD2.F32 R80, -RZ, R67.reuse.H0_H0 ;  /* 0x20000043ff507230 */ /* 0x100fe40000004100 */
[C---:B------:R-:W-:Y:S01]  /*f6f0*/  FMUL.FTZ R113, R78.reuse, R83 ;  /* 0x000000534e717220 */ /* 0x040fe20000410000 */
[----:B------:R-:W-:Y:S01]  /*f700*/  FMUL.FTZ R115, R78, R81 ;  /* 0x000000514e737220 */ /* 0x000fe20000410000 */
[----:B------:R-:W-:-:S02]  /*f710*/  HADD2.F32 R67, -RZ, R67.H1_H1 ;  /* 0x30000043ff437230 */ /* 0x000fc40000004100 */
[----:B------:R-:W-:Y:S01]  /*f720*/  HADD2.F32 R66, -RZ, R66.H1_H1 ;  /* 0x30000042ff427230 */ /* 0x000fe20000004100 */
[----:B--2---:R-:W0:Y:S02]  /*f730*/  LDS.128 R56, [R120] ;  /* 0x0000000078387984 */ /* 0x004e240000000c00 */
[--C-:B0-----:R-:W-:Y:S02]  /*f740*/  HADD2.F32 R63, -RZ, R57.reuse.H0_H0 ;  /* 0x20000039ff3f7230 */ /* 0x101fe40000004100 */
[----:B------:R-:W-:Y:S02]  /*f750*/  HADD2.F32 R70, -RZ, R57.H1_H1 ;  /* 0x30000039ff467230 */ /* 0x000fe40000004100 */
[----:B------:R-:W-:Y:S02]  /*f760*/  HADD2.F32 R57, -RZ, R65.H0_H0 ;  /* 0x20000041ff397230 */ /* 0x000fe40000004100 */
[----:B------:R-:W-:Y:S02]  /*f770*/  HADD2.F32 R65, -RZ, R64.H0_H0 ;  /* 0x20000040ff417230 */ /* 0x000fe40000004100 */
[----:B------:R-:W-:Y:S01]  /*f780*/  FFMA.FTZ R78, R70, R81, -R113 ;  /* 0x00000051464e7223 */ /* 0x000fe20000010871 */
[----:B------:R-:W-:-:S02]  /*f790*/  HADD2.F32 R62, -RZ, R56.H0_H0 ;  /* 0x20000038ff3e7230 */ /* 0x000fc40000004100 */
[C---:B------:R-:W-:Y:S01]  /*f7a0*/  FMUL.FTZ R116, R57.reuse, R114 ;  /* 0x0000007239747220 */ /* 0x040fe20000410000 */
[-C--:B------:R-:W-:Y:S01]  /*f7b0*/  FMUL.FTZ R118, R57, R82.reuse ;  /* 0x0000005239767220 */ /* 0x080fe20000410000 */
[----:B------:R-:W-:Y:S01]  /*f7c0*/  FFMA.FTZ R115, R70, R83, R115 ;  /* 0x0000005346737223 */ /* 0x000fe20000010073 */
[----:B------:R-:W-:Y:S02]  /*f7d0*/  HADD2.F32 R70, -RZ, R111.H1_H1 ;  /* 0x3000006fff467230 */ /* 0x000fe40000004100 */
[C---:B------:R-:W-:Y:S01]  /*f7e0*/  FFMA.FTZ R57, R63.reuse, R82, -R116 ;  /* 0x000000523f397223 */ /* 0x040fe20000010874 */
[----:B------:R-:W-:Y:S02]  /*f7f0*/  HADD2.F32 R82, -RZ, R110.H0_H0 ;  /* 0x2000006eff527230 */ /* 0x000fe40000004100 */
[----:B------:R-:W-:Y:S01]  /*f800*/  FFMA.FTZ R118, R63, R114, R118 ;  /* 0x000000723f767223 */ /* 0x000fe20000010076 */
[----:B------:R-:W-:Y:S02]  /*f810*/  HADD2.F32 R63, -RZ, R112.H0_H0 ;  /* 0x20000070ff3f7230 */ /* 0x000fe40000004100 */
[----:B------:R-:W-:Y:S01]  /*f820*/  FMUL.FTZ R114, R79, R70 ;  /* 0x000000464f727220 */ /* 0x000fe20000410000 */
[----:B------:R-:W-:-:S02]  /*f830*/  HADD2.F32 R110, -RZ, R110.H1_H1 ;  /* 0x3000006eff6e7230 */ /* 0x000fc40000004100 */
[CC--:B------:R-:W-:Y:S01]  /*f840*/  FMUL.FTZ R81, R65.reuse, R82.reuse ;  /* 0x0000005241517220 */ /* 0x0c0fe20000410000 */
[----:B------:R-:W-:Y:S02]  /*f850*/  HADD2.F32 R71, -RZ, R58.H0_H0 ;  /* 0x2000003aff477230 */ /* 0x000fe40000004100 */
[-C--:B------:R-:W-:Y:S01]  /*f860*/  FMUL.FTZ R65, R65, R63.reuse ;  /* 0x0000003f41417220 */ /* 0x080fe20000410000 */
[----:B------:R-:W-:Y:S02]  /*f870*/  HADD2.F32 R111, -RZ, R111.H0_H0 ;  /* 0x2000006fff6f7230 */ /* 0x000fe40000004100 */
[C---:B------:R-:W-:Y:S01]  /*f880*/  FFMA.FTZ R81, R62.reuse, R63, -R81 ;  /* 0x0000003f3e517223 */ /* 0x040fe20000010851 */
[----:B------:R-:W-:Y:S02]  /*f890*/  HADD2.F32 R77, -RZ, R59.H0_H0 ;  /* 0x2000003bff4d7230 */ /* 0x000fe40000004100 */
[----:B------:R-:W-:Y:S01]  /*f8a0*/  FFMA.FTZ R82, R62, R82, R65 ;  /* 0x000000523e527223 */ /* 0x000fe20000010041 */
[----:B------:R-:W-:Y:S01]  /*f8b0*/  FMUL.FTZ R62, R79, R110 ;  /* 0x0000006e4f3e7220 */ /* 0x000fe20000410000 */
[----:B------:R-:W-:-:S02]  /*f8c0*/  HADD2.F32 R112, -RZ, R112.H1_H1 ;  /* 0x30000070ff707230 */ /* 0x000fc40000004100 */
[C---:B------:R-:W-:Y:S01]  /*f8d0*/  FMUL.FTZ R116, R80.reuse, R111 ;  /* 0x0000006f50747220 */ /* 0x040fe20000410000 */
[----:B------:R-:W-:Y:S02]  /*f8e0*/  HADD2.F32 R59, -RZ, R59.H1_H1 ;  /* 0x3000003bff3b7230 */ /* 0x000fe40000004100 */
[C---:B------:R-:W-:Y:S01]  /*f8f0*/  FFMA.FTZ R79, R71.reuse, R70, -R62 ;  /* 0x00000046474f7223 */ /* 0x040fe2000001083e */
[----:B------:R-:W-:Y:S02]  /*f900*/  HADD2.F32 R70, -RZ, R117.H0_H0 ;  /* 0x20000075ff467230 */ /* 0x000fe40000004100 */
[----:B------:R-:W-:Y:S01]  /*f910*/  FMUL.FTZ R80, R80, R112 ;  /* 0x0000007050507220 */ /* 0x000fe20000410000 */
[----:B------:R-:W-:Y:S02]  /*f920*/  HADD2.F32 R62, -RZ, R119.H0_H0 ;  /* 0x20000077ff3e7230 */ /* 0x000fe40000004100 */
[----:B------:R-:W-:Y:S01]  /*f930*/  FFMA.FTZ R114, R71, R110, R114 ;  /* 0x0000006e47727223 */ /* 0x000fe20000010072 */
[----:B------:R-:W-:Y:S01]  /*f940*/  FFMA.FTZ R116, R77, R112, -R116 ;  /* 0x000000704d747223 */ /* 0x000fe20000010874 */
[----:B------:R-:W-:-:S02]  /*f950*/  HADD2.F32 R64, -RZ, R64.H1_H1 ;  /* 0x30000040ff407230 */ /* 0x000fc40000004100 */
[C---:B------:R-:W-:Y:S01]  /*f960*/  FMUL.FTZ R110, R67.reuse, R70 ;  /* 0x00000046436e7220 */ /* 0x040fe20000410000 */
[-C--:B------:R-:W-:Y:S01]  /*f970*/  FMUL.FTZ R112, R67, R62.reuse ;  /* 0x0000003e43707220 */ /* 0x080fe20000410000 */
[----:B------:R-:W-:Y:S02]  /*f980*/  HADD2.F32 R65, -RZ, R61.H0_H0 ;  /* 0x2000003dff417230 */ /* 0x000fe40000004100 */
[----:B------:R-:W-:Y:S01]  /*f990*/  FFMA.FTZ R80, R77, R111, R80 ;  /* 0x0000006f4d507223 */ /* 0x000fe20000010050 */
[----:B------:R-:W-:Y:S02]  /*f9a0*/  HADD2.F32 R63, -RZ, R68.H0_H0 ;  /* 0x20000044ff3f7230 */ /* 0x000fe40000004100 */
[C---:B------:R-:W-:Y:S01]  /*f9b0*/  FFMA.FTZ R71, R59.reuse, R62, -R110 ;  /* 0x0000003e3b477223 */ /* 0x040fe2000001086e */
[----:B------:R-:W-:Y:S02]  /*f9c0*/  HADD2.F32 R61, -RZ, R60.H0_H0 ;  /* 0x2000003cff3d7230 */ /* 0x000fe40000004100 */
[----:B------:R-:W-:Y:S01]  /*f9d0*/  FFMA.FTZ R77, R59, R70, R112 ;  /* 0x000000463b4d7223 */ /* 0x000fe20000010070 */
[----:B------:R-:W-:-:S02]  /*f9e0*/  HADD2.F32 R56, -RZ, R56.H1_H1 ;  /* 0x30000038ff387230 */ /* 0x000fc40000004100 */
        /* <DEDUP_REMOVED lines=19> */
.L_x_1738:
[----:B------:R-:W-:Y:S05]  /*fb20*/  BSYNC B1 ;  /* 0x0000000000017941 */ /* 0x000fea0003800000 */
.L_x_1737:
[----:B01----:R-:W2:Y:S01]  /*fb30*/  LDL R56, [R1+0xa0] ;  /* 0x0000a00001387983 */ /* 0x003ea20000100800 */
[----:B------:R-:W-:Y:S01]  /*fb40*/  BSSY B1, `(.L_x_1741) ;  /* 0x00000cc000017945 */ /* 0x000fe20003800000 */
[----:B--2---:R-:W-:-:S13]  /*fb50*/  ISETP.GE.AND P0, PT, R56, R21, PT ;  /* 0x000000153800720c */ /* 0x004fda0003f06270 */
[----:B------:R-:W-:Y:S05]  /*fb60*/  @P0 BRA `(.L_x_1742) ;  /* 0x0000000c00240947 */ /* 0x000fea0003800000 */
[----:B------:R0:W5:Y:S01]  /*fb70*/  LDL R112, [R1+0x50] ;  /* 0x0000500001707983 */ /* 0x0001620000100800 */
[----:B------:R-:W1:Y:S03]  /*fb80*/  LDC R65, c[0x0][0x3f4] ;  /* 0x0000fd00ff417b82 */ /* 0x000e660000000800 */
[----:B------:R0:W5:Y:S04]  /*fb90*/  LDL R111, [R1+0xa4] ;  /* 0x0000a400016f7983 */ /* 0x0001680000100800 */
[----:B------:R0:W5:Y:S01]  /*fba0*/  LDL R110, [R1+0x58] ;  /* 0x00005800016e7983 */ /* 0x0001620000100800 */
[----:B------:R-:W-:Y:S01]  /*fbb0*/  BSSY B2, `(.L_x_1743) ;  /* 0x0000064000027945 */ /* 0x000fe20003800000 */
[----:B-1----:R-:W-:-:S02]  /*fbc0*/  ISETP.GE.AND P0, PT, R16, R65, PT ;  /* 0x000000411000720c */ /* 0x002fc40003f06270 */
[----:B------:R-:W-:-:S11]  /*fbd0*/  ISETP.GE.AND P1, PT, R205, R65, PT ;  /* 0x00000041cd00720c */ /* 0x000fd60003f26270 */
[----:B0-----:R-:W-:Y:S05]  /*fbe0*/  @P0 BRA `(.L_x_1744) ;  /* 0x0000000400800947 */ /* 0x001fea0003800000 */
[----:B------:R-:W2:Y:S04]  /*fbf0*/  LDL R56, [R1+0x70] ;  /* 0x0000700001387983 */ /* 0x000ea80000100800 */
[----:B------:R-:W3:Y:S01]  /*fc00*/  LDL R113, [R1+0x98] ;  /* 0x0000980001717983 */ /* 0x000ee20000100800 */
[--C-:B------:R-:W-:Y:S01]  /*fc10*/  SHF.R.U64 R83, R48, 0x10, R49.reuse ;  /* 0x0000001030537819 */ /* 0x100fe20000001231 */
[----:B------:R-:W-:Y:S01]  /*fc20*/  HADD2.F32 R66, -RZ, R107.H1_H1 ;  /* 0x3000006bff427230 */ /* 0x000fe20000004100 */
[----:B------:R-:W-:Y:S01]  /*fc30*/  SHF.R.U32.HI R67, RZ, 0x10, R49 ;  /* 0x00000010ff437819 */ /* 0x000fe20000011631 */
[--C-:B------:R-:W-:Y:S01]  /*fc40*/  HADD2.F32 R68, -RZ, R109.reuse.H1_H1 ;  /* 0x3000006dff447230 */ /* 0x100fe20000004100 */
[--C-:B------:R-:W-:Y:S01]  /*fc50*/  SHF.R.U64 R79, R40, 0x10, R41.reuse ;  /* 0x00000010284f7819 */ /* 0x100fe20000001229 */
[----:B------:R-:W-:Y:S01]  /*fc60*/  HADD2.F32 R109, -RZ, R109.H0_H0 ;  /* 0x2000006dff6d7230 */ /* 0x000fe20000004100 */
[----:B------:R-:W-:Y:S01]  /*fc70*/  SHF.R.U32.HI R70, RZ, 0x10, R41 ;  /* 0x00000010ff467819 */ /* 0x000fe20000011629 */
[----:B------:R-:W-:Y:S01]  /*fc80*/  HADD2.F32 R107, -RZ, R107.H0_H0 ;  /* 0x2000006bff6b7230 */ /* 0x000fe20000004100 */
[----:B------:R-:W-:-:S02]  /*fc90*/  SHF.R.U64 R82, R50, 0x10, R51 ;  /* 0x0000001032527819 */ /* 0x000fc40000001233 */
[----:B------:R-:W-:Y:S01]  /*fca0*/  SHF.R.U32.HI R81, RZ, 0x10, R51 ;  /* 0x00000010ff517819 */ /* 0x000fe20000011633 */
[----:B------:R-:W-:Y:S01]  /*fcb0*/  HADD2.F32 R70, -RZ, R70.H0_H0 ;  /* 0x20000046ff467230 */ /* 0x000fe20000004100 */
[--C-:B------:R-:W-:Y:S02]  /*fcc0*/  SHF.R.U32.HI R71, RZ, 0x10, R43.reuse ;  /* 0x00000010ff477819 */ /* 0x100fe4000001162b */
[----:B------:R-:W-:Y:S02]  /*fcd0*/  SHF.R.U64 R77, R42, 0x10, R43 ;  /* 0x000000102a4d7819 */ /* 0x000fe4000000122b */
        /* <DEDUP_REMOVED lines=13> */
[----:B------:R-:W-:Y:S02]  /*fdb0*/  HADD2.F32 R40, -RZ, R56.H0_H0 ;  /* 0x20000038ff287230 */ /* 0x000fe40000004100 */
[----:B------:R-:W-:Y:S02]  /*fdc0*/  HADD2.F32 R57, -RZ, R57.H1_H1 ;  /* 0x30000039ff397230 */ /* 0x000fe40000004100 */
[----:B------:R-:W-:Y:S02]  /*fdd0*/  HADD2.F32 R42, -RZ, R58.H0_H0 ;  /* 0x2000003aff2a7230 */ /* 0x000fe40000004100 */
[--C-:B------:R-:W-:Y:S02]  /*fde0*/  HADD2.F32 R43, -RZ, R59.reuse.H0_H0 ;  /* 0x2000003bff2b7230 */ /* 0x100fe40000004100 */
[----:B------:R-:W-:-:S02]  /*fdf0*/  HADD2.F32 R59, -RZ, R59.H1_H1 ;  /* 0x3000003bff3b7230 */ /* 0x000fc40000004100 */
[--C-:B-1----:R-:W-:Y:S02]  /*fe00*/  HADD2.F32 R49, -RZ, R61.reuse.H0_H0 ;  /* 0x2000003dff317230 */ /* 0x102fe40000004100 */
[----:B------:R-:W-:Y:S02]  /*fe10*/  HADD2.F32 R48, -RZ, R60.H0_H0 ;  /* 0x2000003cff307230 */ /* 0x000fe40000004100 */
[----:B------:R-:W-:Y:S02]  /*fe20*/  HADD2.F32 R61, -RZ, R61.H1_H1 ;  /* 0x3000003dff3d7230 */ /* 0x000fe40000004100 */
[C---:B------:R-:W-:Y:S01]  /*fe30*/  FMUL.FTZ R76, R49.reuse, R68 ;  /* 0x00000044314c7220 */ /* 0x040fe20000410000 */
[-C--:B------:R-:W-:Y:S01]  /*fe40*/  FMUL.FTZ R78, R49, R66.reuse ;  /* 0x00000042314e7220 */ /* 0x080fe20000410000 */
[----:B------:R-:W-:Y:S02]  /*fe50*/  HADD2.F32 R49, -RZ, R108.H0_H0 ;  /* 0x2000006cff317230 */ /* 0x000fe40000004100 */
[C---:B------:R-:W-:Y:S01]  /*fe60*/  FFMA.FTZ R76, R41.reuse, R66, -R76 ;  /* 0x00000042294c7223 */ /* 0x040fe2000001084c */
[----:B------:R-:W-:Y:S01]  /*fe70*/  FFMA.FTZ R78, R41, R68, R78 ;  /* 0x00000044294e7223 */ /* 0x000fe2000001004e */
[----:B------:R-:W-:Y:S01]  /*fe80*/  FMUL.FTZ R41, R48, R109 ;  /* 0x0000006d30297220 */ /* 0x000fe20000410000 */
[----:B------:R-:W-:-:S02]  /*fe90*/  HADD2.F32 R66, -RZ, R67.H0_H0 ;  /* 0x20000043ff427230 */ /* 0x000fc40000004100 */
[-C--:B------:R-:W-:Y:S01]  /*fea0*/  FMUL.FTZ R48, R48, R107.reuse ;  /* 0x0000006b30307220 */ /* 0x080fe20000410000 */
[----:B------:R-:W-:Y:S02]  /*feb0*/  HADD2.F32 R51, -RZ, R63.H0_H0 ;  /* 0x2000003fff337230 */ /* 0x000fe40000004100 */
[----:B------:R-:W-:Y:S01]  /*fec0*/  FFMA.FTZ R107, R40, R107, -R41 ;  /* 0x0000006b286b7223 */ /* 0x000fe20000010829 */
[C---:B------:R-:W-:Y:S01]  /*fed0*/  FMUL.FTZ R80, R61.reuse, R70 ;  /* 0x000000463d507220 */ /* 0x040fe20000410000 */
[----:B------:R-:W-:Y:S02]  /*fee0*/  HADD2.F32 R41, -RZ, R106.H0_H0 ;  /* 0x2000006aff297230 */ /* 0x000fe40000004100 */
[-C--:B------:R-:W-:Y:S01]  /*fef0*/  FMUL.FTZ R68, R61, R66.reuse ;  /* 0x000000423d447220 */ /* 0x080fe20000410000 */
[----:B------:R-:W-:Y:S02]  /*ff00*/  HADD2.F32 R108, -RZ, R108.H1_H1 ;  /* 0x3000006cff6c7230 */ /* 0x000fe40000004100 */
[----:B------:R-:W-:Y:S01]  /*ff10*/  FFMA.FTZ R61, R57, R66, -R80 ;  /* 0x00000042393d7223 */ /* 0x000fe20000010850 */
[----:B------:R-:W-:-:S02]  /*ff20*/  HADD2.F32 R50, -RZ, R62.H0_H0 ;  /* 0x2000003eff327230 */ /* 0x000fc40000004100 */
[----:B------:R-:W-:Y:S01]  /*ff30*/  FFMA.FTZ R67, R57, R70, R68 ;  /* 0x0000004639437223 */ /* 0x000fe20000010044 */
[----:B------:R-:W-:Y:S02]  /*ff40*/  HADD2.F32 R106, -RZ, R106.H1_H1 ;  /* 0x3000006aff6a7230 */ /* 0x000fe40000004100 */
[----:B------:R-:W-:Y:S01]  /*ff50*/  FFMA.FTZ R109, R40, R109, R48 ;  /* 0x0000006d286d7223 */ /* 0x000fe20000010030 */
[C---:B------:R-:W-:Y:S01]  /*ff60*/  FMUL.FTZ R66, R51.reuse, R108 ;  /* 0x0000006c33427220 */ /* 0x040fe20000410000 */
[----:B------:R-:W-:Y:S02]  /*ff70*/  HADD2.F32 R63, -RZ, R63.H1_H1 ;  /* 0x3000003fff3f7230 */ /* 0x000fe40000004100 */
[C---:B------:R-:W-:Y:S01]  /*ff80*/  FMUL.FTZ R57, R50.reuse, R49 ;  /* 0x0000003132397220 */ /* 0x040fe20000410000 */
[----:B------:R-:W-:Y:S01]  /*ff90*/  FMUL.FTZ R69, R50, R41 ;  /* 0x0000002932457220 */ /* 0x000fe20000410000 */
[----:B------:R-:W-:Y:S02]  /*ffa0*/  HADD2.F32 R48, -RZ, R71.H0_H0 ;  /* 0x20000047ff307230 */ /* 0x000fe40000004100 */
[----:B------:R-:W-:Y:S01]  /*ffb0*/  FMUL.FTZ R51, R51, R106 ;  /* 0x0000006a33337220 */ /* 0x000fe20000410000 */
[----:B------:R-:W-:-:S02]  /*ffc0*/  HADD2.F32 R40, -RZ, R81.H0_H0 ;  /* 0x20000051ff287230 */ /* 0x000fc40000004100 */
[C---:B------:R-:W-:Y:S01]  /*ffd0*/  FFMA.FTZ R50, R42.reuse, R41, -R57 ;  /* 0x000000292a327223 */ /* 0x040fe20000010839 */
[----:B------:R-:W-:Y:S01]  /*ffe0*/  FFMA.FTZ R69, R42, R49, R69 ;  /* 0x000000312a457223 */ /* 0x000fe20000010045 */
[----:B------:R-:W-:Y:S01]  /*fff0*/  FFMA.FTZ R108, R43, R108, R51 ;  /* 0x0000006c2b6c7223 */ /* 0x000fe20000010033 */
[----:B------:R-:W-:Y:S02]  /*10000*/  HADD2.F32 R60, -RZ, R60.H1_H1 ;  /* 0x3000003cff3c7230 */ /* 0x000fe40000004100 */
[----:B------:R-:W-:Y:S01]  /*10010*/  FMUL.FTZ R42, R63, R48 ;  /* 0x000000303f2a7220 */ /* 0x000fe20000410000 */
[----:B------:R-:W-:Y:S02]  /*10020*/  HADD2.F32 R62, -RZ, R62.H1_H1 ;  /* 0x3000003eff3e7230 */ /* 0x000fe40000004100 */
[----:B------:R-:W-:Y:S01]  /*10030*/  FFMA.FTZ R66, R43, R106, -R66 ;  /* 0x0000006a2b427223 */ /* 0x000fe20000010842 */
[----:B------:R-:W-:Y:S01]  /*10040*/  FMUL.FTZ R68, R63, R40 ;  /* 0x000000283f447220 */ /* 0x000fe20000410000 */
[----:B------:R-:W-:-:S02]  /*10050*/  HADD2.F32 R49, -RZ, R79.H0_H0 ;  /* 0x2000004fff317230 */ /* 0x000fc40000004100 */
[C---:B------:R-:W-:Y:S01]  /*10060*/  FFMA.FTZ R63, R59.reuse, R40, -R42 ;  /* 0x000000283b3f7223 */ /* 0x040fe2000001082a */
[----:B------:R-:W-:Y:S02]  /*10070*/  HADD2.F32 R51, -RZ, R77.H0_H0 ;  /* 0x2000004dff337230 */ /* 0x000fe40000004100 */
[----:B------:R-:W-:Y:S01]  /*10080*/  FFMA.FTZ R71, R59, R48, R68 ;  /* 0x000000303b477223 */ /* 0x000fe20000010044 */
[----:B------:R-:W-:Y:S02]  /*10090*/  HADD2.F32 R41, -RZ, R83.H0_H0 ;  /* 0x20000053ff297230 */ /* 0x000fe40000004100 */
[----:B------:R-:W-:Y:S01]  /*100a0*/  FMUL.FTZ R57, R60, R49 ;  /* 0x000000313c397220 */ /* 0x000fe20000410000 */
[----:B------:R-:W-:Y:S02]  /*100b0*/  HADD2.F32 R43, -RZ, R82.H0_H0 ;  /* 0x20000052ff2b7230 */ /* 0x000fe40000004100 */
[----:B------:R-:W-:Y:S01]  /*100c0*/  FMUL.FTZ R59, R62, R51 ;  /* 0x000000333e3b7220 */ /* 0x000fe20000410000 */
[----:B------:R-:W-:-:S02]  /*100d0*/  HADD2.F32 R56, -RZ, R56.H1_H1 ;  /* 0x30000038ff387230 */ /* 0x000fc40000004100 */
[----:B------:R-:W-:Y:S01]  /*100e0*/  FMUL.FTZ R60, R60, R41 ;  /* 0x000000293c3c7220 */ /* 0x000fe20000410000 */
[----:B------:R-:W-:Y:S02]  /*100f0*/  HADD2.F32 R58, -RZ, R58.H1_H1 ;  /* 0x3000003aff3a7230 */ /* 0x000fe40000004100 */
[----:B------:R-:W-:Y:S01]  /*10100*/  FMUL.FTZ R62, R62, R43 ;  /* 0x0000002b3e3e7220 */ /* 0x000fe20000410000 */
        /* <DEDUP_REMOVED lines=14> */
.L_x_1744:
[----:B------:R-:W-:Y:S05]  /*101f0*/  BSYNC B2 ;  /* 0x0000000000027941 */ /* 0x000fea0003800000 */
.L_x_1743:
[----:B------:R-:W-:Y:S05]  /*10200*/  @P1 BRA `(.L_x_1742) ;  /* 0x00000004007c1947 */ /* 0x000fea0003800000 */
[----:B------:R-:W2:Y:S01]  /*10210*/  LDL R71, [R1+0x94] ;  /* 0x0000940001477983 */ /* 0x000ea20000100800 */
[----:B------:R-:W-:Y:S01]  /*10220*/  LEA.HI R65, R65, R0, RZ, 0x1d ;  /* 0x0000000041417211 */ /* 0x000fe200078fe8ff */
[----:B------:R-:W-:Y:S01]  /*10230*/  HADD2.F32 R57, -RZ, R103.H1_H1 ;  /* 0x30000067ff397230 */ /* 0x000fe20000004100 */
[----:B------:R-:W-:Y:S01]  /*10240*/  SHF.R.U32.HI R60, RZ, 0x10, R45 ;  /* 0x00000010ff3c7819 */ /* 0x000fe2000001162d */
[----:B------:R-:W-:Y:S01]  /*10250*/  HADD2.F32 R59, -RZ, R105.H1_H1 ;  /* 0x30000069ff3b7230 */ /* 0x000fe20000004100 */
[----:B0-----:R-:W-:Y:S02]  /*10260*/  SHF.R.S32.HI R42, RZ, 0x1f, R65 ;  /* 0x0000001fff2a7819 */ /* 0x001fe40000011441 */
[----:B------:R-:W-:Y:S01]  /*10270*/  SHF.L.U32 R40, R65, 0x3, RZ ;  /* 0x0000000341287819 */ /* 0x000fe200000006ff */
[----:B------:R-:W-:Y:S01]  /*10280*/  HADD2.F32 R60, -RZ, R60.H0_H0 ;  /* 0x2000003cff3c7230 */ /* 0x000fe20000004100 */
[----:B------:R-:W-:Y:S02]  /*10290*/  LEA.HI R42, R42, R65, RZ, 0x3 ;  /* 0x000000412a2a7211 */ /* 0x000fe400078f18ff */
[----:B-----5:R-:W-:-:S02]  /*102a0*/  LOP3.LUT R40, R112, 0x38, R40, 0xf8, !PT ;  /* 0x0000003870287812 */ /* 0x020fc400078ef828 */
[--C-:B------:R-:W-:Y:S01]  /*102b0*/  SHF.R.U64 R70, R52, 0x10, R53.reuse ;  /* 0x0000001034467819 */ /* 0x100fe20000001235 */
[----:B------:R-:W-:Y:S01]  /*102c0*/  IMAD.SHL.U32 R42, R42, 0x400, RZ ;  /* 0x000004002a2a7824 */ /* 0x000fe200078e00ff */
[----:B------:R-:W-:Y:S02]  /*102d0*/  LOP3.LUT R48, R40, R111, RZ, 0x3c, !PT ;  /* 0x0000006f28307212 */ /* 0x000fe400078e3cff */
[----:B------:R-:W-:Y:S02]  /*102e0*/  SHF.R.U32.HI R58, RZ, 0x10, R53 ;  /* 0x00000010ff3a7819 */ /* 0x000fe40000011635 */
[----:B------:R-:W-:Y:S02]  /*102f0*/  LOP3.LUT R49, R42, 0x7fffe000, RZ, 0xc0, !PT ;  /* 0x7fffe0002a317812 */ /* 0x000fe400078ec0ff */
[----:B------:R-:W-:Y:S02]  /*10300*/  SHF.R.U64 R68, R44, 0x10, R45 ;  /* 0x000000102c447819 */ /* 0x000fe4000000122d */
[----:B------:R-:W-:-:S02]  /*10310*/  IADD3 R49, R48, R49, R110 ;  /* 0x0000003130317210 */ /* 0x000fc40007ffe06e */
[--C-:B------:R-:W-:Y:S02]  /*10320*/  SHF.R.U64 R69, R54, 0x10, R55.reuse ;  /* 0x0000001036457819 */ /* 0x100fe40000001237 */
[----:B------:R-:W-:Y:S01]  /*10330*/  SHF.R.U32.HI R66, RZ, 0x10, R55 ;  /* 0x00000010ff427819 */ /* 0x000fe20000011637 */
[----:B------:R-:W-:Y:S01]  /*10340*/  IMAD R56, R49, 0x2, R18 ;  /* 0x0000000231387824 */ /* 0x000fe200078e0212 */
[--C-:B------:R-:W-:Y:S02]  /*10350*/  SHF.R.U32.HI R65, RZ, 0x10, R47.reuse ;  /* 0x00000010ff417819 */ /* 0x100fe4000001162f */
[----:B------:R-:W-:Y:S02]  /*10360*/  SHF.R.U64 R67, R46, 0x10, R47 ;  /* 0x000000102e437819 */ /* 0x000fe4000000122f */
[----:B------:R-:W0:Y:S02]  /*10370*/  LDS.128 R48, [R56+0x10400] ;  /* 0x0104000038307984 */ /* 0x000e240000000c00 */
[----:B0-----:R-:W-:-:S02]  /*10380*/  HADD2.F32 R52, -RZ, R49.H0_H0 ;  /* 0x20000031ff347230 */ /* 0x001fc40000004100 */
[----:B------:R-:W-:Y:S02]  /*10390*/  HADD2.F32 R53, -RZ, R49.H1_H1 ;  /* 0x30000031ff357230 */ /* 0x000fe40000004100 */
[----:B------:R-:W-:Y:S02]  /*103a0*/  HADD2.F32 R49, -RZ, R48.H0_H0 ;  /* 0x20000030ff317230 */ /* 0x000fe40000004100 */
[C---:B------:R-:W-:Y:S01]  /*103b0*/  FMUL.FTZ R61, R52.reuse, R59 ;  /* 0x0000003b343d7220 */ /* 0x040fe20000410000 */
[----:B------:R-:W-:Y:S01]  /*103c0*/  FMUL.FTZ R63, R52, R57 ;  /* 0x00000039343f7220 */ /* 0x000fe20000410000 */
[----:B------:R-:W-:Y:S02]  /*103d0*/  HADD2.F32 R52, -RZ, R58.H0_H0 ;  /* 0x2000003aff347230 */ /* 0x000fe40000004100 */
[----:B------:R-:W-:Y:S01]  /*103e0*/  FMUL.FTZ R62, R53, R60 ;  /* 0x0000003c353e7220 */ /* 0x000fe20000410000 */
[----:B------:R-:W-:Y:S02]  /*103f0*/  HADD2.F32 R58, -RZ, R105.H0_H0 ;  /* 0x20000069ff3a7230 */ /* 0x000fe40000004100 */
[----:B------:R-:W-:-:S02]  /*10400*/  HADD2.F32 R54, -RZ, R50.H0_H0 ;  /* 0x20000032ff367230 */ /* 0x000fc40000004100 */
[----:B------:R-:W-:Y:S01]  /*10410*/  FMUL.FTZ R64, R53, R52 ;  /* 0x0000003435407220 */ /* 0x000fe20000410000 */
[--C-:B------:R-:W-:Y:S02]  /*10420*/  HADD2.F32 R53, -RZ, R104.reuse.H0_H0 ;  /* 0x20000068ff357230 */ /* 0x100fe40000004100 */
[--C-:B------:R-:W-:Y:S02]  /*10430*/  HADD2.F32 R55, -RZ, R51.reuse.H0_H0 ;  /* 0x20000033ff377230 */ /* 0x100fe40000004100 */
[----:B------:R-:W-:Y:S02]  /*10440*/  HADD2.F32 R104, -RZ, R104.H1_H1 ;  /* 0x30000068ff687230 */ /* 0x000fe40000004100 */
[----:B------:R-:W-:Y:S02]  /*10450*/  HADD2.F32 R51, -RZ, R51.H1_H1 ;  /* 0x30000033ff337230 */ /* 0x000fe40000004100 */
[----:B------:R-:W-:Y:S02]  /*10460*/  HADD2.F32 R48, -RZ, R48.H1_H1 ;  /* 0x30000030ff307230 */ /* 0x000fe40000004100 */
[----:B------:R-:W-:Y:S01]  /*10470*/  HADD2.F32 R50, -RZ, R50.H1_H1 ;  /* 0x30000032ff327230 */ /* 0x000fe20000004100 */
[----:B--2---:R-:W0:Y:S02]  /*10480*/  LDS.128 R40, [R71] ;  /* 0x0000000047287984 */ /* 0x004e240000000c00 */
[----:B0-----:R-:W-:-:S02]  /*10490*/  HADD2.F32 R44, -RZ, R41.H0_H0 ;  /* 0x20000029ff2c7230 */ /* 0x001fc40000004100 */
[----:B------:R-:W-:Y:S02]  /*104a0*/  HADD2.F32 R45, -RZ, R41.H1_H1 ;  /* 0x30000029ff2d7230 */ /* 0x000fe40000004100 */
[----:B------:R-:W-:Y:S02]  /*104b0*/  HADD2.F32 R41, -RZ, R40.H0_H0 ;  /* 0x20000028ff297230 */ /* 0x000fe40000004100 */
[C---:B------:R-:W-:Y:S01]  /*104c0*/  FFMA.FTZ R61, R44.reuse, R57, -R61 ;  /* 0x000000392c3d7223 */ /* 0x040fe2000001083d */
[----:B------:R-:W-:Y:S01]  /*104d0*/  FFMA.FTZ R63, R44, R59, R63 ;  /* 0x0000003b2c3f7223 */ /* 0x000fe2000001003f */
[----:B------:R-:W-:Y:S02]  /*104e0*/  HADD2.F32 R44, -RZ, R103.H0_H0 ;  /* 0x20000067ff2c7230 */ /* 0x000fe40000004100 */
[----:B------:R-:W-:Y:S01]  /*104f0*/  FFMA.FTZ R62, R45, R52, -R62 ;  /* 0x000000342d3e7223 */ /* 0x000fe2000001083e */
[----:B------:R-:W-:Y:S01]  /*10500*/  FMUL.FTZ R52, R49, R58 ;  /* 0x0000003a31347220 */ /* 0x000fe20000410000 */
[----:B------:R-:W-:Y:S01]  /*10510*/  FFMA.FTZ R64, R45, R60, R64 ;  /* 0x0000003c2d407223 */ /* 0x000fe20000010040 */
[----:B------:R-:W-:-:S02]  /*10520*/  HADD2.F32 R45, -RZ, R101.H0_H0 ;  /* 0x20000065ff2d7230 */ /* 0x000fc40000004100 */
[-C--:B------:R-:W-:Y:S01]  /*10530*/  FMUL.FTZ R49, R49, R44.reuse ;  /* 0x0000002c31317220 */ /* 0x080fe20000410000 */
[----:B------:R-:W-:Y:S01]  /*10540*/  FFMA.FTZ R57, R41, R44, -R52 ;  /* 0x0000002c29397223 */ /* 0x000fe20000010834 */
[----:B------:R-:W-:Y:S02]  /*10550*/  HADD2.F32 R44, -RZ, R101.H1_H1 ;  /* 0x30000065ff2c7230 */ /* 0x000fe40000004100 */
[----:B------:R-:W-:Y:S01]  /*10560*/  FMUL.FTZ R60, R55, R104 ;  /* 0x00000068373c7220 */ /* 0x000fe20000410000 */
[----:B------:R-:W-:Y:S01]  /*10570*/  FFMA.FTZ R58, R41, R58, R49 ;  /* 0x0000003a293a7223 */ /* 0x000fe20000010031 */
[----:B------:R-:W-:Y:S02]  /*10580*/  HADD2.F32 R47, -RZ, R43.H0_H0 ;  /* 0x2000002bff2f7230 */ /* 0x000fe40000004100 */
[C---:B------:R-:W-:Y:S01]  /*10590*/  FMUL.FTZ R41, R54.reuse, R53 ;  /* 0x0000003536297220 */ /* 0x040fe20000410000 */
[----:B------:R-:W-:Y:S01]  /*105a0*/  FMUL.FTZ R49, R54, R45 ;  /* 0x0000002d36317220 */ /* 0x000fe20000410000 */
[----:B------:R-:W-:-:S02]  /*105b0*/  HADD2.F32 R46, -RZ, R42.H0_H0 ;  /* 0x2000002aff2e7230 */ /* 0x000fc40000004100 */
[-C--:B------:R-:W-:Y:S01]  /*105c0*/  FMUL.FTZ R55, R55, R44.reuse ;  /* 0x0000002c37377220 */ /* 0x080fe20000410000 */
[----:B------:R-:W-:Y:S02]  /*105d0*/  HADD2.F32 R54, -RZ, R65.H0_H0 ;  /* 0x20000041ff367230 */ /* 0x000fe40000004100 */
[C---:B------:R-:W-:Y:S01]  /*105e0*/  FFMA.FTZ R60, R47.reuse, R44, -R60 ;  /* 0x0000002c2f3c7223 */ /* 0x040fe2000001083c */
[----:B------:R-:W-:Y:S02]  /*105f0*/  HADD2.F32 R52, -RZ, R66.H0_H0 ;  /* 0x20000042ff347230 */ /* 0x000fe40000004100 */
[----:B------:R-:W-:Y:S01]  /*10600*/  FFMA.FTZ R55, R47, R104, R55 ;  /* 0x000000682f377223 */ /* 0x000fe20000010037 */
[----:B------:R-:W-:Y:S02]  /*10610*/  HADD2.F32 R43, -RZ, R43.H1_H1 ;  /* 0x3000002bff2b7230 */ /* 0x000fe40000004100 */
[----:B------:R-:W-:Y:S01]  /*10620*/  FFMA.FTZ R59, R46, R45, -R41 ;  /* 0x0000002d2e3b7223 */ /* 0x000fe20000010829 */
[C---:B------:R-:W-:Y:S01]  /*10630*/  FMUL.FTZ R66, R51.reuse, R54 ;  /* 0x0000003633427220 */ /* 0x040fe20000410000 */
[----:B------:R-:W-:Y:S01]  /*10640*/  FMUL.FTZ R44, R51, R52 ;  /* 0x00000034332c7220 */ /* 0x000fe20000410000 */
[----:B------:R-:W-:-:S02]  /*10650*/  HADD2.F32 R47, -RZ, R68.H0_H0 ;  /* 0x20000044ff2f7230 */ /* 0x000fc40000004100 */
[----:B------:R-:W-:Y:S01]  /*10660*/  FFMA.FTZ R46, R46, R53, R49 ;  /* 0x000000352e2e7223 */ /* 0x000fe20000010031 */
[----:B------:R-:W-:Y:S02]  /*10670*/  HADD2.F32 R41, -RZ, R70.H0_H0 ;  /* 0x20000046ff297230 */ /* 0x000fe40000004100 */
[C---:B------:R-:W-:Y:S01]  /*10680*/  FFMA.FTZ R65, R43.reuse, R52, -R66 ;  /* 0x000000342b417223 */ /* 0x040fe20000010842 */
[----:B------:R-:W-:Y:S02]  /*10690*/  HADD2.F32 R49, -RZ, R67.H0_H0 ;  /* 0x20000043ff317230 */ /* 0x000fe40000004100 */
[----:B------:R-:W-:Y:S01]  /*106a0*/  FFMA.FTZ R54, R43, R54, R44 ;  /* 0x000000362b367223 */ /* 0x000fe2000001002c */
[----:B------:R-:W-:Y:S02]  /*106b0*/  HADD2.F32 R45, -RZ, R69.H0_H0 ;  /* 0x20000045ff2d7230 */ /* 0x000fe40000004100 */
[----:B------:R-:W-:Y:S01]  /*106c0*/  FMUL.FTZ R43, R48, R47 ;  /* 0x0000002f302b7220 */ /* 0x000fe20000410000 */
[----:B------:R-:W-:-:S02]  /*106d0*/  HADD2.F32 R40, -RZ, R40.H1_H1 ;  /* 0x30000028ff287230 */ /* 0x000fc40000004100 */
[----:B------:R-:W-:Y:S01]  /*106e0*/  FMUL.FTZ R48, R48, R41 ;  /* 0x0000002930307220 */ /* 0x000fe20000410000 */
[----:B------:R-:W-:Y:S02]  /*106f0*/  HADD2.F32 R42, -RZ, R42.H1_H1 ;  /* 0x3000002aff2a7230 */ /* 0x000fe40000004100 */
[C---:B------:R-:W-:Y:S01]  /*10700*/  FMUL.FTZ R53, R50.reuse, R49 ;  /* 0x0000003132357220 */ /* 0x040fe20000410000 */
[----:B------:R-:W-:Y:S01]  /*10710*/  FMUL.FTZ R50, R50, R45 ;  /* 0x0000002d32327220 */ /* 0x000fe20000410000 */
[C---:B------:R-:W-:Y:S01]  /*10720*/  FFMA.FTZ R51, R40.reuse, R47, R48 ;  /* 0x0000002f28337223 */ /* 0x040fe20000010030 */
[----:B------:R-:W-:Y:S01]  /*10730*/  FFMA.FTZ R44, R40, R41, -R43 ;  /* 0x00000029282c7223 */ /* 0x000fe2000001082b */
        /* <DEDUP_REMOVED lines=12> */
.L_x_1742:
[----:B------:R-:W-:Y:S05]  /*10800*/  BSYNC B1 ;  /* 0x0000000000017941 */ /* 0x000fea0003800000 */
.L_x_1741:
[----:B------:R-:W-:Y:S01]  /*10810*/  ISETP.GE.AND P0, PT, R20, R21, PT ;  /* 0x000000151400720c */ /* 0x000fe20003f06270 */
[----:B------:R-:W-:-:S12]  /*10820*/  BSSY B1, `(.L_x_1745) ;  /* 0x00000cf000017945 */ /* 0x000fd80003800000 */
[----:B------:R-:W-:Y:S05]  /*10830*/  @P0 BRA `(.L_x_1746) ;  /* 0x0000000c00340947 */ /* 0x000fea0003800000 */
[----:B------:R-:W2:Y:S01]  /*10840*/  LDC R65, c[0x0][0x3f4] ;  /* 0x0000fd00ff417b82 */ /* 0x000ea20000000800 */
[----:B01----:R-:W-:Y:S01]  /*10850*/  SHF.R.S32.HI R41, RZ, 0x1f, R20 ;  /* 0x0000001fff297819 */ /* 0x003fe20000011414 */
        /* <DEDUP_REMOVED lines=9> */
[----:B------:R-:W-:Y:S05]  /*108f0*/  @P0 BRA `(.L_x_1748) ;  /* 0x0000000400800947 */ /* 0x000fea0003800000 */
        /* <DEDUP_REMOVED lines=11> */
[----:B------:R-:W-:Y:S02]  /*109b0*/  SHF.R.U32.HI R57, RZ, 0x10, R35 ;  /* 0x00000010ff397819 */ /* 0x000fe40000011623 */
[--C-:B------:R-:W-:Y:S02]  /*109c0*/  SHF.R.U32.HI R62, RZ, 0x10, R31.reuse ;  /* 0x00000010ff3e7819 */ /* 0x100fe4000001161f */
[----:B------:R-:W-:Y:S02]  /*109d0*/  SHF.R.U64 R63, R30, 0x10, R31 ;  /* 0x000000101e3f7819 */ /* 0x000fe4000000121f */
        /* <DEDUP_REMOVED lines=23> */
[----:B------:R-:W-:Y:S02]  /*10b50*/  HADD2.F32 R33, -RZ, R98.H0_H0 ;  /* 0x20000062ff217230 */ /* 0x000fe40000004100 */
[----:B------:R-:W-:Y:S01]  /*10b60*/  FMUL.FTZ R60, R45, R54 ;  /* 0x000000362d3c7220 */ /* 0x000fe20000410000 */
[----:B------:R-:W-:Y:S01]  /*10b70*/  FFMA.FTZ R56, R29, R50, -R56 ;  /* 0x000000321d387223 */ /* 0x000fe20000010838 */
[----:B------:R-:W-:-:S02]  /*10b80*/  HADD2.F32 R50, -RZ, R51.H0_H0 ;  /* 0x20000033ff327230 */ /* 0x000fc40000004100 */
[----:B------:R-:W-:Y:S01]  /*10b90*/  FFMA.FTZ R58, R29, R52, R58 ;  /* 0x000000341d3a7223 */ /* 0x000fe2000001003a */
[C---:B------:R-:W-:Y:S01]  /*10ba0*/  FMUL.FTZ R29, R32.reuse, R33 ;  /* 0x00000021201d7220 */ /* 0x040fe20000410000 */
[-C--:B------:R-:W-:Y:S01]  /*10bb0*/  FMUL.FTZ R32, R32, R99.reuse ;  /* 0x0000006320207220 */ /* 0x080fe20000410000 */
[----:B------:R-:W-:Y:S02]  /*10bc0*/  HADD2.F32 R34, -RZ, R46.H0_H0 ;  /* 0x2000002eff227230 */ /* 0x000fe40000004100 */
[-C--:B------:R-:W-:Y:S01]  /*10bd0*/  FMUL.FTZ R52, R45, R50.reuse ;  /* 0x000000322d347220 */ /* 0x080fe20000410000 */
[C---:B------:R-:W-:Y:S01]  /*10be0*/  FFMA.FTZ R51, R41.reuse, R50, -R60 ;  /* 0x0000003229337223 */ /* 0x040fe2000001083c */
[C---:B------:R-:W-:Y:S01]  /*10bf0*/  FFMA.FTZ R99, R28.reuse, R99, -R29 ;  /* 0x000000631c637223 */ /* 0x040fe2000001081d */
[----:B------:R-:W-:Y:S02]  /*10c00*/  HADD2.F32 R35, -RZ, R47.H0_H0 ;  /* 0x2000002fff237230 */ /* 0x000fe40000004100 */
[----:B------:R-:W-:Y:S01]  /*10c10*/  FFMA.FTZ R53, R41, R54, R52 ;  /* 0x0000003629357223 */ /* 0x000fe20000010034 */
[----:B------:R-:W-:Y:S01]  /*10c20*/  FFMA.FTZ R41, R28, R33, R32 ;  /* 0x000000211c297223 */ /* 0x000fe20000010020 */
[----:B------:R-:W-:-:S02]  /*10c30*/  HADD2.F32 R45, -RZ, R97.H0_H0 ;  /* 0x20000061ff2d7230 */ /* 0x000fc40000004100 */
[--C-:B------:R-:W-:Y:S02]  /*10c40*/  HADD2.F32 R29, -RZ, R100.reuse.H0_H0 ;  /* 0x20000064ff1d7230 */ /* 0x100fe40000004100 */
[----:B------:R-:W-:Y:S02]  /*10c50*/  HADD2.F32 R32, -RZ, R97.H1_H1 ;  /* 0x30000061ff207230 */ /* 0x000fe40000004100 */
[C---:B------:R-:W-:Y:S01]  /*10c60*/  FMUL.FTZ R33, R34.reuse, R45 ;  /* 0x0000002d22217220 */ /* 0x040fe20000410000 */
[----:B------:R-:W-:Y:S02]  /*10c70*/  HADD2.F32 R100, -RZ, R100.H1_H1 ;  /* 0x30000064ff647230 */ /* 0x000fe40000004100 */
[----:B------:R-:W-:Y:S01]  /*10c80*/  FMUL.FTZ R55, R34, R29 ;  /* 0x0000001d22377220 */ /* 0x000fe20000410000 */
[----:B------:R-:W-:Y:S02]  /*10c90*/  HADD2.F32 R47, -RZ, R47.H1_H1 ;  /* 0x3000002fff2f7230 */ /* 0x000fe40000004100 */
[----:B------:R-:W-:Y:S01]  /*10ca0*/  FMUL.FTZ R52, R35, R32 ;  /* 0x0000002023347220 */ /* 0x000fe20000410000 */
[----:B------:R-:W-:-:S02]  /*10cb0*/  HADD2.F32 R34, -RZ, R57.H0_H0 ;  /* 0x20000039ff227230 */ /* 0x000fc40000004100 */
[----:B------:R-:W-:Y:S01]  /*10cc0*/  FMUL.FTZ R35, R35, R100 ;  /* 0x0000006423237220 */ /* 0x000fe20000410000 */
[----:B------:R-:W-:Y:S02]  /*10cd0*/  HADD2.F32 R28, -RZ, R62.H0_H0 ;  /* 0x2000003eff1c7230 */ /* 0x000fe40000004100 */
        /* <DEDUP_REMOVED lines=34> */
.L_x_1748:
[----:B------:R-:W-:Y:S05]  /*10f00*/  BSYNC B2 ;  /* 0x0000000000027941 */ /* 0x000fea0003800000 */
.L_x_1747:
[----:B------:R-:W-:Y:S05]  /*10f10*/  @P1 BRA `(.L_x_1746) ;  /* 0x00000004007c1947 */ /* 0x000fea0003800000 */
[----:B------:R-:W2:Y:S01]  /*10f20*/  LDL R53, [R1+0x8c] ;  /* 0x00008c0001357983 */ /* 0x000ea20000100800 */
[----:B------:R-:W-:Y:S01]  /*10f30*/  LEA.HI R65, R65, R0, RZ, 0x1d ;  /* 0x0000000041417211 */ /* 0x000fe200078fe8ff */
[--C-:B------:R-:W-:Y:S01]  /*10f40*/  HADD2.F32 R41, -RZ, R89.reuse.H1_H1 ;  /* 0x30000059ff297230 */ /* 0x100fe20000004100 */
[----:B0-----:R-:W-:Y:S01]  /*10f50*/  SHF.R.U64 R49, R36, 0x10, R37 ;  /* 0x0000001024317819 */ /* 0x001fe20000001225 */
[--C-:B------:R-:W-:Y:S01]  /*10f60*/  HADD2.F32 R40, -RZ, R90.reuse.H1_H1 ;  /* 0x3000005aff287230 */ /* 0x100fe20000004100 */
[----:B------:R-:W-:Y:S01]  /*10f70*/  SHF.R.S32.HI R28, RZ, 0x1f, R65 ;  /* 0x0000001fff1c7819 */ /* 0x000fe20000011441 */
[----:B------:R-:W-:Y:S01]  /*10f80*/  IMAD.SHL.U32 R29, R65, 0x8, RZ ;  /* 0x00000008411d7824 */ /* 0x000fe200078e00ff */
[----:B------:R-:W-:Y:S01]  /*10f90*/  SHF.R.U32.HI R42, RZ, 0x10, R37 ;  /* 0x00000010ff2a7819 */ /* 0x000fe20000011625 */
[----:B------:R-:W-:Y:S01]  /*10fa0*/  HADD2.F32 R89, -RZ, R89.H0_H0 ;  /* 0x20000059ff597230 */ /* 0x000fe20000004100 */
[----:B------:R-:W-:Y:S01]  /*10fb0*/  LEA.HI R28, R28, R65, RZ, 0x3 ;  /* 0x000000411c1c7211 */ /* 0x000fe200078f18ff */
[----:B------:R-:W-:Y:S01]  /*10fc0*/  HADD2.F32 R90, -RZ, R90.H0_H0 ;  /* 0x2000005aff5a7230 */ /* 0x000fe20000004100 */
[----:B------:R-:W-:Y:S01]  /*10fd0*/  LOP3.LUT R29, R66, 0x38, R29, 0xf8, !PT ;  /* 0x00000038421d7812 */ /* 0x000fe200078ef81d */
[----:B------:R-:W-:Y:S01]  /*10fe0*/  HADD2.F32 R42, -RZ, R42.H0_H0 ;  /* 0x2000002aff2a7230 */ /* 0x000fe20000004100 */
[----:B------:R-:W-:Y:S01]  /*10ff0*/  SHF.R.U64 R52, R24, 0x10, R25 ;  /* 0x0000001018347819 */ /* 0x000fe20000001219 */
[----:B------:R-:W-:Y:S01]  /*11000*/  IMAD.SHL.U32 R28, R28, 0x400, RZ ;  /* 0x000004001c1c7824 */ /* 0x000fe200078e00ff */
[----:B------:R-:W-:-:S02]  /*11010*/  LOP3.LUT R33, R29, R48, RZ, 0x3c, !PT ;  /* 0x000000301d217212 */ /* 0x000fc400078e3cff */
[----:B------:R-:W-:Y:S02]  /*11020*/  SHF.R.U32.HI R43, RZ, 0x10, R25 ;  /* 0x00000010ff2b7819 */ /* 0x000fe40000011619 */
[----:B------:R-:W-:Y:S02]  /*11030*/  LOP3.LUT R32, R28, 0x7fffe000, RZ, 0xc0, !PT ;  /* 0x7fffe0001c207812 */ /* 0x000fe400078ec0ff */
[--C-:B------:R-:W-:Y:S02]  /*11040*/  SHF.R.U64 R47, R38, 0x10, R39.reuse ;  /* 0x00000010262f7819 */ /* 0x100fe40000001227 */
[----:B------:R-:W-:Y:S02]  /*11050*/  IADD3 R33, R33, R32, R20 ;  /* 0x0000002021217210 */ /* 0x000fe40007ffe014 */
[----:B------:R-:W-:Y:S02]  /*11060*/  SHF.R.U32.HI R45, RZ, 0x10, R39 ;  /* 0x00000010ff2d7819 */ /* 0x000fe40000011627 */
[----:B------:R-:W-:-:S02]  /*11070*/  LEA R20, R33, R18, 0x1 ;  /* 0x0000001221147211 */ /* 0x000fc400078e08ff */
[--C-:B------:R-:W-:Y:S02]  /*11080*/  SHF.R.U32.HI R50, RZ, 0x10, R27.reuse ;  /* 0x00000010ff327819 */ /* 0x100fe4000001161b */
[----:B------:R-:W-:Y:S01]  /*11090*/  SHF.R.U64 R51, R26, 0x10, R27 ;  /* 0x000000101a337819 */ /* 0x000fe2000000121b */
[----:B------:R-:W0:Y:S02]  /*110a0*/  LDS.128 R32, [R20+0x10400] ;  /* 0x0104000014207984 */ /* 0x000e240000000c00 */
[--C-:B0-----:R-:W-:Y:S02]  /*110b0*/  HADD2.F32 R36, -RZ, R33.reuse.H0_H0 ;  /* 0x20000021ff247230 */ /* 0x101fe40000004100 */
[----:B------:R-:W-:Y:S02]  /*110c0*/  HADD2.F32 R37, -RZ, R33.H1_H1 ;  /* 0x30000021ff257230 */ /* 0x000fe40000004100 */
[----:B------:R-:W-:Y:S02]  /*110d0*/  HADD2.F32 R33, -RZ, R32.H0_H0 ;  /* 0x20000020ff217230 */ /* 0x000fe40000004100 */
[C---:B------:R-:W-:Y:S01]  /*110e0*/  FMUL.FTZ R44, R36.reuse, R41 ;  /* 0x00000029242c7220 */ /* 0x040fe20000410000 */
[----:B------:R-:W-:Y:S01]  /*110f0*/  FMUL.FTZ R46, R36, R40 ;  /* 0x00000028242e7220 */ /* 0x000fe20000410000 */
[----:B------:R-:W-:-:S02]  /*11100*/  HADD2.F32 R36, -RZ, R43.H0_H0 ;  /* 0x2000002bff247230 */ /* 0x000fc40000004100 */
[----:B------:R-:W-:Y:S02]  /*11110*/  HADD2.F32 R38, -RZ, R34.H0_H0 ;  /* 0x20000022ff267230 */ /* 0x000fe40000004100 */
[--C-:B------:R-:W-:Y:S02]  /*11120*/  HADD2.F32 R39, -RZ, R35.reuse.H0_H0 ;  /* 0x20000023ff277230 */ /* 0x100fe40000004100 */
[----:B------:R-:W-:Y:S01]  /*11130*/  FMUL.FTZ R48, R37, R36 ;  /* 0x0000002425307220 */ /* 0x000fe20000410000 */
[----:B------:R-:W-:Y:S02]  /*11140*/  HADD2.F32 R35, -RZ, R35.H1_H1 ;  /* 0x30000023ff237230 */ /* 0x000fe40000004100 */
[----:B------:R-:W-:Y:S02]  /*11150*/  HADD2.F32 R32, -RZ, R32.H1_H1 ;  /* 0x30000020ff207230 */ /* 0x000fe40000004100 */
[----:B------:R-:W-:Y:S01]  /*11160*/  HADD2.F32 R34, -RZ, R34.H1_H1 ;  /* 0x30000022ff227230 */ /* 0x000fe20000004100 */
[----:B--2---:R-:W0:Y:S02]  /*11170*/  LDS.128 R28, [R53] ;  /* 0x00000000351c7984 */ /* 0x004e240000000c00 */
[----:B0-----:R-:W-:-:S02]  /*11180*/  HADD2.F32 R25, -RZ, R29.H0_H0 ;  /* 0x2000001dff197230 */ /* 0x001fc40000004100 */
[----:B------:R-:W-:Y:S02]  /*11190*/  HADD2.F32 R29, -RZ, R29.H1_H1 ;  /* 0x3000001dff1d7230 */ /* 0x000fe40000004100 */
[----:B------:R-:W-:Y:S02]  /*111a0*/  HADD2.F32 R24, -RZ, R28.H0_H0 ;  /* 0x2000001cff187230 */ /* 0x000fe40000004100 */
[----:B------:R-:W-:Y:S01]  /*111b0*/  FFMA.FTZ R44, R25, R40, -R44 ;  /* 0x00000028192c7223 */ /* 0x000fe2000001082c */
[----:B------:R-:W-:Y:S01]  /*111c0*/  FMUL.FTZ R40, R37, R42 ;  /* 0x0000002a25287220 */ /* 0x000fe20000410000 */
[----:B------:R-:W-:Y:S01]  /*111d0*/  FFMA.FTZ R46, R25, R41, R46 ;  /* 0x00000029192e7223 */ /* 0x000fe2000001002e */
[----:B------:R-:W-:Y:S01]  /*111e0*/  FMUL.FTZ R25, R33, R89 ;  /* 0x0000005921197220 */ /* 0x000fe20000410000 */
[----:B------:R-:W-:Y:S02]  /*111f0*/  HADD2.F32 R37, -RZ, R88.H0_H0 ;  /* 0x20000058ff257230 */ /* 0x000fe40000004100 */
[----:B------:R-:W-:Y:S01]  /*11200*/  FFMA.FTZ R41, R29, R36, -R40 ;  /* 0x000000241d297223 */ /* 0x000fe20000010828 */
[-C--:B------:R-:W-:Y:S01]  /*11210*/  FMUL.FTZ R36, R33, R90.reuse ;  /* 0x0000005a21247220 */ /* 0x080fe20000410000 */
[----:B------:R-:W-:Y:S01]  /*11220*/  FFMA.FTZ R90, R24, R90, -R25 ;  /* 0x0000005a185a7223 */ /* 0x000fe20000010819 */
[----:B------:R-:W-:-:S02]  /*11230*/  HADD2.F32 R25, -RZ, R91.H0_H0 ;  /* 0x2000005bff197230 */ /* 0x000fc40000004100 */
[----:B------:R-:W-:Y:S01]  /*11240*/  FFMA.FTZ R43, R29, R42, R48 ;  /* 0x0000002a1d2b7223 */ /* 0x000fe20000010030 */
[----:B------:R-:W-:Y:S01]  /*11250*/  FFMA.FTZ R89, R24, R89, R36 ;  /* 0x0000005918597223 */ /* 0x000fe20000010024 */
[----:B------:R-:W-:Y:S02]  /*11260*/  HADD2.F32 R88, -RZ, R88.H1_H1 ;  /* 0x30000058ff587230 */ /* 0x000fe40000004100 */
[C---:B------:R-:W-:Y:S01]  /*11270*/  FMUL.FTZ R29, R38.reuse, R37 ;  /* 0x00000025261d7220 */ /* 0x040fe20000410000 */
[----:B------:R-:W-:Y:S02]  /*11280*/  HADD2.F32 R24, -RZ, R91.H1_H1 ;  /* 0x3000005bff187230 */ /* 0x000fe40000004100 */
[----:B------:R-:W-:Y:S01]  /*11290*/  FMUL.FTZ R33, R38, R25 ;  /* 0x0000001926217220 */ /* 0x000fe20000410000 */
[----:B------:R-:W-:Y:S02]  /*112a0*/  HADD2.F32 R26, -RZ, R30.H0_H0 ;  /* 0x2000001eff1a7230 */ /* 0x000fe40000004100 */
        /* <DEDUP_REMOVED lines=9> */
[----:B------:R-:W-:Y:S01]  /*11340*/  FMUL.FTZ R26, R35, R38 ;  /* 0x00000026231a7220 */ /* 0x000fe20000410000 */
[----:B------:R-:W-:Y:S01]  /*11350*/  FFMA.FTZ R88, R27, R88, R39 ;  /* 0x000000581b587223 */ /* 0x000fe20000010027 */
        /* <DEDUP_REMOVED lines=27> */
.L_x_1746:
[----:B------:R-:W-:Y:S05]  /*11510*/  BSYNC B1 ;  /* 0x0000000000017941 */ /* 0x000fea0003800000 */
.L_x_1745:
[----:B------:R-:W-:-:S13]  /*11520*/  ISETP.GE.AND P0, PT, R3, R21, PT ;  /* 0x000000150300720c */ /* 0x000fda0003f06270 */
[----:B------:R-:W-:Y:S05]  /*11530*/  @P0 BRA `(.L_x_1716) ;  /* 0x0000000c00340947 */ /* 0x000fea0003800000 */
[----:B-1----:R-:W1:Y:S01]  /*11540*/  LDC R45, c[0x0][0x3f4] ;  /* 0x0000fd00ff2d7b82 */ /* 0x002e620000000800 */
[----:B--2---:R-:W-:Y:S01]  /*11550*/  SHF.R.S32.HI R24, RZ, 0x1f, R3 ;  /* 0x0000001fff187819 */ /* 0x004fe20000011403 */
[----:B------:R-:W-:Y:S01]  /*11560*/  IMAD.SHL.U32 R20, R3, 0x40, RZ ;  /* 0x0000004003147824 */ /* 0x000fe200078e00ff */
[----:B------:R-:W-:Y:S02]  /*11570*/  BSSY B1, `(.L_x_1749) ;  /* 0x0000069000017945 */ /* 0x000fe40003800000 */
[----:B------:R-:W-:Y:S02]  /*11580*/  LEA.HI R24, R24, R3, RZ, 0x3 ;  /* 0x0000000318187211 */ /* 0x000fe400078f18ff */
[----:B------:R-:W-:-:S03]  /*11590*/  LOP3.LUT R46, R20, 0x1c0, RZ, 0xc0, !PT ;  /* 0x000001c0142e7812 */ /* 0x000fc600078ec0ff */
[----:B------:R-:W-:Y:S01]  /*115a0*/  IMAD.SHL.U32 R24, R24, 0x40, RZ ;  /* 0x0000004018187824 */ /* 0x000fe200078e00ff */
[----:B------:R-:W-:-:S04]  /*115b0*/  SHF.R.U32.HI R47, RZ, 0x3, R46 ;  /* 0x00000003ff2f7819 */ /* 0x000fc8000001162e */
[----:B0-----:R-:W-:Y:S02]  /*115c0*/  LOP3.LUT R48, R24, 0xfffffe00, RZ, 0xc0, !PT ;  /* 0xfffffe0018307812 */ /* 0x001fe400078ec0ff */
[-C--:B-1----:R-:W-:Y:S02]  /*115d0*/  ISETP.GE.AND P0, PT, R16, R45.reuse, PT ;  /* 0x0000002d1000720c */ /* 0x082fe40003f06270 */
[----:B------:R-:W-:-:S11]  /*115e0*/  ISETP.GE.AND P1, PT, R205, R45, PT ;  /* 0x0000002dcd00720c */ /* 0x000fd60003f26270 */
[----:B------:R-:W-:Y:S05]  /*115f0*/  @P0 BRA `(.L_x_1750) ;  /* 0x0000000400800947 */ /* 0x000fea0003800000 */
[----:B------:R-:W2:Y:S04]  /*11600*/  LDL R25, [R1+0x70] ;  /* 0x0000700001197983 */ /* 0x000ea80000100800 */
[----:B------:R-:W3:Y:S01]  /*11610*/  LDL R49, [R1+0x88] ;  /* 0x0000880001317983 */ /* 0x000ee20000100800 */
[--C-:B------:R-:W-:Y:S01]  /*11620*/  SHF.R.U64 R44, R12, 0x10, R13.reuse ;  /* 0x000000100c2c7819 */ /* 0x100fe2000000120d */
[--C-:B------:R-:W-:Y:S01]  /*11630*/  HADD2.F32 R32, -RZ, R93.reuse.H1_H1 ;  /* 0x3000005dff207230 */ /* 0x100fe20000004100 */
[----:B------:R-:W-:Y:S01]  /*11640*/  SHF.R.U32.HI R21, RZ, 0x10, R13 ;  /* 0x00000010ff157819 */ /* 0x000fe2000001160d */
[----:B------:R-:W-:Y:S01]  /*11650*/  HADD2.F32 R93, -RZ, R93.H0_H0 ;  /* 0x2000005dff5d7230 */ /* 0x000fe20000004100 */
[--C-:B------:R-:W-:Y:S02]  /*11660*/  SHF.R.U64 R41, R8, 0x10, R9.reuse ;  /* 0x0000001008297819 */ /* 0x100fe40000001209 */
[----:B------:R-:W-:-:S02]  /*11670*/  SHF.R.U32.HI R34, RZ, 0x10, R9 ;  /* 0x00000010ff227819 */ /* 0x000fc40000011609 */
[--C-:B------:R-:W-:Y:S02]  /*11680*/  SHF.R.U64 R43, R14, 0x10, R15.reuse ;  /* 0x000000100e2b7819 */ /* 0x100fe4000000120f */
        /* <DEDUP_REMOVED lines=12> */
[----:B---3--:R-:W0:Y:S02]  /*11750*/  LDS.128 R24, [R49] ;  /* 0x0000000031187984 */ /* 0x008e240000000c00 */
[----:B------:R-:W-:Y:S01]  /*11760*/  IADD3 R3, R3, R20, R48 ;  /* 0x0000001403037210 */ /* 0x000fe20007ffe030 */
[----:B------:R-:W-:-:S03]  /*11770*/  HADD2.F32 R20, -RZ, R94.H1_H1 ;  /* 0x3000005eff147230 */ /* 0x000fc60000004100 */
[----:B------:R-:W-:-:S05]  /*11780*/  LEA R3, R3, R18, 0x1 ;  /* 0x0000001203037211 */ /* 0x000fca00078e08ff */
        /* <DEDUP_REMOVED lines=15> */
[----:B------:R-:W-:-:S02]  /*11880*/  HADD2.F32 R20, -RZ, R21.H0_H0 ;  /* 0x20000015ff147230 */ /* 0x000fc40000004100 */
[C---:B------:R-:W-:Y:S01]  /*11890*/  FMUL.FTZ R21, R12.reuse, R93 ;  /* 0x0000005d0c157220 */ /* 0x040fe20000410000 */
[----:B------:R-:W-:Y:S02]  /*118a0*/  HADD2.F32 R9, -RZ, R94.H0_H0 ;  /* 0x2000005eff097230 */ /* 0x000fe40000004100 */
[C---:B------:R-:W-:Y:S01]  /*118b0*/  FMUL.FTZ R40, R29.reuse, R34 ;  /* 0x000000221d287220 */ /* 0x040fe20000410000 */
[----:B------:R-:W-:Y:S02]  /*118c0*/  HADD2.F32 R15, -RZ, R31.H0_H0 ;  /* 0x2000001fff0f7230 */ /* 0x000fe40000004100 */
[----:B------:R-:W-:Y:S01]  /*118d0*/  FMUL.FTZ R32, R29, R20 ;  /* 0x000000141d207220 */ /* 0x000fe20000410000 */
[----:B------:R-:W-:Y:S02]  /*118e0*/  HADD2.F32 R92, -RZ, R92.H1_H1 ;  /* 0x3000005cff5c7230 */ /* 0x000fe40000004100 */
[-C--:B------:R-:W-:Y:S01]  /*118f0*/  FMUL.FTZ R12, R12, R9.reuse ;  /* 0x000000090c0c7220 */ /* 0x080fe20000410000 */
[----:B------:R-:W-:Y:S01]  /*11900*/  FFMA.FTZ R21, R8, R9, -R21 ;  /* 0x0000000908157223 */ /* 0x000fe20000010815 */
[----:B------:R-:W-:-:S02]  /*11910*/  HADD2.F32 R9, -RZ, R96.H0_H0 ;  /* 0x20000060ff097230 */ /* 0x000fc40000004100 */
[C---:B------:R-:W-:Y:S01]  /*11920*/  FFMA.FTZ R29, R25.reuse, R20, -R40 ;  /* 0x00000014191d7223 */ /* 0x040fe20000010828 */
[----:B------:R-:W-:Y:S02]  /*11930*/  HADD2.F32 R14, -RZ, R30.H0_H0 ;  /* 0x2000001eff0e7230 */ /* 0x000fe40000004100 */
[----:B------:R-:W-:Y:S01]  /*11940*/  FFMA.FTZ R33, R25, R34, R32 ;  /* 0x0000002219217223 */ /* 0x000fe20000010020 */
[----:B------:R-:W-:Y:S02]  /*11950*/  HADD2.F32 R96, -RZ, R96.H1_H1 ;  /* 0x30000060ff607230 */ /* 0x000fe40000004100 */
[----:B------:R-:W-:Y:S01]  /*11960*/  FFMA.FTZ R93, R8, R93, R12 ;  /* 0x0000005d085d7223 */ /* 0x000fe2000001000c */
[----:B------:R-:W-:Y:S01]  /*11970*/  FMUL.FTZ R20, R15, R92 ;  /* 0x0000005c0f147220 */ /* 0x000fe20000410000 */
[----:B------:R-:W-:Y:S02]  /*11980*/  HADD2.F32 R31, -RZ, R31.H1_H1 ;  /* 0x3000001fff1f7230 */ /* 0x000fe40000004100 */
[C---:B------:R-:W-:Y:S01]  /*11990*/  FMUL.FTZ R25, R14.reuse, R13 ;  /* 0x0000000d0e197220 */ /* 0x040fe20000410000 */
        /* <DEDUP_REMOVED lines=38> */
.L_x_1750:
[----:B------:R-:W-:Y:S05]  /*11c00*/  BSYNC B1 ;  /* 0x0000000000017941 */ /* 0x000fea0003800000 */
.L_x_1749:
[----:B------:R-:W-:Y:S05]  /*11c10*/  @P1 BRA `(.L_x_1716) ;  /* 0x00000004007c1947 */ /* 0x000fea0003800000 */
[----:B------:R-:W2:Y:S01]  /*11c20*/  LDL R38, [R1+0x84] ;  /* 0x0000840001267983 */ /* 0x000ea20000100800 */
[----:B------:R-:W-:Y:S01]  /*11c30*/  LEA.HI R0, R45, R0, RZ, 0x1d ;  /* 0x000000002d007211 */ /* 0x000fe200078fe8ff */
[----:B------:R-:W-:Y:S01]  /*11c40*/  HADD2.F32 R25, -RZ, R86.H1_H1 ;  /* 0x30000056ff197230 */ /* 0x000fe20000004100 */
[----:B------:R-:W-:Y:S01]  /*11c50*/  SHF.R.U32.HI R26, RZ, 0x10, R5 ;  /* 0x00000010ff1a7819 */ /* 0x000fe20000011605 */
[--C-:B------:R-:W-:Y:S01]  /*11c60*/  HADD2.F32 R27, -RZ, R85.reuse.H1_H1 ;  /* 0x30000055ff1b7230 */ /* 0x100fe20000004100 */
[----:B0-----:R-:W-:Y:S01]  /*11c70*/  SHF.R.S32.HI R9, RZ, 0x1f, R0 ;  /* 0x0000001fff097819 */ /* 0x001fe20000011400 */
[----:B------:R-:W-:Y:S01]  /*11c80*/  IMAD.SHL.U32 R3, R0, 0x8, RZ ;  /* 0x0000000800037824 */ /* 0x000fe200078e00ff */
[----:B------:R-:W-:Y:S01]  /*11c90*/  SHF.R.U64 R37, R72, 0x10, R73 ;  /* 0x0000001048257819 */ /* 0x000fe20000001249 */
[----:B------:R-:W-:Y:S01]  /*11ca0*/  HADD2.F32 R26, -RZ, R26.H0_H0 ;  /* 0x2000001aff1a7230 */ /* 0x000fe20000004100 */
[----:B------:R-:W-:Y:S01]  /*11cb0*/  LEA.HI R9, R9, R0, RZ, 0x3 ;  /* 0x0000000009097211 */ /* 0x000fe200078f18ff */
[----:B------:R-:W-:Y:S01]  /*11cc0*/  HADD2.F32 R85, -RZ, R85.H0_H0 ;  /* 0x20000055ff557230 */ /* 0x000fe20000004100 */
[----:B------:R-:W-:Y:S01]  /*11cd0*/  LOP3.LUT R0, R46, 0x38, R3, 0xf8, !PT ;  /* 0x000000382e007812 */ /* 0x000fe200078ef803 */
[----:B------:R-:W-:Y:S01]  /*11ce0*/  HADD2.F32 R86, -RZ, R86.H0_H0 ;  /* 0x20000056ff567230 */ /* 0x000fe20000004100 */
[----:B------:R-:W-:Y:S01]  /*11cf0*/  SHF.R.U32.HI R72, RZ, 0x10, R73 ;  /* 0x00000010ff487819 */ /* 0x000fe20000011649 */
[----:B------:R-:W-:Y:S01]  /*11d00*/  IMAD.SHL.U32 R9, R9, 0x400, RZ ;  /* 0x0000040009097824 */ /* 0x000fe200078e00ff */
[----:B------:R-:W-:-:S02]  /*11d10*/  LOP3.LUT R0, R0, R47, RZ, 0x3c, !PT ;  /* 0x0000002f00007212 */ /* 0x000fc400078e3cff */
[----:B------:R-:W-:Y:S02]  /*11d20*/  SHF.R.U64 R35, R4, 0x10, R5 ;  /* 0x0000001004237819 */ /* 0x000fe40000001205 */
[----:B------:R-:W-:Y:S02]  /*11d30*/  LOP3.LUT R3, R9, 0x7fffe000, RZ, 0xc0, !PT ;  /* 0x7fffe00009037812 */ /* 0x000fe400078ec0ff */
[--C-:B------:R-:W-:Y:S02]  /*11d40*/  SHF.R.U64 R34, R6, 0x10, R7.reuse ;  /* 0x0000001006227819 */ /* 0x100fe40000001207 */
[----:B------:R-:W-:Y:S02]  /*11d50*/  IADD3 R3, R0, R3, R48 ;  /* 0x0000000300037210 */ /* 0x000fe40007ffe030 */
[----:B------:R-:W-:Y:S02]  /*11d60*/  SHF.R.U32.HI R33, RZ, 0x10, R7 ;  /* 0x00000010ff217819 */ /* 0x000fe40000011607 */
[--C-:B------:R-:W-:Y:S01]  /*11d70*/  SHF.R.U64 R36, R74, 0x10, R75.reuse ;  /* 0x000000104a247819 */ /* 0x100fe2000000124b */
[----:B------:R-:W-:Y:S01]  /*11d80*/  IMAD R3, R3, 0x2, R18 ;  /* 0x0000000203037824 */ /* 0x000fe200078e0212 */
[----:B------:R-:W-:-:S04]  /*11d90*/  SHF.R.U32.HI R74, RZ, 0x10, R75 ;  /* 0x00000010ff4a7819 */ /* 0x000fc8000001164b */
[----:B------:R-:W0:Y:S02]  /*11da0*/  LDS.128 R12, [R3+0x10400] ;  /* 0x01040000030c7984 */ /* 0x000e240000000c00 */
[--C-:B0-----:R-:W-:Y:S02]  /*11db0*/  HADD2.F32 R20, -RZ, R13.reuse.H0_H0 ;  /* 0x2000000dff147230 */ /* 0x101fe40000004100 */
[----:B------:R-:W-:Y:S02]  /*11dc0*/  HADD2.F32 R13, -RZ, R13.H1_H1 ;  /* 0x3000000dff0d7230 */ /* 0x000fe40000004100 */
[----:B------:R-:W-:Y:S02]  /*11dd0*/  HADD2.F32 R7, -RZ, R12.H0_H0 ;  /* 0x2000000cff077230 */ /* 0x000fe40000004100 */
[C---:B------:R-:W-:Y:S01]  /*11de0*/  FMUL.FTZ R29, R20.reuse, R27 ;  /* 0x0000001b141d7220 */ /* 0x040fe20000410000 */
[----:B------:R-:W-:Y:S01]  /*11df0*/  FMUL.FTZ R31, R20, R25 ;  /* 0x00000019141f7220 */ /* 0x000fe20000410000 */
[----:B------:R-:W-:-:S02]  /*11e00*/  HADD2.F32 R20, -RZ, R72.H0_H0 ;  /* 0x20000048ff147230 */ /* 0x000fc40000004100 */
[----:B------:R-:W-:Y:S01]  /*11e10*/  FMUL.FTZ R28, R13, R26 ;  /* 0x0000001a0d1c7220 */ /* 0x000fe20000410000 */
[----:B------:R-:W-:Y:S02]  /*11e20*/  HADD2.F32 R21, -RZ, R14.H0_H0 ;  /* 0x2000000eff157230 */ /* 0x000fe40000004100 */
[--C-:B------:R-:W-:Y:S02]  /*11e30*/  HADD2.F32 R24, -RZ, R15.reuse.H0_H0 ;  /* 0x2000000fff187230 */ /* 0x100fe40000004100 */
        /* <DEDUP_REMOVED lines=9> */
[-C--:B------:R-:W-:Y:S01]  /*11ed0*/  FMUL.FTZ R4, R13, R20.reuse ;  /* 0x000000140d047220 */ /* 0x080fe20000410000 */
[----:B------:R-:W-:Y:S01]  /*11ee0*/  FFMA.FTZ R30, R9, R20, -R28 ;  /* 0x00000014091e7223 */ /* 0x000fe2000001081c */
[C---:B------:R-:W-:Y:S01]  /*11ef0*/  FMUL.FTZ R13, R7.reuse, R85 ;  /* 0x00000055070d7220 */ /* 0x040fe20000410000 */
[----:B------:R-:W-:Y:S02]  /*11f00*/  HADD2.F32 R20, -RZ, R84.H0_H0 ;  /* 0x20000054ff147230 */ /* 0x000fe40000004100 */
[----:B------:R-:W-:Y:S01]  /*11f10*/  FMUL.FTZ R28, R7, R86 ;  /* 0x00000056071c7220 */ /* 0x000fe20000410000 */
[----:B------:R-:W-:Y:S01]  /*11f20*/  FFMA.FTZ R26, R9, R26, R4 ;  /* 0x0000001a091a7223 */ /* 0x000fe20000010004 */
[----:B------:R-:W-:-:S02]  /*11f30*/  HADD2.F32 R5, -RZ, R10.H0_H0 ;  /* 0x2000000aff057230 */ /* 0x000fc40000004100 */
[C---:B------:R-:W-:Y:S01]  /*11f40*/  FFMA.FTZ R86, R0.reuse, R86, -R13 ;  /* 0x0000005600567223 */ /* 0x040fe2000001080d */
[--C-:B------:R-:W-:Y:S02]  /*11f50*/  HADD2.F32 R4, -RZ, R87.reuse.H0_H0 ;  /* 0x20000057ff047230 */ /* 0x100fe40000004100 */
[----:B------:R-:W-:Y:S01]  /*11f60*/  FFMA.FTZ R28, R0, R85, R28 ;  /* 0x00000055001c7223 */ /* 0x000fe2000001001c */
[----:B------:R-:W-:Y:S02]  /*11f70*/  HADD2.F32 R7, -RZ, R84.H1_H1 ;  /* 0x30000054ff077230 */ /* 0x000fe40000004100 */
[C---:B------:R-:W-:Y:S01]  /*11f80*/  FMUL.FTZ R0, R21.reuse, R20 ;  /* 0x0000001415007220 */ /* 0x040fe20000410000 */
[----:B------:R-:W-:Y:S02]  /*11f90*/  HADD2.F32 R87, -RZ, R87.H1_H1 ;  /* 0x30000057ff577230 */ /* 0x000fe40000004100 */
[----:B------:R-:W-:Y:S01]  /*11fa0*/  FMUL.FTZ R32, R21, R4 ;  /* 0x0000000415207220 */ /* 0x000fe20000410000 */
[----:B------:R-:W-:-:S02]  /*11fb0*/  HADD2.F32 R6, -RZ, R11.H0_H0 ;  /* 0x2000000bff067230 */ /* 0x000fc40000004100 */
[C---:B------:R-:W-:Y:S01]  /*11fc0*/  FFMA.FTZ R25, R5.reuse, R4, -R0 ;  /* 0x0000000405197223 */ /* 0x040fe20000010800 */
[C---:B------:R-:W-:Y:S01]  /*11fd0*/  FMUL.FTZ R9, R24.reuse, R7 ;  /* 0x0000000718097220 */ /* 0x040fe20000410000 */
[----:B------:R-:W-:Y:S02]  /*11fe0*/  HADD2.F32 R4, -RZ, R33.H0_H0 ;  /* 0x20000021ff047230 */ /* 0x000fe40000004100 */
[-C--:B------:R-:W-:Y:S01]  /*11ff0*/  FMUL.FTZ R24, R24, R87.reuse ;  /* 0x0000005718187220 */ /* 0x080fe20000410000 */
[----:B------:R-:W-:Y:S02]  /*12000*/  HADD2.F32 R0, -RZ, R74.H0_H0 ;  /* 0x2000004aff007230 */ /* 0x000fe40000004100 */
[----:B------:R-:W-:Y:S01]  /*12010*/  FFMA.FTZ R32, R5, R20, R32 ;  /* 0x0000001405207223 */ /* 0x000fe20000010020 */
[----:B------:R-:W-:Y:S02]  /*12020*/  HADD2.F32 R11, -RZ, R11.H1_H1 ;  /* 0x3000000bff0b7230 */ /* 0x000fe40000004100 */
[C---:B------:R-:W-:Y:S01]  /*12030*/  FFMA.FTZ R87, R6.reuse, R87, -R9 ;  /* 0x0000005706577223 */ /* 0x040fe20000010809 */
[----:B------:R-:W-:Y:S01]  /*12040*/  FFMA.FTZ R24, R6, R7, R24 ;  /* 0x0000000706187223 */ /* 0x000fe20000010018 */
[C---:B------:R-:W-:Y:S01]  /*12050*/  FMUL.FTZ R20, R15.reuse, R4 ;  /* 0x000000040f147220 */ /* 0x040fe20000410000 */
[----:B------:R-:W-:Y:S01]  /*12060*/  FMUL.FTZ R6, R15, R0 ;  /* 0x000000000f067220 */ /* 0x000fe20000410000 */
[----:B------:R-:W-:-:S02]  /*12070*/  HADD2.F32 R9, -RZ, R35.H0_H0 ;  /* 0x20000023ff097230 */ /* 0x000fc40000004100 */
[----:B------:R-:W-:Y:S02]  /*12080*/  HADD2.F32 R13, -RZ, R34.H0_H0 ;  /* 0x20000022ff0d7230 */ /* 0x000fe40000004100 */
[C---:B------:R-:W-:Y:S01]  /*12090*/  FFMA.FTZ R20, R11.reuse, R0, -R20 ;  /* 0x000000000b147223 */ /* 0x040fe20000010814 */
[----:B------:R-:W-:Y:S02]  /*120a0*/  HADD2.F32 R5, -RZ, R37.H0_H0 ;  /* 0x20000025ff057230 */ /* 0x000fe40000004100 */
[----:B------:R-:W-:Y:S01]  /*120b0*/  FFMA.FTZ R33, R11, R4, R6 ;  /* 0x000000040b217223 */ /* 0x000fe20000010006 */
[----:B------:R-:W-:Y:S02]  /*120c0*/  HADD2.F32 R7, -RZ, R36.H0_H0 ;  /* 0x20000024ff077230 */ /* 0x000fe40000004100 */
[----:B------:R-:W-:Y:S01]  /*120d0*/  FMUL.FTZ R11, R12, R9 ;  /* 0x000000090c0b7220 */ /* 0x000fe20000410000 */
[----:B------:R-:W-:Y:S02]  /*120e0*/  HADD2.F32 R8, -RZ, R8.H1_H1 ;  /* 0x30000008ff087230 */ /* 0x000fe40000004100 */
[----:B------:R-:W-:Y:S01]  /*120f0*/  FMUL.FTZ R27, R14, R13 ;  /* 0x0000000d0e1b7220 */ /* 0x000fe20000410000 */
[----:B------:R-:W-:-:S02]  /*12100*/  HADD2.F32 R10, -RZ, R10.H1_H1 ;  /* 0x3000000aff0a7230 */ /* 0x000fc40000004100 */
[----:B------:R-:W-:Y:S01]  /*12110*/  FMUL.FTZ R12, R12, R5 ;  /* 0x000000050c0c7220 */ /* 0x000fe20000410000 */
[----:B------:R-:W-:Y:S01]  /*12120*/  FMUL.FTZ R14, R14, R7 ;  /* 0x000000070e0e7220 */ /* 0x000fe20000410000 */
[----:B------:R-:W-:Y:S01]  /*12130*/  FFMA.FTZ R15, R8, R5, -R11 ;  /* 0x00000005080f7223 */ /* 0x000fe2000001080b */
[----:B------:R-:W-:Y:S01]  /*12140*/  F2FP.F16.F32.PACK_AB R11, R20, R87 ;  /* 0x00000057140b723e */ /* 0x000fe200000000ff */
[----:B------:R-:W-:Y:S01]  /*12150*/  FFMA.FTZ R0, R10, R7, -R27 ;  /* 0x000000070a007223 */ /* 0x000fe2000001081b */
[----:B------:R-:W-:Y:S01]  /*12160*/  FFMA.FTZ R21, R8, R9, R12 ;  /* 0x0000000908157223 */ /* 0x000fe2000001000c */
[----:B------:R-:W-:Y:S01]  /*12170*/  FFMA.FTZ R13, R10, R13, R14 ;  /* 0x0000000d0a0d7223 */ /* 0x000fe2000001000e */
[----:B------:R-:W-:Y:S02]  /*12180*/  F2FP.F16.F32.PACK_AB R9, R30, R29 ;  /* 0x0000001d1e09723e */ /* 0x000fe400000000ff */
[----:B------:R-:W-:Y:S02]  /*12190*/  F2FP.F16.F32.PACK_AB R8, R15, R86 ;  /* 0x000000560f08723e */ /* 0x000fe400000000ff */
[----:B------:R-:W-:-:S02]  /*121a0*/  F2FP.F16.F32.PACK_AB R10, R0, R25 ;  /* 0x00000019000a723e */ /* 0x000fc400000000ff */
[----:B------:R-:W-:Y:S02]  /*121b0*/  F2FP.F16.F32.PACK_AB R7, R33, R24 ;  /* 0x000000182107723e */ /* 0x000fe400000000ff */
[----:B------:R-:W-:Y:S01]  /*121c0*/  F2FP.F16.F32.PACK_AB R5, R26, R31 ;  /* 0x0000001f1a05723e */ /* 0x000fe200000000ff */
[----:B------:R3:W-:Y:S01]  /*121d0*/  STS.128 [R38], R8 ;  /* 0x0000000826007388 */ /* 0x0007e20000000c00 */
[----:B------:R-:W-:Y:S02]  /*121e0*/  F2FP.F16.F32.PACK_AB R4, R21, R28 ;  /* 0x0000001c1504723e */ /* 0x000fe400000000ff */
[----:B------:R-:W-:-:S05]  /*121f0*/  F2FP.F16.F32.PACK_AB R6, R13, R32 ;  /* 0x000000200d06723e */ /* 0x000fca00000000ff */
[----:B------:R3:W-:Y:S02]  /*12200*/  STS.128 [R3+0x10400], R4 ;  /* 0x0104000403007388 */ /* 0x0007e40000000c00 */
.L_x_1716:
[----:B------:R-:W-:Y:S05]  /*12210*/  BSYNC B0 ;  /* 0x0000000000007941 */ /* 0x000fea0003800000 */
.L_x_1676:
        /* <DEDUP_REMOVED lines=8> */
.L_x_1673:
[----:B------:R-:W-:-:S13]  /*122a0*/  ISETP.NE.AND P0, PT, R225, 0x3, PT ;  /* 0x00000003e100780c */ /* 0x000fda0003f05270 */
[----:B------:R-:W-:Y:S05]  /*122b0*/  @!P0 BRA `(.L_x_1751) ;  /* 0x0000000000048947 */ /* 0x000fea0003800000 */
[----:B------:R-:W-:Y:S01]  /*122c0*/  BPT.TRAP 0x1 ;  /* 0x000000040000795c */ /* 0x000fe20000300000 */
.L_x_1751:
[----:B0-234-:R-:W-:Y:S01]  /*122d0*/  IMAD R8, R204, 0x8, R18 ;  /* 0x00000008cc087824 */ /* 0x01dfe200078e0212 */
[----:B-1----:R-:W-:-:S04]  /*122e0*/  SHF.L.U32 R3, R218, 0x1f, RZ ;  /* 0x0000001fda037819 */ /* 0x002fc800000006ff */
[----:B------:R0:W1:Y:S01]  /*122f0*/  SYNCS.PHASECHK.TRANS64.TRYWAIT P1, [R8+URZ+0x30830], R3 ;  /* 0x03083003080075a7 */ /* 0x000062000802017f */
[----:B------:R-:W-:Y:S05]  /*12300*/  @!P0 BRA `(.L_x_1752) ;  /* 0x0000000000048947 */ /* 0x000fea0003800000 */
[----:B------:R-:W-:Y:S01]  /*12310*/  BPT.TRAP 0x1 ;  /* 0x000000040000795c */ /* 0x000fe20000300000 */
.L_x_1752:
[----:B------:R-:W-:Y:S01]  /*12320*/  IADD3 R0, R18, 0x20400, RZ ;  /* 0x0002040012007810 */ /* 0x000fe20007ffe0ff */
[----:B------:R-:W-:Y:S01]  /*12330*/  IMAD.MOV.U32 R7, RZ, RZ, 0x40000040 ;  /* 0x40000040ff077424 */ /* 0x000fe200078e00ff */
[----:B------:R-:W-:Y:S02]  /*12340*/  LOP3.LUT R6, R2, 0x10000, RZ, 0xfc, !PT ;  /* 0x0001000002067812 */ /* 0x000fe400078efcff */
[----:B------:R-:W-:-:S04]  /*12350*/  SHF.R.U32.HI R0, RZ, 0x4, R0 ;  /* 0x00000004ff007819 */ /* 0x000fc80000011600 */
[----:B------:R-:W-:-:S04]  /*12360*/  LOP3.LUT R0, R0, 0x3fff, RZ, 0xc0, !PT ;  /* 0x00003fff00007812 */ /* 0x000fc800078ec0ff */
[----:B------:R-:W-:-:S05]  /*12370*/  LOP3.LUT R0, R0, 0x10000, RZ, 0xfc, !PT ;  /* 0x0001000000007812 */ /* 0x000fca00078efcff */
[----:B------:R2:W-:Y:S01]  /*12380*/  STL [R1+0x44], R0 ;  /* 0x0000440001007387 */ /* 0x0005e20000100800 */
[----:B-1----:R-:W-:Y:S05]  /*12390*/  @P1 BRA `(.L_x_1753) ;  /* 0x0000000000081947 */ /* 0x002fea0003800000 */
[----:B------:R-:W1:Y:S02]  /*123a0*/  SYNCS.PHASECHK.TRANS64.TRYWAIT P1, [R8+URZ+0x30830], R3 ;  /* 0x03083003080075a7 */ /* 0x000e64000802017f */
[----:B-1----:R-:W-:Y:S05]  /*123b0*/  @!P1 BRA `(.L_x_1754) ;  /* 0x0000017c008c9947 */ /* 0x002fea0003800000 */
.L_x_1753:
[----:B--2---:R-:W2:Y:S01]  /*123c0*/  LDL R0, [R1+0x44] ;  /* 0x0000440001007983 */ /* 0x004ea20000100800 */
[----:B01----:R-:W-:Y:S01]  /*123d0*/  IMAD.MOV.U32 R3, RZ, RZ, 0x40000040 ;  /* 0x40000040ff037424 */ /* 0x003fe200078e00ff */
[----:B------:R-:W-:Y:S05]  /*123e0*/  WARPSYNC.ALL ;  /* 0x0000000000007948 */ /* 0x000fea0003800000 */
[C---:B------:R-:W-:Y:S01]  /*123f0*/  R2UR UR4, R6.reuse ;  /* 0x00000000060472ca */ /* 0x040fe200000e0000 */
[----:B-----5:R-:W-:Y:S01]  /*12400*/  WARPGROUP.ARRIVE ;  /* 0x00000000000079c5 */ /* 0x020fe20000000000 */
[----:B------:R-:W-:Y:S01]  /*12410*/  R2UR UR5, R7 ;  /* 0x00000000070572ca */ /* 0x000fe200000e0000 */
[C---:B------:R-:W-:Y:S01]  /*12420*/  VIADD R64, R6.reuse, 0x2 ;  /* 0x0000000206407836 */ /* 0x040fe20000000000 */
[----:B------:R-:W-:Y:S01]  /*12430*/  R2UR UR7, R3 ;  /* 0x00000000030772ca */ /* 0x000fe200000e0000 */
[----:B------:R-:W-:Y:S01]  /*12440*/  IMAD.MOV.U32 R65, RZ, RZ, 0x40000040 ;  /* 0x40000040ff417424 */ /* 0x000fe200078e00ff */
[----:B------:R-:W-:Y:S01]  /*12450*/  MOV R63, 0x40000040 ;  /* 0x40000040003f7802 */ /* 0x000fe20000000f00 */
[----:B------:R-:W-:Y:S01]  /*12460*/  IMAD.MOV.U32 R5, RZ, RZ, 0x40000040 ;  /* 0x40000040ff057424 */ /* 0x000fe200078e00ff */
[C---:B------:R-:W-:Y:S01]  /*12470*/  IADD3 R56, R6.reuse, 0x402, RZ ;  /* 0x0000040206387810 */ /* 0x040fe20007ffe0ff */
[C---:B------:R-:W-:Y:S01]  /*12480*/  VIADD R62, R6.reuse, 0x4 ;  /* 0x00000004063e7836 */ /* 0x040fe20000000000 */
[----:B------:R-:W-:Y:S01]  /*12490*/  MOV R215, 0x40000040 ;  /* 0x4000004000d77802 */ /* 0x000fe20000000f00 */
[C---:B------:R-:W-:Y:S01]  /*124a0*/  VIADD R60, R6.reuse, 0x6 ;  /* 0x00000006063c7836 */ /* 0x040fe20000000000 */
[C---:B------:R-:W-:Y:S01]  /*124b0*/  IADD3 R208, R6.reuse, 0x804, RZ ;  /* 0x0000080406d07810 */ /* 0x040fe20007ffe0ff */
[----:B------:R-:W-:Y:S01]  /*124c0*/  IMAD.MOV.U32 R61, RZ, RZ, 0x40000040 ;  /* 0x40000040ff3d7424 */ /* 0x000fe200078e00ff */
[----:B------:R-:W-:Y:S01]  /*124d0*/  MOV R21, 0x40000040 ;  /* 0x4000004000157802 */ /* 0x000fe20000000f00 */
[C---:B------:R-:W-:Y:S01]  /*124e0*/  VIADD R58, R6.reuse, 0x400 ;  /* 0x00000400063a7836 */ /* 0x040fe20000000000 */
[----:B------:R-:W-:Y:S01]  /*124f0*/  IADD3 R10, R6, 0xc06, RZ ;  /* 0x00000c06060a7810 */ /* 0x000fe20007ffe0ff */
[----:B------:R-:W-:Y:S01]  /*12500*/  IMAD.MOV.U32 R59, RZ, RZ, 0x40000040 ;  /* 0x40000040ff3b7424 */ /* 0x000fe200078e00ff */
[----:B------:R0:W-:Y:S01]  /*12510*/  STL.64 [R1+0x38], R64 ;  /* 0x0000384001007387 */ /* 0x0001e20000100a00 */
[----:B------:R-:W-:-:S02]  /*12520*/  IMAD.MOV.U32 R57, RZ, RZ, 0x40000040 ;  /* 0x40000040ff397424 */ /* 0x000fc400078e00ff */
[C---:B------:R-:W-:Y:S01]  /*12530*/  VIADD R216, R6.reuse, 0x404 ;  /* 0x0000040406d87836 */ /* 0x040fe20000000000 */
[----:B------:R0:W-:Y:S01]  /*12540*/  STL.64 [R1+0x30], R62 ;  /* 0x0000303e01007387 */ /* 0x0001e20000100a00 */
[----:B------:R-:W-:Y:S02]  /*12550*/  IMAD.MOV.U32 R217, RZ, RZ, 0x40000040 ;  /* 0x40000040ffd97424 */ /* 0x000fe400078e00ff */
[C---:B------:R-:W-:Y:S01]  /*12560*/  VIADD R214, R6.reuse, 0x406 ;  /* 0x0000040606d67836 */ /* 0x040fe20000000000 */
[----:B------:R0:W-:Y:S01]  /*12570*/  STL.64 [R1+0x28], R60 ;  /* 0x0000283c01007387 */ /* 0x0001e20000100a00 */
[C---:B------:R-:W-:Y:S02]  /*12580*/  VIADD R212, R6.reuse, 0x800 ;  /* 0x0000080006d47836 */ /* 0x040fe40000000000 */
[----:B------:R-:W-:Y:S01]  /*12590*/  IMAD.MOV.U32 R213, RZ, RZ, 0x40000040 ;  /* 0x40000040ffd57424 */ /* 0x000fe200078e00ff */
[----:B------:R0:W-:Y:S01]  /*125a0*/  STL.64 [R1+0x20], R58 ;  /* 0x0000203a01007387 */ /* 0x0001e20000100a00 */
[----:B------:R-:W-:-:S02]  /*125b0*/  VIADD R210, R6, 0x802 ;  /* 0x0000080206d27836 */ /* 0x000fc40000000000 */
[----:B------:R-:W-:Y:S01]  /*125c0*/  IMAD.MOV.U32 R211, RZ, RZ, 0x40000040 ;  /* 0x40000040ffd37424 */ /* 0x000fe200078e00ff */
[----:B------:R0:W-:Y:S01]  /*125d0*/  STL.64 [R1+0x18], R56 ;  /* 0x0000183801007387 */ /* 0x0001e20000100a00 */
[----:B------:R-:W-:Y:S02]  /*125e0*/  IMAD.MOV.U32 R209, RZ, RZ, 0x40000040 ;  /* 0x40000040ffd17424 */ /* 0x000fe400078e00ff */
[C---:B------:R-:W-:Y:S02]  /*125f0*/  VIADD R206, R6.reuse, 0x806 ;  /* 0x0000080606ce7836 */ /* 0x040fe40000000000 */
[----:B------:R-:W-:Y:S02]  /*12600*/  IMAD.MOV.U32 R207, RZ, RZ, 0x40000040 ;  /* 0x40000040ffcf7424 */ /* 0x000fe400078e00ff */
[C---:B------:R-:W-:Y:S02]  /*12610*/  VIADD R20, R6.reuse, 0xc00 ;  /* 0x00000c0006147836 */ /* 0x040fe40000000000 */
[----:B------:R-:W-:-:S02]  /*12620*/  VIADD R14, R6, 0xc02 ;  /* 0x00000c02060e7836 */ /* 0x000fc40000000000 */
[----:B------:R-:W-:Y:S02]  /*12630*/  IMAD.MOV.U32 R15, RZ, RZ, 0x40000040 ;  /* 0x40000040ff0f7424 */ /* 0x000fe400078e00ff */
[----:B------:R-:W-:Y:S02]  /*12640*/  VIADD R12, R6, 0xc04 ;  /* 0x00000c04060c7836 */ /* 0x000fe40000000000 */
[----:B------:R-:W-:Y:S02]  /*12650*/  IMAD.MOV.U32 R13, RZ, RZ, 0x40000040 ;  /* 0x40000040ff0d7424 */ /* 0x000fe400078e00ff */
[----:B------:R-:W-:Y:S02]  /*12660*/  IMAD.MOV.U32 R11, RZ, RZ, 0x40000040 ;  /* 0x40000040ff0b7424 */ /* 0x000fe400078e00ff */
[----:B------:R-:W-:Y:S02]  /*12670*/  IMAD.MOV.U32 R3, RZ, RZ, 0x40000040 ;  /* 0x40000040ff037424 */ /* 0x000fe400078e00ff */
[----:B--2---:R-:W-:-:S05]  /*12680*/  IMAD R2, R204, 0x800, R0 ;  /* 0x00000800cc027824 */ /* 0x004fca00078e0200 */
[C---:B------:R-:W-:Y:S02]  /*12690*/  R2UR UR6, R2.reuse ;  /* 0x00000000020672ca */ /* 0x040fe400000e0000 */
[----:B------:R-:W-:-:S11]  /*126a0*/  IADD3 R4, R2, 0x2, RZ ;  /* 0x0000000202047810 */ /* 0x000fd60007ffe0ff */
[----:B------:R-:W-:Y:S01]  /*126b0*/  HGMMA.64x64x16.F32 R24, gdesc[UR4], RZ, !UPT, gsb0 ;  /* 0x00e00000041879f0 */ /* 0x000fe2000c0008ff */
[----:B------:R-:W-:Y:S02]  /*126c0*/  R2UR UR4, R64 ;  /* 0x00000000400472ca */ /* 0x000fe400000e0000 */
[----:B------:R-:W-:Y:S02]  /*126d0*/  R2UR UR5, R65 ;  /* 0x00000000410572ca */ /* 0x000fe400000e0000 */
[----:B------:R-:W-:Y:S01]  /*126e0*/  R2UR UR6, R4 ;  /* 0x00000000040672ca */ /* 0x000fe200000e0000 */
[----:B------:R-:W-:Y:S01]  /*126f0*/  VIADD R4, R2, 0x4 ;  /* 0x0000000402047836 */ /* 0x000fe20000000000 */
[----:B------:R-:W-:Y:S01]  /*12700*/  R2UR UR7, R5 ;  /* 0x00000000050772ca */ /* 0x000fe200000e0000 */
[----:B------:R-:W-:Y:S01]  /*12710*/  IMAD.MOV.U32 R5, RZ, RZ, 0x40000040 ;  /* 0x40000040ff057424 */ /* 0x000fe200078e00ff */
[----:B------:R-:W-:Y:S02]  /*12720*/  WARPGROUP.DEPBAR.LE gsb0, 0x0 ;  /* 0x00008000000079c5 */ /* 0x000fe40000010000 */
[----:B------:R-:W-:-:S09]  /*12730*/  WARPGROUP.ARRIVE ;  /* 0x00000000000079c5 */ /* 0x000fd20000000000 */
[----:B------:R-:W-:Y:S01]  /*12740*/  HGMMA.64x64x16.F32 R24, gdesc[UR4], R24, gsb0 ;  /* 0x00e00000041879f0 */ /* 0x000fe20008000818 */
[----:B------:R-:W-:Y:S02]  /*12750*/  R2UR UR4, R62 ;  /* 0x000000003e0472ca */ /* 0x000fe400000e0000 */
[----:B------:R-:W-:Y:S02]  /*12760*/  R2UR UR5, R63 ;  /* 0x000000003f0572ca */ /* 0x000fe400000e0000 */
[----:B------:R-:W-:Y:S01]  /*12770*/  R2UR UR6, R4 ;  /* 0x00000000040672ca */ /* 0x000fe200000e0000 */
[----:B------:R-:W-:Y:S01]  /*12780*/  VIADD R4, R2, 0x6 ;  /* 0x0000000602047836 */ /* 0x000fe20000000000 */
[----:B------:R-:W-:Y:S02]  /*12790*/  R2UR UR7, R5 ;  /* 0x00000000050772ca */ /* 0x000fe400000e0000 */
[----:B------:R-:W-:Y:S01]  /*127a0*/  MOV R5, 0x40000040 ;  /* 0x4000004000057802 */ /* 0x000fe20000000f00 */
[----:B------:R-:W-:-:S02]  /*127b0*/  WARPGROUP.DEPBAR.LE gsb0, 0x0 ;  /* 0x00008000000079c5 */ /* 0x000fc40000010000 */
[----:B------:R-:W-:-:S08]  /*127c0*/  WARPGROUP.ARRIVE ;  /* 0x00000000000079c5 */ /* 0x000fd00000000000 */
[----:B------:R-:W-:Y:S01]  /*127d0*/  HGMMA.64x64x16.F32 R24, gdesc[UR4], R24, gsb0 ;  /* 0x00e00000041879f0 */ /* 0x000fe20008000818 */
        /* <DEDUP_REMOVED lines=20> */
[----:B------:R-:W-:Y:S02]  /*12920*/  R2UR UR6, R4 ;  /* 0x00000000040672ca */ /* 0x000fe400000e0000 */
[----:B------:R-:W-:Y:S01]  /*12930*/  R2UR UR7, R5 ;  /* 0x00000000050772ca */ /* 0x000fe200000e0000 */
[----:B------:R-:W-:Y:S01]  /*12940*/  IMAD.MOV.U32 R5, RZ, RZ, 0x40000040 ;  /* 0x40000040ff057424 */ /* 0x000fe200078e00ff */
[----:B------:R-:W-:Y:S01]  /*12950*/  IADD3 R4, R2, 0x204, RZ ;  /* 0x0000020402047810 */ /* 0x000fe20007ffe0ff */
        /* <DEDUP_REMOVED lines=69> */
[C---:B------:R-:W-:Y:S01]  /*12db0*/  VIADD R4, R2.reuse, 0x604 ;  /* 0x0000060402047836 */ /* 0x040fe20000000000 */
[----:B------:R-:W-:Y:S01]  /*12dc0*/  R2UR UR7, R5 ;  /* 0x00000000050772ca */ /* 0x000fe200000e0000 */
[----:B------:R-:W-:Y:S02]  /*12dd0*/  IMAD.MOV.U32 R5, RZ, RZ, 0x40000040 ;  /* 0x40000040ff057424 */ /* 0x000fe400078e00ff */
[----:B------:R-:W-:Y:S01]  /*12de0*/  VIADD R2, R2, 0x606 ;  /* 0x0000060602027836 */ /* 0x000fe20000000000 */
[----:B------:R-:W-:-:S02]  /*12df0*/  WARPGROUP.DEPBAR.LE gsb0, 0x0 ;  /* 0x00008000000079c5 */ /* 0x000fc40000010000 */
[----:B------:R-:W-:-:S07]  /*12e00*/  WARPGROUP.ARRIVE ;  /* 0x00000000000079c5 */ /* 0x000fce0000000000 */
[----:B------:R-:W-:Y:S01]  /*12e10*/  HGMMA.64x64x16.F32 R24, gdesc[UR4], R24, gsb0 ;  /* 0x00e00000041879f0 */ /* 0x000fe20008000818 */
[----:B------:R-:W-:Y:S02]  /*12e20*/  R2UR UR4, R12 ;  /* 0x000000000c0472ca */ /* 0x000fe400000e0000 */
[----:B------:R-:W-:Y:S02]  /*12e30*/  R2UR UR5, R13 ;  /* 0x000000000d0572ca */ /* 0x000fe400000e0000 */
[----:B------:R-:W-:Y:S02]  /*12e40*/  R2UR UR6, R4 ;  /* 0x00000000040672ca */ /* 0x000fe400000e0000 */
[----:B------:R-:W-:Y:S01]  /*12e50*/  R2UR UR7, R5 ;  /* 0x00000000050772ca */ /* 0x000fe200000e0000 */
[----:B------:R-:W-:Y:S02]  /*12e60*/  WARPGROUP.DEPBAR.LE gsb0, 0x0 ;  /* 0x00008000000079c5 */ /* 0x000fe40000010000 */
[----:B------:R-:W-:-:S10]  /*12e70*/  WARPGROUP.ARRIVE ;  /* 0x00000000000079c5 */ /* 0x000fd40000000000 */
[----:B------:R-:W-:Y:S01]  /*12e80*/  HGMMA.64x64x16.F32 R24, gdesc[UR4], R24, gsb0 ;  /* 0x00e00000041879f0 */ /* 0x000fe20008000818 */
[----:B------:R-:W-:Y:S02]  /*12e90*/  R2UR UR4, R10 ;  /* 0x000000000a0472ca */ /* 0x000fe400000e0000 */
[----:B------:R-:W-:Y:S02]  /*12ea0*/  R2UR UR5, R11 ;  /* 0x000000000b0572ca */ /* 0x000fe400000e0000 */
[----:B------:R-:W-:Y:S02]  /*12eb0*/  R2UR UR6, R2 ;  /* 0x00000000020672ca */ /* 0x000fe400000e0000 */
[----:B------:R-:W-:Y:S01]  /*12ec0*/  R2UR UR7, R3 ;  /* 0x00000000030772ca */ /* 0x000fe200000e0000 */
[----:B------:R-:W-:Y:S02]  /*12ed0*/  WARPGROUP.DEPBAR.LE gsb0, 0x0 ;  /* 0x00008000000079c5 */ /* 0x000fe40000010000 */
[----:B------:R-:W-:-:S10]  /*12ee0*/  WARPGROUP.ARRIVE ;  /* 0x00000000000079c5 */ /* 0x000fd40000000000 */
[----:B------:R-:W-:Y:S03]  /*12ef0*/  HGMMA.64x64x16.F32 R24, gdesc[UR4], R24, gsb0 ;  /* 0x00e00000041879f0 */ /* 0x000fe60008000818 */
[----:B------:R-:W-:Y:S02]  /*12f00*/  WARPGROUP.DEPBAR.LE gsb0, 0x0 ;  /* 0x00008000000079c5 */ /* 0x000fe40000010000 */
[----:B0-----:R-:W-:Y:S05]  /*12f10*/  @!P0 BRA `(.L_x_1755) ;  /* 0x0000000000048947 */ /* 0x001fea0003800000 */
[----:B------:R-:W-:Y:S01]  /*12f20*/  BPT.TRAP 0x1 ;  /* 0x000000040000795c */ /* 0x000fe20000300000 */
.L_x_1755:
[----:B------:R-:W2:Y:S01]  /*12f30*/  LDL R0, [R1+0x64] ;  /* 0x0000640001007983 */ /* 0x000ea20000100800 */
[----:B------:R-:W0:Y:S03]  /*12f40*/  LDC R72, c[0x0][0x448] ;  /* 0x00011200ff487b82 */ /* 0x000e260000000800 */
[----:B------:R-:W2:Y:S04]  /*12f50*/  LDL R70, [R1+0x4c] ;  /* 0x00004c0001467983 */ /* 0x000ea80000100800 */
[----:B------:R-:W3:Y:S01]  /*12f60*/  LDL R9, [R1+0x4] ;  /* 0x0000040001097983 */ /* 0x000ee20000100800 */
[----:B------:R-:W1:Y:S03]  /*12f70*/  LDC.64 R56, c[0x0][0x9e0] ;  /* 0x00027800ff387b82 */ /* 0x000e660000000a00 */
[----:B------:R-:W4:Y:S01]  /*12f80*/  LDL R65, [R1+0x8] ;  /* 0x0000080001417983 */ /* 0x000f220000100800 */
[----:B------:R-:W-:Y:S01]  /*12f90*/  LOP3.LUT R22, R22, 0xffffffbf, RZ, 0xc0, !PT ;  /* 0xffffffbf16167812 */ /* 0x000fe200078ec0ff */
[----:B------:R-:W-:Y:S01]  /*12fa0*/  ULDC UR4, c[0x0][0x9dc] ;  /* 0x0002770000047ab9 */ /* 0x000fe20000000800 */
[----:B0-----:R-:W-:-:S13]  /*12fb0*/  ISETP.NE.AND P1, PT, R72, 0x1, PT ;  /* 0x000000014800780c */ /* 0x001fda0003f25270 */
[----:B------:R-:W0:Y:S08]  /*12fc0*/  @P1 LDC R3, c[0x0][0x44c] ;  /* 0x00011300ff031b82 */ /* 0x000e300000000800 */
[----:B------:R-:W5:Y:S01]  /*12fd0*/  @P1 LDC R4, c[0x0][0x450] ;  /* 0x00011400ff041b82 */ /* 0x000f620000000800 */
[----:B------:R-:W-:Y:S01]  /*12fe0*/  @P1 LOP3.LUT R22, R22, 0x40, RZ, 0xfc, !PT ;  /* 0x0000004016161812 */ /* 0x000fe200078efcff */
[----:B------:R-:W-:-:S03]  /*12ff0*/  IMAD.U32 R223, RZ, RZ, UR4 ;  /* 0x00000004ffdf7e24 */ /* 0x000fc6000f8e00ff */
[----:B------:R-:W-:Y:S02]  /*13000*/  LOP3.LUT R22, R22, 0xffffffdf, RZ, 0xc0, !PT ;  /* 0xffffffdf16167812 */ /* 0x000fe400078ec0ff */
[----:B------:R-:W-:Y:S01]  /*13010*/  LEA R58, R95, 0xffffffc0, 0x6 ;  /* 0xffffffc05f3a7811 */ /* 0x000fe200078e30ff */
[----:B--2---:R-:W-:-:S04]  /*13020*/  IMAD.IADD R0, R0, 0x1, R70 ;  /* 0x0000000100007824 */ /* 0x004fc800078e0246 */
[----:B0-----:R-:W-:Y:S01]  /*13030*/  @P1 IMAD.HI.U32 R3, R0, R3, RZ ;  /* 0x0000000300031227 */ /* 0x001fe200078e00ff */
[----:B------:R-:W-:-:S04]  /*13040*/  MOV R2, R0 ;  /* 0x0000000000027202 */ /* 0x000fc80000000f00 */
[----:B-----5:R-:W-:Y:S01]  /*13050*/  @P1 SHF.R.U32.HI R2, RZ, R4, R3 ;  /* 0x00000004ff021219 */ /* 0x020fe20000011603 */
[----:B------:R-:W-:Y:S02]  /*13060*/  IMAD.MOV.U32 R4, RZ, RZ, -0x40 ;  /* 0xffffffc0ff047424 */ /* 0x000fe400078e00ff */
[----:B------:R-:W-:Y:S02]  /*13070*/  VIADD R0, R8, 0x30840 ;  /* 0x0003084008007836 */ /* 0x000fe40000000000 */
[----:B------:R-:W0:Y:S01]  /*13080*/  SHFL.IDX PT, R8, R2, RZ, 0x1c1f ;  /* 0x001c1fff02087589 */ /* 0x000e2200000e0000 */
[----:B------:R-:W-:-:S04]  /*13090*/  IMAD R5, R95, R4, 0x40 ;  /* 0x000000405f057424 */ /* 0x000fc800078e0204 */
[----:B------:R-:W-:Y:S01]  /*130a0*/  VIADD R3, R5, 0x1 ;  /* 0x0000000105037836 */ /* 0x000fe20000000000 */
[----:B---3--:R-:W-:Y:S02]  /*130b0*/  PRMT R0, R9, 0x654, R0 ;  /* 0x0000065409007816 */ /* 0x008fe40000000000 */
[----:B-1----:R-:W-:Y:S01]  /*130c0*/  ISETP.GE.AND P1, PT, R57, 0x1, PT ;  /* 0x000000013900780c */ /* 0x002fe20003f26270 */
[----:B----4-:R-:W-:Y:S01]  /*130d0*/  IMAD R3, R65, -0x2, R3 ;  /* 0xfffffffe41037824 */ /* 0x010fe200078e0203 */
[----:B------:R1:W-:Y:S01]  /*130e0*/  SYNCS.ARRIVE.TRANS64.RED.A1T0 RZ, [R0+URZ], RZ ;  /* 0x000000ff00ff79a7 */ /* 0x0003e2000810043f */
[----:B------:R-:W-:-:S03]  /*130f0*/  LOP3.LUT R4, RZ, R223, RZ, 0x33, !PT ;  /* 0x000000dfff047212 */ /* 0x000fc600078e33ff */
[----:B------:R-:W-:Y:S02]  /*13100*/  IADD3 R3, -R219, R3, R220 ;  /* 0x00000003db037210 */ /* 0x000fe40007ffe1dc */
[----:B-1----:R-:W-:-:S03]  /*13110*/  IADD3 R0, R220, R5, RZ ;  /* 0x00000005dc007210 */ /* 0x002fc60007ffe0ff */
[C---:B------:R-:W-:Y:S02]  /*13120*/  IMAD.IADD R60, R3.reuse, 0x1, R56 ;  /* 0x00000001033c7824 */ /* 0x040fe400078e0238 */
[----:B------:R-:W-:Y:S02]  /*13130*/  IMAD.IADD R61, R3, 0x1, R4 ;  /* 0x00000001033d7824 */ /* 0x000fe400078e0204 */
[----:B------:R-:W-:Y:S01]  /*13140*/  IMAD R59, R65, -0x2, R0 ;  /* 0xfffffffe413b7824 */ /* 0x000fe200078e0200 */
[----:B------:R-:W-:Y:S01]  /*13150*/  @P1 LOP3.LUT R22, R22, 0x20, RZ, 0xfc, !PT ;  /* 0x0000002016161812 */ /* 0x000fe200078efcff */
[----:B0-----:R-:W-:-:S03]  /*13160*/  IMAD.IADD R4, R61, 0x1, R8 ;  /* 0x000000013d047824 */ /* 0x001fc600078e0208 */
[----:B------:R-:W-:Y:S01]  /*13170*/  VIADDMNMX R0, R8, R60, R59, PT ;  /* 0x0000003c08007246 */ /* 0x000fe2000380013b */
[----:B------:R-:W-:Y:S06]  /*13180*/  @!P1 BRA `(.L_x_1756) ;  /* 0x0000000000509947 */ /* 0x000fec0003800000 */
[----:B------:R-:W-:Y:S01]  /*13190*/  IADD3 R3, -R219, R220, R8 ;  /* 0x000000dcdb037210 */ /* 0x000fe20007ffe108 */
[----:B------:R-:W-:Y:S03]  /*131a0*/  BSSY B0, `(.L_x_1757) ;  /* 0x000000e000007945 */ /* 0x000fe60003800000 */
[----:B------:R-:W-:-:S13]  /*131b0*/  ISETP.GT.AND P1, PT, R3, -0x1, PT ;  /* 0xffffffff0300780c */ /* 0x000fda0003f24270 */
        /* <DEDUP_REMOVED lines=8> */
.L_x_1758:
[----:B------:R-:W-:-:S13]  /*13240*/  ISETP.NE.AND P1, PT, R57, 0x1, PT ;  /* 0x000000013900780c */ /* 0x000fda0003f25270 */
[----:B------:R-:W0:Y:S02]  /*13250*/  @P1 LDC.64 R8, c[0x0][0x9e8] ;  /* 0x00027a00ff081b82 */ /* 0x000e240000000a00 */
[----:B0-----:R-:W-:-:S05]  /*13260*/  @P1 IMAD.HI.U32 R8, R3, R8, RZ ;  /* 0x0000000803081227 */ /* 0x001fca00078e00ff */
[----:B------:R-:W-:-:S07]  /*13270*/  @P1 SHF.R.U32.HI R3, RZ, R9, R8 ;  /* 0x00000009ff031219 */ /* 0x000fce0000011608 */
.L_x_1759:
[----:B------:R-:W-:Y:S05]  /*13280*/  BSYNC B0 ;  /* 0x0000000000007941 */ /* 0x000fea0003800000 */
.L_x_1757:
[----:B------:R-:W-:-:S04]  /*13290*/  IMAD R3, R3, R57, -R58 ;  /* 0x0000003903037224 */ /* 0x000fc800078e0a3a */
[----:B------:R-:W-:-:S05]  /*132a0*/  IMAD R3, R65, -0x2, R3 ;  /* 0xfffffffe41037824 */ /* 0x000fca00078e0203 */
[----:B------:R-:W-:Y:S02]  /*132b0*/  VIMNMX R4, R4, R3, !PT ;  /* 0x0000000304047248 */ /* 0x000fe40007fe0100 */
[----:B------:R-:W-:-:S07]  /*132c0*/  VIADDMNMX R0, R3, R57, R0, PT ;  /* 0x0000003903007246 */ /* 0x000fce0003800100 */
.L_x_1756:
[C---:B------:R-:W-:Y:S01]  /*132d0*/  ISETP.GE.AND P2, PT, R5.reuse, 0x9, PT ;  /* 0x000000090500780c */ /* 0x040fe20003f46270 */
[----:B------:R-:W0:Y:S01]  /*132e0*/  SHFL.IDX PT, R2, R2, 0x1, 0x1c1f ;  /* 0x003c1f0002027f89 */ /* 0x000e2200000e0000 */
[C---:B------:R-:W-:Y:S02]  /*132f0*/  ISETP.GE.AND P1, PT, R5.reuse, 0x2, PT ;  /* 0x000000020500780c */ /* 0x040fe40003f26270 */
[C---:B------:R-:W-:Y:S02]  /*13300*/  ISETP.GT.AND P3, PT, R4.reuse, 0x8, !P2 ;  /* 0x000000080400780c */ /* 0x040fe40005764270 */
[----:B------:R-:W-:Y:S02]  /*13310*/  ISETP.GT.AND P4, PT, R4, 0x1, !P1 ;  /* 0x000000010400780c */ /* 0x000fe40004f84270 */
[----:B------:R-:W-:Y:S02]  /*13320*/  ISETP.LT.OR P3, PT, R0, 0x9, P3 ;  /* 0x000000090000780c */ /* 0x000fe40001f61670 */
[----:B------:R-:W-:-:S02]  /*13330*/  ISETP.GE.AND P5, PT, R5, 0xa, PT ;  /* 0x0000000a0500780c */ /* 0x000fc40003fa6270 */
[----:B------:R-:W-:Y:S02]  /*13340*/  FSEL R73, R28, -INF , !P3 ;  /* 0xff8000001c497808 */ /* 0x000fe40005800000 */
[----:B------:R-:W-:Y:S02]  /*13350*/  ISETP.LT.OR P4, PT, R0, 0x2, P4 ;  /* 0x000000020000780c */ /* 0x000fe40002781670 */
[----:B------:R-:W-:Y:S02]  /*13360*/  ISETP.GT.AND P3, PT, R4, 0x9, !P5 ;  /* 0x000000090400780c */ /* 0x000fe40006f64270 */
[----:B------:R-:W-:Y:S02]  /*13370*/  FSEL R71, R25, -INF , !P4 ;  /* 0xff80000019477808 */ /* 0x000fe40006000000 */
        /* <DEDUP_REMOVED lines=26> */
[C---:B------:R-:W-:Y:S02]  /*13520*/  ISETP.GE.AND P4, PT, R5.reuse, 0x22, PT ;  /* 0x000000220500780c */ /* 0x040fe40003f86270 */
        /* <DEDUP_REMOVED lines=26> */
[----:B------:R-:W-:Y:S02]  /*136d0*/  ISETP.GE.AND P3, PT, R5, 0x39, PT ;  /* 0x000000390500780c */ /* 0x000fe40003f66270 */
[----:B------:R-:W-:Y:S02]  /*136e0*/  P2R R28, PR, RZ, 0x20 ;  /* 0x00000020ff1c7803 */ /* 0x000fe40000000000 */
[----:B------:R-:W-:-:S02]  /*136f0*/  ISETP.GT.AND P4, PT, R4, 0x38, !P3 ;  /* 0x000000380400780c */ /* 0x000fc40005f84270 */
[----:B------:R-:W-:Y:S02]  /*13700*/  ISETP.GE.AND P5, PT, R5, 0x3a, PT ;  /* 0x0000003a0500780c */ /* 0x000fe40003fa6270 */
[----:B------:R-:W-:-:S04]  /*13710*/  ISETP.LT.OR P4, PT, R0, 0x39, P4 ;  /* 0x000000390000780c */ /* 0x000fc80002781670 */
[----:B------:R-:W-:Y:S02]  /*13720*/  FSEL R3, R52, -INF , !P4 ;  /* 0xff80000034037808 */ /* 0x000fe40006000000 */
[----:B------:R-:W-:-:S04]  /*13730*/  ISETP.GT.AND P4, PT, R4, RZ, !P6 ;  /* 0x000000ff0400720c */ /* 0x000fc80007784270 */
[----:B------:R-:W-:-:S04]  /*13740*/  ISETP.LT.OR P4, PT, R0, 0x1, P4 ;  /* 0x000000010000780c */ /* 0x000fc80002781670 */
[----:B------:R-:W-:Y:S02]  /*13750*/  FSEL R69, R24, -INF , !P4 ;  /* 0xff80000018457808 */ /* 0x000fe40006000000 */
[----:B------:R-:W-:Y:S01]  /*13760*/  ISETP.GT.AND P4, PT, R4, 0x39, !P5 ;  /* 0x000000390400780c */ /* 0x000fe20006f84270 */
[----:B0-----:R-:W-:-:S03]  /*13770*/  IMAD.IADD R4, R61, 0x1, R2 ;  /* 0x000000013d047824 */ /* 0x001fc600078e0202 */
[----:B------:R-:W-:Y:S02]  /*13780*/  ISETP.LT.OR P4, PT, R0, 0x3a, P4 ;  /* 0x0000003a0000780c */ /* 0x000fe40002781670 */
[----:B------:R-:W-:Y:S02]  /*13790*/  VIADDMNMX R0, R2, R60, R59, PT ;  /* 0x0000003c02007246 */ /* 0x000fe4000380013b */
[----:B------:R-:W-:Y:S02]  /*137a0*/  FSEL R53, R53, -INF , !P4 ;  /* 0xff80000035357808 */ /* 0x000fe40006000000 */
[----:B------:R-:W-:-:S13]  /*137b0*/  ISETP.GE.AND P4, PT, R57, 0x1, PT ;  /* 0x000000013900780c */ /* 0x000fda0003f86270 */
[----:B------:R-:W-:Y:S05]  /*137c0*/  @!P4 BRA `(.L_x_1760) ;  /* 0x000000000050c947 */ /* 0x000fea0003800000 */
        /* <DEDUP_REMOVED lines=11> */
.L_x_1762:
[----:B------:R-:W-:-:S13]  /*13880*/  ISETP.NE.AND P4, PT, R57, 0x1, PT ;  /* 0x000000013900780c */ /* 0x000fda0003f85270 */
[----:B------:R-:W0:Y:S02]  /*13890*/  @P4 LDC.64 R60, c[0x0][0x9e8] ;  /* 0x00027a00ff3c4b82 */ /* 0x000e240000000a00 */
[----:B0-----:R-:W-:-:S05]  /*138a0*/  @P4 IMAD.HI.U32 R8, R2, R60, RZ ;  /* 0x0000003c02084227 */ /* 0x001fca00078e00ff */
[----:B------:R-:W-:-:S07]  /*138b0*/  @P4 SHF.R.U32.HI R2, RZ, R61, R8 ;  /* 0x0000003dff024219 */ /* 0x000fce0000011608 */
.L_x_1763:
[----:B------:R-:W-:Y:S05]  /*138c0*/  BSYNC B0 ;  /* 0x0000000000007941 */ /* 0x000fea0003800000 */
.L_x_1761:
[----:B------:R-:W-:-:S04]  /*138d0*/  IMAD R2, R2, R57, -R58 ;  /* 0x0000003902027224 */ /* 0x000fc800078e0a3a */
[----:B------:R-:W-:-:S05]  /*138e0*/  IMAD R5, R65, -0x2, R2 ;  /* 0xfffffffe41057824 */ /* 0x000fca00078e0202 */
[----:B------:R-:W-:Y:S02]  /*138f0*/  VIMNMX R4, R4, R5, !PT ;  /* 0x0000000504047248 */ /* 0x000fe40007fe0100 */
[----:B------:R-:W-:-:S07]  /*13900*/  VIADDMNMX R0, R5, R57, R0, PT ;  /* 0x0000003905007246 */ /* 0x000fce0003800100 */
.L_x_1760:
[----:B------:R-:W-:Y:S01]  /*13910*/  FMNMX.FTZ R2, R69, R71, !PT ;  /* 0x0000004745027209 */ /* 0x000fe20007810000 */
[----:B------:R-:W-:Y:S01]  /*13920*/  ULDC UR4, c[0x0][0x988] ;  /* 0x0002620000047ab9 */ /* 0x000fe20000000800 */
        /* <DEDUP_REMOVED lines=14> */
[C---:B------:R-:W-:Y:S02]  /*13a10*/  ISETP.GT.AND P2, PT, R4.reuse, 0x8, !P2 ;  /* 0x000000080400780c */ /* 0x040fe40005744270 */
[----:B------:R-:W-:Y:S02]  /*13a20*/  ISETP.GT.AND P1, PT, R4, 0x10, !P1 ;  /* 0x000000100400780c */ /* 0x000fe40004f24270 */
[----:B------:R-:W-:-:S02]  /*13a30*/  FMNMX.FTZ R2, R29, R2, !PT ;  /* 0x000000021d027209 */ /* 0x000fc40007810000 */
[C---:B------:R-:W-:Y:S02]  /*13a40*/  ISETP.LT.OR P2, PT, R0.reuse, 0x9, P2 ;  /* 0x000000090000780c */ /* 0x040fe40001741670 */
[----:B------:R-:W-:Y:S02]  /*13a50*/  ISETP.LT.OR P1, PT, R0, 0x11, P1 ;  /* 0x000000110000780c */ /* 0x000fe40000f21670 */
[----:B------:R-:W-:Y:S02]  /*13a60*/  FMNMX.FTZ R2, R41, R2, !PT ;  /* 0x0000000229027209 */ /* 0x000fe40007810000 */
[----:B------:R-:W-:Y:S02]  /*13a70*/  FSEL R59, R30, -INF , !P2 ;  /* 0xff8000001e3b7808 */ /* 0x000fe40005000000 */
[----:B------:R-:W-:Y:S02]  /*13a80*/  ISETP.NE.AND P2, PT, R63, RZ, PT ;  /* 0x000000ff3f00720c */ /* 0x000fe40003f45270 */
[----:B------:R-:W-:-:S02]  /*13a90*/  FSEL R63, R34, -INF , !P1 ;  /* 0xff800000223f7808 */ /* 0x000fc40004800000 */
[----:B------:R-:W-:Y:S02]  /*13aa0*/  FMNMX.FTZ R2, R25, R2, !PT ;  /* 0x0000000219027209 */ /* 0x000fe40007810000 */
[----:B------:R-:W-:Y:S02]  /*13ab0*/  ISETP.NE.AND P1, PT, R32, RZ, PT ;  /* 0x000000ff2000720c */ /* 0x000fe40003f25270 */
[----:B------:R-:W-:Y:S02]  /*13ac0*/  FMNMX.FTZ R2, R45, R2, !PT ;  /* 0x000000022d027209 */ /* 0x000fe40007810000 */
[----:B------:R-:W-:Y:S02]  /*13ad0*/  ISETP.GT.AND P1, PT, R4, 0x11, !P1 ;  /* 0x000000110400780c */ /* 0x000fe40004f24270 */
[----:B------:R-:W-:Y:S02]  /*13ae0*/  FMNMX.FTZ R2, R9, R2, !PT ;  /* 0x0000000209027209 */ /* 0x000fe40007810000 */
[----:B------:R-:W-:-:S02]  /*13af0*/  ISETP.LT.OR P1, PT, R0, 0x12, P1 ;  /* 0x000000120000780c */ /* 0x000fc40000f21670 */
[----:B------:R-:W-:Y:S02]  /*13b00*/  ISETP.GT.AND P6, PT, R4, RZ, !P6 ;  /* 0x000000ff0400720c */ /* 0x000fe400077c4270 */
[----:B------:R-:W-:Y:S02]  /*13b10*/  FMNMX.FTZ R2, R49, R2, !PT ;  /* 0x0000000231027209 */ /* 0x000fe40007810000 */
[----:B------:R-:W-:Y:S02]  /*13b20*/  FSEL R35, R35, -INF , !P1 ;  /* 0xff80000023237808 */ /* 0x000fe40004800000 */
[----:B------:R-:W-:Y:S02]  /*13b30*/  ISETP.NE.AND P1, PT, R64, RZ, PT ;  /* 0x000000ff4000720c */ /* 0x000fe40003f25270 */
[----:B------:R-:W-:Y:S02]  /*13b40*/  ISETP.LT.OR P6, PT, R0, 0x1, P6 ;  /* 0x000000010000780c */ /* 0x000fe400037c1670 */
[----:B------:R-:W-:-:S02]  /*13b50*/  FMNMX.FTZ R2, R3, R2, !PT ;  /* 0x0000000203027209 */ /* 0x000fc40007810000 */
[----:B------:R-:W-:Y:S02]  /*13b60*/  ISETP.GT.AND P1, PT, R4, 0x18, !P1 ;  /* 0x000000180400780c */ /* 0x000fe40004f24270 */
[----:B------:R-:W-:Y:S02]  /*13b70*/  FSEL R31, R26, -INF , !P6 ;  /* 0xff8000001a1f7808 */ /* 0x000fe40007000000 */
[----:B------:R-:W-:Y:S02]  /*13b80*/  FMNMX.FTZ R26, R53, R2, !PT ;  /* 0x00000002351a7209 */ /* 0x000fe40007810000 */
[----:B------:R-:W-:Y:S02]  /*13b90*/  ISETP.LT.OR P1, PT, R0, 0x19, P1 ;  /* 0x000000190000780c */ /* 0x000fe40000f21670 */
[----:B------:R-:W-:Y:S01]  /*13ba0*/  ISETP.NE.AND P4, PT, R44, RZ, PT ;  /* 0x000000ff2c00720c */ /* 0x000fe20003f85270 */
[----:B------:R-:W0:Y:S01]  /*13bb0*/  SHFL.BFLY PT, R5, R26, 0x2, 0x1f ;  /* 0x0c401f001a057f89 */ /* 0x000e2200000e0000 */
[----:B------:R-:W-:-:S02]  /*13bc0*/  FSEL R65, R38, -INF , !P1 ;  /* 0xff80000026417808 */ /* 0x000fc40004800000 */
[----:B------:R-:W-:Y:S02]  /*13bd0*/  ISETP.NE.AND P1, PT, R36, RZ, PT ;  /* 0x000000ff2400720c */ /* 0x000fe40003f25270 */
[----:B------:R-:W-:Y:S02]  /*13be0*/  MOV R2, UR4 ;  /* 0x0000000400027c02 */ /* 0x000fe40008000f00 */
[C---:B------:R-:W-:Y:S02]  /*13bf0*/  ISETP.GT.AND P1, PT, R4.reuse, 0x19, !P1 ;  /* 0x000000190400780c */ /* 0x040fe40004f24270 */
[----:B------:R-:W-:Y:S02]  /*13c00*/  ISETP.GT.AND P3, PT, R4, 0x38, !P3 ;  /* 0x000000380400780c */ /* 0x000fe40005f64270 */
[----:B------:R-:W-:Y:S02]  /*13c10*/  ISETP.LT.OR P1, PT, R0, 0x1a, P1 ;  /* 0x0000001a0000780c */ /* 0x000fe40000f21670 */
[----:B------:R-:W-:-:S02]  /*13c20*/  ISETP.GT.AND P5, PT, R4, 0x39, !P5 ;  /* 0x000000390400780c */ /* 0x000fc40006fa4270 */
[----:B------:R-:W-:Y:S02]  /*13c30*/  FSEL R39, R39, -INF , !P1 ;  /* 0xff80000027277808 */ /* 0x000fe40004800000 */
[----:B------:R-:W-:Y:S02]  /*13c40*/  ISETP.NE.AND P1, PT, R66, RZ, PT ;  /* 0x000000ff4200720c */ /* 0x000fe40003f25270 */
[----:B------:R-:W-:Y:S02]  /*13c50*/  ISETP.LT.OR P3, PT, R0, 0x39, P3 ;  /* 0x000000390000780c */ /* 0x000fe40001f61670 */
[----:B------:R-:W-:Y:S02]  /*13c60*/  ISETP.GT.AND P1, PT, R4, 0x20, !P1 ;  /* 0x000000200400780c */ /* 0x000fe40004f24270 */
[C---:B------:R-:W-:Y:S02]  /*13c70*/  ISETP.LT.OR P5, PT, R0.reuse, 0x3a, P5 ;  /* 0x0000003a0000780c */ /* 0x040fe40002fa1670 */
[----:B------:R-:W-:-:S02]  /*13c80*/  ISETP.LT.OR P1, PT, R0, 0x21, P1 ;  /* 0x000000210000780c */ /* 0x000fc40000f21670 */
[----:B0-----:R-:W-:Y:S02]  /*13c90*/  FMNMX.FTZ R28, R26, R5, !PT ;  /* 0x000000051a1c7209 */ /* 0x001fe40007810000 */
[----:B------:R-:W-:Y:S02]  /*13ca0*/  FSEL R67, R42, -INF , !P1 ;  /* 0xff8000002a437808 */ /* 0x000fe40004800000 */
[----:B------:R-:W-:Y:S01]  /*13cb0*/  ISETP.NE.AND P1, PT, R40, RZ, PT ;  /* 0x000000ff2800720c */ /* 0x000fe20003f25270 */
[----:B------:R-:W0:Y:S01]  /*13cc0*/  SHFL.BFLY PT, R5, R28, 0x1, 0x1f ;  /* 0x0c201f001c057f89 */ /* 0x000e2200000e0000 */
[----:B------:R-:W-:Y:S02]  /*13cd0*/  FSEL R55, R55, -INF , !P5 ;  /* 0xff80000037377808 */ /* 0x000fe40006800000 */
[----:B------:R-:W-:-:S04]  /*13ce0*/  ISETP.GT.AND P1, PT, R4, 0x21, !P1 ;  /* 0x000000210400780c */ /* 0x000fc80004f24270 */
[----:B------:R-:W-:-:S04]  /*13cf0*/  ISETP.LT.OR P1, PT, R0, 0x22, P1 ;  /* 0x000000220000780c */ /* 0x000fc80000f21670 */
[----:B------:R-:W-:Y:S02]  /*13d00*/  FSEL R43, R43, -INF , !P1 ;  /* 0xff8000002b2b7808 */ /* 0x000fe40004800000 */
[----:B------:R-:W-:Y:S02]  /*13d10*/  ISETP.GT.AND P1, PT, R4, 0x28, !P2 ;  /* 0x000000280400780c */ /* 0x000fe40005724270 */
[----:B------:R-:W-:Y:S02]  /*13d20*/  ISETP.NE.AND P2, PT, R68, RZ, PT ;  /* 0x000000ff4400720c */ /* 0x000fe40003f45270 */
[----:B------:R-:W-:-:S04]  /*13d30*/  ISETP.LT.OR P1, PT, R0, 0x29, P1 ;  /* 0x000000290000780c */ /* 0x000fc80000f21670 */
[----:B------:R-:W-:Y:S02]  /*13d40*/  FSEL R27, R46, -INF , !P1 ;  /* 0xff8000002e1b7808 */ /* 0x000fe40004800000 */
[----:B------:R-:W-:Y:S02]  /*13d50*/  ISETP.GT.AND P1, PT, R4, 0x29, !P4 ;  /* 0x000000290400780c */ /* 0x000fe40006724270 */
[----:B0-----:R-:W-:Y:S02]  /*13d60*/  FMNMX.FTZ R5, R28, R5, !PT ;  /* 0x000000051c057209 */ /* 0x001fe40007810000 */
[----:B------:R-:W-:Y:S02]  /*13d70*/  ISETP.LT.OR P1, PT, R0, 0x2a, P1 ;  /* 0x0000002a0000780c */ /* 0x000fe40000f21670 */
[----:B------:R-:W-:Y:S01]  /*13d80*/  ISETP.NE.AND P4, PT, R48, RZ, PT ;  /* 0x000000ff3000720c */ /* 0x000fe20003f85270 */
[----:B------:R-:W-:Y:S01]  /*13d90*/  FMUL.FTZ R24, R5, R2 ;  /* 0x0000000205187220 */ /* 0x000fe20000410000 */
[----:B------:R-:W-:-:S02]  /*13da0*/  FSEL R47, R47, -INF , !P1 ;  /* 0xff8000002f2f7808 */ /* 0x000fc40004800000 */
[----:B------:R-:W-:-:S04]  /*13db0*/  FSETP.NEU.FTZ.AND P1, PT, R5, -INF , PT ;  /* 0xff8000000500780b */ /* 0x000fc80003f3d000 */
[----:B------:R-:W-:Y:S02]  /*13dc0*/  FSEL R30, R24, RZ, P1 ;  /* 0x000000ff181e7208 */ /* 0x000fe40000800000 */
[----:B------:R-:W-:Y:S02]  /*13dd0*/  FMNMX.FTZ R24, R31, R8, !PT ;  /* 0x000000081f187209 */ /* 0x000fe40007810000 */
[C---:B------:R-:W-:Y:S01]  /*13de0*/  ISETP.GT.AND P1, PT, R4.reuse, 0x30, !P2 ;  /* 0x000000300400780c */ /* 0x040fe20005724270 */
[--C-:B------:R-:W-:Y:S01]  /*13df0*/  FFMA.FTZ R26, R71, R2, -R30.reuse ;  /* 0x00000002471a7223 */ /* 0x100fe2000001081e */
[----:B------:R-:W-:Y:S01]  /*13e00*/  FMNMX.FTZ R24, R59, R24, !PT ;  /* 0x000000183b187209 */ /* 0x000fe20007810000 */
[-CC-:B------:R-:W-:Y:S01]  /*13e10*/  FFMA.FTZ R28, R79, R2.reuse, -R30.reuse ;  /* 0x000000024f1c7223 */ /* 0x180fe2000001081e */
[----:B------:R-:W-:Y:S01]  /*13e20*/  ISETP.GT.AND P2, PT, R4, 0x31, !P4 ;  /* 0x000000310400780c */ /* 0x000fe20006744270 */
[--C-:B------:R-:W-:Y:S01]  /*13e30*/  FFMA.FTZ R4, R69, R2, -R30.reuse ;  /* 0x0000000245047223 */ /* 0x100fe2000001081e */
[----:B------:R-:W-:Y:S01]  /*13e40*/  FMNMX.FTZ R24, R61, R24, !PT ;  /* 0x000000183d187209 */ /* 0x000fe20007810000 */
[----:B------:R0:W-:Y:S01]  /*13e50*/  MUFU.EX2 R75, R26 ;  /* 0x0000001a004b7308 */ /* 0x0001e20000000800 */
[C---:B------:R-:W-:Y:S01]  /*13e60*/  ISETP.LT.OR P1, PT, R0.reuse, 0x31, P1 ;  /* 0x000000310000780c */ /* 0x040fe20000f21670 */
[--C-:B------:R-:W-:Y:S01]  /*13e70*/  FFMA.FTZ R37, R37, R2, -R30.reuse ;  /* 0x0000000225257223 */ /* 0x100fe2000001081e */
[----:B------:R-:W-:Y:S01]  /*13e80*/  FMNMX.FTZ R24, R63, R24, !PT ;  /* 0x000000183f187209 */ /* 0x000fe20007810000 */
[-CC-:B------:R-:W-:Y:S01]  /*13e90*/  FFMA.FTZ R33, R33, R2.reuse, -R30.reuse ;  /* 0x0000000221217223 */ /* 0x180fe2000001081e */
[----:B------:R-:W-:Y:S01]  /*13ea0*/  ISETP.LT.OR P2, PT, R0, 0x32, P2 ;  /* 0x000000320000780c */ /* 0x000fe20001741670 */
[--C-:B------:R-:W-:Y:S01]  /*13eb0*/  FFMA.FTZ R0, R73, R2, -R30.reuse ;  /* 0x0000000249007223 */ /* 0x100fe2000001081e */
[----:B------:R-:W-:Y:S01]  /*13ec0*/  FMNMX.FTZ R24, R35, R24, !PT ;  /* 0x0000001823187209 */ /* 0x000fe20007810000 */
[----:B------:R1:W-:Y:S01]  /*13ed0*/  MUFU.EX2 R196, R4 ;  /* 0x0000000400c47308 */ /* 0x0003e20000000800 */
[----:B------:R-:W-:Y:S01]  /*13ee0*/  FSEL R69, R50, -INF , !P1 ;  /* 0xff80000032457808 */ /* 0x000fe20004800000 */
[--C-:B0-----:R-:W-:Y:S01]  /*13ef0*/  FFMA.FTZ R26, R81, R2, -R30.reuse ;  /* 0x00000002511a7223 */ /* 0x101fe2000001081e */
[----:B------:R-:W-:Y:S01]  /*13f00*/  FMNMX.FTZ R24, R65, R24, !PT ;  /* 0x0000001841187209 */ /* 0x000fe20007810000 */
[-CC-:B------:R-:W-:Y:S01]  /*13f10*/  FFMA.FTZ R29, R29, R2.reuse, -R30.reuse ;  /* 0x000000021d1d7223 */ /* 0x180fe2000001081e */
[----:B------:R-:W-:Y:S01]  /*13f20*/  FSEL R51, R51, -INF , !P2 ;  /* 0xff80000033337808 */ /* 0x000fe20005000000 */
[--C-:B------:R-:W-:Y:S01]  /*13f30*/  FFMA.FTZ R41, R41, R2, -R30.reuse ;  /* 0x0000000229297223 */ /* 0x100fe2000001081e */
[----:B------:R-:W-:Y:S01]  /*13f40*/  FMNMX.FTZ R24, R39, R24, !PT ;  /* 0x0000001827187209 */ /* 0x000fe20007810000 */
[----:B------:R-:W-:Y:S01]  /*13f50*/  MUFU.EX2 R0, R0 ;  /* 0x0000000000007308 */ /* 0x000fe20000000800 */
[----:B------:R-:W-:Y:S01]  /*13f60*/  FSEL R71, R54, -INF , !P3 ;  /* 0xff80000036477808 */ /* 0x000fe20005800000 */
[--C-:B-1----:R-:W-:Y:S01]  /*13f70*/  FFMA.FTZ R4, R77, R2, -R30.reuse ;  /* 0x000000024d047223 */ /* 0x102fe2000001081e */
[----:B------:R-:W-:Y:S01]  /*13f80*/  FMNMX.FTZ R24, R67, R24, !PT ;  /* 0x0000001843187209 */ /* 0x000fe20007810000 */
[-CC-:B------:R-:W-:Y:S01]  /*13f90*/  FFMA.FTZ R25, R25, R2.reuse, -R30.reuse ;  /* 0x0000000219197223 */ /* 0x180fe2000001081e */
[----:B------:R-:W-:Y:S01]  /*13fa0*/  ISETP.NE.AND P4, PT, R72, 0x1, PT ;  /* 0x000000014800780c */ /* 0x000fe20003f85270 */
[--C-:B------:R-:W-:Y:S01]  /*13fb0*/  FFMA.FTZ R45, R45, R2, -R30.reuse ;  /* 0x000000022d2d7223 */ /* 0x100fe2000001081e */
[----:B------:R-:W-:Y:S01]  /*13fc0*/  FMNMX.FTZ R24, R43, R24, !PT ;  /* 0x000000182b187209 */ /* 0x000fe20007810000 */
[----:B------:R-:W0:Y:S01]  /*13fd0*/  MUFU.EX2 R77, R4 ;  /* 0x00000004004d7308 */ /* 0x000e220000000800 */
[-CC-:B------:R-:W-:Y:S01]  /*13fe0*/  FFMA.FTZ R9, R9, R2.reuse, -R30.reuse ;  /* 0x0000000209097223 */ /* 0x180fe2000001081e */
[--C-:B------:R-:W-:Y:S01]  /*13ff0*/  FFMA.FTZ R49, R49, R2, -R30.reuse ;  /* 0x0000000231317223 */ /* 0x100fe2000001081e */
[----:B------:R-:W-:Y:S01]  /*14000*/  FMNMX.FTZ R24, R27, R24, !PT ;  /* 0x000000181b187209 */ /* 0x000fe20007810000 */
[-CC-:B------:R-:W-:Y:S01]  /*14010*/  FFMA.FTZ R3, R3, R2.reuse, -R30.reuse ;  /* 0x0000000203037223 */ /* 0x180fe2000001081e */
[----:B------:R-:W-:-:S02]  /*14020*/  FFMA.FTZ R30, R53, R2, -R30 ;  /* 0x00000002351e7223 */ /* 0x000fc4000001081e */
[----:B------:R-:W-:Y:S01]  /*14030*/  FMNMX.FTZ R24, R47, R24, !PT ;  /* 0x000000182f187209 */ /* 0x000fe20007810000 */
[----:B------:R-:W-:Y:S02]  /*14040*/  MUFU.EX2 R28, R28 ;  /* 0x0000001c001c7308 */ /* 0x000fe40000000800 */
[----:B------:R-:W1:Y:S01]  /*14050*/  @P4 LDC R44, c[0x0][0x450] ;  /* 0x00011400ff2c4b82 */ /* 0x000e620000000800 */
[----:B------:R-:W-:-:S04]  /*14060*/  FMNMX.FTZ R24, R69, R24, !PT ;  /* 0x0000001845187209 */ /* 0x000fc80007810000 */
[----:B------:R-:W-:Y:S01]  /*14070*/  FMNMX.FTZ R24, R51, R24, !PT ;  /* 0x0000001833187209 */ /* 0x000fe20007810000 */
[----:B------:R-:W2:Y:S01]  /*14080*/  MUFU.EX2 R79, R26 ;  /* 0x0000001a004f7308 */ /* 0x000ea20000000800 */
[----:B0-----:R-:W-:Y:S02]  /*14090*/  F2FP.F16.F32.PACK_AB R198, R77, R0 ;  /* 0x000000004dc6723e */ /* 0x001fe400000000ff */
[----:B------:R-:W-:-:S04]  /*140a0*/  FMNMX.FTZ R24, R71, R24, !PT ;  /* 0x0000001847187209 */ /* 0x000fc80007810000 */
[----:B------:R-:W-:Y:S01]  /*140b0*/  FMNMX.FTZ R24, R55, R24, !PT ;  /* 0x0000001837187209 */ /* 0x000fe20007810000 */
[----:B------:R0:W-:Y:S04]  /*140c0*/  MUFU.EX2 R194, R37 ;  /* 0x0000002500c27308 */ /* 0x0001e80000000800 */
[----:B------:R-:W3:Y:S04]  /*140d0*/  SHFL.BFLY PT, R73, R24, 0x2, 0x1f ;  /* 0x0c401f0018497f89 */ /* 0x000ee800000e0000 */
[----:B------:R-:W-:Y:S01]  /*140e0*/  MUFU.EX2 R33, R33 ;  /* 0x0000002100217308 */ /* 0x000fe20000000800 */
[----:B0-----:R-:W-:Y:S01]  /*140f0*/  FADD.FTZ R37, R196, R75 ;  /* 0x0000004bc4257221 */ /* 0x001fe20000010000 */
[----:B--2---:R-:W-:-:S02]  /*14100*/  F2FP.F16.F32.PACK_AB R192, R79, R28 ;  /* 0x0000001c4fc0723e */ /* 0x004fc400000000ff */
[----:B------:R-:W-:Y:S01]  /*14110*/  F2FP.F16.F32.PACK_AB R196, R75, R196 ;  /* 0x000000c44bc4723e */ /* 0x000fe200000000ff */
[----:B------:R-:W-:-:S03]  /*14120*/  FADD.FTZ R38, R0, R37 ;  /* 0x0000002500267221 */ /* 0x000fc60000010000 */
[----:B------:R-:W-:Y:S08]  /*14130*/  MUFU.EX2 R29, R29 ;  /* 0x0000001d001d7308 */ /* 0x000ff00000000800 */
[----:B------:R0:W-:Y:S01]  /*14140*/  MUFU.EX2 R188, R41 ;  /* 0x0000002900bc7308 */ /* 0x0001e20000000800 */
[----:B---3--:R-:W-:-:S07]  /*14150*/  FMNMX.FTZ R73, R24, R73, !PT ;  /* 0x0000004918497209 */ /* 0x008fce0007810000 */
[----:B------:R-:W-:Y:S01]  /*14160*/  MUFU.EX2 R25, R25 ;  /* 0x0000001900197308 */ /* 0x000fe20000000800 */
[----:B------:R-:W2:Y:S01]  /*14170*/  SHFL.BFLY PT, R4, R73, 0x1, 0x1f ;  /* 0x0c201f0049047f89 */ /* 0x000ea200000e0000 */
[----:B0-----:R-:W0:Y:S06]  /*14180*/  @P4 LDC R41, c[0x0][0x44c] ;  /* 0x00011300ff294b82 */ /* 0x001e2c0000000800 */
[----:B------:R-:W-:Y:S08]  /*14190*/  MUFU.EX2 R190, R45 ;  /* 0x0000002d00be7308 */ /* 0x000ff00000000800 */
[----:B------:R-:W-:Y:S08]  /*141a0*/  MUFU.EX2 R9, R9 ;  /* 0x0000000900097308 */ /* 0x000ff00000000800 */
[----:B------:R-:W-:Y:S01]  /*141b0*/  MUFU.EX2 R184, R49 ;  /* 0x0000003100b87308 */ /* 0x000fe20000000800 */
[----:B--2---:R-:W-:Y:S01]  /*141c0*/  FMNMX.FTZ R4, R73, R4, !PT ;  /* 0x0000000449047209 */ /* 0x004fe20007810000 */
[----:B0-----:R-:W-:-:S03]  /*141d0*/  @P4 IMAD.HI.U32 R41, R70, R41, RZ ;  /* 0x0000002946294227 */ /* 0x001fc600078e00ff */
[C---:B------:R-:W-:Y:S01]  /*141e0*/  FSETP.NEU.FTZ.AND P1, PT, R4.reuse, -INF , PT ;  /* 0xff8000000400780b */ /* 0x040fe20003f3d000 */
[----:B------:R-:W-:Y:S02]  /*141f0*/  FMUL.FTZ R24, R4, R2 ;  /* 0x0000000204187220 */ /* 0x000fe40000410000 */
[----:B------:R-:W-:Y:S03]  /*14200*/  MUFU.EX2 R3, R3 ;  /* 0x0000000300037308 */ /* 0x000fe60000000800 */
[----:B------:R-:W-:-:S05]  /*14210*/  FSEL R24, R24, RZ, P1 ;  /* 0x000000ff18187208 */ /* 0x000fca0000800000 */
        /* <DEDUP_REMOVED lines=14> */
[----:B------:R-:W0:Y:S01]  /*14300*/  MUFU.EX2 R8, R8 ;  /* 0x0000000800087308 */ /* 0x000e220000000800 */
[-CC-:B------:R-:W-:Y:S01]  /*14310*/  FFMA.FTZ R51, R51, R2.reuse, -R24.reuse ;  /* 0x0000000233337223 */ /* 0x180fe20000010818 */
[-CC-:B------:R-:W-:Y:S01]  /*14320*/  FFMA.FTZ R71, R71, R2.reuse, -R24.reuse ;  /* 0x0000000247477223 */ /* 0x180fe20000010818 */
[----:B------:R-:W-:-:S05]  /*14330*/  FFMA.FTZ R55, R55, R2, -R24 ;  /* 0x0000000237377223 */ /* 0x000fca0000010818 */
[----:B------:R-:W-:Y:S08]  /*14340*/  MUFU.EX2 R59, R59 ;  /* 0x0000003b003b7308 */ /* 0x000ff00000000800 */
[----:B------:R-:W2:Y:S01]  /*14350*/  MUFU.EX2 R26, R61 ;  /* 0x0000003d001a7308 */ /* 0x000ea20000000800 */
[----:B0-----:R-:W-:-:S07]  /*14360*/  F2FP.F16.F32.PACK_AB R197, R8, R31 ;  /* 0x0000001f08c5723e */ /* 0x001fce00000000ff */
[----:B------:R-:W-:Y:S08]  /*14370*/  MUFU.EX2 R63, R63 ;  /* 0x0000003f003f7308 */ /* 0x000ff00000000800 */
[----:B------:R0:W3:Y:S01]  /*14380*/  MUFU.EX2 R32, R35 ;  /* 0x0000002300207308 */ /* 0x0000e20000000800 */
[----:B--2---:R-:W-:-:S07]  /*14390*/  F2FP.F16.F32.PACK_AB R199, R26, R59 ;  /* 0x0000003b1ac7723e */ /* 0x004fce00000000ff */
[----:B------:R-:W2:Y:S01]  /*143a0*/  MUFU.EX2 R65, R65 ;  /* 0x0000004100417308 */ /* 0x000ea20000000800 */
[----:B0-----:R-:W-:Y:S01]  /*143b0*/  FADD.FTZ R35, R77, R38 ;  /* 0x000000264d237221 */ /* 0x001fe20000010000 */
[----:B------:R-:W-:-:S03]  /*143c0*/  FADD.FTZ R38, R31, R8 ;  /* 0x000000081f267221 */ /* 0x000fc60000010000 */
[----:B------:R-:W-:Y:S01]  /*143d0*/  FADD.FTZ R40, R28, R35 ;  /* 0x000000231c287221 */ /* 0x000fe20000010000 */
[----:B------:R-:W-:Y:S02]  /*143e0*/  FADD.FTZ R35, R59, R38 ;  /* 0x000000263b237221 */ /* 0x000fe40000010000 */
[----:B------:R0:W4:Y:S01]  /*143f0*/  MUFU.EX2 R34, R39 ;  /* 0x0000002700227308 */ /* 0x0001220000000800 */
[----:B------:R-:W-:Y:S01]  /*14400*/  FADD.FTZ R42, R79, R40 ;  /* 0x000000284f2a7221 */ /* 0x000fe20000010000 */
[----:B------:R-:W-:Y:S01]  /*14410*/  FADD.FTZ R40, R26, R35 ;  /* 0x000000231a287221 */ /* 0x000fe20000010000 */
[----:B---3--:R-:W-:Y:S02]  /*14420*/  F2FP.F16.F32.PACK_AB R193, R32, R63 ;  /* 0x0000003f20c1723e */ /* 0x008fe400000000ff */
[----:B------:R-:W-:Y:S01]  /*14430*/  FADD.FTZ R37, R33, R42 ;  /* 0x0000002a21257221 */ /* 0x000fe20000010000 */
[----:B------:R-:W-:Y:S02]  /*14440*/  FADD.FTZ R35, R63, R40 ;  /* 0x000000283f237221 */ /* 0x000fe40000010000 */
[----:B------:R-:W3:Y:S01]  /*14450*/  MUFU.EX2 R67, R67 ;  /* 0x0000004300437308 */ /* 0x000ee20000000800 */
[----:B------:R-:W-:Y:S01]  /*14460*/  FADD.FTZ R42, R194, R37 ;  /* 0x00000025c22a7221 */ /* 0x000fe20000010000 */
[----:B------:R-:W-:Y:S01]  /*14470*/  FADD.FTZ R40, R32, R35 ;  /* 0x0000002320287221 */ /* 0x000fe20000010000 */
[----:B------:R-:W-:Y:S01]  /*14480*/  F2FP.F16.F32.PACK_AB R194, R194, R33 ;  /* 0x00000021c2c2723e */ /* 0x000fe200000000ff */
[----:B0-----:R-:W-:-:S02]  /*14490*/  IMAD.MOV.U32 R39, RZ, RZ, R70 ;  /* 0x000000ffff277224 */ /* 0x001fc400078e0046 */
[----:B------:R-:W-:Y:S01]  /*144a0*/  FADD.FTZ R37, R29, R42 ;  /* 0x0000002a1d257221 */ /* 0x000fe20000010000 */
[----:B--2---:R-:W-:Y:S01]  /*144b0*/  FADD.FTZ R35, R65, R40 ;  /* 0x0000002841237221 */ /* 0x004fe20000010000 */
[----:B-1----:R-:W-:Y:S01]  /*144c0*/  @P4 SHF.R.U32.HI R39, RZ, R44, R41 ;  /* 0x0000002cff274219 */ /* 0x002fe20000011629 */
[----:B------:R-:W0:Y:S01]  /*144d0*/  MUFU.EX2 R36, R43 ;  /* 0x0000002b00247308 */ /* 0x000e220000000800 */
[----:B------:R-:W-:Y:S01]  /*144e0*/  FADD.FTZ R42, R188, R37 ;  /* 0x00000025bc2a7221 */ /* 0x000fe20000010000 */
[----:B----4-:R-:W-:Y:S01]  /*144f0*/  FADD.FTZ R40, R34, R35 ;  /* 0x0000002322287221 */ /* 0x010fe20000010000 */
[----:B------:R-:W-:Y:S01]  /*14500*/  ISETP.GE.AND P4, PT, R57, 0x1, PT ;  /* 0x000000013900780c */ /* 0x000fe20003f86270 */
[----:B------:R-:W-:Y:S02]  /*14510*/  IMAD.IADD R39, R102, 0x1, R39 ;  /* 0x0000000166277824 */ /* 0x000fe400078e0227 */
[----:B------:R-:W-:Y:S01]  /*14520*/  FADD.FTZ R37, R25, R42 ;  /* 0x0000002a19257221 */ /* 0x000fe20000010000 */
[----:B------:R-:W-:Y:S01]  /*14530*/  F2FP.F16.F32.PACK_AB R188, R188, R29 ;  /* 0x0000001dbcbc723e */ /* 0x000fe200000000ff */
[----:B------:R-:W1:Y:S01]  /*14540*/  MUFU.EX2 R27, R27 ;  /* 0x0000001b001b7308 */ /* 0x000e620000000800 */
[----:B---3--:R-:W-:Y:S01]  /*14550*/  FADD.FTZ R35, R67, R40 ;  /* 0x0000002843237221 */ /* 0x008fe20000010000 */
[C---:B------:R-:W-:Y:S01]  /*14560*/  FADD.FTZ R40, R190.reuse, R37 ;  /* 0x00000025be287221 */ /* 0x040fe20000010000 */
[----:B------:R-:W-:Y:S01]  /*14570*/  F2FP.F16.F32.PACK_AB R190, R190, R25 ;  /* 0x00000019bebe723e */ /* 0x000fe200000000ff */
[----:B------:R-:W-:Y:S01]  /*14580*/  IMAD.IADD R56, R39, 0x1, R56 ;  /* 0x0000000127387824 */ /* 0x000fe200078e0238 */
[----:B------:R-:W-:-:S03]  /*14590*/  F2FP.F16.F32.PACK_AB R195, R34, R65 ;  /* 0x0000004122c3723e */ /* 0x000fc600000000ff */
[----:B------:R-:W2:Y:S01]  /*145a0*/  MUFU.EX2 R38, R47 ;  /* 0x0000002f00267308 */ /* 0x000ea20000000800 */
[C---:B0-----:R-:W-:Y:S01]  /*145b0*/  FADD.FTZ R0, R36.reuse, R35 ;  /* 0x0000002324007221 */ /* 0x041fe20000010000 */
[----:B------:R-:W-:Y:S01]  /*145c0*/  FADD.FTZ R35, R9, R40 ;  /* 0x0000002809237221 */ /* 0x000fe20000010000 */
[----:B------:R-:W-:-:S03]  /*145d0*/  F2FP.F16.F32.PACK_AB R189, R36, R67 ;  /* 0x0000004324bd723e */ /* 0x000fc600000000ff */
[C---:B------:R-:W-:Y:S01]  /*145e0*/  FADD.FTZ R40, R184.reuse, R35 ;  /* 0x00000023b8287221 */ /* 0x040fe20000010000 */
[----:B------:R-:W-:Y:S01]  /*145f0*/  F2FP.F16.F32.PACK_AB R184, R184, R9 ;  /* 0x00000009b8b8723e */ /* 0x000fe200000000ff */
[----:B------:R-:W0:Y:S01]  /*14600*/  MUFU.EX2 R69, R69 ;  /* 0x0000004500457308 */ /* 0x000e220000000800 */
[----:B-1----:R-:W-:Y:S01]  /*14610*/  FADD.FTZ R33, R27, R0 ;  /* 0x000000001b217221 */ /* 0x002fe20000010000 */
[----:B------:R-:W-:-:S06]  /*14620*/  FADD.FTZ R221, R3, R40 ;  /* 0x0000002803dd7221 */ /* 0x000fcc0000010000 */
        /* <DEDUP_REMOVED lines=9> */
[----:B--2---:R-:W-:Y:S01]  /*146c0*/  FADD.FTZ R9, R71, R8 ;  /* 0x0000000847097221 */ /* 0x004fe20000010000 */
[----:B------:R-:W-:Y:S02]  /*146d0*/  VIADD R8, R95, 0xfffffffe ;  /* 0xfffffffe5f087836 */ /* 0x000fe40000000000 */
[C---:B0-----:R-:W-:Y:S01]  /*146e0*/  FADD.FTZ R221, R30.reuse, R221 ;  /* 0x000000dd1edd7221 */ /* 0x041fe20000010000 */
[----:B------:R-:W-:Y:S01]  /*146f0*/  F2FP.F16.F32.PACK_AB R186, R30, R3 ;  /* 0x000000031eba723e */ /* 0x000fe200000000ff */
[C---:B-1----:R-:W-:Y:S01]  /*14700*/  FADD.FTZ R9, R0.reuse, R9 ;  /* 0x0000000900097221 */ /* 0x042fe20000010000 */
[----:B------:R-:W-:Y:S01]  /*14710*/  F2FP.F16.F32.PACK_AB R187, R0, R71 ;  /* 0x0000004700bb723e */ /* 0x000fe200000000ff */
[----:B------:R-:W-:Y:S06]  /*14720*/  @!P4 BRA `(.L_x_1764) ;  /* 0x000000000048c947 */ /* 0x000fec0003800000 */
[C---:B------:R-:W-:Y:S01]  /*14730*/  ISETP.GT.AND P1, PT, R39.reuse, RZ, PT ;  /* 0x000000ff2700720c */ /* 0x040fe20003f24270 */
[----:B------:R-:W-:Y:S01]  /*14740*/  BSSY B0, `(.L_x_1765) ;  /* 0x000000e000007945 */ /* 0x000fe20003800000 */
[----:B------:R-:W-:-:S11]  /*14750*/  IADD3 R0, R39, -0x1, RZ ;  /* 0xffffffff27007810 */ /* 0x000fd60007ffe0ff */
        /* <DEDUP_REMOVED lines=8> */
.L_x_1766:
[----:B------:R-:W-:-:S13]  /*147e0*/  ISETP.NE.AND P1, PT, R57, 0x1, PT ;  /* 0x000000013900780c */ /* 0x000fda0003f25270 */
[----:B------:R-:W0:Y:S02]  /*147f0*/  @P1 LDC.64 R24, c[0x0][0x9e8] ;  /* 0x00027a00ff181b82 */ /* 0x000e240000000a00 */
[----:B0-----:R-:W-:-:S05]  /*14800*/  @P1 IMAD.HI.U32 R24, R0, R24, RZ ;  /* 0x0000001800181227 */ /* 0x001fca00078e00ff */
[----:B------:R-:W-:-:S07]  /*14810*/  @P1 SHF.R.U32.HI R0, RZ, R25, R24 ;  /* 0x00000019ff001219 */ /* 0x000fce0000011618 */
.L_x_1767:
[----:B------:R-:W-:Y:S05]  /*14820*/  BSYNC B0 ;  /* 0x0000000000007941 */ /* 0x000fea0003800000 */
.L_x_1765:
[----:B------:R-:W-:-:S05]  /*14830*/  IMAD R57, R0, R57, R57 ;  /* 0x0000003900397224 */ /* 0x000fca00078e0239 */
[----:B------:R-:W-:-:S07]  /*14840*/  VIMNMX R56, R56, R57, PT ;  /* 0x0000003938387248 */ /* 0x000fce0003fe0100 */
.L_x_1764:
[----:B------:R-:W2:Y:S01]  /*14850*/  LDL R25, [R1+0x68] ;  /* 0x0000680001197983 */ /* 0x000ea20000100800 */
[----:B------:R-:W-:Y:S01]  /*14860*/  SHF.R.S32.HI R3, RZ, 0x1f, R56 ;  /* 0x0000001fff037819 */ /* 0x000fe20000011438 */
[----:B------:R-:W-:Y:S01]  /*14870*/  BSSY B1, `(.L_x_1768) ;  /* 0x000032b000017945 */ /* 0x000fe20003800000 */
[----:B------:R-:W-:Y:S01]  /*14880*/  IMAD.MOV.U32 R0, RZ, RZ, 0x3f800000 ;  /* 0x3f800000ff007424 */ /* 0x000fe200078e00ff */
[----:B------:R-:W-:Y:S02]  /*14890*/  CS2R R150, SRZ ;  /* 0x0000000000967805 */ /* 0x000fe4000001ff00 */
[----:B------:R-:W-:Y:S01]  /*148a0*/  LEA.HI R24, R3, R56, RZ, 0x6 ;  /* 0x0000003803187211 */ /* 0x000fe200078f30ff */
[----:B------:R-:W-:Y:S01]  /*148b0*/  IMAD.MOV.U32 R3, RZ, RZ, 0x3f800000 ;  /* 0x3f800000ff037424 */ /* 0x000fe200078e00ff */
[----:B------:R-:W-:Y:S02]  /*148c0*/  CS2R R148, SRZ ;  /* 0x0000000000947805 */ /* 0x000fe4000001ff00 */
[----:B------:R-:W-:-:S02]  /*148d0*/  CS2R R146, SRZ ;  /* 0x0000000000927805 */ /* 0x000fc4000001ff00 */
[----:B------:R-:W-:Y:S02]  /*148e0*/  SHF.R.S32.HI R24, RZ, 0x6, R24 ;  /* 0x00000006ff187819 */ /* 0x000fe40000011418 */
        /* <DEDUP_REMOVED lines=60> */
[----:B--2---:R-:W-:-:S04]  /*14cb0*/  VIMNMX R25, R25, R24, !PT ;  /* 0x0000001819197248 */ /* 0x004fc80007fe0100 */
[----:B------:R-:W-:Y:S01]  /*14cc0*/  ISETP.GE.AND P1, PT, R8, R25, PT ;  /* 0x000000190800720c */ /* 0x000fe20003f26270 */
[----:B------:R0:W-:Y:S02]  /*14cd0*/  STL [R1+0x10], R25 ;  /* 0x0000101901007387 */ /* 0x0001e40000100800 */
[----:B0-----:R-:W-:-:S10]  /*14ce0*/  CS2R R24, SRZ ;  /* 0x0000000000187805 */ /* 0x001fd4000001ff00 */
[----:B------:R-:W-:Y:S05]  /*14cf0*/  @!P1 BRA `(.L_x_1769) ;  /* 0x0000002c00889947 */ /* 0x000fea0003800000 */
[----:B------:R-:W-:Y:S01]  /*14d00*/  BSSY B0, `(.L_x_1770) ;  /* 0x00002dd000007945 */ /* 0x000fe20003800000 */
[----:B------:R-:W-:Y:S01]  /*14d10*/  IMAD.MOV.U32 R0, RZ, RZ, 0x3f800000 ;  /* 0x3f800000ff007424 */ /* 0x000fe200078e00ff */
[----:B------:R-:W-:-:S07]  /*14d20*/  MOV R151, RZ ;  /* 0x000000ff00977202 */ /* 0x000fce0000000f00 */
.L_x_1791:
[----:B------:R-:W-:-:S05]  /*14d30*/  VIADD R222, R204, 0x1 ;  /* 0x00000001ccde7836 */ /* 0x000fca0000000000 */
[----:B------:R-:W-:-:S04]  /*14d40*/  ISETP.NE.AND P1, PT, R222, 0x2, PT ;  /* 0x00000002de00780c */ /* 0x000fc80003f25270 */
[----:B------:R-:W-:Y:S02]  /*14d50*/  SEL R226, RZ, 0x1, P1 ;  /* 0x00000001ffe27807 */ /* 0x000fe40000800000 */
[----:B------:R-:W-:Y:S02]  /*14d60*/  SEL R222, R222, RZ, P1 ;  /* 0x000000ffdede7207 */ /* 0x000fe40000800000 */
[----:B------:R-:W-:Y:S01]  /*14d70*/  LOP3.LUT R226, R218, R226, RZ, 0x3c, !PT ;  /* 0x000000e2dae27212 */ /* 0x000fe200078e3cff */
[----:B------:R-:W-:Y:S06]  /*14d80*/  @!P0 BRA `(.L_x_1771) ;  /* 0x0000000000048947 */ /* 0x000fec0003800000 */
[----:B------:R-:W-:Y:S01]  /*14d90*/  BPT.TRAP 0x1 ;  /* 0x000000040000795c */ /* 0x000fe20000300000 */
.L_x_1771:
[----:B------:R-:W-:Y:S01]  /*14da0*/  IMAD R223, R222, 0x8, R18 ;  /* 0x00000008dedf7824 */ /* 0x000fe200078e0212 */
[----:B------:R-:W-:-:S04]  /*14db0*/  SHF.L.U32 R152, R226, 0x1f, RZ ;  /* 0x0000001fe2987819 */ /* 0x000fc800000006ff */
[----:B------:R0:W1:Y:S01]  /*14dc0*/  SYNCS.PHASECHK.TRANS64.TRYWAIT P1, [R223+URZ+0x30830], R152 ;  /* 0x03083098df0075a7 */ /* 0x000062000802017f */
[----:B------:R-:W-:Y:S05]  /*14dd0*/  @!P0 BRA `(.L_x_1772) ;  /* 0x0000000000048947 */ /* 0x000fea0003800000 */
[----:B------:R-:W-:Y:S01]  /*14de0*/  BPT.TRAP 0x1 ;  /* 0x000000040000795c */ /* 0x000fe20000300000 */
.L_x_1772:
[----:B------:R-:W2:Y:S01]  /*14df0*/  LDL R2, [R1+0x44] ;  /* 0x0000440001027983 */ /* 0x000ea20000100800 */
[----:B------:R-:W-:Y:S01]  /*14e00*/  BSSY B2, `(.L_x_1773) ;  /* 0x0000007000027945 */ /* 0x000fe20003800000 */
[----:B--2---:R-:W-:-:S04]  /*14e10*/  IMAD R2, R222, 0x800, R2 ;  /* 0x00000800de027824 */ /* 0x004fc800078e0202 */
[C---:B------:R-:W-:Y:S01]  /*14e20*/  VIADD R156, R2.reuse, 0x2 ;  /* 0x00000002029c7836 */ /* 0x040fe20000000000 */
[----:B------:R-:W-:Y:S01]  /*14e30*/  IADD3 R155, R2, 0x4, RZ ;  /* 0x00000004029b7810 */ /* 0x000fe20007ffe0ff */
[----:B-1----:R-:W-:Y:S06]  /*14e40*/  @P1 BRA `(.L_x_1774) ;  /* 0x0000000000081947 */ /* 0x002fec0003800000 */
[----:B------:R-:W1:Y:S02]  /*14e50*/  SYNCS.PHASECHK.TRANS64.TRYWAIT P1, [R223+URZ+0x30830], R152 ;  /* 0x03083098df0075a7 */ /* 0x000e64000802017f */
[----:B-1----:R-:W-:Y:S05]  /*14e60*/  @!P1 BRA `(.L_x_1775) ;  /* 0x0000015000f49947 */ /* 0x002fea0003800000 */
.L_x_1774:
[----:B------:R-:W-:Y:S05]  /*14e70*/  BSYNC B2 ;  /* 0x0000000000027941 */ /* 0x000fea0003800000 */
.L_x_1773:
[----:B------:R2:W-:Y:S04]  /*14e80*/  STL.64 [R1+0xd0], R18 ;  /* 0x0000d01201007387 */ /* 0x0005e80000100a00 */
[----:B--2---:R-:W2:Y:S04]  /*14e90*/  LDL.64 R18, [R1+0x38] ;  /* 0x0000380001127983 */ /* 0x004ea80000100a00 */
[----:B------:R3:W-:Y:S04]  /*14ea0*/  STL.64 [R1+0xc8], R16 ;  /* 0x0000c81001007387 */ /* 0x0007e80000100a00 */
[----:B---3--:R-:W3:Y:S04]  /*14eb0*/  LDL.64 R16, [R1+0x30] ;  /* 0x0000300001107983 */ /* 0x008ee80000100a00 */
[----:B------:R4:W-:Y:S04]  /*14ec0*/  STL.64 [R1+0xc0], R8 ;  /* 0x0000c00801007387 */ /* 0x0009e80000100a00 */
[----:B----4-:R-:W4:Y:S01]  /*14ed0*/  LDL.64 R8, [R1+0x28] ;  /* 0x0000280001087983 */ /* 0x010f220000100a00 */
[----:B01----:R-:W-:-:S02]  /*14ee0*/  IMAD.MOV.U32 R152, RZ, RZ, R2 ;  /* 0x000000ffff987224 */ /* 0x003fc400078e0002 */
[----:B------:R-:W-:Y:S01]  /*14ef0*/  VIADD R154, R2, 0x6 ;  /* 0x00000006029a7836 */ /* 0x000fe20000000000 */
[----:B------:R0:W-:Y:S02]  /*14f00*/  STL.64 [R1+0xb8], R4 ;  /* 0x0000b80401007387 */ /* 0x0001e40000100a00 */
[----:B------:R-:W-:Y:S01]  /*14f10*/  R2UR UR6, R152 ;  /* 0x00000000980672ca */ /* 0x000fe200000e0000 */
[----:B------:R-:W-:-:S05]  /*14f20*/  IMAD.MOV.U32 R152, RZ, RZ, R156 ;  /* 0x000000ffff987224 */ /* 0x000fca00078e009c */
[----:B------:R-:W-:Y:S02]  /*14f30*/  R2UR UR4, R152 ;  /* 0x00000000980472ca */ /* 0x000fe400000e0000 */
[----:B------:R-:W-:Y:S01]  /*14f40*/  MOV R152, R155 ;  /* 0x0000009b00987202 */ /* 0x000fe20000000f00 */
[----:B------:R-:W-:Y:S02]  /*14f50*/  IMAD.MOV.U32 R155, RZ, RZ, 0x40000040 ;  /* 0x40000040ff9b7424 */ /* 0x000fe400078e00ff */
[----:B------:R-:W-:Y:S01]  /*14f60*/  IMAD.MOV.U32 R153, RZ, RZ, 0x40000040 ;  /* 0x40000040ff997424 */ /* 0x000fe200078e00ff */
[----:B------:R-:W-:Y:S01]  /*14f70*/  R2UR UR8, R152 ;  /* 0x00000000980872ca */ /* 0x000fe200000e0000 */
[----:B------:R-:W-:Y:S01]  /*14f80*/  VIADD R152, R2, 0x200 ;  /* 0x0000020002987836 */ /* 0x000fe20000000000 */
[----:B------:R-:W-:Y:S01]  /*14f90*/  R2UR UR10, R154 ;  /* 0x000000009a0a72ca */ /* 0x000fe200000e0000 */
[----:B------:R-:W-:Y:S01]  /*14fa0*/  VIADD R156, R2, 0x204 ;  /* 0x00000204029c7836 */ /* 0x000fe20000000000 */
[----:B------:R-:W-:Y:S01]  /*14fb0*/  R2UR UR11, R155 ;  /* 0x000000009b0b72ca */ /* 0x000fe200000e0000 */
[----:B------:R-:W-:Y:S01]  /*14fc0*/  IMAD.MOV.U32 R157, RZ, RZ, 0x40000040 ;  /* 0x40000040ff9d7424 */ /* 0x000fe200078e00ff */
[----:B------:R-:W-:Y:S01]  /*14fd0*/  R2UR UR14, R152 ;  /* 0x00000000980e72ca */ /* 0x000fe200000e0000 */
[----:B0-----:R-:W4:Y:S01]  /*14fe0*/  LDL.64 R4, [R1+0x20] ;  /* 0x0000200001047983 */ /* 0x001f220000100a00 */
[C---:B------:R-:W-:Y:S01]  /*14ff0*/  IADD3 R152, R2.reuse, 0x206, RZ ;  /* 0x0000020602987810 */ /* 0x040fe20007ffe0ff */
[----:B------:R-:W-:Y:S01]  /*15000*/  VIADD R154, R2, 0x202 ;  /* 0x00000202029a7836 */ /* 0x000fe20000000000 */
[----:B------:R-:W-:Y:S01]  /*15010*/  R2UR UR5, R153 ;  /* 0x00000000990572ca */ /* 0x000fe200000e0000 */
[-C--:B------:R-:W-:Y:S01]  /*15020*/  FMUL.FTZ R24, R24, R3.reuse ;  /* 0x0000000318187220 */ /* 0x080fe20000410000 */
[----:B------:R-:W-:Y:S01]  /*15030*/  R2UR UR26, R152 ;  /* 0x00000000981a72ca */ /* 0x000fe200000e0000 */
[----:B------:R-:W-:Y:S01]  /*15040*/  VIADD R152, R2, 0x404 ;  /* 0x0000040402987836 */ /* 0x000fe20000000000 */
[----:B------:R-:W-:Y:S01]  /*15050*/  R2UR UR22, R156 ;  /* 0x000000009c1672ca */ /* 0x000fe200000e0000 */
[----:B------:R-:W-:Y:S01]  /*15060*/  VIADD R156, R2, 0x400 ;  /* 0x00000400029c7836 */ /* 0x000fe20000000000 */
[----:B------:R-:W-:Y:S01]  /*15070*/  R2UR UR18, R154 ;  /* 0x000000009a1272ca */ /* 0x000fe200000e0000 */
[----:B------:R-:W-:Y:S01]  /*15080*/  VIADD R154, R2, 0x402 ;  /* 0x00000402029a7836 */ /* 0x000fe20000000000 */
[----:B------:R-:W-:Y:S01]  /*15090*/  R2UR UR38, R152 ;  /* 0x00000000982672ca */ /* 0x000fe200000e0000 */
[----:B------:R-:W-:Y:S01]  /*150a0*/  VIADD R152, R2, 0x600 ;  /* 0x0000060002987836 */ /* 0x000fe20000000000 */
[----:B------:R-:W-:Y:S01]  /*150b0*/  R2UR UR30, R156 ;  /* 0x000000009c1e72ca */ /* 0x000fe200000e0000 */
[-C--:B------:R-:W-:Y:S01]  /*150c0*/  FMUL.FTZ R25, R25, R3.reuse ;  /* 0x0000000319197220 */ /* 0x080fe20000410000 */
[----:B------:R-:W-:Y:S01]  /*150d0*/  IADD3 R156, R2, 0x406, RZ ;  /* 0x00000406029c7810 */ /* 0x000fe20007ffe0ff */
[-C--:B------:R-:W-:Y:S01]  /*150e0*/  FMUL.FTZ R28, R28, R3.reuse ;  /* 0x000000031c1c7220 */ /* 0x080fe20000410000 */
[----:B------:R-:W-:Y:S01]  /*150f0*/  MOV R229, UR11 ;  /* 0x0000000b00e57c02 */ /* 0x000fe20008000f00 */
[----:B------:R-:W-:Y:S01]  /*15100*/  UMOV UR11, UR5 ;  /* 0x00000005000b7c82 */ /* 0x000fe20008000000 */
[----:B------:R-:W-:Y:S01]  /*15110*/  MOV R227, UR10 ;  /* 0x0000000a00e37c02 */ /* 0x000fe20008000f00 */
[----:B------:R-:W-:Y:S01]  /*15120*/  UMOV UR10, UR4 ;  /* 0x00000004000a7c82 */ /* 0x000fe20008000000 */
        /* <DEDUP_REMOVED lines=10> */
[----:B------:R-:W-:Y:S01]  /*151d0*/  R2UR UR5, R7 ;  /* 0x00000000070572ca */ /* 0x000fe200000e0000 */
[-C--:B------:R-:W-:Y:S01]  /*151e0*/  FMUL.FTZ R33, R33, R3.reuse ;  /* 0x0000000321217220 */ /* 0x080fe20000410000 */
[C---:B------:R-:W-:Y:S01]  /*151f0*/  R2UR UR9, R153.reuse ;  /* 0x00000000990972ca */ /* 0x040fe200000e0000 */
[-C--:B------:R-:W-:Y:S01]  /*15200*/  FMUL.FTZ R36, R36, R3.reuse ;  /* 0x0000000324247220 */ /* 0x080fe20000410000 */
[----:B------:R-:W-:Y:S01]  /*15210*/  R2UR UR15, R153 ;  /* 0x00000000990f72ca */ /* 0x000fe200000e0000 */
        /* <DEDUP_REMOVED lines=29> */
[----:B------:R-:W-:Y:S01]  /*153f0*/  WARPGROUP.ARRIVE ;  /* 0x00000000000079c5 */ /* 0x000fe20000000000 */
[-C--:B------:R-:W-:Y:S01]  /*15400*/  FMUL.FTZ R68, R68, R3.reuse ;  /* 0x0000000344447220 */ /* 0x080fe20000410000 */
[-C--:B------:R-:W-:Y:S01]  /*15410*/  FMUL.FTZ R69, R69, R3.reuse ;  /* 0x0000000345457220 */ /* 0x080fe20000410000 */
[-C--:B------:R-:W-:Y:S01]  /*15420*/  FMUL.FTZ R72, R72, R3.reuse ;  /* 0x0000000348487220 */ /* 0x080fe20000410000 */
[-C--:B------:R-:W-:Y:S01]  /*15430*/  FMUL.FTZ R73, R73, R3.reuse ;  /* 0x0000000349497220 */ /* 0x080fe20000410000 */
[-C--:B------:R-:W-:Y:S01]  /*15440*/  FMUL.FTZ R76, R76, R3.reuse ;  /* 0x000000034c4c7220 */ /* 0x080fe20000410000 */
[----:B------:R-:W-:Y:S01]  /*15450*/  HGMMA.64x64x16.F32 R152, gdesc[UR4], RZ, !UPT, gsb0 ;  /* 0x00e00000049879f0 */ /* 0x000fe2000c0008ff */
[----:B------:R-:W-:Y:S01]  /*15460*/  UMOV UR6, UR8 ;  /* 0x0000000800067c82 */ /* 0x000fe20008000000 */
[----:B------:R-:W-:Y:S01]  /*15470*/  UMOV UR7, UR9 ;  /* 0x0000000900077c82 */ /* 0x000fe20008000000 */
        /* <DEDUP_REMOVED lines=36> */
[----:B------:R-:W-:-:S02]  /*156c0*/  FMUL.FTZ R149, R149, R3 ;  /* 0x0000000395957220 */ /* 0x000fc40000410000 */
[----:B------:R-:W4:Y:S01]  /*156d0*/  LDL.64 R2, [R1+0x18] ;  /* 0x0000180001027983 */ /* 0x000f220000100a00 */
        /* <DEDUP_REMOVED lines=66> */
[----:B--2---:R-:W-:-:S02]  /*15b00*/  R2UR UR8, R18 ;  /* 0x00000000120872ca */ /* 0x004fc400000e0000 */
[----:B------:R-:W-:Y:S02]  /*15b10*/  R2UR UR9, R19 ;  /* 0x00000000130972ca */ /* 0x000fe400000e0000 */
[----:B------:R-:W-:Y:S01]  /*15b20*/  R2UR UR20, R216 ;  /* 0x00000000d81472ca */ /* 0x000fe200000e0000 */
[----:B------:R0:W5:Y:S10]  /*15b30*/  LDL.LU.64 R18, [R1+0xd0] ;  /* 0x0000d00001127983 */ /* 0x0001740000300a00 */
[----:B------:R-:W-:Y:S01]  /*15b40*/  HGMMA.64x64x16.F32 R152, gdesc[UR8], R152, gsb0 ;  /* 0x00e00000089879f0 */ /* 0x000fe20008000898 */
[----:B---3--:R-:W-:-:S02]  /*15b50*/  R2UR UR4, R16 ;  /* 0x00000000100472ca */ /* 0x008fc400000e0000 */
[----:B------:R-:W-:Y:S02]  /*15b60*/  R2UR UR5, R17 ;  /* 0x00000000110572ca */ /* 0x000fe400000e0000 */
[----:B------:R-:W-:Y:S01]  /*15b70*/  R2UR UR11, R229 ;  /* 0x00000000e50b72ca */ /* 0x000fe200000e0000 */
[----:B------:R0:W5:Y:S01]  /*15b80*/  LDL.LU.64 R16, [R1+0xc8] ;  /* 0x0000c80001107983 */ /* 0x0001620000300a00 */
[----:B------:R-:W-:Y:S01]  /*15b90*/  R2UR UR10, R227 ;  /* 0x00000000e30a72ca */ /* 0x000fe200000e0000 */
[----:B------:R-:W-:Y:S02]  /*15ba0*/  WARPGROUP.DEPBAR.LE gsb0, 0x0 ;  /* 0x00008000000079c5 */ /* 0x000fe40000010000 */
[----:B------:R-:W-:-:S06]  /*15bb0*/  WARPGROUP.ARRIVE ;  /* 0x00000000000079c5 */ /* 0x000fcc0000000000 */
[----:B------:R-:W-:Y:S01]  /*15bc0*/  HGMMA.64x64x16.F32 R152, gdesc[UR4], R152, gsb0 ;  /* 0x00e00000049879f0 */ /* 0x000fe20008000898 */
[----:B----4-:R-:W-:Y:S02]  /*15bd0*/  R2UR UR8, R8 ;  /* 0x00000000080872ca */ /* 0x010fe400000e0000 */
[----:B------:R-:W-:Y:S02]  /*15be0*/  R2UR UR9, R9 ;  /* 0x00000000090972ca */ /* 0x000fe400000e0000 */
[----:B------:R-:W-:Y:S01]  /*15bf0*/  R2UR UR12, R4 ;  /* 0x00000000040c72ca */ /* 0x000fe200000e0000 */
[----:B------:R0:W5:Y:S01]  /*15c00*/  LDL.LU.64 R8, [R1+0xc0] ;  /* 0x0000c00001087983 */ /* 0x0001620000300a00 */
[----:B------:R-:W-:Y:S02]  /*15c10*/  WARPGROUP.DEPBAR.LE gsb0, 0x0 ;  /* 0x00008000000079c5 */ /* 0x000fe40000010000 */
[----:B------:R-:W-:-:S07]  /*15c20*/  WARPGROUP.ARRIVE ;  /* 0x00000000000079c5 */ /* 0x000fce0000000000 */
[----:B------:R-:W-:Y:S01]  /*15c30*/  HGMMA.64x64x16.F32 R152, gdesc[UR8], R152, gsb0 ;  /* 0x00e00000089879f0 */ /* 0x000fe20008000898 */
[----:B------:R-:W-:Y:S02]  /*15c40*/  R2UR UR13, R5 ;  /* 0x00000000050d72ca */ /* 0x000fe400000e0000 */
[----:B------:R-:W-:Y:S01]  /*15c50*/  R2UR UR16, R2 ;  /* 0x00000000021072ca */ /* 0x000fe200000e0000 */
[----:B------:R0:W5:Y:S01]  /*15c60*/  LDL.LU.64 R4, [R1+0xb8] ;  /* 0x0000b80001047983 */ /* 0x0001620000300a00 */
[----:B------:R-:W-:Y:S02]  /*15c70*/  WARPGROUP.DEPBAR.LE gsb0, 0x0 ;  /* 0x00008000000079c5 */ /* 0x000fe40000010000 */
[----:B------:R-:W-:-:S07]  /*15c80*/  WARPGROUP.ARRIVE ;  /* 0x00000000000079c5 */ /* 0x000fce0000000000 */
[----:B------:R-:W-:Y:S01]  /*15c90*/  HGMMA.64x64x16.F32 R152, gdesc[UR12], R152, gsb0 ;  /* 0x00e000000c9879f0 */ /* 0x000fe20008000898 */
[----:B------:R-:W-:Y:S02]  /*15ca0*/  R2UR UR17, R3 ;  /* 0x00000000031172ca */ /* 0x000fe400000e0000 */
[----:B------:R-:W-:Y:S02]  /*15cb0*/  WARPGROUP.DEPBAR.LE gsb0, 0x0 ;  /* 0x00008000000079c5 */ /* 0x000fe40000010000 */
[----:B------:R-:W-:-:S09]  /*15cc0*/  WARPGROUP.ARRIVE ;  /* 0x00000000000079c5 */ /* 0x000fd20000000000 */
[----:B------:R-:W-:Y:S01]  /*15cd0*/  HGMMA.64x64x16.F32 R152, gdesc[UR16], R152, gsb0 ;  /* 0x00e00000109879f0 */ /* 0x000fe20008000898 */
[----:B------:R-:W-:Y:S02]  /*15ce0*/  R2UR UR21, R217 ;  /* 0x00000000d91572ca */ /* 0x000fe400000e0000 */
[----:B------:R-:W-:Y:S02]  /*15cf0*/  WARPGROUP.DEPBAR.LE gsb0, 0x0 ;  /* 0x00008000000079c5 */ /* 0x000fe40000010000 */
[----:B------:R-:W-:-:S09]  /*15d00*/  WARPGROUP.ARRIVE ;  /* 0x00000000000079c5 */ /* 0x000fd20000000000 */
[----:B------:R-:W-:Y:S01]  /*15d10*/  HGMMA.64x64x16.F32 R152, gdesc[UR20], R152, gsb0 ;  /* 0x00e00000149879f0 */ /* 0x000fe20008000898 */
[----:B------:R-:W-:Y:S02]  /*15d20*/  R2UR UR24, R214 ;  /* 0x00000000d61872ca */ /* 0x000fe400000e0000 */
[----:B------:R-:W-:Y:S01]  /*15d30*/  R2UR UR25, R215 ;  /* 0x00000000d71972ca */ /* 0x000fe200000e0000 */
[----:B------:R-:W-:Y:S02]  /*15d40*/  WARPGROUP.DEPBAR.LE gsb0, 0x0 ;  /* 0x00008000000079c5 */ /* 0x000fe40000010000 */
[----:B------:R-:W-:-:S10]  /*15d50*/  WARPGROUP.ARRIVE ;  /* 0x00000000000079c5 */ /* 0x000fd40000000000 */
        /* <DEDUP_REMOVED lines=44> */
.L_x_1776:
[----:B------:R-:W-:Y:S02]  /*16020*/  SHF.L.U32 R0, R218, 0x1f, RZ ;  /* 0x0000001fda007819 */ /* 0x000fe400000006ff */
[----:B-----5:R-:W-:-:S04]  /*16030*/  LEA R218, R204, R18, 0x3 ;  /* 0x00000012ccda7211 */ /* 0x020fc800078e18ff */
[----:B------:R0:W1:Y:S01]  /*16040*/  SYNCS.PHASECHK.TRANS64.TRYWAIT P1, [R218+URZ+0x30850], R0 ;  /* 0x03085000da0075a7 */ /* 0x000062000802017f */
[----:B------:R-:W-:Y:S05]  /*16050*/  @!P0 BRA `(.L_x_1777) ;  /* 0x0000000000048947 */ /* 0x000fea0003800000 */
[----:B------:R-:W-:Y:S01]  /*16060*/  BPT.TRAP 0x1 ;  /* 0x000000040000795c */ /* 0x000fe20000300000 */
.L_x_1777:
[----:B------:R-:W-:Y:S04]  /*16070*/  BSSY B2, `(.L_x_1778) ;  /* 0x0000004000027945 */ /* 0x000fe80003800000 */
[----:B-1----:R-:W-:Y:S05]  /*16080*/  @P1 BRA `(.L_x_1779) ;  /* 0x0000000000081947 */ /* 0x002fea0003800000 */
[----:B------:R-:W1:Y:S02]  /*16090*/  SYNCS.PHASECHK.TRANS64.TRYWAIT P1, [R218+URZ+0x30850], R0 ;  /* 0x03085000da0075a7 */ /* 0x000e64000802017f */
[----:B-1----:R-:W-:Y:S05]  /*160a0*/  @!P1 BRA `(.L_x_1780) ;  /* 0x0000014000789947 */ /* 0x002fea0003800000 */
.L_x_1779:
[----:B------:R-:W-:Y:S05]  /*160b0*/  BSYNC B2 ;  /* 0x0000000000027941 */ /* 0x000fea0003800000 */
.L_x_1778:
[----:B01----:R-:W-:Y:S01]  /*160c0*/  VIADD R0, R18, 0x400 ;  /* 0x0000040012007836 */ /* 0x003fe20000000000 */
[----:B------:R-:W-:Y:S01]  /*160d0*/  WARPGROUP.ARRIVE ;  /* 0x00000000000079c5 */ /* 0x000fe20000000000 */
[----:B------:R-:W-:-:S03]  /*160e0*/  IMAD.MOV.U32 R3, RZ, RZ, 0x40000040 ;  /* 0x40000040ff037424 */ /* 0x000fc600078e00ff */
[----:B------:R-:W-:Y:S02]  /*160f0*/  SHF.R.U32.HI R0, RZ, 0x4, R0 ;  /* 0x00000004ff007819 */ /* 0x000fe40000011600 */
[----:B------:R-:W-:Y:S01]  /*16100*/  R2UR UR7, R3 ;  /* 0x00000000030772ca */ /* 0x000fe200000e0000 */
[----:B------:R-:W-:Y:S01]  /*16110*/  IMAD.MOV.U32 R3, RZ, RZ, 0x40000040 ;  /* 0x40000040ff037424 */ /* 0x000fe200078e00ff */
[----:B------:R-:W-:-:S04]  /*16120*/  LOP3.LUT R0, R0, 0x3fff, RZ, 0xc0, !PT ;  /* 0x00003fff00007812 */ /* 0x000fc800078ec0ff */
[----:B------:R-:W-:-:S05]  /*16130*/  LOP3.LUT R0, R0, 0x2000000, RZ, 0xfc, !PT ;  /* 0x0200000000007812 */ /* 0x000fca00078efcff */
[----:B------:R-:W-:-:S05]  /*16140*/  IMAD R2, R204, 0x800, R0 ;  /* 0x00000800cc027824 */ /* 0x000fca00078e0200 */
[----:B------:R-:W-:-:S13]  /*16150*/  R2UR UR6, R2 ;  /* 0x00000000020672ca */ /* 0x000fda00000e0000 */
[----:B------:R-:W-:Y:S03]  /*16160*/  HGMMA.64x256x16.F32 R24, R196, gdesc[UR4].tnspB, R24, gsb0 ;  /* 0x43e00004c4187df0 */ /* 0x000fe60008000818 */
[----:B------:R-:W-:Y:S02]  /*16170*/  WARPGROUP.DEPBAR.LE gsb0, 0x0 ;  /* 0x00008000000079c5 */ /* 0x000fe40000010000 */
[----:B------:R-:W-:Y:S01]  /*16180*/  VIADD R196, R2, 0x80 ;  /* 0x0000008002c47836 */ /* 0x000fe20000000000 */
[----:B------:R-:W-:Y:S01]  /*16190*/  MOV R197, 0x40000040 ;  /* 0x4000004000c57802 */ /* 0x000fe20000000f00 */
[----:B------:R-:W-:-:S03]  /*161a0*/  WARPGROUP.ARRIVE ;  /* 0x00000000000079c5 */ /* 0x000fc60000000000 */
[----:B------:R-:W-:Y:S02]  /*161b0*/  R2UR UR6, R196 ;  /* 0x00000000c40672ca */ /* 0x000fe400000e0000 */
[----:B------:R-:W-:-:S15]  /*161c0*/  R2UR UR7, R197 ;  /* 0x00000000c50772ca */ /* 0x000fde00000e0000 */
[----:B------:R-:W-:-:S01]  /*161d0*/  NOP ;  /* 0x0000000000007918 */ /* 0x000fc20000000000 */
[----:B------:R-:W-:Y:S03]  /*161e0*/  HGMMA.64x256x16.F32 R24, R192, gdesc[UR4].tnspB, R24, gsb0 ;  /* 0x43e00004c0187df0 */ /* 0x000fe60008000818 */
[----:B------:R-:W-:Y:S02]  /*161f0*/  WARPGROUP.DEPBAR.LE gsb0, 0x0 ;  /* 0x00008000000079c5 */ /* 0x000fe40000010000 */
[C---:B------:R-:W-:Y:S01]  /*16200*/  VIADD R192, R2.reuse, 0x100 ;  /* 0x0000010002c07836 */ /* 0x040fe20000000000 */
[----:B------:R-:W-:Y:S01]  /*16210*/  WARPGROUP.ARRIVE ;  /* 0x00000000000079c5 */ /* 0x000fe20000000000 */
[----:B------:R-:W-:Y:S02]  /*16220*/  IMAD.MOV.U32 R193, RZ, RZ, 0x40000040 ;  /* 0x40000040ffc17424 */ /* 0x000fe400078e00ff */
[----:B------:R-:W-:Y:S01]  /*16230*/  VIADD R2, R2, 0x180 ;  /* 0x0000018002027836 */ /* 0x000fe20000000000 */
[----:B------:R-:W-:-:S02]  /*16240*/  R2UR UR6, R192 ;  /* 0x00000000c00672ca */ /* 0x000fc400000e0000 */
[----:B------:R-:W-:-:S15]  /*16250*/  R2UR UR7, R193 ;  /* 0x00000000c10772ca */ /* 0x000fde00000e0000 */
[----:B------:R-:W-:-:S01]  /*16260*/  NOP ;  /* 0x0000000000007918 */ /* 0x000fc20000000000 */
        /* <DEDUP_REMOVED lines=10> */
.L_x_1781:
[----:B------:R-:W2:Y:S01]  /*16310*/  LDL R184, [R1+0x4c] ;  /* 0x00004c0001b87983 */ /* 0x000ea20000100800 */
[----:B------:R-:W0:Y:S03]  /*16320*/  LDC R0, c[0x0][0x448] ;  /* 0x00011200ff007b82 */ /* 0x000e260000000800 */
[----:B------:R-:W2:Y:S04]  /*16330*/  LDL R3, [R1+0x64] ;  /* 0x0000640001037983 */ /* 0x000ea80000100800 */
[----:B------:R-:W3:Y:S04]  /*16340*/  LDL R191, [R1+0x4] ;  /* 0x0000040001bf7983 */ /* 0x000ee80000100800 */
[----:B------:R-:W4:Y:S01]  /*16350*/  LDL R192, [R1+0x8] ;  /* 0x0000080001c07983 */ /* 0x000f220000100800 */
[----:B------:R-:W-:Y:S01]  /*16360*/  VIADD R223, R223, 0x30840 ;  /* 0x00030840dfdf7836 */ /* 0x000fe20000000000 */
[----:B------:R-:W-:Y:S01]  /*16370*/  ULDC UR4, c[0x0][0x9dc] ;  /* 0x0002770000047ab9 */ /* 0x000fe20000000800 */
[----:B0-----:R-:W-:-:S13]  /*16380*/  ISETP.NE.AND P1, PT, R0, 0x1, PT ;  /* 0x000000010000780c */ /* 0x001fda0003f25270 */
[----:B------:R-:W0:Y:S08]  /*16390*/  @P1 LDC R2, c[0x0][0x44c] ;  /* 0x00011300ff021b82 */ /* 0x000e300000000800 */
[----:B------:R-:W1:Y:S01]  /*163a0*/  @P1 LDC R0, c[0x0][0x450] ;  /* 0x00011400ff001b82 */ /* 0x000e620000000800 */
[----:B------:R-:W-:Y:S02]  /*163b0*/  LOP3.LUT P5, RZ, R22, 0x20, RZ, 0xc0, !PT ;  /* 0x0000002016ff7812 */ /* 0x000fe400078ac0ff */
[----:B--2---:R-:W-:-:S05]  /*163c0*/  IADD3 R188, R3, R184, RZ ;  /* 0x000000b803bc7210 */ /* 0x004fca0007ffe0ff */
[----:B0-----:R-:W-:-:S05]  /*163d0*/  @P1 IMAD.HI.U32 R2, R188, R2, RZ ;  /* 0x00000002bc021227 */ /* 0x001fca00078e00ff */
[----:B-1----:R-:W-:Y:S01]  /*163e0*/  @P1 SHF.R.U32.HI R188, RZ, R0, R2 ;  /* 0x00000000ffbc1219 */ /* 0x002fe20000011602 */
[----:B------:R-:W-:Y:S01]  /*163f0*/  IMAD.SHL.U32 R0, R8, 0x40, RZ ;  /* 0x0000004008007824 */ /* 0x000fe200078e00ff */
[----:B---3--:R-:W-:-:S03]  /*16400*/  PRMT R223, R191, 0x654, R223 ;  /* 0x00000654bfdf7816 */ /* 0x008fc600000000df */
[----:B------:R-:W0:Y:S01]  /*16410*/  SHFL.IDX PT, R189, R188, RZ, 0x1c1f ;  /* 0x001c1fffbcbd7589 */ /* 0x000e2200000e0000 */
[----:B------:R-:W-:Y:S01]  /*16420*/  IADD3 R186, -R0, 0x1, RZ ;  /* 0x0000000100ba7810 */ /* 0x000fe20007ffe1ff */
[----:B------:R1:W-:Y:S04]  /*16430*/  SYNCS.ARRIVE.TRANS64.RED.A1T0 RZ, [R223+URZ], RZ ;  /* 0x000000ffdfff79a7 */ /* 0x0003e8000810043f */
[----:B----4-:R-:W-:Y:S02]  /*16440*/  IMAD R186, R192, -0x2, R186 ;  /* 0xfffffffec0ba7824 */ /* 0x010fe400078e02ba */
[----:B-1----:R-:W-:-:S03]  /*16450*/  IMAD.U32 R223, RZ, RZ, UR4 ;  /* 0x00000004ffdf7e24 */ /* 0x002fc6000f8e00ff */
[----:B------:R-:W-:Y:S01]  /*16460*/  IADD3 R186, -R219, R186, R220 ;  /* 0x000000badbba7210 */ /* 0x000fe20007ffe1dc */
[----:B------:R-:W-:Y:S01]  /*16470*/  ULDC UR4, c[0x0][0x9e0] ;  /* 0x0002780000047ab9 */ /* 0x000fe20000000800 */
[----:B------:R-:W-:-:S05]  /*16480*/  LOP3.LUT R187, RZ, R223, RZ, 0x33, !PT ;  /* 0x000000dfffbb7212 */ /* 0x000fca00078e33ff */
[----:B------:R-:W-:Y:S01]  /*16490*/  IMAD.IADD R187, R187, 0x1, R186 ;  /* 0x00000001bbbb7824 */ /* 0x000fe200078e02ba */
[----:B------:R-:W-:-:S03]  /*164a0*/  IADD3 R186, R186, UR4, RZ ;  /* 0x00000004baba7c10 */ /* 0x000fc6000fffe0ff */
[--C-:B0-----:R-:W-:Y:S02]  /*164b0*/  IMAD.IADD R184, R187, 0x1, R189.reuse ;  /* 0x00000001bbb87824 */ /* 0x101fe400078e02bd */
[----:B------:R-:W-:Y:S01]  /*164c0*/  IMAD.IADD R185, R186, 0x1, R189 ;  /* 0x00000001bab97824 */ /* 0x000fe200078e02bd */
[----:B------:R-:W-:Y:S06]  /*164d0*/  @!P5 BRA `(.L_x_1782) ;  /* 0x000000000060d947 */ /* 0x000fec0003800000 */
[----:B------:R-:W-:Y:S01]  /*164e0*/  IADD3 R189, -R219, R220, R189 ;  /* 0x000000dcdbbd7210 */ /* 0x000fe20007ffe1bd */
[----:B------:R-:W-:Y:S03]  /*164f0*/  BSSY B2, `(.L_x_1783) ;  /* 0x0000012000027945 */ /* 0x000fe60003800000 */
        /* <DEDUP_REMOVED lines=11> */
.L_x_1784:
[----:B------:R-:W-:Y:S02]  /*165b0*/  ULDC UR4, c[0x0][0x9e4] ;  /* 0x0002790000047ab9 */ /* 0x000fe40000000800 */
[----:B------:R-:W-:-:S05]  /*165c0*/  IMAD.U32 R190, RZ, RZ, UR4 ;  /* 0x00000004ffbe7e24 */ /* 0x000fca000f8e00ff */
[----:B------:R-:W-:-:S13]  /*165d0*/  ISETP.NE.AND P1, PT, R190, 0x1, PT ;  /* 0x00000001be00780c */ /* 0x000fda0003f25270 */
[----:B------:R-:W0:Y:S02]  /*165e0*/  @P1 LDC.64 R2, c[0x0][0x9e8] ;  /* 0x00027a00ff021b82 */ /* 0x000e240000000a00 */
[----:B0-----:R-:W-:-:S05]  /*165f0*/  @P1 IMAD.HI.U32 R2, R189, R2, RZ ;  /* 0x00000002bd021227 */ /* 0x001fca00078e00ff */
[----:B------:R-:W-:-:S07]  /*16600*/  @P1 SHF.R.U32.HI R189, RZ, R3, R2 ;  /* 0x00000003ffbd1219 */ /* 0x000fce0000011602 */
.L_x_1785:
[----:B------:R-:W-:Y:S05]  /*16610*/  BSYNC B2 ;  /* 0x0000000000027941 */ /* 0x000fea0003800000 */
.L_x_1783:
[----:B------:R-:W-:-:S04]  /*16620*/  IMAD R189, R189, R190, -R0 ;  /* 0x000000bebdbd7224 */ /* 0x000fc800078e0a00 */
[----:B------:R-:W-:-:S05]  /*16630*/  IMAD R189, R192, -0x2, R189 ;  /* 0xfffffffec0bd7824 */ /* 0x000fca00078e02bd */
[----:B------:R-:W-:Y:S02]  /*16640*/  VIMNMX R184, R184, R189, !PT ;  /* 0x000000bdb8b87248 */ /* 0x000fe40007fe0100 */
[----:B------:R-:W-:-:S07]  /*16650*/  VIADDMNMX R185, R189, R190, R185, PT ;  /* 0x000000bebdb97246 */ /* 0x000fce00038001b9 */
.L_x_1782:
[----:B------:R-:W-:Y:S01]  /*16660*/  ISETP.GT.AND P1, PT, R8, -0x1, PT ;  /* 0xffffffff0800780c */ /* 0x000fe20003f24270 */
[----:B------:R-:W0:Y:S03]  /*16670*/  SHFL.IDX PT, R188, R188, 0x1, 0x1c1f ;  /* 0x003c1f00bcbc7f89 */ /* 0x000e2600000e0000 */
[C---:B------:R-:W-:Y:S02]  /*16680*/  ISETP.GT.AND P2, PT, R184.reuse, RZ, P1 ;  /* 0x000000ffb800720c */ /* 0x040fe40000f44270 */
[C---:B------:R-:W-:Y:S02]  /*16690*/  ISETP.GT.AND P4, PT, R184.reuse, 0x1, P1 ;  /* 0x00000001b800780c */ /* 0x040fe40000f84270 */
[----:B------:R-:W-:Y:S02]  /*166a0*/  ISETP.LT.OR P3, PT, R185, 0x1, P2 ;  /* 0x00000001b900780c */ /* 0x000fe40001761670 */
[----:B------:R-:W-:-:S02]  /*166b0*/  ISETP.GT.AND P2, PT, R184, 0x8, P1 ;  /* 0x00000008b800780c */ /* 0x000fc40000f44270 */
[----:B------:R-:W-:Y:S02]  /*166c0*/  FSEL R152, R152, -INF , !P3 ;  /* 0xff80000098987808 */ /* 0x000fe40005800000 */
[----:B------:R-:W-:Y:S02]  /*166d0*/  ISETP.GT.AND P3, PT, R184, 0x9, P1 ;  /* 0x00000009b800780c */ /* 0x000fe40000f64270 */
[C---:B------:R-:W-:Y:S02]  /*166e0*/  ISETP.LT.OR P4, PT, R185.reuse, 0x2, P4 ;  /* 0x00000002b900780c */ /* 0x040fe40002781670 */
[C---:B------:R-:W-:Y:S02]  /*166f0*/  ISETP.LT.OR P2, PT, R185.reuse, 0x9, P2 ;  /* 0x00000009b900780c */ /* 0x040fe40001741670 */
[----:B------:R-:W-:Y:S02]  /*16700*/  ISETP.LT.OR P3, PT, R185, 0xa, P3 ;  /* 0x0000000ab900780c */ /* 0x000fe40001f61670 */
[----:B------:R-:W-:-:S02]  /*16710*/  FSEL R153, R153, -INF , !P4 ;  /* 0xff80000099997808 */ /* 0x000fc40006000000 */
[----:B------:R-:W-:Y:S01]  /*16720*/  FSEL R156, R156, -INF , !P2 ;  /* 0xff8000009c9c7808 */ /* 0x000fe20005000000 */
[----:B0-----:R-:W-:Y:S01]  /*16730*/  IMAD.IADD R187, R187, 0x1, R188 ;  /* 0x00000001bbbb7824 */ /* 0x001fe200078e02bc */
[----:B------:R-:W-:Y:S02]  /*16740*/  FSEL R157, R157, -INF , !P3 ;  /* 0xff8000009d9d7808 */ /* 0x000fe40005800000 */
[C---:B------:R-:W-:Y:S02]  /*16750*/  ISETP.GT.AND P4, PT, R184.reuse, 0x10, P1 ;  /* 0x00000010b800780c */ /* 0x040fe40000f84270 */
[C---:B------:R-:W-:Y:S02]  /*16760*/  ISETP.GT.AND P2, PT, R184.reuse, 0x11, P1 ;  /* 0x00000011b800780c */ /* 0x040fe40000f44270 */
[----:B------:R-:W-:Y:S02]  /*16770*/  ISETP.GT.AND P3, PT, R184, 0x18, P1 ;  /* 0x00000018b800780c */ /* 0x000fe40000f64270 */
[----:B------:R-:W-:-:S02]  /*16780*/  ISETP.LT.OR P4, PT, R185, 0x11, P4 ;  /* 0x00000011b900780c */ /* 0x000fc40002781670 */
[C---:B------:R-:W-:Y:S02]  /*16790*/  ISETP.LT.OR P2, PT, R185.reuse, 0x12, P2 ;  /* 0x00000012b900780c */ /* 0x040fe40001741670 */
[----:B------:R-:W-:Y:S02]  /*167a0*/  ISETP.LT.OR P3, PT, R185, 0x19, P3 ;  /* 0x00000019b900780c */ /* 0x000fe40001f61670 */
[----:B------:R-:W-:Y:S02]  /*167b0*/  FSEL R160, R160, -INF , !P4 ;  /* 0xff800000a0a07808 */ /* 0x000fe40006000000 */
[----:B------:R-:W-:Y:S02]  /*167c0*/  FSEL R161, R161, -INF , !P2 ;  /* 0xff800000a1a17808 */ /* 0x000fe40005000000 */
[----:B------:R-:W-:Y:S02]  /*167d0*/  FSEL R164, R164, -INF , !P3 ;  /* 0xff800000a4a47808 */ /* 0x000fe40005800000 */
[----:B------:R-:W-:-:S02]  /*167e0*/  ISETP.GT.AND P4, PT, R184, 0x19, P1 ;  /* 0x00000019b800780c */ /* 0x000fc40000f84270 */
[C---:B------:R-:W-:Y:S02]  /*167f0*/  ISETP.GT.AND P2, PT, R184.reuse, 0x20, P1 ;  /* 0x00000020b800780c */ /* 0x040fe40000f44270 */
[----:B------:R-:W-:Y:S02]  /*16800*/  ISETP.GT.AND P3, PT, R184, 0x21, P1 ;  /* 0x00000021b800780c */ /* 0x000fe40000f64270 */
[C---:B------:R-:W-:Y:S02]  /*16810*/  ISETP.LT.OR P4, PT, R185.reuse, 0x1a, P4 ;  /* 0x0000001ab900780c */ /* 0x040fe40002781670 */
[C---:B------:R-:W-:Y:S02]  /*16820*/  ISETP.LT.OR P2, PT, R185.reuse, 0x21, P2 ;  /* 0x00000021b900780c */ /* 0x040fe40001741670 */
[----:B------:R-:W-:Y:S02]  /*16830*/  ISETP.LT.OR P3, PT, R185, 0x22, P3 ;  /* 0x00000022b900780c */ /* 0x000fe40001f61670 */
[----:B------:R-:W-:-:S02]  /*16840*/  FSEL R165, R165, -INF , !P4 ;  /* 0xff800000a5a57808 */ /* 0x000fc40006000000 */
[----:B------:R-:W-:Y:S02]  /*16850*/  FSEL R168, R168, -INF , !P2 ;  /* 0xff800000a8a87808 */ /* 0x000fe40005000000 */
        /* <DEDUP_REMOVED lines=16> */
[----:B------:R-:W-:-:S02]  /*16960*/  IADD3 R186, R186, R188, RZ ;  /* 0x000000bcbaba7210 */ /* 0x000fc40007ffe0ff */
[----:B------:R-:W-:Y:S02]  /*16970*/  FSEL R177, R177, -INF , !P4 ;  /* 0xff800000b1b17808 */ /* 0x000fe40006000000 */
[----:B------:R-:W-:Y:S02]  /*16980*/  FSEL R180, R180, -INF , !P2 ;  /* 0xff800000b4b47808 */ /* 0x000fe40005000000 */
[----:B------:R-:W-:Y:S01]  /*16990*/  FSEL R181, R181, -INF , !P3 ;  /* 0xff800000b5b57808 */ /* 0x000fe20005800000 */
        /* <DEDUP_REMOVED lines=14> */
.L_x_1788:
[----:B------:R-:W-:Y:S02]  /*16a80*/  ULDC UR4, c[0x0][0x9e4] ;  /* 0x0002790000047ab9 */ /* 0x000fe40000000800 */
[----:B------:R-:W-:-:S05]  /*16a90*/  IMAD.U32 R184, RZ, RZ, UR4 ;  /* 0x00000004ffb87e24 */ /* 0x000fca000f8e00ff */
[----:B------:R-:W-:-:S13]  /*16aa0*/  ISETP.NE.AND P2, PT, R184, 0x1, PT ;  /* 0x00000001b800780c */ /* 0x000fda0003f45270 */
[----:B------:R-:W0:Y:S02]  /*16ab0*/  @P2 LDC.64 R2, c[0x0][0x9e8] ;  /* 0x00027a00ff022b82 */ /* 0x000e240000000a00 */
[----:B0-----:R-:W-:-:S05]  /*16ac0*/  @P2 IMAD.HI.U32 R2, R188, R2, RZ ;  /* 0x00000002bc022227 */ /* 0x001fca00078e00ff */
[----:B------:R-:W-:-:S07]  /*16ad0*/  @P2 SHF.R.U32.HI R188, RZ, R3, R2 ;  /* 0x00000003ffbc2219 */ /* 0x000fce0000011602 */
.L_x_1789:
[----:B------:R-:W-:Y:S05]  /*16ae0*/  BSYNC B2 ;  /* 0x0000000000027941 */ /* 0x000fea0003800000 */
.L_x_1787:
[----:B------:R-:W-:-:S04]  /*16af0*/  IMAD R0, R188, R184, -R0 ;  /* 0x000000b8bc007224 */ /* 0x000fc800078e0a00 */
[----:B------:R-:W-:-:S05]  /*16b00*/  IMAD R0, R192, -0x2, R0 ;  /* 0xfffffffec0007824 */ /* 0x000fca00078e0200 */
[----:B------:R-:W-:Y:S02]  /*16b10*/  VIMNMX R187, R187, R0, !PT ;  /* 0x00000000bbbb7248 */ /* 0x000fe40007fe0100 */
[----:B------:R-:W-:-:S07]  /*16b20*/  VIADDMNMX R186, R0, R184, R186, PT ;  /* 0x000000b800ba7246 */ /* 0x000fce00038001ba */
.L_x_1786:
[----:B------:R-:W-:Y:S01]  /*16b30*/  FMNMX.FTZ R2, R152, R5, !PT ;  /* 0x0000000598027209 */ /* 0x000fe20007810000 */
[----:B------:R-:W-:Y:S01]  /*16b40*/  ULDC UR4, c[0x0][0x988] ;  /* 0x0002620000047ab9 */ /* 0x000fe20000000800 */
[----:B------:R-:W-:Y:S02]  /*16b50*/  LOP3.LUT R22, R22, 0xffffdfff, RZ, 0xc0, !PT ;  /* 0xffffdfff16167812 */ /* 0x000fe400078ec0ff */
[----:B------:R-:W-:Y:S02]  /*16b60*/  FMNMX.FTZ R2, R153, R2, !PT ;  /* 0x0000000299027209 */ /* 0x000fe40007810000 */
[C---:B------:R-:W-:Y:S02]  /*16b70*/  ISETP.GT.AND P2, PT, R187.reuse, 0x1, P1 ;  /* 0x00000001bb00780c */ /* 0x040fe40000f44270 */
[----:B------:R-:W-:Y:S02]  /*16b80*/  FMNMX.FTZ R2, R156, R2, !PT ;  /* 0x000000029c027209 */ /* 0x000fe40007810000 */
[----:B------:R-:W-:-:S02]  /*16b90*/  ISETP.GT.AND P3, PT, R187, 0x8, P1 ;  /* 0x00000008bb00780c */ /* 0x000fc40000f64270 */
[----:B------:R-:W-:Y:S02]  /*16ba0*/  FMNMX.FTZ R2, R157, R2, !PT ;  /* 0x000000029d027209 */ /* 0x000fe40007810000 */
[----:B------:R-:W-:Y:S02]  /*16bb0*/  @P0 LOP3.LUT R22, R22, 0x2000, RZ, 0xfc, !PT ;  /* 0x0000200016160812 */ /* 0x000fe400078efcff */
[----:B------:R-:W-:Y:S02]  /*16bc0*/  FMNMX.FTZ R2, R160, R2, !PT ;  /* 0x00000002a0027209 */ /* 0x000fe40007810000 */
[----:B------:R-:W-:Y:S02]  /*16bd0*/  ISETP.GT.AND P0, PT, R187, 0x21, P1 ;  /* 0x00000021bb00780c */ /* 0x000fe40000f04270 */
[----:B------:R-:W-:Y:S02]  /*16be0*/  FMNMX.FTZ R2, R161, R2, !PT ;  /* 0x00000002a1027209 */ /* 0x000fe40007810000 */
[----:B------:R-:W-:-:S02]  /*16bf0*/  ISETP.LT.OR P2, PT, R186, 0x2, P2 ;  /* 0x00000002ba00780c */ /* 0x000fc40001741670 */
[----:B------:R-:W-:Y:S02]  /*16c00*/  FMNMX.FTZ R2, R164, R2, !PT ;  /* 0x00000002a4027209 */ /* 0x000fe40007810000 */
[----:B------:R-:W-:Y:S02]  /*16c10*/  ISETP.LT.OR P3, PT, R186, 0x9, P3 ;  /* 0x00000009ba00780c */ /* 0x000fe40001f61670 */
[----:B------:R-:W-:Y:S02]  /*16c20*/  FMNMX.FTZ R2, R165, R2, !PT ;  /* 0x00000002a5027209 */ /* 0x000fe40007810000 */
[----:B------:R-:W-:Y:S02]  /*16c30*/  FSEL R0, R155, -INF , !P2 ;  /* 0xff8000009b007808 */ /* 0x000fe40005000000 */
[----:B------:R-:W-:Y:S02]  /*16c40*/  FMNMX.FTZ R2, R168, R2, !PT ;  /* 0x00000002a8027209 */ /* 0x000fe40007810000 */
[----:B------:R-:W-:-:S02]  /*16c50*/  FSEL R158, R158, -INF , !P3 ;  /* 0xff8000009e9e7808 */ /* 0x000fc40005800000 */
[----:B------:R-:W-:Y:S02]  /*16c60*/  FMNMX.FTZ R2, R169, R2, !PT ;  /* 0x00000002a9027209 */ /* 0x000fe40007810000 */
[C---:B------:R-:W-:Y:S02]  /*16c70*/  ISETP.GT.AND P4, PT, R187.reuse, 0x9, P1 ;  /* 0x00000009bb00780c */ /* 0x040fe40000f84270 */
[----:B------:R-:W-:Y:S02]  /*16c80*/  FMNMX.FTZ R2, R172, R2, !PT ;  /* 0x00000002ac027209 */ /* 0x000fe40007810000 */
[----:B------:R-:W-:Y:S02]  /*16c90*/  ISETP.GT.AND P2, PT, R187, 0x10, P1 ;  /* 0x00000010bb00780c */ /* 0x000fe40000f44270 */
[----:B------:R-:W-:Y:S02]  /*16ca0*/  FMNMX.FTZ R2, R173, R2, !PT ;  /* 0x00000002ad027209 */ /* 0x000fe40007810000 */
[----:B------:R-:W-:-:S02]  /*16cb0*/  ISETP.GT.AND P3, PT, R187, 0x11, P1 ;  /* 0x00000011bb00780c */ /* 0x000fc40000f64270 */
[----:B------:R-:W-:Y:S02]  /*16cc0*/  FMNMX.FTZ R2, R176, R2, !PT ;  /* 0x00000002b0027209 */ /* 0x000fe40007810000 */
[----:B------:R-:W-:Y:S02]  /*16cd0*/  LOP3.LUT R22, R22, 0xffff7fff, RZ, 0xc0, !PT ;  /* 0xffff7fff16167812 */ /* 0x000fe400078ec0ff */
[----:B------:R-:W-:Y:S02]  /*16ce0*/  FMNMX.FTZ R2, R177, R2, !PT ;  /* 0x00000002b1027209 */ /* 0x000fe40007810000 */
[----:B------:R-:W-:Y:S02]  /*16cf0*/  ISETP.LT.OR P4, PT, R186, 0xa, P4 ;  /* 0x0000000aba00780c */ /* 0x000fe40002781670 */
[----:B------:R-:W-:Y:S02]  /*16d00*/  FMNMX.FTZ R2, R180, R2, !PT ;  /* 0x00000002b4027209 */ /* 0x000fe40007810000 */
[----:B------:R-:W-:-:S02]  /*16d10*/  ISETP.LT.OR P2, PT, R186, 0x11, P2 ;  /* 0x00000011ba00780c */ /* 0x000fc40001741670 */
[----:B------:R-:W-:Y:S02]  /*16d20*/  FMNMX.FTZ R2, R181, R2, !PT ;  /* 0x00000002b5027209 */ /* 0x000fe40007810000 */
[----:B------:R-:W-:Y:S02]  /*16d30*/  ISETP.LT.OR P3, PT, R186, 0x12, P3 ;  /* 0x00000012ba00780c */ /* 0x000fe40001f61670 */
[----:B------:R-:W-:Y:S01]  /*16d40*/  @P0 LOP3.LUT R22, R22, 0x8000, RZ, 0xfc, !PT ;  /* 0x0000800016160812 */ /* 0x000fe200078efcff */
[----:B------:R-:W0:Y:S01]  /*16d50*/  SHFL.BFLY PT, R3, R2, 0x2, 0x1f ;  /* 0x0c401f0002037f89 */ /* 0x000e2200000e0000 */
[----:B------:R-:W-:Y:S02]  /*16d60*/  ISETP.GT.AND P0, PT, R187, RZ, P1 ;  /* 0x000000ffbb00720c */ /* 0x000fe40000f04270 */
[----:B------:R-:W-:Y:S02]  /*16d70*/  FSEL R159, R159, -INF , !P4 ;  /* 0xff8000009f9f7808 */ /* 0x000fe40006000000 */
[----:B------:R-:W-:-:S02]  /*16d80*/  FSEL R162, R162, -INF , !P2 ;  /* 0xff800000a2a27808 */ /* 0x000fc40005000000 */
[----:B------:R-:W-:Y:S02]  /*16d90*/  FSEL R163, R163, -INF , !P3 ;  /* 0xff800000a3a37808 */ /* 0x000fe40005800000 */
[C---:B------:R-:W-:Y:S02]  /*16da0*/  ISETP.GT.AND P4, PT, R187.reuse, 0x18, P1 ;  /* 0x00000018bb00780c */ /* 0x040fe40000f84270 */
[C---:B------:R-:W-:Y:S02]  /*16db0*/  ISETP.GT.AND P2, PT, R187.reuse, 0x19, P1 ;  /* 0x00000019bb00780c */ /* 0x040fe40000f44270 */
[----:B------:R-:W-:Y:S02]  /*16dc0*/  ISETP.GT.AND P3, PT, R187, 0x20, P1 ;  /* 0x00000020bb00780c */ /* 0x000fe40000f64270 */
[C---:B------:R-:W-:Y:S02]  /*16dd0*/  ISETP.LT.OR P4, PT, R186.reuse, 0x19, P4 ;  /* 0x00000019ba00780c */ /* 0x040fe40002781670 */
[----:B------:R-:W-:-:S02]  /*16de0*/  ISETP.LT.OR P2, PT, R186, 0x1a, P2 ;  /* 0x0000001aba00780c */ /* 0x000fc40001741670 */
[----:B------:R-:W-:Y:S02]  /*16df0*/  ISETP.LT.OR P3, PT, R186, 0x21, P3 ;  /* 0x00000021ba00780c */ /* 0x000fe40001f61670 */
[----:B------:R-:W-:Y:S02]  /*16e00*/  LOP3.LUT R22, R22, 0xfffffff7, RZ, 0xc0, !PT ;  /* 0xfffffff716167812 */ /* 0x000fe400078ec0ff */
[----:B------:R-:W-:Y:S02]  /*16e10*/  FSEL R166, R166, -INF , !P4 ;  /* 0xff800000a6a67808 */ /* 0x000fe40006000000 */
[----:B------:R-:W-:Y:S02]  /*16e20*/  FSEL R167, R167, -INF , !P2 ;  /* 0xff800000a7a77808 */ /* 0x000fe40005000000 */
[----:B------:R-:W-:Y:S02]  /*16e30*/  FSEL R170, R170, -INF , !P3 ;  /* 0xff800000aaaa7808 */ /* 0x000fe40005800000 */
[----:B------:R-:W-:-:S02]  /*16e40*/  ISETP.GT.AND P2, PT, R187, 0x28, P1 ;  /* 0x00000028bb00780c */ /* 0x000fc40000f44270 */
[C---:B------:R-:W-:Y:S02]  /*16e50*/  ISETP.GT.AND P3, PT, R187.reuse, 0x29, P1 ;  /* 0x00000029bb00780c */ /* 0x040fe40000f64270 */
[C---:B------:R-:W-:Y:S02]  /*16e60*/  ISETP.GT.AND P4, PT, R187.reuse, 0x30, P1 ;  /* 0x00000030bb00780c */ /* 0x040fe40000f84270 */
[C---:B------:R-:W-:Y:S02]  /*16e70*/  ISETP.GT.AND P5, PT, R187.reuse, 0x31, P1 ;  /* 0x00000031bb00780c */ /* 0x040fe40000fa4270 */
[C---:B------:R-:W-:Y:S02]  /*16e80*/  ISETP.GT.AND P6, PT, R187.reuse, 0x38, P1 ;  /* 0x00000038bb00780c */ /* 0x040fe40000fc4270 */
[----:B------:R-:W-:Y:S02]  /*16e90*/  ISETP.GT.AND P1, PT, R187, 0x39, P1 ;  /* 0x00000039bb00780c */ /* 0x000fe40000f24270 */
[----:B------:R-:W-:-:S02]  /*16ea0*/  @P0 LOP3.LUT R22, R22, 0x8, RZ, 0xfc, !PT ;  /* 0x0000000816160812 */ /* 0x000fc400078efcff */
[----:B0-----:R-:W-:Y:S01]  /*16eb0*/  FMNMX.FTZ R3, R2, R3, !PT ;  /* 0x0000000302037209 */ /* 0x001fe20007810000 */
[----:B------:R-:W-:Y:S01]  /*16ec0*/  IMAD.U32 R2, RZ, RZ, UR4 ;  /* 0x00000004ff027e24 */ /* 0x000fe2000f8e00ff */
[C---:B------:R-:W-:Y:S02]  /*16ed0*/  LOP3.LUT P0, RZ, R22.reuse, 0x8000, RZ, 0xc0, !PT ;  /* 0x0000800016ff7812 */ /* 0x040fe4000780c0ff */
[----:B------:R-:W-:Y:S01]  /*16ee0*/  LOP3.LUT R22, R22, 0xfffffffd, RZ, 0xc0, !PT ;  /* 0xfffffffd16167812 */ /* 0x000fe200078ec0ff */
[----:B------:R-:W0:Y:S01]  /*16ef0*/  SHFL.BFLY PT, R155, R3, 0x1, 0x1f ;  /* 0x0c201f00039b7f89 */ /* 0x000e2200000e0000 */
[C---:B------:R-:W-:Y:S02]  /*16f00*/  ISETP.LT.OR P0, PT, R186.reuse, 0x22, P0 ;  /* 0x00000022ba00780c */ /* 0x040fe40000701670 */
[----:B------:R-:W-:Y:S02]  /*16f10*/  ISETP.LT.OR P4, PT, R186, 0x31, P4 ;  /* 0x00000031ba00780c */ /* 0x000fe40002781670 */
[----:B------:R-:W-:-:S02]  /*16f20*/  @P1 LOP3.LUT R22, R22, 0x2, RZ, 0xfc, !PT ;  /* 0x0000000216161812 */ /* 0x000fc400078efcff */
[----:B------:R-:W-:Y:S02]  /*16f30*/  ISETP.LT.OR P5, PT, R186, 0x32, P5 ;  /* 0x00000032ba00780c */ /* 0x000fe40002fa1670 */
[C---:B------:R-:W-:Y:S02]  /*16f40*/  LOP3.LUT P1, RZ, R22.reuse, 0x8, RZ, 0xc0, !PT ;  /* 0x0000000816ff7812 */ /* 0x040fe4000782c0ff */
[----:B------:R-:W-:Y:S02]  /*16f50*/  LOP3.LUT R22, R22, 0xffffffef, RZ, 0xc0, !PT ;  /* 0xffffffef16167812 */ /* 0x000fe400078ec0ff */
[----:B------:R-:W-:Y:S02]  /*16f60*/  ISETP.LT.OR P1, PT, R186, 0x1, P1 ;  /* 0x00000001ba00780c */ /* 0x000fe40000f21670 */
[----:B------:R-:W-:Y:S02]  /*16f70*/  @P0 LOP3.LUT R22, R22, 0x10, RZ, 0xfc, !PT ;  /* 0x0000001016160812 */ /* 0x000fe400078efcff */
[----:B------:R-:W-:-:S02]  /*16f80*/  ISETP.LT.OR P0, PT, R186, 0x29, P2 ;  /* 0x00000029ba00780c */ /* 0x000fc40001701670 */
[C---:B------:R-:W-:Y:S02]  /*16f90*/  LOP3.LUT P2, RZ, R22.reuse, 0x2, RZ, 0xc0, !PT ;  /* 0x0000000216ff7812 */ /* 0x040fe4000784c0ff */
[----:B------:R-:W-:Y:S02]  /*16fa0*/  LOP3.LUT R22, R22, 0xfffffffb, RZ, 0xc0, !PT ;  /* 0xfffffffb16167812 */ /* 0x000fe400078ec0ff */
[----:B------:R-:W-:Y:S02]  /*16fb0*/  FSEL R154, R154, -INF , !P1 ;  /* 0xff8000009a9a7808 */ /* 0x000fe40004800000 */
[----:B0-----:R-:W-:Y:S02]  /*16fc0*/  FMNMX.FTZ R155, R3, R155, !PT ;  /* 0x0000009b039b7209 */ /* 0x001fe40007810000 */
[----:B------:R-:W-:Y:S02]  /*16fd0*/  FSEL R178, R178, -INF , !P4 ;  /* 0xff800000b2b27808 */ /* 0x000fe40006000000 */
[----:B------:R-:W-:-:S02]  /*16fe0*/  ISETP.LT.OR P6, PT, R186, 0x39, P6 ;  /* 0x00000039ba00780c */ /* 0x000fc400037c1670 */
[----:B------:R-:W-:Y:S02]  /*16ff0*/  @P0 LOP3.LUT R22, R22, 0x4, RZ, 0xfc, !PT ;  /* 0x0000000416160812 */ /* 0x000fe400078efcff */
[----:B------:R-:W-:Y:S02]  /*17000*/  ISETP.LT.OR P0, PT, R186, 0x2a, P3 ;  /* 0x0000002aba00780c */ /* 0x000fe40001f01670 */
[C---:B------:R-:W-:Y:S02]  /*17010*/  FSETP.NEU.FTZ.AND P3, PT, R155.reuse, -INF , PT ;  /* 0xff8000009b00780b */ /* 0x040fe40003f7d000 */
[----:B------:R-:W-:Y:S02]  /*17020*/  LOP3.LUT R22, R22, 0xffffbfff, RZ, 0xc0, !PT ;  /* 0xffffbfff16167812 */ /* 0x000fe400078ec0ff */
[----:B------:R-:W-:Y:S02]  /*17030*/  FSEL R3, R155, RZ, P3 ;  /* 0x000000ff9b037208 */ /* 0x000fe40001800000 */
[----:B------:R-:W-:-:S02]  /*17040*/  FSEL R179, R179, -INF , !P5 ;  /* 0xff800000b3b37808 */ /* 0x000fc40006800000 */
[----:B------:R-:W-:Y:S01]  /*17050*/  ISETP.LT.OR P2, PT, R186, 0x3a, P2 ;  /* 0x0000003aba00780c */ /* 0x000fe20001741670 */
[----:B------:R-:W-:Y:S01]  /*17060*/  FADD.FTZ R3, -R3, R5 ;  /* 0x0000000503037221 */ /* 0x000fe20000010100 */
[-C--:B------:R-:W-:Y:S01]  /*17070*/  FMUL.FTZ R5, R155, R2.reuse ;  /* 0x000000029b057220 */ /* 0x080fe20000410000 */
[----:B------:R-:W-:Y:S02]  /*17080*/  @P0 LOP3.LUT R22, R22, 0x4000, RZ, 0xfc, !PT ;  /* 0x0000400016160812 */ /* 0x000fe400078efcff */
[----:B------:R-:W-:Y:S01]  /*17090*/  FSEL R182, R182, -INF , !P6 ;  /* 0xff800000b6b67808 */ /* 0x000fe20007000000 */
[-C--:B------:R-:W-:Y:S01]  /*170a0*/  FMUL.FTZ R3, R3, R2.reuse ;  /* 0x0000000203037220 */ /* 0x080fe20000410000 */
[----:B------:R-:W-:Y:S02]  /*170b0*/  FSEL R5, R5, RZ, P3 ;  /* 0x000000ff05057208 */ /* 0x000fe40001800000 */
[C---:B------:R-:W-:Y:S02]  /*170c0*/  LOP3.LUT P0, RZ, R22.reuse, 0x10, RZ, 0xc0, !PT ;  /* 0x0000001016ff7812 */ /* 0x040fe4000780c0ff */
[----:B------:R-:W-:Y:S01]  /*170d0*/  LOP3.LUT P3, RZ, R22, 0x4, RZ, 0xc0, !PT ;  /* 0x0000000416ff7812 */ /* 0x000fe2000786c0ff */
[-CC-:B------:R-:W-:Y:S01]  /*170e0*/  FFMA.FTZ R152, R152, R2.reuse, -R5.reuse ;  /* 0x0000000298987223 */ /* 0x180fe20000010805 */
        /* <DEDUP_REMOVED lines=14> */
[----:B------:R-:W-:Y:S01]  /*171d0*/  FFMA.FTZ R5, R181, R2, -R5 ;  /* 0x00000002b5057223 */ /* 0x000fe20000010805 */
[----:B------:R-:W-:Y:S01]  /*171e0*/  FMNMX.FTZ R181, R154, R4, !PT ;  /* 0x000000049ab57209 */ /* 0x000fe20007810000 */
[----:B------:R-:W-:Y:S01]  /*171f0*/  MUFU.EX2 R196, R152 ;  /* 0x0000009800c47308 */ /* 0x000fe20000000800 */
[----:B------:R-:W-:-:S02]  /*17200*/  FSEL R171, R171, -INF , !P0 ;  /* 0xff800000abab7808 */ /* 0x000fc40004000000 */
[----:B------:R-:W-:Y:S02]  /*17210*/  FMNMX.FTZ R181, R0, R181, !PT ;  /* 0x000000b500b57209 */ /* 0x000fe40007810000 */
[----:B------:R-:W-:Y:S02]  /*17220*/  LOP3.LUT P0, RZ, R22, 0x4000, RZ, 0xc0, !PT ;  /* 0x0000400016ff7812 */ /* 0x000fe4000780c0ff */
[----:B------:R-:W-:Y:S01]  /*17230*/  FMNMX.FTZ R181, R158, R181, !PT ;  /* 0x000000b59eb57209 */ /* 0x000fe20007810000 */
[----:B------:R-:W0:Y:S01]  /*17240*/  MUFU.EX2 R3, R3 ;  /* 0x0000000300037308 */ /* 0x000e220000000800 */
[----:B------:R-:W-:Y:S02]  /*17250*/  FSEL R174, R174, -INF , !P3 ;  /* 0xff800000aeae7808 */ /* 0x000fe40005800000 */
[----:B------:R-:W-:Y:S02]  /*17260*/  FMNMX.FTZ R181, R159, R181, !PT ;  /* 0x000000b59fb57209 */ /* 0x000fe40007810000 */
[----:B------:R-:W-:-:S02]  /*17270*/  FSEL R175, R175, -INF , !P0 ;  /* 0xff800000afaf7808 */ /* 0x000fc40004000000 */
[----:B------:R-:W-:Y:S01]  /*17280*/  FMNMX.FTZ R181, R162, R181, !PT ;  /* 0x000000b5a2b57209 */ /* 0x000fe20007810000 */
[----:B------:R-:W1:Y:S01]  /*17290*/  MUFU.EX2 R153, R153 ;  /* 0x0000009900997308 */ /* 0x000e620000000800 */
[----:B------:R-:W-:Y:S02]  /*172a0*/  FSEL R183, R183, -INF , !P2 ;  /* 0xff800000b7b77808 */ /* 0x000fe40005000000 */
[----:B------:R-:W-:Y:S02]  /*172b0*/  FMNMX.FTZ R181, R163, R181, !PT ;  /* 0x000000b5a3b57209 */ /* 0x000fe40007810000 */
[----:B------:R-:W-:Y:S02]  /*172c0*/  LOP3.LUT P0, RZ, R22, 0x2000, RZ, 0xc0, !PT ;  /* 0x0000200016ff7812 */ /* 0x000fe4000780c0ff */
[----:B------:R-:W-:Y:S01]  /*172d0*/  FMNMX.FTZ R181, R166, R181, !PT ;  /* 0x000000b5a6b57209 */ /* 0x000fe20007810000 */
[----:B------:R-:W2:Y:S01]  /*172e0*/  MUFU.EX2 R156, R156 ;  /* 0x0000009c009c7308 */ /* 0x000ea20000000800 */
[----:B0-----:R-:W-:-:S02]  /*172f0*/  FFMA.FTZ R221, R3, R221, R196 ;  /* 0x000000dd03dd7223 */ /* 0x001fc400000100c4 */
[----:B------:R-:W-:-:S04]  /*17300*/  FMNMX.FTZ R181, R167, R181, !PT ;  /* 0x000000b5a7b57209 */ /* 0x000fc80007810000 */
[----:B------:R-:W-:Y:S01]  /*17310*/  FMNMX.FTZ R181, R170, R181, !PT ;  /* 0x000000b5aab57209 */ /* 0x000fe20007810000 */
[----:B------:R-:W-:Y:S03]  /*17320*/  MUFU.EX2 R157, R157 ;  /* 0x0000009d009d7308 */ /* 0x000fe60000000800 */
        /* <DEDUP_REMOVED lines=9> */
[----:B------:R-:W-:-:S05]  /*173c0*/  FMNMX.FTZ R181, R183, R181, !PT ;  /* 0x000000b5b7b57209 */ /* 0x000fca0007810000 */
[----:B------:R-:W0:Y:S01]  /*173d0*/  SHFL.BFLY PT, R184, R181, 0x2, 0x1f ;  /* 0x0c401f00b5b87f89 */ /* 0x000e2200000e0000 */
        /* <DEDUP_REMOVED lines=9> */
[----:B0-----:R-:W-:-:S04]  /*17470*/  FMNMX.FTZ R152, R181, R184, !PT ;  /* 0x000000b8b5987209 */ /* 0x001fc80007810000 */
[----:B------:R-:W-:-:S03]  /*17480*/  FSETP.NEU.FTZ.AND P1, PT, R152, -INF , PT ;  /* 0xff8000009800780b */ /* 0x000fc60003f3d000 */
[----:B------:R-:W-:Y:S01]  /*17490*/  MUFU.EX2 R180, R180 ;  /* 0x000000b400b47308 */ /* 0x000fe20000000800 */
[----:B------:R-:W-:-:S05]  /*174a0*/  FSEL R181, R152, RZ, P1 ;  /* 0x000000ff98b57208 */ /* 0x000fca0000800000 */
[----:B------:R-:W-:Y:S01]  /*174b0*/  FADD.FTZ R4, -R181, R4 ;  /* 0x00000004b5047221 */ /* 0x000fe20000010100 */
[-C--:B------:R-:W-:Y:S01]  /*174c0*/  FMUL.FTZ R181, R152, R2.reuse ;  /* 0x0000000298b57220 */ /* 0x080fe20000410000 */
[----:B------:R-:W-:Y:S02]  /*174d0*/  MUFU.EX2 R5, R5 ;  /* 0x0000000500057308 */ /* 0x000fe40000000800 */
[----:B------:R-:W-:Y:S02]  /*174e0*/  FMUL.FTZ R4, R4, R2 ;  /* 0x0000000204047220 */ /* 0x000fe40000410000 */
[----:B------:R-:W-:-:S05]  /*174f0*/  FSEL R181, R181, RZ, P1 ;  /* 0x000000ffb5b57208 */ /* 0x000fca0000800000 */
        /* <DEDUP_REMOVED lines=17> */
[----:B------:R-:W-:-:S04]  /*17610*/  FFMA.FTZ R181, R183, R2, -R181 ;  /* 0x00000002b7b57223 */ /* 0x000fc800000108b5 */
[----:B------:R1:W0:Y:S08]  /*17620*/  MUFU.EX2 R0, R4 ;  /* 0x0000000400007308 */ /* 0x0002300000000800 */
[----:B------:R-:W3:Y:S01]  /*17630*/  MUFU.EX2 R158, R158 ;  /* 0x0000009e009e7308 */ /* 0x000ee20000000800 */
[----:B-1----:R-:W-:-:S04]  /*17640*/  FADD.FTZ R4, R153, R221 ;  /* 0x000000dd99047221 */ /* 0x002fc80000010000 */
[----:B--2---:R-:W-:-:S03]  /*17650*/  FADD.FTZ R4, R156, R4 ;  /* 0x000000049c047221 */ /* 0x004fc60000010000 */
[----:B------:R-:W1:Y:S01]  /*17660*/  MUFU.EX2 R159, R159 ;  /* 0x0000009f009f7308 */ /* 0x000e620000000800 */
[----:B0-----:R-:W-:Y:S01]  /*17670*/  FFMA.FTZ R9, R0, R9, R154 ;  /* 0x0000000900097223 */ /* 0x001fe2000001009a */
[----:B------:R-:W-:-:S03]  /*17680*/  FADD.FTZ R4, R157, R4 ;  /* 0x000000049d047221 */ /* 0x000fc60000010000 */
[----:B------:R-:W-:Y:S01]  /*17690*/  FADD.FTZ R9, R197, R9 ;  /* 0x00000009c5097221 */ /* 0x000fe20000010000 */
[----:B------:R-:W-:Y:S02]  /*176a0*/  FADD.FTZ R4, R160, R4 ;  /* 0x00000004a0047221 */ /* 0x000fe40000010000 */
[----:B------:R-:W0:Y:S01]  /*176b0*/  MUFU.EX2 R162, R162 ;  /* 0x000000a200a27308 */ /* 0x000e220000000800 */
[----:B---3--:R-:W-:Y:S01]  /*176c0*/  FADD.FTZ R9, R158, R9 ;  /* 0x000000099e097221 */ /* 0x008fe20000010000 */
[----:B------:R-:W-:-:S04]  /*176d0*/  FADD.FTZ R4, R161, R4 ;  /* 0x00000004a1047221 */ /* 0x000fc80000010000 */
[----:B------:R-:W-:Y:S02]  /*176e0*/  FADD.FTZ R4, R164, R4 ;  /* 0x00000004a4047221 */ /* 0x000fe40000010000 */
[----:B------:R-:W2:Y:S01]  /*176f0*/  MUFU.EX2 R163, R163 ;  /* 0x000000a300a37308 */ /* 0x000ea20000000800 */
[----:B-1----:R-:W-:Y:S01]  /*17700*/  FADD.FTZ R9, R159, R9 ;  /* 0x000000099f097221 */ /* 0x002fe20000010000 */
[----:B------:R-:W-:-:S04]  /*17710*/  FADD.FTZ R4, R165, R4 ;  /* 0x00000004a5047221 */ /* 0x000fc80000010000 */
[----:B------:R-:W-:Y:S02]  /*17720*/  FADD.FTZ R4, R168, R4 ;  /* 0x00000004a8047221 */ /* 0x000fe40000010000 */
[----:B------:R-:W1:Y:S01]  /*17730*/  MUFU.EX2 R166, R166 ;  /* 0x000000a600a67308 */ /* 0x000e620000000800 */
[----:B0-----:R-:W-:Y:S01]  /*17740*/  FADD.FTZ R9, R162, R9 ;  /* 0x00000009a2097221 */ /* 0x001fe20000010000 */
[----:B------:R-:W-:-:S04]  /*17750*/  FADD.FTZ R4, R169, R4 ;  /* 0x00000004a9047221 */ /* 0x000fc80000010000 */
[----:B------:R-:W-:Y:S02]  /*17760*/  FADD.FTZ R4, R172, R4 ;  /* 0x00000004ac047221 */ /* 0x000fe40000010000 */
[----:B------:R-:W0:Y:S01]  /*17770*/  MUFU.EX2 R167, R167 ;  /* 0x000000a700a77308 */ /* 0x000e220000000800 */
[----:B--2---:R-:W-:Y:S01]  /*17780*/  FADD.FTZ R9, R163, R9 ;  /* 0x00000009a3097221 */ /* 0x004fe20000010000 */
        /* <DEDUP_REMOVED lines=8> */
[----:B------:R-:W-:-:S06]  /*17810*/  FADD.FTZ R221, R5, R4 ;  /* 0x0000000405dd7221 */ /* 0x000fcc0000010000 */
        /* <DEDUP_REMOVED lines=11> */
[----:B0-----:R-:W-:-:S04]  /*178d0*/  FADD.FTZ R9, R179, R9 ;  /* 0x00000009b3097221 */ /* 0x001fc80000010000 */
[----:B--2---:R-:W-:-:S04]  /*178e0*/  FADD.FTZ R9, R182, R9 ;  /* 0x00000009b6097221 */ /* 0x004fc80000010000 */
[----:B-1----:R-:W-:Y:S01]  /*178f0*/  FADD.FTZ R9, R181, R9 ;  /* 0x00000009b5097221 */ /* 0x002fe20000010000 */
[----:B------:R-:W-:Y:S06]  /*17900*/  @!P0 BRA `(.L_x_1790) ;  /* 0x0000000000048947 */ /* 0x000fec0003800000 */
[----:B------:R-:W-:Y:S01]  /*17910*/  BPT.TRAP 0x1 ;  /* 0x000000040000795c */ /* 0x000fe20000300000 */
.L_x_1790:
[----:B------:R-:W2:Y:S01]  /*17920*/  LDL R4, [R1+0x10] ;  /* 0x0000100001047983 */ /* 0x000ea20000100800 */
[----:B------:R-:W-:Y:S02]  /*17930*/  IADD3 R218, R218, 0x30860, RZ ;  /* 0x00030860dada7810 */ /* 0x000fe40007ffe0ff */
[----:B------:R-:W-:Y:S01]  /*17940*/  F2FP.F16.F32.PACK_AB R186, R5, R180 ;  /* 0x000000b405ba723e */ /* 0x000fe200000000ff */
[----:B------:R-:W-:Y:S01]  /*17950*/  IMAD.MOV.U32 R5, RZ, RZ, R155 ;  /* 0x000000ffff057224 */ /* 0x000fe200078e009b */
[----:B------:R-:W-:Y:S02]  /*17960*/  PRMT R218, R191, 0x654, R218 ;  /* 0x00000654bfda7816 */ /* 0x000fe400000000da */
[----:B------:R-:W-:Y:S02]  /*17970*/  F2FP.F16.F32.PACK_AB R196, R153, R196 ;  /* 0x000000c499c4723e */ /* 0x000fe400000000ff */
[----:B------:R0:W-:Y:S01]  /*17980*/  SYNCS.ARRIVE.TRANS64.RED.A1T0 RZ, [R218+URZ], RZ ;  /* 0x000000ffdaff79a7 */ /* 0x0001e2000810043f */
[----:B------:R-:W-:-:S02]  /*17990*/  F2FP.F16.F32.PACK_AB R197, R197, R154 ;  /* 0x0000009ac5c5723e */ /* 0x000fc400000000ff */
[----:B------:R-:W-:Y:S02]  /*179a0*/  F2FP.F16.F32.PACK_AB R198, R157, R156 ;  /* 0x0000009c9dc6723e */ /* 0x000fe400000000ff */
[----:B------:R-:W-:Y:S02]  /*179b0*/  F2FP.F16.F32.PACK_AB R199, R159, R158 ;  /* 0x0000009e9fc7723e */ /* 0x000fe400000000ff */
[----:B------:R-:W-:Y:S01]  /*179c0*/  F2FP.F16.F32.PACK_AB R192, R161, R160 ;  /* 0x000000a0a1c0723e */ /* 0x000fe200000000ff */
[----:B0-----:R-:W-:Y:S01]  /*179d0*/  IMAD.MOV.U32 R218, RZ, RZ, R226 ;  /* 0x000000ffffda7224 */ /* 0x001fe200078e00e2 */
        /* <DEDUP_REMOVED lines=10> */
[----:B------:R-:W-:Y:S02]  /*17a80*/  MOV R204, R222 ;  /* 0x000000de00cc7202 */ /* 0x000fe40000000f00 */
[C---:B--2---:R-:W-:Y:S01]  /*17a90*/  ISETP.GT.AND P1, PT, R8.reuse, R4, PT ;  /* 0x000000040800720c */ /* 0x044fe20003f24270 */
[----:B------:R-:W-:Y:S02]  /*17aa0*/  VIADD R8, R8, 0xffffffff ;  /* 0xffffffff08087836 */ /* 0x000fe40000000000 */
[----:B------:R-:W-:-:S10]  /*17ab0*/  IMAD.MOV.U32 R4, RZ, RZ, R152 ;  /* 0x000000ffff047224 */ /* 0x000fd400078e0098 */
[----:B------:R-:W-:Y:S05]  /*17ac0*/  @P1 BRA `(.L_x_1791) ;  /* 0xffffffd000981947 */ /* 0x000fea000383ffff */
[----:B------:R-:W-:Y:S05]  /*17ad0*/  BSYNC B0 ;  /* 0x0000000000007941 */ /* 0x000fea0003800000 */
.L_x_1770:
[----:B------:R-:W-:Y:S02]  /*17ae0*/  IMAD.MOV.U32 R4, RZ, RZ, R152 ;  /* 0x000000ffff047224 */ /* 0x000fe400078e0098 */
[----:B------:R-:W-:Y:S02]  /*17af0*/  IMAD.MOV.U32 R5, RZ, RZ, R155 ;  /* 0x000000ffff057224 */ /* 0x000fe400078e009b */
[----:B------:R-:W-:Y:S02]  /*17b00*/  IMAD.MOV.U32 R204, RZ, RZ, R222 ;  /* 0x000000ffffcc7224 */ /* 0x000fe400078e00de */
[----:B------:R-:W-:-:S07]  /*17b10*/  IMAD.MOV.U32 R218, RZ, RZ, R226 ;  /* 0x000000ffffda7224 */ /* 0x000fce00078e00e2 */
.L_x_1769:
[----:B------:R-:W-:Y:S05]  /*17b20*/  BSYNC B1 ;  /* 0x0000000000017941 */ /* 0x000fea0003800000 */
.L_x_1768:
[----:B------:R-:W2:Y:S01]  /*17b30*/  LDL R153, [R1+0x4c] ;  /* 0x00004c0001997983 */ /* 0x000ea20000100800 */
[----:B------:R-:W0:Y:S01]  /*17b40*/  LDC R152, c[0x0][0x448] ;  /* 0x00011200ff987b82 */ /* 0x000e220000000800 */
[----:B------:R-:W-:-:S07]  /*17b50*/  LOP3.LUT R22, R22, 0xffffffdf, RZ, 0xc0, !PT ;  /* 0xffffffdf16167812 */ /* 0x000fce00078ec0ff */
[----:B------:R-:W1:Y:S01]  /*17b60*/  LDC R155, c[0x0][0x9e4] ;  /* 0x00027900ff9b7b82 */ /* 0x000e620000000800 */
[----:B0-----:R-:W-:-:S13]  /*17b70*/  ISETP.NE.AND P1, PT, R152, 0x1, PT ;  /* 0x000000019800780c */ /* 0x001fda0003f25270 */
[----:B------:R-:W0:Y:S01]  /*17b80*/  @P1 LDC R154, c[0x0][0x44c] ;  /* 0x00011300ff9a1b82 */ /* 0x000e220000000800 */
[----:B------:R-:W-:-:S04]  /*17b90*/  @P1 LOP3.LUT R22, R22, 0x20, RZ, 0xfc, !PT ;  /* 0x0000002016161812 */ /* 0x000fc800078efcff */
[----:B------:R-:W-:-:S03]  /*17ba0*/  LOP3.LUT R22, R22, 0xffffffbf, RZ, 0xc0, !PT ;  /* 0xffffffbf16167812 */ /* 0x000fc600078ec0ff */
[----:B------:R-:W3:Y:S01]  /*17bb0*/  @P1 LDC R152, c[0x0][0x450] ;  /* 0x00011400ff981b82 */ /* 0x000ee20000000800 */
[----:B--2---:R-:W-:-:S05]  /*17bc0*/  IADD3 R153, R153, 0x7f, RZ ;  /* 0x0000007f99997810 */ /* 0x004fca0007ffe0ff */
[----:B0-----:R-:W-:-:S05]  /*17bd0*/  @P1 IMAD.HI.U32 R154, R153, R154, RZ ;  /* 0x0000009a999a1227 */ /* 0x001fca00078e00ff */
[----:B---3--:R-:W-:Y:S02]  /*17be0*/  @P1 SHF.R.U32.HI R153, RZ, R152, R154 ;  /* 0x00000098ff991219 */ /* 0x008fe4000001169a */
[----:B-1----:R-:W-:Y:S02]  /*17bf0*/  ISETP.GE.AND P1, PT, R155, 0x1, PT ;  /* 0x000000019b00780c */ /* 0x002fe40003f26270 */
[----:B------:R-:W-:-:S05]  /*17c00*/  IADD3 R152, R220, 0x1, -R219 ;  /* 0x00000001dc987810 */ /* 0x000fca0007ffe8db */
[----:B------:R-:W-:-:S04]  /*17c10*/  IMAD.IADD R153, R152, 0x1, R153 ;  /* 0x0000000198997824 */ /* 0x000fc800078e0299 */
[----:B------:R-:W-:Y:S02]  /*17c20*/  IMAD.IADD R223, R153, 0x1, -R223 ;  /* 0x0000000199df7824 */ /* 0x000fe400078e0adf */
[----:B------:R-:W-:Y:S01]  /*17c30*/  @P1 LOP3.LUT R22, R22, 0x40, RZ, 0xfc, !PT ;  /* 0x0000004016161812 */ /* 0x000fe200078efcff */
[----:B------:R-:W-:Y:S06]  /*17c40*/  @!P1 BRA `(.L_x_1792) ;  /* 0x0000000000489947 */ /* 0x000fec0003800000 */
[----:B------:R-:W-:Y:S01]  /*17c50*/  IMAD.MOV.U32 R154, RZ, RZ, R153 ;  /* 0x000000ffff9a7224 */ /* 0x000fe200078e0099 */
[----:B------:R-:W-:Y:S04]  /*17c60*/  BSSY B0, `(.L_x_1793) ;  /* 0x000000e000007945 */ /* 0x000fe80003800000 */
        /* <DEDUP_REMOVED lines=9> */
.L_x_1794:
[----:B------:R-:W-:-:S13]  /*17d00*/  ISETP.NE.AND P1, PT, R155, 0x1, PT ;  /* 0x000000019b00780c */ /* 0x000fda0003f25270 */
[----:B------:R-:W0:Y:S02]  /*17d10*/  @P1 LDC.64 R152, c[0x0][0x9e8] ;  /* 0x00027a00ff981b82 */ /* 0x000e240000000a00 */
[----:B0-----:R-:W-:-:S05]  /*17d20*/  @P1 IMAD.HI.U32 R152, R154, R152, RZ ;  /* 0x000000989a981227 */ /* 0x001fca00078e00ff */
[----:B------:R-:W-:-:S07]  /*17d30*/  @P1 SHF.R.U32.HI R154, RZ, R153, R152 ;  /* 0x00000099ff9a1219 */ /* 0x000fce0000011698 */
.L_x_1795:
[----:B------:R-:W-:Y:S05]  /*17d40*/  BSYNC B0 ;  /* 0x0000000000007941 */ /* 0x000fea0003800000 */
.L_x_1793:
[----:B------:R-:W-:-:S05]  /*17d50*/  IMAD R154, R154, R155, RZ ;  /* 0x0000009b9a9a7224 */ /* 0x000fca00078e02ff */
[----:B------:R-:W-:-:S07]  /*17d60*/  VIMNMX R223, R223, R154, !PT ;  /* 0x0000009adfdf7248 */ /* 0x000fce0007fe0100 */
.L_x_1792:
[----:B------:R-:W2:Y:S01]  /*17d70*/  LDL R153, [R1+0x68] ;  /* 0x0000680001997983 */ /* 0x000ea20000100800 */
[----:B------:R-:W-:Y:S01]  /*17d80*/  VIADD R223, R223, 0x3f ;  /* 0x0000003fdfdf7836 */ /* 0x000fe20000000000 */
[----:B------:R-:W-:Y:S04]  /*17d90*/  BSSY B0, `(.L_x_1796) ;  /* 0x0000224000007945 */ /* 0x000fe80003800000 */
[----:B------:R-:W-:-:S04]  /*17da0*/  SHF.R.S32.HI R152, RZ, 0x1f, R223 ;  /* 0x0000001fff987819 */ /* 0x000fc800000114df */
[----:B------:R-:W-:-:S04]  /*17db0*/  LEA.HI R152, R152, R223, RZ, 0x6 ;  /* 0x000000df98987211 */ /* 0x000fc800078f30ff */
[----:B------:R-:W-:-:S04]  /*17dc0*/  SHF.R.S32.HI R152, RZ, 0x6, R152 ;  /* 0x00000006ff987819 */ /* 0x000fc80000011498 */
[----:B--2---:R-:W-:-:S04]  /*17dd0*/  VIMNMX R153, R153, R152, !PT ;  /* 0x0000009899997248 */ /* 0x004fc80007fe0100 */
[----:B------:R-:W-:Y:S01]  /*17de0*/  ISETP.GE.AND P1, PT, R8, R153, PT ;  /* 0x000000990800720c */ /* 0x000fe20003f26270 */
[----:B------:R0:W-:-:S12]  /*17df0*/  STL [R1+0x48], R153 ;  /* 0x0000489901007387 */ /* 0x0001d80000100800 */
[----:B0-----:R-:W-:Y:S05]  /*17e00*/  @!P1 BRA `(.L_x_1797) ;  /* 0x0000002000709947 */ /* 0x001fea0003800000 */
[----:B------:R-:W-:Y:S01]  /*17e10*/  BSSY B1, `(.L_x_1798) ;  /* 0x000021a000017945 */ /* 0x000fe20003800000 */
[----:B------:R-:W-:Y:S01]  /*17e20*/  IMAD.MOV.U32 R227, RZ, RZ, R8 ;  /* 0x000000ffffe37224 */ /* 0x000fe200078e0008 */
[----:B------:R-:W-:Y:S01]  /*17e30*/  MOV R226, R4 ;  /* 0x0000000400e27202 */ /* 0x000fe20000000f00 */
[----:B------:R-:W-:Y:S02]  /*17e40*/  IMAD.MOV.U32 R222, RZ, RZ, R5 ;  /* 0x000000ffffde7224 */ /* 0x000fe400078e0005 */
[----:B------:R-:W-:Y:S02]  /*17e50*/  IMAD.MOV.U32 R8, RZ, RZ, R218 ;  /* 0x000000ffff087224 */ /* 0x000fe400078e00da */
[----:B------:R-:W-:-:S07]  /*17e60*/  IMAD.MOV.U32 R229, RZ, RZ, R204 ;  /* 0x000000ffffe57224 */ /* 0x000fce00078e00cc */
.L_x_1811:
[----:B------:R-:W-:-:S04]  /*17e70*/  ISETP.NE.AND P1, PT, R229, 0x1, PT ;  /* 0x00000001e500780c */ /* 0x000fc80003f25270 */
[----:B------:R-:W-:-:S04]  /*17e80*/  SEL R218, RZ, 0x1, P1 ;  /* 0x00000001ffda7807 */ /* 0x000fc80000800000 */
[----:B------:R-:W-:Y:S01]  /*17e90*/  LOP3.LUT R218, R8, R218, RZ, 0x3c, !PT ;  /* 0x000000da08da7212 */ /* 0x000fe200078e3cff */
[----:B------:R-:W-:Y:S06]  /*17ea0*/  @!P0 BRA `(.L_x_1799) ;  /* 0x0000000000048947 */ /* 0x000fec0003800000 */
[----:B------:R-:W-:Y:S01]  /*17eb0*/  BPT.TRAP 0x1 ;  /* 0x000000040000795c */ /* 0x000fe20000300000 */
.L_x_1799:
[----:B------:R-:W-:Y:S02]  /*17ec0*/  IADD3 R204, R229, 0x1, RZ ;  /* 0x00000001e5cc7810 */ /* 0x000fe40007ffe0ff */
[----:B------:R-:W-:Y:S02]  /*17ed0*/  SHF.L.U32 R4, R218, 0x1f, RZ ;  /* 0x0000001fda047819 */ /* 0x000fe400000006ff */
[----:B------:R-:W-:-:S04]  /*17ee0*/  ISETP.NE.AND P1, PT, R204, 0x2, PT ;  /* 0x00000002cc00780c */ /* 0x000fc80003f25270 */
[----:B------:R-:W-:-:S05]  /*17ef0*/  SEL R204, R204, RZ, P1 ;  /* 0x000000ffcccc7207 */ /* 0x000fca0000800000 */
[----:B------:R-:W-:-:S04]  /*17f00*/  IMAD R223, R204, 0x8, R18 ;  /* 0x00000008ccdf7824 */ /* 0x000fc800078e0212 */
[----:B------:R0:W1:Y:S01]  /*17f10*/  SYNCS.PHASECHK.TRANS64.TRYWAIT P1, [R223+URZ+0x30830], R4 ;  /* 0x03083004df0075a7 */ /* 0x000062000802017f */
[----:B------:R-:W-:Y:S05]  /*17f20*/  @!P0 BRA `(.L_x_1800) ;  /* 0x0000000000048947 */ /* 0x000fea0003800000 */
[----:B------:R-:W-:Y:S01]  /*17f30*/  BPT.TRAP 0x1 ;  /* 0x000000040000795c */ /* 0x000fe20000300000 */
.L_x_1800:
[----:B------:R-:W2:Y:S01]  /*17f40*/  LDL R2, [R1+0x44] ;  /* 0x0000440001027983 */ /* 0x000ea20000100800 */
[----:B------:R-:W-:Y:S01]  /*17f50*/  BSSY B2, `(.L_x_1801) ;  /* 0x0000007000027945 */ /* 0x000fe20003800000 */
[----:B--2---:R-:W-:-:S04]  /*17f60*/  IMAD R2, R204, 0x800, R2 ;  /* 0x00000800cc027824 */ /* 0x004fc800078e0202 */
[C---:B------:R-:W-:Y:S02]  /*17f70*/  VIADD R154, R2.reuse, 0x2 ;  /* 0x00000002029a7836 */ /* 0x040fe40000000000 */
[----:B------:R-:W-:Y:S01]  /*17f80*/  VIADD R153, R2, 0x4 ;  /* 0x0000000402997836 */ /* 0x000fe20000000000 */
[----:B-1----:R-:W-:Y:S06]  /*17f90*/  @P1 BRA `(.L_x_1802) ;  /* 0x0000000000081947 */ /* 0x002fec0003800000 */
[----:B------:R-:W1:Y:S02]  /*17fa0*/  SYNCS.PHASECHK.TRANS64.TRYWAIT P1, [R223+URZ+0x30830], R4 ;  /* 0x03083004df0075a7 */ /* 0x000e64000802017f */
[----:B-1----:R-:W-:Y:S05]  /*17fb0*/  @!P1 BRA `(.L_x_1803) ;  /* 0x0000012000c89947 */ /* 0x002fea0003800000 */
.L_x_1802:
[----:B------:R-:W-:Y:S05]  /*17fc0*/  BSYNC B2 ;  /* 0x0000000000027941 */ /* 0x000fea0003800000 */
.L_x_1801:
[----:B------:R-:W-:Y:S04]  /*17fd0*/  STL.64 [R1+0xd0], R22 ;  /* 0x0000d01601007387 */ /* 0x000fe80000100a00 */
[----:B------:R-:W-:Y:S04]  /*17fe0*/  STL [R1+0xc8], R18 ;  /* 0x0000c81201007387 */ /* 0x000fe80000100800 */
[----:B------:R2:W-:Y:S04]  /*17ff0*/  STL.64 [R1+0xc0], R16 ;  /* 0x0000c01001007387 */ /* 0x0005e80000100a00 */
[----:B--2---:R-:W2:Y:S04]  /*18000*/  LDL.64 R16, [R1+0x30] ;  /* 0x0000300001107983 */ /* 0x004ea80000100a00 */
[----:B------:R3:W-:Y:S04]  /*18010*/  STL.64 [R1+0xb8], R8 ;  /* 0x0000b80801007387 */ /* 0x0007e80000100a00 */
[----:B------:R-:W4:Y:S01]  /*18020*/  LDL.64 R22, [R1+0x38] ;  /* 0x0000380001167983 */ /* 0x000f220000100a00 */
[----:B01----:R-:W-:-:S04]  /*18030*/  MOV R4, R2 ;  /* 0x0000000200047202 */ /* 0x003fc80000000f00 */
[----:B------:R-:W-:Y:S01]  /*18040*/  R2UR UR6, R4 ;  /* 0x00000000040672ca */ /* 0x000fe200000e0000 */
[----:B------:R-:W-:Y:S02]  /*18050*/  IMAD.MOV.U32 R4, RZ, RZ, R154 ;  /* 0x000000ffff047224 */ /* 0x000fe400078e009a */
[----:B------:R-:W-:Y:S01]  /*18060*/  VIADD R152, R2, 0x6 ;  /* 0x0000000602987836 */ /* 0x000fe20000000000 */
[----:B---3--:R-:W3:Y:S01]  /*18070*/  LDL.64 R8, [R1+0x28] ;  /* 0x0000280001087983 */ /* 0x008ee20000100a00 */
[----:B------:R-:W-:Y:S01]  /*18080*/  IMAD.MOV.U32 R5, RZ, RZ, 0x40000040 ;  /* 0x40000040ff057424 */ /* 0x000fe200078e00ff */
[----:B------:R-:W-:Y:S01]  /*18090*/  R2UR UR4, R4 ;  /* 0x00000000040472ca */ /* 0x000fe200000e0000 */
[----:B------:R-:W-:Y:S01]  /*180a0*/  IMAD.MOV.U32 R4, RZ, RZ, R153 ;  /* 0x000000ffff047224 */ /* 0x000fe200078e0099 */
[----:B------:R-:W-:Y:S01]  /*180b0*/  R2UR UR10, R152 ;  /* 0x00000000980a72ca */ /* 0x000fe200000e0000 */
[----:B------:R-:W-:Y:S01]  /*180c0*/  IMAD.MOV.U32 R153, RZ, RZ, 0x40000040 ;  /* 0x40000040ff997424 */ /* 0x000fe200078e00ff */
[----:B------:R-:W-:-:S02]  /*180d0*/  R2UR UR7, R5 ;  /* 0x00000000050772ca */ /* 0x000fc400000e0000 */
[----:B------:R-:W-:Y:S02]  /*180e0*/  R2UR UR8, R4 ;  /* 0x00000000040872ca */ /* 0x000fe400000e0000 */
[----:B------:R-:W-:Y:S02]  /*180f0*/  R2UR UR11, R153 ;  /* 0x00000000990b72ca */ /* 0x000fe400000e0000 */
[C---:B------:R-:W-:Y:S01]  /*18100*/  IADD3 R4, R2.reuse, 0x200, RZ ;  /* 0x0000020002047810 */ /* 0x040fe20007ffe0ff */
[----:B------:R-:W-:Y:S01]  /*18110*/  VIADD R154, R2, 0x204 ;  /* 0x00000204029a7836 */ /* 0x000fe20000000000 */
[C---:B------:R-:W-:Y:S02]  /*18120*/  R2UR UR5, R5.reuse ;  /* 0x00000000050572ca */ /* 0x040fe400000e0000 */
[----:B------:R-:W-:Y:S01]  /*18130*/  R2UR UR14, R4 ;  /* 0x00000000040e72ca */ /* 0x000fe200000e0000 */
[----:B------:R-:W-:Y:S01]  /*18140*/  VIADD R4, R2, 0x206 ;  /* 0x0000020602047836 */ /* 0x000fe20000000000 */
[----:B------:R-:W-:Y:S01]  /*18150*/  R2UR UR22, R154 ;  /* 0x000000009a1672ca */ /* 0x000fe200000e0000 */
[----:B------:R-:W-:Y:S01]  /*18160*/  FMUL.FTZ R24, R24, R3 ;  /* 0x0000000318187220 */ /* 0x000fe20000410000 */
[----:B------:R-:W-:-:S02]  /*18170*/  R2UR UR9, R5 ;  /* 0x00000000050972ca */ /* 0x000fc400000e0000 */
[----:B------:R-:W-:Y:S02]  /*18180*/  R2UR UR26, R4 ;  /* 0x00000000041a72ca */ /* 0x000fe400000e0000 */
[----:B------:R-:W-:Y:S01]  /*18190*/  MOV R152, UR11 ;  /* 0x0000000b00987c02 */ /* 0x000fe20008000f00 */
[C---:B------:R-:W-:Y:S02]  /*181a0*/  VIADD R4, R2.reuse, 0x404 ;  /* 0x0000040402047836 */ /* 0x040fe40000000000 */
[----:B------:R-:W-:Y:S02]  /*181b0*/  VIADD R154, R2, 0x400 ;  /* 0x00000400029a7836 */ /* 0x000fe40000000000 */
[----:B------:R0:W-:Y:S01]  /*181c0*/  STL [R1+0x14], R152 ;  /* 0x0000149801007387 */ /* 0x0001e20000100800 */
[----:B------:R-:W-:Y:S02]  /*181d0*/  R2UR UR38, R4 ;  /* 0x00000000042672ca */ /* 0x000fe400000e0000 */
[----:B------:R-:W-:-:S02]  /*181e0*/  IADD3 R4, R2, 0x600, RZ ;  /* 0x0000060002047810 */ /* 0x000fc40007ffe0ff */
[----:B------:R-:W-:Y:S01]  /*181f0*/  R2UR UR30, R154 ;  /* 0x000000009a1e72ca */ /* 0x000fe200000e0000 */
[----:B0-----:R-:W-:Y:S01]  /*18200*/  VIADD R152, R2, 0x202 ;  /* 0x0000020202987836 */ /* 0x001fe20000000000 */
[----:B------:R-:W-:Y:S01]  /*18210*/  R2UR UR46, R4 ;  /* 0x00000000042e72ca */ /* 0x000fe200000e0000 */
[----:B------:R-:W-:-:S03]  /*18220*/  VIADD R154, R2, 0x406 ;  /* 0x00000406029a7836 */ /* 0x000fc60000000000 */
[----:B------:R-:W-:Y:S01]  /*18230*/  R2UR UR18, R152 ;  /* 0x00000000981272ca */ /* 0x000fe200000e0000 */
[C---:B------:R-:W-:Y:S02]  /*18240*/  VIADD R152, R2.reuse, 0x402 ;  /* 0x0000040202987836 */ /* 0x040fe40000000000 */
[----:B------:R-:W-:Y:S01]  /*18250*/  VIADD R4, R2, 0x606 ;  /* 0x0000060602047836 */ /* 0x000fe20000000000 */
[----:B------:R-:W-:Y:S01]  /*18260*/  R2UR UR42, R154 ;  /* 0x000000009a2a72ca */ /* 0x000fe200000e0000 */
[----:B------:R-:W-:Y:S01]  /*18270*/  VIADD R154, R2, 0x602 ;  /* 0x00000602029a7836 */ /* 0x000fe20000000000 */
[----:B------:R-:W-:Y:S01]  /*18280*/  R2UR UR34, R152 ;  /* 0x00000000982272ca */ /* 0x000fe200000e0000 */
[----:B------:R-:W-:Y:S01]  /*18290*/  VIADD R152, R2, 0x604 ;  /* 0x0000060402987836 */ /* 0x000fe20000000000 */
        /* <DEDUP_REMOVED lines=69> */
[----:B------:R-:W3:Y:S01]  /*186f0*/  LDL.64 R4, [R1+0x18] ;  /* 0x0000180001047983 */ /* 0x000ee20000100a00 */
[-C--:B------:R-:W-:Y:S01]  /*18700*/  FMUL.FTZ R26, R26, R0.reuse ;  /* 0x000000001a1a7220 */ /* 0x080fe20000410000 */
[-C--:B------:R-:W-:Y:S01]  /*18710*/  FMUL.FTZ R27, R27, R0.reuse ;  /* 0x000000001b1b7220 */ /* 0x080fe20000410000 */
[-C--:B------:R-:W-:Y:S01]  /*18720*/  FMUL.FTZ R30, R30, R0.reuse ;  /* 0x000000001e1e7220 */ /* 0x080fe20000410000 */
[----:B------:R-:W3:Y:S01]  /*18730*/  LDL.64 R2, [R1+0x20] ;  /* 0x0000200001027983 */ /* 0x000ee20000100a00 */
        /* <DEDUP_REMOVED lines=61> */
[----:B------:R-:W3:Y:S01]  /*18b10*/  LDL.LU R0, [R1+0x14] ;  /* 0x0000140001007983 */ /* 0x000ee20000300800 */
[----:B------:R-:W-:Y:S01]  /*18b20*/  MOV R18, UR10 ;  /* 0x0000000a00127c02 */ /* 0x000fe20008000f00 */
[----:B------:R-:W-:Y:S01]  /*18b30*/  UMOV UR10, UR4 ;  /* 0x00000004000a7c82 */ /* 0x000fe20008000000 */
[----:B------:R-:W-:Y:S01]  /*18b40*/  UMOV UR11, UR5 ;  /* 0x00000005000b7c82 */ /* 0x000fe20008000000 */
[----:B------:R-:W-:Y:S02]  /*18b50*/  R2UR UR4, R6 ;  /* 0x00000000060472ca */ /* 0x000fe400000e0000 */
[----:B------:R-:W-:Y:S02]  /*18b60*/  R2UR UR5, R7 ;  /* 0x00000000070572ca */ /* 0x000fe400000e0000 */
[----:B------:R-:W-:Y:S02]  /*18b70*/  MOV R155, 0x40000040 ;  /* 0x40000040009b7802 */ /* 0x000fe40000000f00 */
[----:B------:R-:W-:-:S02]  /*18b80*/  R2UR UR19, R153 ;  /* 0x00000000991372ca */ /* 0x000fc400000e0000 */
[C---:B------:R-:W-:Y:S02]  /*18b90*/  R2UR UR23, R155.reuse ;  /* 0x000000009b1772ca */ /* 0x040fe400000e0000 */
[----:B------:R-:W-:Y:S02]  /*18ba0*/  R2UR UR31, R155 ;  /* 0x000000009b1f72ca */ /* 0x000fe400000e0000 */
[----:B------:R-:W-:Y:S02]  /*18bb0*/  R2UR UR35, R153 ;  /* 0x00000000992372ca */ /* 0x000fe400000e0000 */
[C---:B------:R-:W-:Y:S02]  /*18bc0*/  R2UR UR43, R155.reuse ;  /* 0x000000009b2b72ca */ /* 0x040fe400000e0000 */
[----:B------:R-:W-:Y:S02]  /*18bd0*/  R2UR UR50, R154 ;  /* 0x000000009a3272ca */ /* 0x000fe400000e0000 */
[----:B------:R-:W-:-:S02]  /*18be0*/  R2UR UR51, R155 ;  /* 0x000000009b3372ca */ /* 0x000fc400000e0000 */
[----:B------:R-:W-:Y:S02]  /*18bf0*/  R2UR UR54, R152 ;  /* 0x00000000983672ca */ /* 0x000fe400000e0000 */
[----:B------:R-:W-:Y:S02]  /*18c00*/  R2UR UR55, R153 ;  /* 0x00000000993772ca */ /* 0x000fe400000e0000 */
[----:B------:R-:W-:-:S06]  /*18c10*/  WARPGROUP.ARRIVE ;  /* 0x00000000000079c5 */ /* 0x000fcc0000000000 */
[----:B------:R-:W-:Y:S01]  /*18c20*/  HGMMA.64x64x16.F32 R152, gdesc[UR4], RZ, !UPT, gsb0 ;  /* 0x00e00000049879f0 */ /* 0x000fe2000c0008ff */
[----:B------:R-:W-:Y:S01]  /*18c30*/  UMOV UR6, UR8 ;  /* 0x0000000800067c82 */ /* 0x000fe20008000000 */
[----:B------:R-:W-:Y:S01]  /*18c40*/  UMOV UR7, UR9 ;  /* 0x0000000900077c82 */ /* 0x000fe20008000000 */
[----:B----4-:R-:W-:Y:S02]  /*18c50*/  R2UR UR8, R22 ;  /* 0x00000000160872ca */ /* 0x010fe400000e0000 */
[----:B------:R-:W-:Y:S02]  /*18c60*/  R2UR UR9, R23 ;  /* 0x00000000170972ca */ /* 0x000fe400000e0000 */
[----:B--2---:R-:W-:Y:S01]  /*18c70*/  R2UR UR4, R16 ;  /* 0x00000000100472ca */ /* 0x004fe200000e0000 */
        /* <DEDUP_REMOVED lines=9> */
[----:B---3--:R-:W-:Y:S01]  /*18d10*/  R2UR UR8, R8 ;  /* 0x00000000080872ca */ /* 0x008fe200000e0000 */
[----:B------:R0:W5:Y:S01]  /*18d20*/  LDL.LU R18, [R1+0xc8] ;  /* 0x0000c80001127983 */ /* 0x0001620000300800 */
[----:B------:R-:W-:Y:S02]  /*18d30*/  R2UR UR9, R9 ;  /* 0x00000000090972ca */ /* 0x000fe400000e0000 */
[----:B------:R-:W-:Y:S01]  /*18d40*/  R2UR UR20, R216 ;  /* 0x00000000d81472ca */ /* 0x000fe200000e0000 */
[----:B------:R0:W5:Y:S01]  /*18d50*/  LDL.LU.64 R16, [R1+0xc0] ;  /* 0x0000c00001107983 */ /* 0x0001620000300a00 */
[----:B------:R-:W-:Y:S02]  /*18d60*/  R2UR UR21, R217 ;  /* 0x00000000d91572ca */ /* 0x000fe400000e0000 */
[----:B------:R-:W-:Y:S01]  /*18d70*/  R2UR UR24, R214 ;  /* 0x00000000d61872ca */ /* 0x000fe200000e0000 */
[----:B------:R0:W5:Y:S01]  /*18d80*/  LDL.LU.64 R8, [R1+0xb8] ;  /* 0x0000b80001087983 */ /* 0x0001620000300a00 */
[----:B------:R-:W-:-:S02]  /*18d90*/  WARPGROUP.DEPBAR.LE gsb0, 0x0 ;  /* 0x00008000000079c5 */ /* 0x000fc40000010000 */
[----:B------:R-:W-:Y:S01]  /*18da0*/  WARPGROUP.ARRIVE ;  /* 0x00000000000079c5 */ /* 0x000fe20000000000 */
[----:B------:R-:W-:-:S13]  /*18db0*/  R2UR UR11, R0 ;  /* 0x00000000000b72ca */ /* 0x000fda00000e0000 */
        /* <DEDUP_REMOVED lines=12> */
[----:B------:R-:W-:-:S06]  /*18e80*/  WARPGROUP.ARRIVE ;  /* 0x00000000000079c5 */ /* 0x000fcc0000000000 */
        /* <DEDUP_REMOVED lines=48> */
.L_x_1804:
[----:B-----5:R-:W-:Y:S01]  /*19190*/  SHF.L.U32 R0, R8, 0x1f, RZ ;  /* 0x0000001f08007819 */ /* 0x020fe200000006ff */
[----:B------:R-:W-:-:S04]  /*191a0*/  IMAD R8, R229, 0x8, R18 ;  /* 0x00000008e5087824 */ /* 0x000fc800078e0212 */
[----:B------:R0:W1:Y:S01]  /*191b0*/  SYNCS.PHASECHK.TRANS64.TRYWAIT P1, [R8+URZ+0x30850], R0 ;  /* 0x03085000080075a7 */ /* 0x000062000802017f */
[----:B------:R-:W-:Y:S05]  /*191c0*/  @!P0 BRA `(.L_x_1805) ;  /* 0x0000000000048947 */ /* 0x000fea0003800000 */
[----:B------:R-:W-:Y:S01]  /*191d0*/  BPT.TRAP 0x1 ;  /* 0x000000040000795c */ /* 0x000fe20000300000 */
.L_x_1805:
[----:B------:R-:W-:Y:S04]  /*191e0*/  BSSY B2, `(.L_x_1806) ;  /* 0x0000004000027945 */ /* 0x000fe80003800000 */
[----:B-1----:R-:W-:Y:S05]  /*191f0*/  @P1 BRA `(.L_x_1807) ;  /* 0x0000000000081947 */ /* 0x002fea0003800000 */
[----:B------:R-:W1:Y:S02]  /*19200*/  SYNCS.PHASECHK.TRANS64.TRYWAIT P1, [R8+URZ+0x30850], R0 ;  /* 0x03085000080075a7 */ /* 0x000e64000802017f */
[----:B-1----:R-:W-:Y:S05]  /*19210*/  @!P1 BRA `(.L_x_1808) ;  /* 0x0000011000449947 */ /* 0x002fea0003800000 */
.L_x_1807:
[----:B------:R-:W-:Y:S05]  /*19220*/  BSYNC B2 ;  /* 0x0000000000027941 */ /* 0x000fea0003800000 */
.L_x_1806:
[----:B01----:R-:W-:Y:S01]  /*19230*/  IADD3 R0, R18, 0x400, RZ ;  /* 0x0000040012007810 */ /* 0x003fe20007ffe0ff */
[----:B------:R-:W-:Y:S01]  /*19240*/  IMAD.MOV.U32 R3, RZ, RZ, 0x40000040 ;  /* 0x40000040ff037424 */ /* 0x000fe200078e00ff */
[----:B------:R-:W-:Y:S01]  /*19250*/  WARPGROUP.ARRIVE ;  /* 0x00000000000079c5 */ /* 0x000fe20000000000 */
[----:B------:R-:W-:Y:S01]  /*19260*/  IMAD.MOV.U32 R5, RZ, RZ, 0x40000040 ;  /* 0x40000040ff057424 */ /* 0x000fe200078e00ff */
        /* <DEDUP_REMOVED lines=12> */
[C---:B------:R-:W-:Y:S01]  /*19330*/  IADD3 R4, R2.reuse, 0x100, RZ ;  /* 0x0000010002047810 */ /* 0x040fe20007ffe0ff */
[----:B------:R-:W-:Y:S01]  /*19340*/  VIADD R2, R2, 0x180 ;  /* 0x0000018002027836 */ /* 0x000fe20000000000 */
[----:B------:R-:W-:Y:S02]  /*19350*/  WARPGROUP.DEPBAR.LE gsb0, 0x0 ;  /* 0x00008000000079c5 */ /* 0x000fe40000010000 */
[----:B------:R-:W-:-:S15]  /*19360*/  WARPGROUP.ARRIVE ;  /* 0x00000000000079c5 */ /* 0x000fde0000000000 */
[----:B------:R-:W-:-:S04]  /*19370*/  NOP ;  /* 0x0000000000007918 */ /* 0x000fc80000000000 */
        /* <DEDUP_REMOVED lines=16> */
.L_x_1809:
[----:B------:R-:W2:Y:S01]  /*19480*/  LDL R185, [R1+0x4] ;  /* 0x0000040001b97983 */ /* 0x000ea20000100800 */
[----:B------:R-:W-:Y:S01]  /*19490*/  FMNMX.FTZ R0, R152, R222, !PT ;  /* 0x000000de98007209 */ /* 0x000fe20007810000 */
[----:B------:R-:W-:Y:S01]  /*194a0*/  ULDC UR4, c[0x0][0x988] ;  /* 0x0002620000047ab9 */ /* 0x000fe20000000800 */
[----:B------:R-:W-:Y:S02]  /*194b0*/  VIADD R223, R223, 0x30840 ;  /* 0x00030840dfdf7836 */ /* 0x000fe40000000000 */
[----:B------:R-:W-:-:S04]  /*194c0*/  FMNMX.FTZ R0, R153, R0, !PT ;  /* 0x0000000099007209 */ /* 0x000fc80007810000 */
        /* <DEDUP_REMOVED lines=13> */
[----:B------:R-:W-:-:S05]  /*195a0*/  FMNMX.FTZ R0, R181, R0, !PT ;  /* 0x00000000b5007209 */ /* 0x000fca0007810000 */
[----:B------:R-:W0:Y:S02]  /*195b0*/  SHFL.BFLY PT, R2, R0, 0x2, 0x1f ;  /* 0x0c401f0000027f89 */ /* 0x000e2400000e0000 */
[----:B0-----:R-:W-:Y:S02]  /*195c0*/  FMNMX.FTZ R2, R0, R2, !PT ;  /* 0x0000000200027209 */ /* 0x001fe40007810000 */
[----:B------:R-:W-:-:S03]  /*195d0*/  FMNMX.FTZ R0, R154, R226, !PT ;  /* 0x000000e29a007209 */ /* 0x000fc60007810000 */
[----:B------:R-:W0:Y:S01]  /*195e0*/  SHFL.BFLY PT, R5, R2, 0x1, 0x1f ;  /* 0x0c201f0002057f89 */ /* 0x000e2200000e0000 */
[----:B------:R-:W-:-:S04]  /*195f0*/  FMNMX.FTZ R0, R155, R0, !PT ;  /* 0x000000009b007209 */ /* 0x000fc80007810000 */
[----:B------:R-:W-:-:S04]  /*19600*/  FMNMX.FTZ R0, R158, R0, !PT ;  /* 0x000000009e007209 */ /* 0x000fc80007810000 */
[----:B------:R-:W-:-:S04]  /*19610*/  FMNMX.FTZ R0, R159, R0, !PT ;  /* 0x000000009f007209 */ /* 0x000fc80007810000 */
[----:B------:R-:W-:-:S04]  /*19620*/  FMNMX.FTZ R0, R162, R0, !PT ;  /* 0x00000000a2007209 */ /* 0x000fc80007810000 */
[----:B------:R-:W-:-:S04]  /*19630*/  FMNMX.FTZ R0, R163, R0, !PT ;  /* 0x00000000a3007209 */ /* 0x000fc80007810000 */
[----:B------:R-:W-:Y:S02]  /*19640*/  FMNMX.FTZ R0, R166, R0, !PT ;  /* 0x00000000a6007209 */ /* 0x000fe40007810000 */
[----:B0-----:R-:W-:Y:S02]  /*19650*/  FMNMX.FTZ R5, R2, R5, !PT ;  /* 0x0000000502057209 */ /* 0x001fe40007810000 */
[----:B------:R-:W-:-:S03]  /*19660*/  FMNMX.FTZ R0, R167, R0, !PT ;  /* 0x00000000a7007209 */ /* 0x000fc60007810000 */
[----:B------:R-:W-:Y:S01]  /*19670*/  FADD.FTZ R3, -R5, R222 ;  /* 0x000000de05037221 */ /* 0x000fe20000010100 */
        /* <DEDUP_REMOVED lines=9> */
[----:B0-----:R-:W-:-:S05]  /*19710*/  FMNMX.FTZ R2, R0, R2, !PT ;  /* 0x0000000200027209 */ /* 0x001fca0007810000 */
[----:B------:R-:W0:Y:S02]  /*19720*/  SHFL.BFLY PT, R4, R2, 0x1, 0x1f ;  /* 0x0c201f0002047f89 */ /* 0x000e2400000e0000 */
[----:B0-----:R-:W-:Y:S02]  /*19730*/  FMNMX.FTZ R4, R2, R4, !PT ;  /* 0x0000000402047209 */ /* 0x001fe40007810000 */
[----:B------:R-:W-:-:S03]  /*19740*/  MOV R2, UR4 ;  /* 0x0000000400027c02 */ /* 0x000fc60008000f00 */
[----:B------:R-:W-:Y:S02]  /*19750*/  FADD.FTZ R0, -R4, R226 ;  /* 0x000000e204007221 */ /* 0x000fe40000010100 */
[-C--:B------:R-:W-:Y:S01]  /*19760*/  FMUL.FTZ R184, R5, R2.reuse ;  /* 0x0000000205b87220 */ /* 0x080fe20000410000 */
[-C--:B------:R-:W-:Y:S01]  /*19770*/  FMUL.FTZ R3, R3, R2.reuse ;  /* 0x0000000203037220 */ /* 0x080fe20000410000 */
[-C--:B------:R-:W-:Y:S02]  /*19780*/  FMUL.FTZ R0, R0, R2.reuse ;  /* 0x0000000200007220 */ /* 0x080fe40000410000 */
        /* <DEDUP_REMOVED lines=15> */
[-C--:B------:R-:W-:Y:S01]  /*19880*/  FFMA.FTZ R181, R181, R2.reuse, -R184 ;  /* 0x00000002b5b57223 */ /* 0x080fe200000108b8 */
[-C--:B------:R-:W-:Y:S01]  /*19890*/  FMUL.FTZ R184, R4, R2.reuse ;  /* 0x0000000204b87220 */ /* 0x080fe20000410000 */
[----:B------:R-:W-:Y:S03]  /*198a0*/  MUFU.EX2 R3, R3 ;  /* 0x0000000300037308 */ /* 0x000fe60000000800 */
        /* <DEDUP_REMOVED lines=18> */
[----:B------:R-:W1:Y:S01]  /*199d0*/  MUFU.EX2 R197, R154 ;  /* 0x0000009a00c57308 */ /* 0x000e620000000800 */
[----:B0-----:R-:W-:-:S07]  /*199e0*/  FFMA.FTZ R221, R3, R221, R152 ;  /* 0x000000dd03dd7223 */ /* 0x001fce0000010098 */
[----:B------:R-:W0:Y:S08]  /*199f0*/  MUFU.EX2 R153, R153 ;  /* 0x0000009900997308 */ /* 0x000e300000000800 */
[----:B------:R-:W3:Y:S01]  /*19a00*/  MUFU.EX2 R155, R155 ;  /* 0x0000009b009b7308 */ /* 0x000ee20000000800 */
[----:B-1----:R-:W-:-:S07]  /*19a10*/  FFMA.FTZ R9, R0, R9, R197 ;  /* 0x0000000900097223 */ /* 0x002fce00000100c5 */
[----:B------:R-:W1:Y:S01]  /*19a20*/  MUFU.EX2 R156, R156 ;  /* 0x0000009c009c7308 */ /* 0x000e620000000800 */
[----:B0-----:R-:W-:-:S07]  /*19a30*/  FADD.FTZ R221, R153, R221 ;  /* 0x000000dd99dd7221 */ /* 0x001fce0000010000 */
[----:B------:R-:W0:Y:S01]  /*19a40*/  MUFU.EX2 R158, R158 ;  /* 0x0000009e009e7308 */ /* 0x000e220000000800 */
[----:B---3--:R-:W-:Y:S01]  /*19a50*/  FADD.FTZ R154, R155, R9 ;  /* 0x000000099b9a7221 */ /* 0x008fe20000010000 */
[----:B--2---:R-:W-:-:S06]  /*19a60*/  PRMT R223, R185, 0x654, R223 ;  /* 0x00000654b9df7816 */ /* 0x004fcc00000000df */
[----:B------:R-:W2:Y:S01]  /*19a70*/  MUFU.EX2 R157, R157 ;  /* 0x0000009d009d7308 */ /* 0x000ea20000000800 */
[----:B-1----:R-:W-:Y:S01]  /*19a80*/  FADD.FTZ R9, R156, R221 ;  /* 0x000000dd9c097221 */ /* 0x002fe20000010000 */
[----:B------:R1:W-:Y:S06]  /*19a90*/  SYNCS.ARRIVE.TRANS64.RED.A1T0 RZ, [R223+URZ], RZ ;  /* 0x000000ffdfff79a7 */ /* 0x0003ec000810043f */
[----:B------:R-:W3:Y:S01]  /*19aa0*/  MUFU.EX2 R159, R159 ;  /* 0x0000009f009f7308 */ /* 0x000ee20000000800 */
[----:B0-----:R-:W-:-:S07]  /*19ab0*/  FADD.FTZ R154, R158, R154 ;  /* 0x0000009a9e9a7221 */ /* 0x001fce0000010000 */
[----:B------:R-:W0:Y:S01]  /*19ac0*/  MUFU.EX2 R160, R160 ;  /* 0x000000a000a07308 */ /* 0x000e220000000800 */
[----:B--2---:R-:W-:-:S07]  /*19ad0*/  FADD.FTZ R9, R157, R9 ;  /* 0x000000099d097221 */ /* 0x004fce0000010000 */
[----:B------:R-:W2:Y:S01]  /*19ae0*/  MUFU.EX2 R162, R162 ;  /* 0x000000a200a27308 */ /* 0x000ea20000000800 */
[----:B---3--:R-:W-:-:S07]  /*19af0*/  FADD.FTZ R154, R159, R154 ;  /* 0x0000009a9f9a7221 */ /* 0x008fce0000010000 */
        /* <DEDUP_REMOVED lines=43> */
[----:B0-----:R-:W-:Y:S01]  /*19db0*/  FADD.FTZ R182, R187, R182 ;  /* 0x000000b6bbb67221 */ /* 0x001fe20000010000 */
[----:B--2---:R-:W-:-:S03]  /*19dc0*/  FADD.FTZ R221, R181, R9 ;  /* 0x00000009b5dd7221 */ /* 0x004fc60000010000 */
[----:B---3--:R-:W-:Y:S01]  /*19dd0*/  FADD.FTZ R9, R154, R182 ;  /* 0x000000b69a097221 */ /* 0x008fe20000010000 */
[----:B-1----:R-:W-:Y:S06]  /*19de0*/  @!P0 BRA `(.L_x_1810) ;  /* 0x0000000000048947 */ /* 0x002fec0003800000 */
[----:B------:R-:W-:Y:S01]  /*19df0*/  BPT.TRAP 0x1 ;  /* 0x000000040000795c */ /* 0x000fe20000300000 */
.L_x_1810:
[----:B------:R-:W2:Y:S01]  /*19e00*/  LDL R182, [R1+0x48] ;  /* 0x0000480001b67983 */ /* 0x000ea20000100800 */
[----:B------:R-:W-:Y:S01]  /*19e10*/  VIADD R8, R8, 0x30860 ;  /* 0x0003086008087836 */ /* 0x000fe20000000000 */
[----:B------:R-:W-:Y:S01]  /*19e20*/  F2FP.F16.F32.PACK_AB R196, R153, R152 ;  /* 0x0000009899c4723e */ /* 0x000fe200000000ff */
[----:B------:R-:W-:Y:S01]  /*19e30*/  IMAD.MOV.U32 R226, RZ, RZ, R4 ;  /* 0x000000ffffe27224 */ /* 0x000fe200078e0004 */
[----:B------:R-:W-:Y:S01]  /*19e40*/  F2FP.F16.F32.PACK_AB R197, R155, R197 ;  /* 0x000000c59bc5723e */ /* 0x000fe200000000ff */
[----:B------:R-:W-:Y:S01]  /*19e50*/  IMAD.MOV.U32 R222, RZ, RZ, R5 ;  /* 0x000000ffffde7224 */ /* 0x000fe200078e0005 */
[----:B------:R-:W-:Y:S01]  /*19e60*/  PRMT R8, R185, 0x654, R8 ;  /* 0x00000654b9087816 */ /* 0x000fe20000000008 */
[----:B------:R-:W-:Y:S01]  /*19e70*/  IMAD.MOV.U32 R229, RZ, RZ, R204 ;  /* 0x000000ffffe57224 */ /* 0x000fe200078e00cc */
[----:B------:R-:W-:Y:S02]  /*19e80*/  F2FP.F16.F32.PACK_AB R198, R157, R156 ;  /* 0x0000009c9dc6723e */ /* 0x000fe400000000ff */
        /* <DEDUP_REMOVED lines=14> */
[----:B0-----:R-:W-:Y:S02]  /*19f70*/  MOV R8, R218 ;  /* 0x000000da00087202 */ /* 0x001fe40000000f00 */
[C---:B--2---:R-:W-:Y:S01]  /*19f80*/  ISETP.GT.AND P1, PT, R227.reuse, R182, PT ;  /* 0x000000b6e300720c */ /* 0x044fe20003f24270 */
[----:B------:R-:W-:-:S12]  /*19f90*/  VIADD R227, R227, 0xffffffff ;  /* 0xffffffffe3e37836 */ /* 0x000fd80000000000 */
[----:B------:R-:W-:Y:S05]  /*19fa0*/  @P1 BRA `(.L_x_1811) ;  /* 0xffffffdc00b01947 */ /* 0x000fea000383ffff */
[----:B------:R-:W-:Y:S05]  /*19fb0*/  BSYNC B1 ;  /* 0x0000000000017941 */ /* 0x000fea0003800000 */
.L_x_1798:
[----:B------:R-:W-:-:S07]  /*19fc0*/  IMAD.MOV.U32 R8, RZ, RZ, R227 ;  /* 0x000000ffff087224 */ /* 0x000fce00078e00e3 */
.L_x_1797:
[----:B------:R-:W-:Y:S05]  /*19fd0*/  BSYNC B0 ;  /* 0x0000000000007941 */ /* 0x000fea0003800000 */
.L_x_1796:
[----:B------:R-:W2:Y:S01]  /*19fe0*/  LDL R152, [R1+0x68] ;  /* 0x0000680001987983 */ /* 0x000ea20000100800 */
[----:B------:R-:W-:Y:S01]  /*19ff0*/  BSSY B0, `(.L_x_1812) ;  /* 0x00002e4000007945 */ /* 0x000fe20003800000 */
[----:B--2---:R-:W-:-:S13]  /*1a000*/  ISETP.GE.AND P1, PT, R8, R152, PT ;  /* 0x000000980800720c */ /* 0x004fda0003f26270 */
[----:B------:R-:W-:Y:S05]  /*1a010*/  @!P1 BRA `(.L_x_1813) ;  /* 0x0000002c00849947 */ /* 0x000fea0003800000 */
[----:B------:R-:W-:Y:S01]  /*1a020*/  IMAD.MOV.U32 R227, RZ, RZ, R4 ;  /* 0x000000ffffe37224 */ /* 0x000fe200078e0004 */
[----:B------:R-:W-:Y:S01]  /*1a030*/  MOV R222, R218 ;  /* 0x000000da00de7202 */ /* 0x000fe20000000f00 */
[----:B------:R-:W-:Y:S02]  /*1a040*/  IMAD.MOV.U32 R226, RZ, RZ, R5 ;  /* 0x000000ffffe27224 */ /* 0x000fe400078e0005 */
[----:B------:R-:W-:-:S07]  /*1a050*/  IMAD.MOV.U32 R229, RZ, RZ, R204 ;  /* 0x000000ffffe57224 */ /* 0x000fce00078e00cc */
.L_x_1834:
[----:B------:R-:W-:-:S04]  /*1a060*/  ISETP.NE.AND P1, PT, R229, 0x1, PT ;  /* 0x00000001e500780c */ /* 0x000fc80003f25270 */
[----:B------:R-:W-:-:S04]  /*1a070*/  SEL R218, RZ, 0x1, P1 ;  /* 0x00000001ffda7807 */ /* 0x000fc80000800000 */
[----:B------:R-:W-:Y:S01]  /*1a080*/  LOP3.LUT R218, R222, R218, RZ, 0x3c, !PT ;  /* 0x000000dadeda7212 */ /* 0x000fe200078e3cff */
[----:B------:R-:W-:Y:S06]  /*1a090*/  @!P0 BRA `(.L_x_1814) ;  /* 0x0000000000048947 */ /* 0x000fec0003800000 */
[----:B------:R-:W-:Y:S01]  /*1a0a0*/  BPT.TRAP 0x1 ;  /* 0x000000040000795c */ /* 0x000fe20000300000 */
.L_x_1814:
[----:B------:R-:W-:Y:S01]  /*1a0b0*/  VIADD R204, R229, 0x1 ;  /* 0x00000001e5cc7836 */ /* 0x000fe20000000000 */
[----:B------:R-:W-:-:S04]  /*1a0c0*/  SHF.L.U32 R4, R218, 0x1f, RZ ;  /* 0x0000001fda047819 */ /* 0x000fc800000006ff */
[----:B------:R-:W-:-:S04]  /*1a0d0*/  ISETP.NE.AND P1, PT, R204, 0x2, PT ;  /* 0x00000002cc00780c */ /* 0x000fc80003f25270 */
[----:B------:R-:W-:-:S05]  /*1a0e0*/  SEL R204, R204, RZ, P1 ;  /* 0x000000ffcccc7207 */ /* 0x000fca0000800000 */
[----:B------:R-:W-:-:S04]  /*1a0f0*/  IMAD R223, R204, 0x8, R18 ;  /* 0x00000008ccdf7824 */ /* 0x000fc800078e0212 */
[----:B------:R0:W1:Y:S01]  /*1a100*/  SYNCS.PHASECHK.TRANS64.TRYWAIT P1, [R223+URZ+0x30830], R4 ;  /* 0x03083004df0075a7 */ /* 0x000062000802017f */
[----:B------:R-:W-:Y:S05]  /*1a110*/  @!P0 BRA `(.L_x_1815) ;  /* 0x0000000000048947 */ /* 0x000fea0003800000 */
[----:B------:R-:W-:Y:S01]  /*1a120*/  BPT.TRAP 0x1 ;  /* 0x000000040000795c */ /* 0x000fe20000300000 */
.L_x_1815:
        /* <DEDUP_REMOVED lines=8> */
.L_x_1817:
[----:B------:R-:W-:Y:S05]  /*1a1b0*/  BSYNC B1 ;  /* 0x0000000000017941 */ /* 0x000fea0003800000 */
.L_x_1816:
[----:B------:R-:W-:Y:S04]  /*1a1c0*/  STL.64 [R1+0xd0], R22 ;  /* 0x0000d01601007387 */ /* 0x000fe80000100a00 */
[----:B------:R-:W-:Y:S04]  /*1a1d0*/  STL [R1+0xc8], R18 ;  /* 0x0000c81201007387 */ /* 0x000fe80000100800 */
[----:B------:R2:W-:Y:S04]  /*1a1e0*/  STL.64 [R1+0xc0], R16 ;  /* 0x0000c01001007387 */ /* 0x0005e80000100a00 */
[----:B--2---:R-:W2:Y:S04]  /*1a1f0*/  LDL.64 R16, [R1+0x30] ;  /* 0x0000300001107983 */ /* 0x004ea80000100a00 */
[----:B------:R3:W-:Y:S04]  /*1a200*/  STL.64 [R1+0xb8], R8 ;  /* 0x0000b80801007387 */ /* 0x0007e80000100a00 */
[----:B------:R-:W4:Y:S01]  /*1a210*/  LDL.64 R22, [R1+0x38] ;  /* 0x0000380001167983 */ /* 0x000f220000100a00 */
[----:B01----:R-:W-:-:S05]  /*1a220*/  IMAD.MOV.U32 R4, RZ, RZ, R2 ;  /* 0x000000ffff047224 */ /* 0x003fca00078e0002 */
[----:B------:R-:W-:Y:S02]  /*1a230*/  R2UR UR6, R4 ;  /* 0x00000000040672ca */ /* 0x000fe400000e0000 */
[----:B------:R-:W-:Y:S01]  /*1a240*/  MOV R4, R154 ;  /* 0x0000009a00047202 */ /* 0x000fe20000000f00 */
[----:B------:R-:W-:Y:S01]  /*1a250*/  VIADD R152, R2, 0x6 ;  /* 0x0000000602987836 */ /* 0x000fe20000000000 */
[----:B---3--:R-:W3:Y:S01]  /*1a260*/  LDL.64 R8, [R1+0x28] ;  /* 0x0000280001087983 */ /* 0x008ee20000100a00 */
[----:B------:R-:W-:Y:S01]  /*1a270*/  IMAD.MOV.U32 R5, RZ, RZ, 0x40000040 ;  /* 0x40000040ff057424 */ /* 0x000fe200078e00ff */
[----:B------:R-:W-:Y:S01]  /*1a280*/  R2UR UR4, R4 ;  /* 0x00000000040472ca */ /* 0x000fe200000e0000 */
[----:B------:R-:W-:Y:S01]  /*1a290*/  IMAD.MOV.U32 R4, RZ, RZ, R153 ;  /* 0x000000ffff047224 */ /* 0x000fe200078e0099 */
[----:B------:R-:W-:Y:S01]  /*1a2a0*/  R2UR UR10, R152 ;  /* 0x00000000980a72ca */ /* 0x000fe200000e0000 */
[----:B------:R-:W-:Y:S01]  /*1a2b0*/  IMAD.MOV.U32 R153, RZ, RZ, 0x40000040 ;  /* 0x40000040ff997424 */ /* 0x000fe200078e00ff */
[----:B------:R-:W-:-:S02]  /*1a2c0*/  IADD3 R154, R2, 0x204, RZ ;  /* 0x00000204029a7810 */ /* 0x000fc40007ffe0ff */
[----:B------:R-:W-:Y:S01]  /*1a2d0*/  R2UR UR8, R4 ;  /* 0x00000000040872ca */ /* 0x000fe200000e0000 */
[----:B------:R-:W-:Y:S01]  /*1a2e0*/  VIADD R4, R2, 0x200 ;  /* 0x0000020002047836 */ /* 0x000fe20000000000 */
[----:B------:R-:W-:Y:S01]  /*1a2f0*/  R2UR UR11, R153 ;  /* 0x00000000990b72ca */ /* 0x000fe200000e0000 */
[-C--:B------:R-:W-:Y:S01]  /*1a300*/  FMUL.FTZ R24, R24, R3.reuse ;  /* 0x0000000318187220 */ /* 0x080fe20000410000 */
[----:B------:R-:W-:Y:S02]  /*1a310*/  R2UR UR7, R5 ;  /* 0x00000000050772ca */ /* 0x000fe400000e0000 */
[----:B------:R-:W-:Y:S01]  /*1a320*/  R2UR UR14, R4 ;  /* 0x00000000040e72ca */ /* 0x000fe200000e0000 */
[----:B------:R-:W-:Y:S01]  /*1a330*/  VIADD R4, R2, 0x206 ;  /* 0x0000020602047836 */ /* 0x000fe20000000000 */
[----:B------:R-:W-:Y:S01]  /*1a340*/  R2UR UR22, R154 ;  /* 0x000000009a1672ca */ /* 0x000fe200000e0000 */
[----:B------:R-:W-:Y:S01]  /*1a350*/  FMUL.FTZ R25, R25, R3 ;  /* 0x0000000319197220 */ /* 0x000fe20000410000 */
[----:B------:R-:W-:-:S02]  /*1a360*/  R2UR UR5, R5 ;  /* 0x00000000050572ca */ /* 0x000fc400000e0000 */
[----:B------:R-:W-:Y:S01]  /*1a370*/  R2UR UR26, R4 ;  /* 0x00000000041a72ca */ /* 0x000fe200000e0000 */
[----:B------:R-:W-:Y:S01]  /*1a380*/  FMUL.FTZ R28, R28, R3 ;  /* 0x000000031c1c7220 */ /* 0x000fe20000410000 */
[----:B------:R-:W-:Y:S02]  /*1a390*/  R2UR UR9, R5 ;  /* 0x00000000050972ca */ /* 0x000fe400000e0000 */
[----:B------:R-:W-:Y:S02]  /*1a3a0*/  MOV R152, UR11 ;  /* 0x0000000b00987c02 */ /* 0x000fe40008000f00 */
[C---:B------:R-:W-:Y:S01]  /*1a3b0*/  IADD3 R4, R2.reuse, 0x404, RZ ;  /* 0x0000040402047810 */ /* 0x040fe20007ffe0ff */
[----:B------:R-:W-:Y:S02]  /*1a3c0*/  VIADD R154, R2, 0x400 ;  /* 0x00000400029a7836 */ /* 0x000fe40000000000 */
[----:B------:R0:W-:Y:S01]  /*1a3d0*/  STL [R1+0x14], R152 ;  /* 0x0000149801007387 */ /* 0x0001e20000100800 */
[----:B------:R-:W-:Y:S01]  /*1a3e0*/  R2UR UR38, R4 ;  /* 0x00000000042672ca */ /* 0x000fe200000e0000 */
[----:B------:R-:W-:Y:S01]  /*1a3f0*/  VIADD R4, R2, 0x600 ;  /* 0x0000060002047836 */ /* 0x000fe20000000000 */
[----:B------:R-:W-:Y:S01]  /*1a400*/  R2UR UR30, R154 ;  /* 0x000000009a1e72ca */ /* 0x000fe200000e0000 */
[----:B------:R-:W-:-:S02]  /*1a410*/  VIADD R154, R2, 0x406 ;  /* 0x00000406029a7836 */ /* 0x000fc40000000000 */
[----:B0-----:R-:W-:Y:S01]  /*1a420*/  VIADD R152, R2, 0x202 ;  /* 0x0000020202987836 */ /* 0x001fe20000000000 */
[----:B------:R-:W-:Y:S02]  /*1a430*/  R2UR UR46, R4 ;  /* 0x00000000042e72ca */ /* 0x000fe400000e0000 */
[----:B------:R-:W-:Y:S02]  /*1a440*/  IADD3 R4, R2, 0x606, RZ ;  /* 0x0000060602047810 */ /* 0x000fe40007ffe0ff */
[----:B------:R-:W-:Y:S01]  /*1a450*/  R2UR UR18, R152 ;  /* 0x00000000981272ca */ /* 0x000fe200000e0000 */
[----:B------:R-:W-:Y:S01]  /*1a460*/  VIADD R152, R2, 0x402 ;  /* 0x0000040202987836 */ /* 0x000fe20000000000 */
[----:B------:R-:W-:Y:S01]  /*1a470*/  R2UR UR42, R154 ;  /* 0x000000009a2a72ca */ /* 0x000fe200000e0000 */
[----:B------:R-:W-:Y:S01]  /*1a480*/  VIADD R154, R2, 0x602 ;  /* 0x00000602029a7836 */ /* 0x000fe20000000000 */
[----:B------:R-:W-:Y:S01]  /*1a490*/  R2UR UR15, R5 ;  /* 0x00000000050f72ca */ /* 0x000fe200000e0000 */
[-C--:B------:R-:W-:Y:S01]  /*1a4a0*/  FMUL.FTZ R29, R29, R3.reuse ;  /* 0x000000031d1d7220 */ /* 0x080fe20000410000 */
[----:B------:R-:W-:Y:S01]  /*1a4b0*/  R2UR UR34, R152 ;  /* 0x00000000982272ca */ /* 0x000fe200000e0000 */
[----:B------:R-:W-:Y:S01]  /*1a4c0*/  VIADD R152, R2, 0x604 ;  /* 0x0000060402987836 */ /* 0x000fe20000000000 */
        /* <DEDUP_REMOVED lines=135> */
[----:B------:R-:W-:Y:S01]  /*1ad40*/  R2UR UR4, R6 ;  /* 0x00000000060472ca */ /* 0x000fe200000e0000 */
[----:B------:R-:W-:Y:S01]  /*1ad50*/  IMAD.MOV.U32 R155, RZ, RZ, 0x40000040 ;  /* 0x40000040ff9b7424 */ /* 0x000fe200078e00ff */
[----:B------:R-:W-:Y:S02]  /*1ad60*/  R2UR UR5, R7 ;  /* 0x00000000070572ca */ /* 0x000fe400000e0000 */
[----:B------:R-:W-:Y:S02]  /*1ad70*/  R2UR UR19, R153 ;  /* 0x00000000991372ca */ /* 0x000fe400000e0000 */
[----:B------:R-:W-:-:S02]  /*1ad80*/  R2UR UR23, R155 ;  /* 0x000000009b1772ca */ /* 0x000fc400000e0000 */
[----:B------:R-:W-:Y:S02]  /*1ad90*/  R2UR UR31, R155 ;  /* 0x000000009b1f72ca */ /* 0x000fe400000e0000 */
[----:B------:R-:W-:Y:S02]  /*1ada0*/  R2UR UR35, R153 ;  /* 0x00000000992372ca */ /* 0x000fe400000e0000 */
[C---:B------:R-:W-:Y:S02]  /*1adb0*/  R2UR UR43, R155.reuse ;  /* 0x000000009b2b72ca */ /* 0x040fe400000e0000 */
[----:B------:R-:W-:Y:S02]  /*1adc0*/  R2UR UR50, R154 ;  /* 0x000000009a3272ca */ /* 0x000fe400000e0000 */
[----:B------:R-:W-:Y:S02]  /*1add0*/  R2UR UR51, R155 ;  /* 0x000000009b3372ca */ /* 0x000fe400000e0000 */
[----:B------:R-:W-:-:S02]  /*1ade0*/  R2UR UR54, R152 ;  /* 0x00000000983672ca */ /* 0x000fc400000e0000 */
[----:B------:R-:W-:Y:S02]  /*1adf0*/  R2UR UR55, R153 ;  /* 0x00000000993772ca */ /* 0x000fe400000e0000 */
[----:B------:R-:W-:-:S06]  /*1ae00*/  WARPGROUP.ARRIVE ;  /* 0x00000000000079c5 */ /* 0x000fcc0000000000 */
[----:B------:R-:W-:Y:S01]  /*1ae10*/  HGMMA.64x64x16.F32 R152, gdesc[UR4], RZ, !UPT, gsb0 ;  /* 0x00e00000049879f0 */ /* 0x000fe2000c0008ff */
[----:B------:R-:W-:Y:S01]  /*1ae20*/  UMOV UR6, UR8 ;  /* 0x0000000800067c82 */ /* 0x000fe20008000000 */
[----:B------:R-:W-:Y:S01]  /*1ae30*/  UMOV UR7, UR9 ;  /* 0x0000000900077c82 */ /* 0x000fe20008000000 */
[----:B----4-:R-:W-:Y:S02]  /*1ae40*/  R2UR UR8, R22 ;  /* 0x00000000160872ca */ /* 0x010fe400000e0000 */
[----:B------:R-:W-:Y:S01]  /*1ae50*/  R2UR UR9, R23 ;  /* 0x00000000170972ca */ /* 0x000fe200000e0000 */
[----:B------:R-:W-:Y:S02]  /*1ae60*/  WARPGROUP.DEPBAR.LE gsb0, 0x0 ;  /* 0x00008000000079c5 */ /* 0x000fe40000010000 */
[----:B------:R-:W-:Y:S01]  /*1ae70*/  WARPGROUP.ARRIVE ;  /* 0x00000000000079c5 */ /* 0x000fe20000000000 */
[----:B--2---:R-:W-:Y:S01]  /*1ae80*/  R2UR UR4, R16 ;  /* 0x00000000100472ca */ /* 0x004fe200000e0000 */
[----:B------:R0:W5:Y:S08]  /*1ae90*/  LDL.LU.64 R22, [R1+0xd0] ;  /* 0x0000d00001167983 */ /* 0x0001700000300a00 */
[----:B------:R-:W-:Y:S01]  /*1aea0*/  HGMMA.64x64x16.F32 R152, gdesc[UR8], R152, gsb0 ;  /* 0x00e00000089879f0 */ /* 0x000fe20008000898 */
[----:B------:R-:W-:-:S02]  /*1aeb0*/  R2UR UR5, R17 ;  /* 0x00000000110572ca */ /* 0x000fc400000e0000 */
        /* <DEDUP_REMOVED lines=76> */
.L_x_1819:
[----:B------:R-:W-:Y:S01]  /*1b380*/  SHF.L.U32 R0, R222, 0x1f, RZ ;  /* 0x0000001fde007819 */ /* 0x000fe200000006ff */
[----:B-----5:R-:W-:-:S04]  /*1b390*/  IMAD R222, R229, 0x8, R18 ;  /* 0x00000008e5de7824 */ /* 0x020fc800078e0212 */
[----:B------:R0:W1:Y:S01]  /*1b3a0*/  SYNCS.PHASECHK.TRANS64.TRYWAIT P1, [R222+URZ+0x30850], R0 ;  /* 0x03085000de0075a7 */ /* 0x000062000802017f */
[----:B------:R-:W-:Y:S05]  /*1b3b0*/  @!P0 BRA `(.L_x_1820) ;  /* 0x0000000000048947 */ /* 0x000fea0003800000 */
[----:B------:R-:W-:Y:S01]  /*1b3c0*/  BPT.TRAP 0x1 ;  /* 0x000000040000795c */ /* 0x000fe20000300000 */
.L_x_1820:
[----:B------:R-:W-:Y:S04]  /*1b3d0*/  BSSY B1, `(.L_x_1821) ;  /* 0x0000004000017945 */ /* 0x000fe80003800000 */
[----:B-1----:R-:W-:Y:S05]  /*1b3e0*/  @P1 BRA `(.L_x_1822) ;  /* 0x0000000000081947 */ /* 0x002fea0003800000 */
[----:B------:R-:W1:Y:S02]  /*1b3f0*/  SYNCS.PHASECHK.TRANS64.TRYWAIT P1, [R222+URZ+0x30850], R0 ;  /* 0x03085000de0075a7 */ /* 0x000e64000802017f */
[----:B-1----:R-:W-:Y:S05]  /*1b400*/  @!P1 BRA `(.L_x_1823) ;  /* 0x000000ec00f09947 */ /* 0x002fea0003800000 */
.L_x_1822:
[----:B------:R-:W-:Y:S05]  /*1b410*/  BSYNC B1 ;  /* 0x0000000000017941 */ /* 0x000fea0003800000 */
.L_x_1821:
[----:B01----:R-:W-:Y:S01]  /*1b420*/  VIADD R0, R18, 0x400 ;  /* 0x0000040012007836 */ /* 0x003fe20000000000 */
[----:B------:R-:W-:Y:S01]  /*1b430*/  WARPGROUP.ARRIVE ;  /* 0x00000000000079c5 */ /* 0x000fe20000000000 */
[----:B------:R-:W-:Y:S02]  /*1b440*/  IMAD.MOV.U32 R3, RZ, RZ, 0x40000040 ;  /* 0x40000040ff037424 */ /* 0x000fe400078e00ff */
[----:B------:R-:W-:Y:S01]  /*1b450*/  IMAD.MOV.U32 R5, RZ, RZ, 0x40000040 ;  /* 0x40000040ff057424 */ /* 0x000fe200078e00ff */
[----:B------:R-:W-:Y:S02]  /*1b460*/  SHF.R.U32.HI R0, RZ, 0x4, R0 ;  /* 0x00000004ff007819 */ /* 0x000fe40000011600 */
[----:B------:R-:W-:Y:S02]  /*1b470*/  R2UR UR7, R3 ;  /* 0x00000000030772ca */ /* 0x000fe400000e0000 */
[----:B------:R-:W-:Y:S02]  /*1b480*/  LOP3.LUT R0, R0, 0x3fff, RZ, 0xc0, !PT ;  /* 0x00003fff00007812 */ /* 0x000fe400078ec0ff */
[----:B------:R-:W-:-:S02]  /*1b490*/  MOV R3, 0x40000040 ;  /* 0x4000004000037802 */ /* 0x000fc40000000f00 */
[----:B------:R-:W-:-:S05]  /*1b4a0*/  LOP3.LUT R0, R0, 0x2000000, RZ, 0xfc, !PT ;  /* 0x0200000000007812 */ /* 0x000fca00078efcff */
[----:B------:R-:W-:-:S05]  /*1b4b0*/  IMAD R2, R229, 0x800, R0 ;  /* 0x00000800e5027824 */ /* 0x000fca00078e0200 */
[C---:B------:R-:W-:Y:S02]  /*1b4c0*/  R2UR UR6, R2.reuse ;  /* 0x00000000020672ca */ /* 0x040fe400000e0000 */
[----:B------:R-:W-:-:S11]  /*1b4d0*/  IADD3 R4, R2, 0x80, RZ ;  /* 0x0000008002047810 */ /* 0x000fd60007ffe0ff */
[----:B------:R-:W-:Y:S01]  /*1b4e0*/  HGMMA.64x256x16.F32 R24, R196, gdesc[UR4].tnspB, R24, gsb0 ;  /* 0x43e00004c4187df0 */ /* 0x000fe20008000818 */
[----:B------:R-:W-:Y:S01]  /*1b4f0*/  R2UR UR6, R4 ;  /* 0x00000000040672ca */ /* 0x000fe200000e0000 */
[C---:B------:R-:W-:Y:S01]  /*1b500*/  VIADD R4, R2.reuse, 0x100 ;  /* 0x0000010002047836 */ /* 0x040fe20000000000 */
[----:B------:R-:W-:Y:S01]  /*1b510*/  R2UR UR7, R5 ;  /* 0x00000000050772ca */ /* 0x000fe200000e0000 */
[----:B------:R-:W-:Y:S02]  /*1b520*/  IMAD.MOV.U32 R5, RZ, RZ, 0x40000040 ;  /* 0x40000040ff057424 */ /* 0x000fe400078e00ff */
        /* <DEDUP_REMOVED lines=20> */
.L_x_1824:
[----:B------:R-:W2:Y:S01]  /*1b670*/  LDL R4, [R1+0x4c] ;  /* 0x00004c0001047983 */ /* 0x000ea20000100800 */
[----:B------:R-:W0:Y:S01]  /*1b680*/  LDC R0, c[0x0][0x448] ;  /* 0x00011200ff007b82 */ /* 0x000e220000000800 */
[----:B------:R-:W-:Y:S02]  /*1b690*/  ULDC UR4, c[0x0][0x9dc] ;  /* 0x0002770000047ab9 */ /* 0x000fe40000000800 */
[----:B------:R-:W2:Y:S04]  /*1b6a0*/  LDL R3, [R1+0x64] ;  /* 0x0000640001037983 */ /* 0x000ea80000100800 */
[----:B------:R-:W3:Y:S04]  /*1b6b0*/  LDL R190, [R1+0x8] ;  /* 0x0000080001be7983 */ /* 0x000ee80000100800 */
[----:B------:R-:W4:Y:S01]  /*1b6c0*/  LDL R189, [R1+0x4] ;  /* 0x0000040001bd7983 */ /* 0x000f220000100800 */
[----:B------:R-:W-:Y:S01]  /*1b6d0*/  VIADD R223, R223, 0x30840 ;  /* 0x00030840dfdf7836 */ /* 0x000fe20000000000 */
[----:B------:R-:W-:Y:S01]  /*1b6e0*/  ULOP3.LUT UR4, URZ, UR4, URZ, 0x33, !UPT ;  /* 0x000000043f047292 */ /* 0x000fe2000f8e333f */
[----:B------:R-:W-:Y:S01]  /*1b6f0*/  ULDC UR5, c[0x0][0x9e0] ;  /* 0x0002780000057ab9 */ /* 0x000fe20000000800 */
[----:B0-----:R-:W-:-:S13]  /*1b700*/  ISETP.NE.AND P1, PT, R0, 0x1, PT ;  /* 0x000000010000780c */ /* 0x001fda0003f25270 */
[----:B------:R-:W0:Y:S08]  /*1b710*/  @P1 LDC R2, c[0x0][0x44c] ;  /* 0x00011300ff021b82 */ /* 0x000e300000000800 */
[----:B------:R-:W1:Y:S01]  /*1b720*/  @P1 LDC R0, c[0x0][0x450] ;  /* 0x00011400ff001b82 */ /* 0x000e620000000800 */
[----:B--2---:R-:W-:-:S07]  /*1b730*/  IMAD.IADD R186, R3, 0x1, R4 ;  /* 0x0000000103ba7824 */ /* 0x004fce00078e0204 */
[----:B------:R-:W2:Y:S01]  /*1b740*/  LDC R3, c[0x0][0x9e4] ;  /* 0x00027900ff037b82 */ /* 0x000ea20000000800 */
[----:B0-----:R-:W-:Y:S01]  /*1b750*/  @P1 IMAD.HI.U32 R2, R186, R2, RZ ;  /* 0x00000002ba021227 */ /* 0x001fe200078e00ff */
[----:B----4-:R-:W-:-:S04]  /*1b760*/  PRMT R223, R189, 0x654, R223 ;  /* 0x00000654bddf7816 */ /* 0x010fc800000000df */
[----:B-1----:R-:W-:Y:S01]  /*1b770*/  @P1 SHF.R.U32.HI R186, RZ, R0, R2 ;  /* 0x00000000ffba1219 */ /* 0x002fe20000011602 */
[----:B------:R-:W-:Y:S01]  /*1b780*/  IMAD.SHL.U32 R0, R8, 0x40, RZ ;  /* 0x0000004008007824 */ /* 0x000fe200078e00ff */
[----:B------:R0:W-:Y:S03]  /*1b790*/  SYNCS.ARRIVE.TRANS64.RED.A1T0 RZ, [R223+URZ], RZ ;  /* 0x000000ffdfff79a7 */ /* 0x0001e6000810043f */
[----:B------:R-:W1:Y:S01]  /*1b7a0*/  SHFL.IDX PT, R187, R186, RZ, 0x1c1f ;  /* 0x001c1fffbabb7589 */ /* 0x000e6200000e0000 */
[----:B------:R-:W-:-:S05]  /*1b7b0*/  IADD3 R2, -R0, 0x1, RZ ;  /* 0x0000000100027810 */ /* 0x000fca0007ffe1ff */
[----:B---3--:R-:W-:Y:S01]  /*1b7c0*/  IMAD R2, R190, -0x2, R2 ;  /* 0xfffffffebe027824 */ /* 0x008fe200078e0202 */
[----:B--2---:R-:W-:-:S04]  /*1b7d0*/  ISETP.GE.AND P5, PT, R3, 0x1, PT ;  /* 0x000000010300780c */ /* 0x004fc80003fa6270 */
[----:B------:R-:W-:-:S05]  /*1b7e0*/  IADD3 R184, -R219, R2, R220 ;  /* 0x00000002dbb87210 */ /* 0x000fca0007ffe1dc */
[C---:B------:R-:W-:Y:S01]  /*1b7f0*/  VIADD R185, R184.reuse, UR5 ;  /* 0x00000005b8b97c36 */ /* 0x040fe20008000000 */
[----:B------:R-:W-:-:S03]  /*1b800*/  IADD3 R184, R184, UR4, RZ ;  /* 0x00000004b8b87c10 */ /* 0x000fc6000fffe0ff */
[--C-:B-1----:R-:W-:Y:S02]  /*1b810*/  IMAD.IADD R5, R185, 0x1, R187.reuse ;  /* 0x00000001b9057824 */ /* 0x102fe400078e02bb */
[----:B------:R-:W-:Y:S01]  /*1b820*/  IMAD.IADD R4, R184, 0x1, R187 ;  /* 0x00000001b8047824 */ /* 0x000fe200078e02bb */
[----:B0-----:R-:W-:Y:S06]  /*1b830*/  @!P5 BRA `(.L_x_1825) ;  /* 0x000000000060d947 */ /* 0x001fec0003800000 */
        /* <DEDUP_REMOVED lines=13> */
.L_x_1827:
[----:B------:R-:W-:Y:S02]  /*1b910*/  ULDC UR4, c[0x0][0x9e4] ;  /* 0x0002790000047ab9 */ /* 0x000fe40000000800 */
[----:B------:R-:W-:-:S05]  /*1b920*/  IMAD.U32 R188, RZ, RZ, UR4 ;  /* 0x00000004ffbc7e24 */ /* 0x000fca000f8e00ff */
[----:B------:R-:W-:-:S13]  /*1b930*/  ISETP.NE.AND P1, PT, R188, 0x1, PT ;  /* 0x00000001bc00780c */ /* 0x000fda0003f25270 */
[----:B------:R-:W0:Y:S02]  /*1b940*/  @P1 LDC.64 R2, c[0x0][0x9e8] ;  /* 0x00027a00ff021b82 */ /* 0x000e240000000a00 */
[----:B0-----:R-:W-:-:S05]  /*1b950*/  @P1 IMAD.HI.U32 R2, R187, R2, RZ ;  /* 0x00000002bb021227 */ /* 0x001fca00078e00ff */
[----:B------:R-:W-:-:S07]  /*1b960*/  @P1 SHF.R.U32.HI R187, RZ, R3, R2 ;  /* 0x00000003ffbb1219 */ /* 0x000fce0000011602 */
.L_x_1828:
[----:B------:R-:W-:Y:S05]  /*1b970*/  BSYNC B1 ;  /* 0x0000000000017941 */ /* 0x000fea0003800000 */
.L_x_1826:
[----:B------:R-:W-:-:S04]  /*1b980*/  IMAD R187, R187, R188, -R0 ;  /* 0x000000bcbbbb7224 */ /* 0x000fc800078e0a00 */
[----:B------:R-:W-:-:S05]  /*1b990*/  IMAD R187, R190, -0x2, R187 ;  /* 0xfffffffebebb7824 */ /* 0x000fca00078e02bb */
[----:B------:R-:W-:Y:S02]  /*1b9a0*/  VIMNMX R4, R4, R187, !PT ;  /* 0x000000bb04047248 */ /* 0x000fe40007fe0100 */
[----:B------:R-:W-:-:S07]  /*1b9b0*/  VIADDMNMX R5, R187, R188, R5, PT ;  /* 0x000000bcbb057246 */ /* 0x000fce0003800105 */
.L_x_1825:
        /* <DEDUP_REMOVED lines=66> */
.L_x_1831:
[----:B------:R-:W-:Y:S02]  /*1bde0*/  ULDC UR4, c[0x0][0x9e4] ;  /* 0x0002790000047ab9 */ /* 0x000fe40000000800 */
[----:B------:R-:W-:-:S05]  /*1bdf0*/  IMAD.U32 R4, RZ, RZ, UR4 ;  /* 0x00000004ff047e24 */ /* 0x000fca000f8e00ff */
[----:B------:R-:W-:-:S13]  /*1be00*/  ISETP.NE.AND P2, PT, R4, 0x1, PT ;  /* 0x000000010400780c */ /* 0x000fda0003f45270 */
[----:B------:R-:W0:Y:S02]  /*1be10*/  @P2 LDC.64 R2, c[0x0][0x9e8] ;  /* 0x00027a00ff022b82 */ /* 0x000e240000000a00 */
[----:B0-----:R-:W-:-:S05]  /*1be20*/  @P2 IMAD.HI.U32 R2, R186, R2, RZ ;  /* 0x00000002ba022227 */ /* 0x001fca00078e00ff */
[----:B------:R-:W-:-:S07]  /*1be30*/  @P2 SHF.R.U32.HI R186, RZ, R3, R2 ;  /* 0x00000003ffba2219 */ /* 0x000fce0000011602 */
.L_x_1832:
[----:B------:R-:W-:Y:S05]  /*1be40*/  BSYNC B1 ;  /* 0x0000000000017941 */ /* 0x000fea0003800000 */
.L_x_1830:
[----:B------:R-:W-:-:S04]  /*1be50*/  IMAD R0, R186, R4, -R0 ;  /* 0x00000004ba007224 */ /* 0x000fc800078e0a00 */
[----:B------:R-:W-:-:S05]  /*1be60*/  IMAD R0, R190, -0x2, R0 ;  /* 0xfffffffebe007824 */ /* 0x000fca00078e0200 */
[----:B------:R-:W-:Y:S02]  /*1be70*/  VIMNMX R184, R184, R0, !PT ;  /* 0x00000000b8b87248 */ /* 0x000fe40007fe0100 */
[----:B------:R-:W-:-:S07]  /*1be80*/  VIADDMNMX R185, R0, R4, R185, PT ;  /* 0x0000000400b97246 */ /* 0x000fce00038001b9 */
.L_x_1829:
[----:B------:R-:W-:Y:S01]  /*1be90*/  FMNMX.FTZ R0, R152, R226, !PT ;  /* 0x000000e298007209 */ /* 0x000fe20007810000 */
[----:B------:R-:W-:Y:S01]  /*1bea0*/  ULDC UR4, c[0x0][0x988] ;  /* 0x0002620000047ab9 */ /* 0x000fe20000000800 */
[----:B------:R-:W-:Y:S02]  /*1beb0*/  LOP3.LUT R22, R22, 0xffffdfff, RZ, 0xc0, !PT ;  /* 0xffffdfff16167812 */ /* 0x000fe400078ec0ff */
[----:B------:R-:W-:Y:S02]  /*1bec0*/  FMNMX.FTZ R0, R153, R0, !PT ;  /* 0x0000000099007209 */ /* 0x000fe40007810000 */
[----:B------:R-:W-:Y:S02]  /*1bed0*/  ISETP.GT.AND P2, PT, R184, 0x1, P1 ;  /* 0x00000001b800780c */ /* 0x000fe40000f44270 */
[----:B------:R-:W-:Y:S02]  /*1bee0*/  FMNMX.FTZ R0, R156, R0, !PT ;  /* 0x000000009c007209 */ /* 0x000fe40007810000 */
[----:B------:R-:W-:-:S02]  /*1bef0*/  ISETP.GT.AND P3, PT, R184, 0x8, P1 ;  /* 0x00000008b800780c */ /* 0x000fc40000f64270 */
[----:B------:R-:W-:Y:S02]  /*1bf00*/  FMNMX.FTZ R0, R157, R0, !PT ;  /* 0x000000009d007209 */ /* 0x000fe40007810000 */
[----:B------:R-:W-:Y:S02]  /*1bf10*/  @P0 LOP3.LUT R22, R22, 0x2000, RZ, 0xfc, !PT ;  /* 0x0000200016160812 */ /* 0x000fe400078efcff */
[----:B------:R-:W-:Y:S02]  /*1bf20*/  FMNMX.FTZ R0, R160, R0, !PT ;  /* 0x00000000a0007209 */ /* 0x000fe40007810000 */
[----:B------:R-:W-:Y:S02]  /*1bf30*/  ISETP.LT.OR P2, PT, R185, 0x2, P2 ;  /* 0x00000002b900780c */ /* 0x000fe40001741670 */
[----:B------:R-:W-:Y:S02]  /*1bf40*/  FMNMX.FTZ R0, R161, R0, !PT ;  /* 0x00000000a1007209 */ /* 0x000fe40007810000 */
[----:B------:R-:W-:-:S02]  /*1bf50*/  ISETP.LT.OR P3, PT, R185, 0x9, P3 ;  /* 0x00000009b900780c */ /* 0x000fc40001f61670 */
[----:B------:R-:W-:Y:S02]  /*1bf60*/  FMNMX.FTZ R0, R164, R0, !PT ;  /* 0x00000000a4007209 */ /* 0x000fe40007810000 */
[----:B------:R-:W-:Y:S02]  /*1bf70*/  ISETP.GT.AND P0, PT, R184, 0x21, P1 ;  /* 0x00000021b800780c */ /* 0x000fe40000f04270 */
[----:B------:R-:W-:Y:S02]  /*1bf80*/  FMNMX.FTZ R0, R165, R0, !PT ;  /* 0x00000000a5007209 */ /* 0x000fe40007810000 */
[----:B------:R-:W-:Y:S02]  /*1bf90*/  FSEL R155, R155, -INF , !P2 ;  /* 0xff8000009b9b7808 */ /* 0x000fe40005000000 */
[----:B------:R-:W-:Y:S02]  /*1bfa0*/  FMNMX.FTZ R0, R168, R0, !PT ;  /* 0x00000000a8007209 */ /* 0x000fe40007810000 */
[----:B------:R-:W-:-:S02]  /*1bfb0*/  FSEL R158, R158, -INF , !P3 ;  /* 0xff8000009e9e7808 */ /* 0x000fc40005800000 */
[----:B------:R-:W-:Y:S02]  /*1bfc0*/  FMNMX.FTZ R0, R169, R0, !PT ;  /* 0x00000000a9007209 */ /* 0x000fe40007810000 */
[----:B------:R-:W-:Y:S02]  /*1bfd0*/  ISETP.GT.AND P4, PT, R184, 0x9, P1 ;  /* 0x00000009b800780c */ /* 0x000fe40000f84270 */
[----:B------:R-:W-:Y:S02]  /*1bfe0*/  FMNMX.FTZ R0, R172, R0, !PT ;  /* 0x00000000ac007209 */ /* 0x000fe40007810000 */
[C---:B------:R-:W-:Y:S02]  /*1bff0*/  ISETP.GT.AND P2, PT, R184.reuse, 0x10, P1 ;  /* 0x00000010b800780c */ /* 0x040fe40000f44270 */
[----:B------:R-:W-:Y:S02]  /*1c000*/  FMNMX.FTZ R0, R173, R0, !PT ;  /* 0x00000000ad007209 */ /* 0x000fe40007810000 */
[----:B------:R-:W-:-:S02]  /*1c010*/  ISETP.GT.AND P3, PT, R184, 0x11, P1 ;  /* 0x00000011b800780c */ /* 0x000fc40000f64270 */
[----:B------:R-:W-:Y:S02]  /*1c020*/  FMNMX.FTZ R0, R176, R0, !PT ;  /* 0x00000000b0007209 */ /* 0x000fe40007810000 */
[----:B------:R-:W-:Y:S02]  /*1c030*/  ISETP.LT.OR P4, PT, R185, 0xa, P4 ;  /* 0x0000000ab900780c */ /* 0x000fe40002781670 */
[----:B------:R-:W-:Y:S02]  /*1c040*/  FMNMX.FTZ R0, R177, R0, !PT ;  /* 0x00000000b1007209 */ /* 0x000fe40007810000 */
[C---:B------:R-:W-:Y:S02]  /*1c050*/  ISETP.LT.OR P2, PT, R185.reuse, 0x11, P2 ;  /* 0x00000011b900780c */ /* 0x040fe40001741670 */
[----:B------:R-:W-:Y:S02]  /*1c060*/  ISETP.LT.OR P3, PT, R185, 0x12, P3 ;  /* 0x00000012b900780c */ /* 0x000fe40001f61670 */
[----:B------:R-:W-:-:S02]  /*1c070*/  LOP3.LUT R22, R22, 0xffff7fff, RZ, 0xc0, !PT ;  /* 0xffff7fff16167812 */ /* 0x000fc400078ec0ff */
[----:B------:R-:W-:Y:S02]  /*1c080*/  FMNMX.FTZ R0, R180, R0, !PT ;  /* 0x00000000b4007209 */ /* 0x000fe40007810000 */
[----:B------:R-:W-:Y:S02]  /*1c090*/  FSEL R159, R159, -INF , !P4 ;  /* 0xff8000009f9f7808 */ /* 0x000fe40006000000 */
[----:B------:R-:W-:Y:S02]  /*1c0a0*/  FSEL R162, R162, -INF , !P2 ;  /* 0xff800000a2a27808 */ /* 0x000fe40005000000 */
[----:B------:R-:W-:Y:S02]  /*1c0b0*/  FSEL R163, R163, -INF , !P3 ;  /* 0xff800000a3a37808 */ /* 0x000fe40005800000 */
[C---:B------:R-:W-:Y:S02]  /*1c0c0*/  ISETP.GT.AND P4, PT, R184.reuse, 0x18, P1 ;  /* 0x00000018b800780c */ /* 0x040fe40000f84270 */
[----:B------:R-:W-:-:S02]  /*1c0d0*/  ISETP.GT.AND P2, PT, R184, 0x19, P1 ;  /* 0x00000019b800780c */ /* 0x000fc40000f44270 */
[----:B------:R-:W-:Y:S02]  /*1c0e0*/  ISETP.GT.AND P3, PT, R184, 0x20, P1 ;  /* 0x00000020b800780c */ /* 0x000fe40000f64270 */
[----:B------:R-:W-:Y:S02]  /*1c0f0*/  @P0 LOP3.LUT R22, R22, 0x8000, RZ, 0xfc, !PT ;  /* 0x0000800016160812 */ /* 0x000fe400078efcff */
[----:B------:R-:W-:Y:S02]  /*1c100*/  ISETP.GT.AND P0, PT, R184, RZ, P1 ;  /* 0x000000ffb800720c */ /* 0x000fe40000f04270 */
[----:B------:R-:W-:Y:S02]  /*1c110*/  FMNMX.FTZ R0, R181, R0, !PT ;  /* 0x00000000b5007209 */ /* 0x000fe40007810000 */
[C---:B------:R-:W-:Y:S02]  /*1c120*/  ISETP.LT.OR P4, PT, R185.reuse, 0x19, P4 ;  /* 0x00000019b900780c */ /* 0x040fe40002781670 */
[C---:B------:R-:W-:Y:S01]  /*1c130*/  ISETP.LT.OR P2, PT, R185.reuse, 0x1a, P2 ;  /* 0x0000001ab900780c */ /* 0x040fe20001741670 */
[----:B------:R-:W0:Y:S01]  /*1c140*/  SHFL.BFLY PT, R2, R0, 0x2, 0x1f ;  /* 0x0c401f0000027f89 */ /* 0x000e2200000e0000 */
[----:B------:R-:W-:-:S02]  /*1c150*/  ISETP.LT.OR P3, PT, R185, 0x21, P3 ;  /* 0x00000021b900780c */ /* 0x000fc40001f61670 */
[----:B------:R-:W-:Y:S02]  /*1c160*/  FSEL R166, R166, -INF , !P4 ;  /* 0xff800000a6a67808 */ /* 0x000fe40006000000 */
[----:B------:R-:W-:Y:S02]  /*1c170*/  FSEL R167, R167, -INF , !P2 ;  /* 0xff800000a7a77808 */ /* 0x000fe40005000000 */
[----:B------:R-:W-:Y:S02]  /*1c180*/  FSEL R170, R170, -INF , !P3 ;  /* 0xff800000aaaa7808 */ /* 0x000fe40005800000 */
[C---:B------:R-:W-:Y:S02]  /*1c190*/  ISETP.GT.AND P2, PT, R184.reuse, 0x28, P1 ;  /* 0x00000028b800780c */ /* 0x040fe40000f44270 */
[C---:B------:R-:W-:Y:S02]  /*1c1a0*/  ISETP.GT.AND P3, PT, R184.reuse, 0x29, P1 ;  /* 0x00000029b800780c */ /* 0x040fe40000f64270 */
[----:B------:R-:W-:-:S02]  /*1c1b0*/  ISETP.GT.AND P4, PT, R184, 0x30, P1 ;  /* 0x00000030b800780c */ /* 0x000fc40000f84270 */
[C---:B------:R-:W-:Y:S02]  /*1c1c0*/  ISETP.GT.AND P5, PT, R184.reuse, 0x31, P1 ;  /* 0x00000031b800780c */ /* 0x040fe40000fa4270 */
[----:B------:R-:W-:Y:S02]  /*1c1d0*/  ISETP.GT.AND P6, PT, R184, 0x38, P1 ;  /* 0x00000038b800780c */ /* 0x000fe40000fc4270 */
[----:B------:R-:W-:Y:S02]  /*1c1e0*/  LOP3.LUT R22, R22, 0xfffffff7, RZ, 0xc0, !PT ;  /* 0xfffffff716167812 */ /* 0x000fe400078ec0ff */
[----:B------:R-:W-:Y:S02]  /*1c1f0*/  ISETP.GT.AND P1, PT, R184, 0x39, P1 ;  /* 0x00000039b800780c */ /* 0x000fe40000f24270 */
[----:B------:R-:W-:Y:S02]  /*1c200*/  @P0 LOP3.LUT R22, R22, 0x8, RZ, 0xfc, !PT ;  /* 0x0000000816160812 */ /* 0x000fe400078efcff */
[----:B0-----:R-:W-:-:S02]  /*1c210*/  FMNMX.FTZ R2, R0, R2, !PT ;  /* 0x0000000200027209 */ /* 0x001fc40007810000 */
[C---:B------:R-:W-:Y:S02]  /*1c220*/  LOP3.LUT P0, RZ, R22.reuse, 0x8000, RZ, 0xc0, !PT ;  /* 0x0000800016ff7812 */ /* 0x040fe4000780c0ff */
[----:B------:R-:W-:Y:S01]  /*1c230*/  LOP3.LUT R22, R22, 0xfffffffd, RZ, 0xc0, !PT ;  /* 0xfffffffd16167812 */ /* 0x000fe200078ec0ff */
[----:B------:R-:W0:Y:S01]  /*1c240*/  SHFL.BFLY PT, R5, R2, 0x1, 0x1f ;  /* 0x0c201f0002057f89 */ /* 0x000e2200000e0000 */
[C---:B------:R-:W-:Y:S02]  /*1c250*/  ISETP.LT.OR P0, PT, R185.reuse, 0x22, P0 ;  /* 0x00000022b900780c */ /* 0x040fe40000701670 */
[C---:B------:R-:W-:Y:S02]  /*1c260*/  ISETP.LT.OR P4, PT, R185.reuse, 0x31, P4 ;  /* 0x00000031b900780c */ /* 0x040fe40002781670 */
[----:B------:R-:W-:Y:S02]  /*1c270*/  @P1 LOP3.LUT R22, R22, 0x2, RZ, 0xfc, !PT ;  /* 0x0000000216161812 */ /* 0x000fe400078efcff */
[----:B------:R-:W-:-:S02]  /*1c280*/  ISETP.LT.OR P5, PT, R185, 0x32, P5 ;  /* 0x00000032b900780c */ /* 0x000fc40002fa1670 */
[C---:B------:R-:W-:Y:S02]  /*1c290*/  LOP3.LUT P1, RZ, R22.reuse, 0x8, RZ, 0xc0, !PT ;  /* 0x0000000816ff7812 */ /* 0x040fe4000782c0ff */
[----:B------:R-:W-:Y:S02]  /*1c2a0*/  LOP3.LUT R22, R22, 0xffffffef, RZ, 0xc0, !PT ;  /* 0xffffffef16167812 */ /* 0x000fe400078ec0ff */
[C---:B------:R-:W-:Y:S02]  /*1c2b0*/  ISETP.LT.OR P1, PT, R185.reuse, 0x1, P1 ;  /* 0x00000001b900780c */ /* 0x040fe40000f21670 */
[----:B------:R-:W-:Y:S02]  /*1c2c0*/  @P0 LOP3.LUT R22, R22, 0x10, RZ, 0xfc, !PT ;  /* 0x0000001016160812 */ /* 0x000fe400078efcff */
[----:B------:R-:W-:Y:S02]  /*1c2d0*/  FSEL R154, R154, -INF , !P1 ;  /* 0xff8000009a9a7808 */ /* 0x000fe40004800000 */
[----:B------:R-:W-:-:S02]  /*1c2e0*/  ISETP.LT.OR P0, PT, R185, 0x29, P2 ;  /* 0x00000029b900780c */ /* 0x000fc40001701670 */
[----:B------:R-:W-:Y:S02]  /*1c2f0*/  FMNMX.FTZ R4, R154, R227, !PT ;  /* 0x000000e39a047209 */ /* 0x000fe40007810000 */
[C---:B------:R-:W-:Y:S02]  /*1c300*/  LOP3.LUT P2, RZ, R22.reuse, 0x2, RZ, 0xc0, !PT ;  /* 0x0000000216ff7812 */ /* 0x040fe4000784c0ff */
[----:B------:R-:W-:Y:S02]  /*1c310*/  FMNMX.FTZ R4, R155, R4, !PT ;  /* 0x000000049b047209 */ /* 0x000fe40007810000 */
[----:B------:R-:W-:Y:S02]  /*1c320*/  LOP3.LUT R22, R22, 0xfffffffb, RZ, 0xc0, !PT ;  /* 0xfffffffb16167812 */ /* 0x000fe400078ec0ff */
[----:B------:R-:W-:Y:S02]  /*1c330*/  FMNMX.FTZ R4, R158, R4, !PT ;  /* 0x000000049e047209 */ /* 0x000fe40007810000 */
[----:B0-----:R-:W-:Y:S01]  /*1c340*/  FMNMX.FTZ R5, R2, R5, !PT ;  /* 0x0000000502057209 */ /* 0x001fe20007810000 */
[----:B------:R-:W-:Y:S01]  /*1c350*/  IMAD.U32 R2, RZ, RZ, UR4 ;  /* 0x00000004ff027e24 */ /* 0x000fe2000f8e00ff */
[----:B------:R-:W-:-:S02]  /*1c360*/  @P0 LOP3.LUT R22, R22, 0x4, RZ, 0xfc, !PT ;  /* 0x0000000416160812 */ /* 0x000fc400078efcff */
[----:B------:R-:W-:Y:S01]  /*1c370*/  ISETP.LT.OR P0, PT, R185, 0x2a, P3 ;  /* 0x0000002ab900780c */ /* 0x000fe20001f01670 */
[----:B------:R-:W-:Y:S01]  /*1c380*/  FMUL.FTZ R3, R5, R2 ;  /* 0x0000000205037220 */ /* 0x000fe20000410000 */
[----:B------:R-:W-:Y:S02]  /*1c390*/  FMNMX.FTZ R4, R159, R4, !PT ;  /* 0x000000049f047209 */ /* 0x000fe40007810000 */
[----:B------:R-:W-:Y:S02]  /*1c3a0*/  LOP3.LUT R22, R22, 0xffffbfff, RZ, 0xc0, !PT ;  /* 0xffffbfff16167812 */ /* 0x000fe400078ec0ff */
[----:B------:R-:W-:Y:S02]  /*1c3b0*/  FMNMX.FTZ R4, R162, R4, !PT ;  /* 0x00000004a2047209 */ /* 0x000fe40007810000 */
[----:B------:R-:W-:Y:S02]  /*1c3c0*/  FSETP.NEU.FTZ.AND P3, PT, R5, -INF , PT ;  /* 0xff8000000500780b */ /* 0x000fe40003f7d000 */
[----:B------:R-:W-:-:S02]  /*1c3d0*/  FMNMX.FTZ R4, R163, R4, !PT ;  /* 0x00000004a3047209 */ /* 0x000fc40007810000 */
[----:B------:R-:W-:Y:S02]  /*1c3e0*/  FSEL R0, R5, RZ, P3 ;  /* 0x000000ff05007208 */ /* 0x000fe40001800000 */
[----:B------:R-:W-:Y:S02]  /*1c3f0*/  @P0 LOP3.LUT R22, R22, 0x4000, RZ, 0xfc, !PT ;  /* 0x0000400016160812 */ /* 0x000fe400078efcff */
[----:B------:R-:W-:Y:S01]  /*1c400*/  FMNMX.FTZ R4, R166, R4, !PT ;  /* 0x00000004a6047209 */ /* 0x000fe20007810000 */
[----:B------:R-:W-:Y:S01]  /*1c410*/  FADD.FTZ R0, -R0, R226 ;  /* 0x000000e200007221 */ /* 0x000fe20000010100 */
[----:B------:R-:W-:Y:S02]  /*1c420*/  LOP3.LUT P0, RZ, R22, 0x10, RZ, 0xc0, !PT ;  /* 0x0000001016ff7812 */ /* 0x000fe4000780c0ff */
[----:B------:R-:W-:Y:S01]  /*1c430*/  FMNMX.FTZ R4, R167, R4, !PT ;  /* 0x00000004a7047209 */ /* 0x000fe20007810000 */
[----:B------:R-:W-:Y:S01]  /*1c440*/  FMUL.FTZ R184, R0, R2 ;  /* 0x0000000200b87220 */ /* 0x000fe20000410000 */
[----:B------:R-:W-:-:S02]  /*1c450*/  FSEL R3, R3, RZ, P3 ;  /* 0x000000ff03037208 */ /* 0x000fc40001800000 */
[----:B------:R-:W-:Y:S02]  /*1c460*/  LOP3.LUT P3, RZ, R22, 0x4, RZ, 0xc0, !PT ;  /* 0x0000000416ff7812 */ /* 0x000fe4000786c0ff */
[----:B------:R-:W-:Y:S01]  /*1c470*/  FSEL R171, R171, -INF , !P0 ;  /* 0xff800000abab7808 */ /* 0x000fe20004000000 */
[--C-:B------:R-:W-:Y:S01]  /*1c480*/  FFMA.FTZ R152, R152, R2, -R3.reuse ;  /* 0x0000000298987223 */ /* 0x100fe20000010803 */
[----:B------:R-:W-:Y:S01]  /*1c490*/  FMNMX.FTZ R4, R170, R4, !PT ;  /* 0x00000004aa047209 */ /* 0x000fe20007810000 */
[-CC-:B------:R-:W-:Y:S01]  /*1c4a0*/  FFMA.FTZ R153, R153, R2.reuse, -R3.reuse ;  /* 0x0000000299997223 */ /* 0x180fe20000010803 */
[----:B------:R-:W-:Y:S01]  /*1c4b0*/  LOP3.LUT P0, RZ, R22, 0x4000, RZ, 0xc0, !PT ;  /* 0x0000400016ff7812 */ /* 0x000fe2000780c0ff */
[-CC-:B------:R-:W-:Y:S01]  /*1c4c0*/  FFMA.FTZ R156, R156, R2.reuse, -R3.reuse ;  /* 0x000000029c9c7223 */ /* 0x180fe20000010803 */
[----:B------:R-:W-:Y:S01]  /*1c4d0*/  FSEL R174, R174, -INF , !P3 ;  /* 0xff800000aeae7808 */ /* 0x000fe20005800000 */
[--C-:B------:R-:W-:Y:S01]  /*1c4e0*/  FFMA.FTZ R157, R157, R2, -R3.reuse ;  /* 0x000000029d9d7223 */ /* 0x100fe20000010803 */
[----:B------:R-:W-:Y:S01]  /*1c4f0*/  FMNMX.FTZ R4, R171, R4, !PT ;  /* 0x00000004ab047209 */ /* 0x000fe20007810000 */
        /* <DEDUP_REMOVED lines=9> */
[----:B------:R-:W-:Y:S01]  /*1c590*/  ISETP.LT.OR P6, PT, R185, 0x39, P6 ;  /* 0x00000039b900780c */ /* 0x000fe200037c1670 */
        /* <DEDUP_REMOVED lines=11> */
[----:B------:R-:W-:Y:S01]  /*1c650*/  FSEL R183, R183, -INF , !P2 ;  /* 0xff800000b7b77808 */ /* 0x000fe20005000000 */
[----:B------:R-:W-:Y:S01]  /*1c660*/  FFMA.FTZ R3, R181, R2, -R3 ;  /* 0x00000002b5037223 */ /* 0x000fe20000010803 */
[----:B------:R-:W-:Y:S01]  /*1c670*/  FMNMX.FTZ R4, R182, R4, !PT ;  /* 0x00000004b6047209 */ /* 0x000fe20007810000 */
[----:B------:R-:W-:Y:S01]  /*1c680*/  MUFU.EX2 R152, R152 ;  /* 0x0000009800987308 */ /* 0x000fe20000000800 */
[----:B------:R-:W-:-:S02]  /*1c690*/  LOP3.LUT P0, RZ, R22, 0x2000, RZ, 0xc0, !PT ;  /* 0x0000200016ff7812 */ /* 0x000fc4000780c0ff */
[----:B------:R-:W-:-:S05]  /*1c6a0*/  FMNMX.FTZ R4, R183, R4, !PT ;  /* 0x00000004b7047209 */ /* 0x000fca0007810000 */
[----:B------:R-:W0:Y:S01]  /*1c6b0*/  SHFL.BFLY PT, R181, R4, 0x2, 0x1f ;  /* 0x0c401f0004b57f89 */ /* 0x000e2200000e0000 */
        /* <DEDUP_REMOVED lines=10> */
[C---:B------:R-:W-:Y:S01]  /*1c760*/  FSETP.NEU.FTZ.AND P1, PT, R4.reuse, -INF , PT ;  /* 0xff8000000400780b */ /* 0x040fe20003f3d000 */
[C---:B-1----:R-:W-:Y:S02]  /*1c770*/  FMUL.FTZ R3, R4.reuse, R2 ;  /* 0x0000000204037220 */ /* 0x042fe40000410000 */
[----:B------:R-:W-:Y:S01]  /*1c780*/  MUFU.EX2 R165, R165 ;  /* 0x000000a500a57308 */ /* 0x000fe20000000800 */
[----:B------:R-:W-:Y:S02]  /*1c790*/  FSEL R181, R4, RZ, P1 ;  /* 0x000000ff04b57208 */ /* 0x000fe40000800000 */
[----:B------:R-:W-:-:S03]  /*1c7a0*/  FSEL R0, R3, RZ, P1 ;  /* 0x000000ff03007208 */ /* 0x000fc60000800000 */
[----:B------:R-:W-:Y:S02]  /*1c7b0*/  FADD.FTZ R181, -R181, R227 ;  /* 0x000000e3b5b57221 */ /* 0x000fe40000010100 */
[----:B------:R-:W0:Y:S01]  /*1c7c0*/  MUFU.EX2 R3, R184 ;  /* 0x000000b800037308 */ /* 0x000e220000000800 */
[-CC-:B------:R-:W-:Y:S01]  /*1c7d0*/  FFMA.FTZ R154, R154, R2.reuse, -R0.reuse ;  /* 0x000000029a9a7223 */ /* 0x180fe20000010800 */
[-CC-:B------:R-:W-:Y:S01]  /*1c7e0*/  FFMA.FTZ R155, R155, R2.reuse, -R0.reuse ;  /* 0x000000029b9b7223 */ /* 0x180fe20000010800 */
[-C--:B------:R-:W-:Y:S01]  /*1c7f0*/  FMUL.FTZ R181, R181, R2.reuse ;  /* 0x00000002b5b57220 */ /* 0x080fe20000410000 */
        /* <DEDUP_REMOVED lines=14> */
[----:B------:R-:W-:Y:S01]  /*1c8e0*/  MUFU.EX2 R154, R154 ;  /* 0x0000009a009a7308 */ /* 0x000fe20000000800 */
[----:B0-----:R-:W-:-:S04]  /*1c8f0*/  FFMA.FTZ R221, R3, R221, R152 ;  /* 0x000000dd03dd7223 */ /* 0x001fc80000010098 */
[----:B------:R-:W-:-:S03]  /*1c900*/  FADD.FTZ R221, R153, R221 ;  /* 0x000000dd99dd7221 */ /* 0x000fc60000010000 */
[----:B------:R-:W0:Y:S08]  /*1c910*/  MUFU.EX2 R0, R181 ;  /* 0x000000b500007308 */ /* 0x000e300000000800 */
[----:B------:R-:W1:Y:S08]  /*1c920*/  MUFU.EX2 R155, R155 ;  /* 0x0000009b009b7308 */ /* 0x000e700000000800 */
[----:B------:R-:W2:Y:S01]  /*1c930*/  MUFU.EX2 R158, R158 ;  /* 0x0000009e009e7308 */ /* 0x000ea20000000800 */
[----:B0-----:R-:W-:-:S07]  /*1c940*/  FFMA.FTZ R9, R0, R9, R154 ;  /* 0x0000000900097223 */ /* 0x001fce000001009a */
[----:B------:R-:W0:Y:S01]  /*1c950*/  MUFU.EX2 R159, R159 ;  /* 0x0000009f009f7308 */ /* 0x000e220000000800 */
[----:B-1----:R-:W-:Y:S01]  /*1c960*/  FADD.FTZ R181, R155, R9 ;  /* 0x000000099bb57221 */ /* 0x002fe20000010000 */
[----:B------:R-:W-:-:S04]  /*1c970*/  FADD.FTZ R9, R156, R221 ;  /* 0x000000dd9c097221 */ /* 0x000fc80000010000 */
[----:B------:R-:W-:Y:S02]  /*1c980*/  FADD.FTZ R9, R157, R9 ;  /* 0x000000099d097221 */ /* 0x000fe40000010000 */
[----:B------:R-:W1:Y:S01]  /*1c990*/  MUFU.EX2 R162, R162 ;  /* 0x000000a200a27308 */ /* 0x000e620000000800 */
[----:B--2---:R-:W-:Y:S01]  /*1c9a0*/  FADD.FTZ R181, R158, R181 ;  /* 0x000000b59eb57221 */ /* 0x004fe20000010000 */
[----:B------:R-:W-:-:S04]  /*1c9b0*/  FADD.FTZ R9, R160, R9 ;  /* 0x00000009a0097221 */ /* 0x000fc80000010000 */
[----:B------:R-:W-:Y:S02]  /*1c9c0*/  FADD.FTZ R9, R161, R9 ;  /* 0x00000009a1097221 */ /* 0x000fe40000010000 */
[----:B------:R-:W2:Y:S01]  /*1c9d0*/  MUFU.EX2 R163, R163 ;  /* 0x000000a300a37308 */ /* 0x000ea20000000800 */
[----:B0-----:R-:W-:Y:S01]  /*1c9e0*/  FADD.FTZ R181, R159, R181 ;  /* 0x000000b59fb57221 */ /* 0x001fe20000010000 */
[----:B------:R-:W-:-:S04]  /*1c9f0*/  FADD.FTZ R9, R164, R9 ;  /* 0x00000009a4097221 */ /* 0x000fc80000010000 */
[----:B------:R-:W-:Y:S02]  /*1ca00*/  FADD.FTZ R9, R165, R9 ;  /* 0x00000009a5097221 */ /* 0x000fe40000010000 */
        /* <DEDUP_REMOVED lines=33> */
[----:B--2---:R-:W-:-:S04]  /*1cc20*/  FADD.FTZ R9, R180, R9 ;  /* 0x00000009b4097221 */ /* 0x004fc80000010000 */
[----:B------:R-:W-:Y:S01]  /*1cc30*/  FADD.FTZ R221, R186, R9 ;  /* 0x00000009badd7221 */ /* 0x000fe20000010000 */
[----:B0-----:R-:W-:-:S04]  /*1cc40*/  FADD.FTZ R181, R182, R181 ;  /* 0x000000b5b6b57221 */ /* 0x001fc80000010000 */
[----:B-1----:R-:W-:Y:S01]  /*1cc50*/  FADD.FTZ R9, R183, R181 ;  /* 0x000000b5b7097221 */ /* 0x002fe20000010000 */
[----:B------:R-:W-:Y:S06]  /*1cc60*/  @!P0 BRA `(.L_x_1833) ;  /* 0x0000000000048947 */ /* 0x000fec0003800000 */
[----:B------:R-:W-:Y:S01]  /*1cc70*/  BPT.TRAP 0x1 ;  /* 0x000000040000795c */ /* 0x000fe20000300000 */
.L_x_1833:
[----:B------:R-:W2:Y:S01]  /*1cc80*/  LDL R181, [R1+0x68] ;  /* 0x0000680001b57983 */ /* 0x000ea20000100800 */
[----:B------:R-:W-:Y:S01]  /*1cc90*/  IADD3 R222, R222, 0x30860, RZ ;  /* 0x00030860dede7810 */ /* 0x000fe20007ffe0ff */
[----:B------:R-:W-:Y:S01]  /*1cca0*/  IMAD.MOV.U32 R227, RZ, RZ, R4 ;  /* 0x000000ffffe37224 */ /* 0x000fe200078e0004 */
        /* <DEDUP_REMOVED lines=22> */
[----:B------:R-:W-:-:S12]  /*1ce10*/  VIADD R8, R8, 0xffffffff ;  /* 0xffffffff08087836 */ /* 0x000fd80000000000 */
[----:B------:R-:W-:Y:S05]  /*1ce20*/  @P1 BRA `(.L_x_1834) ;  /* 0xffffffd0008c1947 */ /* 0x000fea000383ffff */
.L_x_1813:
[----:B------:R-:W-:Y:S05]  /*1ce30*/  BSYNC B0 ;  /* 0x0000000000007941 */ /* 0x000fea0003800000 */
.L_x_1812:
        /* <DEDUP_REMOVED lines=131> */
.L_x_1835:
[----:B------:R-:W-:Y:S01]  /*1d670*/  IMAD R8, R204, 0x8, R18 ;  /* 0x00000008cc087824 */ /* 0x000fe200078e0212 */
[----:B------:R-:W-:-:S04]  /*1d680*/  SHF.L.U32 R3, R218, 0x1f, RZ ;  /* 0x0000001fda037819 */ /* 0x000fc800000006ff */
[----:B------:R0:W1:Y:S01]  /*1d690*/  SYNCS.PHASECHK.TRANS64.TRYWAIT P1, [R8+URZ+0x30850], R3 ;  /* 0x03085003080075a7 */ /* 0x000062000802017f */
[----:B------:R-:W-:Y:S05]  /*1d6a0*/  @!P0 BRA `(.L_x_1836) ;  /* 0x0000000000048947 */ /* 0x000fea0003800000 */
[----:B------:R-:W-:Y:S01]  /*1d6b0*/  BPT.TRAP 0x1 ;  /* 0x000000040000795c */ /* 0x000fe20000300000 */
.L_x_1836:
        /* <DEDUP_REMOVED lines=9> */
.L_x_1838:
[----:B------:R-:W-:Y:S05]  /*1d750*/  BSYNC B0 ;  /* 0x0000000000007941 */ /* 0x000fea0003800000 */
.L_x_1837:
[----:B------:R-:W-:Y:S01]  /*1d760*/  IMAD.MOV.U32 R6, RZ, RZ, R0 ;  /* 0x000000ffff067224 */ /* 0x000fe200078e0000 */
[----:B------:R-:W-:Y:S01]  /*1d770*/  MOV R7, 0x40000040 ;  /* 0x4000004000077802 */ /* 0x000fe20000000f00 */
[----:B------:R-:W-:-:S03]  /*1d780*/  WARPGROUP.ARRIVE ;  /* 0x00000000000079c5 */ /* 0x000fc60000000000 */
[----:B------:R-:W-:Y:S01]  /*1d790*/  R2UR UR6, R6 ;  /* 0x00000000060672ca */ /* 0x000fe200000e0000 */
[----:B------:R-:W-:Y:S01]  /*1d7a0*/  VIADD R6, R0, 0x80 ;  /* 0x0000008000067836 */ /* 0x000fe20000000000 */
[----:B------:R-:W-:Y:S01]  /*1d7b0*/  R2UR UR7, R7 ;  /* 0x00000000070772ca */ /* 0x000fe200000e0000 */
[----:B------:R-:W-:-:S12]  /*1d7c0*/  IMAD.MOV.U32 R7, RZ, RZ, 0x40000040 ;  /* 0x40000040ff077424 */ /* 0x000fd800078e00ff */
[----:B------:R-:W-:Y:S01]  /*1d7d0*/  HGMMA.64x256x16.F32 R24, R196, gdesc[UR4].tnspB, R24, gsb0 ;  /* 0x43e00004c4187df0 */ /* 0x000fe20008000818 */
[----:B------:R-:W-:Y:S01]  /*1d7e0*/  R2UR UR6, R6 ;  /* 0x00000000060672ca */ /* 0x000fe200000e0000 */
[----:B------:R-:W-:Y:S01]  /*1d7f0*/  VIADD R6, R0, 0x100 ;  /* 0x0000010000067836 */ /* 0x000fe20000000000 */
[----:B------:R-:W-:Y:S01]  /*1d800*/  R2UR UR7, R7 ;  /* 0x00000000070772ca */ /* 0x000fe200000e0000 */
[----:B------:R-:W-:Y:S01]  /*1d810*/  IMAD.MOV.U32 R7, RZ, RZ, 0x40000040 ;  /* 0x40000040ff077424 */ /* 0x000fe200078e00ff */
[----:B------:R-:W-:Y:S02]  /*1d820*/  WARPGROUP.DEPBAR.LE gsb0, 0x0 ;  /* 0x00008000000079c5 */ /* 0x000fe40000010000 */
[----:B------:R-:W-:-:S15]  /*1d830*/  WARPGROUP.ARRIVE ;  /* 0x00000000000079c5 */ /* 0x000fde0000000000 */
[----:B------:R-:W-:-:S06]  /*1d840*/  NOP ;  /* 0x0000000000007918 */ /* 0x000fcc0000000000 */
[----:B------:R-:W-:Y:S01]  /*1d850*/  HGMMA.64x256x16.F32 R24, R192, gdesc[UR4].tnspB, R24, gsb0 ;  /* 0x43e00004c0187df0 */ /* 0x000fe20008000818 */
[----:B------:R-:W-:Y:S02]  /*1d860*/  R2UR UR6, R6 ;  /* 0x00000000060672ca */ /* 0x000fe400000e0000 */
[----:B------:R-:W-:Y:S01]  /*1d870*/  R2UR UR7, R7 ;  /* 0x00000000070772ca */ /* 0x000fe200000e0000 */
[----:B------:R-:W-:Y:S01]  /*1d880*/  IMAD.MOV.U32 R7, RZ, RZ, 0x40000040 ;  /* 0x40000040ff077424 */ /* 0x000fe200078e00ff */
[----:B------:R-:W-:Y:S02]  /*1d890*/  IADD3 R6, R0, 0x180, RZ ;  /* 0x0000018000067810 */ /* 0x000fe40007ffe0ff */
[----:B------:R-:W2:Y:S02]  /*1d8a0*/  SHFL.BFLY PT, R0, R221, 0x2, 0x1f ;  /* 0x0c401f00dd007f89 */ /* 0x000ea400000e0000 */
[----:B--2---:R-:W-:-:S05]  /*1d8b0*/  FADD.FTZ R0, R0, R221 ;  /* 0x000000dd00007221 */ /* 0x004fca0000010000 */
[----:B01----:R-:W0:Y:S02]  /*1d8c0*/  SHFL.BFLY PT, R3, R0, 0x1, 0x1f ;  /* 0x0c201f0000037f89 */ /* 0x003e2400000e0000 */
[----:B0-----:R-:W-:Y:S01]  /*1d8d0*/  FADD.FTZ R13, R0, R3 ;  /* 0x00000003000d7221 */ /* 0x001fe20000010000 */
[----:B------:R-:W-:Y:S02]  /*1d8e0*/  IMAD.MOV.U32 R3, RZ, RZ, -0x800000 ;  /* 0xff800000ff037424 */ /* 0x000fe400078e00ff */
[----:B------:R-:W-:Y:S02]  /*1d8f0*/  IMAD.MOV.U32 R0, RZ, RZ, -0x800000 ;  /* 0xff800000ff007424 */ /* 0x000fe400078e00ff */
[----:B------:R-:W-:-:S13]  /*1d900*/  FSETP.NE.FTZ.AND P1, PT, R13, RZ, PT ;  /* 0x000000ff0d00720b */ /* 0x000fda0003f35000 */
[----:B------:R-:W0:Y:S02]  /*1d910*/  @P1 MUFU.LG2 R11, R13 ;  /* 0x0000000d000b1308 */ /* 0x000e240000000c00 */
[----:B0-----:R-:W-:Y:S01]  /*1d920*/  @P1 FMUL.FTZ R11, R11, 0.69314718246459960938 ;  /* 0x3f3172180b0b1820 */ /* 0x001fe20000410000 */
[----:B------:R-:W-:Y:S02]  /*1d930*/  WARPGROUP.DEPBAR.LE gsb0, 0x0 ;  /* 0x00008000000079c5 */ /* 0x000fe40000010000 */
[----:B------:R-:W-:-:S06]  /*1d940*/  WARPGROUP.ARRIVE ;  /* 0x00000000000079c5 */ /* 0x000fcc0000000000 */
[----:B------:R-:W-:Y:S01]  /*1d950*/  HGMMA.64x256x16.F32 R24, R188, gdesc[UR4].tnspB, R24, gsb0 ;  /* 0x43e00004bc187df0 */ /* 0x000fe20008000818 */
[----:B------:R-:W-:Y:S02]  /*1d960*/  R2UR UR6, R6 ;  /* 0x00000000060672ca */ /* 0x000fe400000e0000 */
[----:B------:R-:W-:Y:S01]  /*1d970*/  R2UR UR7, R7 ;  /* 0x00000000070772ca */ /* 0x000fe200000e0000 */
[----:B------:R-:W0:Y:S02]  /*1d980*/  SHFL.BFLY PT, R6, R9, 0x2, 0x1f ;  /* 0x0c401f0009067f89 */ /* 0x000e2400000e0000 */
[----:B0-----:R-:W-:-:S05]  /*1d990*/  FADD.FTZ R10, R6, R9 ;  /* 0x00000009060a7221 */ /* 0x001fca0000010000 */
[----:B------:R-:W0:Y:S02]  /*1d9a0*/  SHFL.BFLY PT, R7, R10, 0x1, 0x1f ;  /* 0x0c201f000a077f89 */ /* 0x000e2400000e0000 */
[----:B0-----:R-:W-:Y:S01]  /*1d9b0*/  FADD.FTZ R14, R10, R7 ;  /* 0x000000070a0e7221 */ /* 0x001fe20000010000 */
[----:B------:R-:W-:Y:S01]  /*1d9c0*/  CS2R R6, SRZ ;  /* 0x0000000000067805 */ /* 0x000fe2000001ff00 */
[----:B------:R-:W-:-:S03]  /*1d9d0*/  @P1 FMUL.FTZ R10, R2, 0.69314718246459960938 ;  /* 0x3f317218020a1820 */ /* 0x000fc60000410000 */
[----:B------:R-:W-:Y:S01]  /*1d9e0*/  FSETP.NE.FTZ.AND P2, PT, R14, RZ, PT ;  /* 0x000000ff0e00720b */ /* 0x000fe20003f55000 */
[----:B------:R-:W-:Y:S01]  /*1d9f0*/  @P1 FFMA.FTZ R3, R10, R5, R11 ;  /* 0x000000050a031223 */ /* 0x000fe2000001000b */
        /* <DEDUP_REMOVED lines=12> */
.L_x_1840:
[----:B------:R-:W2:Y:S01]  /*1dac0*/  LDL.LU R2, [R1+0x4] ;  /* 0x0000040001027983 */ /* 0x000ea20000300800 */
[----:B------:R-:W-:Y:S02]  /*1dad0*/  VIADD R4, R8, 0x30860 ;  /* 0x0003086008047836 */ /* 0x000fe40000000000 */
[-C--:B------:R-:W-:Y:S01]  /*1dae0*/  FMUL.FTZ R24, R24, R7.reuse ;  /* 0x0000000718187220 */ /* 0x080fe20000410000 */
[----:B------:R-:W-:Y:S01]  /*1daf0*/  FMUL.FTZ R25, R25, R7 ;  /* 0x0000000719197220 */ /* 0x000fe20000410000 */
[----:B------:R-:W3:Y:S01]  /*1db00*/  LDL.LU R18, [R1+0x7c] ;  /* 0x00007c0001127983 */ /* 0x000ee20000300800 */
[----:B------:R-:W-:Y:S01]  /*1db10*/  IADD3 R204, R204, 0x1, RZ ;  /* 0x00000001cccc7810 */ /* 0x000fe20007ffe0ff */
[----:B------:R-:W-:-:S03]  /*1db20*/  FMUL.FTZ R14, R27, R6 ;  /* 0x000000061b0e7220 */ /* 0x000fc60000410000 */
[----:B------:R-:W-:Y:S01]  /*1db30*/  ISETP.NE.AND P1, PT, R204, 0x2, PT ;  /* 0x00000002cc00780c */ /* 0x000fe20003f25270 */
[-C--:B------:R-:W-:Y:S01]  /*1db40*/  FMUL.FTZ R172, R112, R7.reuse ;  /* 0x0000000770ac7220 */ /* 0x080fe20000410000 */
[-C--:B------:R-:W-:Y:S02]  /*1db50*/  FMUL.FTZ R173, R116, R7.reuse ;  /* 0x0000000774ad7220 */ /* 0x080fe40000410000 */
        /* <DEDUP_REMOVED lines=122> */
[----:B------:R-:W-:-:S02]  /*1e300*/  LOP3.LUT R218, R218, R27, RZ, 0x3c, !PT ;  /* 0x0000001bdada7212 */ /* 0x000fc400078e3cff */
[----:B------:R-:W-:Y:S02]  /*1e310*/  SEL R204, R204, RZ, P1 ;  /* 0x000000ffcccc7207 */ /* 0x000fe40000800000 */
[----:B--2---:R-:W-:Y:S01]  /*1e320*/  PRMT R4, R2, 0x654, R4 ;  /* 0x0000065402047816 */ /* 0x004fe20000000004 */
[----:B---3--:R-:W-:Y:S02]  /*1e330*/  VIADD R18, R18, 0x1 ;  /* 0x0000000112127836 */ /* 0x008fe40000000000 */
[----:B------:R-:W-:Y:S01]  /*1e340*/  FMUL.FTZ R2, R37, R7 ;  /* 0x0000000725027220 */ /* 0x000fe20000410000 */
[----:B------:R0:W-:Y:S02]  /*1e350*/  SYNCS.ARRIVE.TRANS64.RED.A1T0 RZ, [R4+URZ], RZ ;  /* 0x000000ff04ff79a7 */ /* 0x0001e4000810043f */
[----:B------:R1:W-:Y:S01]  /*1e360*/  STL [R1+0x7c], R18 ;  /* 0x00007c1201007387 */ /* 0x0003e20000100800 */
[-C--:B------:R-:W-:Y:S01]  /*1e370*/  FMUL.FTZ R7, R38, R6.reuse ;  /* 0x0000000626077220 */ /* 0x080fe20000410000 */
[----:B0-----:R-:W-:-:S07]  /*1e380*/  FMUL.FTZ R4, R26, R6 ;  /* 0x000000061a047220 */ /* 0x001fce0000410000 */
.L_x_1666:
[----:B------:R-:W0:Y:S08]  /*1e390*/  S2UR UR4, SR_CgaCtaId ;  /* 0x00000000000479c3 */ /* 0x000e300000008800 */
[----:B------:R-:W-:Y:S01]  /*1e3a0*/  BAR.SYNC.DEFER_BLOCKING 0x5, 0x180 ;  /* 0x0146000000007b1d */ /* 0x000fe20000010000 */
[----:B-1----:R-:W-:-:S05]  /*1e3b0*/  MOV R18, 0x400 ;  /* 0x0000040000127802 */ /* 0x002fca0000000f00 */
[----:B------:R-:W-:Y:S01]  /*1e3c0*/  BSSY B0, `(.L_x_1841) ;  /* 0x00002d0000007945 */ /* 0x000fe20003800000 */
[----:B0-----:R-:W-:-:S05]  /*1e3d0*/  IMAD.U32 R6, RZ, RZ, UR4 ;  /* 0x00000004ff067e24 */ /* 0x001fca000f8e00ff */
[----:B------:R0:W-:Y:S01]  /*1e3e0*/  STL [R1+0x4], R6 ;  /* 0x0000040601007387 */ /* 0x0001e20000100800 */
[----:B------:R-:W-:-:S05]  /*1e3f0*/  LEA R18, R6, R18, 0x18 ;  /* 0x0000001206127211 */ /* 0x000fca00078ec0ff */
[----:B------:R0:W1:Y:S01]  /*1e400*/  LDS.128 R36, [R18+0x308d0] ;  /* 0x0308d00012247984 */ /* 0x0000620000000c00 */
[----:B------:R-:W-:Y:S06]  /*1e410*/  BAR.ARV 0x4, 0x180 ;  /* 0x0106000000007b1d */ /* 0x000fec0000002000 */
[----:B------:R-:W-:Y:S05]  /*1e420*/  @P0 BRA `(.L_x_1842) ;  /* 0x0000001c00d80947 */ /* 0x000fea0003800000 */
[----:B0-----:R-:W2:Y:S04]  /*1e430*/  LDL R6, [R1+0xb4] ;  /* 0x0000b40001067983 */ /* 0x001ea80000100800 */
[----:B------:R-:W3:Y:S01]  /*1e440*/  LDL R180, [R1+0x78] ;  /* 0x0000780001b47983 */ /* 0x000ee20000100800 */
[----:B------:R-:W0:Y:S01]  /*1e450*/  S2R R27, SR_SWINHI ;  /* 0x00000000001b7919 */ /* 0x000e220000002f00 */
[----:B------:R-:W-:Y:S01]  /*1e460*/  F2FP.F16.F32.PACK_AB R24, R25, R24 ;  /* 0x000000181918723e */ /* 0x000fe200000000ff */
[----:B------:R-:W-:Y:S01]  /*1e470*/  ULDC.64 UR4, c[0x0][0xc00] ;  /* 0x0003000000047ab9 */ /* 0x000fe20000000a00 */
[----:B------:R-:W4:Y:S01]  /*1e480*/  LDL R178, [R1+0x74] ;  /* 0x0000740001b27983 */ /* 0x000f220000100800 */
        /* <DEDUP_REMOVED lines=26> */
[----:B------:R-:W-:Y:S01]  /*1e630*/  BAR.SYNC.DEFER_BLOCKING 0x1, 0x100 ;  /* 0x0044000000007b1d */ /* 0x000fe20000010000 */
[----:B--2---:R-:W-:-:S03]  /*1e640*/  IMAD.WIDE R134, R6, 0x2, R34 ;  /* 0x0000000206867825 */ /* 0x004fc600078e0222 */
[C---:B------:R-:W-:Y:S02]  /*1e650*/  IADD3 R95, P1, R134.reuse, 0x20, RZ ;  /* 0x00000020865f7810 */ /* 0x040fe40007f3e0ff */
[----:B------:R-:W-:Y:S02]  /*1e660*/  IADD3 R103, P0, R134, 0x40, RZ ;  /* 0x0000004086677810 */ /* 0x000fe40007f1e0ff */
[----:B------:R-:W-:Y:S02]  /*1e670*/  LOP3.LUT R94, R95, 0x380, RZ, 0xc0, !PT ;  /* 0x000003805f5e7812 */ /* 0x000fe400078ec0ff */
[----:B------:R-:W-:Y:S02]  /*1e680*/  LOP3.LUT R102, R103, 0x380, RZ, 0xc0, !PT ;  /* 0x0000038067667812 */ /* 0x000fe400078ec0ff */
[----:B------:R-:W-:Y:S02]  /*1e690*/  SHF.R.U64 R94, R94, 0x3, RZ ;  /* 0x000000035e5e7819 */ /* 0x000fe400000012ff */
[----:B------:R-:W-:-:S02]  /*1e6a0*/  IADD3 R119, P5, R134, 0x4040, RZ ;  /* 0x0000404086777810 */ /* 0x000fc40007fbe0ff */
[----:B------:R-:W-:Y:S01]  /*1e6b0*/  LOP3.LUT R94, R94, R95, RZ, 0x3c, !PT ;  /* 0x0000005f5e5e7212 */ /* 0x000fe200078e3cff */
[--C-:B------:R-:W-:Y:S01]  /*1e6c0*/  IMAD.X R95, RZ, RZ, R135.reuse, P1 ;  /* 0x000000ffff5f7224 */ /* 0x100fe200008e0687 */
[----:B------:R-:W-:Y:S02]  /*1e6d0*/  SHF.R.U64 R102, R102, 0x3, RZ ;  /* 0x0000000366667819 */ /* 0x000fe400000012ff */
[C---:B------:R-:W-:Y:S02]  /*1e6e0*/  IADD3 R123, P1, R134.reuse, 0x8000, RZ ;  /* 0x00008000867b7810 */ /* 0x040fe40007f3e0ff */
[----:B------:R-:W-:Y:S02]  /*1e6f0*/  IADD3 R121, P2, R134, 0x4060, RZ ;  /* 0x0000406086797810 */ /* 0x000fe40007f5e0ff */
[----:B------:R-:W-:Y:S02]  /*1e700*/  LOP3.LUT R118, R119, 0x380, RZ, 0xc0, !PT ;  /* 0x0000038077767812 */ /* 0x000fe400078ec0ff */
[----:B------:R-:W-:Y:S01]  /*1e710*/  LOP3.LUT R102, R102, R103, RZ, 0x3c, !PT ;  /* 0x0000006766667212 */ /* 0x000fe200078e3cff */
[----:B------:R-:W-:Y:S01]  /*1e720*/  IMAD.X R103, RZ, RZ, R135, P0 ;  /* 0x000000ffff677224 */ /* 0x000fe200000e0687 */
[----:B------:R-:W-:-:S02]  /*1e730*/  LOP3.LUT R122, R123, 0x380, RZ, 0xc0, !PT ;  /* 0x000003807b7a7812 */ /* 0x000fc400078ec0ff */
[C---:B------:R-:W-:Y:S02]  /*1e740*/  LOP3.LUT R27, R134.reuse, 0x380, RZ, 0xc0, !PT ;  /* 0x00000380861b7812 */ /* 0x040fe400078ec0ff */
[C---:B------:R-:W-:Y:S02]  /*1e750*/  IADD3 R107, P4, R134.reuse, 0x60, RZ ;  /* 0x00000060866b7810 */ /* 0x040fe40007f9e0ff */
[C---:B------:R-:W-:Y:S02]  /*1e760*/  IADD3 R111, P3, R134.reuse, 0x4000, RZ ;  /* 0x00004000866f7810 */ /* 0x040fe40007f7e0ff */
[----:B------:R-:W-:Y:S02]  /*1e770*/  LOP3.LUT R120, R121, 0x380, RZ, 0xc0, !PT ;  /* 0x0000038079787812 */ /* 0x000fe400078ec0ff */
[----:B------:R-:W-:Y:S02]  /*1e780*/  IADD3 R125, P0, R134, 0x8020, RZ ;  /* 0x00008020867d7810 */ /* 0x000fe40007f1e0ff */
[----:B------:R-:W-:-:S02]  /*1e790*/  SHF.R.U64 R118, R118, 0x3, RZ ;  /* 0x0000000376767819 */ /* 0x000fc400000012ff */
[----:B------:R-:W-:Y:S02]  /*1e7a0*/  SHF.R.U64 R122, R122, 0x3, RZ ;  /* 0x000000037a7a7819 */ /* 0x000fe400000012ff */
[----:B------:R-:W-:Y:S02]  /*1e7b0*/  SHF.R.U64 R27, R27, 0x3, RZ ;  /* 0x000000031b1b7819 */ /* 0x000fe400000012ff */
[----:B------:R-:W-:Y:S02]  /*1e7c0*/  LOP3.LUT R106, R107, 0x380, RZ, 0xc0, !PT ;  /* 0x000003806b6a7812 */ /* 0x000fe400078ec0ff */
[----:B------:R-:W-:Y:S02]  /*1e7d0*/  IADD3 R115, P6, R134, 0x4020, RZ ;  /* 0x0000402086737810 */ /* 0x000fe40007fde0ff */
[----:B------:R-:W-:Y:S02]  /*1e7e0*/  LOP3.LUT R110, R111, 0x380, RZ, 0xc0, !PT ;  /* 0x000003806f6e7812 */ /* 0x000fe400078ec0ff */
[----:B------:R-:W-:-:S02]  /*1e7f0*/  SHF.R.U64 R120, R120, 0x3, RZ ;  /* 0x0000000378787819 */ /* 0x000fc400000012ff */
[----:B------:R-:W-:Y:S02]  /*1e800*/  LOP3.LUT R124, R125, 0x380, RZ, 0xc0, !PT ;  /* 0x000003807d7c7812 */ /* 0x000fe400078ec0ff */
[----:B------:R-:W-:Y:S01]  /*1e810*/  LOP3.LUT R118, R118, R119, RZ, 0x3c, !PT ;  /* 0x0000007776767212 */ /* 0x000fe200078e3cff */
[--C-:B------:R-:W-:Y:S01]  /*1e820*/  IMAD.X R119, RZ, RZ, R135.reuse, P5 ;  /* 0x000000ffff777224 */ /* 0x100fe200028e0687 */
[----:B------:R-:W-:Y:S01]  /*1e830*/  LOP3.LUT R122, R122, R123, RZ, 0x3c, !PT ;  /* 0x0000007b7a7a7212 */ /* 0x000fe200078e3cff */
[--C-:B------:R-:W-:Y:S01]  /*1e840*/  IMAD.X R123, RZ, RZ, R135.reuse, P1 ;  /* 0x000000ffff7b7224 */ /* 0x100fe200008e0687 */
[----:B------:R-:W-:Y:S01]  /*1e850*/  LOP3.LUT R26, R27, R134, RZ, 0x3c, !PT ;  /* 0x000000861b1a7212 */ /* 0x000fe200078e3cff */
[----:B------:R-:W-:Y:S01]  /*1e860*/  IMAD.MOV.U32 R27, RZ, RZ, R135 ;  /* 0x000000ffff1b7224 */ /* 0x000fe200078e0087 */
[----:B------:R-:W-:Y:S02]  /*1e870*/  SHF.R.U64 R106, R106, 0x3, RZ ;  /* 0x000000036a6a7819 */ /* 0x000fe400000012ff */
[----:B------:R-:W-:-:S02]  /*1e880*/  LOP3.LUT R114, R115, 0x380, RZ, 0xc0, !PT ;  /* 0x0000038073727812 */ /* 0x000fc400078ec0ff */
[----:B------:R-:W-:Y:S02]  /*1e890*/  IADD3 R177, P5, R134, 0xc020, RZ ;  /* 0x0000c02086b17810 */ /* 0x000fe40007fbe0ff */
[----:B------:R-:W-:Y:S02]  /*1e8a0*/  SHF.R.U64 R110, R110, 0x3, RZ ;  /* 0x000000036e6e7819 */ /* 0x000fe400000012ff */
[----:B------:R-:W-:Y:S02]  /*1e8b0*/  LOP3.LUT R120, R120, R121, RZ, 0x3c, !PT ;  /* 0x0000007978787212 */ /* 0x000fe400078e3cff */
[----:B------:R-:W-:Y:S02]  /*1e8c0*/  SHF.R.U64 R124, R124, 0x3, RZ ;  /* 0x000000037c7c7819 */ /* 0x000fe400000012ff */
[----:B------:R-:W-:Y:S02]  /*1e8d0*/  IADD3 R181, P1, R134, 0xc060, RZ ;  /* 0x0000c06086b57810 */ /* 0x000fe40007f3e0ff */
[----:B------:R-:W-:-:S02]  /*1e8e0*/  IADD3.X R121, RZ, R135, RZ, P2, !PT ;  /* 0x00000087ff797210 */ /* 0x000fc400017fe4ff */
[----:B------:R-:W-:Y:S02]  /*1e8f0*/  IADD3 R179, P2, R134, 0xc040, RZ ;  /* 0x0000c04086b37810 */ /* 0x000fe40007f5e0ff */
[----:B------:R-:W-:Y:S02]  /*1e900*/  LOP3.LUT R106, R106, R107, RZ, 0x3c, !PT ;  /* 0x0000006b6a6a7212 */ /* 0x000fe400078e3cff */
[----:B------:R-:W-:Y:S02]  /*1e910*/  SHF.R.U64 R114, R114, 0x3, RZ ;  /* 0x0000000372727819 */ /* 0x000fe400000012ff */
[----:B------:R-:W-:Y:S02]  /*1e920*/  LOP3.LUT R4, R177, 0x380, RZ, 0xc0, !PT ;  /* 0x00000380b1047812 */ /* 0x000fe400078ec0ff */
[----:B------:R-:W-:Y:S01]  /*1e930*/  LOP3.LUT R110, R110, R111, RZ, 0x3c, !PT ;  /* 0x0000006f6e6e7212 */ /* 0x000fe200078e3cff */
[----:B------:R-:W-:Y:S01]  /*1e940*/  IMAD.X R111, RZ, RZ, R135, P3 ;  /* 0x000000ffff6f7224 */ /* 0x000fe200018e0687 */
[----:B------:R-:W-:-:S02]  /*1e950*/  IADD3.X R107, RZ, R135, RZ, P4, !PT ;  /* 0x00000087ff6b7210 */ /* 0x000fc400027fe4ff */
[----:B------:R-:W-:Y:S01]  /*1e960*/  LOP3.LUT R124, R124, R125, RZ, 0x3c, !PT ;  /* 0x0000007d7c7c7212 */ /* 0x000fe200078e3cff */
[----:B------:R-:W-:Y:S01]  /*1e970*/  IMAD.X R125, RZ, RZ, R135, P0 ;  /* 0x000000ffff7d7224 */ /* 0x000fe200000e0687 */
[----:B------:R-:W-:Y:S02]  /*1e980*/  MOV R6, R26 ;  /* 0x0000001a00067202 */ /* 0x000fe40000000f00 */
[----:B------:R-:W-:Y:S02]  /*1e990*/  LOP3.LUT R14, R181, 0x380, RZ, 0xc0, !PT ;  /* 0x00000380b50e7812 */ /* 0x000fe400078ec0ff */
[----:B------:R-:W-:Y:S02]  /*1e9a0*/  IADD3 R127, P4, R134, 0x8040, RZ ;  /* 0x00008040867f7810 */ /* 0x000fe40007f9e0ff */
[----:B------:R-:W-:Y:S02]  /*1e9b0*/  F2FP.F16.F32.PACK_AB R27, R12, R30 ;  /* 0x0000001e0c1b723e */ /* 0x000fe400000000ff */
[----:B------:R-:W-:-:S02]  /*1e9c0*/  IADD3 R129, P3, R134, 0x8060, RZ ;  /* 0x0000806086817810 */ /* 0x000fc40007f7e0ff */
[----:B------:R-:W-:Y:S02]  /*1e9d0*/  F2FP.F16.F32.PACK_AB R26, R29, R28 ;  /* 0x0000001c1d1a723e */ /* 0x000fe400000000ff */
[----:B------:R-:W-:Y:S02]  /*1e9e0*/  LOP3.LUT R12, R179, 0x380, RZ, 0xc0, !PT ;  /* 0x00000380b30c7812 */ /* 0x000fe400078ec0ff */
[----:B------:R-:W-:Y:S02]  /*1e9f0*/  ISETP.NE.U32.AND P0, PT, RZ, UR4, PT ;  /* 0x00000004ff007c0c */ /* 0x000fe4000bf05070 */
[----:B------:R-:W-:Y:S01]  /*1ea00*/  LOP3.LUT R114, R114, R115, RZ, 0x3c, !PT ;  /* 0x0000007372727212 */ /* 0x000fe200078e3cff */
[----:B------:R-:W-:Y:S01]  /*1ea10*/  IMAD.X R115, RZ, RZ, R135, P6 ;  /* 0x000000ffff737224 */ /* 0x000fe200030e0687 */
[----:B------:R-:W-:Y:S02]  /*1ea20*/  SHF.R.U64 R4, R4, 0x3, RZ ;  /* 0x0000000304047819 */ /* 0x000fe400000012ff */
[----:B------:R-:W-:-:S02]  /*1ea30*/  SHF.R.U64 R14, R14, 0x3, RZ ;  /* 0x000000030e0e7819 */ /* 0x000fc400000012ff */
[----:B------:R-:W-:Y:S02]  /*1ea40*/  IADD3 R131, P6, R134, 0xc000, RZ ;  /* 0x0000c00086837810 */ /* 0x000fe40007fde0ff */
[----:B------:R-:W-:Y:S01]  /*1ea50*/  LOP3.LUT R126, R127, 0x380, RZ, 0xc0, !PT ;  /* 0x000003807f7e7812 */ /* 0x000fe200078ec0ff */
[--C-:B------:R-:W-:Y:S01]  /*1ea60*/  IMAD.X R29, RZ, RZ, R135.reuse, P1 ;  /* 0x000000ffff1d7224 */ /* 0x100fe200008e0687 */
[----:B------:R-:W-:Y:S01]  /*1ea70*/  LOP3.LUT R128, R129, 0x380, RZ, 0xc0, !PT ;  /* 0x0000038081807812 */ /* 0x000fe200078ec0ff */
[----:B------:R0:W-:Y:S01]  /*1ea80*/  STSM.16.M88.4 [R6], R24 ;  /* 0x0000001806007844 */ /* 0x0001e20000000200 */
[----:B------:R-:W-:Y:S02]  /*1ea90*/  SHF.R.U64 R12, R12, 0x3, RZ ;  /* 0x000000030c0c7819 */ /* 0x000fe400000012ff */
[----:B------:R-:W-:Y:S01]  /*1eaa0*/  ISETP.NE.AND.EX P0, PT, RZ, UR5, PT, P0 ;  /* 0x00000005ff007c0c */ /* 0x000fe2000bf05300 */
[----:B------:R-:W-:Y:S01]  /*1eab0*/  ULDC.64 UR4, c[0x0][0xc08] ;  /* 0x0003020000047ab9 */ /* 0x000fe20000000a00 */
[----:B------:R-:W-:Y:S01]  /*1eac0*/  LOP3.LUT R138, R4, R177, RZ, 0x3c, !PT ;  /* 0x000000b1048a7212 */ /* 0x000fe200078e3cff */
[----:B------:R-:W-:Y:S01]  /*1ead0*/  IMAD.X R143, RZ, RZ, R135, P2 ;  /* 0x000000ffff8f7224 */ /* 0x000fe200010e0687 */
[----:B------:R-:W-:-:S02]  /*1eae0*/  LOP3.LUT R28, R14, R181, RZ, 0x3c, !PT ;  /* 0x000000b50e1c7212 */ /* 0x000fc400078e3cff */
[----:B------:R-:W-:Y:S02]  /*1eaf0*/  MOV R94, R94 ;  /* 0x0000005e005e7202 */ /* 0x000fe40000000f00 */
[----:B------:R-:W-:Y:S02]  /*1eb00*/  F2FP.F16.F32.PACK_AB R4, R33, R153 ;  /* 0x000000992104723e */ /* 0x000fe400000000ff */
[----:B------:R-:W-:Y:S02]  /*1eb10*/  LOP3.LUT R130, R131, 0x380, RZ, 0xc0, !PT ;  /* 0x0000038083827812 */ /* 0x000fe400078ec0ff */
[----:B------:R-:W-:Y:S02]  /*1eb20*/  SHF.R.U64 R126, R126, 0x3, RZ ;  /* 0x000000037e7e7819 */ /* 0x000fe400000012ff */
[----:B0-----:R-:W-:Y:S02]  /*1eb30*/  F2FP.F16.F32.PACK_AB R6, R2, R154 ;  /* 0x0000009a0206723e */ /* 0x001fe400000000ff */
[----:B------:R-:W-:-:S02]  /*1eb40*/  ISETP.NE.U32.AND P2, PT, RZ, UR4, PT ;  /* 0x00000004ff007c0c */ /* 0x000fc4000bf45070 */
[----:B------:R-:W-:Y:S02]  /*1eb50*/  SHF.R.U64 R128, R128, 0x3, RZ ;  /* 0x0000000380807819 */ /* 0x000fe400000012ff */
[----:B------:R-:W-:Y:S02]  /*1eb60*/  LOP3.LUT R142, R12, R179, RZ, 0x3c, !PT ;  /* 0x000000b30c8e7212 */ /* 0x000fe400078e3cff */
[----:B------:R-:W-:Y:S02]  /*1eb70*/  MOV R102, R102 ;  /* 0x0000006600667202 */ /* 0x000fe40000000f00 */
[----:B------:R-:W-:Y:S02]  /*1eb80*/  MOV R106, R106 ;  /* 0x0000006a006a7202 */ /* 0x000fe40000000f00 */
[----:B------:R-:W-:Y:S02]  /*1eb90*/  F2FP.F16.F32.PACK_AB R12, R49, R157 ;  /* 0x0000009d310c723e */ /* 0x000fe400000000ff */
[----:B------:R-:W-:Y:S01]  /*1eba0*/  F2FP.F16.F32.PACK_AB R14, R53, R52 ;  /* 0x00000034350e723e */ /* 0x000fe200000000ff */
[----:B------:R0:W-:Y:S01]  /*1ebb0*/  STSM.16.M88.4 [R94], R4 ;  /* 0x000000045e007844 */ /* 0x0001e20000000200 */
[----:B------:R-:W-:-:S02]  /*1ebc0*/  MOV R110, R110 ;  /* 0x0000006e006e7202 */ /* 0x000fc40000000f00 */
[----:B------:R-:W-:Y:S02]  /*1ebd0*/  MOV R2, R28 ;  /* 0x0000001c00027202 */ /* 0x000fe40000000f00 */
[----:B------:R-:W-:Y:S02]  /*1ebe0*/  F2FP.F16.F32.PACK_AB R24, R57, R158 ;  /* 0x0000009e3918723e */ /* 0x000fe400000000ff */
[----:B------:R-:W-:Y:S02]  /*1ebf0*/  F2FP.F16.F32.PACK_AB R25, R59, R58 ;  /* 0x0000003a3b19723e */ /* 0x000fe400000000ff */
[----:B------:R-:W-:Y:S02]  /*1ec00*/  F2FP.F16.F32.PACK_AB R26, R61, R159 ;  /* 0x0000009f3d1a723e */ /* 0x000fe400000000ff */
[----:B------:R-:W-:Y:S02]  /*1ec10*/  F2FP.F16.F32.PACK_AB R27, R63, R62 ;  /* 0x0000003e3f1b723e */ /* 0x000fe400000000ff */
[----:B------:R-:W-:-:S02]  /*1ec20*/  SHF.R.U64 R130, R130, 0x3, RZ ;  /* 0x0000000382827819 */ /* 0x000fc400000012ff */
[----:B------:R-:W-:Y:S01]  /*1ec30*/  LOP3.LUT R126, R126, R127, RZ, 0x3c, !PT ;  /* 0x0000007f7e7e7212 */ /* 0x000fe200078e3cff */
[--C-:B------:R-:W-:Y:S01]  /*1ec40*/  IMAD.X R127, RZ, RZ, R135.reuse, P4 ;  /* 0x000000ffff7f7224 */ /* 0x100fe200020e0687 */
[----:B------:R-:W-:Y:S02]  /*1ec50*/  MOV R114, R114 ;  /* 0x0000007200727202 */ /* 0x000fe40000000f00 */
[----:B------:R-:W-:Y:S02]  /*1ec60*/  F2FP.F16.F32.PACK_AB R28, R65, R160 ;  /* 0x000000a0411c723e */ /* 0x000fe400000000ff */
[----:B------:R-:W-:Y:S02]  /*1ec70*/  F2FP.F16.F32.PACK_AB R29, R67, R66 ;  /* 0x00000042431d723e */ /* 0x000fe400000000ff */
[----:B------:R-:W-:Y:S02]  /*1ec80*/  F2FP.F16.F32.PACK_AB R30, R69, R161 ;  /* 0x000000a1451e723e */ /* 0x000fe400000000ff */
[----:B------:R-:W-:Y:S01]  /*1ec90*/  ISETP.NE.AND.EX P2, PT, RZ, UR5, PT, P2 ;  /* 0x00000005ff007c0c */ /* 0x000fe2000bf45320 */
[----:B------:R2:W-:Y:S01]  /*1eca0*/  STSM.16.M88.4 [R102], R8 ;  /* 0x0000000866007844 */ /* 0x0005e20000000200 */
[----:B------:R-:W-:Y:S01]  /*1ecb0*/  LOP3.LUT R128, R128, R129, RZ, 0x3c, !PT ;  /* 0x0000008180807212 */ /* 0x000fe200078e3cff */
[----:B------:R-:W-:Y:S01]  /*1ecc0*/  IMAD.X R129, RZ, RZ, R135, P3 ;  /* 0x000000ffff817224 */ /* 0x000fe200018e0687 */
[----:B------:R-:W-:-:S02]  /*1ecd0*/  MOV R118, R118 ;  /* 0x0000007600767202 */ /* 0x000fc40000000f00 */
[----:B0-----:R-:W-:Y:S02]  /*1ece0*/  F2FP.F16.F32.PACK_AB R4, R73, R162 ;  /* 0x000000a24904723e */ /* 0x001fe400000000ff */
[----:B------:R-:W-:Y:S02]  /*1ecf0*/  F2FP.F16.F32.PACK_AB R5, R75, R74 ;  /* 0x0000004a4b05723e */ /* 0x000fe400000000ff */
[----:B------:R-:W-:Y:S02]  /*1ed00*/  F2FP.F16.F32.PACK_AB R6, R77, R163 ;  /* 0x000000a34d06723e */ /* 0x000fe400000000ff */
[----:B------:R-:W-:Y:S01]  /*1ed10*/  F2FP.F16.F32.PACK_AB R7, R79, R78 ;  /* 0x0000004e4f07723e */ /* 0x000fe200000000ff */
[----:B------:R0:W-:Y:S01]  /*1ed20*/  STSM.16.M88.4 [R106], R12 ;  /* 0x0000000c6a007844 */ /* 0x0001e20000000200 */
[----:B------:R-:W-:Y:S01]  /*1ed30*/  MOV R120, R120 ;  /* 0x0000007800787202 */ /* 0x000fe20000000f00 */
[----:B------:R-:W-:Y:S01]  /*1ed40*/  IMAD.X R139, RZ, RZ, R135, P5 ;  /* 0x000000ffff8b7224 */ /* 0x000fe200028e0687 */
[----:B------:R-:W-:Y:S01]  /*1ed50*/  LOP3.LUT R130, R130, R131, RZ, 0x3c, !PT ;  /* 0x0000008382827212 */ /* 0x000fe200078e3cff */
[----:B------:R-:W-:Y:S01]  /*1ed60*/  STSM.16.M88.4 [R110], R24 ;  /* 0x000000186e007844 */ /* 0x000fe20000000200 */
[----:B--2---:R-:W-:-:S02]  /*1ed70*/  F2FP.F16.F32.PACK_AB R8, R81, R164 ;  /* 0x000000a45108723e */ /* 0x004fc400000000ff */
[----:B------:R-:W-:Y:S02]  /*1ed80*/  F2FP.F16.F32.PACK_AB R9, R83, R82 ;  /* 0x000000525309723e */ /* 0x000fe400000000ff */
[----:B------:R-:W-:Y:S02]  /*1ed90*/  F2FP.F16.F32.PACK_AB R10, R85, R165 ;  /* 0x000000a5550a723e */ /* 0x000fe400000000ff */
[----:B------:R-:W-:Y:S01]  /*1eda0*/  F2FP.F16.F32.PACK_AB R11, R87, R86 ;  /* 0x00000056570b723e */ /* 0x000fe200000000ff */
[----:B------:R-:W-:Y:S01]  /*1edb0*/  STSM.16.M88.4 [R114], R28 ;  /* 0x0000001c72007844 */ /* 0x000fe20000000200 */
[----:B------:R-:W-:Y:S02]  /*1edc0*/  MOV R122, R122 ;  /* 0x0000007a007a7202 */ /* 0x000fe40000000f00 */
[----:B------:R-:W-:Y:S02]  /*1edd0*/  IADD3.X R131, RZ, R135, RZ, P6, !PT ;  /* 0x00000087ff837210 */ /* 0x000fe400037fe4ff */
[----:B0-----:R-:W-:-:S02]  /*1ede0*/  F2FP.F16.F32.PACK_AB R12, R89, R166 ;  /* 0x000000a6590c723e */ /* 0x001fc400000000ff */
[----:B------:R-:W-:Y:S02]  /*1edf0*/  F2FP.F16.F32.PACK_AB R13, R91, R90 ;  /* 0x0000005a5b0d723e */ /* 0x000fe400000000ff */
[----:B------:R-:W-:Y:S02]  /*1ee00*/  F2FP.F16.F32.PACK_AB R14, R93, R167 ;  /* 0x000000a75d0e723e */ /* 0x000fe400000000ff */
[----:B------:R-:W-:Y:S01]  /*1ee10*/  F2FP.F16.F32.PACK_AB R15, R21, R20 ;  /* 0x00000014150f723e */ /* 0x000fe200000000ff */
[----:B------:R0:W-:Y:S01]  /*1ee20*/  STSM.16.M88.4 [R118], R4 ;  /* 0x0000000476007844 */ /* 0x0001e20000000200 */
[----:B------:R-:W-:Y:S02]  /*1ee30*/  MOV R124, R124 ;  /* 0x0000007c007c7202 */ /* 0x000fe40000000f00 */
[----:B------:R-:W-:Y:S02]  /*1ee40*/  F2FP.F16.F32.PACK_AB R52, R97, R168 ;  /* 0x000000a86134723e */ /* 0x000fe400000000ff */
[----:B------:R-:W-:-:S02]  /*1ee50*/  F2FP.F16.F32.PACK_AB R53, R99, R98 ;  /* 0x000000626335723e */ /* 0x000fc400000000ff */
[----:B------:R-:W-:Y:S01]  /*1ee60*/  MOV R126, R126 ;  /* 0x0000007e007e7202 */ /* 0x000fe20000000f00 */
[----:B------:R2:W-:Y:S01]  /*1ee70*/  STSM.16.M88.4 [R120], R8 ;  /* 0x0000000878007844 */ /* 0x0005e20000000200 */
[----:B------:R-:W-:Y:S02]  /*1ee80*/  MOV R128, R128 ;  /* 0x0000008000807202 */ /* 0x000fe40000000f00 */
[----:B------:R-:W-:Y:S01]  /*1ee90*/  MOV R130, R130 ;  /* 0x0000008200827202 */ /* 0x000fe20000000f00 */
[----:B------:R3:W-:Y:S01]  /*1eea0*/  STSM.16.M88.4 [R122], R12 ;  /* 0x0000000c7a007844 */ /* 0x0007e20000000200 */
[----:B-1----:R-:W-:Y:S02]  /*1eeb0*/  MOV R36, R138 ;  /* 0x0000008a00247202 */ /* 0x002fe40000000f00 */
[----:B0-----:R-:W-:Y:S02]  /*1eec0*/  F2FP.F16.F32.PACK_AB R4, R113, R172 ;  /* 0x000000ac7104723e */ /* 0x001fe400000000ff */
[----:B------:R-:W-:-:S02]  /*1eed0*/  F2FP.F16.F32.PACK_AB R5, R56, R50 ;  /* 0x000000323805723e */ /* 0x000fc400000000ff */
[----:B------:R-:W-:Y:S02]  /*1eee0*/  F2FP.F16.F32.PACK_AB R6, R117, R173 ;  /* 0x000000ad7506723e */ /* 0x000fe400000000ff */
[----:B------:R-:W-:Y:S01]  /*1eef0*/  F2FP.F16.F32.PACK_AB R7, R64, R60 ;  /* 0x0000003c4007723e */ /* 0x000fe200000000ff */
[----:B------:R-:W-:Y:S01]  /*1ef00*/  STSM.16.M88.4 [R124], R52 ;  /* 0x000000347c007844 */ /* 0x000fe20000000200 */
[----:B--2---:R-:W-:Y:S02]  /*1ef10*/  F2FP.F16.F32.PACK_AB R8, R112, R174 ;  /* 0x000000ae7008723e */ /* 0x004fe400000000ff */
[----:B------:R-:W-:Y:S02]  /*1ef20*/  F2FP.F16.F32.PACK_AB R9, R71, R68 ;  /* 0x000000444709723e */ /* 0x000fe400000000ff */
[----:B------:R-:W-:Y:S02]  /*1ef30*/  F2FP.F16.F32.PACK_AB R10, R116, R175 ;  /* 0x000000af740a723e */ /* 0x000fe400000000ff */
[----:B------:R-:W-:Y:S01]  /*1ef40*/  F2FP.F16.F32.PACK_AB R11, R76, R72 ;  /* 0x000000484c0b723e */ /* 0x000fe200000000ff */
[----:B------:R-:W-:Y:S01]  /*1ef50*/  STSM.16.M88.4 [R126], R40 ;  /* 0x000000287e007844 */ /* 0x000fe20000000200 */
[----:B------:R-:W-:Y:S01]  /*1ef60*/  F2FP.F16.F32.PACK_AB R153, R84, R80 ;  /* 0x000000505499723e */ /* 0x000fe200000000ff */
[----:B---3--:R-:W0:Y:S01]  /*1ef70*/  LDC.64 R12, c[0x0][0xc00] ;  /* 0x00030000ff0c7b82 */ /* 0x008e220000000a00 */
[----:B------:R-:W-:Y:S01]  /*1ef80*/  F2FP.F16.F32.PACK_AB R154, R133, R132 ;  /* 0x00000084859a723e */ /* 0x000fe200000000ff */
[----:B------:R1:W-:Y:S01]  /*1ef90*/  STSM.16.M88.4 [R128], R4 ;  /* 0x0000000480007844 */ /* 0x0003e20000000200 */
[----:B------:R-:W-:-:S02]  /*1efa0*/  MOV R142, R142 ;  /* 0x0000008e008e7202 */ /* 0x000fc40000000f00 */
[----:B------:R-:W-:Y:S02]  /*1efb0*/  F2FP.F16.F32.PACK_AB R138, R141, R140 ;  /* 0x0000008c8d8a723e */ /* 0x000fe400000000ff */
[----:B------:R-:W-:Y:S01]  /*1efc0*/  F2FP.F16.F32.PACK_AB R139, R108, R104 ;  /* 0x000000686c8b723e */ /* 0x000fe200000000ff */
[----:B------:R-:W-:Y:S01]  /*1efd0*/  STSM.16.M88.4 [R130], R8 ;  /* 0x0000000882007844 */ /* 0x000fe20000000200 */
[----:B------:R-:W-:Y:S01]  /*1efe0*/  ULDC UR4, c[0x0][0xa88] ;  /* 0x0002a20000047ab9 */ /* 0x000fe20000000800 */
[----:B------:R-:W-:Y:S01]  /*1eff0*/  IMAD.MOV.U32 R20, RZ, RZ, RZ ;  /* 0x000000ffff147224 */ /* 0x000fe200078e00ff */
[----:B------:R-:W2:Y:S01]  /*1f000*/  LDC R80, c[0x0][0xbe8] ;  /* 0x0002fa00ff507b82 */ /* 0x000ea20000000800 */
[----:B------:R-:W-:Y:S04]  /*1f010*/  STSM.16.M88.4 [R36], R152 ;  /* 0x0000009824007844 */ /* 0x000fe80000000200 */
[----:B------:R-:W-:Y:S03]  /*1f020*/  STSM.16.M88.4 [R142], R136 ;  /* 0x000000888e007844 */ /* 0x000fe60000000200 */
[----:B-1----:R-:W1:Y:S01]  /*1f030*/  @P2 LDC.64 R4, c[0x0][0xc08] ;  /* 0x00030200ff042b82 */ /* 0x002e620000000a00 */
[----:B------:R4:W-:Y:S01]  /*1f040*/  STSM.16.M88.4 [R2], R144 ;  /* 0x0000009002007844 */ /* 0x0009e20000000200 */
[----:B------:R-:W-:Y:S01]  /*1f050*/  MOV R7, UR4 ;  /* 0x0000000400077c02 */ /* 0x000fe20008000f00 */
[----:B0-----:R-:W-:-:S05]  /*1f060*/  IMAD.WIDE R12, R180, 0x4, R12 ;  /* 0x00000004b40c7825 */ /* 0x001fca00078e020c */
[----:B------:R-:W-:Y:S01]  /*1f070*/  BAR.SYNC.DEFER_BLOCKING 0x1, 0x100 ;  /* 0x0044000000007b1d */ /* 0x000fe20000010000 */
[----:B-1----:R-:W-:-:S05]  /*1f080*/  @P2 IMAD.WIDE R4, R180, 0x4, R4 ;  /* 0x00000004b4042825 */ /* 0x002fca00078e0204 */
[----:B------:R0:W5:Y:S04]  /*1f090*/  @P0 LDG.E R20, desc[UR60][R12.64] ;  /* 0x0000003c0c140981 */ /* 0x000168000c1e1900 */
[----:B------:R0:W5:Y:S01]  /*1f0a0*/  @P2 LDG.E R7, desc[UR60][R4.64] ;  /* 0x0000003c04072981 */ /* 0x000162000c1e1900 */
[----:B--2---:R-:W-:-:S13]  /*1f0b0*/  ISETP.NE.AND P1, PT, R80, 0x1, PT ;  /* 0x000000015000780c */ /* 0x004fda0003f25270 */
[----:B------:R-:W1:Y:S08]  /*1f0c0*/  @P1 LDC R6, c[0x0][0xbec] ;  /* 0x0002fb00ff061b82 */ /* 0x000e700000000800 */
[----:B------:R-:W2:Y:S01]  /*1f0d0*/  @P1 LDC R15, c[0x0][0xbf0] ;  /* 0x0002fc00ff0f1b82 */ /* 0x000ea20000000800 */
[----:B----4-:R-:W-:Y:S01]  /*1f0e0*/  SHF.R.S32.HI R2, RZ, 0x1f, R178 ;  /* 0x0000001fff027819 */ /* 0x010fe200000114b2 */
[----:B0-----:R-:W-:Y:S06]  /*1f0f0*/  @P2 BRA `(.L_x_1843) ;  /* 0x0000000000102947 */ /* 0x001fec0003800000 */
[----:B------:R-:W-:Y:S05]  /*1f100*/  @!P0 BRA `(.L_x_1843) ;  /* 0x00000000000c8947 */ /* 0x000fea0003800000 */
[----:B------:R-:W3:Y:S04]  /*1f110*/  LDG.E R4, desc[UR60][R12.64] ;  /* 0x0000003c0c047981 */ /* 0x000ee8000c1e1900 */
[----:B-----5:R-:W3:Y:S02]  /*1f120*/  LDG.E R7, desc[UR60][R12.64+0x4] ;  /* 0x0000043c0c077981 */ /* 0x020ee4000c1e1900 */
[----:B---3--:R-:W-:-:S07]  /*1f130*/  IMAD.IADD R7, R7, 0x1, -R4 ;  /* 0x0000000107077824 */ /* 0x008fce00078e0a04 */
.L_x_1843:
[----:B------:R-:W3:Y:S01]  /*1f140*/  LDL R5, [R1+0x64] ;  /* 0x0000640001057983 */ /* 0x000ee20000100800 */
[----:B------:R-:W-:-:S03]  /*1f150*/  ULDC.64 UR4, c[0x0][0xb90] ;  /* 0x0002e40000047ab9 */ /* 0x000fc60000000a00 */
[----:B------:R-:W4:Y:S01]  /*1f160*/  LDL R87, [R1+0x70] ;  /* 0x0000700001577983 */ /* 0x000f220000100800 */
[----:B-----5:R-:W-:Y:S02]  /*1f170*/  SHF.R.S32.HI R21, RZ, 0x1f, R20 ;  /* 0x0000001fff157819 */ /* 0x020fe40000011414 */
[----:B------:R-:W-:Y:S01]  /*1f180*/  SHF.R.S32.HI R36, RZ, 0x1f, R180 ;  /* 0x0000001fff247819 */ /* 0x000fe200000114b4 */
[----:B------:R-:W3:Y:S01]  /*1f190*/  LDL.LU R86, [R1+0x4c] ;  /* 0x00004c0001567983 */ /* 0x000ee20000300800 */
[----:B------:R-:W-:Y:S01]  /*1f1a0*/  SEL R81, R180, RZ, !P0 ;  /* 0x000000ffb4517207 */ /* 0x000fe20004000000 */
[----:B------:R-:W-:Y:S01]  /*1f1b0*/  IMAD R82, R7, R80, RZ ;  /* 0x0000005007527224 */ /* 0x000fe200078e02ff */
[----:B------:R-:W0:Y:S01]  /*1f1c0*/  @P1 LDC R83, c[0x0][0xbec] ;  /* 0x0002fb00ff531b82 */ /* 0x000e220000000800 */
[----:B------:R-:W4:Y:S01]  /*1f1d0*/  LDL R84, [R1+0xc] ;  /* 0x00000c0001547983 */ /* 0x000f220000100800 */
[----:B------:R-:W-:Y:S01]  /*1f1e0*/  IMAD R4, R2, UR4, RZ ;  /* 0x0000000402047c24 */ /* 0x000fe2000f8e02ff */
[----:B------:R-:W-:-:S02]  /*1f1f0*/  SEL R36, R36, RZ, !P0 ;  /* 0x000000ff24247207 */ /* 0x000fc40004000000 */
[----:B------:R-:W2:Y:S01]  /*1f200*/  LDL R14, [R1+0xb0] ;  /* 0x0000b000010e7983 */ /* 0x000ea20000100800 */
[C---:B------:R-:W-:Y:S02]  /*1f210*/  IMAD R13, R178.reuse, UR5, R4 ;  /* 0x00000005b20d7c24 */ /* 0x040fe4000f8e0204 */
[----:B------:R-:W0:Y:S01]  /*1f220*/  @P1 LDC R85, c[0x0][0xbf0] ;  /* 0x0002fc00ff551b82 */ /* 0x000e220000000800 */
[----:B------:R-:W2:Y:S01]  /*1f230*/  LDL R10, [R1+0x80] ;  /* 0x00008000010a7983 */ /* 0x000ea20000100800 */
[----:B---3--:R-:W-:Y:S02]  /*1f240*/  IMAD.IADD R25, R5, 0x1, R86 ;  /* 0x0000000105197824 */ /* 0x008fe400078e0256 */
[----:B------:R-:W-:Y:S01]  /*1f250*/  IMAD.WIDE.U32 R4, R178, UR4, R20 ;  /* 0x00000004b2047c25 */ /* 0x000fe2000f8e0014 */
[----:B------:R-:W-:-:S03]  /*1f260*/  ULDC.64 UR4, c[0x0][0xb98] ;  /* 0x0002e60000047ab9 */ /* 0x000fc60000000a00 */
[----:B-1----:R-:W-:-:S04]  /*1f270*/  @P1 IMAD.HI.U32 R6, R25, R6, RZ ;  /* 0x0000000619061227 */ /* 0x002fc800078e00ff */
[----:B----4-:R-:W-:Y:S02]  /*1f280*/  IMAD R11, R84, 0x8, R87 ;  /* 0x00000008540b7824 */ /* 0x010fe400078e0257 */
[----:B------:R-:W-:Y:S01]  /*1f290*/  IMAD.MOV.U32 R9, RZ, RZ, R25 ;  /* 0x000000ffff097224 */ /* 0x000fe200078e0019 */
[----:B--2---:R-:W-:Y:S01]  /*1f2a0*/  @P1 SHF.R.U32.HI R9, RZ, R15, R6 ;  /* 0x0000000fff091219 */ /* 0x004fe20000011606 */
[----:B------:R-:W-:Y:S01]  /*1f2b0*/  IMAD.IADD R5, R5, 0x1, R13 ;  /* 0x0000000105057824 */ /* 0x000fe200078e020d */
[----:B------:R-:W-:-:S03]  /*1f2c0*/  SHF.L.U32 R11, R11, 0x3, RZ ;  /* 0x000000030b0b7819 */ /* 0x000fc600000006ff */
[----:B------:R-:W-:Y:S02]  /*1f2d0*/  IMAD.MOV R13, RZ, RZ, -R9 ;  /* 0x000000ffff0d7224 */ /* 0x000fe400078e0a09 */
[----:B------:R-:W-:-:S04]  /*1f2e0*/  IMAD.WIDE R34, R11, 0x2, R34 ;  /* 0x000000020b227825 */ /* 0x000fc800078e0222 */
[----:B------:R-:W-:Y:S02]  /*1f2f0*/  IMAD R6, R36, UR4, RZ ;  /* 0x0000000424067c24 */ /* 0x000fe4000f8e02ff */
[----:B------:R-:W-:-:S04]  /*1f300*/  IMAD.WIDE.U32 R4, R81, UR4, R4 ;  /* 0x0000000451047c25 */ /* 0x000fc8000f8e0004 */
[----:B------:R-:W-:Y:S01]  /*1f310*/  IMAD R11, R80, R13, R25 ;  /* 0x0000000d500b7224 */ /* 0x000fe200078e0219 */
[----:B------:R-:W-:Y:S01]  /*1f320*/  SHF.R.S32.HI R13, RZ, 0x1f, R9 ;  /* 0x0000001fff0d7819 */ /* 0x000fe20000011409 */
[----:B------:R-:W-:Y:S01]  /*1f330*/  IMAD R8, R81, UR5, R6 ;  /* 0x0000000551087c24 */ /* 0x000fe2000f8e0206 */
[----:B------:R-:W-:Y:S01]  /*1f340*/  IADD3 R4, P0, R9, R4, RZ ;  /* 0x0000000409047210 */ /* 0x000fe20007f1e0ff */
[----:B------:R-:W-:Y:S01]  /*1f350*/  ULDC.64 UR4, c[0x0][0xb88] ;  /* 0x0002e20000047ab9 */ /* 0x000fe20000000a00 */
        /* <DEDUP_REMOVED lines=8> */
[----:B------:R-:W-:Y:S02]  /*1f3e0*/  LEA.HI.X R4, R4, UR5, R5, 0x2, P0 ;  /* 0x0000000504047c11 */ /* 0x000fe400080f1405 */
[C---:B------:R-:W-:Y:S01]  /*1f3f0*/  IADD3 R33, P2, R34.reuse, 0x5000, RZ ;  /* 0x0000500022217810 */ /* 0x040fe20007f5e0ff */
[----:B------:R-:W-:Y:S01]  /*1f400*/  SHFL.IDX PT, R54, R6, RZ, 0x1c1f ;  /* 0x001c1fff06367589 */ /* 0x000fe200000e0000 */
[----:B------:R-:W-:Y:S01]  /*1f410*/  IADD3 R25, P0, R34, 0x3000, RZ ;  /* 0x0000300022197810 */ /* 0x000fe20007f1e0ff */
[----:B------:R-:W-:Y:S01]  /*1f420*/  IMAD.IADD R15, R14, 0x1, R86 ;  /* 0x000000010e0f7824 */ /* 0x000fe200078e0256 */
[----:B------:R-:W-:Y:S02]  /*1f430*/  ULDC.64 UR4, c[0x0][0xaa0] ;  /* 0x0002a80000047ab9 */ /* 0x000fe40000000a00 */
[----:B------:R-:W-:Y:S02]  /*1f440*/  LOP3.LUT R24, R25, 0x380, RZ, 0xc0, !PT ;  /* 0x0000038019187812 */ /* 0x000fe400078ec0ff */
[----:B------:R-:W-:-:S02]  /*1f450*/  LOP3.LUT R32, R33, 0x380, RZ, 0xc0, !PT ;  /* 0x0000038021207812 */ /* 0x000fc400078ec0ff */
[----:B------:R-:W-:Y:S02]  /*1f460*/  SHF.R.U64 R24, R24, 0x3, RZ ;  /* 0x0000000318187819 */ /* 0x000fe400000012ff */
[----:B------:R-:W-:Y:S02]  /*1f470*/  SHF.R.U64 R32, R32, 0x3, RZ ;  /* 0x0000000320207819 */ /* 0x000fe400000012ff */
[----:B------:R-:W-:Y:S01]  /*1f480*/  LOP3.LUT R24, R24, R25, RZ, 0x3c, !PT ;  /* 0x0000001918187212 */ /* 0x000fe200078e3cff */
[--C-:B------:R-:W-:Y:S01]  /*1f490*/  IMAD.X R25, RZ, RZ, R35.reuse, P0 ;  /* 0x000000ffff197224 */ /* 0x100fe200000e0623 */
[----:B------:R-:W-:Y:S02]  /*1f4a0*/  IADD3 R53, P0, R34, 0x9000, RZ ;  /* 0x0000900022357810 */ /* 0x000fe40007f1e0ff */
[----:B------:R-:W-:Y:S01]  /*1f4b0*/  LOP3.LUT R32, R32, R33, RZ, 0x3c, !PT ;  /* 0x0000002120207212 */ /* 0x000fe200078e3cff */
[----:B------:R-:W-:Y:S01]  /*1f4c0*/  IMAD.X R33, RZ, RZ, R35, P2 ;  /* 0x000000ffff217224 */ /* 0x000fe200010e0623 */
[----:B------:R-:W-:-:S02]  /*1f4d0*/  LOP3.LUT R52, R53, 0x380, RZ, 0xc0, !PT ;  /* 0x0000038035347812 */ /* 0x000fc400078ec0ff */
[----:B------:R-:W-:Y:S01]  /*1f4e0*/  IADD3 R61, P2, R34, 0xb000, RZ ;  /* 0x0000b000223d7810 */ /* 0x000fe20007f5e0ff */
[----:B------:R-:W1:Y:S01]  /*1f4f0*/  SHFL.IDX PT, R55, R4, RZ, 0x1c1f ;  /* 0x001c1fff04377589 */ /* 0x000e6200000e0000 */
[----:B------:R-:W-:Y:S02]  /*1f500*/  SHF.R.U64 R52, R52, 0x3, RZ ;  /* 0x0000000334347819 */ /* 0x000fe400000012ff */
[----:B------:R-:W-:Y:S02]  /*1f510*/  LOP3.LUT R60, R61, 0x380, RZ, 0xc0, !PT ;  /* 0x000003803d3c7812 */ /* 0x000fe400078ec0ff */
[----:B------:R-:W-:Y:S01]  /*1f520*/  LOP3.LUT R52, R52, R53, RZ, 0x3c, !PT ;  /* 0x0000003534347212 */ /* 0x000fe200078e3cff */
[----:B------:R-:W-:Y:S01]  /*1f530*/  IMAD.X R53, RZ, RZ, R35, P0 ;  /* 0x000000ffff357224 */ /* 0x000fe200000e0623 */
[----:B------:R-:W-:Y:S02]  /*1f540*/  SHF.R.U64 R60, R60, 0x3, RZ ;  /* 0x000000033c3c7819 */ /* 0x000fe400000012ff */
[----:B------:R-:W-:-:S02]  /*1f550*/  LOP3.LUT P0, RZ, R10, 0x3, RZ, 0xc0, !PT ;  /* 0x000000030aff7812 */ /* 0x000fc4000780c0ff */
[----:B------:R-:W-:Y:S01]  /*1f560*/  LOP3.LUT R60, R60, R61, RZ, 0x3c, !PT ;  /* 0x0000003d3c3c7212 */ /* 0x000fe200078e3cff */
[----:B------:R-:W-:Y:S01]  /*1f570*/  IMAD.X R61, RZ, RZ, R35, P2 ;  /* 0x000000ffff3d7224 */ /* 0x000fe200010e0623 */
[C---:B------:R-:W-:Y:S01]  /*1f580*/  ISETP.GE.OR P2, PT, R15.reuse, R82, P0 ;  /* 0x000000520f00720c */ /* 0x040fe20000746670 */
[----:B------:R-:W-:Y:S04]  /*1f590*/  SHFL.IDX PT, R58, R6, 0x1, 0x1c1f ;  /* 0x003c1f00063a7f89 */ /* 0x000fe800000e0000 */
[----:B------:R-:W2:Y:S01]  /*1f5a0*/  SHFL.IDX PT, R59, R4, 0x1, 0x1c1f ;  /* 0x003c1f00043b7f89 */ /* 0x000ea200000e0000 */
[----:B------:R-:W-:-:S05]  /*1f5b0*/  VIADD R5, R15, 0x8 ;  /* 0x000000080f057836 */ /* 0x000fca0000000000 */
[----:B------:R-:W-:Y:S02]  /*1f5c0*/  ISETP.GE.OR P0, PT, R5, R82, P0 ;  /* 0x000000520500720c */ /* 0x000fe40000706670 */
[----:B-1----:R1:W-:Y:S02]  /*1f5d0*/  @!P2 ST.E desc[UR60][R54.64], R3 ;  /* 0x000000033600a985 */ /* 0x0023e4000c10193c */
[----:B-1----:R-:W-:-:S04]  /*1f5e0*/  IMAD R3, R21, UR4, RZ ;  /* 0x0000000415037c24 */ /* 0x002fc8000f8e02ff */
[C---:B------:R-:W-:Y:S02]  /*1f5f0*/  IMAD R3, R20.reuse, UR5, R3 ;  /* 0x0000000514037c24 */ /* 0x040fe4000f8e0203 */
[----:B------:R-:W-:Y:S01]  /*1f600*/  IMAD.WIDE.U32 R20, R20, UR4, RZ ;  /* 0x0000000414147c25 */ /* 0x000fe2000f8e00ff */
[----:B------:R-:W-:-:S03]  /*1f610*/  ULDC.64 UR4, c[0x0][0xae8] ;  /* 0x0002ba0000047ab9 */ /* 0x000fc60000000a00 */
[----:B------:R-:W-:Y:S02]  /*1f620*/  IMAD.IADD R3, R21, 0x1, R3 ;  /* 0x0000000115037824 */ /* 0x000fe400078e0203 */
[----:B------:R-:W-:Y:S01]  /*1f630*/  IMAD R21, R87, 0x20, R84 ;  /* 0x0000002057157824 */ /* 0x000fe200078e0254 */
[----:B--2---:R1:W-:Y:S01]  /*1f640*/  @!P0 ST.E desc[UR60][R58.64], R0 ;  /* 0x000000003a008985 */ /* 0x0043e2000c10193c */
[----:B------:R-:W-:Y:S02]  /*1f650*/  IADD3 R87, R84, R86, RZ ;  /* 0x0000005654577210 */ /* 0x000fe40007ffe0ff */
[C---:B------:R-:W-:Y:S02]  /*1f660*/  IADD3 R9, P5, R34.reuse, 0x1000, RZ ;  /* 0x0000100022097810 */ /* 0x040fe40007fbe0ff */
[C---:B------:R-:W-:Y:S02]  /*1f670*/  IADD3 R13, P4, R34.reuse, 0x2000, RZ ;  /* 0x00002000220d7810 */ /* 0x040fe40007f9e0ff */
[----:B------:R-:W-:-:S02]  /*1f680*/  IADD3 R29, P3, R34, 0x4000, RZ ;  /* 0x00004000221d7810 */ /* 0x000fc40007f7e0ff */
[C---:B------:R-:W-:Y:S02]  /*1f690*/  IADD3 R41, P6, R34.reuse, 0x6000, RZ ;  /* 0x0000600022297810 */ /* 0x040fe40007fde0ff */
[----:B------:R-:W-:Y:S01]  /*1f6a0*/  LOP3.LUT R11, R34, 0x380, RZ, 0xc0, !PT ;  /* 0x00000380220b7812 */ /* 0x000fe200078ec0ff */
[----:B-1----:R-:W-:Y:S01]  /*1f6b0*/  IMAD R0, R2, UR4, RZ ;  /* 0x0000000402007c24 */ /* 0x002fe2000f8e02ff */
[----:B------:R-:W5:Y:S01]  /*1f6c0*/  LD.E.128 R24, desc[UR60][R24.64] ;  /* 0x0000003c18187980 */ /* 0x000f62000c101d00 */
[----:B------:R-:W-:Y:S01]  /*1f6d0*/  IMAD.MOV.U32 R2, RZ, RZ, R20 ;  /* 0x000000ffff027224 */ /* 0x000fe200078e0014 */
[----:B------:R-:W-:Y:S02]  /*1f6e0*/  IADD3 R20, R86, R21, RZ ;  /* 0x0000001556147210 */ /* 0x000fe40007ffe0ff */
[----:B------:R1:W5:Y:S01]  /*1f6f0*/  LDL R86, [R1] ;  /* 0x0000000001567983 */ /* 0x0003620000100800 */
[----:B------:R-:W-:Y:S02]  /*1f700*/  LOP3.LUT R8, R9, 0x380, RZ, 0xc0, !PT ;  /* 0x0000038009087812 */ /* 0x000fe400078ec0ff */
[----:B------:R-:W-:Y:S01]  /*1f710*/  LOP3.LUT R12, R13, 0x380, RZ, 0xc0, !PT ;  /* 0x000003800d0c7812 */ /* 0x000fe200078ec0ff */
[----:B------:R-:W-:Y:S01]  /*1f720*/  IMAD.MOV.U32 R5, RZ, RZ, R35 ;  /* 0x000000ffff057224 */ /* 0x000fe200078e0023 */
[----:B------:R-:W-:Y:S01]  /*1f730*/  LOP3.LUT R28, R29, 0x380, RZ, 0xc0, !PT ;  /* 0x000003801d1c7812 */ /* 0x000fe200078ec0ff */
[----:B------:R-:W5:Y:S01]  /*1f740*/  LD.E.128 R52, desc[UR60][R52.64] ;  /* 0x0000003c34347980 */ /* 0x000f62000c101d00 */
[----:B------:R-:W-:-:S02]  /*1f750*/  SHF.R.U64 R8, R8, 0x3, RZ ;  /* 0x0000000308087819 */ /* 0x000fc400000012ff */
[----:B------:R-:W-:Y:S01]  /*1f760*/  SHF.R.U64 R12, R12, 0x3, RZ ;  /* 0x000000030c0c7819 */ /* 0x000fe200000012ff */
[----:B------:R-:W5:Y:S01]  /*1f770*/  LD.E.128 R60, desc[UR60][R60.64] ;  /* 0x0000003c3c3c7980 */ /* 0x000f62000c101d00 */
[----:B------:R-:W-:Y:S02]  /*1f780*/  SHF.R.U64 R28, R28, 0x3, RZ ;  /* 0x000000031c1c7819 */ /* 0x000fe400000012ff */
[----:B------:R-:W-:Y:S01]  /*1f790*/  LOP3.LUT R8, R8, R9, RZ, 0x3c, !PT ;  /* 0x0000000908087212 */ /* 0x000fe200078e3cff */
[--C-:B------:R-:W-:Y:S01]  /*1f7a0*/  IMAD.X R9, RZ, RZ, R35.reuse, P5 ;  /* 0x000000ffff097224 */ /* 0x100fe200028e0623 */
[----:B------:R-:W-:Y:S02]  /*1f7b0*/  LOP3.LUT R12, R12, R13, RZ, 0x3c, !PT ;  /* 0x0000000d0c0c7212 */ /* 0x000fe400078e3cff */
[----:B------:R-:W-:Y:S01]  /*1f7c0*/  LOP3.LUT R28, R28, R29, RZ, 0x3c, !PT ;  /* 0x0000001d1c1c7212 */ /* 0x000fe200078e3cff */
[----:B------:R-:W-:Y:S01]  /*1f7d0*/  IMAD.X R29, RZ, RZ, R35, P3 ;  /* 0x000000ffff1d7224 */ /* 0x000fe200018e0623 */
[----:B------:R-:W-:-:S02]  /*1f7e0*/  IADD3.X R13, RZ, R35, RZ, P4, !PT ;  /* 0x00000023ff0d7210 */ /* 0x000fc400027fe4ff */
[C---:B------:R-:W-:Y:S02]  /*1f7f0*/  IADD3 R45, P5, R34.reuse, 0x7000, RZ ;  /* 0x00007000222d7810 */ /* 0x040fe40007fbe0ff */
[----:B------:R-:W-:Y:S02]  /*1f800*/  IADD3 R49, P4, R34, 0x8000, RZ ;  /* 0x0000800022317810 */ /* 0x000fe40007f9e0ff */
[----:B------:R-:W-:Y:S01]  /*1f810*/  LOP3.LUT R40, R41, 0x380, RZ, 0xc0, !PT ;  /* 0x0000038029287812 */ /* 0x000fe200078ec0ff */
[----:B------:R-:W-:Y:S01]  /*1f820*/  IMAD R21, R178, UR5, R0 ;  /* 0x00000005b2157c24 */ /* 0x000fe2000f8e0200 */
[----:B------:R-:W-:Y:S01]  /*1f830*/  IADD3 R57, P3, R34, 0xa000, RZ ;  /* 0x0000a00022397810 */ /* 0x000fe20007f7e0ff */
[----:B------:R-:W-:Y:S01]  /*1f840*/  IMAD.WIDE.U32 R2, R178, UR4, R2 ;  /* 0x00000004b2027c25 */ /* 0x000fe2000f8e0002 */
[----:B------:R-:W-:Y:S01]  /*1f850*/  LOP3.LUT R44, R45, 0x380, RZ, 0xc0, !PT ;  /* 0x000003802d2c7812 */ /* 0x000fe200078ec0ff */
[----:B------:R-:W-:Y:S01]  /*1f860*/  ULDC.64 UR4, c[0x0][0xaf0] ;  /* 0x0002bc0000047ab9 */ /* 0x000fe20000000a00 */
[----:B------:R-:W-:Y:S01]  /*1f870*/  LOP3.LUT R48, R49, 0x380, RZ, 0xc0, !PT ;  /* 0x0000038031307812 */ /* 0x000fe200078ec0ff */
[----:B------:R-:W5:Y:S01]  /*1f880*/  LD.E.128 R12, desc[UR60][R12.64] ;  /* 0x0000003c0c0c7980 */ /* 0x000f62000c101d00 */
[----:B------:R-:W-:-:S02]  /*1f890*/  LOP3.LUT R56, R57, 0x380, RZ, 0xc0, !PT ;  /* 0x0000038039387812 */ /* 0x000fc400078ec0ff */
[----:B------:R-:W-:Y:S01]  /*1f8a0*/  SHF.R.U64 R40, R40, 0x3, RZ ;  /* 0x0000000328287819 */ /* 0x000fe200000012ff */
[----:B------:R-:W5:Y:S01]  /*1f8b0*/  LD.E.128 R28, desc[UR60][R28.64] ;  /* 0x0000003c1c1c7980 */ /* 0x000f62000c101d00 */
[----:B------:R-:W-:Y:S02]  /*1f8c0*/  SHF.R.U64 R44, R44, 0x3, RZ ;  /* 0x000000032c2c7819 */ /* 0x000fe400000012ff */
[----:B------:R-:W-:Y:S02]  /*1f8d0*/  SHF.R.U64 R48, R48, 0x3, RZ ;  /* 0x0000000330307819 */ /* 0x000fe400000012ff */
[----:B------:R-:W-:Y:S02]  /*1f8e0*/  SHF.R.U64 R56, R56, 0x3, RZ ;  /* 0x0000000338387819 */ /* 0x000fe400000012ff */
[----:B------:R-:W-:Y:S01]  /*1f8f0*/  LOP3.LUT R40, R40, R41, RZ, 0x3c, !PT ;  /* 0x0000002928287212 */ /* 0x000fe200078e3cff */
[----:B------:R-:W-:Y:S01]  /*1f900*/  IMAD.X R41, RZ, RZ, R35, P6 ;  /* 0x000000ffff297224 */ /* 0x000fe200030e0623 */
[----:B------:R-:W-:-:S02]  /*1f910*/  LOP3.LUT R44, R44, R45, RZ, 0x3c, !PT ;  /* 0x0000002d2c2c7212 */ /* 0x000fc400078e3cff */
[----:B------:R-:W-:Y:S01]  /*1f920*/  LOP3.LUT R48, R48, R49, RZ, 0x3c, !PT ;  /* 0x0000003130307212 */ /* 0x000fe200078e3cff */
[----:B------:R-:W-:Y:S01]  /*1f930*/  IMAD.X R49, RZ, RZ, R35, P4 ;  /* 0x000000ffff317224 */ /* 0x000fe200020e0623 */
[----:B------:R-:W-:Y:S01]  /*1f940*/  LOP3.LUT R56, R56, R57, RZ, 0x3c, !PT ;  /* 0x0000003938387212 */ /* 0x000fe200078e3cff */
[----:B0-----:R-:W-:Y:S01]  /*1f950*/  @P1 IMAD.HI.U32 R0, R20, R83, RZ ;  /* 0x0000005314001227 */ /* 0x001fe200078e00ff */
[-C--:B------:R-:W-:Y:S01]  /*1f960*/  IADD3.X R45, RZ, R35.reuse, RZ, P5, !PT ;  /* 0x00000023ff2d7210 */ /* 0x080fe20002ffe4ff */
[----:B------:R-:W5:Y:S01]  /*1f970*/  LD.E.128 R40, desc[UR60][R40.64] ;  /* 0x0000003c28287980 */ /* 0x000f62000c101d00 */
[C---:B------:R-:W-:Y:S02]  /*1f980*/  IADD3 R65, P6, R34.reuse, 0xc000, RZ ;  /* 0x0000c00022417810 */ /* 0x040fe40007fde0ff */
[C---:B------:R-:W-:Y:S01]  /*1f990*/  IADD3 R69, P5, R34.reuse, 0xd000, RZ ;  /* 0x0000d00022457810 */ /* 0x040fe20007fbe0ff */
[----:B------:R-:W-:Y:S01]  /*1f9a0*/  IMAD.IADD R3, R3, 0x1, R21 ;  /* 0x0000000103037824 */ /* 0x000fe200078e0215 */
[----:B------:R-:W-:Y:S01]  /*1f9b0*/  IADD3 R73, P4, R34, 0xe000, RZ ;  /* 0x0000e00022497810 */ /* 0x000fe20007f9e0ff */
[----:B------:R-:W-:Y:S01]  /*1f9c0*/  IMAD R36, R36, UR4, RZ ;  /* 0x0000000424247c24 */ /* 0x000fe2000f8e02ff */
[----:B------:R-:W-:Y:S01]  /*1f9d0*/  IADD3.X R57, RZ, R35, RZ, P3, !PT ;  /* 0x00000023ff397210 */ /* 0x000fe20001ffe4ff */
[----:B------:R-:W5:Y:S01]  /*1f9e0*/  LD.E.128 R44, desc[UR60][R44.64] ;  /* 0x0000003c2c2c7980 */ /* 0x000f62000c101d00 */
[----:B------:R-:W-:-:S02]  /*1f9f0*/  IADD3 R7, P3, R34, 0xf000, RZ ;  /* 0x0000f00022077810 */ /* 0x000fc40007f7e0ff */
[----:B------:R-:W-:Y:S01]  /*1fa00*/  LOP3.LUT R64, R65, 0x380, RZ, 0xc0, !PT ;  /* 0x0000038041407812 */ /* 0x000fe200078ec0ff */
[----:B------:R-:W5:Y:S01]  /*1fa10*/  LD.E.128 R48, desc[UR60][R48.64] ;  /* 0x0000003c30307980 */ /* 0x000f62000c101d00 */
[----:B------:R-:W-:Y:S02]  /*1fa20*/  LOP3.LUT R68, R69, 0x380, RZ, 0xc0, !PT ;  /* 0x0000038045447812 */ /* 0x000fe400078ec0ff */
[----:B------:R-:W-:Y:S01]  /*1fa30*/  LOP3.LUT R72, R73, 0x380, RZ, 0xc0, !PT ;  /* 0x0000038049487812 */ /* 0x000fe200078ec0ff */
[----:B------:R-:W-:Y:S01]  /*1fa40*/  IMAD.MOV.U32 R21, RZ, RZ, R20 ;  /* 0x000000ffff157224 */ /* 0x000fe200078e0014 */
[----:B------:R-:W-:Y:S02]  /*1fa50*/  LOP3.LUT R6, R7, 0x380, RZ, 0xc0, !PT ;  /* 0x0000038007067812 */ /* 0x000fe400078ec0ff */
[----:B------:R-:W-:Y:S01]  /*1fa60*/  SHF.R.U64 R11, R11, 0x3, RZ ;  /* 0x000000030b0b7819 */ /* 0x000fe200000012ff */
[C---:B------:R-:W-:Y:S01]  /*1fa70*/  IMAD R83, R81.reuse, UR5, R36 ;  /* 0x0000000551537c24 */ /* 0x040fe2000f8e0224 */
[----:B------:R-:W-:Y:S01]  /*1fa80*/  SHF.R.U64 R64, R64, 0x3, RZ ;  /* 0x0000000340407819 */ /* 0x000fe200000012ff */
[----:B------:R-:W-:Y:S01]  /*1fa90*/  IMAD.WIDE.U32 R2, R81, UR4, R2 ;  /* 0x0000000451027c25 */ /* 0x000fe2000f8e0002 */
[----:B------:R-:W-:Y:S01]  /*1faa0*/  SHF.R.U64 R68, R68, 0x3, RZ ;  /* 0x0000000344447819 */ /* 0x000fe200000012ff */
[----:B------:R-:W-:Y:S01]  /*1fab0*/  ULDC.64 UR4, c[0x0][0xae0] ;  /* 0x0002b80000047ab9 */ /* 0x000fe20000000a00 */
[----:B------:R-:W-:Y:S01]  /*1fac0*/  SHF.R.U64 R72, R72, 0x3, RZ ;  /* 0x0000000348487819 */ /* 0x000fe200000012ff */
[----:B------:R-:W5:Y:S01]  /*1fad0*/  LD.E.128 R56, desc[UR60][R56.64] ;  /* 0x0000003c38387980 */ /* 0x000f62000c101d00 */
[----:B------:R-:W-:-:S02]  /*1fae0*/  @P1 SHF.R.U32.HI R21, RZ, R85, R0 ;  /* 0x00000055ff151219 */ /* 0x000fc40000011600 */
[----:B------:R-:W-:Y:S02]  /*1faf0*/  SHF.R.U64 R6, R6, 0x3, RZ ;  /* 0x0000000306067819 */ /* 0x000fe400000012ff */
[----:B------:R-:W-:Y:S01]  /*1fb00*/  LOP3.LUT R64, R64, R65, RZ, 0x3c, !PT ;  /* 0x0000004140407212 */ /* 0x000fe200078e3cff */
[--C-:B------:R-:W-:Y:S01]  /*1fb10*/  IMAD.X R65, RZ, RZ, R35.reuse, P6 ;  /* 0x000000ffff417224 */ /* 0x100fe200030e0623 */
[----:B------:R-:W-:Y:S01]  /*1fb20*/  LOP3.LUT R68, R68, R69, RZ, 0x3c, !PT ;  /* 0x0000004544447212 */ /* 0x000fe200078e3cff */
[--C-:B------:R-:W-:Y:S01]  /*1fb30*/  IMAD.X R69, RZ, RZ, R35.reuse, P5 ;  /* 0x000000ffff457224 */ /* 0x100fe200028e0623 */
[----:B------:R-:W-:Y:S01]  /*1fb40*/  LOP3.LUT R72, R72, R73, RZ, 0x3c, !PT ;  /* 0x0000004948487212 */ /* 0x000fe200078e3cff */
[----:B------:R-:W-:Y:S01]  /*1fb50*/  IMAD.X R73, RZ, RZ, R35, P4 ;  /* 0x000000ffff497224 */ /* 0x000fe200020e0623 */
[--C-:B------:R-:W-:Y:S01]  /*1fb60*/  SHF.R.S32.HI R0, RZ, 0x1f, R21.reuse ;  /* 0x0000001fff007819 */ /* 0x100fe20000011415 */
[----:B------:R-:W-:Y:S01]  /*1fb70*/  IMAD.MOV R81, RZ, RZ, -R21 ;  /* 0x000000ffff517224 */ /* 0x000fe200078e0a15 */
[----:B------:R-:W-:Y:S01]  /*1fb80*/  LOP3.LUT R4, R11, R34, RZ, 0x3c, !PT ;  /* 0x000000220b047212 */ /* 0x000fe200078e3cff */
[----:B------:R-:W5:Y:S01]  /*1fb90*/  LD.E.128 R64, desc[UR60][R64.64] ;  /* 0x0000003c40407980 */ /* 0x000f62000c101d00 */
[----:B------:R-:W-:-:S02]  /*1fba0*/  IADD3.X R77, RZ, R35, RZ, P3, !PT ;  /* 0x00000023ff4d7210 */ /* 0x000fc40001ffe4ff */
[----:B------:R-:W-:Y:S01]  /*1fbb0*/  LOP3.LUT R76, R6, R7, RZ, 0x3c, !PT ;  /* 0x00000007064c7212 */ /* 0x000fe200078e3cff */
[----:B------:R-:W-:Y:S01]  /*1fbc0*/  IMAD R0, R0, UR4, RZ ;  /* 0x0000000400007c24 */ /* 0x000fe2000f8e02ff */
[----:B------:R-:W5:Y:S01]  /*1fbd0*/  LD.E.128 R4, desc[UR60][R4.64] ;  /* 0x0000003c04047980 */ /* 0x000f62000c101d00 */
[----:B------:R-:W-:Y:S02]  /*1fbe0*/  IMAD R81, R80, R81, R20 ;  /* 0x0000005150517224 */ /* 0x000fe400078e0214 */
[----:B------:R-:W-:Y:S01]  /*1fbf0*/  IMAD.IADD R3, R3, 0x1, R83 ;  /* 0x0000000103037824 */ /* 0x000fe200078e0253 */
[----:B------:R-:W5:Y:S01]  /*1fc00*/  LD.E.128 R8, desc[UR60][R8.64] ;  /* 0x0000003c08087980 */ /* 0x000f62000c101d00 */
[----:B------:R-:W-:-:S03]  /*1fc10*/  IMAD R83, R21, UR5, R0 ;  /* 0x0000000515537c24 */ /* 0x000fc6000f8e0200 */
[----:B------:R-:W5:Y:S01]  /*1fc20*/  LD.E.128 R32, desc[UR60][R32.64] ;  /* 0x0000003c20207980 */ /* 0x000f62000c101d00 */
[----:B------:R-:W-:-:S03]  /*1fc30*/  SHF.R.S32.HI R0, RZ, 0x1f, R81 ;  /* 0x0000001fff007819 */ /* 0x000fc60000011451 */
[----:B------:R-:W5:Y:S04]  /*1fc40*/  LD.E.128 R68, desc[UR60][R68.64] ;  /* 0x0000003c44447980 */ /* 0x000f68000c101d00 */
[----:B------:R-:W5:Y:S04]  /*1fc50*/  LD.E.128 R72, desc[UR60][R72.64] ;  /* 0x0000003c48487980 */ /* 0x000f68000c101d00 */
[----:B------:R-:W5:Y:S01]  /*1fc60*/  LD.E.128 R76, desc[UR60][R76.64] ;  /* 0x0000003c4c4c7980 */ /* 0x000f62000c101d00 */
[----:B------:R-:W-:Y:S01]  /*1fc70*/  IMAD.WIDE.U32 R2, R21, UR4, R2 ;  /* 0x0000000415027c25 */ /* 0x000fe2000f8e0002 */
[----:B------:R-:W-:Y:S01]  /*1fc80*/  ULDC.64 UR4, c[0x0][0xad8] ;  /* 0x0002b60000047ab9 */ /* 0x000fe20000000a00 */
        /* <DEDUP_REMOVED lines=8> */
[----:B------:R-:W-:Y:S01]  /*1fd10*/  IMAD.WIDE.U32 R2, R81, UR4, R2 ;  /* 0x0000000451027c25 */ /* 0x000fe2000f8e0002 */
[----:B------:R-:W-:-:S03]  /*1fd20*/  ISETP.GE.AND P2, PT, R87, R82, PT ;  /* 0x000000525700720c */ /* 0x000fc60003f46270 */
[----:B------:R-:W-:Y:S01]  /*1fd30*/  IMAD R83, R81, UR5, R0 ;  /* 0x0000000551537c24 */ /* 0x000fe2000f8e0200 */
[----:B------:R-:W-:Y:S01]  /*1fd40*/  ULDC.64 UR4, c[0x0][0xa80] ;  /* 0x0002a00000047ab9 */ /* 0x000fe20000000a00 */
[----:B------:R-:W-:Y:S01]  /*1fd50*/  VIADD R0, R18, 0x30820 ;  /* 0x0003082012007836 */ /* 0x000fe20000000000 */
[C---:B------:R-:W-:Y:S01]  /*1fd60*/  LEA R36, P3, R2.reuse, UR4, 0x1 ;  /* 0x0000000402247c11 */ /* 0x040fe2000f8608ff */
[----:B------:R-:W-:Y:S01]  /*1fd70*/  VIADD R21, R87, 0x20 ;  /* 0x0000002057157836 */ /* 0x000fe20000000000 */
[----:B------:R-:W-:Y:S02]  /*1fd80*/  IADD3 R3, R3, R83, RZ ;  /* 0x0000005303037210 */ /* 0x000fe40007ffe0ff */
[----:B------:R-:W-:Y:S02]  /*1fd90*/  PRMT R0, RZ, 0x654, R0 ;  /* 0x00000654ff007816 */ /* 0x000fe40000000000 */
[----:B------:R-:W-:Y:S02]  /*1fda0*/  LEA.HI.X R83, R2, UR5, R3, 0x1, P3 ;  /* 0x0000000502537c11 */ /* 0x000fe400098f0c03 */
[-C--:B------:R-:W-:Y:S01]  /*1fdb0*/  ISETP.GE.AND P1, PT, R21, R82.reuse, PT ;  /* 0x000000521500720c */ /* 0x080fe20003f26270 */
[----:B------:R-:W-:Y:S01]  /*1fdc0*/  VIADD R21, R87, 0x40 ;  /* 0x0000004057157836 */ /* 0x000fe20000000000 */
[----:B0-----:R1:W0:Y:S01]  /*1fdd0*/  SHFL.IDX PT, R84, R36, RZ, 0x181f ;  /* 0x00181fff24547589 */ /* 0x00122200000e0000 */
[----:B------:R-:W-:Y:S01]  /*1fde0*/  BSSY B1, `(.L_x_1844) ;  /* 0x0000016000017945 */ /* 0x000fe20003800000 */
[----:B------:R2:W-:Y:S02]  /*1fdf0*/  SYNCS.ARRIVE.TRANS64.RED.A1T0 RZ, [R0+URZ], RZ ;  /* 0x000000ff00ff79a7 */ /* 0x0005e4000810043f */
[----:B------:R-:W-:Y:S01]  /*1fe00*/  ISETP.GE.AND P0, PT, R21, R82, PT ;  /* 0x000000521500720c */ /* 0x000fe20003f06270 */
[----:B--2---:R1:W2:Y:S01]  /*1fe10*/  SHFL.IDX PT, R0, R83, RZ, 0x181f ;  /* 0x00181fff53007589 */ /* 0x0042a200000e0000 */
[----:B------:R-:W-:Y:S11]  /*1fe20*/  @P2 BRA `(.L_x_1845) ;  /* 0x0000000000442947 */ /* 0x000ff60003800000 */
        /* <DEDUP_REMOVED lines=17> */
.L_x_1845:
[----:B------:R-:W-:Y:S05]  /*1ff40*/  BSYNC B1 ;  /* 0x0000000000017941 */ /* 0x000fea0003800000 */
.L_x_1844:
        /* <DEDUP_REMOVED lines=9> */
[CC--:B---3--:R-:W-:Y:S02]  /*1ffe0*/  @!P4 LEA R2, P6, R16.reuse, R20.reuse, 0x1 ;  /* 0x000000141002c211 */ /* 0x0c8fe400078c08ff */
        /* <DEDUP_REMOVED lines=11> */
.L_x_1847:
[----:B------:R-:W-:Y:S05]  /*200a0*/  BSYNC B1 ;  /* 0x0000000000017941 */ /* 0x000fea0003800000 */
.L_x_1846:
        /* <DEDUP_REMOVED lines=9> */
[CC--:B---3--:R-:W-:Y:S02]  /*20140*/  @!P3 LEA R2, P6, R16.reuse, R8.reuse, 0x1 ;  /* 0x000000081002b211 */ /* 0x0c8fe400078c08ff */
        /* <DEDUP_REMOVED lines=11> */
.L_x_1849:
[----:B------:R-:W-:Y:S05]  /*20200*/  BSYNC B1 ;  /* 0x0000000000017941 */ /* 0x000fea0003800000 */
.L_x_1848:
[----:B0-----:R-:W-:Y:S01]  /*20210*/  VIADD R3, R87, 0x60 ;  /* 0x0000006057037836 */ /* 0x001fe20000000000 */
[----:B-12-4-:R-:W4:Y:S04]  /*20220*/  SHFL.IDX PT, R83, R83, 0x3, 0x181f ;  /* 0x00781f0053537f89 */ /* 0x016f2800000e0000 */
[----:B------:R-:W-:Y:S01]  /*20230*/  ISETP.GE.AND P0, PT, R3, R82, PT ;  /* 0x000000520300720c */ /* 0x000fe20003f06270 */
[----:B------:R-:W0:-:S12]  /*20240*/  SHFL.IDX PT, R36, R36, 0x3, 0x181f ;  /* 0x00781f0024247f89 */ /* 0x000e1800000e0000 */
[----:B------:R-:W-:Y:S05]  /*20250*/  @P0 BRA `(.L_x_1850) ;  /* 0x0000000c00980947 */ /* 0x000fea0003800000 */
[----:B------:R-:W-:Y:S02]  /*20260*/  ULDC UR4, c[0x0][0xac8] ;  /* 0x0002b20000047ab9 */ /* 0x000fe40000000800 */
[----:B------:R-:W-:Y:S02]  /*20270*/  ISETP.GE.AND P3, PT, R16, UR4, PT ;  /* 0x0000000410007c0c */ /* 0x000fe4000bf66270 */
[----:B------:R-:W-:Y:S02]  /*20280*/  ISETP.GE.AND P4, PT, R205, UR4, PT ;  /* 0x00000004cd007c0c */ /* 0x000fe4000bf86270 */
[----:B------:R-:W-:-:S09]  /*20290*/  ISETP.GE.AND P5, PT, R19, UR4, PT ;  /* 0x0000000413007c0c */ /* 0x000fd2000bfa6270 */
[CC--:B0-----:R-:W-:Y:S02]  /*202a0*/  @!P3 LEA R2, P0, R16.reuse, R36.reuse, 0x1 ;  /* 0x000000241002b211 */ /* 0x0c1fe400078008ff */
[-C--:B------:R-:W-:Y:S02]  /*202b0*/  @!P4 LEA R4, P1, R203, R36.reuse, 0x1 ;  /* 0x00000024cb04c211 */ /* 0x080fe400078208ff */
[----:B------:R-:W-:Y:S02]  /*202c0*/  @!P5 LEA R6, P2, R19, R36, 0x1 ;  /* 0x000000241306d211 */ /* 0x000fe400078408ff */
[-C--:B----4-:R-:W-:Y:S02]  /*202d0*/  @!P3 LEA.HI.X R3, R16, R83.reuse, R17, 0x1, P0 ;  /* 0x000000531003b211 */ /* 0x090fe400000f0c11 */
        /* <DEDUP_REMOVED lines=11> */
.L_x_1842:
[----:B------:R-:W2:Y:S01]  /*20390*/  LDL R9, [R1+0x78] ;  /* 0x0000780001097983 */ /* 0x000ea20000100800 */
[----:B------:R-:W-:Y:S01]  /*203a0*/  ULDC.64 UR4, c[0x0][0xc00] ;  /* 0x0003000000047ab9 */ /* 0x000fe20000000a00 */
[----:B------:R-:W2:Y:S01]  /*203b0*/  LDC.64 R2, c[0x0][0xc00] ;  /* 0x00030000ff027b82 */ /* 0x000ea20000000a00 */
[----:B------:R-:W-:Y:S01]  /*203c0*/  ISETP.NE.U32.AND P0, PT, RZ, UR4, PT ;  /* 0x00000004ff007c0c */ /* 0x000fe2000bf05070 */
[----:B0-----:R-:W-:-:S03]  /*203d0*/  IMAD.MOV.U32 R6, RZ, RZ, RZ ;  /* 0x000000ffff067224 */ /* 0x001fc600078e00ff */
[----:B------:R-:W-:Y:S01]  /*203e0*/  ISETP.NE.AND.EX P0, PT, RZ, UR5, PT, P0 ;  /* 0x00000005ff007c0c */ /* 0x000fe2000bf05300 */
[----:B------:R-:W-:Y:S02]  /*203f0*/  ULDC.64 UR4, c[0x0][0xc08] ;  /* 0x0003020000047ab9 */ /* 0x000fe40000000a00 */
[----:B------:R-:W-:Y:S01]  /*20400*/  ISETP.NE.U32.AND P1, PT, RZ, UR4, PT ;  /* 0x00000004ff007c0c */ /* 0x000fe2000bf25070 */
[----:B------:R-:W0:Y:S03]  /*20410*/  LDC R25, c[0x0][0xbe8] ;  /* 0x0002fa00ff197b82 */ /* 0x000e260000000800 */
[----:B------:R-:W-:-:S13]  /*20420*/  ISETP.NE.AND.EX P1, PT, RZ, UR5, PT, P1 ;  /* 0x00000005ff007c0c */ /* 0x000fda000bf25310 */
[----:B------:R-:W3:Y:S01]  /*20430*/  @P1 LDC.64 R4, c[0x0][0xc08] ;  /* 0x00030200ff041b82 */ /* 0x000ee20000000a00 */
[----:B------:R-:W-:Y:S02]  /*20440*/  ULDC UR4, c[0x0][0xa88] ;  /* 0x0002a20000047ab9 */ /* 0x000fe40000000800 */
[----:B------:R-:W-:Y:S01]  /*20450*/  IMAD.U32 R0, RZ, RZ, UR4 ;  /* 0x00000004ff007e24 */ /* 0x000fe2000f8e00ff */
[----:B------:R-:W4:Y:S01]  /*20460*/  S2R R8, SR_TID.X ;  /* 0x0000000000087919 */ /* 0x000f220000002100 */
[----:B--2---:R-:W-:-:S04]  /*20470*/  IMAD.WIDE R2, R9, 0x4, R2 ;  /* 0x0000000409027825 */ /* 0x004fc800078e0202 */
[----:B---3--:R-:W-:Y:S01]  /*20480*/  @P1 IMAD.WIDE R4, R9, 0x4, R4 ;  /* 0x0000000409041825 */ /* 0x008fe200078e0204 */
[----:B------:R2:W5:Y:S04]  /*20490*/  @P0 LDG.E R6, desc[UR60][R2.64] ;  /* 0x0000003c02060981 */ /* 0x000568000c1e1900 */
[----:B------:R2:W5:Y:S01]  /*204a0*/  @P1 LDG.E R0, desc[UR60][R4.64] ;  /* 0x0000003c04001981 */ /* 0x000562000c1e1900 */
[----:B0-----:R-:W-:Y:S01]  /*204b0*/  ISETP.NE.AND P2, PT, R25, 0x1, PT ;  /* 0x000000011900780c */ /* 0x001fe20003f45270 */
[----:B----4-:R-:W-:-:S05]  /*204c0*/  VIADD R7, R8, 0xffffff80 ;  /* 0xffffff8008077836 */ /* 0x010fca0000000000 */
[----:B------:R-:W-:Y:S02]  /*204d0*/  ISETP.GE.AND P3, PT, R7, 0x80, PT ;  /* 0x000000800700780c */ /* 0x000fe40003f66270 */
[----:B------:R-:W-:-:S05]  /*204e0*/  SHF.R.S32.HI R7, RZ, 0x1f, R9 ;  /* 0x0000001fff077819 */ /* 0x000fca0000011409 */
[----:B------:R-:W0:Y:S08]  /*204f0*/  @P2 LDC R14, c[0x0][0xbec] ;  /* 0x0002fb00ff0e2b82 */ /* 0x000e300000000800 */
[----:B------:R-:W3:Y:S01]  /*20500*/  @P2 LDC R27, c[0x0][0xbf0] ;  /* 0x0002fc00ff1b2b82 */ /* 0x000ee20000000800 */
[----:B--2---:R-:W-:Y:S05]  /*20510*/  @P1 BRA `(.L_x_1851) ;  /* 0x0000000000101947 */ /* 0x004fea0003800000 */
[----:B------:R-:W-:Y:S05]  /*20520*/  @!P0 BRA `(.L_x_1851) ;  /* 0x00000000000c8947 */ /* 0x000fea0003800000 */
[----:B------:R-:W2:Y:S04]  /*20530*/  LDG.E R5, desc[UR60][R2.64] ;  /* 0x0000003c02057981 */ /* 0x000ea8000c1e1900 */
[----:B-----5:R-:W2:Y:S02]  /*20540*/  LDG.E R0, desc[UR60][R2.64+0x4] ;  /* 0x0000043c02007981 */ /* 0x020ea4000c1e1900 */
[----:B--2---:R-:W-:-:S07]  /*20550*/  IADD3 R0, -R5, R0, RZ ;  /* 0x0000000005007210 */ /* 0x004fce0007ffe1ff */
.L_x_1851:
[----:B------:R-:W2:Y:S04]  /*20560*/  LDL R24, [R1+0x74] ;  /* 0x0000740001187983 */ /* 0x000ea80000100800 */
[----:B------:R4:W5:Y:S01]  /*20570*/  LDL R20, [R1+0x4c] ;  /* 0x00004c0001147983 */ /* 0x0009620000100800 */
[----:B------:R-:W-:Y:S01]  /*20580*/  BSSY B1, `(.L_x_1852) ;  /* 0x000002c000017945 */ /* 0x000fe20003800000 */
[----:B------:R-:W-:Y:S02]  /*20590*/  SEL R13, R9, RZ, !P0 ;  /* 0x000000ff090d7207 */ /* 0x000fe40004000000 */
[----:B------:R-:W-:Y:S02]  /*205a0*/  SEL R12, R7, RZ, !P0 ;  /* 0x000000ff070c7207 */ /* 0x000fe40004000000 */
[----:B-----5:R-:W-:-:S02]  /*205b0*/  SHF.R.S32.HI R11, RZ, 0x1f, R6 ;  /* 0x0000001fff0b7819 */ /* 0x020fc40000011406 */
[----:B--2---:R-:W-:Y:S01]  /*205c0*/  SHF.R.S32.HI R10, RZ, 0x1f, R24 ;  /* 0x0000001fff0a7819 */ /* 0x004fe20000011418 */
[----:B----4-:R-:W-:Y:S06]  /*205d0*/  @P3 BRA `(.L_x_1853) ;  /* 0x0000000000983947 */ /* 0x010fec0003800000 */
[----:B------:R-:W2:Y:S01]  /*205e0*/  LDC R9, c[0x0][0xbe8] ;  /* 0x0002fa00ff097b82 */ /* 0x000ea20000000800 */
[----:B------:R-:W-:Y:S01]  /*205f0*/  IADD3 R8, R20, -0x80, R8 ;  /* 0xffffff8014087810 */ /* 0x000fe20007ffe008 */
[----:B--2---:R-:W-:-:S05]  /*20600*/  IMAD R2, R0, R9, RZ ;  /* 0x0000000900027224 */ /* 0x004fca00078e02ff */
[----:B------:R-:W-:-:S13]  /*20610*/  ISETP.GE.AND P0, PT, R8, R2, PT ;  /* 0x000000020800720c */ /* 0x000fda0003f06270 */
[----:B------:R-:W-:Y:S05]  /*20620*/  @P0 BRA `(.L_x_1853) ;  /* 0x0000000000840947 */ /* 0x000fea0003800000 */
[----:B------:R-:W-:Y:S01]  /*20630*/  ISETP.NE.AND P0, PT, R9, 0x1, PT ;  /* 0x000000010900780c */ /* 0x000fe20003f05270 */
[----:B------:R-:W-:Y:S01]  /*20640*/  ULDC.64 UR4, c[0x0][0xb90] ;  /* 0x0002e40000047ab9 */ /* 0x000fe20000000a00 */
[----:B------:R-:W-:Y:S02]  /*20650*/  IMAD.MOV.U32 R2, RZ, RZ, R6 ;  /* 0x000000ffff027224 */ /* 0x000fe400078e0006 */
[----:B------:R-:W-:Y:S02]  /*20660*/  IMAD R7, R10, UR4, RZ ;  /* 0x000000040a077c24 */ /* 0x000fe4000f8e02ff */
[----:B------:R-:W-:Y:S02]  /*20670*/  IMAD.MOV.U32 R3, RZ, RZ, R11 ;  /* 0x000000ffff037224 */ /* 0x000fe400078e000b */
[----:B------:R-:W-:Y:S02]  /*20680*/  IMAD.MOV.U32 R5, RZ, RZ, R8 ;  /* 0x000000ffff057224 */ /* 0x000fe400078e0008 */
[----:B------:R-:W-:-:S03]  /*20690*/  IMAD.WIDE.U32 R2, R24, UR4, R2 ;  /* 0x0000000418027c25 */ /* 0x000fc6000f8e0002 */
[----:B------:R-:W2:Y:S01]  /*206a0*/  @P0 LDC R15, c[0x0][0xbec] ;  /* 0x0002fb00ff0f0b82 */ /* 0x000ea20000000800 */
[----:B------:R-:W-:Y:S01]  /*206b0*/  IMAD R7, R24, UR5, R7 ;  /* 0x0000000518077c24 */ /* 0x000fe2000f8e0207 */
[----:B------:R-:W-:-:S03]  /*206c0*/  ULDC.64 UR4, c[0x0][0xb98] ;  /* 0x0002e60000047ab9 */ /* 0x000fc60000000a00 */
[----:B------:R-:W-:-:S03]  /*206d0*/  IMAD.IADD R3, R3, 0x1, R7 ;  /* 0x0000000103037824 */ /* 0x000fc600078e0207 */
[----:B------:R-:W4:Y:S01]  /*206e0*/  @P0 LDC R21, c[0x0][0xbf0] ;  /* 0x0002fc00ff150b82 */ /* 0x000f220000000800 */
[----:B------:R-:W-:-:S04]  /*206f0*/  IMAD.WIDE.U32 R2, R13, UR4, R2 ;  /* 0x000000040d027c25 */ /* 0x000fc8000f8e0002 */
[----:B--2---:R-:W-:-:S05]  /*20700*/  @P0 IMAD.HI.U32 R4, R8, R15, RZ ;  /* 0x0000000f08040227 */ /* 0x004fca00078e00ff */
        /* <DEDUP_REMOVED lines=19> */
.L_x_1853:
[----:B------:R-:W-:Y:S05]  /*20840*/  BSYNC B1 ;  /* 0x0000000000017941 */ /* 0x000fea0003800000 */
.L_x_1852:
[----:B--2---:R-:W2:Y:S01]  /*20850*/  LDL R4, [R1+0x70] ;  /* 0x0000700001047983 */ /* 0x004ea20000100800 */
[----:B------:R-:W-:-:S03]  /*20860*/  ULDC.64 UR4, c[0x0][0xaa0] ;  /* 0x0002a80000047ab9 */ /* 0x000fc60000000a00 */
[----:B------:R-:W2:Y:S04]  /*20870*/  LDL R8, [R1+0xc] ;  /* 0x00000c0001087983 */ /* 0x000ea80000100800 */
[----:B------:R4:W5:Y:S01]  /*20880*/  LDL R15, [R1] ;  /* 0x00000000010f7983 */ /* 0x0009620000100800 */
        /* <DEDUP_REMOVED lines=15> */
[----:B------:R-:W-:Y:S01]  /*20980*/  BSSY B1, `(.L_x_1854) ;  /* 0x0000031000017945 */ /* 0x000fe20003800000 */
[----:B--2---:R-:W-:-:S05]  /*20990*/  IMAD R4, R4, 0x20, R8 ;  /* 0x0000002004047824 */ /* 0x004fca00078e0208 */
[----:B------:R-:W-:-:S05]  /*209a0*/  IADD3 R9, R20, R4, RZ ;  /* 0x0000000414097210 */ /* 0x000fca0007ffe0ff */
[----:B0-----:R-:W-:-:S04]  /*209b0*/  @P2 IMAD.HI.U32 R4, R9, R14, RZ ;  /* 0x0000000e09042227 */ /* 0x001fc800078e00ff */
[----:B------:R-:W-:Y:S01]  /*209c0*/  IMAD.MOV.U32 R5, RZ, RZ, R9 ;  /* 0x000000ffff057224 */ /* 0x000fe200078e0009 */
[----:B---3--:R-:W-:-:S04]  /*209d0*/  @P2 SHF.R.U32.HI R5, RZ, R27, R4 ;  /* 0x0000001bff052219 */ /* 0x008fc80000011604 */
[--C-:B------:R-:W-:Y:S01]  /*209e0*/  SHF.R.S32.HI R4, RZ, 0x1f, R5.reuse ;  /* 0x0000001fff047819 */ /* 0x100fe20000011405 */
[----:B------:R-:W-:-:S04]  /*209f0*/  IMAD.MOV R6, RZ, RZ, -R5 ;  /* 0x000000ffff067224 */ /* 0x000fc800078e0a05 */
[----:B------:R-:W-:Y:S02]  /*20a00*/  IMAD R4, R4, UR4, RZ ;  /* 0x0000000404047c24 */ /* 0x000fe4000f8e02ff */
[----:B------:R-:W-:Y:S02]  /*20a10*/  IMAD R7, R25, R6, R9 ;  /* 0x0000000619077224 */ /* 0x000fe400078e0209 */
[C---:B------:R-:W-:Y:S02]  /*20a20*/  IMAD R9, R5.reuse, UR5, R4 ;  /* 0x0000000505097c24 */ /* 0x040fe4000f8e0204 */
[----:B------:R-:W-:Y:S01]  /*20a30*/  IMAD.WIDE.U32 R2, R5, UR4, R2 ;  /* 0x0000000405027c25 */ /* 0x000fe2000f8e0002 */
[----:B------:R-:W-:Y:S01]  /*20a40*/  SHF.R.S32.HI R4, RZ, 0x1f, R7 ;  /* 0x0000001fff047819 */ /* 0x000fe20000011407 */
[----:B------:R-:W-:-:S03]  /*20a50*/  ULDC.64 UR4, c[0x0][0xad8] ;  /* 0x0002b60000047ab9 */ /* 0x000fc60000000a00 */
[----:B------:R-:W-:Y:S01]  /*20a60*/  IADD3 R3, R3, R9, RZ ;  /* 0x0000000903037210 */ /* 0x000fe20007ffe0ff */
[----:B------:R-:W-:Y:S02]  /*20a70*/  IMAD R4, R4, UR4, RZ ;  /* 0x0000000404047c24 */ /* 0x000fe4000f8e02ff */
[----:B------:R-:W-:Y:S02]  /*20a80*/  IMAD.IADD R6, R8, 0x1, R20 ;  /* 0x0000000108067824 */ /* 0x000fe400078e0214 */
[----:B------:R-:W-:Y:S02]  /*20a90*/  IMAD R25, R0, R25, RZ ;  /* 0x0000001900197224 */ /* 0x000fe400078e02ff */
        /* <DEDUP_REMOVED lines=10> */
[----:B------:R4:W0:Y:S02]  /*20b40*/  SHFL.IDX PT, R2, R4, RZ, 0x181f ;  /* 0x00181fff04027589 */ /* 0x00082400000e0000 */
        /* <DEDUP_REMOVED lines=11> */
[----:B------:R3:W-:Y:S01]  /*20c00*/  @!P5 ST.E.128 desc[UR60][R8.64], RZ ;  /* 0x000000ff0800d985 */ /* 0x0007e2000c101d3c */
[----:B------:R-:W-:Y:S02]  /*20c10*/  @!P4 LEA.HI.X R11, R203, R0, R224, 0x1, P6 ;  /* 0x00000000cb0bc211 */ /* 0x000fe400030f0ce0 */
[----:B------:R-:W-:-:S03]  /*20c20*/  @!P3 LEA R12, P6, R19, R2, 0x1 ;  /* 0x00000002130cb211 */ /* 0x000fc600078c08ff */
[----:B------:R3:W-:Y:S01]  /*20c30*/  @!P4 ST.E.128 desc[UR60][R10.64], RZ ;  /* 0x000000ff0a00c985 */ /* 0x0007e2000c101d3c */
[----:B-----5:R-:W-:Y:S02]  /*20c40*/  @!P3 LEA.HI.X R13, R19, R0, R15, 0x1, P6 ;  /* 0x00000000130db211 */ /* 0x020fe400030f0c0f */
[----:B------:R-:W-:-:S03]  /*20c50*/  @!P2 LEA R2, P6, R23, R2, 0x1 ;  /* 0x000000021702a211 */ /* 0x000fc600078c08ff */
[----:B------:R3:W-:Y:S01]  /*20c60*/  @!P3 ST.E.128 desc[UR60][R12.64], RZ ;  /* 0x000000ff0c00b985 */ /* 0x0007e2000c101d3c */
[----:B------:R-:W-:-:S05]  /*20c70*/  @!P2 LEA.HI.X R3, R23, R0, R228, 0x1, P6 ;  /* 0x000000001703a211 */ /* 0x000fca00030f0ce4 */
[----:B------:R3:W-:Y:S04]  /*20c80*/  @!P2 ST.E.128 desc[UR60][R2.64], RZ ;  /* 0x000000ff0200a985 */ /* 0x0007e8000c101d3c */
.L_x_1855:
[----:B------:R-:W-:Y:S05]  /*20c90*/  BSYNC B1 ;  /* 0x0000000000017941 */ /* 0x000fea0003800000 */
.L_x_1854:
[----:B--2---:R2:W1:Y:S01]  /*20ca0*/  SHFL.IDX PT, R0, R5, 0x1, 0x181f ;  /* 0x00381f0005007f89 */ /* 0x00446200000e0000 */
[----:B------:R-:W-:Y:S03]  /*20cb0*/  BSSY B1, `(.L_x_1856) ;  /* 0x0000014000017945 */ /* 0x000fe60003800000 */
[----:B0--3--:R2:W0:Y:S01]  /*20cc0*/  SHFL.IDX PT, R2, R4, 0x1, 0x181f ;  /* 0x00381f0004027f89 */ /* 0x00942200000e0000 */
[----:B------:R-:W-:Y:S05]  /*20cd0*/  @P1 BRA `(.L_x_1857) ;  /* 0x0000000000441947 */ /* 0x000fea0003800000 */
[----:B------:R-:W-:Y:S02]  /*20ce0*/  ULDC UR4, c[0x0][0xac8] ;  /* 0x0002b20000047ab9 */ /* 0x000fe40000000800 */
[----:B------:R-:W-:Y:S02]  /*20cf0*/  ISETP.GE.AND P4, PT, R16, UR4, PT ;  /* 0x0000000410007c0c */ /* 0x000fe4000bf86270 */
[----:B------:R-:W-:Y:S02]  /*20d00*/  ISETP.GE.AND P3, PT, R205, UR4, PT ;  /* 0x00000004cd007c0c */ /* 0x000fe4000bf66270 */
[----:B------:R-:W-:Y:S02]  /*20d10*/  ISETP.GE.AND P2, PT, R19, UR4, PT ;  /* 0x0000000413007c0c */ /* 0x000fe4000bf46270 */
[----:B------:R-:W-:-:S07]  /*20d20*/  ISETP.GE.AND P1, PT, R23, UR4, PT ;  /* 0x0000000417007c0c */ /* 0x000fce000bf26270 */
[CC--:B0-----:R-:W-:Y:S02]  /*20d30*/  @!P4 LEA R8, P6, R16.reuse, R2.reuse, 0x1 ;  /* 0x000000021008c211 */ /* 0x0c1fe400078c08ff */
[----:B------:R-:W-:Y:S02]  /*20d40*/  @!P3 LEA R10, P5, R203, R2, 0x1 ;  /* 0x00000002cb0ab211 */ /* 0x000fe400078a08ff */
[----:B-1----:R-:W-:Y:S02]  /*20d50*/  @!P4 LEA.HI.X R9, R16, R0, R17, 0x1, P6 ;  /* 0x000000001009c211 */ /* 0x002fe400030f0c11 */
[----:B------:R-:W-:Y:S02]  /*20d60*/  @!P2 LEA R12, P6, R19, R2, 0x1 ;  /* 0x00000002130ca211 */ /* 0x000fe400078c08ff */
[----:B------:R-:W-:Y:S01]  /*20d70*/  @!P3 LEA.HI.X R11, R203, R0, R224, 0x1, P5 ;  /* 0x00000000cb0bb211 */ /* 0x000fe200028f0ce0 */
[----:B------:R3:W-:Y:S01]  /*20d80*/  @!P4 ST.E.128 desc[UR60][R8.64], RZ ;  /* 0x000000ff0800c985 */ /* 0x0007e2000c101d3c */
[----:B------:R-:W-:-:S02]  /*20d90*/  @!P1 LEA R2, P5, R23, R2, 0x1 ;  /* 0x0000000217029211 */ /* 0x000fc400078a08ff */
[-C--:B-----5:R-:W-:Y:S01]  /*20da0*/  @!P2 LEA.HI.X R13, R19, R0.reuse, R15, 0x1, P6 ;  /* 0x00000000130da211 */ /* 0x0a0fe200030f0c0f */
[----:B------:R3:W-:Y:S01]  /*20db0*/  @!P3 ST.E.128 desc[UR60][R10.64], RZ ;  /* 0x000000ff0a00b985 */ /* 0x0007e2000c101d3c */
[----:B------:R-:W-:-:S03]  /*20dc0*/  @!P1 LEA.HI.X R3, R23, R0, R228, 0x1, P5 ;  /* 0x0000000017039211 */ /* 0x000fc600028f0ce4 */
[----:B------:R3:W-:Y:S04]  /*20dd0*/  @!P2 ST.E.128 desc[UR60][R12.64], RZ ;  /* 0x000000ff0c00a985 */ /* 0x0007e8000c101d3c */
[----:B------:R3:W-:Y:S02]  /*20de0*/  @!P1 ST.E.128 desc[UR60][R2.64], RZ ;  /* 0x000000ff02009985 */ /* 0x0007e4000c101d3c */
.L_x_1857:
[----:B------:R-:W-:Y:S05]  /*20df0*/  BSYNC B1 ;  /* 0x0000000000017941 */ /* 0x000fea0003800000 */
.L_x_1856:
[----:B-1----:R1:W1:Y:S01]  /*20e00*/  SHFL.IDX PT, R0, R5, 0x2, 0x181f ;  /* 0x00581f0005007f89 */ /* 0x00226200000e0000 */
[----:B------:R-:W-:Y:S03]  /*20e10*/  BSSY B1, `(.L_x_1858) ;  /* 0x0000014000017945 */ /* 0x000fe60003800000 */
[----:B0--3--:R0:W3:Y:S01]  /*20e20*/  SHFL.IDX PT, R2, R4, 0x2, 0x181f ;  /* 0x00581f0004027f89 */ /* 0x0090e200000e0000 */
        /* <DEDUP_REMOVED lines=9> */
[----:B-1----:R-:W-:Y:S02]  /*20ec0*/  @!P3 LEA.HI.X R9, R16, R0, R17, 0x1, P6 ;  /* 0x000000001009b211 */ /* 0x002fe400030f0c11 */
[----:B------:R-:W-:Y:S02]  /*20ed0*/  @!P0 LEA R2, P6, R23, R2, 0x1 ;  /* 0x0000000217028211 */ /* 0x000fe400078c08ff */
[-C--:B------:R-:W-:Y:S01]  /*20ee0*/  @!P2 LEA.HI.X R11, R203, R0.reuse, R224, 0x1, P5 ;  /* 0x00000000cb0ba211 */ /* 0x080fe200028f0ce0 */
[----:B------:R1:W-:Y:S01]  /*20ef0*/  @!P3 ST.E.128 desc[UR60][R8.64], RZ ;  /* 0x000000ff0800b985 */ /* 0x0003e2000c101d3c */
[----:B-----5:R-:W-:-:S02]  /*20f00*/  @!P1 LEA.HI.X R13, R19, R0, R15, 0x1, P4 ;  /* 0x00000000130d9211 */ /* 0x020fc400020f0c0f */
[----:B------:R-:W-:Y:S01]  /*20f10*/  @!P0 LEA.HI.X R3, R23, R0, R228, 0x1, P6 ;  /* 0x0000000017038211 */ /* 0x000fe200030f0ce4 */
[----:B------:R1:W-:Y:S04]  /*20f20*/  @!P2 ST.E.128 desc[UR60][R10.64], RZ ;  /* 0x000000ff0a00a985 */ /* 0x0003e8000c101d3c */
[----:B------:R1:W-:Y:S04]  /*20f30*/  @!P1 ST.E.128 desc[UR60][R12.64], RZ ;  /* 0x000000ff0c009985 */ /* 0x0003e8000c101d3c */
[----:B------:R1:W-:Y:S02]  /*20f40*/  @!P0 ST.E.128 desc[UR60][R2.64], RZ ;  /* 0x000000ff02008985 */ /* 0x0003e4000c101d3c */
.L_x_1859:
[----:B------:R-:W-:Y:S05]  /*20f50*/  BSYNC B1 ;  /* 0x0000000000017941 */ /* 0x000fea0003800000 */
.L_x_1858:
[----:B-1----:R-:W-:Y:S01]  /*20f60*/  IADD3 R0, R6, 0x60, RZ ;  /* 0x0000006006007810 */ /* 0x002fe20007ffe0ff */
[----:B--2-4-:R-:W1:Y:S03]  /*20f70*/  SHFL.IDX PT, R5, R5, 0x3, 0x181f ;  /* 0x00781f0005057f89 */ /* 0x014e6600000e0000 */
[----:B------:R-:W-:Y:S01]  /*20f80*/  ISETP.GE.AND P0, PT, R0, R25, PT ;  /* 0x000000190000720c */ /* 0x000fe20003f06270 */
[----:B---3--:R2:W3:-:S12]  /*20f90*/  SHFL.IDX PT, R2, R4, 0x3, 0x181f ;  /* 0x00781f0004027f89 */ /* 0x0084d800000e0000 */
[----:B--2---:R-:W-:Y:S05]  /*20fa0*/  @P0 BRA `(.L_x_1850) ;  /* 0x0000000000440947 */ /* 0x004fea0003800000 */
[----:B------:R-:W-:Y:S02]  /*20fb0*/  ULDC UR4, c[0x0][0xac8] ;  /* 0x0002b20000047ab9 */ /* 0x000fe40000000800 */
[----:B------:R-:W-:Y:S02]  /*20fc0*/  ISETP.GE.AND P3, PT, R16, UR4, PT ;  /* 0x0000000410007c0c */ /* 0x000fe4000bf66270 */
[----:B------:R-:W-:Y:S02]  /*20fd0*/  ISETP.GE.AND P2, PT, R205, UR4, PT ;  /* 0x00000004cd007c0c */ /* 0x000fe4000bf46270 */
[----:B------:R-:W-:Y:S02]  /*20fe0*/  ISETP.GE.AND P1, PT, R19, UR4, PT ;  /* 0x0000000413007c0c */ /* 0x000fe4000bf26270 */
[----:B------:R-:W-:-:S07]  /*20ff0*/  ISETP.GE.AND P0, PT, R23, UR4, PT ;  /* 0x0000000417007c0c */ /* 0x000fce000bf06270 */
[CC--:B---3--:R-:W-:Y:S02]  /*21000*/  @!P3 LEA R6, P6, R16.reuse, R2.reuse, 0x1 ;  /* 0x000000021006b211 */ /* 0x0c8fe400078c08ff */
[-C--:B------:R-:W-:Y:S02]  /*21010*/  @!P2 LEA R8, P5, R203, R2.reuse, 0x1 ;  /* 0x00000002cb08a211 */ /* 0x080fe400078a08ff */
[-C--:B------:R-:W-:Y:S02]  /*21020*/  @!P1 LEA R10, P4, R19, R2.reuse, 0x1 ;  /* 0x00000002130a9211 */ /* 0x080fe400078808ff */
[-C--:B-1----:R-:W-:Y:S02]  /*21030*/  @!P3 LEA.HI.X R7, R16, R5.reuse, R17, 0x1, P6 ;  /* 0x000000051007b211 */ /* 0x082fe400030f0c11 */
        /* <DEDUP_REMOVED lines=8> */
.L_x_1850:
[----:B------:R-:W-:Y:S05]  /*210c0*/  BSYNC B0 ;  /* 0x0000000000007941 */ /* 0x000fea0003800000 */
.L_x_1841:
[----:B------:R-:W-:Y:S02]  /*210d0*/  ULDC UR4, c[0x0][0xc3c] ;  /* 0x00030f0000047ab9 */ /* 0x000fe40000000800 */
[----:B------:R-:W-:-:S13]  /*210e0*/  ISETP.GE.AND P0, PT, R39, UR4, PT ;  /* 0x0000000427007c0c */ /* 0x000fda000bf06270 */
[----:B------:R-:W-:Y:S05]  /*210f0*/  @!P0 BRA `(.L_x_1860) ;  /* 0xfffffe0000bc8947 */ /* 0x000fea000383ffff */
[----:B------:R-:W-:Y:S05]  /*21100*/  BRA `(.L_x_1557) ;  /* 0x0000007800687947 */ /* 0x000fea0003800000 */
.L_x_1555:
        /* <DEDUP_REMOVED lines=16> */
.L_x_1861:
        /* <DEDUP_REMOVED lines=31> */
[----:B------:R-:W1:Y:S02]  /*21400*/  SHFL.IDX PT, R6, R8, 0x1f, 0x1f ;  /* 0x03e01f0008067f89 */ /* 0x000e6400000e0000 */
[----:B-1----:R-:W-:-:S04]  /*21410*/  IMAD R6, R6, UR5, RZ ;  /* 0x0000000506067c24 */ /* 0x002fc8000f8e02ff */
[----:B------:R-:W-:Y:S01]  /*21420*/  IMAD.MOV.U32 R3, RZ, RZ, R6 ;  /* 0x000000ffff037224 */ /* 0x000fe200078e0006 */
[----:B0-----:R-:W-:-:S13]  /*21430*/  ISETP.GT.AND P6, PT, R6, UR6, PT ;  /* 0x0000000606007c0c */ /* 0x001fda000bfc4270 */
[----:B------:R-:W-:Y:S05]  /*21440*/  @P6 BRA `(.L_x_1863) ;  /* 0x0000000000986947 */ /* 0x000fea0003800000 */
[----:B------:R-:W0:Y:S01]  /*21450*/  LDC R10, c[0x0][0xc3c] ;  /* 0x00030f00ff0a7b82 */ /* 0x000e220000000800 */
[----:B------:R-:W-:Y:S01]  /*21460*/  IMAD.MOV.U32 R6, RZ, RZ, R3 ;  /* 0x000000ffff067224 */ /* 0x000fe200078e0003 */
[----:B------:R-:W-:Y:S01]  /*21470*/  UMOV UR4, URZ ;  /* 0x0000003f00047c82 */ /* 0x000fe20008000000 */
[----:B------:R-:W-:Y:S01]  /*21480*/  ULDC UR7, c[0x0][0xc3c] ;  /* 0x00030f0000077ab9 */ /* 0x000fe20000000800 */
[----:B------:R-:W-:-:S05]  /*21490*/  ULDC UR5, c[0x0][0xc38] ;  /* 0x00030e0000057ab9 */ /* 0x000fca0000000800 */
.L_x_1867:
[----:B------:R-:W-:Y:S01]  /*214a0*/  UIADD3 UR4, UR4, 0x1f, URZ ;  /* 0x0000001f04047890 */ /* 0x000fe2000fffe03f */
[----:B------:R-:W-:-:S05]  /*214b0*/  MOV R19, UR7 ;  /* 0x0000000700137c02 */ /* 0x000fca0008000f00 */
        /* <DEDUP_REMOVED lines=10> */
.L_x_1866:
[----:B------:R-:W-:Y:S05]  /*21560*/  BSYNC B0 ;  /* 0x0000000000007941 */ /* 0x000fea0003800000 */
.L_x_1865:
        /* <DEDUP_REMOVED lines=20> */
.L_x_1863:
[----:B------:R-:W-:-:S04]  /*216b0*/  IMAD.IADD R13, R6, 0x1, -R3 ;  /* 0x00000001060d7824 */ /* 0x000fc800078e0a03 */
[----:B------:R-:W-:-:S05]  /*216c0*/  IMAD R2, R8, UR5, R13 ;  /* 0x0000000508027c24 */ /* 0x000fca000f8e020d */
[----:B------:R-:W-:Y:S02]  /*216d0*/  ISETP.GT.AND P0, PT, R2, UR6, PT ;  /* 0x0000000602007c0c */ /* 0x000fe4000bf04270 */
[----:B------:R-:W0:Y:S11]  /*216e0*/  LDC.64 R2, c[0x0][0xc90] ;  /* 0x00032400ff027b82 */ /* 0x000e360000000a00 */
[----:B------:R-:W-:-:S04]  /*216f0*/  VOTE.ANY R9, PT, !P0 ;  /* 0x0000000000097806 */ /* 0x000fc800040e0100 */
[----:B------:R-:W1:Y:S02]  /*21700*/  POPC R15, R9 ;  /* 0x00000009000f7309 */ /* 0x000e640000000000 */
[----:B-1----:R-:W-:-:S05]  /*21710*/  IADD3 R19, R15, UR4, RZ ;  /* 0x000000040f137c10 */ /* 0x002fca000fffe0ff */
        /* <DEDUP_REMOVED lines=13> */
.L_x_1868:
[----:B---3--:R-:W-:Y:S01]  /*217f0*/  IMAD R16, R16, UR5, R13 ;  /* 0x0000000510107c24 */ /* 0x008fe2000f8e020d */
[----:B------:R-:W-:Y:S01]  /*21800*/  IABS R2, R6 ;  /* 0x0000000600027213 */ /* 0x000fe20000000000 */
[----:B01----:R-:W-:-:S03]  /*21810*/  IMAD.MOV R11, RZ, RZ, -R3 ;  /* 0x000000ffff0b7224 */ /* 0x003fc600078e0a03 */
[----:B--2---:R-:W-:Y:S01]  /*21820*/  IADD3 R9, -R16, UR6, RZ ;  /* 0x0000000610097c10 */ /* 0x004fe2000fffe1ff */
[----:B------:R-:W-:Y:S01]  /*21830*/  IMAD.MOV R10, RZ, RZ, -R2 ;  /* 0x000000ffff0a7224 */ /* 0x000fe200078e0a02 */
[----:B------:R-:W-:Y:S01]  /*21840*/  MOV R2, RZ ;  /* 0x000000ff00027202 */ /* 0x000fe20000000f00 */
[----:B------:R-:W-:Y:S01]  /*21850*/  IMAD R11, R11, R12, RZ ;  /* 0x0000000c0b0b7224 */ /* 0x000fe200078e02ff */
        /* <DEDUP_REMOVED lines=16> */
[----:B------:R-:W-:Y:S02]  /*21960*/  IMAD R8, R7, R2, RZ ;  /* 0x0000000207087224 */ /* 0x000fe400078e02ff */
[----:B------:R-:W-:Y:S02]  /*21970*/  IMAD.MOV R2, RZ, RZ, -R2 ;  /* 0x000000ffff027224 */ /* 0x000fe400078e0a02 */
[----:B------:R-:W-:Y:S02]  /*21980*/  IMAD.MOV R10, RZ, RZ, -R8 ;  /* 0x000000ffff0a7224 */ /* 0x000fe400078e0a08 */
[----:B------:R-:W-:Y:S02]  /*21990*/  IMAD R13, R6, R2, R9 ;  /* 0x00000002060d7224 */ /* 0x000fe400078e0209 */
[----:B------:R-:W-:Y:S01]  /*219a0*/  IMAD.MOV.U32 R2, RZ, RZ, RZ ;  /* 0x000000ffff027224 */ /* 0x000fe200078e00ff */
[----:B------:R-:W-:-:S04]  /*219b0*/  VIADDMNMX R18, R10, UR5, R7, PT ;  /* 0x000000050a127c46 */ /* 0x000fc8000b800107 */
[-C--:B------:R-:W-:Y:S02]  /*219c0*/  IABS R10, R18.reuse ;  /* 0x00000012000a7213 */ /* 0x080fe40000000000 */
[----:B------:R-:W-:Y:S02]  /*219d0*/  IABS R6, R18 ;  /* 0x0000001200067213 */ /* 0x000fe40000000000 */
[----:B------:R-:W0:Y:S08]  /*219e0*/  I2F.RP R7, R10 ;  /* 0x0000000a00077306 */ /* 0x000e300000209400 */
[----:B0-----:R-:W0:Y:S02]  /*219f0*/  MUFU.RCP R7, R7 ;  /* 0x0000000700077308 */ /* 0x001e240000001000 */
[----:B0-----:R-:W-:-:S06]  /*21a00*/  VIADD R3, R7, 0xffffffe ;  /* 0x0ffffffe07037836 */ /* 0x001fcc0000000000 */
[----:B------:R-:W0:Y:S02]  /*21a10*/  F2I.FTZ.U32.TRUNC.NTZ R3, R3 ;  /* 0x0000000300037305 */ /* 0x000e24000021f000 */
[----:B0-----:R-:W-:-:S05]  /*21a20*/  IADD3 R11, RZ, -R3, RZ ;  /* 0x80000003ff0b7210 */ /* 0x001fca0007ffe0ff */
        /* <DEDUP_REMOVED lines=8> */
[----:B------:R-:W-:Y:S01]  /*21ab0*/  @!P1 IMAD.IADD R3, R3, 0x1, -R10 ;  /* 0x0000000103039824 */ /* 0x000fe200078e0a0a */
[----:B------:R-:W-:Y:S02]  /*21ac0*/  @!P1 IADD3 R2, R2, 0x1, RZ ;  /* 0x0000000102029810 */ /* 0x000fe40007ffe0ff */
[----:B------:R-:W-:Y:S02]  /*21ad0*/  ISETP.NE.AND P1, PT, R18, RZ, PT ;  /* 0x000000ff1200720c */ /* 0x000fe40003f25270 */
[----:B------:R-:W-:Y:S02]  /*21ae0*/  ISETP.GE.U32.AND P0, PT, R3, R10, PT ;  /* 0x0000000a0300720c */ /* 0x000fe40003f06070 */
[----:B------:R-:W-:-:S04]  /*21af0*/  LOP3.LUT R3, R13, R18, RZ, 0x3c, !PT ;  /* 0x000000120d037212 */ /* 0x000fc800078e3cff */
[----:B------:R-:W-:Y:S01]  /*21b00*/  ISETP.GE.AND P2, PT, R3, RZ, PT ;  /* 0x000000ff0300720c */ /* 0x000fe20003f46270 */
[----:B------:R-:W-:-:S06]  /*21b10*/  IMAD.IADD R3, R13, 0x1, R8 ;  /* 0x000000010d037824 */ /* 0x000fcc00078e0208 */
[----:B------:R-:W-:-:S06]  /*21b20*/  @P0 VIADD R2, R2, 0x1 ;  /* 0x0000000102020836 */ /* 0x000fcc0000000000 */
[----:B------:R-:W-:Y:S01]  /*21b30*/  @!P2 IMAD.MOV R2, RZ, RZ, -R2 ;  /* 0x000000ffff02a224 */ /* 0x000fe200078e0a02 */
[----:B------:R-:W-:Y:S01]  /*21b40*/  @!P1 LOP3.LUT R2, RZ, R18, RZ, 0x33, !PT ;  /* 0x00000012ff029212 */ /* 0x000fe200078e33ff */
[----:B------:R-:W-:-:S03]  /*21b50*/  IMAD.MOV R18, RZ, RZ, -R18 ;  /* 0x000000ffff127224 */ /* 0x000fc600078e0a12 */
[----:B------:R-:W-:Y:S01]  /*21b60*/  LOP3.LUT R17, RZ, R2, RZ, 0x33, !PT ;  /* 0x00000002ff117212 */ /* 0x000fe200078e33ff */
[----:B------:R-:W-:-:S03]  /*21b70*/  IMAD R18, R2, R18, R3 ;  /* 0x0000001202127224 */ /* 0x000fc600078e0203 */
[----:B------:R-:W-:Y:S01]  /*21b80*/  IADD3 R17, R4, R17, RZ ;  /* 0x0000001104117210 */ /* 0x000fe20007ffe0ff */
[----:B------:R-:W-:Y:S06]  /*21b90*/  BRA `(.L_x_1869) ;  /* 0x00000000000c7947 */ /* 0x000fec0003800000 */
.L_x_1864:
[----:B------:R-:W-:Y:S02]  /*21ba0*/  IMAD.MOV.U32 R17, RZ, RZ, RZ ;  /* 0x000000ffff117224 */ /* 0x000fe400078e00ff */
[----:B------:R-:W-:Y:S02]  /*21bb0*/  IMAD.U32 R16, RZ, RZ, UR6 ;  /* 0x00000006ff107e24 */ /* 0x000fe4000f8e00ff */
[----:B------:R-:W-:-:S07]  /*21bc0*/  IMAD.MOV.U32 R18, RZ, RZ, RZ ;  /* 0x000000ffff127224 */ /* 0x000fce00078e00ff */
.L_x_1869:
[----:B------:R-:W-:-:S13]  /*21bd0*/  ISETP.NE.AND P0, PT, R5, RZ, PT ;  /* 0x000000ff0500720c */ /* 0x000fda0003f05270 */
[----:B------:R-:W0:Y:S01]  /*21be0*/  @!P0 S2R R3, SR_CgaCtaId ;  /* 0x0000000000038919 */ /* 0x000e220000008800 */
[----:B------:R-:W-:-:S04]  /*21bf0*/  @!P0 MOV R2, 0x400 ;  /* 0x0000040000028802 */ /* 0x000fc80000000f00 */
[----:B0-----:R-:W-:-:S05]  /*21c00*/  @!P0 LEA R2, R3, R2, 0x18 ;  /* 0x0000000203028211 */ /* 0x001fca00078ec0ff */
[----:B------:R0:W-:Y:S01]  /*21c10*/  @!P0 STS.128 [R2+0x308d0], R16 ;  /* 0x0308d01002008388 */ /* 0x0001e20000000c00 */
[----:B------:R-:W-:Y:S06]  /*21c20*/  BAR.ARV 0x5, 0x180 ;  /* 0x0146000000007b1d */ /* 0x000fec0000002000 */
.L_x_1862:
[----:B------:R2:W-:Y:S01]  /*21c30*/  STL [R1+0x34], RZ ;  /* 0x000034ff01007387 */ /* 0x0005e20000100800 */
[----:B------:R-:W-:Y:S01]  /*21c40*/  ULDC UR4, c[0x0][0xc3c] ;  /* 0x00030f0000047ab9 */ /* 0x000fe20000000800 */
[----:B------:R-:W-:Y:S01]  /*21c50*/  IMAD.MOV.U32 R29, RZ, RZ, 0x1 ;  /* 0x00000001ff1d7424 */ /* 0x000fe200078e00ff */
[----:B-1----:R-:W-:Y:S02]  /*21c60*/  ISETP.GE.AND P0, PT, R19, UR4, PT ;  /* 0x0000000413007c0c */ /* 0x002fe4000bf06270 */
[----:B------:R-:W-:-:S11]  /*21c70*/  MOV R25, RZ ;  /* 0x000000ff00197202 */ /* 0x000fd60000000f00 */
[----:B--2---:R-:W-:Y:S05]  /*21c80*/  @P0 BRA `(.L_x_1870) ;  /* 0x0000006800ac0947 */ /* 0x004fea0003800000 */
[----:B------:R-:W2:Y:S01]  /*21c90*/  LDL R4, [R1+0x20] ;  /* 0x0000200001047983 */ /* 0x000ea20000100800 */
[C---:B------:R-:W-:Y:S01]  /*21ca0*/  IMAD.SHL.U32 R37, R0.reuse, 0x8, RZ ;  /* 0x0000000800257824 */ /* 0x040fe200078e00ff */
[----:B0-----:R-:W-:Y:S01]  /*21cb0*/  LOP3.LUT R2, R0, 0x7f, RZ, 0xc0, !PT ;  /* 0x0000007f00027812 */ /* 0x001fe200078ec0ff */
[----:B------:R-:W0:Y:S01]  /*21cc0*/  S2UR UR5, SR_CgaCtaId ;  /* 0x00000000000579c3 */ /* 0x000e220000008800 */
[----:B------:R-:W-:Y:S01]  /*21cd0*/  UMOV UR4, 0x400 ;  /* 0x0000040000047882 */ /* 0x000fe20000000000 */
[----:B------:R-:W-:Y:S01]  /*21ce0*/  BSSY B8, `(.L_x_1870) ;  /* 0x00006a5000087945 */ /* 0x000fe20003800000 */
[----:B------:R-:W-:Y:S01]  /*21cf0*/  LOP3.LUT R3, R37, 0x1f8, RZ, 0xc0, !PT ;  /* 0x000001f825037812 */ /* 0x000fe200078ec0ff */
[----:B------:R-:W-:Y:S01]  /*21d00*/  IMAD.SHL.U32 R34, R2, 0x8, RZ ;  /* 0x0000000802227824 */ /* 0x000fe200078e00ff */
[----:B------:R-:W-:Y:S01]  /*21d10*/  SHF.R.U32.HI R2, RZ, 0x3, R2 ;  /* 0x00000003ff027819 */ /* 0x000fe20000011602 */
[----:B------:R-:W-:Y:S01]  /*21d20*/  IMAD.MOV.U32 R30, RZ, RZ, 0x1 ;  /* 0x00000001ff1e7424 */ /* 0x000fe200078e00ff */
[----:B------:R-:W-:Y:S01]  /*21d30*/  LOP3.LUT R3, R3, 0x38, R0, 0x78, !PT ;  /* 0x0000003803037812 */ /* 0x000fe200078e7800 */
[----:B------:R-:W-:Y:S01]  /*21d40*/  IMAD.SHL.U32 R0, R0, 0x10, RZ ;  /* 0x0000001000007824 */ /* 0x000fe200078e00ff */
[----:B------:R-:W-:Y:S01]  /*21d50*/  LOP3.LUT R37, R37, 0x38, RZ, 0xc0, !PT ;  /* 0x0000003825257812 */ /* 0x000fe200078ec0ff */
[----:B------:R-:W-:Y:S01]  /*21d60*/  IMAD.MOV.U32 R25, RZ, RZ, RZ ;  /* 0x000000ffff197224 */ /* 0x000fe200078e00ff */
[----:B------:R-:W-:Y:S01]  /*21d70*/  LOP3.LUT R34, R3, 0x200, R34, 0xf8, !PT ;  /* 0x0000020003227812 */ /* 0x000fe200078ef822 */
[----:B------:R-:W-:Y:S01]  /*21d80*/  IMAD.MOV.U32 R29, RZ, RZ, 0x1 ;  /* 0x00000001ff1d7424 */ /* 0x000fe200078e00ff */
[----:B------:R-:W-:Y:S01]  /*21d90*/  LOP3.LUT R0, R2, 0x70, R0, 0xf8, !PT ;  /* 0x0000007002007812 */ /* 0x000fe200078ef800 */
[----:B------:R-:W-:Y:S01]  /*21da0*/  ULDC.64 UR36, c[0x0][0x198] ;  /* 0x0000660000247ab9 */ /* 0x000fe20000000a00 */
[----:B------:R-:W-:Y:S01]  /*21db0*/  MOV R27, RZ ;  /* 0x000000ff001b7202 */ /* 0x000fe20000000f00 */
[----:B------:R-:W-:Y:S01]  /*21dc0*/  ULDC UR38, c[0x0][0xc] ;  /* 0x0000030000267ab9 */ /* 0x000fe20000000800 */
[----:B------:R-:W-:-:S02]  /*21dd0*/  LOP3.LUT R2, R37, 0x80, RZ, 0xfc, !PT ;  /* 0x0000008025027812 */ /* 0x000fc400078efcff */
[----:B------:R-:W-:Y:S01]  /*21de0*/  LOP3.LUT R0, R37, 0xc0, RZ, 0xfc, !PT ;  /* 0x000000c025007812 */ /* 0x000fe200078efcff */
[----:B0-----:R-:W-:-:S06]  /*21df0*/  ULEA UR4, UR5, UR4, 0x18 ;  /* 0x0000000405047291 */ /* 0x001fcc000f8ec03f */
[----:B------:R-:W-:-:S04]  /*21e00*/  IMAD.U32 R23, RZ, RZ, UR4 ;  /* 0x00000004ff177e24 */ /* 0x000fc8000f8e00ff */
[----:B------:R-:W-:Y:S01]  /*21e10*/  IMAD R36, R34, 0x2, R23 ;  /* 0x0000000222247824 */ /* 0x000fe200078e0217 */
[----:B--2---:R-:W-:-:S05]  /*21e20*/  LOP3.LUT R3, R4, 0x2, RZ, 0xfc, !PT ;  /* 0x0000000204037812 */ /* 0x004fca00078efcff */
[----:B------:R0:W-:Y:S04]  /*21e30*/  STL [R1+0x44], R3 ;  /* 0x0000440301007387 */ /* 0x0001e80000100800 */
[----:B------:R1:W-:Y:S01]  /*21e40*/  STL [R1+0x34], RZ ;  /* 0x000034ff01007387 */ /* 0x0003e20000100800 */
[----:B0-----:R-:W-:-:S07]  /*21e50*/  LOP3.LUT R3, R37, 0x40, RZ, 0xfc, !PT ;  /* 0x0000004025037812 */ /* 0x001fce00078efcff */
.L_x_1993:
[----:B------:R-:W-:Y:S05]  /*21e60*/  YIELD ;  /* 0x0000000000007946 */ /* 0x000fea0003800000 */
[----:B------:R-:W-:Y:S01]  /*21e70*/  ULDC.64 UR4, c[0x0][0xa28] ;  /* 0x00028a0000047ab9 */ /* 0x000fe20000000a00 */
[----:B------:R-:W-:Y:S01]  /*21e80*/  MOV R11, RZ ;  /* 0x000000ff000b7202 */ /* 0x000fe20000000f00 */
[----:B0-----:R-:W0:Y:S01]  /*21e90*/  LDC.64 R4, c[0x0][0xa00] ;  /* 0x00028000ff047b82 */ /* 0x001e220000000a00 */
[----:B------:R-:W-:Y:S01]  /*21ea0*/  ISETP.NE.U32.AND P0, PT, RZ, UR4, PT ;  /* 0x00000004ff007c0c */ /* 0x000fe2000bf05070 */
[----:B------:R-:W-:-:S03]  /*21eb0*/  ULDC.64 UR6, c[0x0][0xa10] ;  /* 0x0002840000067ab9 */ /* 0x000fc60000000a00 */
[----:B------:R-:W-:Y:S01]  /*21ec0*/  ISETP.NE.AND.EX P0, PT, RZ, UR5, PT, P0 ;  /* 0x00000005ff007c0c */ /* 0x000fe2000bf05300 */
[----:B------:R-:W-:-:S12]  /*21ed0*/  ULDC.64 UR4, c[0x0][0xa18] ;  /* 0x0002860000047ab9 */ /* 0x000fd80000000a00 */
[----:B--2---:R-:W2:Y:S01]  /*21ee0*/  @P0 LDC.64 R2, c[0x0][0xa28] ;  /* 0x00028a00ff020b82 */ /* 0x004ea20000000a00 */
[----:B------:R-:W-:Y:S01]  /*21ef0*/  ISETP.NE.U32.AND P1, PT, RZ, UR6, PT ;  /* 0x00000006ff007c0c */ /* 0x000fe2000bf25070 */
[----:B--2---:R-:W-:-:S05]  /*21f00*/  @P0 IMAD.WIDE R2, R19, 0x4, R2 ;  /* 0x0000000413020825 */ /* 0x004fca00078e0202 */
[----:B------:R2:W3:Y:S01]  /*21f10*/  @P0 LDG.E R11, desc[UR60][R2.64] ;  /* 0x0000003c020b0981 */ /* 0x0004e2000c1e1900 */
[----:B------:R-:W-:Y:S01]  /*21f20*/  ISETP.NE.U32.AND P0, PT, RZ, UR4, PT ;  /* 0x00000004ff007c0c */ /* 0x000fe2000bf05070 */
[----:B------:R-:W-:Y:S01]  /*21f30*/  IMAD.MOV.U32 R35, RZ, RZ, RZ ;  /* 0x000000ffff237224 */ /* 0x000fe200078e00ff */
[----:B------:R-:W-:Y:S01]  /*21f40*/  ISETP.NE.AND.EX P1, PT, RZ, UR7, PT, P1 ;  /* 0x00000007ff007c0c */ /* 0x000fe2000bf25310 */
[----:B------:R-:W-:Y:S01]  /*21f50*/  IMAD.MOV.U32 R0, RZ, RZ, RZ ;  /* 0x000000ffff007224 */ /* 0x000fe200078e00ff */
[----:B------:R-:W-:Y:S01]  /*21f60*/  ISETP.NE.AND.EX P2, PT, RZ, UR5, PT, P0 ;  /* 0x00000005ff007c0c */ /* 0x000fe2000bf45300 */
[----:B------:R-:W-:Y:S01]  /*21f70*/  ULDC.64 UR4, c[0x0][0xa00] ;  /* 0x0002800000047ab9 */ /* 0x000fe20000000a00 */
[----:B0-----:R-:W-:Y:S01]  /*21f80*/  IMAD.WIDE R4, R19, 0x4, R4 ;  /* 0x0000000413047825 */ /* 0x001fe200078e0204 */
[----:B------:R-:W-:Y:S01]  /*21f90*/  ISETP.NE.U32.AND P0, PT, RZ, UR4, PT ;  /* 0x00000004ff007c0c */ /* 0x000fe2000bf05070 */
[----:B--2---:R-:W0:Y:S03]  /*21fa0*/  LDC.64 R2, c[0x0][0xa10] ;  /* 0x00028400ff027b82 */ /* 0x004e260000000a00 */
[----:B------:R-:W-:-:S06]  /*21fb0*/  ISETP.NE.AND.EX P0, PT, RZ, UR5, PT, P0 ;  /* 0x00000005ff007c0c */ /* 0x000fcc000bf05300 */
[----:B------:R-:W2:Y:S07]  /*21fc0*/  @P2 LDC.64 R6, c[0x0][0xa18] ;  /* 0x00028600ff062b82 */ /* 0x000eae0000000a00 */
[----:B------:R-:W5:Y:S01]  /*21fd0*/  @P0 LDG.E R35, desc[UR60][R4.64] ;  /* 0x0000003c04230981 */ /* 0x000f62000c1e1900 */
[----:B0-----:R-:W-:-:S05]  /*21fe0*/  IMAD.WIDE R2, R19, 0x4, R2 ;  /* 0x0000000413027825 */ /* 0x001fca00078e0202 */
[----:B------:R-:W5:Y:S01]  /*21ff0*/  @P1 LDG.E R0, desc[UR60][R2.64] ;  /* 0x0000003c02001981 */ /* 0x000f62000c1e1900 */
[----:B------:R-:W-:Y:S02]  /*22000*/  ULDC UR4, c[0x0][0x288] ;  /* 0x0000a20000047ab9 */ /* 0x000fe40000000800 */
[----:B------:R-:W-:Y:S01]  /*22010*/  IMAD.U32 R31, RZ, RZ, UR4 ;  /* 0x00000004ff1f7e24 */ /* 0x000fe2000f8e00ff */
[----:B------:R-:W-:Y:S02]  /*22020*/  ULDC.64 UR4, c[0x0][0x418] ;  /* 0x0001060000047ab9 */ /* 0x000fe40000000a00 */
[----:B------:R-:W-:-:S03]  /*22030*/  UISETP.NE.U32.AND UP0, UPT, UR4, URZ, UPT ;  /* 0x0000003f0400728c */ /* 0x000fc6000bf05070 */
[----:B------:R-:W-:Y:S01]  /*22040*/  ULDC UR4, c[0x0][0x424] ;  /* 0x0001090000047ab9 */ /* 0x000fe20000000800 */
[----:B------:R-:W-:Y:S01]  /*22050*/  UISETP.NE.AND.EX UP0, UPT, UR5, URZ, UPT, UP0 ;  /* 0x0000003f0500728c */ /* 0x000fe2000bf05300 */
[----:B--2---:R-:W-:Y:S02]  /*22060*/  @P2 IMAD.WIDE R6, R19, 0x4, R6 ;  /* 0x0000000413062825 */ /* 0x004fe400078e0206 */
[----:B------:R-:W-:Y:S01]  /*22070*/  ULDC UR5, c[0x0][0x2f0] ;  /* 0x0000bc0000057ab9 */ /* 0x000fe20000000800 */
[----:B------:R-:W-:Y:S02]  /*22080*/  USEL UR4, UR4, 0x1, UP0 ;  /* 0x0000000104047887 */ /* 0x000fe40008000000 */
[----:B------:R0:W5:Y:S02]  /*22090*/  @P2 LDG.E R31, desc[UR60][R6.64] ;  /* 0x0000003c061f2981 */ /* 0x000164000c1e1900 */
[----:B------:R-:W-:-:S03]  /*220a0*/  UIMAD UR4, UR4, UR5, URZ ;  /* 0x00000005040472a4 */ /* 0x000fc6000f8e023f */
[----:B------:R-:W-:-:S03]  /*220b0*/  ULDC UR5, c[0x0][0x348] ;  /* 0x0000d20000057ab9 */ /* 0x000fc60000000800 */
[----:B------:R-:W-:Y:S01]  /*220c0*/  MOV R9, UR4 ;  /* 0x0000000400097c02 */ /* 0x000fe20008000f00 */
[----:B0-----:R-:W-:Y:S01]  /*220d0*/  IMAD.U32 R6, RZ, RZ, UR5 ;  /* 0x00000005ff067e24 */ /* 0x001fe2000f8e00ff */
[----:B---3--:R0:W-:Y:S01]  /*220e0*/  STL [R1+0x10], R11 ;  /* 0x0000100b01007387 */ /* 0x0081e20000100800 */
[----:B------:R-:W-:Y:S05]  /*220f0*/  @P2 BRA `(.L_x_1871) ;  /* 0x0000000000102947 */ /* 0x000fea0003800000 */
[----:B------:R-:W-:Y:S05]  /*22100*/  @!P0 BRA `(.L_x_1871) ;  /* 0x00000000000c8947 */ /* 0x000fea0003800000 */
[----:B------:R-:W2:Y:S04]  /*22110*/  LDG.E R8, desc[UR60][R4.64] ;  /* 0x0000003c04087981 */ /* 0x000ea8000c1e1900 */
[----:B-----5:R-:W2:Y:S02]  /*22120*/  LDG.E R31, desc[UR60][R4.64+0x4] ;  /* 0x0000043c041f7981 */ /* 0x020ea4000c1e1900 */
[----:B--2---:R-:W-:-:S07]  /*22130*/  IMAD.IADD R31, R31, 0x1, -R8 ;  /* 0x000000011f1f7824 */ /* 0x004fce00078e0a08 */
.L_x_1871:
[----:B------:R-:W-:Y:S02]  /*22140*/  ULDC.64 UR4, c[0x0][0xa20] ;  /* 0x0002880000047ab9 */ /* 0x000fe40000000a00 */
[----:B------:R-:W-:-:S04]  /*22150*/  ISETP.NE.U32.AND P0, PT, RZ, UR4, PT ;  /* 0x00000004ff007c0c */ /* 0x000fc8000bf05070 */
[----:B------:R-:W-:-:S13]  /*22160*/  ISETP.NE.AND.EX P0, PT, RZ, UR5, PT, P0 ;  /* 0x00000005ff007c0c */ /* 0x000fda000bf05300 */
[----:B------:R-:W-:Y:S05]  /*22170*/  @!P0 BRA `(.L_x_1872) ;  /* 0x0000000000108947 */ /* 0x000fea0003800000 */
[----:B------:R-:W2:Y:S02]  /*22180*/  LDC.64 R4, c[0x0][0xa20] ;  /* 0x00028800ff047b82 */ /* 0x000ea40000000a00 */
[----:B--2---:R-:W-:-:S05]  /*22190*/  IMAD.WIDE R4, R19, 0x4, R4 ;  /* 0x0000000413047825 */ /* 0x004fca00078e0204 */
[----:B------:R2:W5:Y:S01]  /*221a0*/  LDG.E R9, desc[UR60][R4.64] ;  /* 0x0000003c04097981 */ /* 0x000562000c1e1900 */
[----:B------:R-:W-:Y:S05]  /*221b0*/  BRA `(.L_x_1873) ;  /* 0x0000000000247947 */ /* 0x000fea0003800000 */
.L_x_1872:
[----:B------:R-:W-:Y:S02]  /*221c0*/  ULDC.64 UR4, c[0x0][0xa08] ;  /* 0x0002820000047ab9 */ /* 0x000fe40000000a00 */
[----:B------:R-:W-:-:S04]  /*221d0*/  ISETP.NE.U32.AND P0, PT, RZ, UR4, PT ;  /* 0x00000004ff007c0c */ /* 0x000fc8000bf05070 */
[----:B------:R-:W-:-:S13]  /*221e0*/  ISETP.NE.AND.EX P0, PT, RZ, UR5, PT, P0 ;  /* 0x00000005ff007c0c */ /* 0x000fda000bf05300 */
[----:B------:R-:W-:Y:S05]  /*221f0*/  @!P0 BRA `(.L_x_1873) ;  /* 0x0000000000148947 */ /* 0x000fea0003800000 */
[----:B------:R-:W2:Y:S02]  /*22200*/  LDC.64 R4, c[0x0][0xa08] ;  /* 0x00028200ff047b82 */ /* 0x000ea40000000a00 */
[----:B--2---:R-:W-:-:S05]  /*22210*/  IMAD.WIDE R4, R19, 0x4, R4 ;  /* 0x0000000413047825 */ /* 0x004fca00078e0204 */
[----:B------:R-:W2:Y:S04]  /*22220*/  LDG.E R9, desc[UR60][R4.64] ;  /* 0x0000003c04097981 */ /* 0x000ea8000c1e1900 */
[----:B------:R-:W2:Y:S02]  /*22230*/  LDG.E R8, desc[UR60][R4.64+0x4] ;  /* 0x0000043c04087981 */ /* 0x000ea4000c1e1900 */
[----:B--2---:R-:W-:-:S07]  /*22240*/  IMAD.IADD R9, R8, 0x1, -R9 ;  /* 0x0000000108097824 */ /* 0x004fce00078e0a09 */
.L_x_1873:
[----:B------:R-:W3:Y:S01]  /*22250*/  @P1 LDG.E R8, desc[UR60][R2.64] ;  /* 0x0000003c02081981 */ /* 0x000ee2000c1e1900 */
[----:B--2---:R-:W2:Y:S03]  /*22260*/  LDC R4, c[0x0][0x448] ;  /* 0x00011200ff047b82 */ /* 0x004ea60000000800 */
[----:B------:R-:W3:Y:S01]  /*22270*/  @P1 LDG.E R5, desc[UR60][R2.64+0x4] ;  /* 0x0000043c02051981 */ /* 0x000ee2000c1e1900 */
[----:B-----5:R-:W-:Y:S02]  /*22280*/  IMAD.IADD R9, R9, 0x1, -R11 ;  /* 0x0000000109097824 */ /* 0x020fe400078e0a0b */
[----:B------:R-:W-:-:S05]  /*22290*/  IMAD.SHL.U32 R28, R17, 0x80, RZ ;  /* 0x00000080111c7824 */ /* 0x000fca00078e00ff */
[----:B------:R-:W-:Y:S02]  /*222a0*/  IADD3 R7, R28, 0x7f, RZ ;  /* 0x0000007f1c077810 */ /* 0x000fe40007ffe0ff */
[----:B--2---:R-:W-:-:S13]  /*222b0*/  ISETP.NE.AND P2, PT, R4, 0x1, PT ;  /* 0x000000010400780c */ /* 0x004fda0003f45270 */
[----:B------:R-:W2:Y:S08]  /*222c0*/  @P2 LDC R10, c[0x0][0x44c] ;  /* 0x00011300ff0a2b82 */ /* 0x000eb00000000800 */
[----:B------:R-:W4:Y:S01]  /*222d0*/  @P2 LDC R4, c[0x0][0x450] ;  /* 0x00011400ff042b82 */ /* 0x000f220000000800 */
[----:B---3--:R-:W-:Y:S02]  /*222e0*/  @P1 IMAD.IADD R6, R5, 0x1, -R8 ;  /* 0x0000000105061824 */ /* 0x008fe400078e0a08 */
[----:B--2---:R-:W-:-:S04]  /*222f0*/  @P2 IMAD.HI.U32 R5, R7, R10, RZ ;  /* 0x0000000a07052227 */ /* 0x004fc800078e00ff */
[----:B------:R-:W-:Y:S01]  /*22300*/  IMAD.IADD R12, R9, 0x1, R6 ;  /* 0x00000001090c7824 */ /* 0x000fe200078e0206 */
[----:B----4-:R-:W-:-:S03]  /*22310*/  @P2 SHF.R.U32.HI R7, RZ, R4, R5 ;  /* 0x00000004ff072219 */ /* 0x010fc60000011605 */
[C---:B------:R-:W-:Y:S01]  /*22320*/  VIADD R2, R12.reuse, 0x3f ;  /* 0x0000003f0c027836 */ /* 0x040fe20000000000 */
[----:B------:R2:W-:Y:S01]  /*22330*/  STL [R1+0xc], R12 ;  /* 0x00000c0c01007387 */ /* 0x0005e20000100800 */
[----:B------:R-:W-:-:S03]  /*22340*/  IADD3 R8, R12, 0x1, -R31 ;  /* 0x000000010c087810 */ /* 0x000fc60007ffe81f */
[----:B------:R-:W-:Y:S02]  /*22350*/  SHF.R.S32.HI R3, RZ, 0x1f, R2 ;  /* 0x0000001fff037819 */ /* 0x000fe40000011402 */
[----:B------:R-:W-:Y:S02]  /*22360*/  IMAD.IADD R7, R8, 0x1, R7 ;  /* 0x0000000108077824 */ /* 0x000fe400078e0207 */
[----:B------:R-:W-:Y:S02]  /*22370*/  LEA.HI R10, R3, R2, RZ, 0x6 ;  /* 0x00000002030a7211 */ /* 0x000fe400078f30ff */
[----:B------:R-:W3:Y:S02]  /*22380*/  LDC.64 R2, c[0x0][0x9e0] ;  /* 0x00027800ff027b82 */ /* 0x000ee40000000a00 */
[----:B------:R-:W-:Y:S02]  /*22390*/  SHF.R.S32.HI R10, RZ, 0x6, R10 ;  /* 0x00000006ff0a7819 */ /* 0x000fe4000001140a */
[----:B---3--:R-:W-:-:S02]  /*223a0*/  ISETP.GE.AND P3, PT, R3, 0x1, PT ;  /* 0x000000010300780c */ /* 0x008fc40003f66270 */
[----:B------:R-:W-:-:S11]  /*223b0*/  IADD3 R2, R7, R2, RZ ;  /* 0x0000000207027210 */ /* 0x000fd60007ffe0ff */
[----:B--2---:R-:W-:Y:S05]  /*223c0*/  @!P3 BRA `(.L_x_1874) ;  /* 0x000000000048b947 */ /* 0x004fea0003800000 */
[C---:B------:R-:W-:Y:S01]  /*223d0*/  ISETP.GT.AND P0, PT, R7.reuse, RZ, PT ;  /* 0x000000ff0700720c */ /* 0x040fe20003f04270 */
[----:B------:R-:W-:Y:S01]  /*223e0*/  BSSY B0, `(.L_x_1875) ;  /* 0x000000e000007945 */ /* 0x000fe20003800000 */
[----:B0-----:R-:W-:-:S11]  /*223f0*/  VIADD R11, R7, 0xffffffff ;  /* 0xffffffff070b7836 */ /* 0x001fd60000000000 */
        /* <DEDUP_REMOVED lines=8> */
.L_x_1876:
[----:B------:R-:W-:-:S13]  /*22480*/  ISETP.NE.AND P0, PT, R3, 0x1, PT ;  /* 0x000000010300780c */ /* 0x000fda0003f05270 */
[----:B------:R-:W0:Y:S02]  /*22490*/  @P0 LDC.64 R4, c[0x0][0x9e8] ;  /* 0x00027a00ff040b82 */ /* 0x000e240000000a00 */
[----:B0-----:R-:W-:-:S05]  /*224a0*/  @P0 IMAD.HI.U32 R4, R11, R4, RZ ;  /* 0x000000040b040227 */ /* 0x001fca00078e00ff */
[----:B------:R-:W-:-:S07]  /*224b0*/  @P0 SHF.R.U32.HI R11, RZ, R5, R4 ;  /* 0x00000005ff0b0219 */ /* 0x000fce0000011604 */
.L_x_1877:
[----:B------:R-:W-:Y:S05]  /*224c0*/  BSYNC B0 ;  /* 0x0000000000007941 */ /* 0x000fea0003800000 */
.L_x_1875:
[----:B------:R-:W-:-:S05]  /*224d0*/  IMAD R11, R11, R3, R3 ;  /* 0x000000030b0b7224 */ /* 0x000fca00078e0203 */
[----:B------:R-:W-:-:S07]  /*224e0*/  VIMNMX R2, R2, R11, PT ;  /* 0x0000000b02027248 */ /* 0x000fce0003fe0100 */
.L_x_1874:
[----:B------:R-:W2:Y:S01]  /*224f0*/  @P2 LDC R7, c[0x0][0x44c] ;  /* 0x00011300ff072b82 */ /* 0x000ea20000000800 */
[----:B------:R-:W-:Y:S01]  /*22500*/  IMAD.MOV.U32 R4, RZ, RZ, R28 ;  /* 0x000000ffff047224 */ /* 0x000fe200078e001c */
[----:B------:R-:W-:-:S06]  /*22510*/  ULDC UR4, c[0x0][0x9dc] ;  /* 0x0002770000047ab9 */ /* 0x000fcc0000000800 */
[----:B------:R-:W3:Y:S01]  /*22520*/  @P2 LDC R5, c[0x0][0x450] ;  /* 0x00011400ff052b82 */ /* 0x000ee20000000800 */
[----:B--2---:R-:W-:-:S05]  /*22530*/  @P2 IMAD.HI.U32 R7, R28, R7, RZ ;  /* 0x000000071c072227 */ /* 0x004fca00078e00ff */
[----:B---3--:R-:W-:Y:S01]  /*22540*/  @P2 SHF.R.U32.HI R4, RZ, R5, R7 ;  /* 0x00000005ff042219 */ /* 0x008fe20000011607 */
[----:B------:R-:W-:-:S05]  /*22550*/  IMAD.IADD R7, R12, 0x1, -R31 ;  /* 0x000000010c077824 */ /* 0x000fca00078e0a1f */
[----:B------:R-:W-:-:S05]  /*22560*/  IADD3 R12, R7, R4, RZ ;  /* 0x00000004070c7210 */ /* 0x000fca0007ffe0ff */
[----:B0-----:R-:W-:Y:S01]  /*22570*/  VIADD R11, R12, -UR4 ;  /* 0x800000040c0b7c36 */ /* 0x001fe20008000000 */
        /* <DEDUP_REMOVED lines=11> */
.L_x_1880:
[----:B------:R-:W-:-:S13]  /*22630*/  ISETP.NE.AND P0, PT, R3, 0x1, PT ;  /* 0x000000010300780c */ /* 0x000fda0003f05270 */
[----:B------:R-:W0:Y:S02]  /*22640*/  @P0 LDC.64 R4, c[0x0][0x9e8] ;  /* 0x00027a00ff040b82 */ /* 0x000e240000000a00 */
[----:B0-----:R-:W-:-:S05]  /*22650*/  @P0 IMAD.HI.U32 R4, R12, R4, RZ ;  /* 0x000000040c040227 */ /* 0x001fca00078e00ff */
[----:B------:R-:W-:-:S07]  /*22660*/  @P0 SHF.R.U32.HI R12, RZ, R5, R4 ;  /* 0x00000005ff0c0219 */ /* 0x000fce0000011604 */
.L_x_1881:
[----:B------:R-:W-:Y:S05]  /*22670*/  BSYNC B0 ;  /* 0x0000000000007941 */ /* 0x000fea0003800000 */
.L_x_1879:
[----:B------:R-:W-:-:S05]  /*22680*/  IMAD R12, R12, R3, RZ ;  /* 0x000000030c0c7224 */ /* 0x000fca00078e02ff */
[----:B------:R-:W-:-:S07]  /*22690*/  VIMNMX R11, R11, R12, !PT ;  /* 0x0000000c0b0b7248 */ /* 0x000fce0007fe0100 */
.L_x_1878:
[----:B------:R-:W-:Y:S01]  /*226a0*/  VIADD R2, R2, 0x3f ;  /* 0x0000003f02027836 */ /* 0x000fe20000000000 */
[----:B------:R-:W-:Y:S01]  /*226b0*/  SHF.R.S32.HI R4, RZ, 0x1f, R11 ;  /* 0x0000001fff047819 */ /* 0x000fe2000001140b */
[----:B------:R-:W-:Y:S03]  /*226c0*/  BSSY B0, `(.L_x_1882) ;  /* 0x0000196000007945 */ /* 0x000fe60003800000 */
[----:B------:R-:W-:Y:S02]  /*226d0*/  SHF.R.S32.HI R3, RZ, 0x1f, R2 ;  /* 0x0000001fff037819 */ /* 0x000fe40000011402 */
[----:B------:R-:W-:Y:S02]  /*226e0*/  LEA.HI R4, R4, R11, RZ, 0x6 ;  /* 0x0000000b04047211 */ /* 0x000fe400078f30ff */
[----:B------:R-:W-:Y:S02]  /*226f0*/  LEA.HI R2, R3, R2, RZ, 0x6 ;  /* 0x0000000203027211 */ /* 0x000fe400078f30ff */
[----:B------:R-:W-:-:S02]  /*22700*/  SHF.R.S32.HI R4, RZ, 0x6, R4 ;  /* 0x00000006ff047819 */ /* 0x000fc40000011404 */
[----:B------:R-:W-:Y:S02]  /*22710*/  SHF.R.S32.HI R3, RZ, 0x6, R2 ;  /* 0x00000006ff037819 */ /* 0x000fe40000011402 */
[----:B------:R-:W-:Y:S02]  /*22720*/  VIMNMX R2, RZ, R4, !PT ;  /* 0x00000004ff027248 */ /* 0x000fe40007fe0100 */
[----:B------:R-:W-:-:S03]  /*22730*/  VIMNMX R4, R10, R3, PT ;  /* 0x000000030a047248 */ /* 0x000fc60003fe0100 */
[--C-:B------:R-:W-:Y:S02]  /*22740*/  IMAD R2, R2, 0x40, -R9.reuse ;  /* 0x0000004002027824 */ /* 0x100fe400078e0a09 */
[----:B------:R-:W-:-:S03]  /*22750*/  IMAD R9, R4, 0x40, -R9 ;  /* 0x0000004004097824 */ /* 0x000fc600078e0a09 */
[----:B------:R-:W-:Y:S02]  /*22760*/  VIMNMX R2, RZ, R2, !PT ;  /* 0x00000002ff027248 */ /* 0x000fe40007fe0100 */
[----:B------:R-:W-:Y:S02]  /*22770*/  VIMNMX R9, R9, R6, PT ;  /* 0x0000000609097248 */ /* 0x000fe40003fe0100 */
[----:B------:R-:W-:Y:S02]  /*22780*/  SHF.R.U32.HI R5, RZ, 0x6, R2 ;  /* 0x00000006ff057819 */ /* 0x000fe40000011602 */
[----:B------:R-:W-:-:S13]  /*22790*/  ISETP.GT.AND P0, PT, R9, R2, PT ;  /* 0x000000020900720c */ /* 0x000fda0003f04270 */
[----:B------:R-:W-:-:S04]  /*227a0*/  @P0 IADD3 R3, R9, 0x3f, RZ ;  /* 0x0000003f09030810 */ /* 0x000fc80007ffe0ff */
[----:B------:R-:W-:-:S04]  /*227b0*/  @P0 SHF.R.S32.HI R2, RZ, 0x1f, R3 ;  /* 0x0000001fff020819 */ /* 0x000fc80000011403 */
[----:B------:R-:W-:Y:S01]  /*227c0*/  @P0 LEA.HI R3, R2, R3, RZ, 0x6 ;  /* 0x0000000302030211 */ /* 0x000fe200078f30ff */
[----:B------:R-:W-:-:S03]  /*227d0*/  IMAD.MOV.U32 R2, RZ, RZ, R5 ;  /* 0x000000ffff027224 */ /* 0x000fc600078e0005 */
[----:B------:R-:W-:Y:S02]  /*227e0*/  @P0 SHF.R.S32.HI R2, RZ, 0x6, R3 ;  /* 0x00000006ff020819 */ /* 0x000fe40000011403 */
        /* <DEDUP_REMOVED lines=9> */
[----:B------:R0:W2:Y:S02]  /*22880*/  SHFL.IDX PT, R14, R3, RZ, 0x1f ;  /* 0x00001fff030e7589 */ /* 0x0000a400000e0000 */
.L_x_2085:
[----:B--2---:R-:W-:Y:S02]  /*22890*/  ISETP.NE.AND P0, PT, R14, RZ, PT ;  /* 0x000000ff0e00720c */ /* 0x004fe40003f05270 */
[----:B------:R-:W-:-:S11]  /*228a0*/  PLOP3.LUT P6, PT, PT, PT, PT, 0x8, 0x0 ;  /* 0x000000000000781c */ /* 0x000fd60003fce170 */
[----:B------:R-:W-:Y:S05]  /*228b0*/  @P0 BRA `(.L_x_1885) ;  /* 0x00000000000c0947 */ /* 0x000fea0003800000 */
[----:B------:R-:W-:-:S03]  /*228c0*/  UMOV UR4, 0xffffffff ;  /* 0xffffffff00047882 */ /* 0x000fc60000000000 */
[----:B------:R-:W-:Y:S05]  /*228d0*/  BRA.DIV UR4, `(.L_x_1886) ;  /* 0x0000007e04187947 */ /* 0x000fea000b800000 */
[----:B------:R-:W-:-:S13]  /*228e0*/  ELECT P6, URZ, PT ;  /* 0x00000000003f782f */ /* 0x000fda00038c0000 */
.L_x_1885:
[----:B0-----:R-:W2:Y:S01]  /*228f0*/  LDL R3, [R1+0x34] ;  /* 0x0000340001037983 */ /* 0x001ea20000100800 */
[----:B------:R-:W-:Y:S01]  /*22900*/  BSSY B1, `(.L_x_1887) ;  /* 0x0000008000017945 */ /* 0x000fe20003800000 */
[----:B--2---:R-:W-:-:S05]  /*22910*/  VIADD R3, R3, 0x1 ;  /* 0x0000000103037836 */ /* 0x004fca0000000000 */
[----:B------:R-:W-:-:S04]  /*22920*/  LEA.HI R6, R3, R3, RZ, 0x1 ;  /* 0x0000000303067211 */ /* 0x000fc800078f08ff */
[----:B------:R-:W-:-:S05]  /*22930*/  LOP3.LUT R6, R6, 0xfffffffe, RZ, 0xc0, !PT ;  /* 0xfffffffe06067812 */ /* 0x000fca00078ec0ff */
[----:B------:R-:W-:-:S05]  /*22940*/  IMAD.IADD R6, R3, 0x1, -R6 ;  /* 0x0000000103067824 */ /* 0x000fca00078e0a06 */
[----:B------:R-:W-:-:S04]  /*22950*/  SHF.L.U32 R6, R6, 0x1f, RZ ;  /* 0x0000001f06067819 */ /* 0x000fc800000006ff */
[----:B------:R-:W0:Y:S02]  /*22960*/  SYNCS.PHASECHK.TRANS64.TRYWAIT P0, [R23+URZ+0x30820], R6 ;  /* 0x03082006170075a7 */ /* 0x000e24000800017f */
[----:B0-----:R-:W-:Y:S05]  /*22970*/  @!P0 BRA `(.L_x_1888) ;  /* 0x0000007c00108947 */ /* 0x001fea0003800000 */
.L_x_2088:
[----:B------:R-:W-:Y:S05]  /*22980*/  BSYNC B1 ;  /* 0x0000000000017941 */ /* 0x000fea0003800000 */
.L_x_1887:
[----:B------:R-:W-:Y:S04]  /*22990*/  BSSY B1, `(.L_x_1889) ;  /* 0x00000ac000017945 */ /* 0x000fe80003800000 */
[----:B------:R-:W-:Y:S05]  /*229a0*/  @!P6 BRA `(.L_x_1890) ;  /* 0x0000000800a8e947 */ /* 0x000fea0003800000 */
[----:B------:R-:W-:Y:S01]  /*229b0*/  IMAD R13, R27, 0x8, R23 ;  /* 0x000000081b0d7824 */ /* 0x000fe200078e0217 */
[----:B------:R-:W-:Y:S01]  /*229c0*/  SHF.L.U32 R12, R30, 0x1f, RZ ;  /* 0x0000001f1e0c7819 */ /* 0x000fe200000006ff */
[----:B------:R-:W2:Y:S01]  /*229d0*/  S2R R3, SR_TID.X ;  /* 0x0000000000037919 */ /* 0x000ea20000002100 */
[----:B------:R-:W-:Y:S02]  /*229e0*/  BSSY B2, `(.L_x_1891) ;  /* 0x0000005000027945 */ /* 0x000fe40003800000 */
[----:B------:R-:W3:Y:S01]  /*229f0*/  SYNCS.PHASECHK.TRANS64.TRYWAIT P0, [R13+URZ+0x308a0], R12 ;  /* 0x0308a00c0d0075a7 */ /* 0x000ee2000800017f */
[----:B--2---:R-:W-:-:S04]  /*22a00*/  LOP3.LUT R3, R3, 0x7f, RZ, 0xc0, !PT ;  /* 0x0000007f03037812 */ /* 0x004fc800078ec0ff */
[----:B------:R-:W-:Y:S01]  /*22a10*/  ISETP.NE.AND P1, PT, R3, RZ, PT ;  /* 0x000000ff0300720c */ /* 0x000fe20003f25270 */
[----:B---3--:R-:W-:-:S12]  /*22a20*/  @!P0 BRA `(.L_x_1892) ;  /* 0x0000007800f88947 */ /* 0x008fd80003800000 */
.L_x_2089:
[----:B------:R-:W-:Y:S05]  /*22a30*/  BSYNC B2 ;  /* 0x0000000000027941 */ /* 0x000fea0003800000 */
.L_x_1891:
[----:B------:R-:W-:Y:S04]  /*22a40*/  BSSY B2, `(.L_x_1893) ;  /* 0x0000009000027945 */ /* 0x000fe80003800000 */
[----:B------:R-:W-:Y:S05]  /*22a50*/  @P1 BRA `(.L_x_1894) ;  /* 0x00000000001c1947 */ /* 0x000fea0003800000 */
[----:B0-----:R-:W0:Y:S01]  /*22a60*/  S2R R6, SR_TID.X ;  /* 0x0000000000067919 */ /* 0x001e220000002100 */
[----:B------:R-:W-:-:S04]  /*22a70*/  MOV R3, 0x8000 ;  /* 0x0000800000037802 */ /* 0x000fc80000000f00 */
[----:B------:R3:W-:Y:S01]  /*22a80*/  SYNCS.ARRIVE.TRANS64 RZ, [R13+URZ+0x30890], R3 ;  /* 0x030890030dff79a7 */ /* 0x0007e2000800003f */
[----:B0-----:R-:W-:-:S04]  /*22a90*/  LOP3.LUT R6, R6, 0x1f, RZ, 0xc0, !PT ;  /* 0x0000001f06067812 */ /* 0x001fc800078ec0ff */
[----:B------:R-:W-:-:S13]  /*22aa0*/  ISETP.NE.AND P0, PT, R6, RZ, PT ;  /* 0x000000ff0600720c */ /* 0x000fda0003f05270 */
[----:B---3--:R-:W-:Y:S05]  /*22ab0*/  @!P0 BRA `(.L_x_1894) ;  /* 0x0000000000048947 */ /* 0x008fea0003800000 */
[----:B------:R-:W-:Y:S01]  /*22ac0*/  BPT.TRAP 0x1 ;  /* 0x000000040000795c */ /* 0x000fe20000300000 */
.L_x_1894:
[----:B------:R-:W-:Y:S05]  /*22ad0*/  BSYNC B2 ;  /* 0x0000000000027941 */ /* 0x000fea0003800000 */
.L_x_1893:
[----:B------:R-:W-:Y:S01]  /*22ae0*/  IMAD.MOV.U32 R17, RZ, RZ, RZ ;  /* 0x000000ffff117224 */ /* 0x000fe200078e00ff */
[----:B------:R-:W-:Y:S01]  /*22af0*/  UIADD3 UR4, UP0, UR36, 0x570, URZ ;  /* 0x0000057024047890 */ /* 0x000fe2000ff1e03f */
[----:B------:R-:W-:Y:S01]  /*22b00*/  IMAD R11, R2, 0x40, R0 ;  /* 0x00000040020b7824 */ /* 0x000fe200078e0200 */
[----:B------:R-:W-:Y:S01]  /*22b10*/  PLOP3.LUT P0, PT, PT, PT, PT, 0x80, 0x0 ;  /* 0x000000000000781c */ /* 0x000fe20003f0f070 */
[----:B------:R-:W-:Y:S01]  /*22b20*/  IMAD R9, R27, 0x8000, R23 ;  /* 0x000080001b097824 */ /* 0x000fe200078e0217 */
[----:B------:R-:W-:Y:S01]  /*22b30*/  R2UR UR10, R17 ;  /* 0x00000000110a72ca */ /* 0x000fe200000e0000 */
[----:B------:R-:W-:Y:S01]  /*22b40*/  VIADD R11, R11, 0xffffffc0 ;  /* 0xffffffc00b0b7836 */ /* 0x000fe20000000000 */
[----:B0-----:R-:W-:Y:S01]  /*22b50*/  SHF.L.U32 R6, R27, 0xe, RZ ;  /* 0x0000000e1b067819 */ /* 0x001fe200000006ff */
[----:B------:R-:W-:Y:S01]  /*22b60*/  VIADD R3, R13, 0x30890 ;  /* 0x000308900d037836 */ /* 0x000fe20000000000 */
[----:B------:R-:W-:Y:S01]  /*22b70*/  UIADD3.X UR5, URZ, UR37, URZ, UP0, !UPT ;  /* 0x000000253f057290 */ /* 0x000fe200087fe43f */
[----:B------:R-:W-:Y:S01]  /*22b80*/  VIADD R14, R9, 0x20400 ;  /* 0x00020400090e7836 */ /* 0x000fe20000000000 */
[----:B------:R-:W-:Y:S01]  /*22b90*/  UMOV UR6, 0x0 ;  /* 0x0000000000067882 */ /* 0x000fe20000000000 */
[----:B------:R-:W-:-:S09]  /*22ba0*/  UMOV UR7, 0x12f00000 ;  /* 0x12f0000000077882 */ /* 0x000fd20000000000 */
.L_x_1895:
        /* <DEDUP_REMOVED lines=16> */
.L_x_1896:
        /* <DEDUP_REMOVED lines=16> */
.L_x_1897:
        /* <DEDUP_REMOVED lines=16> */
.L_x_1898:
        /* <DEDUP_REMOVED lines=13> */
.L_x_2090:
[----:B------:R-:W-:Y:S05]  /*22f80*/  BSYNC B2 ;  /* 0x0000000000027941 */ /* 0x000fea0003800000 */
.L_x_1899:
[----:B------:R-:W-:Y:S01]  /*22f90*/  BSSY B2, `(.L_x_1901) ;  /* 0x000000b000027945 */ /* 0x000fe20003800000 */
[----:B------:R-:W-:Y:S01]  /*22fa0*/  IMAD.MOV.U32 R14, RZ, RZ, 0x0 ;  /* 0x00000000ff0e7424 */ /* 0x000fe200078e00ff */
[----:B------:R-:W-:Y:S02]  /*22fb0*/  MOV R15, 0x12f00000 ;  /* 0x12f00000000f7802 */ /* 0x000fe40000000f00 */
[----:B------:R-:W-:Y:S05]  /*22fc0*/  @P1 BRA `(.L_x_1902) ;  /* 0x00000000001c1947 */ /* 0x000fea0003800000 */
[----:B------:R-:W3:Y:S01]  /*22fd0*/  S2R R9, SR_TID.X ;  /* 0x0000000000097919 */ /* 0x000ee20000002100 */
[----:B------:R-:W-:-:S04]  /*22fe0*/  IMAD.MOV.U32 R3, RZ, RZ, 0x8000 ;  /* 0x00008000ff037424 */ /* 0x000fc800078e00ff */
[----:B------:R4:W-:Y:S01]  /*22ff0*/  SYNCS.ARRIVE.TRANS64 RZ, [R13+URZ+0x308b0], R3 ;  /* 0x0308b0030dff79a7 */ /* 0x0009e2000800003f */
[----:B---3--:R-:W-:-:S04]  /*23000*/  LOP3.LUT R9, R9, 0x1f, RZ, 0xc0, !PT ;  /* 0x0000001f09097812 */ /* 0x008fc800078ec0ff */
[----:B------:R-:W-:-:S13]  /*23010*/  ISETP.NE.AND P0, PT, R9, RZ, PT ;  /* 0x000000ff0900720c */ /* 0x000fda0003f05270 */
[----:B----4-:R-:W-:Y:S05]  /*23020*/  @!P0 BRA `(.L_x_1902) ;  /* 0x0000000000048947 */ /* 0x010fea0003800000 */
[----:B------:R-:W-:Y:S01]  /*23030*/  BPT.TRAP 0x1 ;  /* 0x000000040000795c */ /* 0x000fe20000300000 */
.L_x_1902:
[----:B------:R-:W-:Y:S05]  /*23040*/  BSYNC B2 ;  /* 0x0000000000027941 */ /* 0x000fea0003800000 */
.L_x_1901:
[----:B------:R-:W-:Y:S01]  /*23050*/  R2UR UR10, R17 ;  /* 0x00000000110a72ca */ /* 0x000fe200000e0000 */
[----:B------:R-:W-:Y:S01]  /*23060*/  IMAD R6, R6, 0x2, R23 ;  /* 0x0000000206067824 */ /* 0x000fe200078e0217 */
[----:B------:R-:W-:Y:S01]  /*23070*/  R2UR UR6, R14 ;  /* 0x000000000e0672ca */ /* 0x000fe200000e0000 */
[----:B------:R-:W-:Y:S01]  /*23080*/  UIADD3 UR4, UP0, UR36, 0x670, URZ ;  /* 0x0000067024047890 */ /* 0x000fe2000ff1e03f */
[----:B------:R-:W-:Y:S01]  /*23090*/  R2UR UR7, R15 ;  /* 0x000000000f0772ca */ /* 0x000fe200000e0000 */
[----:B0-2---:R-:W-:Y:S01]  /*230a0*/  VIADD R13, R13, 0x308b0 ;  /* 0x000308b00d0d7836 */ /* 0x005fe20000000000 */
[----:B------:R-:W-:Y:S01]  /*230b0*/  PLOP3.LUT P0, PT, PT, PT, PT, 0x80, 0x0 ;  /* 0x000000000000781c */ /* 0x000fe20003f0f070 */
[----:B------:R-:W-:Y:S01]  /*230c0*/  VIADD R3, R6, 0x400 ;  /* 0x0000040006037836 */ /* 0x000fe20000000000 */
[----:B------:R-:W-:-:S12]  /*230d0*/  UIADD3.X UR5, URZ, UR37, URZ, UP0, !UPT ;  /* 0x000000253f057290 */ /* 0x000fd800087fe43f */
.L_x_1903:
        /* <DEDUP_REMOVED lines=15> */
.L_x_1904:
        /* <DEDUP_REMOVED lines=15> */
.L_x_1905:
        /* <DEDUP_REMOVED lines=15> */
.L_x_1906:
        /* <DEDUP_REMOVED lines=9> */
[----:B--2---:R-:W-:Y:S05]  /*23440*/  @P0 BRA.U.ANY `(.L_x_1906) ;  /* 0xfffffffd00d80947 */ /* 0x004fea000393ffff */
.L_x_1890:
[----:B------:R-:W-:Y:S05]  /*23450*/  BSYNC B1 ;  /* 0x0000000000017941 */ /* 0x000fea0003800000 */
.L_x_1889:
        /* <DEDUP_REMOVED lines=9> */
.L_x_1925:
[----:B------:R-:W-:Y:S05]  /*234f0*/  YIELD ;  /* 0x0000000000007946 */ /* 0x000fea0003800000 */
[----:B------:R-:W-:Y:S04]  /*23500*/  BSSY B1, `(.L_x_1907) ;  /* 0x00000a9000017945 */ /* 0x000fe80003800000 */
[----:B------:R-:W-:Y:S05]  /*23510*/  @!P6 BRA `(.L_x_1908) ;  /* 0x00000008009ce947 */ /* 0x000fea0003800000 */
[----:B0-----:R-:W-:Y:S01]  /*23520*/  LEA R6, R27, R23, 0x3 ;  /* 0x000000171b067211 */ /* 0x001fe200078e18ff */
[----:B------:R-:W0:Y:S01]  /*23530*/  S2R R2, SR_TID.X ;  /* 0x0000000000027919 */ /* 0x000e220000002100 */
[----:B------:R-:W-:Y:S01]  /*23540*/  SHF.L.U32 R3, R30, 0x1f, RZ ;  /* 0x0000001f1e037819 */ /* 0x000fe200000006ff */
[----:B------:R-:W-:Y:S03]  /*23550*/  BSSY B2, `(.L_x_1909) ;  /* 0x0000005000027945 */ /* 0x000fe60003800000 */
[----:B------:R-:W2:Y:S01]  /*23560*/  SYNCS.PHASECHK.TRANS64.TRYWAIT P1, [R6+URZ+0x308a0], R3 ;  /* 0x0308a003060075a7 */ /* 0x000ea2000802017f */
[----:B0-----:R-:W-:-:S04]  /*23570*/  LOP3.LUT R2, R2, 0x7f, RZ, 0xc0, !PT ;  /* 0x0000007f02027812 */ /* 0x001fc800078ec0ff */
[----:B------:R-:W-:Y:S01]  /*23580*/  ISETP.NE.AND P2, PT, R2, RZ, PT ;  /* 0x000000ff0200720c */ /* 0x000fe20003f45270 */
[----:B--2---:R-:W-:-:S12]  /*23590*/  @!P1 BRA `(.L_x_1910) ;  /* 0x0000007000449947 */ /* 0x004fd80003800000 */
.L_x_2091:
[----:B------:R-:W-:Y:S05]  /*235a0*/  BSYNC B2 ;  /* 0x0000000000027941 */ /* 0x000fea0003800000 */
.L_x_1909:
[----:B------:R-:W-:Y:S04]  /*235b0*/  BSSY B2, `(.L_x_1911) ;  /* 0x0000009000027945 */ /* 0x000fe80003800000 */
        /* <DEDUP_REMOVED lines=8> */
.L_x_1912:
[----:B------:R-:W-:Y:S05]  /*23640*/  BSYNC B2 ;  /* 0x0000000000027941 */ /* 0x000fea0003800000 */
.L_x_1911:
[----:B------:R-:W-:Y:S01]  /*23650*/  IMAD.MOV.U32 R14, RZ, RZ, RZ ;  /* 0x000000ffff0e7224 */ /* 0x000fe200078e00ff */
[----:B------:R-:W-:Y:S01]  /*23660*/  UIADD3 UR4, UP0, UR36, 0x570, URZ ;  /* 0x0000057024047890 */ /* 0x000fe2000ff1e03f */
[----:B------:R-:W-:Y:S01]  /*23670*/  IMAD R11, R27, 0x8000, R23 ;  /* 0x000080001b0b7824 */ /* 0x000fe200078e0217 */
[----:B------:R-:W-:Y:S01]  /*23680*/  PLOP3.LUT P1, PT, PT, PT, PT, 0x80, 0x0 ;  /* 0x000000000000781c */ /* 0x000fe20003f2f070 */
[----:B------:R-:W-:Y:S01]  /*23690*/  IMAD R12, R9, 0x40, R0 ;  /* 0x00000040090c7824 */ /* 0x000fe200078e0200 */
[----:B------:R-:W-:Y:S01]  /*236a0*/  R2UR UR10, R14 ;  /* 0x000000000e0a72ca */ /* 0x000fe200000e0000 */
[----:B------:R-:W-:Y:S01]  /*236b0*/  VIADD R13, R11, 0x20400 ;  /* 0x000204000b0d7836 */ /* 0x000fe20000000000 */
[----:B------:R-:W-:Y:S01]  /*236c0*/  IADD3 R2, R6, 0x30890, RZ ;  /* 0x0003089006027810 */ /* 0x000fe20007ffe0ff */
[----:B------:R-:W-:Y:S01]  /*236d0*/  UIADD3.X UR5, URZ, UR37, URZ, UP0, !UPT ;  /* 0x000000253f057290 */ /* 0x000fe200087fe43f */
[----:B------:R-:W-:Y:S01]  /*236e0*/  UMOV UR6, 0x0 ;  /* 0x0000000000067882 */ /* 0x000fe20000000000 */
[----:B------:R-:W-:-:S10]  /*236f0*/  UMOV UR7, 0x12f00000 ;  /* 0x12f0000000077882 */ /* 0x000fd40000000000 */
.L_x_1913:
        /* <DEDUP_REMOVED lines=10> */
[----:B------:R-:W-:Y:S01]  /*237a0*/  IMAD.MOV.U32 R20, RZ, RZ, 0x40 ;  /* 0x00000040ff147424 */ /* 0x000fe200078e00ff */
[----:B------:R-:W-:Y:S01]  /*237b0*/  PLOP3.LUT P1, PT, PT, PT, PT, 0x80, 0x0 ;  /* 0x000000000000781c */ /* 0x000fe20003f2f070 */
[----:B------:R-:W-:Y:S01]  /*237c0*/  VIADD R13, R11, 0x22400 ;  /* 0x000224000b0d7836 */ /* 0x000fe20000000000 */
[----:B------:R-:W-:Y:S01]  /*237d0*/  UMOV UR6, 0x0 ;  /* 0x0000000000067882 */ /* 0x000fe20000000000 */
[----:B------:R-:W-:Y:S01]  /*237e0*/  UMOV UR7, 0x12f00000 ;  /* 0x12f0000000077882 */ /* 0x000fe20000000000 */
[----:B------:R-:W-:-:S15]  /*237f0*/  R2UR UR10, R20 ;  /* 0x00000000140a72ca */ /* 0x000fde00000e0000 */
.L_x_1914:
        /* <DEDUP_REMOVED lines=12> */
[----:B------:R-:W-:Y:S01]  /*238c0*/  UMOV UR6, 0x0 ;  /* 0x0000000000067882 */ /* 0x000fe20000000000 */
[----:B------:R-:W-:Y:S01]  /*238d0*/  IADD3 R13, R11, 0x24400, RZ ;  /* 0x000244000b0d7810 */ /* 0x000fe20007ffe0ff */
[----:B------:R-:W-:Y:S01]  /*238e0*/  UMOV UR7, 0x12f00000 ;  /* 0x12f0000000077882 */ /* 0x000fe20000000000 */
[----:B------:R-:W-:-:S15]  /*238f0*/  R2UR UR10, R17 ;  /* 0x00000000110a72ca */ /* 0x000fde00000e0000 */
.L_x_1915:
        /* <DEDUP_REMOVED lines=16> */
.L_x_1916:
        /* <DEDUP_REMOVED lines=10> */
[----:B------:R-:W2:Y:S01]  /*23aa0*/  SYNCS.PHASECHK.TRANS64.TRYWAIT P1, [R6+URZ+0x308c0], R3 ;  /* 0x0308c003060075a7 */ /* 0x000ea2000802017f */
[----:B------:R-:W-:Y:S04]  /*23ab0*/  BSSY B2, `(.L_x_1917) ;  /* 0x0000002000027945 */ /* 0x000fe80003800000 */
[----:B--2---:R-:W-:Y:S05]  /*23ac0*/  @!P1 BRA `(.L_x_1918) ;  /* 0x0000006c000c9947 */ /* 0x004fea0003800000 */
.L_x_2092:
[----:B------:R-:W-:Y:S05]  /*23ad0*/  BSYNC B2 ;  /* 0x0000000000027941 */ /* 0x000fea0003800000 */
.L_x_1917:
[----:B------:R-:W-:Y:S01]  /*23ae0*/  BSSY B2, `(.L_x_1919) ;  /* 0x000000b000027945 */ /* 0x000fe20003800000 */
[----:B------:R-:W-:Y:S02]  /*23af0*/  IMAD.MOV.U32 R2, RZ, RZ, 0x0 ;  /* 0x00000000ff027424 */ /* 0x000fe400078e00ff */
[----:B0-2---:R-:W-:Y:S01]  /*23b00*/  IMAD.MOV.U32 R3, RZ, RZ, 0x12f00000 ;  /* 0x12f00000ff037424 */ /* 0x005fe200078e00ff */
[----:B------:R-:W-:Y:S06]  /*23b10*/  @P2 BRA `(.L_x_1920) ;  /* 0x00000000001c2947 */ /* 0x000fec0003800000 */
[----:B------:R-:W0:Y:S01]  /*23b20*/  S2R R21, SR_TID.X ;  /* 0x0000000000157919 */ /* 0x000e220000002100 */
[----:B------:R-:W-:-:S04]  /*23b30*/  MOV R13, 0x8000 ;  /* 0x00008000000d7802 */ /* 0x000fc80000000f00 */
[----:B------:R2:W-:Y:S01]  /*23b40*/  SYNCS.ARRIVE.TRANS64 RZ, [R6+URZ+0x308b0], R13 ;  /* 0x0308b00d06ff79a7 */ /* 0x0005e2000800003f */
[----:B0-----:R-:W-:-:S04]  /*23b50*/  LOP3.LUT R21, R21, 0x1f, RZ, 0xc0, !PT ;  /* 0x0000001f15157812 */ /* 0x001fc800078ec0ff */
[----:B------:R-:W-:-:S13]  /*23b60*/  ISETP.NE.AND P1, PT, R21, RZ, PT ;  /* 0x000000ff1500720c */ /* 0x000fda0003f25270 */
[----:B--2---:R-:W-:Y:S05]  /*23b70*/  @!P1 BRA `(.L_x_1920) ;  /* 0x0000000000049947 */ /* 0x004fea0003800000 */
[----:B------:R-:W-:Y:S01]  /*23b80*/  BPT.TRAP 0x1 ;  /* 0x000000040000795c */ /* 0x000fe20000300000 */
.L_x_1920:
[----:B------:R-:W-:Y:S05]  /*23b90*/  BSYNC B2 ;  /* 0x0000000000027941 */ /* 0x000fea0003800000 */
.L_x_1919:
[----:B------:R-:W-:Y:S01]  /*23ba0*/  R2UR UR10, R14 ;  /* 0x000000000e0a72ca */ /* 0x000fe200000e0000 */
[----:B------:R-:W-:Y:S01]  /*23bb0*/  UIADD3 UR4, UP0, UR36, 0x670, URZ ;  /* 0x0000067024047890 */ /* 0x000fe2000ff1e03f */
[----:B------:R-:W-:Y:S01]  /*23bc0*/  R2UR UR6, R2 ;  /* 0x00000000020672ca */ /* 0x000fe200000e0000 */
[----:B------:R-:W-:Y:S01]  /*23bd0*/  VIADD R6, R6, 0x308b0 ;  /* 0x000308b006067836 */ /* 0x000fe20000000000 */
[----:B------:R-:W-:Y:S01]  /*23be0*/  R2UR UR7, R3 ;  /* 0x00000000030772ca */ /* 0x000fe200000e0000 */
[----:B------:R-:W-:Y:S01]  /*23bf0*/  VIADD R13, R11, 0x400 ;  /* 0x000004000b0d7836 */ /* 0x000fe20000000000 */
[----:B------:R-:W-:Y:S01]  /*23c00*/  PLOP3.LUT P1, PT, PT, PT, PT, 0x80, 0x0 ;  /* 0x000000000000781c */ /* 0x000fe20003f2f070 */
[----:B------:R-:W-:-:S12]  /*23c10*/  UIADD3.X UR5, URZ, UR37, URZ, UP0, !UPT ;  /* 0x000000253f057290 */ /* 0x000fd800087fe43f */
.L_x_1921:
        /* <DEDUP_REMOVED lines=15> */
.L_x_1922:
        /* <DEDUP_REMOVED lines=15> */
.L_x_1923:
        /* <DEDUP_REMOVED lines=15> */
.L_x_1924:
        /* <DEDUP_REMOVED lines=10> */
.L_x_1908:
[----:B------:R-:W-:Y:S05]  /*23f90*/  BSYNC B1 ;  /* 0x0000000000017941 */ /* 0x000fea0003800000 */
.L_x_1907:
[----:B------:R-:W-:Y:S01]  /*23fa0*/  ISETP.GT.AND P2, PT, R9, R5, PT ;  /* 0x000000050900720c */ /* 0x000fe20003f44270 */
[----:B------:R-:W-:Y:S02]  /*23fb0*/  VIADD R27, R27, 0x1 ;  /* 0x000000011b1b7836 */ /* 0x000fe40000000000 */
[----:B------:R-:W-:-:S03]  /*23fc0*/  VIADD R9, R9, 0xffffffff ;  /* 0xffffffff09097836 */ /* 0x000fc60000000000 */
[----:B------:R-:W-:-:S04]  /*23fd0*/  ISETP.NE.AND P1, PT, R27, 0x2, PT ;  /* 0x000000021b00780c */ /* 0x000fc80003f25270 */
[----:B------:R-:W-:Y:S02]  /*23fe0*/  SEL R3, RZ, 0x1, P1 ;  /* 0x00000001ff037807 */ /* 0x000fe40000800000 */
[----:B------:R-:W-:Y:S02]  /*23ff0*/  SEL R27, R27, RZ, P1 ;  /* 0x000000ff1b1b7207 */ /* 0x000fe40000800000 */
[----:B------:R-:W-:Y:S01]  /*24000*/  LOP3.LUT R30, R30, R3, RZ, 0x3c, !PT ;  /* 0x000000031e1e7212 */ /* 0x000fe200078e3cff */
[----:B------:R-:W-:Y:S06]  /*24010*/  @P2 BRA `(.L_x_1925) ;  /* 0xfffffff400342947 */ /* 0x000fec000383ffff */
.L_x_1883:
[----:B------:R-:W-:Y:S05]  /*24020*/  BSYNC B0 ;  /* 0x0000000000007941 */ /* 0x000fea0003800000 */
.L_x_1882:
[----:B------:R-:W2:Y:S01]  /*24030*/  LDC R0, c[0x0][0x448] ;  /* 0x00011200ff007b82 */ /* 0x000ea20000000800 */
[----:B------:R-:W-:Y:S01]  /*24040*/  VIADD R5, R28, 0x7f ;  /* 0x0000007f1c057836 */ /* 0x000fe20000000000 */
[----:B------:R-:W-:Y:S06]  /*24050*/  @!P0 WARPSYNC.ALL ;  /* 0x0000000000008948 */ /* 0x000fec0003800000 */
[----:B------:R-:W-:Y:S01]  /*24060*/  @!P0 BAR.SYNC.DEFER_BLOCKING 0xc, 0x180 ;  /* 0x0306000000008b1d */ /* 0x000fe20000010000 */
[----:B--2---:R-:W-:-:S13]  /*24070*/  ISETP.NE.AND P1, PT, R0, 0x1, PT ;  /* 0x000000010000780c */ /* 0x004fda0003f25270 */
[----:B------:R-:W2:Y:S08]  /*24080*/  @P1 LDC R0, c[0x0][0x44c] ;  /* 0x00011300ff001b82 */ /* 0x000eb00000000800 */
[----:B------:R-:W3:Y:S01]  /*24090*/  @P1 LDC R3, c[0x0][0x450] ;  /* 0x00011400ff031b82 */ /* 0x000ee20000000800 */
[----:B--2---:R-:W-:-:S05]  /*240a0*/  @P1 IMAD.HI.U32 R0, R5, R0, RZ ;  /* 0x0000000005001227 */ /* 0x004fca00078e00ff */
[----:B---3--:R-:W-:Y:S02]  /*240b0*/  @P1 SHF.R.U32.HI R5, RZ, R3, R0 ;  /* 0x00000003ff051219 */ /* 0x008fe40000011600 */
[----:B------:R-:W2:Y:S03]  /*240c0*/  LDC.64 R2, c[0x0][0x9e0] ;  /* 0x00027800ff027b82 */ /* 0x000ea60000000a00 */
[----:B------:R-:W-:Y:S01]  /*240d0*/  IMAD.IADD R9, R8, 0x1, R5 ;  /* 0x0000000108097824 */ /* 0x000fe200078e0205 */
[----:B--2---:R-:W-:-:S04]  /*240e0*/  ISETP.GE.AND P2, PT, R3, 0x1, PT ;  /* 0x000000010300780c */ /* 0x004fc80003f46270 */
[----:B------:R-:W-:-:S09]  /*240f0*/  IADD3 R2, R9, R2, RZ ;  /* 0x0000000209027210 */ /* 0x000fd20007ffe0ff */
[----:B------:R-:W-:Y:S05]  /*24100*/  @!P2 BRA `(.L_x_1926) ;  /* 0x000000000048a947 */ /* 0x000fea0003800000 */
[C---:B------:R-:W-:Y:S01]  /*24110*/  ISETP.GT.AND P0, PT, R9.reuse, RZ, PT ;  /* 0x000000ff0900720c */ /* 0x040fe20003f04270 */
[----:B------:R-:W-:Y:S01]  /*24120*/  BSSY B0, `(.L_x_1927) ;  /* 0x000000e000007945 */ /* 0x000fe20003800000 */
[----:B------:R-:W-:-:S11]  /*24130*/  VIADD R0, R9, 0xffffffff ;  /* 0xffffffff09007836 */ /* 0x000fd60000000000 */
        /* <DEDUP_REMOVED lines=8> */
.L_x_1928:
[----:B------:R-:W-:-:S13]  /*241c0*/  ISETP.NE.AND P0, PT, R3, 0x1, PT ;  /* 0x000000010300780c */ /* 0x000fda0003f05270 */
[----:B------:R-:W2:Y:S02]  /*241d0*/  @P0 LDC.64 R4, c[0x0][0x9e8] ;  /* 0x00027a00ff040b82 */ /* 0x000ea40000000a00 */
[----:B--2---:R-:W-:-:S05]  /*241e0*/  @P0 IMAD.HI.U32 R4, R0, R4, RZ ;  /* 0x0000000400040227 */ /* 0x004fca00078e00ff */
[----:B------:R-:W-:-:S07]  /*241f0*/  @P0 SHF.R.U32.HI R0, RZ, R5, R4 ;  /* 0x00000005ff000219 */ /* 0x000fce0000011604 */
.L_x_1929:
[----:B------:R-:W-:Y:S05]  /*24200*/  BSYNC B0 ;  /* 0x0000000000007941 */ /* 0x000fea0003800000 */
.L_x_1927:
[----:B------:R-:W-:-:S05]  /*24210*/  IMAD R5, R0, R3, R3 ;  /* 0x0000000300057224 */ /* 0x000fca00078e0203 */
[----:B------:R-:W-:-:S07]  /*24220*/  VIMNMX R2, R2, R5, PT ;  /* 0x0000000502027248 */ /* 0x000fce0003fe0100 */
.L_x_1926:
[----:B------:R-:W-:Y:S01]  /*24230*/  VIADD R2, R2, 0x3f ;  /* 0x0000003f02027836 */ /* 0x000fe20000000000 */
[----:B------:R-:W2:Y:S01]  /*24240*/  @P1 LDC R9, c[0x0][0x44c] ;  /* 0x00011300ff091b82 */ /* 0x000ea20000000800 */
[----:B------:R-:W-:-:S03]  /*24250*/  ULDC UR4, c[0x0][0x9dc] ;  /* 0x0002770000047ab9 */ /* 0x000fc60000000800 */
[----:B------:R-:W-:-:S04]  /*24260*/  SHF.R.S32.HI R5, RZ, 0x1f, R2 ;  /* 0x0000001fff057819 */ /* 0x000fc80000011402 */
[----:B------:R-:W3:Y:S01]  /*24270*/  @P1 LDC R0, c[0x0][0x450] ;  /* 0x00011400ff001b82 */ /* 0x000ee20000000800 */
[----:B------:R-:W-:Y:S01]  /*24280*/  LEA.HI R5, R5, R2, RZ, 0x6 ;  /* 0x0000000205057211 */ /* 0x000fe200078f30ff */
[----:B------:R-:W-:-:S03]  /*24290*/  IMAD.MOV.U32 R2, RZ, RZ, R28 ;  /* 0x000000ffff027224 */ /* 0x000fc600078e001c */
[----:B------:R-:W-:-:S04]  /*242a0*/  SHF.R.S32.HI R5, RZ, 0x6, R5 ;  /* 0x00000006ff057819 */ /* 0x000fc80000011405 */
[----:B------:R-:W-:-:S05]  /*242b0*/  VIMNMX R26, R10, R5, PT ;  /* 0x000000050a1a7248 */ /* 0x000fca0003fe0100 */
[----:B------:R4:W-:Y:S01]  /*242c0*/  STL [R1+0x30], R26 ;  /* 0x0000301a01007387 */ /* 0x0009e20000100800 */
[----:B--2---:R-:W-:-:S05]  /*242d0*/  @P1 IMAD.HI.U32 R9, R28, R9, RZ ;  /* 0x000000091c091227 */ /* 0x004fca00078e00ff */
[----:B---3--:R-:W-:-:S04]  /*242e0*/  @P1 SHF.R.U32.HI R2, RZ, R0, R9 ;  /* 0x00000000ff021219 */ /* 0x008fc80000011609 */
[----:B------:R-:W-:-:S05]  /*242f0*/  IADD3 R7, R7, R2, RZ ;  /* 0x0000000207077210 */ /* 0x000fca0007ffe0ff */
[----:B------:R-:W-:Y:S01]  /*24300*/  VIADD R0, R7, -UR4 ;  /* 0x8000000407007c36 */ /* 0x000fe20008000000 */
[----:B----4-:R-:W-:Y:S06]  /*24310*/  @!P2 BRA `(.L_x_1930) ;  /* 0x000000000044a947 */ /* 0x010fec0003800000 */
        /* <DEDUP_REMOVED lines=10> */
.L_x_1932:
[----:B------:R-:W-:-:S13]  /*243c0*/  ISETP.NE.AND P0, PT, R3, 0x1, PT ;  /* 0x000000010300780c */ /* 0x000fda0003f05270 */
[----:B------:R-:W2:Y:S02]  /*243d0*/  @P0 LDC.64 R4, c[0x0][0x9e8] ;  /* 0x00027a00ff040b82 */ /* 0x000ea40000000a00 */
[----:B--2---:R-:W-:-:S05]  /*243e0*/  @P0 IMAD.HI.U32 R4, R7, R4, RZ ;  /* 0x0000000407040227 */ /* 0x004fca00078e00ff */
[----:B------:R-:W-:-:S07]  /*243f0*/  @P0 SHF.R.U32.HI R7, RZ, R5, R4 ;  /* 0x00000005ff070219 */ /* 0x000fce0000011604 */
.L_x_1933:
[----:B------:R-:W-:Y:S05]  /*24400*/  BSYNC B0 ;  /* 0x0000000000007941 */ /* 0x000fea0003800000 */
.L_x_1931:
[----:B------:R-:W-:-:S05]  /*24410*/  IMAD R3, R7, R3, RZ ;  /* 0x0000000307037224 */ /* 0x000fca00078e02ff */
[----:B------:R-:W-:-:S07]  /*24420*/  VIMNMX R0, R0, R3, !PT ;  /* 0x0000000300007248 */ /* 0x000fce0007fe0100 */
.L_x_1930:
[----:B------:R-:W-:Y:S01]  /*24430*/  SHF.R.S32.HI R3, RZ, 0x1f, R0 ;  /* 0x0000001fff037819 */ /* 0x000fe20000011400 */
[----:B------:R-:W-:Y:S03]  /*24440*/  BSSY B7, `(.L_x_1934) ;  /* 0x000036d000077945 */ /* 0x000fe60003800000 */
[----:B------:R-:W-:-:S04]  /*24450*/  LEA.HI R3, R3, R0, RZ, 0x6 ;  /* 0x0000000003037211 */ /* 0x000fc800078f30ff */
[----:B------:R-:W-:-:S04]  /*24460*/  SHF.R.S32.HI R3, RZ, 0x6, R3 ;  /* 0x00000006ff037819 */ /* 0x000fc80000011403 */
[----:B------:R-:W-:-:S04]  /*24470*/  VIMNMX R2, RZ, R3, !PT ;  /* 0x00000003ff027248 */ /* 0x000fc80007fe0100 */
[----:B------:R-:W-:Y:S01]  /*24480*/  ISETP.GT.AND P0, PT, R26, R2, PT ;  /* 0x000000021a00720c */ /* 0x000fe20003f04270 */
[----:B------:R2:W-:-:S12]  /*24490*/  STL [R1+0x14], R2 ;  /* 0x0000140201007387 */ /* 0x0005d80000100800 */
[----:B--2---:R-:W-:Y:S05]  /*244a0*/  @P0 BRA `(.L_x_1935) ;  /* 0x0000000000440947 */ /* 0x004fea0003800000 */
[----:B------:R-:W2:Y:S02]  /*244b0*/  S2R R2, SR_TID.X ;  /* 0x0000000000027919 */ /* 0x000ea40000002100 */
[----:B--2---:R-:W-:-:S04]  /*244c0*/  LOP3.LUT R2, R2, 0x7f, RZ, 0xc0, !PT ;  /* 0x0000007f02027812 */ /* 0x004fc800078ec0ff */
[----:B------:R-:W-:-:S13]  /*244d0*/  ISETP.NE.AND P0, PT, R2, RZ, PT ;  /* 0x000000ff0200720c */ /* 0x000fda0003f05270 */
[----:B------:R-:W-:Y:S05]  /*244e0*/  @P0 BRA `(.L_x_1936) ;  /* 0x0000003400880947 */ /* 0x000fea0003800000 */
[----:B------:R-:W2:Y:S01]  /*244f0*/  S2R R5, SR_LANEID ;  /* 0x0000000000057919 */ /* 0x000ea20000000000 */
[----:B------:R-:W-:Y:S01]  /*24500*/  VOTEU.ANY UR4, UPT, PT ;  /* 0x0000000000047886 */ /* 0x000fe200038e0100 */
[----:B------:R-:W3:Y:S01]  /*24510*/  LDC.64 R2, c[0x0][0xc60] ;  /* 0x00031800ff027b82 */ /* 0x000ee20000000a00 */
[----:B------:R-:W2:Y:S02]  /*24520*/  FLO.U32 R0, UR4 ;  /* 0x0000000400007d00 */ /* 0x000ea400080e0000 */
[----:B--2---:R-:W-:-:S06]  /*24530*/  ISETP.EQ.U32.AND P0, PT, R0, R5, PT ;  /* 0x000000050000720c */ /* 0x004fcc0003f02070 */
[----:B------:R-:W3:Y:S07]  /*24540*/  POPC R5, UR4 ;  /* 0x0000000400057d09 */ /* 0x000eee0008000000 */
[----:B---3--:R-:W2:Y:S01]  /*24550*/  @P0 ATOMG.E.ADD.STRONG.GPU PT, R3, desc[UR60][R2.64], R5 ;  /* 0x00000005020309a8 */ /* 0x008ea200081ee1fc */
[----:B------:R-:W3:Y:S02]  /*24560*/  S2R R4, SR_LTMASK ;  /* 0x0000000000047919 */ /* 0x000ee40000003900 */
[----:B---3--:R-:W-:-:S04]  /*24570*/  LOP3.LUT R4, R4, UR4, RZ, 0xc0, !PT ;  /* 0x0000000404047c12 */ /* 0x008fc8000f8ec0ff */
[----:B------:R-:W3:Y:S01]  /*24580*/  POPC R7, R4 ;  /* 0x0000000400077309 */ /* 0x000ee20000000000 */
[----:B--2---:R-:W3:Y:S02]  /*24590*/  SHFL.IDX PT, R0, R3, R0, 0x1f ;  /* 0x00001f0003007589 */ /* 0x004ee400000e0000 */
[----:B---3--:R-:W-:Y:S01]  /*245a0*/  IADD3 R16, R0, UR38, R7 ;  /* 0x0000002600107c10 */ /* 0x008fe2000fffe007 */
[----:B------:R-:W-:Y:S06]  /*245b0*/  BRA `(.L_x_1936) ;  /* 0x0000003400547947 */ /* 0x000fec0003800000 */
.L_x_1935:
        /* <DEDUP_REMOVED lines=8> */
[----:B------:R-:W-:Y:S01]  /*24640*/  IMAD.U32 R4, RZ, RZ, UR6 ;  /* 0x00000006ff047e24 */ /* 0x000fe2000f8e00ff */
[----:B0-----:R-:W-:Y:S01]  /*24650*/  MOV R6, UR8 ;  /* 0x0000000800067c02 */ /* 0x001fe20008000f00 */
[----:B------:R-:W0:Y:S01]  /*24660*/  LDC.64 R2, c[0x4][R2] ;  /* 0x0100000002027b82 */ /* 0x000e220000000a00 */
[----:B------:R-:W-:Y:S01]  /*24670*/  IMAD.U32 R5, RZ, RZ, UR7 ;  /* 0x00000007ff057e24 */ /* 0x000fe2000f8e00ff */
[----:B------:R-:W-:Y:S01]  /*24680*/  MOV R12, 0x1 ;  /* 0x00000001000c7802 */ /* 0x000fe20000000f00 */
[----:B------:R-:W-:Y:S02]  /*24690*/  IMAD.U32 R7, RZ, RZ, UR9 ;  /* 0x00000009ff077e24 */ /* 0x000fe4000f8e00ff */
[----:B------:R-:W-:-:S02]  /*246a0*/  IMAD.U32 R10, RZ, RZ, UR4 ;  /* 0x00000004ff0a7e24 */ /* 0x000fc4000f8e00ff */
[----:B------:R-:W-:Y:S02]  /*246b0*/  IMAD.U32 R11, RZ, RZ, UR5 ;  /* 0x00000005ff0b7e24 */ /* 0x000fe4000f8e00ff */
[----:B------:R-:W-:Y:S02]  /*246c0*/  IMAD.MOV.U32 R8, RZ, RZ, 0x70 ;  /* 0x00000070ff087424 */ /* 0x000fe400078e00ff */
[----:B------:R-:W-:-:S07]  /*246d0*/  IMAD.MOV.U32 R13, RZ, RZ, RZ ;  /* 0x000000ffff0d7224 */ /* 0x000fce00078e00ff */
[----:B------:R-:W-:-:S07]  /*246e0*/  LEPC R20, `(.L_x_1938) ;  /* 0x000000001014794e */ /* 0x000fce0000000000 */
[----:B01----:R-:W-:Y:S05]  /*246f0*/  CALL.ABS.NOINC R2 ;  /* 0x0000000002007343 */ /* 0x003fea0003c00000 */
.L_x_1938:
[----:B------:R-:W-:Y:S05]  /*24700*/  BSYNC B6 ;  /* 0x0000000000067941 */ /* 0x000fea0003800000 */
.L_x_1937:
        /* <DEDUP_REMOVED lines=8> */
[----:B------:R2:W3:Y:S01]  /*24790*/  LDC.64 R2, c[0x4][R17] ;  /* 0x0100000011027b82 */ /* 0x0004e20000000a00 */
[----:B------:R-:W-:Y:S01]  /*247a0*/  IMAD.U32 R4, RZ, RZ, UR6 ;  /* 0x00000006ff047e24 */ /* 0x000fe2000f8e00ff */
[----:B0-----:R-:W-:Y:S01]  /*247b0*/  MOV R6, UR8 ;  /* 0x0000000800067c02 */ /* 0x001fe20008000f00 */
[----:B------:R-:W-:Y:S01]  /*247c0*/  IMAD.U32 R5, RZ, RZ, UR7 ;  /* 0x00000007ff057e24 */ /* 0x000fe2000f8e00ff */
[----:B------:R-:W-:Y:S01]  /*247d0*/  MOV R12, 0x1 ;  /* 0x00000001000c7802 */ /* 0x000fe20000000f00 */
[----:B------:R-:W-:Y:S02]  /*247e0*/  IMAD.U32 R7, RZ, RZ, UR9 ;  /* 0x00000009ff077e24 */ /* 0x000fe4000f8e00ff */
[----:B------:R-:W-:-:S02]  /*247f0*/  IMAD.U32 R10, RZ, RZ, UR4 ;  /* 0x00000004ff0a7e24 */ /* 0x000fc4000f8e00ff */
[----:B------:R-:W-:Y:S02]  /*24800*/  IMAD.U32 R11, RZ, RZ, UR5 ;  /* 0x00000005ff0b7e24 */ /* 0x000fe4000f8e00ff */
[----:B------:R-:W-:Y:S02]  /*24810*/  IMAD.MOV.U32 R8, RZ, RZ, 0x70 ;  /* 0x00000070ff087424 */ /* 0x000fe400078e00ff */
[----:B--2---:R-:W-:-:S07]  /*24820*/  IMAD.MOV.U32 R13, RZ, RZ, RZ ;  /* 0x000000ffff0d7224 */ /* 0x004fce00078e00ff */
[----:B------:R-:W-:-:S07]  /*24830*/  LEPC R20, `(.L_x_1941) ;  /* 0x000000001014794e */ /* 0x000fce0000000000 */
[----:B-1-3--:R-:W-:Y:S05]  /*24840*/  CALL.ABS.NOINC R2 ;  /* 0x0000000002007343 */ /* 0x00afea0003c00000 */
.L_x_1941:
[----:B------:R0:W1:Y:S01]  /*24850*/  LDC.64 R2, c[0x4][R17] ;  /* 0x0100000011027b82 */ /* 0x0000620000000a00 */
[----:B------:R-:W-:Y:S01]  /*24860*/  ULDC.64 UR4, c[0x4][0x138] ;  /* 0x01004e0000047ab9 */ /* 0x000fe20000000a00 */
[----:B------:R-:W-:Y:S01]  /*24870*/  ULDC.64 UR6, c[0x4][0x140] ;  /* 0x0100500000067ab9 */ /* 0x000fe20000000a00 */
[----:B------:R-:W-:Y:S01]  /*24880*/  ULDC.64 UR8, c[0x4][0xd0] ;  /* 0x0100340000087ab9 */ /* 0x000fe20000000a00 */
[----:B------:R-:W-:Y:S01]  /*24890*/  IMAD.U32 R4, RZ, RZ, UR4 ;  /* 0x00000004ff047e24 */ /* 0x000fe2000f8e00ff */
[----:B------:R-:W-:Y:S01]  /*248a0*/  MOV R7, UR7 ;  /* 0x0000000700077c02 */ /* 0x000fe20008000f00 */
[----:B------:R-:W-:Y:S01]  /*248b0*/  IMAD.U32 R5, RZ, RZ, UR5 ;  /* 0x00000005ff057e24 */ /* 0x000fe2000f8e00ff */
[----:B------:R-:W-:Y:S01]  /*248c0*/  MOV R13, RZ ;  /* 0x000000ff000d7202 */ /* 0x000fe20000000f00 */
[----:B------:R-:W-:Y:S02]  /*248d0*/  IMAD.U32 R6, RZ, RZ, UR6 ;  /* 0x00000006ff067e24 */ /* 0x000fe4000f8e00ff */
[----:B------:R-:W-:-:S02]  /*248e0*/  IMAD.U32 R10, RZ, RZ, UR8 ;  /* 0x00000008ff0a7e24 */ /* 0x000fc4000f8e00ff */
[----:B------:R-:W-:Y:S02]  /*248f0*/  IMAD.U32 R11, RZ, RZ, UR9 ;  /* 0x00000009ff0b7e24 */ /* 0x000fe4000f8e00ff */
[----:B------:R-:W-:Y:S02]  /*24900*/  IMAD.MOV.U32 R8, RZ, RZ, 0x70 ;  /* 0x00000070ff087424 */ /* 0x000fe400078e00ff */
[----:B0-----:R-:W-:-:S07]  /*24910*/  IMAD.MOV.U32 R12, RZ, RZ, 0x1 ;  /* 0x00000001ff0c7424 */ /* 0x001fce00078e00ff */
[----:B------:R-:W-:-:S07]  /*24920*/  LEPC R20, `(.L_x_1940) ;  /* 0x000000001014794e */ /* 0x000fce0000000000 */
[----:B-1----:R-:W-:Y:S05]  /*24930*/  CALL.ABS.NOINC R2 ;  /* 0x0000000002007343 */ /* 0x002fea0003c00000 */
.L_x_1940:
[----:B------:R-:W-:Y:S05]  /*24940*/  BSYNC B6 ;  /* 0x0000000000067941 */ /* 0x000fea0003800000 */
.L_x_1939:
[----:B------:R-:W-:Y:S01]  /*24950*/  ULDC.64 UR4, c[0x0][0x9f8] ;  /* 0x00027e0000047ab9 */ /* 0x000fe20000000a00 */
[----:B------:R-:W2:Y:S01]  /*24960*/  LDL R24, [R1+0xc] ;  /* 0x00000c0001187983 */ /* 0x000ea20000100800 */
[----:B------:R-:W-:-:S03]  /*24970*/  ISETP.NE.U32.AND P0, PT, RZ, UR4, PT ;  /* 0x00000004ff007c0c */ /* 0x000fc6000bf05070 */
[----:B------:R-:W3:Y:S01]  /*24980*/  LDL R21, [R1+0x10] ;  /* 0x0000100001157983 */ /* 0x000ee20000100800 */
[----:B------:R-:W-:Y:S01]  /*24990*/  ISETP.NE.AND.EX P0, PT, RZ, UR5, PT, P0 ;  /* 0x00000005ff007c0c */ /* 0x000fe2000bf05300 */
[----:B------:R-:W-:Y:S01]  /*249a0*/  IMAD.MOV.U32 R33, RZ, RZ, R19 ;  /* 0x000000ffff217224 */ /* 0x000fe200078e0013 */
[----:B------:R-:W4:Y:S01]  /*249b0*/  LDC R7, c[0x0][0x430] ;  /* 0x00010c00ff077b82 */ /* 0x000f220000000800 */
[----:B------:R-:W3:Y:S01]  /*249c0*/  LDL R17, [R1+0x44] ;  /* 0x0000440001117983 */ /* 0x000ee20000100800 */
[----:B------:R-:W0:Y:S01]  /*249d0*/  S2R R20, SR_TID.X ;  /* 0x0000000000147919 */ /* 0x000e220000002100 */
[----:B------:R-:W-:Y:S01]  /*249e0*/  VIADD R8, R26, 0xffffffff ;  /* 0xffffffff1a087836 */ /* 0x000fe20000000000 */
[----:B------:R-:W-:Y:S01]  /*249f0*/  LOP3.LUT R22, R22, 0xfffffffe, RZ, 0xc0, !PT ;  /* 0xfffffffe16167812 */ /* 0x000fe200078ec0ff */
[----:B------:R-:W-:-:S06]  /*24a00*/  ULDC UR4, c[0x0][0x2f4] ;  /* 0x0000bd0000047ab9 */ /* 0x000fcc0000000800 */
[----:B------:R-:W1:Y:S02]  /*24a10*/  @P0 LDC.64 R2, c[0x0][0x9f8] ;  /* 0x00027e00ff020b82 */ /* 0x000e640000000a00 */
[----:B-1----:R-:W-:Y:S01]  /*24a20*/  @P0 IMAD.WIDE R2, R19, 0x4, R2 ;  /* 0x0000000413020825 */ /* 0x002fe200078e0202 */
[----:B0-----:R-:W-:-:S04]  /*24a30*/  LOP3.LUT R20, R20, 0x7f, RZ, 0xc0, !PT ;  /* 0x0000007f14147812 */ /* 0x001fc800078ec0ff */
[----:B------:R0:W3:Y:S01]  /*24a40*/  @P0 LDG.E R33, desc[UR60][R2.64] ;  /* 0x0000003c02210981 */ /* 0x0000e2000c1e1900 */
[----:B------:R-:W-:Y:S02]  /*24a50*/  SHF.R.U32.HI R32, RZ, 0x3, R20 ;  /* 0x00000003ff207819 */ /* 0x000fe40000011614 */
[----:B------:R-:W1:Y:S01]  /*24a60*/  S2R R20, SR_TID.X ;  /* 0x0000000000147919 */ /* 0x000e620000002100 */
[----:B----4-:R-:W-:-:S13]  /*24a70*/  ISETP.NE.AND P1, PT, R7, 0x1, PT ;  /* 0x000000010700780c */ /* 0x010fda0003f25270 */
[----:B------:R-:W4:Y:S08]  /*24a80*/  @P1 LDC R6, c[0x0][0x434] ;  /* 0x00010d00ff061b82 */ /* 0x000f300000000800 */
[----:B------:R-:W4:Y:S01]  /*24a90*/  @P1 LDC R0, c[0x0][0x438] ;  /* 0x00010e00ff001b82 */ /* 0x000f220000000800 */
[----:B-1----:R-:W-:-:S05]  /*24aa0*/  IMAD.SHL.U32 R20, R20, 0x10, RZ ;  /* 0x0000001014147824 */ /* 0x002fca00078e00ff */
[----:B------:R-:W-:-:S05]  /*24ab0*/  LOP3.LUT R20, R32, 0x70, R20, 0xf8, !PT ;  /* 0x0000007020147812 */ /* 0x000fca00078ef814 */
[----:B------:R-:W-:Y:S01]  /*24ac0*/  IMAD R5, R8, 0x40, R20 ;  /* 0x0000004008057824 */ /* 0x000fe200078e0214 */
[----:B------:R-:W-:-:S04]  /*24ad0*/  LOP3.LUT R11, R37, 0x40, RZ, 0xfc, !PT ;  /* 0x00000040250b7812 */ /* 0x000fc800078efcff */
[----:B------:R-:W-:Y:S02]  /*24ae0*/  ISETP.GE.AND P3, PT, R11, UR4, PT ;  /* 0x000000040b007c0c */ /* 0x000fe4000bf66270 */
[----:B------:R-:W-:-:S04]  /*24af0*/  LOP3.LUT R10, R37, 0x80, RZ, 0xfc, !PT ;  /* 0x00000080250a7812 */ /* 0x000fc800078efcff */
[----:B------:R-:W-:Y:S01]  /*24b00*/  ISETP.GE.AND P2, PT, R10, UR4, PT ;  /* 0x000000040a007c0c */ /* 0x000fe2000bf46270 */
[----:B------:R-:W-:Y:S01]  /*24b10*/  UMOV UR5, 0xffffffff ;  /* 0xffffffff00057882 */ /* 0x000fe20000000000 */
[----:B--2---:R-:W-:-:S04]  /*24b20*/  ISETP.GE.AND P0, PT, R5, R24, PT ;  /* 0x000000180500720c */ /* 0x004fc80003f06270 */
[----:B------:R-:W-:Y:S02]  /*24b30*/  ISETP.GT.U32.OR P0, PT, R20, 0x3f, P0 ;  /* 0x0000003f1400780c */ /* 0x000fe40000704470 */
[----:B---3--:R-:W-:-:S11]  /*24b40*/  IADD3 R5, R5, R21, RZ ;  /* 0x0000001505057210 */ /* 0x008fd60007ffe0ff */
[----:B0-----:R-:W0:Y:S01]  /*24b50*/  @!P0 LDC.64 R2, c[0x0][0x428] ;  /* 0x00010a00ff028b82 */ /* 0x001e220000000a00 */
[----:B----4-:R-:W-:-:S04]  /*24b60*/  @P1 IMAD.HI.U32 R6, R5, R6, RZ ;  /* 0x0000000605061227 */ /* 0x010fc800078e00ff */
[----:B------:R-:W-:Y:S01]  /*24b70*/  IMAD.MOV.U32 R4, RZ, RZ, R5 ;  /* 0x000000ffff047224 */ /* 0x000fe200078e0005 */
[----:B------:R-:W-:-:S05]  /*24b80*/  @P1 SHF.R.U32.HI R4, RZ, R0, R6 ;  /* 0x00000000ff041219 */ /* 0x000fca0000011606 */
[----:B------:R-:W-:-:S04]  /*24b90*/  IMAD.MOV R0, RZ, RZ, -R4 ;  /* 0x000000ffff007224 */ /* 0x000fc800078e0a04 */
[----:B------:R-:W-:Y:S01]  /*24ba0*/  IMAD R0, R7, R0, R5 ;  /* 0x0000000007007224 */ /* 0x000fe200078e0205 */
[--C-:B------:R-:W-:Y:S02]  /*24bb0*/  @!P0 SHF.R.S32.HI R5, RZ, 0x1f, R4.reuse ;  /* 0x0000001fff058819 */ /* 0x100fe40000011404 */
[----:B------:R-:W-:Y:S01]  /*24bc0*/  SHF.R.S32.HI R9, RZ, 0x1f, R33 ;  /* 0x0000001fff097819 */ /* 0x000fe20000011421 */
[----:B0-----:R-:W-:-:S04]  /*24bd0*/  @!P0 IMAD.WIDE.U32 R4, R33, R2, R4 ;  /* 0x0000000221048225 */ /* 0x001fc800078e0004 */
[----:B------:R-:W-:-:S04]  /*24be0*/  @!P0 IMAD R6, R9, R2, RZ ;  /* 0x0000000209068224 */ /* 0x000fc800078e02ff */
[----:B------:R-:W-:Y:S02]  /*24bf0*/  @!P0 IMAD R7, R33, R3, R6 ;  /* 0x0000000321078224 */ /* 0x000fe400078e0206 */
[----:B------:R-:W0:Y:S02]  /*24c00*/  @!P0 LDC.64 R2, c[0x0][0x418] ;  /* 0x00010600ff028b82 */ /* 0x000e240000000a00 */
[----:B------:R-:W-:Y:S01]  /*24c10*/  @!P0 IMAD.IADD R7, R5, 0x1, R7 ;  /* 0x0000000105078824 */ /* 0x000fe200078e0207 */
[----:B0-----:R-:W-:Y:S01]  /*24c20*/  @!P0 LEA R6, P1, R4, R2, 0x2 ;  /* 0x0000000204068211 */ /* 0x001fe200078210ff */
[----:B------:R-:W-:-:S03]  /*24c30*/  IMAD.MOV.U32 R2, RZ, RZ, RZ ;  /* 0x000000ffff027224 */ /* 0x000fc600078e00ff */
[----:B------:R-:W-:Y:S02]  /*24c40*/  @!P0 LEA.HI.X R7, R4, R3, R7, 0x2, P1 ;  /* 0x0000000304078211 */ /* 0x000fe400008f1407 */
[----:B------:R-:W-:-:S03]  /*24c50*/  ISETP.GT.U32.AND P1, PT, R20, 0x3f, PT ;  /* 0x0000003f1400780c */ /* 0x000fc60003f24070 */
[----:B------:R0:W5:Y:S01]  /*24c60*/  @!P0 LDG.E R2, desc[UR60][R6.64] ;  /* 0x0000003c06028981 */ /* 0x000162000c1e1900 */
[----:B------:R-:W-:-:S09]  /*24c70*/  ISETP.NE.AND P0, PT, R17, 0x3, PT ;  /* 0x000000031100780c */ /* 0x000fd20003f05270 */
[----:B------:R-:W-:Y:S02]  /*24c80*/  @P1 LOP3.LUT R22, R22, 0x1, RZ, 0xfc, !PT ;  /* 0x0000000116161812 */ /* 0x000fe400078efcff */
[----:B------:R-:W-:Y:S02]  /*24c90*/  ISETP.GE.AND P1, PT, R37, UR4, PT ;  /* 0x0000000425007c0c */ /* 0x000fe4000bf26270 */
[----:B------:R-:W-:-:S04]  /*24ca0*/  LOP3.LUT R22, R22, 0xffffffdf, RZ, 0xc0, !PT ;  /* 0xffffffdf16167812 */ /* 0x000fc800078ec0ff */
[----:B------:R-:W-:-:S04]  /*24cb0*/  @P0 LOP3.LUT R22, R22, 0x20, RZ, 0xfc, !PT ;  /* 0x0000002016160812 */ /* 0x000fc800078efcff */
[----:B------:R-:W-:-:S04]  /*24cc0*/  LOP3.LUT R22, R22, 0xffffffef, RZ, 0xc0, !PT ;  /* 0xffffffef16167812 */ /* 0x000fc800078ec0ff */
[----:B------:R-:W-:Y:S01]  /*24cd0*/  @P1 LOP3.LUT R22, R22, 0x10, RZ, 0xfc, !PT ;  /* 0x0000001016161812 */ /* 0x000fe200078efcff */
[----:B------:R1:W-:Y:S03]  /*24ce0*/  STL [R1+0x18], R9 ;  /* 0x0000180901007387 */ /* 0x0003e60000100800 */
[----:B------:R-:W-:-:S04]  /*24cf0*/  LOP3.LUT R22, R22, 0xfffffff7, RZ, 0xc0, !PT ;  /* 0xfffffff716167812 */ /* 0x000fc800078ec0ff */
[----:B------:R-:W-:Y:S02]  /*24d00*/  @P3 LOP3.LUT R22, R22, 0x8, RZ, 0xfc, !PT ;  /* 0x0000000816163812 */ /* 0x000fe400078efcff */
[----:B-1----:R-:W-:Y:S02]  /*24d10*/  LOP3.LUT R9, R37, 0xc0, RZ, 0xfc, !PT ;  /* 0x000000c025097812 */ /* 0x002fe400078efcff */
[----:B------:R-:W-:Y:S02]  /*24d20*/  LOP3.LUT R22, R22, 0xfffffffd, RZ, 0xc0, !PT ;  /* 0xfffffffd16167812 */ /* 0x000fe400078ec0ff */
[----:B------:R-:W-:Y:S02]  /*24d30*/  ISETP.GE.AND P1, PT, R9, UR4, PT ;  /* 0x0000000409007c0c */ /* 0x000fe4000bf26270 */
[----:B------:R-:W-:-:S04]  /*24d40*/  LOP3.LUT R22, R22, 0xfffffffb, RZ, 0xc0, !PT ;  /* 0xfffffffb16167812 */ /* 0x000fc800078ec0ff */
[----:B------:R-:W-:-:S07]  /*24d50*/  @P2 LOP3.LUT R22, R22, 0x4, RZ, 0xfc, !PT ;  /* 0x0000000416162812 */ /* 0x000fce00078efcff */
[----:B------:R-:W-:Y:S01]  /*24d60*/  @P1 LOP3.LUT R22, R22, 0x2, RZ, 0xfc, !PT ;  /* 0x0000000216161812 */ /* 0x000fe200078efcff */
[----:B0-----:R-:W-:Y:S06]  /*24d70*/  BRA.DIV UR5, `(.L_x_1942) ;  /* 0x0000005a05747947 */ /* 0x001fec000b800000 */
.L_x_2095:
[----:B------:R-:W-:Y:S02]  /*24d80*/  SHF.R.S32.HI R32, RZ, 0x1f, R18 ;  /* 0x0000001fff207819 */ /* 0x000fe40000011412 */
[----:B------:R-:W-:Y:S01]  /*24d90*/  MOV R26, R8 ;  /* 0x00000008001a7202 */ /* 0x000fe20000000f00 */
[----:B------:R-:W-:Y:S06]  /*24da0*/  @!P0 BRA `(.L_x_1943) ;  /* 0x0000000000048947 */ /* 0x000fec0003800000 */
[----:B------:R-:W-:Y:S01]  /*24db0*/  BPT.TRAP 0x1 ;  /* 0x000000040000795c */ /* 0x000fe20000300000 */
.L_x_1943:
        /* <DEDUP_REMOVED lines=19> */
[C---:B------:R-:W-:Y:S02]  /*24ef0*/  LEA R17, P0, R4.reuse, UR4, 0x1 ;  /* 0x0000000404117c11 */ /* 0x040fe4000f8008ff */
[----:B------:R-:W-:Y:S02]  /*24f00*/  SHF.L.U32 R5, R29, 0x1f, RZ ;  /* 0x0000001f1d057819 */ /* 0x000fe400000006ff */
[----:B------:R-:W-:Y:S01]  /*24f10*/  LEA.HI.X R24, R4, UR5, R24, 0x1, P0 ;  /* 0x0000000504187c11 */ /* 0x000fe200080f0c18 */
[----:B------:R-:W-:-:S07]  /*24f20*/  IMAD R4, R25, 0x8, R23 ;  /* 0x0000000819047824 */ /* 0x000fce00078e0217 */
[----:B------:R-:W0:Y:S02]  /*24f30*/  SYNCS.PHASECHK.TRANS64.TRYWAIT P0, [R4+URZ+0x30840], R5 ;  /* 0x03084005040075a7 */ /* 0x000e24000800017f */
[----:B0-----:R-:W-:Y:S05]  /*24f40*/  @!P0 BRA `(.L_x_1945) ;  /* 0x0000005800348947 */ /* 0x001fea0003800000 */
.L_x_2096:
[----:B------:R-:W-:Y:S05]  /*24f50*/  BSYNC B0 ;  /* 0x0000000000007941 */ /* 0x000fea0003800000 */
.L_x_1944:
[----:B------:R-:W0:Y:S01]  /*24f60*/  LDL R11, [R1+0xc] ;  /* 0x00000c00010b7983 */ /* 0x000e220000100800 */
[----:B------:R-:W-:Y:S01]  /*24f70*/  ULDC.64 UR4, c[0x0][0x300] ;  /* 0x0000c00000047ab9 */ /* 0x000fe20000000a00 */
[----:B------:R-:W-:Y:S01]  /*24f80*/  LOP3.LUT P5, RZ, R22, 0x10, RZ, 0xc0, !PT ;  /* 0x0000001016ff7812 */ /* 0x000fe200078ac0ff */
[----:B------:R-:W-:Y:S01]  /*24f90*/  IMAD R3, R3, UR4, RZ ;  /* 0x0000000403037c24 */ /* 0x000fe2000f8e02ff */
[----:B------:R-:W1:Y:S01]  /*24fa0*/  S2R R10, SR_TID.X ;  /* 0x00000000000a7919 */ /* 0x000e620000002100 */
[----:B------:R-:W-:Y:S01]  /*24fb0*/  IMAD.WIDE.U32 R6, R0, UR4, RZ ;  /* 0x0000000400067c25 */ /* 0x000fe2000f8e00ff */
[C---:B------:R-:W-:Y:S02]  /*24fc0*/  LOP3.LUT P4, RZ, R22.reuse, 0x8, RZ, 0xc0, !PT ;  /* 0x0000000816ff7812 */ /* 0x040fe4000788c0ff */
[----:B------:R-:W-:Y:S01]  /*24fd0*/  LOP3.LUT P3, RZ, R22, 0x4, RZ, 0xc0, !PT ;  /* 0x0000000416ff7812 */ /* 0x000fe2000786c0ff */
[----:B------:R-:W-:Y:S01]  /*24fe0*/  IMAD R3, R0, UR5, R3 ;  /* 0x0000000500037c24 */ /* 0x000fe2000f8e0203 */
[----:B------:R-:W-:Y:S01]  /*24ff0*/  ULDC.64 UR4, c[0x0][0x310] ;  /* 0x0000c40000047ab9 */ /* 0x000fe20000000a00 */
[----:B------:R-:W-:Y:S01]  /*25000*/  LOP3.LUT P2, RZ, R22, 0x2, RZ, 0xc0, !PT ;  /* 0x0000000216ff7812 */ /* 0x000fe2000784c0ff */
[----:B------:R-:W-:-:S02]  /*25010*/  IMAD R9, R9, UR4, RZ ;  /* 0x0000000409097c24 */ /* 0x000fc4000f8e02ff */
[----:B------:R-:W-:-:S03]  /*25020*/  IADD3 R7, R7, R3, RZ ;  /* 0x0000000307077210 */ /* 0x000fc60007ffe0ff */
[----:B------:R-:W-:-:S04]  /*25030*/  IMAD.WIDE.U32 R6, R2, UR4, R6 ;  /* 0x0000000402067c25 */ /* 0x000fc8000f8e0006 */
[----:B------:R-:W-:Y:S01]  /*25040*/  IMAD R2, R2, UR5, R9 ;  /* 0x0000000502027c24 */ /* 0x000fe2000f8e0209 */
[----:B------:R-:W-:Y:S02]  /*25050*/  ULDC.64 UR4, c[0x0][0x308] ;  /* 0x0000c20000047ab9 */ /* 0x000fe40000000a00 */
[----:B------:R-:W-:Y:S02]  /*25060*/  IMAD R0, R32, UR4, RZ ;  /* 0x0000000420007c24 */ /* 0x000fe4000f8e02ff */
[----:B------:R-:W-:Y:S01]  /*25070*/  IMAD.IADD R3, R7, 0x1, R2 ;  /* 0x0000000107037824 */ /* 0x000fe200078e0202 */
[----:B------:R-:W-:Y:S01]  /*25080*/  LEA R7, R25, R34, 0xe ;  /* 0x0000002219077211 */ /* 0x000fe200078e70ff */
[----:B------:R-:W-:Y:S02]  /*25090*/  IMAD.MOV.U32 R2, RZ, RZ, R6 ;  /* 0x000000ffff027224 */ /* 0x000fe400078e0006 */
[C---:B------:R-:W-:Y:S02]  /*250a0*/  IMAD R0, R18.reuse, UR5, R0 ;  /* 0x0000000512007c24 */ /* 0x040fe4000f8e0200 */
[----:B------:R-:W-:Y:S01]  /*250b0*/  IMAD.WIDE.U32 R2, R18, UR4, R2 ;  /* 0x0000000412027c25 */ /* 0x000fe2000f8e0002 */
[----:B------:R-:W-:Y:S01]  /*250c0*/  ULDC.64 UR4, c[0x0][0x2e8] ;  /* 0x0000ba0000047ab9 */ /* 0x000fe20000000a00 */
[----:B-1----:R-:W-:-:S02]  /*250d0*/  LOP3.LUT R10, R10, 0x7f, RZ, 0xc0, !PT ;  /* 0x0000007f0a0a7812 */ /* 0x002fc400078ec0ff */
[----:B------:R-:W-:Y:S01]  /*250e0*/  IMAD.IADD R6, R3, 0x1, R0 ;  /* 0x0000000103067824 */ /* 0x000fe200078e0200 */
[C---:B------:R-:W-:Y:S01]  /*250f0*/  LEA R0, P0, R2.reuse, UR4, 0x1 ;  /* 0x0000000402007c11 */ /* 0x040fe2000f8008ff */
[----:B------:R-:W-:Y:S01]  /*25100*/  UMOV UR4, 0xffffffff ;  /* 0xffffffff00047882 */ /* 0x000fe20000000000 */
[----:B------:R-:W-:Y:S02]  /*25110*/  SHF.R.U32.HI R10, RZ, 0x3, R10 ;  /* 0x00000003ff0a7819 */ /* 0x000fe4000001160a */
[----:B------:R-:W-:Y:S01]  /*25120*/  LEA.HI.X R6, R2, UR5, R6, 0x1, P0 ;  /* 0x0000000502067c11 */ /* 0x000fe200080f0c06 */
[----:B0-----:R-:W-:-:S04]  /*25130*/  IMAD R5, R8, -0x40, R11 ;  /* 0xffffffc008057824 */ /* 0x001fc800078e020b */
        /* <DEDUP_REMOVED lines=37> */
.L_x_2106:
[----:B------:R-:W-:-:S13]  /*25390*/  ISETP.GE.AND P0, PT, R5, 0x31, PT ;  /* 0x000000310500780c */ /* 0x000fda0003f06270 */
[----:B0-----:R-:W-:Y:S01]  /*253a0*/  @P0 LEA R2, P1, R37, R0, 0x1 ;  /* 0x0000000025020211 */ /* 0x001fe200078208ff */
[----:B------:R-:W-:-:S04]  /*253b0*/  @P0 IMAD R7, R7, 0x2, R23 ;  /* 0x0000000207070824 */ /* 0x000fc800078e0217 */
[----:B--2---:R-:W-:-:S05]  /*253c0*/  @P0 IMAD.X R3, RZ, RZ, R8, P1 ;  /* 0x000000ffff030224 */ /* 0x004fca00008e0608 */
        /* <DEDUP_REMOVED lines=9> */
.L_x_1947:
[----:B------:R-:W-:Y:S02]  /*25460*/  PLOP3.LUT P1, PT, P1, P0, PT, 0xa2, 0x0 ;  /* 0x000000000000781c */ /* 0x000fe40000f21472 */
[----:B------:R-:W-:-:S08]  /*25470*/  @P0 R2UR P1, UR4, R4 ;  /* 0x00000000040402ca */ /* 0x000fd00000020000 */
[----:B------:R-:W-:-:S05]  /*25480*/  @P0 PLOP3.LUT P0, PT, P1, PT, PT, 0x80, 0x0 ;  /* 0x000000000000081c */ /* 0x000fca0000f0f070 */
[----:B------:R-:W-:Y:S01]  /*25490*/  @!P1 SYNCS.ARRIVE.TRANS64.RED.A0T1 RZ, [UR4+0x30830], RZ ;  /* 0x030830ffffff99a7 */ /* 0x000fe20008200404 */
[----:B------:R-:W-:Y:S07]  /*254a0*/  @!P1 ARRIVES.LDGSTSBAR.64.TRANSCNT [UR4+0x30830] ;  /* 0x03083000ff0099b0 */ /* 0x000fee0008000a84 */
[----:B------:R-:W-:Y:S05]  /*254b0*/  @P0 BRA.U.ANY `(.L_x_1947) ;  /* 0xfffffffd00e80947 */ /* 0x000fea000393ffff */
[----:B------:R-:W-:Y:S01]  /*254c0*/  NOP ;  /* 0x0000000000007918 */ /* 0x000fe20000000000 */
[----:B------:R-:W2:Y:S02]  /*254d0*/  LDL R0, [R1+0x44] ;  /* 0x0000440001007983 */ /* 0x000ea40000100800 */
[----:B--2---:R-:W-:-:S13]  /*254e0*/  ISETP.NE.AND P2, PT, R0, 0x3, PT ;  /* 0x000000030000780c */ /* 0x004fda0003f45270 */
[----:B------:R-:W-:Y:S05]  /*254f0*/  @!P2 BRA `(.L_x_1948) ;  /* 0x000000000004a947 */ /* 0x000fea0003800000 */
[----:B------:R-:W-:Y:S01]  /*25500*/  BPT.TRAP 0x1 ;  /* 0x000000040000795c */ /* 0x000fe20000300000 */
.L_x_1948:
[----:B------:R1:W-:Y:S02]  /*25510*/  SYNCS.ARRIVE.TRANS64.A1T0 RZ, [R4+URZ+0x30830], RZ ;  /* 0x030830ff04ff79a7 */ /* 0x0003e4000810003f */
[----:B------:R-:W-:Y:S05]  /*25520*/  WARPSYNC.ALL ;  /* 0x0000000000007948 */ /* 0x000fea0003800000 */
[----:B------:R-:W-:Y:S01]  /*25530*/  ULDC.64 UR4, c[0x0][0xa00] ;  /* 0x0002800000047ab9 */ /* 0x000fe20000000a00 */
[----:B------:R-:W-:Y:S01]  /*25540*/  VIADD R0, R23, 0x10400 ;  /* 0x0001040017007836 */ /* 0x000fe20000000000 */
[----:B------:R-:W-:Y:S01]  /*25550*/  BAR.SYNC.DEFER_BLOCKING 0x8, 0x180 ;  /* 0x0206000000007b1d */ /* 0x000fe20000010000 */
[----:B------:R-:W-:-:S03]  /*25560*/  ISETP.NE.U32.AND P0, PT, RZ, UR4, PT ;  /* 0x00000004ff007c0c */ /* 0x000fc6000bf05070 */
[----:B------:R-:W-:Y:S02]  /*25570*/  LOP3.LUT P1, RZ, R0, 0x3ff, RZ, 0xc0, !PT ;  /* 0x000003ff00ff7812 */ /* 0x000fe4000782c0ff */
[----:B------:R-:W-:Y:S01]  /*25580*/  ISETP.NE.AND.EX P0, PT, RZ, UR5, PT, P0 ;  /* 0x00000005ff007c0c */ /* 0x000fe2000bf05300 */
[----:B------:R-:W-:Y:S01]  /*25590*/  ULDC.64 UR4, c[0x0][0x298] ;  /* 0x0000a60000047ab9 */ /* 0x000fe20000000a00 */
[----:B------:R-:W-:Y:S01]  /*255a0*/  SHF.R.S32.HI R0, RZ, 0x1f, R19 ;  /* 0x0000001fff007819 */ /* 0x000fe20000011413 */
[----:B------:R-:W-:Y:S01]  /*255b0*/  BSSY B6, `(.L_x_1949) ;  /* 0x000001c000067945 */ /* 0x000fe20003800000 */
[----:B0-----:R-:W-:Y:S02]  /*255c0*/  SEL R2, R19, RZ, !P0 ;  /* 0x000000ff13027207 */ /* 0x001fe40004000000 */
[----:B------:R-:W-:-:S05]  /*255d0*/  SEL R0, R0, RZ, !P0 ;  /* 0x000000ff00007207 */ /* 0x000fca0004000000 */
[----:B------:R0:W-:Y:S04]  /*255e0*/  STL [R1+0x38], R0 ;  /* 0x0000380001007387 */ /* 0x0001e80000100800 */
[----:B------:R2:W-:Y:S01]  /*255f0*/  STL [R1+0x24], R2 ;  /* 0x0000240201007387 */ /* 0x0005e20000100800 */
[----:B0-----:R-:W-:Y:S01]  /*25600*/  SHF.R.S32.HI R0, RZ, 0x1f, R35 ;  /* 0x0000001fff007819 */ /* 0x001fe20000011423 */
[----:B--2---:R-:W-:-:S04]  /*25610*/  IMAD.WIDE.U32 R2, R35, UR4, RZ ;  /* 0x0000000423027c25 */ /* 0x004fc8000f8e00ff */
[----:B------:R-:W-:Y:S01]  /*25620*/  IMAD R0, R0, UR4, RZ ;  /* 0x0000000400007c24 */ /* 0x000fe2000f8e02ff */
[----:B------:R0:W-:Y:S03]  /*25630*/  STL.64 [R1+0x28], R2 ;  /* 0x0000280201007387 */ /* 0x0001e60000100a00 */
[----:B------:R-:W-:-:S05]  /*25640*/  IMAD R0, R35, UR5, R0 ;  /* 0x0000000523007c24 */ /* 0x000fca000f8e0200 */
[----:B------:R-:W-:Y:S01]  /*25650*/  IADD3 R35, R3, R0, RZ ;  /* 0x0000000003237210 */ /* 0x000fe20007ffe0ff */
[----:B------:R-:W-:Y:S06]  /*25660*/  @!P1 BRA `(.L_x_1950) ;  /* 0x0000000000409947 */ /* 0x000fec0003800000 */
[----:B0-----:R-:W-:Y:S01]  /*25670*/  MOV R2, 0x0 ;  /* 0x0000000000027802 */ /* 0x001fe20000000f00 */
[----:B------:R-:W-:Y:S01]  /*25680*/  ULDC.64 UR4, c[0x4][0x138] ;  /* 0x01004e0000047ab9 */ /* 0x000fe20000000a00 */
[----:B------:R-:W-:Y:S01]  /*25690*/  ULDC.64 UR6, c[0x4][0x140] ;  /* 0x0100500000067ab9 */ /* 0x000fe20000000a00 */
[----:B------:R-:W-:Y:S01]  /*256a0*/  ULDC.64 UR8, c[0x4][0xb0] ;  /* 0x01002c0000087ab9 */ /* 0x000fe20000000a00 */
[----:B-1----:R-:W-:Y:S01]  /*256b0*/  IMAD.U32 R4, RZ, RZ, UR4 ;  /* 0x00000004ff047e24 */ /* 0x002fe2000f8e00ff */
[----:B------:R-:W-:Y:S01]  /*256c0*/  MOV R10, UR8 ;  /* 0x00000008000a7c02 */ /* 0x000fe20008000f00 */
[----:B------:R-:W0:Y:S01]  /*256d0*/  LDC.64 R2, c[0x4][R2] ;  /* 0x0100000002027b82 */ /* 0x000e220000000a00 */
[----:B------:R-:W-:Y:S02]  /*256e0*/  IMAD.U32 R5, RZ, RZ, UR5 ;  /* 0x00000005ff057e24 */ /* 0x000fe4000f8e00ff */
[----:B------:R-:W-:Y:S02]  /*256f0*/  IMAD.U32 R6, RZ, RZ, UR6 ;  /* 0x00000006ff067e24 */ /* 0x000fe4000f8e00ff */
[----:B------:R-:W-:-:S02]  /*25700*/  IMAD.U32 R7, RZ, RZ, UR7 ;  /* 0x00000007ff077e24 */ /* 0x000fc4000f8e00ff */
[----:B------:R-:W-:Y:S02]  /*25710*/  IMAD.U32 R11, RZ, RZ, UR9 ;  /* 0x00000009ff0b7e24 */ /* 0x000fe4000f8e00ff */
[----:B------:R-:W-:Y:S02]  /*25720*/  IMAD.MOV.U32 R8, RZ, RZ, 0x70 ;  /* 0x00000070ff087424 */ /* 0x000fe400078e00ff */
[----:B------:R-:W-:Y:S02]  /*25730*/  IMAD.MOV.U32 R12, RZ, RZ, 0x1 ;  /* 0x00000001ff0c7424 */ /* 0x000fe400078e00ff */
[----:B------:R-:W-:-:S07]  /*25740*/  IMAD.MOV.U32 R13, RZ, RZ, RZ ;  /* 0x000000ffff0d7224 */ /* 0x000fce00078e00ff */
[----:B------:R-:W-:-:S07]  /*25750*/  LEPC R20, `(.L_x_1950) ;  /* 0x000000001014794e */ /* 0x000fce0000000000 */
[----:B0-----:R-:W-:Y:S05]  /*25760*/  CALL.ABS.NOINC R2 ;  /* 0x0000000002007343 */ /* 0x001fea0003c00000 */
.L_x_1950:
[----:B------:R-:W-:Y:S05]  /*25770*/  BSYNC B6 ;  /* 0x0000000000067941 */ /* 0x000fea0003800000 */
.L_x_1949:
[----:B------:R-:W2:Y:S01]  /*25780*/  LDL.LU R20, [R1+0x38] ;  /* 0x0000380001147983 */ /* 0x000ea20000300800 */
[----:B------:R-:W-:Y:S01]  /*25790*/  ULDC.64 UR4, c[0x0][0x2d8] ;  /* 0x0000b60000047ab9 */ /* 0x000fe20000000a00 */
[----:B------:R-:W3:Y:S02]  /*257a0*/  LDC R7, c[0x0][0x448] ;  /* 0x00011200ff077b82 */ /* 0x000ee40000000800 */
[----:B------:R-:W4:Y:S04]  /*257b0*/  LDL.LU R21, [R1+0x24] ;  /* 0x0000240001157983 */ /* 0x000f280000300800 */
[----:B0-----:R-:W5:Y:S01]  /*257c0*/  LDL.LU.64 R2, [R1+0x28] ;  /* 0x0000280001027983 */ /* 0x001f620000300a00 */
[----:B------:R-:W-:Y:S01]  /*257d0*/  IMAD R0, R32, UR4, RZ ;  /* 0x0000000420007c24 */ /* 0x000fe2000f8e02ff */
[----:B------:R-:W-:-:S02]  /*257e0*/  LOP3.LUT R10, R37, 0x40, RZ, 0xfc, !PT ;  /* 0x00000040250a7812 */ /* 0x000fc400078efcff */
[C---:B------:R-:W-:Y:S01]  /*257f0*/  LOP3.LUT R8, R37.reuse, 0x80, RZ, 0xfc, !PT ;  /* 0x0000008025087812 */ /* 0x040fe200078efcff */
[----:B------:R-:W-:Y:S01]  /*25800*/  IMAD R0, R18, UR5, R0 ;  /* 0x0000000512007c24 */ /* 0x000fe2000f8e0200 */
[----:B------:R-:W-:Y:S02]  /*25810*/  LOP3.LUT R9, R37, 0xc0, RZ, 0xfc, !PT ;  /* 0x000000c025097812 */ /* 0x000fe400078efcff */
[----:B---3--:R-:W-:-:S13]  /*25820*/  ISETP.NE.AND P0, PT, R7, 0x1, PT ;  /* 0x000000010700780c */ /* 0x008fda0003f05270 */
[----:B------:R-:W0:Y:S08]  /*25830*/  @P0 LDC R5, c[0x0][0x44c] ;  /* 0x00011300ff050b82 */ /* 0x000e300000000800 */
[----:B------:R-:W3:Y:S01]  /*25840*/  @P0 LDC R6, c[0x0][0x450] ;  /* 0x00011400ff060b82 */ /* 0x000ee20000000800 */
[----:B-----5:R-:W-:-:S03]  /*25850*/  MOV R3, R35 ;  /* 0x0000002300037202 */ /* 0x020fc60000000f00 */
[----:B------:R-:W-:Y:S01]  /*25860*/  IMAD.WIDE.U32 R2, R18, UR4, R2 ;  /* 0x0000000412027c25 */ /* 0x000fe2000f8e0002 */
[----:B------:R-:W-:-:S03]  /*25870*/  ULDC.64 UR4, c[0x0][0x2e0] ;  /* 0x0000b80000047ab9 */ /* 0x000fc60000000a00 */
[----:B------:R-:W-:Y:S02]  /*25880*/  IMAD.IADD R3, R3, 0x1, R0 ;  /* 0x0000000103037824 */ /* 0x000fe400078e0200 */
[----:B--2---:R-:W-:Y:S02]  /*25890*/  IMAD R0, R20, UR4, RZ ;  /* 0x0000000414007c24 */ /* 0x004fe4000f8e02ff */
[----:B------:R-:W2:Y:S01]  /*258a0*/  S2R R20, SR_TID.X ;  /* 0x0000000000147919 */ /* 0x000ea20000002100 */
[----:B----4-:R-:W-:-:S04]  /*258b0*/  IMAD.WIDE.U32 R2, R21, UR4, R2 ;  /* 0x0000000415027c25 */ /* 0x010fc8000f8e0002 */
[----:B------:R-:W-:Y:S01]  /*258c0*/  IMAD R0, R21, UR5, R0 ;  /* 0x0000000515007c24 */ /* 0x000fe2000f8e0200 */
[----:B------:R-:W-:-:S03]  /*258d0*/  ULDC.64 UR4, c[0x0][0x2d0] ;  /* 0x0000b40000047ab9 */ /* 0x000fc60000000a00 */
[----:B------:R-:W-:Y:S01]  /*258e0*/  IMAD.IADD R3, R3, 0x1, R0 ;  /* 0x0000000103037824 */ /* 0x000fe200078e0200 */
[----:B--2---:R-:W-:-:S04]  /*258f0*/  LOP3.LUT R20, R20, 0x7f, RZ, 0xc0, !PT ;  /* 0x0000007f14147812 */ /* 0x004fc800078ec0ff */
[----:B------:R-:W-:Y:S02]  /*25900*/  SHF.R.U32.HI R21, RZ, 0x3, R20 ;  /* 0x00000003ff157819 */ /* 0x000fe40000011614 */
[----:B------:R-:W2:Y:S02]  /*25910*/  S2R R20, SR_TID.X ;  /* 0x0000000000147919 */ /* 0x000ea40000002100 */
[----:B--2---:R-:W-:-:S05]  /*25920*/  IMAD.SHL.U32 R20, R20, 0x10, RZ ;  /* 0x0000001014147824 */ /* 0x004fca00078e00ff */
[----:B------:R-:W-:-:S05]  /*25930*/  LOP3.LUT R20, R21, 0x70, R20, 0xf8, !PT ;  /* 0x0000007015147812 */ /* 0x000fca00078ef814 */
[----:B------:R-:W-:Y:S02]  /*25940*/  IMAD.IADD R0, R20, 0x1, R28 ;  /* 0x0000000114007824 */ /* 0x000fe400078e021c */
[----:B------:R-:W2:Y:S02]  /*25950*/  S2R R20, SR_TID.X ;  /* 0x0000000000147919 */ /* 0x000ea40000002100 */
[----:B0-----:R-:W-:Y:S01]  /*25960*/  @P0 IMAD.HI.U32 R5, R0, R5, RZ ;  /* 0x0000000500050227 */ /* 0x001fe200078e00ff */
[----:B-1----:R-:W-:-:S04]  /*25970*/  MOV R4, R0 ;  /* 0x0000000000047202 */ /* 0x002fc80000000f00 */
[----:B---3--:R-:W-:-:S05]  /*25980*/  @P0 SHF.R.U32.HI R4, RZ, R6, R5 ;  /* 0x00000006ff040219 */ /* 0x008fca0000011605 */
[----:B------:R-:W-:Y:S02]  /*25990*/  IMAD.MOV R5, RZ, RZ, -R4 ;  /* 0x000000ffff057224 */ /* 0x000fe400078e0a04 */
[----:B------:R-:W-:-:S04]  /*259a0*/  IMAD.WIDE.U32 R2, R4, UR4, R2 ;  /* 0x0000000404027c25 */ /* 0x000fc8000f8e0002 */
[----:B------:R-:W-:Y:S01]  /*259b0*/  IMAD R0, R7, R5, R0 ;  /* 0x0000000507007224 */ /* 0x000fe200078e0200 */
[----:B------:R-:W-:-:S05]  /*259c0*/  SHF.R.S32.HI R5, RZ, 0x1f, R4 ;  /* 0x0000001fff057819 */ /* 0x000fca0000011404 */
[----:B------:R-:W-:-:S04]  /*259d0*/  IMAD R5, R5, UR4, RZ ;  /* 0x0000000405057c24 */ /* 0x000fc8000f8e02ff */
[----:B------:R-:W-:Y:S01]  /*259e0*/  IMAD R5, R4, UR5, R5 ;  /* 0x0000000504057c24 */ /* 0x000fe2000f8e0205 */
[----:B------:R-:W-:Y:S01]  /*259f0*/  SHF.R.S32.HI R4, RZ, 0x1f, R0 ;  /* 0x0000001fff047819 */ /* 0x000fe20000011400 */
[----:B------:R-:W-:Y:S02]  /*25a00*/  ULDC.64 UR4, c[0x0][0x2c8] ;  /* 0x0000b20000047ab9 */ /* 0x000fe40000000a00 */
[----:B------:R-:W-:Y:S01]  /*25a10*/  IMAD.IADD R3, R3, 0x1, R5 ;  /* 0x0000000103037824 */ /* 0x000fe200078e0205 */
[----:B--2---:R-:W-:Y:S01]  /*25a20*/  LOP3.LUT R20, R20, 0x7f, RZ, 0xc0, !PT ;  /* 0x0000007f14147812 */ /* 0x004fe200078ec0ff */
[----:B------:R-:W-:Y:S02]  /*25a30*/  IMAD R4, R4, UR4, RZ ;  /* 0x0000000404047c24 */ /* 0x000fe4000f8e02ff */
[----:B------:R-:W-:-:S04]  /*25a40*/  IMAD.WIDE.U32 R2, R0, UR4, R2 ;  /* 0x0000000400027c25 */ /* 0x000fc8000f8e0002 */
[----:B------:R-:W-:Y:S01]  /*25a50*/  IMAD R0, R0, UR5, R4 ;  /* 0x0000000500007c24 */ /* 0x000fe2000f8e0204 */
[----:B------:R-:W-:Y:S02]  /*25a60*/  ULDC.64 UR4, c[0x0][0x280] ;  /* 0x0000a00000047ab9 */ /* 0x000fe40000000a00 */
[C---:B------:R-:W-:Y:S01]  /*25a70*/  LEA R4, P0, R2.reuse, UR4, 0x1 ;  /* 0x0000000402047c11 */ /* 0x040fe2000f8008ff */
[----:B------:R-:W-:Y:S01]  /*25a80*/  IMAD.IADD R0, R3, 0x1, R0 ;  /* 0x0000000103007824 */ /* 0x000fe200078e0200 */
[----:B------:R-:W-:Y:S02]  /*25a90*/  ULDC UR4, c[0x0][0x2b8] ;  /* 0x0000ae0000047ab9 */ /* 0x000fe40000000800 */
[----:B------:R-:W-:Y:S02]  /*25aa0*/  ISETP.GE.AND P4, PT, R37, UR4, PT ;  /* 0x0000000425007c0c */ /* 0x000fe4000bf86270 */
[----:B------:R-:W-:Y:S01]  /*25ab0*/  LEA.HI.X R0, R2, UR5, R0, 0x1, P0 ;  /* 0x0000000502007c11 */ /* 0x000fe200080f0c00 */
[----:B------:R-:W-:Y:S01]  /*25ac0*/  UMOV UR5, 0xffffffff ;  /* 0xffffffff00057882 */ /* 0x000fe20000000000 */
[----:B------:R-:W-:-:S02]  /*25ad0*/  ISETP.GE.AND P3, PT, R10, UR4, PT ;  /* 0x000000040a007c0c */ /* 0x000fc4000bf66270 */
[----:B------:R-:W-:Y:S02]  /*25ae0*/  ISETP.GE.AND P2, PT, R8, UR4, PT ;  /* 0x0000000408007c0c */ /* 0x000fe4000bf46270 */
[----:B------:R-:W-:Y:S02]  /*25af0*/  ISETP.GE.AND P1, PT, R9, UR4, PT ;  /* 0x0000000409007c0c */ /* 0x000fe4000bf26270 */
[----:B------:R-:W-:Y:S01]  /*25b00*/  SHF.R.U32.HI R8, RZ, 0x3, R20 ;  /* 0x00000003ff087819 */ /* 0x000fe20000011614 */
[----:B------:R-:W-:Y:S10]  /*25b10*/  BRA.DIV UR5, `(.L_x_1951) ;  /* 0x0000005205b07947 */ /* 0x000ff4000b800000 */
[----:B------:R-:W0:Y:S01]  /*25b20*/  SHFL.IDX PT, R3, R4, RZ, 0x181f ;  /* 0x00181fff04037589 */ /* 0x000e2200000e0000 */
[----:B------:R-:W-:Y:S02]  /*25b30*/  IMAD R5, R31, R7, RZ ;  /* 0x000000071f057224 */ /* 0x000fe400078e02ff */
[----:B------:R-:W-:Y:S01]  /*25b40*/  IMAD.IADD R28, R8, 0x1, R28 ;  /* 0x00000001081c7824 */ /* 0x000fe200078e021c */
[----:B------:R-:W1:Y:S03]  /*25b50*/  SHFL.IDX PT, R2, R0, RZ, 0x181f ;  /* 0x00181fff00027589 */ /* 0x000e6600000e0000 */
[C---:B------:R-:W-:Y:S01]  /*25b60*/  VIADD R6, R28.reuse, 0x10 ;  /* 0x000000101c067836 */ /* 0x040fe20000000000 */
[----:B------:R-:W-:Y:S01]  /*25b70*/  ISETP.GE.AND P0, PT, R28, R5, PT ;  /* 0x000000051c00720c */ /* 0x000fe20003f06270 */
[----:B------:R-:W-:-:S12]  /*25b80*/  SHFL.IDX PT, R14, R4, 0x7, 0x181f ;  /* 0x00f81f00040e7f89 */ /* 0x000fd800000e0000 */
[----:B0-----:R-:W-:-:S04]  /*25b90*/  @!P0 LEA R3, P5, R37, R3, 0x1 ;  /* 0x0000000325038211 */ /* 0x001fc800078a08ff */
[----:B-1----:R-:W-:-:S04]  /*25ba0*/  @!P0 IADD3.X R2, RZ, R2, RZ, P5, !PT ;  /* 0x00000002ff028210 */ /* 0x002fc80002ffe4ff */
[----:B------:R-:W-:-:S04]  /*25bb0*/  @!P0 LOP3.LUT R3, R3, R2, RZ, 0x3c, !PT ;  /* 0x0000000203038212 */ /* 0x000fc800078e3cff */
[----:B------:R-:W-:-:S04]  /*25bc0*/  @!P0 LOP3.LUT R2, R3, R2, RZ, 0x3c, !PT ;  /* 0x0000000203028212 */ /* 0x000fc800078e3cff */
[----:B------:R-:W-:-:S05]  /*25bd0*/  @!P0 LOP3.LUT R3, R3, R2, RZ, 0x3c, !PT ;  /* 0x0000000203038212 */ /* 0x000fca00078e3cff */
[----:B------:R-:W-:Y:S04]  /*25be0*/  @!P0 LDGSTS.E.BYPASS.LTC128B.128 [R36+0x10400], desc[UR60][R2.64], !P4 ;  /* 0x1040000002248fae */ /* 0x000fe8000e101d7c */
[----:B------:R-:W-:Y:S04]  /*25bf0*/  @!P0 LDGSTS.E.BYPASS.LTC128B.128 [R36+0x14400], desc[UR60][R2.64+0x80], !P3 ;  /* 0x1440008002248fae */ /* 0x000fe8000d901d7c */
[----:B------:R-:W-:Y:S04]  /*25c00*/  @!P0 LDGSTS.E.BYPASS.LTC128B.128 [R36+0x18400], desc[UR60][R2.64+0x100], !P2 ;  /* 0x1840010002248fae */ /* 0x000fe8000d101d7c */
[----:B------:R0:W-:Y:S01]  /*25c10*/  @!P0 LDGSTS.E.BYPASS.LTC128B.128 [R36+0x1c400], desc[UR60][R2.64+0x180], !P1 ;  /* 0x1c40018002248fae */ /* 0x0001e2000c901d7c */
[----:B------:R-:W-:Y:S01]  /*25c20*/  ISETP.GE.AND P0, PT, R6, R5, PT ;  /* 0x000000050600720c */ /* 0x000fe20003f06270 */
[----:B------:R-:W-:-:S02]  /*25c30*/  VIADD R6, R28, 0x20 ;  /* 0x000000201c067836 */ /* 0x000fc40000000000 */
[----:B0-----:R-:W0:Y:S04]  /*25c40*/  SHFL.IDX PT, R3, R4, 0x1, 0x181f ;  /* 0x00381f0004037f89 */ /* 0x001e2800000e0000 */
[----:B------:R-:W1:Y:S06]  /*25c50*/  SHFL.IDX PT, R2, R0, 0x1, 0x181f ;  /* 0x00381f0000027f89 */ /* 0x000e6c00000e0000 */
[----:B0-----:R-:W-:-:S05]  /*25c60*/  @!P0 LEA R3, P5, R37, R3, 0x1 ;  /* 0x0000000325038211 */ /* 0x001fca00078a08ff */
[----:B-1----:R-:W-:-:S05]  /*25c70*/  @!P0 IMAD.X R2, RZ, RZ, R2, P5 ;  /* 0x000000ffff028224 */ /* 0x002fca00028e0602 */
[----:B------:R-:W-:-:S04]  /*25c80*/  @!P0 LOP3.LUT R3, R3, R2, RZ, 0x3c, !PT ;  /* 0x0000000203038212 */ /* 0x000fc800078e3cff */
[----:B------:R-:W-:-:S04]  /*25c90*/  @!P0 LOP3.LUT R2, R3, R2, RZ, 0x3c, !PT ;  /* 0x0000000203028212 */ /* 0x000fc800078e3cff */
[----:B------:R-:W-:-:S05]  /*25ca0*/  @!P0 LOP3.LUT R3, R3, R2, RZ, 0x3c, !PT ;  /* 0x0000000203038212 */ /* 0x000fca00078e3cff */
[----:B------:R-:W-:Y:S04]  /*25cb0*/  @!P0 LDGSTS.E.BYPASS.LTC128B.128 [R36+0x10c00], desc[UR60][R2.64], !P4 ;  /* 0x10c0000002248fae */ /* 0x000fe8000e101d7c */
[----:B------:R-:W-:Y:S04]  /*25cc0*/  @!P0 LDGSTS.E.BYPASS.LTC128B.128 [R36+0x14c00], desc[UR60][R2.64+0x80], !P3 ;  /* 0x14c0008002248fae */ /* 0x000fe8000d901d7c */
[----:B------:R-:W-:Y:S04]  /*25cd0*/  @!P0 LDGSTS.E.BYPASS.LTC128B.128 [R36+0x18c00], desc[UR60][R2.64+0x100], !P2 ;  /* 0x18c0010002248fae */ /* 0x000fe8000d101d7c */
[----:B------:R0:W-:Y:S01]  /*25ce0*/  @!P0 LDGSTS.E.BYPASS.LTC128B.128 [R36+0x1cc00], desc[UR60][R2.64+0x180], !P1 ;  /* 0x1cc0018002248fae */ /* 0x0001e2000c901d7c */
[----:B------:R-:W-:-:S02]  /*25cf0*/  ISETP.GE.AND P0, PT, R6, R5, PT ;  /* 0x000000050600720c */ /* 0x000fc40003f06270 */
[----:B------:R-:W-:Y:S01]  /*25d00*/  IADD3 R6, R28, 0x30, RZ ;  /* 0x000000301c067810 */ /* 0x000fe20007ffe0ff */
        /* <DEDUP_REMOVED lines=50> */
[----:B------:R-:W-:-:S03]  /*26030*/  ISETP.GE.AND P0, PT, R6, R5, PT ;  /* 0x000000050600720c */ /* 0x000fc60003f06270 */
[----:B------:R-:W-:Y:S04]  /*26040*/  SHFL.IDX PT, R6, R0, 0x7, 0x181f ;  /* 0x00f81f0000067f89 */ /* 0x000fe800000e0000 */
[----:B0-----:R-:W0:Y:S04]  /*26050*/  SHFL.IDX PT, R3, R4, 0x6, 0x181f ;  /* 0x00d81f0004037f89 */ /* 0x001e2800000e0000 */
[----:B------:R-:W1:Y:S02]  /*26060*/  SHFL.IDX PT, R2, R0, 0x6, 0x181f ;  /* 0x00d81f0000027f89 */ /* 0x000e6400000e0000 */
[----:B0-----:R-:W-:-:S05]  /*26070*/  @!P0 LEA R3, P5, R37, R3, 0x1 ;  /* 0x0000000325038211 */ /* 0x001fca00078a08ff */
[----:B-1----:R-:W-:-:S05]  /*26080*/  @!P0 IMAD.X R2, RZ, RZ, R2, P5 ;  /* 0x000000ffff028224 */ /* 0x002fca00028e0602 */
[----:B------:R-:W-:-:S04]  /*26090*/  @!P0 LOP3.LUT R3, R3, R2, RZ, 0x3c, !PT ;  /* 0x0000000203038212 */ /* 0x000fc800078e3cff */
[----:B------:R-:W-:-:S04]  /*260a0*/  @!P0 LOP3.LUT R2, R3, R2, RZ, 0x3c, !PT ;  /* 0x0000000203028212 */ /* 0x000fc800078e3cff */
[----:B------:R-:W-:-:S05]  /*260b0*/  @!P0 LOP3.LUT R3, R3, R2, RZ, 0x3c, !PT ;  /* 0x0000000203038212 */ /* 0x000fca00078e3cff */
[----:B------:R0:W-:Y:S04]  /*260c0*/  @!P0 LDGSTS.E.BYPASS.LTC128B.128 [R36+0x13400], desc[UR60][R2.64], !P4 ;  /* 0x1340000002248fae */ /* 0x0001e8000e101d7c */
[----:B------:R0:W-:Y:S04]  /*260d0*/  @!P0 LDGSTS.E.BYPASS.LTC128B.128 [R36+0x17400], desc[UR60][R2.64+0x80], !P3 ;  /* 0x1740008002248fae */ /* 0x0001e8000d901d7c */
[----:B------:R0:W-:Y:S04]  /*260e0*/  @!P0 LDGSTS.E.BYPASS.LTC128B.128 [R36+0x1b400], desc[UR60][R2.64+0x100], !P2 ;  /* 0x1b40010002248fae */ /* 0x0001e8000d101d7c */
[----:B------:R0:W-:Y:S02]  /*260f0*/  @!P0 LDGSTS.E.BYPASS.LTC128B.128 [R36+0x1f400], desc[UR60][R2.64+0x180], !P1 ;  /* 0x1f40018002248fae */ /* 0x0001e4000c901d7c */
.L_x_2123:
[----:B------:R-:W-:Y:S01]  /*26100*/  VIADD R28, R28, 0x70 ;  /* 0x000000701c1c7836 */ /* 0x000fe20000000000 */
[----:B------:R-:W-:Y:S04]  /*26110*/  BSSY B0, `(.L_x_1952) ;  /* 0x000000c000007945 */ /* 0x000fe80003800000 */
[----:B------:R-:W-:-:S13]  /*26120*/  ISETP.GE.AND P0, PT, R28, R5, PT ;  /* 0x000000051c00720c */ /* 0x000fda0003f06270 */
[----:B------:R-:W-:Y:S05]  /*26130*/  @P0 BRA `(.L_x_1953) ;  /* 0x0000000000240947 */ /* 0x000fea0003800000 */
[----:B0-----:R-:W-:-:S05]  /*26140*/  LEA R2, P0, R37, R14, 0x1 ;  /* 0x0000000e25027211 */ /* 0x001fca00078008ff */
        /* <DEDUP_REMOVED lines=8> */
.L_x_1953:
[----:B------:R-:W-:Y:S05]  /*261d0*/  BSYNC B0 ;  /* 0x0000000000007941 */ /* 0x000fea0003800000 */
.L_x_1952:
[----:B------:R-:W-:Y:S01]  /*261e0*/  NOP ;  /* 0x0000000000007918 */ /* 0x000fe20000000000 */
[----:B------:R-:W-:-:S13]  /*261f0*/  PLOP3.LUT P0, PT, PT, PT, PT, 0x80, 0x0 ;  /* 0x000000000000781c */ /* 0x000fda0003f0f070 */
.L_x_1954:
[----:B------:R-:W-:Y:S02]  /*26200*/  PLOP3.LUT P1, PT, P1, P0, PT, 0xa2, 0x0 ;  /* 0x000000000000781c */ /* 0x000fe40000f21472 */
[----:B------:R-:W-:-:S08]  /*26210*/  @P0 R2UR P1, UR4, R23 ;  /* 0x00000000170402ca */ /* 0x000fd00000020000 */
[----:B------:R-:W-:-:S05]  /*26220*/  @P0 PLOP3.LUT P0, PT, P1, PT, PT, 0x80, 0x0 ;  /* 0x000000000000081c */ /* 0x000fca0000f0f070 */
[----:B------:R-:W-:Y:S01]  /*26230*/  @!P1 SYNCS.ARRIVE.TRANS64.RED.A0T1 RZ, [UR4+0x30800], RZ ;  /* 0x030800ffffff99a7 */ /* 0x000fe20008200404 */
[----:B------:R-:W-:Y:S07]  /*26240*/  @!P1 ARRIVES.LDGSTSBAR.64.TRANSCNT [UR4+0x30800] ;  /* 0x03080000ff0099b0 */ /* 0x000fee0008000a84 */
[----:B------:R-:W-:Y:S05]  /*26250*/  @P0 BRA.U.ANY `(.L_x_1954) ;  /* 0xfffffffd00e80947 */ /* 0x000fea000393ffff */
[----:B01----:R-:W2:Y:S04]  /*26260*/  LDL.LU R3, [R1+0x34] ;  /* 0x0000340001037983 */ /* 0x003ea80000300800 */
[----:B------:R-:W3:Y:S01]  /*26270*/  LDL.LU R2, [R1+0x30] ;  /* 0x0000300001027983 */ /* 0x000ee20000300800 */
[----:B--2---:R-:W-:-:S04]  /*26280*/  IADD3 R3, R3, 0x1, RZ ;  /* 0x0000000103037810 */ /* 0x004fc80007ffe0ff */
[----:B------:R-:W-:Y:S01]  /*26290*/  LEA.HI R0, R3, R3, RZ, 0x1 ;  /* 0x0000000303007211 */ /* 0x000fe200078f08ff */
[----:B------:R0:W-:Y:S01]  /*262a0*/  STL [R1+0x34], R3 ;  /* 0x0000340301007387 */ /* 0x0001e20000100800 */
[----:B---3--:R-:W-:Y:S02]  /*262b0*/  VIADD R4, R2, 0xfffffffe ;  /* 0xfffffffe02047836 */ /* 0x008fe40000000000 */
        /* <DEDUP_REMOVED lines=8> */
.L_x_2124:
[----:B------:R-:W-:Y:S05]  /*26340*/  BSYNC B0 ;  /* 0x0000000000007941 */ /* 0x000fea0003800000 */
.L_x_1955:
[----:B------:R-:W2:Y:S01]  /*26350*/  LDL R2, [R1+0x14] ;  /* 0x0000140001027983 */ /* 0x000ea20000100800 */
[----:B------:R-:W-:Y:S01]  /*26360*/  BSSY B0, `(.L_x_1957) ;  /* 0x0000105000007945 */ /* 0x000fe20003800000 */
[----:B--2---:R-:W-:-:S13]  /*26370*/  ISETP.GE.AND P0, PT, R4, R2, PT ;  /* 0x000000020400720c */ /* 0x004fda0003f06270 */
[----:B------:R-:W-:Y:S05]  /*26380*/  @!P0 BRA `(.L_x_1958) ;  /* 0x0000001000088947 */ /* 0x000fea0003800000 */
[C---:B------:R-:W-:Y:S01]  /*26390*/  LOP3.LUT R5, R37.reuse, 0x40, RZ, 0xfc, !PT ;  /* 0x0000004025057812 */ /* 0x040fe200078efcff */
[----:B------:R-:W-:Y:S01]  /*263a0*/  ULDC UR4, c[0x0][0x2f4] ;  /* 0x0000bd0000047ab9 */ /* 0x000fe20000000800 */
[C---:B------:R-:W-:Y:S01]  /*263b0*/  LOP3.LUT R3, R37.reuse, 0x80, RZ, 0xfc, !PT ;  /* 0x0000008025037812 */ /* 0x040fe200078efcff */
[----:B------:R-:W-:Y:S01]  /*263c0*/  IMAD.MOV.U32 R6, RZ, RZ, R25 ;  /* 0x000000ffff067224 */ /* 0x000fe200078e0019 */
[C---:B------:R-:W-:Y:S01]  /*263d0*/  LOP3.LUT R2, R37.reuse, 0xc0, RZ, 0xfc, !PT ;  /* 0x000000c025027812 */ /* 0x040fe200078efcff */
[----:B------:R-:W-:Y:S01]  /*263e0*/  IMAD.MOV.U32 R10, RZ, RZ, R29 ;  /* 0x000000ffff0a7224 */ /* 0x000fe200078e001d */
[----:B------:R-:W-:Y:S02]  /*263f0*/  MOV R31, R26 ;  /* 0x0000001a001f7202 */ /* 0x000fe40000000f00 */
[----:B------:R-:W-:Y:S02]  /*26400*/  ISETP.GE.AND P4, PT, R37, UR4, PT ;  /* 0x0000000425007c0c */ /* 0x000fe4000bf86270 */
[----:B------:R-:W-:-:S02]  /*26410*/  ISETP.GE.AND P3, PT, R5, UR4, PT ;  /* 0x0000000405007c0c */ /* 0x000fc4000bf66270 */
[----:B------:R-:W-:Y:S02]  /*26420*/  ISETP.GE.AND P2, PT, R3, UR4, PT ;  /* 0x0000000403007c0c */ /* 0x000fe4000bf46270 */
[----:B------:R-:W-:-:S13]  /*26430*/  ISETP.GE.AND P1, PT, R2, UR4, PT ;  /* 0x0000000402007c0c */ /* 0x000fda000bf26270 */
.L_x_1971:
[----:B------:R-:W2:Y:S01]  /*26440*/  LDL R3, [R1+0x10] ;  /* 0x0000100001037983 */ /* 0x000ea20000100800 */
[----:B------:R-:W1:Y:S03]  /*26450*/  LDC R5, c[0x0][0x430] ;  /* 0x00010c00ff057b82 */ /* 0x000e660000000800 */
[----:B------:R-:W3:Y:S04]  /*26460*/  LDL R12, [R1+0x18] ;  /* 0x00001800010c7983 */ /* 0x000ee80000100800 */
[----:B------:R-:W4:Y:S01]  /*26470*/  LDL R11, [R1+0x44] ;  /* 0x00004400010b7983 */ /* 0x000f220000100800 */
[----:B0-----:R-:W0:Y:S01]  /*26480*/  S2R R0, SR_TID.X ;  /* 0x0000000000007919 */ /* 0x001e220000002100 */
[----:B------:R-:W0:Y:S01]  /*26490*/  S2R R8, SR_TID.X ;  /* 0x0000000000087919 */ /* 0x000e220000002100 */
[----:B-1----:R-:W-:-:S13]  /*264a0*/  ISETP.NE.AND P0, PT, R5, 0x1, PT ;  /* 0x000000010500780c */ /* 0x002fda0003f05270 */
[----:B------:R-:W1:Y:S01]  /*264b0*/  @P0 LDC R2, c[0x0][0x434] ;  /* 0x00010d00ff020b82 */ /* 0x000e620000000800 */
[----:B0-----:R-:W-:Y:S01]  /*264c0*/  LOP3.LUT R0, R0, 0x7f, RZ, 0xc0, !PT ;  /* 0x0000007f00007812 */ /* 0x001fe200078ec0ff */
[----:B------:R-:W-:-:S03]  /*264d0*/  IMAD.SHL.U32 R8, R8, 0x10, RZ ;  /* 0x0000001008087824 */ /* 0x000fc600078e00ff */
[----:B------:R-:W-:-:S04]  /*264e0*/  SHF.R.U32.HI R0, RZ, 0x3, R0 ;  /* 0x00000003ff007819 */ /* 0x000fc80000011600 */
[----:B------:R-:W-:Y:S02]  /*264f0*/  LOP3.LUT R8, R0, 0x70, R8, 0xf8, !PT ;  /* 0x0000007000087812 */ /* 0x000fe400078ef808 */
[----:B------:R-:W0:Y:S02]  /*26500*/  @P0 LDC R0, c[0x0][0x438] ;  /* 0x00010e00ff000b82 */ /* 0x000e240000000800 */
[----:B------:R-:W-:Y:S01]  /*26510*/  ISETP.GT.U32.AND P5, PT, R8, 0x3f, PT ;  /* 0x0000003f0800780c */ /* 0x000fe20003fa4070 */
[----:B------:R-:W-:Y:S01]  /*26520*/  VIADD R25, R6, 0x1 ;  /* 0x0000000106197836 */ /* 0x000fe20000000000 */
[----:B------:R-:W-:Y:S05]  /*26530*/  YIELD ;  /* 0x0000000000007946 */ /* 0x000fea0003800000 */
[----:B------:R-:W-:-:S02]  /*26540*/  IMAD.MOV.U32 R26, RZ, RZ, R4 ;  /* 0x000000ffff1a7224 */ /* 0x000fc400078e0004 */
[----:B--2---:R-:W-:-:S04]  /*26550*/  IMAD R3, R4, 0x40, R3 ;  /* 0x0000004004037824 */ /* 0x004fc800078e0203 */
[----:B------:R-:W-:Y:S02]  /*26560*/  IMAD.IADD R3, R8, 0x1, R3 ;  /* 0x0000000108037824 */ /* 0x000fe400078e0203 */
[----:B------:R-:W3:Y:S02]  /*26570*/  @!P5 LDC.64 R8, c[0x0][0x428] ;  /* 0x00010a00ff08db82 */ /* 0x000ee40000000a00 */
[----:B-1----:R-:W-:-:S04]  /*26580*/  @P0 IMAD.HI.U32 R7, R3, R2, RZ ;  /* 0x0000000203070227 */ /* 0x002fc800078e00ff */
[----:B------:R-:W-:Y:S01]  /*26590*/  IMAD.MOV.U32 R2, RZ, RZ, R3 ;  /* 0x000000ffff027224 */ /* 0x000fe200078e0003 */
[----:B0-----:R-:W-:-:S04]  /*265a0*/  @P0 SHF.R.U32.HI R2, RZ, R0, R7 ;  /* 0x00000000ff020219 */ /* 0x001fc80000011607 */
[----:B------:R-:W-:-:S05]  /*265b0*/  IADD3 R0, -R2, RZ, RZ ;  /* 0x000000ff02007210 */ /* 0x000fca0007ffe1ff */
[----:B------:R-:W-:Y:S01]  /*265c0*/  IMAD R5, R5, R0, R3 ;  /* 0x0000000005057224 */ /* 0x000fe200078e0203 */
[--C-:B------:R-:W-:Y:S01]  /*265d0*/  @!P5 SHF.R.S32.HI R3, RZ, 0x1f, R2.reuse ;  /* 0x0000001fff03d819 */ /* 0x100fe20000011402 */
[-C--:B---3--:R-:W-:Y:S02]  /*265e0*/  @!P5 IMAD R0, R12, R8.reuse, RZ ;  /* 0x000000080c00d224 */ /* 0x088fe400078e02ff */
[----:B------:R-:W-:-:S04]  /*265f0*/  @!P5 IMAD.WIDE.U32 R2, R33, R8, R2 ;  /* 0x000000082102d225 */ /* 0x000fc800078e0002 */
[----:B------:R-:W-:Y:S02]  /*26600*/  @!P5 IMAD R0, R33, R9, R0 ;  /* 0x000000092100d224 */ /* 0x000fe400078e0200 */
[----:B------:R-:W0:Y:S02]  /*26610*/  @!P5 LDC.64 R8, c[0x0][0x418] ;  /* 0x00010600ff08db82 */ /* 0x000e240000000a00 */
[----:B------:R-:W-:Y:S01]  /*26620*/  @!P5 IMAD.IADD R0, R0, 0x1, R3 ;  /* 0x000000010000d824 */ /* 0x000fe200078e0203 */
[----:B0-----:R-:W-:-:S04]  /*26630*/  @!P5 LEA R8, P0, R2, R8, 0x2 ;  /* 0x000000080208d211 */ /* 0x001fc800078010ff */
[----:B------:R-:W-:Y:S01]  /*26640*/  @!P5 LEA.HI.X R9, R2, R9, R0, 0x2, P0 ;  /* 0x000000090209d211 */ /* 0x000fe200000f1400 */
[----:B------:R-:W-:-:S06]  /*26650*/  IMAD.MOV.U32 R0, RZ, RZ, RZ ;  /* 0x000000ffff007224 */ /* 0x000fcc00078e00ff */
[----:B------:R0:W5:Y:S01]  /*26660*/  @!P5 LDG.E R0, desc[UR60][R8.64] ;  /* 0x0000003c0800d981 */ /* 0x000162000c1e1900 */
[----:B----4-:R-:W-:Y:S02]  /*26670*/  ISETP.NE.AND P5, PT, R11, 0x3, PT ;  /* 0x000000030b00780c */ /* 0x010fe40003fa5270 */
[----:B------:R-:W-:-:S04]  /*26680*/  ISETP.NE.AND P0, PT, R25, 0x2, PT ;  /* 0x000000021900780c */ /* 0x000fc80003f05270 */
[----:B------:R-:W-:Y:S02]  /*26690*/  SEL R29, RZ, 0x1, P0 ;  /* 0x00000001ff1d7807 */ /* 0x000fe40000000000 */
[----:B------:R-:W-:Y:S02]  /*266a0*/  SEL R25, R25, RZ, P0 ;  /* 0x000000ff19197207 */ /* 0x000fe40000000000 */
[----:B------:R-:W-:-:S03]  /*266b0*/  LOP3.LUT R29, R10, R29, RZ, 0x3c, !PT ;  /* 0x0000001d0a1d7212 */ /* 0x000fc600078e3cff */
[----:B0-----:R-:W-:Y:S05]  /*266c0*/  @!P5 BRA `(.L_x_1959) ;  /* 0x000000000004d947 */ /* 0x001fea0003800000 */
[----:B------:R-:W-:Y:S01]  /*266d0*/  BPT.TRAP 0x1 ;  /* 0x000000040000795c */ /* 0x000fe20000300000 */
.L_x_1959:
[----:B------:R-:W-:Y:S01]  /*266e0*/  LEA R7, R25, R23, 0x3 ;  /* 0x0000001719077211 */ /* 0x000fe200078e18ff */
[----:B------:R-:W-:Y:S01]  /*266f0*/  BSSY B1, `(.L_x_1960) ;  /* 0x0000004000017945 */ /* 0x000fe20003800000 */
[----:B------:R-:W-:-:S04]  /*26700*/  SHF.L.U32 R2, R29, 0x1f, RZ ;  /* 0x0000001f1d027819 */ /* 0x000fc800000006ff */
[----:B------:R-:W0:Y:S02]  /*26710*/  SYNCS.PHASECHK.TRANS64.TRYWAIT P0, [R7+URZ+0x30840], R2 ;  /* 0x03084002070075a7 */ /* 0x000e24000800017f */
[----:B0-----:R-:W-:Y:S05]  /*26720*/  @!P0 BRA `(.L_x_1961) ;  /* 0x0000005000b48947 */ /* 0x001fea0003800000 */
.L_x_2125:
[----:B------:R-:W-:Y:S05]  /*26730*/  BSYNC B1 ;  /* 0x0000000000017941 */ /* 0x000fea0003800000 */
.L_x_1960:
        /* <DEDUP_REMOVED lines=61> */
.L_x_2135:
[----:B------:R-:W-:Y:S02]  /*26b10*/  LOP3.LUT R22, R22, 0xffffdfff, RZ, 0xc0, !PT ;  /* 0xffffdfff16167812 */ /* 0x000fe400078ec0ff */
[----:B--2---:R-:W-:Y:S02]  /*26b20*/  IADD3 R2, P0, R2, R4, RZ ;  /* 0x0000000402027210 */ /* 0x004fe40007f1e0ff */
[----:B------:R-:W-:Y:S02]  /*26b30*/  @P1 LOP3.LUT R22, R22, 0x2000, RZ, 0xfc, !PT ;  /* 0x0000200016161812 */ /* 0x000fe400078efcff */
[----:B------:R-:W-:Y:S02]  /*26b40*/  IADD3.X R3, RZ, R35, RZ, P0, !PT ;  /* 0x00000023ff037210 */ /* 0x000fe400007fe4ff */
[C---:B------:R-:W-:Y:S02]  /*26b50*/  LOP3.LUT P1, RZ, R22.reuse, 0x10, RZ, 0xc0, !PT ;  /* 0x0000001016ff7812 */ /* 0x040fe4000782c0ff */
[----:B------:R-:W-:-:S02]  /*26b60*/  LOP3.LUT P0, RZ, R22, 0x8, RZ, 0xc0, !PT ;  /* 0x0000000816ff7812 */ /* 0x000fc4000780c0ff */
        /* <DEDUP_REMOVED lines=11> */
.L_x_1963:
[----:B------:R-:W-:Y:S02]  /*26c20*/  PLOP3.LUT P5, PT, P5, P0, PT, 0xa2, 0x0 ;  /* 0x000000000000781c */ /* 0x000fe40002fa1472 */
[----:B------:R-:W-:-:S08]  /*26c30*/  @P0 R2UR P5, UR4, R7 ;  /* 0x00000000070402ca */ /* 0x000fd000000a0000 */
[----:B------:R-:W-:-:S05]  /*26c40*/  @P0 PLOP3.LUT P0, PT, P5, PT, PT, 0x80, 0x0 ;  /* 0x000000000000081c */ /* 0x000fca0002f0f070 */
[----:B------:R-:W-:Y:S01]  /*26c50*/  @!P5 SYNCS.ARRIVE.TRANS64.RED.A0T1 RZ, [UR4+0x30830], RZ ;  /* 0x030830ffffffd9a7 */ /* 0x000fe20008200404 */
[----:B------:R-:W-:Y:S07]  /*26c60*/  @!P5 ARRIVES.LDGSTSBAR.64.TRANSCNT [UR4+0x30830] ;  /* 0x03083000ff00d9b0 */ /* 0x000fee0008000a84 */
[----:B------:R-:W-:Y:S05]  /*26c70*/  @P0 BRA.U.ANY `(.L_x_1963) ;  /* 0xfffffffd00e80947 */ /* 0x000fea000393ffff */
[----:B------:R-:W-:Y:S01]  /*26c80*/  NOP ;  /* 0x0000000000007918 */ /* 0x000fe20000000000 */
[----:B-1----:R-:W2:Y:S02]  /*26c90*/  LDL R2, [R1+0x44] ;  /* 0x0000440001027983 */ /* 0x002ea40000100800 */
[----:B--2---:R-:W-:-:S13]  /*26ca0*/  ISETP.NE.AND P6, PT, R2, 0x3, PT ;  /* 0x000000030200780c */ /* 0x004fda0003fc5270 */
[----:B------:R-:W-:Y:S05]  /*26cb0*/  @!P6 BRA `(.L_x_1964) ;  /* 0x000000000004e947 */ /* 0x000fea0003800000 */
[----:B------:R-:W-:Y:S01]  /*26cc0*/  BPT.TRAP 0x1 ;  /* 0x000000040000795c */ /* 0x000fe20000300000 */
.L_x_1964:
[----:B------:R1:W-:Y:S01]  /*26cd0*/  SYNCS.ARRIVE.TRANS64.A1T0 RZ, [R7+URZ+0x30830], RZ ;  /* 0x030830ff07ff79a7 */ /* 0x0003e2000810003f */
[----:B------:R-:W-:Y:S05]  /*26ce0*/  @!P6 BRA `(.L_x_1965) ;  /* 0x000000000004e947 */ /* 0x000fea0003800000 */
[----:B------:R-:W-:Y:S01]  /*26cf0*/  BPT.TRAP 0x1 ;  /* 0x000000040000795c */ /* 0x000fe20000300000 */
.L_x_1965:
[----:B------:R-:W-:Y:S01]  /*26d00*/  SHF.L.U32 R2, R10, 0x1f, RZ ;  /* 0x0000001f0a027819 */ /* 0x000fe200000006ff */
[----:B-1----:R-:W-:Y:S01]  /*26d10*/  IMAD R7, R6, 0x8, R23 ;  /* 0x0000000806077824 */ /* 0x002fe200078e0217 */
[----:B------:R-:W-:Y:S03]  /*26d20*/  BSSY B1, `(.L_x_1966) ;  /* 0x0000003000017945 */ /* 0x000fe60003800000 */
[----:B------:R-:W1:Y:S02]  /*26d30*/  SYNCS.PHASECHK.TRANS64.TRYWAIT P0, [R7+URZ+0x30860], R2 ;  /* 0x03086002070075a7 */ /* 0x000e64000800017f */
[----:B-1----:R-:W-:Y:S05]  /*26d40*/  @!P0 BRA `(.L_x_1967) ;  /* 0x0000005000b48947 */ /* 0x002fea0003800000 */
.L_x_2136:
[----:B------:R-:W-:Y:S05]  /*26d50*/  BSYNC B1 ;  /* 0x0000000000017941 */ /* 0x000fea0003800000 */
.L_x_1966:
        /* <DEDUP_REMOVED lines=10> */
[----:B------:R-:W-:-:S03]  /*26e00*/  LEA R6, R6, R23, 0x1 ;  /* 0x0000001706067211 */ /* 0x000fc600078e08ff */
        /* <DEDUP_REMOVED lines=38> */
.L_x_2146:
[----:B-1----:R-:W-:Y:S01]  /*27070*/  IADD3 R2, P0, R2, R4, RZ ;  /* 0x0000000402027210 */ /* 0x002fe20007f1e0ff */
        /* <DEDUP_REMOVED lines=22> */
[----:B------:R-:W-:-:S03]  /*271e0*/  NOP ;  /* 0x0000000000007918 */ /* 0x000fc60000000000 */
[----:B------:R-:W-:Y:S01]  /*271f0*/  IADD3 R3, R3, R5, RZ ;  /* 0x0000000503037210 */ /* 0x000fe20007ffe0ff */
[----:B------:R-:W-:-:S04]  /*27200*/  IMAD R5, R32, UR4, RZ ;  /* 0x0000000420057c24 */ /* 0x000fc8000f8e02ff */
[C---:B------:R-:W-:Y:S02]  /*27210*/  IMAD R5, R18.reuse, UR5, R5 ;  /* 0x0000000512057c24 */ /* 0x040fe4000f8e0205 */
[----:B------:R-:W-:Y:S01]  /*27220*/  IMAD.WIDE.U32 R2, R18, UR4, R2 ;  /* 0x0000000412027c25 */ /* 0x000fe2000f8e0002 */
[----:B------:R-:W-:-:S03]  /*27230*/  ULDC.64 UR4, c[0x0][0x318] ;  /* 0x0000c60000047ab9 */ /* 0x000fc60000000a00 */
[----:B------:R-:W-:Y:S01]  /*27240*/  IMAD.IADD R3, R5, 0x1, R3 ;  /* 0x0000000105037824 */ /* 0x000fe200078e0203 */
[----:B0-----:R-:W-:-:S04]  /*27250*/  LEA R17, P0, R2, UR4, 0x1 ;  /* 0x0000000402117c11 */ /* 0x001fc8000f8008ff */
[----:B------:R-:W-:Y:S02]  /*27260*/  LEA.HI.X R24, R2, UR5, R3, 0x1, P0 ;  /* 0x0000000502187c11 */ /* 0x000fe400080f0c03 */
[----:B------:R-:W-:-:S13]  /*27270*/  PLOP3.LUT P0, PT, PT, PT, PT, 0x80, 0x0 ;  /* 0x000000000000781c */ /* 0x000fda0003f0f070 */
.L_x_1969:
        /* <DEDUP_REMOVED lines=11> */
.L_x_1970:
[----:B------:R-:W2:Y:S01]  /*27330*/  LDL R0, [R1+0x14] ;  /* 0x0000140001007983 */ /* 0x000ea20000100800 */
[----:B------:R1:W-:Y:S01]  /*27340*/  SYNCS.ARRIVE.TRANS64.A1T0 RZ, [R7+URZ+0x30850], RZ ;  /* 0x030850ff07ff79a7 */ /* 0x0003e2000810003f */
[C---:B------:R-:W-:Y:S01]  /*27350*/  VIADD R4, R26.reuse, 0xffffffff ;  /* 0xffffffff1a047836 */ /* 0x040fe20000000000 */
[----:B------:R-:W-:Y:S01]  /*27360*/  MOV R31, R26 ;  /* 0x0000001a001f7202 */ /* 0x000fe20000000f00 */
[----:B------:R-:W-:Y:S02]  /*27370*/  IMAD.MOV.U32 R6, RZ, RZ, R25 ;  /* 0x000000ffff067224 */ /* 0x000fe400078e0019 */
[----:B------:R-:W-:Y:S01]  /*27380*/  IMAD.MOV.U32 R10, RZ, RZ, R29 ;  /* 0x000000ffff0a7224 */ /* 0x000fe200078e001d */
[----:B--2---:R-:W-:-:S13]  /*27390*/  ISETP.GT.AND P0, PT, R26, R0, PT ;  /* 0x000000001a00720c */ /* 0x004fda0003f04270 */
[----:B-1----:R-:W-:Y:S05]  /*273a0*/  @P0 BRA `(.L_x_1971) ;  /* 0xfffffff000240947 */ /* 0x002fea000383ffff */
.L_x_1958:
[----:B------:R-:W-:Y:S05]  /*273b0*/  BSYNC B0 ;  /* 0x0000000000007941 */ /* 0x000fea0003800000 */
.L_x_1957:
        /* <DEDUP_REMOVED lines=8> */
[----:B------:R-:W0:Y:S02]  /*27440*/  FLO.U32 R0, UR4 ;  /* 0x0000000400007d00 */ /* 0x000e2400080e0000 */
[----:B0-----:R-:W-:-:S06]  /*27450*/  ISETP.EQ.U32.AND P0, PT, R0, R5, PT ;  /* 0x000000050000720c */ /* 0x001fcc0003f02070 */
[----:B------:R-:W1:Y:S07]  /*27460*/  POPC R5, UR4 ;  /* 0x0000000400057d09 */ /* 0x000e6e0008000000 */
[----:B-1----:R-:W2:Y:S01]  /*27470*/  @P0 ATOMG.E.ADD.STRONG.GPU PT, R3, desc[UR60][R2.64], R5 ;  /* 0x00000005020309a8 */ /* 0x002ea200081ee1fc */
[----:B------:R-:W0:Y:S02]  /*27480*/  S2R R4, SR_LTMASK ;  /* 0x0000000000047919 */ /* 0x000e240000003900 */
[----:B0-----:R-:W-:-:S04]  /*27490*/  LOP3.LUT R4, R4, UR4, RZ, 0xc0, !PT ;  /* 0x0000000404047c12 */ /* 0x001fc8000f8ec0ff */
[----:B------:R-:W0:Y:S01]  /*274a0*/  POPC R7, R4 ;  /* 0x0000000400077309 */ /* 0x000e220000000000 */
[----:B--2---:R-:W0:Y:S02]  /*274b0*/  SHFL.IDX PT, R0, R3, R0, 0x1f ;  /* 0x00001f0003007589 */ /* 0x004e2400000e0000 */
[----:B0-----:R-:W-:-:S07]  /*274c0*/  IADD3 R16, R0, UR38, R7 ;  /* 0x0000002600107c10 */ /* 0x001fce000fffe007 */
.L_x_1973:
[----:B------:R-:W-:Y:S05]  /*274d0*/  BSYNC B0 ;  /* 0x0000000000007941 */ /* 0x000fea0003800000 */
.L_x_1972:
[----:B------:R-:W2:Y:S02]  /*274e0*/  LDL R0, [R1+0x44] ;  /* 0x0000440001007983 */ /* 0x000ea40000100800 */
[----:B--2---:R-:W-:-:S13]  /*274f0*/  ISETP.NE.AND P0, PT, R0, 0x3, PT ;  /* 0x000000030000780c */ /* 0x004fda0003f05270 */
[----:B------:R-:W-:Y:S05]  /*27500*/  @!P0 BRA `(.L_x_1974) ;  /* 0x0000000000048947 */ /* 0x000fea0003800000 */
[----:B------:R-:W-:Y:S01]  /*27510*/  BPT.TRAP 0x1 ;  /* 0x000000040000795c */ /* 0x000fe20000300000 */
.L_x_1974:
[----:B------:R-:W2:Y:S01]  /*27520*/  LDL.LU R0, [R1+0xc] ;  /* 0x00000c0001007983 */ /* 0x000ea20000300800 */
[----:B------:R-:W-:Y:S01]  /*27530*/  IMAD R4, R25, 0x8, R23 ;  /* 0x0000000819047824 */ /* 0x000fe200078e0217 */
[----:B------:R-:W-:Y:S01]  /*27540*/  SHF.L.U32 R3, R29, 0x1f, RZ ;  /* 0x0000001f1d037819 */ /* 0x000fe200000006ff */
[----:B------:R-:W-:Y:S03]  /*27550*/  BSSY B0, `(.L_x_1975) ;  /* 0x0000004000007945 */ /* 0x000fe60003800000 */
[----:B------:R-:W0:Y:S01]  /*27560*/  SYNCS.PHASECHK.TRANS64.TRYWAIT P0, [R4+URZ+0x30860], R3 ;  /* 0x03086003040075a7 */ /* 0x000e22000800017f */
[----:B--2---:R-:W-:Y:S01]  /*27570*/  IMAD R5, R26, -0x40, R0 ;  /* 0xffffffc01a057824 */ /* 0x004fe200078e0200 */
[----:B0-----:R-:W-:Y:S06]  /*27580*/  @!P0 BRA `(.L_x_1976) ;  /* 0x0000005000348947 */ /* 0x001fec0003800000 */
.L_x_2147:
[----:B------:R-:W-:Y:S05]  /*27590*/  BSYNC B0 ;  /* 0x0000000000007941 */ /* 0x000fea0003800000 */
.L_x_1975:
[----:B------:R-:W1:Y:S01]  /*275a0*/  S2R R0, SR_TID.X ;  /* 0x0000000000007919 */ /* 0x000e620000002100 */
[----:B------:R-:W-:Y:S01]  /*275b0*/  UMOV UR4, 0xffffffff ;  /* 0xffffffff00047882 */ /* 0x000fe20000000000 */
[----:B-1----:R-:W-:-:S04]  /*275c0*/  LOP3.LUT R0, R0, 0x7f, RZ, 0xc0, !PT ;  /* 0x0000007f00007812 */ /* 0x002fc800078ec0ff */
[----:B------:R-:W-:-:S05]  /*275d0*/  SHF.R.U32.HI R0, RZ, 0x3, R0 ;  /* 0x00000003ff007819 */ /* 0x000fca0000011600 */
[----:B------:R-:W-:Y:S02]  /*275e0*/  IMAD.IADD R5, R5, 0x1, -R0 ;  /* 0x0000000105057824 */ /* 0x000fe400078e0a00 */
[----:B------:R-:W-:Y:S01]  /*275f0*/  IMAD R0, R25, 0x4000, R34 ;  /* 0x0000400019007824 */ /* 0x000fe200078e0222 */
[----:B------:R-:W-:Y:S06]  /*27600*/  BRA.DIV UR4, `(.L_x_1977) ;  /* 0x0000005204287947 */ /* 0x000fec000b800000 */
[----:B------:R-:W1:Y:S01]  /*27610*/  SHFL.IDX PT, R14, R17, RZ, 0x181f ;  /* 0x00181fff110e7589 */ /* 0x000e6200000e0000 */
[----:B------:R-:W-:Y:S01]  /*27620*/  ULDC UR4, c[0x0][0x2f4] ;  /* 0x0000bd0000047ab9 */ /* 0x000fe20000000800 */
[C---:B------:R-:W-:Y:S01]  /*27630*/  IMAD.SHL.U32 R8, R37.reuse, 0x2, RZ ;  /* 0x0000000225087824 */ /* 0x040fe200078e00ff */
[C---:B------:R-:W-:Y:S01]  /*27640*/  ISETP.GE.AND P3, PT, R37.reuse, UR4, PT ;  /* 0x0000000425007c0c */ /* 0x040fe2000bf66270 */
[----:B0-----:R-:W0:Y:S01]  /*27650*/  SHFL.IDX PT, R3, R24, RZ, 0x181f ;  /* 0x00181fff18037589 */ /* 0x001e2200000e0000 */
[----:B------:R-:W-:Y:S02]  /*27660*/  LOP3.LUT R2, R37, 0x40, RZ, 0xfc, !PT ;  /* 0x0000004025027812 */ /* 0x000fe400078efcff */
        /* <DEDUP_REMOVED lines=21> */
[C---:B------:R-:W-:Y:S01]  /*277c0*/  ISETP.LT.OR P4, PT, R5.reuse, 0x11, P3 ;  /* 0x000000110500780c */ /* 0x040fe20001f81670 */
[----:B--2---:R-:W0:Y:S04]  /*277d0*/  SHFL.IDX PT, R6, R24, 0x2, 0x181f ;  /* 0x00581f0018067f89 */ /* 0x004e2800000e0000 */
        /* <DEDUP_REMOVED lines=19> */
.L_x_2157:
        /* <DEDUP_REMOVED lines=15> */
.L_x_1978:
[----:B------:R-:W-:Y:S02]  /*27a00*/  PLOP3.LUT P1, PT, P1, P0, PT, 0xa2, 0x0 ;  /* 0x000000000000781c */ /* 0x000fe40000f21472 */
[----:B------:R-:W-:-:S08]  /*27a10*/  @P0 R2UR P1, UR4, R4 ;  /* 0x00000000040402ca */ /* 0x000fd00000020000 */
[----:B------:R-:W-:-:S05]  /*27a20*/  @P0 PLOP3.LUT P0, PT, P1, PT, PT, 0x80, 0x0 ;  /* 0x000000000000081c */ /* 0x000fca0000f0f070 */
[----:B------:R-:W-:Y:S01]  /*27a30*/  @!P1 SYNCS.ARRIVE.TRANS64.RED.A0T1 RZ, [UR4+0x30850], RZ ;  /* 0x030850ffffff99a7 */ /* 0x000fe20008200404 */
[----:B------:R-:W-:Y:S07]  /*27a40*/  @!P1 ARRIVES.LDGSTSBAR.64.TRANSCNT [UR4+0x30850] ;  /* 0x03085000ff0099b0 */ /* 0x000fee0008000a84 */
[----:B------:R-:W-:Y:S05]  /*27a50*/  @P0 BRA.U.ANY `(.L_x_1978) ;  /* 0xfffffffd00e80947 */ /* 0x000fea000393ffff */
[----:B------:R-:W-:Y:S01]  /*27a60*/  NOP ;  /* 0x0000000000007918 */ /* 0x000fe20000000000 */
[----:B0-----:R-:W2:Y:S02]  /*27a70*/  LDL R0, [R1+0x44] ;  /* 0x0000440001007983 */ /* 0x001ea40000100800 */
[----:B--2---:R-:W-:-:S13]  /*27a80*/  ISETP.NE.AND P2, PT, R0, 0x3, PT ;  /* 0x000000030000780c */ /* 0x004fda0003f45270 */
[----:B------:R-:W-:Y:S05]  /*27a90*/  @!P2 BRA `(.L_x_1979) ;  /* 0x000000000004a947 */ /* 0x000fea0003800000 */
[----:B------:R-:W-:Y:S01]  /*27aa0*/  BPT.TRAP 0x1 ;  /* 0x000000040000795c */ /* 0x000fe20000300000 */
.L_x_1979:
[----:B------:R2:W-:Y:S01]  /*27ab0*/  SYNCS.ARRIVE.TRANS64.A1T0 RZ, [R4+URZ+0x30850], RZ ;  /* 0x030850ff04ff79a7 */ /* 0x0005e2000810003f */
[----:B------:R-:W-:-:S04]  /*27ac0*/  IADD3 R25, R25, 0x1, RZ ;  /* 0x0000000119197810 */ /* 0x000fc80007ffe0ff */
[----:B------:R-:W-:-:S04]  /*27ad0*/  ISETP.NE.AND P0, PT, R25, 0x2, PT ;  /* 0x000000021900780c */ /* 0x000fc80003f05270 */
[----:B------:R-:W-:Y:S02]  /*27ae0*/  SEL R0, RZ, 0x1, P0 ;  /* 0x00000001ff007807 */ /* 0x000fe40000000000 */
[----:B------:R-:W-:Y:S02]  /*27af0*/  SEL R25, R25, RZ, P0 ;  /* 0x000000ff19197207 */ /* 0x000fe40000000000 */
[----:B--2---:R-:W-:-:S07]  /*27b00*/  LOP3.LUT R29, R29, R0, RZ, 0x3c, !PT ;  /* 0x000000001d1d7212 */ /* 0x004fce00078e3cff */
.L_x_1936:
[----:B------:R-:W-:Y:S05]  /*27b10*/  BSYNC B7 ;  /* 0x0000000000077941 */ /* 0x000fea0003800000 */
.L_x_1934:
[----:B------:R-:W-:-:S13]  /*27b20*/  LOP3.LUT P0, RZ, R22, 0x40, RZ, 0xc0, !PT ;  /* 0x0000004016ff7812 */ /* 0x000fda000780c0ff */
[----:B------:R-:W-:Y:S05]  /*27b30*/  @!P0 BRA `(.L_x_1980) ;  /* 0x0000000000248947 */ /* 0x000fea0003800000 */
[----:B------:R-:W-:Y:S05]  /*27b40*/  WARPSYNC.ALL ;  /* 0x0000000000007948 */ /* 0x000fea0003800000 */
[----:B------:R-:W2:Y:S08]  /*27b50*/  S2UR UR5, SR_CgaCtaId ;  /* 0x00000000000579c3 */ /* 0x000eb00000008800 */
[----:B------:R-:W-:Y:S06]  /*27b60*/  BAR.SYNC.DEFER_BLOCKING 0x5, 0x180 ;  /* 0x0146000000007b1d */ /* 0x000fec0000010000 */
[----:B------:R-:W-:-:S02]  /*27b70*/  UMOV UR4, 0x400 ;  /* 0x0000040000047882 */ /* 0x000fc40000000000 */
[----:B--2---:R-:W-:-:S06]  /*27b80*/  ULEA UR4, UR5, UR4, 0x18 ;  /* 0x0000000405047291 */ /* 0x004fcc000f8ec03f */
[----:B0-----:R-:W-:-:S05]  /*27b90*/  IMAD.U32 R23, RZ, RZ, UR4 ;  /* 0x00000004ff177e24 */ /* 0x001fca000f8e00ff */
[----:B------:R2:W3:Y:S01]  /*27ba0*/  LDS.128 R16, [R23+0x308d0] ;  /* 0x0308d00017107984 */ /* 0x0004e20000000c00 */
[----:B------:R-:W-:Y:S06]  /*27bb0*/  BAR.ARV 0x4, 0x180 ;  /* 0x0106000000007b1d */ /* 0x000fec0000002000 */
[----:B------:R-:W-:Y:S05]  /*27bc0*/  BRA `(.L_x_1981) ;  /* 0x0000000800cc7947 */ /* 0x000fea0003800000 */
.L_x_1980:
[----:B------:R-:W2:Y:S01]  /*27bd0*/  S2R R8, SR_TID.X ;  /* 0x0000000000087919 */ /* 0x000ea20000002100 */
[----:B------:R-:W-:Y:S01]  /*27be0*/  UMOV UR4, 0xffffffff ;  /* 0xffffffff00047882 */ /* 0x000fe20000000000 */
[----:B--2---:R-:W-:-:S04]  /*27bf0*/  LOP3.LUT R8, R8, 0x1f, RZ, 0xc0, !PT ;  /* 0x0000001f08087812 */ /* 0x004fc800078ec0ff */
[----:B------:R-:W-:Y:S01]  /*27c00*/  ISETP.NE.AND P0, PT, R8, 0x1f, PT ;  /* 0x0000001f0800780c */ /* 0x000fe20003f05270 */
[----:B------:R-:W-:-:S12]  /*27c10*/  BRA.DIV UR4, `(.L_x_1982) ;  /* 0x00000052044c7947 */ /* 0x000fd8000b800000 */
[----:B------:R-:W-:Y:S01]  /*27c20*/  IMAD.IADD R5, R19, 0x1, R8 ;  /* 0x0000000113057824 */ /* 0x000fe200078e0208 */
[----:B------:R-:W-:-:S04]  /*27c30*/  ULDC UR4, c[0x0][0xc3c] ;  /* 0x00030f0000047ab9 */ /* 0x000fc80000000800 */
[----:B------:R-:W-:-:S13]  /*27c40*/  ISETP.GE.OR P1, PT, R5, UR4, !P0 ;  /* 0x0000000405007c0c */ /* 0x000fda000c726670 */
[----:B------:R-:W2:Y:S02]  /*27c50*/  @!P1 LDC.64 R2, c[0x0][0xc80] ;  /* 0x00032000ff029b82 */ /* 0x000ea40000000a00 */
[----:B--2---:R-:W-:-:S06]  /*27c60*/  @!P1 IMAD.WIDE R2, R5, 0x4, R2 ;  /* 0x0000000405029825 */ /* 0x004fcc00078e0202 */
[----:B------:R-:W2:Y:S01]  /*27c70*/  @!P1 LDG.E R2, desc[UR60][R2.64] ;  /* 0x0000003c02029981 */ /* 0x000ea2000c1e1900 */
[----:B------:R-:W-:Y:S01]  /*27c80*/  IMAD.MOV.U32 R17, RZ, RZ, RZ ;  /* 0x000000ffff117224 */ /* 0x000fe200078e00ff */
[C---:B------:R-:W-:Y:S02]  /*27c90*/  ISETP.GE.U32.AND P2, PT, R8.reuse, 0x2, PT ;  /* 0x000000020800780c */ /* 0x040fe40003f46070 */
[C---:B------:R-:W-:Y:S01]  /*27ca0*/  ISETP.GE.U32.AND P3, PT, R8.reuse, 0x4, PT ;  /* 0x000000040800780c */ /* 0x040fe20003f66070 */
[----:B------:R-:W-:Y:S01]  /*27cb0*/  SHFL.IDX PT, R0, R16, RZ, 0x1f ;  /* 0x00001fff10007589 */ /* 0x000fe200000e0000 */
[C---:B------:R-:W-:Y:S02]  /*27cc0*/  ISETP.GE.U32.AND P4, PT, R8.reuse, 0x8, PT ;  /* 0x000000080800780c */ /* 0x040fe40003f86070 */
[C---:B------:R-:W-:Y:S01]  /*27cd0*/  ISETP.GE.U32.AND P5, PT, R8.reuse, 0x10, PT ;  /* 0x000000100800780c */ /* 0x040fe20003fa6070 */
[----:B--2---:R-:W-:Y:S01]  /*27ce0*/  @!P1 IMAD.MOV.U32 R17, RZ, RZ, R2 ;  /* 0x000000ffff119224 */ /* 0x004fe200078e0002 */
[----:B------:R-:W-:-:S04]  /*27cf0*/  ISETP.NE.AND P1, PT, R8, RZ, PT ;  /* 0x000000ff0800720c */ /* 0x000fc80003f25270 */
[----:B------:R-:W2:Y:S02]  /*27d00*/  SHFL.UP PT, R14, R17, 0x1, RZ ;  /* 0x04200000110e7989 */ /* 0x000ea400000e00ff */
[----:B--2---:R-:W-:-:S04]  /*27d10*/  SEL R4, R14, RZ, P1 ;  /* 0x000000ff0e047207 */ /* 0x004fc80000800000 */
[----:B------:R-:W-:-:S05]  /*27d20*/  IADD3 R4, R17, R4, RZ ;  /* 0x0000000411047210 */ /* 0x000fca0007ffe0ff */
[----:B------:R-:W2:Y:S02]  /*27d30*/  SHFL.UP PT, R14, R4, 0x2, RZ ;  /* 0x04400000040e7989 */ /* 0x000ea400000e00ff */
[----:B--2---:R-:W-:-:S05]  /*27d40*/  SEL R5, R14, RZ, P2 ;  /* 0x000000ff0e057207 */ /* 0x004fca0001000000 */
[----:B0-----:R-:W-:Y:S02]  /*27d50*/  IMAD.IADD R6, R4, 0x1, R5 ;  /* 0x0000000104067824 */ /* 0x001fe400078e0205 */
[----:B------:R-:W-:Y:S04]  /*27d60*/  SHFL.IDX PT, R5, R16, 0x1, 0x1f ;  /* 0x00201f0010057f89 */ /* 0x000fe800000e0000 */
        /* <DEDUP_REMOVED lines=9> */
[----:B------:R0:W2:Y:S02]  /*27e00*/  SHFL.IDX PT, R14, R2, 0x1f, 0x1f ;  /* 0x03e01f00020e7f89 */ /* 0x0000a400000e0000 */
.L_x_2167:
[----:B------:R-:W-:Y:S02]  /*27e10*/  ULDC UR4, c[0x0][0xc38] ;  /* 0x00030e0000047ab9 */ /* 0x000fe40000000800 */
[----:B------:R-:W-:-:S05]  /*27e20*/  MOV R4, UR4 ;  /* 0x0000000400047c02 */ /* 0x000fca0008000f00 */
[----:B--2---:R-:W-:-:S04]  /*27e30*/  IMAD R14, R14, R4, RZ ;  /* 0x000000040e0e7224 */ /* 0x004fc800078e02ff */
[----:B------:R-:W-:-:S05]  /*27e40*/  IMAD.IADD R5, R5, 0x1, R14 ;  /* 0x0000000105057824 */ /* 0x000fca00078e020e */
[----:B------:R-:W-:-:S13]  /*27e50*/  ISETP.GT.AND P6, PT, R5, R0, PT ;  /* 0x000000000500720c */ /* 0x000fda0003fc4270 */
[----:B------:R-:W-:Y:S05]  /*27e60*/  @P6 BRA `(.L_x_1983) ;  /* 0x00000000009c6947 */ /* 0x000fea0003800000 */
.L_x_1988:
[----:B0-----:R-:W0:Y:S01]  /*27e70*/  LDC R2, c[0x0][0xc3c] ;  /* 0x00030f00ff027b82 */ /* 0x001e220000000800 */
[----:B------:R-:W-:-:S05]  /*27e80*/  VIADD R19, R19, 0x1f ;  /* 0x0000001f13137836 */ /* 0x000fca0000000000 */
[----:B0-----:R-:W-:-:S13]  /*27e90*/  ISETP.GE.AND P6, PT, R19, R2, PT ;  /* 0x000000021300720c */ /* 0x001fda0003fc6270 */
[----:B------:R-:W-:Y:S05]  /*27ea0*/  @P6 BRA `(.L_x_1984) ;  /* 0x0000000400d06947 */ /* 0x000fea0003800000 */
[----:B------:R-:W0:Y:S01]  /*27eb0*/  S2R R3, SR_TID.X ;  /* 0x0000000000037919 */ /* 0x000e220000002100 */
[----:B------:R-:W-:Y:S01]  /*27ec0*/  BSSY B0, `(.L_x_1985) ;  /* 0x0000009000007945 */ /* 0x000fe20003800000 */
[----:B------:R-:W-:Y:S01]  /*27ed0*/  IMAD.MOV.U32 R17, RZ, RZ, RZ ;  /* 0x000000ffff117224 */ /* 0x000fe200078e00ff */
[----:B0-----:R-:W-:-:S05]  /*27ee0*/  LOP3.LUT R3, R3, 0x1f, RZ, 0xc0, !PT ;  /* 0x0000001f03037812 */ /* 0x001fca00078ec0ff */
[----:B------:R-:W-:-:S05]  /*27ef0*/  IMAD.IADD R7, R19, 0x1, R3 ;  /* 0x0000000113077824 */ /* 0x000fca00078e0203 */
[----:B------:R-:W-:-:S13]  /*27f00*/  ISETP.GE.OR P6, PT, R7, R2, !P0 ;  /* 0x000000020700720c */ /* 0x000fda00047c6670 */
[----:B------:R-:W-:Y:S05]  /*27f10*/  @P6 BRA `(.L_x_1986) ;  /* 0x00000000000c6947 */ /* 0x000fea0003800000 */
[----:B------:R-:W0:Y:S02]  /*27f20*/  LDC.64 R2, c[0x0][0xc80] ;  /* 0x00032000ff027b82 */ /* 0x000e240000000a00 */
[----:B0-----:R-:W-:-:S05]  /*27f30*/  IMAD.WIDE R2, R7, 0x4, R2 ;  /* 0x0000000407027825 */ /* 0x001fca00078e0202 */
[----:B------:R0:W5:Y:S02]  /*27f40*/  LDG.E R17, desc[UR60][R2.64] ;  /* 0x0000003c02117981 */ /* 0x000164000c1e1900 */
.L_x_1986:
[----:B------:R-:W-:Y:S05]  /*27f50*/  BSYNC B0 ;  /* 0x0000000000007941 */ /* 0x000fea0003800000 */
.L_x_1985:
[----:B------:R-:W-:-:S03]  /*27f60*/  UMOV UR4, 0xffffffff ;  /* 0xffffffff00047882 */ /* 0x000fc60000000000 */
[----:B------:R-:W-:Y:S05]  /*27f70*/  BRA.DIV UR4, `(.L_x_1987) ;  /* 0x0000005204987947 */ /* 0x000fea000b800000 */
[----:B-----5:R-:W2:Y:S02]  /*27f80*/  SHFL.UP PT, R14, R17, 0x1, RZ ;  /* 0x04200000110e7989 */ /* 0x020ea400000e00ff */
[----:B--2---:R-:W-:-:S04]  /*27f90*/  SEL R14, R14, RZ, P1 ;  /* 0x000000ff0e0e7207 */ /* 0x004fc80000800000 */
[----:B------:R-:W-:-:S05]  /*27fa0*/  IADD3 R13, R17, R14, RZ ;  /* 0x0000000e110d7210 */ /* 0x000fca0007ffe0ff */
        /* <DEDUP_REMOVED lines=13> */
.L_x_2175:
[----:B------:R-:W-:Y:S02]  /*28080*/  ULDC UR4, c[0x0][0xc38] ;  /* 0x00030e0000047ab9 */ /* 0x000fe40000000800 */
[----:B------:R-:W-:-:S05]  /*28090*/  MOV R4, UR4 ;  /* 0x0000000400047c02 */ /* 0x000fca0008000f00 */
[----:B--2---:R-:W-:-:S04]  /*280a0*/  IMAD R14, R14, R4, RZ ;  /* 0x000000040e0e7224 */ /* 0x004fc800078e02ff */
[----:B------:R-:W-:-:S05]  /*280b0*/  IMAD.IADD R5, R14, 0x1, R5 ;  /* 0x000000010e057824 */ /* 0x000fca00078e0205 */
[----:B------:R-:W-:-:S13]  /*280c0*/  ISETP.GT.AND P6, PT, R5, R0, PT ;  /* 0x000000000500720c */ /* 0x000fda0003fc4270 */
[----:B------:R-:W-:Y:S05]  /*280d0*/  @!P6 BRA `(.L_x_1988) ;  /* 0xfffffffc0064e947 */ /* 0x000fea000383ffff */
.L_x_1983:
        /* <DEDUP_REMOVED lines=8> */
.L_x_2179:
[----:B------:R-:W-:Y:S01]  /*28160*/  ISETP.NE.AND P0, PT, R3, RZ, PT ;  /* 0x000000ff0300720c */ /* 0x000fe20003f05270 */
[----:B------:R-:W-:-:S12]  /*28170*/  IMAD.MOV.U32 R14, RZ, RZ, RZ ;  /* 0x000000ffff0e7224 */ /* 0x000fd800078e00ff */
[----:B------:R-:W-:Y:S05]  /*28180*/  @!P0 BRA `(.L_x_1990) ;  /* 0x0000000000108947 */ /* 0x000fea0003800000 */
[----:B------:R-:W-:Y:S01]  /*28190*/  UMOV UR4, 0xffffffff ;  /* 0xffffffff00047882 */ /* 0x000fe20000000000 */
[----:B------:R-:W-:Y:S02]  /*281a0*/  VIADD R12, R6, 0xffffffff ;  /* 0xffffffff060c7836 */ /* 0x000fe40000000000 */
[----:B------:R-:W-:Y:S05]  /*281b0*/  BRA.DIV UR4, `(.L_x_1991) ;  /* 0x00000056040c7947 */ /* 0x000fea000b800000 */
[----:B------:R4:W0:Y:S02]  /*281c0*/  SHFL.IDX PT, R14, R2, R12, 0x1f ;  /* 0x00001f0c020e7589 */ /* 0x00082400000e0000 */
.L_x_1990:
[----:B0---4-:R-:W0:Y:S01]  /*281d0*/  LDC.64 R2, c[0x0][0xc90] ;  /* 0x00032400ff027b82 */ /* 0x011e220000000a00 */
[----:B------:R-:W-:-:S05]  /*281e0*/  IADD3 R19, R6, R19, RZ ;  /* 0x0000001306137210 */ /* 0x000fca0007ffe0ff */
[----:B0-----:R-:W-:-:S05]  /*281f0*/  IMAD.WIDE R2, R19, 0x4, R2 ;  /* 0x0000000413027825 */ /* 0x001fca00078e0202 */
[----:B------:R0:W2:Y:S01]  /*28200*/  LDG.E R7, desc[UR60][R2.64] ;  /* 0x0000003c02077981 */ /* 0x0000a2000c1e1900 */
[----:B------:R-:W-:Y:S02]  /*28210*/  IMAD R16, R14, R4, R5 ;  /* 0x000000040e107224 */ /* 0x000fe400078e0205 */
[----:B0-----:R-:W-:Y:S02]  /*28220*/  IMAD.MOV.U32 R2, RZ, RZ, RZ ;  /* 0x000000ffff027224 */ /* 0x001fe400078e00ff */
        /* <DEDUP_REMOVED lines=25> */
[----:B------:R-:W-:Y:S02]  /*283c0*/  IMAD R0, R7, R2, RZ ;  /* 0x0000000207007224 */ /* 0x000fe400078e02ff */
[----:B------:R-:W-:-:S03]  /*283d0*/  IMAD.MOV R2, RZ, RZ, -R2 ;  /* 0x000000ffff027224 */ /* 0x000fc600078e0a02 */
[----:B------:R-:W-:Y:S01]  /*283e0*/  IADD3 R3, -R0, RZ, RZ ;  /* 0x000000ff00037210 */ /* 0x000fe20007ffe1ff */
[----:B------:R-:W-:-:S03]  /*283f0*/  IMAD R5, R6, R2, R5 ;  /* 0x0000000206057224 */ /* 0x000fc600078e0205 */
[----:B------:R-:W-:-:S04]  /*28400*/  VIADDMNMX R4, R3, R4, R7, PT ;  /* 0x0000000403047246 */ /* 0x000fc80003800107 */
[-C--:B------:R-:W-:Y:S02]  /*28410*/  IABS R7, R4.reuse ;  /* 0x0000000400077213 */ /* 0x080fe40000000000 */
[----:B------:R-:W-:Y:S02]  /*28420*/  IABS R6, R4 ;  /* 0x0000000400067213 */ /* 0x000fe40000000000 */
[----:B------:R-:W0:Y:S02]  /*28430*/  I2F.RP R8, R7 ;  /* 0x0000000700087306 */ /* 0x000e240000209400 */
[----:B------:R-:W-:-:S06]  /*28440*/  IADD3 R6, RZ, -R6, RZ ;  /* 0x80000006ff067210 */ /* 0x000fcc0007ffe0ff */
        /* <DEDUP_REMOVED lines=8> */
[C---:B------:R-:W-:Y:S02]  /*284d0*/  LOP3.LUT R3, R5.reuse, R4, RZ, 0x3c, !PT ;  /* 0x0000000405037212 */ /* 0x040fe400078e3cff */
[----:B------:R-:W-:Y:S01]  /*284e0*/  IADD3 R5, R5, R0, RZ ;  /* 0x0000000005057210 */ /* 0x000fe20007ffe0ff */
        /* <DEDUP_REMOVED lines=16> */
.L_x_1984:
[----:B------:R-:W-:Y:S01]  /*285f0*/  UMOV UR4, URZ ;  /* 0x0000003f00047c82 */ /* 0x000fe20008000000 */
[----:B------:R-:W-:Y:S01]  /*28600*/  UMOV UR5, URZ ;  /* 0x0000003f00057c82 */ /* 0x000fe20008000000 */
[----:B------:R-:W-:Y:S01]  /*28610*/  ULDC UR6, c[0x0][0xc3c] ;  /* 0x00030f0000067ab9 */ /* 0x000fe20000000800 */
[----:B------:R-:W-:Y:S01]  /*28620*/  IMAD.MOV.U32 R16, RZ, RZ, R0 ;  /* 0x000000ffff107224 */ /* 0x000fe200078e0000 */
[----:B------:R-:W-:Y:S01]  /*28630*/  MOV R18, UR5 ;  /* 0x0000000500127c02 */ /* 0x000fe20008000f00 */
[----:B------:R-:W-:Y:S02]  /*28640*/  IMAD.U32 R17, RZ, RZ, UR4 ;  /* 0x00000004ff117e24 */ /* 0x000fe4000f8e00ff */
[----:B------:R-:W-:-:S07]  /*28650*/  IMAD.U32 R19, RZ, RZ, UR6 ;  /* 0x00000006ff137e24 */ /* 0x000fce000f8e00ff */
.L_x_1992:
[----:B------:R-:W0:Y:S01]  /*28660*/  S2R R0, SR_TID.X ;  /* 0x0000000000007919 */ /* 0x000e220000002100 */
[----:B------:R-:W-:Y:S05]  /*28670*/  WARPSYNC.ALL ;  /* 0x0000000000007948 */ /* 0x000fea0003800000 */
[----:B------:R-:W-:Y:S01]  /*28680*/  BAR.SYNC.DEFER_BLOCKING 0x4, 0x180 ;  /* 0x0106000000007b1d */ /* 0x000fe20000010000 */
[----:B0-----:R-:W-:-:S04]  /*28690*/  LOP3.LUT R0, R0, 0x1f, RZ, 0xc0, !PT ;  /* 0x0000001f00007812 */ /* 0x001fc800078ec0ff */
[----:B------:R-:W-:-:S13]  /*286a0*/  ISETP.NE.AND P0, PT, R0, RZ, PT ;  /* 0x000000ff0000720c */ /* 0x000fda0003f05270 */
[----:B------:R-:W0:Y:S01]  /*286b0*/  @!P0 S2R R3, SR_CgaCtaId ;  /* 0x0000000000038919 */ /* 0x000e220000008800 */
[----:B------:R-:W-:-:S04]  /*286c0*/  @!P0 MOV R0, 0x400 ;  /* 0x0000040000008802 */ /* 0x000fc80000000f00 */
[----:B0-----:R-:W-:-:S05]  /*286d0*/  @!P0 LEA R23, R3, R0, 0x18 ;  /* 0x0000000003178211 */ /* 0x001fca00078ec0ff */
[----:B------:R0:W-:Y:S01]  /*286e0*/  @!P0 STS.128 [R23+0x308d0], R16 ;  /* 0x0308d01017008388 */ /* 0x0001e20000000c00 */
[----:B------:R-:W-:Y:S06]  /*286f0*/  BAR.ARV 0x5, 0x180 ;  /* 0x0146000000007b1d */ /* 0x000fec0000002000 */
.L_x_1981:
[----:B------:R-:W-:Y:S02]  /*28700*/  ULDC UR4, c[0x0][0xc3c] ;  /* 0x00030f0000047ab9 */ /* 0x000fe40000000800 */
[----:B---3--:R-:W-:-:S13]  /*28710*/  ISETP.GE.AND P0, PT, R19, UR4, PT ;  /* 0x0000000413007c0c */ /* 0x008fda000bf06270 */
[----:B------:R-:W-:Y:S05]  /*28720*/  @!P0 BRA `(.L_x_1993) ;  /* 0xffffff9400cc8947 */ /* 0x000fea000383ffff */
[----:B------:R-:W-:Y:S05]  /*28730*/  BSYNC B8 ;  /* 0x0000000000087941 */ /* 0x000fea0003800000 */
.L_x_1870:
[----:B------:R-:W3:Y:S01]  /*28740*/  LDL.LU R0, [R1+0x34] ;  /* 0x0000340001007983 */ /* 0x000ee20000300800 */
[----:B------:R-:W-:Y:S01]  /*28750*/  BSSY B0, `(.L_x_1994) ;  /* 0x000000b000007945 */ /* 0x000fe20003800000 */
[----:B------:R-:W4:Y:S01]  /*28760*/  S2R R5, SR_CgaCtaId ;  /* 0x0000000000057919 */ /* 0x000f220000008800 */
[----:B---3--:R-:W-:-:S05]  /*28770*/  VIADD R0, R0, 0x1 ;  /* 0x0000000100007836 */ /* 0x008fca0000000000 */
[----:B0-----:R-:W-:-:S04]  /*28780*/  LEA.HI R2, R0, R0, RZ, 0x1 ;  /* 0x0000000000027211 */ /* 0x001fc800078f08ff */
[----:B------:R-:W-:Y:S02]  /*28790*/  LOP3.LUT R3, R2, 0xfffffffe, RZ, 0xc0, !PT ;  /* 0xfffffffe02037812 */ /* 0x000fe400078ec0ff */
[----:B------:R-:W-:-:S03]  /*287a0*/  MOV R2, 0x400 ;  /* 0x0000040000027802 */ /* 0x000fc60000000f00 */
[----:B------:R-:W-:Y:S01]  /*287b0*/  IMAD.IADD R0, R0, 0x1, -R3 ;  /* 0x0000000100007824 */ /* 0x000fe200078e0a03 */
[----:B----4-:R-:W-:-:S04]  /*287c0*/  LEA R5, R5, R2, 0x18 ;  /* 0x0000000205057211 */ /* 0x010fc800078ec0ff */
[----:B------:R-:W-:-:S04]  /*287d0*/  SHF.L.U32 R0, R0, 0x1f, RZ ;  /* 0x0000001f00007819 */ /* 0x000fc800000006ff */
[----:B------:R-:W0:Y:S02]  /*287e0*/  SYNCS.PHASECHK.TRANS64.TRYWAIT P0, [R5+URZ+0x30820], R0 ;  /* 0x03082000050075a7 */ /* 0x000e24000800017f */
[----:B0-----:R-:W-:Y:S05]  /*287f0*/  @!P0 BRA `(.L_x_1995) ;  /* 0x0000004c00a08947 */ /* 0x001fea0003800000 */
.L_x_2182:
[----:B------:R-:W-:Y:S05]  /*28800*/  BSYNC B0 ;  /* 0x0000000000007941 */ /* 0x000fea0003800000 */
.L_x_1994:
[----:B------:R-:W-:-:S03]  /*28810*/  UMOV UR4, 0xffffffff ;  /* 0xffffffff00047882 */ /* 0x000fc60000000000 */
[----:B------:R-:W-:Y:S05]  /*28820*/  BRA.DIV UR4, `(.L_x_1996) ;  /* 0x0000004e04a87947 */ /* 0x000fea000b800000 */
[----:B0-----:R-:W0:Y:S02]  /*28830*/  S2R R0, SR_TID.X ;  /* 0x0000000000007919 */ /* 0x001e240000002100 */
[----:B0-----:R-:W-:-:S04]  /*28840*/  SHF.R.U32.HI R0, RZ, 0x5, R0 ;  /* 0x00000005ff007819 */ /* 0x001fc80000011600 */
[----:B------:R-:W-:-:S05]  /*28850*/  LOP3.LUT R0, R0, 0x3, RZ, 0xc0, !PT ;  /* 0x0000000300007812 */ /* 0x000fca00078ec0ff */
[----:B------:R0:W3:Y:S02]  /*28860*/  SHFL.IDX PT, R14, R0, RZ, 0x1f ;  /* 0x00001fff000e7589 */ /* 0x0000e400000e0000 */
.L_x_2185:
[----:B---3--:R-:W-:-:S13]  /*28870*/  ISETP.NE.AND P0, PT, R14, RZ, PT ;  /* 0x000000ff0e00720c */ /* 0x008fda0003f05270 */
[----:B------:R-:W-:Y:S05]  /*28880*/  @P0 BRA `(.L_x_1557) ;  /* 0x0000000000880947 */ /* 0x000fea0003800000 */
[----:B------:R-:W-:-:S03]  /*28890*/  UMOV UR4, 0xffffffff ;  /* 0xffffffff00047882 */ /* 0x000fc60000000000 */
[----:B------:R-:W-:Y:S05]  /*288a0*/  BRA.DIV UR4, `(.L_x_1997) ;  /* 0x0000004e04bc7947 */ /* 0x000fea000b800000 */
[----:B------:R-:W-:-:S13]  /*288b0*/  ELECT P6, URZ, PT ;  /* 0x00000000003f782f */ /* 0x000fda00038c0000 */
.L_x_2188:
[----:B------:R-:W-:Y:S05]  /*288c0*/  @!P6 BRA `(.L_x_1557) ;  /* 0x000000000078e947 */ /* 0x000fea0003800000 */
[----:B0-----:R-:W3:Y:S02]  /*288d0*/  LDL.LU R0, [R1+0x20] ;  /* 0x0000200001007983 */ /* 0x001ee40000300800 */
[----:B---3--:R-:W-:-:S04]  /*288e0*/  LOP3.LUT R0, R0, 0x2, RZ, 0xfc, !PT ;  /* 0x0000000200007812 */ /* 0x008fc800078efcff */
[----:B------:R-:W-:-:S13]  /*288f0*/  ISETP.NE.AND P0, PT, R0, 0x3, PT ;  /* 0x000000030000780c */ /* 0x000fda0003f05270 */
[----:B------:R-:W-:Y:S05]  /*28900*/  @!P0 BRA `(.L_x_1998) ;  /* 0x0000000000048947 */ /* 0x000fea0003800000 */
[----:B------:R-:W-:Y:S01]  /*28910*/  BPT.TRAP 0x1 ;  /* 0x000000040000795c */ /* 0x000fe20000300000 */
.L_x_1998:
[----:B------:R-:W-:Y:S01]  /*28920*/  IMAD R3, R25, 0x8, R5 ;  /* 0x0000000819037824 */ /* 0x000fe200078e0205 */
[----:B------:R-:W-:Y:S02]  /*28930*/  SHF.L.U32 R2, R29, 0x1f, RZ ;  /* 0x0000001f1d027819 */ /* 0x000fe400000006ff */
[----:B------:R-:W-:Y:S02]  /*28940*/  IADD3 R25, R25, 0x1, RZ ;  /* 0x0000000119197810 */ /* 0x000fe40007ffe0ff */
[----:B------:R-:W0:Y:S02]  /*28950*/  SYNCS.PHASECHK.TRANS64.TRYWAIT P1, [R3+URZ+0x30840], R2 ;  /* 0x03084002030075a7 */ /* 0x000e24000802017f */
[----:B------:R-:W-:-:S04]  /*28960*/  ISETP.NE.AND P2, PT, R25, 0x2, PT ;  /* 0x000000021900780c */ /* 0x000fc80003f45270 */
[----:B------:R-:W-:Y:S01]  /*28970*/  SEL R0, RZ, 0x1, P2 ;  /* 0x00000001ff007807 */ /* 0x000fe20001000000 */
[----:B0-----:R-:W-:Y:S08]  /*28980*/  @!P1 BRA `(.L_x_1999) ;  /* 0x0000004c00a49947 */ /* 0x001ff00003800000 */
.L_x_2189:
[----:B------:R-:W-:Y:S02]  /*28990*/  SEL R25, R25, RZ, P2 ;  /* 0x000000ff19197207 */ /* 0x000fe40001000000 */
[----:B------:R-:W-:Y:S01]  /*289a0*/  LOP3.LUT R0, R29, R0, RZ, 0x3c, !PT ;  /* 0x000000001d007212 */ /* 0x000fe200078e3cff */
[----:B------:R-:W-:Y:S06]  /*289b0*/  @!P0 BRA `(.L_x_2000) ;  /* 0x0000000000048947 */ /* 0x000fec0003800000 */
[----:B------:R-:W-:Y:S01]  /*289c0*/  BPT.TRAP 0x1 ;  /* 0x000000040000795c */ /* 0x000fe20000300000 */
.L_x_2000:
[----:B------:R-:W-:Y:S01]  /*289d0*/  IMAD R25, R25, 0x8, R5 ;  /* 0x0000000819197824 */ /* 0x000fe200078e0205 */
[----:B------:R-:W-:-:S04]  /*289e0*/  SHF.L.U32 R0, R0, 0x1f, RZ ;  /* 0x0000001f00007819 */ /* 0x000fc800000006ff */
[----:B------:R-:W3:Y:S02]  /*289f0*/  SYNCS.PHASECHK.TRANS64.TRYWAIT P1, [R25+URZ+0x30840], R0 ;  /* 0x03084000190075a7 */ /* 0x000ee4000802017f */
[----:B---3--:R-:W-:Y:S05]  /*28a00*/  @!P1 BRA `(.L_x_2001) ;  /* 0x0000004c00989947 */ /* 0x008fea0003800000 */
.L_x_2190:
[----:B------:R-:W-:Y:S05]  /*28a10*/  @!P0 BRA `(.L_x_2002) ;  /* 0x0000000000048947 */ /* 0x000fea0003800000 */
[----:B------:R-:W-:Y:S01]  /*28a20*/  BPT.TRAP 0x1 ;  /* 0x000000040000795c */ /* 0x000fe20000300000 */
.L_x_2002:
[----:B------:R-:W4:Y:S02]  /*28a30*/  SYNCS.PHASECHK.TRANS64.TRYWAIT P1, [R3+URZ+0x30860], R2 ;  /* 0x03086002030075a7 */ /* 0x000f24000802017f */
[----:B----4-:R-:W-:Y:S05]  /*28a40*/  @!P1 BRA `(.L_x_2003) ;  /* 0x0000004c009c9947 */ /* 0x010fea0003800000 */
.L_x_2191:
[----:B------:R-:W-:Y:S05]  /*28a50*/  @!P0 BRA `(.L_x_2004) ;  /* 0x0000000000048947 */ /* 0x000fea0003800000 */
[----:B------:R-:W-:Y:S01]  /*28a60*/  BPT.TRAP 0x1 ;  /* 0x000000040000795c */ /* 0x000fe20000300000 */
.L_x_2004:
[----:B------:R0:W0:Y:S02]  /*28a70*/  SYNCS.PHASECHK.TRANS64.TRYWAIT P0, [R25+URZ+0x30860], R0 ;  /* 0x03086000190075a7 */ /* 0x000024000800017f */
[----:B0-----:R-:W-:Y:S05]  /*28a80*/  @!P0 NANOSLEEP.SYNCS 0x989680 ;  /* 0x009896800000895d */ /* 0x001fea0003900000 */
[----:B------:R-:W0:Y:S02]  /*28a90*/  @!P0 SYNCS.PHASECHK.TRANS64 P0, [R25+URZ+0x30860], R0 ;  /* 0x03086000190085a7 */ /* 0x000e24000800007f */
[----:B0-----:R-:W-:Y:S05]  /*28aa0*/  @!P0 BRA `(.L_x_2004) ;  /* 0xfffffffc00f08947 */ /* 0x001fea000383ffff */
.L_x_1557:
[----:B------:R-:W-:Y:S05]  /*28ab0*/  BSYNC B9 ;  /* 0x0000000000097941 */ /* 0x000fea0003800000 */
.L_x_1554:
[----:B------:R-:W-:Y:S05]  /*28ac0*/  EXIT ;  /* 0x000000000000794d */ /* 0x000fea0003800000 */
.L_x_1583:
[----:B0-----:R0:W1:Y:S02]  /*28ad0*/  SYNCS.PHASECHK.TRANS64.TRYWAIT P6, [R89+URZ+0x30890], R103 ;  /* 0x03089067590075a7 */ /* 0x00106400080c017f */
[----:B-1----:R-:W-:Y:S05]  /*28ae0*/  @!P6 NANOSLEEP.SYNCS 0x989680 ;  /* 0x009896800000e95d */ /* 0x002fea0003900000 */
[----:B------:R-:W1:Y:S02]  /*28af0*/  @!P6 SYNCS.PHASECHK.TRANS64 P6, [R89+URZ+0x30890], R103 ;  /* 0x030890675900e5a7 */ /* 0x000e6400080c007f */
[----:B-1----:R-:W-:Y:S05]  /*28b00*/  @!P6 BRA `(.L_x_1583) ;  /* 0xfffffffc00f0e947 */ /* 0x002fea000383ffff */
[----:B------:R-:W-:Y:S05]  /*28b10*/  BRA `(.L_x_2005) ;  /* 0xfffffda800847947 */ /* 0x000fea000383ffff */
.L_x_1584:
[----:B------:R-:W-:Y:S01]  /*28b20*/  BSSY B1, `(.L_x_2006) ;  /* 0x0000008000017945 */ /* 0x000fe20003800000 */
[----:B------:R-:W-:Y:S01]  /*28b30*/  IMAD.MOV.U32 R13, RZ, RZ, R112 ;  /* 0x000000ffff0d7224 */ /* 0x000fe200078e0070 */
[----:B------:R-:W-:Y:S01]  /*28b40*/  MOV R11, 0x181f ;  /* 0x0000181f000b7802 */ /* 0x000fe20000000f00 */
[----:B------:R-:W-:Y:S02]  /*28b50*/  IMAD.MOV.U32 R12, RZ, RZ, RZ ;  /* 0x000000ffff0c7224 */ /* 0x000fe400078e00ff */
[----:B------:R-:W-:-:S07]  /*28b60*/  IMAD.MOV.U32 R15, RZ, RZ, -0x1 ;  /* 0xffffffffff0f7424 */ /* 0x000fce00078e00ff */
[----:B0-----:R-:W-:Y:S05]  /*28b70*/  WARPSYNC.COLLECTIVE R15, `(.L_x_2007) ;  /* 0x000000000f087348 */ /* 0x001fea0003c00000 */
[----:B------:R1:W2:Y:S02]  /*28b80*/  SHFL.IDX P6, R14, R13, R12, R11 ;  /* 0x0000000c0d0e7389 */ /* 0x0002a400000c000b */
[----:B012---:R-:W-:Y:S01]  /*28b90*/  ENDCOLLECTIVE ;  /* 0x000000000000791b */ /* 0x007fe20003800000 */
.L_x_2007:
[----:B------:R-:W-:Y:S05]  /*28ba0*/  BSYNC B1 ;  /* 0x0000000000017941 */ /* 0x000fea0003800000 */
.L_x_2006:
        /* <DEDUP_REMOVED lines=8> */
.L_x_2008:
[----:B------:R-:W-:Y:S01]  /*28c30*/  IMAD.MOV.U32 R106, RZ, RZ, R14 ;  /* 0x000000ffff6a7224 */ /* 0x000fe200078e000e */
[----:B------:R-:W-:Y:S06]  /*28c40*/  BRA `(.L_x_2009) ;  /* 0xfffffda8004c7947 */ /* 0x000fec000383ffff */
.L_x_1601:
[----:B------:R-:W-:Y:S01]  /*28c50*/  BSSY B1, `(.L_x_2010) ;  /* 0x0000008000017945 */ /* 0x000fe20003800000 */
[----:B0---4-:R-:W-:Y:S01]  /*28c60*/  MOV R13, R112 ;  /* 0x00000070000d7202 */ /* 0x011fe20000000f00 */
[----:B------:R-:W-:Y:S02]  /*28c70*/  IMAD.MOV.U32 R12, RZ, RZ, 0x1 ;  /* 0x00000001ff0c7424 */ /* 0x000fe400078e00ff */
[----:B------:R-:W-:Y:S02]  /*28c80*/  IMAD.MOV.U32 R11, RZ, RZ, 0x181f ;  /* 0x0000181fff0b7424 */ /* 0x000fe400078e00ff */
[----:B------:R-:W-:-:S07]  /*28c90*/  IMAD.MOV.U32 R15, RZ, RZ, -0x1 ;  /* 0xffffffffff0f7424 */ /* 0x000fce00078e00ff */
[----:B-123--:R-:W-:Y:S05]  /*28ca0*/  WARPSYNC.COLLECTIVE R15, `(.L_x_2011) ;  /* 0x000000000f087348 */ /* 0x00efea0003c00000 */
[----:B------:R0:W4:Y:S02]  /*28cb0*/  SHFL.IDX P6, R14, R13, R12, R11 ;  /* 0x0000000c0d0e7389 */ /* 0x00012400000c000b */
[----:B01234-:R-:W-:Y:S01]  /*28cc0*/  ENDCOLLECTIVE ;  /* 0x000000000000791b */ /* 0x01ffe20003800000 */
.L_x_2011:
[----:B------:R-:W-:Y:S05]  /*28cd0*/  BSYNC B1 ;  /* 0x0000000000017941 */ /* 0x000fea0003800000 */
.L_x_2010:
[----:B------:R-:W-:Y:S01]  /*28ce0*/  IMAD.MOV.U32 R13, RZ, RZ, R105 ;  /* 0x000000ffff0d7224 */ /* 0x000fe200078e0069 */
[----:B------:R-:W-:Y:S01]  /*28cf0*/  MOV R15, 0xffffffff ;  /* 0xffffffff000f7802 */ /* 0x000fe20000000f00 */
[----:B------:R-:W-:Y:S01]  /*28d00*/  IMAD.MOV.U32 R12, RZ, RZ, 0x1 ;  /* 0x00000001ff0c7424 */ /* 0x000fe200078e00ff */
[----:B------:R-:W-:Y:S01]  /*28d10*/  MOV R112, R14 ;  /* 0x0000000e00707202 */ /* 0x000fe20000000f00 */
[----:B------:R-:W-:-:S07]  /*28d20*/  IMAD.MOV.U32 R11, RZ, RZ, 0x181f ;  /* 0x0000181fff0b7424 */ /* 0x000fce00078e00ff */
[----:B------:R-:W-:Y:S05]  /*28d30*/  WARPSYNC.COLLECTIVE R15, `(.L_x_2012) ;  /* 0x000000000f087348 */ /* 0x000fea0003c00000 */
[----:B------:R0:W1:Y:S02]  /*28d40*/  SHFL.IDX P6, R14, R13, R12, R11 ;  /* 0x0000000c0d0e7389 */ /* 0x00006400000c000b */
[----:B01----:R-:W-:Y:S01]  /*28d50*/  ENDCOLLECTIVE ;  /* 0x000000000000791b */ /* 0x003fe20003800000 */
.L_x_2012:
[----:B------:R-:W-:Y:S01]  /*28d60*/  IMAD.MOV.U32 R56, RZ, RZ, R14 ;  /* 0x000000ffff387224 */ /* 0x000fe200078e000e */
[----:B------:R-:W-:Y:S06]  /*28d70*/  BRA `(.L_x_2013) ;  /* 0xfffffdb400587947 */ /* 0x000fec000383ffff */
.L_x_1623:
[----:B0-----:R0:W1:Y:S02]  /*28d80*/  SYNCS.PHASECHK.TRANS64.TRYWAIT P6, [R89+URZ+0x30890], R103 ;  /* 0x03089067590075a7 */ /* 0x00106400080c017f */
[----:B-1----:R-:W-:Y:S05]  /*28d90*/  @!P6 NANOSLEEP.SYNCS 0x989680 ;  /* 0x009896800000e95d */ /* 0x002fea0003900000 */
[----:B------:R-:W1:Y:S02]  /*28da0*/  @!P6 SYNCS.PHASECHK.TRANS64 P6, [R89+URZ+0x30890], R103 ;  /* 0x030890675900e5a7 */ /* 0x000e6400080c007f */
[----:B-1----:R-:W-:Y:S05]  /*28db0*/  @!P6 BRA `(.L_x_1623) ;  /* 0xfffffffc00f0e947 */ /* 0x002fea000383ffff */
[----:B------:R-:W-:Y:S05]  /*28dc0*/  BRA `(.L_x_2014) ;  /* 0xfffffdc800a07947 */ /* 0x000fea000383ffff */
.L_x_1624:
        /* <DEDUP_REMOVED lines=8> */
.L_x_2016:
[----:B------:R-:W-:Y:S05]  /*28e50*/  BSYNC B1 ;  /* 0x0000000000017941 */ /* 0x000fea0003800000 */
.L_x_2015:
        /* <DEDUP_REMOVED lines=8> */
.L_x_2017:
[----:B------:R-:W-:Y:S01]  /*28ee0*/  IMAD.MOV.U32 R106, RZ, RZ, R14 ;  /* 0x000000ffff6a7224 */ /* 0x000fe200078e000e */
[----:B------:R-:W-:Y:S06]  /*28ef0*/  BRA `(.L_x_2018) ;  /* 0xfffffdc8006c7947 */ /* 0x000fec000383ffff */
.L_x_1633:
[----:B------:R-:W-:Y:S01]  /*28f00*/  BSSY B1, `(.L_x_2019) ;  /* 0x0000008000017945 */ /* 0x000fe20003800000 */
[----:B---3--:R-:W-:Y:S01]  /*28f10*/  MOV R13, R112 ;  /* 0x00000070000d7202 */ /* 0x008fe20000000f00 */
[----:B------:R-:W-:Y:S02]  /*28f20*/  IMAD.MOV.U32 R12, RZ, RZ, 0x1 ;  /* 0x00000001ff0c7424 */ /* 0x000fe400078e00ff */
[----:B--2---:R-:W-:Y:S02]  /*28f30*/  IMAD.MOV.U32 R11, RZ, RZ, 0x181f ;  /* 0x0000181fff0b7424 */ /* 0x004fe400078e00ff */
[----:B------:R-:W-:-:S07]  /*28f40*/  IMAD.MOV.U32 R15, RZ, RZ, -0x1 ;  /* 0xffffffffff0f7424 */ /* 0x000fce00078e00ff */
[----:B01----:R-:W-:Y:S05]  /*28f50*/  WARPSYNC.COLLECTIVE R15, `(.L_x_2020) ;  /* 0x000000000f087348 */ /* 0x003fea0003c00000 */
[----:B------:R2:W3:Y:S02]  /*28f60*/  SHFL.IDX P6, R14, R13, R12, R11 ;  /* 0x0000000c0d0e7389 */ /* 0x0004e400000c000b */
[----:B0123--:R-:W-:Y:S01]  /*28f70*/  ENDCOLLECTIVE ;  /* 0x000000000000791b */ /* 0x00ffe20003800000 */
.L_x_2020:
[----:B------:R-:W-:Y:S05]  /*28f80*/  BSYNC B1 ;  /* 0x0000000000017941 */ /* 0x000fea0003800000 */
.L_x_2019:
        /* <DEDUP_REMOVED lines=8> */
.L_x_2021:
[----:B------:R-:W-:Y:S01]  /*29010*/  IMAD.MOV.U32 R44, RZ, RZ, R14 ;  /* 0x000000ffff2c7224 */ /* 0x000fe200078e000e */
[----:B------:R-:W-:Y:S06]  /*29020*/  BRA `(.L_x_2022) ;  /* 0xfffffdd400f47947 */ /* 0x000fec000383ffff */
.L_x_1642:
[----:B0-----:R0:W1:Y:S02]  /*29030*/  SYNCS.PHASECHK.TRANS64.TRYWAIT P0, [R89+URZ+0x30890], R103 ;  /* 0x03089067590075a7 */ /* 0x001064000800017f */
[----:B-1----:R-:W-:Y:S05]  /*29040*/  @!P0 NANOSLEEP.SYNCS 0x989680 ;  /* 0x009896800000895d */ /* 0x002fea0003900000 */
[----:B------:R-:W1:Y:S02]  /*29050*/  @!P0 SYNCS.PHASECHK.TRANS64 P0, [R89+URZ+0x30890], R103 ;  /* 0x03089067590085a7 */ /* 0x000e64000800007f */
[----:B-1----:R-:W-:Y:S05]  /*29060*/  @!P0 BRA `(.L_x_1642) ;  /* 0xfffffffc00f08947 */ /* 0x002fea000383ffff */
[----:B------:R-:W-:Y:S05]  /*29070*/  BRA `(.L_x_2023) ;  /* 0xfffffde400cc7947 */ /* 0x000fea000383ffff */
.L_x_1643:
        /* <DEDUP_REMOVED lines=8> */
.L_x_2025:
[----:B------:R-:W-:Y:S05]  /*29100*/  BSYNC B1 ;  /* 0x0000000000017941 */ /* 0x000fea0003800000 */
.L_x_2024:
        /* <DEDUP_REMOVED lines=8> */
.L_x_2026:
[----:B------:R-:W-:Y:S01]  /*29190*/  IMAD.MOV.U32 R42, RZ, RZ, R14 ;  /* 0x000000ffff2a7224 */ /* 0x000fe200078e000e */
[----:B------:R-:W-:Y:S06]  /*291a0*/  BRA `(.L_x_2027) ;  /* 0xfffffde400f47947 */ /* 0x000fec000383ffff */
.L_x_1646:
[----:B------:R-:W-:Y:S01]  /*291b0*/  BSSY B1, `(.L_x_2028) ;  /* 0x0000008000017945 */ /* 0x000fe20003800000 */
[----:B----4-:R-:W-:Y:S01]  /*291c0*/  MOV R13, R43 ;  /* 0x0000002b000d7202 */ /* 0x010fe20000000f00 */
[----:B------:R-:W-:Y:S02]  /*291d0*/  IMAD.MOV.U32 R12, RZ, RZ, 0x1 ;  /* 0x00000001ff0c7424 */ /* 0x000fe400078e00ff */
[----:B------:R-:W-:Y:S02]  /*291e0*/  IMAD.MOV.U32 R11, RZ, RZ, 0x181f ;  /* 0x0000181fff0b7424 */ /* 0x000fe400078e00ff */
[----:B------:R-:W-:-:S07]  /*291f0*/  IMAD.MOV.U32 R15, RZ, RZ, -0x1 ;  /* 0xffffffffff0f7424 */ /* 0x000fce00078e00ff */
[----:B0123--:R-:W-:Y:S05]  /*29200*/  WARPSYNC.COLLECTIVE R15, `(.L_x_2029) ;  /* 0x000000000f087348 */ /* 0x00ffea0003c00000 */
[----:B------:R4:W0:Y:S02]  /*29210*/  SHFL.IDX P6, R14, R13, R12, R11 ;  /* 0x0000000c0d0e7389 */ /* 0x00082400000c000b */
[----:B01234-:R-:W-:Y:S01]  /*29220*/  ENDCOLLECTIVE ;  /* 0x000000000000791b */ /* 0x01ffe20003800000 */
.L_x_2029:
[----:B------:R-:W-:Y:S05]  /*29230*/  BSYNC B1 ;  /* 0x0000000000017941 */ /* 0x000fea0003800000 */
.L_x_2028:
        /* <DEDUP_REMOVED lines=8> */
.L_x_2030:
[----:B------:R-:W-:Y:S01]  /*292c0*/  IMAD.MOV.U32 R42, RZ, RZ, R14 ;  /* 0x000000ffff2a7224 */ /* 0x000fe200078e000e */
[----:B------:R-:W-:Y:S06]  /*292d0*/  BRA `(.L_x_2031) ;  /* 0xfffffde8001c7947 */ /* 0x000fec000383ffff */
.L_x_1650:
[----:B--2---:R2:W0:Y:S02]  /*292e0*/  SYNCS.PHASECHK.TRANS64.TRYWAIT P4, [R89+URZ+0x308b0], R103 ;  /* 0x0308b067590075a7 */ /* 0x004424000808017f */
[----:B0-----:R-:W-:Y:S05]  /*292f0*/  @!P4 NANOSLEEP.SYNCS 0x989680 ;  /* 0x009896800000c95d */ /* 0x001fea0003900000 */
[----:B------:R-:W0:Y:S02]  /*29300*/  @!P4 SYNCS.PHASECHK.TRANS64 P4, [R89+URZ+0x308b0], R103 ;  /* 0x0308b0675900c5a7 */ /* 0x000e24000808007f */
[----:B0-----:R-:W-:Y:S05]  /*29310*/  @!P4 BRA `(.L_x_1650) ;  /* 0xfffffffc00f0c947 */ /* 0x001fea000383ffff */
[----:B------:R-:W-:Y:S05]  /*29320*/  BRA `(.L_x_2032) ;  /* 0xfffffde800c07947 */ /* 0x000fea000383ffff */
.L_x_1678:
        /* <DEDUP_REMOVED lines=8> */
.L_x_2034:
[----:B------:R-:W-:Y:S05]  /*293b0*/  BSYNC B1 ;  /* 0x0000000000017941 */ /* 0x000fea0003800000 */
.L_x_2033:
        /* <DEDUP_REMOVED lines=8> */
.L_x_2035:
[----:B------:R-:W-:Y:S01]  /*29440*/  MOV R13, R8 ;  /* 0x00000008000d7202 */ /* 0x000fe20000000f00 */
[----:B------:R-:W-:-:S07]  /*29450*/  IMAD.MOV.U32 R4, RZ, RZ, R14 ;  /* 0x000000ffff047224 */ /* 0x000fce00078e000e */
[----:B------:R-:W-:Y:S05]  /*29460*/  WARPSYNC.COLLECTIVE R15, `(.L_x_2036) ;  /* 0x000000000f087348 */ /* 0x000fea0003c00000 */
[----:B------:R0:W1:Y:S02]  /*29470*/  SHFL.IDX P6, R14, R13, R12, R11 ;  /* 0x0000000c0d0e7389 */ /* 0x00006400000c000b */
[----:B01----:R-:W-:Y:S01]  /*29480*/  ENDCOLLECTIVE ;  /* 0x000000000000791b */ /* 0x003fe20003800000 */
.L_x_2036:
[----:B------:R-:W-:Y:S02]  /*29490*/  IMAD.MOV.U32 R13, RZ, RZ, R0 ;  /* 0x000000ffff0d7224 */ /* 0x000fe400078e0000 */
[----:B------:R-:W-:-:S07]  /*294a0*/  IMAD.MOV.U32 R9, RZ, RZ, R14 ;  /* 0x000000ffff097224 */ /* 0x000fce00078e000e */
[----:B------:R-:W-:Y:S05]  /*294b0*/  WARPSYNC.COLLECTIVE R15, `(.L_x_2037) ;  /* 0x000000000f087348 */ /* 0x000fea0003c00000 */
[----:B------:R0:W1:Y:S02]  /*294c0*/  SHFL.IDX P6, R14, R13, R12, R11 ;  /* 0x0000000c0d0e7389 */ /* 0x00006400000c000b */
[----:B01----:R-:W-:Y:S01]  /*294d0*/  ENDCOLLECTIVE ;  /* 0x000000000000791b */ /* 0x003fe20003800000 */
.L_x_2037:
[----:B------:R-:W-:Y:S05]  /*294e0*/  BRA `(.L_x_2038) ;  /* 0xfffffe0000107947 */ /* 0x000fea000383ffff */
.L_x_1681:
[----:B------:R-:W-:Y:S01]  /*294f0*/  BSSY B1, `(.L_x_2039) ;  /* 0x0000008000017945 */ /* 0x000fe20003800000 */
[----:B------:R-:W-:Y:S01]  /*29500*/  IMAD.MOV.U32 R13, RZ, RZ, R7 ;  /* 0x000000ffff0d7224 */ /* 0x000fe200078e0007 */
[----:B------:R-:W-:Y:S01]  /*29510*/  MOV R12, 0x1 ;  /* 0x00000001000c7802 */ /* 0x000fe20000000f00 */
[----:B------:R-:W-:Y:S02]  /*29520*/  IMAD.MOV.U32 R11, RZ, RZ, 0x181f ;  /* 0x0000181fff0b7424 */ /* 0x000fe400078e00ff */
[----:B------:R-:W-:-:S07]  /*29530*/  IMAD.MOV.U32 R15, RZ, RZ, -0x1 ;  /* 0xffffffffff0f7424 */ /* 0x000fce00078e00ff */
[----:B0---4-:R-:W-:Y:S05]  /*29540*/  WARPSYNC.COLLECTIVE R15, `(.L_x_2040) ;  /* 0x000000000f087348 */ /* 0x011fea0003c00000 */
[----:B----4-:R1:W2:Y:S02]  /*29550*/  SHFL.IDX P6, R14, R13, R12, R11 ;  /* 0x0000000c0d0e7389 */ /* 0x0102a400000c000b */
[----:B012---:R-:W-:Y:S01]  /*29560*/  ENDCOLLECTIVE ;  /* 0x000000000000791b */ /* 0x007fe20003800000 */
.L_x_2040:
[----:B------:R-:W-:Y:S05]  /*29570*/  BSYNC B1 ;  /* 0x0000000000017941 */ /* 0x000fea0003800000 */
.L_x_2039:
[----:B------:R-:W-:Y:S01]  /*29580*/  MOV R13, R6 ;  /* 0x00000006000d7202 */ /* 0x000fe20000000f00 */
[----:B------:R-:W-:Y:S02]  /*29590*/  IMAD.MOV.U32 R12, RZ, RZ, 0x1 ;  /* 0x00000001ff0c7424 */ /* 0x000fe400078e00ff */
[----:B------:R-:W-:Y:S02]  /*295a0*/  IMAD.MOV.U32 R11, RZ, RZ, 0x181f ;  /* 0x0000181fff0b7424 */ /* 0x000fe400078e00ff */
[----:B------:R-:W-:Y:S02]  /*295b0*/  IMAD.MOV.U32 R15, RZ, RZ, -0x1 ;  /* 0xffffffffff0f7424 */ /* 0x000fe400078e00ff */
[----:B------:R-:W-:-:S07]  /*295c0*/  IMAD.MOV.U32 R5, RZ, RZ, R14 ;  /* 0x000000ffff057224 */ /* 0x000fce00078e000e */
[----:B------:R-:W-:Y:S05]  /*295d0*/  WARPSYNC.COLLECTIVE R15, `(.L_x_2041) ;  /* 0x000000000f087348 */ /* 0x000fea0003c00000 */
[----:B------:R0:W1:Y:S02]  /*295e0*/  SHFL.IDX P6, R14, R13, R12, R11 ;  /* 0x0000000c0d0e7389 */ /* 0x00006400000c000b */
[----:B01----:R-:W-:Y:S01]  /*295f0*/  ENDCOLLECTIVE ;  /* 0x000000000000791b */ /* 0x003fe20003800000 */
.L_x_2041:
[----:B------:R-:W-:Y:S01]  /*29600*/  IMAD.MOV.U32 R13, RZ, RZ, R8 ;  /* 0x000000ffff0d7224 */ /* 0x000fe200078e0008 */
[----:B------:R-:W-:-:S07]  /*29610*/  MOV R4, R14 ;  /* 0x0000000e00047202 */ /* 0x000fce0000000f00 */
[----:B------:R-:W-:Y:S05]  /*29620*/  WARPSYNC.COLLECTIVE R15, `(.L_x_2042) ;  /* 0x000000000f087348 */ /* 0x000fea0003c00000 */
[----:B------:R0:W1:Y:S02]  /*29630*/  SHFL.IDX P6, R14, R13, R12, R11 ;  /* 0x0000000c0d0e7389 */ /* 0x00006400000c000b */
[----:B01----:R-:W-:Y:S01]  /*29640*/  ENDCOLLECTIVE ;  /* 0x000000000000791b */ /* 0x003fe20003800000 */
.L_x_2042:
[----:B------:R-:W-:Y:S02]  /*29650*/  IMAD.MOV.U32 R13, RZ, RZ, R0 ;  /* 0x000000ffff0d7224 */ /* 0x000fe400078e0000 */
[----:B------:R-:W-:-:S07]  /*29660*/  IMAD.MOV.U32 R9, RZ, RZ, R14 ;  /* 0x000000ffff097224 */ /* 0x000fce00078e000e */
[----:B------:R-:W-:Y:S05]  /*29670*/  WARPSYNC.COLLECTIVE R15, `(.L_x_2043) ;  /* 0x000000000f087348 */ /* 0x000fea0003c00000 */
[----:B------:R0:W1:Y:S02]  /*29680*/  SHFL.IDX P6, R14, R13, R12, R11 ;  /* 0x0000000c0d0e7389 */ /* 0x00006400000c000b */
[----:B01----:R-:W-:Y:S01]  /*29690*/  ENDCOLLECTIVE ;  /* 0x000000000000791b */ /* 0x003fe20003800000 */
.L_x_2043:
[----:B------:R-:W-:Y:S05]  /*296a0*/  BRA `(.L_x_2044) ;  /* 0xfffffe0000f87947 */ /* 0x000fea000383ffff */
.L_x_1684:
[----:B------:R-:W-:Y:S01]  /*296b0*/  BSSY B1, `(.L_x_2045) ;  /* 0x0000008000017945 */ /* 0x000fe20003800000 */
[----:B------:R-:W-:Y:S01]  /*296c0*/  MOV R13, R7 ;  /* 0x00000007000d7202 */ /* 0x000fe20000000f00 */
[----:B------:R-:W-:Y:S02]  /*296d0*/  IMAD.MOV.U32 R12, RZ, RZ, 0x2 ;  /* 0x00000002ff0c7424 */ /* 0x000fe400078e00ff */
[----:B------:R-:W-:Y:S02]  /*296e0*/  IMAD.MOV.U32 R11, RZ, RZ, 0x181f ;  /* 0x0000181fff0b7424 */ /* 0x000fe400078e00ff */
[----:B------:R-:W-:-:S07]  /*296f0*/  IMAD.MOV.U32 R15, RZ, RZ, -0x1 ;  /* 0xffffffffff0f7424 */ /* 0x000fce00078e00ff */
[----:B-1--4-:R-:W-:Y:S05]  /*29700*/  WARPSYNC.COLLECTIVE R15, `(.L_x_2046) ;  /* 0x000000000f087348 */ /* 0x012fea0003c00000 */
[----:B----4-:R0:W2:Y:S02]  /*29710*/  SHFL.IDX P6, R14, R13, R12, R11 ;  /* 0x0000000c0d0e7389 */ /* 0x0100a400000c000b */
[----:B012---:R-:W-:Y:S01]  /*29720*/  ENDCOLLECTIVE ;  /* 0x000000000000791b */ /* 0x007fe20003800000 */
.L_x_2046:
[----:B------:R-:W-:Y:S05]  /*29730*/  BSYNC B1 ;  /* 0x0000000000017941 */ /* 0x000fea0003800000 */
.L_x_2045:
        /* <DEDUP_REMOVED lines=8> */
.L_x_2047:
[----:B------:R-:W-:Y:S02]  /*297c0*/  IMAD.MOV.U32 R13, RZ, RZ, R8 ;  /* 0x000000ffff0d7224 */ /* 0x000fe400078e0008 */
[----:B------:R-:W-:-:S07]  /*297d0*/  IMAD.MOV.U32 R4, RZ, RZ, R14 ;  /* 0x000000ffff047224 */ /* 0x000fce00078e000e */
[----:B------:R-:W-:Y:S05]  /*297e0*/  WARPSYNC.COLLECTIVE R15, `(.L_x_2048) ;  /* 0x000000000f087348 */ /* 0x000fea0003c00000 */
[----:B------:R0:W1:Y:S02]  /*297f0*/  SHFL.IDX P6, R14, R13, R12, R11 ;  /* 0x0000000c0d0e7389 */ /* 0x00006400000c000b */
[----:B01----:R-:W-:Y:S01]  /*29800*/  ENDCOLLECTIVE ;  /* 0x000000000000791b */ /* 0x003fe20003800000 */
.L_x_2048:
[----:B------:R-:W-:Y:S01]  /*29810*/  MOV R13, R0 ;  /* 0x00000000000d7202 */ /* 0x000fe20000000f00 */
[----:B------:R-:W-:-:S07]  /*29820*/  IMAD.MOV.U32 R9, RZ, RZ, R14 ;  /* 0x000000ffff097224 */ /* 0x000fce00078e000e */
[----:B------:R-:W-:Y:S05]  /*29830*/  WARPSYNC.COLLECTIVE R15, `(.L_x_2049) ;  /* 0x000000000f087348 */ /* 0x000fea0003c00000 */
[----:B------:R0:W1:Y:S02]  /*29840*/  SHFL.IDX P6, R14, R13, R12, R11 ;  /* 0x0000000c0d0e7389 */ /* 0x00006400000c000b */
[----:B01----:R-:W-:Y:S01]  /*29850*/  ENDCOLLECTIVE ;  /* 0x000000000000791b */ /* 0x003fe20003800000 */
.L_x_2049:
[----:B------:R-:W-:Y:S05]  /*29860*/  BRA `(.L_x_2050) ;  /* 0xfffffe0400d87947 */ /* 0x000fea000383ffff */
.L_x_1687:
[----:B------:R-:W-:Y:S01]  /*29870*/  BSSY B1, `(.L_x_2051) ;  /* 0x0000008000017945 */ /* 0x000fe20003800000 */
[----:B------:R-:W-:Y:S01]  /*29880*/  IMAD.MOV.U32 R13, RZ, RZ, R7 ;  /* 0x000000ffff0d7224 */ /* 0x000fe200078e0007 */
[----:B------:R-:W-:Y:S01]  /*29890*/  MOV R15, 0xffffffff ;  /* 0xffffffff000f7802 */ /* 0x000fe20000000f00 */
[----:B------:R-:W-:Y:S02]  /*298a0*/  IMAD.MOV.U32 R12, RZ, RZ, 0x3 ;  /* 0x00000003ff0c7424 */ /* 0x000fe400078e00ff */
[----:B------:R-:W-:-:S07]  /*298b0*/  IMAD.MOV.U32 R11, RZ, RZ, 0x181f ;  /* 0x0000181fff0b7424 */ /* 0x000fce00078e00ff */
[----:B-1--4-:R-:W-:Y:S05]  /*298c0*/  WARPSYNC.COLLECTIVE R15, `(.L_x_2052) ;  /* 0x000000000f087348 */ /* 0x012fea0003c00000 */
[----:B------:R0:W2:Y:S02]  /*298d0*/  SHFL.IDX P6, R14, R13, R12, R11 ;  /* 0x0000000c0d0e7389 */ /* 0x0000a400000c000b */
[----:B012-4-:R-:W-:Y:S01]  /*298e0*/  ENDCOLLECTIVE ;  /* 0x000000000000791b */ /* 0x017fe20003800000 */
.L_x_2052:
[----:B------:R-:W-:Y:S05]  /*298f0*/  BSYNC B1 ;  /* 0x0000000000017941 */ /* 0x000fea0003800000 */
.L_x_2051:
[----:B------:R-:W-:Y:S01]  /*29900*/  IMAD.MOV.U32 R13, RZ, RZ, R6 ;  /* 0x000000ffff0d7224 */ /* 0x000fe200078e0006 */
[----:B------:R-:W-:Y:S01]  /*29910*/  MOV R11, 0x181f ;  /* 0x0000181f000b7802 */ /* 0x000fe20000000f00 */
[----:B------:R-:W-:Y:S02]  /*29920*/  IMAD.MOV.U32 R12, RZ, RZ, 0x3 ;  /* 0x00000003ff0c7424 */ /* 0x000fe400078e00ff */
[----:B------:R-:W-:Y:S02]  /*29930*/  IMAD.MOV.U32 R15, RZ, RZ, -0x1 ;  /* 0xffffffffff0f7424 */ /* 0x000fe400078e00ff */
[----:B------:R-:W-:-:S07]  /*29940*/  IMAD.MOV.U32 R9, RZ, RZ, R14 ;  /* 0x000000ffff097224 */ /* 0x000fce00078e000e */
[----:B------:R-:W-:Y:S05]  /*29950*/  WARPSYNC.COLLECTIVE R15, `(.L_x_2053) ;  /* 0x000000000f087348 */ /* 0x000fea0003c00000 */
[----:B------:R0:W1:Y:S02]  /*29960*/  SHFL.IDX P6, R14, R13, R12, R11 ;  /* 0x0000000c0d0e7389 */ /* 0x00006400000c000b */
[----:B01----:R-:W-:Y:S01]  /*29970*/  ENDCOLLECTIVE ;  /* 0x000000000000791b */ /* 0x003fe20003800000 */
.L_x_2053:
[----:B------:R-:W-:Y:S02]  /*29980*/  IMAD.MOV.U32 R13, RZ, RZ, R8 ;  /* 0x000000ffff0d7224 */ /* 0x000fe400078e0008 */
[----:B------:R-:W-:-:S07]  /*29990*/  IMAD.MOV.U32 R10, RZ, RZ, R14 ;  /* 0x000000ffff0a7224 */ /* 0x000fce00078e000e */
[----:B------:R-:W-:Y:S05]  /*299a0*/  WARPSYNC.COLLECTIVE R15, `(.L_x_2054) ;  /* 0x000000000f087348 */ /* 0x000fea0003c00000 */
[----:B------:R0:W1:Y:S02]  /*299b0*/  SHFL.IDX P6, R14, R13, R12, R11 ;  /* 0x0000000c0d0e7389 */ /* 0x00006400000c000b */
[----:B01----:R-:W-:Y:S01]  /*299c0*/  ENDCOLLECTIVE ;  /* 0x000000000000791b */ /* 0x003fe20003800000 */
.L_x_2054:
[----:B------:R-:W-:Y:S01]  /*299d0*/  IMAD.MOV.U32 R13, RZ, RZ, R0 ;  /* 0x000000ffff0d7224 */ /* 0x000fe200078e0000 */
[----:B------:R-:W-:-:S07]  /*299e0*/  MOV R83, R14 ;  /* 0x0000000e00537202 */ /* 0x000fce0000000f00 */
[----:B------:R-:W-:Y:S05]  /*299f0*/  WARPSYNC.COLLECTIVE R15, `(.L_x_2055) ;  /* 0x000000000f087348 */ /* 0x000fea0003c00000 */
[----:B------:R0:W1:Y:S02]  /*29a00*/  SHFL.IDX P6, R14, R13, R12, R11 ;  /* 0x0000000c0d0e7389 */ /* 0x00006400000c000b */
[----:B01----:R-:W-:Y:S01]  /*29a10*/  ENDCOLLECTIVE ;  /* 0x000000000000791b */ /* 0x003fe20003800000 */
.L_x_2055:
[----:B------:R-:W-:Y:S01]  /*29a20*/  IMAD.MOV.U32 R82, RZ, RZ, R14 ;  /* 0x000000ffff527224 */ /* 0x000fe200078e000e */
[----:B------:R-:W-:Y:S06]  /*29a30*/  BRA `(.L_x_2056) ;  /* 0xfffffe0800bc7947 */ /* 0x000fec000383ffff */
.L_x_1691:
[----:B0-----:R0:W1:Y:S02]  /*29a40*/  SYNCS.PHASECHK.TRANS64.TRYWAIT P0, [R18+URZ+0x30800], R121 ;  /* 0x03080079120075a7 */ /* 0x001064000800017f */
[----:B-1----:R-:W-:Y:S05]  /*29a50*/  @!P0 NANOSLEEP.SYNCS 0x989680 ;  /* 0x009896800000895d */ /* 0x002fea0003900000 */
[----:B------:R-:W1:Y:S02]  /*29a60*/  @!P0 SYNCS.PHASECHK.TRANS64 P0, [R18+URZ+0x30800], R121 ;  /* 0x03080079120085a7 */ /* 0x000e64000800007f */
[----:B-1----:R-:W-:Y:S05]  /*29a70*/  @!P0 BRA `(.L_x_1691) ;  /* 0xfffffffc00f08947 */ /* 0x002fea000383ffff */
[----:B------:R-:W-:Y:S05]  /*29a80*/  BRA `(.L_x_2057) ;  /* 0xfffffe10000c7947 */ /* 0x000fea000383ffff */
.L_x_1723:
        /* <DEDUP_REMOVED lines=8> */
.L_x_2059:
[----:B------:R-:W-:Y:S05]  /*29b10*/  BSYNC B1 ;  /* 0x0000000000017941 */ /* 0x000fea0003800000 */
.L_x_2058:
[----:B------:R-:W-:Y:S01]  /*29b20*/  MOV R13, R4 ;  /* 0x00000004000d7202 */ /* 0x000fe20000000f00 */
[----:B------:R-:W-:Y:S02]  /*29b30*/  IMAD.MOV.U32 R12, RZ, RZ, RZ ;  /* 0x000000ffff0c7224 */ /* 0x000fe400078e00ff */
[----:B------:R-:W-:Y:S02]  /*29b40*/  IMAD.MOV.U32 R11, RZ, RZ, 0x181f ;  /* 0x0000181fff0b7424 */ /* 0x000fe400078e00ff */
[----:B------:R-:W-:Y:S02]  /*29b50*/  IMAD.MOV.U32 R15, RZ, RZ, -0x1 ;  /* 0xffffffffff0f7424 */ /* 0x000fe400078e00ff */
[----:B------:R-:W-:-:S07]  /*29b60*/  IMAD.MOV.U32 R6, RZ, RZ, R14 ;  /* 0x000000ffff067224 */ /* 0x000fce00078e000e */
[----:B------:R-:W-:Y:S05]  /*29b70*/  WARPSYNC.COLLECTIVE R15, `(.L_x_2060) ;  /* 0x000000000f087348 */ /* 0x000fea0003c00000 */
[----:B------:R0:W1:Y:S02]  /*29b80*/  SHFL.IDX P6, R14, R13, R12, R11 ;  /* 0x0000000c0d0e7389 */ /* 0x00006400000c000b */
[----:B01----:R-:W-:Y:S01]  /*29b90*/  ENDCOLLECTIVE ;  /* 0x000000000000791b */ /* 0x003fe20003800000 */
.L_x_2060:
[----:B------:R-:W-:Y:S01]  /*29ba0*/  IMAD.MOV.U32 R13, RZ, RZ, R8 ;  /* 0x000000ffff0d7224 */ /* 0x000fe200078e0008 */
[----:B------:R-:W-:-:S07]  /*29bb0*/  MOV R7, R14 ;  /* 0x0000000e00077202 */ /* 0x000fce0000000f00 */
[----:B------:R-:W-:Y:S05]  /*29bc0*/  WARPSYNC.COLLECTIVE R15, `(.L_x_2061) ;  /* 0x000000000f087348 */ /* 0x000fea0003c00000 */
[----:B------:R0:W1:Y:S02]  /*29bd0*/  SHFL.IDX P6, R14, R13, R12, R11 ;  /* 0x0000000c0d0e7389 */ /* 0x00006400000c000b */
[----:B01----:R-:W-:Y:S01]  /*29be0*/  ENDCOLLECTIVE ;  /* 0x000000000000791b */ /* 0x003fe20003800000 */
.L_x_2061:
[----:B------:R-:W-:Y:S02]  /*29bf0*/  IMAD.MOV.U32 R13, RZ, RZ, R0 ;  /* 0x000000ffff0d7224 */ /* 0x000fe400078e0000 */
[----:B------:R-:W-:-:S07]  /*29c00*/  IMAD.MOV.U32 R9, RZ, RZ, R14 ;  /* 0x000000ffff097224 */ /* 0x000fce00078e000e */
[----:B------:R-:W-:Y:S05]  /*29c10*/  WARPSYNC.COLLECTIVE R15, `(.L_x_2062) ;  /* 0x000000000f087348 */ /* 0x000fea0003c00000 */
[----:B------:R0:W1:Y:S02]  /*29c20*/  SHFL.IDX P6, R14, R13, R12, R11 ;  /* 0x0000000c0d0e7389 */ /* 0x00006400000c000b */
[----:B01----:R-:W-:Y:S01]  /*29c30*/  ENDCOLLECTIVE ;  /* 0x000000000000791b */ /* 0x003fe20003800000 */
.L_x_2062:
[----:B------:R-:W-:Y:S05]  /*29c40*/  BRA `(.L_x_2063) ;  /* 0xfffffe3c00dc7947 */ /* 0x000fea000383ffff */
.L_x_1726:
[----:B------:R-:W-:Y:S01]  /*29c50*/  BSSY B1, `(.L_x_2064) ;  /* 0x0000008000017945 */ /* 0x000fe20003800000 */
[----:B------:R-:W-:Y:S01]  /*29c60*/  MOV R13, R5 ;  /* 0x00000005000d7202 */ /* 0x000fe20000000f00 */
[----:B------:R-:W-:Y:S02]  /*29c70*/  IMAD.MOV.U32 R12, RZ, RZ, 0x1 ;  /* 0x00000001ff0c7424 */ /* 0x000fe400078e00ff */
[----:B------:R-:W-:Y:S02]  /*29c80*/  IMAD.MOV.U32 R11, RZ, RZ, 0x181f ;  /* 0x0000181fff0b7424 */ /* 0x000fe400078e00ff */
[----:B------:R-:W-:-:S07]  /*29c90*/  IMAD.MOV.U32 R15, RZ, RZ, -0x1 ;  /* 0xffffffffff0f7424 */ /* 0x000fce00078e00ff */
[----:B0---4-:R-:W-:Y:S05]  /*29ca0*/  WARPSYNC.COLLECTIVE R15, `(.L_x_2065) ;  /* 0x000000000f087348 */ /* 0x011fea0003c00000 */
[----:B----4-:R1:W2:Y:S02]  /*29cb0*/  SHFL.IDX P6, R14, R13, R12, R11 ;  /* 0x0000000c0d0e7389 */ /* 0x0102a400000c000b */
[----:B012---:R-:W-:Y:S01]  /*29cc0*/  ENDCOLLECTIVE ;  /* 0x000000000000791b */ /* 0x007fe20003800000 */
.L_x_2065:
[----:B------:R-:W-:Y:S05]  /*29cd0*/  BSYNC B1 ;  /* 0x0000000000017941 */ /* 0x000fea0003800000 */
.L_x_2064:
        /* <DEDUP_REMOVED lines=8> */
.L_x_2066:
[----:B------:R-:W-:Y:S02]  /*29d60*/  IMAD.MOV.U32 R13, RZ, RZ, R8 ;  /* 0x000000ffff0d7224 */ /* 0x000fe400078e0008 */
[----:B------:R-:W-:-:S07]  /*29d70*/  IMAD.MOV.U32 R7, RZ, RZ, R14 ;  /* 0x000000ffff077224 */ /* 0x000fce00078e000e */
[----:B------:R-:W-:Y:S05]  /*29d80*/  WARPSYNC.COLLECTIVE R15, `(.L_x_2067) ;  /* 0x000000000f087348 */ /* 0x000fea0003c00000 */
[----:B------:R0:W1:Y:S02]  /*29d90*/  SHFL.IDX P6, R14, R13, R12, R11 ;  /* 0x0000000c0d0e7389 */ /* 0x00006400000c000b */
[----:B01----:R-:W-:Y:S01]  /*29da0*/  ENDCOLLECTIVE ;  /* 0x000000000000791b */ /* 0x003fe20003800000 */
.L_x_2067:
[----:B------:R-:W-:Y:S01]  /*29db0*/  MOV R13, R0 ;  /* 0x00000000000d7202 */ /* 0x000fe20000000f00 */
[----:B------:R-:W-:-:S07]  /*29dc0*/  IMAD.MOV.U32 R9, RZ, RZ, R14 ;  /* 0x000000ffff097224 */ /* 0x000fce00078e000e */
[----:B------:R-:W-:Y:S05]  /*29dd0*/  WARPSYNC.COLLECTIVE R15, `(.L_x_2068) ;  /* 0x000000000f087348 */ /* 0x000fea0003c00000 */
[----:B------:R0:W1:Y:S02]  /*29de0*/  SHFL.IDX P6, R14, R13, R12, R11 ;  /* 0x0000000c0d0e7389 */ /* 0x00006400000c000b */
[----:B01----:R-:W-:Y:S01]  /*29df0*/  ENDCOLLECTIVE ;  /* 0x000000000000791b */ /* 0x003fe20003800000 */
.L_x_2068:
[----:B------:R-:W-:Y:S05]  /*29e00*/  BRA `(.L_x_2069) ;  /* 0xfffffe4000a07947 */ /* 0x000fea000383ffff */
.L_x_1729:
[----:B------:R-:W-:Y:S01]  /*29e10*/  BSSY B1, `(.L_x_2070) ;  /* 0x0000008000017945 */ /* 0x000fe20003800000 */
[----:B------:R-:W-:Y:S01]  /*29e20*/  IMAD.MOV.U32 R13, RZ, RZ, R5 ;  /* 0x000000ffff0d7224 */ /* 0x000fe200078e0005 */
[----:B------:R-:W-:Y:S01]  /*29e30*/  MOV R15, 0xffffffff ;  /* 0xffffffff000f7802 */ /* 0x000fe20000000f00 */
[----:B------:R-:W-:Y:S02]  /*29e40*/  IMAD.MOV.U32 R12, RZ, RZ, 0x2 ;  /* 0x00000002ff0c7424 */ /* 0x000fe400078e00ff */
[----:B------:R-:W-:-:S07]  /*29e50*/  IMAD.MOV.U32 R11, RZ, RZ, 0x181f ;  /* 0x0000181fff0b7424 */ /* 0x000fce00078e00ff */
[----:B-1--4-:R-:W-:Y:S05]  /*29e60*/  WARPSYNC.COLLECTIVE R15, `(.L_x_2071) ;  /* 0x000000000f087348 */ /* 0x012fea0003c00000 */
[----:B----4-:R0:W2:Y:S02]  /*29e70*/  SHFL.IDX P6, R14, R13, R12, R11 ;  /* 0x0000000c0d0e7389 */ /* 0x0100a400000c000b */
[----:B012---:R-:W-:Y:S01]  /*29e80*/  ENDCOLLECTIVE ;  /* 0x000000000000791b */ /* 0x007fe20003800000 */
.L_x_2071:
[----:B------:R-:W-:Y:S05]  /*29e90*/  BSYNC B1 ;  /* 0x0000000000017941 */ /* 0x000fea0003800000 */
.L_x_2070:
        /* <DEDUP_REMOVED lines=8> */
.L_x_2072:
[----:B------:R-:W-:Y:S02]  /*29f20*/  IMAD.MOV.U32 R13, RZ, RZ, R8 ;  /* 0x000000ffff0d7224 */ /* 0x000fe400078e0008 */
[----:B------:R-:W-:-:S07]  /*29f30*/  IMAD.MOV.U32 R7, RZ, RZ, R14 ;  /* 0x000000ffff077224 */ /* 0x000fce00078e000e */
[----:B------:R-:W-:Y:S05]  /*29f40*/  WARPSYNC.COLLECTIVE R15, `(.L_x_2073) ;  /* 0x000000000f087348 */ /* 0x000fea0003c00000 */
[----:B------:R0:W1:Y:S02]  /*29f50*/  SHFL.IDX P6, R14, R13, R12, R11 ;  /* 0x0000000c0d0e7389 */ /* 0x00006400000c000b */
[----:B01----:R-:W-:Y:S01]  /*29f60*/  ENDCOLLECTIVE ;  /* 0x000000000000791b */ /* 0x003fe20003800000 */
.L_x_2073:
[----:B------:R-:W-:Y:S01]  /*29f70*/  IMAD.MOV.U32 R13, RZ, RZ, R0 ;  /* 0x000000ffff0d7224 */ /* 0x000fe200078e0000 */
[----:B------:R-:W-:-:S07]  /*29f80*/  MOV R9, R14 ;  /* 0x0000000e00097202 */ /* 0x000fce0000000f00 */
[----:B------:R-:W-:Y:S05]  /*29f90*/  WARPSYNC.COLLECTIVE R15, `(.L_x_2074) ;  /* 0x000000000f087348 */ /* 0x000fea0003c00000 */
[----:B------:R0:W1:Y:S02]  /*29fa0*/  SHFL.IDX P6, R14, R13, R12, R11 ;  /* 0x0000000c0d0e7389 */ /* 0x00006400000c000b */
[----:B01----:R-:W-:Y:S01]  /*29fb0*/  ENDCOLLECTIVE ;  /* 0x000000000000791b */ /* 0x003fe20003800000 */
.L_x_2074:
[----:B------:R-:W-:Y:S05]  /*29fc0*/  BRA `(.L_x_2075) ;  /* 0xfffffe4400447947 */ /* 0x000fea000383ffff */
.L_x_1732:
[----:B------:R-:W-:Y:S01]  /*29fd0*/  BSSY B1, `(.L_x_2076) ;  /* 0x0000008000017945 */ /* 0x000fe20003800000 */
[----:B------:R-:W-:Y:S01]  /*29fe0*/  IMAD.MOV.U32 R13, RZ, RZ, R5 ;  /* 0x000000ffff0d7224 */ /* 0x000fe200078e0005 */
[----:B------:R-:W-:Y:S01]  /*29ff0*/  MOV R11, 0x181f ;  /* 0x0000181f000b7802 */ /* 0x000fe20000000f00 */
[----:B------:R-:W-:Y:S02]  /*2a000*/  IMAD.MOV.U32 R12, RZ, RZ, 0x3 ;  /* 0x00000003ff0c7424 */ /* 0x000fe400078e00ff */
[----:B------:R-:W-:-:S07]  /*2a010*/  IMAD.MOV.U32 R15, RZ, RZ, -0x1 ;  /* 0xffffffffff0f7424 */ /* 0x000fce00078e00ff */
[----:B-1--4-:R-:W-:Y:S05]  /*2a020*/  WARPSYNC.COLLECTIVE R15, `(.L_x_2077) ;  /* 0x000000000f087348 */ /* 0x012fea0003c00000 */
[----:B------:R0:W2:Y:S02]  /*2a030*/  SHFL.IDX P6, R14, R13, R12, R11 ;  /* 0x0000000c0d0e7389 */ /* 0x0000a400000c000b */
[----:B012-4-:R-:W-:Y:S01]  /*2a040*/  ENDCOLLECTIVE ;  /* 0x000000000000791b */ /* 0x017fe20003800000 */
.L_x_2077:
[----:B------:R-:W-:Y:S05]  /*2a050*/  BSYNC B1 ;  /* 0x0000000000017941 */ /* 0x000fea0003800000 */
.L_x_2076:
        /* <DEDUP_REMOVED lines=8> */
.L_x_2078:
[----:B------:R-:W-:Y:S01]  /*2a0e0*/  MOV R13, R8 ;  /* 0x00000008000d7202 */ /* 0x000fe20000000f00 */
[----:B------:R-:W-:-:S07]  /*2a0f0*/  IMAD.MOV.U32 R76, RZ, RZ, R14 ;  /* 0x000000ffff4c7224 */ /* 0x000fce00078e000e */
[----:B------:R-:W-:Y:S05]  /*2a100*/  WARPSYNC.COLLECTIVE R15, `(.L_x_2079) ;  /* 0x000000000f087348 */ /* 0x000fea0003c00000 */
[----:B------:R0:W1:Y:S02]  /*2a110*/  SHFL.IDX P6, R14, R13, R12, R11 ;  /* 0x0000000c0d0e7389 */ /* 0x00006400000c000b */
[----:B01----:R-:W-:Y:S01]  /*2a120*/  ENDCOLLECTIVE ;  /* 0x000000000000791b */ /* 0x003fe20003800000 */
.L_x_2079:
[----:B------:R-:W-:Y:S02]  /*2a130*/  IMAD.MOV.U32 R13, RZ, RZ, R0 ;  /* 0x000000ffff0d7224 */ /* 0x000fe400078e0000 */
[----:B------:R-:W-:-:S07]  /*2a140*/  IMAD.MOV.U32 R77, RZ, RZ, R14 ;  /* 0x000000ffff4d7224 */ /* 0x000fce00078e000e */
[----:B------:R-:W-:Y:S05]  /*2a150*/  WARPSYNC.COLLECTIVE R15, `(.L_x_2080) ;  /* 0x000000000f087348 */ /* 0x000fea0003c00000 */
[----:B------:R0:W1:Y:S02]  /*2a160*/  SHFL.IDX P6, R14, R13, R12, R11 ;  /* 0x0000000c0d0e7389 */ /* 0x00006400000c000b */
[----:B01----:R-:W-:Y:S01]  /*2a170*/  ENDCOLLECTIVE ;  /* 0x000000000000791b */ /* 0x003fe20003800000 */
.L_x_2080:
[----:B------:R-:W-:Y:S01]  /*2a180*/  IMAD.MOV.U32 R0, RZ, RZ, R14 ;  /* 0x000000ffff007224 */ /* 0x000fe200078e000e */
[----:B------:R-:W-:Y:S06]  /*2a190*/  BRA `(.L_x_2081) ;  /* 0xfffffe4400ec7947 */ /* 0x000fec000383ffff */
.L_x_1736:
[----:B0-----:R0:W1:Y:S02]  /*2a1a0*/  SYNCS.PHASECHK.TRANS64.TRYWAIT P0, [R18+URZ+0x30800], R115 ;  /* 0x03080073120075a7 */ /* 0x001064000800017f */
[----:B-1----:R-:W-:Y:S05]  /*2a1b0*/  @!P0 NANOSLEEP.SYNCS 0x989680 ;  /* 0x009896800000895d */ /* 0x002fea0003900000 */
[----:B------:R-:W1:Y:S02]  /*2a1c0*/  @!P0 SYNCS.PHASECHK.TRANS64 P0, [R18+URZ+0x30800], R115 ;  /* 0x03080073120085a7 */ /* 0x000e64000800007f */
[----:B-1----:R-:W-:Y:S05]  /*2a1d0*/  @!P0 BRA `(.L_x_1736) ;  /* 0xfffffffc00f08947 */ /* 0x002fea000383ffff */
[----:B------:R-:W-:Y:S05]  /*2a1e0*/  BRA `(.L_x_2082) ;  /* 0xfffffe4c00147947 */ /* 0x000fea000383ffff */
.L_x_1754:
[----:B-1----:R1:W3:Y:S02]  /*2a1f0*/  SYNCS.PHASECHK.TRANS64.TRYWAIT P1, [R8+URZ+0x30830], R3 ;  /* 0x03083003080075a7 */ /* 0x0022e4000802017f */
[----:B---3--:R-:W-:Y:S05]  /*2a200*/  @!P1 NANOSLEEP.SYNCS 0x989680 ;  /* 0x009896800000995d */ /* 0x008fea0003900000 */
[----:B------:R-:W3:Y:S02]  /*2a210*/  @!P1 SYNCS.PHASECHK.TRANS64 P1, [R8+URZ+0x30830], R3 ;  /* 0x03083003080095a7 */ /* 0x000ee4000802007f */
[----:B---3--:R-:W-:Y:S05]  /*2a220*/  @!P1 BRA `(.L_x_1754) ;  /* 0xfffffffc00f09947 */ /* 0x008fea000383ffff */
[----:B------:R-:W-:Y:S05]  /*2a230*/  BRA `(.L_x_1753) ;  /* 0xfffffe8000607947 */ /* 0x000fea000383ffff */
.L_x_1775:
[----:B-1----:R1:W2:Y:S02]  /*2a240*/  SYNCS.PHASECHK.TRANS64.TRYWAIT P1, [R223+URZ+0x30830], R152 ;  /* 0x03083098df0075a7 */ /* 0x0022a4000802017f */
[----:B--2---:R-:W-:Y:S05]  /*2a250*/  @!P1 NANOSLEEP.SYNCS 0x989680 ;  /* 0x009896800000995d */ /* 0x004fea0003900000 */
[----:B------:R-:W2:Y:S02]  /*2a260*/  @!P1 SYNCS.PHASECHK.TRANS64 P1, [R223+URZ+0x30830], R152 ;  /* 0x03083098df0095a7 */ /* 0x000ea4000802007f */
[----:B--2---:R-:W-:Y:S05]  /*2a270*/  @!P1 BRA `(.L_x_1775) ;  /* 0xfffffffc00f09947 */ /* 0x004fea000383ffff */
[----:B------:R-:W-:Y:S05]  /*2a280*/  BRA `(.L_x_1774) ;  /* 0xfffffea800f87947 */ /* 0x000fea000383ffff */
.L_x_1780:
[----:B-1----:R1:W2:Y:S02]  /*2a290*/  SYNCS.PHASECHK.TRANS64.TRYWAIT P1, [R218+URZ+0x30850], R0 ;  /* 0x03085000da0075a7 */ /* 0x0022a4000802017f */
[----:B--2---:R-:W-:Y:S05]  /*2a2a0*/  @!P1 NANOSLEEP.SYNCS 0x989680 ;  /* 0x009896800000995d */ /* 0x004fea0003900000 */
[----:B------:R-:W2:Y:S02]  /*2a2b0*/  @!P1 SYNCS.PHASECHK.TRANS64 P1, [R218+URZ+0x30850], R0 ;  /* 0x03085000da0095a7 */ /* 0x000ea4000802007f */
[----:B--2---:R-:W-:Y:S05]  /*2a2c0*/  @!P1 BRA `(.L_x_1780) ;  /* 0xfffffffc00f09947 */ /* 0x004fea000383ffff */
[----:B------:R-:W-:Y:S05]  /*2a2d0*/  BRA `(.L_x_1779) ;  /* 0xfffffebc00747947 */ /* 0x000fea000383ffff */
.L_x_1803:
[----:B-1----:R1:W2:Y:S02]  /*2a2e0*/  SYNCS.PHASECHK.TRANS64.TRYWAIT P1, [R223+URZ+0x30830], R4 ;  /* 0x03083004df0075a7 */ /* 0x0022a4000802017f */
[----:B--2---:R-:W-:Y:S05]  /*2a2f0*/  @!P1 NANOSLEEP.SYNCS 0x989680 ;  /* 0x009896800000995d */ /* 0x004fea0003900000 */
[----:B------:R-:W2:Y:S02]  /*2a300*/  @!P1 SYNCS.PHASECHK.TRANS64 P1, [R223+URZ+0x30830], R4 ;  /* 0x03083004df0095a7 */ /* 0x000ea4000802007f */
[----:B--2---:R-:W-:Y:S05]  /*2a310*/  @!P1 BRA `(.L_x_1803) ;  /* 0xfffffffc00f09947 */ /* 0x004fea000383ffff */
[----:B------:R-:W-:Y:S05]  /*2a320*/  BRA `(.L_x_1802) ;  /* 0xfffffedc00247947 */ /* 0x000fea000383ffff */
.L_x_1808:
[----:B-1----:R1:W2:Y:S02]  /*2a330*/  SYNCS.PHASECHK.TRANS64.TRYWAIT P1, [R8+URZ+0x30850], R0 ;  /* 0x03085000080075a7 */ /* 0x0022a4000802017f */
[----:B--2---:R-:W-:Y:S05]  /*2a340*/  @!P1 NANOSLEEP.SYNCS 0x989680 ;  /* 0x009896800000995d */ /* 0x004fea0003900000 */
[----:B------:R-:W2:Y:S02]  /*2a350*/  @!P1 SYNCS.PHASECHK.TRANS64 P1, [R8+URZ+0x30850], R0 ;  /* 0x03085000080095a7 */ /* 0x000ea4000802007f */
[----:B--2---:R-:W-:Y:S05]  /*2a360*/  @!P1 BRA `(.L_x_1808) ;  /* 0xfffffffc00f09947 */ /* 0x004fea000383ffff */
[----:B------:R-:W-:Y:S05]  /*2a370*/  BRA `(.L_x_1807) ;  /* 0xfffffeec00a87947 */ /* 0x000fea000383ffff */
.L_x_1818:
[----:B-1----:R1:W2:Y:S02]  /*2a380*/  SYNCS.PHASECHK.TRANS64.TRYWAIT P1, [R223+URZ+0x30830], R4 ;  /* 0x03083004df0075a7 */ /* 0x0022a4000802017f */
[----:B--2---:R-:W-:Y:S05]  /*2a390*/  @!P1 NANOSLEEP.SYNCS 0x989680 ;  /* 0x009896800000995d */ /* 0x004fea0003900000 */
[----:B------:R-:W2:Y:S02]  /*2a3a0*/  @!P1 SYNCS.PHASECHK.TRANS64 P1, [R223+URZ+0x30830], R4 ;  /* 0x03083004df0095a7 */ /* 0x000ea4000802007f */
[----:B--2---:R-:W-:Y:S05]  /*2a3b0*/  @!P1 BRA `(.L_x_1818) ;  /* 0xfffffffc00f09947 */ /* 0x004fea000383ffff */
[----:B------:R-:W-:Y:S05]  /*2a3c0*/  BRA `(.L_x_1817) ;  /* 0xfffffefc00787947 */ /* 0x000fea000383ffff */
.L_x_1823:
[----:B-1----:R1:W2:Y:S02]  /*2a3d0*/  SYNCS.PHASECHK.TRANS64.TRYWAIT P1, [R222+URZ+0x30850], R0 ;  /* 0x03085000de0075a7 */ /* 0x0022a4000802017f */
[----:B--2---:R-:W-:Y:S05]  /*2a3e0*/  @!P1 NANOSLEEP.SYNCS 0x989680 ;  /* 0x009896800000995d */ /* 0x004fea0003900000 */
[----:B------:R-:W2:Y:S02]  /*2a3f0*/  @!P1 SYNCS.PHASECHK.TRANS64 P1, [R222+URZ+0x30850], R0 ;  /* 0x03085000de0095a7 */ /* 0x000ea4000802007f */
[----:B--2---:R-:W-:Y:S05]  /*2a400*/  @!P1 BRA `(.L_x_1823) ;  /* 0xfffffffc00f09947 */ /* 0x004fea000383ffff */
[----:B------:R-:W-:Y:S05]  /*2a410*/  BRA `(.L_x_1822) ;  /* 0xffffff0c00fc7947 */ /* 0x000fea000383ffff */
.L_x_1839:
[----:B-1----:R1:W2:Y:S02]  /*2a420*/  SYNCS.PHASECHK.TRANS64.TRYWAIT P1, [R8+URZ+0x30850], R3 ;  /* 0x03085003080075a7 */ /* 0x0022a4000802017f */
[----:B--2---:R-:W-:Y:S05]  /*2a430*/  @!P1 NANOSLEEP.SYNCS 0x989680 ;  /* 0x009896800000995d */ /* 0x004fea0003900000 */
[----:B------:R-:W2:Y:S02]  /*2a440*/  @!P1 SYNCS.PHASECHK.TRANS64 P1, [R8+URZ+0x30850], R3 ;  /* 0x03085003080095a7 */ /* 0x000ea4000802007f */
[----:B--2---:R-:W-:Y:S05]  /*2a450*/  @!P1 BRA `(.L_x_1839) ;  /* 0xfffffffc00f09947 */ /* 0x004fea000383ffff */
[----:B------:R-:W-:Y:S05]  /*2a460*/  BRA `(.L_x_1838) ;  /* 0xffffff3000b87947 */ /* 0x000fea000383ffff */
.L_x_1884:
[----:B------:R-:W0:Y:S01]  /*2a470*/  S2R R12, SR_TID.X ;  /* 0x00000000000c7919 */ /* 0x000e220000002100 */
[----:B------:R-:W-:Y:S01]  /*2a480*/  BSSY B1, `(.L_x_2083) ;  /* 0x000000a000017945 */ /* 0x000fe20003800000 */
[----:B------:R-:W-:Y:S02]  /*2a490*/  IMAD.MOV.U32 R11, RZ, RZ, 0x1f ;  /* 0x0000001fff0b7424 */ /* 0x000fe400078e00ff */
[----:B------:R-:W-:Y:S01]  /*2a4a0*/  IMAD.MOV.U32 R15, RZ, RZ, -0x1 ;  /* 0xffffffffff0f7424 */ /* 0x000fe200078e00ff */
[----:B0-----:R-:W-:-:S04]  /*2a4b0*/  SHF.R.U32.HI R12, RZ, 0x5, R12 ;  /* 0x00000005ff0c7819 */ /* 0x001fc8000001160c */
[----:B------:R-:W-:-:S04]  /*2a4c0*/  LOP3.LUT R12, R12, 0x3, RZ, 0xc0, !PT ;  /* 0x000000030c0c7812 */ /* 0x000fc800078ec0ff */
[----:B------:R-:W-:Y:S01]  /*2a4d0*/  MOV R13, R12 ;  /* 0x0000000c000d7202 */ /* 0x000fe20000000f00 */
[----:B------:R-:W-:-:S07]  /*2a4e0*/  IMAD.MOV.U32 R12, RZ, RZ, RZ ;  /* 0x000000ffff0c7224 */ /* 0x000fce00078e00ff */
[----:B-1----:R-:W-:Y:S05]  /*2a4f0*/  WARPSYNC.COLLECTIVE R15, `(.L_x_2084) ;  /* 0x000000000f087348 */ /* 0x002fea0003c00000 */
[----:B------:R0:W2:Y:S02]  /*2a500*/  SHFL.IDX P6, R14, R13, R12, R11 ;  /* 0x0000000c0d0e7389 */ /* 0x0000a400000c000b */
[----:B012---:R-:W-:Y:S01]  /*2a510*/  ENDCOLLECTIVE ;  /* 0x000000000000791b */ /* 0x007fe20003800000 */
.L_x_2084:
[----:B------:R-:W-:Y:S05]  /*2a520*/  BSYNC B1 ;  /* 0x0000000000017941 */ /* 0x000fea0003800000 */
.L_x_2083:
[----:B------:R-:W-:Y:S05]  /*2a530*/  BRA `(.L_x_2085) ;  /* 0xffffff8000d47947 */ /* 0x000fea000383ffff */
.L_x_1886:
[----:B------:R-:W-:Y:S01]  /*2a540*/  BSSY B1, `(.L_x_2086) ;  /* 0x0000006000017945 */ /* 0x000fe20003800000 */
[----:B------:R-:W-:-:S07]  /*2a550*/  MOV R15, 0xffffffff ;  /* 0xffffffff000f7802 */ /* 0x000fce0000000f00 */
[----:B01----:R-:W-:Y:S05]  /*2a560*/  WARPSYNC.COLLECTIVE R15, `(.L_x_2087) ;  /* 0x000000000f0c7348 */ /* 0x003fea0003c00000 */
[----:B------:R-:W-:Y:S02]  /*2a570*/  ELECT P6, UR62, PT ;  /* 0x00000000003e782f */ /* 0x000fe400038c0000 */
[----:B------:R-:W-:Y:S01]  /*2a580*/  MOV R14, UR62 ;  /* 0x0000003e000e7c02 */ /* 0x000fe20008000f00 */
[----:B01----:R-:W-:Y:S10]  /*2a590*/  ENDCOLLECTIVE ;  /* 0x000000000000791b */ /* 0x003ff40003800000 */
.L_x_2087:
[----:B------:R-:W-:Y:S05]  /*2a5a0*/  BSYNC B1 ;  /* 0x0000000000017941 */ /* 0x000fea0003800000 */
.L_x_2086:
[----:B------:R-:W-:Y:S05]  /*2a5b0*/  BRA `(.L_x_1885) ;  /* 0xffffff8000cc7947 */ /* 0x000fea000383ffff */
.L_x_1888:
[----:B0-----:R0:W2:Y:S02]  /*2a5c0*/  SYNCS.PHASECHK.TRANS64.TRYWAIT P0, [R23+URZ+0x30820], R6 ;  /* 0x03082006170075a7 */ /* 0x0010a4000800017f */
[----:B--2---:R-:W-:Y:S05]  /*2a5d0*/  @!P0 NANOSLEEP.SYNCS 0x989680 ;  /* 0x009896800000895d */ /* 0x004fea0003900000 */
[----:B------:R-:W2:Y:S02]  /*2a5e0*/  @!P0 SYNCS.PHASECHK.TRANS64 P0, [R23+URZ+0x30820], R6 ;  /* 0x03082006170085a7 */ /* 0x000ea4000800007f */
[----:B--2---:R-:W-:Y:S05]  /*2a5f0*/  @!P0 BRA `(.L_x_1888) ;  /* 0xfffffffc00f08947 */ /* 0x004fea000383ffff */
[----:B------:R-:W-:Y:S05]  /*2a600*/  BRA `(.L_x_2088) ;  /* 0xffffff8000dc7947 */ /* 0x000fea000383ffff */
.L_x_1892:
[----:B--2---:R2:W3:Y:S02]  /*2a610*/  SYNCS.PHASECHK.TRANS64.TRYWAIT P0, [R13+URZ+0x308a0], R12 ;  /* 0x0308a00c0d0075a7 */ /* 0x0044e4000800017f */
[----:B---3--:R-:W-:Y:S05]  /*2a620*/  @!P0 NANOSLEEP.SYNCS 0x989680 ;  /* 0x009896800000895d */ /* 0x008fea0003900000 */
[----:B------:R-:W3:Y:S02]  /*2a630*/  @!P0 SYNCS.PHASECHK.TRANS64 P0, [R13+URZ+0x308a0], R12 ;  /* 0x0308a00c0d0085a7 */ /* 0x000ee4000800007f */
[----:B---3--:R-:W-:Y:S05]  /*2a640*/  @!P0 BRA `(.L_x_1892) ;  /* 0xfffffffc00f08947 */ /* 0x008fea000383ffff */
[----:B------:R-:W-:Y:S05]  /*2a650*/  BRA `(.L_x_2089) ;  /* 0xffffff8000f47947 */ /* 0x000fea000383ffff */
.L_x_1900:
[----:B0-----:R0:W3:Y:S02]  /*2a660*/  SYNCS.PHASECHK.TRANS64.TRYWAIT P0, [R13+URZ+0x308c0], R12 ;  /* 0x0308c00c0d0075a7 */ /* 0x0010e4000800017f */
[----:B---3--:R-:W-:Y:S05]  /*2a670*/  @!P0 NANOSLEEP.SYNCS 0x989680 ;  /* 0x009896800000895d */ /* 0x008fea0003900000 */
[----:B------:R-:W3:Y:S02]  /*2a680*/  @!P0 SYNCS.PHASECHK.TRANS64 P0, [R13+URZ+0x308c0], R12 ;  /* 0x0308c00c0d0085a7 */ /* 0x000ee4000800007f */
[----:B---3--:R-:W-:Y:S05]  /*2a690*/  @!P0 BRA `(.L_x_1900) ;  /* 0xfffffffc00f08947 */ /* 0x008fea000383ffff */
[----:B------:R-:W-:Y:S05]  /*2a6a0*/  BRA `(.L_x_2090) ;  /* 0xffffff8800347947 */ /* 0x000fea000383ffff */
.L_x_1910:
[----:B0-----:R0:W2:Y:S02]  /*2a6b0*/  SYNCS.PHASECHK.TRANS64.TRYWAIT P1, [R6+URZ+0x308a0], R3 ;  /* 0x0308a003060075a7 */ /* 0x0010a4000802017f */
[----:B--2---:R-:W-:Y:S05]  /*2a6c0*/  @!P1 NANOSLEEP.SYNCS 0x989680 ;  /* 0x009896800000995d */ /* 0x004fea0003900000 */
[----:B------:R-:W2:Y:S02]  /*2a6d0*/  @!P1 SYNCS.PHASECHK.TRANS64 P1, [R6+URZ+0x308a0], R3 ;  /* 0x0308a003060095a7 */ /* 0x000ea4000802007f */
[----:B--2---:R-:W-:Y:S05]  /*2a6e0*/  @!P1 BRA `(.L_x_1910) ;  /* 0xfffffffc00f09947 */ /* 0x004fea000383ffff */
[----:B------:R-:W-:Y:S05]  /*2a6f0*/  BRA `(.L_x_2091) ;  /* 0xffffff8c00a87947 */ /* 0x000fea000383ffff */
.L_x_1918:
[----:B--2---:R2:W3:Y:S02]  /*2a700*/  SYNCS.PHASECHK.TRANS64.TRYWAIT P1, [R6+URZ+0x308c0], R3 ;  /* 0x0308c003060075a7 */ /* 0x0044e4000802017f */
[----:B---3--:R-:W-:Y:S05]  /*2a710*/  @!P1 NANOSLEEP.SYNCS 0x989680 ;  /* 0x009896800000995d */ /* 0x008fea0003900000 */
[----:B------:R-:W3:Y:S02]  /*2a720*/  @!P1 SYNCS.PHASECHK.TRANS64 P1, [R6+URZ+0x308c0], R3 ;  /* 0x0308c003060095a7 */ /* 0x000ee4000802007f */
[----:B---3--:R-:W-:Y:S05]  /*2a730*/  @!P1 BRA `(.L_x_1918) ;  /* 0xfffffffc00f09947 */ /* 0x008fea000383ffff */
[----:B------:R-:W-:Y:S05]  /*2a740*/  BRA `(.L_x_2092) ;  /* 0xffffff9000e07947 */ /* 0x000fea000383ffff */
.L_x_1942:
[----:B------:R-:W0:Y:S01]  /*2a750*/  S2R R9, SR_TID.X ;  /* 0x0000000000097919 */ /* 0x000e220000002100 */
[----:B------:R-:W-:Y:S01]  /*2a760*/  BSSY B0, `(.L_x_2093) ;  /* 0x000000a000007945 */ /* 0x000fe20003800000 */
[----:B------:R-:W-:Y:S01]  /*2a770*/  IMAD.MOV.U32 R12, RZ, RZ, RZ ;  /* 0x000000ffff0c7224 */ /* 0x000fe200078e00ff */
[----:B------:R-:W-:Y:S01]  /*2a780*/  MOV R15, 0xffffffff ;  /* 0xffffffff000f7802 */ /* 0x000fe20000000f00 */
[----:B------:R-:W-:Y:S01]  /*2a790*/  IMAD.MOV.U32 R11, RZ, RZ, 0x1f ;  /* 0x0000001fff0b7424 */ /* 0x000fe200078e00ff */
[----:B0-----:R-:W-:-:S04]  /*2a7a0*/  SHF.R.U32.HI R9, RZ, 0x5, R9 ;  /* 0x00000005ff097819 */ /* 0x001fc80000011609 */
[----:B------:R-:W-:-:S05]  /*2a7b0*/  LOP3.LUT R9, R9, 0x3, RZ, 0xc0, !PT ;  /* 0x0000000309097812 */ /* 0x000fca00078ec0ff */
[----:B------:R-:W-:-:S07]  /*2a7c0*/  IMAD.MOV.U32 R13, RZ, RZ, R9 ;  /* 0x000000ffff0d7224 */ /* 0x000fce00078e0009 */
[----:B-----5:R-:W-:Y:S05]  /*2a7d0*/  WARPSYNC.COLLECTIVE R15, `(.L_x_2094) ;  /* 0x000000000f087348 */ /* 0x020fea0003c00000 */
[----:B------:R0:W1:Y:S02]  /*2a7e0*/  SHFL.IDX P6, R14, R13, R12, R11 ;  /* 0x0000000c0d0e7389 */ /* 0x00006400000c000b */
[----:B01---5:R-:W-:Y:S01]  /*2a7f0*/  ENDCOLLECTIVE ;  /* 0x000000000000791b */ /* 0x023fe20003800000 */
.L_x_2094:
[----:B------:R-:W-:Y:S05]  /*2a800*/  BSYNC B0 ;  /* 0x0000000000007941 */ /* 0x000fea0003800000 */
.L_x_2093:
[----:B------:R-:W-:Y:S05]  /*2a810*/  BRA `(.L_x_2095) ;  /* 0xffffffa400587947 */ /* 0x000fea000383ffff */
.L_x_1945:
[----:B0-----:R0:W1:Y:S02]  /*2a820*/  SYNCS.PHASECHK.TRANS64.TRYWAIT P0, [R4+URZ+0x30840], R5 ;  /* 0x03084005040075a7 */ /* 0x001064000800017f */
[----:B-1----:R-:W-:Y:S05]  /*2a830*/  @!P0 NANOSLEEP.SYNCS 0x989680 ;  /* 0x009896800000895d */ /* 0x002fea0003900000 */
[----:B------:R-:W1:Y:S02]  /*2a840*/  @!P0 SYNCS.PHASECHK.TRANS64 P0, [R4+URZ+0x30840], R5 ;  /* 0x03084005040085a7 */ /* 0x000e64000800007f */
[----:B-1----:R-:W-:Y:S05]  /*2a850*/  @!P0 BRA `(.L_x_1945) ;  /* 0xfffffffc00f08947 */ /* 0x002fea000383ffff */
[----:B------:R-:W-:Y:S05]  /*2a860*/  BRA `(.L_x_2096) ;  /* 0xffffffa400b87947 */ /* 0x000fea000383ffff */
.L_x_1946:
        /* <DEDUP_REMOVED lines=8> */
.L_x_2098:
[----:B------:R-:W-:Y:S05]  /*2a8f0*/  BSYNC B0 ;  /* 0x0000000000007941 */ /* 0x000fea0003800000 */
.L_x_2097:
[----:B------:R-:W-:Y:S01]  /*2a900*/  IMAD.MOV.U32 R13, RZ, RZ, R0 ;  /* 0x000000ffff0d7224 */ /* 0x000fe200078e0000 */
[----:B------:R-:W-:Y:S01]  /*2a910*/  MOV R11, 0x181f ;  /* 0x0000181f000b7802 */ /* 0x000fe20000000f00 */
[----:B------:R-:W-:Y:S01]  /*2a920*/  IMAD.MOV.U32 R12, RZ, RZ, RZ ;  /* 0x000000ffff0c7224 */ /* 0x000fe200078e00ff */
[----:B------:R-:W-:Y:S01]  /*2a930*/  @P0 LEA R9, R7, R23, 0x1 ;  /* 0x0000001707090211 */ /* 0x000fe200078e08ff */
[----:B------:R-:W-:Y:S02]  /*2a940*/  IMAD.MOV.U32 R15, RZ, RZ, -0x1 ;  /* 0xffffffffff0f7424 */ /* 0x000fe400078e00ff */
[----:B------:R-:W-:-:S07]  /*2a950*/  IMAD.MOV.U32 R2, RZ, RZ, R14 ;  /* 0x000000ffff027224 */ /* 0x000fce00078e000e */
[----:B------:R-:W-:Y:S05]  /*2a960*/  WARPSYNC.COLLECTIVE R15, `(.L_x_2099) ;  /* 0x000000000f087348 */ /* 0x000fea0003c00000 */
[----:B------:R0:W1:Y:S02]  /*2a970*/  SHFL.IDX P6, R14, R13, R12, R11 ;  /* 0x0000000c0d0e7389 */ /* 0x00006400000c000b */
[----:B01----:R-:W-:Y:S01]  /*2a980*/  ENDCOLLECTIVE ;  /* 0x000000000000791b */ /* 0x003fe20003800000 */
.L_x_2099:
[----:B------:R-:W-:Y:S02]  /*2a990*/  IMAD.MOV.U32 R13, RZ, RZ, R6 ;  /* 0x000000ffff0d7224 */ /* 0x000fe400078e0006 */
[----:B------:R-:W-:Y:S02]  /*2a9a0*/  IMAD.MOV.U32 R12, RZ, RZ, 0x1 ;  /* 0x00000001ff0c7424 */ /* 0x000fe400078e00ff */
[----:B------:R-:W-:-:S07]  /*2a9b0*/  IMAD.MOV.U32 R3, RZ, RZ, R14 ;  /* 0x000000ffff037224 */ /* 0x000fce00078e000e */
[----:B------:R-:W-:Y:S05]  /*2a9c0*/  WARPSYNC.COLLECTIVE R15, `(.L_x_2100) ;  /* 0x000000000f087348 */ /* 0x000fea0003c00000 */
[----:B------:R0:W1:Y:S02]  /*2a9d0*/  SHFL.IDX P6, R14, R13, R12, R11 ;  /* 0x0000000c0d0e7389 */ /* 0x00006400000c000b */
[----:B01----:R-:W-:Y:S01]  /*2a9e0*/  ENDCOLLECTIVE ;  /* 0x000000000000791b */ /* 0x003fe20003800000 */
.L_x_2100:
[----:B------:R-:W-:-:S05]  /*2a9f0*/  @P0 LEA R3, P1, R37, R3, 0x1 ;  /* 0x0000000325030211 */ /* 0x000fca00078208ff */
[----:B------:R-:W-:-:S05]  /*2aa00*/  @P0 IMAD.X R2, RZ, RZ, R2, P1 ;  /* 0x000000ffff020224 */ /* 0x000fca00008e0602 */
[----:B------:R-:W-:Y:S02]  /*2aa10*/  @P0 LOP3.LUT R3, R3, R2, RZ, 0x3c, !PT ;  /* 0x0000000203030212 */ /* 0x000fe400078e3cff */
[----:B------:R-:W-:Y:S02]  /*2aa20*/  MOV R13, R0 ;  /* 0x00000000000d7202 */ /* 0x000fe40000000f00 */
[----:B------:R-:W-:-:S04]  /*2aa30*/  @P0 LOP3.LUT R2, R3, R2, RZ, 0x3c, !PT ;  /* 0x0000000203020212 */ /* 0x000fc800078e3cff */
[----:B------:R-:W-:Y:S01]  /*2aa40*/  @P0 LOP3.LUT R3, R3, R2, RZ, 0x3c, !PT ;  /* 0x0000000203030212 */ /* 0x000fe200078e3cff */
[----:B------:R-:W-:-:S07]  /*2aa50*/  IMAD.MOV.U32 R8, RZ, RZ, R14 ;  /* 0x000000ffff087224 */ /* 0x000fce00078e000e */
[----:B------:R-:W-:Y:S05]  /*2aa60*/  WARPSYNC.COLLECTIVE R15, `(.L_x_2101) ;  /* 0x000000000f087348 */ /* 0x000fea0003c00000 */
[----:B------:R0:W1:Y:S02]  /*2aa70*/  SHFL.IDX P6, R14, R13, R12, R11 ;  /* 0x0000000c0d0e7389 */ /* 0x00006400000c000b */
[----:B01----:R-:W-:Y:S01]  /*2aa80*/  ENDCOLLECTIVE ;  /* 0x000000000000791b */ /* 0x003fe20003800000 */
.L_x_2101:
[----:B------:R-:W-:Y:S01]  /*2aa90*/  @!PT LDS RZ, [RZ] ;  /* 0x00000000fffff984 */ /* 0x000fe20000000800 */
[----:B------:R-:W-:Y:S01]  /*2aaa0*/  @!PT LDS RZ, [RZ] ;  /* 0x00000000fffff984 */ /* 0x000fe20000000800 */
[----:B------:R-:W-:Y:S01]  /*2aab0*/  @!PT LDS RZ, [RZ] ;  /* 0x00000000fffff984 */ /* 0x000fe20000000800 */
[----:B------:R-:W-:Y:S04]  /*2aac0*/  @P0 LDGSTS.E.BYPASS.LTC128B.128 [R9+0x20400], desc[UR60][R2.64], !P5 ;  /* 0x2040000002090fae */ /* 0x000fe8000e901d7c */
[----:B------:R-:W-:Y:S04]  /*2aad0*/  @P0 LDGSTS.E.BYPASS.LTC128B.128 [R9+0x22400], desc[UR60][R2.64+0x80], !P4 ;  /* 0x2240008002090fae */ /* 0x000fe8000e101d7c */
[----:B------:R-:W-:Y:S01]  /*2aae0*/  @P0 LDGSTS.E.BYPASS.LTC128B.128 [R9+0x24400], desc[UR60][R2.64+0x100], !P3 ;  /* 0x2440010002090fae */ /* 0x000fe2000d901d7c */
[----:B------:R-:W-:Y:S01]  /*2aaf0*/  MOV R13, R6 ;  /* 0x00000006000d7202 */ /* 0x000fe20000000f00 */
[----:B------:R-:W-:-:S02]  /*2ab00*/  IMAD.MOV.U32 R12, RZ, RZ, 0x2 ;  /* 0x00000002ff0c7424 */ /* 0x000fc400078e00ff */
[----:B------:R0:W-:Y:S01]  /*2ab10*/  @P0 LDGSTS.E.BYPASS.LTC128B.128 [R9+0x26400], desc[UR60][R2.64+0x180], !P2 ;  /* 0x2640018002090fae */ /* 0x0001e2000d101d7c */
[----:B------:R-:W-:Y:S01]  /*2ab20*/  ISETP.GE.AND P0, PT, R5, 0x11, PT ;  /* 0x000000110500780c */ /* 0x000fe20003f06270 */
[----:B0-----:R-:W-:-:S12]  /*2ab30*/  IMAD.MOV.U32 R2, RZ, RZ, R14 ;  /* 0x000000ffff027224 */ /* 0x001fd800078e000e */
[----:B------:R-:W-:Y:S05]  /*2ab40*/  WARPSYNC.COLLECTIVE R15, `(.L_x_2102) ;  /* 0x000000000f087348 */ /* 0x000fea0003c00000 */
[----:B------:R0:W1:Y:S02]  /*2ab50*/  SHFL.IDX P6, R14, R13, R12, R11 ;  /* 0x0000000c0d0e7389 */ /* 0x00006400000c000b */
[----:B01----:R-:W-:Y:S01]  /*2ab60*/  ENDCOLLECTIVE ;  /* 0x000000000000791b */ /* 0x003fe20003800000 */
.L_x_2102:
        /* <DEDUP_REMOVED lines=16> */
.L_x_2103:
[----:B------:R-:W-:Y:S02]  /*2ac70*/  @P0 IMAD R9, R7, 0x2, R23 ;  /* 0x0000000207090824 */ /* 0x000fe400078e0217 */
[----:B------:R-:W-:Y:S01]  /*2ac80*/  IMAD.MOV.U32 R13, RZ, RZ, R6 ;  /* 0x000000ffff0d7224 */ /* 0x000fe200078e0006 */
[----:B------:R-:W-:Y:S02]  /*2ac90*/  MOV R12, 0x3 ;  /* 0x00000003000c7802 */ /* 0x000fe40000000f00 */
[----:B------:R-:W-:-:S07]  /*2aca0*/  MOV R2, R14 ;  /* 0x0000000e00027202 */ /* 0x000fce0000000f00 */
[----:B------:R-:W-:Y:S05]  /*2acb0*/  WARPSYNC.COLLECTIVE R15, `(.L_x_2104) ;  /* 0x000000000f087348 */ /* 0x000fea0003c00000 */
[----:B------:R0:W1:Y:S02]  /*2acc0*/  SHFL.IDX P6, R14, R13, R12, R11 ;  /* 0x0000000c0d0e7389 */ /* 0x00006400000c000b */
[----:B01----:R-:W-:Y:S01]  /*2acd0*/  ENDCOLLECTIVE ;  /* 0x000000000000791b */ /* 0x003fe20003800000 */
.L_x_2104:
        /* <DEDUP_REMOVED lines=14> */
.L_x_2105:
[----:B------:R-:W-:Y:S01]  /*2adc0*/  IMAD.MOV.U32 R0, RZ, RZ, R14 ;  /* 0x000000ffff007224 */ /* 0x000fe200078e000e */
[----:B------:R-:W-:Y:S06]  /*2add0*/  BRA `(.L_x_2106) ;  /* 0xffffffa4006c7947 */ /* 0x000fec000383ffff */
.L_x_1951:
[----:B------:R-:W-:Y:S01]  /*2ade0*/  MOV R13, R0 ;  /* 0x00000000000d7202 */ /* 0x000fe20000000f00 */
        /* <DEDUP_REMOVED lines=8> */
.L_x_2107:
[C---:B------:R-:W-:Y:S01]  /*2ae70*/  VIADD R6, R28.reuse, 0x10 ;  /* 0x000000101c067836 */ /* 0x040fe20000000000 */
[----:B------:R-:W-:Y:S01]  /*2ae80*/  ISETP.GE.AND P0, PT, R28, R5, PT ;  /* 0x000000051c00720c */ /* 0x000fe20003f06270 */
[----:B------:R-:W-:Y:S01]  /*2ae90*/  IMAD.MOV.U32 R13, RZ, RZ, R4 ;  /* 0x000000ffff0d7224 */ /* 0x000fe200078e0004 */
[----:B------:R-:W-:-:S11]  /*2aea0*/  MOV R2, R14 ;  /* 0x0000000e00027202 */ /* 0x000fd60000000f00 */
[----:B------:R-:W-:Y:S05]  /*2aeb0*/  WARPSYNC.COLLECTIVE R15, `(.L_x_2108) ;  /* 0x000000000f087348 */ /* 0x000fea0003c00000 */
[----:B------:R0:W1:Y:S02]  /*2aec0*/  SHFL.IDX P6, R14, R13, R12, R11 ;  /* 0x0000000c0d0e7389 */ /* 0x00006400000c000b */
[----:B01----:R-:W-:Y:S01]  /*2aed0*/  ENDCOLLECTIVE ;  /* 0x000000000000791b */ /* 0x003fe20003800000 */
.L_x_2108:
[----:B------:R-:W-:Y:S02]  /*2aee0*/  IMAD.MOV.U32 R13, RZ, RZ, R0 ;  /* 0x000000ffff0d7224 */ /* 0x000fe400078e0000 */
[----:B------:R-:W-:Y:S02]  /*2aef0*/  IMAD.MOV.U32 R12, RZ, RZ, 0x1 ;  /* 0x00000001ff0c7424 */ /* 0x000fe400078e00ff */
[----:B------:R-:W-:-:S07]  /*2af00*/  IMAD.MOV.U32 R3, RZ, RZ, R14 ;  /* 0x000000ffff037224 */ /* 0x000fce00078e000e */
[----:B------:R-:W-:Y:S05]  /*2af10*/  WARPSYNC.COLLECTIVE R15, `(.L_x_2109) ;  /* 0x000000000f087348 */ /* 0x000fea0003c00000 */
[----:B------:R0:W1:Y:S02]  /*2af20*/  SHFL.IDX P6, R14, R13, R12, R11 ;  /* 0x0000000c0d0e7389 */ /* 0x00006400000c000b */
[----:B01----:R-:W-:Y:S01]  /*2af30*/  ENDCOLLECTIVE ;  /* 0x000000000000791b */ /* 0x003fe20003800000 */
.L_x_2109:
[----:B------:R-:W-:-:S04]  /*2af40*/  @!P0 LEA R3, P5, R37, R3, 0x1 ;  /* 0x0000000325038211 */ /* 0x000fc800078a08ff */
[----:B------:R-:W-:-:S04]  /*2af50*/  @!P0 IADD3.X R2, RZ, R2, RZ, P5, !PT ;  /* 0x00000002ff028210 */ /* 0x000fc80002ffe4ff */
[----:B------:R-:W-:Y:S01]  /*2af60*/  @!P0 LOP3.LUT R3, R3, R2, RZ, 0x3c, !PT ;  /* 0x0000000203038212 */ /* 0x000fe200078e3cff */
[----:B------:R-:W-:-:S03]  /*2af70*/  IMAD.MOV.U32 R13, RZ, RZ, R4 ;  /* 0x000000ffff0d7224 */ /* 0x000fc600078e0004 */
[----:B------:R-:W-:-:S04]  /*2af80*/  @!P0 LOP3.LUT R2, R3, R2, RZ, 0x3c, !PT ;  /* 0x0000000203028212 */ /* 0x000fc800078e3cff */
[----:B------:R-:W-:-:S05]  /*2af90*/  @!P0 LOP3.LUT R3, R3, R2, RZ, 0x3c, !PT ;  /* 0x0000000203038212 */ /* 0x000fca00078e3cff */
        /* <DEDUP_REMOVED lines=12> */
.L_x_2110:
[----:B------:R-:W-:Y:S02]  /*2b060*/  IMAD.MOV.U32 R13, RZ, RZ, R0 ;  /* 0x000000ffff0d7224 */ /* 0x000fe400078e0000 */
[----:B------:R-:W-:Y:S02]  /*2b070*/  IMAD.MOV.U32 R12, RZ, RZ, 0x2 ;  /* 0x00000002ff0c7424 */ /* 0x000fe400078e00ff */
[----:B------:R-:W-:-:S07]  /*2b080*/  IMAD.MOV.U32 R3, RZ, RZ, R14 ;  /* 0x000000ffff037224 */ /* 0x000fce00078e000e */
[----:B------:R-:W-:Y:S05]  /*2b090*/  WARPSYNC.COLLECTIVE R15, `(.L_x_2111) ;  /* 0x000000000f087348 */ /* 0x000fea0003c00000 */
[----:B------:R0:W1:Y:S02]  /*2b0a0*/  SHFL.IDX P6, R14, R13, R12, R11 ;  /* 0x0000000c0d0e7389 */ /* 0x00006400000c000b */
[----:B01----:R-:W-:Y:S01]  /*2b0b0*/  ENDCOLLECTIVE ;  /* 0x000000000000791b */ /* 0x003fe20003800000 */
.L_x_2111:
[----:B------:R-:W-:-:S05]  /*2b0c0*/  @!P0 LEA R3, P5, R37, R3, 0x1 ;  /* 0x0000000325038211 */ /* 0x000fca00078a08ff */
[----:B------:R-:W-:-:S05]  /*2b0d0*/  @!P0 IMAD.X R2, RZ, RZ, R2, P5 ;  /* 0x000000ffff028224 */ /* 0x000fca00028e0602 */
[----:B------:R-:W-:Y:S02]  /*2b0e0*/  @!P0 LOP3.LUT R3, R3, R2, RZ, 0x3c, !PT ;  /* 0x0000000203038212 */ /* 0x000fe400078e3cff */
[----:B------:R-:W-:Y:S02]  /*2b0f0*/  MOV R13, R4 ;  /* 0x00000004000d7202 */ /* 0x000fe40000000f00 */
        /* <DEDUP_REMOVED lines=8> */
[----:B------:R0:W-:Y:S02]  /*2b180*/  @!P0 LDGSTS.E.BYPASS.LTC128B.128 [R36+0x1cc00], desc[UR60][R2.64+0x180], !P1 ;  /* 0x1cc0018002248fae */ /* 0x0001e4000c901d7c */
[----:B0-----:R-:W-:-:S04]  /*2b190*/  IADD3 R2, R28, 0x20, RZ ;  /* 0x000000201c027810 */ /* 0x001fc80007ffe0ff */
[----:B------:R-:W-:Y:S01]  /*2b1a0*/  ISETP.GE.AND P0, PT, R2, R5, PT ;  /* 0x000000050200720c */ /* 0x000fe20003f06270 */
[----:B------:R-:W-:-:S12]  /*2b1b0*/  IMAD.MOV.U32 R2, RZ, RZ, R14 ;  /* 0x000000ffff027224 */ /* 0x000fd800078e000e */
[----:B------:R-:W-:Y:S05]  /*2b1c0*/  WARPSYNC.COLLECTIVE R15, `(.L_x_2112) ;  /* 0x000000000f087348 */ /* 0x000fea0003c00000 */
[----:B------:R0:W1:Y:S02]  /*2b1d0*/  SHFL.IDX P6, R14, R13, R12, R11 ;  /* 0x0000000c0d0e7389 */ /* 0x00006400000c000b */
[----:B01----:R-:W-:Y:S01]  /*2b1e0*/  ENDCOLLECTIVE ;  /* 0x000000000000791b */ /* 0x003fe20003800000 */
.L_x_2112:
[----:B------:R-:W-:Y:S01]  /*2b1f0*/  MOV R13, R0 ;  /* 0x00000000000d7202 */ /* 0x000fe20000000f00 */
[----:B------:R-:W-:Y:S02]  /*2b200*/  IMAD.MOV.U32 R12, RZ, RZ, 0x3 ;  /* 0x00000003ff0c7424 */ /* 0x000fe400078e00ff */
[----:B------:R-:W-:-:S07]  /*2b210*/  IMAD.MOV.U32 R3, RZ, RZ, R14 ;  /* 0x000000ffff037224 */ /* 0x000fce00078e000e */
[----:B------:R-:W-:Y:S05]  /*2b220*/  WARPSYNC.COLLECTIVE R15, `(.L_x_2113) ;  /* 0x000000000f087348 */ /* 0x000fea0003c00000 */
[----:B------:R0:W1:Y:S02]  /*2b230*/  SHFL.IDX P6, R14, R13, R12, R11 ;  /* 0x0000000c0d0e7389 */ /* 0x00006400000c000b */
[----:B01----:R-:W-:Y:S01]  /*2b240*/  ENDCOLLECTIVE ;  /* 0x000000000000791b */ /* 0x003fe20003800000 */
.L_x_2113:
[----:B------:R-:W-:-:S05]  /*2b250*/  @!P0 LEA R3, P5, R37, R3, 0x1 ;  /* 0x0000000325038211 */ /* 0x000fca00078a08ff */
[----:B------:R-:W-:-:S05]  /*2b260*/  @!P0 IMAD.X R2, RZ, RZ, R2, P5 ;  /* 0x000000ffff028224 */ /* 0x000fca00028e0602 */
        /* <DEDUP_REMOVED lines=11> */
[----:B0-----:R-:W-:-:S05]  /*2b320*/  VIADD R2, R28, 0x30 ;  /* 0x000000301c027836 */ /* 0x001fca0000000000 */
[----:B------:R-:W-:Y:S01]  /*2b330*/  ISETP.GE.AND P0, PT, R2, R5, PT ;  /* 0x000000050200720c */ /* 0x000fe20003f06270 */
[----:B------:R-:W-:-:S12]  /*2b340*/  IMAD.MOV.U32 R2, RZ, RZ, R14 ;  /* 0x000000ffff027224 */ /* 0x000fd800078e000e */
[----:B------:R-:W-:Y:S05]  /*2b350*/  WARPSYNC.COLLECTIVE R15, `(.L_x_2114) ;  /* 0x000000000f087348 */ /* 0x000fea0003c00000 */
[----:B------:R0:W1:Y:S02]  /*2b360*/  SHFL.IDX P6, R14, R13, R12, R11 ;  /* 0x0000000c0d0e7389 */ /* 0x00006400000c000b */
[----:B01----:R-:W-:Y:S01]  /*2b370*/  ENDCOLLECTIVE ;  /* 0x000000000000791b */ /* 0x003fe20003800000 */
.L_x_2114:
[----:B------:R-:W-:Y:S01]  /*2b380*/  IMAD.MOV.U32 R13, RZ, RZ, R0 ;  /* 0x000000ffff0d7224 */ /* 0x000fe200078e0000 */
[----:B------:R-:W-:Y:S02]  /*2b390*/  MOV R12, 0x4 ;  /* 0x00000004000c7802 */ /* 0x000fe40000000f00 */
[----:B------:R-:W-:-:S07]  /*2b3a0*/  MOV R3, R14 ;  /* 0x0000000e00037202 */ /* 0x000fce0000000f00 */
[----:B------:R-:W-:Y:S05]  /*2b3b0*/  WARPSYNC.COLLECTIVE R15, `(.L_x_2115) ;  /* 0x000000000f087348 */ /* 0x000fea0003c00000 */
[----:B------:R0:W1:Y:S02]  /*2b3c0*/  SHFL.IDX P6, R14, R13, R12, R11 ;  /* 0x0000000c0d0e7389 */ /* 0x00006400000c000b */
[----:B01----:R-:W-:Y:S01]  /*2b3d0*/  ENDCOLLECTIVE ;  /* 0x000000000000791b */ /* 0x003fe20003800000 */
.L_x_2115:
        /* <DEDUP_REMOVED lines=19> */
.L_x_2116:
[----:B------:R-:W-:Y:S02]  /*2b510*/  IMAD.MOV.U32 R13, RZ, RZ, R0 ;  /* 0x000000ffff0d7224 */ /* 0x000fe400078e0000 */
[----:B------:R-:W-:Y:S02]  /*2b520*/  IMAD.MOV.U32 R12, RZ, RZ, 0x5 ;  /* 0x00000005ff0c7424 */ /* 0x000fe400078e00ff */
[----:B------:R-:W-:-:S07]  /*2b530*/  IMAD.MOV.U32 R3, RZ, RZ, R14 ;  /* 0x000000ffff037224 */ /* 0x000fce00078e000e */
[----:B------:R-:W-:Y:S05]  /*2b540*/  WARPSYNC.COLLECTIVE R15, `(.L_x_2117) ;  /* 0x000000000f087348 */ /* 0x000fea0003c00000 */
[----:B------:R0:W1:Y:S02]  /*2b550*/  SHFL.IDX P6, R14, R13, R12, R11 ;  /* 0x0000000c0d0e7389 */ /* 0x00006400000c000b */
[----:B01----:R-:W-:Y:S01]  /*2b560*/  ENDCOLLECTIVE ;  /* 0x000000000000791b */ /* 0x003fe20003800000 */
.L_x_2117:
        /* <DEDUP_REMOVED lines=14> */
[----:B------:R-:W-:Y:S02]  /*2b650*/  ISETP.GE.AND P0, PT, R2, R5, PT ;  /* 0x000000050200720c */ /* 0x000fe40003f06270 */
[----:B------:R-:W-:-:S11]  /*2b660*/  MOV R2, R14 ;  /* 0x0000000e00027202 */ /* 0x000fd60000000f00 */
[----:B------:R-:W-:Y:S05]  /*2b670*/  WARPSYNC.COLLECTIVE R15, `(.L_x_2118) ;  /* 0x000000000f087348 */ /* 0x000fea0003c00000 */
[----:B------:R0:W1:Y:S02]  /*2b680*/  SHFL.IDX P6, R14, R13, R12, R11 ;  /* 0x0000000c0d0e7389 */ /* 0x00006400000c000b */
[----:B01----:R-:W-:Y:S01]  /*2b690*/  ENDCOLLECTIVE ;  /* 0x000000000000791b */ /* 0x003fe20003800000 */
.L_x_2118:
[----:B------:R-:W-:Y:S02]  /*2b6a0*/  IMAD.MOV.U32 R13, RZ, RZ, R0 ;  /* 0x000000ffff0d7224 */ /* 0x000fe400078e0000 */
[----:B------:R-:W-:Y:S02]  /*2b6b0*/  IMAD.MOV.U32 R12, RZ, RZ, 0x6 ;  /* 0x00000006ff0c7424 */ /* 0x000fe400078e00ff */
[----:B------:R-:W-:-:S07]  /*2b6c0*/  IMAD.MOV.U32 R3, RZ, RZ, R14 ;  /* 0x000000ffff037224 */ /* 0x000fce00078e000e */
[----:B------:R-:W-:Y:S05]  /*2b6d0*/  WARPSYNC.COLLECTIVE R15, `(.L_x_2119) ;  /* 0x000000000f087348 */ /* 0x000fea0003c00000 */
[----:B------:R0:W1:Y:S02]  /*2b6e0*/  SHFL.IDX P6, R14, R13, R12, R11 ;  /* 0x0000000c0d0e7389 */ /* 0x00006400000c000b */
[----:B01----:R-:W-:Y:S01]  /*2b6f0*/  ENDCOLLECTIVE ;  /* 0x000000000000791b */ /* 0x003fe20003800000 */
.L_x_2119:
        /* <DEDUP_REMOVED lines=19> */
.L_x_2120:
[----:B------:R-:W-:Y:S01]  /*2b830*/  IMAD.MOV.U32 R13, RZ, RZ, R0 ;  /* 0x000000ffff0d7224 */ /* 0x000fe200078e0000 */
[----:B------:R-:W-:Y:S01]  /*2b840*/  MOV R12, 0x7 ;  /* 0x00000007000c7802 */ /* 0x000fe20000000f00 */
[----:B------:R-:W-:-:S07]  /*2b850*/  IMAD.MOV.U32 R3, RZ, RZ, R14 ;  /* 0x000000ffff037224 */ /* 0x000fce00078e000e */
[----:B------:R-:W-:Y:S05]  /*2b860*/  WARPSYNC.COLLECTIVE R15, `(.L_x_2121) ;  /* 0x000000000f087348 */ /* 0x000fea0003c00000 */
[----:B------:R0:W1:Y:S02]  /*2b870*/  SHFL.IDX P6, R14, R13, R12, R11 ;  /* 0x0000000c0d0e7389 */ /* 0x00006400000c000b */
[----:B01----:R-:W-:Y:S01]  /*2b880*/  ENDCOLLECTIVE ;  /* 0x000000000000791b */ /* 0x003fe20003800000 */
.L_x_2121:
[----:B------:R-:W-:-:S05]  /*2b890*/  @!P0 LEA R3, P5, R37, R3, 0x1 ;  /* 0x0000000325038211 */ /* 0x000fca00078a08ff */
[----:B------:R-:W-:-:S05]  /*2b8a0*/  @!P0 IMAD.X R2, RZ, RZ, R2, P5 ;  /* 0x000000ffff028224 */ /* 0x000fca00028e0602 */
[----:B------:R-:W-:Y:S01]  /*2b8b0*/  @!P0 LOP3.LUT R3, R3, R2, RZ, 0x3c, !PT ;  /* 0x0000000203038212 */ /* 0x000fe200078e3cff */
[----:B------:R-:W-:-:S03]  /*2b8c0*/  IMAD.MOV.U32 R13, RZ, RZ, R4 ;  /* 0x000000ffff0d7224 */ /* 0x000fc600078e0004 */
[----:B------:R-:W-:-:S04]  /*2b8d0*/  @!P0 LOP3.LUT R2, R3, R2, RZ, 0x3c, !PT ;  /* 0x0000000203028212 */ /* 0x000fc800078e3cff */
[----:B------:R-:W-:Y:S01]  /*2b8e0*/  @!P0 LOP3.LUT R3, R3, R2, RZ, 0x3c, !PT ;  /* 0x0000000203038212 */ /* 0x000fe200078e3cff */
[----:B------:R-:W-:-:S04]  /*2b8f0*/  IMAD.MOV.U32 R6, RZ, RZ, R14 ;  /* 0x000000ffff067224 */ /* 0x000fc800078e000e */
        /* <DEDUP_REMOVED lines=10> */
.L_x_2122:
[----:B------:R-:W-:Y:S05]  /*2b9a0*/  BRA `(.L_x_2123) ;  /* 0xffffffa400d47947 */ /* 0x000fea000383ffff */
.L_x_1956:
[----:B0-----:R0:W1:Y:S02]  /*2b9b0*/  SYNCS.PHASECHK.TRANS64.TRYWAIT P0, [R23+URZ+0x30820], R0 ;  /* 0x03082000170075a7 */ /* 0x001064000800017f */
[----:B-1----:R-:W-:Y:S05]  /*2b9c0*/  @!P0 NANOSLEEP.SYNCS 0x989680 ;  /* 0x009896800000895d */ /* 0x002fea0003900000 */
[----:B------:R-:W1:Y:S02]  /*2b9d0*/  @!P0 SYNCS.PHASECHK.TRANS64 P0, [R23+URZ+0x30820], R0 ;  /* 0x03082000170085a7 */ /* 0x000e64000800007f */
[----:B-1----:R-:W-:Y:S05]  /*2b9e0*/  @!P0 BRA `(.L_x_1956) ;  /* 0xfffffffc00f08947 */ /* 0x002fea000383ffff */
[----:B------:R-:W-:Y:S05]  /*2b9f0*/  BRA `(.L_x_2124) ;  /* 0xffffffa800507947 */ /* 0x000fea000383ffff */
.L_x_1961:
[----:B0-----:R0:W1:Y:S02]  /*2ba00*/  SYNCS.PHASECHK.TRANS64.TRYWAIT P0, [R7+URZ+0x30840], R2 ;  /* 0x03084002070075a7 */ /* 0x001064000800017f */
[----:B-1----:R-:W-:Y:S05]  /*2ba10*/  @!P0 NANOSLEEP.SYNCS 0x989680 ;  /* 0x009896800000895d */ /* 0x002fea0003900000 */
[----:B------:R-:W1:Y:S02]  /*2ba20*/  @!P0 SYNCS.PHASECHK.TRANS64 P0, [R7+URZ+0x30840], R2 ;  /* 0x03084002070085a7 */ /* 0x000e64000800007f */
[----:B-1----:R-:W-:Y:S05]  /*2ba30*/  @!P0 BRA `(.L_x_1961) ;  /* 0xfffffffc00f08947 */ /* 0x002fea000383ffff */
[----:B------:R-:W-:Y:S05]  /*2ba40*/  BRA `(.L_x_2125) ;  /* 0xffffffac00387947 */ /* 0x000fea000383ffff */
.L_x_1962:
        /* <DEDUP_REMOVED lines=8> */
.L_x_2127:
[----:B------:R-:W-:Y:S05]  /*2bad0*/  BSYNC B1 ;  /* 0x0000000000017941 */ /* 0x000fea0003800000 */
.L_x_2126:
[----:B------:R-:W-:Y:S01]  /*2bae0*/  MOV R13, R8 ;  /* 0x00000008000d7202 */ /* 0x000fe20000000f00 */
[----:B------:R-:W-:Y:S01]  /*2baf0*/  IMAD.MOV.U32 R12, RZ, RZ, RZ ;  /* 0x000000ffff0c7224 */ /* 0x000fe200078e00ff */
[----:B------:R-:W-:Y:S01]  /*2bb00*/  LOP3.LUT R22, R22, 0xffff7fff, RZ, 0xc0, !PT ;  /* 0xffff7fff16167812 */ /* 0x000fe200078ec0ff */
[----:B------:R-:W-:Y:S02]  /*2bb10*/  IMAD.MOV.U32 R11, RZ, RZ, 0x181f ;  /* 0x0000181fff0b7424 */ /* 0x000fe400078e00ff */
[----:B------:R-:W-:Y:S01]  /*2bb20*/  IMAD.MOV.U32 R15, RZ, RZ, -0x1 ;  /* 0xffffffffff0f7424 */ /* 0x000fe200078e00ff */
[----:B------:R-:W-:Y:S01]  /*2bb30*/  @P3 LOP3.LUT R22, R22, 0x8000, RZ, 0xfc, !PT ;  /* 0x0000800016163812 */ /* 0x000fe200078efcff */
[----:B------:R-:W-:Y:S02]  /*2bb40*/  IMAD.MOV.U32 R3, RZ, RZ, R14 ;  /* 0x000000ffff037224 */ /* 0x000fe400078e000e */
[----:B------:R-:W-:-:S07]  /*2bb50*/  IMAD.SHL.U32 R4, R37, 0x2, RZ ;  /* 0x0000000225047824 */ /* 0x000fce00078e00ff */
[----:B------:R-:W-:Y:S05]  /*2bb60*/  WARPSYNC.COLLECTIVE R15, `(.L_x_2128) ;  /* 0x000000000f087348 */ /* 0x000fea0003c00000 */
[----:B------:R0:W1:Y:S02]  /*2bb70*/  SHFL.IDX P6, R14, R13, R12, R11 ;  /* 0x0000000c0d0e7389 */ /* 0x00006400000c000b */
[----:B01----:R-:W-:Y:S01]  /*2bb80*/  ENDCOLLECTIVE ;  /* 0x000000000000791b */ /* 0x003fe20003800000 */
.L_x_2128:
[C---:B------:R-:W-:Y:S01]  /*2bb90*/  LOP3.LUT P3, RZ, R22.reuse, 0x10, RZ, 0xc0, !PT ;  /* 0x0000001016ff7812 */ /* 0x040fe2000786c0ff */
[----:B------:R-:W-:Y:S01]  /*2bba0*/  IMAD R9, R9, 0x2, R23 ;  /* 0x0000000209097824 */ /* 0x000fe200078e0217 */
[----:B------:R-:W-:-:S04]  /*2bbb0*/  LOP3.LUT R22, R22, 0xffffbfff, RZ, 0xc0, !PT ;  /* 0xffffbfff16167812 */ /* 0x000fc800078ec0ff */
[----:B------:R-:W-:-:S04]  /*2bbc0*/  @P2 LOP3.LUT R22, R22, 0x4000, RZ, 0xfc, !PT ;  /* 0x0000400016162812 */ /* 0x000fc800078efcff */
[C---:B------:R-:W-:Y:S02]  /*2bbd0*/  LOP3.LUT P2, RZ, R22.reuse, 0x8, RZ, 0xc0, !PT ;  /* 0x0000000816ff7812 */ /* 0x040fe4000784c0ff */
[----:B------:R-:W-:Y:S01]  /*2bbe0*/  LOP3.LUT R22, R22, 0xffffdfff, RZ, 0xc0, !PT ;  /* 0xffffdfff16167812 */ /* 0x000fe200078ec0ff */
[----:B------:R-:W-:Y:S01]  /*2bbf0*/  IMAD.MOV.U32 R12, RZ, RZ, 0x1 ;  /* 0x00000001ff0c7424 */ /* 0x000fe200078e00ff */
[----:B------:R-:W-:Y:S02]  /*2bc00*/  MOV R13, R21 ;  /* 0x00000015000d7202 */ /* 0x000fe40000000f00 */
[----:B------:R-:W-:-:S04]  /*2bc10*/  @P1 LOP3.LUT R22, R22, 0x2000, RZ, 0xfc, !PT ;  /* 0x0000200016161812 */ /* 0x000fc800078efcff */
[----:B------:R-:W-:Y:S02]  /*2bc20*/  LOP3.LUT P1, RZ, R22, 0x4, RZ, 0xc0, !PT ;  /* 0x0000000416ff7812 */ /* 0x000fe4000782c0ff */
[----:B------:R-:W-:-:S11]  /*2bc30*/  MOV R2, R14 ;  /* 0x0000000e00027202 */ /* 0x000fd60000000f00 */
[----:B------:R-:W-:Y:S05]  /*2bc40*/  WARPSYNC.COLLECTIVE R15, `(.L_x_2129) ;  /* 0x000000000f087348 */ /* 0x000fea0003c00000 */
[----:B------:R0:W1:Y:S02]  /*2bc50*/  SHFL.IDX P6, R14, R13, R12, R11 ;  /* 0x0000000c0d0e7389 */ /* 0x00006400000c000b */
[----:B01----:R-:W-:Y:S01]  /*2bc60*/  ENDCOLLECTIVE ;  /* 0x000000000000791b */ /* 0x003fe20003800000 */
.L_x_2129:
        /* <DEDUP_REMOVED lines=14> */
.L_x_2130:
[----:B------:R-:W-:Y:S02]  /*2bd50*/  IMAD.MOV.U32 R13, RZ, RZ, R21 ;  /* 0x000000ffff0d7224 */ /* 0x000fe400078e0015 */
[----:B------:R-:W-:Y:S01]  /*2bd60*/  IMAD.MOV.U32 R12, RZ, RZ, 0x2 ;  /* 0x00000002ff0c7424 */ /* 0x000fe200078e00ff */
[----:B------:R-:W-:-:S07]  /*2bd70*/  MOV R2, R14 ;  /* 0x0000000e00027202 */ /* 0x000fce0000000f00 */
[----:B------:R-:W-:Y:S05]  /*2bd80*/  WARPSYNC.COLLECTIVE R15, `(.L_x_2131) ;  /* 0x000000000f087348 */ /* 0x000fea0003c00000 */
[----:B------:R0:W1:Y:S02]  /*2bd90*/  SHFL.IDX P6, R14, R13, R12, R11 ;  /* 0x0000000c0d0e7389 */ /* 0x00006400000c000b */
[----:B01----:R-:W-:Y:S01]  /*2bda0*/  ENDCOLLECTIVE ;  /* 0x000000000000791b */ /* 0x003fe20003800000 */
.L_x_2131:
        /* <DEDUP_REMOVED lines=14> */
.L_x_2132:
[----:B------:R-:W-:Y:S01]  /*2be90*/  MOV R13, R21 ;  /* 0x00000015000d7202 */ /* 0x000fe20000000f00 */
[----:B------:R-:W-:Y:S02]  /*2bea0*/  IMAD.MOV.U32 R12, RZ, RZ, 0x3 ;  /* 0x00000003ff0c7424 */ /* 0x000fe400078e00ff */
[----:B------:R-:W-:-:S07]  /*2beb0*/  IMAD.MOV.U32 R2, RZ, RZ, R14 ;  /* 0x000000ffff027224 */ /* 0x000fce00078e000e */
[----:B------:R-:W-:Y:S05]  /*2bec0*/  WARPSYNC.COLLECTIVE R15, `(.L_x_2133) ;  /* 0x000000000f087348 */ /* 0x000fea0003c00000 */
[----:B------:R0:W1:Y:S02]  /*2bed0*/  SHFL.IDX P6, R14, R13, R12, R11 ;  /* 0x0000000c0d0e7389 */ /* 0x00006400000c000b */
[----:B01----:R-:W-:Y:S01]  /*2bee0*/  ENDCOLLECTIVE ;  /* 0x000000000000791b */ /* 0x003fe20003800000 */
.L_x_2133:
        /* <DEDUP_REMOVED lines=17> */
.L_x_2134:
[----:B------:R-:W-:Y:S01]  /*2c000*/  MOV R2, R14 ;  /* 0x0000000e00027202 */ /* 0x000fe20000000f00 */
[----:B------:R-:W-:Y:S06]  /*2c010*/  BRA `(.L_x_2135) ;  /* 0xffffffa800bc7947 */ /* 0x000fec000383ffff */
.L_x_1967:
[----:B-1----:R1:W2:Y:S02]  /*2c020*/  SYNCS.PHASECHK.TRANS64.TRYWAIT P0, [R7+URZ+0x30860], R2 ;  /* 0x03086002070075a7 */ /* 0x0022a4000800017f */
[----:B--2---:R-:W-:Y:S05]  /*2c030*/  @!P0 NANOSLEEP.SYNCS 0x989680 ;  /* 0x009896800000895d */ /* 0x004fea0003900000 */
[----:B------:R-:W2:Y:S02]  /*2c040*/  @!P0 SYNCS.PHASECHK.TRANS64 P0, [R7+URZ+0x30860], R2 ;  /* 0x03086002070085a7 */ /* 0x000ea4000800007f */
[----:B--2---:R-:W-:Y:S05]  /*2c050*/  @!P0 BRA `(.L_x_1967) ;  /* 0xfffffffc00f08947 */ /* 0x004fea000383ffff */
[----:B------:R-:W-:Y:S05]  /*2c060*/  BRA `(.L_x_2136) ;  /* 0xffffffac00387947 */ /* 0x000fea000383ffff */
.L_x_1968:
[----:B------:R-:W-:Y:S01]  /*2c070*/  BSSY B1, `(.L_x_2137) ;  /* 0x0000008000017945 */ /* 0x000fe20003800000 */
[----:B------:R-:W-:Y:S01]  /*2c080*/  IMAD.MOV.U32 R13, RZ, RZ, R24 ;  /* 0x000000ffff0d7224 */ /* 0x000fe200078e0018 */
[----:B------:R-:W-:Y:S01]  /*2c090*/  MOV R15, 0xffffffff ;  /* 0xffffffff000f7802 */ /* 0x000fe20000000f00 */
[----:B------:R-:W-:Y:S02]  /*2c0a0*/  IMAD.MOV.U32 R12, RZ, RZ, RZ ;  /* 0x000000ffff0c7224 */ /* 0x000fe400078e00ff */
[----:B------:R-:W-:-:S07]  /*2c0b0*/  IMAD.MOV.U32 R11, RZ, RZ, 0x181f ;  /* 0x0000181fff0b7424 */ /* 0x000fce00078e00ff */
[----:B-1----:R-:W-:Y:S05]  /*2c0c0*/  WARPSYNC.COLLECTIVE R15, `(.L_x_2138) ;  /* 0x000000000f087348 */ /* 0x002fea0003c00000 */
[----:B------:R0:W2:Y:S02]  /*2c0d0*/  SHFL.IDX P6, R14, R13, R12, R11 ;  /* 0x0000000c0d0e7389 */ /* 0x0000a400000c000b */
[----:B012---:R-:W-:Y:S01]  /*2c0e0*/  ENDCOLLECTIVE ;  /* 0x000000000000791b */ /* 0x007fe20003800000 */
.L_x_2138:
[----:B------:R-:W-:Y:S05]  /*2c0f0*/  BSYNC B1 ;  /* 0x0000000000017941 */ /* 0x000fea0003800000 */
.L_x_2137:
[----:B------:R-:W-:Y:S01]  /*2c100*/  IMAD.MOV.U32 R13, RZ, RZ, R17 ;  /* 0x000000ffff0d7224 */ /* 0x000fe200078e0011 */
[----:B------:R-:W-:Y:S01]  /*2c110*/  MOV R11, 0x181f ;  /* 0x0000181f000b7802 */ /* 0x000fe20000000f00 */
[----:B------:R-:W-:Y:S01]  /*2c120*/  IMAD.MOV.U32 R12, RZ, RZ, RZ ;  /* 0x000000ffff0c7224 */ /* 0x000fe200078e00ff */
[----:B------:R-:W-:Y:S01]  /*2c130*/  LEA R6, R6, R23, 0x1 ;  /* 0x0000001706067211 */ /* 0x000fe200078e08ff */
[----:B------:R-:W-:Y:S02]  /*2c140*/  IMAD.MOV.U32 R15, RZ, RZ, -0x1 ;  /* 0xffffffffff0f7424 */ /* 0x000fe400078e00ff */
[----:B------:R-:W-:-:S07]  /*2c150*/  IMAD.MOV.U32 R3, RZ, RZ, R14 ;  /* 0x000000ffff037224 */ /* 0x000fce00078e000e */
[----:B------:R-:W-:Y:S05]  /*2c160*/  WARPSYNC.COLLECTIVE R15, `(.L_x_2139) ;  /* 0x000000000f087348 */ /* 0x000fea0003c00000 */
[----:B------:R0:W1:Y:S02]  /*2c170*/  SHFL.IDX P6, R14, R13, R12, R11 ;  /* 0x0000000c0d0e7389 */ /* 0x00006400000c000b */
[----:B01----:R-:W-:Y:S01]  /*2c180*/  ENDCOLLECTIVE ;  /* 0x000000000000791b */ /* 0x003fe20003800000 */
.L_x_2139:
[----:B------:R-:W-:Y:S02]  /*2c190*/  IMAD.MOV.U32 R13, RZ, RZ, R24 ;  /* 0x000000ffff0d7224 */ /* 0x000fe400078e0018 */
[----:B------:R-:W-:Y:S02]  /*2c1a0*/  IMAD.MOV.U32 R12, RZ, RZ, 0x1 ;  /* 0x00000001ff0c7424 */ /* 0x000fe400078e00ff */
[----:B------:R-:W-:-:S07]  /*2c1b0*/  IMAD.MOV.U32 R2, RZ, RZ, R14 ;  /* 0x000000ffff027224 */ /* 0x000fce00078e000e */
[----:B------:R-:W-:Y:S05]  /*2c1c0*/  WARPSYNC.COLLECTIVE R15, `(.L_x_2140) ;  /* 0x000000000f087348 */ /* 0x000fea0003c00000 */
[----:B------:R0:W1:Y:S02]  /*2c1d0*/  SHFL.IDX P6, R14, R13, R12, R11 ;  /* 0x0000000c0d0e7389 */ /* 0x00006400000c000b */
[----:B01----:R-:W-:Y:S01]  /*2c1e0*/  ENDCOLLECTIVE ;  /* 0x000000000000791b */ /* 0x003fe20003800000 */
.L_x_2140:
        /* <DEDUP_REMOVED lines=18> */
.L_x_2141:
[----:B------:R-:W-:Y:S01]  /*2c310*/  IMAD.MOV.U32 R13, RZ, RZ, R24 ;  /* 0x000000ffff0d7224 */ /* 0x000fe200078e0018 */
[----:B------:R-:W-:Y:S01]  /*2c320*/  MOV R12, 0x2 ;  /* 0x00000002000c7802 */ /* 0x000fe20000000f00 */
[----:B------:R-:W-:-:S07]  /*2c330*/  IMAD.MOV.U32 R2, RZ, RZ, R14 ;  /* 0x000000ffff027224 */ /* 0x000fce00078e000e */
[----:B------:R-:W-:Y:S05]  /*2c340*/  WARPSYNC.COLLECTIVE R15, `(.L_x_2142) ;  /* 0x000000000f087348 */ /* 0x000fea0003c00000 */
[----:B------:R0:W1:Y:S02]  /*2c350*/  SHFL.IDX P6, R14, R13, R12, R11 ;  /* 0x0000000c0d0e7389 */ /* 0x00006400000c000b */
[----:B01----:R-:W-:Y:S01]  /*2c360*/  ENDCOLLECTIVE ;  /* 0x000000000000791b */ /* 0x003fe20003800000 */
.L_x_2142:
        /* <DEDUP_REMOVED lines=18> */
.L_x_2143:
[----:B------:R-:W-:Y:S02]  /*2c490*/  IMAD.MOV.U32 R13, RZ, RZ, R24 ;  /* 0x000000ffff0d7224 */ /* 0x000fe400078e0018 */
[----:B------:R-:W-:Y:S02]  /*2c4a0*/  IMAD.MOV.U32 R12, RZ, RZ, 0x3 ;  /* 0x00000003ff0c7424 */ /* 0x000fe400078e00ff */
[----:B------:R-:W-:-:S07]  /*2c4b0*/  IMAD.MOV.U32 R2, RZ, RZ, R14 ;  /* 0x000000ffff027224 */ /* 0x000fce00078e000e */
[----:B------:R-:W-:Y:S05]  /*2c4c0*/  WARPSYNC.COLLECTIVE R15, `(.L_x_2144) ;  /* 0x000000000f087348 */ /* 0x000fea0003c00000 */
[----:B------:R0:W1:Y:S02]  /*2c4d0*/  SHFL.IDX P6, R14, R13, R12, R11 ;  /* 0x0000000c0d0e7389 */ /* 0x00006400000c000b */
[----:B01----:R-:W-:Y:S01]  /*2c4e0*/  ENDCOLLECTIVE ;  /* 0x000000000000791b */ /* 0x003fe20003800000 */
.L_x_2144:
[----:B------:R-:W-:-:S04]  /*2c4f0*/  IADD3 R2, P0, R2, R4, RZ ;  /* 0x0000000402027210 */ /* 0x000fc80007f1e0ff */
        /* <DEDUP_REMOVED lines=12> */
.L_x_2145:
        /* <DEDUP_REMOVED lines=10> */
.L_x_1976:
[----:B0-----:R0:W1:Y:S02]  /*2c660*/  SYNCS.PHASECHK.TRANS64.TRYWAIT P0, [R4+URZ+0x30860], R3 ;  /* 0x03086003040075a7 */ /* 0x001064000800017f */
[----:B-1----:R-:W-:Y:S05]  /*2c670*/  @!P0 NANOSLEEP.SYNCS 0x989680 ;  /* 0x009896800000895d */ /* 0x002fea0003900000 */
[----:B------:R-:W1:Y:S02]  /*2c680*/  @!P0 SYNCS.PHASECHK.TRANS64 P0, [R4+URZ+0x30860], R3 ;  /* 0x03086003040085a7 */ /* 0x000e64000800007f */
[----:B-1----:R-:W-:Y:S05]  /*2c690*/  @!P0 BRA `(.L_x_1976) ;  /* 0xfffffffc00f08947 */ /* 0x002fea000383ffff */
[----:B------:R-:W-:Y:S05]  /*2c6a0*/  BRA `(.L_x_2147) ;  /* 0xffffffac00b87947 */ /* 0x000fea000383ffff */
.L_x_1977:
        /* <DEDUP_REMOVED lines=8> */
.L_x_2149:
[----:B------:R-:W-:Y:S05]  /*2c730*/  BSYNC B0 ;  /* 0x0000000000007941 */ /* 0x000fea0003800000 */
.L_x_2148:
[----:B------:R-:W-:Y:S01]  /*2c740*/  IMAD.MOV.U32 R13, RZ, RZ, R17 ;  /* 0x000000ffff0d7224 */ /* 0x000fe200078e0011 */
[----:B------:R-:W-:Y:S01]  /*2c750*/  MOV R12, RZ ;  /* 0x000000ff000c7202 */ /* 0x000fe20000000f00 */
[----:B------:R-:W-:Y:S01]  /*2c760*/  IMAD.MOV.U32 R11, RZ, RZ, 0x181f ;  /* 0x0000181fff0b7424 */ /* 0x000fe200078e00ff */
[C---:B------:R-:W-:Y:S01]  /*2c770*/  LOP3.LUT R7, R37.reuse, 0x40, RZ, 0xfc, !PT ;  /* 0x0000004025077812 */ /* 0x040fe200078efcff */
[----:B------:R-:W-:Y:S01]  /*2c780*/  IMAD.MOV.U32 R15, RZ, RZ, -0x1 ;  /* 0xffffffffff0f7424 */ /* 0x000fe200078e00ff */
[C---:B------:R-:W-:Y:S01]  /*2c790*/  LOP3.LUT R6, R37.reuse, 0x80, RZ, 0xfc, !PT ;  /* 0x0000008025067812 */ /* 0x040fe200078efcff */
[----:B------:R-:W-:Y:S02]  /*2c7a0*/  IMAD.MOV.U32 R3, RZ, RZ, R14 ;  /* 0x000000ffff037224 */ /* 0x000fe400078e000e */
[----:B------:R-:W-:-:S07]  /*2c7b0*/  IMAD.SHL.U32 R8, R37, 0x2, RZ ;  /* 0x0000000225087824 */ /* 0x000fce00078e00ff */
[----:B------:R-:W-:Y:S05]  /*2c7c0*/  WARPSYNC.COLLECTIVE R15, `(.L_x_2150) ;  /* 0x000000000f087348 */ /* 0x000fea0003c00000 */
[----:B------:R0:W1:Y:S02]  /*2c7d0*/  SHFL.IDX P6, R14, R13, R12, R11 ;  /* 0x0000000c0d0e7389 */ /* 0x00006400000c000b */
[----:B01----:R-:W-:Y:S01]  /*2c7e0*/  ENDCOLLECTIVE ;  /* 0x000000000000791b */ /* 0x003fe20003800000 */
.L_x_2150:
[----:B------:R-:W-:Y:S01]  /*2c7f0*/  ULDC UR4, c[0x0][0x2f4] ;  /* 0x0000bd0000047ab9 */ /* 0x000fe20000000800 */
[----:B------:R-:W-:Y:S01]  /*2c800*/  IMAD R0, R0, 0x2, R23 ;  /* 0x0000000200007824 */ /* 0x000fe200078e0217 */
[----:B------:R-:W-:Y:S02]  /*2c810*/  ISETP.GE.AND P3, PT, R37, UR4, PT ;  /* 0x0000000425007c0c */ /* 0x000fe4000bf66270 */
[----:B------:R-:W-:Y:S02]  /*2c820*/  ISETP.GE.AND P2, PT, R7, UR4, PT ;  /* 0x0000000407007c0c */ /* 0x000fe4000bf46270 */
[----:B------:R-:W-:Y:S02]  /*2c830*/  ISETP.LT.OR P4, PT, R5, 0x1, P3 ;  /* 0x000000010500780c */ /* 0x000fe40001f81670 */
[----:B------:R-:W-:Y:S02]  /*2c840*/  ISETP.GE.AND P1, PT, R6, UR4, PT ;  /* 0x0000000406007c0c */ /* 0x000fe4000bf26270 */
[----:B------:R-:W-:Y:S01]  /*2c850*/  LOP3.LUT R6, R37, 0xc0, RZ, 0xfc, !PT ;  /* 0x000000c025067812 */ /* 0x000fe200078efcff */
[----:B------:R-:W-:-:S02]  /*2c860*/  IMAD.MOV.U32 R13, RZ, RZ, R24 ;  /* 0x000000ffff0d7224 */ /* 0x000fc400078e0018 */
[----:B------:R-:W-:Y:S01]  /*2c870*/  IMAD.MOV.U32 R12, RZ, RZ, 0x1 ;  /* 0x00000001ff0c7424 */ /* 0x000fe200078e00ff */
[----:B------:R-:W-:-:S04]  /*2c880*/  IADD3 R2, P0, R14, R8, RZ ;  /* 0x000000080e027210 */ /* 0x000fc80007f1e0ff */
[----:B------:R-:W-:Y:S02]  /*2c890*/  IADD3.X R3, RZ, R3, RZ, P0, !PT ;  /* 0x00000003ff037210 */ /* 0x000fe400007fe4ff */
[----:B------:R-:W-:-:S03]  /*2c8a0*/  ISETP.LT.OR P0, PT, R5, 0x1, P2 ;  /* 0x000000010500780c */ /* 0x000fc60001701670 */
[----:B------:R-:W-:Y:S01]  /*2c8b0*/  @!PT LDS RZ, [RZ] ;  /* 0x00000000fffff984 */ /* 0x000fe20000000800 */
[----:B------:R-:W-:Y:S01]  /*2c8c0*/  @!PT LDS RZ, [RZ] ;  /* 0x00000000fffff984 */ /* 0x000fe20000000800 */
[----:B------:R-:W-:Y:S01]  /*2c8d0*/  @!PT LDS RZ, [RZ] ;  /* 0x00000000fffff984 */ /* 0x000fe20000000800 */
[----:B------:R0:W-:Y:S01]  /*2c8e0*/  LDGSTS.E.BYPASS.LTC128B.128 [R0+0x400], desc[UR60][R2.64], !P4 ;  /* 0x0040000002007fae */ /* 0x0001e2000e101d7c */
[----:B------:R-:W-:-:S09]  /*2c8f0*/  ISETP.LT.OR P4, PT, R5, 0x1, P1 ;  /* 0x000000010500780c */ /* 0x000fd20000f81670 */
[----:B------:R0:W-:Y:S01]  /*2c900*/  LDGSTS.E.BYPASS.LTC128B.128 [R0+0x2400], desc[UR60][R2.64+0x80], !P0 ;  /* 0x0240008002007fae */ /* 0x0001e2000c101d7c */
[----:B------:R-:W-:-:S13]  /*2c910*/  ISETP.GE.AND P0, PT, R6, UR4, PT ;  /* 0x0000000406007c0c */ /* 0x000fda000bf06270 */
[----:B0-----:R-:W-:Y:S05]  /*2c920*/  WARPSYNC.COLLECTIVE R15, `(.L_x_2151) ;  /* 0x000000000f087348 */ /* 0x001fea0003c00000 */
[----:B------:R1:W2:Y:S02]  /*2c930*/  SHFL.IDX P6, R14, R13, R12, R11 ;  /* 0x0000000c0d0e7389 */ /* 0x0002a400000c000b */
[----:B012---:R-:W-:Y:S01]  /*2c940*/  ENDCOLLECTIVE ;  /* 0x000000000000791b */ /* 0x007fe20003800000 */
.L_x_2151:
[----:B------:R-:W-:Y:S01]  /*2c950*/  @!PT LDS RZ, [RZ] ;  /* 0x00000000fffff984 */ /* 0x000fe20000000800 */
[----:B------:R-:W-:Y:S01]  /*2c960*/  @!PT LDS RZ, [RZ] ;  /* 0x00000000fffff984 */ /* 0x000fe20000000800 */
[----:B------:R-:W-:Y:S01]  /*2c970*/  @!PT LDS RZ, [RZ] ;  /* 0x00000000fffff984 */ /* 0x000fe20000000800 */
[----:B------:R-:W-:Y:S01]  /*2c980*/  LDGSTS.E.BYPASS.LTC128B.128 [R0+0x4400], desc[UR60][R2.64+0x100], !P4 ;  /* 0x0440010002007fae */ /* 0x000fe2000e101d7c */
[----:B------:R-:W-:Y:S01]  /*2c990*/  ISETP.LT.OR P4, PT, R5, 0x1, P0 ;  /* 0x000000010500780c */ /* 0x000fe20000781670 */
[----:B------:R-:W-:-:S12]  /*2c9a0*/  IMAD.MOV.U32 R13, RZ, RZ, R17 ;  /* 0x000000ffff0d7224 */ /* 0x000fd800078e0011 */
[----:B------:R0:W-:Y:S02]  /*2c9b0*/  LDGSTS.E.BYPASS.LTC128B.128 [R0+0x6400], desc[UR60][R2.64+0x180], !P4 ;  /* 0x0640018002007fae */ /* 0x0001e4000e101d7c */
[----:B0-----:R-:W-:-:S07]  /*2c9c0*/  MOV R3, R14 ;  /* 0x0000000e00037202 */ /* 0x001fce0000000f00 */
[----:B------:R-:W-:Y:S05]  /*2c9d0*/  WARPSYNC.COLLECTIVE R15, `(.L_x_2152) ;  /* 0x000000000f087348 */ /* 0x000fea0003c00000 */
[----:B------:R0:W1:Y:S02]  /*2c9e0*/  SHFL.IDX P6, R14, R13, R12, R11 ;  /* 0x0000000c0d0e7389 */ /* 0x00006400000c000b */
[----:B01----:R-:W-:Y:S01]  /*2c9f0*/  ENDCOLLECTIVE ;  /* 0x000000000000791b */ /* 0x003fe20003800000 */
.L_x_2152:
[----:B------:R-:W-:Y:S01]  /*2ca00*/  IMAD.MOV.U32 R13, RZ, RZ, R24 ;  /* 0x000000ffff0d7224 */ /* 0x000fe200078e0018 */
[----:B------:R-:W-:Y:S02]  /*2ca10*/  MOV R12, 0x2 ;  /* 0x00000002000c7802 */ /* 0x000fe40000000f00 */
[----:B------:R-:W-:-:S13]  /*2ca20*/  IADD3 R2, P4, R14, R8, RZ ;  /* 0x000000080e027210 */ /* 0x000fda0007f9e0ff */
[----:B------:R-:W-:Y:S05]  /*2ca30*/  WARPSYNC.COLLECTIVE R15, `(.L_x_2153) ;  /* 0x000000000f087348 */ /* 0x000fea0003c00000 */
[----:B------:R0:W1:Y:S02]  /*2ca40*/  SHFL.IDX P6, R14, R13, R12, R11 ;  /* 0x0000000c0d0e7389 */ /* 0x00006400000c000b */
[----:B01----:R-:W-:Y:S01]  /*2ca50*/  ENDCOLLECTIVE ;  /* 0x000000000000791b */ /* 0x003fe20003800000 */
.L_x_2153:
        /* <DEDUP_REMOVED lines=12> */
.L_x_2154:
        /* <DEDUP_REMOVED lines=14> */
.L_x_2155:
        /* <DEDUP_REMOVED lines=12> */
.L_x_2156:
        /* <DEDUP_REMOVED lines=9> */
.L_x_1982:
[----:B------:R-:W-:Y:S01]  /*2cd50*/  BSSY B0, `(.L_x_2158) ;  /* 0x0000008000007945 */ /* 0x000fe20003800000 */
[----:B------:R-:W-:Y:S01]  /*2cd60*/  MOV R13, R16 ;  /* 0x00000010000d7202 */ /* 0x000fe20000000f00 */
[----:B------:R-:W-:Y:S02]  /*2cd70*/  IMAD.MOV.U32 R12, RZ, RZ, RZ ;  /* 0x000000ffff0c7224 */ /* 0x000fe400078e00ff */
[----:B------:R-:W-:Y:S02]  /*2cd80*/  IMAD.MOV.U32 R11, RZ, RZ, 0x1f ;  /* 0x0000001fff0b7424 */ /* 0x000fe400078e00ff */
[----:B------:R-:W-:-:S07]  /*2cd90*/  IMAD.MOV.U32 R15, RZ, RZ, -0x1 ;  /* 0xffffffffff0f7424 */ /* 0x000fce00078e00ff */
[----:B01----:R-:W-:Y:S05]  /*2cda0*/  WARPSYNC.COLLECTIVE R15, `(.L_x_2159) ;  /* 0x000000000f087348 */ /* 0x003fea0003c00000 */
[----:B------:R2:W3:Y:S02]  /*2cdb0*/  SHFL.IDX P6, R14, R13, R12, R11 ;  /* 0x0000000c0d0e7389 */ /* 0x0004e400000c000b */
[----:B0123--:R-:W-:Y:S01]  /*2cdc0*/  ENDCOLLECTIVE ;  /* 0x000000000000791b */ /* 0x00ffe20003800000 */
.L_x_2159:
[----:B------:R-:W-:Y:S05]  /*2cdd0*/  BSYNC B0 ;  /* 0x0000000000007941 */ /* 0x000fea0003800000 */
.L_x_2158:
[----:B------:R-:W-:Y:S01]  /*2cde0*/  IMAD.MOV.U32 R13, RZ, RZ, R16 ;  /* 0x000000ffff0d7224 */ /* 0x000fe200078e0010 */
[----:B------:R-:W-:Y:S01]  /*2cdf0*/  MOV R15, 0xffffffff ;  /* 0xffffffff000f7802 */ /* 0x000fe20000000f00 */
[----:B------:R-:W-:Y:S01]  /*2ce00*/  IMAD.MOV.U32 R12, RZ, RZ, 0x1 ;  /* 0x00000001ff0c7424 */ /* 0x000fe200078e00ff */
[----:B------:R-:W-:Y:S01]  /*2ce10*/  MOV R0, R14 ;  /* 0x0000000e00007202 */ /* 0x000fe20000000f00 */
[----:B------:R-:W-:Y:S02]  /*2ce20*/  IMAD.MOV.U32 R11, RZ, RZ, 0x1f ;  /* 0x0000001fff0b7424 */ /* 0x000fe400078e00ff */
[----:B------:R-:W-:-:S07]  /*2ce30*/  IMAD.IADD R7, R19, 0x1, R8 ;  /* 0x0000000113077824 */ /* 0x000fce00078e0208 */
[----:B------:R-:W-:Y:S05]  /*2ce40*/  WARPSYNC.COLLECTIVE R15, `(.L_x_2160) ;  /* 0x000000000f087348 */ /* 0x000fea0003c00000 */
[----:B------:R0:W1:Y:S02]  /*2ce50*/  SHFL.IDX P6, R14, R13, R12, R11 ;  /* 0x0000000c0d0e7389 */ /* 0x00006400000c000b */
[----:B01----:R-:W-:Y:S01]  /*2ce60*/  ENDCOLLECTIVE ;  /* 0x000000000000791b */ /* 0x003fe20003800000 */
.L_x_2160:
        /* <DEDUP_REMOVED lines=18> */
.L_x_2161:
[----:B------:R-:W-:Y:S01]  /*2cf90*/  IMAD.MOV.U32 R12, RZ, RZ, 0x2 ;  /* 0x00000002ff0c7424 */ /* 0x000fe200078e00ff */
[----:B------:R-:W-:-:S05]  /*2cfa0*/  SEL R4, R14, RZ, P1 ;  /* 0x000000ff0e047207 */ /* 0x000fca0000800000 */
[----:B------:R-:W-:-:S05]  /*2cfb0*/  IMAD.IADD R4, R17, 0x1, R4 ;  /* 0x0000000111047824 */ /* 0x000fca00078e0204 */
[----:B------:R-:W-:-:S07]  /*2cfc0*/  MOV R13, R4 ;  /* 0x00000004000d7202 */ /* 0x000fce0000000f00 */
[----:B------:R-:W-:Y:S05]  /*2cfd0*/  WARPSYNC.COLLECTIVE R15, `(.L_x_2162) ;  /* 0x000000000f087348 */ /* 0x000fea0003c00000 */
[----:B------:R0:W1:Y:S02]  /*2cfe0*/  SHFL.UP P6, R14, R13, R12, R11 ;  /* 0x0400000c0d0e7389 */ /* 0x00006400000c000b */
[----:B01----:R-:W-:Y:S01]  /*2cff0*/  ENDCOLLECTIVE ;  /* 0x000000000000791b */ /* 0x003fe20003800000 */
.L_x_2162:
[----:B------:R-:W-:Y:S02]  /*2d000*/  MOV R12, 0x4 ;  /* 0x00000004000c7802 */ /* 0x000fe40000000f00 */
[----:B------:R-:W-:-:S05]  /*2d010*/  SEL R3, R14, RZ, P2 ;  /* 0x000000ff0e037207 */ /* 0x000fca0001000000 */
[----:B------:R-:W-:-:S04]  /*2d020*/  IMAD.IADD R6, R4, 0x1, R3 ;  /* 0x0000000104067824 */ /* 0x000fc800078e0203 */
[----:B------:R-:W-:-:S07]  /*2d030*/  IMAD.MOV.U32 R13, RZ, RZ, R6 ;  /* 0x000000ffff0d7224 */ /* 0x000fce00078e0006 */
[----:B------:R-:W-:Y:S05]  /*2d040*/  WARPSYNC.COLLECTIVE R15, `(.L_x_2163) ;  /* 0x000000000f087348 */ /* 0x000fea0003c00000 */
[----:B------:R0:W1:Y:S02]  /*2d050*/  SHFL.UP P6, R14, R13, R12, R11 ;  /* 0x0400000c0d0e7389 */ /* 0x00006400000c000b */
[----:B01----:R-:W-:Y:S01]  /*2d060*/  ENDCOLLECTIVE ;  /* 0x000000000000791b */ /* 0x003fe20003800000 */
.L_x_2163:
[----:B------:R-:W-:Y:S01]  /*2d070*/  IMAD.MOV.U32 R12, RZ, RZ, 0x8 ;  /* 0x00000008ff0c7424 */ /* 0x000fe200078e00ff */
[----:B------:R-:W-:-:S05]  /*2d080*/  SEL R3, R14, RZ, P3 ;  /* 0x000000ff0e037207 */ /* 0x000fca0001800000 */
[----:B------:R-:W-:-:S04]  /*2d090*/  IMAD.IADD R2, R6, 0x1, R3 ;  /* 0x0000000106027824 */ /* 0x000fc800078e0203 */
[----:B------:R-:W-:-:S07]  /*2d0a0*/  IMAD.MOV.U32 R13, RZ, RZ, R2 ;  /* 0x000000ffff0d7224 */ /* 0x000fce00078e0002 */
[----:B------:R-:W-:Y:S05]  /*2d0b0*/  WARPSYNC.COLLECTIVE R15, `(.L_x_2164) ;  /* 0x000000000f087348 */ /* 0x000fea0003c00000 */
[----:B------:R0:W1:Y:S02]  /*2d0c0*/  SHFL.UP P6, R14, R13, R12, R11 ;  /* 0x0400000c0d0e7389 */ /* 0x00006400000c000b */
[----:B01----:R-:W-:Y:S01]  /*2d0d0*/  ENDCOLLECTIVE ;  /* 0x000000000000791b */ /* 0x003fe20003800000 */
.L_x_2164:
[----:B------:R-:W-:Y:S01]  /*2d0e0*/  IMAD.MOV.U32 R12, RZ, RZ, 0x10 ;  /* 0x00000010ff0c7424 */ /* 0x000fe200078e00ff */
[----:B------:R-:W-:-:S04]  /*2d0f0*/  SEL R3, R14, RZ, P4 ;  /* 0x000000ff0e037207 */ /* 0x000fc80002000000 */
[----:B------:R-:W-:-:S05]  /*2d100*/  IADD3 R3, R2, R3, RZ ;  /* 0x0000000302037210 */ /* 0x000fca0007ffe0ff */
[----:B------:R-:W-:-:S07]  /*2d110*/  IMAD.MOV.U32 R13, RZ, RZ, R3 ;  /* 0x000000ffff0d7224 */ /* 0x000fce00078e0003 */
[----:B------:R-:W-:Y:S05]  /*2d120*/  WARPSYNC.COLLECTIVE R15, `(.L_x_2165) ;  /* 0x000000000f087348 */ /* 0x000fea0003c00000 */
[----:B------:R0:W1:Y:S02]  /*2d130*/  SHFL.UP P6, R14, R13, R12, R11 ;  /* 0x0400000c0d0e7389 */ /* 0x00006400000c000b */
[----:B01----:R-:W-:Y:S01]  /*2d140*/  ENDCOLLECTIVE ;  /* 0x000000000000791b */ /* 0x003fe20003800000 */
.L_x_2165:
[----:B------:R-:W-:Y:S02]  /*2d150*/  IMAD.MOV.U32 R12, RZ, RZ, 0x1f ;  /* 0x0000001fff0c7424 */ /* 0x000fe400078e00ff */
[----:B------:R-:W-:Y:S01]  /*2d160*/  IMAD.MOV.U32 R11, RZ, RZ, 0x1f ;  /* 0x0000001fff0b7424 */ /* 0x000fe200078e00ff */
[----:B------:R-:W-:-:S05]  /*2d170*/  SEL R2, R14, RZ, P5 ;  /* 0x000000ff0e027207 */ /* 0x000fca0002800000 */
[----:B------:R-:W-:-:S05]  /*2d180*/  IMAD.IADD R2, R3, 0x1, R2 ;  /* 0x0000000103027824 */ /* 0x000fca00078e0202 */
[----:B------:R-:W-:-:S07]  /*2d190*/  MOV R13, R2 ;  /* 0x00000002000d7202 */ /* 0x000fce0000000f00 */
[----:B------:R-:W-:Y:S05]  /*2d1a0*/  WARPSYNC.COLLECTIVE R15, `(.L_x_2166) ;  /* 0x000000000f087348 */ /* 0x000fea0003c00000 */
[----:B------:R0:W1:Y:S02]  /*2d1b0*/  SHFL.IDX P6, R14, R13, R12, R11 ;  /* 0x0000000c0d0e7389 */ /* 0x00006400000c000b */
[----:B01----:R-:W-:Y:S01]  /*2d1c0*/  ENDCOLLECTIVE ;  /* 0x000000000000791b */ /* 0x003fe20003800000 */
.L_x_2166:
[----:B------:R-:W-:Y:S05]  /*2d1d0*/  BRA `(.L_x_2167) ;  /* 0xffffffac000c7947 */ /* 0x000fea000383ffff */
.L_x_1987:
[----:B------:R-:W-:Y:S01]  /*2d1e0*/  BSSY B0, `(.L_x_2168) ;  /* 0x0000008000007945 */ /* 0x000fe20003800000 */
[----:B-----5:R-:W-:Y:S01]  /*2d1f0*/  IMAD.MOV.U32 R13, RZ, RZ, R17 ;  /* 0x000000ffff0d7224 */ /* 0x020fe200078e0011 */
[----:B------:R-:W-:Y:S01]  /*2d200*/  MOV R12, 0x1 ;  /* 0x00000001000c7802 */ /* 0x000fe20000000f00 */
[----:B------:R-:W-:Y:S02]  /*2d210*/  IMAD.MOV.U32 R11, RZ, RZ, RZ ;  /* 0x000000ffff0b7224 */ /* 0x000fe400078e00ff */
[----:B------:R-:W-:-:S07]  /*2d220*/  IMAD.MOV.U32 R15, RZ, RZ, -0x1 ;  /* 0xffffffffff0f7424 */ /* 0x000fce00078e00ff */
[----:B01----:R-:W-:Y:S05]  /*2d230*/  WARPSYNC.COLLECTIVE R15, `(.L_x_2169) ;  /* 0x000000000f087348 */ /* 0x003fea0003c00000 */
[----:B------:R2:W3:Y:S02]  /*2d240*/  SHFL.UP P6, R14, R13, R12, R11 ;  /* 0x0400000c0d0e7389 */ /* 0x0004e400000c000b */
[----:B0123--:R-:W-:Y:S01]  /*2d250*/  ENDCOLLECTIVE ;  /* 0x000000000000791b */ /* 0x00ffe20003800000 */
.L_x_2169:
[----:B------:R-:W-:Y:S05]  /*2d260*/  BSYNC B0 ;  /* 0x0000000000007941 */ /* 0x000fea0003800000 */
.L_x_2168:
        /* <DEDUP_REMOVED lines=8> */
.L_x_2170:
[----:B------:R-:W-:Y:S01]  /*2d2f0*/  IMAD.MOV.U32 R12, RZ, RZ, 0x4 ;  /* 0x00000004ff0c7424 */ /* 0x000fe200078e00ff */
[----:B------:R-:W-:-:S05]  /*2d300*/  SEL R2, R14, RZ, P2 ;  /* 0x000000ff0e027207 */ /* 0x000fca0001000000 */
[----:B------:R-:W-:-:S05]  /*2d310*/  IMAD.IADD R2, R13, 0x1, R2 ;  /* 0x000000010d027824 */ /* 0x000fca00078e0202 */
[----:B------:R-:W-:-:S07]  /*2d320*/  MOV R13, R2 ;  /* 0x00000002000d7202 */ /* 0x000fce0000000f00 */
[----:B------:R-:W-:Y:S05]  /*2d330*/  WARPSYNC.COLLECTIVE R15, `(.L_x_2171) ;  /* 0x000000000f087348 */ /* 0x000fea0003c00000 */
[----:B------:R0:W1:Y:S02]  /*2d340*/  SHFL.UP P6, R14, R13, R12, R11 ;  /* 0x0400000c0d0e7389 */ /* 0x00006400000c000b */
[----:B01----:R-:W-:Y:S01]  /*2d350*/  ENDCOLLECTIVE ;  /* 0x000000000000791b */ /* 0x003fe20003800000 */
.L_x_2171:
[----:B------:R-:W-:Y:S02]  /*2d360*/  MOV R12, 0x8 ;  /* 0x00000008000c7802 */ /* 0x000fe40000000f00 */
[----:B------:R-:W-:-:S05]  /*2d370*/  SEL R3, R14, RZ, P3 ;  /* 0x000000ff0e037207 */ /* 0x000fca0001800000 */
[----:B------:R-:W-:-:S04]  /*2d380*/  IMAD.IADD R3, R2, 0x1, R3 ;  /* 0x0000000102037824 */ /* 0x000fc800078e0203 */
[----:B------:R-:W-:-:S07]  /*2d390*/  IMAD.MOV.U32 R13, RZ, RZ, R3 ;  /* 0x000000ffff0d7224 */ /* 0x000fce00078e0003 */
[----:B------:R-:W-:Y:S05]  /*2d3a0*/  WARPSYNC.COLLECTIVE R15, `(.L_x_2172) ;  /* 0x000000000f087348 */ /* 0x000fea0003c00000 */
[----:B------:R0:W1:Y:S02]  /*2d3b0*/  SHFL.UP P6, R14, R13, R12, R11 ;  /* 0x0400000c0d0e7389 */ /* 0x00006400000c000b */
[----:B01----:R-:W-:Y:S01]  /*2d3c0*/  ENDCOLLECTIVE ;  /* 0x000000000000791b */ /* 0x003fe20003800000 */
.L_x_2172:
[----:B------:R-:W-:Y:S01]  /*2d3d0*/  IMAD.MOV.U32 R12, RZ, RZ, 0x10 ;  /* 0x00000010ff0c7424 */ /* 0x000fe200078e00ff */
[----:B------:R-:W-:-:S05]  /*2d3e0*/  SEL R4, R14, RZ, P4 ;  /* 0x000000ff0e047207 */ /* 0x000fca0002000000 */
[----:B------:R-:W-:-:S04]  /*2d3f0*/  IMAD.IADD R4, R3, 0x1, R4 ;  /* 0x0000000103047824 */ /* 0x000fc800078e0204 */
[----:B------:R-:W-:-:S07]  /*2d400*/  IMAD.MOV.U32 R13, RZ, RZ, R4 ;  /* 0x000000ffff0d7224 */ /* 0x000fce00078e0004 */
[----:B------:R-:W-:Y:S05]  /*2d410*/  WARPSYNC.COLLECTIVE R15, `(.L_x_2173) ;  /* 0x000000000f087348 */ /* 0x000fea0003c00000 */
[----:B------:R0:W1:Y:S02]  /*2d420*/  SHFL.UP P6, R14, R13, R12, R11 ;  /* 0x0400000c0d0e7389 */ /* 0x00006400000c000b */
[----:B01----:R-:W-:Y:S01]  /*2d430*/  ENDCOLLECTIVE ;  /* 0x000000000000791b */ /* 0x003fe20003800000 */
.L_x_2173:
[----:B------:R-:W-:Y:S02]  /*2d440*/  IMAD.MOV.U32 R12, RZ, RZ, 0x1f ;  /* 0x0000001fff0c7424 */ /* 0x000fe400078e00ff */
[----:B------:R-:W-:Y:S01]  /*2d450*/  IMAD.MOV.U32 R11, RZ, RZ, 0x1f ;  /* 0x0000001fff0b7424 */ /* 0x000fe200078e00ff */
[----:B------:R-:W-:-:S04]  /*2d460*/  SEL R3, R14, RZ, P5 ;  /* 0x000000ff0e037207 */ /* 0x000fc80002800000 */
[----:B------:R-:W-:-:S05]  /*2d470*/  IADD3 R2, R4, R3, RZ ;  /* 0x0000000304027210 */ /* 0x000fca0007ffe0ff */
[----:B------:R-:W-:-:S07]  /*2d480*/  IMAD.MOV.U32 R13, RZ, RZ, R2 ;  /* 0x000000ffff0d7224 */ /* 0x000fce00078e0002 */
[----:B------:R-:W-:Y:S05]  /*2d490*/  WARPSYNC.COLLECTIVE R15, `(.L_x_2174) ;  /* 0x000000000f087348 */ /* 0x000fea0003c00000 */
[----:B------:R0:W1:Y:S02]  /*2d4a0*/  SHFL.IDX P6, R14, R13, R12, R11 ;  /* 0x0000000c0d0e7389 */ /* 0x00006400000c000b */
[----:B01----:R-:W-:Y:S01]  /*2d4b0*/  ENDCOLLECTIVE ;  /* 0x000000000000791b */ /* 0x003fe20003800000 */
.L_x_2174:
[----:B------:R-:W-:Y:S05]  /*2d4c0*/  BRA `(.L_x_2175) ;  /* 0xffffffa800ec7947 */ /* 0x000fea000383ffff */
.L_x_1989:
[----:B------:R-:W-:Y:S01]  /*2d4d0*/  BSSY B0, `(.L_x_2176) ;  /* 0x0000006000007945 */ /* 0x000fe20003800000 */
[----:B------:R-:W-:Y:S02]  /*2d4e0*/  PLOP3.LUT P6, PT, P6, PT, PT, 0x8, 0x0 ;  /* 0x000000000000781c */ /* 0x000fe400037ce170 */
[----:B------:R-:W-:-:S11]  /*2d4f0*/  MOV R15, 0xffffffff ;  /* 0xffffffff000f7802 */ /* 0x000fd60000000f00 */
[----:B01----:R-:W-:Y:S05]  /*2d500*/  WARPSYNC.COLLECTIVE R15, `(.L_x_2177) ;  /* 0x000000000f087348 */ /* 0x003fea0003c00000 */
[----:B------:R-:W-:Y:S01]  /*2d510*/  VOTE.ANY R14, PT, P6 ;  /* 0x00000000000e7806 */ /* 0x000fe200030e0100 */
[----:B01----:R-:W-:Y:S06]  /*2d520*/  ENDCOLLECTIVE ;  /* 0x000000000000791b */ /* 0x003fec0003800000 */
.L_x_2177:
[----:B------:R-:W-:Y:S05]  /*2d530*/  BSYNC B0 ;  /* 0x0000000000007941 */ /* 0x000fea0003800000 */
.L_x_2176:
[----:B------:R-:W-:Y:S01]  /*2d540*/  IMAD.MOV.U32 R3, RZ, RZ, R14 ;  /* 0x000000ffff037224 */ /* 0x000fe200078e000e */
[----:B------:R-:W-:Y:S01]  /*2d550*/  MOV R11, 0x1f ;  /* 0x0000001f000b7802 */ /* 0x000fe20000000f00 */
[----:B------:R-:W-:Y:S02]  /*2d560*/  IMAD.MOV.U32 R13, RZ, RZ, R17 ;  /* 0x000000ffff0d7224 */ /* 0x000fe400078e0011 */
[----:B------:R-:W0:Y:S01]  /*2d570*/  POPC R6, R3 ;  /* 0x0000000300067309 */ /* 0x000e220000000000 */
[----:B------:R-:W-:Y:S02]  /*2d580*/  IMAD.MOV.U32 R15, RZ, RZ, -0x1 ;  /* 0xffffffffff0f7424 */ /* 0x000fe400078e00ff */
[----:B0-----:R-:W-:-:S07]  /*2d590*/  IMAD.MOV.U32 R12, RZ, RZ, R6 ;  /* 0x000000ffff0c7224 */ /* 0x001fce00078e0006 */
[----:B------:R-:W-:Y:S05]  /*2d5a0*/  WARPSYNC.COLLECTIVE R15, `(.L_x_2178) ;  /* 0x000000000f087348 */ /* 0x000fea0003c00000 */
[----:B------:R0:W1:Y:S02]  /*2d5b0*/  SHFL.IDX P6, R14, R13, R12, R11 ;  /* 0x0000000c0d0e7389 */ /* 0x00006400000c000b */
[----:B01----:R-:W-:Y:S01]  /*2d5c0*/  ENDCOLLECTIVE ;  /* 0x000000000000791b */ /* 0x003fe20003800000 */
.L_x_2178:
[----:B------:R-:W-:Y:S01]  /*2d5d0*/  IMAD.MOV.U32 R17, RZ, RZ, R14 ;  /* 0x000000ffff117224 */ /* 0x000fe200078e000e */
[----:B------:R-:W-:Y:S06]  /*2d5e0*/  BRA `(.L_x_2179) ;  /* 0xffffffa800dc7947 */ /* 0x000fec000383ffff */
.L_x_1991:
[----:B------:R-:W-:Y:S01]  /*2d5f0*/  BSSY B0, `(.L_x_2180) ;  /* 0x0000007000007945 */ /* 0x000fe20003800000 */
[----:B------:R-:W-:Y:S01]  /*2d600*/  IMAD.MOV.U32 R13, RZ, RZ, R2 ;  /* 0x000000ffff0d7224 */ /* 0x000fe200078e0002 */
[----:B------:R-:W-:Y:S01]  /*2d610*/  MOV R11, 0x1f ;  /* 0x0000001f000b7802 */ /* 0x000fe20000000f00 */
[----:B------:R-:W-:-:S07]  /*2d620*/  IMAD.MOV.U32 R15, RZ, RZ, -0x1 ;  /* 0xffffffffff0f7424 */ /* 0x000fce00078e00ff */
[----:B0123--:R-:W-:Y:S05]  /*2d630*/  WARPSYNC.COLLECTIVE R15, `(.L_x_2181) ;  /* 0x000000000f087348 */ /* 0x00ffea0003c00000 */
[----:B------:R4:W0:Y:S02]  /*2d640*/  SHFL.IDX P6, R14, R13, R12, R11 ;  /* 0x0000000c0d0e7389 */ /* 0x00082400000c000b */
[----:B01234-:R-:W-:Y:S01]  /*2d650*/  ENDCOLLECTIVE ;  /* 0x000000000000791b */ /* 0x01ffe20003800000 */
.L_x_2181:
[----:B------:R-:W-:Y:S05]  /*2d660*/  BSYNC B0 ;  /* 0x0000000000007941 */ /* 0x000fea0003800000 */
.L_x_2180:
[----:B------:R-:W-:Y:S05]  /*2d670*/  BRA `(.L_x_1990) ;  /* 0xffffffa800d47947 */ /* 0x000fea000383ffff */
.L_x_1995:
[----:B0-----:R0:W3:Y:S02]  /*2d680*/  SYNCS.PHASECHK.TRANS64.TRYWAIT P0, [R5+URZ+0x30820], R0 ;  /* 0x03082000050075a7 */ /* 0x0010e4000800017f */
[----:B---3--:R-:W-:Y:S05]  /*2d690*/  @!P0 NANOSLEEP.SYNCS 0x989680 ;  /* 0x009896800000895d */ /* 0x008fea0003900000 */
[----:B------:R-:W3:Y:S02]  /*2d6a0*/  @!P0 SYNCS.PHASECHK.TRANS64 P0, [R5+URZ+0x30820], R0 ;  /* 0x03082000050085a7 */ /* 0x000ee4000800007f */
[----:B---3--:R-:W-:Y:S05]  /*2d6b0*/  @!P0 BRA `(.L_x_1995) ;  /* 0xfffffffc00f08947 */ /* 0x008fea000383ffff */
[----:B------:R-:W-:Y:S05]  /*2d6c0*/  BRA `(.L_x_2182) ;  /* 0xffffffb0004c7947 */ /* 0x000fea000383ffff */
.L_x_1996:
[----:B------:R-:W3:Y:S01]  /*2d6d0*/  S2R R2, SR_TID.X ;  /* 0x0000000000027919 */ /* 0x000ee20000002100 */
[----:B------:R-:W-:Y:S01]  /*2d6e0*/  BSSY B0, `(.L_x_2183) ;  /* 0x000000a000007945 */ /* 0x000fe20003800000 */
[----:B------:R-:W-:Y:S01]  /*2d6f0*/  IMAD.MOV.U32 R12, RZ, RZ, RZ ;  /* 0x000000ffff0c7224 */ /* 0x000fe200078e00ff */
[----:B------:R-:W-:Y:S01]  /*2d700*/  MOV R11, 0x1f ;  /* 0x0000001f000b7802 */ /* 0x000fe20000000f00 */
[----:B------:R-:W-:Y:S01]  /*2d710*/  IMAD.MOV.U32 R15, RZ, RZ, -0x1 ;  /* 0xffffffffff0f7424 */ /* 0x000fe200078e00ff */
[----:B---3--:R-:W-:-:S04]  /*2d720*/  SHF.R.U32.HI R2, RZ, 0x5, R2 ;  /* 0x00000005ff027819 */ /* 0x008fc80000011602 */
[----:B------:R-:W-:-:S05]  /*2d730*/  LOP3.LUT R2, R2, 0x3, RZ, 0xc0, !PT ;  /* 0x0000000302027812 */ /* 0x000fca00078ec0ff */
[----:B------:R-:W-:-:S07]  /*2d740*/  IMAD.MOV.U32 R13, RZ, RZ, R2 ;  /* 0x000000ffff0d7224 */ /* 0x000fce00078e0002 */
[----:B012---:R-:W-:Y:S05]  /*2d750*/  WARPSYNC.COLLECTIVE R15, `(.L_x_2184) ;  /* 0x000000000f087348 */ /* 0x007fea0003c00000 */
[----:B------:R3:W4:Y:S02]  /*2d760*/  SHFL.IDX P6, R14, R13, R12, R11 ;  /* 0x0000000c0d0e7389 */ /* 0x00072400000c000b */
[----:B01234-:R-:W-:Y:S01]  /*2d770*/  ENDCOLLECTIVE ;  /* 0x000000000000791b */ /* 0x01ffe20003800000 */
.L_x_2184:
[----:B------:R-:W-:Y:S05]  /*2d780*/  BSYNC B0 ;  /* 0x0000000000007941 */ /* 0x000fea0003800000 */
.L_x_2183:
[----:B------:R-:W-:Y:S05]  /*2d790*/  BRA `(.L_x_2185) ;  /* 0xffffffb000347947 */ /* 0x000fea000383ffff */
.L_x_1997:
[----:B------:R-:W-:Y:S01]  /*2d7a0*/  BSSY B0, `(.L_x_2186) ;  /* 0x0000006000007945 */ /* 0x000fe20003800000 */
[----:B------:R-:W-:-:S07]  /*2d7b0*/  IMAD.MOV.U32 R15, RZ, RZ, -0x1 ;  /* 0xffffffffff0f7424 */ /* 0x000fce00078e00ff */
[----:B012---:R-:W-:Y:S05]  /*2d7c0*/  WARPSYNC.COLLECTIVE R15, `(.L_x_2187) ;  /* 0x000000000f0c7348 */ /* 0x007fea0003c00000 */
[----:B------:R-:W-:Y:S02]  /*2d7d0*/  ELECT P6, UR62, PT ;  /* 0x00000000003e782f */ /* 0x000fe400038c0000 */
[----:B------:R-:W-:Y:S01]  /*2d7e0*/  MOV R14, UR62 ;  /* 0x0000003e000e7c02 */ /* 0x000fe20008000f00 */
[----:B012---:R-:W-:Y:S10]  /*2d7f0*/  ENDCOLLECTIVE ;  /* 0x000000000000791b */ /* 0x007ff40003800000 */
.L_x_2187:
[----:B------:R-:W-:Y:S05]  /*2d800*/  BSYNC B0 ;  /* 0x0000000000007941 */ /* 0x000fea0003800000 */
.L_x_2186:
[----:B------:R-:W-:Y:S05]  /*2d810*/  BRA `(.L_x_2188) ;  /* 0xffffffb000287947 */ /* 0x000fea000383ffff */
.L_x_1999:
[----:B0-----:R0:W3:Y:S02]  /*2d820*/  SYNCS.PHASECHK.TRANS64.TRYWAIT P1, [R3+URZ+0x30840], R2 ;  /* 0x03084002030075a7 */ /* 0x0010e4000802017f */
[----:B---3--:R-:W-:Y:S05]  /*2d830*/  @!P1 NANOSLEEP.SYNCS 0x989680 ;  /* 0x009896800000995d */ /* 0x008fea0003900000 */
[----:B------:R-:W3:Y:S02]  /*2d840*/  @!P1 SYNCS.PHASECHK.TRANS64 P1, [R3+URZ+0x30840], R2 ;  /* 0x03084002030095a7 */ /* 0x000ee4000802007f */
[----:B---3--:R-:W-:Y:S05]  /*2d850*/  @!P1 BRA `(.L_x_1999) ;  /* 0xfffffffc00f09947 */ /* 0x008fea000383ffff */
[----:B------:R-:W-:Y:S05]  /*2d860*/  BRA `(.L_x_2189) ;  /* 0xffffffb000487947 */ /* 0x000fea000383ffff */
.L_x_2001:
[----:B---3--:R3:W4:Y:S02]  /*2d870*/  SYNCS.PHASECHK.TRANS64.TRYWAIT P1, [R25+URZ+0x30840], R0 ;  /* 0x03084000190075a7 */ /* 0x008724000802017f */
[----:B----4-:R-:W-:Y:S05]  /*2d880*/  @!P1 NANOSLEEP.SYNCS 0x989680 ;  /* 0x009896800000995d */ /* 0x010fea0003900000 */
[----:B------:R-:W4:Y:S02]  /*2d890*/  @!P1 SYNCS.PHASECHK.TRANS64 P1, [R25+URZ+0x30840], R0 ;  /* 0x03084000190095a7 */ /* 0x000f24000802007f */
[----:B----4-:R-:W-:Y:S05]  /*2d8a0*/  @!P1 BRA `(.L_x_2001) ;  /* 0xfffffffc00f09947 */ /* 0x010fea000383ffff */
[----:B------:R-:W-:Y:S05]  /*2d8b0*/  BRA `(.L_x_2190) ;  /* 0xffffffb000547947 */ /* 0x000fea000383ffff */
.L_x_2003:
[----:B----4-:R4:W0:Y:S02]  /*2d8c0*/  SYNCS.PHASECHK.TRANS64.TRYWAIT P1, [R3+URZ+0x30860], R2 ;  /* 0x03086002030075a7 */ /* 0x010824000802017f */
[----:B0-----:R-:W-:Y:S05]  /*2d8d0*/  @!P1 NANOSLEEP.SYNCS 0x989680 ;  /* 0x009896800000995d */ /* 0x001fea0003900000 */
[----:B------:R-:W0:Y:S02]  /*2d8e0*/  @!P1 SYNCS.PHASECHK.TRANS64 P1, [R3+URZ+0x30860], R2 ;  /* 0x03086002030095a7 */ /* 0x000e24000802007f */
[----:B0-----:R-:W-:Y:S05]  /*2d8f0*/  @!P1 BRA `(.L_x_2003) ;  /* 0xfffffffc00f09947 */ /* 0x001fea000383ffff */
[----:B------:R-:W-:Y:S05]  /*2d900*/  BRA `(.L_x_2191) ;  /* 0xffffffb000507947 */ /* 0x000fea000383ffff */
.L_x_2192:
        /* <DEDUP_REMOVED lines=15> */
.L_x_15841:


//--------------------- .text._ZN7cutlass13device_kernelIN5flash11enable_sm90INS1_16FlashAttnFwdSm90INS1_25CollectiveMainloopFwdSm90ILi2EN4cute5tupleIJNS5_1CILi1EEES8_S8_EEENS6_IJNS7_ILi128EEENS7_ILi80EEENS7_ILi256EEEEEELi256ENS_6half_tEfNS_4arch4Sm90ELb1ELb0ELb0ELb0ELb1ELb0ELb0ELb1ELb1ELb1ELb0ELb0EEENS1_21CollectiveEpilogueFwdINS6_IJSA_SC_SB_EEES9_SE_SG_Li256ELb0ELb1ELb0ELb0EEENS1_30DynamicPersistentTileSchedulerILi256ELi128ELb0ELb1ELb1EEEEEEEEEvNT_6ParamsE --------------------------
	.section	.text._ZN7cutlass13device_kernelIN5flash11enable_sm90INS1_16FlashAttnFwdSm90INS1_25CollectiveMainloopFwdSm90ILi2EN4cute5tupleIJNS5_1CILi1EEES8_S8_EEENS6_IJNS7_ILi128EEENS7_ILi80EEENS7_ILi256EEEEEELi256ENS_6half_tEfNS_4arch4Sm90ELb1ELb0ELb0ELb0ELb1ELb0ELb0ELb1ELb1ELb1ELb0ELb0EEENS1_21CollectiveEpilogueFwdINS6_IJSA_SC_SB_EEES9_SE_SG_Li256ELb0ELb1ELb0ELb0EEENS1_30DynamicPersistentTileSchedulerILi256ELi128ELb0ELb1ELb1EEEEEEEEEvNT_6ParamsE,"ax",@progbits
	.align	128
.text._ZN7cutlass13device_kernelIN5flash11enable_sm90INS1_16FlashAttnFwdSm90INS1_25CollectiveMainloopFwdSm90ILi2EN4cute5tupleIJNS5_1CILi1EEES8_S8_EEENS6_IJNS7_ILi128EEENS7_ILi80EEENS7_ILi256EEEEEELi256ENS_6half_tEfNS_4arch4Sm90ELb1ELb0ELb0ELb0ELb1ELb0ELb0ELb1ELb1ELb1ELb0ELb0EEENS1_21CollectiveEpilogueFwdINS6_IJSA_SC_SB_EEES9_SE_SG_Li256ELb0ELb1ELb0ELb0EEENS1_30DynamicPersistentTileSchedulerILi256ELi128ELb0ELb1ELb1EEEEEEEEEvNT_6ParamsE:
        .type           _ZN7cutlass13device_kernelIN5flash11enable_sm90INS1_16FlashAttnFwdSm90INS1_25CollectiveMainloopFwdSm90ILi2EN4cute5tupleIJNS5_1CILi1EEES8_S8_EEENS6_IJNS7_ILi128EEENS7_ILi80EEENS7_ILi256EEEEEELi256ENS_6half_tEfNS_4arch4Sm90ELb1ELb0ELb0ELb0ELb1ELb0ELb0ELb1ELb1ELb1ELb0ELb0EEENS1_21CollectiveEpilogueFwdINS6_IJSA_SC_SB_EEES9_SE_SG_Li256ELb0ELb1ELb0ELb0EEENS1_30DynamicPersistentTileSchedulerILi256ELi128ELb0ELb1ELb1EEEEEEEEEvNT_6ParamsE,@function
        .size           _ZN7cutlass13device_kernelIN5flash11enable_sm90INS1_16FlashAttnFwdSm90INS1_25CollectiveMainloopFwdSm90ILi2EN4cute5tupleIJNS5_1CILi1EEES8_S8_EEENS6_IJNS7_ILi128EEENS7_ILi80EEENS7_ILi256EEEEEELi256ENS_6half_tEfNS_4arch4Sm90ELb1ELb0ELb0ELb0ELb1ELb0ELb0ELb1ELb1ELb1ELb0ELb0EEENS1_21CollectiveEpilogueFwdINS6_IJSA_SC_SB_EEES9_SE_SG_Li256ELb0ELb1ELb0ELb0EEENS1_30DynamicPersistentTileSchedulerILi256ELi128ELb0ELb1ELb1EEEEEEEEEvNT_6ParamsE,(.L_x_15842 - _ZN7cutlass13device_kernelIN5flash11enable_sm90INS1_16FlashAttnFwdSm90INS1_25CollectiveMainloopFwdSm90ILi2EN4cute5tupleIJNS5_1CILi1EEES8_S8_EEENS6_IJNS7_ILi128EEENS7_ILi80EEENS7_ILi256EEEEEELi256ENS_6half_tEfNS_4arch4Sm90ELb1ELb0ELb0ELb0ELb1ELb0ELb0ELb1ELb1ELb1ELb0ELb0EEENS1_21CollectiveEpilogueFwdINS6_IJSA_SC_SB_EEES9_SE_SG_Li256ELb0ELb1ELb0ELb0EEENS1_30DynamicPersistentTileSchedulerILi256ELi128ELb0ELb1ELb1EEEEEEEEEvNT_6ParamsE)
        .other          _ZN7cutlass13device_kernelIN5flash11enable_sm90INS1_16FlashAttnFwdSm90INS1_25CollectiveMainloopFwdSm90ILi2EN4cute5tupleIJNS5_1CILi1EEES8_S8_EEENS6_IJNS7_ILi128EEENS7_ILi80EEENS7_ILi256EEEEEELi256ENS_6half_tEfNS_4arch4Sm90ELb1ELb0ELb0ELb0ELb1ELb0ELb0ELb1ELb1ELb1ELb0ELb0EEENS1_21CollectiveEpilogueFwdINS6_IJSA_SC_SB_EEES9_SE_SG_Li256ELb0ELb1ELb0ELb0EEENS1_30DynamicPersistentTileSchedulerILi256ELi128ELb0ELb1ELb1EEEEEEEEEvNT_6ParamsE,@"STO_CUDA_ENTRY STV_DEFAULT"
_ZN7cutlass13device_kernelIN5flash11enable_sm90INS1_16FlashAttnFwdSm90INS1_25CollectiveMainloopFwdSm90ILi2EN4cute5tupleIJNS5_1CILi1EEES8_S8_EEENS6_IJNS7_ILi128EEENS7_ILi80EEENS7_ILi256EEEEEELi256ENS_6half_tEfNS_4arch4Sm90ELb1ELb0ELb0ELb0ELb1ELb0ELb0ELb1ELb1ELb1ELb0ELb0EEENS1_21CollectiveEpilogueFwdINS6_IJSA_SC_SB_EEES9_SE_SG_Li256ELb0ELb1ELb0ELb0EEENS1_30DynamicPersistentTileSchedulerILi256ELi128ELb0ELb1ELb1EEEEEEEEEvNT_6ParamsE:
        /* <DEDUP_REMOVED lines=45> */
.L_x_2193:
        /* <DEDUP_REMOVED lines=22> */
.L_x_2194:
        /* <DEDUP_REMOVED lines=18> */
.L_x_2195:
        /* <DEDUP_REMOVED lines=22> */
.L_x_2196:
        /* <DEDUP_REMOVED lines=23> */
.L_x_2197:
        /* <DEDUP_REMOVED lines=10> */
.L_x_2199:
        /* <DEDUP_REMOVED lines=10> */
[----:B------:R-:W2:Y:S01]  /*0960*/  LDL R3, [R1+0x4] ;  /* 0x0000040001037983 */ /* 0x000ea20000100800 */
[----:B------:R-:W-:Y:S01]  /*0970*/  UMOV UR36, URZ ;  /* 0x0000003f00247c82 */ /* 0x000fe20008000000 */
[----:B0-----:R-:W0:Y:S02]  /*0980*/  S2R R2, SR_TID.X ;  /* 0x0000000000027919 */ /* 0x001e240000002100 */
[----:B0-----:R-:W-:-:S05]  /*0990*/  VIADD R12, R2, 0xffffff80 ;  /* 0xffffff80020c7836 */ /* 0x001fca0000000000 */
[----:B------:R-:W-:-:S04]  /*09a0*/  SHF.R.S32.HI R0, RZ, 0x1f, R12 ;  /* 0x0000001fff007819 */ /* 0x000fc8000001140c */
[CC--:B------:R-:W-:Y:S02]  /*09b0*/  LEA.HI R2, R0.reuse, R12.reuse, RZ, 0x7 ;  /* 0x0000000c00027211 */ /* 0x0c0fe400078f38ff */
[-C--:B------:R-:W-:Y:S02]  /*09c0*/  LEA.HI R4, R0, R12.reuse, RZ, 0x5 ;  /* 0x0000000c00047211 */ /* 0x080fe400078f28ff */
[----:B------:R-:W-:Y:S02]  /*09d0*/  LOP3.LUT R224, R2, 0xffffff80, RZ, 0xc0, !PT ;  /* 0xffffff8002e07812 */ /* 0x000fe400078ec0ff */
[----:B------:R-:W-:Y:S01]  /*09e0*/  LEA.HI R11, R0, R12, RZ, 0x2 ;  /* 0x0000000c000b7211 */ /* 0x000fe200078f10ff */
[----:B------:R-:W-:Y:S01]  /*09f0*/  IMAD.SHL.U32 R5, R4, 0x20, RZ ;  /* 0x0000002004057824 */ /* 0x000fe200078e00ff */
[----:B------:R-:W-:Y:S01]  /*0a00*/  SHF.R.S32.HI R225, RZ, 0x7, R2 ;  /* 0x00000007ffe17819 */ /* 0x000fe20000011402 */
[----:B------:R-:W-:Y:S01]  /*0a10*/  IMAD.IADD R224, R12, 0x1, -R224 ;  /* 0x000000010ce07824 */ /* 0x000fe200078e0ae0 */
[----:B------:R-:W-:-:S02]  /*0a20*/  LOP3.LUT R11, R11, 0xfffffffc, RZ, 0xc0, !PT ;  /* 0xfffffffc0b0b7812 */ /* 0x000fc400078ec0ff */
[----:B------:R-:W-:Y:S02]  /*0a30*/  LEA.HI R2, R2, R225, RZ, 0x1 ;  /* 0x000000e102027211 */ /* 0x000fe400078f08ff */
[----:B------:R-:W-:Y:S01]  /*0a40*/  SHF.R.S32.HI R7, RZ, 0x1f, R224 ;  /* 0x0000001fff077819 */ /* 0x000fe200000114e0 */
[----:B------:R-:W-:Y:S01]  /*0a50*/  IMAD.IADD R11, R12, 0x1, -R11 ;  /* 0x000000010c0b7824 */ /* 0x000fe200078e0a0b */
[----:B------:R-:W-:Y:S02]  /*0a60*/  LOP3.LUT R5, R5, 0xfffffc00, RZ, 0xc0, !PT ;  /* 0xfffffc0005057812 */ /* 0x000fe400078ec0ff */
[CC--:B------:R-:W-:Y:S02]  /*0a70*/  LEA.HI R8, R7.reuse, R224.reuse, RZ, 0x2 ;  /* 0x000000e007087211 */ /* 0x0c0fe400078f10ff */
[----:B------:R-:W-:Y:S02]  /*0a80*/  LEA.HI R7, R7, R224, RZ, 0x5 ;  /* 0x000000e007077211 */ /* 0x000fe400078f28ff */
[----:B------:R-:W-:-:S02]  /*0a90*/  SHF.R.S32.HI R9, RZ, 0x2, R8 ;  /* 0x00000002ff097819 */ /* 0x000fc40000011408 */
[----:B------:R-:W-:Y:S02]  /*0aa0*/  SHF.R.S32.HI R10, RZ, 0x1f, R8 ;  /* 0x0000001fff0a7819 */ /* 0x000fe40000011408 */
[----:B------:R-:W-:Y:S02]  /*0ab0*/  SHF.R.S32.HI R7, RZ, 0x5, R7 ;  /* 0x00000005ff077819 */ /* 0x000fe40000011407 */
[----:B------:R-:W-:Y:S02]  /*0ac0*/  LEA.HI R10, R10, R9, RZ, 0x3 ;  /* 0x000000090a0a7211 */ /* 0x000fe400078f18ff */
[----:B------:R-:W-:Y:S02]  /*0ad0*/  LOP3.LUT R2, R2, 0x3fffffe, RZ, 0xc0, !PT ;  /* 0x03fffffe02027812 */ /* 0x000fe400078ec0ff */
[----:B------:R-:W-:-:S03]  /*0ae0*/  LOP3.LUT R10, R10, 0xfffffff8, RZ, 0xc0, !PT ;  /* 0xfffffff80a0a7812 */ /* 0x000fc600078ec0ff */
[----:B------:R-:W-:Y:S02]  /*0af0*/  IMAD.IADD R2, R225, 0x1, -R2 ;  /* 0x00000001e1027824 */ /* 0x000fe400078e0a02 */
[----:B------:R-:W-:-:S04]  /*0b00*/  IMAD.IADD R10, R9, 0x1, -R10 ;  /* 0x00000001090a7824 */ /* 0x000fc800078e0a0a */
[----:B------:R-:W-:-:S04]  /*0b10*/  IMAD R7, R7, 0x10, R10 ;  /* 0x0000001007077824 */ /* 0x000fc800078e020a */
[----:B------:R-:W-:Y:S01]  /*0b20*/  IMAD R226, R2, 0x40, R7 ;  /* 0x0000004002e27824 */ /* 0x000fe200078e0207 */
[----:B--2---:R-:W-:Y:S02]  /*0b30*/  R2UR UR5, R3 ;  /* 0x00000000030572ca */ /* 0x004fe400000e0000 */
[CC--:B------:R-:W-:Y:S02]  /*0b40*/  LEA.HI R3, R0.reuse, R12.reuse, RZ, 0x4 ;  /* 0x0000000c00037211 */ /* 0x0c0fe400078f20ff */
[----:B------:R-:W-:Y:S02]  /*0b50*/  LEA.HI R0, R0, R12, RZ, 0x3 ;  /* 0x0000000c00007211 */ /* 0x000fe400078f18ff */
[----:B------:R-:W-:Y:S02]  /*0b60*/  SHF.R.S32.HI R6, RZ, 0x4, R3 ;  /* 0x00000004ff067819 */ /* 0x000fe40000011403 */
[C---:B------:R-:W-:Y:S02]  /*0b70*/  LOP3.LUT R4, R3.reuse, 0x3fffff0, RZ, 0xc0, !PT ;  /* 0x03fffff003047812 */ /* 0x040fe400078ec0ff */
[----:B------:R-:W-:-:S02]  /*0b80*/  LEA.HI R3, R3, R6, RZ, 0x1 ;  /* 0x0000000603037211 */ /* 0x000fc400078f08ff */
[----:B------:R-:W-:Y:S01]  /*0b90*/  LOP3.LUT R219, R0, 0xfffffff8, RZ, 0xc0, !PT ;  /* 0xfffffff800db7812 */ /* 0x000fe200078ec0ff */
[C---:B------:R-:W-:Y:S01]  /*0ba0*/  IMAD.IADD R4, R12.reuse, 0x1, -R4 ;  /* 0x000000010c047824 */ /* 0x040fe200078e0a04 */
[----:B------:R-:W-:Y:S01]  /*0bb0*/  LOP3.LUT R3, R3, 0x1ffffffe, RZ, 0xc0, !PT ;  /* 0x1ffffffe03037812 */ /* 0x000fe200078ec0ff */
[----:B------:R-:W-:Y:S01]  /*0bc0*/  ULOP3.LUT UR6, UR5, 0x1, URZ, 0xfc, !UPT ;  /* 0x0000000105067892 */ /* 0x000fe2000f8efc3f */
[----:B------:R-:W-:Y:S01]  /*0bd0*/  IADD3 R219, R12, -R219, RZ ;  /* 0x800000db0cdb7210 */ /* 0x000fe20007ffe0ff */
[----:B------:R-:W-:Y:S01]  /*0be0*/  IMAD R4, R4, 0x40, R5 ;  /* 0x0000004004047824 */ /* 0x000fe200078e0205 */
[----:B------:R-:W-:Y:S01]  /*0bf0*/  LEA.HI R5, R11, R11, RZ, 0x1 ;  /* 0x0000000b0b057211 */ /* 0x000fe200078f08ff */
[----:B------:R-:W-:Y:S01]  /*0c00*/  IMAD.IADD R3, R6, 0x1, -R3 ;  /* 0x0000000106037824 */ /* 0x000fe200078e0a03 */
[----:B------:R-:W-:Y:S01]  /*0c10*/  UMOV UR5, URZ ;  /* 0x0000003f00057c82 */ /* 0x000fe20008000000 */
[----:B------:R-:W-:Y:S01]  /*0c20*/  IMAD.SHL.U32 R22, R219, 0x8, RZ ;  /* 0x00000008db167824 */ /* 0x000fe200078e00ff */
[----:B------:R-:W-:Y:S01]  /*0c30*/  LOP3.LUT R6, R5, 0x1ffffffe, RZ, 0xc0, !PT ;  /* 0x1ffffffe05067812 */ /* 0x000fe200078ec0ff */
[----:B------:R-:W-:Y:S01]  /*0c40*/  IMAD R227, R3, 0x8, R4 ;  /* 0x0000000803e37824 */ /* 0x000fe200078e0204 */
[----:B------:R-:W-:Y:S01]  /*0c50*/  LOP3.LUT R3, R8, 0x7ffffffc, RZ, 0xc0, !PT ;  /* 0x7ffffffc08037812 */ /* 0x000fe200078ec0ff */
[----:B------:R-:W-:Y:S01]  /*0c60*/  IMAD.U32 R2, RZ, RZ, UR6 ;  /* 0x00000006ff027e24 */ /* 0x000fe2000f8e00ff */
[----:B------:R-:W-:Y:S01]  /*0c70*/  SHF.R.S32.HI R222, RZ, 0x3, R0 ;  /* 0x00000003ffde7819 */ /* 0x000fe20000011400 */
[C---:B------:R-:W-:Y:S01]  /*0c80*/  VIADD R217, R22.reuse, 0x40 ;  /* 0x0000004016d97836 */ /* 0x040fe20000000000 */
[----:B------:R-:W-:Y:S01]  /*0c90*/  SHF.R.S32.HI R0, RZ, 0x1f, R22 ;  /* 0x0000001fff007819 */ /* 0x000fe20000011416 */
[C---:B------:R-:W-:Y:S01]  /*0ca0*/  VIADD R216, R22.reuse, 0x80 ;  /* 0x0000008016d87836 */ /* 0x040fe20000000000 */
[----:B------:R0:W-:Y:S01]  /*0cb0*/  STL [R1], R2 ;  /* 0x0000000201007387 */ /* 0x0001e20000100800 */
[----:B------:R-:W-:Y:S01]  /*0cc0*/  VIADD R218, R22, 0xc0 ;  /* 0x000000c016da7836 */ /* 0x000fe20000000000 */
[----:B------:R-:W-:Y:S01]  /*0cd0*/  SHF.R.S32.HI R4, RZ, 0x1f, R217 ;  /* 0x0000001fff047819 */ /* 0x000fe200000114d9 */
[----:B------:R-:W-:-:S02]  /*0ce0*/  IMAD.IADD R215, R11, 0x1, -R6 ;  /* 0x000000010bd77824 */ /* 0x000fc400078e0a06 */
[----:B------:R-:W-:Y:S01]  /*0cf0*/  IMAD.U32 R223, RZ, RZ, UR5 ;  /* 0x00000005ffdf7e24 */ /* 0x000fe2000f8e00ff */
[----:B------:R-:W-:Y:S01]  /*0d00*/  SHF.R.S32.HI R0, RZ, 0x1f, R218 ;  /* 0x0000001fff007819 */ /* 0x000fe200000114da */
[----:B------:R-:W-:Y:S02]  /*0d10*/  IMAD.IADD R214, R224, 0x1, -R3 ;  /* 0x00000001e0d67824 */ /* 0x000fe400078e0a03 */
[----:B------:R-:W-:Y:S01]  /*0d20*/  IMAD R215, R215, 0x8, R226 ;  /* 0x00000008d7d77824 */ /* 0x000fe200078e02e2 */
[----:B0-----:R-:W-:Y:S01]  /*0d30*/  SHF.R.S32.HI R2, RZ, 0x1f, R216 ;  /* 0x0000001fff027819 */ /* 0x001fe200000114d8 */
[----:B------:R-:W-:-:S07]  /*0d40*/  IMAD.U32 R17, RZ, RZ, UR5 ;  /* 0x00000005ff117e24 */ /* 0x000fce000f8e00ff */
.L_x_2256:
        /* <DEDUP_REMOVED lines=21> */
.L_x_2200:
[----:B------:R-:W-:Y:S01]  /*0ea0*/  ULDC UR8, c[0x0][0xc54] ;  /* 0x0003150000087ab9 */ /* 0x000fe20000000800 */
[----:B------:R-:W-:Y:S01]  /*0eb0*/  UMOV UR4, UR9 ;  /* 0x0000000900047c82 */ /* 0x000fe20008000000 */
[----:B------:R-:W-:-:S11]  /*0ec0*/  UISETP.NE.AND UP0, UPT, UR8, 0x1, UPT ;  /* 0x000000010800788c */ /* 0x000fd6000bf05270 */
[----:B------:R-:W-:Y:S02]  /*0ed0*/  @UP0 ULDC.64 UR10, c[0x0][0xc58] ;  /* 0x00031600000a0ab9 */ /* 0x000fe40000000a00 */
[----:B------:R-:W-:-:S04]  /*0ee0*/  UIMAD.WIDE.U32 UR6, UR9, UR10, URZ ;  /* 0x0000000a090672a5 */ /* 0x000fc8000f8e003f */
[----:B------:R-:W-:-:S04]  /*0ef0*/  @UP0 USHF.R.U32.HI UR4, URZ, UR11, UR7 ;  /* 0x0000000b3f040299 */ /* 0x000fc80008011607 */
[----:B------:R-:W-:-:S12]  /*0f00*/  UIMAD UR6, UR4, UR8, URZ ;  /* 0x00000008040672a4 */ /* 0x000fd8000f8e023f */
.L_x_2201:
[----:B------:R-:W-:Y:S01]  /*0f10*/  ULDC.64 UR10, c[0x0][0x418] ;  /* 0x00010600000a7ab9 */ /* 0x000fe20000000a00 */
[----:B------:R-:W-:Y:S01]  /*0f20*/  ULOP3.LUT UR4, URZ, UR4, URZ, 0x33, !UPT ;  /* 0x000000043f047292 */ /* 0x000fe2000f8e333f */
[----:B------:R-:W-:Y:S01]  /*0f30*/  PLOP3.LUT P0, PT, PT, PT, PT, 0x80, 0x0 ;  /* 0x000000000000781c */ /* 0x000fe20003f0f070 */
[----:B------:R-:W-:Y:S01]  /*0f40*/  UISETP.NE.U32.AND UP0, UPT, UR10, URZ, UPT ;  /* 0x0000003f0a00728c */ /* 0x000fe2000bf05070 */
[----:B------:R-:W-:Y:S01]  /*0f50*/  CS2R R2, SRZ ;  /* 0x0000000000027805 */ /* 0x000fe2000001ff00 */
[----:B------:R-:W-:Y:S01]  /*0f60*/  UIADD3 UR10, UR9, -UR6, URZ ;  /* 0x80000006090a7290 */ /* 0x000fe2000fffe03f */
[----:B------:R-:W-:Y:S01]  /*0f70*/  IMAD.MOV.U32 R0, RZ, RZ, RZ ;  /* 0x000000ffff007224 */ /* 0x000fe200078e00ff */
[----:B------:R-:W-:Y:S01]  /*0f80*/  ULDC UR7, c[0x0][0x448] ;  /* 0x0001120000077ab9 */ /* 0x000fe20000000800 */
[----:B------:R-:W-:Y:S01]  /*0f90*/  ULDC UR6, c[0x0][0xc3c] ;  /* 0x00030f0000067ab9 */ /* 0x000fe20000000800 */
[----:B------:R-:W-:Y:S01]  /*0fa0*/  UISETP.NE.AND UP2, UPT, UR7, 0x1, UPT ;  /* 0x000000010700788c */ /* 0x000fe2000bf45270 */
[----:B------:R-:W-:Y:S01]  /*0fb0*/  CS2R R164, SRZ ;  /* 0x0000000000a47805 */ /* 0x000fe2000001ff00 */
[----:B------:R-:W-:Y:S01]  /*0fc0*/  UIADD3 UR4, UR4, UR6, URZ ;  /* 0x0000000604047290 */ /* 0x000fe2000fffe03f */
[----:B------:R-:W-:Y:S01]  /*0fd0*/  CS2R R162, SRZ ;  /* 0x0000000000a27805 */ /* 0x000fe2000001ff00 */
[----:B------:R-:W-:Y:S01]  /*0fe0*/  UP2UR UR6, UPR, URZ, 0x4 ;  /* 0x000000043f067883 */ /* 0x000fe20008000000 */
[----:B------:R-:W-:Y:S01]  /*0ff0*/  CS2R R148, SRZ ;  /* 0x0000000000947805 */ /* 0x000fe2000001ff00 */
[----:B------:R-:W-:Y:S01]  /*1000*/  USHF.L.U32 UR4, UR4, 0x7, URZ ;  /* 0x0000000704047899 */ /* 0x000fe2000800063f */
[----:B------:R-:W-:Y:S01]  /*1010*/  CS2R R160, SRZ ;  /* 0x0000000000a07805 */ /* 0x000fe2000001ff00 */
[----:B------:R-:W-:Y:S01]  /*1020*/  UISETP.NE.AND.EX UP0, UPT, UR11, URZ, UPT, UP0 ;  /* 0x0000003f0b00728c */ /* 0x000fe2000bf05300 */
[----:B------:R-:W-:-:S02]  /*1030*/  CS2R R144, SRZ ;  /* 0x0000000000907805 */ /* 0x000fc4000001ff00 */
[----:B------:R-:W-:Y:S01]  /*1040*/  MOV R212, UR6 ;  /* 0x0000000600d47c02 */ /* 0x000fe20008000f00 */
[----:B------:R-:W-:Y:S01]  /*1050*/  ULDC UR9, c[0x0][0x424] ;  /* 0x0001090000097ab9 */ /* 0x000fe20000000800 */
[----:B------:R-:W-:Y:S01]  /*1060*/  IMAD.U32 R213, RZ, RZ, UR4 ;  /* 0x00000004ffd57e24 */ /* 0x000fe2000f8e00ff */
[----:B------:R-:W-:Y:S01]  /*1070*/  UIADD3 UR4, UR4, 0x7f, URZ ;  /* 0x0000007f04047890 */ /* 0x000fe2000fffe03f */
[----:B------:R-:W-:Y:S01]  /*1080*/  CS2R R128, SRZ ;  /* 0x0000000000807805 */ /* 0x000fe2000001ff00 */
[----:B------:R-:W-:Y:S01]  /*1090*/  ULDC UR8, c[0x0][0x288] ;  /* 0x0000a20000087ab9 */ /* 0x000fe20000000800 */
[----:B------:R-:W-:Y:S01]  /*10a0*/  @UP2 ULDC UR6, c[0x0][0x44c] ;  /* 0x0001130000062ab9 */ /* 0x000fe20000000800 */
[----:B------:R-:W-:Y:S01]  /*10b0*/  UIADD3 UR8, -UR8, 0x50, URZ ;  /* 0x0000005008087890 */ /* 0x000fe2000fffe13f */
[----:B------:R-:W-:Y:S01]  /*10c0*/  CS2R R140, SRZ ;  /* 0x00000000008c7805 */ /* 0x000fe2000001ff00 */
[----:B------:R-:W-:Y:S01]  /*10d0*/  UIMAD.WIDE.U32 UR6, UR4, UR6, URZ ;  /* 0x00000006040672a5 */ /* 0x000fe2000f8e003f */
[----:B------:R-:W-:Y:S01]  /*10e0*/  CS2R R124, SRZ ;  /* 0x00000000007c7805 */ /* 0x000fe2000001ff00 */
[----:B------:R-:W-:Y:S01]  /*10f0*/  USEL UR14, UR9, 0x1, UP0 ;  /* 0x00000001090e7887 */ /* 0x000fe20008000000 */
[----:B------:R-:W-:Y:S01]  /*1100*/  CS2R R96, SRZ ;  /* 0x0000000000607805 */ /* 0x000fe2000001ff00 */
[----:B------:R-:W-:Y:S01]  /*1110*/  ULDC UR12, c[0x0][0x2f0] ;  /* 0x0000bc00000c7ab9 */ /* 0x000fe20000000800 */
[----:B------:R-:W-:Y:S01]  /*1120*/  @UP2 ULDC UR9, c[0x0][0x450] ;  /* 0x0001140000092ab9 */ /* 0x000fe20000000800 */
[----:B------:R-:W-:Y:S01]  /*1130*/  UIMAD UR8, UR14, UR12, UR8 ;  /* 0x0000000c0e0872a4 */ /* 0x000fe2000f8e0208 */
[----:B------:R-:W-:Y:S01]  /*1140*/  CS2R R136, SRZ ;  /* 0x0000000000887805 */ /* 0x000fe2000001ff00 */
[----:B------:R-:W-:Y:S01]  /*1150*/  @UP2 USHF.R.U32.HI UR4, URZ, UR9, UR7 ;  /* 0x000000093f042299 */ /* 0x000fe20008011607 */
[----:B------:R-:W-:Y:S01]  /*1160*/  IMAD.U32 R23, RZ, RZ, UR14 ;  /* 0x0000000eff177e24 */ /* 0x000fe2000f8e00ff */
[----:B------:R-:W-:Y:S01]  /*1170*/  UIMAD UR6, UR14, UR12, 0x4f ;  /* 0x0000004f0e0674a4 */ /* 0x000fe2000f8e020c */
[----:B------:R-:W-:Y:S01]  /*1180*/  CS2R R92, SRZ ;  /* 0x00000000005c7805 */ /* 0x000fe2000001ff00 */
[----:B------:R-:W-:Y:S01]  /*1190*/  UIADD3 UR8, UR8, UR4, URZ ;  /* 0x0000000408087290 */ /* 0x000fe2000fffe03f */
[----:B------:R-:W-:Y:S01]  /*11a0*/  CS2R R88, SRZ ;  /* 0x0000000000587805 */ /* 0x000fe2000001ff00 */
[----:B------:R-:W-:Y:S01]  /*11b0*/  UIMAD.WIDE UR6, UR6, 0x66666667, URZ ;  /* 0x66666667060678a5 */ /* 0x000fe2000f8e023f */
[----:B------:R-:W-:Y:S01]  /*11c0*/  CS2R R132, SRZ ;  /* 0x0000000000847805 */ /* 0x000fe2000001ff00 */
[----:B------:R-:W-:Y:S01]  /*11d0*/  UIMAD.WIDE UR8, UR8, 0x66666667, URZ ;  /* 0x66666667080878a5 */ /* 0x000fe2000f8e023f */
[----:B------:R-:W-:Y:S01]  /*11e0*/  CS2R R84, SRZ ;  /* 0x0000000000547805 */ /* 0x000fe2000001ff00 */
[----:B------:R-:W-:Y:S01]  /*11f0*/  ULDC UR13, c[0x0][0xc54] ;  /* 0x00031500000d7ab9 */ /* 0x000fe20000000800 */
[----:B------:R-:W-:Y:S01]  /*1200*/  USHF.R.U32.HI UR4, URZ, 0x1f, UR7 ;  /* 0x0000001f3f047899 */ /* 0x000fe20008011607 */
[----:B------:R-:W-:Y:S01]  /*1210*/  CS2R R80, SRZ ;  /* 0x0000000000507805 */ /* 0x000fe2000001ff00 */
[----:B------:R-:W-:Y:S01]  /*1220*/  UIMAD UR12, UR5, UR13, UR10 ;  /* 0x0000000d050c72a4 */ /* 0x000fe2000f8e020a */
[----:B------:R-:W-:Y:S01]  /*1230*/  CS2R R194, SRZ ;  /* 0x0000000000c27805 */ /* 0x000fe2000001ff00 */
[----:B------:R-:W-:Y:S01]  /*1240*/  USHF.R.U32.HI UR5, URZ, 0x1f, UR9 ;  /* 0x0000001f3f057899 */ /* 0x000fe20008011609 */
[----:B------:R-:W-:Y:S01]  /*1250*/  CS2R R76, SRZ ;  /* 0x00000000004c7805 */ /* 0x000fe2000001ff00 */
[----:B------:R-:W-:Y:S01]  /*1260*/  ULDC UR11, c[0x0][0xc48] ;  /* 0x00031200000b7ab9 */ /* 0x000fe20000000800 */
[----:B------:R-:W-:Y:S01]  /*1270*/  ULEA.HI.SX32 UR7, UR7, UR4, 0x1b ;  /* 0x0000000407077291 */ /* 0x000fe2000f8fda3f */
[----:B------:R-:W-:Y:S01]  /*1280*/  CS2R R72, SRZ ;  /* 0x0000000000487805 */ /* 0x000fe2000001ff00 */
[----:B------:R-:W-:Y:S01]  /*1290*/  UISETP.NE.AND UP1, UPT, UR11, 0x1, UPT ;  /* 0x000000010b00788c */ /* 0x000fe2000bf25270 */
[----:B------:R-:W-:Y:S01]  /*12a0*/  CS2R R68, SRZ ;  /* 0x0000000000447805 */ /* 0x000fe2000001ff00 */
[----:B------:R-:W-:Y:S01]  /*12b0*/  ULEA.HI.SX32 UR9, UR9, UR5, 0x1b ;  /* 0x0000000509097291 */ /* 0x000fe2000f8fda3f */
[----:B------:R-:W-:Y:S01]  /*12c0*/  CS2R R64, SRZ ;  /* 0x0000000000407805 */ /* 0x000fe2000001ff00 */
[----:B------:R-:W-:Y:S01]  /*12d0*/  UMOV UR14, UR12 ;  /* 0x0000000c000e7c82 */ /* 0x000fe20008000000 */
[----:B------:R-:W-:Y:S01]  /*12e0*/  CS2R R170, SRZ ;  /* 0x0000000000aa7805 */ /* 0x000fe2000001ff00 */
[----:B------:R-:W-:Y:S01]  /*12f0*/  UISETP.LT.AND UP0, UPT, UR7, UR9, UPT ;  /* 0x000000090700728c */ /* 0x000fe2000bf01270 */
[----:B------:R-:W-:-:S02]  /*1300*/  CS2R R192, SRZ ;  /* 0x0000000000c07805 */ /* 0x000fc4000001ff00 */
[----:B------:R-:W-:Y:S02]  /*1310*/  CS2R R60, SRZ ;  /* 0x00000000003c7805 */ /* 0x000fe4000001ff00 */
[----:B------:R-:W-:Y:S01]  /*1320*/  CS2R R56, SRZ ;  /* 0x0000000000387805 */ /* 0x000fe2000001ff00 */
[----:B------:R-:W-:Y:S01]  /*1330*/  USEL UR60, UR7, UR9, UP0 ;  /* 0x00000009073c7287 */ /* 0x000fe20008000000 */
[----:B------:R-:W-:Y:S01]  /*1340*/  CS2R R168, SRZ ;  /* 0x0000000000a87805 */ /* 0x000fe2000001ff00 */
[----:B------:R-:W-:Y:S01]  /*1350*/  @UP1 ULDC UR10, c[0x0][0xc4c] ;  /* 0x00031300000a1ab9 */ /* 0x000fe20000000800 */
[----:B------:R-:W-:Y:S01]  /*1360*/  @UP1 ULDC UR6, c[0x0][0xc50] ;  /* 0x0003140000061ab9 */ /* 0x000fe20000000800 */
[----:B------:R-:W-:Y:S01]  /*1370*/  UIMAD.WIDE.U32 UR4, UR12, UR10, URZ ;  /* 0x0000000a0c0472a5 */ /* 0x000fe2000f8e003f */
[----:B------:R-:W-:Y:S01]  /*1380*/  CS2R R52, SRZ ;  /* 0x0000000000347805 */ /* 0x000fe2000001ff00 */
[----:B------:R-:W-:Y:S01]  /*1390*/  UISETP.GE.AND UP0, UPT, UR60, 0x1, UPT ;  /* 0x000000013c00788c */ /* 0x000fe2000bf06270 */
[----:B------:R-:W-:Y:S01]  /*13a0*/  CS2R R48, SRZ ;  /* 0x0000000000307805 */ /* 0x000fe2000001ff00 */
[----:B------:R-:W-:Y:S01]  /*13b0*/  @UP1 USHF.R.U32.HI UR14, URZ, UR6, UR5 ;  /* 0x000000063f0e1299 */ /* 0x000fe20008011605 */
[----:B------:R-:W-:-:S02]  /*13c0*/  CS2R R190, SRZ ;  /* 0x0000000000be7805 */ /* 0x000fc4000001ff00 */
[----:B------:R-:W-:Y:S02]  /*13d0*/  CS2R R44, SRZ ;  /* 0x00000000002c7805 */ /* 0x000fe4000001ff00 */
[----:B------:R-:W-:Y:S02]  /*13e0*/  CS2R R40, SRZ ;  /* 0x0000000000287805 */ /* 0x000fe4000001ff00 */
[----:B------:R-:W-:Y:S01]  /*13f0*/  PLOP3.LUT P1, PT, PT, PT, UP0, 0x80, 0x0 ;  /* 0x000000000000781c */ /* 0x000fe20003f2f008 */
[----:B------:R-:W-:Y:S02]  /*1400*/  UIADD3 UR4, -UR14, URZ, URZ ;  /* 0x0000003f0e047290 */ /* 0x000fe4000fffe13f */
[----:B------:R-:W-:Y:S01]  /*1410*/  IMAD.U32 R221, RZ, RZ, UR14 ;  /* 0x0000000effdd7e24 */ /* 0x000fe2000f8e00ff */
[----:B------:R-:W-:Y:S02]  /*1420*/  CS2R R166, SRZ ;  /* 0x0000000000a67805 */ /* 0x000fe4000001ff00 */
[----:B------:R-:W-:Y:S01]  /*1430*/  CS2R R36, SRZ ;  /* 0x0000000000247805 */ /* 0x000fe2000001ff00 */
[----:B------:R-:W-:Y:S01]  /*1440*/  UIMAD UR4, UR11, UR4, UR12 ;  /* 0x000000040b0472a4 */ /* 0x000fe2000f8e020c */
[----:B------:R-:W-:-:S02]  /*1450*/  CS2R R32, SRZ ;  /* 0x0000000000207805 */ /* 0x000fc4000001ff00 */
[----:B------:R-:W-:Y:S01]  /*1460*/  CS2R R188, SRZ ;  /* 0x0000000000bc7805 */ /* 0x000fe2000001ff00 */
[----:B------:R-:W-:Y:S01]  /*1470*/  IMAD.MOV.U32 R16, RZ, RZ, RZ ;  /* 0x000000ffff107224 */ /* 0x000fe200078e00ff */
[----:B------:R-:W-:Y:S02]  /*1480*/  CS2R R98, SRZ ;  /* 0x0000000000627805 */ /* 0x000fe4000001ff00 */
[----:B------:R-:W-:Y:S01]  /*1490*/  CS2R R186, SRZ ;  /* 0x0000000000ba7805 */ /* 0x000fe2000001ff00 */
[----:B------:R-:W-:Y:S01]  /*14a0*/  IMAD.U32 R220, RZ, RZ, UR4 ;  /* 0x00000004ffdc7e24 */ /* 0x000fe2000f8e00ff */
        /* <DEDUP_REMOVED lines=33> */
[----:B------:R-:W-:Y:S02]  /*16c0*/  UIADD3 UR6, UR7, 0x14400, URZ ;  /* 0x0001440007067890 */ /* 0x000fe4000fffe03f */
[----:B------:R-:W-:Y:S02]  /*16d0*/  IMAD.U32 R16, RZ, RZ, UR7 ;  /* 0x00000007ff107e24 */ /* 0x000fe4000f8e00ff */
        /* <DEDUP_REMOVED lines=25> */
.L_x_2203:
[----:B------:R-:W2:Y:S01]  /*1870*/  LDL R2, [R1] ;  /* 0x0000000001027983 */ /* 0x000ea20000100800 */
[----:B------:R-:W-:Y:S02]  /*1880*/  R2UR UR7, R223 ;  /* 0x00000000df0772ca */ /* 0x000fe400000e0000 */
[----:B------:R-:W-:-:S11]  /*1890*/  R2UR UR6, R16 ;  /* 0x00000000100672ca */ /* 0x000fd600000e0000 */
[----:B------:R-:W-:-:S04]  /*18a0*/  ULEA.HI UR4, UR7, UR7, URZ, 0x1 ;  /* 0x0000000707047291 */ /* 0x000fc8000f8f083f */
[----:B------:R-:W-:-:S04]  /*18b0*/  ULOP3.LUT UR4, UR4, 0xfffffffe, URZ, 0xc0, !UPT ;  /* 0xfffffffe04047892 */ /* 0x000fc8000f8ec03f */
[----:B------:R-:W-:-:S06]  /*18c0*/  UIADD3 UR4, UR7, -UR4, URZ ;  /* 0x8000000407047290 */ /* 0x000fcc000fffe03f */
[----:B------:R-:W-:-:S05]  /*18d0*/  IMAD.U32 R0, RZ, RZ, UR4 ;  /* 0x00000004ff007e24 */ /* 0x000fca000f8e00ff */
[----:B------:R-:W-:-:S04]  /*18e0*/  SHF.L.U32 R0, R0, 0x1f, RZ ;  /* 0x0000001f00007819 */ /* 0x000fc800000006ff */
[----:B------:R-:W0:Y:S01]  /*18f0*/  SYNCS.PHASECHK.TRANS64.TRYWAIT P1, [UR6+0x38800], R0 ;  /* 0x03880000ff0075a7 */ /* 0x000e220008020146 */
[----:B--2---:R-:W-:-:S13]  /*1900*/  R2UR UR5, R2 ;  /* 0x00000000020572ca */ /* 0x004fda00000e0000 */
[----:B------:R-:W-:-:S05]  /*1910*/  IMAD.U32 R2, RZ, RZ, UR5 ;  /* 0x00000005ff027e24 */ /* 0x000fca000f8e00ff */
[----:B------:R-:W-:Y:S01]  /*1920*/  ISETP.NE.AND P0, PT, R2, 0x3, PT ;  /* 0x000000030200780c */ /* 0x000fe20003f05270 */
[----:B0-----:R-:W-:-:S12]  /*1930*/  @!P1 BRA `(.L_x_2204) ;  /* 0x0000013800cc9947 */ /* 0x001fd80003800000 */
.L_x_2322:
[----:B------:R-:W-:Y:S05]  /*1940*/  @!P0 BRA `(.L_x_2205) ;  /* 0x0000000000048947 */ /* 0x000fea0003800000 */
[----:B------:R-:W-:Y:S01]  /*1950*/  BPT.TRAP 0x1 ;  /* 0x000000040000795c */ /* 0x000fe20000300000 */
.L_x_2205:
[----:B------:R-:W-:Y:S01]  /*1960*/  R2UR UR5, R17 ;  /* 0x00000000110572ca */ /* 0x000fe200000e0000 */
[----:B0-----:R-:W-:Y:S01]  /*1970*/  IMAD.U32 R0, RZ, RZ, UR36 ;  /* 0x00000024ff007e24 */ /* 0x001fe2000f8e00ff */
[----:B------:R-:W-:-:S11]  /*1980*/  R2UR UR4, R16 ;  /* 0x00000000100472ca */ /* 0x000fd600000e0000 */
[----:B------:R-:W-:Y:S02]  /*1990*/  IMAD.U32 R3, RZ, RZ, UR5 ;  /* 0x00000005ff037e24 */ /* 0x000fe4000f8e00ff */
[----:B------:R-:W-:-:S03]  /*19a0*/  LEA R0, R0, UR4, 0x3 ;  /* 0x0000000400007c11 */ /* 0x000fc6000f8e18ff */
[----:B------:R-:W-:-:S04]  /*19b0*/  SHF.L.U32 R3, R3, 0x1f, RZ ;  /* 0x0000001f03037819 */ /* 0x000fc800000006ff */
[----:B------:R0:W1:Y:S01]  /*19c0*/  SYNCS.PHASECHK.TRANS64.TRYWAIT P1, [R0+URZ+0x38830], R3 ;  /* 0x03883003000075a7 */ /* 0x000062000802017f */
[----:B------:R-:W-:Y:S05]  /*19d0*/  @!P0 BRA `(.L_x_2206) ;  /* 0x0000000000048947 */ /* 0x000fea0003800000 */
[----:B------:R-:W-:Y:S01]  /*19e0*/  BPT.TRAP 0x1 ;  /* 0x000000040000795c */ /* 0x000fe20000300000 */
.L_x_2206:
[----:B-1----:R-:W-:Y:S05]  /*19f0*/  @P1 BRA `(.L_x_2207) ;  /* 0x0000000000081947 */ /* 0x002fea0003800000 */
[----:B------:R-:W1:Y:S02]  /*1a00*/  SYNCS.PHASECHK.TRANS64.TRYWAIT P1, [R0+URZ+0x38830], R3 ;  /* 0x03883003000075a7 */ /* 0x000e64000802017f */
[----:B-1----:R-:W-:Y:S05]  /*1a10*/  @!P1 BRA `(.L_x_2208) ;  /* 0x0000013800b09947 */ /* 0x002fea0003800000 */
.L_x_2207:
[----:B------:R-:W-:Y:S05]  /*1a20*/  WARPSYNC.ALL ;  /* 0x0000000000007948 */ /* 0x000fea0003800000 */
[----:B------:R-:W-:Y:S01]  /*1a30*/  R2UR UR4, R16 ;  /* 0x00000000100472ca */ /* 0x000fe200000e0000 */
[----:B------:R-:W-:Y:S01]  /*1a40*/  ULOP3.LUT UR5, UR37, 0x10000, URZ, 0xfc, !UPT ;  /* 0x0001000025057892 */ /* 0x000fe2000f8efc3f */
[----:B------:R-:W-:Y:S01]  /*1a50*/  WARPGROUP.ARRIVE ;  /* 0x00000000000079c5 */ /* 0x000fe20000000000 */
[----:B------:R-:W-:Y:S01]  /*1a60*/  UMOV UR17, 0x40000040 ;  /* 0x4000004000117882 */ /* 0x000fe20000000000 */
[----:B------:R-:W-:Y:S01]  /*1a70*/  UMOV UR19, 0x40000040 ;  /* 0x4000004000137882 */ /* 0x000fe20000000000 */
[----:B------:R-:W-:Y:S01]  /*1a80*/  UMOV UR9, UR17 ;  /* 0x0000001100097c82 */ /* 0x000fe20008000000 */
[----:B------:R-:W-:Y:S01]  /*1a90*/  UMOV UR11, 0x40000040 ;  /* 0x40000040000b7882 */ /* 0x000fe20000000000 */
[----:B------:R-:W-:Y:S01]  /*1aa0*/  UMOV UR13, UR17 ;  /* 0x00000011000d7c82 */ /* 0x000fe20008000000 */
[----:B------:R-:W-:Y:S01]  /*1ab0*/  UMOV UR16, UR5 ;  /* 0x0000000500107c82 */ /* 0x000fe20008000000 */
[----:B------:R-:W-:Y:S01]  /*1ac0*/  UMOV UR15, 0x40000040 ;  /* 0x40000040000f7882 */ /* 0x000fe20000000000 */
[----:B------:R-:W-:Y:S01]  /*1ad0*/  UMOV UR8, UR16 ;  /* 0x0000001000087c82 */ /* 0x000fe20008000000 */
[----:B------:R-:W-:Y:S01]  /*1ae0*/  UMOV UR12, UR16 ;  /* 0x00000010000c7c82 */ /* 0x000fe20008000000 */
[----:B------:R-:W-:Y:S01]  /*1af0*/  IMAD.U32 R14, RZ, RZ, UR16 ;  /* 0x00000010ff0e7e24 */ /* 0x000fe2000f8e00ff */
[----:B------:R-:W-:Y:S01]  /*1b00*/  UIADD3 UR4, UR4, 0x24400, URZ ;  /* 0x0002440004047890 */ /* 0x000fe2000fffe03f */
[----:B------:R-:W-:Y:S01]  /*1b10*/  IMAD.U32 R15, RZ, RZ, UR17 ;  /* 0x00000011ff0f7e24 */ /* 0x000fe2000f8e00ff */
[----:B------:R-:W-:Y:S01]  /*1b20*/  UMOV UR23, 0x40000040 ;  /* 0x4000004000177882 */ /* 0x000fe20000000000 */
[----:B------:R-:W-:Y:S01]  /*1b30*/  UMOV UR27, 0x40000040 ;  /* 0x40000040001b7882 */ /* 0x000fe20000000000 */
[----:B------:R-:W-:Y:S01]  /*1b40*/  USHF.R.U32.HI UR4, URZ, 0x4, UR4 ;  /* 0x000000043f047899 */ /* 0x000fe20008011604 */
[----:B------:R-:W-:Y:S01]  /*1b50*/  MOV R4, UR39 ;  /* 0x0000002700047c02 */ /* 0x000fe20008000f00 */
[----:B------:R-:W-:Y:S01]  /*1b60*/  UMOV UR31, 0x40000040 ;  /* 0x40000040001f7882 */ /* 0x000fe20000000000 */
[----:B------:R-:W-:Y:S01]  /*1b70*/  UMOV UR35, 0x40000040 ;  /* 0x4000004000237882 */ /* 0x000fe20000000000 */
[----:B------:R-:W-:Y:S01]  /*1b80*/  ULOP3.LUT UR4, UR4, 0x3fff, URZ, 0xc0, !UPT ;  /* 0x00003fff04047892 */ /* 0x000fe2000f8ec03f */
[----:B------:R-:W-:Y:S01]  /*1b90*/  MOV R5, UR38 ;  /* 0x0000002600057c02 */ /* 0x000fe20008000f00 */
[----:B------:R-:W-:Y:S01]  /*1ba0*/  UMOV UR43, 0x40000040 ;  /* 0x40000040002b7882 */ /* 0x000fe20000000000 */
[----:B------:R-:W-:Y:S01]  /*1bb0*/  UMOV UR47, 0x40000040 ;  /* 0x40000040002f7882 */ /* 0x000fe20000000000 */
[----:B------:R-:W-:Y:S01]  /*1bc0*/  ULOP3.LUT UR6, UR4, 0x10000, URZ, 0xfc, !UPT ;  /* 0x0001000004067892 */ /* 0x000fe2000f8efc3f */
[----:B------:R-:W-:Y:S01]  /*1bd0*/  MOV R18, UR36 ;  /* 0x0000002400127c02 */ /* 0x000fe20008000f00 */
[----:B------:R-:W-:Y:S01]  /*1be0*/  UMOV UR51, 0x40000040 ;  /* 0x4000004000337882 */ /* 0x000fe20000000000 */
[----:B------:R-:W-:Y:S01]  /*1bf0*/  UMOV UR55, 0x40000040 ;  /* 0x4000004000377882 */ /* 0x000fe20000000000 */
[----:B------:R-:W-:-:S02]  /*1c00*/  UIMAD UR4, UR36, 0xa00, UR6 ;  /* 0x00000a00240478a4 */ /* 0x000fc4000f8e0206 */
[----:B------:R-:W-:Y:S01]  /*1c10*/  IMAD.U32 R19, RZ, RZ, UR6 ;  /* 0x00000006ff137e24 */ /* 0x000fe2000f8e00ff */
[----:B------:R-:W-:Y:S01]  /*1c20*/  UMOV UR59, 0x40000040 ;  /* 0x40000040003b7882 */ /* 0x000fe20000000000 */
[----:B------:R-:W-:Y:S02]  /*1c30*/  UIADD3 UR10, UR4, 0x80, URZ ;  /* 0x00000080040a7890 */ /* 0x000fe4000fffe03f */
[----:B------:R-:W-:Y:S02]  /*1c40*/  UIADD3 UR14, UR4, 0x100, URZ ;  /* 0x00000100040e7890 */ /* 0x000fe4000fffe03f */
[----:B------:R-:W-:Y:S01]  /*1c50*/  UMOV UR18, UR4 ;  /* 0x0000000400127c82 */ /* 0x000fe20008000000 */
[----:B------:R-:W-:Y:S01]  /*1c60*/  UIADD3 UR6, UR4, 0x180, URZ ;  /* 0x0000018004067890 */ /* 0x000fe2000fffe03f */
[----:B------:R-:W-:Y:S01]  /*1c70*/  HGMMA.64x16x16.F32 R56, gdesc[UR16], RZ, !UPT, gsb0 ;  /* 0x00200000103879f0 */ /* 0x000fe2000c0008ff */
[----:B------:R-:W-:Y:S01]  /*1c80*/  UIADD3 UR7, UR4, 0x200, URZ ;  /* 0x0000020004077890 */ /* 0x000fe2000fffe03f */
[----:B------:R-:W-:Y:S01]  /*1c90*/  UMOV UR19, 0x40000040 ;  /* 0x4000004000137882 */ /* 0x000fe20000000000 */
[----:B------:R-:W-:-:S02]  /*1ca0*/  UIADD3 UR22, UR4, 0x384, URZ ;  /* 0x0000038404167890 */ /* 0x000fc4000fffe03f */
[----:B------:R-:W-:Y:S02]  /*1cb0*/  UIADD3 UR26, UR4, 0x386, URZ ;  /* 0x00000386041a7890 */ /* 0x000fe4000fffe03f */
[----:B------:R-:W-:Y:S02]  /*1cc0*/  UIADD3 UR30, UR4, 0x600, URZ ;  /* 0x00000600041e7890 */ /* 0x000fe4000fffe03f */
[----:B------:R-:W-:Y:S02]  /*1cd0*/  UIADD3 UR34, UR4, 0x602, URZ ;  /* 0x0000060204227890 */ /* 0x000fe4000fffe03f */
[----:B------:R-:W-:Y:S02]  /*1ce0*/  UIADD3 UR42, UR4, 0x584, URZ ;  /* 0x00000584042a7890 */ /* 0x000fe4000fffe03f */
[----:B------:R-:W-:Y:S02]  /*1cf0*/  UIADD3 UR46, UR4, 0x586, URZ ;  /* 0x00000586042e7890 */ /* 0x000fe4000fffe03f */
[----:B------:R-:W-:-:S02]  /*1d00*/  UIADD3 UR50, UR4, 0x800, URZ ;  /* 0x0000080004327890 */ /* 0x000fc4000fffe03f */
[----:B------:R-:W-:Y:S02]  /*1d10*/  UIADD3 UR54, UR4, 0x802, URZ ;  /* 0x0000080204367890 */ /* 0x000fe4000fffe03f */
        /* <DEDUP_REMOVED lines=177> */
[----:B------:R-:W-:Y:S02]  /*2830*/  MOV R2, UR13 ;  /* 0x0000000d00027c02 */ /* 0x000fe40008000f00 */
[----:B01----:R-:W-:Y:S01]  /*2840*/  MOV R3, UR12 ;  /* 0x0000000c00037c02 */ /* 0x003fe20008000f00 */
        /* <DEDUP_REMOVED lines=272> */
[----:B------:R-:W-:Y:S01]  /*3950*/  MOV R6, UR12 ;  /* 0x0000000c00067c02 */ /* 0x000fe20008000f00 */
        /* <DEDUP_REMOVED lines=35> */
[----:B------:R-:W-:-:S07]  /*3b90*/  UIADD3 UR6, UR4, 0x786, URZ ;  /* 0x0000078604067890 */ /* 0x000fce000fffe03f */
[----:B------:R-:W-:Y:S01]  /*3ba0*/  UMOV UR14, UR6 ;  /* 0x00000006000e7c82 */ /* 0x000fe20008000000 */
[----:B------:R-:W-:Y:S01]  /*3bb0*/  UIADD3 UR6, UR4, 0x906, URZ ;  /* 0x0000090604067890 */ /* 0x000fe2000fffe03f */
[----:B------:R-:W-:Y:S02]  /*3bc0*/  WARPGROUP.DEPBAR.LE gsb0, 0x0 ;  /* 0x00008000000079c5 */ /* 0x000fe40000010000 */
[----:B------:R-:W-:-:S06]  /*3bd0*/  WARPGROUP.ARRIVE ;  /* 0x00000000000079c5 */ /* 0x000fcc0000000000 */
[----:B------:R-:W-:Y:S01]  /*3be0*/  HGMMA.64x16x16.F32 R32, gdesc[UR52], R32, gsb0 ;  /* 0x00200000342079f0 */ /* 0x000fe20008000820 */
[----:B------:R-:W-:Y:S01]  /*3bf0*/  UMOV UR54, UR7 ;  /* 0x0000000700367c82 */ /* 0x000fe20008000000 */
[----:B------:R-:W-:Y:S01]  /*3c00*/  UMOV UR55, 0x40000040 ;  /* 0x4000004000377882 */ /* 0x000fe20000000000 */
        /* <DEDUP_REMOVED lines=35> */
.L_x_2209:
[----:B------:R-:W-:Y:S01]  /*3e40*/  R2UR UR4, R212 ;  /* 0x00000000d40472ca */ /* 0x000fe200000e0000 */
[----:B------:R-:W-:Y:S01]  /*3e50*/  ULDC UR10, c[0x0][0x2f0] ;  /* 0x0000bc00000a7ab9 */ /* 0x000fe20000000800 */
[----:B------:R-:W-:Y:S01]  /*3e60*/  R2UR UR7, R213 ;  /* 0x00000000d50772ca */ /* 0x000fe200000e0000 */
[----:B------:R-:W-:Y:S01]  /*3e70*/  IMAD.U32 R4, RZ, RZ, UR10 ;  /* 0x0000000aff047e24 */ /* 0x000fe2000f8e00ff */
[----:B------:R-:W-:Y:S01]  /*3e80*/  R2UR UR18, R23 ;  /* 0x00000000171272ca */ /* 0x000fe200000e0000 */
[----:B------:R-:W-:Y:S01]  /*3e90*/  ULDC UR14, c[0x0][0x288] ;  /* 0x0000a200000e7ab9 */ /* 0x000fe20000000800 */
[----:B------:R-:W-:Y:S02]  /*3ea0*/  CS2R R150, SRZ ;  /* 0x0000000000967805 */ /* 0x000fe4000001ff00 */
[----:B------:R-:W-:Y:S02]  /*3eb0*/  CS2R R148, SRZ ;  /* 0x0000000000947805 */ /* 0x000fe4000001ff00 */
[----:B------:R-:W-:-:S02]  /*3ec0*/  CS2R R146, SRZ ;  /* 0x0000000000927805 */ /* 0x000fc4000001ff00 */
[----:B------:R-:W-:Y:S02]  /*3ed0*/  CS2R R144, SRZ ;  /* 0x0000000000907805 */ /* 0x000fe4000001ff00 */
[----:B------:R-:W-:Y:S02]  /*3ee0*/  CS2R R142, SRZ ;  /* 0x00000000008e7805 */ /* 0x000fe4000001ff00 */
[----:B------:R-:W-:Y:S02]  /*3ef0*/  CS2R R140, SRZ ;  /* 0x00000000008c7805 */ /* 0x000fe4000001ff00 */
[----:B------:R-:W-:Y:S01]  /*3f00*/  CS2R R138, SRZ ;  /* 0x00000000008a7805 */ /* 0x000fe2000001ff00 */
[----:B------:R-:W-:Y:S01]  /*3f10*/  UISETP.NE.AND UP0, UPT, UR4, URZ, UPT ;  /* 0x0000003f0400728c */ /* 0x000fe2000bf05270 */
[----:B------:R-:W-:Y:S01]  /*3f20*/  CS2R R136, SRZ ;  /* 0x0000000000887805 */ /* 0x000fe2000001ff00 */
[----:B------:R-:W-:Y:S01]  /*3f30*/  VIADD R2, R215, UR7 ;  /* 0x00000007d7027c36 */ /* 0x000fe20008000000 */
[----:B------:R-:W-:Y:S01]  /*3f40*/  UMOV UR11, UR7 ;  /* 0x00000007000b7c82 */ /* 0x000fe20008000000 */
[----:B------:R-:W-:-:S02]  /*3f50*/  CS2R R134, SRZ ;  /* 0x0000000000867805 */ /* 0x000fc4000001ff00 */
[----:B------:R-:W-:Y:S02]  /*3f60*/  CS2R R132, SRZ ;  /* 0x0000000000847805 */ /* 0x000fe4000001ff00 */
[----:B------:R-:W-:Y:S02]  /*3f70*/  PLOP3.LUT P1, PT, PT, PT, UP0, 0x80, 0x0 ;  /* 0x000000000000781c */ /* 0x000fe40003f2f008 */
[----:B------:R-:W-:Y:S02]  /*3f80*/  CS2R R130, SRZ ;  /* 0x0000000000827805 */ /* 0x000fe4000001ff00 */
[----:B------:R-:W-:Y:S02]  /*3f90*/  PLOP3.LUT P2, PT, PT, PT, UP0, 0x80, 0x0 ;  /* 0x000000000000781c */ /* 0x000fe40003f4f008 */
[----:B------:R-:W-:Y:S02]  /*3fa0*/  CS2R R128, SRZ ;  /* 0x0000000000807805 */ /* 0x000fe4000001ff00 */
[----:B------:R-:W-:Y:S01]  /*3fb0*/  CS2R R126, SRZ ;  /* 0x00000000007e7805 */ /* 0x000fe2000001ff00 */
[----:B------:R-:W-:Y:S01]  /*3fc0*/  @UP0 ULDC UR4, c[0x0][0x44c] ;  /* 0x0001130000040ab9 */ /* 0x000fe20000000800 */
[----:B------:R-:W-:Y:S01]  /*3fd0*/  @UP0 ULDC UR6, c[0x0][0x44c] ;  /* 0x0001130000060ab9 */ /* 0x000fe20000000800 */
[----:B------:R-:W-:Y:S01]  /*3fe0*/  @UP0 ULDC UR15, c[0x0][0x450] ;  /* 0x00011400000f0ab9 */ /* 0x000fe20000000800 */
[----:B------:R-:W-:Y:S01]  /*3ff0*/  UIMAD.WIDE.U32 UR6, UR7, UR6, URZ ;  /* 0x00000006070672a5 */ /* 0x000fe2000f8e003f */
[----:B------:R-:W-:-:S02]  /*4000*/  CS2R R124, SRZ ;  /* 0x00000000007c7805 */ /* 0x000fc4000001ff00 */
[----:B------:R-:W-:Y:S02]  /*4010*/  CS2R R122, SRZ ;  /* 0x00000000007a7805 */ /* 0x000fe4000001ff00 */
[----:B------:R-:W-:Y:S01]  /*4020*/  CS2R R120, SRZ ;  /* 0x0000000000787805 */ /* 0x000fe2000001ff00 */
[----:B------:R-:W-:Y:S01]  /*4030*/  @UP0 USHF.R.U32.HI UR11, URZ, UR15, UR7 ;  /* 0x0000000f3f0b0299 */ /* 0x000fe20008011607 */
[----:B------:R-:W-:Y:S01]  /*4040*/  @P1 IMAD.HI.U32 R3, R2, UR4, RZ ;  /* 0x0000000402031c27 */ /* 0x000fe2000f8e00ff */
[----:B------:R-:W-:Y:S01]  /*4050*/  @UP0 ULDC UR4, c[0x0][0x450] ;  /* 0x0001140000040ab9 */ /* 0x000fe20000000800 */
[----:B------:R-:W-:Y:S02]  /*4060*/  CS2R R118, SRZ ;  /* 0x0000000000767805 */ /* 0x000fe4000001ff00 */
[----:B------:R-:W-:Y:S02]  /*4070*/  CS2R R116, SRZ ;  /* 0x0000000000747805 */ /* 0x000fe4000001ff00 */
[----:B------:R-:W-:-:S02]  /*4080*/  CS2R R114, SRZ ;  /* 0x0000000000727805 */ /* 0x000fc4000001ff00 */
[----:B------:R-:W-:Y:S01]  /*4090*/  @P2 SHF.R.U32.HI R2, RZ, UR4, R3 ;  /* 0x00000004ff022c19 */ /* 0x000fe20008011603 */
[----:B------:R-:W-:Y:S01]  /*40a0*/  UIMAD UR4, UR60, -0x50, URZ ;  /* 0xffffffb03c0478a4 */ /* 0x000fe2000f8e023f */
[----:B------:R-:W-:Y:S01]  /*40b0*/  CS2R R112, SRZ ;  /* 0x0000000000707805 */ /* 0x000fe2000001ff00 */
[----:B------:R-:W-:Y:S01]  /*40c0*/  UIADD3 UR60, UR60, -0x2, URZ ;  /* 0xfffffffe3c3c7890 */ /* 0x000fe2000fffe03f */
[----:B------:R-:W-:Y:S01]  /*40d0*/  CS2R R110, SRZ ;  /* 0x00000000006e7805 */ /* 0x000fe2000001ff00 */
[----:B------:R-:W0:Y:S01]  /*40e0*/  SHFL.IDX PT, R5, R2, 0x1, 0x1c1f ;  /* 0x003c1f0002057f89 */ /* 0x000e2200000e0000 */
[----:B------:R-:W-:Y:S01]  /*40f0*/  UIADD3 UR5, UR4, 0x51, URZ ;  /* 0x0000005104057890 */ /* 0x000fe2000fffe03f */
[----:B------:R-:W-:Y:S01]  /*4100*/  CS2R R108, SRZ ;  /* 0x00000000006c7805 */ /* 0x000fe2000001ff00 */
[----:B------:R-:W-:Y:S01]  /*4110*/  UIMAD UR4, UR18, UR10, UR4 ;  /* 0x0000000a120472a4 */ /* 0x000fe2000f8e0204 */
[----:B------:R-:W1:Y:S01]  /*4120*/  SHFL.IDX PT, R2, R2, RZ, 0x1c1f ;  /* 0x001c1fff02027589 */ /* 0x000e6200000e0000 */
[----:B------:R-:W-:Y:S01]  /*4130*/  UIMAD UR10, UR18, UR10, -UR14 ;  /* 0x0000000a120a72a4 */ /* 0x000fe2000f8e0a0e */
[----:B------:R-:W-:Y:S01]  /*4140*/  CS2R R106, SRZ ;  /* 0x00000000006a7805 */ /* 0x000fe2000001ff00 */
[----:B------:R-:W-:Y:S01]  /*4150*/  IMAD.U32 R3, RZ, RZ, UR5 ;  /* 0x00000005ff037e24 */ /* 0x000fe2000f8e00ff */
[----:B------:R-:W-:Y:S01]  /*4160*/  UIADD3 UR4, UR4, 0x50, URZ ;  /* 0x0000005004047890 */ /* 0x000fe2000fffe03f */
[----:B------:R-:W-:Y:S01]  /*4170*/  CS2R R104, SRZ ;  /* 0x0000000000687805 */ /* 0x000fe2000001ff00 */
[----:B------:R-:W-:Y:S01]  /*4180*/  ULDC UR5, c[0x0][0x988] ;  /* 0x0002620000057ab9 */ /* 0x000fe20000000800 */
[----:B------:R-:W-:Y:S01]  /*4190*/  IMAD R3, R214, -0x2, R3 ;  /* 0xfffffffed6037824 */ /* 0x000fe200078e0203 */
[----:B------:R-:W-:Y:S01]  /*41a0*/  UIADD3 UR6, UR10, UR11, URZ ;  /* 0x0000000b0a067290 */ /* 0x000fe2000fffe03f */
[----:B------:R-:W-:Y:S01]  /*41b0*/  CS2R R102, SRZ ;  /* 0x0000000000667805 */ /* 0x000fe2000001ff00 */
[----:B------:R-:W-:Y:S01]  /*41c0*/  IMAD.U32 R21, RZ, RZ, UR4 ;  /* 0x00000004ff157e24 */ /* 0x000fe2000f8e00ff */
[----:B------:R-:W-:Y:S01]  /*41d0*/  R2UR UR4, R0 ;  /* 0x00000000000472ca */ /* 0x000fe200000e0000 */
[----:B------:R-:W-:Y:S01]  /*41e0*/  IMAD R4, R4, UR18, R3 ;  /* 0x0000001204047c24 */ /* 0x000fe2000f8e0203 */
[----:B------:R-:W-:Y:S01]  /*41f0*/  UIMAD.WIDE UR6, UR6, 0x66666667, URZ ;  /* 0x66666667060678a5 */ /* 0x000fe2000f8e023f */
[----:B------:R-:W-:Y:S01]  /*4200*/  IMAD R3, R214, -0x2, R21 ;  /* 0xfffffffed6037824 */ /* 0x000fe200078e0215 */
[----:B------:R-:W2:Y:S01]  /*4210*/  S2UR UR18, SR_CgaCtaId ;  /* 0x00000000001279c3 */ /* 0x000ea20000008800 */
[----:B------:R-:W-:Y:S01]  /*4220*/  CS2R R100, SRZ ;  /* 0x0000000000647805 */ /* 0x000fe2000001ff00 */
[----:B------:R-:W-:Y:S01]  /*4230*/  USHF.R.U32.HI UR6, URZ, 0x1f, UR7 ;  /* 0x0000001f3f067899 */ /* 0x000fe20008011607 */
[----:B------:R-:W-:-:S02]  /*4240*/  CS2R R98, SRZ ;  /* 0x0000000000627805 */ /* 0x000fc4000001ff00 */
[----:B------:R-:W-:Y:S02]  /*4250*/  CS2R R96, SRZ ;  /* 0x0000000000607805 */ /* 0x000fe4000001ff00 */
[----:B0-----:R-:W-:Y:S01]  /*4260*/  IADD3 R18, R5, -UR14, R4 ;  /* 0x8000000e05127c10 */ /* 0x001fe2000fffe004 */
[----:B------:R-:W-:Y:S01]  /*4270*/  VIADD R4, R4, -UR14 ;  /* 0x8000000e04047c36 */ /* 0x000fe20008000000 */
[----:B------:R-:W-:Y:S01]  /*4280*/  ULEA.HI.SX32 UR6, UR7, UR6, 0x1b ;  /* 0x0000000607067291 */ /* 0x000fe2000f8fda3f */
[----:B------:R-:W-:Y:S02]  /*4290*/  CS2R R94, SRZ ;  /* 0x00000000005e7805 */ /* 0x000fe4000001ff00 */
[----:B------:R-:W-:Y:S01]  /*42a0*/  VIMNMX R18, R3, R18, PT ;  /* 0x0000001203127248 */ /* 0x000fe20003fe0100 */
[----:B------:R-:W-:Y:S01]  /*42b0*/  UIADD3 UR4, UR4, 0x38840, URZ ;  /* 0x0003884004047890 */ /* 0x000fe2000fffe03f */
[----:B-1----:R-:W-:Y:S01]  /*42c0*/  VIADDMNMX R4, R2, R4, R3, PT ;  /* 0x0000000402047246 */ /* 0x002fe20003800103 */
[----:B------:R-:W-:Y:S01]  /*42d0*/  UISETP.LT.AND UP0, UPT, URZ, UR6, UPT ;  /* 0x000000063f00728c */ /* 0x000fe2000bf01270 */
[----:B------:R-:W-:-:S02]  /*42e0*/  ISETP.GT.AND P1, PT, R18, RZ, PT ;  /* 0x000000ff1200720c */ /* 0x000fc40003f24270 */
[----:B------:R-:W-:Y:S02]  /*42f0*/  CS2R R92, SRZ ;  /* 0x00000000005c7805 */ /* 0x000fe4000001ff00 */
[C---:B------:R-:W-:Y:S01]  /*4300*/  ISETP.GT.AND P2, PT, R18.reuse, 0x1, PT ;  /* 0x000000011200780c */ /* 0x040fe20003f44270 */
[----:B------:R-:W-:Y:S01]  /*4310*/  USEL UR10, URZ, UR6, !UP0 ;  /* 0x000000063f0a7287 */ /* 0x000fe2000c000000 */
[----:B------:R-:W-:Y:S02]  /*4320*/  ISETP.GT.AND P3, PT, R18, 0x8, PT ;  /* 0x000000081200780c */ /* 0x000fe40003f64270 */
[----:B------:R-:W-:Y:S02]  /*4330*/  CS2R R90, SRZ ;  /* 0x00000000005a7805 */ /* 0x000fe4000001ff00 */
[----:B------:R-:W-:Y:S01]  /*4340*/  FSEL R58, R58, -INF , P1 ;  /* 0xff8000003a3a7808 */ /* 0x000fe20000800000 */
[----:B------:R-:W-:Y:S01]  /*4350*/  UISETP.GE.AND UP0, UPT, UR60, UR10, UPT ;  /* 0x0000000a3c00728c */ /* 0x000fe2000bf06270 */
[----:B------:R-:W-:-:S02]  /*4360*/  FSEL R59, R59, -INF , P2 ;  /* 0xff8000003b3b7808 */ /* 0x000fc40001000000 */
[----:B------:R-:W-:Y:S02]  /*4370*/  CS2R R88, SRZ ;  /* 0x0000000000587805 */ /* 0x000fe4000001ff00 */
[----:B------:R-:W-:Y:S01]  /*4380*/  ISETP.GT.AND P1, PT, R18, 0x9, PT ;  /* 0x000000091200780c */ /* 0x000fe20003f24270 */
[----:B--2---:R-:W-:Y:S01]  /*4390*/  UPRMT UR4, UR18, 0x654, UR4 ;  /* 0x0000065412047896 */ /* 0x004fe20008000004 */
[----:B------:R-:W-:Y:S02]  /*43a0*/  FSEL R62, R62, -INF , P3 ;  /* 0xff8000003e3e7808 */ /* 0x000fe40001800000 */
[----:B------:R-:W-:Y:S02]  /*43b0*/  CS2R R86, SRZ ;  /* 0x0000000000567805 */ /* 0x000fe4000001ff00 */
[----:B------:R-:W-:Y:S02]  /*43c0*/  FMNMX.FTZ R5, R58, R59, !PT ;  /* 0x0000003b3a057209 */ /* 0x000fe40007810000 */
[----:B------:R-:W-:-:S02]  /*43d0*/  CS2R R84, SRZ ;  /* 0x0000000000547805 */ /* 0x000fc4000001ff00 */
[----:B------:R-:W-:Y:S02]  /*43e0*/  ISETP.GT.AND P2, PT, R18, 0x10, PT ;  /* 0x000000101200780c */ /* 0x000fe40003f44270 */
[----:B------:R-:W-:Y:S02]  /*43f0*/  CS2R R82, SRZ ;  /* 0x0000000000527805 */ /* 0x000fe4000001ff00 */
[----:B------:R-:W-:Y:S02]  /*4400*/  FSEL R63, R63, -INF , P1 ;  /* 0xff8000003f3f7808 */ /* 0x000fe40000800000 */
[----:B------:R-:W-:Y:S02]  /*4410*/  CS2R R80, SRZ ;  /* 0x0000000000507805 */ /* 0x000fe4000001ff00 */
[----:B------:R-:W-:Y:S01]  /*4420*/  FMNMX.FTZ R20, R62, R5, !PT ;  /* 0x000000053e147209 */ /* 0x000fe20007810000 */
[----:B------:R-:W-:Y:S01]  /*4430*/  SYNCS.ARRIVE.TRANS64.RED.A1T0 RZ, [UR4], RZ ;  /* 0x000000ffffff79a7 */ /* 0x000fe20008100404 */
[----:B------:R-:W-:-:S02]  /*4440*/  ISETP.GT.AND P1, PT, R18, 0x11, PT ;  /* 0x000000111200780c */ /* 0x000fc40003f24270 */
[----:B------:R-:W-:Y:S02]  /*4450*/  CS2R R78, SRZ ;  /* 0x00000000004e7805 */ /* 0x000fe4000001ff00 */
[----:B------:R-:W-:Y:S02]  /*4460*/  FSEL R50, R50, -INF , P2 ;  /* 0xff80000032327808 */ /* 0x000fe40001000000 */
[----:B------:R-:W-:Y:S02]  /*4470*/  CS2R R76, SRZ ;  /* 0x00000000004c7805 */ /* 0x000fe4000001ff00 */
[----:B------:R-:W-:Y:S02]  /*4480*/  FMNMX.FTZ R5, R63, R20, !PT ;  /* 0x000000143f057209 */ /* 0x000fe40007810000 */
[----:B------:R-:W-:Y:S02]  /*4490*/  CS2R R74, SRZ ;  /* 0x00000000004a7805 */ /* 0x000fe4000001ff00 */
        /* <DEDUP_REMOVED lines=9> */
[----:B------:R-:W-:Y:S02]  /*4530*/  FMNMX.FTZ R5, R51, R20, !PT ;  /* 0x0000001433057209 */ /* 0x000fe40007810000 */
[----:B------:R-:W-:Y:S02]  /*4540*/  ISETP.GT.AND P2, PT, R18, 0x20, PT ;  /* 0x000000201200780c */ /* 0x000fe40003f44270 */
[----:B------:R-:W-:Y:S02]  /*4550*/  FSEL R55, R55, -INF , P1 ;  /* 0xff80000037377808 */ /* 0x000fe40000800000 */
[----:B------:R-:W-:-:S02]  /*4560*/  FMNMX.FTZ R20, R54, R5, !PT ;  /* 0x0000000536147209 */ /* 0x000fc40007810000 */
[----:B------:R-:W-:Y:S02]  /*4570*/  ISETP.GT.AND P1, PT, R18, 0x21, PT ;  /* 0x000000211200780c */ /* 0x000fe40003f24270 */
        /* <DEDUP_REMOVED lines=32> */
[----:B------:R-:W-:Y:S02]  /*4780*/  FSEL R31, R31, -INF , P1 ;  /* 0xff8000001f1f7808 */ /* 0x000fe40000800000 */
[----:B------:R-:W-:Y:S02]  /*4790*/  FMNMX.FTZ R18, R30, R5, !PT ;  /* 0x000000051e127209 */ /* 0x000fe40007810000 */
[----:B------:R-:W-:-:S02]  /*47a0*/  ISETP.GT.AND P1, PT, R4, RZ, PT ;  /* 0x000000ff0400720c */ /* 0x000fc40003f24270 */
[----:B------:R-:W-:Y:S02]  /*47b0*/  FMNMX.FTZ R18, R31, R18, !PT ;  /* 0x000000121f127209 */ /* 0x000fe40007810000 */
[C---:B------:R-:W-:Y:S02]  /*47c0*/  ISETP.GT.AND P2, PT, R4.reuse, 0x1, PT ;  /* 0x000000010400780c */ /* 0x040fe40003f44270 */
[----:B------:R-:W-:Y:S01]  /*47d0*/  ISETP.GT.AND P3, PT, R4, 0x8, PT ;  /* 0x000000080400780c */ /* 0x000fe20003f64270 */
[----:B------:R-:W0:Y:S01]  /*47e0*/  SHFL.BFLY PT, R5, R18, 0x2, 0x1f ;  /* 0x0c401f0012057f89 */ /* 0x000e2200000e0000 */
[----:B------:R-:W-:Y:S02]  /*47f0*/  FSEL R56, R56, -INF , P1 ;  /* 0xff80000038387808 */ /* 0x000fe40000800000 */
[----:B------:R-:W-:Y:S02]  /*4800*/  FSEL R57, R57, -INF , P2 ;  /* 0xff80000039397808 */ /* 0x000fe40001000000 */
[----:B------:R-:W-:-:S02]  /*4810*/  ISETP.GT.AND P1, PT, R4, 0x9, PT ;  /* 0x000000090400780c */ /* 0x000fc40003f24270 */
[----:B------:R-:W-:Y:S02]  /*4820*/  FSEL R60, R60, -INF , P3 ;  /* 0xff8000003c3c7808 */ /* 0x000fe40001800000 */
[----:B------:R-:W-:Y:S02]  /*4830*/  FMNMX.FTZ R3, R56, R57, !PT ;  /* 0x0000003938037209 */ /* 0x000fe40007810000 */
[----:B------:R-:W-:Y:S02]  /*4840*/  FSEL R61, R61, -INF , P1 ;  /* 0xff8000003d3d7808 */ /* 0x000fe40000800000 */
[----:B------:R-:W-:Y:S02]  /*4850*/  ISETP.GT.AND P1, PT, R4, 0x10, PT ;  /* 0x000000100400780c */ /* 0x000fe40003f24270 */
[----:B------:R-:W-:Y:S02]  /*4860*/  FMNMX.FTZ R2, R60, R3, !PT ;  /* 0x000000033c027209 */ /* 0x000fe40007810000 */
[----:B------:R-:W-:-:S02]  /*4870*/  ISETP.GT.AND P2, PT, R4, 0x11, PT ;  /* 0x000000110400780c */ /* 0x000fc40003f44270 */
[----:B------:R-:W-:Y:S02]  /*4880*/  FSEL R48, R48, -INF , P1 ;  /* 0xff80000030307808 */ /* 0x000fe40000800000 */
[----:B------:R-:W-:Y:S02]  /*4890*/  FMNMX.FTZ R3, R61, R2, !PT ;  /* 0x000000023d037209 */ /* 0x000fe40007810000 */
[----:B------:R-:W-:Y:S02]  /*48a0*/  ISETP.GT.AND P1, PT, R4, 0x18, PT ;  /* 0x000000180400780c */ /* 0x000fe40003f24270 */
[----:B------:R-:W-:Y:S02]  /*48b0*/  FSEL R49, R49, -INF , P2 ;  /* 0xff80000031317808 */ /* 0x000fe40001000000 */
[----:B------:R-:W-:Y:S02]  /*48c0*/  FMNMX.FTZ R2, R48, R3, !PT ;  /* 0x0000000330027209 */ /* 0x000fe40007810000 */
[----:B0-----:R-:W-:-:S02]  /*48d0*/  FMNMX.FTZ R20, R18, R5, !PT ;  /* 0x0000000512147209 */ /* 0x001fc40007810000 */
[----:B------:R-:W-:Y:S02]  /*48e0*/  ISETP.GT.AND P3, PT, R4, 0x19, PT ;  /* 0x000000190400780c */ /* 0x000fe40003f64270 */
[----:B------:R-:W-:Y:S01]  /*48f0*/  FSEL R52, R52, -INF , P1 ;  /* 0xff80000034347808 */ /* 0x000fe20000800000 */
[----:B------:R-:W0:Y:S01]  /*4900*/  SHFL.BFLY PT, R21, R20, 0x1, 0x1f ;  /* 0x0c201f0014157f89 */ /* 0x000e2200000e0000 */
[----:B------:R-:W-:Y:S02]  /*4910*/  FMNMX.FTZ R5, R49, R2, !PT ;  /* 0x0000000231057209 */ /* 0x000fe40007810000 */
[----:B------:R-:W-:Y:S02]  /*4920*/  FSEL R53, R53, -INF , P3 ;  /* 0xff80000035357808 */ /* 0x000fe40001800000 */
[----:B------:R-:W-:Y:S02]  /*4930*/  ISETP.GT.AND P1, PT, R4, 0x20, PT ;  /* 0x000000200400780c */ /* 0x000fe40003f24270 */
        /* <DEDUP_REMOVED lines=36> */
[----:B0-----:R-:W-:-:S02]  /*4b80*/  FMNMX.FTZ R3, R20, R21, !PT ;  /* 0x0000001514037209 */ /* 0x001fc40007810000 */
[----:B------:R-:W-:Y:S02]  /*4b90*/  FMNMX.FTZ R2, R29, R2, !PT ;  /* 0x000000021d027209 */ /* 0x000fe40007810000 */
[C---:B------:R-:W-:Y:S01]  /*4ba0*/  FSETP.NEU.FTZ.AND P4, PT, R3.reuse, -INF , PT ;  /* 0xff8000000300780b */ /* 0x040fe20003f9d000 */
[----:B------:R-:W-:Y:S02]  /*4bb0*/  FMUL.FTZ R18, R3, UR5 ;  /* 0x0000000503127c20 */ /* 0x000fe40008410000 */
[----:B------:R-:W0:Y:S03]  /*4bc0*/  SHFL.BFLY PT, R5, R2, 0x2, 0x1f ;  /* 0x0c401f0002057f89 */ /* 0x000e2600000e0000 */
[----:B------:R-:W-:-:S05]  /*4bd0*/  FSEL R18, R18, RZ, P4 ;  /* 0x000000ff12127208 */ /* 0x000fca0002000000 */
        /* <DEDUP_REMOVED lines=16> */
[----:B0-----:R-:W-:Y:S01]  /*4ce0*/  FMNMX.FTZ R5, R2, R5, !PT ;  /* 0x0000000502057209 */ /* 0x001fe20007810000 */
[--C-:B------:R-:W-:Y:S01]  /*4cf0*/  FFMA.FTZ R38, R38, UR5, -R18.reuse ;  /* 0x0000000526267c23 */ /* 0x100fe20008010812 */
[--C-:B------:R-:W-:Y:S01]  /*4d00*/  FFMA.FTZ R39, R39, UR5, -R18.reuse ;  /* 0x0000000527277c23 */ /* 0x100fe20008010812 */
[--C-:B------:R-:W-:Y:S01]  /*4d10*/  FFMA.FTZ R26, R26, UR5, -R18.reuse ;  /* 0x000000051a1a7c23 */ /* 0x100fe20008010812 */
[--C-:B------:R-:W-:Y:S01]  /*4d20*/  FFMA.FTZ R27, R27, UR5, -R18.reuse ;  /* 0x000000051b1b7c23 */ /* 0x100fe20008010812 */
[----:B------:R-:W0:Y:S01]  /*4d30*/  SHFL.BFLY PT, R4, R5, 0x1, 0x1f ;  /* 0x0c201f0005047f89 */ /* 0x000e2200000e0000 */
[----:B------:R-:W2:Y:S01]  /*4d40*/  MUFU.EX2 R62, R62 ;  /* 0x0000003e003e7308 */ /* 0x000ea20000000800 */
[--C-:B------:R-:W-:Y:S01]  /*4d50*/  FFMA.FTZ R30, R30, UR5, -R18.reuse ;  /* 0x000000051e1e7c23 */ /* 0x100fe20008010812 */
[----:B------:R-:W-:-:S06]  /*4d60*/  FFMA.FTZ R18, R31, UR5, -R18 ;  /* 0x000000051f127c23 */ /* 0x000fcc0008010812 */
[----:B------:R-:W3:Y:S01]  /*4d70*/  MUFU.EX2 R63, R63 ;  /* 0x0000003f003f7308 */ /* 0x000ee20000000800 */
[----:B-1----:R-:W-:Y:S01]  /*4d80*/  FADD.FTZ R21, R58, R59 ;  /* 0x0000003b3a157221 */ /* 0x002fe20000010000 */
[----:B------:R-:W-:Y:S02]  /*4d90*/  F2FP.F16.F32.PACK_AB R209, R59, R58 ;  /* 0x0000003a3bd1723e */ /* 0x000fe400000000ff */
[----:B------:R-:W-:-:S04]  /*4da0*/  CS2R R58, SRZ ;  /* 0x00000000003a7805 */ /* 0x000fc8000001ff00 */
[----:B------:R-:W-:Y:S01]  /*4db0*/  MUFU.EX2 R50, R50 ;  /* 0x0000003200327308 */ /* 0x000fe20000000800 */
[----:B--2---:R-:W-:Y:S01]  /*4dc0*/  FADD.FTZ R64, R62, R21 ;  /* 0x000000153e407221 */ /* 0x004fe20000010000 */
[----:B0-----:R-:W-:-:S06]  /*4dd0*/  FMNMX.FTZ R4, R5, R4, !PT ;  /* 0x0000000405047209 */ /* 0x001fcc0007810000 */
[----:B------:R-:W0:Y:S01]  /*4de0*/  MUFU.EX2 R51, R51 ;  /* 0x0000003300337308 */ /* 0x000e220000000800 */
[C---:B---3--:R-:W-:Y:S01]  /*4df0*/  FADD.FTZ R21, R63.reuse, R64 ;  /* 0x000000403f157221 */ /* 0x048fe20000010000 */
[----:B------:R-:W-:Y:S02]  /*4e00*/  F2FP.F16.F32.PACK_AB R211, R63, R62 ;  /* 0x0000003e3fd3723e */ /* 0x000fe400000000ff */
[----:B------:R-:W-:Y:S01]  /*4e10*/  CS2R R64, SRZ ;  /* 0x0000000000407805 */ /* 0x000fe2000001ff00 */
[C---:B------:R-:W-:Y:S01]  /*4e20*/  FMUL.FTZ R2, R4.reuse, UR5 ;  /* 0x0000000504027c20 */ /* 0x040fe20008410000 */
[----:B------:R-:W-:Y:S02]  /*4e30*/  FSETP.NEU.FTZ.AND P1, PT, R4, -INF , PT ;  /* 0xff8000000400780b */ /* 0x000fe40003f3d000 */
[----:B------:R-:W-:Y:S01]  /*4e40*/  CS2R R62, SRZ ;  /* 0x00000000003e7805 */ /* 0x000fe2000001ff00 */
[----:B------:R-:W-:Y:S01]  /*4e50*/  MUFU.EX2 R54, R54 ;  /* 0x0000003600367308 */ /* 0x000fe20000000800 */
[----:B------:R-:W-:-:S02]  /*4e60*/  FSEL R2, R2, RZ, P1 ;  /* 0x000000ff02027208 */ /* 0x000fc40000800000 */
[----:B------:R-:W-:-:S03]  /*4e70*/  PLOP3.LUT P1, PT, PT, PT, UP0, 0x80, 0x0 ;  /* 0x000000000000781c */ /* 0x000fc60003f2f008 */
        /* <DEDUP_REMOVED lines=21> */
[----:B------:R-:W-:Y:S01]  /*4fd0*/  FFMA.FTZ R2, R29, UR5, -R2 ;  /* 0x000000051d027c23 */ /* 0x000fe20008010802 */
[----:B------:R-:W2:Y:S01]  /*4fe0*/  MUFU.EX2 R60, R60 ;  /* 0x0000003c003c7308 */ /* 0x000ea20000000800 */
[----:B0-----:R-:W-:-:S07]  /*4ff0*/  F2FP.F16.F32.PACK_AB R205, R51, R50 ;  /* 0x0000003233cd723e */ /* 0x001fce00000000ff */
[----:B------:R-:W0:Y:S01]  /*5000*/  MUFU.EX2 R61, R61 ;  /* 0x0000003d003d7308 */ /* 0x000e220000000800 */
[----:B-1----:R-:W-:Y:S01]  /*5010*/  FADD.FTZ R5, R56, R57 ;  /* 0x0000003938057221 */ /* 0x002fe20000010000 */
[----:B------:R-:W-:Y:S02]  /*5020*/  F2FP.F16.F32.PACK_AB R208, R57, R56 ;  /* 0x0000003839d0723e */ /* 0x000fe400000000ff */
[----:B------:R-:W-:-:S04]  /*5030*/  CS2R R56, SRZ ;  /* 0x0000000000387805 */ /* 0x000fc8000001ff00 */
[----:B------:R-:W1:Y:S01]  /*5040*/  MUFU.EX2 R48, R48 ;  /* 0x0000003000307308 */ /* 0x000e620000000800 */
[----:B--2---:R-:W-:-:S07]  /*5050*/  FADD.FTZ R20, R60, R5 ;  /* 0x000000053c147221 */ /* 0x004fce0000010000 */
[----:B------:R-:W2:Y:S01]  /*5060*/  MUFU.EX2 R49, R49 ;  /* 0x0000003100317308 */ /* 0x000ea20000000800 */
[C---:B0-----:R-:W-:Y:S01]  /*5070*/  FADD.FTZ R5, R61.reuse, R20 ;  /* 0x000000143d057221 */ /* 0x041fe20000010000 */
[----:B------:R-:W-:Y:S01]  /*5080*/  FADD.FTZ R20, R50, R21 ;  /* 0x0000001532147221 */ /* 0x000fe20000010000 */
[----:B------:R-:W-:Y:S02]  /*5090*/  F2FP.F16.F32.PACK_AB R210, R61, R60 ;  /* 0x0000003c3dd2723e */ /* 0x000fe400000000ff */
[----:B------:R-:W-:Y:S01]  /*50a0*/  CS2R R60, SRZ ;  /* 0x00000000003c7805 */ /* 0x000fe2000001ff00 */
[----:B------:R-:W-:Y:S01]  /*50b0*/  FADD.FTZ R21, R51, R20 ;  /* 0x0000001433157221 */ /* 0x000fe20000010000 */
[----:B------:R-:W-:Y:S01]  /*50c0*/  CS2R R50, SRZ ;  /* 0x0000000000327805 */ /* 0x000fe2000001ff00 */
[----:B------:R-:W0:Y:S01]  /*50d0*/  MUFU.EX2 R52, R52 ;  /* 0x0000003400347308 */ /* 0x000e220000000800 */
[----:B-1----:R-:W-:Y:S01]  /*50e0*/  FADD.FTZ R0, R48, R5 ;  /* 0x0000000530007221 */ /* 0x002fe20000010000 */
[----:B------:R-:W-:-:S06]  /*50f0*/  FADD.FTZ R20, R54, R21 ;  /* 0x0000001536147221 */ /* 0x000fcc0000010000 */
[----:B------:R-:W1:Y:S01]  /*5100*/  MUFU.EX2 R53, R53 ;  /* 0x0000003500357308 */ /* 0x000e620000000800 */
[C---:B--2---:R-:W-:Y:S01]  /*5110*/  FADD.FTZ R5, R49.reuse, R0 ;  /* 0x0000000031057221 */ /* 0x044fe20000010000 */
[----:B------:R-:W-:Y:S02]  /*5120*/  F2FP.F16.F32.PACK_AB R204, R49, R48 ;  /* 0x0000003031cc723e */ /* 0x000fe400000000ff */
[----:B------:R-:W-:-:S04]  /*5130*/  CS2R R48, SRZ ;  /* 0x0000000000307805 */ /* 0x000fc8000001ff00 */
[----:B------:R-:W2:Y:S01]  /*5140*/  MUFU.EX2 R55, R55 ;  /* 0x0000003700377308 */ /* 0x000ea20000000800 */
[----:B0-----:R-:W-:-:S07]  /*5150*/  FADD.FTZ R0, R52, R5 ;  /* 0x0000000534007221 */ /* 0x001fce0000010000 */
[----:B------:R-:W0:Y:S01]  /*5160*/  MUFU.EX2 R40, R40 ;  /* 0x0000002800287308 */ /* 0x000e220000000800 */
[C---:B-1----:R-:W-:Y:S01]  /*5170*/  FADD.FTZ R5, R53.reuse, R0 ;  /* 0x0000000035057221 */ /* 0x042fe20000010000 */
[----:B------:R-:W-:Y:S02]  /*5180*/  F2FP.F16.F32.PACK_AB R206, R53, R52 ;  /* 0x0000003435ce723e */ /* 0x000fe400000000ff */
[----:B------:R-:W-:-:S04]  /*5190*/  CS2R R52, SRZ ;  /* 0x0000000000347805 */ /* 0x000fc8000001ff00 */
[----:B------:R-:W1:Y:S01]  /*51a0*/  MUFU.EX2 R42, R42 ;  /* 0x0000002a002a7308 */ /* 0x000e620000000800 */
[C---:B--2---:R-:W-:Y:S01]  /*51b0*/  FADD.FTZ R21, R55.reuse, R20 ;  /* 0x0000001437157221 */ /* 0x044fe20000010000 */
[----:B------:R-:W-:Y:S02]  /*51c0*/  F2FP.F16.F32.PACK_AB R207, R55, R54 ;  /* 0x0000003637cf723e */ /* 0x000fe400000000ff */
[----:B------:R-:W-:-:S04]  /*51d0*/  CS2R R54, SRZ ;  /* 0x0000000000367805 */ /* 0x000fc8000001ff00 */
[----:B------:R-:W2:Y:S01]  /*51e0*/  MUFU.EX2 R41, R41 ;  /* 0x0000002900297308 */ /* 0x000ea20000000800 */
[----:B0-----:R-:W-:-:S07]  /*51f0*/  FADD.FTZ R0, R40, R5 ;  /* 0x0000000528007221 */ /* 0x001fce0000010000 */
[----:B------:R-:W0:Y:S01]  /*5200*/  MUFU.EX2 R43, R43 ;  /* 0x0000002b002b7308 */ /* 0x000e220000000800 */
[----:B-1----:R-:W-:-:S07]  /*5210*/  FADD.FTZ R20, R42, R21 ;  /* 0x000000152a147221 */ /* 0x002fce0000010000 */
[----:B------:R-:W1:Y:S01]  /*5220*/  MUFU.EX2 R44, R44 ;  /* 0x0000002c002c7308 */ /* 0x000e620000000800 */
[C---:B--2---:R-:W-:Y:S01]  /*5230*/  FADD.FTZ R5, R41.reuse, R0 ;  /* 0x0000000029057221 */ /* 0x044fe20000010000 */
[----:B------:R-:W-:Y:S02]  /*5240*/  F2FP.F16.F32.PACK_AB R200, R41, R40 ;  /* 0x0000002829c8723e */ /* 0x000fe400000000ff */
[----:B------:R-:W-:-:S04]  /*5250*/  CS2R R40, SRZ ;  /* 0x0000000000287805 */ /* 0x000fc8000001ff00 */
[----:B------:R-:W2:Y:S01]  /*5260*/  MUFU.EX2 R46, R46 ;  /* 0x0000002e002e7308 */ /* 0x000ea20000000800 */
[C---:B0-----:R-:W-:Y:S01]  /*5270*/  FADD.FTZ R21, R43.reuse, R20 ;  /* 0x000000142b157221 */ /* 0x041fe20000010000 */
[----:B------:R-:W-:Y:S02]  /*5280*/  F2FP.F16.F32.PACK_AB R201, R43, R42 ;  /* 0x0000002a2bc9723e */ /* 0x000fe400000000ff */
[----:B------:R-:W-:-:S04]  /*5290*/  CS2R R42, SRZ ;  /* 0x00000000002a7805 */ /* 0x000fc8000001ff00 */
[----:B------:R-:W0:Y:S01]  /*52a0*/  MUFU.EX2 R45, R45 ;  /* 0x0000002d002d7308 */ /* 0x000e220000000800 */
[----:B-1----:R-:W-:-:S07]  /*52b0*/  FADD.FTZ R0, R44, R5 ;  /* 0x000000052c007221 */ /* 0x002fce0000010000 */
[----:B------:R-:W1:Y:S01]  /*52c0*/  MUFU.EX2 R47, R47 ;  /* 0x0000002f002f7308 */ /* 0x000e620000000800 */
[----:B--2---:R-:W-:-:S07]  /*52d0*/  FADD.FTZ R20, R46, R21 ;  /* 0x000000152e147221 */ /* 0x004fce0000010000 */
[----:B------:R-:W2:Y:S01]  /*52e0*/  MUFU.EX2 R32, R32 ;  /* 0x0000002000207308 */ /* 0x000ea20000000800 */
[C---:B0-----:R-:W-:Y:S01]  /*52f0*/  FADD.FTZ R5, R45.reuse, R0 ;  /* 0x000000002d057221 */ /* 0x041fe20000010000 */
[----:B------:R-:W-:Y:S02]  /*5300*/  F2FP.F16.F32.PACK_AB R202, R45, R44 ;  /* 0x0000002c2dca723e */ /* 0x000fe400000000ff */
[----:B------:R-:W-:-:S04]  /*5310*/  CS2R R44, SRZ ;  /* 0x00000000002c7805 */ /* 0x000fc8000001ff00 */
[----:B------:R-:W0:Y:S01]  /*5320*/  MUFU.EX2 R34, R34 ;  /* 0x0000002200227308 */ /* 0x000e220000000800 */
[C---:B-1----:R-:W-:Y:S01]  /*5330*/  FADD.FTZ R21, R47.reuse, R20 ;  /* 0x000000142f157221 */ /* 0x042fe20000010000 */
[----:B------:R-:W-:Y:S02]  /*5340*/  F2FP.F16.F32.PACK_AB R203, R47, R46 ;  /* 0x0000002e2fcb723e */ /* 0x000fe400000000ff */
[----:B------:R-:W-:-:S04]  /*5350*/  CS2R R46, SRZ ;  /* 0x00000000002e7805 */ /* 0x000fc8000001ff00 */
[----:B------:R-:W1:Y:S01]  /*5360*/  MUFU.EX2 R33, R33 ;  /* 0x0000002100217308 */ /* 0x000e620000000800 */
[----:B--2---:R-:W-:-:S07]  /*5370*/  FADD.FTZ R0, R32, R5 ;  /* 0x0000000520007221 */ /* 0x004fce0000010000 */
        /* <DEDUP_REMOVED lines=18> */
[----:B------:R-:W-:Y:S01]  /*54a0*/  MUFU.EX2 R26, R26 ;  /* 0x0000001a001a7308 */ /* 0x000fe20000000800 */
[C---:B0-----:R-:W-:Y:S01]  /*54b0*/  FADD.FTZ R29, R39.reuse, R20 ;  /* 0x00000014271d7221 */ /* 0x041fe20000010000 */
[----:B------:R-:W-:Y:S01]  /*54c0*/  IMAD.U32 R20, RZ, RZ, UR10 ;  /* 0x0000000aff147e24 */ /* 0x000fe2000f8e00ff */
[----:B------:R-:W-:Y:S02]  /*54d0*/  F2FP.F16.F32.PACK_AB R199, R39, R38 ;  /* 0x0000002627c7723e */ /* 0x000fe400000000ff */
[----:B------:R-:W-:-:S03]  /*54e0*/  CS2R R38, SRZ ;  /* 0x0000000000267805 */ /* 0x000fc6000001ff00 */
[----:B------:R-:W0:Y:S01]  /*54f0*/  MUFU.EX2 R25, R25 ;  /* 0x0000001900197308 */ /* 0x000e220000000800 */
[----:B-1----:R-:W-:-:S07]  /*5500*/  FADD.FTZ R0, R24, R21 ;  /* 0x0000001518007221 */ /* 0x002fce0000010000 */
[----:B------:R-:W1:Y:S08]  /*5510*/  MUFU.EX2 R27, R27 ;  /* 0x0000001b001b7308 */ /* 0x000e700000000800 */
[----:B------:R-:W2:Y:S01]  /*5520*/  MUFU.EX2 R28, R28 ;  /* 0x0000001c001c7308 */ /* 0x000ea20000000800 */
[C---:B0-----:R-:W-:Y:S01]  /*5530*/  FADD.FTZ R21, R25.reuse, R0 ;  /* 0x0000000019157221 */ /* 0x041fe20000010000 */
[----:B------:R-:W-:-:S02]  /*5540*/  F2FP.F16.F32.PACK_AB R192, R25, R24 ;  /* 0x0000001819c0723e */ /* 0x000fc400000000ff */
[----:B------:R-:W-:-:S04]  /*5550*/  CS2R R24, SRZ ;  /* 0x0000000000187805 */ /* 0x000fc8000001ff00 */
[----:B------:R-:W0:Y:S01]  /*5560*/  MUFU.EX2 R30, R30 ;  /* 0x0000001e001e7308 */ /* 0x000e220000000800 */
[----:B-1----:R-:W-:-:S07]  /*5570*/  F2FP.F16.F32.PACK_AB R193, R27, R26 ;  /* 0x0000001a1bc1723e */ /* 0x002fce00000000ff */
[----:B------:R1:W3:Y:S08]  /*5580*/  MUFU.EX2 R5, R2 ;  /* 0x0000000200057308 */ /* 0x0002f00000000800 */
[----:B------:R2:W4:Y:S01]  /*5590*/  MUFU.EX2 R195, R18 ;  /* 0x0000001200c37308 */ /* 0x0005220000000800 */
[----:B-1----:R-:W-:-:S04]  /*55a0*/  FADD.FTZ R2, R26, R29 ;  /* 0x0000001d1a027221 */ /* 0x002fc80000010000 */
[----:B------:R-:W-:Y:S01]  /*55b0*/  FADD.FTZ R29, R27, R2 ;  /* 0x000000021b1d7221 */ /* 0x000fe20000010000 */
[----:B------:R-:W-:Y:S01]  /*55c0*/  IMAD.MOV.U32 R2, RZ, RZ, 0x3f800000 ;  /* 0x3f800000ff027424 */ /* 0x000fe200078e00ff */
[----:B------:R-:W-:Y:S01]  /*55d0*/  CS2R R26, SRZ ;  /* 0x00000000001a7805 */ /* 0x000fe2000001ff00 */
[----:B--2---:R-:W-:Y:S01]  /*55e0*/  FADD.FTZ R18, R28, R21 ;  /* 0x000000151c127221 */ /* 0x004fe20000010000 */
[----:B0-----:R-:W-:Y:S01]  /*55f0*/  FADD.FTZ R0, R30, R29 ;  /* 0x0000001d1e007221 */ /* 0x001fe20000010000 */
[C---:B---3--:R-:W-:Y:S02]  /*5600*/  F2FP.F16.F32.PACK_AB R194, R5.reuse, R28 ;  /* 0x0000001c05c2723e */ /* 0x048fe400000000ff */
[----:B------:R-:W-:Y:S01]  /*5610*/  CS2R R28, SRZ ;  /* 0x00000000001c7805 */ /* 0x000fe2000001ff00 */
[----:B------:R-:W-:Y:S01]  /*5620*/  FADD.FTZ R18, R5, R18 ;  /* 0x0000001205127221 */ /* 0x000fe20000010000 */
[C---:B----4-:R-:W-:Y:S01]  /*5630*/  FADD.FTZ R5, R195.reuse, R0 ;  /* 0x00000000c3057221 */ /* 0x050fe20000010000 */
[----:B------:R-:W-:Y:S01]  /*5640*/  F2FP.F16.F32.PACK_AB R195, R195, R30 ;  /* 0x0000001ec3c3723e */ /* 0x000fe200000000ff */
[----:B------:R-:W-:Y:S01]  /*5650*/  IMAD.MOV.U32 R0, RZ, RZ, 0x3f800000 ;  /* 0x3f800000ff007424 */ /* 0x000fe200078e00ff */
[----:B------:R-:W-:Y:S01]  /*5660*/  CS2R R30, SRZ ;  /* 0x00000000001e7805 */ /* 0x000fe2000001ff00 */
[----:B------:R-:W-:Y:S06]  /*5670*/  @!P1 BRA `(.L_x_2210) ;  /* 0x0000003c00889947 */ /* 0x000fec0003800000 */
[----:B------:R-:W-:Y:S01]  /*5680*/  R2UR UR4, R17 ;  /* 0x00000000110472ca */ /* 0x000fe200000e0000 */
[----:B------:R-:W-:Y:S01]  /*5690*/  IMAD.MOV.U32 R21, RZ, RZ, R3 ;  /* 0x000000ffff157224 */ /* 0x000fe200078e0003 */
[----:B------:R-:W-:Y:S01]  /*56a0*/  MOV R151, RZ ;  /* 0x000000ff00977202 */ /* 0x000fe20000000f00 */
[----:B------:R-:W-:Y:S01]  /*56b0*/  IMAD.MOV.U32 R228, RZ, RZ, R4 ;  /* 0x000000ffffe47224 */ /* 0x000fe200078e0004 */
[----:B------:R-:W-:Y:S01]  /*56c0*/  UMOV UR37, UR36 ;  /* 0x0000002400257c82 */ /* 0x000fe20008000000 */
[----:B------:R-:W-:-:S08]  /*56d0*/  IMAD.MOV.U32 R2, RZ, RZ, 0x3f800000 ;  /* 0x3f800000ff027424 */ /* 0x000fd000078e00ff */
[----:B------:R-:W-:-:S07]  /*56e0*/  IMAD.U32 R229, RZ, RZ, UR4 ;  /* 0x00000004ffe57e24 */ /* 0x000fce000f8e00ff */
.L_x_2221:
[----:B------:R-:W-:Y:S01]  /*56f0*/  R2UR UR5, R229 ;  /* 0x00000000e50572ca */ /* 0x000fe200000e0000 */
[----:B------:R-:W-:-:S04]  /*5700*/  UISETP.NE.AND UP0, UPT, UR37, 0x1, UPT ;  /* 0x000000012500788c */ /* 0x000fc8000bf05270 */
[----:B------:R-:W-:-:S08]  /*5710*/  USEL UR4, URZ, 0x1, UP0 ;  /* 0x000000013f047887 */ /* 0x000fd00008000000 */
[----:B------:R-:W-:-:S06]  /*5720*/  ULOP3.LUT UR4, UR5, UR4, URZ, 0x3c, !UPT ;  /* 0x0000000405047292 */ /* 0x000fcc000f8e3c3f */
[----:B------:R-:W-:Y:S01]  /*5730*/  IMAD.U32 R17, RZ, RZ, UR4 ;  /* 0x00000004ff117e24 */ /* 0x000fe2000f8e00ff */
[----:B------:R-:W-:Y:S06]  /*5740*/  @!P0 BRA `(.L_x_2211) ;  /* 0x0000000000048947 */ /* 0x000fec0003800000 */
[----:B------:R-:W-:Y:S01]  /*5750*/  BPT.TRAP 0x1 ;  /* 0x000000040000795c */ /* 0x000fe20000300000 */
.L_x_2211:
[----:B------:R-:W-:Y:S01]  /*5760*/  R2UR UR5, R16 ;  /* 0x00000000100572ca */ /* 0x000fe200000e0000 */
[----:B------:R-:W-:Y:S01]  /*5770*/  UIADD3 UR36, UR37, 0x1, URZ ;  /* 0x0000000125247890 */ /* 0x000fe2000fffe03f */
[----:B------:R-:W-:-:S03]  /*5780*/  R2UR UR4, R17 ;  /* 0x00000000110472ca */ /* 0x000fc600000e0000 */
[----:B------:R-:W-:-:S04]  /*5790*/  UISETP.NE.AND UP0, UPT, UR36, 0x2, UPT ;  /* 0x000000022400788c */ /* 0x000fc8000bf05270 */
[----:B------:R-:W-:-:S04]  /*57a0*/  USEL UR36, UR36, URZ, UP0 ;  /* 0x0000003f24247287 */ /* 0x000fc80008000000 */
[----:B------:R-:W-:Y:S02]  /*57b0*/  ULEA UR61, UR36, UR5, 0x3 ;  /* 0x00000005243d7291 */ /* 0x000fe4000f8e183f */
[----:B------:R-:W-:-:S05]  /*57c0*/  IMAD.U32 R3, RZ, RZ, UR4 ;  /* 0x00000004ff037e24 */ /* 0x000fca000f8e00ff */
[----:B------:R-:W-:-:S04]  /*57d0*/  SHF.L.U32 R3, R3, 0x1f, RZ ;  /* 0x0000001f03037819 */ /* 0x000fc800000006ff */
[----:B------:R0:W1:Y:S01]  /*57e0*/  SYNCS.PHASECHK.TRANS64.TRYWAIT P1, [UR61+0x38830], R3 ;  /* 0x03883003ff0075a7 */ /* 0x000062000802017d */
[----:B------:R-:W-:Y:S05]  /*57f0*/  @!P0 BRA `(.L_x_2212) ;  /* 0x0000000000048947 */ /* 0x000fea0003800000 */
[----:B------:R-:W-:Y:S01]  /*5800*/  BPT.TRAP 0x1 ;  /* 0x000000040000795c */ /* 0x000fe20000300000 */
.L_x_2212:
[----:B-1----:R-:W-:Y:S05]  /*5810*/  @P1 BRA `(.L_x_2213) ;  /* 0x0000000000081947 */ /* 0x002fea0003800000 */
[----:B------:R-:W1:Y:S02]  /*5820*/  SYNCS.PHASECHK.TRANS64.TRYWAIT P1, [UR61+0x38830], R3 ;  /* 0x03883003ff0075a7 */ /* 0x000e64000802017d */
[----:B-1----:R-:W-:Y:S05]  /*5830*/  @!P1 BRA `(.L_x_2214) ;  /* 0x000000fc003c9947 */ /* 0x002fea0003800000 */
.L_x_2213:
        /* <DEDUP_REMOVED lines=23> */
[----:B------:R-:W-:Y:S01]  /*59b0*/  UIADD3 UR58, UR4, 0x80, URZ ;  /* 0x00000080043a7890 */ /* 0x000fe2000fffe03f */
[-C--:B------:R-:W-:Y:S01]  /*59c0*/  FMUL.FTZ R28, R28, R0.reuse ;  /* 0x000000001c1c7220 */ /* 0x080fe20000410000 */
        /* <DEDUP_REMOVED lines=57> */
[----:B------:R-:W-:Y:S01]  /*5d60*/  UIADD3 UR58, UR4, 0x100, URZ ;  /* 0x00000100043a7890 */ /* 0x000fe2000fffe03f */
[-C--:B------:R-:W-:Y:S01]  /*5d70*/  FMUL.FTZ R109, R109, R0.reuse ;  /* 0x000000006d6d7220 */ /* 0x080fe20000410000 */
[----:B------:R-:W-:Y:S01]  /*5d80*/  UMOV UR56, UR6 ;  /* 0x0000000600387c82 */ /* 0x000fe20008000000 */
[----:B------:R-:W-:Y:S01]  /*5d90*/  UMOV UR57, UR7 ;  /* 0x0000000700397c82 */ /* 0x000fe20008000000 */
        /* <DEDUP_REMOVED lines=95> */
[----:B------:R-:W-:Y:S01]  /*6390*/  UIADD3 UR58, UR4, 0x200, URZ ;  /* 0x00000200043a7890 */ /* 0x000fe2000fffe03f */
[----:B------:R-:W-:Y:S01]  /*63a0*/  UMOV UR56, UR6 ;  /* 0x0000000600387c82 */ /* 0x000fe20008000000 */
[----:B------:R-:W-:Y:S01]  /*63b0*/  UMOV UR57, UR7 ;  /* 0x0000000700397c82 */ /* 0x000fe20008000000 */
[----:B------:R-:W-:Y:S01]  /*63c0*/  UMOV UR59, 0x40000040 ;  /* 0x40000040003b7882 */ /* 0x000fe20000000000 */
        /* <DEDUP_REMOVED lines=141> */
[----:B------:R-:W-:Y:S02]  /*6ca0*/  UIADD3 UR10, UR4, 0x986, URZ ;  /* 0x00000986040a7890 */ /* 0x000fe4000fffe03f */
        /* <DEDUP_REMOVED lines=23> */
[----:B------:R-:W-:Y:S02]  /*6e20*/  R2UR UR14, R6 ;  /* 0x00000000060e72ca */ /* 0x000fe400000e0000 */
[----:B------:R-:W-:-:S11]  /*6e30*/  R2UR UR15, R7 ;  /* 0x00000000070f72ca */ /* 0x000fd600000e0000 */
[----:B------:R-:W-:Y:S02]  /*6e40*/  UMOV UR56, UR14 ;  /* 0x0000000e00387c82 */ /* 0x000fe40008000000 */
[----:B------:R-:W-:Y:S01]  /*6e50*/  UMOV UR57, UR15 ;  /* 0x0000000f00397c82 */ /* 0x000fe20008000000 */
[----:B------:R-:W-:Y:S01]  /*6e60*/  UMOV UR5, UR15 ;  /* 0x0000000f00057c82 */ /* 0x000fe20008000000 */
        /* <DEDUP_REMOVED lines=22> */
[----:B------:R-:W-:Y:S03]  /*6fd0*/  HGMMA.64x16x16.F32 R152, gdesc[UR16], R152, gsb0 ;  /* 0x00200000109879f0 */ /* 0x000fe60008000898 */
        /* <DEDUP_REMOVED lines=215> */
.L_x_2215:
[----:B------:R-:W-:Y:S02]  /*7d50*/  R2UR UR4, R16 ;  /* 0x00000000100472ca */ /* 0x000fe400000e0000 */
[----:B------:R-:W-:-:S11]  /*7d60*/  R2UR UR5, R229 ;  /* 0x00000000e50572ca */ /* 0x000fd600000e0000 */
[----:B------:R-:W-:Y:S02]  /*7d70*/  ULEA UR4, UR37, UR4, 0x3 ;  /* 0x0000000425047291 */ /* 0x000fe4000f8e183f */
[----:B------:R-:W-:-:S05]  /*7d80*/  IMAD.U32 R0, RZ, RZ, UR5 ;  /* 0x00000005ff007e24 */ /* 0x000fca000f8e00ff */
[----:B------:R-:W-:-:S04]  /*7d90*/  SHF.L.U32 R0, R0, 0x1f, RZ ;  /* 0x0000001f00007819 */ /* 0x000fc800000006ff */
[----:B------:R2:W3:Y:S01]  /*7da0*/  SYNCS.PHASECHK.TRANS64.TRYWAIT P1, [UR4+0x38850], R0 ;  /* 0x03885000ff0075a7 */ /* 0x0004e20008020144 */
[----:B------:R-:W-:Y:S05]  /*7db0*/  @!P0 BRA `(.L_x_2216) ;  /* 0x0000000000048947 */ /* 0x000fea0003800000 */
[----:B------:R-:W-:Y:S01]  /*7dc0*/  BPT.TRAP 0x1 ;  /* 0x000000040000795c */ /* 0x000fe20000300000 */
.L_x_2216:
[----:B---3--:R-:W-:Y:S05]  /*7dd0*/  @P1 BRA `(.L_x_2217) ;  /* 0x0000000000081947 */ /* 0x008fea0003800000 */
[----:B------:R-:W3:Y:S02]  /*7de0*/  SYNCS.PHASECHK.TRANS64.TRYWAIT P1, [UR4+0x38850], R0 ;  /* 0x03885000ff0075a7 */ /* 0x000ee40008020144 */
[----:B---3--:R-:W-:Y:S05]  /*7df0*/  @!P1 BRA `(.L_x_2218) ;  /* 0x000000d400e49947 */ /* 0x008fea0003800000 */
.L_x_2217:
[----:B------:R-:W-:Y:S01]  /*7e00*/  R2UR UR5, R16 ;  /* 0x00000000100572ca */ /* 0x000fe200000e0000 */
[----:B------:R-:W-:Y:S01]  /*7e10*/  WARPGROUP.ARRIVE ;  /* 0x00000000000079c5 */ /* 0x000fe20000000000 */
[----:B------:R-:W-:-:S11]  /*7e20*/  UMOV UR7, 0x40000040 ;  /* 0x4000004000077882 */ /* 0x000fd60000000000 */
[----:B------:R-:W-:-:S04]  /*7e30*/  UIADD3 UR5, UR5, 0x400, URZ ;  /* 0x0000040005057890 */ /* 0x000fc8000fffe03f */
        /* <DEDUP_REMOVED lines=33> */
.L_x_2219:
[----:B------:R-:W-:Y:S01]  /*8050*/  R2UR UR6, R212 ;  /* 0x00000000d40672ca */ /* 0x000fe200000e0000 */
[----:B------:R-:W4:Y:S01]  /*8060*/  LDC R193, c[0x0][0x2f0] ;  /* 0x0000bc00ffc17b82 */ /* 0x000f220000000800 */
[----:B------:R-:W-:Y:S01]  /*8070*/  R2UR UR5, R213 ;  /* 0x00000000d50572ca */ /* 0x000fe200000e0000 */
[----:B------:R-:W-:Y:S01]  /*8080*/  IMAD.MOV.U32 R195, RZ, RZ, -0x2 ;  /* 0xfffffffeffc37424 */ /* 0x000fe200078e00ff */
[----:B------:R-:W-:Y:S01]  /*8090*/  R2UR UR7, R23 ;  /* 0x00000000170772ca */ /* 0x000fe200000e0000 */
[----:B------:R-:W-:-:S08]  /*80a0*/  UIADD3 UR61, UR61, 0x38840, URZ ;  /* 0x000388403d3d7890 */ /* 0x000fd0000fffe03f */
[----:B------:R-:W-:Y:S02]  /*80b0*/  UISETP.NE.AND UP0, UPT, UR6, URZ, UPT ;  /* 0x0000003f0600728c */ /* 0x000fe4000bf05270 */
[----:B--23--:R-:W-:Y:S01]  /*80c0*/  VIADD R0, R215, UR5 ;  /* 0x00000005d7007c36 */ /* 0x00cfe20008000000 */
[----:B------:R-:W-:-:S03]  /*80d0*/  ULDC UR6, c[0x0][0x288] ;  /* 0x0000a20000067ab9 */ /* 0x000fc60000000800 */
[----:B------:R-:W-:Y:S02]  /*80e0*/  PLOP3.LUT P1, PT, PT, PT, UP0, 0x80, 0x0 ;  /* 0x000000000000781c */ /* 0x000fe40003f2f008 */
[----:B------:R-:W-:-:S03]  /*80f0*/  PLOP3.LUT P2, PT, PT, PT, UP0, 0x80, 0x0 ;  /* 0x000000000000781c */ /* 0x000fc60003f4f008 */
[----:B------:R-:W-:-:S08]  /*8100*/  @UP0 ULDC UR5, c[0x0][0x44c] ;  /* 0x0001130000050ab9 */ /* 0x000fd00000000800 */
[----:B------:R-:W-:Y:S01]  /*8110*/  @P1 IMAD.HI.U32 R2, R0, UR5, RZ ;  /* 0x0000000500021c27 */ /* 0x000fe2000f8e00ff */
[----:B------:R-:W-:-:S04]  /*8120*/  @UP0 ULDC UR5, c[0x0][0x450] ;  /* 0x0001140000050ab9 */ /* 0x000fc80000000800 */
[----:B------:R-:W-:Y:S01]  /*8130*/  @P2 SHF.R.U32.HI R0, RZ, UR5, R2 ;  /* 0x00000005ff002c19 */ /* 0x000fe20008011602 */
[----:B------:R-:W-:Y:S02]  /*8140*/  UMOV UR5, 0x1 ;  /* 0x0000000100057882 */ /* 0x000fe40000000000 */
[----:B------:R-:W-:Y:S02]  /*8150*/  UIMAD UR5, UR60, -0x50, UR5 ;  /* 0xffffffb03c0578a4 */ /* 0x000fe4000f8e0205 */
[----:B01----:R-:W0:Y:S04]  /*8160*/  SHFL.IDX PT, R3, R0, RZ, 0x1c1f ;  /* 0x001c1fff00037589 */ /* 0x003e2800000e0000 */
[----:B------:R-:W-:Y:S01]  /*8170*/  IMAD R2, R214, R195, UR5 ;  /* 0x00000005d6027e24 */ /* 0x000fe2000f8e02c3 */
[----:B------:R-:W-:-:S03]  /*8180*/  ULDC UR5, c[0x0][0x988] ;  /* 0x0002620000057ab9 */ /* 0x000fc60000000800 */
[----:B----4-:R-:W-:-:S05]  /*8190*/  IMAD R2, R193, UR7, R2 ;  /* 0x00000007c1027c24 */ /* 0x010fca000f8e0202 */
[----:B0-----:R-:W-:-:S04]  /*81a0*/  IADD3 R3, R3, -UR6, R2 ;  /* 0x8000000603037c10 */ /* 0x001fc8000fffe002 */
[C---:B------:R-:W-:Y:S02]  /*81b0*/  ISETP.GT.AND P1, PT, R3.reuse, RZ, PT ;  /* 0x000000ff0300720c */ /* 0x040fe40003f24270 */
[C---:B------:R-:W-:Y:S02]  /*81c0*/  ISETP.GT.AND P2, PT, R3.reuse, 0x1, PT ;  /* 0x000000010300780c */ /* 0x040fe40003f44270 */
[----:B------:R-:W-:Y:S02]  /*81d0*/  FSEL R184, R184, -INF , P1 ;  /* 0xff800000b8b87808 */ /* 0x000fe40000800000 */
        /* <DEDUP_REMOVED lines=56> */
[----:B------:R-:W0:Y:S02]  /*8560*/  SHFL.IDX PT, R3, R0, 0x1, 0x1c1f ;  /* 0x003c1f0000037f89 */ /* 0x000e2400000e0000 */
[----:B------:R-:W-:-:S05]  /*8570*/  FMNMX.FTZ R192, R157, R4, !PT ;  /* 0x000000049dc07209 */ /* 0x000fca0007810000 */
[----:B------:R-:W1:Y:S01]  /*8580*/  SHFL.BFLY PT, R193, R192, 0x2, 0x1f ;  /* 0x0c401f00c0c17f89 */ /* 0x000e6200000e0000 */
[----:B0-----:R-:W-:Y:S01]  /*8590*/  IADD3 R2, R3, -UR6, R2 ;  /* 0x8000000603027c10 */ /* 0x001fe2000fffe002 */
[----:B------:R-:W0:Y:S03]  /*85a0*/  S2UR UR6, SR_CgaCtaId ;  /* 0x00000000000679c3 */ /* 0x000e260000008800 */
[C---:B------:R-:W-:Y:S02]  /*85b0*/  ISETP.GT.AND P1, PT, R2.reuse, RZ, PT ;  /* 0x000000ff0200720c */ /* 0x040fe40003f24270 */
[----:B------:R-:W-:Y:S02]  /*85c0*/  ISETP.GT.AND P2, PT, R2, 0x1, PT ;  /* 0x000000010200780c */ /* 0x000fe40003f44270 */
[----:B-1----:R-:W-:Y:S02]  /*85d0*/  FMNMX.FTZ R193, R192, R193, !PT ;  /* 0x000000c1c0c17209 */ /* 0x002fe40007810000 */
[----:B------:R-:W-:-:S02]  /*85e0*/  FSEL R186, R186, -INF , P1 ;  /* 0xff800000baba7808 */ /* 0x000fc40000800000 */
[----:B------:R-:W-:Y:S01]  /*85f0*/  ISETP.GT.AND P1, PT, R2, 0x8, PT ;  /* 0x000000080200780c */ /* 0x000fe20003f24270 */
[----:B------:R-:W1:Y:S01]  /*8600*/  SHFL.BFLY PT, R194, R193, 0x1, 0x1f ;  /* 0x0c201f00c1c27f89 */ /* 0x000e6200000e0000 */
[----:B------:R-:W-:Y:S02]  /*8610*/  FSEL R187, R187, -INF , P2 ;  /* 0xff800000bbbb7808 */ /* 0x000fe40001000000 */
[----:B------:R-:W-:Y:S02]  /*8620*/  FMNMX.FTZ R4, R186, R21, !PT ;  /* 0x00000015ba047209 */ /* 0x000fe40007810000 */
[----:B------:R-:W-:Y:S02]  /*8630*/  ISETP.GT.AND P2, PT, R2, 0x9, PT ;  /* 0x000000090200780c */ /* 0x000fe40003f44270 */
[----:B------:R-:W-:Y:S02]  /*8640*/  FSEL R190, R190, -INF , P1 ;  /* 0xff800000bebe7808 */ /* 0x000fe40000800000 */
[----:B------:R-:W-:-:S02]  /*8650*/  FMNMX.FTZ R3, R187, R4, !PT ;  /* 0x00000004bb037209 */ /* 0x000fc40007810000 */
[----:B------:R-:W-:Y:S01]  /*8660*/  FSEL R191, R191, -INF , P2 ;  /* 0xff800000bfbf7808 */ /* 0x000fe20001000000 */
[----:B0-----:R-:W-:Y:S01]  /*8670*/  UPRMT UR61, UR6, 0x654, UR61 ;  /* 0x00000654063d7896 */ /* 0x001fe2000800003d */
[----:B------:R-:W-:Y:S02]  /*8680*/  ISETP.GT.AND P1, PT, R2, 0x10, PT ;  /* 0x000000100200780c */ /* 0x000fe40003f24270 */
[----:B------:R-:W-:Y:S02]  /*8690*/  FMNMX.FTZ R0, R190, R3, !PT ;  /* 0x00000003be007209 */ /* 0x000fe40007810000 */
[----:B------:R-:W-:Y:S02]  /*86a0*/  ISETP.GT.AND P2, PT, R2, 0x11, PT ;  /* 0x000000110200780c */ /* 0x000fe40003f44270 */
[----:B------:R-:W-:Y:S02]  /*86b0*/  FSEL R178, R178, -INF , P1 ;  /* 0xff800000b2b27808 */ /* 0x000fe40000800000 */
[----:B------:R-:W-:Y:S01]  /*86c0*/  FMNMX.FTZ R3, R191, R0, !PT ;  /* 0x00000000bf037209 */ /* 0x000fe20007810000 */
[----:B------:R-:W-:Y:S01]  /*86d0*/  SYNCS.ARRIVE.TRANS64.RED.A1T0 RZ, [UR61], RZ ;  /* 0x000000ffffff79a7 */ /* 0x000fe2000810043d */
[----:B------:R-:W-:-:S02]  /*86e0*/  ISETP.GT.AND P3, PT, R2, 0x18, PT ;  /* 0x000000180200780c */ /* 0x000fc40003f64270 */
[----:B-1----:R-:W-:Y:S02]  /*86f0*/  FMNMX.FTZ R4, R193, R194, !PT ;  /* 0x000000c2c1047209 */ /* 0x002fe40007810000 */
[----:B------:R-:W-:Y:S02]  /*8700*/  FSEL R179, R179, -INF , P2 ;  /* 0xff800000b3b37808 */ /* 0x000fe40001000000 */
[----:B------:R-:W-:Y:S01]  /*8710*/  FMNMX.FTZ R0, R178, R3, !PT ;  /* 0x00000003b2007209 */ /* 0x000fe20007810000 */
[C---:B------:R-:W-:Y:S01]  /*8720*/  FMUL.FTZ R192, R4.reuse, UR5 ;  /* 0x0000000504c07c20 */ /* 0x040fe20008410000 */
[----:B------:R-:W-:Y:S02]  /*8730*/  FSETP.NEU.FTZ.AND P1, PT, R4, -INF , PT ;  /* 0xff8000000400780b */ /* 0x000fe40003f3d000 */
[----:B------:R-:W-:Y:S02]  /*8740*/  ISETP.GT.AND P4, PT, R2, 0x19, PT ;  /* 0x000000190200780c */ /* 0x000fe40003f84270 */
[----:B------:R-:W-:-:S02]  /*8750*/  FSEL R182, R182, -INF , P3 ;  /* 0xff800000b6b67808 */ /* 0x000fc40001800000 */
[----:B------:R-:W-:Y:S02]  /*8760*/  FMNMX.FTZ R3, R179, R0, !PT ;  /* 0x00000000b3037209 */ /* 0x000fe40007810000 */
[----:B------:R-:W-:Y:S02]  /*8770*/  FSEL R0, R192, RZ, P1 ;  /* 0x000000ffc0007208 */ /* 0x000fe40000800000 */
[----:B------:R-:W-:Y:S02]  /*8780*/  ISETP.GT.AND P2, PT, R2, 0x20, PT ;  /* 0x000000200200780c */ /* 0x000fe40003f44270 */
[----:B------:R-:W-:Y:S01]  /*8790*/  FSEL R183, R183, -INF , P4 ;  /* 0xff800000b7b77808 */ /* 0x000fe20002000000 */
[--C-:B------:R-:W-:Y:S01]  /*87a0*/  FFMA.FTZ R208, R184, UR5, -R0.reuse ;  /* 0x00000005b8d07c23 */ /* 0x100fe20008010800 */
[----:B------:R-:W-:Y:S01]  /*87b0*/  FMNMX.FTZ R192, R182, R3, !PT ;  /* 0x00000003b6c07209 */ /* 0x000fe20007810000 */
[--C-:B------:R-:W-:Y:S01]  /*87c0*/  FFMA.FTZ R185, R185, UR5, -R0.reuse ;  /* 0x00000005b9b97c23 */ /* 0x100fe20008010800 */
[----:B------:R-:W-:Y:S01]  /*87d0*/  ISETP.GT.AND P3, PT, R2, 0x21, PT ;  /* 0x000000210200780c */ /* 0x000fe20003f64270 */
[--C-:B------:R-:W-:Y:S01]  /*87e0*/  FFMA.FTZ R210, R188, UR5, -R0.reuse ;  /* 0x00000005bcd27c23 */ /* 0x100fe20008010800 */
        /* <DEDUP_REMOVED lines=16> */
[----:B------:R-:W-:Y:S01]  /*88f0*/  FSEL R184, R175, -INF , P3 ;  /* 0xff800000afb87808 */ /* 0x000fe20001800000 */
[--C-:B------:R-:W-:Y:S01]  /*8900*/  FFMA.FTZ R176, R181, UR5, -R0.reuse ;  /* 0x00000005b5b07c23 */ /* 0x100fe20008010800 */
[----:B------:R-:W-:Y:S01]  /*8910*/  ISETP.GT.AND P2, PT, R2, 0x30, PT ;  /* 0x000000300200780c */ /* 0x000fe20003f44270 */
[----:B------:R0:W-:Y:S01]  /*8920*/  MUFU.EX2 R175, R185 ;  /* 0x000000b900af7308 */ /* 0x0001e20000000800 */
[----:B------:R-:W-:Y:S01]  /*8930*/  FMNMX.FTZ R3, R174, R3, !PT ;  /* 0x00000003ae037209 */ /* 0x000fe20007810000 */
[--C-:B------:R-:W-:Y:S01]  /*8940*/  FFMA.FTZ R202, R172, UR5, -R0.reuse ;  /* 0x00000005acca7c23 */ /* 0x100fe20008010800 */
[----:B------:R-:W-:Y:S01]  /*8950*/  ISETP.GT.AND P3, PT, R2, 0x31, PT ;  /* 0x000000310200780c */ /* 0x000fe20003f64270 */
[--C-:B------:R-:W-:Y:S01]  /*8960*/  FFMA.FTZ R196, R160, UR5, -R0.reuse ;  /* 0x00000005a0c47c23 */ /* 0x100fe20008010800 */
[----:B------:R-:W-:Y:S01]  /*8970*/  FSEL R162, R162, -INF , P2 ;  /* 0xff800000a2a27808 */ /* 0x000fe20001000000 */
[--C-:B------:R-:W-:Y:S01]  /*8980*/  FFMA.FTZ R198, R164, UR5, -R0.reuse ;  /* 0x00000005a4c67c23 */ /* 0x100fe20008010800 */
[----:B------:R-:W-:Y:S01]  /*8990*/  FMNMX.FTZ R3, R184, R3, !PT ;  /* 0x00000003b8037209 */ /* 0x000fe20007810000 */
[----:B------:R-:W-:Y:S01]  /*89a0*/  FFMA.FTZ R153, R157, UR5, -R0 ;  /* 0x000000059d997c23 */ /* 0x000fe20008010800 */
[----:B------:R-:W-:Y:S01]  /*89b0*/  ISETP.GT.AND P2, PT, R2, 0x38, PT ;  /* 0x000000380200780c */ /* 0x000fe20003f44270 */
[----:B------:R-:W-:Y:S01]  /*89c0*/  MUFU.EX2 R208, R208 ;  /* 0x000000d000d07308 */ /* 0x000fe20000000800 */
[----:B------:R-:W-:-:S02]  /*89d0*/  FSEL R163, R163, -INF , P3 ;  /* 0xff800000a3a37808 */ /* 0x000fc40001800000 */
[----:B------:R-:W-:Y:S02]  /*89e0*/  FMNMX.FTZ R188, R162, R3, !PT ;  /* 0x00000003a2bc7209 */ /* 0x000fe40007810000 */
[----:B------:R-:W-:Y:S02]  /*89f0*/  ISETP.GT.AND P3, PT, R2, 0x39, PT ;  /* 0x000000390200780c */ /* 0x000fe40003f64270 */
[----:B0-----:R-:W-:Y:S01]  /*8a00*/  FSEL R185, R166, -INF , P2 ;  /* 0xff800000a6b97808 */ /* 0x001fe20001000000 */
[----:B------:R-:W-:Y:S01]  /*8a10*/  FFMA.FTZ R166, R189, UR5, -R0 ;  /* 0x00000005bda67c23 */ /* 0x000fe20008010800 */
[----:B------:R-:W-:Y:S01]  /*8a20*/  FMNMX.FTZ R188, R163, R188, !PT ;  /* 0x000000bca3bc7209 */ /* 0x000fe20007810000 */
[----:B------:R-:W-:Y:S01]  /*8a30*/  MUFU.EX2 R210, R210 ;  /* 0x000000d200d27308 */ /* 0x000fe20000000800 */
[----:B------:R-:W-:Y:S02]  /*8a40*/  FSEL R167, R167, -INF , P3 ;  /* 0xff800000a7a77808 */ /* 0x000fe40001800000 */
[----:B------:R-:W-:-:S02]  /*8a50*/  ISETP.GT.AND P2, PT, R2, 0x40, PT ;  /* 0x000000400200780c */ /* 0x000fc40003f44270 */
[----:B------:R-:W-:Y:S02]  /*8a60*/  FMNMX.FTZ R188, R185, R188, !PT ;  /* 0x000000bcb9bc7209 */ /* 0x000fe40007810000 */
[----:B------:R-:W-:Y:S01]  /*8a70*/  ISETP.GT.AND P3, PT, R2, 0x41, PT ;  /* 0x000000410200780c */ /* 0x000fe20003f64270 */
[----:B------:R-:W-:Y:S01]  /*8a80*/  MUFU.EX2 R166, R166 ;  /* 0x000000a600a67308 */ /* 0x000fe20000000800 */
[----:B------:R-:W-:Y:S02]  /*8a90*/  FSEL R154, R154, -INF , P2 ;  /* 0xff8000009a9a7808 */ /* 0x000fe40001000000 */
[----:B------:R-:W-:Y:S02]  /*8aa0*/  FMNMX.FTZ R3, R167, R188, !PT ;  /* 0x000000bca7037209 */ /* 0x000fe40007810000 */
[----:B------:R-:W-:Y:S02]  /*8ab0*/  ISETP.GT.AND P2, PT, R2, 0x48, PT ;  /* 0x000000480200780c */ /* 0x000fe40003f44270 */
[----:B------:R-:W-:Y:S01]  /*8ac0*/  FSEL R188, R155, -INF , P3 ;  /* 0xff8000009bbc7808 */ /* 0x000fe20001800000 */
[----:B------:R-:W-:Y:S01]  /*8ad0*/  FFMA.FTZ R155, R165, UR5, -R0 ;  /* 0x00000005a59b7c23 */ /* 0x000fe20008010800 */
[----:B------:R-:W-:Y:S01]  /*8ae0*/  FMNMX.FTZ R3, R154, R3, !PT ;  /* 0x000000039a037209 */ /* 0x000fe20007810000 */
[----:B------:R-:W-:Y:S01]  /*8af0*/  MUFU.EX2 R204, R204 ;  /* 0x000000cc00cc7308 */ /* 0x000fe20000000800 */
[----:B------:R-:W-:-:S02]  /*8b00*/  ISETP.GT.AND P3, PT, R2, 0x49, PT ;  /* 0x000000490200780c */ /* 0x000fc40003f64270 */
[----:B------:R-:W-:Y:S01]  /*8b10*/  FSEL R189, R158, -INF , P2 ;  /* 0xff8000009ebd7808 */ /* 0x000fe20001000000 */
[--C-:B------:R-:W-:Y:S01]  /*8b20*/  FFMA.FTZ R158, R161, UR5, -R0.reuse ;  /* 0x00000005a19e7c23 */ /* 0x100fe20008010800 */
[----:B------:R-:W-:Y:S02]  /*8b30*/  FMNMX.FTZ R2, R188, R3, !PT ;  /* 0x00000003bc027209 */ /* 0x000fe40007810000 */
[----:B------:R-:W-:Y:S01]  /*8b40*/  FSEL R193, R159, -INF , P3 ;  /* 0xff8000009fc17808 */ /* 0x000fe20001800000 */
[----:B------:R-:W-:Y:S01]  /*8b50*/  FFMA.FTZ R159, R173, UR5, -R0 ;  /* 0x00000005ad9f7c23 */ /* 0x000fe20008010800 */
[----:B------:R-:W-:Y:S01]  /*8b60*/  FMNMX.FTZ R2, R189, R2, !PT ;  /* 0x00000002bd027209 */ /* 0x000fe20007810000 */
[----:B------:R-:W-:Y:S01]  /*8b70*/  MUFU.EX2 R177, R177 ;  /* 0x000000b100b17308 */ /* 0x000fe20000000800 */
[----:B------:R-:W-:Y:S02]  /*8b80*/  FSEL R165, R4, RZ, P1 ;  /* 0x000000ff04a57208 */ /* 0x000fe40000800000 */
[----:B------:R-:W-:-:S03]  /*8b90*/  FMNMX.FTZ R2, R193, R2, !PT ;  /* 0x00000002c1027209 */ /* 0x000fc60007810000 */
[----:B------:R-:W-:Y:S02]  /*8ba0*/  FADD.FTZ R165, -R165, R228 ;  /* 0x000000e4a5a57221 */ /* 0x000fe40000010100 */
[----:B------:R-:W0:Y:S01]  /*8bb0*/  SHFL.BFLY PT, R3, R2, 0x2, 0x1f ;  /* 0x0c401f0002037f89 */ /* 0x000e2200000e0000 */
[----:B------:R-:W-:Y:S01]  /*8bc0*/  MUFU.EX2 R206, R206 ;  /* 0x000000ce00ce7308 */ /* 0x000fe20000000800 */
[----:B------:R-:W-:-:S07]  /*8bd0*/  FMUL.FTZ R0, R165, UR5 ;  /* 0x00000005a5007c20 */ /* 0x000fce0008410000 */
[----:B------:R-:W1:Y:S08]  /*8be0*/  MUFU.EX2 R0, R0 ;  /* 0x0000000000007308 */ /* 0x000e700000000800 */
[----:B------:R-:W-:Y:S01]  /*8bf0*/  MUFU.EX2 R176, R176 ;  /* 0x000000b000b07308 */ /* 0x000fe20000000800 */
[----:B0-----:R-:W-:-:S07]  /*8c00*/  FMNMX.FTZ R169, R2, R3, !PT ;  /* 0x0000000302a97209 */ /* 0x001fce0007810000 */
[----:B------:R-:W-:Y:S01]  /*8c10*/  MUFU.EX2 R200, R200 ;  /* 0x000000c800c87308 */ /* 0x000fe20000000800 */
[----:B-1----:R-:W-:Y:S01]  /*8c20*/  FFMA.FTZ R18, R0, R18, R208 ;  /* 0x0000001200127223 */ /* 0x002fe200000100d0 */
[----:B------:R-:W0:Y:S06]  /*8c30*/  SHFL.BFLY PT, R2, R169, 0x1, 0x1f ;  /* 0x0c201f00a9027f89 */ /* 0x000e2c00000e0000 */
[----:B------:R-:W-:Y:S08]  /*8c40*/  MUFU.EX2 R168, R168 ;  /* 0x000000a800a87308 */ /* 0x000ff00000000800 */
[----:B------:R-:W-:Y:S08]  /*8c50*/  MUFU.EX2 R202, R202 ;  /* 0x000000ca00ca7308 */ /* 0x000ff00000000800 */
[----:B------:R-:W-:Y:S01]  /*8c60*/  MUFU.EX2 R159, R159 ;  /* 0x0000009f009f7308 */ /* 0x000fe20000000800 */
[----:B0-----:R-:W-:-:S04]  /*8c70*/  FMNMX.FTZ R3, R169, R2, !PT ;  /* 0x00000002a9037209 */ /* 0x001fc80007810000 */
[C---:B------:R-:W-:Y:S01]  /*8c80*/  FSETP.NEU.FTZ.AND P2, PT, R3.reuse, -INF , PT ;  /* 0xff8000000300780b */ /* 0x040fe20003f5d000 */
[C---:B------:R-:W-:Y:S02]  /*8c90*/  FMUL.FTZ R156, R3.reuse, UR5 ;  /* 0x00000005039c7c20 */ /* 0x040fe40008410000 */
[----:B------:R-:W-:Y:S01]  /*8ca0*/  MUFU.EX2 R196, R196 ;  /* 0x000000c400c47308 */ /* 0x000fe20000000800 */
[----:B------:R-:W-:Y:S02]  /*8cb0*/  FSEL R2, R3, RZ, P2 ;  /* 0x000000ff03027208 */ /* 0x000fe40001000000 */
[----:B------:R-:W-:-:S03]  /*8cc0*/  FSEL R156, R156, RZ, P2 ;  /* 0x000000ff9c9c7208 */ /* 0x000fc60001000000 */
[----:B------:R-:W-:Y:S01]  /*8cd0*/  FADD.FTZ R2, -R2, R21 ;  /* 0x0000001502027221 */ /* 0x000fe20000010100 */
[----:B------:R-:W-:Y:S01]  /*8ce0*/  FADD.FTZ R21, R175, R18 ;  /* 0x00000012af157221 */ /* 0x000fe20000010000 */
[--C-:B------:R-:W-:Y:S01]  /*8cf0*/  FFMA.FTZ R209, R186, UR5, -R156.reuse ;  /* 0x00000005bad17c23 */ /* 0x100fe2000801089c */
[--C-:B------:R-:W-:Y:S01]  /*8d00*/  FFMA.FTZ R164, R187, UR5, -R156.reuse ;  /* 0x00000005bba47c23 */ /* 0x100fe2000801089c */
[----:B------:R-:W-:Y:S01]  /*8d10*/  FMUL.FTZ R2, R2, UR5 ;  /* 0x0000000502027c20 */ /* 0x000fe20008410000 */
[--C-:B------:R-:W-:Y:S01]  /*8d20*/  FFMA.FTZ R211, R190, UR5, -R156.reuse ;  /* 0x00000005bed37c23 */ /* 0x100fe2000801089c */
[--C-:B------:R-:W-:Y:S01]  /*8d30*/  FFMA.FTZ R161, R191, UR5, -R156.reuse ;  /* 0x00000005bfa17c23 */ /* 0x100fe2000801089c */
[--C-:B------:R-:W-:Y:S01]  /*8d40*/  FFMA.FTZ R205, R178, UR5, -R156.reuse ;  /* 0x00000005b2cd7c23 */ /* 0x100fe2000801089c */
[----:B------:R-:W-:Y:S01]  /*8d50*/  MUFU.EX2 R209, R209 ;  /* 0x000000d100d17308 */ /* 0x000fe20000000800 */
[--C-:B------:R-:W-:Y:S01]  /*8d60*/  FFMA.FTZ R160, R179, UR5, -R156.reuse ;  /* 0x00000005b3a07c23 */ /* 0x100fe2000801089c */
[--C-:B------:R-:W-:Y:S01]  /*8d70*/  FFMA.FTZ R207, R182, UR5, -R156.reuse ;  /* 0x00000005b6cf7c23 */ /* 0x100fe2000801089c */
[--C-:B------:R-:W-:Y:S01]  /*8d80*/  FFMA.FTZ R157, R183, UR5, -R156.reuse ;  /* 0x00000005b79d7c23 */ /* 0x100fe2000801089c */
[----:B------:R-:W-:Y:S01]  /*8d90*/  FADD.FTZ R21, R210, R21 ;  /* 0x00000015d2157221 */ /* 0x000fe20000010000 */
[--C-:B------:R-:W-:Y:S01]  /*8da0*/  FFMA.FTZ R201, R170, UR5, -R156.reuse ;  /* 0x00000005aac97c23 */ /* 0x100fe2000801089c */
[--C-:B------:R-:W-:Y:S01]  /*8db0*/  FFMA.FTZ R169, R171, UR5, -R156.reuse ;  /* 0x00000005aba97c23 */ /* 0x100fe2000801089c */
[--C-:B------:R-:W-:Y:S01]  /*8dc0*/  FFMA.FTZ R197, R162, UR5, -R156.reuse ;  /* 0x00000005a2c57c23 */ /* 0x100fe2000801089c */
        /* <DEDUP_REMOVED lines=10> */
[----:B------:R-:W-:-:S03]  /*8e70*/  FFMA.FTZ R162, R167, UR5, -R156 ;  /* 0x00000005a7a27c23 */ /* 0x000fc6000801089c */
[----:B------:R-:W-:-:S03]  /*8e80*/  FADD.FTZ R21, R206, R21 ;  /* 0x00000015ce157221 */ /* 0x000fc60000010000 */
[----:B------:R-:W2:Y:S01]  /*8e90*/  MUFU.EX2 R211, R211 ;  /* 0x000000d300d37308 */ /* 0x000ea20000000800 */
[----:B0-----:R-:W-:-:S07]  /*8ea0*/  FFMA.FTZ R5, R2, R5, R209 ;  /* 0x0000000502057223 */ /* 0x001fce00000100d1 */
        /* <DEDUP_REMOVED lines=10> */
[----:B------:R-:W-:Y:S01]  /*8f50*/  FADD.FTZ R5, R176, R21 ;  /* 0x00000015b0057221 */ /* 0x000fe20000010000 */
[--C-:B------:R-:W-:Y:S01]  /*8f60*/  FFMA.FTZ R21, R154, UR5, -R156.reuse ;  /* 0x000000059a157c23 */ /* 0x100fe2000801089c */
[--C-:B------:R-:W-:Y:S01]  /*8f70*/  FFMA.FTZ R154, R188, UR5, -R156.reuse ;  /* 0x00000005bc9a7c23 */ /* 0x100fe2000801089c */
[----:B------:R-:W-:Y:S01]  /*8f80*/  FFMA.FTZ R156, R193, UR5, -R156 ;  /* 0x00000005c19c7c23 */ /* 0x000fe2000801089c */
[----:B------:R-:W-:Y:S02]  /*8f90*/  FADD.FTZ R5, R200, R5 ;  /* 0x00000005c8057221 */ /* 0x000fe40000010000 */
[----:B------:R-:W2:Y:S01]  /*8fa0*/  MUFU.EX2 R201, R201 ;  /* 0x000000c900c97308 */ /* 0x000ea20000000800 */
[----:B0-----:R-:W-:Y:S01]  /*8fb0*/  FADD.FTZ R18, R207, R18 ;  /* 0x00000012cf127221 */ /* 0x001fe20000010000 */
[----:B------:R-:W-:-:S04]  /*8fc0*/  FADD.FTZ R5, R168, R5 ;  /* 0x00000005a8057221 */ /* 0x000fc80000010000 */
[----:B------:R-:W-:Y:S02]  /*8fd0*/  FADD.FTZ R170, R202, R5 ;  /* 0x00000005caaa7221 */ /* 0x000fe40000010000 */
[----:B------:R-:W0:Y:S01]  /*8fe0*/  MUFU.EX2 R169, R169 ;  /* 0x000000a900a97308 */ /* 0x000e220000000800 */
[----:B-1----:R-:W-:Y:S01]  /*8ff0*/  FADD.FTZ R18, R157, R18 ;  /* 0x000000129d127221 */ /* 0x002fe20000010000 */
[----:B------:R-:W-:-:S04]  /*9000*/  FADD.FTZ R5, R159, R170 ;  /* 0x000000aa9f057221 */ /* 0x000fc80000010000 */
[----:B------:R-:W-:Y:S02]  /*9010*/  FADD.FTZ R5, R196, R5 ;  /* 0x00000005c4057221 */ /* 0x000fe40000010000 */
        /* <DEDUP_REMOVED lines=38> */
.L_x_2220:
[----:B------:R-:W0:Y:S01]  /*9280*/  S2UR UR7, SR_CgaCtaId ;  /* 0x00000000000779c3 */ /* 0x000e220000008800 */
[----:B------:R-:W-:Y:S01]  /*9290*/  R2UR UR6, R20 ;  /* 0x00000000140672ca */ /* 0x000fe200000e0000 */
[----:B------:R-:W-:Y:S01]  /*92a0*/  UIADD3 UR4, UR4, 0x38860, URZ ;  /* 0x0003886004047890 */ /* 0x000fe2000fffe03f */
[----:B------:R-:W-:Y:S01]  /*92b0*/  F2FP.F16.F32.PACK_AB R193, R154, R21 ;  /* 0x000000159ac1723e */ /* 0x000fe200000000ff */
[----:B------:R-:W-:Y:S01]  /*92c0*/  UMOV UR37, UR36 ;  /* 0x0000002400257c82 */ /* 0x000fe20008000000 */
[----:B------:R-:W-:Y:S01]  /*92d0*/  F2FP.F16.F32.PACK_AB R208, R175, R208 ;  /* 0x000000d0afd0723e */ /* 0x000fe200000000ff */
[----:B------:R-:W-:Y:S01]  /*92e0*/  IMAD.MOV.U32 R21, RZ, RZ, R3 ;  /* 0x000000ffff157224 */ /* 0x000fe200078e0003 */
[----:B------:R-:W-:Y:S01]  /*92f0*/  F2FP.F16.F32.PACK_AB R209, R164, R209 ;  /* 0x000000d1a4d1723e */ /* 0x000fe200000000ff */
[----:B------:R-:W-:Y:S01]  /*9300*/  IMAD.MOV.U32 R228, RZ, RZ, R4 ;  /* 0x000000ffffe47224 */ /* 0x000fe200078e0004 */
[----:B------:R-:W-:Y:S02]  /*9310*/  F2FP.F16.F32.PACK_AB R210, R166, R210 ;  /* 0x000000d2a6d2723e */ /* 0x000fe400000000ff */
[----:B------:R-:W-:-:S02]  /*9320*/  F2FP.F16.F32.PACK_AB R211, R161, R211 ;  /* 0x000000d3a1d3723e */ /* 0x000fc400000000ff */
[----:B------:R-:W-:Y:S01]  /*9330*/  F2FP.F16.F32.PACK_AB R204, R177, R204 ;  /* 0x000000ccb1cc723e */ /* 0x000fe200000000ff */
[----:B------:R-:W-:Y:S01]  /*9340*/  UISETP.GT.AND UP0, UPT, UR60, UR6, UPT ;  /* 0x000000063c00728c */ /* 0x000fe2000bf04270 */
[----:B------:R-:W-:Y:S01]  /*9350*/  F2FP.F16.F32.PACK_AB R205, R160, R205 ;  /* 0x000000cda0cd723e */ /* 0x000fe200000000ff */
[----:B------:R-:W-:Y:S01]  /*9360*/  UIADD3 UR60, UR60, -0x1, URZ ;  /* 0xffffffff3c3c7890 */ /* 0x000fe2000fffe03f */
[----:B------:R-:W-:Y:S02]  /*9370*/  F2FP.F16.F32.PACK_AB R206, R176, R206 ;  /* 0x000000ceb0ce723e */ /* 0x000fe400000000ff */
[----:B------:R-:W-:Y:S02]  /*9380*/  F2FP.F16.F32.PACK_AB R207, R157, R207 ;  /* 0x000000cf9dcf723e */ /* 0x000fe400000000ff */
[----:B------:R-:W-:Y:S02]  /*9390*/  PLOP3.LUT P1, PT, PT, PT, UP0, 0x80, 0x0 ;  /* 0x000000000000781c */ /* 0x000fe40003f2f008 */
[----:B------:R-:W-:Y:S01]  /*93a0*/  F2FP.F16.F32.PACK_AB R200, R168, R200 ;  /* 0x000000c8a8c8723e */ /* 0x000fe200000000ff */
[----:B0-----:R-:W-:Y:S01]  /*93b0*/  UPRMT UR4, UR7, 0x654, UR4 ;  /* 0x0000065407047896 */ /* 0x001fe20008000004 */
[----:B------:R-:W-:-:S02]  /*93c0*/  F2FP.F16.F32.PACK_AB R201, R169, R201 ;  /* 0x000000c9a9c9723e */ /* 0x000fc400000000ff */
[----:B------:R-:W-:Y:S02]  /*93d0*/  F2FP.F16.F32.PACK_AB R202, R159, R202 ;  /* 0x000000ca9fca723e */ /* 0x000fe400000000ff */
[----:B------:R-:W-:Y:S02]  /*93e0*/  F2FP.F16.F32.PACK_AB R203, R165, R203 ;  /* 0x000000cba5cb723e */ /* 0x000fe400000000ff */
[----:B------:R-:W-:Y:S02]  /*93f0*/  F2FP.F16.F32.PACK_AB R196, R158, R196 ;  /* 0x000000c49ec4723e */ /* 0x000fe400000000ff */
[----:B------:R-:W-:Y:S01]  /*9400*/  SYNCS.ARRIVE.TRANS64.RED.A1T0 RZ, [UR4], RZ ;  /* 0x000000ffffff79a7 */ /* 0x000fe20008100404 */
[----:B------:R-:W-:Y:S02]  /*9410*/  R2UR UR4, R17 ;  /* 0x00000000110472ca */ /* 0x000fe400000e0000 */
[----:B------:R-:W-:Y:S02]  /*9420*/  F2FP.F16.F32.PACK_AB R197, R163, R197 ;  /* 0x000000c5a3c5723e */ /* 0x000fe400000000ff */
[----:B------:R-:W-:-:S02]  /*9430*/  F2FP.F16.F32.PACK_AB R198, R155, R198 ;  /* 0x000000c69bc6723e */ /* 0x000fc400000000ff */
[----:B------:R-:W-:Y:S02]  /*9440*/  F2FP.F16.F32.PACK_AB R199, R162, R199 ;  /* 0x000000c7a2c7723e */ /* 0x000fe400000000ff */
[----:B------:R-:W-:Y:S02]  /*9450*/  F2FP.F16.F32.PACK_AB R192, R152, R192 ;  /* 0x000000c098c0723e */ /* 0x000fe400000000ff */
[----:B------:R-:W-:Y:S02]  /*9460*/  F2FP.F16.F32.PACK_AB R194, R153, R194 ;  /* 0x000000c299c2723e */ /* 0x000fe400000000ff */
[----:B------:R-:W-:Y:S01]  /*9470*/  F2FP.F16.F32.PACK_AB R195, R156, R195 ;  /* 0x000000c39cc3723e */ /* 0x000fe200000000ff */
[----:B------:R-:W-:Y:S01]  /*9480*/  IMAD.U32 R229, RZ, RZ, UR4 ;  /* 0x00000004ffe57e24 */ /* 0x000fe2000f8e00ff */
[----:B------:R-:W-:Y:S06]  /*9490*/  @P1 BRA `(.L_x_2221) ;  /* 0xffffffc000941947 */ /* 0x000fec000383ffff */
.L_x_2210:
[----:B------:R-:W-:-:S13]  /*94a0*/  ISETP.LE.AND P1, PT, RZ, UR60, PT ;  /* 0x0000003cff007c0c */ /* 0x000fda000bf23270 */
[----:B------:R-:W-:Y:S05]  /*94b0*/  @!P1 BRA `(.L_x_2222) ;  /* 0x0000003800b89947 */ /* 0x000fea0003800000 */
[----:B------:R-:W-:Y:S01]  /*94c0*/  R2UR UR61, R17 ;  /* 0x00000000113d72ca */ /* 0x000fe200000e0000 */
[----:B------:R-:W-:Y:S01]  /*94d0*/  IMAD.MOV.U32 R20, RZ, RZ, R3 ;  /* 0x000000ffff147224 */ /* 0x000fe200078e0003 */
[----:B------:R-:W-:Y:S01]  /*94e0*/  UMOV UR37, UR36 ;  /* 0x0000002400257c82 */ /* 0x000fe20008000000 */
[----:B------:R-:W-:-:S12]  /*94f0*/  IMAD.MOV.U32 R21, RZ, RZ, R4 ;  /* 0x000000ffff157224 */ /* 0x000fd800078e0004 */
.L_x_2233:
[----:B------:R-:W-:-:S04]  /*9500*/  UIADD3 UR36, UR37, 0x1, URZ ;  /* 0x0000000125247890 */ /* 0x000fc8000fffe03f */
[----:B------:R-:W-:-:S04]  /*9510*/  UISETP.NE.AND UP0, UPT, UR36, 0x2, UPT ;  /* 0x000000022400788c */ /* 0x000fc8000bf05270 */
[----:B------:R-:W-:Y:S02]  /*9520*/  USEL UR4, URZ, 0x1, UP0 ;  /* 0x000000013f047887 */ /* 0x000fe40008000000 */
[----:B------:R-:W-:Y:S02]  /*9530*/  USEL UR36, UR36, URZ, UP0 ;  /* 0x0000003f24247287 */ /* 0x000fe40008000000 */
[----:B------:R-:W-:-:S06]  /*9540*/  ULOP3.LUT UR4, UR61, UR4, URZ, 0x3c, !UPT ;  /* 0x000000043d047292 */ /* 0x000fcc000f8e3c3f */
[----:B------:R-:W-:Y:S01]  /*9550*/  IMAD.U32 R17, RZ, RZ, UR4 ;  /* 0x00000004ff117e24 */ /* 0x000fe2000f8e00ff */
[----:B------:R-:W-:Y:S06]  /*9560*/  @!P0 BRA `(.L_x_2223) ;  /* 0x0000000000048947 */ /* 0x000fec0003800000 */
[----:B------:R-:W-:Y:S01]  /*9570*/  BPT.TRAP 0x1 ;  /* 0x000000040000795c */ /* 0x000fe20000300000 */
.L_x_2223:
[----:B------:R-:W-:Y:S02]  /*9580*/  R2UR UR4, R16 ;  /* 0x00000000100472ca */ /* 0x000fe400000e0000 */
[----:B------:R-:W-:-:S11]  /*9590*/  R2UR UR5, R17 ;  /* 0x00000000110572ca */ /* 0x000fd600000e0000 */
[----:B------:R-:W-:Y:S02]  /*95a0*/  ULEA UR4, UR36, UR4, 0x3 ;  /* 0x0000000424047291 */ /* 0x000fe4000f8e183f */
[----:B------:R-:W-:-:S05]  /*95b0*/  IMAD.U32 R3, RZ, RZ, UR5 ;  /* 0x00000005ff037e24 */ /* 0x000fca000f8e00ff */
[----:B------:R-:W-:-:S04]  /*95c0*/  SHF.L.U32 R3, R3, 0x1f, RZ ;  /* 0x0000001f03037819 */ /* 0x000fc800000006ff */
[----:B------:R0:W1:Y:S01]  /*95d0*/  SYNCS.PHASECHK.TRANS64.TRYWAIT P1, [UR4+0x38830], R3 ;  /* 0x03883003ff0075a7 */ /* 0x0000620008020144 */
[----:B------:R-:W-:Y:S05]  /*95e0*/  @!P0 BRA `(.L_x_2224) ;  /* 0x0000000000048947 */ /* 0x000fea0003800000 */
[----:B------:R-:W-:Y:S01]  /*95f0*/  BPT.TRAP 0x1 ;  /* 0x000000040000795c */ /* 0x000fe20000300000 */
.L_x_2224:
[----:B-1----:R-:W-:Y:S05]  /*9600*/  @P1 BRA `(.L_x_2225) ;  /* 0x0000000000081947 */ /* 0x002fea0003800000 */
[----:B------:R-:W1:Y:S02]  /*9610*/  SYNCS.PHASECHK.TRANS64.TRYWAIT P1, [UR4+0x38830], R3 ;  /* 0x03883003ff0075a7 */ /* 0x000e640008020144 */
[----:B-1----:R-:W-:Y:S05]  /*9620*/  @!P1 BRA `(.L_x_2226) ;  /* 0x000000bc00f09947 */ /* 0x002fea0003800000 */
.L_x_2225:
        /* <DEDUP_REMOVED lines=618> */
[----:B------:R-:W-:-:S03]  /*bcd0*/  UIADD3 UR6, UR4, 0x886, URZ ;  /* 0x0000088604067890 */ /* 0x000fc6000fffe03f */
        /* <DEDUP_REMOVED lines=37> */
.L_x_2227:
[----:B------:R-:W-:Y:S01]  /*bf30*/  R2UR UR4, R16 ;  /* 0x00000000100472ca */ /* 0x000fe200000e0000 */
[----:B------:R-:W-:-:S05]  /*bf40*/  IMAD.U32 R0, RZ, RZ, UR61 ;  /* 0x0000003dff007e24 */ /* 0x000fca000f8e00ff */
[----:B------:R-:W-:-:S07]  /*bf50*/  SHF.L.U32 R0, R0, 0x1f, RZ ;  /* 0x0000001f00007819 */ /* 0x000fce00000006ff */
[----:B------:R-:W-:-:S09]  /*bf60*/  ULEA UR4, UR37, UR4, 0x3 ;  /* 0x0000000425047291 */ /* 0x000fd2000f8e183f */
[----:B------:R2:W3:Y:S01]  /*bf70*/  SYNCS.PHASECHK.TRANS64.TRYWAIT P1, [UR4+0x38850], R0 ;  /* 0x03885000ff0075a7 */ /* 0x0004e20008020144 */
[----:B------:R-:W-:Y:S05]  /*bf80*/  @!P0 BRA `(.L_x_2228) ;  /* 0x0000000000048947 */ /* 0x000fea0003800000 */
[----:B------:R-:W-:Y:S01]  /*bf90*/  BPT.TRAP 0x1 ;  /* 0x000000040000795c */ /* 0x000fe20000300000 */
.L_x_2228:
[----:B---3--:R-:W-:Y:S05]  /*bfa0*/  @P1 BRA `(.L_x_2229) ;  /* 0x0000000000081947 */ /* 0x008fea0003800000 */
[----:B------:R-:W3:Y:S02]  /*bfb0*/  SYNCS.PHASECHK.TRANS64.TRYWAIT P1, [UR4+0x38850], R0 ;  /* 0x03885000ff0075a7 */ /* 0x000ee40008020144 */
[----:B---3--:R-:W-:Y:S05]  /*bfc0*/  @!P1 BRA `(.L_x_2230) ;  /* 0x0000009400a09947 */ /* 0x008fea0003800000 */
.L_x_2229:
        /* <DEDUP_REMOVED lines=37> */
.L_x_2231:
[----:B---3--:R-:W-:Y:S01]  /*c220*/  FMNMX.FTZ R2, R186, R20, !PT ;  /* 0x00000014ba027209 */ /* 0x008fe20007810000 */
[----:B------:R-:W-:Y:S01]  /*c230*/  ULDC UR5, c[0x0][0x988] ;  /* 0x0002620000057ab9 */ /* 0x000fe20000000800 */
[----:B--2---:R-:W-:Y:S01]  /*c240*/  FMNMX.FTZ R0, R184, R21, !PT ;  /* 0x00000015b8007209 */ /* 0x004fe20007810000 */
[----:B------:R-:W2:Y:S01]  /*c250*/  S2UR UR7, SR_CgaCtaId ;  /* 0x00000000000779c3 */ /* 0x000ea20000008800 */
[----:B------:R-:W-:Y:S02]  /*c260*/  FMNMX.FTZ R23, R187, R2, !PT ;  /* 0x00000002bb177209 */ /* 0x000fe40007810000 */
[----:B01----:R-:W-:Y:S02]  /*c270*/  FMNMX.FTZ R3, R185, R0, !PT ;  /* 0x00000000b9037209 */ /* 0x003fe40007810000 */
        /* <DEDUP_REMOVED lines=36> */
[----:B------:R-:W-:Y:S01]  /*c4c0*/  R2UR UR6, R16 ;  /* 0x00000000100672ca */ /* 0x000fe200000e0000 */
[----:B------:R-:W0:Y:S04]  /*c4d0*/  SHFL.BFLY PT, R193, R2, 0x2, 0x1f ;  /* 0x0c401f0002c17f89 */ /* 0x000e2800000e0000 */
[----:B------:R-:W1:Y:S08]  /*c4e0*/  SHFL.BFLY PT, R3, R0, 0x2, 0x1f ;  /* 0x0c401f0000037f89 */ /* 0x000e7000000e0000 */
[----:B------:R-:W-:-:S04]  /*c4f0*/  ULEA UR6, UR36, UR6, 0x3 ;  /* 0x0000000624067291 */ /* 0x000fc8000f8e183f */
[----:B------:R-:W-:-:S04]  /*c500*/  UIADD3 UR6, UR6, 0x38840, URZ ;  /* 0x0003884006067890 */ /* 0x000fc8000fffe03f */
[----:B--2---:R-:W-:Y:S01]  /*c510*/  UPRMT UR6, UR7, 0x654, UR6 ;  /* 0x0000065407067896 */ /* 0x004fe20008000006 */
[----:B0-----:R-:W-:Y:S02]  /*c520*/  FMNMX.FTZ R193, R2, R193, !PT ;  /* 0x000000c102c17209 */ /* 0x001fe40007810000 */
[----:B-1----:R-:W-:-:S03]  /*c530*/  FMNMX.FTZ R23, R0, R3, !PT ;  /* 0x0000000300177209 */ /* 0x002fc60007810000 */
[----:B------:R-:W0:Y:S03]  /*c540*/  SHFL.BFLY PT, R192, R193, 0x1, 0x1f ;  /* 0x0c201f00c1c07f89 */ /* 0x000e2600000e0000 */
[----:B------:R-:W-:Y:S01]  /*c550*/  SYNCS.ARRIVE.TRANS64.RED.A1T0 RZ, [UR6], RZ ;  /* 0x000000ffffff79a7 */ /* 0x000fe20008100406 */
[----:B------:R-:W1:Y:S01]  /*c560*/  SHFL.BFLY PT, R4, R23, 0x1, 0x1f ;  /* 0x0c201f0017047f89 */ /* 0x000e6200000e0000 */
[----:B0-----:R-:W-:Y:S02]  /*c570*/  FMNMX.FTZ R3, R193, R192, !PT ;  /* 0x000000c0c1037209 */ /* 0x001fe40007810000 */
[----:B-1----:R-:W-:-:S03]  /*c580*/  FMNMX.FTZ R4, R23, R4, !PT ;  /* 0x0000000417047209 */ /* 0x002fc60007810000 */
[----:B------:R-:W-:-:S04]  /*c590*/  FADD.FTZ R20, -R3, R20 ;  /* 0x0000001403147221 */ /* 0x000fc80000010100 */
[----:B------:R-:W-:Y:S01]  /*c5a0*/  FMUL.FTZ R2, R20, UR5 ;  /* 0x0000000514027c20 */ /* 0x000fe20008410000 */
[C---:B------:R-:W-:Y:S01]  /*c5b0*/  FMUL.FTZ R20, R4.reuse, UR5 ;  /* 0x0000000504147c20 */ /* 0x040fe20008410000 */
[----:B------:R-:W-:-:S03]  /*c5c0*/  FADD.FTZ R21, -R4, R21 ;  /* 0x0000001504157221 */ /* 0x000fc60000010100 */
[--C-:B------:R-:W-:Y:S01]  /*c5d0*/  FFMA.FTZ R192, R152, UR5, -R20.reuse ;  /* 0x0000000598c07c23 */ /* 0x100fe20008010814 */
[----:B------:R-:W-:Y:S01]  /*c5e0*/  FMUL.FTZ R152, R3, UR5 ;  /* 0x0000000503987c20 */ /* 0x000fe20008410000 */
[--C-:B------:R-:W-:Y:S01]  /*c5f0*/  FFMA.FTZ R208, R184, UR5, -R20.reuse ;  /* 0x00000005b8d07c23 */ /* 0x100fe20008010814 */
[----:B------:R-:W-:Y:S01]  /*c600*/  FMUL.FTZ R21, R21, UR5 ;  /* 0x0000000515157c20 */ /* 0x000fe20008410000 */
[----:B------:R-:W-:Y:S01]  /*c610*/  FFMA.FTZ R185, R185, UR5, -R20 ;  /* 0x00000005b9b97c23 */ /* 0x000fe20008010814 */
[----:B------:R-:W-:Y:S01]  /*c620*/  FFMA.FTZ R209, R186, UR5, -R152 ;  /* 0x00000005bad17c23 */ /* 0x000fe20008010898 */
[----:B------:R-:W-:Y:S01]  /*c630*/  FFMA.FTZ R206, R180, UR5, -R20 ;  /* 0x00000005b4ce7c23 */ /* 0x000fe20008010814 */
[----:B------:R-:W-:Y:S01]  /*c640*/  FFMA.FTZ R180, R187, UR5, -R152 ;  /* 0x00000005bbb47c23 */ /* 0x000fe20008010898 */
[----:B------:R0:W-:Y:S01]  /*c650*/  MUFU.EX2 R0, R21 ;  /* 0x0000001500007308 */ /* 0x0001e20000000800 */
[----:B------:R-:W-:Y:S01]  /*c660*/  FFMA.FTZ R210, R188, UR5, -R20 ;  /* 0x00000005bcd27c23 */ /* 0x000fe20008010814 */
[----:B------:R-:W-:Y:S01]  /*c670*/  FFMA.FTZ R211, R190, UR5, -R152 ;  /* 0x00000005bed37c23 */ /* 0x000fe20008010898 */
[--C-:B------:R-:W-:Y:S01]  /*c680*/  FFMA.FTZ R200, R168, UR5, -R20.reuse ;  /* 0x00000005a8c87c23 */ /* 0x100fe20008010814 */
[--C-:B------:R-:W-:Y:S01]  /*c690*/  FFMA.FTZ R184, R189, UR5, -R20.reuse ;  /* 0x00000005bdb87c23 */ /* 0x100fe20008010814 */
[----:B------:R-:W-:Y:S01]  /*c6a0*/  FFMA.FTZ R168, R173, UR5, -R20 ;  /* 0x00000005ada87c23 */ /* 0x000fe20008010814 */
[----:B------:R-:W-:Y:S01]  /*c6b0*/  FFMA.FTZ R173, R191, UR5, -R152 ;  /* 0x00000005bfad7c23 */ /* 0x000fe20008010898 */
[----:B------:R-:W-:Y:S01]  /*c6c0*/  FFMA.FTZ R204, R176, UR5, -R20 ;  /* 0x00000005b0cc7c23 */ /* 0x000fe20008010814 */
[----:B------:R-:W1:Y:S01]  /*c6d0*/  MUFU.EX2 R208, R208 ;  /* 0x000000d000d07308 */ /* 0x000e620000000800 */
[----:B------:R-:W-:Y:S01]  /*c6e0*/  FFMA.FTZ R205, R178, UR5, -R152 ;  /* 0x00000005b2cd7c23 */ /* 0x000fe20008010898 */
[--C-:B------:R-:W-:Y:S01]  /*c6f0*/  FFMA.FTZ R177, R177, UR5, -R20.reuse ;  /* 0x00000005b1b17c23 */ /* 0x100fe20008010814 */
[----:B------:R-:W-:Y:S01]  /*c700*/  FFMA.FTZ R202, R172, UR5, -R20 ;  /* 0x00000005acca7c23 */ /* 0x000fe20008010814 */
[--C-:B------:R-:W-:Y:S01]  /*c710*/  FFMA.FTZ R172, R179, UR5, -R152.reuse ;  /* 0x00000005b3ac7c23 */ /* 0x100fe20008010898 */
[----:B------:R-:W-:Y:S01]  /*c720*/  FFMA.FTZ R207, R182, UR5, -R152 ;  /* 0x00000005b6cf7c23 */ /* 0x000fe20008010898 */
[--C-:B0-----:R-:W-:Y:S01]  /*c730*/  FFMA.FTZ R21, R153, UR5, -R20.reuse ;  /* 0x0000000599157c23 */ /* 0x101fe20008010814 */
[--C-:B------:R-:W-:Y:S01]  /*c740*/  FFMA.FTZ R176, R181, UR5, -R20.reuse ;  /* 0x00000005b5b07c23 */ /* 0x100fe20008010814 */
[----:B------:R-:W-:Y:S01]  /*c750*/  MUFU.EX2 R2, R2 ;  /* 0x0000000200027308 */ /* 0x000fe20000000800 */
[----:B------:R-:W-:Y:S01]  /*c760*/  FFMA.FTZ R23, R165, UR5, -R20 ;  /* 0x00000005a5177c23 */ /* 0x000fe20008010814 */
[--C-:B------:R-:W-:Y:S01]  /*c770*/  FFMA.FTZ R165, R183, UR5, -R152.reuse ;  /* 0x00000005b7a57c23 */ /* 0x100fe20008010898 */
[----:B------:R-:W-:Y:S01]  /*c780*/  FFMA.FTZ R201, R170, UR5, -R152 ;  /* 0x00000005aac97c23 */ /* 0x000fe20008010898 */
[--C-:B------:R-:W-:Y:S01]  /*c790*/  FFMA.FTZ R169, R169, UR5, -R20.reuse ;  /* 0x00000005a9a97c23 */ /* 0x100fe20008010814 */
[----:B------:R-:W-:Y:S01]  /*c7a0*/  FFMA.FTZ R198, R164, UR5, -R20 ;  /* 0x00000005a4c67c23 */ /* 0x000fe20008010814 */
[----:B------:R-:W-:Y:S01]  /*c7b0*/  FFMA.FTZ R164, R171, UR5, -R152 ;  /* 0x00000005aba47c23 */ /* 0x000fe20008010898 */
[----:B------:R-:W-:Y:S01]  /*c7c0*/  FFMA.FTZ R194, R156, UR5, -R20 ;  /* 0x000000059cc27c23 */ /* 0x000fe20008010814 */
[----:B------:R-:W0:Y:S01]  /*c7d0*/  MUFU.EX2 R209, R209 ;  /* 0x000000d100d17308 */ /* 0x000e220000000800 */
[----:B-1----:R-:W-:Y:S01]  /*c7e0*/  FFMA.FTZ R18, R0, R18, R208 ;  /* 0x0000001200127223 */ /* 0x002fe200000100d0 */
[----:B------:R-:W-:Y:S01]  /*c7f0*/  FFMA.FTZ R203, R174, UR5, -R152 ;  /* 0x00000005aecb7c23 */ /* 0x000fe20008010898 */
[--C-:B------:R-:W-:Y:S01]  /*c800*/  FFMA.FTZ R196, R160, UR5, -R20.reuse ;  /* 0x00000005a0c47c23 */ /* 0x100fe20008010814 */
[----:B------:R-:W-:Y:S01]  /*c810*/  FFMA.FTZ R160, R161, UR5, -R20 ;  /* 0x00000005a1a07c23 */ /* 0x000fe20008010814 */
[--C-:B------:R-:W-:Y:S01]  /*c820*/  FFMA.FTZ R161, R175, UR5, -R152.reuse ;  /* 0x00000005afa17c23 */ /* 0x100fe20008010898 */
[----:B------:R-:W-:Y:S01]  /*c830*/  FFMA.FTZ R197, R162, UR5, -R152 ;  /* 0x00000005a2c57c23 */ /* 0x000fe20008010898 */
[----:B------:R-:W-:Y:S01]  /*c840*/  FFMA.FTZ R20, R157, UR5, -R20 ;  /* 0x000000059d147c23 */ /* 0x000fe20008010814 */
[----:B------:R-:W1:Y:S01]  /*c850*/  MUFU.EX2 R185, R185 ;  /* 0x000000b900b97308 */ /* 0x000e620000000800 */
[--C-:B------:R-:W-:Y:S01]  /*c860*/  FFMA.FTZ R157, R163, UR5, -R152.reuse ;  /* 0x00000005a39d7c23 */ /* 0x100fe20008010898 */
[--C-:B------:R-:W-:Y:S01]  /*c870*/  FFMA.FTZ R193, R154, UR5, -R152.reuse ;  /* 0x000000059ac17c23 */ /* 0x100fe20008010898 */
[--C-:B------:R-:W-:Y:S01]  /*c880*/  FFMA.FTZ R199, R166, UR5, -R152.reuse ;  /* 0x00000005a6c77c23 */ /* 0x100fe20008010898 */
[----:B------:R-:W-:-:S04]  /*c890*/  FFMA.FTZ R195, R158, UR5, -R152 ;  /* 0x000000059ec37c23 */ /* 0x000fc80008010898 */
        /* <DEDUP_REMOVED lines=20> */
[----:B------:R-:W-:-:S06]  /*c9e0*/  FFMA.FTZ R156, R167, UR5, -R152 ;  /* 0x00000005a79c7c23 */ /* 0x000fcc0008010898 */
        /* <DEDUP_REMOVED lines=60> */
.L_x_2232:
[----:B------:R-:W0:Y:S01]  /*cdb0*/  S2UR UR6, SR_CgaCtaId ;  /* 0x00000000000679c3 */ /* 0x000e220000008800 */
[----:B------:R-:W-:Y:S01]  /*cdc0*/  UIADD3 UR4, UR4, 0x38860, URZ ;  /* 0x0003886004047890 */ /* 0x000fe2000fffe03f */
[----:B------:R-:W-:Y:S01]  /*cdd0*/  ISETP.LT.AND P1, PT, RZ, UR60, PT ;  /* 0x0000003cff007c0c */ /* 0x000fe2000bf21270 */
[----:B------:R-:W-:Y:S01]  /*cde0*/  UIADD3 UR60, UR60, -0x1, URZ ;  /* 0xffffffff3c3c7890 */ /* 0x000fe2000fffe03f */
[----:B------:R-:W-:Y:S01]  /*cdf0*/  R2UR UR61, R17 ;  /* 0x00000000113d72ca */ /* 0x000fe200000e0000 */
[----:B------:R-:W-:Y:S01]  /*ce00*/  UMOV UR37, UR36 ;  /* 0x0000002400257c82 */ /* 0x000fe20008000000 */
        /* <DEDUP_REMOVED lines=16> */
[----:B------:R-:W-:Y:S02]  /*cf10*/  F2FP.F16.F32.PACK_AB R203, R161, R203 ;  /* 0x000000cba1cb723e */ /* 0x000fe400000000ff */
[----:B------:R-:W-:Y:S02]  /*cf20*/  F2FP.F16.F32.PACK_AB R196, R160, R196 ;  /* 0x000000c4a0c4723e */ /* 0x000fe400000000ff */
[----:B------:R-:W-:-:S02]  /*cf30*/  F2FP.F16.F32.PACK_AB R197, R157, R197 ;  /* 0x000000c59dc5723e */ /* 0x000fc400000000ff */
[----:B------:R-:W-:Y:S02]  /*cf40*/  F2FP.F16.F32.PACK_AB R198, R23, R198 ;  /* 0x000000c617c6723e */ /* 0x000fe400000000ff */
[----:B------:R-:W-:Y:S02]  /*cf50*/  F2FP.F16.F32.PACK_AB R199, R156, R199 ;  /* 0x000000c79cc7723e */ /* 0x000fe400000000ff */
[----:B------:R-:W-:Y:S02]  /*cf60*/  F2FP.F16.F32.PACK_AB R193, R153, R193 ;  /* 0x000000c199c1723e */ /* 0x000fe400000000ff */
[----:B------:R-:W-:Y:S02]  /*cf70*/  F2FP.F16.F32.PACK_AB R195, R152, R195 ;  /* 0x000000c398c3723e */ /* 0x000fe400000000ff */
[----:B------:R-:W-:Y:S01]  /*cf80*/  MOV R20, R3 ;  /* 0x0000000300147202 */ /* 0x000fe20000000f00 */
[----:B------:R-:W-:Y:S06]  /*cf90*/  @P1 BRA `(.L_x_2233) ;  /* 0xffffffc400581947 */ /* 0x000fec000383ffff */
.L_x_2222:
        /* <DEDUP_REMOVED lines=131> */
.L_x_2234:
        /* <DEDUP_REMOVED lines=8> */
.L_x_2235:
[----:B-1----:R-:W-:Y:S05]  /*d850*/  @P1 BRA `(.L_x_2236) ;  /* 0x0000000000081947 */ /* 0x002fea0003800000 */
[----:B------:R-:W1:Y:S02]  /*d860*/  SYNCS.PHASECHK.TRANS64.TRYWAIT P1, [UR7+0x38850], R0 ;  /* 0x03885000ff0075a7 */ /* 0x000e640008020147 */
[----:B-1----:R-:W-:Y:S05]  /*d870*/  @!P1 BRA `(.L_x_2237) ;  /* 0x0000007c008c9947 */ /* 0x002fea0003800000 */
.L_x_2236:
[----:B------:R-:W-:Y:S01]  /*d880*/  R2UR UR4, R16 ;  /* 0x00000000100472ca */ /* 0x000fe200000e0000 */
[----:B------:R-:W-:Y:S01]  /*d890*/  WARPGROUP.ARRIVE ;  /* 0x00000000000079c5 */ /* 0x000fe20000000000 */
[----:B------:R-:W-:Y:S01]  /*d8a0*/  UMOV UR11, 0x40000040 ;  /* 0x40000040000b7882 */ /* 0x000fe20000000000 */
[----:B-1----:R-:W1:Y:S01]  /*d8b0*/  SHFL.BFLY PT, R7, R18, 0x2, 0x1f ;  /* 0x0c401f0012077f89 */ /* 0x002e6200000e0000 */
[----:B------:R-:W-:Y:S02]  /*d8c0*/  IMAD.MOV.U32 R6, RZ, RZ, RZ ;  /* 0x000000ffff067224 */ /* 0x000fe400078e00ff */
[----:B------:R-:W-:Y:S01]  /*d8d0*/  IMAD.U32 R13, RZ, RZ, UR5 ;  /* 0x00000005ff0d7e24 */ /* 0x000fe2000f8e00ff */
[----:B0-----:R-:W0:Y:S06]  /*d8e0*/  SHFL.BFLY PT, R0, R5, 0x2, 0x1f ;  /* 0x0c401f0005007f89 */ /* 0x001e2c00000e0000 */
[----:B------:R-:W-:-:S04]  /*d8f0*/  UIADD3 UR4, UR4, 0x400, URZ ;  /* 0x0000040004047890 */ /* 0x000fc8000fffe03f */
[----:B------:R-:W-:-:S04]  /*d900*/  USHF.R.U32.HI UR4, URZ, 0x4, UR4 ;  /* 0x000000043f047899 */ /* 0x000fc80008011604 */
[----:B------:R-:W-:-:S04]  /*d910*/  ULOP3.LUT UR4, UR4, 0x3fff, URZ, 0xc0, !UPT ;  /* 0x00003fff04047892 */ /* 0x000fc8000f8ec03f */
[----:B------:R-:W-:Y:S01]  /*d920*/  ULOP3.LUT UR4, UR4, 0x2800000, URZ, 0xfc, !UPT ;  /* 0x0280000004047892 */ /* 0x000fe2000f8efc3f */
[----:B-1----:R-:W-:-:S03]  /*d930*/  FADD.FTZ R7, R7, R18 ;  /* 0x0000001207077221 */ /* 0x002fc60000010000 */
[----:B------:R-:W-:Y:S01]  /*d940*/  UIMAD UR4, UR36, 0xa00, UR4 ;  /* 0x00000a00240478a4 */ /* 0x000fe2000f8e0204 */
[----:B0-----:R-:W-:Y:S01]  /*d950*/  FADD.FTZ R2, R0, R5 ;  /* 0x0000000500027221 */ /* 0x001fe20000010000 */
[----:B------:R-:W-:Y:S02]  /*d960*/  IMAD.MOV.U32 R5, RZ, RZ, RZ ;  /* 0x000000ffff057224 */ /* 0x000fe400078e00ff */
[----:B------:R-:W-:Y:S01]  /*d970*/  UIADD3 UR6, UR4, 0x80, URZ ;  /* 0x0000008004067890 */ /* 0x000fe2000fffe03f */
[----:B------:R-:W0:Y:S02]  /*d980*/  SHFL.BFLY PT, R0, R7, 0x1, 0x1f ;  /* 0x0c201f0007007f89 */ /* 0x000e2400000e0000 */
[----:B------:R-:W-:Y:S02]  /*d990*/  UMOV UR10, UR4 ;  /* 0x00000004000a7c82 */ /* 0x000fe40008000000 */
[----:B------:R-:W-:Y:S01]  /*d9a0*/  HGMMA.64x256x16.F32 R24, R208, gdesc[UR8].tnspB, R24, gsb0 ;  /* 0x43e00008d0187df0 */ /* 0x000fe20008000818 */
[----:B------:R-:W-:Y:S01]  /*d9b0*/  UMOV UR11, 0x40000040 ;  /* 0x40000040000b7882 */ /* 0x000fe20000000000 */
[----:B------:R-:W-:Y:S01]  /*d9c0*/  UMOV UR10, UR6 ;  /* 0x00000006000a7c82 */ /* 0x000fe20008000000 */
[----:B------:R-:W-:Y:S01]  /*d9d0*/  UIADD3 UR6, UR4, 0x100, URZ ;  /* 0x0000010004067890 */ /* 0x000fe2000fffe03f */
[----:B------:R-:W1:Y:S01]  /*d9e0*/  SHFL.BFLY PT, R9, R2, 0x1, 0x1f ;  /* 0x0c201f0002097f89 */ /* 0x000e6200000e0000 */
[----:B0-----:R-:W-:Y:S01]  /*d9f0*/  FADD.FTZ R11, R7, R0 ;  /* 0x00000000070b7221 */ /* 0x001fe20000010000 */
[----:B------:R-:W-:-:S02]  /*da00*/  IMAD.U32 R7, RZ, RZ, UR5 ;  /* 0x00000005ff077e24 */ /* 0x000fc4000f8e00ff */
[----:B------:R-:W-:Y:S02]  /*da10*/  IMAD.MOV.U32 R0, RZ, RZ, -0x800000 ;  /* 0xff800000ff007424 */ /* 0x000fe400078e00ff */
[----:B------:R-:W-:Y:S01]  /*da20*/  FSETP.NE.FTZ.AND P1, PT, R11, RZ, PT ;  /* 0x000000ff0b00720b */ /* 0x000fe20003f35000 */
[----:B-1----:R-:W-:Y:S01]  /*da30*/  FADD.FTZ R12, R2, R9 ;  /* 0x00000009020c7221 */ /* 0x002fe20000010000 */
[----:B------:R-:W-:-:S04]  /*da40*/  IMAD.MOV.U32 R2, RZ, RZ, -0x800000 ;  /* 0xff800000ff027424 */ /* 0x000fc800078e00ff */
[----:B------:R-:W-:-:S07]  /*da50*/  FSETP.NE.FTZ.AND P2, PT, R12, RZ, PT ;  /* 0x000000ff0c00720b */ /* 0x000fce0003f55000 */
[----:B------:R-:W0:Y:S01]  /*da60*/  @P1 MUFU.LG2 R8, R11 ;  /* 0x0000000b00081308 */ /* 0x000e220000000c00 */
[----:B------:R-:W-:-:S07]  /*da70*/  @P1 FMUL.FTZ R7, R7, 0.69314718246459960938 ;  /* 0x3f31721807071820 */ /* 0x000fce0000410000 */
[----:B------:R-:W1:Y:S01]  /*da80*/  @P2 MUFU.LG2 R9, R12 ;  /* 0x0000000c00092308 */ /* 0x000e620000000c00 */
[----:B------:R-:W-:-:S07]  /*da90*/  @P2 FMUL.FTZ R13, R13, 0.69314718246459960938 ;  /* 0x3f3172180d0d2820 */ /* 0x000fce0000410000 */
        /* <DEDUP_REMOVED lines=32> */
.L_x_2238:
[----:B------:R-:W0:Y:S01]  /*dca0*/  S2UR UR8, SR_CgaCtaId ;  /* 0x00000000000879c3 */ /* 0x000e220000008800 */
[----:B------:R-:W-:Y:S01]  /*dcb0*/  UIADD3 UR4, UR7, 0x38860, URZ ;  /* 0x0003886007047890 */ /* 0x000fe2000fffe03f */
[----:B------:R-:W-:Y:S01]  /*dcc0*/  R2UR UR6, R223 ;  /* 0x00000000df0672ca */ /* 0x000fe200000e0000 */
[----:B------:R-:W-:Y:S01]  /*dcd0*/  UIADD3 UR36, UR36, 0x1, URZ ;  /* 0x0000000124247890 */ /* 0x000fe2000fffe03f */
[----:B------:R-:W-:Y:S01]  /*dce0*/  R2UR UR5, R17 ;  /* 0x00000000110572ca */ /* 0x000fe200000e0000 */
        /* <DEDUP_REMOVED lines=138> */
.L_x_2202:
[----:B------:R-:W0:Y:S08]  /*e590*/  S2UR UR5, SR_CgaCtaId ;  /* 0x00000000000579c3 */ /* 0x000e300000008800 */
[----:B------:R-:W-:Y:S06]  /*e5a0*/  BAR.SYNC.DEFER_BLOCKING 0x5, 0x180 ;  /* 0x0146000000007b1d */ /* 0x000fec0000010000 */
[----:B------:R-:W-:Y:S01]  /*e5b0*/  UMOV UR4, 0x400 ;  /* 0x0000040000047882 */ /* 0x000fe20000000000 */
[----:B------:R-:W-:Y:S01]  /*e5c0*/  BSSY B0, `(.L_x_2239) ;  /* 0x00002a5000007945 */ /* 0x000fe20003800000 */
[----:B0-----:R-:W-:-:S09]  /*e5d0*/  ULEA UR13, UR5, UR4, 0x18 ;  /* 0x00000004050d7291 */ /* 0x001fd2000f8ec03f */
[----:B------:R-:W0:Y:S02]  /*e5e0*/  LDS R4, [UR13+0x388d0] ;  /* 0x0388d00dff047984 */ /* 0x000e240008000800 */
[----:B0-----:R-:W-:Y:S01]  /*e5f0*/  R2UR UR4, R4 ;  /* 0x00000000040472ca */ /* 0x001fe200000e0000 */
[----:B------:R-:W-:Y:S06]  /*e600*/  BAR.ARV 0x4, 0x180 ;  /* 0x0106000000007b1d */ /* 0x000fec0000002000 */
[----:B------:R-:W-:Y:S08]  /*e610*/  @P0 BRA `(.L_x_2240) ;  /* 0x0000001c00700947 */ /* 0x000ff00003800000 */
[----:B------:R-:W0:Y:S01]  /*e620*/  S2UR UR5, SR_SWINHI ;  /* 0x00000000000579c3 */ /* 0x000e220000002f00 */
[----:B------:R-:W-:Y:S01]  /*e630*/  IMAD.MOV.U32 R18, RZ, RZ, 0x2 ;  /* 0x00000002ff127424 */ /* 0x000fe200078e00ff */
[----:B------:R-:W-:Y:S01]  /*e640*/  LEA R156, R222, R22, 0x6 ;  /* 0x00000016de9c7211 */ /* 0x000fe200078e30ff */
[----:B------:R-:W-:Y:S01]  /*e650*/  IMAD.MOV.U32 R157, RZ, RZ, 0x2 ;  /* 0x00000002ff9d7424 */ /* 0x000fe200078e00ff */
[----:B------:R-:W-:-:S04]  /*e660*/  R2UR UR11, R220 ;  /* 0x00000000dc0b72ca */ /* 0x000fc800000e0000 */
[----:B------:R-:W-:Y:S01]  /*e670*/  BAR.SYNC.DEFER_BLOCKING 0x1, 0x100 ;  /* 0x0044000000007b1d */ /* 0x000fe20000010000 */
[----:B------:R-:W-:Y:S02]  /*e680*/  R2UR UR14, R213 ;  /* 0x00000000d50e72ca */ /* 0x000fe400000e0000 */
[----:B------:R-:W-:Y:S02]  /*e690*/  F2FP.F16.F32.PACK_AB R24, R25, R24 ;  /* 0x000000181918723e */ /* 0x000fe400000000ff */
[----:B------:R-:W-:Y:S01]  /*e6a0*/  R2UR UR15, R221 ;  /* 0x00000000dd0f72ca */ /* 0x000fe200000e0000 */
[----:B------:R-:W-:Y:S01]  /*e6b0*/  ULDC.64 UR8, c[0x0][0xb90] ;  /* 0x0002e40000087ab9 */ /* 0x000fe20000000a00 */
[----:B------:R-:W-:Y:S02]  /*e6c0*/  F2FP.F16.F32.PACK_AB R25, R27, R26 ;  /* 0x0000001a1b19723e */ /* 0x000fe400000000ff */
[----:B------:R-:W-:Y:S02]  /*e6d0*/  F2FP.F16.F32.PACK_AB R27, R31, R30 ;  /* 0x0000001e1f1b723e */ /* 0x000fe400000000ff */
[----:B------:R-:W-:Y:S01]  /*e6e0*/  F2FP.F16.F32.PACK_AB R26, R29, R28 ;  /* 0x0000001c1d1a723e */ /* 0x000fe200000000ff */
[----:B------:R-:W-:Y:S01]  /*e6f0*/  USHF.R.S32.HI UR10, URZ, 0x1f, UR11 ;  /* 0x0000001f3f0a7899 */ /* 0x000fe2000801140b */
[----:B------:R-:W-:-:S02]  /*e700*/  F2FP.F16.F32.PACK_AB R161, R162, R161 ;  /* 0x000000a1a2a1723e */ /* 0x000fc400000000ff */
[----:B------:R-:W-:Y:S02]  /*e710*/  F2FP.F16.F32.PACK_AB R162, R149, R148 ;  /* 0x0000009495a2723e */ /* 0x000fe400000000ff */
[----:B------:R-:W-:Y:S01]  /*e720*/  F2FP.F16.F32.PACK_AB R163, R165, R163 ;  /* 0x000000a3a5a3723e */ /* 0x000fe200000000ff */
[----:B------:R-:W-:Y:S01]  /*e730*/  USHF.R.S32.HI UR12, URZ, 0x1f, UR15 ;  /* 0x0000001f3f0c7899 */ /* 0x000fe2000801140f */
[----:B------:R-:W-:Y:S01]  /*e740*/  UMOV UR6, UR13 ;  /* 0x0000000d00067c82 */ /* 0x000fe20008000000 */
[----:B0-----:R-:W-:Y:S01]  /*e750*/  UMOV UR7, UR5 ;  /* 0x0000000500077c82 */ /* 0x001fe20008000000 */
[----:B------:R-:W-:Y:S01]  /*e760*/  UIMAD UR5, UR10, UR8, URZ ;  /* 0x000000080a0572a4 */ /* 0x000fe2000f8e023f */
[----:B------:R-:W-:-:S03]  /*e770*/  IMAD.WIDE R18, R227, R18, UR6 ;  /* 0x00000006e3127e25 */ /* 0x000fc6000f8e0212 */
[----:B------:R-:W-:Y:S01]  /*e780*/  UIMAD UR5, UR11, UR9, UR5 ;  /* 0x000000090b0572a4 */ /* 0x000fe2000f8e0205 */
[----:B------:R-:W-:Y:S01]  /*e790*/  IMAD.WIDE R156, R156, R157, UR6 ;  /* 0x000000069c9c7e25 */ /* 0x000fe2000f8e029d */
[C---:B------:R-:W-:Y:S01]  /*e7a0*/  IADD3 R109, P2, R18.reuse, 0x8020, RZ ;  /* 0x00008020126d7810 */ /* 0x040fe20007f5e0ff */
[----:B------:R-:W-:Y:S01]  /*e7b0*/  UIMAD.WIDE.U32 UR6, UR11, UR8, URZ ;  /* 0x000000080b0672a5 */ /* 0x000fe2000f8e003f */
[C---:B------:R-:W-:Y:S02]  /*e7c0*/  LOP3.LUT R159, R18.reuse, 0x380, RZ, 0xc0, !PT ;  /* 0x00000380129f7812 */ /* 0x040fe400078ec0ff */
[C---:B------:R-:W-:Y:S01]  /*e7d0*/  IADD3 R135, P4, R18.reuse, 0xc040, RZ ;  /* 0x0000c04012877810 */ /* 0x040fe20007f9e0ff */
[----:B------:R-:W-:Y:S01]  /*e7e0*/  IMAD.X R147, RZ, RZ, R19, P2 ;  /* 0x000000ffff937224 */ /* 0x000fe200010e0613 */
[C---:B------:R-:W-:Y:S01]  /*e7f0*/  IADD3 R15, P3, R18.reuse, 0xc060, RZ ;  /* 0x0000c060120f7810 */ /* 0x040fe20007f7e0ff */
[----:B------:R-:W-:Y:S01]  /*e800*/  ULDC.64 UR8, c[0x0][0xb98] ;  /* 0x0002e60000087ab9 */ /* 0x000fe20000000a00 */
[----:B------:R-:W-:Y:S01]  /*e810*/  LOP3.LUT R10, R109, 0x380, RZ, 0xc0, !PT ;  /* 0x000003806d0a7812 */ /* 0x000fe200078ec0ff */
[----:B------:R-:W-:Y:S01]  /*e820*/  UIADD3 UR7, UR7, UR5, URZ ;  /* 0x0000000507077290 */ /* 0x000fe2000fffe03f */
[----:B------:R-:W-:Y:S01]  /*e830*/  SHF.R.U64 R159, R159, 0x3, RZ ;  /* 0x000000039f9f7819 */ /* 0x000fe200000012ff */
[----:B------:R-:W-:Y:S01]  /*e840*/  UIMAD UR5, UR12, UR8, URZ ;  /* 0x000000080c0572a4 */ /* 0x000fe2000f8e023f */
[----:B------:R-:W-:Y:S01]  /*e850*/  LOP3.LUT R134, R135, 0x380, RZ, 0xc0, !PT ;  /* 0x0000038087867812 */ /* 0x000fe200078ec0ff */
[----:B------:R-:W-:Y:S01]  /*e860*/  UIMAD.WIDE.U32 UR6, UR15, UR8, UR6 ;  /* 0x000000080f0672a5 */ /* 0x000fe2000f8e0006 */
[----:B------:R-:W-:Y:S01]  /*e870*/  IADD3 R4, P2, R18, 0x4000, RZ ;  /* 0x0000400012047810 */ /* 0x000fe20007f5e0ff */
[----:B------:R-:W-:Y:S01]  /*e880*/  UIMAD UR5, UR15, UR9, UR5 ;  /* 0x000000090f0572a4 */ /* 0x000fe2000f8e0205 */
[----:B------:R-:W-:-:S02]  /*e890*/  LOP3.LUT R14, R15, 0x380, RZ, 0xc0, !PT ;  /* 0x000003800f0e7812 */ /* 0x000fc400078ec0ff */
[----:B------:R-:W-:Y:S01]  /*e8a0*/  IADD3 R115, P6, R18, 0xc000, RZ ;  /* 0x0000c00012737810 */ /* 0x000fe20007fde0ff */
[--C-:B------:R-:W-:Y:S01]  /*e8b0*/  IMAD.X R127, RZ, RZ, R19.reuse, P2 ;  /* 0x000000ffff7f7224 */ /* 0x100fe200010e0613 */
[----:B------:R-:W-:Y:S01]  /*e8c0*/  SHF.R.U64 R10, R10, 0x3, RZ ;  /* 0x000000030a0a7819 */ /* 0x000fe200000012ff */
[----:B------:R-:W-:Y:S01]  /*e8d0*/  ULDC.64 UR8, c[0x0][0xae8] ;  /* 0x0002ba0000087ab9 */ /* 0x000fe20000000a00 */
[----:B------:R-:W-:Y:S01]  /*e8e0*/  IADD3 R113, P0, R18, 0x8060, RZ ;  /* 0x0000806012717810 */ /* 0x000fe20007f1e0ff */
[--C-:B------:R-:W-:Y:S01]  /*e8f0*/  IMAD.X R143, RZ, RZ, R19.reuse, P6 ;  /* 0x000000ffff8f7224 */ /* 0x100fe200030e0613 */
[----:B------:R-:W-:Y:S01]  /*e900*/  LOP3.LUT R158, R159, R18, RZ, 0x3c, !PT ;  /* 0x000000129f9e7212 */ /* 0x000fe200078e3cff */
[--C-:B------:R-:W-:Y:S01]  /*e910*/  IMAD.MOV.U32 R159, RZ, RZ, R19.reuse ;  /* 0x000000ffff9f7224 */ /* 0x100fe200078e0013 */
[----:B------:R-:W-:Y:S01]  /*e920*/  SHF.R.U64 R134, R134, 0x3, RZ ;  /* 0x0000000386867819 */ /* 0x000fe200000012ff */
[----:B------:R-:W-:Y:S01]  /*e930*/  IMAD.X R151, RZ, RZ, R19, P0 ;  /* 0x000000ffff977224 */ /* 0x000fe200000e0613 */
[----:B------:R-:W-:-:S02]  /*e940*/  SHF.R.U64 R14, R14, 0x3, RZ ;  /* 0x000000030e0e7819 */ /* 0x000fc400000012ff */
[----:B------:R-:W-:Y:S02]  /*e950*/  LOP3.LUT R8, R115, 0x380, RZ, 0xc0, !PT ;  /* 0x0000038073087812 */ /* 0x000fe400078ec0ff */
[----:B------:R-:W-:Y:S02]  /*e960*/  LOP3.LUT R146, R10, R109, RZ, 0x3c, !PT ;  /* 0x0000006d0a927212 */ /* 0x000fe400078e3cff */
[----:B------:R-:W-:Y:S02]  /*e970*/  LOP3.LUT R6, R113, 0x380, RZ, 0xc0, !PT ;  /* 0x0000038071067812 */ /* 0x000fe400078ec0ff */
[----:B------:R-:W-:Y:S02]  /*e980*/  IADD3 R109, P2, R156, 0x7000, RZ ;  /* 0x000070009c6d7810 */ /* 0x000fe40007f5e0ff */
[----:B------:R-:W-:Y:S01]  /*e990*/  LOP3.LUT R134, R134, R135, RZ, 0x3c, !PT ;  /* 0x0000008786867212 */ /* 0x000fe200078e3cff */
[--C-:B------:R-:W-:Y:S01]  /*e9a0*/  IMAD.X R135, RZ, RZ, R19.reuse, P4 ;  /* 0x000000ffff877224 */ /* 0x100fe200020e0613 */
[----:B------:R-:W-:Y:S01]  /*e9b0*/  LOP3.LUT R14, R14, R15, RZ, 0x3c, !PT ;  /* 0x0000000f0e0e7212 */ /* 0x000fe200078e3cff */
[----:B------:R-:W-:Y:S01]  /*e9c0*/  IMAD.X R15, RZ, RZ, R19, P3 ;  /* 0x000000ffff0f7224 */ /* 0x000fe200018e0613 */
[----:B------:R-:W-:-:S02]  /*e9d0*/  SHF.R.U64 R8, R8, 0x3, RZ ;  /* 0x0000000308087819 */ /* 0x000fc400000012ff */
[----:B------:R-:W-:Y:S02]  /*e9e0*/  MOV R159, R158 ;  /* 0x0000009e009f7202 */ /* 0x000fe40000000f00 */
[----:B------:R-:W-:Y:S01]  /*e9f0*/  IADD3 R107, P4, R18, 0x8000, RZ ;  /* 0x00008000126b7810 */ /* 0x000fe20007f9e0ff */
[----:B------:R-:W0:Y:S01]  /*ea00*/  LDC R158, c[0x0][0xbe8] ;  /* 0x0002fa00ff9e7b82 */ /* 0x000e220000000800 */
[----:B------:R-:W-:Y:S01]  /*ea10*/  SHF.R.U64 R6, R6, 0x3, RZ ;  /* 0x0000000306067819 */ /* 0x000fe200000012ff */
[----:B------:R1:W-:Y:S01]  /*ea20*/  STSM.16.M88.4 [R159], R24 ;  /* 0x000000189f007844 */ /* 0x0003e20000000200 */
[----:B------:R-:W-:Y:S01]  /*ea30*/  LOP3.LUT R108, R109, 0x380, RZ, 0xc0, !PT ;  /* 0x000003806d6c7812 */ /* 0x000fe200078ec0ff */
[----:B------:R-:W-:Y:S01]  /*ea40*/  IMAD.X R155, RZ, RZ, R19, P4 ;  /* 0x000000ffff9b7224 */ /* 0x000fe200020e0613 */
[----:B------:R-:W-:Y:S02]  /*ea50*/  IADD3 R21, P3, R18, 0x20, RZ ;  /* 0x0000002012157810 */ /* 0x000fe40007f7e0ff */
[----:B------:R-:W-:-:S02]  /*ea60*/  LOP3.LUT R142, R8, R115, RZ, 0x3c, !PT ;  /* 0x00000073088e7212 */ /* 0x000fc400078e3cff */
[C---:B------:R-:W-:Y:S01]  /*ea70*/  IADD3 R139, P5, R18.reuse, 0xc020, RZ ;  /* 0x0000c020128b7810 */ /* 0x040fe20007fbe0ff */
[--C-:B------:R-:W-:Y:S01]  /*ea80*/  IMAD.X R153, RZ, RZ, R19.reuse, P3 ;  /* 0x000000ffff997224 */ /* 0x100fe200018e0613 */
[----:B------:R-:W-:Y:S02]  /*ea90*/  IADD3 R111, P1, R18, 0x8040, RZ ;  /* 0x00008040126f7810 */ /* 0x000fe40007f3e0ff */
[----:B------:R-:W-:Y:S02]  /*eaa0*/  LOP3.LUT R150, R6, R113, RZ, 0x3c, !PT ;  /* 0x0000007106967212 */ /* 0x000fe400078e3cff */
[----:B------:R-:W-:Y:S01]  /*eab0*/  LOP3.LUT R8, R107, 0x380, RZ, 0xc0, !PT ;  /* 0x000003806b087812 */ /* 0x000fe200078ec0ff */
[----:B------:R-:W-:Y:S01]  /*eac0*/  IMAD.X R131, RZ, RZ, R19, P1 ;  /* 0x000000ffff837224 */ /* 0x000fe200008e0613 */
[----:B------:R-:W-:Y:S02]  /*ead0*/  SHF.R.U64 R108, R108, 0x3, RZ ;  /* 0x000000036c6c7819 */ /* 0x000fe400000012ff */
[----:B------:R-:W-:-:S02]  /*eae0*/  LOP3.LUT R6, R21, 0x380, RZ, 0xc0, !PT ;  /* 0x0000038015067812 */ /* 0x000fc400078ec0ff */
[----:B------:R-:W-:Y:S02]  /*eaf0*/  LOP3.LUT R138, R139, 0x380, RZ, 0xc0, !PT ;  /* 0x000003808b8a7812 */ /* 0x000fe400078ec0ff */
[----:B------:R-:W-:Y:S02]  /*eb00*/  SHF.R.U64 R8, R8, 0x3, RZ ;  /* 0x0000000308087819 */ /* 0x000fe400000012ff */
[----:B------:R-:W-:Y:S01]  /*eb10*/  LOP3.LUT R108, R108, R109, RZ, 0x3c, !PT ;  /* 0x0000006d6c6c7212 */ /* 0x000fe200078e3cff */
[----:B------:R-:W-:Y:S01]  /*eb20*/  IMAD.X R109, RZ, RZ, R157, P2 ;  /* 0x000000ffff6d7224 */ /* 0x000fe200010e069d */
[----:B------:R-:W-:Y:S02]  /*eb30*/  IADD3 R101, P0, R18, 0x4020, RZ ;  /* 0x0000402012657810 */ /* 0x000fe40007f1e0ff */
[----:B------:R-:W-:Y:S02]  /*eb40*/  SHF.R.U64 R6, R6, 0x3, RZ ;  /* 0x0000000306067819 */ /* 0x000fe400000012ff */
[----:B------:R-:W-:Y:S01]  /*eb50*/  IADD3 R23, P1, R18, 0x40, RZ ;  /* 0x0000004012177810 */ /* 0x000fe20007f3e0ff */
[----:B------:R-:W-:Y:S01]  /*eb60*/  IMAD.X R9, RZ, RZ, R19, P0 ;  /* 0x000000ffff097224 */ /* 0x000fe200000e0613 */
[----:B------:R-:W-:-:S02]  /*eb70*/  IADD3 R123, P2, R156, 0xe000, RZ ;  /* 0x0000e0009c7b7810 */ /* 0x000fc40007f5e0ff */
[----:B------:R-:W-:Y:S01]  /*eb80*/  SHF.R.U64 R138, R138, 0x3, RZ ;  /* 0x000000038a8a7819 */ /* 0x000fe200000012ff */
[----:B------:R-:W-:Y:S01]  /*eb90*/  IMAD.X R7, RZ, RZ, R19, P1 ;  /* 0x000000ffff077224 */ /* 0x000fe200008e0613 */
[----:B------:R-:W-:Y:S02]  /*eba0*/  LOP3.LUT R154, R8, R107, RZ, 0x3c, !PT ;  /* 0x0000006b089a7212 */ /* 0x000fe400078e3cff */
[----:B------:R-:W-:Y:S02]  /*ebb0*/  LOP3.LUT R152, R6, R21, RZ, 0x3c, !PT ;  /* 0x0000001506987212 */ /* 0x000fe400078e3cff */
[----:B------:R-:W-:Y:S02]  /*ebc0*/  LOP3.LUT R8, R101, 0x380, RZ, 0xc0, !PT ;  /* 0x0000038065087812 */ /* 0x000fe400078ec0ff */
[----:B------:R-:W-:Y:S02]  /*ebd0*/  LOP3.LUT R6, R23, 0x380, RZ, 0xc0, !PT ;  /* 0x0000038017067812 */ /* 0x000fe400078ec0ff */
[----:B------:R-:W-:-:S02]  /*ebe0*/  LOP3.LUT R122, R123, 0x380, RZ, 0xc0, !PT ;  /* 0x000003807b7a7812 */ /* 0x000fc400078ec0ff */
[----:B------:R-:W-:Y:S02]  /*ebf0*/  LOP3.LUT R138, R138, R139, RZ, 0x3c, !PT ;  /* 0x0000008b8a8a7212 */ /* 0x000fe400078e3cff */
[----:B------:R-:W-:Y:S02]  /*ec00*/  IADD3.X R139, RZ, R19, RZ, P5, !PT ;  /* 0x00000013ff8b7210 */ /* 0x000fe40002ffe4ff */
[----:B------:R-:W-:Y:S02]  /*ec10*/  SHF.R.U64 R8, R8, 0x3, RZ ;  /* 0x0000000308087819 */ /* 0x000fe400000012ff */
[C---:B------:R-:W-:Y:S02]  /*ec20*/  IADD3 R105, P5, R18.reuse, 0x4060, RZ ;  /* 0x0000406012697810 */ /* 0x040fe40007fbe0ff */
[C---:B------:R-:W-:Y:S02]  /*ec30*/  IADD3 R103, P6, R18.reuse, 0x4040, RZ ;  /* 0x0000404012677810 */ /* 0x040fe40007fde0ff */
[----:B------:R-:W-:Y:S01]  /*ec40*/  IADD3 R20, P3, R18, 0x60, RZ ;  /* 0x0000006012147810 */ /* 0x000fe20007f7e0ff */
[--C-:B------:R-:W-:Y:S01]  /*ec50*/  IMAD.X R13, RZ, RZ, R19.reuse, P5 ;  /* 0x000000ffff0d7224 */ /* 0x100fe200028e0613 */
[----:B------:R-:W-:Y:S01]  /*ec60*/  SHF.R.U64 R6, R6, 0x3, RZ ;  /* 0x0000000306067819 */ /* 0x000fe200000012ff */
[--C-:B------:R-:W-:Y:S01]  /*ec70*/  IMAD.X R11, RZ, RZ, R19.reuse, P6 ;  /* 0x000000ffff0b7224 */ /* 0x100fe200030e0613 */
[----:B------:R-:W-:Y:S01]  /*ec80*/  SHF.R.U64 R122, R122, 0x3, RZ ;  /* 0x000000037a7a7819 */ /* 0x000fe200000012ff */
[----:B------:R-:W-:Y:S01]  /*ec90*/  IMAD.X R5, RZ, RZ, R19, P3 ;  /* 0x000000ffff057224 */ /* 0x000fe200018e0613 */
[----:B------:R-:W-:-:S02]  /*eca0*/  LOP3.LUT R8, R8, R101, RZ, 0x3c, !PT ;  /* 0x0000006508087212 */ /* 0x000fc400078e3cff */
[----:B------:R-:W-:Y:S02]  /*ecb0*/  LOP3.LUT R6, R6, R23, RZ, 0x3c, !PT ;  /* 0x0000001706067212 */ /* 0x000fe400078e3cff */
[----:B------:R-:W-:Y:S02]  /*ecc0*/  LOP3.LUT R101, R4, 0x380, RZ, 0xc0, !PT ;  /* 0x0000038004657812 */ /* 0x000fe400078ec0ff */
[----:B------:R-:W-:Y:S01]  /*ecd0*/  LOP3.LUT R122, R122, R123, RZ, 0x3c, !PT ;  /* 0x0000007b7a7a7212 */ /* 0x000fe200078e3cff */
[----:B------:R-:W-:Y:S01]  /*ece0*/  IMAD.X R123, RZ, RZ, R157, P2 ;  /* 0x000000ffff7b7224 */ /* 0x000fe200010e069d */
[----:B------:R-:W-:Y:S02]  /*ecf0*/  LOP3.LUT R23, R20, 0x380, RZ, 0xc0, !PT ;  /* 0x0000038014177812 */ /* 0x000fe400078ec0ff */
[----:B------:R-:W-:Y:S02]  /*ed00*/  IADD3 R19, P3, R156, 0x1000, RZ ;  /* 0x000010009c137810 */ /* 0x000fe40007f7e0ff */
[----:B0-----:R-:W-:-:S02]  /*ed10*/  ISETP.NE.AND P2, PT, R158, 0x1, PT ;  /* 0x000000019e00780c */ /* 0x001fc40003f45270 */
[----:B------:R-:W-:Y:S02]  /*ed20*/  SHF.R.U64 R101, R101, 0x3, RZ ;  /* 0x0000000365657819 */ /* 0x000fe400000012ff */
[----:B------:R-:W-:Y:S02]  /*ed30*/  SHF.R.U64 R23, R23, 0x3, RZ ;  /* 0x0000000317177819 */ /* 0x000fe400000012ff */
[----:B------:R-:W-:Y:S02]  /*ed40*/  LOP3.LUT R18, R19, 0x380, RZ, 0xc0, !PT ;  /* 0x0000038013127812 */ /* 0x000fe400078ec0ff */
[----:B------:R-:W-:Y:S02]  /*ed50*/  LOP3.LUT R12, R111, 0x380, RZ, 0xc0, !PT ;  /* 0x000003806f0c7812 */ /* 0x000fe400078ec0ff */
[----:B------:R-:W-:Y:S02]  /*ed60*/  LOP3.LUT R126, R101, R4, RZ, 0x3c, !PT ;  /* 0x00000004657e7212 */ /* 0x000fe400078e3cff */
[----:B------:R-:W-:-:S02]  /*ed70*/  LOP3.LUT R4, R23, R20, RZ, 0x3c, !PT ;  /* 0x0000001417047212 */ /* 0x000fc400078e3cff */
[----:B------:R-:W-:Y:S02]  /*ed80*/  SHF.R.U64 R18, R18, 0x3, RZ ;  /* 0x0000000312127819 */ /* 0x000fe400000012ff */
[----:B------:R-:W-:Y:S02]  /*ed90*/  SHF.R.U64 R12, R12, 0x3, RZ ;  /* 0x000000030c0c7819 */ /* 0x000fe400000012ff */
[----:B------:R-:W-:Y:S02]  /*eda0*/  MOV R142, R142 ;  /* 0x0000008e008e7202 */ /* 0x000fe40000000f00 */
[----:B------:R-:W-:Y:S02]  /*edb0*/  MOV R143, R4 ;  /* 0x00000004008f7202 */ /* 0x000fe40000000f00 */
[----:B------:R-:W-:Y:S01]  /*edc0*/  LOP3.LUT R18, R18, R19, RZ, 0x3c, !PT ;  /* 0x0000001312127212 */ /* 0x000fe200078e3cff */
[----:B------:R-:W-:Y:S01]  /*edd0*/  IMAD.X R19, RZ, RZ, R157, P3 ;  /* 0x000000ffff137224 */ /* 0x000fe200018e069d */
[----:B------:R-:W-:-:S02]  /*ede0*/  F2FP.F16.F32.PACK_AB R5, R35, R34 ;  /* 0x000000222305723e */ /* 0x000fc400000000ff */
[----:B------:R-:W-:Y:S01]  /*edf0*/  LOP3.LUT R130, R12, R111, RZ, 0x3c, !PT ;  /* 0x0000006f0c827212 */ /* 0x000fe200078e3cff */
[----:B------:R-:W0:Y:S01]  /*ee00*/  @P2 LDC R34, c[0x0][0xbec] ;  /* 0x0002fb00ff222b82 */ /* 0x000e220000000800 */
[----:B------:R-:W-:Y:S02]  /*ee10*/  IADD3 R111, P3, R156, 0x8000, RZ ;  /* 0x000080009c6f7810 */ /* 0x000fe40007f7e0ff */
[----:B------:R-:W-:Y:S02]  /*ee20*/  LOP3.LUT R12, R105, 0x380, RZ, 0xc0, !PT ;  /* 0x00000380690c7812 */ /* 0x000fe400078ec0ff */
[----:B------:R-:W-:Y:S02]  /*ee30*/  LOP3.LUT R110, R111, 0x380, RZ, 0xc0, !PT ;  /* 0x000003806f6e7812 */ /* 0x000fe400078ec0ff */
[----:B------:R-:W-:Y:S01]  /*ee40*/  SHF.R.U64 R12, R12, 0x3, RZ ;  /* 0x000000030c0c7819 */ /* 0x000fe200000012ff */
[----:B------:R-:W2:Y:S01]  /*ee50*/  @P2 LDC R35, c[0x0][0xbf0] ;  /* 0x0002fc00ff232b82 */ /* 0x000ea20000000800 */
[----:B------:R-:W-:-:S02]  /*ee60*/  SHF.R.U64 R110, R110, 0x3, RZ ;  /* 0x000000036e6e7819 */ /* 0x000fc400000012ff */
[----:B------:R-:W-:Y:S02]  /*ee70*/  LOP3.LUT R12, R12, R105, RZ, 0x3c, !PT ;  /* 0x000000690c0c7212 */ /* 0x000fe400078e3cff */
[----:B------:R-:W-:Y:S02]  /*ee80*/  IADD3 R105, P0, R156, 0x5000, RZ ;  /* 0x000050009c697810 */ /* 0x000fe40007f1e0ff */
[----:B------:R-:W-:Y:S01]  /*ee90*/  LOP3.LUT R110, R110, R111, RZ, 0x3c, !PT ;  /* 0x0000006f6e6e7212 */ /* 0x000fe200078e3cff */
[----:B------:R-:W-:Y:S01]  /*eea0*/  IMAD.X R111, RZ, RZ, R157, P3 ;  /* 0x000000ffff6f7224 */ /* 0x000fe200018e069d */
[----:B------:R-:W-:Y:S02]  /*eeb0*/  LOP3.LUT R10, R103, 0x380, RZ, 0xc0, !PT ;  /* 0x00000380670a7812 */ /* 0x000fe400078ec0ff */
[----:B------:R-:W-:Y:S02]  /*eec0*/  IADD3 R30, P3, R156, 0xf000, RZ ;  /* 0x0000f0009c1e7810 */ /* 0x000fe40007f7e0ff */
[----:B------:R-:W-:-:S02]  /*eed0*/  LOP3.LUT R104, R105, 0x380, RZ, 0xc0, !PT ;  /* 0x0000038069687812 */ /* 0x000fc400078ec0ff */
[----:B------:R-:W-:Y:S01]  /*eee0*/  MOV R146, R146 ;  /* 0x0000009200927202 */ /* 0x000fe20000000f00 */
[----:B------:R-:W-:Y:S01]  /*eef0*/  IMAD.X R31, RZ, RZ, R157, P3 ;  /* 0x000000ffff1f7224 */ /* 0x000fe200018e069d */
[----:B------:R-:W-:Y:S02]  /*ef00*/  MOV R147, R6 ;  /* 0x0000000600937202 */ /* 0x000fe40000000f00 */
[----:B------:R-:W-:Y:S02]  /*ef10*/  SHF.R.U64 R10, R10, 0x3, RZ ;  /* 0x000000030a0a7819 */ /* 0x000fe400000012ff */
[----:B------:R-:W-:Y:S02]  /*ef20*/  LOP3.LUT R23, R30, 0x380, RZ, 0xc0, !PT ;  /* 0x000003801e177812 */ /* 0x000fe400078ec0ff */
[----:B------:R-:W-:Y:S01]  /*ef30*/  F2FP.F16.F32.PACK_AB R6, R37, R172 ;  /* 0x000000ac2506723e */ /* 0x000fe200000000ff */
[----:B------:R-:W-:Y:S01]  /*ef40*/  VIADD R37, R215, UR14 ;  /* 0x0000000ed7257c36 */ /* 0x000fe20008000000 */
[----:B------:R-:W-:-:S02]  /*ef50*/  SHF.R.U64 R104, R104, 0x3, RZ ;  /* 0x0000000368687819 */ /* 0x000fc400000012ff */
[----:B------:R-:W-:Y:S01]  /*ef60*/  LOP3.LUT R10, R10, R103, RZ, 0x3c, !PT ;  /* 0x000000670a0a7212 */ /* 0x000fe200078e3cff */
[----:B0-----:R-:W-:Y:S01]  /*ef70*/  @P2 IMAD.HI.U32 R34, R37, R34, RZ ;  /* 0x0000002225222227 */ /* 0x001fe200078e00ff */
[----:B------:R-:W-:Y:S02]  /*ef80*/  SHF.R.U64 R23, R23, 0x3, RZ ;  /* 0x0000000317177819 */ /* 0x000fe400000012ff */
[----:B------:R-:W-:Y:S01]  /*ef90*/  LOP3.LUT R104, R104, R105, RZ, 0x3c, !PT ;  /* 0x0000006968687212 */ /* 0x000fe200078e3cff */
[----:B------:R-:W-:Y:S01]  /*efa0*/  IMAD.X R105, RZ, RZ, R157, P0 ;  /* 0x000000ffff697224 */ /* 0x000fe200000e069d */
[----:B------:R-:W-:Y:S02]  /*efb0*/  MOV R134, R134 ;  /* 0x0000008600867202 */ /* 0x000fe40000000f00 */
[----:B------:R-:W-:Y:S02]  /*efc0*/  MOV R138, R138 ;  /* 0x0000008a008a7202 */ /* 0x000fe40000000f00 */
[----:B------:R-:W-:-:S02]  /*efd0*/  IADD3 R119, P0, R156, 0xc000, RZ ;  /* 0x0000c0009c777810 */ /* 0x000fc40007f1e0ff */
[----:B------:R-:W-:Y:S02]  /*efe0*/  LOP3.LUT R30, R23, R30, RZ, 0x3c, !PT ;  /* 0x0000001e171e7212 */ /* 0x000fe400078e3cff */
[----:B------:R-:W-:Y:S02]  /*eff0*/  MOV R130, R130 ;  /* 0x0000008200827202 */ /* 0x000fe40000000f00 */
[----:B------:R-:W-:Y:S02]  /*f000*/  MOV R152, R152 ;  /* 0x0000009800987202 */ /* 0x000fe40000000f00 */
[----:B------:R-:W-:Y:S02]  /*f010*/  MOV R135, R10 ;  /* 0x0000000a00877202 */ /* 0x000fe40000000f00 */
[----:B------:R-:W-:Y:S02]  /*f020*/  MOV R139, R8 ;  /* 0x00000008008b7202 */ /* 0x000fe40000000f00 */
[----:B------:R-:W-:Y:S01]  /*f030*/  F2FP.F16.F32.PACK_AB R4, R33, R171 ;  /* 0x000000ab2104723e */ /* 0x000fe200000000ff */
[----:B------:R-:W-:Y:S01]  /*f040*/  IMAD.MOV.U32 R33, RZ, RZ, R37 ;  /* 0x000000ffff217224 */ /* 0x000fe200078e0025 */
[----:B------:R-:W-:-:S02]  /*f050*/  F2FP.F16.F32.PACK_AB R7, R39, R38 ;  /* 0x000000262707723e */ /* 0x000fc400000000ff */
[----:B------:R-:W-:Y:S02]  /*f060*/  MOV R23, R14 ;  /* 0x0000000e00177202 */ /* 0x000fe40000000f00 */
[----:B------:R-:W-:Y:S01]  /*f070*/  MOV R131, R12 ;  /* 0x0000000c00837202 */ /* 0x000fe20000000f00 */
[----:B------:R0:W-:Y:S01]  /*f080*/  STSM.16.M88.4 [R152], R4 ;  /* 0x0000000498007844 */ /* 0x0001e20000000200 */
[----:B------:R-:W-:Y:S02]  /*f090*/  F2FP.F16.F32.PACK_AB R8, R41, R173 ;  /* 0x000000ad2908723e */ /* 0x000fe400000000ff */
[----:B------:R-:W-:Y:S02]  /*f0a0*/  F2FP.F16.F32.PACK_AB R9, R43, R42 ;  /* 0x0000002a2b09723e */ /* 0x000fe400000000ff */
[----:B------:R-:W-:Y:S02]  /*f0b0*/  F2FP.F16.F32.PACK_AB R10, R45, R174 ;  /* 0x000000ae2d0a723e */ /* 0x000fe400000000ff */
[----:B------:R-:W-:-:S02]  /*f0c0*/  F2FP.F16.F32.PACK_AB R11, R47, R46 ;  /* 0x0000002e2f0b723e */ /* 0x000fc400000000ff */
[----:B------:R-:W-:Y:S02]  /*f0d0*/  F2FP.F16.F32.PACK_AB R12, R49, R175 ;  /* 0x000000af310c723e */ /* 0x000fe400000000ff */
[----:B------:R-:W-:Y:S01]  /*f0e0*/  F2FP.F16.F32.PACK_AB R13, R51, R50 ;  /* 0x00000032330d723e */ /* 0x000fe200000000ff */
[----:B------:R3:W-:Y:S01]  /*f0f0*/  STSM.16.M88.4 [R147], R8 ;  /* 0x0000000893007844 */ /* 0x0007e20000000200 */
[----:B------:R-:W-:Y:S02]  /*f100*/  F2FP.F16.F32.PACK_AB R14, R53, R176 ;  /* 0x000000b0350e723e */ /* 0x000fe400000000ff */
[----:B------:R-:W-:Y:S02]  /*f110*/  F2FP.F16.F32.PACK_AB R15, R55, R54 ;  /* 0x00000036370f723e */ /* 0x000fe400000000ff */
[----:B--2---:R-:W-:Y:S02]  /*f120*/  @P2 SHF.R.U32.HI R33, RZ, R35, R34 ;  /* 0x00000023ff212219 */ /* 0x004fe40000011622 */
[----:B------:R-:W-:Y:S01]  /*f130*/  LOP3.LUT R118, R119, 0x380, RZ, 0xc0, !PT ;  /* 0x0000038077767812 */ /* 0x000fe200078ec0ff */
[----:B------:R2:W-:Y:S01]  /*f140*/  STSM.16.M88.4 [R143], R12 ;  /* 0x0000000c8f007844 */ /* 0x0005e20000000200 */
[----:B------:R-:W-:Y:S01]  /*f150*/  MOV R126, R126 ;  /* 0x0000007e007e7202 */ /* 0x000fe20000000f00 */
[----:B------:R-:W-:Y:S01]  /*f160*/  IMAD.MOV R35, RZ, RZ, -R33 ;  /* 0x000000ffff237224 */ /* 0x000fe200078e0a21 */
[----:B-1----:R-:W-:-:S02]  /*f170*/  F2FP.F16.F32.PACK_AB R24, R57, R177 ;  /* 0x000000b13918723e */ /* 0x002fc400000000ff */
[----:B------:R-:W-:Y:S01]  /*f180*/  F2FP.F16.F32.PACK_AB R25, R59, R58 ;  /* 0x0000003a3b19723e */ /* 0x000fe200000000ff */
[----:B------:R-:W-:Y:S01]  /*f190*/  IMAD R35, R158, R35, R37 ;  /* 0x000000239e237224 */ /* 0x000fe200078e0225 */
[----:B------:R-:W-:Y:S02]  /*f1a0*/  F2FP.F16.F32.PACK_AB R26, R61, R178 ;  /* 0x000000b23d1a723e */ /* 0x000fe400000000ff */
[----:B------:R-:W-:Y:S02]  /*f1b0*/  F2FP.F16.F32.PACK_AB R27, R63, R62 ;  /* 0x0000003e3f1b723e */ /* 0x000fe400000000ff */
[----:B0-----:R-:W-:Y:S02]  /*f1c0*/  F2FP.F16.F32.PACK_AB R4, R65, R179 ;  /* 0x000000b34104723e */ /* 0x001fe400000000ff */
[----:B------:R-:W-:Y:S01]  /*f1d0*/  F2FP.F16.F32.PACK_AB R5, R67, R66 ;  /* 0x000000424305723e */ /* 0x000fe200000000ff */
[----:B------:R-:W-:Y:S01]  /*f1e0*/  STSM.16.M88.4 [R126], R24 ;  /* 0x000000187e007844 */ /* 0x000fe20000000200 */
[----:B------:R-:W-:-:S02]  /*f1f0*/  F2FP.F16.F32.PACK_AB R6, R69, R180 ;  /* 0x000000b44506723e */ /* 0x000fc400000000ff */
[----:B------:R-:W-:Y:S02]  /*f200*/  F2FP.F16.F32.PACK_AB R7, R71, R70 ;  /* 0x000000464707723e */ /* 0x000fe400000000ff */
[----:B------:R-:W-:Y:S02]  /*f210*/  IADD3 R107, P1, R156, 0x6000, RZ ;  /* 0x000060009c6b7810 */ /* 0x000fe40007f3e0ff */
[----:B---3--:R-:W-:Y:S01]  /*f220*/  F2FP.F16.F32.PACK_AB R8, R73, R181 ;  /* 0x000000b54908723e */ /* 0x008fe200000000ff */
[----:B------:R-:W-:Y:S01]  /*f230*/  STSM.16.M88.4 [R139], R4 ;  /* 0x000000048b007844 */ /* 0x000fe20000000200 */
[----:B------:R-:W-:Y:S02]  /*f240*/  F2FP.F16.F32.PACK_AB R9, R75, R74 ;  /* 0x0000004a4b09723e */ /* 0x000fe400000000ff */
[----:B------:R-:W-:Y:S02]  /*f250*/  F2FP.F16.F32.PACK_AB R10, R77, R182 ;  /* 0x000000b64d0a723e */ /* 0x000fe400000000ff */
[----:B------:R-:W-:-:S02]  /*f260*/  F2FP.F16.F32.PACK_AB R11, R79, R78 ;  /* 0x0000004e4f0b723e */ /* 0x000fc400000000ff */
[----:B------:R-:W-:Y:S02]  /*f270*/  SHF.R.U64 R118, R118, 0x3, RZ ;  /* 0x0000000376767819 */ /* 0x000fe400000012ff */
[----:B--2---:R-:W-:Y:S01]  /*f280*/  F2FP.F16.F32.PACK_AB R12, R81, R183 ;  /* 0x000000b7510c723e */ /* 0x004fe200000000ff */
[----:B------:R0:W-:Y:S01]  /*f290*/  STSM.16.M88.4 [R135], R8 ;  /* 0x0000000887007844 */ /* 0x0001e20000000200 */
[----:B------:R-:W-:Y:S02]  /*f2a0*/  F2FP.F16.F32.PACK_AB R13, R83, R82 ;  /* 0x00000052530d723e */ /* 0x000fe400000000ff */
[----:B------:R-:W-:Y:S02]  /*f2b0*/  F2FP.F16.F32.PACK_AB R14, R85, R184 ;  /* 0x000000b8550e723e */ /* 0x000fe400000000ff */
[----:B------:R-:W-:Y:S02]  /*f2c0*/  F2FP.F16.F32.PACK_AB R15, R87, R86 ;  /* 0x00000056570f723e */ /* 0x000fe400000000ff */
[----:B------:R-:W-:-:S02]  /*f2d0*/  LOP3.LUT R106, R107, 0x380, RZ, 0xc0, !PT ;  /* 0x000003806b6a7812 */ /* 0x000fc400078ec0ff */
[----:B------:R-:W-:Y:S01]  /*f2e0*/  LOP3.LUT R118, R118, R119, RZ, 0x3c, !PT ;  /* 0x0000007776767212 */ /* 0x000fe200078e3cff */
[----:B------:R-:W-:Y:S01]  /*f2f0*/  IMAD.X R119, RZ, RZ, R157, P0 ;  /* 0x000000ffff777224 */ /* 0x000fe200000e069d */
[----:B------:R1:W-:Y:S01]  /*f300*/  STSM.16.M88.4 [R131], R12 ;  /* 0x0000000c83007844 */ /* 0x0003e20000000200 */
[----:B------:R-:W-:Y:S02]  /*f310*/  SHF.R.U64 R106, R106, 0x3, RZ ;  /* 0x000000036a6a7819 */ /* 0x000fe400000012ff */
[----:B------:R-:W-:Y:S01]  /*f320*/  MOV R154, R154 ;  /* 0x0000009a009a7202 */ /* 0x000fe20000000f00 */
[----:B0-----:R-:W-:Y:S01]  /*f330*/  IMAD.U32 R10, RZ, RZ, UR5 ;  /* 0x00000005ff0a7e24 */ /* 0x001fe2000f8e00ff */
[----:B------:R-:W-:Y:S01]  /*f340*/  SHF.R.S32.HI R9, RZ, 0x1f, R33 ;  /* 0x0000001fff097819 */ /* 0x000fe20000011421 */
[----:B------:R-:W-:Y:S01]  /*f350*/  ULDC UR5, c[0x0][0xa88] ;  /* 0x0002a20000057ab9 */ /* 0x000fe20000000800 */
[----:B------:R-:W-:Y:S02]  /*f360*/  SHF.R.S32.HI R8, RZ, 0x1f, R35 ;  /* 0x0000001fff087819 */ /* 0x000fe40000011423 */
[----:B------:R-:W-:Y:S01]  /*f370*/  LOP3.LUT R106, R106, R107, RZ, 0x3c, !PT ;  /* 0x0000006b6a6a7212 */ /* 0x000fe200078e3cff */
[----:B------:R-:W-:Y:S01]  /*f380*/  IMAD.X R107, RZ, RZ, R157, P1 ;  /* 0x000000ffff6b7224 */ /* 0x000fe200008e069d */
[----:B------:R-:W-:-:S02]  /*f390*/  IADD3 R121, P1, R156, 0xd000, RZ ;  /* 0x0000d0009c797810 */ /* 0x000fc40007f3e0ff */
[----:B------:R-:W-:Y:S02]  /*f3a0*/  F2FP.F16.F32.PACK_AB R24, R89, R185 ;  /* 0x000000b95918723e */ /* 0x000fe400000000ff */
[----:B-1----:R-:W-:Y:S01]  /*f3b0*/  IADD3 R12, P0, R33, UR6, RZ ;  /* 0x00000006210c7c10 */ /* 0x002fe2000ff1e0ff */
[----:B------:R-:W-:Y:S01]  /*f3c0*/  VIADD R14, R226, UR14 ;  /* 0x0000000ee20e7c36 */ /* 0x000fe20008000000 */
[----:B------:R-:W-:Y:S02]  /*f3d0*/  F2FP.F16.F32.PACK_AB R25, R91, R90 ;  /* 0x0000005a5b19723e */ /* 0x000fe400000000ff */
[----:B------:R-:W-:Y:S01]  /*f3e0*/  IADD3.X R13, R9, UR7, R10, P0, !PT ;  /* 0x00000007090d7c10 */ /* 0x000fe200087fe40a */
[----:B------:R-:W-:Y:S01]  /*f3f0*/  ULDC.64 UR6, c[0x0][0xb88] ;  /* 0x0002e20000067ab9 */ /* 0x000fe20000000a00 */
[----:B------:R-:W-:Y:S01]  /*f400*/  F2FP.F16.F32.PACK_AB R26, R93, R186 ;  /* 0x000000ba5d1a723e */ /* 0x000fe200000000ff */
[----:B------:R-:W-:Y:S01]  /*f410*/  IMAD R8, R8, UR6, RZ ;  /* 0x0000000608087c24 */ /* 0x000fe2000f8e02ff */
[----:B------:R-:W-:Y:S01]  /*f420*/  F2FP.F16.F32.PACK_AB R27, R95, R94 ;  /* 0x0000005e5f1b723e */ /* 0x000fe200000000ff */
[----:B------:R-:W-:Y:S01]  /*f430*/  IMAD.WIDE.U32 R12, R35, UR6, R12 ;  /* 0x00000006230c7c25 */ /* 0x000fe2000f8e000c */
[----:B------:R-:W-:-:S02]  /*f440*/  F2FP.F16.F32.PACK_AB R4, R97, R187 ;  /* 0x000000bb6104723e */ /* 0x000fc400000000ff */
[----:B------:R-:W-:Y:S01]  /*f450*/  F2FP.F16.F32.PACK_AB R5, R99, R98 ;  /* 0x000000626305723e */ /* 0x000fe200000000ff */
[----:B------:R-:W-:Y:S01]  /*f460*/  IMAD R35, R35, UR7, R8 ;  /* 0x0000000723237c24 */ /* 0x000fe2000f8e0208 */
[----:B------:R-:W-:Y:S01]  /*f470*/  F2FP.F16.F32.PACK_AB R6, R164, R188 ;  /* 0x000000bca406723e */ /* 0x000fe200000000ff */
[----:B------:R-:W-:Y:S01]  /*f480*/  STSM.16.M88.4 [R154], R24 ;  /* 0x000000189a007844 */ /* 0x000fe20000000200 */
[----:B------:R-:W-:Y:S01]  /*f490*/  F2FP.F16.F32.PACK_AB R7, R16, R3 ;  /* 0x000000031007723e */ /* 0x000fe200000000ff */
[----:B------:R-:W-:Y:S01]  /*f4a0*/  ULDC.64 UR6, c[0x0][0xb50] ;  /* 0x0002d40000067ab9 */ /* 0x000fe20000000a00 */
[----:B------:R-:W-:Y:S01]  /*f4b0*/  LOP3.LUT R120, R121, 0x380, RZ, 0xc0, !PT ;  /* 0x0000038079787812 */ /* 0x000fe200078ec0ff */
[----:B------:R-:W-:Y:S01]  /*f4c0*/  IMAD R3, R158, UR5, RZ ;  /* 0x000000059e037c24 */ /* 0x000fe2000f8e02ff */
[----:B------:R-:W-:Y:S01]  /*f4d0*/  LEA R16, P3, R12, UR6, 0x2 ;  /* 0x000000060c107c11 */ /* 0x000fe2000f8610ff */
[----:B------:R0:W-:Y:S01]  /*f4e0*/  STSM.16.M88.4 [R146], R4 ;  /* 0x0000000492007844 */ /* 0x0001e20000000200 */
[----:B------:R-:W-:-:S02]  /*f4f0*/  SHF.R.U64 R120, R120, 0x3, RZ ;  /* 0x0000000378787819 */ /* 0x000fc400000012ff */
[----:B------:R-:W-:Y:S02]  /*f500*/  LOP3.LUT P0, RZ, R224, 0x3, RZ, 0xc0, !PT ;  /* 0x00000003e0ff7812 */ /* 0x000fe4000780c0ff */
[----:B------:R-:W-:Y:S02]  /*f510*/  F2FP.F16.F32.PACK_AB R8, R166, R189 ;  /* 0x000000bda608723e */ /* 0x000fe400000000ff */
[----:B------:R-:W-:Y:S02]  /*f520*/  F2FP.F16.F32.PACK_AB R9, R36, R32 ;  /* 0x000000202409723e */ /* 0x000fe400000000ff */
[----:B------:R-:W-:Y:S02]  /*f530*/  F2FP.F16.F32.PACK_AB R10, R167, R190 ;  /* 0x000000bea70a723e */ /* 0x000fe400000000ff */
[----:B------:R-:W-:Y:S02]  /*f540*/  F2FP.F16.F32.PACK_AB R11, R44, R40 ;  /* 0x000000282c0b723e */ /* 0x000fe400000000ff */
[----:B------:R-:W-:-:S02]  /*f550*/  LOP3.LUT R120, R120, R121, RZ, 0x3c, !PT ;  /* 0x0000007978787212 */ /* 0x000fc400078e3cff */
[----:B------:R-:W-:Y:S01]  /*f560*/  IADD3.X R121, RZ, R157, RZ, P1, !PT ;  /* 0x0000009dff797210 */ /* 0x000fe20000ffe4ff */
[----:B0-----:R-:W-:Y:S01]  /*f570*/  IMAD.IADD R5, R13, 0x1, R35 ;  /* 0x000000010d057824 */ /* 0x001fe200078e0223 */
[C---:B------:R-:W-:Y:S01]  /*f580*/  ISETP.GE.OR P1, PT, R14.reuse, R3, P0 ;  /* 0x000000030e00720c */ /* 0x040fe20000726670 */
[----:B------:R-:W-:Y:S01]  /*f590*/  VIADD R4, R14, 0x8 ;  /* 0x000000080e047836 */ /* 0x000fe20000000000 */
[----:B------:R-:W-:Y:S01]  /*f5a0*/  MOV R150, R150 ;  /* 0x0000009600967202 */ /* 0x000fe20000000f00 */
[----:B------:R0:W-:Y:S01]  /*f5b0*/  STSM.16.M88.4 [R130], R8 ;  /* 0x0000000882007844 */ /* 0x0001e20000000200 */
[----:B------:R-:W-:Y:S02]  /*f5c0*/  LEA.HI.X R27, R12, UR7, R5, 0x2, P3 ;  /* 0x000000070c1b7c11 */ /* 0x000fe400098f1405 */
[----:B------:R-:W-:Y:S02]  /*f5d0*/  ISETP.GE.OR P0, PT, R4, R3, P0 ;  /* 0x000000030400720c */ /* 0x000fe40000706670 */
[----:B------:R-:W-:Y:S01]  /*f5e0*/  F2FP.F16.F32.PACK_AB R4, R168, R191 ;  /* 0x000000bfa804723e */ /* 0x000fe200000000ff */
[----:B------:R-:W-:Y:S01]  /*f5f0*/  SHFL.IDX PT, R49, R27, RZ, 0x1c1f ;  /* 0x001c1fff1b317589 */ /* 0x000fe200000e0000 */
[----:B------:R-:W-:-:S02]  /*f600*/  F2FP.F16.F32.PACK_AB R5, R52, R48 ;  /* 0x000000303405723e */ /* 0x000fc400000000ff */
[----:B------:R-:W-:Y:S01]  /*f610*/  F2FP.F16.F32.PACK_AB R6, R169, R192 ;  /* 0x000000c0a906723e */ /* 0x000fe200000000ff */
[----:B------:R1:W-:Y:S01]  /*f620*/  SHFL.IDX PT, R53, R27, 0x1, 0x1c1f ;  /* 0x003c1f001b357f89 */ /* 0x0003e200000e0000 */
[----:B------:R-:W-:Y:S02]  /*f630*/  F2FP.F16.F32.PACK_AB R7, R60, R56 ;  /* 0x000000383c07723e */ /* 0x000fe400000000ff */
[----:B------:R-:W-:Y:S01]  /*f640*/  F2FP.F16.F32.PACK_AB R12, R129, R195 ;  /* 0x000000c3810c723e */ /* 0x000fe200000000ff */
[----:B------:R-:W2:Y:S01]  /*f650*/  SHFL.IDX PT, R48, R16, RZ, 0x1c1f ;  /* 0x001c1fff10307589 */ /* 0x000ea200000e0000 */
[----:B------:R-:W-:Y:S02]  /*f660*/  F2FP.F16.F32.PACK_AB R13, R84, R80 ;  /* 0x00000050540d723e */ /* 0x000fe400000000ff */
[----:B0-----:R-:W-:Y:S01]  /*f670*/  F2FP.F16.F32.PACK_AB R8, R170, R193 ;  /* 0x000000c1aa08723e */ /* 0x001fe200000000ff */
[----:B------:R-:W-:Y:S01]  /*f680*/  STSM.16.M88.4 [R150], R4 ;  /* 0x0000000496007844 */ /* 0x000fe20000000200 */
[----:B------:R-:W-:-:S02]  /*f690*/  F2FP.F16.F32.PACK_AB R9, R68, R64 ;  /* 0x000000404409723e */ /* 0x000fc400000000ff */
[----:B------:R-:W-:Y:S01]  /*f6a0*/  F2FP.F16.F32.PACK_AB R10, R125, R194 ;  /* 0x000000c27d0a723e */ /* 0x000fe200000000ff */
[----:B------:R-:W0:Y:S01]  /*f6b0*/  SHFL.IDX PT, R52, R16, 0x1, 0x1c1f ;  /* 0x003c1f0010347f89 */ /* 0x000e2200000e0000 */
        /* <DEDUP_REMOVED lines=8> */
[----:B-1----:R-:W-:Y:S02]  /*f740*/  F2FP.F16.F32.PACK_AB R27, R160, R128 ;  /* 0x00000080a01b723e */ /* 0x002fe400000000ff */
[----:B------:R-:W-:Y:S02]  /*f750*/  F2FP.F16.F32.PACK_AB R160, R145, R144 ;  /* 0x0000009091a0723e */ /* 0x000fe400000000ff */
[C---:B------:R-:W-:Y:S01]  /*f760*/  IADD3 R100, P4, R156.reuse, 0x2000, RZ ;  /* 0x000020009c647810 */ /* 0x040fe20007f9e0ff */
[----:B------:R-:W-:Y:S01]  /*f770*/  STSM.16.M88.4 [R134], R24 ;  /* 0x0000001886007844 */ /* 0x000fe20000000200 */
[----:B------:R-:W-:Y:S02]  /*f780*/  IADD3 R101, P5, R156, 0x3000, RZ ;  /* 0x000030009c657810 */ /* 0x000fe40007fbe0ff */
[----:B------:R-:W-:Y:S01]  /*f790*/  LOP3.LUT R21, R100, 0x380, RZ, 0xc0, !PT ;  /* 0x0000038064157812 */ /* 0x000fe200078ec0ff */
[----:B------:R1:W-:Y:S01]  /*f7a0*/  STSM.16.M88.4 [R23], R160 ;  /* 0x000000a017007844 */ /* 0x0003e20000000200 */
[----:B------:R-:W-:-:S02]  /*f7b0*/  IADD3 R103, P6, R156, 0x4000, RZ ;  /* 0x000040009c677810 */ /* 0x000fc40007fde0ff */
[----:B------:R-:W-:Y:S01]  /*f7c0*/  SHF.R.U64 R21, R21, 0x3, RZ ;  /* 0x0000000315157819 */ /* 0x000fe200000012ff */
[----:B------:R-:W-:Y:S01]  /*f7d0*/  BAR.SYNC.DEFER_BLOCKING 0x1, 0x100 ;  /* 0x0044000000007b1d */ /* 0x000fe20000010000 */
[----:B------:R-:W-:Y:S02]  /*f7e0*/  LOP3.LUT R102, R103, 0x380, RZ, 0xc0, !PT ;  /* 0x0000038067667812 */ /* 0x000fe400078ec0ff */
[----:B------:R-:W-:Y:S01]  /*f7f0*/  LOP3.LUT R20, R21, R100, RZ, 0x3c, !PT ;  /* 0x0000006415147212 */ /* 0x000fe200078e3cff */
[----:B------:R-:W-:Y:S01]  /*f800*/  UIMAD UR5, UR10, UR8, URZ ;  /* 0x000000080a0572a4 */ /* 0x000fe2000f8e023f */
[----:B------:R-:W-:Y:S01]  /*f810*/  LOP3.LUT R100, R101, 0x380, RZ, 0xc0, !PT ;  /* 0x0000038065647812 */ /* 0x000fe200078ec0ff */
[----:B------:R-:W-:Y:S01]  /*f820*/  IMAD.X R21, RZ, RZ, R157, P4 ;  /* 0x000000ffff157224 */ /* 0x000fe200020e069d */
[----:B------:R-:W-:Y:S02]  /*f830*/  SHF.R.U64 R102, R102, 0x3, RZ ;  /* 0x0000000366667819 */ /* 0x000fe400000012ff */
[----:B------:R-:W-:-:S02]  /*f840*/  SHF.R.U64 R100, R100, 0x3, RZ ;  /* 0x0000000364647819 */ /* 0x000fc400000012ff */
[----:B------:R-:W-:Y:S01]  /*f850*/  LOP3.LUT R29, R156, 0x380, RZ, 0xc0, !PT ;  /* 0x000003809c1d7812 */ /* 0x000fe200078ec0ff */
[----:B-1----:R-:W1:Y:S01]  /*f860*/  @P2 LDC R23, c[0x0][0xbf0] ;  /* 0x0002fc00ff172b82 */ /* 0x002e620000000800 */
[----:B------:R-:W-:Y:S01]  /*f870*/  LOP3.LUT R100, R100, R101, RZ, 0x3c, !PT ;  /* 0x0000006564647212 */ /* 0x000fe200078e3cff */
[--C-:B------:R-:W-:Y:S01]  /*f880*/  IMAD.X R101, RZ, RZ, R157.reuse, P5 ;  /* 0x000000ffff657224 */ /* 0x100fe200028e069d */
[----:B------:R-:W-:Y:S01]  /*f890*/  LOP3.LUT R102, R102, R103, RZ, 0x3c, !PT ;  /* 0x0000006766667212 */ /* 0x000fe200078e3cff */
[----:B------:R-:W-:Y:S01]  /*f8a0*/  IMAD.X R103, RZ, RZ, R157, P6 ;  /* 0x000000ffff677224 */ /* 0x000fe200030e069d */
[----:B--2---:R2:W-:Y:S01]  /*f8b0*/  @!P1 ST.E desc[UR38][R48.64], R0 ;  /* 0x0000000030009985 */ /* 0x0045e2000c101926 */
[----:B------:R-:W-:Y:S01]  /*f8c0*/  UIMAD.WIDE.U32 UR6, UR11, UR8, URZ ;  /* 0x000000080b0672a5 */ /* 0x000fe2000f8e003f */
[C---:B------:R-:W-:Y:S02]  /*f8d0*/  IADD3 R113, P4, R156.reuse, 0x9000, RZ ;  /* 0x000090009c717810 */ /* 0x040fe40007f9e0ff */
[----:B0-----:R0:W-:Y:S01]  /*f8e0*/  @!P0 ST.E desc[UR38][R52.64], R2 ;  /* 0x0000000234008985 */ /* 0x0011e2000c101926 */
[----:B------:R-:W-:Y:S01]  /*f8f0*/  UIMAD UR5, UR11, UR9, UR5 ;  /* 0x000000090b0572a4 */ /* 0x000fe2000f8e0205 */
[----:B------:R-:W-:-:S02]  /*f900*/  IADD3 R115, P5, R156, 0xa000, RZ ;  /* 0x0000a0009c737810 */ /* 0x000fc40007fbe0ff */
[----:B------:R3:W5:Y:S01]  /*f910*/  LD.E.128 R36, desc[UR38][R18.64] ;  /* 0x0000002612247980 */ /* 0x000762000c101d00 */
[----:B------:R-:W-:Y:S01]  /*f920*/  IADD3 R117, P6, R156, 0xb000, RZ ;  /* 0x0000b0009c757810 */ /* 0x000fe20007fde0ff */
[----:B------:R-:W-:Y:S01]  /*f930*/  ULDC.64 UR10, c[0x0][0xaf0] ;  /* 0x0002bc00000a7ab9 */ /* 0x000fe20000000a00 */
[----:B------:R-:W-:Y:S01]  /*f940*/  SHF.R.U64 R29, R29, 0x3, RZ ;  /* 0x000000031d1d7819 */ /* 0x000fe200000012ff */
[----:B--2---:R-:W-:Y:S01]  /*f950*/  IMAD R0, R219, 0x20, R222 ;  /* 0x00000020db007824 */ /* 0x004fe200078e02de */
[----:B------:R-:W-:Y:S01]  /*f960*/  UIADD3 UR7, UR7, UR5, URZ ;  /* 0x0000000507077290 */ /* 0x000fe2000fffe03f */
[----:B------:R-:W-:Y:S01]  /*f970*/  LOP3.LUT R112, R113, 0x380, RZ, 0xc0, !PT ;  /* 0x0000038071707812 */ /* 0x000fe200078ec0ff */
[----:B------:R2:W5:Y:S01]  /*f980*/  LD.E.128 R40, desc[UR38][R20.64] ;  /* 0x0000002614287980 */ /* 0x000562000c101d00 */
[----:B------:R-:W-:Y:S01]  /*f990*/  LOP3.LUT R114, R115, 0x380, RZ, 0xc0, !PT ;  /* 0x0000038073727812 */ /* 0x000fe200078ec0ff */
[----:B---3--:R-:W3:Y:S01]  /*f9a0*/  @P2 LDC R19, c[0x0][0xbec] ;  /* 0x0002fb00ff132b82 */ /* 0x008ee20000000800 */
[----:B0-----:R-:W-:Y:S01]  /*f9b0*/  VIADD R2, R0, UR14 ;  /* 0x0000000e00027c36 */ /* 0x001fe20008000000 */
[----:B------:R-:W-:Y:S01]  /*f9c0*/  UIMAD UR8, UR12, UR10, URZ ;  /* 0x0000000a0c0872a4 */ /* 0x000fe2000f8e023f */
[----:B------:R-:W-:Y:S01]  /*f9d0*/  LOP3.LUT R116, R117, 0x380, RZ, 0xc0, !PT ;  /* 0x0000038075747812 */ /* 0x000fe200078ec0ff */
[----:B------:R-:W-:Y:S01]  /*f9e0*/  UIMAD.WIDE.U32 UR6, UR15, UR10, UR6 ;  /* 0x0000000a0f0672a5 */ /* 0x000fe2000f8e0006 */
[----:B------:R-:W-:Y:S01]  /*f9f0*/  SHF.R.U64 R112, R112, 0x3, RZ ;  /* 0x0000000370707819 */ /* 0x000fe200000012ff */
[----:B------:R0:W5:Y:S01]  /*fa00*/  LD.E.128 R4, desc[UR38][R100.64] ;  /* 0x0000002664047980 */ /* 0x000162000c101d00 */
[----:B--2---:R-:W-:Y:S01]  /*fa10*/  IMAD.MOV.U32 R21, RZ, RZ, R2 ;  /* 0x000000ffff157224 */ /* 0x004fe200078e0002 */
[----:B------:R-:W-:Y:S01]  /*fa20*/  UIMAD UR5, UR15, UR11, UR8 ;  /* 0x0000000b0f0572a4 */ /* 0x000fe2000f8e0208 */
[----:B------:R-:W-:Y:S01]  /*fa30*/  SHF.R.U64 R114, R114, 0x3, RZ ;  /* 0x0000000372727819 */ /* 0x000fe200000012ff */
[----:B------:R0:W5:Y:S01]  /*fa40*/  LD.E.128 R8, desc[UR38][R102.64] ;  /* 0x0000002666087980 */ /* 0x000162000c101d00 */
[----:B------:R-:W-:Y:S01]  /*fa50*/  SHF.R.U64 R116, R116, 0x3, RZ ;  /* 0x0000000374747819 */ /* 0x000fe200000012ff */
[----:B------:R-:W-:Y:S01]  /*fa60*/  UIADD3 UR5, UR7, UR5, URZ ;  /* 0x0000000507057290 */ /* 0x000fe2000fffe03f */
[----:B------:R-:W-:Y:S01]  /*fa70*/  LOP3.LUT R28, R29, R156, RZ, 0x3c, !PT ;  /* 0x0000009c1d1c7212 */ /* 0x000fe200078e3cff */
[--C-:B------:R-:W-:Y:S01]  /*fa80*/  IMAD.MOV.U32 R29, RZ, RZ, R157.reuse ;  /* 0x000000ffff1d7224 */ /* 0x100fe200078e009d */
[----:B------:R-:W-:Y:S01]  /*fa90*/  LOP3.LUT R112, R112, R113, RZ, 0x3c, !PT ;  /* 0x0000007170707212 */ /* 0x000fe200078e3cff */
[--C-:B------:R-:W-:Y:S01]  /*faa0*/  IMAD.X R113, RZ, RZ, R157.reuse, P4 ;  /* 0x000000ffff717224 */ /* 0x100fe200020e069d */
[----:B------:R-:W-:Y:S01]  /*fab0*/  LOP3.LUT R114, R114, R115, RZ, 0x3c, !PT ;  /* 0x0000007372727212 */ /* 0x000fe200078e3cff */
[--C-:B------:R-:W-:Y:S01]  /*fac0*/  IMAD.X R115, RZ, RZ, R157.reuse, P5 ;  /* 0x000000ffff737224 */ /* 0x100fe200028e069d */
[----:B------:R-:W-:Y:S01]  /*fad0*/  LOP3.LUT R116, R116, R117, RZ, 0x3c, !PT ;  /* 0x0000007574747212 */ /* 0x000fe200078e3cff */
[----:B------:R-:W-:Y:S01]  /*fae0*/  IMAD.X R117, RZ, RZ, R157, P6 ;  /* 0x000000ffff757224 */ /* 0x000fe200030e069d */
[----:B------:R-:W-:Y:S01]  /*faf0*/  ULDC.64 UR8, c[0x0][0xae0] ;  /* 0x0002b80000087ab9 */ /* 0x000fe20000000a00 */
[----:B------:R0:W5:Y:S01]  /*fb00*/  LD.E.128 R32, desc[UR38][R28.64] ;  /* 0x000000261c207980 */ /* 0x000162000c101d00 */
[----:B---3--:R-:W-:-:S03]  /*fb10*/  @P2 IMAD.HI.U32 R0, R2, R19, RZ ;  /* 0x0000001302002227 */ /* 0x008fc600078e00ff */
[----:B------:R0:W5:Y:S02]  /*fb20*/  LD.E.128 R12, desc[UR38][R104.64] ;  /* 0x00000026680c7980 */ /* 0x000164000c101d00 */
[----:B-1----:R-:W-:Y:S01]  /*fb30*/  @P2 SHF.R.U32.HI R21, RZ, R23, R0 ;  /* 0x00000017ff152219 */ /* 0x002fe20000011600 */
[----:B------:R-:W-:Y:S01]  /*fb40*/  IMAD.U32 R18, RZ, RZ, UR6 ;  /* 0x00000006ff127e24 */ /* 0x000fe2000f8e00ff */
[----:B------:R0:W5:Y:S02]  /*fb50*/  LD.E.128 R24, desc[UR38][R106.64] ;  /* 0x000000266a187980 */ /* 0x000164000c101d00 */
[----:B------:R-:W-:Y:S02]  /*fb60*/  SHF.R.S32.HI R0, RZ, 0x1f, R21 ;  /* 0x0000001fff007819 */ /* 0x000fe40000011415 */
[----:B------:R-:W-:Y:S01]  /*fb70*/  IADD3 R23, -R21, RZ, RZ ;  /* 0x000000ff15177210 */ /* 0x000fe20007ffe1ff */
[----:B------:R-:W-:Y:S01]  /*fb80*/  IMAD.U32 R19, RZ, RZ, UR7 ;  /* 0x00000007ff137e24 */ /* 0x000fe2000f8e00ff */
[----:B------:R0:W5:Y:S01]  /*fb90*/  LD.E.128 R44, desc[UR38][R108.64] ;  /* 0x000000266c2c7980 */ /* 0x000162000c101d00 */
[----:B------:R-:W-:Y:S01]  /*fba0*/  IMAD R0, R0, UR8, RZ ;  /* 0x0000000800007c24 */ /* 0x000fe2000f8e02ff */
[----:B------:R-:W-:Y:S01]  /*fbb0*/  ULDC.64 UR6, c[0x0][0xad8] ;  /* 0x0002b60000067ab9 */ /* 0x000fe20000000a00 */
[----:B------:R-:W-:Y:S01]  /*fbc0*/  IMAD R23, R158, R23, R2 ;  /* 0x000000179e177224 */ /* 0x000fe200078e0202 */
[----:B------:R0:W5:Y:S01]  /*fbd0*/  LD.E.128 R64, desc[UR38][R110.64] ;  /* 0x000000266e407980 */ /* 0x000162000c101d00 */
[----:B------:R-:W-:-:S02]  /*fbe0*/  IMAD.U32 R19, RZ, RZ, UR5 ;  /* 0x00000005ff137e24 */ /* 0x000fc4000f8e00ff */
[----:B------:R-:W-:Y:S01]  /*fbf0*/  IMAD R77, R21, UR9, R0 ;  /* 0x00000009154d7c24 */ /* 0x000fe2000f8e0200 */
[----:B------:R0:W5:Y:S01]  /*fc00*/  LD.E.128 R48, desc[UR38][R112.64] ;  /* 0x0000002670307980 */ /* 0x000162000c101d00 */
[----:B------:R-:W-:-:S03]  /*fc10*/  SHF.R.S32.HI R0, RZ, 0x1f, R23 ;  /* 0x0000001fff007819 */ /* 0x000fc60000011417 */
[----:B------:R0:W5:Y:S01]  /*fc20*/  LD.E.128 R52, desc[UR38][R114.64] ;  /* 0x0000002672347980 */ /* 0x000162000c101d00 */
[----:B------:R-:W-:-:S03]  /*fc30*/  IMAD.WIDE.U32 R18, R21, UR8, R18 ;  /* 0x0000000815127c25 */ /* 0x000fc6000f8e0012 */
[----:B------:R0:W5:Y:S04]  /*fc40*/  LD.E.128 R56, desc[UR38][R116.64] ;  /* 0x0000002674387980 */ /* 0x000168000c101d00 */
[----:B------:R0:W5:Y:S04]  /*fc50*/  LD.E.128 R72, desc[UR38][R118.64] ;  /* 0x0000002676487980 */ /* 0x000168000c101d00 */
[----:B------:R0:W5:Y:S04]  /*fc60*/  LD.E.128 R68, desc[UR38][R120.64] ;  /* 0x0000002678447980 */ /* 0x000168000c101d00 */
[----:B------:R0:W5:Y:S04]  /*fc70*/  LD.E.128 R60, desc[UR38][R122.64] ;  /* 0x000000267a3c7980 */ /* 0x000168000c101d00 */
[----:B------:R-:W5:Y:S01]  /*fc80*/  LD.E.128 R28, desc[UR38][R30.64] ;  /* 0x000000261e1c7980 */ /* 0x000f62000c101d00 */
[----:B------:R-:W-:Y:S01]  /*fc90*/  @!PT LDS RZ, [RZ] ;  /* 0x00000000fffff984 */ /* 0x000fe20000000800 */
[----:B------:R-:W-:Y:S01]  /*fca0*/  @!PT LDS RZ, [RZ] ;  /* 0x00000000fffff984 */ /* 0x000fe20000000800 */
[----:B------:R-:W-:Y:S01]  /*fcb0*/  @!PT LDS RZ, [RZ] ;  /* 0x00000000fffff984 */ /* 0x000fe20000000800 */
[----:B------:R-:W-:Y:S01]  /*fcc0*/  @!PT LDS RZ, [RZ] ;  /* 0x00000000fffff984 */ /* 0x000fe20000000800 */
[----:B------:R1:W-:Y:S06]  /*fcd0*/  MEMBAR.ALL.CTA ;  /* 0x0000000000007992 */ /* 0x0003ec0000008000 */
[----:B-1----:R-:W1:Y:S01]  /*fce0*/  FENCE.VIEW.ASYNC.S ;  /* 0x00000000000073c6 */ /* 0x002e620000000000 */
[----:B------:R-:W-:-:S02]  /*fcf0*/  IMAD.IADD R19, R19, 0x1, R77 ;  /* 0x0000000113137824 */ /* 0x000fc400078e024d */
[----:B------:R-:W-:Y:S02]  /*fd00*/  IMAD R2, R0, UR6, RZ ;  /* 0x0000000600027c24 */ /* 0x000fe4000f8e02ff */
[----:B------:R-:W-:Y:S01]  /*fd10*/  VIADD R80, R222, UR14 ;  /* 0x0000000ede507c36 */ /* 0x000fe20008000000 */
[----:B------:R-:W-:Y:S01]  /*fd20*/  UIADD3 UR5, UR13, 0x38820, URZ ;  /* 0x000388200d057890 */ /* 0x000fe2000fffe03f */
[C---:B------:R-:W-:Y:S02]  /*fd30*/  IMAD R21, R23.reuse, UR7, R2 ;  /* 0x0000000717157c24 */ /* 0x040fe4000f8e0202 */
[----:B------:R-:W-:Y:S01]  /*fd40*/  IMAD.WIDE.U32 R18, R23, UR6, R18 ;  /* 0x0000000617127c25 */ /* 0x000fe2000f8e0012 */
[----:B------:R-:W-:Y:S01]  /*fd50*/  ISETP.GE.AND P2, PT, R80, R3, PT ;  /* 0x000000035000720c */ /* 0x000fe20003f46270 */
[----:B------:R-:W-:Y:S01]  /*fd60*/  ULDC.64 UR6, c[0x0][0xa80] ;  /* 0x0002a00000067ab9 */ /* 0x000fe20000000a00 */
[----:B------:R-:W-:Y:S01]  /*fd70*/  UPRMT UR5, URZ, 0x654, UR5 ;  /* 0x000006543f057896 */ /* 0x000fe20008000005 */
[----:B------:R-:W-:Y:S01]  /*fd80*/  IMAD.IADD R19, R19, 0x1, R21 ;  /* 0x0000000113137824 */ /* 0x000fe200078e0215 */
[----:B------:R-:W-:Y:S01]  /*fd90*/  LEA R2, P3, R18, UR6, 0x1 ;  /* 0x0000000612027c11 */ /* 0x000fe2000f8608ff */
[----:B------:R-:W-:-:S03]  /*fda0*/  VIADD R0, R80, 0x20 ;  /* 0x0000002050007836 */ /* 0x000fc60000000000 */
[----:B------:R-:W-:Y:S02]  /*fdb0*/  LEA.HI.X R16, R18, UR7, R19, 0x1, P3 ;  /* 0x0000000712107c11 */ /* 0x000fe400098f0c13 */
[-C--:B------:R-:W-:Y:S01]  /*fdc0*/  ISETP.GE.AND P1, PT, R0, R3.reuse, PT ;  /* 0x000000030000720c */ /* 0x080fe20003f26270 */
[----:B------:R-:W-:Y:S01]  /*fdd0*/  VIADD R0, R80, 0x40 ;  /* 0x0000004050007836 */ /* 0x000fe20000000000 */
[----:B-1----:R0:W1:Y:S01]  /*fde0*/  SHFL.IDX PT, R79, R2, RZ, 0x181f ;  /* 0x00181fff024f7589 */ /* 0x00206200000e0000 */
[----:B------:R-:W-:Y:S01]  /*fdf0*/  BSSY B1, `(.L_x_2241) ;  /* 0x000001a000017945 */ /* 0x000fe20003800000 */
[----:B------:R-:W-:Y:S02]  /*fe00*/  SYNCS.ARRIVE.TRANS64.RED.A1T0 RZ, [UR5], RZ ;  /* 0x000000ffffff79a7 */ /* 0x000fe40008100405 */
[----:B------:R0:W2:Y:S01]  /*fe10*/  SHFL.IDX PT, R23, R16, RZ, 0x181f ;  /* 0x00181fff10177589 */ /* 0x0000a200000e0000 */
[----:B------:R-:W-:Y:S02]  /*fe20*/  ISETP.GE.AND P0, PT, R0, R3, PT ;  /* 0x000000030000720c */ /* 0x000fe40003f06270 */
[----:B------:R-:W-:-:S02]  /*fe30*/  SHF.R.S32.HI R196, RZ, 0x1f, R218 ;  /* 0x0000001fffc47819 */ /* 0x000fc400000114da */
[----:B------:R-:W-:Y:S02]  /*fe40*/  SHF.R.S32.HI R197, RZ, 0x1f, R216 ;  /* 0x0000001fffc57819 */ /* 0x000fe400000114d8 */
[----:B------:R-:W-:Y:S02]  /*fe50*/  SHF.R.S32.HI R198, RZ, 0x1f, R217 ;  /* 0x0000001fffc67819 */ /* 0x000fe400000114d9 */
[----:B------:R-:W-:Y:S01]  /*fe60*/  SHF.R.S32.HI R199, RZ, 0x1f, R22 ;  /* 0x0000001fffc77819 */ /* 0x000fe20000011416 */
[----:B0-----:R-:W-:Y:S06]  /*fe70*/  @P2 BRA `(.L_x_2242) ;  /* 0x0000000000442947 */ /* 0x001fec0003800000 */
        /* <DEDUP_REMOVED lines=17> */
.L_x_2242:
[----:B------:R-:W-:Y:S05]  /*ff90*/  BSYNC B1 ;  /* 0x0000000000017941 */ /* 0x000fea0003800000 */
.L_x_2241:
[----:B0-----:R0:W3:Y:S01]  /*ffa0*/  SHFL.IDX PT, R21, R16, 0x1, 0x181f ;  /* 0x00381f0010157f89 */ /* 0x0010e200000e0000 */
[----:B------:R-:W-:Y:S03]  /*ffb0*/  BSSY B1, `(.L_x_2243) ;  /* 0x0000014000017945 */ /* 0x000fe60003800000 */
[----:B------:R0:W4:Y:S01]  /*ffc0*/  SHFL.IDX PT, R19, R2, 0x1, 0x181f ;  /* 0x00381f0002137f89 */ /* 0x00012200000e0000 */
[----:B------:R-:W-:Y:S05]  /*ffd0*/  @P1 BRA `(.L_x_2244) ;  /* 0x0000000000441947 */ /* 0x000fea0003800000 */
[----:B------:R-:W-:Y:S02]  /*ffe0*/  ULDC UR5, c[0x0][0xac8] ;  /* 0x0002b20000057ab9 */ /* 0x000fe40000000800 */
[----:B------:R-:W-:Y:S02]  /*fff0*/  ISETP.GE.AND P4, PT, R22, UR5, PT ;  /* 0x0000000516007c0c */ /* 0x000fe4000bf86270 */
[----:B------:R-:W-:Y:S02]  /*10000*/  ISETP.GE.AND P3, PT, R217, UR5, PT ;  /* 0x00000005d9007c0c */ /* 0x000fe4000bf66270 */
[----:B------:R-:W-:Y:S02]  /*10010*/  ISETP.GE.AND P2, PT, R216, UR5, PT ;  /* 0x00000005d8007c0c */ /* 0x000fe4000bf46270 */
[----:B------:R-:W-:-:S07]  /*10020*/  ISETP.GE.AND P1, PT, R218, UR5, PT ;  /* 0x00000005da007c0c */ /* 0x000fce000bf26270 */
[CC--:B----45:R-:W-:Y:S02]  /*10030*/  @!P4 LEA R8, P6, R22.reuse, R19.reuse, 0x1 ;  /* 0x000000131608c211 */ /* 0x0f0fe400078c08ff */
[C---:B------:R-:W-:Y:S02]  /*10040*/  @!P3 LEA R10, P5, R217.reuse, R19, 0x1 ;  /* 0x00000013d90ab211 */ /* 0x040fe400078a08ff */
[----:B---3--:R-:W-:Y:S02]  /*10050*/  @!P4 LEA.HI.X R9, R22, R21, R199, 0x1, P6 ;  /* 0x000000151609c211 */ /* 0x008fe400030f0cc7 */
        /* <DEDUP_REMOVED lines=9> */
.L_x_2244:
[----:B------:R-:W-:Y:S05]  /*100f0*/  BSYNC B1 ;  /* 0x0000000000017941 */ /* 0x000fea0003800000 */
.L_x_2243:
[----:B---3-5:R3:W0:Y:S01]  /*10100*/  SHFL.IDX PT, R15, R16, 0x2, 0x181f ;  /* 0x00581f00100f7f89 */ /* 0x02862200000e0000 */
        /* <DEDUP_REMOVED lines=8> */
[-C--:B0-----:R-:W-:Y:S02]  /*10190*/  @!P3 LEA R8, P6, R22, R11.reuse, 0x1 ;  /* 0x0000000b1608b211 */ /* 0x081fe400078c08ff */
[CC--:B------:R-:W-:Y:S02]  /*101a0*/  @!P2 LEA R10, P5, R217.reuse, R11.reuse, 0x1 ;  /* 0x0000000bd90aa211 */ /* 0x0c0fe400078a08ff */
[----:B------:R-:W-:Y:S02]  /*101b0*/  @!P1 LEA R12, P4, R216, R11, 0x1 ;  /* 0x0000000bd80c9211 */ /* 0x000fe400078808ff */
[----:B------:R-:W-:Y:S02]  /*101c0*/  @!P3 LEA.HI.X R9, R22, R15, R199, 0x1, P6 ;  /* 0x0000000f1609b211 */ /* 0x000fe400030f0cc7 */
        /* <DEDUP_REMOVED lines=8> */
.L_x_2246:
[----:B------:R-:W-:Y:S05]  /*10250*/  BSYNC B1 ;  /* 0x0000000000017941 */ /* 0x000fea0003800000 */
.L_x_2245:
[----:B------:R-:W-:Y:S01]  /*10260*/  VIADD R0, R80, 0x60 ;  /* 0x0000006050007836 */ /* 0x000fe20000000000 */
[----:B0-----:R0:W0:Y:S04]  /*10270*/  SHFL.IDX PT, R13, R16, 0x3, 0x181f ;  /* 0x00781f00100d7f89 */ /* 0x00102800000e0000 */
[----:B------:R-:W-:Y:S01]  /*10280*/  ISETP.GE.AND P0, PT, R0, R3, PT ;  /* 0x000000030000720c */ /* 0x000fe20003f06270 */
[----:B------:R0:W0:-:S12]  /*10290*/  SHFL.IDX PT, R15, R2, 0x3, 0x181f ;  /* 0x00781f00020f7f89 */ /* 0x00001800000e0000 */
[----:B------:R-:W-:Y:S05]  /*102a0*/  @P0 BRA `(.L_x_2247) ;  /* 0x0000000c00580947 */ /* 0x000fea0003800000 */
[----:B------:R-:W-:Y:S02]  /*102b0*/  ULDC UR5, c[0x0][0xac8] ;  /* 0x0002b20000057ab9 */ /* 0x000fe40000000800 */
[----:B------:R-:W-:Y:S02]  /*102c0*/  ISETP.GE.AND P3, PT, R22, UR5, PT ;  /* 0x0000000516007c0c */ /* 0x000fe4000bf66270 */
[----:B------:R-:W-:Y:S02]  /*102d0*/  ISETP.GE.AND P4, PT, R217, UR5, PT ;  /* 0x00000005d9007c0c */ /* 0x000fe4000bf86270 */
[----:B------:R-:W-:-:S09]  /*102e0*/  ISETP.GE.AND P5, PT, R216, UR5, PT ;  /* 0x00000005d8007c0c */ /* 0x000fd2000bfa6270 */
[-C--:B0--3--:R-:W-:Y:S02]  /*102f0*/  @!P3 LEA R2, P0, R22, R15.reuse, 0x1 ;  /* 0x0000000f1602b211 */ /* 0x089fe400078008ff */
[CC--:B------:R-:W-:Y:S02]  /*10300*/  @!P4 LEA R8, P1, R217.reuse, R15.reuse, 0x1 ;  /* 0x0000000fd908c211 */ /* 0x0c0fe400078208ff */
[----:B------:R-:W-:Y:S02]  /*10310*/  @!P5 LEA R10, P2, R216, R15, 0x1 ;  /* 0x0000000fd80ad211 */ /* 0x000fe400078408ff */
[-C--:B------:R-:W-:Y:S02]  /*10320*/  @!P3 LEA.HI.X R3, R22, R13.reuse, R199, 0x1, P0 ;  /* 0x0000000d1603b211 */ /* 0x080fe400000f0cc7 */
        /* <DEDUP_REMOVED lines=11> */
.L_x_2240:
[----:B------:R-:W0:Y:S01]  /*103e0*/  LDC R8, c[0x0][0xbe8] ;  /* 0x0002fa00ff087b82 */ /* 0x000e220000000800 */
[----:B------:R-:W1:Y:S01]  /*103f0*/  S2R R0, SR_TID.X ;  /* 0x0000000000007919 */ /* 0x000e620000002100 */
[----:B------:R-:W-:Y:S01]  /*10400*/  R2UR UR6, R220 ;  /* 0x00000000dc0672ca */ /* 0x000fe200000e0000 */
[----:B------:R-:W-:Y:S01]  /*10410*/  BSSY B1, `(.L_x_2248) ;  /* 0x0000036000017945 */ /* 0x000fe20003800000 */
[----:B------:R-:W-:Y:S01]  /*10420*/  R2UR UR5, R221 ;  /* 0x00000000dd0572ca */ /* 0x000fe200000e0000 */
[----:B------:R-:W-:-:S10]  /*10430*/  IMAD R6, R219, 0x20, R222 ;  /* 0x00000020db067824 */ /* 0x000fd400078e02de */
[----:B------:R-:W-:Y:S02]  /*10440*/  USHF.R.S32.HI UR8, URZ, 0x1f, UR6 ;  /* 0x0000001f3f087899 */ /* 0x000fe40008011406 */
[----:B------:R-:W-:Y:S01]  /*10450*/  USHF.R.S32.HI UR9, URZ, 0x1f, UR5 ;  /* 0x0000001f3f097899 */ /* 0x000fe20008011405 */
[----:B0-----:R-:W-:Y:S01]  /*10460*/  ISETP.NE.AND P1, PT, R8, 0x1, PT ;  /* 0x000000010800780c */ /* 0x001fe20003f25270 */
[----:B-1----:R-:W-:-:S12]  /*10470*/  VIADD R0, R0, 0xffffff80 ;  /* 0xffffff8000007836 */ /* 0x002fd80000000000 */
[----:B------:R-:W0:Y:S01]  /*10480*/  @P1 LDC R9, c[0x0][0xbec] ;  /* 0x0002fb00ff091b82 */ /* 0x000e220000000800 */
[----:B------:R-:W-:-:S07]  /*10490*/  ISETP.GE.AND P0, PT, R0, 0x80, PT ;  /* 0x000000800000780c */ /* 0x000fce0003f06270 */
[----:B------:R-:W1:Y:S06]  /*104a0*/  @P1 LDC R11, c[0x0][0xbf0] ;  /* 0x0002fc00ff0b1b82 */ /* 0x000e6c0000000800 */
[----:B------:R-:W-:Y:S05]  /*104b0*/  @P0 BRA `(.L_x_2249) ;  /* 0x0000000000ac0947 */ /* 0x000fea0003800000 */
[----:B------:R-:W2:Y:S01]  /*104c0*/  S2R R0, SR_TID.X ;  /* 0x0000000000007919 */ /* 0x000ea20000002100 */
[----:B------:R-:W3:Y:S01]  /*104d0*/  LDC R3, c[0x0][0xbe8] ;  /* 0x0002fa00ff037b82 */ /* 0x000ee20000000800 */
[----:B------:R-:W-:-:S13]  /*104e0*/  R2UR UR5, R213 ;  /* 0x00000000d50572ca */ /* 0x000fda00000e0000 */
        /* <DEDUP_REMOVED lines=23> */
[----:B---3--:R-:W-:-:S04]  /*10660*/  @P0 SHF.R.U32.HI R2, RZ, R7, R0 ;  /* 0x00000007ff020219 */ /* 0x008fc80000011600 */
[----:B------:R-:W-:-:S05]  /*10670*/  IADD3 R5, -R2, RZ, RZ ;  /* 0x000000ff02057210 */ /* 0x000fca0007ffe1ff */
        /* <DEDUP_REMOVED lines=15> */
.L_x_2249:
[----:B------:R-:W-:Y:S05]  /*10770*/  BSYNC B1 ;  /* 0x0000000000017941 */ /* 0x000fea0003800000 */
.L_x_2248:
[----:B------:R-:W-:Y:S01]  /*10780*/  R2UR UR12, R213 ;  /* 0x00000000d50c72ca */ /* 0x000fe200000e0000 */
[----:B------:R-:W-:Y:S01]  /*10790*/  ULDC.64 UR10, c[0x0][0xae8] ;  /* 0x0002ba00000a7ab9 */ /* 0x000fe20000000a00 */
[----:B------:R-:W-:Y:S01]  /*107a0*/  R2UR UR14, R220 ;  /* 0x00000000dc0e72ca */ /* 0x000fe200000e0000 */
[----:B------:R-:W-:Y:S01]  /*107b0*/  UIMAD UR5, UR8, UR10, URZ ;  /* 0x0000000a080572a4 */ /* 0x000fe2000f8e023f */
[----:B------:R-:W-:Y:S01]  /*107c0*/  R2UR UR13, R221 ;  /* 0x00000000dd0d72ca */ /* 0x000fe200000e0000 */
[----:B------:R-:W-:Y:S01]  /*107d0*/  BSSY B1, `(.L_x_2250) ;  /* 0x0000041000017945 */ /* 0x000fe20003800000 */
[----:B------:R-:W-:Y:S02]  /*107e0*/  SHF.R.S32.HI R16, RZ, 0x1f, R218 ;  /* 0x0000001fff107819 */ /* 0x000fe400000114da */
[----:B------:R-:W-:Y:S02]  /*107f0*/  SHF.R.S32.HI R18, RZ, 0x1f, R216 ;  /* 0x0000001fff127819 */ /* 0x000fe400000114d8 */
[----:B------:R-:W-:-:S02]  /*10800*/  SHF.R.S32.HI R19, RZ, 0x1f, R217 ;  /* 0x0000001fff137819 */ /* 0x000fc400000114d9 */
[----:B------:R-:W-:Y:S01]  /*10810*/  SHF.R.S32.HI R20, RZ, 0x1f, R22 ;  /* 0x0000001fff147819 */ /* 0x000fe20000011416 */
[----:B------:R-:W-:Y:S02]  /*10820*/  VIADD R6, R6, UR12 ;  /* 0x0000000c06067c36 */ /* 0x000fe40008000000 */
[----:B------:R-:W-:Y:S02]  /*10830*/  UIMAD.WIDE.U32 UR6, UR14, UR10, URZ ;  /* 0x0000000a0e0672a5 */ /* 0x000fe4000f8e003f */
[----:B------:R-:W-:Y:S01]  /*10840*/  UIMAD UR5, UR14, UR11, UR5 ;  /* 0x0000000b0e0572a4 */ /* 0x000fe2000f8e0205 */
[----:B0-----:R-:W-:Y:S02]  /*10850*/  @P1 IMAD.HI.U32 R0, R6, R9, RZ ;  /* 0x0000000906001227 */ /* 0x001fe400078e00ff */
[----:B------:R-:W-:Y:S01]  /*10860*/  ULDC.64 UR10, c[0x0][0xaf0] ;  /* 0x0002bc00000a7ab9 */ /* 0x000fe20000000a00 */
[----:B------:R-:W-:Y:S01]  /*10870*/  UIADD3 UR7, UR7, UR5, URZ ;  /* 0x0000000507077290 */ /* 0x000fe2000fffe03f */
[----:B--2---:R-:W-:Y:S01]  /*10880*/  IMAD.MOV.U32 R5, RZ, RZ, R6 ;  /* 0x000000ffff057224 */ /* 0x004fe200078e0006 */
[----:B------:R-:W-:Y:S01]  /*10890*/  UIMAD UR5, UR9, UR10, URZ ;  /* 0x0000000a090572a4 */ /* 0x000fe2000f8e023f */
[----:B-1----:R-:W-:Y:S01]  /*108a0*/  @P1 SHF.R.U32.HI R5, RZ, R11, R0 ;  /* 0x0000000bff051219 */ /* 0x002fe20000011600 */
        /* <DEDUP_REMOVED lines=18> */
[----:B------:R-:W-:Y:S02]  /*109d0*/  VIADD R6, R222, UR12 ;  /* 0x0000000cde067c36 */ /* 0x000fe40008000000 */
        /* <DEDUP_REMOVED lines=10> */
[----:B------:R-:W-:Y:S01]  /*10a80*/  LEA.HI.X R5, R2, UR7, R3, 0x1, P3 ;  /* 0x0000000702057c11 */ /* 0x000fe200098f0c03 */
[----:B------:R0:W1:Y:S03]  /*10a90*/  SHFL.IDX PT, R7, R4, RZ, 0x181f ;  /* 0x00181fff04077589 */ /* 0x00006600000e0000 */
[----:B------:R-:W-:Y:S01]  /*10aa0*/  ISETP.GE.AND P0, PT, R0, R9, PT ;  /* 0x000000090000720c */ /* 0x000fe20003f06270 */
[----:B------:R0:W2:Y:S01]  /*10ab0*/  SHFL.IDX PT, R3, R5, RZ, 0x181f ;  /* 0x00181fff05037589 */ /* 0x0000a200000e0000 */
[----:B------:R-:W-:Y:S11]  /*10ac0*/  @P2 BRA `(.L_x_2251) ;  /* 0x0000000000442947 */ /* 0x000ff60003800000 */
        /* <DEDUP_REMOVED lines=17> */
.L_x_2251:
[----:B------:R-:W-:Y:S05]  /*10be0*/  BSYNC B1 ;  /* 0x0000000000017941 */ /* 0x000fea0003800000 */
.L_x_2250:
[----:B--23--:R2:W3:Y:S01]  /*10bf0*/  SHFL.IDX PT, R3, R5, 0x1, 0x181f ;  /* 0x00381f0005037f89 */ /* 0x00c4e200000e0000 */
[----:B------:R-:W-:Y:S03]  /*10c00*/  BSSY B1, `(.L_x_2252) ;  /* 0x0000014000017945 */ /* 0x000fe60003800000 */
[----:B-1----:R2:W1:Y:S01]  /*10c10*/  SHFL.IDX PT, R7, R4, 0x1, 0x181f ;  /* 0x00381f0004077f89 */ /* 0x00246200000e0000 */
[----:B------:R-:W-:Y:S05]  /*10c20*/  @P1 BRA `(.L_x_2253) ;  /* 0x0000000000441947 */ /* 0x000fea0003800000 */
[----:B------:R-:W-:Y:S02]  /*10c30*/  ULDC UR5, c[0x0][0xac8] ;  /* 0x0002b20000057ab9 */ /* 0x000fe40000000800 */
[----:B------:R-:W-:Y:S02]  /*10c40*/  ISETP.GE.AND P4, PT, R22, UR5, PT ;  /* 0x0000000516007c0c */ /* 0x000fe4000bf86270 */
[----:B------:R-:W-:Y:S02]  /*10c50*/  ISETP.GE.AND P3, PT, R217, UR5, PT ;  /* 0x00000005d9007c0c */ /* 0x000fe4000bf66270 */
[----:B------:R-:W-:Y:S02]  /*10c60*/  ISETP.GE.AND P2, PT, R216, UR5, PT ;  /* 0x00000005d8007c0c */ /* 0x000fe4000bf46270 */
[----:B------:R-:W-:-:S07]  /*10c70*/  ISETP.GE.AND P1, PT, R218, UR5, PT ;  /* 0x00000005da007c0c */ /* 0x000fce000bf26270 */
[CC--:B-1----:R-:W-:Y:S02]  /*10c80*/  @!P4 LEA R10, P6, R22.reuse, R7.reuse, 0x1 ;  /* 0x00000007160ac211 */ /* 0x0c2fe400078c08ff */
[C---:B------:R-:W-:Y:S02]  /*10c90*/  @!P3 LEA R12, P5, R217.reuse, R7, 0x1 ;  /* 0x00000007d90cb211 */ /* 0x040fe400078a08ff */
[----:B---3--:R-:W-:Y:S02]  /*10ca0*/  @!P4 LEA.HI.X R11, R22, R3, R20, 0x1, P6 ;  /* 0x00000003160bc211 */ /* 0x008fe400030f0c14 */
        /* <DEDUP_REMOVED lines=9> */
.L_x_2253:
[----:B------:R-:W-:Y:S05]  /*10d40*/  BSYNC B1 ;  /* 0x0000000000017941 */ /* 0x000fea0003800000 */
.L_x_2252:
[----:B---34-:R3:W4:Y:S01]  /*10d50*/  SHFL.IDX PT, R3, R5, 0x2, 0x181f ;  /* 0x00581f0005037f89 */ /* 0x01872200000e0000 */
        /* <DEDUP_REMOVED lines=8> */
[-C--:B-1----:R-:W-:Y:S02]  /*10de0*/  @!P3 LEA R10, P6, R22, R7.reuse, 0x1 ;  /* 0x00000007160ab211 */ /* 0x082fe400078c08ff */
[CC--:B------:R-:W-:Y:S02]  /*10df0*/  @!P2 LEA R12, P5, R217.reuse, R7.reuse, 0x1 ;  /* 0x00000007d90ca211 */ /* 0x0c0fe400078a08ff */
[----:B------:R-:W-:Y:S02]  /*10e00*/  @!P1 LEA R14, P4, R216, R7, 0x1 ;  /* 0x00000007d80e9211 */ /* 0x000fe400078808ff */
[----:B----4-:R-:W-:Y:S02]  /*10e10*/  @!P3 LEA.HI.X R11, R22, R3, R20, 0x1, P6 ;  /* 0x00000003160bb211 */ /* 0x010fe400030f0c14 */
        /* <DEDUP_REMOVED lines=8> */
.L_x_2255:
[----:B------:R-:W-:Y:S05]  /*10ea0*/  BSYNC B1 ;  /* 0x0000000000017941 */ /* 0x000fea0003800000 */
.L_x_2254:
[----:B------:R-:W-:Y:S01]  /*10eb0*/  VIADD R0, R6, 0x60 ;  /* 0x0000006006007836 */ /* 0x000fe20000000000 */
[----:B0-23--:R-:W0:Y:S04]  /*10ec0*/  SHFL.IDX PT, R5, R5, 0x3, 0x181f ;  /* 0x00781f0005057f89 */ /* 0x00de2800000e0000 */
[----:B------:R-:W-:Y:S01]  /*10ed0*/  ISETP.GE.AND P0, PT, R0, R9, PT ;  /* 0x000000090000720c */ /* 0x000fe20003f06270 */
[----:B-1--4-:R1:W2:-:S12]  /*10ee0*/  SHFL.IDX PT, R3, R4, 0x3, 0x181f ;  /* 0x00781f0004037f89 */ /* 0x01229800000e0000 */
[----:B-1----:R-:W-:Y:S05]  /*10ef0*/  @P0 BRA `(.L_x_2247) ;  /* 0x0000000000440947 */ /* 0x002fea0003800000 */
[----:B------:R-:W-:Y:S02]  /*10f00*/  ULDC UR5, c[0x0][0xac8] ;  /* 0x0002b20000057ab9 */ /* 0x000fe40000000800 */
[----:B------:R-:W-:Y:S02]  /*10f10*/  ISETP.GE.AND P3, PT, R22, UR5, PT ;  /* 0x0000000516007c0c */ /* 0x000fe4000bf66270 */
[----:B------:R-:W-:Y:S02]  /*10f20*/  ISETP.GE.AND P2, PT, R217, UR5, PT ;  /* 0x00000005d9007c0c */ /* 0x000fe4000bf46270 */
[----:B------:R-:W-:Y:S02]  /*10f30*/  ISETP.GE.AND P1, PT, R216, UR5, PT ;  /* 0x00000005d8007c0c */ /* 0x000fe4000bf26270 */
[----:B------:R-:W-:-:S07]  /*10f40*/  ISETP.GE.AND P0, PT, R218, UR5, PT ;  /* 0x00000005da007c0c */ /* 0x000fce000bf06270 */
[-C--:B--2---:R-:W-:Y:S02]  /*10f50*/  @!P3 LEA R6, P6, R22, R3.reuse, 0x1 ;  /* 0x000000031606b211 */ /* 0x084fe400078c08ff */
[CC--:B------:R-:W-:Y:S02]  /*10f60*/  @!P2 LEA R8, P5, R217.reuse, R3.reuse, 0x1 ;  /* 0x00000003d908a211 */ /* 0x0c0fe400078a08ff */
        /* <DEDUP_REMOVED lines=10> */
.L_x_2247:
[----:B------:R-:W-:Y:S05]  /*11010*/  BSYNC B0 ;  /* 0x0000000000007941 */ /* 0x000fea0003800000 */
.L_x_2239:
[----:B------:R-:W-:Y:S02]  /*11020*/  ULDC UR5, c[0x0][0xc38] ;  /* 0x00030e0000057ab9 */ /* 0x000fe40000000800 */
[----:B------:R-:W-:-:S06]  /*11030*/  UISETP.GE.AND UP0, UPT, UR4, UR5, UPT ;  /* 0x000000050400728c */ /* 0x000fcc000bf06270 */
[----:B------:R-:W-:-:S13]  /*11040*/  PLOP3.LUT P0, PT, PT, PT, UP0, 0x80, 0x0 ;  /* 0x000000000000781c */ /* 0x000fda0003f0f008 */
[----:B------:R-:W-:Y:S05]  /*11050*/  @!P0 BRA `(.L_x_2256) ;  /* 0xfffffefc003c8947 */ /* 0x000fea000383ffff */
[----:B------:R-:W-:Y:S05]  /*11060*/  EXIT ;  /* 0x000000000000794d */ /* 0x000fea0003800000 */
.L_x_2198:
        /* <DEDUP_REMOVED lines=16> */
[----:B------:R-:W-:Y:S01]  /*11170*/  ULDC UR9, c[0x0][0x2b8] ;  /* 0x0000ae0000097ab9 */ /* 0x000fe20000000800 */
[----:B------:R-:W-:Y:S01]  /*11180*/  LOP3.LUT R16, R16, 0xfffffff7, RZ, 0xc0, !PT ;  /* 0xfffffff710107812 */ /* 0x000fe200078ec0ff */
[----:B------:R-:W0:Y:S01]  /*11190*/  S2UR UR8, SR_CgaCtaId ;  /* 0x00000000000879c3 */ /* 0x000e220000008800 */
[----:B------:R-:W1:Y:S01]  /*111a0*/  S2R R3, SR_TID.X ;  /* 0x0000000000037919 */ /* 0x000e620000002100 */
[----:B------:R-:W-:Y:S01]  /*111b0*/  ULDC.64 UR4, c[0x0][0x418] ;  /* 0x0001060000047ab9 */ /* 0x000fe20000000a00 */
[----:B------:R-:W-:Y:S01]  /*111c0*/  ULDC UR40, c[0x0][0x288] ;  /* 0x0000a20000287ab9 */ /* 0x000fe20000000800 */
[----:B------:R-:W-:Y:S01]  /*111d0*/  UISETP.NE.U32.AND UP0, UPT, UR4, URZ, UPT ;  /* 0x0000003f0400728c */ /* 0x000fe2000bf05070 */
[----:B------:R3:W-:Y:S01]  /*111e0*/  STL [R1], RZ ;  /* 0x000000ff01007387 */ /* 0x0007e20000100800 */
[----:B------:R-:W-:Y:S01]  /*111f0*/  ULDC UR37, c[0x0][0x448] ;  /* 0x0001120000257ab9 */ /* 0x000fe20000000800 */
[----:B------:R-:W-:Y:S01]  /*11200*/  ULDC UR4, c[0x0][0x424] ;  /* 0x0001090000047ab9 */ /* 0x000fe20000000800 */
[----:B------:R-:W-:Y:S01]  /*11210*/  UISETP.NE.AND.EX UP0, UPT, UR5, URZ, UPT, UP0 ;  /* 0x0000003f0500728c */ /* 0x000fe2000bf05300 */
[----:B------:R-:W-:Y:S01]  /*11220*/  IMAD.U32 R34, RZ, RZ, UR10 ;  /* 0x0000000aff227e24 */ /* 0x000fe2000f8e00ff */
[----:B------:R-:W-:Y:S01]  /*11230*/  UIMAD UR37, UR37, UR40, URZ ;  /* 0x00000028252572a4 */ /* 0x000fe2000f8e023f */
[----:B------:R-:W-:Y:S01]  /*11240*/  IMAD.MOV.U32 R26, RZ, RZ, 0x1 ;  /* 0x00000001ff1a7424 */ /* 0x000fe200078e00ff */
[----:B------:R-:W-:Y:S01]  /*11250*/  USEL UR4, UR4, 0x1, UP0 ;  /* 0x0000000104047887 */ /* 0x000fe20008000000 */
[----:B------:R-:W-:Y:S01]  /*11260*/  IMAD.MOV.U32 R23, RZ, RZ, RZ ;  /* 0x000000ffff177224 */ /* 0x000fe200078e00ff */
[----:B------:R-:W-:Y:S01]  /*11270*/  UMOV UR5, 0x400 ;  /* 0x0000040000057882 */ /* 0x000fe20000000000 */
[----:B------:R-:W-:Y:S01]  /*11280*/  ULDC UR46, c[0x0][0xc] ;  /* 0x00000300002e7ab9 */ /* 0x000fe20000000800 */
[----:B0-----:R-:W-:-:S06]  /*11290*/  ULEA UR8, UR8, UR5, 0x18 ;  /* 0x0000000508087291 */ /* 0x001fcc000f8ec03f */
[----:B------:R-:W-:Y:S02]  /*112a0*/  IMAD.U32 R17, RZ, RZ, UR8 ;  /* 0x00000008ff117e24 */ /* 0x000fe4000f8e00ff */
[----:B-1----:R-:W-:-:S05]  /*112b0*/  IMAD.SHL.U32 R37, R3, 0x8, RZ ;  /* 0x0000000803257824 */ /* 0x002fca00078e00ff */
[----:B------:R-:W-:-:S04]  /*112c0*/  LOP3.LUT R0, R37, 0x1f8, RZ, 0xc0, !PT ;  /* 0x000001f825007812 */ /* 0x000fc800078ec0ff */
[----:B------:R-:W-:-:S04]  /*112d0*/  LOP3.LUT R0, R0, 0x38, R3, 0x78, !PT ;  /* 0x0000003800007812 */ /* 0x000fc800078e7803 */
[----:B------:R-:W-:Y:S02]  /*112e0*/  LOP3.LUT R30, R0, 0x200, R37, 0xf8, !PT ;  /* 0x00000200001e7812 */ /* 0x000fe400078ef825 */
[----:B------:R-:W-:-:S03]  /*112f0*/  LOP3.LUT R37, R37, 0x38, RZ, 0xc0, !PT ;  /* 0x0000003825257812 */ /* 0x000fc600078ec0ff */
[----:B------:R-:W-:Y:S01]  /*11300*/  IMAD R31, R30, 0x2, R17 ;  /* 0x000000021e1f7824 */ /* 0x000fe200078e0211 */
[C---:B------:R-:W-:Y:S02]  /*11310*/  LOP3.LUT R0, R37.reuse, 0x40, RZ, 0xfc, !PT ;  /* 0x0000004025007812 */ /* 0x040fe400078efcff */
[----:B------:R-:W-:Y:S02]  /*11320*/  LOP3.LUT R2, R37, 0x80, RZ, 0xfc, !PT ;  /* 0x0000008025027812 */ /* 0x000fe400078efcff */
[----:B------:R-:W-:Y:S02]  /*11330*/  ISETP.GE.AND P1, PT, R0, UR9, PT ;  /* 0x0000000900007c0c */ /* 0x000fe4000bf26270 */
[----:B--2---:R-:W-:Y:S02]  /*11340*/  R2UR UR6, R4 ;  /* 0x00000000040672ca */ /* 0x004fe400000e0000 */
[C---:B------:R-:W-:Y:S01]  /*11350*/  LOP3.LUT R4, R3.reuse, 0x7f, RZ, 0xc0, !PT ;  /* 0x0000007f03047812 */ /* 0x040fe200078ec0ff */
[----:B------:R-:W-:-:S03]  /*11360*/  IMAD.SHL.U32 R3, R3, 0x10, RZ ;  /* 0x0000001003037824 */ /* 0x000fc600078e00ff */
[----:B------:R-:W-:-:S07]  /*11370*/  SHF.R.U32.HI R36, RZ, 0x3, R4 ;  /* 0x00000003ff247819 */ /* 0x000fce0000011604 */
[----:B------:R-:W-:-:S03]  /*11380*/  ULOP3.LUT UR47, UR6, 0x2, URZ, 0xfc, !UPT ;  /* 0x00000002062f7892 */ /* 0x000fc6000f8efc3f */
[----:B------:R-:W-:Y:S02]  /*11390*/  ULDC.64 UR6, c[0x0][0x2f0] ;  /* 0x0000bc0000067ab9 */ /* 0x000fe40000000a00 */
[C---:B------:R-:W-:Y:S01]  /*113a0*/  ISETP.GE.AND P2, PT, R0.reuse, UR7, PT ;  /* 0x0000000700007c0c */ /* 0x040fe2000bf46270 */
[----:B------:R-:W-:Y:S01]  /*113b0*/  UIMAD UR36, UR4, UR6, URZ ;  /* 0x00000006042472a4 */ /* 0x000fe2000f8e023f */
[----:B------:R-:W-:Y:S02]  /*113c0*/  ISETP.GE.AND P0, PT, R0, UR7, PT ;  /* 0x0000000700007c0c */ /* 0x000fe4000bf06270 */
[----:B------:R-:W-:Y:S01]  /*113d0*/  LOP3.LUT R0, R36, 0x70, R3, 0xf8, !PT ;  /* 0x0000007024007812 */ /* 0x000fe200078ef803 */
[----:B------:R-:W-:Y:S01]  /*113e0*/  UIADD3 UR4, UR36, 0x4f, URZ ;  /* 0x0000004f24047890 */ /* 0x000fe2000fffe03f */
[----:B------:R-:W-:Y:S01]  /*113f0*/  LOP3.LUT R0, R37, 0xc0, RZ, 0xfc, !PT ;  /* 0x000000c025007812 */ /* 0x000fe200078efcff */
[----:B------:R-:W-:Y:S02]  /*11400*/  UIADD3 UR40, UR36, 0x50, -UR40 ;  /* 0x0000005024287890 */ /* 0x000fe4000fffe828 */
[----:B------:R-:W-:-:S04]  /*11410*/  UIMAD.WIDE UR4, UR4, 0x66666667, URZ ;  /* 0x66666667040478a5 */ /* 0x000fc8000f8e023f */
[----:B------:R-:W-:Y:S01]  /*11420*/  @P2 LOP3.LUT R16, R16, 0x8, RZ, 0xfc, !PT ;  /* 0x0000000810102812 */ /* 0x000fe200078efcff */
[----:B------:R-:W-:Y:S01]  /*11430*/  USHF.R.U32.HI UR41, URZ, 0x1f, UR5 ;  /* 0x0000001f3f297899 */ /* 0x000fe20008011605 */
[----:B------:R-:W-:Y:S02]  /*11440*/  ISETP.GE.AND P2, PT, R2, UR7, PT ;  /* 0x0000000702007c0c */ /* 0x000fe4000bf46270 */
[----:B------:R-:W-:Y:S01]  /*11450*/  LOP3.LUT R16, R16, 0xffffdfff, RZ, 0xc0, !PT ;  /* 0xffffdfff10107812 */ /* 0x000fe200078ec0ff */
[----:B------:R-:W-:-:S03]  /*11460*/  ULEA.HI.SX32 UR41, UR5, UR41, 0x1b ;  /* 0x0000002905297291 */ /* 0x000fc6000f8fda3f */
        /* <DEDUP_REMOVED lines=28> */
[----:B---3--:R-:W-:-:S07]  /*11630*/  @P0 LOP3.LUT R16, R16, 0x4000, RZ, 0xfc, !PT ;  /* 0x0000400010100812 */ /* 0x008fce00078efcff */
.L_x_2308:
        /* <DEDUP_REMOVED lines=22> */
.L_x_2258:
[----:B------:R-:W-:Y:S01]  /*117a0*/  ULDC UR8, c[0x0][0xc54] ;  /* 0x0003150000087ab9 */ /* 0x000fe20000000800 */
[----:B------:R-:W-:Y:S01]  /*117b0*/  UMOV UR6, UR7 ;  /* 0x0000000700067c82 */ /* 0x000fe20008000000 */
[----:B------:R-:W-:-:S11]  /*117c0*/  UISETP.NE.AND UP0, UPT, UR8, 0x1, UPT ;  /* 0x000000010800788c */ /* 0x000fd6000bf05270 */
[----:B------:R-:W-:Y:S02]  /*117d0*/  @UP0 ULDC.64 UR10, c[0x0][0xc58] ;  /* 0x00031600000a0ab9 */ /* 0x000fe40000000a00 */
[----:B------:R-:W-:-:S04]  /*117e0*/  UIMAD.WIDE.U32 UR4, UR7, UR10, URZ ;  /* 0x0000000a070472a5 */ /* 0x000fc8000f8e003f */
[----:B------:R-:W-:-:S04]  /*117f0*/  @UP0 USHF.R.U32.HI UR6, URZ, UR11, UR5 ;  /* 0x0000000b3f060299 */ /* 0x000fc80008011605 */
[----:B------:R-:W-:-:S12]  /*11800*/  UIMAD UR4, UR6, UR8, URZ ;  /* 0x00000008060472a4 */ /* 0x000fd8000f8e023f */
.L_x_2259:
        /* <DEDUP_REMOVED lines=25> */
[----:B------:R-:W-:Y:S01]  /*119a0*/  UP2UR UR48, UPR, URZ, 0x4 ;  /* 0x000000043f307883 */ /* 0x000fe20008000000 */
[----:B------:R-:W-:Y:S01]  /*119b0*/  BSSY B7, `(.L_x_2260) ;  /* 0x0000356000077945 */ /* 0x000fe20003800000 */
[----:B------:R-:W-:-:S04]  /*119c0*/  USHF.L.U32 UR6, UR44, 0x7, URZ ;  /* 0x000000072c067899 */ /* 0x000fc8000800063f */
[----:B------:R-:W-:Y:S01]  /*119d0*/  UIADD3 UR6, UR6, 0x7f, URZ ;  /* 0x0000007f06067890 */ /* 0x000fe2000fffe03f */
[----:B------:R-:W-:Y:S01]  /*119e0*/  @UP2 ULDC UR4, c[0x0][0x44c] ;  /* 0x0001130000042ab9 */ /* 0x000fe20000000800 */
[----:B------:R-:W-:Y:S02]  /*119f0*/  @UP2 ULDC UR7, c[0x0][0x450] ;  /* 0x0001140000072ab9 */ /* 0x000fe40000000800 */
[----:B------:R-:W-:-:S04]  /*11a00*/  UIMAD.WIDE.U32 UR4, UR6, UR4, URZ ;  /* 0x00000004060472a5 */ /* 0x000fc8000f8e003f */
[----:B------:R-:W-:-:S04]  /*11a10*/  @UP2 USHF.R.U32.HI UR6, URZ, UR7, UR5 ;  /* 0x000000073f062299 */ /* 0x000fc80008011605 */
[----:B------:R-:W-:-:S04]  /*11a20*/  UIADD3 UR4, UR40, UR6, URZ ;  /* 0x0000000628047290 */ /* 0x000fc8000fffe03f */
[----:B------:R-:W-:-:S04]  /*11a30*/  UIMAD.WIDE UR4, UR4, 0x66666667, URZ ;  /* 0x66666667040478a5 */ /* 0x000fc8000f8e023f */
[----:B------:R-:W-:-:S04]  /*11a40*/  USHF.R.U32.HI UR4, URZ, 0x1f, UR5 ;  /* 0x0000001f3f047899 */ /* 0x000fc80008011605 */
[----:B------:R-:W-:-:S04]  /*11a50*/  ULEA.HI.SX32 UR4, UR5, UR4, 0x1b ;  /* 0x0000000405047291 */ /* 0x000fc8000f8fda3f */
[----:B------:R-:W-:-:S04]  /*11a60*/  UISETP.LT.AND UP0, UPT, UR41, UR4, UPT ;  /* 0x000000042900728c */ /* 0x000fc8000bf01270 */
[----:B------:R-:W-:-:S06]  /*11a70*/  USEL UR45, UR41, UR4, UP0 ;  /* 0x00000004292d7287 */ /* 0x000fcc0008000000 */
[----:B------:R-:W-:-:S13]  /*11a80*/  ISETP.LT.AND P0, PT, RZ, UR45, PT ;  /* 0x0000002dff007c0c */ /* 0x000fda000bf01270 */
[----:B0-----:R-:W-:Y:S05]  /*11a90*/  @P0 BRA `(.L_x_2261) ;  /* 0x0000000000440947 */ /* 0x001fea0003800000 */
        /* <DEDUP_REMOVED lines=17> */
.L_x_2261:
[----:B------:R-:W-:Y:S01]  /*11bb0*/  IADD3 R0, R17, 0x24400, RZ ;  /* 0x0002440011007810 */ /* 0x000fe20007ffe0ff */
[----:B------:R-:W-:Y:S03]  /*11bc0*/  BSSY B6, `(.L_x_2263) ;  /* 0x0000013000067945 */ /* 0x000fe60003800000 */
        /* <DEDUP_REMOVED lines=17> */
[----:B0----5:R-:W-:Y:S05]  /*11ce0*/  CALL.ABS.NOINC R2 ;  /* 0x0000000002007343 */ /* 0x021fea0003c00000 */
.L_x_2264:
[----:B------:R-:W-:Y:S05]  /*11cf0*/  BSYNC B6 ;  /* 0x0000000000067941 */ /* 0x000fea0003800000 */
.L_x_2263:
        /* <DEDUP_REMOVED lines=19> */
[----:B-1---5:R-:W-:Y:S05]  /*11e30*/  CALL.ABS.NOINC R2 ;  /* 0x0000000002007343 */ /* 0x022fea0003c00000 */
.L_x_2267:
[----:B------:R0:W1:Y:S01]  /*11e40*/  LDC.64 R2, c[0x4][R18] ;  /* 0x0100000012027b82 */ /* 0x0000620000000a00 */
[----:B------:R-:W-:Y:S01]  /*11e50*/  ULDC.64 UR4, c[0x4][0x138] ;  /* 0x01004e0000047ab9 */ /* 0x000fe20000000a00 */
[----:B------:R-:W-:Y:S01]  /*11e60*/  ULDC.64 UR6, c[0x4][0x140] ;  /* 0x0100500000067ab9 */ /* 0x000fe20000000a00 */
[----:B------:R-:W-:Y:S01]  /*11e70*/  IMAD.U32 R4, RZ, RZ, UR4 ;  /* 0x00000004ff047e24 */ /* 0x000fe2000f8e00ff */
[----:B------:R-:W-:Y:S01]  /*11e80*/  MOV R13, RZ ;  /* 0x000000ff000d7202 */ /* 0x000fe20000000f00 */
[----:B------:R-:W-:Y:S01]  /*11e90*/  IMAD.U32 R5, RZ, RZ, UR5 ;  /* 0x00000005ff057e24 */ /* 0x000fe2000f8e00ff */
[----:B------:R-:W-:Y:S01]  /*11ea0*/  ULDC.64 UR4, c[0x4][0xa8] ;  /* 0x01002a0000047ab9 */ /* 0x000fe20000000a00 */
[----:B------:R-:W-:Y:S02]  /*11eb0*/  IMAD.U32 R6, RZ, RZ, UR6 ;  /* 0x00000006ff067e24 */ /* 0x000fe4000f8e00ff */
[----:B------:R-:W-:Y:S02]  /*11ec0*/  IMAD.U32 R7, RZ, RZ, UR7 ;  /* 0x00000007ff077e24 */ /* 0x000fe4000f8e00ff */
[----:B------:R-:W-:-:S02]  /*11ed0*/  IMAD.U32 R10, RZ, RZ, UR4 ;  /* 0x00000004ff0a7e24 */ /* 0x000fc4000f8e00ff */
[----:B------:R-:W-:Y:S02]  /*11ee0*/  IMAD.U32 R11, RZ, RZ, UR5 ;  /* 0x00000005ff0b7e24 */ /* 0x000fe4000f8e00ff */
[----:B------:R-:W-:Y:S02]  /*11ef0*/  IMAD.MOV.U32 R8, RZ, RZ, 0x70 ;  /* 0x00000070ff087424 */ /* 0x000fe400078e00ff */
[----:B0-----:R-:W-:-:S07]  /*11f00*/  IMAD.MOV.U32 R12, RZ, RZ, 0x1 ;  /* 0x00000001ff0c7424 */ /* 0x001fce00078e00ff */
[----:B------:R-:W-:-:S07]  /*11f10*/  LEPC R20, `(.L_x_2266) ;  /* 0x000000001014794e */ /* 0x000fce0000000000 */
[----:B-1----:R-:W-:Y:S05]  /*11f20*/  CALL.ABS.NOINC R2 ;  /* 0x0000000002007343 */ /* 0x002fea0003c00000 */
.L_x_2266:
[----:B------:R-:W-:Y:S05]  /*11f30*/  BSYNC B6 ;  /* 0x0000000000067941 */ /* 0x000fea0003800000 */
.L_x_2265:
        /* <DEDUP_REMOVED lines=9> */
[----:B------:R-:W-:Y:S01]  /*11fd0*/  ULDC UR4, c[0x0][0xc48] ;  /* 0x0003120000047ab9 */ /* 0x000fe20000000800 */
[----:B------:R-:W-:-:S05]  /*11fe0*/  IMAD.U32 R3, RZ, RZ, UR5 ;  /* 0x00000005ff037e24 */ /* 0x000fca000f8e00ff */
[----:B------:R1:W5:Y:S01]  /*11ff0*/  @P0 LDG.E R29, desc[UR38][R2.64] ;  /* 0x00000026021d0981 */ /* 0x000362000c1e1900 */
[----:B------:R-:W-:Y:S01]  /*12000*/  UMOV UR5, 0xffffffff ;  /* 0xffffffff00057882 */ /* 0x000fe20000000000 */
[----:B------:R-:W-:Y:S02]  /*12010*/  IMAD.U32 R22, RZ, RZ, UR4 ;  /* 0x00000004ff167e24 */ /* 0x000fe4000f8e00ff */
[----:B------:R-:W-:Y:S05]  /*12020*/  BRA.DIV UR5, `(.L_x_2268) ;  /* 0x0000003605b87947 */ /* 0x000fea000b800000 */
.L_x_2324:
[----:B------:R-:W2:Y:S01]  /*12030*/  S2R R0, SR_TID.X ;  /* 0x0000000000007919 */ /* 0x000ea20000002100 */
[----:B------:R-:W-:Y:S01]  /*12040*/  UIADD3 UR4, UR45, -0x1, URZ ;  /* 0xffffffff2d047890 */ /* 0x000fe2000fffe03f */
[----:B0-----:R-:W-:Y:S02]  /*12050*/  ISETP.NE.AND P1, PT, R10, 0x1, PT ;  /* 0x000000010a00780c */ /* 0x001fe40003f25270 */
[----:B-----5:R-:W-:Y:S02]  /*12060*/  SHF.R.S32.HI R33, RZ, 0x1f, R29 ;  /* 0x0000001fff217819 */ /* 0x020fe4000001141d */
[----:B------:R-:W-:Y:S01]  /*12070*/  LOP3.LUT R16, R16, 0xfffffbff, RZ, 0xc0, !PT ;  /* 0xfffffbff10107812 */ /* 0x000fe200078ec0ff */
[----:B------:R-:W-:-:S08]  /*12080*/  IMAD.U32 R7, RZ, RZ, UR4 ;  /* 0x00000004ff077e24 */ /* 0x000fd0000f8e00ff */
[----:B-1----:R-:W0:Y:S01]  /*12090*/  @P1 LDC R3, c[0x0][0x434] ;  /* 0x00010d00ff031b82 */ /* 0x002e220000000800 */
[----:B------:R-:W-:-:S07]  /*120a0*/  @P1 LOP3.LUT R16, R16, 0x400, RZ, 0xfc, !PT ;  /* 0x0000040010101812 */ /* 0x000fce00078efcff */
[----:B------:R-:W1:Y:S01]  /*120b0*/  @P1 LDC R5, c[0x0][0x438] ;  /* 0x00010e00ff051b82 */ /* 0x000e620000000800 */
[----:B--2---:R-:W-:-:S05]  /*120c0*/  IMAD.SHL.U32 R8, R0, 0x10, RZ ;  /* 0x0000001000087824 */ /* 0x004fca00078e00ff */
[----:B------:R-:W-:-:S05]  /*120d0*/  LOP3.LUT R8, R36, 0x70, R8, 0xf8, !PT ;  /* 0x0000007024087812 */ /* 0x000fca00078ef808 */
[----:B------:R-:W-:-:S04]  /*120e0*/  IMAD R7, R7, 0x50, R8 ;  /* 0x0000005007077824 */ /* 0x000fc800078e0208 */
[C---:B------:R-:W-:Y:S01]  /*120f0*/  IMAD.IADD R0, R7.reuse, 0x1, R32 ;  /* 0x0000000107007824 */ /* 0x040fe200078e0220 */
[----:B------:R-:W-:-:S03]  /*12100*/  ISETP.GE.AND P0, PT, R7, UR36, PT ;  /* 0x0000002407007c0c */ /* 0x000fc6000bf06270 */
[----:B0-----:R-:W-:Y:S01]  /*12110*/  @P1 IMAD.HI.U32 R2, R0, R3, RZ ;  /* 0x0000000300021227 */ /* 0x001fe200078e00ff */
[----:B------:R-:W-:-:S03]  /*12120*/  ISETP.GT.U32.OR P0, PT, R8, 0x4f, P0 ;  /* 0x0000004f0800780c */ /* 0x000fc60000704470 */
[----:B------:R-:W-:Y:S01]  /*12130*/  IMAD.MOV.U32 R9, RZ, RZ, R0 ;  /* 0x000000ffff097224 */ /* 0x000fe200078e0000 */
[----:B-1----:R-:W-:-:S09]  /*12140*/  @P1 SHF.R.U32.HI R9, RZ, R5, R2 ;  /* 0x00000005ff091219 */ /* 0x002fd20000011602 */
[----:B------:R-:W0:Y:S01]  /*12150*/  @!P0 LDC.64 R6, c[0x0][0x428] ;  /* 0x00010a00ff068b82 */ /* 0x000e220000000a00 */
[----:B------:R-:W-:-:S07]  /*12160*/  @!P0 SHF.R.S32.HI R3, RZ, 0x1f, R9 ;  /* 0x0000001fff038819 */ /* 0x000fce0000011409 */
[----:B------:R-:W1:Y:S01]  /*12170*/  @!P0 LDC.64 R4, c[0x0][0x418] ;  /* 0x00010600ff048b82 */ /* 0x000e620000000a00 */
[----:B0-----:R-:W-:-:S04]  /*12180*/  @!P0 IMAD R2, R33, R6, RZ ;  /* 0x0000000621028224 */ /* 0x001fc800078e02ff */
[----:B------:R-:W-:Y:S02]  /*12190*/  @!P0 IMAD R7, R29, R7, R2 ;  /* 0x000000071d078224 */ /* 0x000fe400078e0202 */
[----:B------:R-:W-:-:S04]  /*121a0*/  @!P0 IMAD.MOV.U32 R2, RZ, RZ, R9 ;  /* 0x000000ffff028224 */ /* 0x000fc800078e0009 */
[----:B------:R-:W-:-:S04]  /*121b0*/  @!P0 IMAD.WIDE.U32 R2, R29, R6, R2 ;  /* 0x000000061d028225 */ /* 0x000fc800078e0002 */
[----:B------:R-:W-:Y:S01]  /*121c0*/  @!P0 IMAD.IADD R3, R3, 0x1, R7 ;  /* 0x0000000103038824 */ /* 0x000fe200078e0207 */
[----:B-1----:R-:W-:Y:S01]  /*121d0*/  @!P0 LEA R4, P1, R2, R4, 0x2 ;  /* 0x0000000402048211 */ /* 0x002fe200078210ff */
[----:B------:R-:W-:-:S03]  /*121e0*/  IMAD.MOV.U32 R6, RZ, RZ, RZ ;  /* 0x000000ffff067224 */ /* 0x000fc600078e00ff */
[----:B------:R-:W-:Y:S01]  /*121f0*/  @!P0 LEA.HI.X R5, R2, R5, R3, 0x2, P1 ;  /* 0x0000000502058211 */ /* 0x000fe200008f1403 */
[----:B------:R-:W-:-:S04]  /*12200*/  IMAD.MOV R7, RZ, RZ, -R9 ;  /* 0x000000ffff077224 */ /* 0x000fc800078e0a09 */
[----:B------:R0:W5:Y:S01]  /*12210*/  @!P0 LDG.E R6, desc[UR38][R4.64] ;  /* 0x0000002604068981 */ /* 0x000162000c1e1900 */
[----:B------:R-:W-:Y:S01]  /*12220*/  ISETP.GT.U32.AND P0, PT, R8, 0x4f, PT ;  /* 0x0000004f0800780c */ /* 0x000fe20003f04070 */
[----:B------:R-:W-:Y:S01]  /*12230*/  IMAD R3, RZ, RZ, -UR43 ;  /* 0x8000002bff037e24 */ /* 0x000fe2000f8e02ff */
[----:B------:R-:W-:Y:S01]  /*12240*/  LOP3.LUT R16, R16, 0xfffffdff, RZ, 0xc0, !PT ;  /* 0xfffffdff10107812 */ /* 0x000fe200078ec0ff */
[----:B------:R-:W-:Y:S02]  /*12250*/  IMAD.U32 R24, RZ, RZ, UR4 ;  /* 0x00000004ff187e24 */ /* 0x000fe4000f8e00ff */
[----:B------:R-:W-:Y:S02]  /*12260*/  IMAD R22, R22, R3, UR42 ;  /* 0x0000002a16167e24 */ /* 0x000fe4000f8e0203 */
[----:B0-----:R-:W-:Y:S01]  /*12270*/  IMAD R5, R10, R7, R0 ;  /* 0x000000070a057224 */ /* 0x001fe200078e0200 */
[----:B------:R-:W-:Y:S02]  /*12280*/  MOV R0, UR47 ;  /* 0x0000002f00007c02 */ /* 0x000fe40008000f00 */
[----:B------:R-:W-:-:S02]  /*12290*/  SHF.R.S32.HI R28, RZ, 0x1f, R22 ;  /* 0x0000001fff1c7819 */ /* 0x000fc40000011416 */
[----:B------:R-:W-:-:S13]  /*122a0*/  ISETP.NE.AND P2, PT, R0, 0x3, PT ;  /* 0x000000030000780c */ /* 0x000fda0003f45270 */
[----:B------:R-:W-:-:S04]  /*122b0*/  @P2 LOP3.LUT R16, R16, 0x200, RZ, 0xfc, !PT ;  /* 0x0000020010102812 */ /* 0x000fc800078efcff */
[----:B------:R-:W-:-:S04]  /*122c0*/  LOP3.LUT R16, R16, 0xfffffffe, RZ, 0xc0, !PT ;  /* 0xfffffffe10107812 */ /* 0x000fc800078ec0ff */
[----:B------:R-:W-:Y:S01]  /*122d0*/  @P0 LOP3.LUT R16, R16, 0x1, RZ, 0xfc, !PT ;  /* 0x0000000110100812 */ /* 0x000fe200078efcff */
[----:B------:R-:W-:Y:S06]  /*122e0*/  @!P2 BRA `(.L_x_2269) ;  /* 0x000000000004a947 */ /* 0x000fec0003800000 */
[----:B------:R-:W-:Y:S01]  /*122f0*/  BPT.TRAP 0x1 ;  /* 0x000000040000795c */ /* 0x000fe20000300000 */
.L_x_2269:
[----:B------:R-:W-:Y:S01]  /*12300*/  SHF.R.S32.HI R7, RZ, 0x1f, R5 ;  /* 0x0000001fff077819 */ /* 0x000fe20000011405 */
[----:B------:R-:W-:Y:S01]  /*12310*/  ULDC.64 UR4, c[0x0][0x328] ;  /* 0x0000ca0000047ab9 */ /* 0x000fe20000000a00 */
[----:B-----5:R-:W-:Y:S01]  /*12320*/  SHF.R.S32.HI R4, RZ, 0x1f, R6 ;  /* 0x0000001fff047819 */ /* 0x020fe20000011406 */
[----:B------:R-:W-:Y:S01]  /*12330*/  IMAD.WIDE.U32 R2, R5, UR4, RZ ;  /* 0x0000000405027c25 */ /* 0x000fe2000f8e00ff */
[----:B------:R-:W-:Y:S03]  /*12340*/  BSSY B0, `(.L_x_2270) ;  /* 0x0000015000007945 */ /* 0x000fe60003800000 */
[----:B------:R-:W-:-:S04]  /*12350*/  IMAD R0, R7, UR4, RZ ;  /* 0x0000000407007c24 */ /* 0x000fc8000f8e02ff */
[----:B------:R-:W-:Y:S01]  /*12360*/  IMAD R9, R5, UR5, R0 ;  /* 0x0000000505097c24 */ /* 0x000fe2000f8e0200 */
[----:B------:R-:W-:Y:S01]  /*12370*/  ULDC.64 UR4, c[0x0][0x338] ;  /* 0x0000ce0000047ab9 */ /* 0x000fe20000000a00 */
[----:B------:R-:W-:Y:S02]  /*12380*/  IMAD R0, R23, 0x8, R17 ;  /* 0x0000000817007824 */ /* 0x000fe400078e0211 */
        /* <DEDUP_REMOVED lines=16> */
.L_x_2325:
[----:B------:R-:W-:Y:S05]  /*12490*/  BSYNC B0 ;  /* 0x0000000000007941 */ /* 0x000fea0003800000 */
.L_x_2270:
        /* <DEDUP_REMOVED lines=9> */
[----:B------:R-:W-:Y:S01]  /*12530*/  ULDC.64 UR4, c[0x0][0x308] ;  /* 0x0000c20000047ab9 */ /* 0x000fe20000000a00 */
[----:B------:R-:W-:Y:S02]  /*12540*/  IMAD.MOV.U32 R7, RZ, RZ, -0x50 ;  /* 0xffffffb0ff077424 */ /* 0x000fe400078e00ff */
[----:B------:R-:W-:Y:S02]  /*12550*/  IMAD.IADD R3, R3, 0x1, R5 ;  /* 0x0000000103037824 */ /* 0x000fe400078e0205 */
[----:B------:R-:W-:Y:S02]  /*12560*/  IMAD R5, R28, UR4, RZ ;  /* 0x000000041c057c24 */ /* 0x000fe4000f8e02ff */
[----:B------:R-:W-:-:S04]  /*12570*/  IMAD.WIDE.U32 R2, R22, UR4, R2 ;  /* 0x0000000416027c25 */ /* 0x000fc8000f8e0002 */
[----:B------:R-:W-:Y:S01]  /*12580*/  IMAD R5, R22, UR5, R5 ;  /* 0x0000000516057c24 */ /* 0x000fe2000f8e0205 */
[----:B------:R-:W-:Y:S01]  /*12590*/  ULDC.64 UR4, c[0x0][0x2e8] ;  /* 0x0000ba0000047ab9 */ /* 0x000fe20000000a00 */
[----:B------:R-:W-:Y:S01]  /*125a0*/  IMAD R7, R24, R7, UR36 ;  /* 0x0000002418077e24 */ /* 0x000fe2000f8e0207 */
[C---:B------:R-:W-:Y:S01]  /*125b0*/  LEA R4, P0, R2.reuse, UR4, 0x1 ;  /* 0x0000000402047c11 */ /* 0x040fe2000f8008ff */
[----:B------:R-:W-:Y:S01]  /*125c0*/  IMAD.IADD R3, R3, 0x1, R5 ;  /* 0x0000000103037824 */ /* 0x000fe200078e0205 */
[----:B------:R-:W-:Y:S01]  /*125d0*/  UMOV UR4, 0xffffffff ;  /* 0xffffffff00047882 */ /* 0x000fe20000000000 */
[----:B------:R-:W-:Y:S02]  /*125e0*/  IMAD.IADD R7, R7, 0x1, -R36 ;  /* 0x0000000107077824 */ /* 0x000fe400078e0a24 */
[----:B------:R-:W-:Y:S01]  /*125f0*/  IMAD R5, R23, 0x5000, R30 ;  /* 0x0000500017057824 */ /* 0x000fe200078e021e */
[----:B------:R-:W-:Y:S02]  /*12600*/  LEA.HI.X R6, R2, UR5, R3, 0x1, P0 ;  /* 0x0000000502067c11 */ /* 0x000fe400080f0c03 */
[----:B------:R-:W-:Y:S01]  /*12610*/  ISETP.GE.AND P0, PT, R7, 0x1, PT ;  /* 0x000000010700780c */ /* 0x000fe20003f06270 */
[----:B------:R-:W-:-:S12]  /*12620*/  BRA.DIV UR4, `(.L_x_2272) ;  /* 0x0000003204787947 */ /* 0x000fd8000b800000 */
[----:B------:R-:W0:Y:S01]  /*12630*/  SHFL.IDX PT, R14, R4, RZ, 0x181f ;  /* 0x00181fff040e7589 */ /* 0x000e2200000e0000 */
[C---:B------:R-:W-:Y:S01]  /*12640*/  LOP3.LUT P5, RZ, R16.reuse, 0x10, RZ, 0xc0, !PT ;  /* 0x0000001010ff7812 */ /* 0x040fe200078ac0ff */
[----:B------:R-:W-:Y:S01]  /*12650*/  @P0 IMAD R9, R5, 0x2, R17 ;  /* 0x0000000205090824 */ /* 0x000fe200078e0211 */
[C---:B------:R-:W-:Y:S01]  /*12660*/  LOP3.LUT P4, RZ, R16.reuse, 0x8, RZ, 0xc0, !PT ;  /* 0x0000000810ff7812 */ /* 0x040fe2000788c0ff */
[----:B------:R-:W1:Y:S01]  /*12670*/  SHFL.IDX PT, R2, R6, RZ, 0x181f ;  /* 0x00181fff06027589 */ /* 0x000e6200000e0000 */
[C---:B------:R-:W-:Y:S02]  /*12680*/  LOP3.LUT P3, RZ, R16.reuse, 0x4, RZ, 0xc0, !PT ;  /* 0x0000000410ff7812 */ /* 0x040fe4000786c0ff */
[----:B------:R-:W-:Y:S01]  /*12690*/  LOP3.LUT P2, RZ, R16, 0x2, RZ, 0xc0, !PT ;  /* 0x0000000210ff7812 */ /* 0x000fe2000784c0ff */
        /* <DEDUP_REMOVED lines=11> */
[----:B------:R-:W-:-:S03]  /*12750*/  @P0 IMAD R25, R5, 0x2, R17 ;  /* 0x0000000205190824 */ /* 0x000fc600078e0211 */
[----:B------:R-:W-:Y:S01]  /*12760*/  @P0 IADD3.X R21, RZ, R8, RZ, P1, !PT ;  /* 0x00000008ff150210 */ /* 0x000fe20000ffe4ff */
[----:B-1----:R-:W-:Y:S01]  /*12770*/  @P0 IMAD.MOV.U32 R2, RZ, RZ, R14 ;  /* 0x000000ffff020224 */ /* 0x002fe200078e000e */
[----:B------:R-:W-:Y:S03]  /*12780*/  SHFL.IDX PT, R8, R6, 0x2, 0x181f ;  /* 0x00581f0006087f89 */ /* 0x000fe600000e0000 */
[----:B------:R-:W-:Y:S01]  /*12790*/  @P0 IMAD.MOV.U32 R3, RZ, RZ, R21 ;  /* 0x000000ffff030224 */ /* 0x000fe200078e0015 */
        /* <DEDUP_REMOVED lines=10> */
[----:B------:R-:W-:Y:S01]  /*12840*/  SHFL.IDX PT, R8, R6, 0x3, 0x181f ;  /* 0x00781f0006087f89 */ /* 0x000fe200000e0000 */
[----:B------:R-:W-:-:S03]  /*12850*/  @P0 IMAD.MOV.U32 R3, RZ, RZ, R9 ;  /* 0x000000ffff030224 */ /* 0x000fc600078e0009 */
        /* <DEDUP_REMOVED lines=17> */
.L_x_2337:
[----:B------:R-:W-:Y:S01]  /*12970*/  ISETP.GE.AND P0, PT, R7, 0x41, PT ;  /* 0x000000410700780c */ /* 0x000fe20003f06270 */
[----:B------:R-:W-:-:S12]  /*12980*/  BSSY B0, `(.L_x_2273) ;  /* 0x0000010000007945 */ /* 0x000fd80003800000 */
[----:B------:R-:W-:Y:S05]  /*12990*/  @!P0 BRA `(.L_x_2274) ;  /* 0x0000000000388947 */ /* 0x000fea0003800000 */
[C---:B------:R-:W-:Y:S01]  /*129a0*/  LOP3.LUT P4, RZ, R16.reuse, 0x10, RZ, 0xc0, !PT ;  /* 0x0000001010ff7812 */ /* 0x040fe2000788c0ff */
[----:B------:R-:W-:Y:S01]  /*129b0*/  IMAD R5, R5, 0x2, R17 ;  /* 0x0000000205057824 */ /* 0x000fe200078e0211 */
[C---:B------:R-:W-:Y:S02]  /*129c0*/  LOP3.LUT P3, RZ, R16.reuse, 0x8, RZ, 0xc0, !PT ;  /* 0x0000000810ff7812 */ /* 0x040fe4000786c0ff */
[C---:B------:R-:W-:Y:S02]  /*129d0*/  LOP3.LUT P2, RZ, R16.reuse, 0x4, RZ, 0xc0, !PT ;  /* 0x0000000410ff7812 */ /* 0x040fe4000784c0ff */
[----:B------:R-:W-:Y:S02]  /*129e0*/  LOP3.LUT P1, RZ, R16, 0x2, RZ, 0xc0, !PT ;  /* 0x0000000210ff7812 */ /* 0x000fe4000782c0ff */
[----:B0-2---:R-:W-:-:S05]  /*129f0*/  LEA R2, P0, R37, R14, 0x1 ;  /* 0x0000000e25027211 */ /* 0x005fca00078008ff */
        /* <DEDUP_REMOVED lines=8> */
.L_x_2274:
[----:B------:R-:W-:Y:S05]  /*12a80*/  BSYNC B0 ;  /* 0x0000000000007941 */ /* 0x000fea0003800000 */
.L_x_2273:
[----:B------:R-:W-:Y:S01]  /*12a90*/  NOP ;  /* 0x0000000000007918 */ /* 0x000fe20000000000 */
[----:B------:R-:W-:-:S13]  /*12aa0*/  PLOP3.LUT P0, PT, PT, PT, PT, 0x80, 0x0 ;  /* 0x000000000000781c */ /* 0x000fda0003f0f070 */
.L_x_2275:
        /* <DEDUP_REMOVED lines=10> */
.L_x_2276:
[----:B------:R4:W-:Y:S02]  /*12b50*/  SYNCS.ARRIVE.TRANS64.A1T0 RZ, [R0+URZ+0x38830], RZ ;  /* 0x038830ff00ff79a7 */ /* 0x0009e4000810003f */
[----:B------:R-:W-:Y:S05]  /*12b60*/  WARPSYNC.ALL ;  /* 0x0000000000007948 */ /* 0x000fea0003800000 */
[----:B------:R-:W-:Y:S01]  /*12b70*/  BSSY B6, `(.L_x_2277) ;  /* 0x0000015000067945 */ /* 0x000fe20003800000 */
[----:B----4-:R-:W-:Y:S01]  /*12b80*/  IADD3 R0, R17, 0x14400, RZ ;  /* 0x0001440011007810 */ /* 0x010fe20007ffe0ff */
[----:B------:R-:W-:Y:S03]  /*12b90*/  BAR.SYNC.DEFER_BLOCKING 0x8, 0x180 ;  /* 0x0206000000007b1d */ /* 0x000fe60000010000 */
[----:B------:R-:W-:-:S13]  /*12ba0*/  LOP3.LUT P0, RZ, R0, 0x3ff, RZ, 0xc0, !PT ;  /* 0x000003ff00ff7812 */ /* 0x000fda000780c0ff */
[----:B------:R-:W-:Y:S05]  /*12bb0*/  @!P0 BRA `(.L_x_2278) ;  /* 0x0000000000408947 */ /* 0x000fea0003800000 */
[----:B0--3--:R-:W-:Y:S01]  /*12bc0*/  MOV R2, 0x0 ;  /* 0x0000000000027802 */ /* 0x009fe20000000f00 */
[----:B------:R-:W-:Y:S01]  /*12bd0*/  ULDC.64 UR6, c[0x4][0x138] ;  /* 0x01004e0000067ab9 */ /* 0x000fe20000000a00 */
[----:B------:R-:W-:Y:S01]  /*12be0*/  ULDC.64 UR8, c[0x4][0x140] ;  /* 0x0100500000087ab9 */ /* 0x000fe20000000a00 */
[----:B------:R-:W-:Y:S01]  /*12bf0*/  ULDC.64 UR4, c[0x4][0xb0] ;  /* 0x01002c0000047ab9 */ /* 0x000fe20000000a00 */
[----:B------:R-:W-:Y:S02]  /*12c00*/  IMAD.U32 R4, RZ, RZ, UR6 ;  /* 0x00000006ff047e24 */ /* 0x000fe4000f8e00ff */
[----:B------:R-:W0:Y:S01]  /*12c10*/  LDC.64 R2, c[0x4][R2] ;  /* 0x0100000002027b82 */ /* 0x000e220000000a00 */
[----:B------:R-:W-:Y:S02]  /*12c20*/  IMAD.U32 R5, RZ, RZ, UR7 ;  /* 0x00000007ff057e24 */ /* 0x000fe4000f8e00ff */
[----:B------:R-:W-:Y:S02]  /*12c30*/  IMAD.U32 R6, RZ, RZ, UR8 ;  /* 0x00000008ff067e24 */ /* 0x000fe4000f8e00ff */
[----:B------:R-:W-:-:S02]  /*12c40*/  IMAD.U32 R7, RZ, RZ, UR9 ;  /* 0x00000009ff077e24 */ /* 0x000fc4000f8e00ff */
[----:B------:R-:W-:Y:S02]  /*12c50*/  IMAD.U32 R10, RZ, RZ, UR4 ;  /* 0x00000004ff0a7e24 */ /* 0x000fe4000f8e00ff */
[----:B------:R-:W-:Y:S02]  /*12c60*/  IMAD.U32 R11, RZ, RZ, UR5 ;  /* 0x00000005ff0b7e24 */ /* 0x000fe4000f8e00ff */
[----:B-1----:R-:W-:Y:S02]  /*12c70*/  IMAD.MOV.U32 R8, RZ, RZ, 0x70 ;  /* 0x00000070ff087424 */ /* 0x002fe400078e00ff */
[----:B------:R-:W-:Y:S02]  /*12c80*/  IMAD.MOV.U32 R12, RZ, RZ, 0x1 ;  /* 0x00000001ff0c7424 */ /* 0x000fe400078e00ff */
[----:B------:R-:W-:-:S07]  /*12c90*/  IMAD.MOV.U32 R13, RZ, RZ, RZ ;  /* 0x000000ffff0d7224 */ /* 0x000fce00078e00ff */
[----:B------:R-:W-:-:S07]  /*12ca0*/  LEPC R20, `(.L_x_2278) ;  /* 0x000000001014794e */ /* 0x000fce0000000000 */
[----:B0-2---:R-:W-:Y:S05]  /*12cb0*/  CALL.ABS.NOINC R2 ;  /* 0x0000000002007343 */ /* 0x005fea0003c00000 */
.L_x_2278:
[----:B------:R-:W-:Y:S05]  /*12cc0*/  BSYNC B6 ;  /* 0x0000000000067941 */ /* 0x000fea0003800000 */
.L_x_2277:
[----:B0--3--:R-:W0:Y:S01]  /*12cd0*/  S2R R2, SR_TID.X ;  /* 0x0000000000027919 */ /* 0x009e220000002100 */
[----:B------:R-:W-:Y:S01]  /*12ce0*/  UISETP.NE.AND UP0, UPT, UR48, URZ, UPT ;  /* 0x0000003f3000728c */ /* 0x000fe2000bf05270 */
[----:B------:R-:W-:Y:S01]  /*12cf0*/  IMAD.U32 R0, RZ, RZ, UR44 ;  /* 0x0000002cff007e24 */ /* 0x000fe2000f8e00ff */
[----:B------:R-:W-:Y:S01]  /*12d00*/  R2UR UR6, R28 ;  /* 0x000000001c0672ca */ /* 0x000fe200000e0000 */
[----:B------:R-:W-:Y:S01]  /*12d10*/  ULDC.64 UR8, c[0x0][0x2d8] ;  /* 0x0000b60000087ab9 */ /* 0x000fe20000000a00 */
[----:B------:R-:W-:Y:S02]  /*12d20*/  R2UR UR7, R22 ;  /* 0x00000000160772ca */ /* 0x000fe400000e0000 */
[----:B------:R-:W-:Y:S02]  /*12d30*/  PLOP3.LUT P0, PT, PT, PT, UP0, 0x80, 0x0 ;  /* 0x000000000000781c */ /* 0x000fe40003f0f008 */
[C---:B------:R-:W-:Y:S02]  /*12d40*/  LOP3.LUT P2, RZ, R16.reuse, 0x4000, RZ, 0xc0, !PT ;  /* 0x0000400010ff7812 */ /* 0x040fe4000784c0ff */
[C---:B------:R-:W-:Y:S01]  /*12d50*/  LOP3.LUT P3, RZ, R16.reuse, 0x2000, RZ, 0xc0, !PT ;  /* 0x0000200010ff7812 */ /* 0x040fe2000786c0ff */
[----:B------:R-:W-:Y:S01]  /*12d60*/  @UP0 ULDC UR4, c[0x0][0x44c] ;  /* 0x0001130000040ab9 */ /* 0x000fe20000000800 */
[----:B------:R-:W-:-:S02]  /*12d70*/  LOP3.LUT P4, RZ, R16, 0x1000, RZ, 0xc0, !PT ;  /* 0x0000100010ff7812 */ /* 0x000fc4000788c0ff */
[----:B------:R-:W-:Y:S01]  /*12d80*/  LOP3.LUT P5, RZ, R16, 0x800, RZ, 0xc0, !PT ;  /* 0x0000080010ff7812 */ /* 0x000fe200078ac0ff */
[----:B------:R-:W-:-:S04]  /*12d90*/  UIMAD UR6, UR6, UR8, URZ ;  /* 0x00000008060672a4 */ /* 0x000fc8000f8e023f */
[----:B------:R-:W-:Y:S02]  /*12da0*/  UIMAD UR7, UR7, UR9, UR6 ;  /* 0x00000009070772a4 */ /* 0x000fe4000f8e0206 */
[----:B------:R-:W-:Y:S01]  /*12db0*/  USHF.R.S32.HI UR6, URZ, 0x1f, UR43 ;  /* 0x0000001f3f067899 */ /* 0x000fe2000801142b */
[----:B0-----:R-:W-:-:S05]  /*12dc0*/  IMAD.SHL.U32 R2, R2, 0x10, RZ ;  /* 0x0000001002027824 */ /* 0x001fca00078e00ff */
[----:B------:R-:W-:-:S05]  /*12dd0*/  LOP3.LUT R2, R36, 0x70, R2, 0xf8, !PT ;  /* 0x0000007024027812 */ /* 0x000fca00078ef802 */
[----:B------:R-:W-:-:S04]  /*12de0*/  IMAD R0, R0, 0x80, R2 ;  /* 0x0000008000007824 */ /* 0x000fc800078e0202 */
[----:B------:R-:W-:Y:S01]  /*12df0*/  @P0 IMAD.HI.U32 R3, R0, UR4, RZ ;  /* 0x0000000400030c27 */ /* 0x000fe2000f8e00ff */
[----:B------:R-:W-:Y:S01]  /*12e00*/  PLOP3.LUT P0, PT, PT, PT, UP0, 0x80, 0x0 ;  /* 0x000000000000781c */ /* 0x000fe20003f0f008 */
[----:B------:R-:W-:Y:S02]  /*12e10*/  @UP0 ULDC UR4, c[0x0][0x450] ;  /* 0x0001140000040ab9 */ /* 0x000fe40000000800 */
[----:B------:R-:W-:-:S10]  /*12e20*/  IMAD.MOV.U32 R2, RZ, RZ, R0 ;  /* 0x000000ffff027224 */ /* 0x000fd400078e0000 */
[----:B------:R-:W-:Y:S02]  /*12e30*/  @P0 SHF.R.U32.HI R2, RZ, UR4, R3 ;  /* 0x00000004ff020c19 */ /* 0x000fe40008011603 */
[----:B------:R-:W-:Y:S02]  /*12e40*/  R2UR UR4, R22 ;  /* 0x00000000160472ca */ /* 0x000fe400000e0000 */
[----:B------:R-:W-:-:S11]  /*12e50*/  IADD3 R5, -R2, RZ, RZ ;  /* 0x000000ff02057210 */ /* 0x000fd60007ffe1ff */
        /* <DEDUP_REMOVED lines=27> */
[----:B--2---:R-:W0:Y:S01]  /*13010*/  SHFL.IDX PT, R14, R5, RZ, 0x181f ;  /* 0x00181fff050e7589 */ /* 0x004e2200000e0000 */
[----:B------:R-:W-:-:S03]  /*13020*/  IMAD.U32 R3, RZ, RZ, UR44 ;  /* 0x0000002cff037e24 */ /* 0x000fc6000f8e00ff */
[----:B------:R-:W2:Y:S01]  /*13030*/  SHFL.IDX PT, R2, R4, RZ, 0x181f ;  /* 0x00181fff04027589 */ /* 0x000ea200000e0000 */
[----:B------:R-:W-:-:S03]  /*13040*/  IMAD R0, R3, 0x80, R36 ;  /* 0x0000008003007824 */ /* 0x000fc600078e0224 */
[----:B------:R-:W-:Y:S01]  /*13050*/  SHFL.IDX PT, R6, R4, 0x1, 0x181f ;  /* 0x00381f0004067f89 */ /* 0x000fe200000e0000 */
[C---:B------:R-:W-:Y:S01]  /*13060*/  VIADD R7, R0.reuse, 0x10 ;  /* 0x0000001000077836 */ /* 0x040fe20000000000 */
[----:B------:R-:W-:-:S13]  /*13070*/  ISETP.GE.AND P0, PT, R0, UR37, PT ;  /* 0x0000002500007c0c */ /* 0x000fda000bf06270 */
[----:B0-----:R-:W-:-:S05]  /*13080*/  @!P0 LEA R14, P1, R37, R14, 0x1 ;  /* 0x0000000e250e8211 */ /* 0x001fca00078208ff */
[----:B--2---:R-:W-:Y:S02]  /*13090*/  @!P0 IMAD.X R3, RZ, RZ, R2, P1 ;  /* 0x000000ffff038224 */ /* 0x004fe400008e0602 */
        /* <DEDUP_REMOVED lines=20> */
[----:B--2---:R-:W-:Y:S01]  /*131e0*/  @!P0 MOV R2, R14 ;  /* 0x0000000e00028202 */ /* 0x004fe20000000f00 */
[----:B------:R-:W-:Y:S01]  /*131f0*/  @!P0 IMAD.X R7, RZ, RZ, R6, P1 ;  /* 0x000000ffff078224 */ /* 0x000fe200008e0606 */
[----:B------:R-:W0:Y:S03]  /*13200*/  SHFL.IDX PT, R14, R5, 0x3, 0x181f ;  /* 0x00781f00050e7f89 */ /* 0x000e2600000e0000 */
[----:B------:R-:W-:Y:S01]  /*13210*/  @!P0 IMAD.MOV.U32 R3, RZ, RZ, R7 ;  /* 0x000000ffff038224 */ /* 0x000fe200078e0007 */
[----:B------:R-:W2:Y:S01]  /*13220*/  SHFL.IDX PT, R6, R4, 0x3, 0x181f ;  /* 0x00781f0004067f89 */ /* 0x000ea200000e0000 */
[----:B------:R-:W-:-:S03]  /*13230*/  VIADD R7, R0, 0x30 ;  /* 0x0000003000077836 */ /* 0x000fc60000000000 */
[----:B------:R-:W-:Y:S04]  /*13240*/  @!P0 LDGSTS.E.BYPASS.LTC128B.128 [R31+0x15400], desc[UR38][R2.64], !P2 ;  /* 0x15400000021f8fae */ /* 0x000fe8000d101d66 */
[----:B------:R-:W-:Y:S04]  /*13250*/  @!P0 LDGSTS.E.BYPASS.LTC128B.128 [R31+0x19400], desc[UR38][R2.64+0x80], !P3 ;  /* 0x19400080021f8fae */ /* 0x000fe8000d901d66 */
[----:B------:R-:W-:Y:S04]  /*13260*/  @!P0 LDGSTS.E.BYPASS.LTC128B.128 [R31+0x1d400], desc[UR38][R2.64+0x100], !P4 ;  /* 0x1d400100021f8fae */ /* 0x000fe8000e101d66 */
[----:B------:R3:W-:Y:S01]  /*13270*/  @!P0 LDGSTS.E.BYPASS.LTC128B.128 [R31+0x21400], desc[UR38][R2.64+0x180], !P5 ;  /* 0x21400180021f8fae */ /* 0x0007e2000e901d66 */
[----:B------:R-:W-:-:S13]  /*13280*/  ISETP.GE.AND P0, PT, R7, UR37, PT ;  /* 0x0000002507007c0c */ /* 0x000fda000bf06270 */
[----:B0-----:R-:W-:-:S05]  /*13290*/  @!P0 LEA R14, P1, R37, R14, 0x1 ;  /* 0x0000000e250e8211 */ /* 0x001fca00078208ff */
[----:B--2---:R-:W-:Y:S02]  /*132a0*/  @!P0 IMAD.X R7, RZ, RZ, R6, P1 ;  /* 0x000000ffff078224 */ /* 0x004fe400008e0606 */
[----:B---3--:R-:W-:Y:S01]  /*132b0*/  @!P0 IMAD.MOV.U32 R2, RZ, RZ, R14 ;  /* 0x000000ffff028224 */ /* 0x008fe200078e000e */
        /* <DEDUP_REMOVED lines=25> */
[----:B------:R-:W-:Y:S01]  /*13450*/  @!P0 IMAD.MOV.U32 R3, RZ, RZ, R7 ;  /* 0x000000ffff038224 */ /* 0x000fe200078e0007 */
[----:B------:R-:W-:Y:S02]  /*13460*/  IADD3 R7, R0, 0x60, RZ ;  /* 0x0000006000077810 */ /* 0x000fe40007ffe0ff */
        /* <DEDUP_REMOVED lines=9> */
[----:B------:R0:W2:Y:S01]  /*13500*/  SHFL.IDX PT, R6, R4, 0x7, 0x181f ;  /* 0x00f81f0004067f89 */ /* 0x0000a200000e0000 */
[----:B------:R-:W-:-:S03]  /*13510*/  @!P0 IMAD.MOV.U32 R3, RZ, RZ, R7 ;  /* 0x000000ffff038224 */ /* 0x000fc600078e0007 */
[----:B------:R0:W3:Y:S04]  /*13520*/  SHFL.IDX PT, R14, R5, 0x7, 0x181f ;  /* 0x00f81f00050e7f89 */ /* 0x0000e800000e0000 */
[----:B------:R0:W-:Y:S04]  /*13530*/  @!P0 LDGSTS.E.BYPASS.LTC128B.128 [R31+0x17400], desc[UR38][R2.64], !P2 ;  /* 0x17400000021f8fae */ /* 0x0001e8000d101d66 */
[----:B------:R0:W-:Y:S04]  /*13540*/  @!P0 LDGSTS.E.BYPASS.LTC128B.128 [R31+0x1b400], desc[UR38][R2.64+0x80], !P3 ;  /* 0x1b400080021f8fae */ /* 0x0001e8000d901d66 */
[----:B------:R0:W-:Y:S04]  /*13550*/  @!P0 LDGSTS.E.BYPASS.LTC128B.128 [R31+0x1f400], desc[UR38][R2.64+0x100], !P4 ;  /* 0x1f400100021f8fae */ /* 0x0001e8000e101d66 */
[----:B------:R0:W-:Y:S02]  /*13560*/  @!P0 LDGSTS.E.BYPASS.LTC128B.128 [R31+0x23400], desc[UR38][R2.64+0x180], !P5 ;  /* 0x23400180021f8fae */ /* 0x0001e4000e901d66 */
.L_x_2354:
[----:B------:R-:W-:-:S05]  /*13570*/  VIADD R0, R0, 0x70 ;  /* 0x0000007000007836 */ /* 0x000fca0000000000 */
[----:B------:R-:W-:-:S13]  /*13580*/  ISETP.GE.AND P0, PT, R0, UR37, PT ;  /* 0x0000002500007c0c */ /* 0x000fda000bf06270 */
[----:B0--3--:R-:W-:-:S05]  /*13590*/  @!P0 LEA R2, P1, R37, R14, 0x1 ;  /* 0x0000000e25028211 */ /* 0x009fca00078208ff */
        /* <DEDUP_REMOVED lines=10> */
.L_x_2280:
        /* <DEDUP_REMOVED lines=18> */
.L_x_2355:
[----:B------:R-:W-:Y:S05]  /*13760*/  BSYNC B0 ;  /* 0x0000000000007941 */ /* 0x000fea0003800000 */
.L_x_2281:
[----:B------:R-:W-:-:S06]  /*13770*/  UISETP.GE.AND UP0, UPT, UR45, 0x2, UPT ;  /* 0x000000022d00788c */ /* 0x000fcc000bf06270 */
[----:B------:R-:W-:-:S13]  /*13780*/  PLOP3.LUT P0, PT, PT, PT, UP0, 0x40, 0x0 ;  /* 0x000000000000781c */ /* 0x000fda0003f0e808 */
[----:B------:R-:W-:Y:S05]  /*13790*/  @P0 BRA `(.L_x_2283) ;  /* 0x0000000c00fc0947 */ /* 0x000fea0003800000 */
[----:B------:R-:W-:Y:S01]  /*137a0*/  UIADD3 UR4, UR45, -0x2, URZ ;  /* 0xfffffffe2d047890 */ /* 0x000fe2000fffe03f */
[----:B------:R-:W-:Y:S01]  /*137b0*/  BSSY B0, `(.L_x_2283) ;  /* 0x00000fd000007945 */ /* 0x000fe20003800000 */
[----:B------:R-:W-:Y:S02]  /*137c0*/  IMAD.MOV.U32 R10, RZ, RZ, R26 ;  /* 0x000000ffff0a7224 */ /* 0x000fe400078e001a */
[----:B------:R-:W-:Y:S02]  /*137d0*/  IMAD.MOV.U32 R7, RZ, RZ, R23 ;  /* 0x000000ffff077224 */ /* 0x000fe400078e0017 */
[----:B------:R-:W-:Y:S02]  /*137e0*/  IMAD.MOV.U32 R27, RZ, RZ, R24 ;  /* 0x000000ffff1b7224 */ /* 0x000fe400078e0018 */
[----:B0-----:R-:W-:-:S07]  /*137f0*/  IMAD.U32 R0, RZ, RZ, UR4 ;  /* 0x00000004ff007e24 */ /* 0x001fce000f8e00ff */
.L_x_2296:
[----:B------:R-:W0:Y:S01]  /*13800*/  S2R R2, SR_TID.X ;  /* 0x0000000000027919 */ /* 0x000e220000002100 */
[----:B------:R-:W2:Y:S01]  /*13810*/  LDC R3, c[0x0][0x430] ;  /* 0x00010c00ff037b82 */ /* 0x000ea20000000800 */
[----:B------:R-:W-:Y:S01]  /*13820*/  IMAD R6, R0, 0x50, R32 ;  /* 0x0000005000067824 */ /* 0x000fe200078e0220 */
[----:B------:R-:W-:Y:S01]  /*13830*/  LOP3.LUT P1, RZ, R16, 0x200, RZ, 0xc0, !PT ;  /* 0x0000020010ff7812 */ /* 0x000fe2000782c0ff */
[----:B------:R-:W-:Y:S01]  /*13840*/  VIADD R23, R7, 0x1 ;  /* 0x0000000107177836 */ /* 0x000fe20000000000 */
[----:B--2---:R-:W-:Y:S01]  /*13850*/  ISETP.NE.AND P0, PT, R3, 0x1, PT ;  /* 0x000000010300780c */ /* 0x004fe20003f05270 */
[----:B0-----:R-:W-:-:S05]  /*13860*/  IMAD.SHL.U32 R2, R2, 0x10, RZ ;  /* 0x0000001002027824 */ /* 0x001fca00078e00ff */
[----:B------:R-:W-:-:S07]  /*13870*/  LOP3.LUT R2, R36, 0x70, R2, 0xf8, !PT ;  /* 0x0000007024027812 */ /* 0x000fce00078ef802 */
[----:B------:R-:W0:Y:S01]  /*13880*/  @P0 LDC R3, c[0x0][0x434] ;  /* 0x00010d00ff030b82 */ /* 0x000e220000000800 */
[C---:B------:R-:W-:Y:S01]  /*13890*/  ISETP.GT.U32.AND P2, PT, R2.reuse, 0x4f, PT ;  /* 0x0000004f0200780c */ /* 0x040fe20003f44070 */
[----:B------:R-:W-:-:S06]  /*138a0*/  IMAD.IADD R6, R2, 0x1, R6 ;  /* 0x0000000102067824 */ /* 0x000fcc00078e0206 */
[----:B------:R-:W2:Y:S01]  /*138b0*/  @P0 LDC R9, c[0x0][0x438] ;  /* 0x00010e00ff090b82 */ /* 0x000ea20000000800 */
[----:B------:R-:W-:-:S07]  /*138c0*/  MOV R11, R6 ;  /* 0x00000006000b7202 */ /* 0x000fce0000000f00 */
[----:B------:R-:W3:Y:S01]  /*138d0*/  @!P2 LDC.64 R4, c[0x0][0x428] ;  /* 0x00010a00ff04ab82 */ /* 0x000ee20000000a00 */
[----:B0-----:R-:W-:-:S05]  /*138e0*/  @P0 IMAD.HI.U32 R2, R6, R3, RZ ;  /* 0x0000000306020227 */ /* 0x001fca00078e00ff */
[----:B--2---:R-:W-:Y:S02]  /*138f0*/  @P0 SHF.R.U32.HI R11, RZ, R9, R2 ;  /* 0x00000009ff0b0219 */ /* 0x004fe40000011602 */
[----:B-1----:R-:W0:Y:S02]  /*13900*/  @!P2 LDC.64 R8, c[0x0][0x418] ;  /* 0x00010600ff08ab82 */ /* 0x002e240000000a00 */
[----:B------:R-:W-:Y:S01]  /*13910*/  @!P2 SHF.R.S32.HI R3, RZ, 0x1f, R11 ;  /* 0x0000001fff03a819 */ /* 0x000fe2000001140b */
[----:B---3--:R-:W-:-:S04]  /*13920*/  @!P2 IMAD R2, R33, R4, RZ ;  /* 0x000000042102a224 */ /* 0x008fc800078e02ff */
[----:B------:R-:W-:Y:S02]  /*13930*/  @!P2 IMAD R5, R29, R5, R2 ;  /* 0x000000051d05a224 */ /* 0x000fe400078e0202 */
[----:B------:R-:W-:-:S04]  /*13940*/  @!P2 IMAD.MOV.U32 R2, RZ, RZ, R11 ;  /* 0x000000ffff02a224 */ /* 0x000fc800078e000b */
[----:B------:R-:W-:-:S04]  /*13950*/  @!P2 IMAD.WIDE.U32 R2, R29, R4, R2 ;  /* 0x000000041d02a225 */ /* 0x000fc800078e0002 */
[----:B------:R-:W-:Y:S02]  /*13960*/  @!P2 IMAD.IADD R3, R5, 0x1, R3 ;  /* 0x000000010503a824 */ /* 0x000fe400078e0203 */
[----:B------:R-:W-:Y:S01]  /*13970*/  IMAD.MOV.U32 R4, RZ, RZ, RZ ;  /* 0x000000ffff047224 */ /* 0x000fe200078e00ff */
[----:B0-----:R-:W-:-:S04]  /*13980*/  @!P2 LEA R8, P0, R2, R8, 0x2 ;  /* 0x000000080208a211 */ /* 0x001fc800078010ff */
[----:B------:R-:W-:Y:S01]  /*13990*/  @!P2 LEA.HI.X R9, R2, R9, R3, 0x2, P0 ;  /* 0x000000090209a211 */ /* 0x000fe200000f1403 */
[----:B------:R-:W-:Y:S01]  /*139a0*/  IMAD.MOV R5, RZ, RZ, -R11 ;  /* 0x000000ffff057224 */ /* 0x000fe200078e0a0b */
[----:B------:R-:W-:-:S03]  /*139b0*/  ISETP.NE.AND P0, PT, R23, 0x2, PT ;  /* 0x000000021700780c */ /* 0x000fc60003f05270 */
[----:B------:R0:W5:Y:S01]  /*139c0*/  @!P2 LDG.E R4, desc[UR38][R8.64] ;  /* 0x000000260804a981 */ /* 0x000162000c1e1900 */
[----:B------:R-:W-:Y:S05]  /*139d0*/  YIELD ;  /* 0x0000000000007946 */ /* 0x000fea0003800000 */
[----:B------:R-:W-:Y:S01]  /*139e0*/  ULDC UR4, c[0x0][0x430] ;  /* 0x00010c0000047ab9 */ /* 0x000fe20000000800 */
[----:B------:R-:W-:Y:S01]  /*139f0*/  SEL R3, RZ, 0x1, P0 ;  /* 0x00000001ff037807 */ /* 0x000fe20000000000 */
[----:B------:R-:W-:Y:S01]  /*13a00*/  IMAD R5, R5, UR4, R6 ;  /* 0x0000000405057c24 */ /* 0x000fe2000f8e0206 */
[----:B------:R-:W-:Y:S01]  /*13a10*/  SEL R23, R23, RZ, P0 ;  /* 0x000000ff17177207 */ /* 0x000fe20000000000 */
[----:B------:R-:W-:Y:S01]  /*13a20*/  IMAD.MOV.U32 R24, RZ, RZ, R0 ;  /* 0x000000ffff187224 */ /* 0x000fe200078e0000 */
[----:B------:R-:W-:Y:S01]  /*13a30*/  LOP3.LUT R26, R10, R3, RZ, 0x3c, !PT ;  /* 0x000000030a1a7212 */ /* 0x000fe200078e3cff */
[----:B------:R-:W-:Y:S06]  /*13a40*/  @!P1 BRA `(.L_x_2284) ;  /* 0x0000000000049947 */ /* 0x000fec0003800000 */
[----:B------:R-:W-:Y:S01]  /*13a50*/  BPT.TRAP 0x1 ;  /* 0x000000040000795c */ /* 0x000fe20000300000 */
.L_x_2284:
[----:B------:R-:W-:Y:S01]  /*13a60*/  IMAD R6, R23, 0x8, R17 ;  /* 0x0000000817067824 */ /* 0x000fe200078e0211 */
[----:B------:R-:W-:Y:S01]  /*13a70*/  SHF.L.U32 R3, R26, 0x1f, RZ ;  /* 0x0000001f1a037819 */ /* 0x000fe200000006ff */
[----:B------:R-:W-:Y:S03]  /*13a80*/  BSSY B1, `(.L_x_2285) ;  /* 0x0000003000017945 */ /* 0x000fe60003800000 */
[----:B------:R-:W1:Y:S02]  /*13a90*/  SYNCS.PHASECHK.TRANS64.TRYWAIT P0, [R6+URZ+0x38840], R3 ;  /* 0x03884003060075a7 */ /* 0x000e64000800017f */
[----:B-1----:R-:W-:Y:S05]  /*13aa0*/  @!P0 BRA `(.L_x_2286) ;  /* 0x0000002c00e48947 */ /* 0x002fea0003800000 */
.L_x_2356:
[----:B------:R-:W-:Y:S05]  /*13ab0*/  BSYNC B1 ;  /* 0x0000000000017941 */ /* 0x000fea0003800000 */
.L_x_2285:
[----:B------:R-:W-:Y:S01]  /*13ac0*/  SHF.R.S32.HI R21, RZ, 0x1f, R5 ;  /* 0x0000001fff157819 */ /* 0x000fe20000011405 */
[----:B------:R-:W-:Y:S01]  /*13ad0*/  ULDC.64 UR4, c[0x0][0x300] ;  /* 0x0000c00000047ab9 */ /* 0x000fe20000000a00 */
[----:B-----5:R-:W-:Y:S01]  /*13ae0*/  SHF.R.S32.HI R25, RZ, 0x1f, R4 ;  /* 0x0000001fff197819 */ /* 0x020fe20000011404 */
[----:B-1----:R-:W-:Y:S01]  /*13af0*/  IMAD.WIDE.U32 R2, R5, UR4, RZ ;  /* 0x0000000405027c25 */ /* 0x002fe2000f8e00ff */
[C---:B------:R-:W-:Y:S02]  /*13b00*/  LOP3.LUT P4, RZ, R16.reuse, 0x10, RZ, 0xc0, !PT ;  /* 0x0000001010ff7812 */ /* 0x040fe4000788c0ff */
[C---:B------:R-:W-:Y:S01]  /*13b10*/  LOP3.LUT P3, RZ, R16.reuse, 0x8, RZ, 0xc0, !PT ;  /* 0x0000000810ff7812 */ /* 0x040fe2000786c0ff */
[----:B------:R-:W-:Y:S01]  /*13b20*/  IMAD R0, R21, UR4, RZ ;  /* 0x0000000415007c24 */ /* 0x000fe2000f8e02ff */
[C---:B------:R-:W-:Y:S02]  /*13b30*/  LOP3.LUT P2, RZ, R16.reuse, 0x4, RZ, 0xc0, !PT ;  /* 0x0000000410ff7812 */ /* 0x040fe4000784c0ff */
[----:B------:R-:W-:Y:S01]  /*13b40*/  LOP3.LUT P1, RZ, R16, 0x2, RZ, 0xc0, !PT ;  /* 0x0000000210ff7812 */ /* 0x000fe2000782c0ff */
[----:B0-----:R-:W-:Y:S01]  /*13b50*/  IMAD R9, R5, UR5, R0 ;  /* 0x0000000505097c24 */ /* 0x001fe2000f8e0200 */
        /* <DEDUP_REMOVED lines=14> */
[----:B------:R-:W-:-:S03]  /*13c40*/  IMAD R9, R23, 0x5000, R30 ;  /* 0x0000500017097824 */ /* 0x000fc600078e021e */
        /* <DEDUP_REMOVED lines=15> */
[----:B------:R-:W0:Y:S02]  /*13d40*/  SHFL.IDX PT, R14, R8, 0x2, 0x181f ;  /* 0x00581f00080e7f89 */ /* 0x000e2400000e0000 */
[----:B------:R-:W-:Y:S02]  /*13d50*/  IADD3.X R3, RZ, R35, RZ, P0, !PT ;  /* 0x00000023ff037210 */ /* 0x000fe400007fe4ff */
        /* <DEDUP_REMOVED lines=21> */
.L_x_2368:
        /* <DEDUP_REMOVED lines=11> */
.L_x_2288:
        /* <DEDUP_REMOVED lines=10> */
.L_x_2289:
[----:B------:R1:W-:Y:S01]  /*14000*/  SYNCS.ARRIVE.TRANS64.A1T0 RZ, [R6+URZ+0x38830], RZ ;  /* 0x038830ff06ff79a7 */ /* 0x0003e2000810003f */
[----:B------:R-:W-:Y:S05]  /*14010*/  @!P2 BRA `(.L_x_2290) ;  /* 0x000000000004a947 */ /* 0x000fea0003800000 */
[----:B------:R-:W-:Y:S01]  /*14020*/  BPT.TRAP 0x1 ;  /* 0x000000040000795c */ /* 0x000fe20000300000 */
.L_x_2290:
[----:B0-----:R-:W-:Y:S01]  /*14030*/  SHF.L.U32 R3, R10, 0x1f, RZ ;  /* 0x0000001f0a037819 */ /* 0x001fe200000006ff */
[----:B-1----:R-:W-:Y:S01]  /*14040*/  IMAD R6, R7, 0x8, R17 ;  /* 0x0000000807067824 */ /* 0x002fe200078e0211 */
[----:B------:R-:W-:Y:S03]  /*14050*/  BSSY B1, `(.L_x_2291) ;  /* 0x0000003000017945 */ /* 0x000fe60003800000 */
[----:B------:R-:W0:Y:S02]  /*14060*/  SYNCS.PHASECHK.TRANS64.TRYWAIT P0, [R6+URZ+0x38860], R3 ;  /* 0x03886003060075a7 */ /* 0x000e24000800017f */
[----:B0-----:R-:W-:Y:S05]  /*14070*/  @!P0 BRA `(.L_x_2292) ;  /* 0x0000003000048947 */ /* 0x001fea0003800000 */
.L_x_2369:
[----:B------:R-:W-:Y:S05]  /*14080*/  BSYNC B1 ;  /* 0x0000000000017941 */ /* 0x000fea0003800000 */
.L_x_2291:
[----:B------:R-:W-:Y:S01]  /*14090*/  IMAD.MOV.U32 R2, RZ, RZ, -0x50 ;  /* 0xffffffb0ff027424 */ /* 0x000fe200078e00ff */
[----:B------:R-:W-:Y:S01]  /*140a0*/  UMOV UR4, 0xffffffff ;  /* 0xffffffff00047882 */ /* 0x000fe20000000000 */
[C---:B------:R-:W-:Y:S01]  /*140b0*/  LOP3.LUT P4, RZ, R16.reuse, 0x100, RZ, 0xc0, !PT ;  /* 0x0000010010ff7812 */ /* 0x040fe2000788c0ff */
[----:B------:R-:W-:Y:S01]  /*140c0*/  IMAD R7, R7, 0x5000, R30 ;  /* 0x0000500007077824 */ /* 0x000fe200078e021e */
[C---:B------:R-:W-:Y:S01]  /*140d0*/  LOP3.LUT P3, RZ, R16.reuse, 0x80, RZ, 0xc0, !PT ;  /* 0x0000008010ff7812 */ /* 0x040fe2000786c0ff */
[----:B0-----:R-:W-:Y:S01]  /*140e0*/  IMAD R3, R27, R2, UR36 ;  /* 0x000000241b037e24 */ /* 0x001fe2000f8e0202 */
        /* <DEDUP_REMOVED lines=55> */
.L_x_2381:
        /* <DEDUP_REMOVED lines=30> */
[----:B------:R-:W-:-:S04]  /*14640*/  LEA R18, P0, R2, UR4, 0x1 ;  /* 0x0000000402127c11 */ /* 0x000fc8000f8008ff */
[----:B------:R-:W-:Y:S02]  /*14650*/  LEA.HI.X R19, R2, UR5, R3, 0x1, P0 ;  /* 0x0000000502137c11 */ /* 0x000fe400080f0c03 */
[----:B------:R-:W-:-:S13]  /*14660*/  PLOP3.LUT P0, PT, PT, PT, PT, 0x80, 0x0 ;  /* 0x000000000000781c */ /* 0x000fda0003f0f070 */
.L_x_2294:
        /* <DEDUP_REMOVED lines=10> */
.L_x_2295:
[C---:B------:R-:W-:Y:S01]  /*14710*/  ISETP.GT.AND P0, PT, R24.reuse, RZ, PT ;  /* 0x000000ff1800720c */ /* 0x040fe20003f04270 */
[----:B------:R0:W-:Y:S01]  /*14720*/  SYNCS.ARRIVE.TRANS64.A1T0 RZ, [R6+URZ+0x38850], RZ ;  /* 0x038850ff06ff79a7 */ /* 0x0001e2000810003f */
[----:B------:R-:W-:Y:S02]  /*14730*/  VIADD R0, R24, 0xffffffff ;  /* 0xffffffff18007836 */ /* 0x000fe40000000000 */
[----:B------:R-:W-:Y:S02]  /*14740*/  IMAD.MOV.U32 R10, RZ, RZ, R26 ;  /* 0x000000ffff0a7224 */ /* 0x000fe400078e001a */
[----:B------:R-:W-:Y:S02]  /*14750*/  IMAD.MOV.U32 R7, RZ, RZ, R23 ;  /* 0x000000ffff077224 */ /* 0x000fe400078e0017 */
[----:B------:R-:W-:-:S05]  /*14760*/  IMAD.MOV.U32 R27, RZ, RZ, R24 ;  /* 0x000000ffff1b7224 */ /* 0x000fca00078e0018 */
[----:B0-----:R-:W-:Y:S05]  /*14770*/  @P0 BRA `(.L_x_2296) ;  /* 0xfffffff000200947 */ /* 0x001fea000383ffff */
[----:B------:R-:W-:Y:S05]  /*14780*/  BSYNC B0 ;  /* 0x0000000000007941 */ /* 0x000fea0003800000 */
.L_x_2283:
[----:B0-----:R-:W0:Y:S01]  /*14790*/  S2R R0, SR_TID.X ;  /* 0x0000000000007919 */ /* 0x001e220000002100 */
[----:B------:R-:W-:Y:S01]  /*147a0*/  BSSY B0, `(.L_x_2297) ;  /* 0x0000010000007945 */ /* 0x000fe20003800000 */
[----:B0-----:R-:W-:-:S04]  /*147b0*/  LOP3.LUT R0, R0, 0x7f, RZ, 0xc0, !PT ;  /* 0x0000007f00007812 */ /* 0x001fc800078ec0ff */
[----:B------:R-:W-:-:S13]  /*147c0*/  ISETP.NE.AND P2, PT, R0, RZ, PT ;  /* 0x000000ff0000720c */ /* 0x000fda0003f45270 */
[----:B------:R-:W-:Y:S05]  /*147d0*/  @P2 BRA `(.L_x_2298) ;  /* 0x0000000000302947 */ /* 0x000fea0003800000 */
[----:B------:R-:W0:Y:S01]  /*147e0*/  S2R R7, SR_LANEID ;  /* 0x0000000000077919 */ /* 0x000e220000000000 */
[----:B------:R-:W-:Y:S01]  /*147f0*/  VOTEU.ANY UR4, UPT, PT ;  /* 0x0000000000047886 */ /* 0x000fe200038e0100 */
[----:B------:R-:W2:Y:S01]  /*14800*/  LDC.64 R2, c[0x0][0xc80] ;  /* 0x00032000ff027b82 */ /* 0x000ea20000000a00 */
[----:B------:R-:W0:Y:S08]  /*14810*/  FLO.U32 R0, UR4 ;  /* 0x0000000400007d00 */ /* 0x000e3000080e0000 */
[----:B------:R-:W2:Y:S01]  /*14820*/  POPC R5, UR4 ;  /* 0x0000000400057d09 */ /* 0x000ea20008000000 */
[----:B0-----:R-:W-:-:S13]  /*14830*/  ISETP.EQ.U32.AND P0, PT, R0, R7, PT ;  /* 0x000000070000720c */ /* 0x001fda0003f02070 */
[----:B--2---:R-:W2:Y:S01]  /*14840*/  @P0 ATOMG.E.ADD.STRONG.GPU PT, R3, desc[UR38][R2.64], R5 ;  /* 0x00000005020309a8 */ /* 0x004ea200081ee1e6 */
[----:B------:R-:W0:Y:S02]  /*14850*/  S2R R4, SR_LTMASK ;  /* 0x0000000000047919 */ /* 0x000e240000003900 */
[----:B0-----:R-:W-:-:S04]  /*14860*/  LOP3.LUT R4, R4, UR4, RZ, 0xc0, !PT ;  /* 0x0000000404047c12 */ /* 0x001fc8000f8ec0ff */
[----:B------:R-:W0:Y:S01]  /*14870*/  POPC R7, R4 ;  /* 0x0000000400077309 */ /* 0x000e220000000000 */
[----:B--2---:R-:W0:Y:S02]  /*14880*/  SHFL.IDX PT, R0, R3, R0, 0x1f ;  /* 0x00001f0003007589 */ /* 0x004e2400000e0000 */
[----:B0-----:R-:W-:-:S07]  /*14890*/  IADD3 R34, R0, UR46, R7 ;  /* 0x0000002e00227c10 */ /* 0x001fce000fffe007 */
.L_x_2298:
[----:B------:R-:W-:Y:S05]  /*148a0*/  BSYNC B0 ;  /* 0x0000000000007941 */ /* 0x000fea0003800000 */
.L_x_2297:
[----:B------:R-:W-:-:S13]  /*148b0*/  LOP3.LUT P0, RZ, R16, 0x200, RZ, 0xc0, !PT ;  /* 0x0000020010ff7812 */ /* 0x000fda000780c0ff */
[----:B------:R-:W-:Y:S05]  /*148c0*/  @!P0 BRA `(.L_x_2299) ;  /* 0x0000000000048947 */ /* 0x000fea0003800000 */
[----:B------:R-:W-:Y:S01]  /*148d0*/  BPT.TRAP 0x1 ;  /* 0x000000040000795c */ /* 0x000fe20000300000 */
.L_x_2299:
[----:B------:R-:W-:Y:S01]  /*148e0*/  IMAD R4, R23, 0x8, R17 ;  /* 0x0000000817047824 */ /* 0x000fe200078e0211 */
[----:B------:R-:W-:Y:S01]  /*148f0*/  SHF.L.U32 R3, R26, 0x1f, RZ ;  /* 0x0000001f1a037819 */ /* 0x000fe200000006ff */
[----:B------:R-:W-:Y:S01]  /*14900*/  IMAD.MOV.U32 R5, RZ, RZ, -0x50 ;  /* 0xffffffb0ff057424 */ /* 0x000fe200078e00ff */
[----:B------:R-:W-:Y:S02]  /*14910*/  BSSY B0, `(.L_x_2300) ;  /* 0x0000004000007945 */ /* 0x000fe40003800000 */
[----:B------:R-:W0:Y:S01]  /*14920*/  SYNCS.PHASECHK.TRANS64.TRYWAIT P0, [R4+URZ+0x38860], R3 ;  /* 0x03886003040075a7 */ /* 0x000e22000800017f */
[----:B------:R-:W-:Y:S01]  /*14930*/  IMAD R5, R24, R5, UR36 ;  /* 0x0000002418057e24 */ /* 0x000fe2000f8e0205 */
[----:B0-----:R-:W-:Y:S06]  /*14940*/  @!P0 BRA `(.L_x_2301) ;  /* 0x0000002c00ac8947 */ /* 0x001fec0003800000 */
.L_x_2382:
[----:B------:R-:W-:Y:S05]  /*14950*/  BSYNC B0 ;  /* 0x0000000000007941 */ /* 0x000fea0003800000 */
.L_x_2300:
[----:B------:R-:W-:Y:S01]  /*14960*/  UMOV UR4, 0xffffffff ;  /* 0xffffffff00047882 */ /* 0x000fe20000000000 */
[C---:B------:R-:W-:Y:S01]  /*14970*/  LOP3.LUT P5, RZ, R16.reuse, 0x100, RZ, 0xc0, !PT ;  /* 0x0000010010ff7812 */ /* 0x040fe200078ac0ff */
[----:B-1----:R-:W-:Y:S01]  /*14980*/  IMAD R8, R23, 0x5000, R30 ;  /* 0x0000500017087824 */ /* 0x002fe200078e021e */
        /* <DEDUP_REMOVED lines=24> */
[----:B------:R-:W-:Y:S01]  /*14b10*/  ISETP.LT.OR P0, PT, R5, 0x11, P5 ;  /* 0x000000110500780c */ /* 0x000fe20002f01670 */
[----:B------:R-:W1:-:S12]  /*14b20*/  SHFL.IDX PT, R7, R19, 0x2, 0x181f ;  /* 0x00581f0013077f89 */ /* 0x000e5800000e0000 */
        /* <DEDUP_REMOVED lines=8> */
[----:B------:R-:W0:Y:S03]  /*14bb0*/  SHFL.IDX PT, R14, R18, 0x3, 0x181f ;  /* 0x00781f00120e7f89 */ /* 0x000e2600000e0000 */
[----:B-1----:R-:W-:Y:S01]  /*14bc0*/  IMAD.X R3, RZ, RZ, R7, P0 ;  /* 0x000000ffff037224 */ /* 0x002fe200000e0607 */
        /* <DEDUP_REMOVED lines=11> */
[----:B------:R3:W4:Y:S02]  /*14c80*/  SHFL.IDX PT, R14, R18, 0x4, 0x181f ;  /* 0x00981f00120e7f89 */ /* 0x00072400000e0000 */
[----:B-1----:R-:W-:Y:S02]  /*14c90*/  IADD3.X R3, RZ, R7, RZ, P0, !PT ;  /* 0x00000007ff037210 */ /* 0x002fe400007fe4ff */
        /* <DEDUP_REMOVED lines=8> */
.L_x_2394:
        /* <DEDUP_REMOVED lines=15> */
.L_x_2303:
        /* <DEDUP_REMOVED lines=10> */
.L_x_2304:
[----:B------:R1:W-:Y:S01]  /*14eb0*/  SYNCS.ARRIVE.TRANS64.A1T0 RZ, [R4+URZ+0x38850], RZ ;  /* 0x038850ff04ff79a7 */ /* 0x0003e2000810003f */
[----:B------:R-:W-:-:S05]  /*14ec0*/  VIADD R23, R23, 0x1 ;  /* 0x0000000117177836 */ /* 0x000fca0000000000 */
[----:B------:R-:W-:-:S04]  /*14ed0*/  ISETP.NE.AND P0, PT, R23, 0x2, PT ;  /* 0x000000021700780c */ /* 0x000fc80003f05270 */
[----:B0-----:R-:W-:Y:S02]  /*14ee0*/  SEL R3, RZ, 0x1, P0 ;  /* 0x00000001ff037807 */ /* 0x001fe40000000000 */
[----:B------:R-:W-:Y:S02]  /*14ef0*/  SEL R23, R23, RZ, P0 ;  /* 0x000000ff17177207 */ /* 0x000fe40000000000 */
[----:B-1----:R-:W-:-:S07]  /*14f00*/  LOP3.LUT R26, R26, R3, RZ, 0x3c, !PT ;  /* 0x000000031a1a7212 */ /* 0x002fce00078e3cff */
.L_x_2262:
[----:B------:R-:W-:Y:S05]  /*14f10*/  BSYNC B7 ;  /* 0x0000000000077941 */ /* 0x000fea0003800000 */
.L_x_2260:
        /* <DEDUP_REMOVED lines=11> */
.L_x_2305:
[----:B------:R-:W-:-:S03]  /*14fd0*/  UMOV UR4, 0xffffffff ;  /* 0xffffffff00047882 */ /* 0x000fc60000000000 */
[----:B------:R-:W-:Y:S05]  /*14fe0*/  BRA.DIV UR4, `(.L_x_2307) ;  /* 0x0000003204087947 */ /* 0x000fea000b800000 */
[----:B------:R0:W1:Y:S02]  /*14ff0*/  SHFL.IDX PT, R14, R34, RZ, 0x1f ;  /* 0x00001fff220e7589 */ /* 0x00006400000e0000 */
.L_x_2397:
        /* <DEDUP_REMOVED lines=8> */
.L_x_2306:
[----:B------:R-:W-:Y:S02]  /*15080*/  ULDC UR4, c[0x0][0xc38] ;  /* 0x00030e0000047ab9 */ /* 0x000fe40000000800 */
[----:B-1----:R-:W-:-:S13]  /*15090*/  ISETP.GE.AND P0, PT, R34, UR4, PT ;  /* 0x0000000422007c0c */ /* 0x002fda000bf06270 */
[----:B------:R-:W-:Y:S05]  /*150a0*/  @!P0 BRA `(.L_x_2308) ;  /* 0xffffffc400648947 */ /* 0x000fea000383ffff */
.L_x_2257:
[----:B------:R-:W2:Y:S01]  /*150b0*/  LDL.LU R0, [R1] ;  /* 0x0000000001007983 */ /* 0x000ea20000300800 */
[----:B------:R-:W-:Y:S01]  /*150c0*/  BSSY B0, `(.L_x_2309) ;  /* 0x000000b000007945 */ /* 0x000fe20003800000 */
[----:B------:R-:W1:Y:S01]  /*150d0*/  S2R R5, SR_CgaCtaId ;  /* 0x0000000000057919 */ /* 0x000e620000008800 */
[----:B--2---:R-:W-:-:S05]  /*150e0*/  VIADD R0, R0, 0x1 ;  /* 0x0000000100007836 */ /* 0x004fca0000000000 */
        /* <DEDUP_REMOVED lines=8> */
.L_x_2398:
[----:B------:R-:W-:Y:S05]  /*15170*/  BSYNC B0 ;  /* 0x0000000000007941 */ /* 0x000fea0003800000 */
.L_x_2309:
[----:B------:R-:W-:-:S03]  /*15180*/  UMOV UR4, 0xffffffff ;  /* 0xffffffff00047882 */ /* 0x000fc60000000000 */
[----:B------:R-:W-:Y:S05]  /*15190*/  BRA.DIV UR4, `(.L_x_2311) ;  /* 0x0000002e04d87947 */ /* 0x000fea000b800000 */
[----:B-1----:R-:W1:Y:S02]  /*151a0*/  S2R R0, SR_TID.X ;  /* 0x0000000000007919 */ /* 0x002e640000002100 */
[----:B-1----:R-:W-:-:S04]  /*151b0*/  SHF.R.U32.HI R0, RZ, 0x5, R0 ;  /* 0x00000005ff007819 */ /* 0x002fc80000011600 */
[----:B------:R-:W-:-:S05]  /*151c0*/  LOP3.LUT R0, R0, 0x3, RZ, 0xc0, !PT ;  /* 0x0000000300007812 */ /* 0x000fca00078ec0ff */
[----:B------:R1:W2:Y:S02]  /*151d0*/  SHFL.IDX PT, R14, R0, RZ, 0x1f ;  /* 0x00001fff000e7589 */ /* 0x0002a400000e0000 */
.L_x_2401:
[----:B--2---:R-:W-:Y:S01]  /*151e0*/  ISETP.NE.AND P0, PT, R14, RZ, PT ;  /* 0x000000ff0e00720c */ /* 0x004fe20003f05270 */
[----:B------:R-:W-:-:S12]  /*151f0*/  BSSY B0, `(.L_x_2312) ;  /* 0x0000026000007945 */ /* 0x000fd80003800000 */
[----:B------:R-:W-:Y:S05]  /*15200*/  @P0 BRA `(.L_x_2313) ;  /* 0x0000000000900947 */ /* 0x000fea0003800000 */
[----:B------:R-:W-:-:S03]  /*15210*/  UMOV UR4, 0xffffffff ;  /* 0xffffffff00047882 */ /* 0x000fc60000000000 */
[----:B------:R-:W-:Y:S05]  /*15220*/  BRA.DIV UR4, `(.L_x_2314) ;  /* 0x0000002e04e87947 */ /* 0x000fea000b800000 */
[----:B------:R-:W-:-:S13]  /*15230*/  ELECT P6, URZ, PT ;  /* 0x00000000003f782f */ /* 0x000fda00038c0000 */
.L_x_2404:
        /* <DEDUP_REMOVED lines=8> */
.L_x_2315:
[C---:B------:R-:W-:Y:S01]  /*152c0*/  IMAD R5, R23.reuse, 0x8, R4 ;  /* 0x0000000817057824 */ /* 0x040fe200078e0204 */
[----:B------:R-:W-:Y:S01]  /*152d0*/  SHF.L.U32 R0, R26, 0x1f, RZ ;  /* 0x0000001f1a007819 */ /* 0x000fe200000006ff */
[----:B------:R-:W-:-:S03]  /*152e0*/  VIADD R23, R23, 0x1 ;  /* 0x0000000117177836 */ /* 0x000fc60000000000 */
[----:B------:R-:W1:Y:S02]  /*152f0*/  SYNCS.PHASECHK.TRANS64.TRYWAIT P1, [R5+URZ+0x38840], R0 ;  /* 0x03884000050075a7 */ /* 0x000e64000802017f */
[----:B------:R-:W-:-:S04]  /*15300*/  ISETP.NE.AND P2, PT, R23, 0x2, PT ;  /* 0x000000021700780c */ /* 0x000fc80003f45270 */
[----:B------:R-:W-:Y:S01]  /*15310*/  SEL R3, RZ, 0x1, P2 ;  /* 0x00000001ff037807 */ /* 0x000fe20001000000 */
[----:B-1----:R-:W-:Y:S08]  /*15320*/  @!P1 BRA `(.L_x_2316) ;  /* 0x0000002c00c89947 */ /* 0x002ff00003800000 */
.L_x_2405:
[----:B------:R-:W-:Y:S02]  /*15330*/  SEL R23, R23, RZ, P2 ;  /* 0x000000ff17177207 */ /* 0x000fe40001000000 */
[----:B------:R-:W-:Y:S01]  /*15340*/  LOP3.LUT R2, R26, R3, RZ, 0x3c, !PT ;  /* 0x000000031a027212 */ /* 0x000fe200078e3cff */
[----:B------:R-:W-:Y:S06]  /*15350*/  @!P0 BRA `(.L_x_2317) ;  /* 0x0000000000048947 */ /* 0x000fec0003800000 */
[----:B------:R-:W-:Y:S01]  /*15360*/  BPT.TRAP 0x1 ;  /* 0x000000040000795c */ /* 0x000fe20000300000 */
.L_x_2317:
[----:B------:R-:W-:Y:S01]  /*15370*/  IMAD R23, R23, 0x8, R4 ;  /* 0x0000000817177824 */ /* 0x000fe200078e0204 */
[----:B------:R-:W-:-:S04]  /*15380*/  SHF.L.U32 R2, R2, 0x1f, RZ ;  /* 0x0000001f02027819 */ /* 0x000fc800000006ff */
[----:B------:R-:W2:Y:S02]  /*15390*/  SYNCS.PHASECHK.TRANS64.TRYWAIT P1, [R23+URZ+0x38840], R2 ;  /* 0x03884002170075a7 */ /* 0x000ea4000802017f */
[----:B--2---:R-:W-:Y:S05]  /*153a0*/  @!P1 BRA `(.L_x_2318) ;  /* 0x0000002c00bc9947 */ /* 0x004fea0003800000 */
.L_x_2406:
[----:B------:R-:W-:Y:S05]  /*153b0*/  @!P0 BRA `(.L_x_2319) ;  /* 0x0000000000048947 */ /* 0x000fea0003800000 */
[----:B------:R-:W-:Y:S01]  /*153c0*/  BPT.TRAP 0x1 ;  /* 0x000000040000795c */ /* 0x000fe20000300000 */
.L_x_2319:
[----:B------:R-:W3:Y:S02]  /*153d0*/  SYNCS.PHASECHK.TRANS64.TRYWAIT P1, [R5+URZ+0x38860], R0 ;  /* 0x03886000050075a7 */ /* 0x000ee4000802017f */
[----:B---3--:R-:W-:Y:S05]  /*153e0*/  @!P1 BRA `(.L_x_2320) ;  /* 0x0000002c00c09947 */ /* 0x008fea0003800000 */
.L_x_2407:
[----:B------:R-:W-:Y:S05]  /*153f0*/  @!P0 BRA `(.L_x_2321) ;  /* 0x0000000000048947 */ /* 0x000fea0003800000 */
[----:B------:R-:W-:Y:S01]  /*15400*/  BPT.TRAP 0x1 ;  /* 0x000000040000795c */ /* 0x000fe20000300000 */
.L_x_2321:
[----:B----4-:R4:W0:Y:S02]  /*15410*/  SYNCS.PHASECHK.TRANS64.TRYWAIT P0, [R23+URZ+0x38860], R2 ;  /* 0x03886002170075a7 */ /* 0x010824000800017f */
[----:B0-----:R-:W-:Y:S05]  /*15420*/  @!P0 NANOSLEEP.SYNCS 0x989680 ;  /* 0x009896800000895d */ /* 0x001fea0003900000 */
[----:B------:R-:W0:Y:S02]  /*15430*/  @!P0 SYNCS.PHASECHK.TRANS64 P0, [R23+URZ+0x38860], R2 ;  /* 0x03886002170085a7 */ /* 0x000e24000800007f */
[----:B0-----:R-:W-:Y:S05]  /*15440*/  @!P0 BRA `(.L_x_2321) ;  /* 0xfffffffc00f08947 */ /* 0x001fea000383ffff */
.L_x_2313:
[----:B------:R-:W-:Y:S05]  /*15450*/  BSYNC B0 ;  /* 0x0000000000007941 */ /* 0x000fea0003800000 */
.L_x_2312:
[----:B------:R-:W-:Y:S05]  /*15460*/  EXIT ;  /* 0x000000000000794d */ /* 0x000fea0003800000 */
.L_x_2204:
[----:B------:R-:W-:-:S13]  /*15470*/  R2UR UR4, R16 ;  /* 0x00000000100472ca */ /* 0x000fda00000e0000 */
[----:B0-----:R-:W-:-:S04]  /*15480*/  IMAD.U32 R3, RZ, RZ, UR4 ;  /* 0x00000004ff037e24 */ /* 0x001fc8000f8e00ff */
[----:B------:R0:W1:Y:S03]  /*15490*/  SYNCS.PHASECHK.TRANS64.TRYWAIT P1, [R3+URZ+0x38800], R0 ;  /* 0x03880000030075a7 */ /* 0x000066000802017f */
[----:B-1----:R-:W-:Y:S05]  /*154a0*/  @!P1 NANOSLEEP.SYNCS 0x989680 ;  /* 0x009896800000995d */ /* 0x002fea0003900000 */
[----:B------:R-:W1:Y:S02]  /*154b0*/  @!P1 SYNCS.PHASECHK.TRANS64 P1, [R3+URZ+0x38800], R0 ;  /* 0x03880000030095a7 */ /* 0x000e64000802007f */
[----:B-1----:R-:W-:Y:S05]  /*154c0*/  @!P1 BRA `(.L_x_2204) ;  /* 0xfffffffc00e89947 */ /* 0x002fea000383ffff */
[----:B------:R-:W-:Y:S05]  /*154d0*/  BRA `(.L_x_2322) ;  /* 0xfffffec400187947 */ /* 0x000fea000383ffff */
.L_x_2208:
[----:B-1----:R1:W2:Y:S02]  /*154e0*/  SYNCS.PHASECHK.TRANS64.TRYWAIT P1, [R0+URZ+0x38830], R3 ;  /* 0x03883003000075a7 */ /* 0x0022a4000802017f */
[----:B--2---:R-:W-:Y:S05]  /*154f0*/  @!P1 NANOSLEEP.SYNCS 0x989680 ;  /* 0x009896800000995d */ /* 0x004fea0003900000 */
[----:B------:R-:W2:Y:S02]  /*15500*/  @!P1 SYNCS.PHASECHK.TRANS64 P1, [R0+URZ+0x38830], R3 ;  /* 0x03883003000095a7 */ /* 0x000ea4000802007f */
[----:B--2---:R-:W-:Y:S05]  /*15510*/  @!P1 BRA `(.L_x_2208) ;  /* 0xfffffffc00f09947 */ /* 0x004fea000383ffff */
[----:B------:R-:W-:Y:S05]  /*15520*/  BRA `(.L_x_2207) ;  /* 0xfffffec4003c7947 */ /* 0x000fea000383ffff */
.L_x_2214:
[----:B-1----:R-:W-:-:S04]  /*15530*/  IMAD.U32 R4, RZ, RZ, UR61 ;  /* 0x0000003dff047e24 */ /* 0x002fc8000f8e00ff */
[----:B------:R1:W2:Y:S03]  /*15540*/  SYNCS.PHASECHK.TRANS64.TRYWAIT P1, [R4+URZ+0x38830], R3 ;  /* 0x03883003040075a7 */ /* 0x0002a6000802017f */
[----:B--2---:R-:W-:Y:S05]  /*15550*/  @!P1 NANOSLEEP.SYNCS 0x989680 ;  /* 0x009896800000995d */ /* 0x004fea0003900000 */
[----:B------:R-:W2:Y:S02]  /*15560*/  @!P1 SYNCS.PHASECHK.TRANS64 P1, [R4+URZ+0x38830], R3 ;  /* 0x03883003040095a7 */ /* 0x000ea4000802007f */
[----:B--2---:R-:W-:Y:S05]  /*15570*/  @!P1 BRA `(.L_x_2214) ;  /* 0xfffffffc00ec9947 */ /* 0x004fea000383ffff */
[----:B------:R-:W-:Y:S05]  /*15580*/  BRA `(.L_x_2213) ;  /* 0xffffff0000ac7947 */ /* 0x000fea000383ffff */
.L_x_2218:
[----:B---3--:R-:W-:-:S04]  /*15590*/  IMAD.U32 R2, RZ, RZ, UR4 ;  /* 0x00000004ff027e24 */ /* 0x008fc8000f8e00ff */
[----:B------:R3:W4:Y:S03]  /*155a0*/  SYNCS.PHASECHK.TRANS64.TRYWAIT P1, [R2+URZ+0x38850], R0 ;  /* 0x03885000020075a7 */ /* 0x000726000802017f */
[----:B----4-:R-:W-:Y:S05]  /*155b0*/  @!P1 NANOSLEEP.SYNCS 0x989680 ;  /* 0x009896800000995d */ /* 0x010fea0003900000 */
[----:B------:R-:W4:Y:S02]  /*155c0*/  @!P1 SYNCS.PHASECHK.TRANS64 P1, [R2+URZ+0x38850], R0 ;  /* 0x03885000020095a7 */ /* 0x000f24000802007f */
[----:B----4-:R-:W-:Y:S05]  /*155d0*/  @!P1 BRA `(.L_x_2218) ;  /* 0xfffffffc00ec9947 */ /* 0x010fea000383ffff */
[----:B------:R-:W-:Y:S05]  /*155e0*/  BRA `(.L_x_2217) ;  /* 0xffffff2800047947 */ /* 0x000fea000383ffff */
.L_x_2226:
[----:B-1----:R-:W-:-:S04]  /*155f0*/  MOV R4, UR4 ;  /* 0x0000000400047c02 */ /* 0x002fc80008000f00 */
[----:B------:R1:W2:Y:S03]  /*15600*/  SYNCS.PHASECHK.TRANS64.TRYWAIT P1, [R4+URZ+0x38830], R3 ;  /* 0x03883003040075a7 */ /* 0x0002a6000802017f */
[----:B--2---:R-:W-:Y:S05]  /*15610*/  @!P1 NANOSLEEP.SYNCS 0x989680 ;  /* 0x009896800000995d */ /* 0x004fea0003900000 */
[----:B------:R-:W2:Y:S02]  /*15620*/  @!P1 SYNCS.PHASECHK.TRANS64 P1, [R4+URZ+0x38830], R3 ;  /* 0x03883003040095a7 */ /* 0x000ea4000802007f */
[----:B--2---:R-:W-:Y:S05]  /*15630*/  @!P1 BRA `(.L_x_2226) ;  /* 0xfffffffc00ec9947 */ /* 0x004fea000383ffff */
[----:B------:R-:W-:Y:S05]  /*15640*/  BRA `(.L_x_2225) ;  /* 0xffffff3c00f87947 */ /* 0x000fea000383ffff */
.L_x_2230:
[----:B---3--:R-:W-:-:S04]  /*15650*/  IMAD.U32 R2, RZ, RZ, UR4 ;  /* 0x00000004ff027e24 */ /* 0x008fc8000f8e00ff */
[----:B------:R3:W4:Y:S03]  /*15660*/  SYNCS.PHASECHK.TRANS64.TRYWAIT P1, [R2+URZ+0x38850], R0 ;  /* 0x03885000020075a7 */ /* 0x000726000802017f */
[----:B----4-:R-:W-:Y:S05]  /*15670*/  @!P1 NANOSLEEP.SYNCS 0x989680 ;  /* 0x009896800000995d */ /* 0x010fea0003900000 */
[----:B------:R-:W4:Y:S02]  /*15680*/  @!P1 SYNCS.PHASECHK.TRANS64 P1, [R2+URZ+0x38850], R0 ;  /* 0x03885000020095a7 */ /* 0x000f24000802007f */
[----:B----4-:R-:W-:Y:S05]  /*15690*/  @!P1 BRA `(.L_x_2230) ;  /* 0xfffffffc00ec9947 */ /* 0x010fea000383ffff */
[----:B------:R-:W-:Y:S05]  /*156a0*/  BRA `(.L_x_2229) ;  /* 0xffffff6800487947 */ /* 0x000fea000383ffff */
.L_x_2237:
[----:B-1----:R-:W-:-:S04]  /*156b0*/  IMAD.U32 R7, RZ, RZ, UR7 ;  /* 0x00000007ff077e24 */ /* 0x002fc8000f8e00ff */
[----:B------:R1:W2:Y:S03]  /*156c0*/  SYNCS.PHASECHK.TRANS64.TRYWAIT P1, [R7+URZ+0x38850], R0 ;  /* 0x03885000070075a7 */ /* 0x0002a6000802017f */
[----:B--2---:R-:W-:Y:S05]  /*156d0*/  @!P1 NANOSLEEP.SYNCS 0x989680 ;  /* 0x009896800000995d */ /* 0x004fea0003900000 */
[----:B------:R-:W2:Y:S02]  /*156e0*/  @!P1 SYNCS.PHASECHK.TRANS64 P1, [R7+URZ+0x38850], R0 ;  /* 0x03885000070095a7 */ /* 0x000ea4000802007f */
[----:B--2---:R-:W-:Y:S05]  /*156f0*/  @!P1 BRA `(.L_x_2237) ;  /* 0xfffffffc00ec9947 */ /* 0x004fea000383ffff */
[----:B------:R-:W-:Y:S05]  /*15700*/  BRA `(.L_x_2236) ;  /* 0xffffff80005c7947 */ /* 0x000fea000383ffff */
.L_x_2268:
[----:B------:R-:W2:Y:S01]  /*15710*/  S2R R18, SR_TID.X ;  /* 0x0000000000127919 */ /* 0x000ea20000002100 */
        /* <DEDUP_REMOVED lines=9> */
.L_x_2323:
[----:B------:R-:W-:Y:S05]  /*157b0*/  BRA `(.L_x_2324) ;  /* 0xffffffc8001c7947 */ /* 0x000fea000383ffff */
.L_x_2271:
[----:B0-----:R0:W1:Y:S02]  /*157c0*/  SYNCS.PHASECHK.TRANS64.TRYWAIT P0, [R0+URZ+0x38840], R3 ;  /* 0x03884003000075a7 */ /* 0x001064000800017f */
[----:B-1----:R-:W-:Y:S05]  /*157d0*/  @!P0 NANOSLEEP.SYNCS 0x989680 ;  /* 0x009896800000895d */ /* 0x002fea0003900000 */
[----:B------:R-:W1:Y:S02]  /*157e0*/  @!P0 SYNCS.PHASECHK.TRANS64 P0, [R0+URZ+0x38840], R3 ;  /* 0x03884003000085a7 */ /* 0x000e64000800007f */
[----:B-1----:R-:W-:Y:S05]  /*157f0*/  @!P0 BRA `(.L_x_2271) ;  /* 0xfffffffc00f08947 */ /* 0x002fea000383ffff */
[----:B------:R-:W-:Y:S05]  /*15800*/  BRA `(.L_x_2325) ;  /* 0xffffffcc00207947 */ /* 0x000fea000383ffff */
.L_x_2272:
        /* <DEDUP_REMOVED lines=8> */
.L_x_2327:
[----:B------:R-:W-:Y:S05]  /*15890*/  BSYNC B0 ;  /* 0x0000000000007941 */ /* 0x000fea0003800000 */
.L_x_2326:
[----:B------:R-:W-:Y:S01]  /*158a0*/  IMAD.MOV.U32 R13, RZ, RZ, R4 ;  /* 0x000000ffff0d7224 */ /* 0x000fe200078e0004 */
[----:B------:R-:W-:Y:S01]  /*158b0*/  MOV R11, 0x181f ;  /* 0x0000181f000b7802 */ /* 0x000fe20000000f00 */
[----:B------:R-:W-:Y:S01]  /*158c0*/  IMAD.MOV.U32 R12, RZ, RZ, RZ ;  /* 0x000000ffff0c7224 */ /* 0x000fe200078e00ff */
        /* <DEDUP_REMOVED lines=9> */
.L_x_2328:
[----:B------:R-:W-:Y:S01]  /*15960*/  LOP3.LUT P2, RZ, R16, 0x2, RZ, 0xc0, !PT ;  /* 0x0000000210ff7812 */ /* 0x000fe2000784c0ff */
        /* <DEDUP_REMOVED lines=8> */
.L_x_2329:
        /* <DEDUP_REMOVED lines=13> */
.L_x_2330:
[----:B------:R-:W-:Y:S02]  /*15ac0*/  @P0 IMAD R25, R5, 0x2, R17 ;  /* 0x0000000205190824 */ /* 0x000fe400078e0211 */
[----:B------:R-:W-:Y:S01]  /*15ad0*/  IMAD.MOV.U32 R13, RZ, RZ, R6 ;  /* 0x000000ffff0d7224 */ /* 0x000fe200078e0006 */
[----:B------:R-:W-:Y:S02]  /*15ae0*/  MOV R12, 0x2 ;  /* 0x00000002000c7802 */ /* 0x000fe40000000f00 */
[----:B------:R-:W-:-:S05]  /*15af0*/  @P0 LEA R14, P1, R37, R14, 0x1 ;  /* 0x0000000e250e0211 */ /* 0x000fca00078208ff */
[----:B------:R-:W-:-:S08]  /*15b00*/  @P0 IMAD.MOV.U32 R2, RZ, RZ, R14 ;  /* 0x000000ffff020224 */ /* 0x000fd000078e000e */
[----:B------:R-:W-:Y:S05]  /*15b10*/  WARPSYNC.COLLECTIVE R15, `(.L_x_2331) ;  /* 0x000000000f087348 */ /* 0x000fea0003c00000 */
[----:B------:R0:W1:Y:S02]  /*15b20*/  SHFL.IDX P6, R14, R13, R12, R11 ;  /* 0x0000000c0d0e7389 */ /* 0x00006400000c000b */
[----:B01----:R-:W-:Y:S01]  /*15b30*/  ENDCOLLECTIVE ;  /* 0x000000000000791b */ /* 0x003fe20003800000 */
.L_x_2331:
        /* <DEDUP_REMOVED lines=15> */
.L_x_2332:
        /* <DEDUP_REMOVED lines=8> */
.L_x_2333:
        /* <DEDUP_REMOVED lines=15> */
.L_x_2334:
        /* <DEDUP_REMOVED lines=8> */
.L_x_2335:
[----:B------:R-:W-:-:S05]  /*15e20*/  @P0 IMAD.X R9, RZ, RZ, R8, P1 ;  /* 0x000000ffff090224 */ /* 0x000fca00008e0608 */
[----:B------:R-:W-:-:S05]  /*15e30*/  @P0 MOV R3, R9 ;  /* 0x0000000900030202 */ /* 0x000fca0000000f00 */
        /* <DEDUP_REMOVED lines=12> */
.L_x_2336:
[----:B------:R-:W-:Y:S05]  /*15f00*/  BRA `(.L_x_2337) ;  /* 0xffffffc800987947 */ /* 0x000fea000383ffff */
.L_x_2279:
[----:B------:R-:W-:Y:S02]  /*15f10*/  IMAD.MOV.U32 R13, RZ, RZ, R4 ;  /* 0x000000ffff0d7224 */ /* 0x000fe400078e0004 */
[----:B------:R-:W-:Y:S02]  /*15f20*/  IMAD.MOV.U32 R12, RZ, RZ, RZ ;  /* 0x000000ffff0c7224 */ /* 0x000fe400078e00ff */
[----:B------:R-:W-:Y:S02]  /*15f30*/  IMAD.MOV.U32 R11, RZ, RZ, 0x181f ;  /* 0x0000181fff0b7424 */ /* 0x000fe400078e00ff */
[----:B------:R-:W-:Y:S02]  /*15f40*/  IMAD.MOV.U32 R15, RZ, RZ, -0x1 ;  /* 0xffffffffff0f7424 */ /* 0x000fe400078e00ff */
[----:B------:R-:W-:-:S07]  /*15f50*/  IMAD.U32 R3, RZ, RZ, UR44 ;  /* 0x0000002cff037e24 */ /* 0x000fce000f8e00ff */
[----:B-12---:R-:W-:Y:S05]  /*15f60*/  WARPSYNC.COLLECTIVE R15, `(.L_x_2338) ;  /* 0x000000000f087348 */ /* 0x006fea0003c00000 */
[----:B--2---:R0:W2:Y:S02]  /*15f70*/  SHFL.IDX P6, R14, R13, R12, R11 ;  /* 0x0000000c0d0e7389 */ /* 0x0040a400000c000b */
[----:B012---:R-:W-:Y:S01]  /*15f80*/  ENDCOLLECTIVE ;  /* 0x000000000000791b */ /* 0x007fe20003800000 */
.L_x_2338:
[----:B------:R-:W-:-:S04]  /*15f90*/  IMAD R0, R3, 0x80, R36 ;  /* 0x0000008003007824 */ /* 0x000fc800078e0224 */
[C---:B------:R-:W-:Y:S01]  /*15fa0*/  VIADD R6, R0.reuse, 0x10 ;  /* 0x0000001000067836 */ /* 0x040fe20000000000 */
[----:B------:R-:W-:Y:S01]  /*15fb0*/  ISETP.GE.AND P0, PT, R0, UR37, PT ;  /* 0x0000002500007c0c */ /* 0x000fe2000bf06270 */
[----:B------:R-:W-:Y:S02]  /*15fc0*/  IMAD.MOV.U32 R13, RZ, RZ, R5 ;  /* 0x000000ffff0d7224 */ /* 0x000fe400078e0005 */
[----:B------:R-:W-:-:S10]  /*15fd0*/  IMAD.MOV.U32 R2, RZ, RZ, R14 ;  /* 0x000000ffff027224 */ /* 0x000fd400078e000e */
[----:B------:R-:W-:Y:S05]  /*15fe0*/  WARPSYNC.COLLECTIVE R15, `(.L_x_2339) ;  /* 0x000000000f087348 */ /* 0x000fea0003c00000 */
[----:B------:R0:W1:Y:S02]  /*15ff0*/  SHFL.IDX P6, R14, R13, R12, R11 ;  /* 0x0000000c0d0e7389 */ /* 0x00006400000c000b */
[----:B01----:R-:W-:Y:S01]  /*16000*/  ENDCOLLECTIVE ;  /* 0x000000000000791b */ /* 0x003fe20003800000 */
.L_x_2339:
        /* <DEDUP_REMOVED lines=8> */
.L_x_2340:
        /* <DEDUP_REMOVED lines=13> */
.L_x_2341:
[----:B------:R-:W-:Y:S02]  /*16160*/  IMAD.MOV.U32 R13, RZ, RZ, R4 ;  /* 0x000000ffff0d7224 */ /* 0x000fe400078e0004 */
[----:B------:R-:W-:Y:S01]  /*16170*/  IMAD.MOV.U32 R12, RZ, RZ, 0x2 ;  /* 0x00000002ff0c7424 */ /* 0x000fe200078e00ff */
[----:B------:R-:W-:-:S05]  /*16180*/  @!P0 LEA R14, P1, R37, R14, 0x1 ;  /* 0x0000000e250e8211 */ /* 0x000fca00078208ff */
[----:B------:R-:W-:-:S08]  /*16190*/  @!P0 IMAD.MOV.U32 R2, RZ, RZ, R14 ;  /* 0x000000ffff028224 */ /* 0x000fd000078e000e */
[----:B------:R-:W-:Y:S05]  /*161a0*/  WARPSYNC.COLLECTIVE R15, `(.L_x_2342) ;  /* 0x000000000f087348 */ /* 0x000fea0003c00000 */
[----:B------:R0:W1:Y:S02]  /*161b0*/  SHFL.IDX P6, R14, R13, R12, R11 ;  /* 0x0000000c0d0e7389 */ /* 0x00006400000c000b */
[----:B01----:R-:W-:Y:S01]  /*161c0*/  ENDCOLLECTIVE ;  /* 0x000000000000791b */ /* 0x003fe20003800000 */
.L_x_2342:
        /* <DEDUP_REMOVED lines=11> */
[----:B------:R-:W-:Y:S02]  /*16280*/  ISETP.GE.AND P0, PT, R6, UR37, PT ;  /* 0x0000002506007c0c */ /* 0x000fe4000bf06270 */
[----:B------:R-:W-:-:S11]  /*16290*/  MOV R6, R14 ;  /* 0x0000000e00067202 */ /* 0x000fd60000000f00 */
[----:B0-----:R-:W-:Y:S05]  /*162a0*/  WARPSYNC.COLLECTIVE R15, `(.L_x_2343) ;  /* 0x000000000f087348 */ /* 0x001fea0003c00000 */
[----:B------:R1:W2:Y:S02]  /*162b0*/  SHFL.IDX P6, R14, R13, R12, R11 ;  /* 0x0000000c0d0e7389 */ /* 0x0002a400000c000b */
[----:B012---:R-:W-:Y:S01]  /*162c0*/  ENDCOLLECTIVE ;  /* 0x000000000000791b */ /* 0x007fe20003800000 */
.L_x_2343:
[----:B------:R-:W-:Y:S02]  /*162d0*/  IMAD.MOV.U32 R13, RZ, RZ, R4 ;  /* 0x000000ffff0d7224 */ /* 0x000fe400078e0004 */
[----:B------:R-:W-:Y:S01]  /*162e0*/  IMAD.MOV.U32 R12, RZ, RZ, 0x3 ;  /* 0x00000003ff0c7424 */ /* 0x000fe200078e00ff */
[----:B------:R-:W-:-:S05]  /*162f0*/  @!P0 LEA R14, P1, R37, R14, 0x1 ;  /* 0x0000000e250e8211 */ /* 0x000fca00078208ff */
[----:B------:R-:W-:-:S08]  /*16300*/  @!P0 IMAD.MOV.U32 R2, RZ, RZ, R14 ;  /* 0x000000ffff028224 */ /* 0x000fd000078e000e */
[----:B------:R-:W-:Y:S05]  /*16310*/  WARPSYNC.COLLECTIVE R15, `(.L_x_2344) ;  /* 0x000000000f087348 */ /* 0x000fea0003c00000 */
[----:B------:R0:W1:Y:S02]  /*16320*/  SHFL.IDX P6, R14, R13, R12, R11 ;  /* 0x0000000c0d0e7389 */ /* 0x00006400000c000b */
[----:B01----:R-:W-:Y:S01]  /*16330*/  ENDCOLLECTIVE ;  /* 0x000000000000791b */ /* 0x003fe20003800000 */
.L_x_2344:
        /* <DEDUP_REMOVED lines=16> */
.L_x_2345:
[----:B------:R-:W-:Y:S02]  /*16440*/  IMAD.MOV.U32 R13, RZ, RZ, R4 ;  /* 0x000000ffff0d7224 */ /* 0x000fe400078e0004 */
[----:B------:R-:W-:Y:S01]  /*16450*/  IMAD.MOV.U32 R12, RZ, RZ, 0x4 ;  /* 0x00000004ff0c7424 */ /* 0x000fe200078e00ff */
[----:B------:R-:W-:-:S05]  /*16460*/  @!P0 LEA R14, P1, R37, R14, 0x1 ;  /* 0x0000000e250e8211 */ /* 0x000fca00078208ff */
[----:B------:R-:W-:-:S08]  /*16470*/  @!P0 IMAD.MOV.U32 R2, RZ, RZ, R14 ;  /* 0x000000ffff028224 */ /* 0x000fd000078e000e */
[----:B------:R-:W-:Y:S05]  /*16480*/  WARPSYNC.COLLECTIVE R15, `(.L_x_2346) ;  /* 0x000000000f087348 */ /* 0x000fea0003c00000 */
[----:B------:R0:W1:Y:S02]  /*16490*/  SHFL.IDX P6, R14, R13, R12, R11 ;  /* 0x0000000c0d0e7389 */ /* 0x00006400000c000b */
[----:B01----:R-:W-:Y:S01]  /*164a0*/  ENDCOLLECTIVE ;  /* 0x000000000000791b */ /* 0x003fe20003800000 */
.L_x_2346:
        /* <DEDUP_REMOVED lines=16> */
.L_x_2347:
[----:B------:R-:W-:Y:S02]  /*165b0*/  IMAD.MOV.U32 R13, RZ, RZ, R4 ;  /* 0x000000ffff0d7224 */ /* 0x000fe400078e0004 */
[----:B------:R-:W-:Y:S01]  /*165c0*/  IMAD.MOV.U32 R12, RZ, RZ, 0x5 ;  /* 0x00000005ff0c7424 */ /* 0x000fe200078e00ff */
[----:B------:R-:W-:-:S05]  /*165d0*/  @!P0 LEA R14, P1, R37, R14, 0x1 ;  /* 0x0000000e250e8211 */ /* 0x000fca00078208ff */
[----:B------:R-:W-:-:S08]  /*165e0*/  @!P0 IMAD.MOV.U32 R2, RZ, RZ, R14 ;  /* 0x000000ffff028224 */ /* 0x000fd000078e000e */
[----:B------:R-:W-:Y:S05]  /*165f0*/  WARPSYNC.COLLECTIVE R15, `(.L_x_2348) ;  /* 0x000000000f087348 */ /* 0x000fea0003c00000 */
[----:B------:R0:W1:Y:S02]  /*16600*/  SHFL.IDX P6, R14, R13, R12, R11 ;  /* 0x0000000c0d0e7389 */ /* 0x00006400000c000b */
[----:B01----:R-:W-:Y:S01]  /*16610*/  ENDCOLLECTIVE ;  /* 0x000000000000791b */ /* 0x003fe20003800000 */
.L_x_2348:
        /* <DEDUP_REMOVED lines=16> */
.L_x_2349:
        /* <DEDUP_REMOVED lines=8> */
.L_x_2350:
        /* <DEDUP_REMOVED lines=15> */
.L_x_2351:
[----:B------:R-:W-:Y:S02]  /*16890*/  IMAD.MOV.U32 R13, RZ, RZ, R4 ;  /* 0x000000ffff0d7224 */ /* 0x000fe400078e0004 */
[----:B------:R-:W-:Y:S01]  /*168a0*/  IMAD.MOV.U32 R12, RZ, RZ, 0x7 ;  /* 0x00000007ff0c7424 */ /* 0x000fe200078e00ff */
[----:B------:R-:W-:-:S05]  /*168b0*/  @!P0 LEA R14, P1, R37, R14, 0x1 ;  /* 0x0000000e250e8211 */ /* 0x000fca00078208ff */
[----:B------:R-:W-:-:S08]  /*168c0*/  @!P0 IMAD.MOV.U32 R2, RZ, RZ, R14 ;  /* 0x000000ffff028224 */ /* 0x000fd000078e000e */
[----:B------:R-:W-:Y:S05]  /*168d0*/  WARPSYNC.COLLECTIVE R15, `(.L_x_2352) ;  /* 0x000000000f087348 */ /* 0x000fea0003c00000 */
[----:B------:R0:W1:Y:S02]  /*168e0*/  SHFL.IDX P6, R14, R13, R12, R11 ;  /* 0x0000000c0d0e7389 */ /* 0x00006400000c000b */
[----:B01----:R-:W-:Y:S01]  /*168f0*/  ENDCOLLECTIVE ;  /* 0x000000000000791b */ /* 0x003fe20003800000 */
.L_x_2352:
        /* <DEDUP_REMOVED lines=10> */
[----:B------:R-:W-:-:S07]  /*169a0*/  MOV R6, R14 ;  /* 0x0000000e00067202 */ /* 0x000fce0000000f00 */
[----:B0-----:R-:W-:Y:S05]  /*169b0*/  WARPSYNC.COLLECTIVE R15, `(.L_x_2353) ;  /* 0x000000000f087348 */ /* 0x001fea0003c00000 */
[----:B------:R1:W2:Y:S02]  /*169c0*/  SHFL.IDX P6, R14, R13, R12, R11 ;  /* 0x0000000c0d0e7389 */ /* 0x0002a400000c000b */
[----:B012---:R-:W-:Y:S01]  /*169d0*/  ENDCOLLECTIVE ;  /* 0x000000000000791b */ /* 0x007fe20003800000 */
.L_x_2353:
[----:B------:R-:W-:Y:S05]  /*169e0*/  BRA `(.L_x_2354) ;  /* 0xffffffc800e07947 */ /* 0x000fea000383ffff */
.L_x_2282:
[----:B0-----:R0:W2:Y:S02]  /*169f0*/  SYNCS.PHASECHK.TRANS64.TRYWAIT P0, [R17+URZ+0x38820], R0 ;  /* 0x03882000110075a7 */ /* 0x0010a4000800017f */
[----:B--2---:R-:W-:Y:S05]  /*16a00*/  @!P0 NANOSLEEP.SYNCS 0x989680 ;  /* 0x009896800000895d */ /* 0x004fea0003900000 */
[----:B------:R-:W2:Y:S02]  /*16a10*/  @!P0 SYNCS.PHASECHK.TRANS64 P0, [R17+URZ+0x38820], R0 ;  /* 0x03882000110085a7 */ /* 0x000ea4000800007f */
[----:B--2---:R-:W-:Y:S05]  /*16a20*/  @!P0 BRA `(.L_x_2282) ;  /* 0xfffffffc00f08947 */ /* 0x004fea000383ffff */
[----:B------:R-:W-:Y:S05]  /*16a30*/  BRA `(.L_x_2355) ;  /* 0xffffffcc00487947 */ /* 0x000fea000383ffff */
.L_x_2286:
[----:B-1----:R1:W2:Y:S02]  /*16a40*/  SYNCS.PHASECHK.TRANS64.TRYWAIT P0, [R6+URZ+0x38840], R3 ;  /* 0x03884003060075a7 */ /* 0x0022a4000800017f */
[----:B--2---:R-:W-:Y:S05]  /*16a50*/  @!P0 NANOSLEEP.SYNCS 0x989680 ;  /* 0x009896800000895d */ /* 0x004fea0003900000 */
[----:B------:R-:W2:Y:S02]  /*16a60*/  @!P0 SYNCS.PHASECHK.TRANS64 P0, [R6+URZ+0x38840], R3 ;  /* 0x03884003060085a7 */ /* 0x000ea4000800007f */
[----:B--2---:R-:W-:Y:S05]  /*16a70*/  @!P0 BRA `(.L_x_2286) ;  /* 0xfffffffc00f08947 */ /* 0x004fea000383ffff */
[----:B------:R-:W-:Y:S05]  /*16a80*/  BRA `(.L_x_2356) ;  /* 0xffffffd000087947 */ /* 0x000fea000383ffff */
.L_x_2287:
        /* <DEDUP_REMOVED lines=8> */
.L_x_2358:
[----:B------:R-:W-:Y:S05]  /*16b10*/  BSYNC B1 ;  /* 0x0000000000017941 */ /* 0x000fea0003800000 */
.L_x_2357:
[----:B------:R-:W-:Y:S01]  /*16b20*/  IMAD.MOV.U32 R13, RZ, RZ, R8 ;  /* 0x000000ffff0d7224 */ /* 0x000fe200078e0008 */
[----:B------:R-:W-:Y:S01]  /*16b30*/  LEA R9, R9, R17, 0x1 ;  /* 0x0000001109097211 */ /* 0x000fe200078e08ff */
        /* <DEDUP_REMOVED lines=8> */
.L_x_2359:
[----:B------:R-:W-:Y:S02]  /*16bc0*/  IMAD.MOV.U32 R13, RZ, RZ, R20 ;  /* 0x000000ffff0d7224 */ /* 0x000fe400078e0014 */
[----:B------:R-:W-:Y:S01]  /*16bd0*/  IMAD.MOV.U32 R12, RZ, RZ, 0x1 ;  /* 0x00000001ff0c7424 */ /* 0x000fe200078e00ff */
[----:B------:R-:W-:-:S13]  /*16be0*/  IADD3 R2, P0, R14, R0, RZ ;  /* 0x000000000e027210 */ /* 0x000fda0007f1e0ff */
[----:B------:R-:W-:Y:S05]  /*16bf0*/  WARPSYNC.COLLECTIVE R15, `(.L_x_2360) ;  /* 0x000000000f087348 */ /* 0x000fea0003c00000 */
[----:B------:R0:W1:Y:S02]  /*16c00*/  SHFL.IDX P6, R14, R13, R12, R11 ;  /* 0x0000000c0d0e7389 */ /* 0x00006400000c000b */
[----:B01----:R-:W-:Y:S01]  /*16c10*/  ENDCOLLECTIVE ;  /* 0x000000000000791b */ /* 0x003fe20003800000 */
.L_x_2360:
        /* <DEDUP_REMOVED lines=13> */
.L_x_2361:
[----:B------:R-:W-:Y:S02]  /*16cf0*/  IMAD.MOV.U32 R13, RZ, RZ, R20 ;  /* 0x000000ffff0d7224 */ /* 0x000fe400078e0014 */
[----:B------:R-:W-:Y:S01]  /*16d00*/  IMAD.MOV.U32 R12, RZ, RZ, 0x2 ;  /* 0x00000002ff0c7424 */ /* 0x000fe200078e00ff */
[----:B------:R-:W-:-:S13]  /*16d10*/  IADD3 R2, P0, R14, R0, RZ ;  /* 0x000000000e027210 */ /* 0x000fda0007f1e0ff */
[----:B------:R-:W-:Y:S05]  /*16d20*/  WARPSYNC.COLLECTIVE R15, `(.L_x_2362) ;  /* 0x000000000f087348 */ /* 0x000fea0003c00000 */
[----:B------:R0:W1:Y:S02]  /*16d30*/  SHFL.IDX P6, R14, R13, R12, R11 ;  /* 0x0000000c0d0e7389 */ /* 0x00006400000c000b */
[----:B01----:R-:W-:Y:S01]  /*16d40*/  ENDCOLLECTIVE ;  /* 0x000000000000791b */ /* 0x003fe20003800000 */
.L_x_2362:
        /* <DEDUP_REMOVED lines=13> */
.L_x_2363:
[----:B------:R-:W-:Y:S02]  /*16e20*/  IMAD.MOV.U32 R13, RZ, RZ, R20 ;  /* 0x000000ffff0d7224 */ /* 0x000fe400078e0014 */
[----:B------:R-:W-:Y:S01]  /*16e30*/  IMAD.MOV.U32 R12, RZ, RZ, 0x3 ;  /* 0x00000003ff0c7424 */ /* 0x000fe200078e00ff */
[----:B------:R-:W-:-:S13]  /*16e40*/  IADD3 R2, P0, R14, R0, RZ ;  /* 0x000000000e027210 */ /* 0x000fda0007f1e0ff */
[----:B------:R-:W-:Y:S05]  /*16e50*/  WARPSYNC.COLLECTIVE R15, `(.L_x_2364) ;  /* 0x000000000f087348 */ /* 0x000fea0003c00000 */
[----:B------:R0:W1:Y:S02]  /*16e60*/  SHFL.IDX P6, R14, R13, R12, R11 ;  /* 0x0000000c0d0e7389 */ /* 0x00006400000c000b */
[----:B01----:R-:W-:Y:S01]  /*16e70*/  ENDCOLLECTIVE ;  /* 0x000000000000791b */ /* 0x003fe20003800000 */
.L_x_2364:
        /* <DEDUP_REMOVED lines=13> */
.L_x_2365:
[----:B------:R-:W-:Y:S02]  /*16f50*/  IMAD.MOV.U32 R13, RZ, RZ, R20 ;  /* 0x000000ffff0d7224 */ /* 0x000fe400078e0014 */
[----:B------:R-:W-:Y:S01]  /*16f60*/  IMAD.MOV.U32 R12, RZ, RZ, 0x4 ;  /* 0x00000004ff0c7424 */ /* 0x000fe200078e00ff */
[----:B------:R-:W-:-:S13]  /*16f70*/  IADD3 R2, P0, R14, R0, RZ ;  /* 0x000000000e027210 */ /* 0x000fda0007f1e0ff */
[----:B------:R-:W-:Y:S05]  /*16f80*/  WARPSYNC.COLLECTIVE R15, `(.L_x_2366) ;  /* 0x000000000f087348 */ /* 0x000fea0003c00000 */
[----:B------:R0:W1:Y:S02]  /*16f90*/  SHFL.IDX P6, R14, R13, R12, R11 ;  /* 0x0000000c0d0e7389 */ /* 0x00006400000c000b */
[----:B01----:R-:W-:Y:S01]  /*16fa0*/  ENDCOLLECTIVE ;  /* 0x000000000000791b */ /* 0x003fe20003800000 */
.L_x_2366:
        /* <DEDUP_REMOVED lines=13> */
.L_x_2367:
[----:B------:R-:W-:Y:S05]  /*17080*/  BRA `(.L_x_2368) ;  /* 0xffffffcc00887947 */ /* 0x000fea000383ffff */
.L_x_2292:
[----:B0-----:R0:W1:Y:S02]  /*17090*/  SYNCS.PHASECHK.TRANS64.TRYWAIT P0, [R6+URZ+0x38860], R3 ;  /* 0x03886003060075a7 */ /* 0x001064000800017f */
[----:B-1----:R-:W-:Y:S05]  /*170a0*/  @!P0 NANOSLEEP.SYNCS 0x989680 ;  /* 0x009896800000895d */ /* 0x002fea0003900000 */
[----:B------:R-:W1:Y:S02]  /*170b0*/  @!P0 SYNCS.PHASECHK.TRANS64 P0, [R6+URZ+0x38860], R3 ;  /* 0x03886003060085a7 */ /* 0x000e64000800007f */
[----:B-1----:R-:W-:Y:S05]  /*170c0*/  @!P0 BRA `(.L_x_2292) ;  /* 0xfffffffc00f08947 */ /* 0x002fea000383ffff */
[----:B------:R-:W-:Y:S05]  /*170d0*/  BRA `(.L_x_2369) ;  /* 0xffffffcc00e87947 */ /* 0x000fea000383ffff */
.L_x_2293:
        /* <DEDUP_REMOVED lines=8> */
.L_x_2371:
[----:B------:R-:W-:Y:S05]  /*17160*/  BSYNC B1 ;  /* 0x0000000000017941 */ /* 0x000fea0003800000 */
.L_x_2370:
[----:B------:R-:W-:Y:S01]  /*17170*/  IMAD.MOV.U32 R13, RZ, RZ, R18 ;  /* 0x000000ffff0d7224 */ /* 0x000fe200078e0012 */
[----:B------:R-:W-:Y:S01]  /*17180*/  MOV R12, RZ ;  /* 0x000000ff000c7202 */ /* 0x000fe20000000f00 */
[----:B------:R-:W-:Y:S02]  /*17190*/  IMAD.MOV.U32 R11, RZ, RZ, 0x181f ;  /* 0x0000181fff0b7424 */ /* 0x000fe400078e00ff */
[----:B------:R-:W-:Y:S02]  /*171a0*/  IMAD.MOV.U32 R15, RZ, RZ, -0x1 ;  /* 0xffffffffff0f7424 */ /* 0x000fe400078e00ff */
[----:B------:R-:W-:Y:S02]  /*171b0*/  IMAD.MOV.U32 R3, RZ, RZ, R14 ;  /* 0x000000ffff037224 */ /* 0x000fe400078e000e */
[----:B------:R-:W-:-:S07]  /*171c0*/  IMAD R7, R7, 0x2, R17 ;  /* 0x0000000207077824 */ /* 0x000fce00078e0211 */
[----:B------:R-:W-:Y:S05]  /*171d0*/  WARPSYNC.COLLECTIVE R15, `(.L_x_2372) ;  /* 0x000000000f087348 */ /* 0x000fea0003c00000 */
[----:B------:R0:W1:Y:S02]  /*171e0*/  SHFL.IDX P6, R14, R13, R12, R11 ;  /* 0x0000000c0d0e7389 */ /* 0x00006400000c000b */
[----:B01----:R-:W-:Y:S01]  /*171f0*/  ENDCOLLECTIVE ;  /* 0x000000000000791b */ /* 0x003fe20003800000 */
.L_x_2372:
[----:B------:R-:W-:Y:S02]  /*17200*/  IMAD.MOV.U32 R13, RZ, RZ, R19 ;  /* 0x000000ffff0d7224 */ /* 0x000fe400078e0013 */
[----:B------:R-:W-:Y:S01]  /*17210*/  IMAD.MOV.U32 R12, RZ, RZ, 0x1 ;  /* 0x00000001ff0c7424 */ /* 0x000fe200078e00ff */
[----:B------:R-:W-:-:S13]  /*17220*/  IADD3 R2, P0, R14, R0, RZ ;  /* 0x000000000e027210 */ /* 0x000fda0007f1e0ff */
[----:B------:R-:W-:Y:S05]  /*17230*/  WARPSYNC.COLLECTIVE R15, `(.L_x_2373) ;  /* 0x000000000f087348 */ /* 0x000fea0003c00000 */
[----:B------:R0:W1:Y:S02]  /*17240*/  SHFL.IDX P6, R14, R13, R12, R11 ;  /* 0x0000000c0d0e7389 */ /* 0x00006400000c000b */
[----:B01----:R-:W-:Y:S01]  /*17250*/  ENDCOLLECTIVE ;  /* 0x000000000000791b */ /* 0x003fe20003800000 */
.L_x_2373:
        /* <DEDUP_REMOVED lines=17> */
.L_x_2374:
[----:B------:R-:W-:Y:S02]  /*17370*/  IMAD.MOV.U32 R13, RZ, RZ, R19 ;  /* 0x000000ffff0d7224 */ /* 0x000fe400078e0013 */
[----:B------:R-:W-:Y:S01]  /*17380*/  IMAD.MOV.U32 R12, RZ, RZ, 0x2 ;  /* 0x00000002ff0c7424 */ /* 0x000fe200078e00ff */
[----:B------:R-:W-:-:S13]  /*17390*/  IADD3 R2, P0, R14, R0, RZ ;  /* 0x000000000e027210 */ /* 0x000fda0007f1e0ff */
[----:B------:R-:W-:Y:S05]  /*173a0*/  WARPSYNC.COLLECTIVE R15, `(.L_x_2375) ;  /* 0x000000000f087348 */ /* 0x000fea0003c00000 */
[----:B------:R0:W1:Y:S02]  /*173b0*/  SHFL.IDX P6, R14, R13, R12, R11 ;  /* 0x0000000c0d0e7389 */ /* 0x00006400000c000b */
[----:B01----:R-:W-:Y:S01]  /*173c0*/  ENDCOLLECTIVE ;  /* 0x000000000000791b */ /* 0x003fe20003800000 */
.L_x_2375:
        /* <DEDUP_REMOVED lines=17> */
.L_x_2376:
[----:B------:R-:W-:Y:S02]  /*174e0*/  IMAD.MOV.U32 R13, RZ, RZ, R19 ;  /* 0x000000ffff0d7224 */ /* 0x000fe400078e0013 */
[----:B------:R-:W-:Y:S01]  /*174f0*/  IMAD.MOV.U32 R12, RZ, RZ, 0x3 ;  /* 0x00000003ff0c7424 */ /* 0x000fe200078e00ff */
[----:B------:R-:W-:-:S13]  /*17500*/  IADD3 R2, P0, R14, R0, RZ ;  /* 0x000000000e027210 */ /* 0x000fda0007f1e0ff */
[----:B------:R-:W-:Y:S05]  /*17510*/  WARPSYNC.COLLECTIVE R15, `(.L_x_2377) ;  /* 0x000000000f087348 */ /* 0x000fea0003c00000 */
[----:B------:R0:W1:Y:S02]  /*17520*/  SHFL.IDX P6, R14, R13, R12, R11 ;  /* 0x0000000c0d0e7389 */ /* 0x00006400000c000b */
[----:B01----:R-:W-:Y:S01]  /*17530*/  ENDCOLLECTIVE ;  /* 0x000000000000791b */ /* 0x003fe20003800000 */
.L_x_2377:
        /* <DEDUP_REMOVED lines=17> */
.L_x_2378:
[----:B------:R-:W-:Y:S02]  /*17650*/  IMAD.MOV.U32 R13, RZ, RZ, R19 ;  /* 0x000000ffff0d7224 */ /* 0x000fe400078e0013 */
[----:B------:R-:W-:Y:S01]  /*17660*/  IMAD.MOV.U32 R12, RZ, RZ, 0x4 ;  /* 0x00000004ff0c7424 */ /* 0x000fe200078e00ff */
[----:B------:R-:W-:-:S13]  /*17670*/  IADD3 R2, P0, R14, R0, RZ ;  /* 0x000000000e027210 */ /* 0x000fda0007f1e0ff */
[----:B------:R-:W-:Y:S05]  /*17680*/  WARPSYNC.COLLECTIVE R15, `(.L_x_2379) ;  /* 0x000000000f087348 */ /* 0x000fea0003c00000 */
[----:B------:R0:W1:Y:S02]  /*17690*/  SHFL.IDX P6, R14, R13, R12, R11 ;  /* 0x0000000c0d0e7389 */ /* 0x00006400000c000b */
[----:B01----:R-:W-:Y:S01]  /*176a0*/  ENDCOLLECTIVE ;  /* 0x000000000000791b */ /* 0x003fe20003800000 */
.L_x_2379:
        /* <DEDUP_REMOVED lines=12> */
.L_x_2380:
        /* <DEDUP_REMOVED lines=9> */
.L_x_2301:
[----:B0-----:R0:W2:Y:S02]  /*17800*/  SYNCS.PHASECHK.TRANS64.TRYWAIT P0, [R4+URZ+0x38860], R3 ;  /* 0x03886003040075a7 */ /* 0x0010a4000800017f */
[----:B--2---:R-:W-:Y:S05]  /*17810*/  @!P0 NANOSLEEP.SYNCS 0x989680 ;  /* 0x009896800000895d */ /* 0x004fea0003900000 */
[----:B------:R-:W2:Y:S02]  /*17820*/  @!P0 SYNCS.PHASECHK.TRANS64 P0, [R4+URZ+0x38860], R3 ;  /* 0x03886003040085a7 */ /* 0x000ea4000800007f */
[----:B--2---:R-:W-:Y:S05]  /*17830*/  @!P0 BRA `(.L_x_2301) ;  /* 0xfffffffc00f08947 */ /* 0x004fea000383ffff */
[----:B------:R-:W-:Y:S05]  /*17840*/  BRA `(.L_x_2382) ;  /* 0xffffffd000407947 */ /* 0x000fea000383ffff */
.L_x_2302:
        /* <DEDUP_REMOVED lines=8> */
.L_x_2384:
[----:B------:R-:W-:Y:S05]  /*178d0*/  BSYNC B0 ;  /* 0x0000000000007941 */ /* 0x000fea0003800000 */
.L_x_2383:
        /* <DEDUP_REMOVED lines=9> */
.L_x_2385:
[----:B------:R-:W-:Y:S02]  /*17970*/  IMAD.MOV.U32 R13, RZ, RZ, R19 ;  /* 0x000000ffff0d7224 */ /* 0x000fe400078e0013 */
[----:B------:R-:W-:Y:S01]  /*17980*/  IMAD.MOV.U32 R12, RZ, RZ, 0x1 ;  /* 0x00000001ff0c7424 */ /* 0x000fe200078e00ff */
[----:B------:R-:W-:-:S13]  /*17990*/  IADD3 R2, P0, R14, R6, RZ ;  /* 0x000000060e027210 */ /* 0x000fda0007f1e0ff */
[----:B------:R-:W-:Y:S05]  /*179a0*/  WARPSYNC.COLLECTIVE R15, `(.L_x_2386) ;  /* 0x000000000f087348 */ /* 0x000fea0003c00000 */
[----:B------:R0:W1:Y:S02]  /*179b0*/  SHFL.IDX P6, R14, R13, R12, R11 ;  /* 0x0000000c0d0e7389 */ /* 0x00006400000c000b */
[----:B01----:R-:W-:Y:S01]  /*179c0*/  ENDCOLLECTIVE ;  /* 0x000000000000791b */ /* 0x003fe20003800000 */
.L_x_2386:
[----:B------:R-:W-:Y:S01]  /*179d0*/  IMAD.X R3, RZ, RZ, R0, P0 ;  /* 0x000000ffff037224 */ /* 0x000fe200000e0600 */
[----:B------:R-:W-:Y:S01]  /*179e0*/  ISETP.LT.OR P0, PT, R5, 0x1, P5 ;  /* 0x000000010500780c */ /* 0x000fe20002f01670 */
[----:B------:R-:W-:Y:S01]  /*179f0*/  IMAD R0, R8, 0x2, R17 ;  /* 0x0000000208007824 */ /* 0x000fe200078e0211 */
        /* <DEDUP_REMOVED lines=10> */
.L_x_2387:
        /* <DEDUP_REMOVED lines=14> */
.L_x_2388:
        /* <DEDUP_REMOVED lines=12> */
.L_x_2389:
        /* <DEDUP_REMOVED lines=14> */
.L_x_2390:
        /* <DEDUP_REMOVED lines=12> */
.L_x_2391:
        /* <DEDUP_REMOVED lines=14> */
.L_x_2392:
        /* <DEDUP_REMOVED lines=12> */
.L_x_2393:
        /* <DEDUP_REMOVED lines=9> */
.L_x_2307:
        /* <DEDUP_REMOVED lines=8> */
.L_x_2396:
[----:B------:R-:W-:Y:S05]  /*18090*/  BSYNC B0 ;  /* 0x0000000000007941 */ /* 0x000fea0003800000 */
.L_x_2395:
[----:B------:R-:W-:Y:S05]  /*180a0*/  BRA `(.L_x_2397) ;  /* 0xffffffcc00d47947 */ /* 0x000fea000383ffff */
.L_x_2310:
[----:B-1----:R1:W2:Y:S02]  /*180b0*/  SYNCS.PHASECHK.TRANS64.TRYWAIT P0, [R4+URZ+0x38820], R0 ;  /* 0x03882000040075a7 */ /* 0x0022a4000800017f */
[----:B--2---:R-:W-:Y:S05]  /*180c0*/  @!P0 NANOSLEEP.SYNCS 0x989680 ;  /* 0x009896800000895d */ /* 0x004fea0003900000 */
[----:B------:R-:W2:Y:S02]  /*180d0*/  @!P0 SYNCS.PHASECHK.TRANS64 P0, [R4+URZ+0x38820], R0 ;  /* 0x03882000040085a7 */ /* 0x000ea4000800007f */
[----:B--2---:R-:W-:Y:S05]  /*180e0*/  @!P0 BRA `(.L_x_2310) ;  /* 0xfffffffc00f08947 */ /* 0x004fea000383ffff */
[----:B------:R-:W-:Y:S05]  /*180f0*/  BRA `(.L_x_2398) ;  /* 0xffffffd0001c7947 */ /* 0x000fea000383ffff */
.L_x_2311:
        /* <DEDUP_REMOVED lines=11> */
.L_x_2400:
[----:B------:R-:W-:Y:S05]  /*181b0*/  BSYNC B0 ;  /* 0x0000000000007941 */ /* 0x000fea0003800000 */
.L_x_2399:
[----:B------:R-:W-:Y:S05]  /*181c0*/  BRA `(.L_x_2401) ;  /* 0xffffffd000047947 */ /* 0x000fea000383ffff */
.L_x_2314:
[----:B------:R-:W-:Y:S01]  /*181d0*/  BSSY B1, `(.L_x_2402) ;  /* 0x0000006000017945 */ /* 0x000fe20003800000 */
[----:B------:R-:W-:-:S07]  /*181e0*/  IMAD.MOV.U32 R15, RZ, RZ, -0x1 ;  /* 0xffffffffff0f7424 */ /* 0x000fce00078e00ff */
[----:B01---5:R-:W-:Y:S05]  /*181f0*/  WARPSYNC.COLLECTIVE R15, `(.L_x_2403) ;  /* 0x000000000f0c7348 */ /* 0x023fea0003c00000 */
[----:B------:R-:W-:Y:S02]  /*18200*/  ELECT P6, UR62, PT ;  /* 0x00000000003e782f */ /* 0x000fe400038c0000 */
[----:B------:R-:W-:Y:S01]  /*18210*/  MOV R14, UR62 ;  /* 0x0000003e000e7c02 */ /* 0x000fe20008000f00 */
[----:B01---5:R-:W-:Y:S10]  /*18220*/  ENDCOLLECTIVE ;  /* 0x000000000000791b */ /* 0x023ff40003800000 */
.L_x_2403:
[----:B------:R-:W-:Y:S05]  /*18230*/  BSYNC B1 ;  /* 0x0000000000017941 */ /* 0x000fea0003800000 */
.L_x_2402:
[----:B------:R-:W-:Y:S05]  /*18240*/  BRA `(.L_x_2404) ;  /* 0xffffffcc00fc7947 */ /* 0x000fea000383ffff */
.L_x_2316:
[----:B-1----:R1:W2:Y:S02]  /*18250*/  SYNCS.PHASECHK.TRANS64.TRYWAIT P1, [R5+URZ+0x38840], R0 ;  /* 0x03884000050075a7 */ /* 0x0022a4000802017f */
[----:B--2---:R-:W-:Y:S05]  /*18260*/  @!P1 NANOSLEEP.SYNCS 0x989680 ;  /* 0x009896800000995d */ /* 0x004fea0003900000 */
[----:B------:R-:W2:Y:S02]  /*18270*/  @!P1 SYNCS.PHASECHK.TRANS64 P1, [R5+URZ+0x38840], R0 ;  /* 0x03884000050095a7 */ /* 0x000ea4000802007f */
[----:B--2---:R-:W-:Y:S05]  /*18280*/  @!P1 BRA `(.L_x_2316) ;  /* 0xfffffffc00f09947 */ /* 0x004fea000383ffff */
[----:B------:R-:W-:Y:S05]  /*18290*/  BRA `(.L_x_2405) ;  /* 0xffffffd000247947 */ /* 0x000fea000383ffff */
.L_x_2318:
[----:B--2---:R2:W3:Y:S02]  /*182a0*/  SYNCS.PHASECHK.TRANS64.TRYWAIT P1, [R23+URZ+0x38840], R2 ;  /* 0x03884002170075a7 */ /* 0x0044e4000802017f */
[----:B---3--:R-:W-:Y:S05]  /*182b0*/  @!P1 NANOSLEEP.SYNCS 0x989680 ;  /* 0x009896800000995d */ /* 0x008fea0003900000 */
[----:B------:R-:W3:Y:S02]  /*182c0*/  @!P1 SYNCS.PHASECHK.TRANS64 P1, [R23+URZ+0x38840], R2 ;  /* 0x03884002170095a7 */ /* 0x000ee4000802007f */
[----:B---3--:R-:W-:Y:S05]  /*182d0*/  @!P1 BRA `(.L_x_2318) ;  /* 0xfffffffc00f09947 */ /* 0x008fea000383ffff */
[----:B------:R-:W-:Y:S05]  /*182e0*/  BRA `(.L_x_2406) ;  /* 0xffffffd000307947 */ /* 0x000fea000383ffff */
.L_x_2320:
[----:B---3--:R3:W4:Y:S02]  /*182f0*/  SYNCS.PHASECHK.TRANS64.TRYWAIT P1, [R5+URZ+0x38860], R0 ;  /* 0x03886000050075a7 */ /* 0x008724000802017f */
[----:B----4-:R-:W-:Y:S05]  /*18300*/  @!P1 NANOSLEEP.SYNCS 0x989680 ;  /* 0x009896800000995d */ /* 0x010fea0003900000 */
[----:B------:R-:W4:Y:S02]  /*18310*/  @!P1 SYNCS.PHASECHK.TRANS64 P1, [R5+URZ+0x38860], R0 ;  /* 0x03886000050095a7 */ /* 0x000f24000802007f */
[----:B----4-:R-:W-:Y:S05]  /*18320*/  @!P1 BRA `(.L_x_2320) ;  /* 0xfffffffc00f09947 */ /* 0x010fea000383ffff */
[----:B------:R-:W-:Y:S05]  /*18330*/  BRA `(.L_x_2407) ;  /* 0xffffffd0002c7947 */ /* 0x000fea000383ffff */
.L_x_2408:
        /* <DEDUP_REMOVED lines=12> */
.L_x_15842:


//--------------------- .text._ZN7cutlass13device_kernelIN5flash11enable_sm90INS1_16FlashAttnFwdSm90INS1_25CollectiveMainloopFwdSm90ILi2EN4cute5tupleIJNS5_1CILi1EEES8_S8_EEENS6_IJNS7_ILi128EEENS7_ILi80EEENS7_ILi256EEEEEELi256ENS_6half_tEfNS_4arch4Sm90ELb1ELb0ELb0ELb1ELb1ELb0ELb0ELb1ELb1ELb1ELb0ELb0EEENS1_21CollectiveEpilogueFwdINS6_IJSA_SC_SB_EEES9_SE_SG_Li256ELb1ELb1ELb0ELb0EEENS1_36VarlenDynamicPersistentTileSchedulerILi128ELi80ELi256ELi128ELb0ELb1ELb1ELb1ELb1ELb1EEEEEEEEEvNT_6ParamsE --------------------------
	.section	.text._ZN7cutlass13device_kernelIN5flash11enable_sm90INS1_16FlashAttnFwdSm90INS1_25CollectiveMainloopFwdSm90ILi2EN4cute5tupleIJNS5_1CILi1EEES8_S8_EEENS6_IJNS7_ILi128EEENS7_ILi80EEENS7_ILi256EEEEEELi256ENS_6half_tEfNS_4arch4Sm90ELb1ELb0ELb0ELb1ELb1ELb0ELb0ELb1ELb1ELb1ELb0ELb0EEENS1_21CollectiveEpilogueFwdINS6_IJSA_SC_SB_EEES9_SE_SG_Li256ELb1ELb1ELb0ELb0EEENS1_36VarlenDynamicPersistentTileSchedulerILi128ELi80ELi256ELi128ELb0ELb1ELb1ELb1ELb1ELb1EEEEEEEEEvNT_6ParamsE,"ax",@progbits
	.align	128
.text._ZN7cutlass13device_kernelIN5flash11enable_sm90INS1_16FlashAttnFwdSm90INS1_25CollectiveMainloopFwdSm90ILi2EN4cute5tupleIJNS5_1CILi1EEES8_S8_EEENS6_IJNS7_ILi128EEENS7_ILi80EEENS7_ILi256EEEEEELi256ENS_6half_tEfNS_4arch4Sm90ELb1ELb0ELb0ELb1ELb1ELb0ELb0ELb1ELb1ELb1ELb0ELb0EEENS1_21CollectiveEpilogueFwdINS6_IJSA_SC_SB_EEES9_SE_SG_Li256ELb1ELb1ELb0ELb0EEENS1_36VarlenDynamicPersistentTileSchedulerILi128ELi80ELi256ELi128ELb0ELb1ELb1ELb1ELb1ELb1EEEEEEEEEvNT_6ParamsE:
        .type           _ZN7cutlass13device_kernelIN5flash11enable_sm90INS1_16FlashAttnFwdSm90INS1_25CollectiveMainloopFwdSm90ILi2EN4cute5tupleIJNS5_1CILi1EEES8_S8_EEENS6_IJNS7_ILi128EEENS7_ILi80EEENS7_ILi256EEEEEELi256ENS_6half_tEfNS_4arch4Sm90ELb1ELb0ELb0ELb1ELb1ELb0ELb0ELb1ELb1ELb1ELb0ELb0EEENS1_21CollectiveEpilogueFwdINS6_IJSA_SC_SB_EEES9_SE_SG_Li256ELb1ELb1ELb0ELb0EEENS1_36VarlenDynamicPersistentTileSchedulerILi128ELi80ELi256ELi128ELb0ELb1ELb1ELb1ELb1ELb1EEEEEEEEEvNT_6ParamsE,@function
        .size           _ZN7cutlass13device_kernelIN5flash11enable_sm90INS1_16FlashAttnFwdSm90INS1_25CollectiveMainloopFwdSm90ILi2EN4cute5tupleIJNS5_1CILi1EEES8_S8_EEENS6_IJNS7_ILi128EEENS7_ILi80EEENS7_ILi256EEEEEELi256ENS_6half_tEfNS_4arch4Sm90ELb1ELb0ELb0ELb1ELb1ELb0ELb0ELb1ELb1ELb1ELb0ELb0EEENS1_21CollectiveEpilogueFwdINS6_IJSA_SC_SB_EEES9_SE_SG_Li256ELb1ELb1ELb0ELb0EEENS1_36VarlenDynamicPersistentTileSchedulerILi128ELi80ELi256ELi128ELb0ELb1ELb1ELb1ELb1ELb1EEEEEEEEEvNT_6ParamsE,(.L_x_15843 - _ZN7cutlass13device_kernelIN5flash11enable_sm90INS1_16FlashAttnFwdSm90INS1_25CollectiveMainloopFwdSm90ILi2EN4cute5tupleIJNS5_1CILi1EEES8_S8_EEENS6_IJNS7_ILi128EEENS7_ILi80EEENS7_ILi256EEEEEELi256ENS_6half_tEfNS_4arch4Sm90ELb1ELb0ELb0ELb1ELb1ELb0ELb0ELb1ELb1ELb1ELb0ELb0EEENS1_21CollectiveEpilogueFwdINS6_IJSA_SC_SB_EEES9_SE_SG_Li256ELb1ELb1ELb0ELb0EEENS1_36VarlenDynamicPersistentTileSchedulerILi128ELi80ELi256ELi128ELb0ELb1ELb1ELb1ELb1ELb1EEEEEEEEEvNT_6ParamsE)
        .other          _ZN7cutlass13device_kernelIN5flash11enable_sm90INS1_16FlashAttnFwdSm90INS1_25CollectiveMainloopFwdSm90ILi2EN4cute5tupleIJNS5_1CILi1EEES8_S8_EEENS6_IJNS7_ILi128EEENS7_ILi80EEENS7_ILi256EEEEEELi256ENS_6half_tEfNS_4arch4Sm90ELb1ELb0ELb0ELb1ELb1ELb0ELb0ELb1ELb1ELb1ELb0ELb0EEENS1_21CollectiveEpilogueFwdINS6_IJSA_SC_SB_EEES9_SE_SG_Li256ELb1ELb1ELb0ELb0EEENS1_36VarlenDynamicPersistentTileSchedulerILi128ELi80ELi256ELi128ELb0ELb1ELb1ELb1ELb1ELb1EEEEEEEEEvNT_6ParamsE,@"STO_CUDA_ENTRY STV_DEFAULT"
_ZN7cutlass13device_kernelIN5flash11enable_sm90INS1_16FlashAttnFwdSm90INS1_25CollectiveMainloopFwdSm90ILi2EN4cute5tupleIJNS5_1CILi1EEES8_S8_EEENS6_IJNS7_ILi128EEENS7_ILi80EEENS7_ILi256EEEEEELi256ENS_6half_tEfNS_4arch4Sm90ELb1ELb0ELb0ELb1ELb1ELb0ELb0ELb1ELb1ELb1ELb0ELb0EEENS1_21CollectiveEpilogueFwdINS6_IJSA_SC_SB_EEES9_SE_SG_Li256ELb1ELb1ELb0ELb0EEENS1_36VarlenDynamicPersistentTileSchedulerILi128ELi80ELi256ELi128ELb0ELb1ELb1ELb1ELb1ELb1EEEEEEEEEvNT_6ParamsE:
        /* <DEDUP_REMOVED lines=45> */
.L_x_2409:
        /* <DEDUP_REMOVED lines=22> */
.L_x_2410:
        /* <DEDUP_REMOVED lines=18> */
.L_x_2411:
        /* <DEDUP_REMOVED lines=22> */
.L_x_2412:
        /* <DEDUP_REMOVED lines=23> */
.L_x_2413:
        /* <DEDUP_REMOVED lines=10> */
.L_x_2415:
        /* <DEDUP_REMOVED lines=18> */
[----:B------:R-:W0:Y:S02]  /*09e0*/  S2R R0, SR_TID.X ;  /* 0x0000000000007919 */ /* 0x000e240000002100 */
[----:B0-----:R-:W-:-:S05]  /*09f0*/  VIADD R12, R0, 0xffffff80 ;  /* 0xffffff80000c7836 */ /* 0x001fca0000000000 */
[----:B------:R-:W-:-:S04]  /*0a00*/  SHF.R.S32.HI R0, RZ, 0x1f, R12 ;  /* 0x0000001fff007819 */ /* 0x000fc8000001140c */
[CC--:B------:R-:W-:Y:S02]  /*0a10*/  LEA.HI R3, R0.reuse, R12.reuse, RZ, 0x4 ;  /* 0x0000000c00037211 */ /* 0x0c0fe400078f20ff */
[CC--:B------:R-:W-:Y:S02]  /*0a20*/  LEA.HI R4, R0.reuse, R12.reuse, RZ, 0x5 ;  /* 0x0000000c00047211 */ /* 0x0c0fe400078f28ff */
[----:B------:R-:W-:Y:S02]  /*0a30*/  SHF.R.S32.HI R6, RZ, 0x4, R3 ;  /* 0x00000004ff067819 */ /* 0x000fe40000011403 */
[----:B------:R-:W-:Y:S01]  /*0a40*/  LEA.HI R11, R0, R12, RZ, 0x2 ;  /* 0x0000000c000b7211 */ /* 0x000fe200078f10ff */
[----:B------:R-:W-:Y:S01]  /*0a50*/  IMAD.SHL.U32 R5, R4, 0x20, RZ ;  /* 0x0000002004057824 */ /* 0x000fe200078e00ff */
[C---:B------:R-:W-:Y:S02]  /*0a60*/  LOP3.LUT R4, R3.reuse, 0x3fffff0, RZ, 0xc0, !PT ;  /* 0x03fffff003047812 */ /* 0x040fe400078ec0ff */
[----:B------:R-:W-:-:S02]  /*0a70*/  LEA.HI R3, R3, R6, RZ, 0x1 ;  /* 0x0000000603037211 */ /* 0x000fc400078f08ff */
[----:B------:R-:W-:Y:S01]  /*0a80*/  LOP3.LUT R11, R11, 0xfffffffc, RZ, 0xc0, !PT ;  /* 0xfffffffc0b0b7812 */ /* 0x000fe200078ec0ff */
[C---:B------:R-:W-:Y:S01]  /*0a90*/  IMAD.IADD R4, R12.reuse, 0x1, -R4 ;  /* 0x000000010c047824 */ /* 0x040fe200078e0a04 */
[----:B------:R-:W-:Y:S02]  /*0aa0*/  LOP3.LUT R5, R5, 0xfffffc00, RZ, 0xc0, !PT ;  /* 0xfffffc0005057812 */ /* 0x000fe400078ec0ff */
[----:B------:R-:W-:Y:S01]  /*0ab0*/  LOP3.LUT R3, R3, 0x1ffffffe, RZ, 0xc0, !PT ;  /* 0x1ffffffe03037812 */ /* 0x000fe200078ec0ff */
[----:B------:R-:W-:Y:S02]  /*0ac0*/  IMAD.IADD R11, R12, 0x1, -R11 ;  /* 0x000000010c0b7824 */ /* 0x000fe400078e0a0b */
[----:B------:R-:W-:Y:S02]  /*0ad0*/  IMAD R4, R4, 0x40, R5 ;  /* 0x0000004004047824 */ /* 0x000fe400078e0205 */
[----:B------:R-:W-:Y:S01]  /*0ae0*/  IMAD.IADD R3, R6, 0x1, -R3 ;  /* 0x0000000106037824 */ /* 0x000fe200078e0a03 */
[----:B------:R-:W-:-:S03]  /*0af0*/  LEA.HI R5, R11, R11, RZ, 0x1 ;  /* 0x0000000b0b057211 */ /* 0x000fc600078f08ff */
[----:B------:R-:W-:Y:S01]  /*0b00*/  IMAD R3, R3, 0x8, R4 ;  /* 0x0000000803037824 */ /* 0x000fe200078e0204 */
[----:B------:R-:W-:-:S04]  /*0b10*/  LOP3.LUT R6, R5, 0x1ffffffe, RZ, 0xc0, !PT ;  /* 0x1ffffffe05067812 */ /* 0x000fc800078ec0ff */
[----:B------:R0:W-:Y:S01]  /*0b20*/  STL [R1+0x4], R3 ;  /* 0x0000040301007387 */ /* 0x0001e20000100800 */
[----:B------:R-:W-:Y:S01]  /*0b30*/  IMAD.IADD R6, R11, 0x1, -R6 ;  /* 0x000000010b067824 */ /* 0x000fe200078e0a06 */
[----:B--2---:R-:W-:Y:S02]  /*0b40*/  R2UR UR4, R2 ;  /* 0x00000000020472ca */ /* 0x004fe400000e0000 */
[CC--:B------:R-:W-:Y:S02]  /*0b50*/  LEA.HI R2, R0.reuse, R12.reuse, RZ, 0x7 ;  /* 0x0000000c00027211 */ /* 0x0c0fe400078f38ff */
[----:B------:R-:W-:Y:S02]  /*0b60*/  LEA.HI R0, R0, R12, RZ, 0x3 ;  /* 0x0000000c00007211 */ /* 0x000fe400078f18ff */
[----:B------:R-:W-:Y:S02]  /*0b70*/  LOP3.LUT R226, R2, 0xffffff80, RZ, 0xc0, !PT ;  /* 0xffffff8002e27812 */ /* 0x000fe400078ec0ff */
[----:B------:R-:W-:-:S02]  /*0b80*/  SHF.R.S32.HI R227, RZ, 0x7, R2 ;  /* 0x00000007ffe37819 */ /* 0x000fc40000011402 */
[----:B------:R-:W-:Y:S01]  /*0b90*/  LOP3.LUT R220, R0, 0xfffffff8, RZ, 0xc0, !PT ;  /* 0xfffffff800dc7812 */ /* 0x000fe200078ec0ff */
[----:B------:R-:W-:Y:S01]  /*0ba0*/  IMAD.IADD R226, R12, 0x1, -R226 ;  /* 0x000000010ce27824 */ /* 0x000fe200078e0ae2 */
[----:B------:R-:W-:Y:S01]  /*0bb0*/  LEA.HI R2, R2, R227, RZ, 0x1 ;  /* 0x000000e302027211 */ /* 0x000fe200078f08ff */
[----:B------:R-:W-:Y:S01]  /*0bc0*/  ULOP3.LUT UR7, UR4, 0x1, URZ, 0xfc, !UPT ;  /* 0x0000000104077892 */ /* 0x000fe2000f8efc3f */
[----:B------:R-:W-:Y:S02]  /*0bd0*/  IADD3 R220, R12, -R220, RZ ;  /* 0x800000dc0cdc7210 */ /* 0x000fe40007ffe0ff */
[----:B------:R-:W-:Y:S01]  /*0be0*/  SHF.R.S32.HI R7, RZ, 0x1f, R226 ;  /* 0x0000001fff077819 */ /* 0x000fe200000114e2 */
[----:B------:R-:W-:Y:S01]  /*0bf0*/  UMOV UR4, URZ ;  /* 0x0000003f00047c82 */ /* 0x000fe20008000000 */
[----:B------:R-:W-:Y:S01]  /*0c00*/  LOP3.LUT R2, R2, 0x3fffffe, RZ, 0xc0, !PT ;  /* 0x03fffffe02027812 */ /* 0x000fe200078ec0ff */
[----:B------:R-:W-:Y:S01]  /*0c10*/  IMAD.SHL.U32 R22, R220, 0x8, RZ ;  /* 0x00000008dc167824 */ /* 0x000fe200078e00ff */
[CC--:B------:R-:W-:Y:S01]  /*0c20*/  LEA.HI R8, R7.reuse, R226.reuse, RZ, 0x2 ;  /* 0x000000e207087211 */ /* 0x0c0fe200078f10ff */
[----:B0-----:R-:W-:Y:S01]  /*0c30*/  IMAD.U32 R3, RZ, RZ, UR7 ;  /* 0x00000007ff037e24 */ /* 0x001fe2000f8e00ff */
[----:B------:R-:W-:Y:S01]  /*0c40*/  LEA.HI R7, R7, R226, RZ, 0x5 ;  /* 0x000000e207077211 */ /* 0x000fe200078f28ff */
[----:B------:R-:W-:Y:S01]  /*0c50*/  IMAD.IADD R2, R227, 0x1, -R2 ;  /* 0x00000001e3027824 */ /* 0x000fe200078e0a02 */
[--C-:B------:R-:W-:Y:S01]  /*0c60*/  SHF.R.S32.HI R9, RZ, 0x2, R8.reuse ;  /* 0x00000002ff097819 */ /* 0x100fe20000011408 */
[C---:B------:R-:W-:Y:S01]  /*0c70*/  VIADD R218, R22.reuse, 0x40 ;  /* 0x0000004016da7836 */ /* 0x040fe20000000000 */
[----:B------:R-:W-:Y:S01]  /*0c80*/  SHF.R.S32.HI R10, RZ, 0x1f, R8 ;  /* 0x0000001fff0a7819 */ /* 0x000fe20000011408 */
[C---:B------:R-:W-:Y:S01]  /*0c90*/  VIADD R217, R22.reuse, 0x80 ;  /* 0x0000008016d97836 */ /* 0x040fe20000000000 */
[----:B------:R-:W-:Y:S01]  /*0ca0*/  SHF.R.S32.HI R7, RZ, 0x5, R7 ;  /* 0x00000005ff077819 */ /* 0x000fe20000011407 */
[----:B------:R-:W-:Y:S01]  /*0cb0*/  VIADD R219, R22, 0xc0 ;  /* 0x000000c016db7836 */ /* 0x000fe20000000000 */
[----:B------:R-:W-:Y:S01]  /*0cc0*/  LEA.HI R10, R10, R9, RZ, 0x3 ;  /* 0x000000090a0a7211 */ /* 0x000fe200078f18ff */
[----:B------:R-:W-:Y:S01]  /*0cd0*/  IMAD.U32 R225, RZ, RZ, UR4 ;  /* 0x00000004ffe17e24 */ /* 0x000fe2000f8e00ff */
[----:B------:R-:W-:Y:S01]  /*0ce0*/  LOP3.LUT R215, R8, 0x7ffffffc, RZ, 0xc0, !PT ;  /* 0x7ffffffc08d77812 */ /* 0x000fe200078ec0ff */
[----:B------:R-:W-:Y:S01]  /*0cf0*/  IMAD.U32 R17, RZ, RZ, UR4 ;  /* 0x00000004ff117e24 */ /* 0x000fe2000f8e00ff */
[----:B------:R-:W-:-:S02]  /*0d00*/  LOP3.LUT R10, R10, 0xfffffff8, RZ, 0xc0, !PT ;  /* 0xfffffff80a0a7812 */ /* 0x000fc400078ec0ff */
[----:B------:R-:W-:Y:S01]  /*0d10*/  SHF.R.S32.HI R224, RZ, 0x3, R0 ;  /* 0x00000003ffe07819 */ /* 0x000fe20000011400 */
[----:B------:R-:W-:Y:S01]  /*0d20*/  IMAD.IADD R215, R226, 0x1, -R215 ;  /* 0x00000001e2d77824 */ /* 0x000fe200078e0ad7 */
[----:B------:R-:W-:Y:S01]  /*0d30*/  SHF.R.S32.HI R0, RZ, 0x1f, R22 ;  /* 0x0000001fff007819 */ /* 0x000fe20000011416 */
[----:B------:R-:W-:Y:S01]  /*0d40*/  IMAD.IADD R10, R9, 0x1, -R10 ;  /* 0x00000001090a7824 */ /* 0x000fe200078e0a0a */
[----:B------:R-:W-:Y:S02]  /*0d50*/  SHF.R.S32.HI R4, RZ, 0x1f, R218 ;  /* 0x0000001fff047819 */ /* 0x000fe400000114da */
[----:B------:R-:W-:Y:S01]  /*0d60*/  SHF.R.S32.HI R0, RZ, 0x1f, R219 ;  /* 0x0000001fff007819 */ /* 0x000fe200000114db */
[----:B------:R-:W-:-:S04]  /*0d70*/  IMAD R7, R7, 0x10, R10 ;  /* 0x0000001007077824 */ /* 0x000fc800078e020a */
[----:B------:R-:W-:Y:S02]  /*0d80*/  IMAD R2, R2, 0x40, R7 ;  /* 0x0000004002027824 */ /* 0x000fe400078e0207 */
[----:B------:R-:W-:Y:S02]  /*0d90*/  IMAD.MOV.U32 R7, RZ, RZ, R15 ;  /* 0x000000ffff077224 */ /* 0x000fe400078e000f */
[----:B------:R-:W-:Y:S01]  /*0da0*/  IMAD R216, R6, 0x8, R2 ;  /* 0x0000000806d87824 */ /* 0x000fe200078e0202 */
[----:B------:R-:W-:Y:S04]  /*0db0*/  STL [R1], R2 ;  /* 0x0000000201007387 */ /* 0x000fe80000100800 */
[----:B------:R0:W-:Y:S02]  /*0dc0*/  STL [R1+0x8], R3 ;  /* 0x0000080301007387 */ /* 0x0001e40000100800 */
[----:B0-----:R-:W-:-:S07]  /*0dd0*/  SHF.R.S32.HI R3, RZ, 0x1f, R217 ;  /* 0x0000001fff037819 */ /* 0x001fce00000114d9 */
.L_x_2475:
[----:B012---:R-:W0:Y:S01]  /*0de0*/  LDC.64 R2, c[0x0][0xc88] ;  /* 0x00032200ff027b82 */ /* 0x007e220000000a00 */
[----:B------:R-:W-:Y:S01]  /*0df0*/  ULDC.64 UR8, c[0x0][0xa28] ;  /* 0x00028a0000087ab9 */ /* 0x000fe20000000a00 */
[----:B------:R-:W-:Y:S01]  /*0e00*/  ULDC.64 UR10, c[0x0][0xa18] ;  /* 0x00028600000a7ab9 */ /* 0x000fe20000000a00 */
[----:B0-----:R-:W-:-:S06]  /*0e10*/  IMAD.WIDE R2, R7, 0x4, R2 ;  /* 0x0000000407027825 */ /* 0x001fcc00078e0202 */
[----:B------:R-:W2:Y:S01]  /*0e20*/  LDG.E R2, desc[UR38][R2.64] ;  /* 0x0000002602027981 */ /* 0x000ea2000c1e1900 */
        /* <DEDUP_REMOVED lines=9> */
[----:B------:R-:W-:-:S04]  /*0ec0*/  @UP0 ULEA UR8, UP2, UR4, UR8, 0x2 ;  /* 0x0000000804080291 */ /* 0x000fc8000f84103f */
[----:B------:R-:W-:Y:S02]  /*0ed0*/  @UP0 ULEA.HI.X UR9, UR4, UR9, UR7, 0x2, UP2 ;  /* 0x0000000904090291 */ /* 0x000fe400090f1407 */
[----:B------:R-:W-:Y:S01]  /*0ee0*/  MOV R223, UR7 ;  /* 0x0000000700df7c02 */ /* 0x000fe20008000f00 */
[----:B------:R-:W-:Y:S01]  /*0ef0*/  @UP1 ULEA UR10, UP0, UR4, UR10, 0x2 ;  /* 0x0000000a040a1291 */ /* 0x000fe2000f80103f */
[----:B------:R-:W-:-:S03]  /*0f00*/  IMAD.U32 R2, RZ, RZ, UR8 ;  /* 0x00000008ff027e24 */ /* 0x000fc6000f8e00ff */
[----:B------:R-:W-:Y:S01]  /*0f10*/  @UP1 ULEA.HI.X UR11, UR4, UR11, UR7, 0x2, UP0 ;  /* 0x0000000b040b1291 */ /* 0x000fe200080f1407 */
[----:B------:R-:W-:Y:S01]  /*0f20*/  IMAD.U32 R3, RZ, RZ, UR9 ;  /* 0x00000009ff037e24 */ /* 0x000fe2000f8e00ff */
[----:B------:R-:W-:Y:S01]  /*0f30*/  ULDC.64 UR8, c[0x0][0x418] ;  /* 0x0001060000087ab9 */ /* 0x000fe20000000a00 */
[----:B------:R-:W-:Y:S01]  /*0f40*/  IMAD.U32 R4, RZ, RZ, UR10 ;  /* 0x0000000aff047e24 */ /* 0x000fe2000f8e00ff */
[----:B------:R-:W-:Y:S02]  /*0f50*/  ULDC UR7, c[0x0][0x424] ;  /* 0x0001090000077ab9 */ /* 0x000fe40000000800 */
[----:B------:R-:W-:Y:S01]  /*0f60*/  IMAD.U32 R5, RZ, RZ, UR11 ;  /* 0x0000000bff057e24 */ /* 0x000fe2000f8e00ff */
[----:B------:R-:W2:Y:S01]  /*0f70*/  @P0 LDG.E R2, desc[UR38][R2.64] ;  /* 0x0000002602020981 */ /* 0x000ea2000c1e1900 */
[----:B------:R-:W-:Y:S01]  /*0f80*/  UISETP.NE.U32.AND UP0, UPT, UR8, URZ, UPT ;  /* 0x0000003f0800728c */ /* 0x000fe2000bf05070 */
[----:B------:R-:W-:Y:S02]  /*0f90*/  ULDC.64 UR10, c[0x0][0xa20] ;  /* 0x00028800000a7ab9 */ /* 0x000fe40000000a00 */
[----:B---3--:R-:W3:Y:S01]  /*0fa0*/  @P2 LDG.E R4, desc[UR38][R4.64] ;  /* 0x0000002604042981 */ /* 0x008ee2000c1e1900 */
[----:B------:R-:W-:Y:S01]  /*0fb0*/  UISETP.NE.AND.EX UP0, UPT, UR9, URZ, UPT, UP0 ;  /* 0x0000003f0900728c */ /* 0x000fe2000bf05300 */
[----:B------:R-:W-:Y:S01]  /*0fc0*/  ISETP.NE.U32.AND P1, PT, RZ, UR10, PT ;  /* 0x0000000aff007c0c */ /* 0x000fe2000bf25070 */
[----:B------:R-:W-:Y:S01]  /*0fd0*/  ULDC UR8, c[0x0][0x2f0] ;  /* 0x0000bc0000087ab9 */ /* 0x000fe20000000800 */
[----:B------:R-:W-:Y:S01]  /*0fe0*/  UMOV UR4, URZ ;  /* 0x0000003f00047c82 */ /* 0x000fe20008000000 */
[----:B------:R-:W-:Y:S01]  /*0ff0*/  USEL UR7, UR7, 0x1, UP0 ;  /* 0x0000000107077887 */ /* 0x000fe20008000000 */
[----:B------:R-:W-:Y:S01]  /*1000*/  ISETP.NE.AND.EX P1, PT, RZ, UR11, PT, P1 ;  /* 0x0000000bff007c0c */ /* 0x000fe2000bf25310 */
[----:B------:R-:W-:-:S02]  /*1010*/  IMAD.U32 R222, RZ, RZ, UR6 ;  /* 0x00000006ffde7e24 */ /* 0x000fc4000f8e00ff */
[----:B------:R-:W-:Y:S01]  /*1020*/  UIMAD UR8, UR7, UR8, URZ ;  /* 0x00000008070872a4 */ /* 0x000fe2000f8e023f */
[----:B--2---:R-:W-:Y:S02]  /*1030*/  @P0 R2UR UR4, R2 ;  /* 0x00000000020402ca */ /* 0x004fe400000e0000 */
[----:B---3--:R-:W-:-:S13]  /*1040*/  @P2 R2UR UR7, R4 ;  /* 0x00000000040722ca */ /* 0x008fda00000e0000 */
[----:B------:R-:W-:Y:S01]  /*1050*/  IMAD.U32 R23, RZ, RZ, UR7 ;  /* 0x00000007ff177e24 */ /* 0x000fe2000f8e00ff */
[----:B----4-:R-:W-:Y:S06]  /*1060*/  @P2 BRA `(.L_x_2416) ;  /* 0x0000000000442947 */ /* 0x010fec0003800000 */
[----:B------:R-:W-:Y:S02]  /*1070*/  ULDC.64 UR6, c[0x0][0xa00] ;  /* 0x0002800000067ab9 */ /* 0x000fe40000000a00 */
[----:B------:R-:W-:Y:S01]  /*1080*/  ISETP.NE.U32.AND P0, PT, RZ, UR6, PT ;  /* 0x00000006ff007c0c */ /* 0x000fe2000bf05070 */
[----:B------:R-:W-:Y:S02]  /*1090*/  ULDC UR6, c[0x0][0x288] ;  /* 0x0000a20000067ab9 */ /* 0x000fe40000000800 */
[----:B------:R-:W-:Y:S01]  /*10a0*/  IMAD.U32 R23, RZ, RZ, UR6 ;  /* 0x00000006ff177e24 */ /* 0x000fe2000f8e00ff */
[----:B------:R-:W-:-:S13]  /*10b0*/  ISETP.NE.AND.EX P0, PT, RZ, UR7, PT, P0 ;  /* 0x00000007ff007c0c */ /* 0x000fda000bf05300 */
[----:B------:R-:W-:Y:S05]  /*10c0*/  @!P0 BRA `(.L_x_2416) ;  /* 0x00000000002c8947 */ /* 0x000fea0003800000 */
[----:B------:R-:W-:Y:S01]  /*10d0*/  R2UR UR9, R221 ;  /* 0x00000000dd0972ca */ /* 0x000fe200000e0000 */
[----:B------:R-:W-:-:S12]  /*10e0*/  ULDC.64 UR6, c[0x0][0xa00] ;  /* 0x0002800000067ab9 */ /* 0x000fd80000000a00 */
[----:B------:R-:W-:-:S06]  /*10f0*/  UIMAD.WIDE UR6, UR9, 0x4, UR6 ;  /* 0x00000004090678a5 */ /* 0x000fcc000f8e0206 */
[----:B------:R-:W-:Y:S02]  /*1100*/  IMAD.U32 R2, RZ, RZ, UR6 ;  /* 0x00000006ff027e24 */ /* 0x000fe4000f8e00ff */
[----:B------:R-:W-:-:S05]  /*1110*/  IMAD.U32 R3, RZ, RZ, UR7 ;  /* 0x00000007ff037e24 */ /* 0x000fca000f8e00ff */
[----:B------:R-:W2:Y:S04]  /*1120*/  LDG.E R4, desc[UR38][R2.64] ;  /* 0x0000002602047981 */ /* 0x000ea8000c1e1900 */
[----:B------:R-:W3:Y:S01]  /*1130*/  LDG.E R0, desc[UR38][R2.64+0x4] ;  /* 0x0000042602007981 */ /* 0x000ee2000c1e1900 */
[----:B--2---:R-:W-:Y:S02]  /*1140*/  R2UR UR6, R4 ;  /* 0x00000000040672ca */ /* 0x004fe400000e0000 */
[----:B---3--:R-:W-:-:S13]  /*1150*/  R2UR UR7, R0 ;  /* 0x00000000000772ca */ /* 0x008fda00000e0000 */
[----:B------:R-:W-:-:S06]  /*1160*/  UIADD3 UR6, -UR6, UR7, URZ ;  /* 0x0000000706067290 */ /* 0x000fcc000fffe13f */
[----:B------:R-:W-:-:S07]  /*1170*/  IMAD.U32 R23, RZ, RZ, UR6 ;  /* 0x00000006ff177e24 */ /* 0x000fce000f8e00ff */
.L_x_2416:
[----:B------:R-:W-:Y:S05]  /*1180*/  @!P1 BRA `(.L_x_2417) ;  /* 0x0000000000249947 */ /* 0x000fea0003800000 */
[----:B------:R-:W-:Y:S02]  /*1190*/  R2UR UR7, R221 ;  /* 0x00000000dd0772ca */ /* 0x000fe400000e0000 */
[----:B------:R-:W-:-:S11]  /*11a0*/  R2UR UR8, R223 ;  /* 0x00000000df0872ca */ /* 0x000fd600000e0000 */
[----:B------:R-:W-:-:S04]  /*11b0*/  ULEA UR6, UP0, UR7, UR10, 0x2 ;  /* 0x0000000a07067291 */ /* 0x000fc8000f80103f */
[----:B------:R-:W-:Y:S02]  /*11c0*/  ULEA.HI.X UR7, UR7, UR11, UR8, 0x2, UP0 ;  /* 0x0000000b07077291 */ /* 0x000fe400080f1408 */
[----:B------:R-:W-:-:S04]  /*11d0*/  IMAD.U32 R2, RZ, RZ, UR6 ;  /* 0x00000006ff027e24 */ /* 0x000fc8000f8e00ff */
[----:B------:R-:W-:-:S05]  /*11e0*/  IMAD.U32 R3, RZ, RZ, UR7 ;  /* 0x00000007ff037e24 */ /* 0x000fca000f8e00ff */
[----:B------:R-:W2:Y:S02]  /*11f0*/  LDG.E R2, desc[UR38][R2.64] ;  /* 0x0000002602027981 */ /* 0x000ea4000c1e1900 */
[----:B--2---:R-:W-:Y:S01]  /*1200*/  R2UR UR8, R2 ;  /* 0x00000000020872ca */ /* 0x004fe200000e0000 */
[----:B------:R-:W-:-:S14]  /*1210*/  BRA `(.L_x_2418) ;  /* 0x0000000000387947 */ /* 0x000fdc0003800000 */
.L_x_2417:
[----:B------:R-:W-:Y:S02]  /*1220*/  ULDC.64 UR6, c[0x0][0xa08] ;  /* 0x0002820000067ab9 */ /* 0x000fe40000000a00 */
[----:B------:R-:W-:-:S04]  /*1230*/  ISETP.NE.U32.AND P0, PT, RZ, UR6, PT ;  /* 0x00000006ff007c0c */ /* 0x000fc8000bf05070 */
[----:B------:R-:W-:-:S13]  /*1240*/  ISETP.NE.AND.EX P0, PT, RZ, UR7, PT, P0 ;  /* 0x00000007ff007c0c */ /* 0x000fda000bf05300 */
[----:B------:R-:W-:Y:S05]  /*1250*/  @!P0 BRA `(.L_x_2418) ;  /* 0x0000000000288947 */ /* 0x000fea0003800000 */
[----:B------:R-:W-:Y:S01]  /*1260*/  R2UR UR8, R221 ;  /* 0x00000000dd0872ca */ /* 0x000fe200000e0000 */
[----:B------:R-:W-:-:S12]  /*1270*/  ULDC.64 UR6, c[0x0][0xa08] ;  /* 0x0002820000067ab9 */ /* 0x000fd80000000a00 */
[----:B------:R-:W-:-:S06]  /*1280*/  UIMAD.WIDE UR6, UR8, 0x4, UR6 ;  /* 0x00000004080678a5 */ /* 0x000fcc000f8e0206 */
[----:B------:R-:W-:Y:S01]  /*1290*/  IMAD.U32 R2, RZ, RZ, UR6 ;  /* 0x00000006ff027e24 */ /* 0x000fe2000f8e00ff */
[----:B------:R-:W-:-:S05]  /*12a0*/  MOV R3, UR7 ;  /* 0x0000000700037c02 */ /* 0x000fca0008000f00 */
[----:B------:R-:W2:Y:S04]  /*12b0*/  LDG.E R4, desc[UR38][R2.64] ;  /* 0x0000002602047981 */ /* 0x000ea8000c1e1900 */
[----:B------:R-:W3:Y:S01]  /*12c0*/  LDG.E R0, desc[UR38][R2.64+0x4] ;  /* 0x0000042602007981 */ /* 0x000ee2000c1e1900 */
[----:B--2---:R-:W-:Y:S02]  /*12d0*/  R2UR UR8, R4 ;  /* 0x00000000040872ca */ /* 0x004fe400000e0000 */
[----:B---3--:R-:W-:-:S13]  /*12e0*/  R2UR UR6, R0 ;  /* 0x00000000000672ca */ /* 0x008fda00000e0000 */
[----:B------:R-:W-:-:S12]  /*12f0*/  UIADD3 UR8, -UR8, UR6, URZ ;  /* 0x0000000608087290 */ /* 0x000fd8000fffe13f */
.L_x_2418:
[----:B------:R-:W-:Y:S01]  /*1300*/  UIADD3 UR9, -UR4, UR8, URZ ;  /* 0x0000000804097290 */ /* 0x000fe2000fffe13f */
[----:B------:R-:W-:Y:S01]  /*1310*/  R2UR UR7, R23 ;  /* 0x00000000170772ca */ /* 0x000fe200000e0000 */
[----:B------:R-:W-:Y:S01]  /*1320*/  USHF.L.U32 UR5, UR5, 0x7, URZ ;  /* 0x0000000705057899 */ /* 0x000fe2000800063f */
[----:B------:R-:W-:Y:S01]  /*1330*/  PLOP3.LUT P0, PT, PT, PT, PT, 0x80, 0x0 ;  /* 0x000000000000781c */ /* 0x000fe20003f0f070 */
[----:B------:R-:W-:Y:S01]  /*1340*/  ULDC UR4, c[0x0][0x448] ;  /* 0x0001120000047ab9 */ /* 0x000fe20000000800 */
[----:B------:R-:W-:Y:S01]  /*1350*/  CS2R R2, SRZ ;  /* 0x0000000000027805 */ /* 0x000fe2000001ff00 */
[----:B------:R-:W-:Y:S01]  /*1360*/  UISETP.NE.AND UP0, UPT, UR4, 0x1, UPT ;  /* 0x000000010400788c */ /* 0x000fe2000bf05270 */
[----:B------:R-:W-:Y:S01]  /*1370*/  IMAD.U32 R212, RZ, RZ, UR9 ;  /* 0x00000009ffd47e24 */ /* 0x000fe2000f8e00ff */
[----:B------:R-:W-:Y:S02]  /*1380*/  UIADD3 UR6, UR5, 0x7f, URZ ;  /* 0x0000007f05067890 */ /* 0x000fe4000fffe03f */
[----:B------:R-:W-:Y:S01]  /*1390*/  IMAD.U32 R214, RZ, RZ, UR5 ;  /* 0x00000005ffd67e24 */ /* 0x000fe2000f8e00ff */
[----:B------:R-:W-:Y:S01]  /*13a0*/  UP2UR UR4, UPR, URZ, 0x1 ;  /* 0x000000013f047883 */ /* 0x000fe20008000000 */
[----:B------:R-:W-:Y:S01]  /*13b0*/  IMAD.MOV.U32 R0, RZ, RZ, RZ ;  /* 0x000000ffff007224 */ /* 0x000fe200078e00ff */
[----:B------:R-:W-:-:S02]  /*13c0*/  CS2R R150, SRZ ;  /* 0x0000000000967805 */ /* 0x000fc4000001ff00 */
[----:B------:R-:W-:Y:S01]  /*13d0*/  CS2R R148, SRZ ;  /* 0x0000000000947805 */ /* 0x000fe2000001ff00 */
[----:B------:R-:W-:Y:S01]  /*13e0*/  UIADD3 UR7, UR9, 0x50, -UR7 ;  /* 0x0000005009077890 */ /* 0x000fe2000fffe807 */
[----:B------:R-:W-:Y:S01]  /*13f0*/  CS2R R146, SRZ ;  /* 0x0000000000927805 */ /* 0x000fe2000001ff00 */
[----:B------:R-:W-:Y:S01]  /*1400*/  IMAD.U32 R213, RZ, RZ, UR4 ;  /* 0x00000004ffd57e24 */ /* 0x000fe2000f8e00ff */
[----:B------:R-:W-:Y:S01]  /*1410*/  @UP0 ULDC UR4, c[0x0][0x44c] ;  /* 0x0001130000040ab9 */ /* 0x000fe20000000800 */
[----:B------:R-:W-:Y:S01]  /*1420*/  @UP0 ULDC UR8, c[0x0][0x450] ;  /* 0x0001140000080ab9 */ /* 0x000fe20000000800 */
[----:B------:R-:W-:Y:S01]  /*1430*/  UIMAD.WIDE.U32 UR4, UR6, UR4, URZ ;  /* 0x00000004060472a5 */ /* 0x000fe2000f8e003f */
[----:B------:R-:W-:Y:S01]  /*1440*/  CS2R R144, SRZ ;  /* 0x0000000000907805 */ /* 0x000fe2000001ff00 */
[----:B------:R-:W-:Y:S01]  /*1450*/  UIADD3 UR4, UR9, 0x4f, URZ ;  /* 0x0000004f09047890 */ /* 0x000fe2000fffe03f */
[----:B------:R-:W-:Y:S01]  /*1460*/  CS2R R142, SRZ ;  /* 0x00000000008e7805 */ /* 0x000fe2000001ff00 */
[----:B------:R-:W-:Y:S01]  /*1470*/  @UP0 USHF.R.U32.HI UR6, URZ, UR8, UR5 ;  /* 0x000000083f060299 */ /* 0x000fe20008011605 */
[----:B------:R-:W-:Y:S01]  /*1480*/  CS2R R140, SRZ ;  /* 0x00000000008c7805 */ /* 0x000fe2000001ff00 */
[----:B------:R-:W-:Y:S01]  /*1490*/  UIMAD.WIDE UR4, UR4, 0x66666667, URZ ;  /* 0x66666667040478a5 */ /* 0x000fe2000f8e023f */
[----:B------:R-:W-:Y:S01]  /*14a0*/  CS2R R138, SRZ ;  /* 0x00000000008a7805 */ /* 0x000fe2000001ff00 */
[----:B------:R-:W-:Y:S01]  /*14b0*/  UIADD3 UR6, UR7, UR6, URZ ;  /* 0x0000000607067290 */ /* 0x000fe2000fffe03f */
[----:B------:R-:W-:Y:S01]  /*14c0*/  CS2R R136, SRZ ;  /* 0x0000000000887805 */ /* 0x000fe2000001ff00 */
[----:B------:R-:W-:Y:S01]  /*14d0*/  USHF.R.U32.HI UR4, URZ, 0x1f, UR5 ;  /* 0x0000001f3f047899 */ /* 0x000fe20008011605 */
[----:B------:R-:W-:Y:S01]  /*14e0*/  CS2R R134, SRZ ;  /* 0x0000000000867805 */ /* 0x000fe2000001ff00 */
[----:B------:R-:W-:Y:S01]  /*14f0*/  UIMAD.WIDE UR6, UR6, 0x66666667, URZ ;  /* 0x66666667060678a5 */ /* 0x000fe2000f8e023f */
[----:B------:R-:W-:Y:S01]  /*1500*/  CS2R R132, SRZ ;  /* 0x0000000000847805 */ /* 0x000fe2000001ff00 */
[----:B------:R-:W-:Y:S01]  /*1510*/  ULEA.HI.SX32 UR4, UR5, UR4, 0x1b ;  /* 0x0000000405047291 */ /* 0x000fe2000f8fda3f */
[----:B------:R-:W-:Y:S01]  /*1520*/  CS2R R130, SRZ ;  /* 0x0000000000827805 */ /* 0x000fe2000001ff00 */
[----:B------:R-:W-:Y:S01]  /*1530*/  USHF.R.U32.HI UR6, URZ, 0x1f, UR7 ;  /* 0x0000001f3f067899 */ /* 0x000fe20008011607 */
[----:B------:R-:W-:-:S02]  /*1540*/  CS2R R128, SRZ ;  /* 0x0000000000807805 */ /* 0x000fc4000001ff00 */
[----:B------:R-:W-:Y:S02]  /*1550*/  CS2R R126, SRZ ;  /* 0x00000000007e7805 */ /* 0x000fe4000001ff00 */
[----:B------:R-:W-:Y:S01]  /*1560*/  CS2R R124, SRZ ;  /* 0x00000000007c7805 */ /* 0x000fe2000001ff00 */
[----:B------:R-:W-:Y:S01]  /*1570*/  ULEA.HI.SX32 UR6, UR7, UR6, 0x1b ;  /* 0x0000000607067291 */ /* 0x000fe2000f8fda3f */
[----:B------:R-:W-:Y:S02]  /*1580*/  CS2R R122, SRZ ;  /* 0x00000000007a7805 */ /* 0x000fe4000001ff00 */
[----:B------:R-:W-:Y:S02]  /*1590*/  CS2R R120, SRZ ;  /* 0x0000000000787805 */ /* 0x000fe4000001ff00 */
[----:B------:R-:W-:Y:S01]  /*15a0*/  CS2R R118, SRZ ;  /* 0x0000000000767805 */ /* 0x000fe2000001ff00 */
[----:B------:R-:W-:Y:S01]  /*15b0*/  UISETP.LT.AND UP0, UPT, UR4, UR6, UPT ;  /* 0x000000060400728c */ /* 0x000fe2000bf01270 */
[----:B------:R-:W-:-:S02]  /*15c0*/  CS2R R116, SRZ ;  /* 0x0000000000747805 */ /* 0x000fc4000001ff00 */
[----:B------:R-:W-:Y:S02]  /*15d0*/  CS2R R114, SRZ ;  /* 0x0000000000727805 */ /* 0x000fe4000001ff00 */
[----:B------:R-:W-:Y:S01]  /*15e0*/  CS2R R112, SRZ ;  /* 0x0000000000707805 */ /* 0x000fe2000001ff00 */
[----:B------:R-:W-:Y:S01]  /*15f0*/  USEL UR60, UR4, UR6, UP0 ;  /* 0x00000006043c7287 */ /* 0x000fe20008000000 */
[----:B------:R-:W-:Y:S02]  /*1600*/  CS2R R110, SRZ ;  /* 0x00000000006e7805 */ /* 0x000fe4000001ff00 */
[----:B------:R-:W-:Y:S02]  /*1610*/  CS2R R108, SRZ ;  /* 0x00000000006c7805 */ /* 0x000fe4000001ff00 */
[----:B------:R-:W-:Y:S01]  /*1620*/  CS2R R106, SRZ ;  /* 0x00000000006a7805 */ /* 0x000fe2000001ff00 */
[----:B------:R-:W-:Y:S01]  /*1630*/  UISETP.GE.AND UP0, UPT, UR60, 0x1, UPT ;  /* 0x000000013c00788c */ /* 0x000fe2000bf06270 */
[----:B------:R-:W-:-:S02]  /*1640*/  CS2R R104, SRZ ;  /* 0x0000000000687805 */ /* 0x000fc4000001ff00 */
[----:B------:R-:W-:Y:S02]  /*1650*/  CS2R R102, SRZ ;  /* 0x0000000000667805 */ /* 0x000fe4000001ff00 */
[----:B------:R-:W-:Y:S01]  /*1660*/  CS2R R100, SRZ ;  /* 0x0000000000647805 */ /* 0x000fe2000001ff00 */
[----:B------:R-:W-:Y:S01]  /*1670*/  IMAD.MOV.U32 R166, RZ, RZ, RZ ;  /* 0x000000ffffa67224 */ /* 0x000fe200078e00ff */
[----:B------:R-:W-:Y:S02]  /*1680*/  CS2R R164, SRZ ;  /* 0x0000000000a47805 */ /* 0x000fe4000001ff00 */
[----:B------:R-:W-:Y:S02]  /*1690*/  PLOP3.LUT P1, PT, PT, PT, UP0, 0x80, 0x0 ;  /* 0x000000000000781c */ /* 0x000fe40003f2f008 */
        /* <DEDUP_REMOVED lines=70> */
.L_x_2420:
[----:B------:R-:W2:Y:S01]  /*1b00*/  LDL R2, [R1+0x8] ;  /* 0x0000080001027983 */ /* 0x000ea20000100800 */
        /* <DEDUP_REMOVED lines=12> */
.L_x_2564:
[----:B------:R-:W-:Y:S05]  /*1bd0*/  @!P0 BRA `(.L_x_2422) ;  /* 0x0000000000048947 */ /* 0x000fea0003800000 */
[----:B------:R-:W-:Y:S01]  /*1be0*/  BPT.TRAP 0x1 ;  /* 0x000000040000795c */ /* 0x000fe20000300000 */
.L_x_2422:
        /* <DEDUP_REMOVED lines=9> */
.L_x_2423:
[----:B-1----:R-:W-:Y:S05]  /*1c80*/  @P1 BRA `(.L_x_2424) ;  /* 0x0000000000081947 */ /* 0x002fea0003800000 */
[----:B------:R-:W1:Y:S02]  /*1c90*/  SYNCS.PHASECHK.TRANS64.TRYWAIT P1, [R0+URZ+0x38830], R3 ;  /* 0x03883003000075a7 */ /* 0x000e64000802017f */
[----:B-1----:R-:W-:Y:S05]  /*1ca0*/  @!P1 BRA `(.L_x_2425) ;  /* 0x0000015400789947 */ /* 0x002fea0003800000 */
.L_x_2424:
        /* <DEDUP_REMOVED lines=118> */
[----:B------:R-:W-:Y:S01]  /*2410*/  MOV R11, UR17 ;  /* 0x00000011000b7c02 */ /* 0x000fe20008000f00 */
        /* <DEDUP_REMOVED lines=459> */
.L_x_2426:
[----:B------:R-:W-:Y:S01]  /*40d0*/  R2UR UR4, R213 ;  /* 0x00000000d50472ca */ /* 0x000fe200000e0000 */
[----:B------:R-:W-:Y:S01]  /*40e0*/  UMOV UR5, 0xffffffb0 ;  /* 0xffffffb000057882 */ /* 0x000fe20000000000 */
[----:B------:R-:W-:Y:S01]  /*40f0*/  R2UR UR7, R214 ;  /* 0x00000000d60772ca */ /* 0x000fe200000e0000 */
[----:B------:R-:W-:Y:S01]  /*4100*/  UIMAD UR5, UR60, UR5, 0x51 ;  /* 0x000000513c0574a4 */ /* 0x000fe2000f8e0205 */
[----:B------:R-:W-:Y:S02]  /*4110*/  R2UR UR14, R212 ;  /* 0x00000000d40e72ca */ /* 0x000fe400000e0000 */
[----:B------:R-:W-:Y:S02]  /*4120*/  CS2R R150, SRZ ;  /* 0x0000000000967805 */ /* 0x000fe4000001ff00 */
[----:B------:R-:W-:Y:S02]  /*4130*/  R2UR UR15, R23 ;  /* 0x00000000170f72ca */ /* 0x000fe400000e0000 */
[----:B------:R-:W-:-:S02]  /*4140*/  CS2R R148, SRZ ;  /* 0x0000000000947805 */ /* 0x000fc4000001ff00 */
[----:B------:R-:W-:Y:S01]  /*4150*/  CS2R R146, SRZ ;  /* 0x0000000000927805 */ /* 0x000fe2000001ff00 */
[----:B------:R-:W-:Y:S01]  /*4160*/  IMAD.U32 R4, RZ, RZ, UR5 ;  /* 0x00000005ff047e24 */ /* 0x000fe2000f8e00ff */
[----:B------:R-:W-:Y:S01]  /*4170*/  ULDC UR5, c[0x0][0x988] ;  /* 0x0002620000057ab9 */ /* 0x000fe20000000800 */
[----:B------:R-:W-:Y:S02]  /*4180*/  CS2R R144, SRZ ;  /* 0x0000000000907805 */ /* 0x000fe4000001ff00 */
[----:B------:R-:W-:Y:S01]  /*4190*/  CS2R R142, SRZ ;  /* 0x00000000008e7805 */ /* 0x000fe2000001ff00 */
[----:B------:R-:W-:Y:S01]  /*41a0*/  UISETP.NE.AND UP0, UPT, UR4, URZ, UPT ;  /* 0x0000003f0400728c */ /* 0x000fe2000bf05270 */
[----:B------:R-:W-:Y:S01]  /*41b0*/  IMAD R4, R215, -0x2, R4 ;  /* 0xfffffffed7047824 */ /* 0x000fe200078e0204 */
[----:B------:R-:W-:Y:S01]  /*41c0*/  UMOV UR10, UR7 ;  /* 0x00000007000a7c82 */ /* 0x000fe20008000000 */
[----:B------:R-:W-:Y:S01]  /*41d0*/  VIADD R2, R216, UR7 ;  /* 0x00000007d8027c36 */ /* 0x000fe20008000000 */
[----:B------:R-:W-:-:S02]  /*41e0*/  CS2R R140, SRZ ;  /* 0x00000000008c7805 */ /* 0x000fc4000001ff00 */
[----:B------:R-:W-:Y:S02]  /*41f0*/  CS2R R138, SRZ ;  /* 0x00000000008a7805 */ /* 0x000fe4000001ff00 */
[----:B------:R-:W-:Y:S01]  /*4200*/  PLOP3.LUT P1, PT, PT, PT, UP0, 0x80, 0x0 ;  /* 0x000000000000781c */ /* 0x000fe20003f2f008 */
[----:B------:R-:W-:Y:S01]  /*4210*/  IMAD.U32 R21, RZ, RZ, UR15 ;  /* 0x0000000fff157e24 */ /* 0x000fe2000f8e00ff */
[----:B------:R-:W-:Y:S02]  /*4220*/  PLOP3.LUT P2, PT, PT, PT, UP0, 0x80, 0x0 ;  /* 0x000000000000781c */ /* 0x000fe40003f4f008 */
[----:B------:R-:W-:Y:S02]  /*4230*/  CS2R R136, SRZ ;  /* 0x0000000000887805 */ /* 0x000fe4000001ff00 */
[----:B------:R-:W-:Y:S01]  /*4240*/  CS2R R134, SRZ ;  /* 0x0000000000867805 */ /* 0x000fe2000001ff00 */
[----:B------:R-:W-:Y:S01]  /*4250*/  @UP0 ULDC UR4, c[0x0][0x44c] ;  /* 0x0001130000040ab9 */ /* 0x000fe20000000800 */
[----:B------:R-:W-:Y:S01]  /*4260*/  IADD3 R4, -R21, UR14, R4 ;  /* 0x0000000e15047c10 */ /* 0x000fe2000fffe104 */
[----:B------:R-:W-:Y:S01]  /*4270*/  @UP0 ULDC UR6, c[0x0][0x44c] ;  /* 0x0001130000060ab9 */ /* 0x000fe20000000800 */
[----:B------:R-:W-:Y:S01]  /*4280*/  @UP0 ULDC UR11, c[0x0][0x450] ;  /* 0x00011400000b0ab9 */ /* 0x000fe20000000800 */
[----:B------:R-:W-:Y:S01]  /*4290*/  UIMAD.WIDE.U32 UR6, UR7, UR6, URZ ;  /* 0x00000006070672a5 */ /* 0x000fe2000f8e003f */
[----:B------:R-:W-:-:S02]  /*42a0*/  CS2R R132, SRZ ;  /* 0x0000000000847805 */ /* 0x000fc4000001ff00 */
[----:B------:R-:W-:Y:S02]  /*42b0*/  CS2R R130, SRZ ;  /* 0x0000000000827805 */ /* 0x000fe4000001ff00 */
[----:B------:R-:W-:Y:S01]  /*42c0*/  CS2R R128, SRZ ;  /* 0x0000000000807805 */ /* 0x000fe2000001ff00 */
[----:B------:R-:W-:Y:S01]  /*42d0*/  @P1 IMAD.HI.U32 R3, R2, UR4, RZ ;  /* 0x0000000402031c27 */ /* 0x000fe2000f8e00ff */
[----:B------:R-:W-:Y:S01]  /*42e0*/  @UP0 ULDC UR4, c[0x0][0x450] ;  /* 0x0001140000040ab9 */ /* 0x000fe20000000800 */
[----:B------:R-:W-:Y:S01]  /*42f0*/  @UP0 USHF.R.U32.HI UR10, URZ, UR11, UR7 ;  /* 0x0000000b3f0a0299 */ /* 0x000fe20008011607 */
[----:B------:R-:W-:Y:S02]  /*4300*/  CS2R R126, SRZ ;  /* 0x00000000007e7805 */ /* 0x000fe4000001ff00 */
[----:B------:R-:W-:Y:S02]  /*4310*/  CS2R R124, SRZ ;  /* 0x00000000007c7805 */ /* 0x000fe4000001ff00 */
[----:B------:R-:W-:Y:S01]  /*4320*/  @P2 SHF.R.U32.HI R2, RZ, UR4, R3 ;  /* 0x00000004ff022c19 */ /* 0x000fe20008011603 */
[----:B------:R-:W-:Y:S01]  /*4330*/  UIMAD UR4, UR60, -0x50, UR14 ;  /* 0xffffffb03c0478a4 */ /* 0x000fe2000f8e020e */
[----:B------:R-:W-:Y:S01]  /*4340*/  CS2R R122, SRZ ;  /* 0x00000000007a7805 */ /* 0x000fe2000001ff00 */
[----:B------:R-:W-:Y:S01]  /*4350*/  UIADD3 UR6, UR10, UR14, -UR15 ;  /* 0x0000000e0a067290 */ /* 0x000fe2000fffe80f */
[----:B------:R-:W0:Y:S01]  /*4360*/  S2UR UR14, SR_CgaCtaId ;  /* 0x00000000000e79c3 */ /* 0x000e220000008800 */
[----:B------:R-:W1:Y:S01]  /*4370*/  SHFL.IDX PT, R5, R2, 0x1, 0x1c1f ;  /* 0x003c1f0002057f89 */ /* 0x000e6200000e0000 */
[----:B------:R-:W-:Y:S01]  /*4380*/  UIADD3 UR4, UR4, 0x50, URZ ;  /* 0x0000005004047890 */ /* 0x000fe2000fffe03f */
[----:B------:R-:W-:Y:S01]  /*4390*/  CS2R R120, SRZ ;  /* 0x0000000000787805 */ /* 0x000fe2000001ff00 */
[----:B------:R-:W-:Y:S01]  /*43a0*/  UIMAD.WIDE UR6, UR6, 0x66666667, URZ ;  /* 0x66666667060678a5 */ /* 0x000fe2000f8e023f */
[----:B------:R-:W2:Y:S01]  /*43b0*/  SHFL.IDX PT, R2, R2, RZ, 0x1c1f ;  /* 0x001c1fff02027589 */ /* 0x000ea200000e0000 */
[----:B------:R-:W-:Y:S01]  /*43c0*/  UIADD3 UR60, UR60, -0x2, URZ ;  /* 0xfffffffe3c3c7890 */ /* 0x000fe2000fffe03f */
[----:B------:R-:W-:Y:S01]  /*43d0*/  CS2R R118, SRZ ;  /* 0x0000000000767805 */ /* 0x000fe2000001ff00 */
[----:B------:R-:W-:Y:S01]  /*43e0*/  IMAD.U32 R18, RZ, RZ, UR4 ;  /* 0x00000004ff127e24 */ /* 0x000fe2000f8e00ff */
[----:B------:R-:W-:Y:S01]  /*43f0*/  R2UR UR4, R0 ;  /* 0x00000000000472ca */ /* 0x000fe200000e0000 */
[----:B------:R-:W-:Y:S01]  /*4400*/  USHF.R.U32.HI UR6, URZ, 0x1f, UR7 ;  /* 0x0000001f3f067899 */ /* 0x000fe20008011607 */
[----:B------:R-:W-:Y:S01]  /*4410*/  CS2R R116, SRZ ;  /* 0x0000000000747805 */ /* 0x000fe2000001ff00 */
[----:B------:R-:W-:Y:S01]  /*4420*/  IMAD R3, R215, -0x2, R18 ;  /* 0xfffffffed7037824 */ /* 0x000fe200078e0212 */
[----:B------:R-:W-:Y:S01]  /*4430*/  CS2R R114, SRZ ;  /* 0x0000000000727805 */ /* 0x000fe2000001ff00 */
[----:B------:R-:W-:Y:S01]  /*4440*/  ULEA.HI.SX32 UR6, UR7, UR6, 0x1b ;  /* 0x0000000607067291 */ /* 0x000fe2000f8fda3f */
        /* <DEDUP_REMOVED lines=8> */
[----:B------:R-:W-:Y:S01]  /*44d0*/  CS2R R100, SRZ ;  /* 0x0000000000647805 */ /* 0x000fe2000001ff00 */
[----:B------:R-:W-:Y:S01]  /*44e0*/  UIADD3 UR4, UR4, 0x38840, URZ ;  /* 0x0003884004047890 */ /* 0x000fe2000fffe03f */
[----:B-1----:R-:W-:Y:S01]  /*44f0*/  VIADDMNMX R5, R5, R4, R3, PT ;  /* 0x0000000405057246 */ /* 0x002fe20003800103 */
[----:B------:R-:W-:Y:S01]  /*4500*/  UISETP.GE.AND UP0, UPT, UR60, UR10, UPT ;  /* 0x0000000a3c00728c */ /* 0x000fe2000bf06270 */
[----:B------:R-:W-:Y:S01]  /*4510*/  CS2R R98, SRZ ;  /* 0x0000000000627805 */ /* 0x000fe2000001ff00 */
[----:B0-----:R-:W-:Y:S01]  /*4520*/  UPRMT UR4, UR14, 0x654, UR4 ;  /* 0x000006540e047896 */ /* 0x001fe20008000004 */
[----:B------:R-:W-:-:S02]  /*4530*/  ISETP.GT.AND P1, PT, R5, RZ, PT ;  /* 0x000000ff0500720c */ /* 0x000fc40003f24270 */
[----:B------:R-:W-:Y:S02]  /*4540*/  CS2R R96, SRZ ;  /* 0x0000000000607805 */ /* 0x000fe4000001ff00 */
[C---:B------:R-:W-:Y:S02]  /*4550*/  ISETP.GT.AND P2, PT, R5.reuse, 0x1, PT ;  /* 0x000000010500780c */ /* 0x040fe40003f44270 */
[----:B------:R-:W-:Y:S02]  /*4560*/  CS2R R94, SRZ ;  /* 0x00000000005e7805 */ /* 0x000fe4000001ff00 */
[----:B------:R-:W-:Y:S02]  /*4570*/  ISETP.GT.AND P3, PT, R5, 0x8, PT ;  /* 0x000000080500780c */ /* 0x000fe40003f64270 */
[----:B------:R-:W-:Y:S02]  /*4580*/  CS2R R92, SRZ ;  /* 0x00000000005c7805 */ /* 0x000fe4000001ff00 */
[----:B------:R-:W-:-:S02]  /*4590*/  FSEL R58, R58, -INF , P1 ;  /* 0xff8000003a3a7808 */ /* 0x000fc40000800000 */
[----:B------:R-:W-:Y:S02]  /*45a0*/  CS2R R90, SRZ ;  /* 0x00000000005a7805 */ /* 0x000fe4000001ff00 */
[----:B------:R-:W-:Y:S01]  /*45b0*/  FSEL R59, R59, -INF , P2 ;  /* 0xff8000003b3b7808 */ /* 0x000fe20001000000 */
[----:B------:R-:W-:Y:S01]  /*45c0*/  SYNCS.ARRIVE.TRANS64.RED.A1T0 RZ, [UR4], RZ ;  /* 0x000000ffffff79a7 */ /* 0x000fe20008100404 */
[----:B------:R-:W-:Y:S02]  /*45d0*/  ISETP.GT.AND P1, PT, R5, 0x9, PT ;  /* 0x000000090500780c */ /* 0x000fe40003f24270 */
[----:B------:R-:W-:Y:S02]  /*45e0*/  CS2R R88, SRZ ;  /* 0x0000000000587805 */ /* 0x000fe4000001ff00 */
[----:B------:R-:W-:Y:S02]  /*45f0*/  FSEL R62, R62, -INF , P3 ;  /* 0xff8000003e3e7808 */ /* 0x000fe40001800000 */
[----:B------:R-:W-:-:S02]  /*4600*/  CS2R R86, SRZ ;  /* 0x0000000000567805 */ /* 0x000fc4000001ff00 */
[----:B------:R-:W-:Y:S02]  /*4610*/  FMNMX.FTZ R21, R58, R59, !PT ;  /* 0x0000003b3a157209 */ /* 0x000fe40007810000 */
[----:B------:R-:W-:Y:S02]  /*4620*/  CS2R R84, SRZ ;  /* 0x0000000000547805 */ /* 0x000fe4000001ff00 */
        /* <DEDUP_REMOVED lines=19> */
[----:B------:R-:W-:Y:S02]  /*4760*/  FSEL R54, R54, -INF , P2 ;  /* 0xff80000036367808 */ /* 0x000fe40001000000 */
[----:B------:R-:W-:Y:S02]  /*4770*/  FMNMX.FTZ R21, R51, R18, !PT ;  /* 0x0000001233157209 */ /* 0x000fe40007810000 */
[----:B------:R-:W-:-:S02]  /*4780*/  ISETP.GT.AND P2, PT, R5, 0x20, PT ;  /* 0x000000200500780c */ /* 0x000fc40003f44270 */
[----:B------:R-:W-:Y:S02]  /*4790*/  FSEL R55, R55, -INF , P1 ;  /* 0xff80000037377808 */ /* 0x000fe40000800000 */
[----:B------:R-:W-:Y:S02]  /*47a0*/  FMNMX.FTZ R18, R54, R21, !PT ;  /* 0x0000001536127209 */ /* 0x000fe40007810000 */
        /* <DEDUP_REMOVED lines=33> */
[----:B------:R-:W-:-:S02]  /*49c0*/  FSEL R31, R31, -INF , P1 ;  /* 0xff8000001f1f7808 */ /* 0x000fc40000800000 */
[----:B------:R-:W-:Y:S02]  /*49d0*/  FMNMX.FTZ R18, R30, R5, !PT ;  /* 0x000000051e127209 */ /* 0x000fe40007810000 */
[----:B--2---:R-:W-:Y:S02]  /*49e0*/  VIADDMNMX R4, R2, R4, R3, PT ;  /* 0x0000000402047246 */ /* 0x004fe40003800103 */
[----:B------:R-:W-:Y:S02]  /*49f0*/  FMNMX.FTZ R18, R31, R18, !PT ;  /* 0x000000121f127209 */ /* 0x000fe40007810000 */
[C---:B------:R-:W-:Y:S02]  /*4a00*/  ISETP.GT.AND P1, PT, R4.reuse, RZ, PT ;  /* 0x000000ff0400720c */ /* 0x040fe40003f24270 */
[C---:B------:R-:W-:Y:S01]  /*4a10*/  ISETP.GT.AND P2, PT, R4.reuse, 0x1, PT ;  /* 0x000000010400780c */ /* 0x040fe20003f44270 */
[----:B------:R-:W0:Y:S01]  /*4a20*/  SHFL.BFLY PT, R5, R18, 0x2, 0x1f ;  /* 0x0c401f0012057f89 */ /* 0x000e2200000e0000 */
[----:B------:R-:W-:-:S02]  /*4a30*/  ISETP.GT.AND P3, PT, R4, 0x8, PT ;  /* 0x000000080400780c */ /* 0x000fc40003f64270 */
[----:B------:R-:W-:Y:S02]  /*4a40*/  FSEL R56, R56, -INF , P1 ;  /* 0xff80000038387808 */ /* 0x000fe40000800000 */
[----:B------:R-:W-:Y:S02]  /*4a50*/  FSEL R57, R57, -INF , P2 ;  /* 0xff80000039397808 */ /* 0x000fe40001000000 */
[----:B------:R-:W-:Y:S02]  /*4a60*/  ISETP.GT.AND P1, PT, R4, 0x9, PT ;  /* 0x000000090400780c */ /* 0x000fe40003f24270 */
[----:B------:R-:W-:Y:S02]  /*4a70*/  FSEL R60, R60, -INF , P3 ;  /* 0xff8000003c3c7808 */ /* 0x000fe40001800000 */
[----:B------:R-:W-:Y:S02]  /*4a80*/  FMNMX.FTZ R3, R56, R57, !PT ;  /* 0x0000003938037209 */ /* 0x000fe40007810000 */
[----:B------:R-:W-:-:S02]  /*4a90*/  FSEL R61, R61, -INF , P1 ;  /* 0xff8000003d3d7808 */ /* 0x000fc40000800000 */
[----:B------:R-:W-:Y:S02]  /*4aa0*/  ISETP.GT.AND P1, PT, R4, 0x10, PT ;  /* 0x000000100400780c */ /* 0x000fe40003f24270 */
[----:B------:R-:W-:Y:S02]  /*4ab0*/  FMNMX.FTZ R2, R60, R3, !PT ;  /* 0x000000033c027209 */ /* 0x000fe40007810000 */
[----:B------:R-:W-:Y:S02]  /*4ac0*/  ISETP.GT.AND P2, PT, R4, 0x11, PT ;  /* 0x000000110400780c */ /* 0x000fe40003f44270 */
[----:B------:R-:W-:Y:S02]  /*4ad0*/  FSEL R48, R48, -INF , P1 ;  /* 0xff80000030307808 */ /* 0x000fe40000800000 */
[----:B------:R-:W-:Y:S02]  /*4ae0*/  FMNMX.FTZ R3, R61, R2, !PT ;  /* 0x000000023d037209 */ /* 0x000fe40007810000 */
[----:B------:R-:W-:-:S02]  /*4af0*/  ISETP.GT.AND P1, PT, R4, 0x18, PT ;  /* 0x000000180400780c */ /* 0x000fc40003f24270 */
[----:B------:R-:W-:Y:S02]  /*4b00*/  FSEL R49, R49, -INF , P2 ;  /* 0xff80000031317808 */ /* 0x000fe40001000000 */
[----:B------:R-:W-:Y:S02]  /*4b10*/  FMNMX.FTZ R2, R48, R3, !PT ;  /* 0x0000000330027209 */ /* 0x000fe40007810000 */
[----:B0-----:R-:W-:Y:S02]  /*4b20*/  FMNMX.FTZ R20, R18, R5, !PT ;  /* 0x0000000512147209 */ /* 0x001fe40007810000 */
[----:B------:R-:W-:Y:S02]  /*4b30*/  ISETP.GT.AND P3, PT, R4, 0x19, PT ;  /* 0x000000190400780c */ /* 0x000fe40003f64270 */
[----:B------:R-:W-:Y:S01]  /*4b40*/  FSEL R52, R52, -INF , P1 ;  /* 0xff80000034347808 */ /* 0x000fe20000800000 */
[----:B------:R-:W0:Y:S01]  /*4b50*/  SHFL.BFLY PT, R21, R20, 0x1, 0x1f ;  /* 0x0c201f0014157f89 */ /* 0x000e2200000e0000 */
[----:B------:R-:W-:-:S02]  /*4b60*/  FMNMX.FTZ R5, R49, R2, !PT ;  /* 0x0000000231057209 */ /* 0x000fc40007810000 */
[----:B------:R-:W-:Y:S02]  /*4b70*/  FSEL R53, R53, -INF , P3 ;  /* 0xff80000035357808 */ /* 0x000fe40001800000 */
[----:B------:R-:W-:Y:S02]  /*4b80*/  ISETP.GT.AND P1, PT, R4, 0x20, PT ;  /* 0x000000200400780c */ /* 0x000fe40003f24270 */
        /* <DEDUP_REMOVED lines=35> */
[----:B------:R-:W-:Y:S02]  /*4dc0*/  FMNMX.FTZ R2, R28, R5, !PT ;  /* 0x000000051c027209 */ /* 0x000fe40007810000 */
[----:B0-----:R-:W-:Y:S02]  /*4dd0*/  FMNMX.FTZ R3, R20, R21, !PT ;  /* 0x0000001514037209 */ /* 0x001fe40007810000 */
        /* <DEDUP_REMOVED lines=177> */
[----:B------:R-:W-:Y:S01]  /*58f0*/  MOV R2, 0x3f800000 ;  /* 0x3f80000000027802 */ /* 0x000fe20000000f00 */
[----:B------:R-:W-:Y:S01]  /*5900*/  IMAD.MOV.U32 R228, RZ, RZ, R4 ;  /* 0x000000ffffe47224 */ /* 0x000fe200078e0004 */
[----:B------:R-:W-:Y:S01]  /*5910*/  UMOV UR37, UR36 ;  /* 0x0000002400257c82 */ /* 0x000fe20008000000 */
[----:B------:R-:W-:-:S08]  /*5920*/  IMAD.MOV.U32 R151, RZ, RZ, RZ ;  /* 0x000000ffff977224 */ /* 0x000fd000078e00ff */
[----:B------:R-:W-:-:S07]  /*5930*/  IMAD.U32 R229, RZ, RZ, UR4 ;  /* 0x00000004ffe57e24 */ /* 0x000fce000f8e00ff */
.L_x_2438:
[----:B------:R-:W-:Y:S01]  /*5940*/  R2UR UR5, R229 ;  /* 0x00000000e50572ca */ /* 0x000fe200000e0000 */
[----:B------:R-:W-:-:S04]  /*5950*/  UISETP.NE.AND UP0, UPT, UR37, 0x1, UPT ;  /* 0x000000012500788c */ /* 0x000fc8000bf05270 */
[----:B------:R-:W-:-:S08]  /*5960*/  USEL UR4, URZ, 0x1, UP0 ;  /* 0x000000013f047887 */ /* 0x000fd00008000000 */
[----:B------:R-:W-:-:S06]  /*5970*/  ULOP3.LUT UR4, UR5, UR4, URZ, 0x3c, !UPT ;  /* 0x0000000405047292 */ /* 0x000fcc000f8e3c3f */
[----:B------:R-:W-:Y:S01]  /*5980*/  IMAD.U32 R17, RZ, RZ, UR4 ;  /* 0x00000004ff117e24 */ /* 0x000fe2000f8e00ff */
[----:B------:R-:W-:Y:S06]  /*5990*/  @!P0 BRA `(.L_x_2428) ;  /* 0x0000000000048947 */ /* 0x000fec0003800000 */
[----:B------:R-:W-:Y:S01]  /*59a0*/  BPT.TRAP 0x1 ;  /* 0x000000040000795c */ /* 0x000fe20000300000 */
.L_x_2428:
        /* <DEDUP_REMOVED lines=11> */
.L_x_2429:
[----:B-1----:R-:W-:Y:S05]  /*5a60*/  @P1 BRA `(.L_x_2430) ;  /* 0x0000000000081947 */ /* 0x002fea0003800000 */
[----:B------:R-:W1:Y:S02]  /*5a70*/  SYNCS.PHASECHK.TRANS64.TRYWAIT P1, [UR61+0x38830], R3 ;  /* 0x03883003ff0075a7 */ /* 0x000e64000802017d */
[----:B-1----:R-:W-:Y:S05]  /*5a80*/  @!P1 BRA `(.L_x_2431) ;  /* 0x0000011800149947 */ /* 0x002fea0003800000 */
.L_x_2430:
        /* <DEDUP_REMOVED lines=590> */
[----:B------:R-:W-:Y:S05]  /*7f70*/  @!P0 BRA `(.L_x_2432) ;  /* 0x0000000000048947 */ /* 0x000fea0003800000 */
[----:B------:R-:W-:Y:S01]  /*7f80*/  BPT.TRAP 0x1 ;  /* 0x000000040000795c */ /* 0x000fe20000300000 */
.L_x_2432:
        /* <DEDUP_REMOVED lines=8> */
.L_x_2433:
[----:B---3--:R-:W-:Y:S05]  /*8010*/  @P1 BRA `(.L_x_2434) ;  /* 0x0000000000081947 */ /* 0x008fea0003800000 */
[----:B------:R-:W3:Y:S02]  /*8020*/  SYNCS.PHASECHK.TRANS64.TRYWAIT P1, [UR4+0x38850], R0 ;  /* 0x03885000ff0075a7 */ /* 0x000ee40008020144 */
[----:B---3--:R-:W-:Y:S05]  /*8030*/  @!P1 BRA `(.L_x_2435) ;  /* 0x000000f000c09947 */ /* 0x008fea0003800000 */
.L_x_2434:
        /* <DEDUP_REMOVED lines=37> */
.L_x_2436:
[----:B------:R-:W-:Y:S01]  /*8290*/  R2UR UR10, R213 ;  /* 0x00000000d50a72ca */ /* 0x000fe200000e0000 */
[----:B------:R-:W-:Y:S01]  /*82a0*/  UIADD3 UR61, UR61, 0x38840, URZ ;  /* 0x000388403d3d7890 */ /* 0x000fe2000fffe03f */
[----:B------:R-:W-:Y:S02]  /*82b0*/  R2UR UR5, R214 ;  /* 0x00000000d60572ca */ /* 0x000fe400000e0000 */
[----:B------:R-:W-:Y:S02]  /*82c0*/  R2UR UR7, R23 ;  /* 0x00000000170772ca */ /* 0x000fe400000e0000 */
[----:B------:R-:W-:-:S07]  /*82d0*/  R2UR UR6, R212 ;  /* 0x00000000d40672ca */ /* 0x000fce00000e0000 */
[----:B------:R-:W-:Y:S02]  /*82e0*/  UISETP.NE.AND UP0, UPT, UR10, URZ, UPT ;  /* 0x0000003f0a00728c */ /* 0x000fe4000bf05270 */
[----:B---3--:R-:W-:Y:S02]  /*82f0*/  VIADD R2, R216, UR5 ;  /* 0x00000005d8027c36 */ /* 0x008fe40008000000 */
[----:B------:R-:W-:Y:S02]  /*8300*/  IMAD.U32 R193, RZ, RZ, UR7 ;  /* 0x00000007ffc17e24 */ /* 0x000fe4000f8e00ff */
[----:B------:R-:W-:Y:S02]  /*8310*/  PLOP3.LUT P1, PT, PT, PT, UP0, 0x80, 0x0 ;  /* 0x000000000000781c */ /* 0x000fe40003f2f008 */
[----:B------:R-:W-:-:S03]  /*8320*/  PLOP3.LUT P2, PT, PT, PT, UP0, 0x80, 0x0 ;  /* 0x000000000000781c */ /* 0x000fc60003f4f008 */
[----:B------:R-:W-:-:S08]  /*8330*/  @UP0 ULDC UR5, c[0x0][0x44c] ;  /* 0x0001130000050ab9 */ /* 0x000fd00000000800 */
[----:B--2---:R-:W-:Y:S01]  /*8340*/  @P1 IMAD.HI.U32 R0, R2, UR5, RZ ;  /* 0x0000000502001c27 */ /* 0x004fe2000f8e00ff */
[----:B------:R-:W-:-:S04]  /*8350*/  @UP0 ULDC UR5, c[0x0][0x450] ;  /* 0x0001140000050ab9 */ /* 0x000fc80000000800 */
[----:B------:R-:W-:Y:S01]  /*8360*/  @P2 SHF.R.U32.HI R2, RZ, UR5, R0 ;  /* 0x00000005ff022c19 */ /* 0x000fe20008011600 */
[----:B------:R-:W-:Y:S01]  /*8370*/  UMOV UR5, 0x1 ;  /* 0x0000000100057882 */ /* 0x000fe20000000000 */
[----:B------:R-:W-:Y:S01]  /*8380*/  IMAD.MOV.U32 R0, RZ, RZ, -0x2 ;  /* 0xfffffffeff007424 */ /* 0x000fe200078e00ff */
[----:B------:R-:W-:Y:S02]  /*8390*/  UIMAD UR5, UR60, -0x50, UR5 ;  /* 0xffffffb03c0578a4 */ /* 0x000fe4000f8e0205 */
[----:B01----:R-:W0:Y:S04]  /*83a0*/  SHFL.IDX PT, R3, R2, RZ, 0x1c1f ;  /* 0x001c1fff02037589 */ /* 0x003e2800000e0000 */
[----:B------:R-:W-:Y:S01]  /*83b0*/  IMAD R0, R215, R0, UR5 ;  /* 0x00000005d7007e24 */ /* 0x000fe2000f8e0200 */
[----:B------:R-:W-:-:S04]  /*83c0*/  ULDC UR5, c[0x0][0x988] ;  /* 0x0002620000057ab9 */ /* 0x000fc80000000800 */
[----:B------:R-:W-:Y:S01]  /*83d0*/  IADD3 R0, -R193, UR6, R0 ;  /* 0x00000006c1007c10 */ /* 0x000fe2000fffe100 */
[----:B------:R-:W1:Y:S04]  /*83e0*/  S2UR UR6, SR_CgaCtaId ;  /* 0x00000000000679c3 */ /* 0x000e680000008800 */
[----:B0-----:R-:W-:-:S05]  /*83f0*/  IMAD.IADD R3, R0, 0x1, R3 ;  /* 0x0000000100037824 */ /* 0x001fca00078e0203 */
[C---:B------:R-:W-:Y:S02]  /*8400*/  ISETP.GT.AND P1, PT, R3.reuse, RZ, PT ;  /* 0x000000ff0300720c */ /* 0x040fe40003f24270 */
[C---:B------:R-:W-:Y:S02]  /*8410*/  ISETP.GT.AND P2, PT, R3.reuse, 0x1, PT ;  /* 0x000000010300780c */ /* 0x040fe40003f44270 */
[----:B------:R-:W-:Y:S01]  /*8420*/  FSEL R184, R184, -INF , P1 ;  /* 0xff800000b8b87808 */ /* 0x000fe20000800000 */
[----:B-1----:R-:W-:Y:S01]  /*8430*/  UPRMT UR61, UR6, 0x654, UR61 ;  /* 0x00000654063d7896 */ /* 0x002fe2000800003d */
[----:B------:R-:W-:Y:S02]  /*8440*/  ISETP.GT.AND P1, PT, R3, 0x8, PT ;  /* 0x000000080300780c */ /* 0x000fe40003f24270 */
[----:B------:R-:W-:Y:S02]  /*8450*/  FSEL R185, R185, -INF , P2 ;  /* 0xff800000b9b97808 */ /* 0x000fe40001000000 */
[----:B------:R-:W-:-:S02]  /*8460*/  FMNMX.FTZ R4, R184, R228, !PT ;  /* 0x000000e4b8047209 */ /* 0x000fc40007810000 */
[----:B------:R-:W-:Y:S02]  /*8470*/  ISETP.GT.AND P2, PT, R3, 0x9, PT ;  /* 0x000000090300780c */ /* 0x000fe40003f44270 */
[----:B------:R-:W-:Y:S01]  /*8480*/  FSEL R188, R188, -INF , P1 ;  /* 0xff800000bcbc7808 */ /* 0x000fe20000800000 */
[----:B------:R-:W-:Y:S01]  /*8490*/  SYNCS.ARRIVE.TRANS64.RED.A1T0 RZ, [UR61], RZ ;  /* 0x000000ffffff79a7 */ /* 0x000fe2000810043d */
        /* <DEDUP_REMOVED lines=54> */
[----:B0-----:R-:W-:-:S05]  /*8800*/  IMAD.IADD R0, R0, 0x1, R3 ;  /* 0x0000000100007824 */ /* 0x001fca00078e0203 */
[----:B------:R-:W-:Y:S02]  /*8810*/  ISETP.GT.AND P1, PT, R0, RZ, PT ;  /* 0x000000ff0000720c */ /* 0x000fe40003f24270 */
[----:B-1----:R-:W-:Y:S02]  /*8820*/  FMNMX.FTZ R193, R192, R193, !PT ;  /* 0x000000c1c0c17209 */ /* 0x002fe40007810000 */
[----:B------:R-:W-:Y:S02]  /*8830*/  ISETP.GT.AND P2, PT, R0, 0x1, PT ;  /* 0x000000010000780c */ /* 0x000fe40003f44270 */
[----:B------:R-:W-:Y:S01]  /*8840*/  FSEL R186, R186, -INF , P1 ;  /* 0xff800000baba7808 */ /* 0x000fe20000800000 */
[----:B------:R-:W0:Y:S01]  /*8850*/  SHFL.BFLY PT, R194, R193, 0x1, 0x1f ;  /* 0x0c201f00c1c27f89 */ /* 0x000e2200000e0000 */
[----:B------:R-:W-:Y:S02]  /*8860*/  ISETP.GT.AND P1, PT, R0, 0x8, PT ;  /* 0x000000080000780c */ /* 0x000fe40003f24270 */
[----:B------:R-:W-:-:S02]  /*8870*/  FSEL R187, R187, -INF , P2 ;  /* 0xff800000bbbb7808 */ /* 0x000fc40001000000 */
[----:B------:R-:W-:Y:S02]  /*8880*/  FMNMX.FTZ R4, R186, R21, !PT ;  /* 0x00000015ba047209 */ /* 0x000fe40007810000 */
[----:B------:R-:W-:Y:S02]  /*8890*/  ISETP.GT.AND P2, PT, R0, 0x9, PT ;  /* 0x000000090000780c */ /* 0x000fe40003f44270 */
[----:B------:R-:W-:Y:S02]  /*88a0*/  FSEL R190, R190, -INF , P1 ;  /* 0xff800000bebe7808 */ /* 0x000fe40000800000 */
[----:B------:R-:W-:Y:S02]  /*88b0*/  FMNMX.FTZ R3, R187, R4, !PT ;  /* 0x00000004bb037209 */ /* 0x000fe40007810000 */
[----:B------:R-:W-:Y:S02]  /*88c0*/  FSEL R191, R191, -INF , P2 ;  /* 0xff800000bfbf7808 */ /* 0x000fe40001000000 */
[----:B------:R-:W-:-:S02]  /*88d0*/  ISETP.GT.AND P1, PT, R0, 0x10, PT ;  /* 0x000000100000780c */ /* 0x000fc40003f24270 */
[----:B------:R-:W-:Y:S02]  /*88e0*/  FMNMX.FTZ R2, R190, R3, !PT ;  /* 0x00000003be027209 */ /* 0x000fe40007810000 */
[----:B------:R-:W-:Y:S02]  /*88f0*/  ISETP.GT.AND P2, PT, R0, 0x11, PT ;  /* 0x000000110000780c */ /* 0x000fe40003f44270 */
[----:B------:R-:W-:Y:S02]  /*8900*/  FSEL R178, R178, -INF , P1 ;  /* 0xff800000b2b27808 */ /* 0x000fe40000800000 */
[----:B------:R-:W-:Y:S02]  /*8910*/  FMNMX.FTZ R3, R191, R2, !PT ;  /* 0x00000002bf037209 */ /* 0x000fe40007810000 */
[----:B0-----:R-:W-:Y:S02]  /*8920*/  FMNMX.FTZ R4, R193, R194, !PT ;  /* 0x000000c2c1047209 */ /* 0x001fe40007810000 */
[----:B------:R-:W-:-:S02]  /*8930*/  ISETP.GT.AND P3, PT, R0, 0x18, PT ;  /* 0x000000180000780c */ /* 0x000fc40003f64270 */
[----:B------:R-:W-:Y:S01]  /*8940*/  FSEL R179, R179, -INF , P2 ;  /* 0xff800000b3b37808 */ /* 0x000fe20001000000 */
[----:B------:R-:W-:Y:S01]  /*8950*/  FMUL.FTZ R192, R4, UR5 ;  /* 0x0000000504c07c20 */ /* 0x000fe20008410000 */
[----:B------:R-:W-:Y:S02]  /*8960*/  FMNMX.FTZ R2, R178, R3, !PT ;  /* 0x00000003b2027209 */ /* 0x000fe40007810000 */
[----:B------:R-:W-:Y:S02]  /*8970*/  FSETP.NEU.FTZ.AND P1, PT, R4, -INF , PT ;  /* 0xff8000000400780b */ /* 0x000fe40003f3d000 */
[----:B------:R-:W-:Y:S02]  /*8980*/  ISETP.GT.AND P4, PT, R0, 0x19, PT ;  /* 0x000000190000780c */ /* 0x000fe40003f84270 */
[----:B------:R-:W-:Y:S02]  /*8990*/  FSEL R182, R182, -INF , P3 ;  /* 0xff800000b6b67808 */ /* 0x000fe40001800000 */
[----:B------:R-:W-:-:S02]  /*89a0*/  FMNMX.FTZ R3, R179, R2, !PT ;  /* 0x00000002b3037209 */ /* 0x000fc40007810000 */
        /* <DEDUP_REMOVED lines=81> */
[C---:B------:R-:W-:Y:S02]  /*8ec0*/  FMUL.FTZ R156, R3.reuse, UR5 ;  /* 0x00000005039c7c20 */ /* 0x040fe40008410000 */
[----:B------:R-:W-:Y:S01]  /*8ed0*/  MUFU.EX2 R158, R158 ;  /* 0x0000009e009e7308 */ /* 0x000fe20000000800 */
[----:B------:R-:W-:Y:S02]  /*8ee0*/  FSEL R2, R3, RZ, P2 ;  /* 0x000000ff03027208 */ /* 0x000fe40001000000 */
[----:B------:R-:W-:-:S03]  /*8ef0*/  FSEL R156, R156, RZ, P2 ;  /* 0x000000ff9c9c7208 */ /* 0x000fc60001000000 */
[----:B------:R-:W-:Y:S02]  /*8f00*/  FADD.FTZ R2, -R2, R21 ;  /* 0x0000001502027221 */ /* 0x000fe40000010100 */
[----:B------:R-:W0:Y:S01]  /*8f10*/  MUFU.EX2 R0, R0 ;  /* 0x0000000000007308 */ /* 0x000e220000000800 */
[--C-:B------:R-:W-:Y:S01]  /*8f20*/  FFMA.FTZ R209, R186, UR5, -R156.reuse ;  /* 0x00000005bad17c23 */ /* 0x100fe2000801089c */
[--C-:B------:R-:W-:Y:S01]  /*8f30*/  FFMA.FTZ R164, R187, UR5, -R156.reuse ;  /* 0x00000005bba47c23 */ /* 0x100fe2000801089c */
[----:B------:R-:W-:Y:S01]  /*8f40*/  FMUL.FTZ R2, R2, UR5 ;  /* 0x0000000502027c20 */ /* 0x000fe20008410000 */
        /* <DEDUP_REMOVED lines=11> */
[----:B------:R-:W-:Y:S01]  /*9000*/  FFMA.FTZ R165, R184, UR5, -R156 ;  /* 0x00000005b8a57c23 */ /* 0x000fe2000801089c */
[----:B------:R-:W1:Y:S01]  /*9010*/  MUFU.EX2 R2, R2 ;  /* 0x0000000200027308 */ /* 0x000e620000000800 */
        /* <DEDUP_REMOVED lines=24> */
[----:B------:R-:W-:Y:S01]  /*91a0*/  FADD.FTZ R5, R176, R21 ;  /* 0x00000015b0057221 */ /* 0x000fe20000010000 */
[--C-:B------:R-:W-:Y:S01]  /*91b0*/  FFMA.FTZ R21, R154, UR5, -R156.reuse ;  /* 0x000000059a157c23 */ /* 0x100fe2000801089c */
[--C-:B------:R-:W-:Y:S01]  /*91c0*/  FFMA.FTZ R154, R188, UR5, -R156.reuse ;  /* 0x00000005bc9a7c23 */ /* 0x100fe2000801089c */
[----:B------:R-:W-:Y:S01]  /*91d0*/  FFMA.FTZ R156, R193, UR5, -R156 ;  /* 0x00000005c19c7c23 */ /* 0x000fe2000801089c */
        /* <DEDUP_REMOVED lines=42> */
[----:B-1----:R-:W-:-:S03]  /*9480*/  FADD.FTZ R18, R153, R170 ;  /* 0x000000aa99127221 */ /* 0x002fc60000010000 */
[----:B0-----:R-:W-:Y:S01]  /*9490*/  FADD.FTZ R5, R156, R5 ;  /* 0x000000059c057221 */ /* 0x001fe20000010000 */
[----:B------:R-:W-:Y:S06]  /*94a0*/  @!P0 BRA `(.L_x_2437) ;  /* 0x0000000000048947 */ /* 0x000fec0003800000 */
[----:B------:R-:W-:Y:S01]  /*94b0*/  BPT.TRAP 0x1 ;  /* 0x000000040000795c */ /* 0x000fe20000300000 */
.L_x_2437:
        /* <DEDUP_REMOVED lines=34> */
.L_x_2427:
[----:B------:R-:W-:-:S13]  /*96e0*/  ISETP.LE.AND P1, PT, RZ, UR60, PT ;  /* 0x0000003cff007c0c */ /* 0x000fda000bf23270 */
[----:B------:R-:W-:Y:S05]  /*96f0*/  @!P1 BRA `(.L_x_2439) ;  /* 0x0000003800b49947 */ /* 0x000fea0003800000 */
[----:B------:R-:W-:Y:S01]  /*9700*/  R2UR UR61, R17 ;  /* 0x00000000113d72ca */ /* 0x000fe200000e0000 */
[----:B------:R-:W-:Y:S01]  /*9710*/  IMAD.MOV.U32 R21, RZ, RZ, R4 ;  /* 0x000000ffff157224 */ /* 0x000fe200078e0004 */
[----:B------:R-:W-:Y:S01]  /*9720*/  MOV R20, R3 ;  /* 0x0000000300147202 */ /* 0x000fe20000000f00 */
[----:B------:R-:W-:-:S12]  /*9730*/  UMOV UR37, UR36 ;  /* 0x0000002400257c82 */ /* 0x000fd80008000000 */
.L_x_2450:
        /* <DEDUP_REMOVED lines=8> */
.L_x_2440:
        /* <DEDUP_REMOVED lines=8> */
.L_x_2441:
[----:B-1----:R-:W-:Y:S05]  /*9840*/  @P1 BRA `(.L_x_2442) ;  /* 0x0000000000081947 */ /* 0x002fea0003800000 */
[----:B------:R-:W1:Y:S02]  /*9850*/  SYNCS.PHASECHK.TRANS64.TRYWAIT P1, [UR4+0x38830], R3 ;  /* 0x03883003ff0075a7 */ /* 0x000e640008020144 */
[----:B-1----:R-:W-:Y:S05]  /*9860*/  @!P1 BRA `(.L_x_2443) ;  /* 0x000000d800cc9947 */ /* 0x002fea0003800000 */
.L_x_2442:
        /* <DEDUP_REMOVED lines=655> */
.L_x_2444:
[----:B------:R-:W-:Y:S01]  /*c160*/  R2UR UR4, R16 ;  /* 0x00000000100472ca */ /* 0x000fe200000e0000 */
[----:B------:R-:W-:-:S05]  /*c170*/  IMAD.U32 R0, RZ, RZ, UR61 ;  /* 0x0000003dff007e24 */ /* 0x000fca000f8e00ff */
[----:B------:R-:W-:-:S07]  /*c180*/  SHF.L.U32 R0, R0, 0x1f, RZ ;  /* 0x0000001f00007819 */ /* 0x000fce00000006ff */
[----:B------:R-:W-:-:S09]  /*c190*/  ULEA UR4, UR37, UR4, 0x3 ;  /* 0x0000000425047291 */ /* 0x000fd2000f8e183f */
[----:B------:R2:W3:Y:S01]  /*c1a0*/  SYNCS.PHASECHK.TRANS64.TRYWAIT P1, [UR4+0x38850], R0 ;  /* 0x03885000ff0075a7 */ /* 0x0004e20008020144 */
[----:B------:R-:W-:Y:S05]  /*c1b0*/  @!P0 BRA `(.L_x_2445) ;  /* 0x0000000000048947 */ /* 0x000fea0003800000 */
[----:B------:R-:W-:Y:S01]  /*c1c0*/  BPT.TRAP 0x1 ;  /* 0x000000040000795c */ /* 0x000fe20000300000 */
.L_x_2445:
[----:B---3--:R-:W-:Y:S05]  /*c1d0*/  @P1 BRA `(.L_x_2446) ;  /* 0x0000000000081947 */ /* 0x008fea0003800000 */
[----:B------:R-:W3:Y:S02]  /*c1e0*/  SYNCS.PHASECHK.TRANS64.TRYWAIT P1, [UR4+0x38850], R0 ;  /* 0x03885000ff0075a7 */ /* 0x000ee40008020144 */
[----:B---3--:R-:W-:Y:S05]  /*c1f0*/  @!P1 BRA `(.L_x_2447) ;  /* 0x000000b000809947 */ /* 0x008fea0003800000 */
.L_x_2446:
        /* <DEDUP_REMOVED lines=37> */
.L_x_2448:
        /* <DEDUP_REMOVED lines=185> */
.L_x_2449:
        /* <DEDUP_REMOVED lines=29> */
[----:B------:R-:W-:Y:S01]  /*d1b0*/  F2FP.F16.F32.PACK_AB R195, R152, R195 ;  /* 0x000000c398c3723e */ /* 0x000fe200000000ff */
[----:B------:R-:W-:Y:S06]  /*d1c0*/  @P1 BRA `(.L_x_2450) ;  /* 0xffffffc4005c1947 */ /* 0x000fec000383ffff */
.L_x_2439:
        /* <DEDUP_REMOVED lines=131> */
.L_x_2451:
        /* <DEDUP_REMOVED lines=8> */
.L_x_2452:
[----:B-1----:R-:W-:Y:S05]  /*da80*/  @P1 BRA `(.L_x_2453) ;  /* 0x0000000000081947 */ /* 0x002fea0003800000 */
[----:B------:R-:W1:Y:S02]  /*da90*/  SYNCS.PHASECHK.TRANS64.TRYWAIT P1, [UR8+0x38850], R0 ;  /* 0x03885000ff0075a7 */ /* 0x000e640008020148 */
[----:B-1----:R-:W-:Y:S05]  /*daa0*/  @!P1 BRA `(.L_x_2454) ;  /* 0x00000098006c9947 */ /* 0x002fea0003800000 */
.L_x_2453:
        /* <DEDUP_REMOVED lines=14> */
[----:B------:R-:W-:Y:S01]  /*db90*/  IMAD.MOV.U32 R5, RZ, RZ, RZ ;  /* 0x000000ffff057224 */ /* 0x000fe200078e00ff */
[----:B------:R-:W0:Y:S04]  /*dba0*/  SHFL.BFLY PT, R0, R7, 0x1, 0x1f ;  /* 0x0c201f0007007f89 */ /* 0x000e2800000e0000 */
[----:B------:R-:W-:Y:S01]  /*dbb0*/  UMOV UR6, UR4 ;  /* 0x0000000400067c82 */ /* 0x000fe20008000000 */
[----:B------:R-:W1:Y:S01]  /*dbc0*/  SHFL.BFLY PT, R9, R2, 0x1, 0x1f ;  /* 0x0c201f0002097f89 */ /* 0x000e6200000e0000 */
[----:B------:R-:W-:Y:S01]  /*dbd0*/  HGMMA.64x256x16.F32 R24, R208, gdesc[UR4].tnspB, R24, gsb0 ;  /* 0x43e00004d0187df0 */ /* 0x000fe20008000818 */
[----:B------:R-:W-:Y:S01]  /*dbe0*/  UIADD3 UR6, UR4, 0x80, URZ ;  /* 0x0000008004067890 */ /* 0x000fe2000fffe03f */
[----:B------:R-:W-:Y:S01]  /*dbf0*/  UMOV UR7, 0x40000040 ;  /* 0x4000004000077882 */ /* 0x000fe20000000000 */
        /* <DEDUP_REMOVED lines=42> */
.L_x_2455:
        /* <DEDUP_REMOVED lines=134> */
[----:B------:R-:W-:Y:S01]  /*e700*/  MOV R225, UR6 ;  /* 0x0000000600e17c02 */ /* 0x000fe20008000f00 */
[-C--:B------:R-:W-:Y:S01]  /*e710*/  FMUL.FTZ R143, R143, R5.reuse ;  /* 0x000000058f8f7220 */ /* 0x080fe20000410000 */
[----:B------:R-:W-:Y:S01]  /*e720*/  PLOP3.LUT P0, PT, PT, PT, PT, 0x8, 0x0 ;  /* 0x000000000000781c */ /* 0x000fe20003f0e170 */
[-C--:B------:R-:W-:Y:S01]  /*e730*/  FMUL.FTZ R146, R146, R5.reuse ;  /* 0x0000000592927220 */ /* 0x080fe20000410000 */
[----:B------:R-:W-:Y:S01]  /*e740*/  FMUL.FTZ R147, R147, R5 ;  /* 0x0000000593937220 */ /* 0x000fe20000410000 */
[----:B------:R-:W-:-:S02]  /*e750*/  IMAD.U32 R17, RZ, RZ, UR5 ;  /* 0x00000005ff117e24 */ /* 0x000fc4000f8e00ff */
[-C--:B------:R-:W-:Y:S01]  /*e760*/  FMUL.FTZ R150, R150, R5.reuse ;  /* 0x0000000596967220 */ /* 0x080fe20000410000 */
[----:B------:R-:W-:Y:S01]  /*e770*/  FMUL.FTZ R151, R151, R5 ;  /* 0x0000000597977220 */ /* 0x000fe20000410000 */
[----:B------:R-:W-:-:S12]  /*e780*/  USEL UR36, UR36, URZ, UP0 ;  /* 0x0000003f24247287 */ /* 0x000fd80008000000 */
.L_x_2419:
[----:B------:R-:W0:Y:S08]  /*e790*/  S2UR UR4, SR_CgaCtaId ;  /* 0x00000000000479c3 */ /* 0x000e300000008800 */
[----:B------:R-:W-:Y:S06]  /*e7a0*/  BAR.SYNC.DEFER_BLOCKING 0x5, 0x180 ;  /* 0x0146000000007b1d */ /* 0x000fec0000010000 */
[----:B------:R-:W-:Y:S01]  /*e7b0*/  UMOV UR7, 0x400 ;  /* 0x0000040000077882 */ /* 0x000fe20000000000 */
[----:B------:R-:W-:Y:S01]  /*e7c0*/  BSSY B0, `(.L_x_2456) ;  /* 0x00002f1000007945 */ /* 0x000fe20003800000 */
[----:B0-----:R-:W-:-:S09]  /*e7d0*/  ULEA UR7, UR4, UR7, 0x18 ;  /* 0x0000000704077291 */ /* 0x001fd2000f8ec03f */
[----:B------:R-:W0:Y:S02]  /*e7e0*/  LDS.128 R4, [UR7+0x388d0] ;  /* 0x0388d007ff047984 */ /* 0x000e240008000c00 */
[----:B0-----:R-:W-:Y:S02]  /*e7f0*/  R2UR UR5, R5 ;  /* 0x00000000050572ca */ /* 0x001fe400000e0000 */
[----:B------:R-:W-:Y:S01]  /*e800*/  R2UR UR6, R6 ;  /* 0x00000000060672ca */ /* 0x000fe200000e0000 */
[----:B------:R-:W-:Y:S06]  /*e810*/  BAR.ARV 0x4, 0x180 ;  /* 0x0106000000007b1d */ /* 0x000fec0000002000 */
[----:B------:R-:W-:Y:S08]  /*e820*/  @P0 BRA `(.L_x_2457) ;  /* 0x0000002000080947 */ /* 0x000ff00003800000 */
[----:B------:R-:W2:Y:S01]  /*e830*/  LDL R9, [R1+0x4] ;  /* 0x0000040001097983 */ /* 0x000ea20000100800 */
[----:B------:R-:W0:Y:S01]  /*e840*/  S2UR UR4, SR_SWINHI ;  /* 0x00000000000479c3 */ /* 0x000e220000002f00 */
[----:B------:R-:W-:Y:S01]  /*e850*/  IMAD.MOV.U32 R98, RZ, RZ, 0x2 ;  /* 0x00000002ff627424 */ /* 0x000fe200078e00ff */
        /* <DEDUP_REMOVED lines=12> */
[----:B------:R-:W-:Y:S02]  /*e920*/  F2FP.F16.F32.PACK_AB R35, R161, R35 ;  /* 0x00000023a123723e */ /* 0x000fe400000000ff */
[----:B------:R-:W-:Y:S02]  /*e930*/  F2FP.F16.F32.PACK_AB R41, R160, R42 ;  /* 0x0000002aa029723e */ /* 0x000fe400000000ff */
[----:B------:R-:W-:Y:S01]  /*e940*/  F2FP.F16.F32.PACK_AB R48, R49, R48 ;  /* 0x000000303130723e */ /* 0x000fe200000000ff */
[----:B------:R-:W-:Y:S01]  /*e950*/  UMOV UR8, UR7 ;  /* 0x0000000700087c82 */ /* 0x000fe20008000000 */
[----:B0-----:R-:W-:Y:S01]  /*e960*/  UMOV UR9, UR4 ;  /* 0x0000000400097c82 */ /* 0x001fe20008000000 */
        /* <DEDUP_REMOVED lines=28> */
[----:B------:R-:W-:Y:S02]  /*eb30*/  R2UR UR12, R221 ;  /* 0x00000000dd0c72ca */ /* 0x000fe400000e0000 */
[----:B------:R-:W-:Y:S02]  /*eb40*/  R2UR UR14, R223 ;  /* 0x00000000df0e72ca */ /* 0x000fe400000e0000 */
[----:B------:R-:W-:Y:S01]  /*eb50*/  R2UR UR13, R214 ;  /* 0x00000000d60d72ca */ /* 0x000fe200000e0000 */
[----:B------:R-:W-:Y:S01]  /*eb60*/  BAR.SYNC.DEFER_BLOCKING 0x1, 0x100 ;  /* 0x0044000000007b1d */ /* 0x000fe20000010000 */
[----:B------:R-:W-:-:S02]  /*eb70*/  F2FP.F16.F32.PACK_AB R82, R85, R84 ;  /* 0x000000545552723e */ /* 0x000fc400000000ff */
[----:B------:R-:W-:Y:S02]  /*eb80*/  F2FP.F16.F32.PACK_AB R84, R89, R88 ;  /* 0x000000585954723e */ /* 0x000fe400000000ff */
[----:B------:R-:W-:Y:S01]  /*eb90*/  F2FP.F16.F32.PACK_AB R85, R91, R90 ;  /* 0x0000005a5b55723e */ /* 0x000fe200000000ff */
[----:B------:R-:W-:Y:S01]  /*eba0*/  UMOV UR4, URZ ;  /* 0x0000003f00047c82 */ /* 0x000fe20008000000 */
[----:B------:R-:W-:Y:S01]  /*ebb0*/  F2FP.F16.F32.PACK_AB R86, R93, R92 ;  /* 0x0000005c5d56723e */ /* 0x000fe200000000ff */
[----:B------:R-:W-:Y:S01]  /*ebc0*/  UIMAD.WIDE UR10, UR12, 0x4, UR10 ;  /* 0x000000040c0a78a5 */ /* 0x000fe2000f8e020a */
[----:B------:R-:W-:Y:S01]  /*ebd0*/  F2FP.F16.F32.PACK_AB R97, R166, R165 ;  /* 0x000000a5a661723e */ /* 0x000fe200000000ff */
[----:B------:R-:W0:Y:S01]  /*ebe0*/  LDC R16, c[0x0][0xbe8] ;  /* 0x0002fa00ff107b82 */ /* 0x000e220000000800 */
        /* <DEDUP_REMOVED lines=18> */
[----:B--2---:R-:W-:-:S03]  /*ed10*/  IMAD.WIDE R98, R9, R98, UR8 ;  /* 0x0000000809627e25 */ /* 0x004fc6000f8e0262 */
[C---:B------:R-:W-:Y:S02]  /*ed20*/  IADD3 R167, P1, R98.reuse, 0x20, RZ ;  /* 0x0000002062a77810 */ /* 0x040fe40007f3e0ff */
[C---:B------:R-:W-:Y:S02]  /*ed30*/  IADD3 R169, P0, R98.reuse, 0x40, RZ ;  /* 0x0000004062a97810 */ /* 0x040fe40007f1e0ff */
[C---:B------:R-:W-:Y:S01]  /*ed40*/  LOP3.LUT R5, R98.reuse, 0x380, RZ, 0xc0, !PT ;  /* 0x0000038062057812 */ /* 0x040fe200078ec0ff */
[--C-:B------:R-:W-:Y:S01]  /*ed50*/  IMAD.X R11, RZ, RZ, R99.reuse, P1 ;  /* 0x000000ffff0b7224 */ /* 0x100fe200008e0663 */
        /* <DEDUP_REMOVED lines=15> */
[----:B------:R-:W-:-:S02]  /*ee50*/  SHF.R.U64 R5, R5, 0x3, RZ ;  /* 0x0000000305057819 */ /* 0x000fc400000012ff */
[----:B------:R-:W-:Y:S02]  /*ee60*/  LOP3.LUT R14, R171, 0x380, RZ, 0xc0, !PT ;  /* 0x00000380ab0e7812 */ /* 0x000fe400078ec0ff */
[----:B------:R-:W-:Y:S02]  /*ee70*/  LOP3.LUT R18, R173, 0x380, RZ, 0xc0, !PT ;  /* 0x00000380ad127812 */ /* 0x000fe400078ec0ff */
[----:B------:R-:W-:Y:S02]  /*ee80*/  SHF.R.U64 R10, R10, 0x3, RZ ;  /* 0x000000030a0a7819 */ /* 0x000fe400000012ff */
[C---:B------:R-:W-:Y:S02]  /*ee90*/  IADD3 R54, P0, R98.reuse, 0x8020, RZ ;  /* 0x0000802062367810 */ /* 0x040fe40007f1e0ff */
[C---:B------:R-:W-:Y:S02]  /*eea0*/  IADD3 R62, P4, R98.reuse, 0x8040, RZ ;  /* 0x00008040623e7810 */ /* 0x040fe40007f9e0ff */
[C---:B------:R-:W-:Y:S01]  /*eeb0*/  IADD3 R70, P3, R98.reuse, 0x8060, RZ ;  /* 0x0000806062467810 */ /* 0x040fe20007f7e0ff */
[--C-:B------:R-:W-:Y:S01]  /*eec0*/  IMAD.X R55, RZ, RZ, R99.reuse, P0 ;  /* 0x000000ffff377224 */ /* 0x100fe200000e0663 */
[C---:B------:R-:W-:Y:S01]  /*eed0*/  IADD3 R78, P6, R98.reuse, 0xc000, RZ ;  /* 0x0000c000624e7810 */ /* 0x040fe20007fde0ff */
[--C-:B------:R-:W-:Y:S01]  /*eee0*/  IMAD.X R63, RZ, RZ, R99.reuse, P4 ;  /* 0x000000ffff3f7224 */ /* 0x100fe200020e0663 */
        /* <DEDUP_REMOVED lines=10> */
[----:B------:R-:W-:Y:S02]  /*ef90*/  SHF.R.U64 R14, R14, 0x3, RZ ;  /* 0x000000030e0e7819 */ /* 0x000fe400000012ff */
[----:B------:R-:W-:-:S02]  /*efa0*/  LOP3.LUT R30, R177, 0x380, RZ, 0xc0, !PT ;  /* 0x00000380b11e7812 */ /* 0x000fc400078ec0ff */
[----:B------:R-:W-:Y:S02]  /*efb0*/  SHF.R.U64 R18, R18, 0x3, RZ ;  /* 0x0000000312127819 */ /* 0x000fe400000012ff */
[----:B------:R-:W-:Y:S02]  /*efc0*/  LOP3.LUT R38, R179, 0x380, RZ, 0xc0, !PT ;  /* 0x00000380b3267812 */ /* 0x000fe400078ec0ff */
[----:B------:R-:W-:Y:S02]  /*efd0*/  LOP3.LUT R10, R10, R167, RZ, 0x3c, !PT ;  /* 0x000000a70a0a7212 */ /* 0x000fe400078e3cff */
[----:B------:R-:W-:Y:S02]  /*efe0*/  LOP3.LUT R46, R181, 0x380, RZ, 0xc0, !PT ;  /* 0x00000380b52e7812 */ /* 0x000fe400078ec0ff */
[----:B------:R-:W-:Y:S02]  /*eff0*/  LOP3.LUT R12, R12, R169, RZ, 0x3c, !PT ;  /* 0x000000a90c0c7212 */ /* 0x000fe400078e3cff */
[----:B------:R-:W-:-:S02]  /*f000*/  SHF.R.U64 R20, R20, 0x3, RZ ;  /* 0x0000000314147819 */ /* 0x000fc400000012ff */
[----:B------:R-:W-:Y:S02]  /*f010*/  LOP3.LUT R167, R54, 0x380, RZ, 0xc0, !PT ;  /* 0x0000038036a77812 */ /* 0x000fe400078ec0ff */
[----:B------:R-:W-:Y:S02]  /*f020*/  IADD3.X R79, RZ, R99, RZ, P6, !PT ;  /* 0x00000063ff4f7210 */ /* 0x000fe400037fe4ff */
[----:B------:R-:W-:Y:S02]  /*f030*/  LOP3.LUT R14, R14, R171, RZ, 0x3c, !PT ;  /* 0x000000ab0e0e7212 */ /* 0x000fe400078e3cff */
[----:B------:R-:W-:Y:S02]  /*f040*/  SHF.R.U64 R30, R30, 0x3, RZ ;  /* 0x000000031e1e7819 */ /* 0x000fe400000012ff */
[----:B------:R-:W-:Y:S02]  /*f050*/  LOP3.LUT R169, R62, 0x380, RZ, 0xc0, !PT ;  /* 0x000003803ea97812 */ /* 0x000fe400078ec0ff */
[----:B------:R-:W-:-:S02]  /*f060*/  MOV R98, R98 ;  /* 0x0000006200627202 */ /* 0x000fc40000000f00 */
[----:B------:R-:W-:Y:S02]  /*f070*/  LOP3.LUT R18, R18, R173, RZ, 0x3c, !PT ;  /* 0x000000ad12127212 */ /* 0x000fe400078e3cff */
[----:B------:R-:W-:Y:S01]  /*f080*/  SHF.R.U64 R38, R38, 0x3, RZ ;  /* 0x0000000326267819 */ /* 0x000fe200000012ff */
[----:B------:R1:W-:Y:S01]  /*f090*/  STSM.16.M88.4 [R98], R24 ;  /* 0x0000001862007844 */ /* 0x0003e20000000200 */
[----:B------:R-:W-:Y:S02]  /*f0a0*/  LOP3.LUT R171, R70, 0x380, RZ, 0xc0, !PT ;  /* 0x0000038046ab7812 */ /* 0x000fe400078ec0ff */
[----:B------:R-:W-:Y:S02]  /*f0b0*/  LOP3.LUT R99, R23, 0x380, RZ, 0xc0, !PT ;  /* 0x0000038017637812 */ /* 0x000fe400078ec0ff */
[----:B------:R-:W-:Y:S02]  /*f0c0*/  SHF.R.U64 R46, R46, 0x3, RZ ;  /* 0x000000032e2e7819 */ /* 0x000fe400000012ff */
[----:B------:R-:W-:-:S02]  /*f0d0*/  LOP3.LUT R173, R78, 0x380, RZ, 0xc0, !PT ;  /* 0x000003804ead7812 */ /* 0x000fc400078ec0ff */
[----:B------:R-:W-:Y:S02]  /*f0e0*/  LOP3.LUT R163, R6, 0x380, RZ, 0xc0, !PT ;  /* 0x0000038006a37812 */ /* 0x000fe400078ec0ff */
[----:B------:R-:W-:Y:S02]  /*f0f0*/  LOP3.LUT R20, R20, R175, RZ, 0x3c, !PT ;  /* 0x000000af14147212 */ /* 0x000fe400078e3cff */
[----:B------:R-:W-:Y:S02]  /*f100*/  SHF.R.U64 R167, R167, 0x3, RZ ;  /* 0x00000003a7a77819 */ /* 0x000fe400000012ff */
[----:B------:R-:W-:Y:S02]  /*f110*/  LOP3.LUT R94, R4, 0x380, RZ, 0xc0, !PT ;  /* 0x00000380045e7812 */ /* 0x000fe400078ec0ff */
[----:B------:R-:W-:Y:S02]  /*f120*/  MOV R10, R10 ;  /* 0x0000000a000a7202 */ /* 0x000fe40000000f00 */
[----:B------:R-:W-:-:S02]  /*f130*/  LOP3.LUT R30, R30, R177, RZ, 0x3c, !PT ;  /* 0x000000b11e1e7212 */ /* 0x000fc400078e3cff */
[----:B------:R-:W-:Y:S01]  /*f140*/  SHF.R.U64 R169, R169, 0x3, RZ ;  /* 0x00000003a9a97819 */ /* 0x000fe200000012ff */
[----:B------:R2:W-:Y:S01]  /*f150*/  STSM.16.M88.4 [R10], R32 ;  /* 0x000000200a007844 */ /* 0x0005e20000000200 */
[----:B------:R-:W-:Y:S02]  /*f160*/  MOV R12, R12 ;  /* 0x0000000c000c7202 */ /* 0x000fe40000000f00 */
[----:B------:R-:W-:Y:S02]  /*f170*/  LOP3.LUT R38, R38, R179, RZ, 0x3c, !PT ;  /* 0x000000b326267212 */ /* 0x000fe400078e3cff */
[----:B------:R-:W-:Y:S01]  /*f180*/  SHF.R.U64 R171, R171, 0x3, RZ ;  /* 0x00000003abab7819 */ /* 0x000fe200000012ff */
[----:B------:R3:W-:Y:S01]  /*f190*/  STSM.16.M88.4 [R12], R40 ;  /* 0x000000280c007844 */ /* 0x0007e20000000200 */
[----:B------:R-:W-:Y:S02]  /*f1a0*/  SHF.R.U64 R28, R99, 0x3, RZ ;  /* 0x00000003631c7819 */ /* 0x000fe400000012ff */
[----:B------:R-:W-:-:S02]  /*f1b0*/  MOV R14, R14 ;  /* 0x0000000e000e7202 */ /* 0x000fc40000000f00 */
[----:B------:R-:W-:Y:S02]  /*f1c0*/  LOP3.LUT R46, R46, R181, RZ, 0x3c, !PT ;  /* 0x000000b52e2e7212 */ /* 0x000fe400078e3cff */
[----:B------:R-:W-:Y:S01]  /*f1d0*/  SHF.R.U64 R173, R173, 0x3, RZ ;  /* 0x00000003adad7819 */ /* 0x000fe200000012ff */
[----:B------:R4:W-:Y:S01]  /*f1e0*/  STSM.16.M88.4 [R14], R48 ;  /* 0x000000300e007844 */ /* 0x0009e20000000200 */
[----:B------:R-:W-:Y:S02]  /*f1f0*/  SHF.R.U64 R99, R163, 0x3, RZ ;  /* 0x00000003a3637819 */ /* 0x000fe400000012ff */
[----:B------:R-:W-:Y:S02]  /*f200*/  MOV R18, R18 ;  /* 0x0000001200127202 */ /* 0x000fe40000000f00 */
[----:B------:R-:W-:Y:S02]  /*f210*/  LOP3.LUT R54, R167, R54, RZ, 0x3c, !PT ;  /* 0x00000036a7367212 */ /* 0x000fe400078e3cff */
[----:B------:R-:W-:Y:S01]  /*f220*/  SHF.R.U64 R29, R94, 0x3, RZ ;  /* 0x000000035e1d7819 */ /* 0x000fe200000012ff */
[----:B------:R4:W-:Y:S01]  /*f230*/  STSM.16.M88.4 [R18], R56 ;  /* 0x0000003812007844 */ /* 0x0009e20000000200 */
[----:B------:R-:W-:-:S02]  /*f240*/  MOV R20, R20 ;  /* 0x0000001400147202 */ /* 0x000fc40000000f00 */
[----:B------:R-:W-:Y:S02]  /*f250*/  LOP3.LUT R62, R169, R62, RZ, 0x3c, !PT ;  /* 0x0000003ea93e7212 */ /* 0x000fe400078e3cff */
[----:B------:R-:W-:Y:S01]  /*f260*/  MOV R30, R30 ;  /* 0x0000001e001e7202 */ /* 0x000fe20000000f00 */
[----:B------:R4:W-:Y:S01]  /*f270*/  STSM.16.M88.4 [R20], R64 ;  /* 0x0000004014007844 */ /* 0x0009e20000000200 */
[----:B------:R-:W-:Y:S02]  /*f280*/  LOP3.LUT R70, R171, R70, RZ, 0x3c, !PT ;  /* 0x00000046ab467212 */ /* 0x000fe400078e3cff */
[----:B------:R-:W-:Y:S01]  /*f290*/  MOV R38, R38 ;  /* 0x0000002600267202 */ /* 0x000fe20000000f00 */
[----:B------:R4:W-:Y:S01]  /*f2a0*/  STSM.16.M88.4 [R30], R72 ;  /* 0x000000481e007844 */ /* 0x0009e20000000200 */
[----:B------:R-:W-:Y:S02]  /*f2b0*/  LOP3.LUT R78, R173, R78, RZ, 0x3c, !PT ;  /* 0x0000004ead4e7212 */ /* 0x000fe400078e3cff */
[----:B------:R-:W-:Y:S01]  /*f2c0*/  LOP3.LUT R8, R99, R6, RZ, 0x3c, !PT ;  /* 0x0000000663087212 */ /* 0x000fe200078e3cff */
[----:B------:R4:W-:Y:S01]  /*f2d0*/  STSM.16.M88.4 [R38], R80 ;  /* 0x0000005026007844 */ /* 0x0009e20000000200 */
[----:B------:R-:W-:-:S02]  /*f2e0*/  MOV R46, R46 ;  /* 0x0000002e002e7202 */ /* 0x000fc40000000f00 */
[----:B------:R-:W-:Y:S02]  /*f2f0*/  LOP3.LUT R94, R29, R4, RZ, 0x3c, !PT ;  /* 0x000000041d5e7212 */ /* 0x000fe400078e3cff */
[----:B------:R-:W-:Y:S01]  /*f300*/  MOV R54, R54 ;  /* 0x0000003600367202 */ /* 0x000fe20000000f00 */
[----:B------:R4:W-:Y:S01]  /*f310*/  STSM.16.M88.4 [R46], R84 ;  /* 0x000000542e007844 */ /* 0x0009e20000000200 */
[----:B-1----:R-:W-:Y:S02]  /*f320*/  F2FP.F16.F32.PACK_AB R98, R101, R100 ;  /* 0x000000646562723e */ /* 0x002fe400000000ff */
[----:B------:R-:W-:Y:S02]  /*f330*/  F2FP.F16.F32.PACK_AB R99, R103, R102 ;  /* 0x000000666763723e */ /* 0x000fe400000000ff */
[----:B------:R-:W-:Y:S02]  /*f340*/  LOP3.LUT R4, R28, R23, RZ, 0x3c, !PT ;  /* 0x000000171c047212 */ /* 0x000fe400078e3cff */
[----:B------:R-:W-:Y:S01]  /*f350*/  MOV R62, R62 ;  /* 0x0000003e003e7202 */ /* 0x000fe20000000f00 */
[----:B------:R4:W-:Y:S01]  /*f360*/  STSM.16.M88.4 [R54], R96 ;  /* 0x0000006036007844 */ /* 0x0009e20000000200 */
[----:B------:R-:W-:-:S02]  /*f370*/  MOV R70, R70 ;  /* 0x0000004600467202 */ /* 0x000fc40000000f00 */
[----:B------:R-:W-:Y:S01]  /*f380*/  MOV R78, R78 ;  /* 0x0000004e004e7202 */ /* 0x000fe20000000f00 */
[----:B------:R4:W-:Y:S01]  /*f390*/  STSM.16.M88.4 [R62], R104 ;  /* 0x000000683e007844 */ /* 0x0009e20000000200 */
[----:B------:R-:W-:Y:S02]  /*f3a0*/  MOV R94, R94 ;  /* 0x0000005e005e7202 */ /* 0x000fe40000000f00 */
[----:B------:R-:W-:Y:S01]  /*f3b0*/  MOV R6, R4 ;  /* 0x0000000400067202 */ /* 0x000fe20000000f00 */
[----:B------:R4:W-:Y:S01]  /*f3c0*/  STSM.16.M88.4 [R70], R112 ;  /* 0x0000007046007844 */ /* 0x0009e20000000200 */
[----:B------:R-:W-:Y:S01]  /*f3d0*/  MOV R8, R8 ;  /* 0x0000000800087202 */ /* 0x000fe20000000f00 */
[----:B------:R-:W-:Y:S01]  /*f3e0*/  IMAD.U32 R4, RZ, RZ, UR10 ;  /* 0x0000000aff047e24 */ /* 0x000fe2000f8e00ff */
[----:B------:R-:W-:Y:S01]  /*f3f0*/  PLOP3.LUT P0, PT, PT, PT, UP0, 0x80, 0x0 ;  /* 0x000000000000781c */ /* 0x000fe20003f0f008 */
[----:B------:R4:W-:Y:S01]  /*f400*/  STSM.16.M88.4 [R78], R120 ;  /* 0x000000784e007844 */ /* 0x0009e20000000200 */
[----:B------:R-:W-:Y:S01]  /*f410*/  IMAD.U32 R5, RZ, RZ, UR11 ;  /* 0x0000000bff057e24 */ /* 0x000fe2000f8e00ff */
[----:B------:R-:W-:-:S02]  /*f420*/  ULDC.64 UR10, c[0x0][0xc08] ;  /* 0x00030200000a7ab9 */ /* 0x000fc40000000a00 */
[----:B------:R4:W-:Y:S04]  /*f430*/  STSM.16.M88.4 [R94], R128 ;  /* 0x000000805e007844 */ /* 0x0009e80000000200 */
[----:B------:R4:W-:Y:S04]  /*f440*/  STSM.16.M88.4 [R6], R136 ;  /* 0x0000008806007844 */ /* 0x0009e80000000200 */
[----:B------:R4:W-:Y:S01]  /*f450*/  STSM.16.M88.4 [R8], R144 ;  /* 0x0000009008007844 */ /* 0x0009e20000000200 */
[----:B------:R-:W-:Y:S06]  /*f460*/  BAR.SYNC.DEFER_BLOCKING 0x1, 0x100 ;  /* 0x0044000000007b1d */ /* 0x000fec0000010000 */
[----:B------:R-:W4:Y:S01]  /*f470*/  @P0 LDG.E R3, desc[UR38][R4.64] ;  /* 0x0000002604030981 */ /* 0x000f22000c1e1900 */
[----:B------:R-:W-:Y:S01]  /*f480*/  UISETP.NE.U32.AND UP1, UPT, UR10, URZ, UPT ;  /* 0x0000003f0a00728c */ /* 0x000fe2000bf25070 */
[----:B0-----:R-:W-:Y:S01]  /*f490*/  ISETP.NE.AND P1, PT, R16, 0x1, PT ;  /* 0x000000011000780c */ /* 0x001fe20003f25270 */
[----:B--2---:R-:W-:-:S02]  /*f4a0*/  VIADD R10, R216, UR13 ;  /* 0x0000000dd80a7c36 */ /* 0x004fc40008000000 */
[----:B------:R-:W-:-:S06]  /*f4b0*/  UISETP.NE.AND.EX UP1, UPT, UR11, URZ, UPT, UP1 ;  /* 0x0000003f0b00728c */ /* 0x000fcc000bf25310 */
[----:B------:R-:W-:-:S04]  /*f4c0*/  PLOP3.LUT P2, PT, PT, PT, UP1, 0x80, 0x0 ;  /* 0x000000000000781c */ /* 0x000fc80003f4f018 */
[----:B------:R-:W0:Y:S01]  /*f4d0*/  @P1 LDC R9, c[0x0][0xbec] ;  /* 0x0002fb00ff091b82 */ /* 0x000e220000000800 */
[----:B------:R-:W-:-:S04]  /*f4e0*/  @UP1 ULEA UR10, UP2, UR12, UR10, 0x2 ;  /* 0x0000000a0c0a1291 */ /* 0x000fc8000f84103f */
[----:B------:R-:W-:Y:S02]  /*f4f0*/  @UP1 ULEA.HI.X UR11, UR12, UR11, UR14, 0x2, UP2 ;  /* 0x0000000b0c0b1291 */ /* 0x000fe400090f140e */
[----:B---3--:R-:W-:Y:S01]  /*f500*/  IMAD.U32 R12, RZ, RZ, UR10 ;  /* 0x0000000aff0c7e24 */ /* 0x008fe2000f8e00ff */
[----:B------:R-:W-:Y:S01]  /*f510*/  ULDC UR12, c[0x0][0xa88] ;  /* 0x0002a200000c7ab9 */ /* 0x000fe20000000800 */
[----:B------:R-:W1:Y:S02]  /*f520*/  @P1 LDC R11, c[0x0][0xbf0] ;  /* 0x0002fc00ff0b1b82 */ /* 0x000e640000000800 */
[----:B------:R-:W-:Y:S01]  /*f530*/  IMAD.U32 R13, RZ, RZ, UR11 ;  /* 0x0000000bff0d7e24 */ /* 0x000fe2000f8e00ff */
[----:B----4-:R-:W-:Y:S01]  /*f540*/  @P0 R2UR UR4, R3 ;  /* 0x00000000030402ca */ /* 0x010fe200000e0000 */
[----:B------:R-:W-:-:S06]  /*f550*/  IMAD.U32 R3, RZ, RZ, UR12 ;  /* 0x0000000cff037e24 */ /* 0x000fcc000f8e00ff */
[----:B------:R2:W5:Y:S01]  /*f560*/  @P2 LDG.E R3, desc[UR38][R12.64] ;  /* 0x000000260c032981 */ /* 0x000562000c1e1900 */
[----:B01----:R-:W-:Y:S07]  /*f570*/  @P2 BRA `(.L_x_2458) ;  /* 0x0000000000102947 */ /* 0x003fee0003800000 */
[----:B------:R-:W-:Y:S05]  /*f580*/  @!P0 BRA `(.L_x_2458) ;  /* 0x00000000000c8947 */ /* 0x000fea0003800000 */
[----:B------:R-:W3:Y:S04]  /*f590*/  LDG.E R6, desc[UR38][R4.64] ;  /* 0x0000002604067981 */ /* 0x000ee8000c1e1900 */
[----:B-----5:R-:W3:Y:S02]  /*f5a0*/  LDG.E R3, desc[UR38][R4.64+0x4] ;  /* 0x0000042604037981 */ /* 0x020ee4000c1e1900 */
[----:B---3--:R-:W-:-:S07]  /*f5b0*/  IMAD.IADD R3, R3, 0x1, -R6 ;  /* 0x0000000103037824 */ /* 0x008fce00078e0a06 */
.L_x_2458:
[----:B------:R-:W3:Y:S01]  /*f5c0*/  LDL R14, [R1] ;  /* 0x00000000010e7983 */ /* 0x000ee20000100800 */
[----:B------:R-:W-:Y:S01]  /*f5d0*/  R2UR UR21, R222 ;  /* 0x00000000de1572ca */ /* 0x000fe200000e0000 */
[----:B------:R-:W-:Y:S01]  /*f5e0*/  ULDC.64 UR16, c[0x0][0xb90] ;  /* 0x0002e40000107ab9 */ /* 0x000fe20000000a00 */
[----:B------:R-:W-:Y:S01]  /*f5f0*/  R2UR UR19, R223 ;  /* 0x00000000df1372ca */ /* 0x000fe200000e0000 */
[----:B------:R-:W-:Y:S01]  /*f600*/  @P1 IMAD.HI.U32 R4, R10, R9, RZ ;  /* 0x000000090a041227 */ /* 0x000fe200078e00ff */
[----:B------:R-:W-:Y:S01]  /*f610*/  R2UR UR18, R221 ;  /* 0x00000000dd1272ca */ /* 0x000fe200000e0000 */
[----:B------:R-:W-:Y:S01]  /*f620*/  USHF.R.S32.HI UR11, URZ, 0x1f, UR4 ;  /* 0x0000001f3f0b7899 */ /* 0x000fe20008011404 */
[----:B------:R-:W-:Y:S01]  /*f630*/  MOV R5, 0x2 ;  /* 0x0000000200057802 */ /* 0x000fe20000000f00 */
[----:B------:R-:W-:Y:S01]  /*f640*/  UMOV UR10, UR4 ;  /* 0x00000004000a7c82 */ /* 0x000fe20008000000 */
[----:B------:R-:W-:Y:S01]  /*f650*/  IMAD.MOV.U32 R8, RZ, RZ, R10 ;  /* 0x000000ffff087224 */ /* 0x000fe200078e000a */
[----:B------:R-:W-:Y:S01]  /*f660*/  @P1 SHF.R.U32.HI R8, RZ, R11, R4 ;  /* 0x0000000bff081219 */ /* 0x000fe20000011604 */
[----:B------:R-:W-:Y:S01]  /*f670*/  IMAD R4, R224, 0x40, R22 ;  /* 0x00000040e0047824 */ /* 0x000fe200078e0216 */
[----:B------:R-:W-:Y:S01]  /*f680*/  R2UR UR20, R214 ;  /* 0x00000000d61472ca */ /* 0x000fe200000e0000 */
[----:B-----5:R-:W-:Y:S01]  /*f690*/  IMAD R23, R3, R16, RZ ;  /* 0x0000001003177224 */ /* 0x020fe200078e02ff */
[----:B------:R-:W-:Y:S01]  /*f6a0*/  USHF.R.S32.HI UR15, URZ, 0x1f, UR21 ;  /* 0x0000001f3f0f7899 */ /* 0x000fe20008011415 */
[--C-:B------:R-:W-:Y:S01]  /*f6b0*/  IMAD.MOV R11, RZ, RZ, -R8.reuse ;  /* 0x000000ffff0b7224 */ /* 0x100fe200078e0a08 */
[----:B------:R-:W-:Y:S01]  /*f6c0*/  USEL UR19, UR19, URZ, !UP0 ;  /* 0x0000003f13137287 */ /* 0x000fe2000c000000 */
[----:B------:R-:W-:Y:S01]  /*f6d0*/  SHF.R.S32.HI R9, RZ, 0x1f, R8 ;  /* 0x0000001fff097819 */ /* 0x000fe20000011408 */
[----:B------:R-:W-:Y:S01]  /*f6e0*/  UIMAD UR14, UR15, UR16, URZ ;  /* 0x000000100f0e72a4 */ /* 0x000fe2000f8e023f */
[----:B------:R-:W-:Y:S01]  /*f6f0*/  IMAD R11, R16, R11, R10 ;  /* 0x0000000b100b7224 */ /* 0x000fe200078e020a */
[----:B------:R-:W-:Y:S01]  /*f700*/  UIMAD.WIDE.U32 UR12, UR21, UR16, UR10 ;  /* 0x00000010150c72a5 */ /* 0x000fe2000f8e000a */
[----:B------:R-:W-:Y:S01]  /*f710*/  IMAD.WIDE R4, R4, R5, UR8 ;  /* 0x0000000804047e25 */ /* 0x000fe2000f8e0205 */
[----:B------:R-:W-:-:S02]  /*f720*/  UIMAD UR14, UR21, UR17, UR14 ;  /* 0x00000011150e72a4 */ /* 0x000fc4000f8e020e */
[----:B------:R-:W-:Y:S01]  /*f730*/  USEL UR18, UR18, URZ, !UP0 ;  /* 0x0000003f12127287 */ /* 0x000fe2000c000000 */
[----:B------:R-:W-:Y:S01]  /*f740*/  SHF.R.S32.HI R6, RZ, 0x1f, R11 ;  /* 0x0000001fff067819 */ /* 0x000fe2000001140b */
[----:B------:R-:W-:Y:S01]  /*f750*/  ULDC.64 UR16, c[0x0][0xb98] ;  /* 0x0002e60000107ab9 */ /* 0x000fe20000000a00 */
[----:B------:R-:W-:Y:S01]  /*f760*/  UIADD3 UR13, UR13, UR14, URZ ;  /* 0x0000000e0d0d7290 */ /* 0x000fe2000fffe03f */
[C---:B------:R-:W-:Y:S01]  /*f770*/  IADD3 R33, P3, R4.reuse, 0x4000, RZ ;  /* 0x0000400004217810 */ /* 0x040fe20007f7e0ff */
[----:B------:R-:W-:Y:S01]  /*f780*/  UIMAD UR10, UR19, UR16, URZ ;  /* 0x00000010130a72a4 */ /* 0x000fe2000f8e023f */
[----:B------:R-:W-:Y:S01]  /*f790*/  IADD3 R37, P2, R4, 0x5000, RZ ;  /* 0x0000500004257810 */ /* 0x000fe20007f5e0ff */
[----:B------:R-:W-:Y:S01]  /*f7a0*/  UIMAD.WIDE.U32 UR12, UR18, UR16, UR12 ;  /* 0x00000010120c72a5 */ /* 0x000fe2000f8e000c */
[----:B------:R-:W-:Y:S01]  /*f7b0*/  LOP3.LUT R32, R33, 0x380, RZ, 0xc0, !PT ;  /* 0x0000038021207812 */ /* 0x000fe200078ec0ff */
[----:B------:R-:W-:Y:S01]  /*f7c0*/  UIMAD UR10, UR18, UR17, UR10 ;  /* 0x00000011120a72a4 */ /* 0x000fe2000f8e020a */
[----:B------:R-:W-:Y:S01]  /*f7d0*/  LOP3.LUT R36, R37, 0x380, RZ, 0xc0, !PT ;  /* 0x0000038025247812 */ /* 0x000fe200078ec0ff */
[----:B------:R-:W-:Y:S01]  /*f7e0*/  ULDC.64 UR8, c[0x0][0xb88] ;  /* 0x0002e20000087ab9 */ /* 0x000fe20000000a00 */
[----:B------:R-:W-:Y:S01]  /*f7f0*/  SHF.R.U64 R32, R32, 0x3, RZ ;  /* 0x0000000320207819 */ /* 0x000fe200000012ff */
[----:B------:R-:W-:Y:S01]  /*f800*/  IMAD R6, R6, UR8, RZ ;  /* 0x0000000806067c24 */ /* 0x000fe2000f8e02ff */
[----:B------:R-:W-:Y:S01]  /*f810*/  IADD3 R8, P0, R8, UR12, RZ ;  /* 0x0000000c08087c10 */ /* 0x000fe2000ff1e0ff */
[----:B------:R-:W-:Y:S01]  /*f820*/  IMAD.U32 R10, RZ, RZ, UR10 ;  /* 0x0000000aff0a7e24 */ /* 0x000fe2000f8e00ff */
[----:B------:R-:W-:Y:S01]  /*f830*/  LOP3.LUT R32, R32, R33, RZ, 0x3c, !PT ;  /* 0x0000002120207212 */ /* 0x000fe200078e3cff */
[----:B------:R-:W-:Y:S01]  /*f840*/  IMAD R15, R11, UR9, R6 ;  /* 0x000000090b0f7c24 */ /* 0x000fe2000f8e0206 */
[----:B------:R-:W-:Y:S01]  /*f850*/  SHF.R.U64 R36, R36, 0x3, RZ ;  /* 0x0000000324247819 */ /* 0x000fe200000012ff */
[----:B------:R-:W-:Y:S01]  /*f860*/  IMAD.X R33, RZ, RZ, R5, P3 ;  /* 0x000000ffff217224 */ /* 0x000fe200018e0605 */
[----:B------:R-:W-:Y:S01]  /*f870*/  IADD3.X R9, R9, UR13, R10, P0, !PT ;  /* 0x0000000d09097c10 */ /* 0x000fe200087fe40a */
[----:B------:R-:W-:Y:S01]  /*f880*/  ULDC.64 UR12, c[0x0][0xaa0] ;  /* 0x0002a800000c7ab9 */ /* 0x000fe20000000a00 */
[----:B------:R-:W-:-:S02]  /*f890*/  IADD3 R53, P3, R4, 0xa000, RZ ;  /* 0x0000a00004357810 */ /* 0x000fc40007f7e0ff */
[----:B------:R-:W-:Y:S01]  /*f8a0*/  LOP3.LUT R36, R36, R37, RZ, 0x3c, !PT ;  /* 0x0000002524247212 */ /* 0x000fe200078e3cff */
[----:B------:R-:W-:Y:S01]  /*f8b0*/  IMAD.WIDE.U32 R8, R11, UR8, R8 ;  /* 0x000000080b087c25 */ /* 0x000fe2000f8e0008 */
[----:B------:R-:W-:Y:S01]  /*f8c0*/  ULDC.64 UR8, c[0x0][0xb50] ;  /* 0x0002d40000087ab9 */ /* 0x000fe20000000a00 */
[----:B------:R-:W-:Y:S02]  /*f8d0*/  LOP3.LUT R52, R53, 0x380, RZ, 0xc0, !PT ;  /* 0x0000038035347812 */ /* 0x000fe400078ec0ff */
[----:B------:R-:W-:Y:S01]  /*f8e0*/  IMAD.IADD R9, R9, 0x1, R15 ;  /* 0x0000000109097824 */ /* 0x000fe200078e020f */
[----:B------:R-:W-:Y:S01]  /*f8f0*/  LEA R10, P0, R8, UR8, 0x2 ;  /* 0x00000008080a7c11 */ /* 0x000fe2000f8010ff */
[----:B------:R-:W-:Y:S01]  /*f900*/  IMAD.X R37, RZ, RZ, R5, P2 ;  /* 0x000000ffff257224 */ /* 0x000fe200010e0605 */
[----:B------:R-:W-:Y:S02]  /*f910*/  IADD3 R57, P2, R4, 0xb000, RZ ;  /* 0x0000b00004397810 */ /* 0x000fe40007f5e0ff */
[----:B------:R-:W-:Y:S01]  /*f920*/  LEA.HI.X R11, R8, UR9, R9, 0x2, P0 ;  /* 0x00000009080b7c11 */ /* 0x000fe200080f1409 */
[----:B------:R-:W-:Y:S01]  /*f930*/  SHFL.IDX PT, R18, R10, RZ, 0x1c1f ;  /* 0x001c1fff0a127589 */ /* 0x000fe200000e0000 */
[----:B------:R-:W-:-:S02]  /*f940*/  IADD3 R29, P0, R4, 0x3000, RZ ;  /* 0x00003000041d7810 */ /* 0x000fc40007f1e0ff */
[----:B------:R-:W-:Y:S01]  /*f950*/  SHF.R.U64 R52, R52, 0x3, RZ ;  /* 0x0000000334347819 */ /* 0x000fe200000012ff */
[----:B------:R-:W0:Y:S01]  /*f960*/  SHFL.IDX PT, R19, R11, RZ, 0x1c1f ;  /* 0x001c1fff0b137589 */ /* 0x000e2200000e0000 */
[----:B------:R-:W-:Y:S02]  /*f970*/  LOP3.LUT R28, R29, 0x380, RZ, 0xc0, !PT ;  /* 0x000003801d1c7812 */ /* 0x000fe400078ec0ff */
[----:B------:R-:W-:Y:S01]  /*f980*/  LOP3.LUT R56, R57, 0x380, RZ, 0xc0, !PT ;  /* 0x0000038039387812 */ /* 0x000fe200078ec0ff */
[----:B------:R-:W-:Y:S01]  /*f990*/  SHFL.IDX PT, R20, R10, 0x1, 0x1c1f ;  /* 0x003c1f000a147f89 */ /* 0x000fe200000e0000 */
[----:B------:R-:W-:Y:S02]  /*f9a0*/  SHF.R.U64 R28, R28, 0x3, RZ ;  /* 0x000000031c1c7819 */ /* 0x000fe400000012ff */
[----:B------:R-:W-:Y:S01]  /*f9b0*/  LOP3.LUT R52, R52, R53, RZ, 0x3c, !PT ;  /* 0x0000003534347212 */ /* 0x000fe200078e3cff */
[----:B------:R-:W1:Y:S01]  /*f9c0*/  SHFL.IDX PT, R21, R11, 0x1, 0x1c1f ;  /* 0x003c1f000b157f89 */ /* 0x000e6200000e0000 */
[----:B------:R-:W-:Y:S01]  /*f9d0*/  LOP3.LUT R28, R28, R29, RZ, 0x3c, !PT ;  /* 0x0000001d1c1c7212 */ /* 0x000fe200078e3cff */
[----:B------:R-:W-:Y:S01]  /*f9e0*/  IMAD.X R29, RZ, RZ, R5, P0 ;  /* 0x000000ffff1d7224 */ /* 0x000fe200000e0605 */
[----:B------:R-:W-:-:S02]  /*f9f0*/  IADD3 R49, P0, R4, 0x9000, RZ ;  /* 0x0000900004317810 */ /* 0x000fc40007f1e0ff */
[C---:B--2---:R-:W-:Y:S02]  /*fa00*/  IADD3 R13, P5, R4.reuse, 0x1000, RZ ;  /* 0x00001000040d7810 */ /* 0x044fe40007fbe0ff */
[----:B------:R-:W-:Y:S02]  /*fa10*/  LOP3.LUT R48, R49, 0x380, RZ, 0xc0, !PT ;  /* 0x0000038031307812 */ /* 0x000fe400078ec0ff */
[----:B------:R-:W-:Y:S02]  /*fa20*/  IADD3 R25, P4, R4, 0x2000, RZ ;  /* 0x0000200004197810 */ /* 0x000fe40007f9e0ff */
[----:B------:R-:W-:Y:S02]  /*fa30*/  SHF.R.U64 R48, R48, 0x3, RZ ;  /* 0x0000000330307819 */ /* 0x000fe400000012ff */
[----:B------:R-:W-:Y:S02]  /*fa40*/  SHF.R.U64 R56, R56, 0x3, RZ ;  /* 0x0000000338387819 */ /* 0x000fe400000012ff */
[----:B------:R-:W-:Y:S01]  /*fa50*/  LOP3.LUT R48, R48, R49, RZ, 0x3c, !PT ;  /* 0x0000003130307212 */ /* 0x000fe200078e3cff */
[----:B------:R-:W-:Y:S01]  /*fa60*/  IMAD.X R49, RZ, RZ, R5, P0 ;  /* 0x000000ffff317224 */ /* 0x000fe200000e0605 */
[----:B------:R-:W-:-:S02]  /*fa70*/  IADD3.X R53, RZ, R5, RZ, P3, !PT ;  /* 0x00000005ff357210 */ /* 0x000fc40001ffe4ff */
[----:B------:R-:W-:Y:S02]  /*fa80*/  IADD3 R8, P3, R4, 0xf000, RZ ;  /* 0x0000f00004087810 */ /* 0x000fe40007f7e0ff */
[----:B------:R-:W-:Y:S02]  /*fa90*/  LOP3.LUT P0, RZ, R226, 0x3, RZ, 0xc0, !PT ;  /* 0x00000003e2ff7812 */ /* 0x000fe4000780c0ff */
[----:B------:R-:W-:Y:S02]  /*faa0*/  LOP3.LUT R12, R13, 0x380, RZ, 0xc0, !PT ;  /* 0x000003800d0c7812 */ /* 0x000fe400078ec0ff */
[----:B------:R-:W-:Y:S01]  /*fab0*/  IADD3 R41, P6, R4, 0x6000, RZ ;  /* 0x0000600004297810 */ /* 0x000fe20007fde0ff */
[----:B------:R-:W-:Y:S01]  /*fac0*/  UIMAD UR10, UR11, UR12, URZ ;  /* 0x0000000c0b0a72a4 */ /* 0x000fe2000f8e023f */
[----:B------:R-:W-:Y:S01]  /*fad0*/  LOP3.LUT R24, R25, 0x380, RZ, 0xc0, !PT ;  /* 0x0000038019187812 */ /* 0x000fe200078ec0ff */
[----:B------:R-:W-:Y:S01]  /*fae0*/  UIMAD.WIDE.U32 UR8, UR4, UR12, URZ ;  /* 0x0000000c040872a5 */ /* 0x000fe2000f8e003f */
[----:B------:R-:W-:Y:S01]  /*faf0*/  LOP3.LUT R56, R56, R57, RZ, 0x3c, !PT ;  /* 0x0000003938387212 */ /* 0x000fe200078e3cff */
[--C-:B------:R-:W-:Y:S01]  /*fb00*/  IMAD.X R57, RZ, RZ, R5.reuse, P2 ;  /* 0x000000ffff397224 */ /* 0x100fe200010e0605 */
[----:B------:R-:W-:Y:S01]  /*fb10*/  LOP3.LUT R3, R8, 0x380, RZ, 0xc0, !PT ;  /* 0x0000038008037812 */ /* 0x000fe200078ec0ff */
[----:B------:R-:W-:Y:S01]  /*fb20*/  IMAD.X R61, RZ, RZ, R5, P3 ;  /* 0x000000ffff3d7224 */ /* 0x000fe200018e0605 */
[----:B------:R-:W-:-:S02]  /*fb30*/  SHF.R.U64 R12, R12, 0x3, RZ ;  /* 0x000000030c0c7819 */ /* 0x000fc400000012ff */
[----:B------:R-:W-:Y:S02]  /*fb40*/  SHF.R.U64 R24, R24, 0x3, RZ ;  /* 0x0000000318187819 */ /* 0x000fe400000012ff */
[----:B------:R-:W-:Y:S02]  /*fb50*/  SHF.R.U64 R3, R3, 0x3, RZ ;  /* 0x0000000303037819 */ /* 0x000fe400000012ff */
[----:B------:R-:W-:Y:S01]  /*fb60*/  LOP3.LUT R12, R12, R13, RZ, 0x3c, !PT ;  /* 0x0000000d0c0c7212 */ /* 0x000fe200078e3cff */
[--C-:B------:R-:W-:Y:S01]  /*fb70*/  IMAD.X R13, RZ, RZ, R5.reuse, P5 ;  /* 0x000000ffff0d7224 */ /* 0x100fe200028e0605 */
[----:B------:R-:W-:Y:S01]  /*fb80*/  LOP3.LUT R24, R24, R25, RZ, 0x3c, !PT ;  /* 0x0000001918187212 */ /* 0x000fe200078e3cff */
[----:B------:R-:W-:Y:S01]  /*fb90*/  IMAD.X R25, RZ, RZ, R5, P4 ;  /* 0x000000ffff197224 */ /* 0x000fe200020e0605 */
[C---:B------:R-:W-:Y:S02]  /*fba0*/  IADD3 R45, P5, R4.reuse, 0x7000, RZ ;  /* 0x00007000042d7810 */ /* 0x040fe40007fbe0ff */
[----:B------:R-:W-:-:S02]  /*fbb0*/  IADD3 R69, P4, R4, 0x8000, RZ ;  /* 0x0000800004457810 */ /* 0x000fc40007f9e0ff */
[----:B------:R-:W-:Y:S02]  /*fbc0*/  LOP3.LUT R60, R3, R8, RZ, 0x3c, !PT ;  /* 0x00000008033c7212 */ /* 0x000fe400078e3cff */
[----:B------:R-:W2:Y:S01]  /*fbd0*/  @P1 LDC R3, c[0x0][0xbec] ;  /* 0x0002fb00ff031b82 */ /* 0x000ea20000000800 */
[----:B------:R-:W-:Y:S02]  /*fbe0*/  LOP3.LUT R40, R41, 0x380, RZ, 0xc0, !PT ;  /* 0x0000038029287812 */ /* 0x000fe400078ec0ff */
[----:B------:R-:W-:Y:S02]  /*fbf0*/  LOP3.LUT R44, R45, 0x380, RZ, 0xc0, !PT ;  /* 0x000003802d2c7812 */ /* 0x000fe400078ec0ff */
[----:B------:R-:W-:Y:S02]  /*fc00*/  LOP3.LUT R68, R69, 0x380, RZ, 0xc0, !PT ;  /* 0x0000038045447812 */ /* 0x000fe400078ec0ff */
[----:B------:R-:W-:Y:S02]  /*fc10*/  LOP3.LUT R9, R4, 0x380, RZ, 0xc0, !PT ;  /* 0x0000038004097812 */ /* 0x000fe400078ec0ff */
[----:B------:R-:W-:-:S02]  /*fc20*/  SHF.R.U64 R40, R40, 0x3, RZ ;  /* 0x0000000328287819 */ /* 0x000fc400000012ff */
[----:B------:R-:W-:Y:S02]  /*fc30*/  SHF.R.U64 R44, R44, 0x3, RZ ;  /* 0x000000032c2c7819 */ /* 0x000fe400000012ff */
[----:B------:R-:W-:Y:S01]  /*fc40*/  SHF.R.U64 R68, R68, 0x3, RZ ;  /* 0x0000000344447819 */ /* 0x000fe200000012ff */
[----:B------:R-:W-:Y:S01]  /*fc50*/  UIMAD UR10, UR4, UR13, UR10 ;  /* 0x0000000d040a72a4 */ /* 0x000fe2000f8e020a */
[----:B------:R-:W-:Y:S02]  /*fc60*/  SHF.R.U64 R9, R9, 0x3, RZ ;  /* 0x0000000309097819 */ /* 0x000fe400000012ff */
[----:B------:R-:W-:Y:S01]  /*fc70*/  LOP3.LUT R40, R40, R41, RZ, 0x3c, !PT ;  /* 0x0000002928287212 */ /* 0x000fe200078e3cff */
[--C-:B------:R-:W-:Y:S01]  /*fc80*/  IMAD.X R41, RZ, RZ, R5.reuse, P6 ;  /* 0x000000ffff297224 */ /* 0x100fe200030e0605 */
[----:B------:R-:W-:Y:S01]  /*fc90*/  LOP3.LUT R44, R44, R45, RZ, 0x3c, !PT ;  /* 0x0000002d2c2c7212 */ /* 0x000fe200078e3cff */
[--C-:B------:R-:W-:Y:S01]  /*fca0*/  IMAD.X R45, RZ, RZ, R5.reuse, P5 ;  /* 0x000000ffff2d7224 */ /* 0x100fe200028e0605 */
[----:B------:R-:W-:Y:S01]  /*fcb0*/  LOP3.LUT R68, R68, R69, RZ, 0x3c, !PT ;  /* 0x0000004544447212 */ /* 0x000fe200078e3cff */
[----:B------:R-:W-:Y:S01]  /*fcc0*/  IMAD.X R69, RZ, RZ, R5, P4 ;  /* 0x000000ffff457224 */ /* 0x000fe200020e0605 */
[C---:B------:R-:W-:Y:S01]  /*fcd0*/  IADD3 R77, P6, R4.reuse, 0xc000, RZ ;  /* 0x0000c000044d7810 */ /* 0x040fe20007fde0ff */
[----:B------:R-:W-:Y:S01]  /*fce0*/  ULDC.64 UR12, c[0x0][0xae8] ;  /* 0x0002ba00000c7ab9 */ /* 0x000fe20000000a00 */
[----:B------:R-:W-:-:S02]  /*fcf0*/  IADD3 R73, P5, R4, 0xd000, RZ ;  /* 0x0000d00004497810 */ /* 0x000fc40007fbe0ff */
[----:B------:R-:W-:Y:S01]  /*fd00*/  IADD3 R65, P4, R4, 0xe000, RZ ;  /* 0x0000e00004417810 */ /* 0x000fe20007f9e0ff */
[----:B------:R-:W-:Y:S01]  /*fd10*/  UIADD3 UR9, UR9, UR10, URZ ;  /* 0x0000000a09097290 */ /* 0x000fe2000fffe03f */
[----:B------:R-:W-:Y:S01]  /*fd20*/  LOP3.LUT R4, R9, R4, RZ, 0x3c, !PT ;  /* 0x0000000409047212 */ /* 0x000fe200078e3cff */
[----:B------:R-:W-:Y:S01]  /*fd30*/  UIMAD UR4, UR15, UR12, URZ ;  /* 0x0000000c0f0472a4 */ /* 0x000fe2000f8e023f */
[----:B------:R-:W-:Y:S01]  /*fd40*/  LOP3.LUT R76, R77, 0x380, RZ, 0xc0, !PT ;  /* 0x000003804d4c7812 */ /* 0x000fe200078ec0ff */
[----:B------:R-:W-:Y:S01]  /*fd50*/  UIMAD.WIDE.U32 UR8, UR21, UR12, UR8 ;  /* 0x0000000c150872a5 */ /* 0x000fe2000f8e0008 */
[----:B------:R-:W-:Y:S01]  /*fd60*/  LOP3.LUT R72, R73, 0x380, RZ, 0xc0, !PT ;  /* 0x0000038049487812 */ /* 0x000fe200078ec0ff */
[----:B------:R-:W-:Y:S01]  /*fd70*/  UIMAD UR4, UR21, UR13, UR4 ;  /* 0x0000000d150472a4 */ /* 0x000fe2000f8e0204 */
[----:B------:R-:W-:Y:S01]  /*fd80*/  LOP3.LUT R64, R65, 0x380, RZ, 0xc0, !PT ;  /* 0x0000038041407812 */ /* 0x000fe200078ec0ff */
[----:B------:R-:W-:Y:S01]  /*fd90*/  ULDC.64 UR10, c[0x0][0xaf0] ;  /* 0x0002bc00000a7ab9 */ /* 0x000fe20000000a00 */
[----:B------:R-:W-:Y:S01]  /*fda0*/  SHF.R.U64 R76, R76, 0x3, RZ ;  /* 0x000000034c4c7819 */ /* 0x000fe200000012ff */
[----:B------:R-:W-:Y:S01]  /*fdb0*/  UIADD3 UR9, UR9, UR4, URZ ;  /* 0x0000000409097290 */ /* 0x000fe2000fffe03f */
[----:B------:R-:W-:-:S02]  /*fdc0*/  SHF.R.U64 R72, R72, 0x3, RZ ;  /* 0x0000000348487819 */ /* 0x000fc400000012ff */
[----:B------:R-:W-:Y:S01]  /*fdd0*/  SHF.R.U64 R64, R64, 0x3, RZ ;  /* 0x0000000340407819 */ /* 0x000fe200000012ff */
[----:B------:R-:W-:Y:S01]  /*fde0*/  UIMAD UR4, UR19, UR10, URZ ;  /* 0x0000000a130472a4 */ /* 0x000fe2000f8e023f */
[----:B------:R-:W-:Y:S01]  /*fdf0*/  LOP3.LUT R76, R76, R77, RZ, 0x3c, !PT ;  /* 0x0000004d4c4c7212 */ /* 0x000fe200078e3cff */
[--C-:B------:R-:W-:Y:S01]  /*fe00*/  IMAD.X R77, RZ, RZ, R5.reuse, P6 ;  /* 0x000000ffff4d7224 */ /* 0x100fe200030e0605 */
[----:B------:R-:W-:Y:S01]  /*fe10*/  LOP3.LUT R72, R72, R73, RZ, 0x3c, !PT ;  /* 0x0000004948487212 */ /* 0x000fe200078e3cff */
[--C-:B------:R-:W-:Y:S01]  /*fe20*/  IMAD.X R73, RZ, RZ, R5.reuse, P5 ;  /* 0x000000ffff497224 */ /* 0x100fe200028e0605 */
[----:B------:R-:W-:Y:S01]  /*fe30*/  LOP3.LUT R64, R64, R65, RZ, 0x3c, !PT ;  /* 0x0000004140407212 */ /* 0x000fe200078e3cff */
[----:B------:R-:W-:Y:S01]  /*fe40*/  IMAD.X R65, RZ, RZ, R5, P4 ;  /* 0x000000ffff417224 */ /* 0x000fe200020e0605 */
[----:B------:R-:W-:Y:S02]  /*fe50*/  UIMAD UR4, UR18, UR11, UR4 ;  /* 0x0000000b120472a4 */ /* 0x000fe4000f8e0204 */
[----:B------:R-:W-:-:S03]  /*fe60*/  UIMAD.WIDE.U32 UR8, UR18, UR10, UR8 ;  /* 0x0000000a120872a5 */ /* 0x000fc6000f8e0008 */
[----:B------:R-:W-:Y:S01]  /*fe70*/  ULDC.64 UR10, c[0x0][0xae0] ;  /* 0x0002b800000a7ab9 */ /* 0x000fe20000000a00 */
[----:B------:R-:W-:Y:S01]  /*fe80*/  UIADD3 UR4, UR9, UR4, URZ ;  /* 0x0000000409047290 */ /* 0x000fe2000fffe03f */
[----:B------:R-:W-:Y:S01]  /*fe90*/  VIADD R80, R224, UR20 ;  /* 0x00000014e0507c36 */ /* 0x000fe20008000000 */
[----:B------:R-:W-:-:S04]  /*fea0*/  UIADD3 UR7, UR7, 0x38820, URZ ;  /* 0x0003882007077890 */ /* 0x000fc8000fffe03f */
[----:B------:R-:W-:Y:S01]  /*feb0*/  UPRMT UR7, URZ, 0x654, UR7 ;  /* 0x000006543f077896 */ /* 0x000fe20008000007 */
[----:B------:R-:W-:Y:S01]  /*fec0*/  BSSY B1, `(.L_x_2459) ;  /* 0x0000054000017945 */ /* 0x000fe20003800000 */
[----:B------:R-:W-:Y:S02]  /*fed0*/  SHF.R.S32.HI R81, RZ, 0x1f, R219 ;  /* 0x0000001fff517819 */ /* 0x000fe400000114db */
[----:B------:R-:W-:Y:S02]  /*fee0*/  SHF.R.S32.HI R82, RZ, 0x1f, R217 ;  /* 0x0000001fff527819 */ /* 0x000fe400000114d9 */
[----:B------:R-:W-:Y:S02]  /*fef0*/  SHF.R.S32.HI R83, RZ, 0x1f, R218 ;  /* 0x0000001fff537819 */ /* 0x000fe400000114da */
[----:B------:R-:W-:Y:S01]  /*ff00*/  SHF.R.S32.HI R84, RZ, 0x1f, R22 ;  /* 0x0000001fff547819 */ /* 0x000fe20000011416 */
[----:B---3--:R-:W-:-:S04]  /*ff10*/  VIADD R14, R14, UR20 ;  /* 0x000000140e0e7c36 */ /* 0x008fc80008000000 */
[C---:B------:R-:W-:Y:S01]  /*ff20*/  VIADD R6, R14.reuse, 0x8 ;  /* 0x000000080e067836 */ /* 0x040fe20000000000 */
[----:B------:R-:W-:-:S04]  /*ff30*/  ISETP.GE.OR P2, PT, R14, R23, P0 ;  /* 0x000000170e00720c */ /* 0x000fc80000746670 */
[----:B------:R-:W-:-:S09]  /*ff40*/  ISETP.GE.OR P0, PT, R6, R23, P0 ;  /* 0x000000170600720c */ /* 0x000fd20000706670 */
[----:B0-----:R0:W-:Y:S04]  /*ff50*/  @!P2 ST.E desc[UR38][R18.64], R0 ;  /* 0x000000001200a985 */ /* 0x0011e8000c101926 */
[----:B-1----:R1:W-:Y:S04]  /*ff60*/  @!P0 ST.E desc[UR38][R20.64], R2 ;  /* 0x0000000214008985 */ /* 0x0023e8000c101926 */
[----:B------:R3:W5:Y:S01]  /*ff70*/  LD.E.128 R8, desc[UR38][R4.64] ;  /* 0x0000002604087980 */ /* 0x000762000c101d00 */
[----:B0-----:R-:W0:Y:S01]  /*ff80*/  @P1 LDC R19, c[0x0][0xbf0] ;  /* 0x0002fc00ff131b82 */ /* 0x001e220000000800 */
[----:B------:R-:W-:-:S02]  /*ff90*/  IMAD R0, R220, 0x20, R224 ;  /* 0x00000020dc007824 */ /* 0x000fc400078e02e0 */
[----:B------:R-:W5:Y:S02]  /*ffa0*/  LD.E.128 R12, desc[UR38][R12.64] ;  /* 0x000000260c0c7980 */ /* 0x000f64000c101d00 */
[----:B---3--:R-:W-:Y:S02]  /*ffb0*/  VIADD R4, R0, UR20 ;  /* 0x0000001400047c36 */ /* 0x008fe40008000000 */
[----:B------:R-:W5:Y:S02]  /*ffc0*/  LD.E.128 R24, desc[UR38][R24.64] ;  /* 0x0000002618187980 */ /* 0x000f64000c101d00 */
[----:B--2---:R-:W-:Y:S02]  /*ffd0*/  @P1 IMAD.HI.U32 R0, R4, R3, RZ ;  /* 0x0000000304001227 */ /* 0x004fe400078e00ff */
[----:B------:R-:W5:Y:S02]  /*ffe0*/  LD.E.128 R28, desc[UR38][R28.64] ;  /* 0x000000261c1c7980 */ /* 0x000f64000c101d00 */
[----:B------:R-:W-:-:S02]  /*fff0*/  IMAD.MOV.U32 R5, RZ, RZ, R4 ;  /* 0x000000ffff057224 */ /* 0x000fc400078e0004 */
[----:B------:R-:W5:Y:S01]  /*10000*/  LD.E.128 R32, desc[UR38][R32.64] ;  /* 0x0000002620207980 */ /* 0x000f62000c101d00 */
[----:B------:R-:W-:Y:S02]  /*10010*/  IMAD.U32 R3, RZ, RZ, UR9 ;  /* 0x00000009ff037e24 */ /* 0x000fe4000f8e00ff */
[----:B-1----:R-:W-:Y:S01]  /*10020*/  IMAD.U32 R2, RZ, RZ, UR8 ;  /* 0x00000008ff027e24 */ /* 0x002fe2000f8e00ff */
[----:B------:R-:W5:Y:S04]  /*10030*/  LD.E.128 R36, desc[UR38][R36.64] ;  /* 0x0000002624247980 */ /* 0x000f68000c101d00 */
[----:B------:R-:W5:Y:S01]  /*10040*/  LD.E.128 R40, desc[UR38][R40.64] ;  /* 0x0000002628287980 */ /* 0x000f62000c101d00 */
[----:B0-----:R-:W-:Y:S01]  /*10050*/  @P1 SHF.R.U32.HI R5, RZ, R19, R0 ;  /* 0x00000013ff051219 */ /* 0x001fe20000011600 */
[----:B------:R-:W-:Y:S01]  /*10060*/  IMAD.U32 R3, RZ, RZ, UR4 ;  /* 0x00000004ff037e24 */ /* 0x000fe2000f8e00ff */
[----:B------:R-:W-:Y:S01]  /*10070*/  ULDC.64 UR8, c[0x0][0xad8] ;  /* 0x0002b60000087ab9 */ /* 0x000fe20000000a00 */
[----:B------:R-:W5:Y:S01]  /*10080*/  LD.E.128 R44, desc[UR38][R44.64] ;  /* 0x000000262c2c7980 */ /* 0x000f62000c101d00 */
[--C-:B------:R-:W-:Y:S01]  /*10090*/  SHF.R.S32.HI R0, RZ, 0x1f, R5.reuse ;  /* 0x0000001fff007819 */ /* 0x100fe20000011405 */
[----:B------:R-:W-:-:S02]  /*100a0*/  IMAD.MOV R19, RZ, RZ, -R5 ;  /* 0x000000ffff137224 */ /* 0x000fc400078e0a05 */
[----:B------:R-:W5:Y:S02]  /*100b0*/  LD.E.128 R68, desc[UR38][R68.64] ;  /* 0x0000002644447980 */ /* 0x000f64000c101d00 */
[----:B------:R-:W-:Y:S02]  /*100c0*/  IMAD R0, R0, UR10, RZ ;  /* 0x0000000a00007c24 */ /* 0x000fe4000f8e02ff */
[----:B------:R-:W-:Y:S01]  /*100d0*/  IMAD R19, R16, R19, R4 ;  /* 0x0000001310137224 */ /* 0x000fe200078e0204 */
[----:B------:R-:W5:Y:S01]  /*100e0*/  LD.E.128 R48, desc[UR38][R48.64] ;  /* 0x0000002630307980 */ /* 0x000f62000c101d00 */
[C---:B------:R-:W-:Y:S02]  /*100f0*/  IMAD R21, R5.reuse, UR11, R0 ;  /* 0x0000000b05157c24 */ /* 0x040fe4000f8e0200 */
[----:B------:R-:W-:Y:S01]  /*10100*/  IMAD.WIDE.U32 R2, R5, UR10, R2 ;  /* 0x0000000a05027c25 */ /* 0x000fe2000f8e0002 */
[----:B------:R-:W5:Y:S01]  /*10110*/  LD.E.128 R52, desc[UR38][R52.64] ;  /* 0x0000002634347980 */ /* 0x000f62000c101d00 */
[----:B------:R-:W-:-:S03]  /*10120*/  SHF.R.S32.HI R0, RZ, 0x1f, R19 ;  /* 0x0000001fff007819 */ /* 0x000fc60000011413 */
[----:B------:R-:W5:Y:S04]  /*10130*/  LD.E.128 R56, desc[UR38][R56.64] ;  /* 0x0000002638387980 */ /* 0x000f68000c101d00 */
[----:B------:R-:W5:Y:S04]  /*10140*/  LD.E.128 R76, desc[UR38][R76.64] ;  /* 0x000000264c4c7980 */ /* 0x000f68000c101d00 */
[----:B------:R-:W5:Y:S04]  /*10150*/  LD.E.128 R72, desc[UR38][R72.64] ;  /* 0x0000002648487980 */ /* 0x000f68000c101d00 */
[----:B------:R-:W5:Y:S04]  /*10160*/  LD.E.128 R64, desc[UR38][R64.64] ;  /* 0x0000002640407980 */ /* 0x000f68000c101d00 */
[----:B------:R-:W5:Y:S01]  /*10170*/  LD.E.128 R60, desc[UR38][R60.64] ;  /* 0x000000263c3c7980 */ /* 0x000f62000c101d00 */
[----:B------:R-:W-:Y:S01]  /*10180*/  IADD3 R3, R3, R21, RZ ;  /* 0x0000001503037210 */ /* 0x000fe20007ffe0ff */
[----:B------:R-:W-:Y:S01]  /*10190*/  IMAD R4, R0, UR8, RZ ;  /* 0x0000000800047c24 */ /* 0x000fe2000f8e02ff */
[C---:B------:R-:W-:Y:S01]  /*101a0*/  ISETP.GE.AND P2, PT, R80.reuse, R23, PT ;  /* 0x000000175000720c */ /* 0x040fe20003f46270 */
[----:B------:R-:W-:Y:S01]  /*101b0*/  @!PT LDS RZ, [RZ] ;  /* 0x00000000fffff984 */ /* 0x000fe20000000800 */
[----:B------:R-:W-:Y:S01]  /*101c0*/  @!PT LDS RZ, [RZ] ;  /* 0x00000000fffff984 */ /* 0x000fe20000000800 */
[----:B------:R-:W-:Y:S01]  /*101d0*/  @!PT LDS RZ, [RZ] ;  /* 0x00000000fffff984 */ /* 0x000fe20000000800 */
[----:B------:R-:W-:Y:S01]  /*101e0*/  @!PT LDS RZ, [RZ] ;  /* 0x00000000fffff984 */ /* 0x000fe20000000800 */
[----:B------:R0:W-:Y:S06]  /*101f0*/  MEMBAR.ALL.CTA ;  /* 0x0000000000007992 */ /* 0x0001ec0000008000 */
[----:B0-----:R-:W0:Y:S01]  /*10200*/  FENCE.VIEW.ASYNC.S ;  /* 0x00000000000073c6 */ /* 0x001e220000000000 */
[----:B------:R-:W-:-:S02]  /*10210*/  VIADD R0, R80, 0x20 ;  /* 0x0000002050007836 */ /* 0x000fc40000000000 */
[C---:B------:R-:W-:Y:S02]  /*10220*/  IMAD R5, R19.reuse, UR9, R4 ;  /* 0x0000000913057c24 */ /* 0x040fe4000f8e0204 */
[----:B------:R-:W-:Y:S01]  /*10230*/  IMAD.WIDE.U32 R2, R19, UR8, R2 ;  /* 0x0000000813027c25 */ /* 0x000fe2000f8e0002 */
[----:B------:R-:W-:Y:S01]  /*10240*/  ULDC.64 UR8, c[0x0][0xa80] ;  /* 0x0002a00000087ab9 */ /* 0x000fe20000000a00 */
[----:B------:R-:W-:Y:S02]  /*10250*/  ISETP.GE.AND P1, PT, R0, R23, PT ;  /* 0x000000170000720c */ /* 0x000fe40003f26270 */
[----:B------:R-:W-:Y:S01]  /*10260*/  IMAD.IADD R3, R3, 0x1, R5 ;  /* 0x0000000103037824 */ /* 0x000fe200078e0205 */
[----:B------:R-:W-:Y:S01]  /*10270*/  LEA R6, P3, R2, UR8, 0x1 ;  /* 0x0000000802067c11 */ /* 0x000fe2000f8608ff */
[----:B------:R-:W-:-:S03]  /*10280*/  VIADD R0, R80, 0x40 ;  /* 0x0000004050007836 */ /* 0x000fc60000000000 */
[----:B------:R-:W-:Y:S01]  /*10290*/  LEA.HI.X R16, R2, UR9, R3, 0x1, P3 ;  /* 0x0000000902107c11 */ /* 0x000fe200098f0c03 */
[----:B0-----:R0:W1:Y:S01]  /*102a0*/  SHFL.IDX PT, R20, R6, RZ, 0x181f ;  /* 0x00181fff06147589 */ /* 0x00106200000e0000 */
[----:B------:R-:W-:-:S03]  /*102b0*/  ISETP.GE.AND P0, PT, R0, R23, PT ;  /* 0x000000170000720c */ /* 0x000fc60003f06270 */
[----:B------:R0:W2:Y:S01]  /*102c0*/  SHFL.IDX PT, R0, R16, RZ, 0x181f ;  /* 0x00181fff10007589 */ /* 0x0000a200000e0000 */
[----:B------:R-:W-:Y:S01]  /*102d0*/  SYNCS.ARRIVE.TRANS64.RED.A1T0 RZ, [UR7], RZ ;  /* 0x000000ffffff79a7 */ /* 0x000fe20008100407 */
        /* <DEDUP_REMOVED lines=18> */
.L_x_2460:
[----:B------:R-:W-:Y:S05]  /*10400*/  BSYNC B1 ;  /* 0x0000000000017941 */ /* 0x000fea0003800000 */
.L_x_2459:
        /* <DEDUP_REMOVED lines=21> */
.L_x_2462:
[----:B------:R-:W-:Y:S05]  /*10560*/  BSYNC B1 ;  /* 0x0000000000017941 */ /* 0x000fea0003800000 */
.L_x_2461:
        /* <DEDUP_REMOVED lines=21> */
.L_x_2464:
[----:B------:R-:W-:Y:S05]  /*106c0*/  BSYNC B1 ;  /* 0x0000000000017941 */ /* 0x000fea0003800000 */
.L_x_2463:
[----:B0-----:R-:W-:Y:S01]  /*106d0*/  VIADD R0, R80, 0x60 ;  /* 0x0000006050007836 */ /* 0x001fe20000000000 */
[----:B--2-4-:R-:W4:Y:S04]  /*106e0*/  SHFL.IDX PT, R16, R16, 0x3, 0x181f ;  /* 0x00781f0010107f89 */ /* 0x014f2800000e0000 */
[----:B------:R-:W-:Y:S01]  /*106f0*/  ISETP.GE.AND P0, PT, R0, R23, PT ;  /* 0x000000170000720c */ /* 0x000fe20003f06270 */
[----:B------:R-:W0:-:S12]  /*10700*/  SHFL.IDX PT, R6, R6, 0x3, 0x181f ;  /* 0x00781f0006067f89 */ /* 0x000e1800000e0000 */
[----:B------:R-:W-:Y:S05]  /*10710*/  @P0 BRA `(.L_x_2465) ;  /* 0x0000000c00ec0947 */ /* 0x000fea0003800000 */
[----:B------:R-:W-:Y:S02]  /*10720*/  ULDC UR4, c[0x0][0xac8] ;  /* 0x0002b20000047ab9 */ /* 0x000fe40000000800 */
[----:B------:R-:W-:Y:S02]  /*10730*/  ISETP.GE.AND P3, PT, R22, UR4, PT ;  /* 0x0000000416007c0c */ /* 0x000fe4000bf66270 */
[----:B------:R-:W-:Y:S02]  /*10740*/  ISETP.GE.AND P4, PT, R218, UR4, PT ;  /* 0x00000004da007c0c */ /* 0x000fe4000bf86270 */
[----:B------:R-:W-:-:S09]  /*10750*/  ISETP.GE.AND P5, PT, R217, UR4, PT ;  /* 0x00000004d9007c0c */ /* 0x000fd2000bfa6270 */
[-C--:B0-----:R-:W-:Y:S02]  /*10760*/  @!P3 LEA R2, P0, R22, R6.reuse, 0x1 ;  /* 0x000000061602b211 */ /* 0x081fe400078008ff */
[-C--:B------:R-:W-:Y:S02]  /*10770*/  @!P4 LEA R4, P1, R218, R6.reuse, 0x1 ;  /* 0x00000006da04c211 */ /* 0x080fe400078208ff */
[C---:B------:R-:W-:Y:S02]  /*10780*/  @!P5 LEA R8, P2, R217.reuse, R6, 0x1 ;  /* 0x00000006d908d211 */ /* 0x040fe400078408ff */
        /* <DEDUP_REMOVED lines=12> */
.L_x_2457:
        /* <DEDUP_REMOVED lines=31> */
[----:B0-----:R-:W-:-:S05]  /*10a40*/  VIADD R8, R8, 0xffffff80 ;  /* 0xffffff8008087836 */ /* 0x001fca0000000000 */
        /* <DEDUP_REMOVED lines=8> */
.L_x_2466:
        /* <DEDUP_REMOVED lines=34> */
[C---:B------:R-:W-:Y:S02]  /*10cf0*/  IADD3 R5, -R2.reuse, RZ, RZ ;  /* 0x000000ff02057210 */ /* 0x040fe40007ffe1ff */
[----:B------:R-:W-:Y:S02]  /*10d00*/  SHF.R.S32.HI R3, RZ, 0x1f, R2 ;  /* 0x0000001fff037819 */ /* 0x000fe40000011402 */
[----:B------:R-:W-:Y:S01]  /*10d10*/  IADD3 R2, P1, R2, UR8, RZ ;  /* 0x0000000802027c10 */ /* 0x000fe2000ff3e0ff */
[----:B------:R-:W-:-:S03]  /*10d20*/  IMAD R5, R9, R5, R4 ;  /* 0x0000000509057224 */ /* 0x000fc600078e0204 */
[----:B------:R-:W-:Y:S01]  /*10d30*/  IADD3.X R3, R3, UR9, R6, P1, !PT ;  /* 0x0000000903037c10 */ /* 0x000fe20008ffe406 */
[----:B------:R-:W-:Y:S01]  /*10d40*/  ULDC.64 UR8, c[0x0][0xb50] ;  /* 0x0002d40000087ab9 */ /* 0x000fe20000000a00 */
        /* <DEDUP_REMOVED lines=9> */
.L_x_2468:
[----:B------:R-:W-:Y:S05]  /*10de0*/  BSYNC B1 ;  /* 0x0000000000017941 */ /* 0x000fea0003800000 */
.L_x_2467:
[----:B0-----:R-:W0:Y:S01]  /*10df0*/  @P0 LDC R3, c[0x0][0xbf0] ;  /* 0x0002fc00ff030b82 */ /* 0x001e220000000800 */
[----:B------:R-:W-:Y:S01]  /*10e00*/  R2UR UR16, R214 ;  /* 0x00000000d61072ca */ /* 0x000fe200000e0000 */
        /* <DEDUP_REMOVED lines=10> */
[----:B------:R-:W-:Y:S01]  /*10eb0*/  SHF.R.S32.HI R18, RZ, 0x1f, R217 ;  /* 0x0000001fff127819 */ /* 0x000fe200000114d9 */
[----:B------:R-:W-:Y:S01]  /*10ec0*/  UIMAD UR4, UR11, UR14, URZ ;  /* 0x0000000e0b0472a4 */ /* 0x000fe2000f8e023f */
[----:B------:R-:W-:Y:S01]  /*10ed0*/  VIADD R6, R2, UR16 ;  /* 0x0000001002067c36 */ /* 0x000fe20008000000 */
[----:B------:R-:W-:Y:S01]  /*10ee0*/  UIMAD.WIDE.U32 UR8, UR17, UR14, UR8 ;  /* 0x0000000e110872a5 */ /* 0x000fe2000f8e0008 */
[----:B------:R-:W-:Y:S01]  /*10ef0*/  SHF.R.S32.HI R19, RZ, 0x1f, R218 ;  /* 0x0000001fff137819 */ /* 0x000fe200000114da */
[----:B------:R-:W-:Y:S01]  /*10f00*/  UIMAD UR4, UR17, UR15, UR4 ;  /* 0x0000000f110472a4 */ /* 0x000fe2000f8e0204 */
[----:B------:R-:W-:Y:S01]  /*10f10*/  @P0 IMAD.HI.U32 R2, R6, R11, RZ ;  /* 0x0000000b06020227 */ /* 0x000fe200078e00ff */
[----:B------:R-:W-:Y:S01]  /*10f20*/  ULDC.64 UR10, c[0x0][0xaf0] ;  /* 0x0002bc00000a7ab9 */ /* 0x000fe20000000a00 */
[----:B------:R-:W-:Y:S01]  /*10f30*/  SHF.R.S32.HI R20, RZ, 0x1f, R22 ;  /* 0x0000001fff147819 */ /* 0x000fe20000011416 */
[----:B------:R-:W-:Y:S01]  /*10f40*/  UIADD3 UR9, UR9, UR4, URZ ;  /* 0x0000000409097290 */ /* 0x000fe2000fffe03f */
[----:B------:R-:W-:Y:S01]  /*10f50*/  IMAD.MOV.U32 R5, RZ, RZ, R6 ;  /* 0x000000ffff057224 */ /* 0x000fe200078e0006 */
        /* <DEDUP_REMOVED lines=28> */
[-C--:B------:R-:W-:Y:S02]  /*11120*/  ISETP.GE.AND P1, PT, R0, R13.reuse, PT ;  /* 0x0000000d0000720c */ /* 0x080fe40003f26270 */
[----:B------:R-:W-:Y:S02]  /*11130*/  IADD3 R0, R6, 0x40, RZ ;  /* 0x0000004006007810 */ /* 0x000fe40007ffe0ff */
[----:B------:R-:W-:Y:S02]  /*11140*/  LEA.HI.X R5, R2, UR9, R3, 0x1, P3 ;  /* 0x0000000902057c11 */ /* 0x000fe400098f0c03 */
[----:B------:R-:W-:Y:S01]  /*11150*/  ISETP.GE.AND P0, PT, R0, R13, PT ;  /* 0x0000000d0000720c */ /* 0x000fe20003f06270 */
[----:B------:R0:W1:Y:S04]  /*11160*/  SHFL.IDX PT, R2, R4, RZ, 0x181f ;  /* 0x00181fff04027589 */ /* 0x00006800000e0000 */
[----:B------:R0:W2:Y:S01]  /*11170*/  SHFL.IDX PT, R0, R5, RZ, 0x181f ;  /* 0x00181fff05007589 */ /* 0x0000a200000e0000 */
[----:B------:R-:W-:Y:S07]  /*11180*/  @P2 BRA `(.L_x_2470) ;  /* 0x0000000000442947 */ /* 0x000fee0003800000 */
        /* <DEDUP_REMOVED lines=17> */
.L_x_2470:
[----:B------:R-:W-:Y:S05]  /*112a0*/  BSYNC B1 ;  /* 0x0000000000017941 */ /* 0x000fea0003800000 */
.L_x_2469:
        /* <DEDUP_REMOVED lines=21> */
.L_x_2472:
[----:B------:R-:W-:Y:S05]  /*11400*/  BSYNC B1 ;  /* 0x0000000000017941 */ /* 0x000fea0003800000 */
.L_x_2471:
        /* <DEDUP_REMOVED lines=21> */
.L_x_2474:
[----:B------:R-:W-:Y:S05]  /*11560*/  BSYNC B1 ;  /* 0x0000000000017941 */ /* 0x000fea0003800000 */
.L_x_2473:
        /* <DEDUP_REMOVED lines=22> */
.L_x_2465:
[----:B------:R-:W-:Y:S05]  /*116d0*/  BSYNC B0 ;  /* 0x0000000000007941 */ /* 0x000fea0003800000 */
.L_x_2456:
[----:B------:R-:W-:Y:S02]  /*116e0*/  ULDC UR4, c[0x0][0xc3c] ;  /* 0x00030f0000047ab9 */ /* 0x000fe40000000800 */
[----:B------:R-:W-:-:S13]  /*116f0*/  ISETP.GE.AND P0, PT, R7, UR4, PT ;  /* 0x0000000407007c0c */ /* 0x000fda000bf06270 */
[----:B------:R-:W-:Y:S05]  /*11700*/  @!P0 BRA `(.L_x_2475) ;  /* 0xfffffef400b48947 */ /* 0x000fea000383ffff */
[----:B------:R-:W-:Y:S05]  /*11710*/  EXIT ;  /* 0x000000000000794d */ /* 0x000fea0003800000 */
.L_x_2414:
        /* <DEDUP_REMOVED lines=16> */
.L_x_2476:
        /* <DEDUP_REMOVED lines=34> */
[----:B------:R-:W-:Y:S01]  /*11a40*/  IMAD.MOV.U32 R3, RZ, RZ, R4 ;  /* 0x000000ffff037224 */ /* 0x000fe200078e0004 */
[----:B-1----:R-:W-:-:S13]  /*11a50*/  ISETP.GT.AND P6, PT, R4, UR6, PT ;  /* 0x0000000604007c0c */ /* 0x002fda000bfc4270 */
[----:B------:R-:W-:Y:S05]  /*11a60*/  @P6 BRA `(.L_x_2478) ;  /* 0x0000000000906947 */ /* 0x000fea0003800000 */
[----:B------:R-:W-:Y:S01]  /*11a70*/  IMAD.MOV.U32 R4, RZ, RZ, R3 ;  /* 0x000000ffff047224 */ /* 0x000fe200078e0003 */
[----:B------:R-:W-:Y:S01]  /*11a80*/  UMOV UR4, URZ ;  /* 0x0000003f00047c82 */ /* 0x000fe20008000000 */
[----:B------:R-:W-:-:S05]  /*11a90*/  ULDC UR5, c[0x0][0xc38] ;  /* 0x00030e0000057ab9 */ /* 0x000fca0000000800 */
.L_x_2482:
        /* <DEDUP_REMOVED lines=12> */
.L_x_2481:
[----:B------:R-:W-:Y:S05]  /*11b60*/  BSYNC B0 ;  /* 0x0000000000007941 */ /* 0x000fea0003800000 */
.L_x_2480:
[----:B0----5:R-:W0:Y:S02]  /*11b70*/  SHFL.UP PT, R2, R0, 0x1, RZ ;  /* 0x0420000000027989 */ /* 0x021e2400000e00ff */
        /* <DEDUP_REMOVED lines=19> */
.L_x_2478:
        /* <DEDUP_REMOVED lines=20> */
.L_x_2483:
[----:B-1----:R-:W-:Y:S02]  /*11df0*/  IMAD.MOV R2, RZ, RZ, -R3 ;  /* 0x000000ffff027224 */ /* 0x002fe400078e0a03 */
[----:B---3--:R-:W-:Y:S02]  /*11e00*/  IMAD R16, R16, UR5, R11 ;  /* 0x0000000510107c24 */ /* 0x008fe4000f8e020b */
[----:B------:R-:W-:Y:S01]  /*11e10*/  IMAD.MOV.U32 R11, RZ, RZ, R2 ;  /* 0x000000ffff0b7224 */ /* 0x000fe200078e0002 */
[----:B------:R-:W-:Y:S02]  /*11e20*/  IABS R2, R4 ;  /* 0x0000000400027213 */ /* 0x000fe40000000000 */
[----:B--2---:R-:W-:Y:S01]  /*11e30*/  IADD3 R9, -R16, UR6, RZ ;  /* 0x0000000610097c10 */ /* 0x004fe2000fffe1ff */
[----:B------:R-:W-:Y:S02]  /*11e40*/  IMAD R11, R11, R12, RZ ;  /* 0x0000000c0b0b7224 */ /* 0x000fe400078e02ff */
[----:B------:R-:W-:Y:S01]  /*11e50*/  IMAD.MOV R8, RZ, RZ, -R2 ;  /* 0x000000ffff087224 */ /* 0x000fe200078e0a02 */
[----:B------:R-:W-:Y:S01]  /*11e60*/  IABS R6, R9 ;  /* 0x0000000900067213 */ /* 0x000fe20000000000 */
[----:B------:R-:W-:-:S04]  /*11e70*/  IMAD.MOV.U32 R2, RZ, RZ, RZ ;  /* 0x000000ffff027224 */ /* 0x000fc800078e00ff */
[----:B------:R-:W-:Y:S01]  /*11e80*/  IMAD.HI.U32 R2, R3, R11, R2 ;  /* 0x0000000b03027227 */ /* 0x000fe200078e0002 */
[----:B------:R-:W-:-:S03]  /*11e90*/  MOV R3, R6 ;  /* 0x0000000600037202 */ /* 0x000fc60000000f00 */
        /* <DEDUP_REMOVED lines=20> */
[-C--:B------:R-:W-:Y:S01]  /*11fe0*/  IABS R8, R13.reuse ;  /* 0x0000000d00087213 */ /* 0x080fe20000000000 */
[----:B------:R-:W-:Y:S01]  /*11ff0*/  IMAD.MOV R18, RZ, RZ, -R13 ;  /* 0x000000ffff127224 */ /* 0x000fe200078e0a0d */
[----:B0-----:R-:W-:Y:S02]  /*12000*/  IABS R10, R13 ;  /* 0x0000000d000a7213 */ /* 0x001fe40000000000 */
[----:B------:R-:W0:Y:S08]  /*12010*/  I2F.RP R6, R8 ;  /* 0x0000000800067306 */ /* 0x000e300000209400 */
[----:B0-----:R-:W0:Y:S02]  /*12020*/  MUFU.RCP R6, R6 ;  /* 0x0000000600067308 */ /* 0x001e240000001000 */
[----:B0-----:R-:W-:-:S06]  /*12030*/  VIADD R3, R6, 0xffffffe ;  /* 0x0ffffffe06037836 */ /* 0x001fcc0000000000 */
[----:B------:R-:W0:Y:S02]  /*12040*/  F2I.FTZ.U32.TRUNC.NTZ R3, R3 ;  /* 0x0000000300037305 */ /* 0x000e24000021f000 */
[----:B0-----:R-:W-:-:S04]  /*12050*/  IMAD.MOV R7, RZ, RZ, -R3 ;  /* 0x000000ffff077224 */ /* 0x001fc800078e0a03 */
        /* <DEDUP_REMOVED lines=20> */
.L_x_2479:
[----:B------:R-:W-:Y:S01]  /*121a0*/  ULDC UR4, c[0x0][0xc3c] ;  /* 0x00030f0000047ab9 */ /* 0x000fe20000000800 */
[----:B------:R-:W-:Y:S02]  /*121b0*/  IMAD.MOV.U32 R17, RZ, RZ, RZ ;  /* 0x000000ffff117224 */ /* 0x000fe400078e00ff */
[----:B------:R-:W-:Y:S02]  /*121c0*/  IMAD.U32 R16, RZ, RZ, UR6 ;  /* 0x00000006ff107e24 */ /* 0x000fe4000f8e00ff */
[----:B------:R-:W-:Y:S02]  /*121d0*/  IMAD.MOV.U32 R18, RZ, RZ, RZ ;  /* 0x000000ffff127224 */ /* 0x000fe400078e00ff */
[----:B------:R-:W-:-:S07]  /*121e0*/  IMAD.U32 R19, RZ, RZ, UR4 ;  /* 0x00000004ff137e24 */ /* 0x000fce000f8e00ff */
.L_x_2484:
[----:B------:R-:W-:-:S13]  /*121f0*/  ISETP.NE.AND P0, PT, R5, RZ, PT ;  /* 0x000000ff0500720c */ /* 0x000fda0003f05270 */
[----:B------:R-:W0:Y:S01]  /*12200*/  @!P0 S2R R3, SR_CgaCtaId ;  /* 0x0000000000038919 */ /* 0x000e220000008800 */
[----:B------:R-:W-:-:S04]  /*12210*/  @!P0 MOV R0, 0x400 ;  /* 0x0000040000008802 */ /* 0x000fc80000000f00 */
[----:B0-----:R-:W-:-:S05]  /*12220*/  @!P0 LEA R0, R3, R0, 0x18 ;  /* 0x0000000003008211 */ /* 0x001fca00078ec0ff */
[----:B------:R1:W-:Y:S01]  /*12230*/  @!P0 STS.128 [R0+0x388d0], R16 ;  /* 0x0388d01000008388 */ /* 0x0003e20000000c00 */
[----:B------:R-:W-:Y:S06]  /*12240*/  BAR.ARV 0x5, 0x180 ;  /* 0x0146000000007b1d */ /* 0x000fec0000002000 */
.L_x_2477:
        /* <DEDUP_REMOVED lines=8> */
[----:B------:R-:W-:Y:S01]  /*122d0*/  BSSY B8, `(.L_x_2485) ;  /* 0x00004b8000087945 */ /* 0x000fe20003800000 */
[----:B------:R-:W-:Y:S01]  /*122e0*/  IMAD.MOV.U32 R28, RZ, RZ, 0x1 ;  /* 0x00000001ff1c7424 */ /* 0x000fe200078e00ff */
[----:B------:R-:W1:Y:S01]  /*122f0*/  S2R R2, SR_TID.X ;  /* 0x0000000000027919 */ /* 0x000e620000002100 */
[----:B------:R-:W-:Y:S01]  /*12300*/  MOV R27, RZ ;  /* 0x000000ff001b7202 */ /* 0x000fe20000000f00 */
[----:B------:R-:W-:Y:S01]  /*12310*/  ULDC UR37, c[0x0][0xc] ;  /* 0x0000030000257ab9 */ /* 0x000fe20000000800 */
[----:B------:R3:W-:Y:S01]  /*12320*/  STL [R1+0x28], RZ ;  /* 0x000028ff01007387 */ /* 0x0007e20000100800 */
[C---:B-1----:R-:W-:Y:S01]  /*12330*/  IMAD.SHL.U32 R33, R2.reuse, 0x8, RZ ;  /* 0x0000000802217824 */ /* 0x042fe200078e00ff */
        /* <DEDUP_REMOVED lines=17> */
.L_x_2550:
        /* <DEDUP_REMOVED lines=8> */
[----:B------:R-:W-:Y:S01]  /*124d0*/  ISETP.NE.AND.EX P0, PT, RZ, UR5, PT, P0 ;  /* 0x00000005ff007c0c */ /* 0x000fe2000bf05300 */
[----:B------:R-:W-:Y:S01]  /*124e0*/  IMAD.MOV.U32 R35, RZ, RZ, RZ ;  /* 0x000000ffff237224 */ /* 0x000fe200078e00ff */
[----:B--2---:R-:W-:-:S11]  /*124f0*/  SHF.R.S32.HI R0, RZ, 0x1f, R29 ;  /* 0x0000001fff007819 */ /* 0x004fd6000001141d */
        /* <DEDUP_REMOVED lines=38> */
.L_x_2486:
        /* <DEDUP_REMOVED lines=9> */
.L_x_2487:
        /* <DEDUP_REMOVED lines=9> */
.L_x_2488:
[----:B------:R-:W3:Y:S01]  /*12880*/  LDL R5, [R1+0x10] ;  /* 0x0000100001057983 */ /* 0x000ee20000100800 */
[----:B-12---:R-:W1:Y:S01]  /*12890*/  LDC R2, c[0x0][0x448] ;  /* 0x00011200ff027b82 */ /* 0x006e620000000800 */
[----:B-----5:R-:W-:Y:S01]  /*128a0*/  IMAD.IADD R0, R0, 0x1, -R30 ;  /* 0x0000000100007824 */ /* 0x020fe200078e0a1e */
[----:B------:R-:W-:Y:S01]  /*128b0*/  LOP3.LUT R23, R23, 0xfffffeff, RZ, 0xc0, !PT ;  /* 0xfffffeff17177812 */ /* 0x000fe200078ec0ff */
[----:B------:R-:W-:Y:S03]  /*128c0*/  BSSY B7, `(.L_x_2489) ;  /* 0x0000397000077945 */ /* 0x000fe60003800000 */
[----:B------:R2:W-:Y:S01]  /*128d0*/  STL [R1+0x4], R0 ;  /* 0x0000040001007387 */ /* 0x0005e20000100800 */
[----:B-1----:R-:W-:Y:S01]  /*128e0*/  ISETP.NE.AND P0, PT, R2, 0x1, PT ;  /* 0x000000010200780c */ /* 0x002fe20003f05270 */
[----:B------:R-:W-:-:S04]  /*128f0*/  IMAD.SHL.U32 R2, R17, 0x80, RZ ;  /* 0x0000008011027824 */ /* 0x000fc800078e00ff */
[----:B------:R-:W-:-:S08]  /*12900*/  VIADD R2, R2, 0x7f ;  /* 0x0000007f02027836 */ /* 0x000fd00000000000 */
[----:B------:R-:W1:Y:S01]  /*12910*/  @P0 LDC R3, c[0x0][0x44c] ;  /* 0x00011300ff030b82 */ /* 0x000e620000000800 */
[----:B------:R-:W-:-:S07]  /*12920*/  @P0 LOP3.LUT R23, R23, 0x100, RZ, 0xfc, !PT ;  /* 0x0000010017170812 */ /* 0x000fce00078efcff */
[----:B0-----:R-:W0:Y:S01]  /*12930*/  @P0 LDC R4, c[0x0][0x450] ;  /* 0x00011400ff040b82 */ /* 0x001e220000000800 */
[----:B-1----:R-:W-:-:S05]  /*12940*/  @P0 IMAD.HI.U32 R3, R2, R3, RZ ;  /* 0x0000000302030227 */ /* 0x002fca00078e00ff */
[----:B0-----:R-:W-:Y:S02]  /*12950*/  @P0 SHF.R.U32.HI R2, RZ, R4, R3 ;  /* 0x00000004ff020219 */ /* 0x001fe40000011603 */
[C---:B---3--:R-:W-:Y:S02]  /*12960*/  IADD3 R3, R0.reuse, 0x50, -R5 ;  /* 0x0000005000037810 */ /* 0x048fe40007ffe805 */
[----:B--2---:R-:W-:-:S03]  /*12970*/  IADD3 R0, R0, 0x4f, RZ ;  /* 0x0000004f00007810 */ /* 0x004fc60007ffe0ff */
[----:B------:R-:W-:Y:S02]  /*12980*/  IMAD.IADD R2, R3, 0x1, R2 ;  /* 0x0000000103027824 */ /* 0x000fe400078e0202 */
[----:B------:R-:W-:-:S04]  /*12990*/  IMAD.HI R0, R0, 0x66666667, RZ ;  /* 0x6666666700007827 */ /* 0x000fc800078e02ff */
[----:B------:R-:W-:Y:S01]  /*129a0*/  IMAD.HI R2, R2, 0x66666667, RZ ;  /* 0x6666666702027827 */ /* 0x000fe200078e02ff */
[----:B------:R-:W-:-:S04]  /*129b0*/  SHF.R.U32.HI R3, RZ, 0x1f, R0 ;  /* 0x0000001fff037819 */ /* 0x000fc80000011600 */
[----:B------:R-:W-:Y:S02]  /*129c0*/  SHF.R.U32.HI R5, RZ, 0x1f, R2 ;  /* 0x0000001fff057819 */ /* 0x000fe40000011602 */
[----:B------:R-:W-:Y:S02]  /*129d0*/  LEA.HI.SX32 R3, R0, R3, 0x1b ;  /* 0x0000000300037211 */ /* 0x000fe400078fdaff */
[----:B------:R-:W-:-:S04]  /*129e0*/  LEA.HI.SX32 R2, R2, R5, 0x1b ;  /* 0x0000000502027211 */ /* 0x000fc800078fdaff */
[----:B------:R-:W-:-:S04]  /*129f0*/  VIMNMX R4, R3, R2, PT ;  /* 0x0000000203047248 */ /* 0x000fc80003fe0100 */
[----:B------:R-:W-:Y:S01]  /*12a00*/  ISETP.GT.AND P0, PT, R4, RZ, PT ;  /* 0x000000ff0400720c */ /* 0x000fe20003f04270 */
[----:B------:R0:W-:-:S12]  /*12a10*/  STL [R1+0x14], R4 ;  /* 0x0000140401007387 */ /* 0x0001d80000100800 */
        /* <DEDUP_REMOVED lines=18> */
.L_x_2490:
        /* <DEDUP_REMOVED lines=20> */
.L_x_2493:
[----:B------:R-:W-:Y:S05]  /*12c80*/  BSYNC B6 ;  /* 0x0000000000067941 */ /* 0x000fea0003800000 */
.L_x_2492:
        /* <DEDUP_REMOVED lines=20> */
.L_x_2496:
        /* <DEDUP_REMOVED lines=15> */
.L_x_2495:
[----:B------:R-:W-:Y:S05]  /*12ec0*/  BSYNC B6 ;  /* 0x0000000000067941 */ /* 0x000fea0003800000 */
.L_x_2494:
[----:B------:R-:W2:Y:S01]  /*12ed0*/  LDL R2, [R1+0x14] ;  /* 0x0000140001027983 */ /* 0x000ea20000100800 */
[----:B------:R-:W-:Y:S01]  /*12ee0*/  ULDC.64 UR4, c[0x0][0x9f8] ;  /* 0x00027e0000047ab9 */ /* 0x000fe20000000a00 */
[----:B------:R-:W0:Y:S01]  /*12ef0*/  LDC R9, c[0x0][0x430] ;  /* 0x00010c00ff097b82 */ /* 0x000e220000000800 */
[----:B------:R-:W-:-:S04]  /*12f00*/  ISETP.NE.U32.AND P0, PT, RZ, UR4, PT ;  /* 0x00000004ff007c0c */ /* 0x000fc8000bf05070 */
[----:B------:R-:W-:-:S13]  /*12f10*/  ISETP.NE.AND.EX P0, PT, RZ, UR5, PT, P0 ;  /* 0x00000005ff007c0c */ /* 0x000fda000bf05300 */
[----:B------:R-:W-:Y:S01]  /*12f20*/  @P0 IADD3 R24, P1, R24, UR4, RZ ;  /* 0x0000000418180c10 */ /* 0x000fe2000ff3e0ff */
[----:B------:R-:W-:-:S03]  /*12f30*/  ULDC UR4, c[0x0][0x2f4] ;  /* 0x0000bd0000047ab9 */ /* 0x000fc60000000800 */
[----:B------:R-:W-:-:S05]  /*12f40*/  @P0 IADD3.X R25, R25, UR5, RZ, P1, !PT ;  /* 0x0000000519190c10 */ /* 0x000fca0008ffe4ff */
[----:B------:R1:W5:Y:S01]  /*12f50*/  @P0 LDG.E R31, desc[UR38][R24.64] ;  /* 0x00000026181f0981 */ /* 0x000362000c1e1900 */
[C---:B------:R-:W-:Y:S01]  /*12f60*/  ISETP.GE.AND P0, PT, R33.reuse, UR4, PT ;  /* 0x0000000421007c0c */ /* 0x040fe2000bf06270 */
[----:B------:R-:W-:Y:S01]  /*12f70*/  UMOV UR5, 0xffffffff ;  /* 0xffffffff00057882 */ /* 0x000fe20000000000 */
[----:B------:R-:W-:Y:S02]  /*12f80*/  LOP3.LUT R20, R33, 0x40, RZ, 0xfc, !PT ;  /* 0x0000004021147812 */ /* 0x000fe400078efcff */
[----:B------:R-:W-:Y:S02]  /*12f90*/  LOP3.LUT R23, R23, 0xffffffef, RZ, 0xc0, !PT ;  /* 0xffffffef17177812 */ /* 0x000fe400078ec0ff */
[----:B------:R-:W-:Y:S02]  /*12fa0*/  ISETP.GE.AND P2, PT, R20, UR4, PT ;  /* 0x0000000414007c0c */ /* 0x000fe4000bf46270 */
[----:B------:R-:W-:-:S05]  /*12fb0*/  ISETP.GE.AND P1, PT, R37, UR4, PT ;  /* 0x0000000425007c0c */ /* 0x000fca000bf26270 */
        /* <DEDUP_REMOVED lines=8> */
[----:B--2---:R-:W-:Y:S01]  /*13040*/  VIADD R26, R2, 0xffffffff ;  /* 0xffffffff021a7836 */ /* 0x004fe20000000000 */
[----:B01----:R-:W-:Y:S06]  /*13050*/  BRA.DIV UR5, `(.L_x_2497) ;  /* 0x0000004605187947 */ /* 0x003fec000b800000 */
.L_x_2567:
[----:B------:R-:W0:Y:S01]  /*13060*/  S2R R0, SR_TID.X ;  /* 0x0000000000007919 */ /* 0x000e220000002100 */
[----:B------:R-:W1:Y:S01]  /*13070*/  S2R R3, SR_TID.X ;  /* 0x0000000000037919 */ /* 0x000e620000002100 */
[----:B0-----:R-:W-:-:S04]  /*13080*/  LOP3.LUT R0, R0, 0x7f, RZ, 0xc0, !PT ;  /* 0x0000007f00007812 */ /* 0x001fc800078ec0ff */
[----:B------:R-:W-:Y:S02]  /*13090*/  SHF.R.U32.HI R2, RZ, 0x3, R0 ;  /* 0x00000003ff027819 */ /* 0x000fe40000011600 */
[----:B------:R-:W2:Y:S01]  /*130a0*/  LDL R0, [R1+0x4] ;  /* 0x0000040001007983 */ /* 0x000ea20000100800 */
[----:B-1----:R-:W-:Y:S01]  /*130b0*/  IMAD.SHL.U32 R8, R3, 0x10, RZ ;  /* 0x0000001003087824 */ /* 0x002fe200078e00ff */
[----:B------:R-:W-:Y:S02]  /*130c0*/  ISETP.NE.AND P1, PT, R9, 0x1, PT ;  /* 0x000000010900780c */ /* 0x000fe40003f25270 */
[----:B-----5:R-:W-:Y:S02]  /*130d0*/  SHF.R.S32.HI R10, RZ, 0x1f, R31 ;  /* 0x0000001fff0a7819 */ /* 0x020fe4000001141f */
[----:B------:R-:W-:Y:S02]  /*130e0*/  LOP3.LUT R8, R2, 0x70, R8, 0xf8, !PT ;  /* 0x0000007002087812 */ /* 0x000fe400078ef808 */
[----:B------:R-:W-:Y:S01]  /*130f0*/  LOP3.LUT R23, R23, 0xffffffbf, RZ, 0xc0, !PT ;  /* 0xffffffbf17177812 */ /* 0x000fe200078ec0ff */
[----:B------:R0:W-:Y:S02]  /*13100*/  STL [R1+0xc], R10 ;  /* 0x00000c0a01007387 */ /* 0x0001e40000100800 */
[----:B------:R-:W-:-:S04]  /*13110*/  IMAD R6, R26, 0x50, R8 ;  /* 0x000000501a067824 */ /* 0x000fc800078e0208 */
[----:B------:R-:W1:Y:S01]  /*13120*/  @P1 LDC R5, c[0x0][0x434] ;  /* 0x00010d00ff051b82 */ /* 0x000e620000000800 */
[----:B------:R-:W-:-:S04]  /*13130*/  @P1 LOP3.LUT R23, R23, 0x40, RZ, 0xfc, !PT ;  /* 0x0000004017171812 */ /* 0x000fc800078efcff */
[----:B------:R-:W-:Y:S02]  /*13140*/  LOP3.LUT R23, R23, 0xffffffdf, RZ, 0xc0, !PT ;  /* 0xffffffdf17177812 */ /* 0x000fe400078ec0ff */
[C---:B--2---:R-:W-:Y:S01]  /*13150*/  ISETP.GE.AND P0, PT, R6.reuse, R0, PT ;  /* 0x000000000600720c */ /* 0x044fe20003f06270 */
[----:B------:R-:W-:Y:S01]  /*13160*/  IMAD.IADD R6, R6, 0x1, R30 ;  /* 0x0000000106067824 */ /* 0x000fe200078e021e */
[----:B------:R-:W2:Y:S02]  /*13170*/  @P1 LDC R0, c[0x0][0x438] ;  /* 0x00010e00ff001b82 */ /* 0x000ea40000000800 */
[----:B------:R-:W-:Y:S01]  /*13180*/  ISETP.GT.U32.OR P0, PT, R8, 0x4f, P0 ;  /* 0x0000004f0800780c */ /* 0x000fe20000704470 */
[----:B-1----:R-:W-:-:S04]  /*13190*/  @P1 IMAD.HI.U32 R4, R6, R5, RZ ;  /* 0x0000000506041227 */ /* 0x002fc800078e00ff */
[----:B------:R-:W-:-:S08]  /*131a0*/  IMAD.MOV.U32 R7, RZ, RZ, R6 ;  /* 0x000000ffff077224 */ /* 0x000fd000078e0006 */
[----:B------:R-:W1:Y:S01]  /*131b0*/  @!P0 LDC.64 R2, c[0x0][0x428] ;  /* 0x00010a00ff028b82 */ /* 0x000e620000000a00 */
[----:B--2---:R-:W-:-:S04]  /*131c0*/  @P1 SHF.R.U32.HI R7, RZ, R0, R4 ;  /* 0x00000000ff071219 */ /* 0x004fc80000011604 */
        /* <DEDUP_REMOVED lines=15> */
[----:B------:R-:W-:Y:S02]  /*132c0*/  ISETP.GT.U32.AND P0, PT, R8, 0x4f, PT ;  /* 0x0000004f0800780c */ /* 0x000fe40003f04070 */
[----:B------:R-:W-:-:S07]  /*132d0*/  SHF.R.S32.HI R30, RZ, 0x1f, R18 ;  /* 0x0000001fff1e7819 */ /* 0x000fce0000011412 */
[----:B------:R-:W-:-:S04]  /*132e0*/  @P2 LOP3.LUT R23, R23, 0x20, RZ, 0xfc, !PT ;  /* 0x0000002017172812 */ /* 0x000fc800078efcff */
[----:B------:R-:W-:-:S04]  /*132f0*/  LOP3.LUT R23, R23, 0xfffffffe, RZ, 0xc0, !PT ;  /* 0xfffffffe17177812 */ /* 0x000fc800078ec0ff */
[----:B------:R-:W-:Y:S01]  /*13300*/  @P0 LOP3.LUT R23, R23, 0x1, RZ, 0xfc, !PT ;  /* 0x0000000117170812 */ /* 0x000fe200078efcff */
[----:B0-----:R-:W-:Y:S06]  /*13310*/  @!P2 BRA `(.L_x_2498) ;  /* 0x000000000004a947 */ /* 0x001fec0003800000 */
[----:B------:R-:W-:Y:S01]  /*13320*/  BPT.TRAP 0x1 ;  /* 0x000000040000795c */ /* 0x000fe20000300000 */
.L_x_2498:
        /* <DEDUP_REMOVED lines=25> */
.L_x_2568:
[----:B------:R-:W-:Y:S05]  /*134c0*/  BSYNC B0 ;  /* 0x0000000000007941 */ /* 0x000fea0003800000 */
.L_x_2499:
        /* <DEDUP_REMOVED lines=76> */
.L_x_2580:
        /* <DEDUP_REMOVED lines=17> */
.L_x_2503:
[----:B------:R-:W-:Y:S05]  /*13aa0*/  BSYNC B0 ;  /* 0x0000000000007941 */ /* 0x000fea0003800000 */
.L_x_2502:
[----:B------:R-:W-:Y:S01]  /*13ab0*/  NOP ;  /* 0x0000000000007918 */ /* 0x000fe20000000000 */
[----:B------:R-:W-:-:S13]  /*13ac0*/  PLOP3.LUT P0, PT, PT, PT, PT, 0x80, 0x0 ;  /* 0x000000000000781c */ /* 0x000fda0003f0f070 */
.L_x_2504:
        /* <DEDUP_REMOVED lines=10> */
.L_x_2505:
        /* <DEDUP_REMOVED lines=16> */
[----:B------:R-:W-:-:S04]  /*13c70*/  IMAD R0, R35, UR5, R0 ;  /* 0x0000000523007c24 */ /* 0x000fc8000f8e0200 */
[----:B------:R-:W-:Y:S01]  /*13c80*/  IMAD.IADD R35, R7, 0x1, R0 ;  /* 0x0000000107237824 */ /* 0x000fe200078e0200 */
[----:B-1----:R-:W-:Y:S06]  /*13c90*/  @!P0 BRA `(.L_x_2507) ;  /* 0x0000000000408947 */ /* 0x002fec0003800000 */
[----:B------:R-:W-:Y:S01]  /*13ca0*/  MOV R2, 0x0 ;  /* 0x0000000000027802 */ /* 0x000fe20000000f00 */
[----:B------:R-:W-:Y:S01]  /*13cb0*/  ULDC.64 UR6, c[0x4][0x138] ;  /* 0x01004e0000067ab9 */ /* 0x000fe20000000a00 */
[----:B------:R-:W-:Y:S01]  /*13cc0*/  ULDC.64 UR8, c[0x4][0x140] ;  /* 0x0100500000087ab9 */ /* 0x000fe20000000a00 */
[----:B------:R-:W-:Y:S01]  /*13cd0*/  ULDC.64 UR4, c[0x4][0xb0] ;  /* 0x01002c0000047ab9 */ /* 0x000fe20000000a00 */
[----:B------:R-:W-:Y:S01]  /*13ce0*/  IMAD.U32 R4, RZ, RZ, UR6 ;  /* 0x00000006ff047e24 */ /* 0x000fe2000f8e00ff */
[----:B--2---:R-:W-:Y:S01]  /*13cf0*/  MOV R8, 0x70 ;  /* 0x0000007000087802 */ /* 0x004fe20000000f00 */
[----:B------:R-:W0:Y:S01]  /*13d00*/  LDC.64 R2, c[0x4][R2] ;  /* 0x0100000002027b82 */ /* 0x000e220000000a00 */
[----:B---3--:R-:W-:Y:S02]  /*13d10*/  IMAD.U32 R5, RZ, RZ, UR7 ;  /* 0x00000007ff057e24 */ /* 0x008fe4000f8e00ff */
        /* <DEDUP_REMOVED lines=8> */
.L_x_2507:
[----:B------:R-:W-:Y:S05]  /*13da0*/  BSYNC B6 ;  /* 0x0000000000067941 */ /* 0x000fea0003800000 */
.L_x_2506:
[----:B------:R-:W4:Y:S01]  /*13db0*/  LDL.LU R2, [R1+0x18] ;  /* 0x0000180001027983 */ /* 0x000f220000300800 */
[----:B------:R-:W-:-:S03]  /*13dc0*/  ULDC.64 UR4, c[0x0][0x2d8] ;  /* 0x0000b60000047ab9 */ /* 0x000fc60000000a00 */
[----:B------:R-:W3:Y:S01]  /*13dd0*/  LDL.LU.64 R20, [R1+0x20] ;  /* 0x0000200001147983 */ /* 0x000ee20000300a00 */
[----:B------:R-:W-:Y:S02]  /*13de0*/  IMAD.MOV.U32 R3, RZ, RZ, R35 ;  /* 0x000000ffff037224 */ /* 0x000fe400078e0023 */
[----:B------:R-:W-:Y:S01]  /*13df0*/  IMAD R0, R30, UR4, RZ ;  /* 0x000000041e007c24 */ /* 0x000fe2000f8e02ff */
[----:B------:R0:W5:Y:S03]  /*13e00*/  LDL R9, [R1+0x10] ;  /* 0x0000100001097983 */ /* 0x0001660000100800 */
[C---:B------:R-:W-:Y:S01]  /*13e10*/  IMAD R0, R18.reuse, UR5, R0 ;  /* 0x0000000512007c24 */ /* 0x040fe2000f8e0200 */
[----:B--2---:R-:W-:Y:S01]  /*13e20*/  LOP3.LUT R8, R33, 0x40, RZ, 0xfc, !PT ;  /* 0x0000004021087812 */ /* 0x004fe200078efcff */
[----:B----4-:R-:W-:Y:S02]  /*13e30*/  IMAD.MOV.U32 R4, RZ, RZ, R2 ;  /* 0x000000ffff047224 */ /* 0x010fe400078e0002 */
[----:B---3--:R-:W-:Y:S01]  /*13e40*/  IMAD.MOV.U32 R2, RZ, RZ, R20 ;  /* 0x000000ffff027224 */ /* 0x008fe200078e0014 */
[----:B------:R-:W1:Y:S01]  /*13e50*/  S2R R21, SR_TID.X ;  /* 0x0000000000157919 */ /* 0x000e620000002100 */
[----:B------:R-:W2:Y:S02]  /*13e60*/  LDC R20, c[0x0][0x448] ;  /* 0x00011200ff147b82 */ /* 0x000ea40000000800 */
[----:B------:R-:W-:Y:S01]  /*13e70*/  IMAD.WIDE.U32 R2, R18, UR4, R2 ;  /* 0x0000000412027c25 */ /* 0x000fe2000f8e0002 */
[----:B------:R-:W-:-:S03]  /*13e80*/  ULDC.64 UR4, c[0x0][0x2e0] ;  /* 0x0000b80000047ab9 */ /* 0x000fc60000000a00 */
[----:B------:R-:W-:Y:S02]  /*13e90*/  IMAD.IADD R3, R3, 0x1, R0 ;  /* 0x0000000103037824 */ /* 0x000fe400078e0200 */
[----:B------:R-:W-:Y:S02]  /*13ea0*/  IMAD R4, R4, UR4, RZ ;  /* 0x0000000404047c24 */ /* 0x000fe4000f8e02ff */
[----:B------:R-:W-:-:S04]  /*13eb0*/  IMAD.WIDE.U32 R2, R29, UR4, R2 ;  /* 0x000000041d027c25 */ /* 0x000fc8000f8e0002 */
[----:B------:R-:W-:Y:S01]  /*13ec0*/  IMAD R4, R29, UR5, R4 ;  /* 0x000000051d047c24 */ /* 0x000fe2000f8e0204 */
[----:B------:R-:W-:Y:S01]  /*13ed0*/  ULDC.64 UR4, c[0x0][0x2d0] ;  /* 0x0000b40000047ab9 */ /* 0x000fe20000000a00 */
[----:B--2---:R-:W-:Y:S02]  /*13ee0*/  ISETP.NE.AND P6, PT, R20, 0x1, PT ;  /* 0x000000011400780c */ /* 0x004fe40003fc5270 */
[----:B------:R-:W2:Y:S01]  /*13ef0*/  S2R R20, SR_TID.X ;  /* 0x0000000000147919 */ /* 0x000ea20000002100 */
[----:B-1----:R-:W-:-:S04]  /*13f00*/  LOP3.LUT R21, R21, 0x7f, RZ, 0xc0, !PT ;  /* 0x0000007f15157812 */ /* 0x002fc800078ec0ff */
[----:B------:R-:W-:-:S06]  /*13f10*/  SHF.R.U32.HI R21, RZ, 0x3, R21 ;  /* 0x00000003ff157819 */ /* 0x000fcc0000011615 */
[----:B------:R-:W1:Y:S08]  /*13f20*/  @P6 LDC R7, c[0x0][0x44c] ;  /* 0x00011300ff076b82 */ /* 0x000e700000000800 */
[----:B------:R-:W3:Y:S01]  /*13f30*/  @P6 LDC R5, c[0x0][0x450] ;  /* 0x00011400ff056b82 */ /* 0x000ee20000000800 */
[----:B--2---:R-:W-:-:S05]  /*13f40*/  IMAD.SHL.U32 R20, R20, 0x10, RZ ;  /* 0x0000001014147824 */ /* 0x004fca00078e00ff */
[----:B------:R-:W-:-:S05]  /*13f50*/  LOP3.LUT R20, R21, 0x70, R20, 0xf8, !PT ;  /* 0x0000007015147812 */ /* 0x000fca00078ef814 */
[----:B------:R-:W-:-:S04]  /*13f60*/  IMAD R6, R17, 0x80, R20 ;  /* 0x0000008011067824 */ /* 0x000fc800078e0214 */
[----:B-1----:R-:W-:-:S04]  /*13f70*/  @P6 IMAD.HI.U32 R7, R6, R7, RZ ;  /* 0x0000000706076227 */ /* 0x002fc800078e00ff */
[----:B------:R-:W-:Y:S01]  /*13f80*/  IMAD.MOV.U32 R0, RZ, RZ, R6 ;  /* 0x000000ffff007224 */ /* 0x000fe200078e0006 */
[----:B---3--:R-:W-:Y:S02]  /*13f90*/  @P6 SHF.R.U32.HI R0, RZ, R5, R7 ;  /* 0x00000005ff006219 */ /* 0x008fe40000011607 */
[----:B------:R-:W1:Y:S01]  /*13fa0*/  LDC R5, c[0x0][0x448] ;  /* 0x00011200ff057b82 */ /* 0x000e620000000800 */
[----:B------:R-:W-:Y:S02]  /*13fb0*/  IMAD.IADD R3, R3, 0x1, R4 ;  /* 0x0000000103037824 */ /* 0x000fe400078e0204 */
[----:B------:R-:W-:Y:S01]  /*13fc0*/  IMAD.MOV R4, RZ, RZ, -R0 ;  /* 0x000000ffff047224 */ /* 0x000fe200078e0a00 */
[----:B------:R-:W2:Y:S01]  /*13fd0*/  S2R R20, SR_TID.X ;  /* 0x0000000000147919 */ /* 0x000ea20000002100 */
[----:B------:R-:W-:-:S04]  /*13fe0*/  IMAD.WIDE.U32 R2, R0, UR4, R2 ;  /* 0x0000000400027c25 */ /* 0x000fc8000f8e0002 */
[----:B-1----:R-:W-:Y:S01]  /*13ff0*/  IMAD R4, R5, R4, R6 ;  /* 0x0000000405047224 */ /* 0x002fe200078e0206 */
[----:B------:R-:W-:-:S05]  /*14000*/  SHF.R.S32.HI R6, RZ, 0x1f, R0 ;  /* 0x0000001fff067819 */ /* 0x000fca0000011400 */
        /* <DEDUP_REMOVED lines=10> */
[----:B------:R-:W-:Y:S01]  /*140b0*/  ULDC UR4, c[0x0][0x2b8] ;  /* 0x0000ae0000047ab9 */ /* 0x000fe20000000800 */
[----:B------:R-:W-:Y:S02]  /*140c0*/  IADD3 R3, R3, R0, RZ ;  /* 0x0000000003037210 */ /* 0x000fe40007ffe0ff */
[----:B--2---:R-:W-:Y:S02]  /*140d0*/  LOP3.LUT R20, R20, 0x7f, RZ, 0xc0, !PT ;  /* 0x0000007f14147812 */ /* 0x004fe400078ec0ff */
[----:B------:R-:W-:Y:S01]  /*140e0*/  LEA.HI.X R0, R2, UR5, R3, 0x1, P0 ;  /* 0x0000000502007c11 */ /* 0x000fe200080f0c03 */
[----:B------:R-:W-:Y:S01]  /*140f0*/  UMOV UR5, 0xffffffff ;  /* 0xffffffff00057882 */ /* 0x000fe20000000000 */
[----:B------:R-:W-:-:S02]  /*14100*/  ISETP.GE.AND P4, PT, R33, UR4, PT ;  /* 0x0000000421007c0c */ /* 0x000fc4000bf86270 */
[----:B------:R-:W-:Y:S02]  /*14110*/  ISETP.GE.AND P3, PT, R8, UR4, PT ;  /* 0x0000000408007c0c */ /* 0x000fe4000bf66270 */
[----:B------:R-:W-:Y:S02]  /*14120*/  ISETP.GE.AND P2, PT, R37, UR4, PT ;  /* 0x0000000425007c0c */ /* 0x000fe4000bf46270 */
[----:B------:R-:W-:Y:S02]  /*14130*/  ISETP.GE.AND P1, PT, R36, UR4, PT ;  /* 0x0000000424007c0c */ /* 0x000fe4000bf26270 */
[----:B------:R-:W-:Y:S01]  /*14140*/  SHF.R.U32.HI R8, RZ, 0x3, R20 ;  /* 0x00000003ff087819 */ /* 0x000fe20000011614 */
[----:B0-----:R-:W-:Y:S10]  /*14150*/  BRA.DIV UR5, `(.L_x_2508) ;  /* 0x0000003a05e47947 */ /* 0x001ff4000b800000 */
[----:B------:R-:W0:Y:S01]  /*14160*/  SHFL.IDX PT, R14, R4, RZ, 0x181f ;  /* 0x00181fff040e7589 */ /* 0x000e2200000e0000 */
[----:B-----5:R-:W-:Y:S02]  /*14170*/  IMAD R5, R9, R5, RZ ;  /* 0x0000000509057224 */ /* 0x020fe400078e02ff */
[----:B------:R-:W-:Y:S01]  /*14180*/  IMAD R17, R17, 0x80, R8 ;  /* 0x0000008011117824 */ /* 0x000fe200078e0208 */
        /* <DEDUP_REMOVED lines=11> */
[----:B------:R-:W-:Y:S01]  /*14240*/  ISETP.GE.AND P0, PT, R6, R5, PT ;  /* 0x000000050600720c */ /* 0x000fe20003f06270 */
[----:B------:R-:W-:-:S02]  /*14250*/  VIADD R6, R17, 0x20 ;  /* 0x0000002011067836 */ /* 0x000fc40000000000 */
[----:B-1----:R-:W1:Y:S10]  /*14260*/  SHFL.IDX PT, R2, R0, 0x1, 0x181f ;  /* 0x00381f0000027f89 */ /* 0x002e7400000e0000 */
[----:B0-----:R-:W-:-:S05]  /*14270*/  @!P0 LEA R14, P5, R33, R14, 0x1 ;  /* 0x0000000e210e8211 */ /* 0x001fca00078a08ff */
[----:B-1----:R-:W-:Y:S02]  /*14280*/  @!P0 IMAD.X R7, RZ, RZ, R2, P5 ;  /* 0x000000ffff078224 */ /* 0x002fe400028e0602 */
[----:B------:R-:W-:Y:S02]  /*14290*/  @!P0 IMAD.MOV.U32 R2, RZ, RZ, R14 ;  /* 0x000000ffff028224 */ /* 0x000fe400078e000e */
[----:B------:R-:W-:Y:S01]  /*142a0*/  @!P0 IMAD.MOV.U32 R3, RZ, RZ, R7 ;  /* 0x000000ffff038224 */ /* 0x000fe200078e0007 */
        /* <DEDUP_REMOVED lines=20> */
[----:B0-----:R-:W-:-:S04]  /*143f0*/  @!P0 LEA R14, P5, R33, R14, 0x1 ;  /* 0x0000000e210e8211 */ /* 0x001fc800078a08ff */
[----:B-1----:R-:W-:Y:S01]  /*14400*/  @!P0 IADD3.X R7, RZ, R2, RZ, P5, !PT ;  /* 0x00000002ff078210 */ /* 0x002fe20002ffe4ff */
[----:B------:R-:W-:Y:S02]  /*14410*/  @!P0 IMAD.MOV.U32 R2, RZ, RZ, R14 ;  /* 0x000000ffff028224 */ /* 0x000fe400078e000e */
[----:B------:R-:W0:Y:S02]  /*14420*/  SHFL.IDX PT, R14, R4, 0x4, 0x181f ;  /* 0x00981f00040e7f89 */ /* 0x000e2400000e0000 */
[----:B------:R-:W-:-:S05]  /*14430*/  @!P0 IMAD.MOV.U32 R3, RZ, RZ, R7 ;  /* 0x000000ffff038224 */ /* 0x000fca00078e0007 */
        /* <DEDUP_REMOVED lines=28> */
[----:B------:R-:W-:-:S03]  /*14600*/  ISETP.GE.AND P0, PT, R6, R5, PT ;  /* 0x000000050600720c */ /* 0x000fc60003f06270 */
[----:B------:R-:W-:Y:S04]  /*14610*/  SHFL.IDX PT, R6, R0, 0x7, 0x181f ;  /* 0x00f81f0000067f89 */ /* 0x000fe800000e0000 */
[----:B-1----:R-:W1:Y:S06]  /*14620*/  SHFL.IDX PT, R2, R0, 0x6, 0x181f ;  /* 0x00d81f0000027f89 */ /* 0x002e6c00000e0000 */
[----:B0-----:R-:W-:-:S05]  /*14630*/  @!P0 LEA R14, P5, R33, R14, 0x1 ;  /* 0x0000000e210e8211 */ /* 0x001fca00078a08ff */
[----:B-1----:R-:W-:Y:S01]  /*14640*/  @!P0 IMAD.X R7, RZ, RZ, R2, P5 ;  /* 0x000000ffff078224 */ /* 0x002fe200028e0602 */
[----:B------:R-:W-:Y:S02]  /*14650*/  @!P0 MOV R2, R14 ;  /* 0x0000000e00028202 */ /* 0x000fe40000000f00 */
[----:B------:R0:W1:Y:S01]  /*14660*/  SHFL.IDX PT, R14, R4, 0x7, 0x181f ;  /* 0x00f81f00040e7f89 */ /* 0x00006200000e0000 */
[----:B------:R-:W-:-:S05]  /*14670*/  @!P0 IMAD.MOV.U32 R3, RZ, RZ, R7 ;  /* 0x000000ffff038224 */ /* 0x000fca00078e0007 */
[----:B------:R0:W-:Y:S04]  /*14680*/  @!P0 LDGSTS.E.BYPASS.LTC128B.128 [R34+0x17400], desc[UR38][R2.64], !P4 ;  /* 0x1740000002228fae */ /* 0x0001e8000e101d66 */
[----:B------:R0:W-:Y:S04]  /*14690*/  @!P0 LDGSTS.E.BYPASS.LTC128B.128 [R34+0x1b400], desc[UR38][R2.64+0x80], !P3 ;  /* 0x1b40008002228fae */ /* 0x0001e8000d901d66 */
[----:B------:R0:W-:Y:S04]  /*146a0*/  @!P0 LDGSTS.E.BYPASS.LTC128B.128 [R34+0x1f400], desc[UR38][R2.64+0x100], !P2 ;  /* 0x1f40010002228fae */ /* 0x0001e8000d101d66 */
[----:B------:R0:W-:Y:S02]  /*146b0*/  @!P0 LDGSTS.E.BYPASS.LTC128B.128 [R34+0x23400], desc[UR38][R2.64+0x180], !P1 ;  /* 0x2340018002228fae */ /* 0x0001e4000c901d66 */
.L_x_2597:
[----:B------:R-:W-:Y:S01]  /*146c0*/  VIADD R0, R17, 0x70 ;  /* 0x0000007011007836 */ /* 0x000fe20000000000 */
[----:B------:R-:W-:Y:S04]  /*146d0*/  BSSY B0, `(.L_x_2509) ;  /* 0x000000c000007945 */ /* 0x000fe80003800000 */
[----:B------:R-:W-:-:S13]  /*146e0*/  ISETP.GE.AND P0, PT, R0, R5, PT ;  /* 0x000000050000720c */ /* 0x000fda0003f06270 */
[----:B------:R-:W-:Y:S05]  /*146f0*/  @P0 BRA `(.L_x_2510) ;  /* 0x0000000000240947 */ /* 0x000fea0003800000 */
[----:B01----:R-:W-:-:S05]  /*14700*/  LEA R2, P0, R33, R14, 0x1 ;  /* 0x0000000e21027211 */ /* 0x003fca00078008ff */
        /* <DEDUP_REMOVED lines=8> */
.L_x_2510:
[----:B------:R-:W-:Y:S05]  /*14790*/  BSYNC B0 ;  /* 0x0000000000007941 */ /* 0x000fea0003800000 */
.L_x_2509:
[----:B------:R-:W-:Y:S01]  /*147a0*/  NOP ;  /* 0x0000000000007918 */ /* 0x000fe20000000000 */
[----:B------:R-:W-:-:S13]  /*147b0*/  PLOP3.LUT P0, PT, PT, PT, PT, 0x80, 0x0 ;  /* 0x000000000000781c */ /* 0x000fda0003f0f070 */
.L_x_2511:
[----:B------:R-:W-:Y:S02]  /*147c0*/  PLOP3.LUT P1, PT, P1, P0, PT, 0xa2, 0x0 ;  /* 0x000000000000781c */ /* 0x000fe40000f21472 */
[----:B------:R-:W-:-:S08]  /*147d0*/  @P0 R2UR P1, UR4, R22 ;  /* 0x00000000160402ca */ /* 0x000fd00000020000 */
[----:B------:R-:W-:-:S05]  /*147e0*/  @P0 PLOP3.LUT P0, PT, P1, PT, PT, 0x80, 0x0 ;  /* 0x000000000000081c */ /* 0x000fca0000f0f070 */
[----:B------:R-:W-:Y:S01]  /*147f0*/  @!P1 SYNCS.ARRIVE.TRANS64.RED.A0T1 RZ, [UR4+0x38800], RZ ;  /* 0x038800ffffff99a7 */ /* 0x000fe20008200404 */
[----:B------:R-:W-:Y:S07]  /*14800*/  @!P1 ARRIVES.LDGSTSBAR.64.TRANSCNT [UR4+0x38800] ;  /* 0x03880000ff0099b0 */ /* 0x000fee0008000a84 */
[----:B------:R-:W-:Y:S05]  /*14810*/  @P0 BRA.U.ANY `(.L_x_2511) ;  /* 0xfffffffd00e80947 */ /* 0x000fea000393ffff */
[----:B0-2---:R-:W2:Y:S02]  /*14820*/  LDL.LU R2, [R1+0x28] ;  /* 0x0000280001027983 */ /* 0x005ea40000300800 */
[----:B--2---:R-:W-:-:S05]  /*14830*/  VIADD R2, R2, 0x1 ;  /* 0x0000000102027836 */ /* 0x004fca0000000000 */
        /* <DEDUP_REMOVED lines=10> */
.L_x_2598:
[----:B------:R-:W-:Y:S05]  /*148e0*/  BSYNC B0 ;  /* 0x0000000000007941 */ /* 0x000fea0003800000 */
.L_x_2512:
[----:B------:R-:W2:Y:S01]  /*148f0*/  LDL R0, [R1+0x14] ;  /* 0x0000140001007983 */ /* 0x000ea20000100800 */
[----:B------:R-:W-:Y:S01]  /*14900*/  BSSY B0, `(.L_x_2514) ;  /* 0x0000115000007945 */ /* 0x000fe20003800000 */
[----:B--2---:R-:W-:-:S13]  /*14910*/  ISETP.GE.AND P0, PT, R0, 0x2, PT ;  /* 0x000000020000780c */ /* 0x004fda0003f06270 */
[----:B------:R-:W-:Y:S05]  /*14920*/  @!P0 BRA `(.L_x_2515) ;  /* 0x0000001000488947 */ /* 0x000fea0003800000 */
[C---:B------:R-:W-:Y:S01]  /*14930*/  LOP3.LUT R2, R33.reuse, 0x40, RZ, 0xfc, !PT ;  /* 0x0000004021027812 */ /* 0x040fe200078efcff */
[----:B------:R-:W-:Y:S01]  /*14940*/  ULDC UR4, c[0x0][0x2f4] ;  /* 0x0000bd0000047ab9 */ /* 0x000fe20000000800 */
[----:B------:R-:W-:Y:S01]  /*14950*/  VIADD R0, R0, 0xfffffffe ;  /* 0xfffffffe00007836 */ /* 0x000fe20000000000 */
[----:B------:R-:W-:Y:S01]  /*14960*/  ISETP.GE.AND P4, PT, R33, UR4, PT ;  /* 0x0000000421007c0c */ /* 0x000fe2000bf86270 */
[----:B------:R-:W-:Y:S01]  /*14970*/  IMAD.MOV.U32 R17, RZ, RZ, R28 ;  /* 0x000000ffff117224 */ /* 0x000fe200078e001c */
[----:B------:R-:W-:Y:S01]  /*14980*/  ISETP.GE.AND P3, PT, R2, UR4, PT ;  /* 0x0000000402007c0c */ /* 0x000fe2000bf66270 */
[----:B------:R-:W-:Y:S01]  /*14990*/  IMAD.MOV.U32 R7, RZ, RZ, R27 ;  /* 0x000000ffff077224 */ /* 0x000fe200078e001b */
[----:B------:R-:W-:Y:S01]  /*149a0*/  ISETP.GE.AND P2, PT, R37, UR4, PT ;  /* 0x0000000425007c0c */ /* 0x000fe2000bf46270 */
[----:B------:R-:W-:Y:S01]  /*149b0*/  IMAD.MOV.U32 R29, RZ, RZ, R26 ;  /* 0x000000ffff1d7224 */ /* 0x000fe200078e001a */
[----:B------:R-:W-:-:S13]  /*149c0*/  ISETP.GE.AND P1, PT, R36, UR4, PT ;  /* 0x0000000424007c0c */ /* 0x000fda000bf26270 */
.L_x_2528:
        /* <DEDUP_REMOVED lines=14> */
[----:B--2---:R-:W-:-:S04]  /*14ab0*/  IMAD R6, R0, 0x50, R6 ;  /* 0x0000005000067824 */ /* 0x004fc800078e0206 */
[----:B------:R-:W-:-:S04]  /*14ac0*/  IMAD.IADD R6, R9, 0x1, R6 ;  /* 0x0000000109067824 */ /* 0x000fc800078e0206 */
[----:B0-----:R-:W-:-:S04]  /*14ad0*/  @P0 IMAD.HI.U32 R3, R6, R3, RZ ;  /* 0x0000000306030227 */ /* 0x001fc800078e00ff */
[----:B------:R-:W-:Y:S01]  /*14ae0*/  IMAD.MOV.U32 R10, RZ, RZ, R6 ;  /* 0x000000ffff0a7224 */ /* 0x000fe200078e0006 */
[----:B-1----:R-:W-:Y:S01]  /*14af0*/  @P0 SHF.R.U32.HI R10, RZ, R2, R3 ;  /* 0x00000002ff0a0219 */ /* 0x002fe20000011603 */
[----:B---3--:R-:W-:Y:S02]  /*14b00*/  @!P6 IMAD R2, R8, R4, RZ ;  /* 0x000000040802e224 */ /* 0x008fe400078e02ff */
[----:B------:R-:W0:Y:S01]  /*14b10*/  @!P6 LDC.64 R8, c[0x0][0x418] ;  /* 0x00010600ff08eb82 */ /* 0x000e220000000a00 */
[----:B------:R-:W-:Y:S01]  /*14b20*/  @!P6 SHF.R.S32.HI R3, RZ, 0x1f, R10 ;  /* 0x0000001fff03e819 */ /* 0x000fe2000001140a */
[----:B------:R-:W-:Y:S01]  /*14b30*/  @!P6 IMAD R5, R31, R5, R2 ;  /* 0x000000051f05e224 */ /* 0x000fe200078e0202 */
[----:B------:R-:W-:-:S05]  /*14b40*/  @!P6 MOV R2, R10 ;  /* 0x0000000a0002e202 */ /* 0x000fca0000000f00 */
        /* <DEDUP_REMOVED lines=19> */
.L_x_2516:
[----:B------:R-:W-:Y:S01]  /*14c80*/  IMAD R6, R27, 0x8, R22 ;  /* 0x000000081b067824 */ /* 0x000fe200078e0216 */
[----:B------:R-:W-:Y:S01]  /*14c90*/  SHF.L.U32 R3, R28, 0x1f, RZ ;  /* 0x0000001f1c037819 */ /* 0x000fe200000006ff */
[----:B------:R-:W-:Y:S03]  /*14ca0*/  BSSY B1, `(.L_x_2517) ;  /* 0x0000003000017945 */ /* 0x000fe60003800000 */
[----:B------:R-:W0:Y:S02]  /*14cb0*/  SYNCS.PHASECHK.TRANS64.TRYWAIT P0, [R6+URZ+0x38840], R3 ;  /* 0x03884003060075a7 */ /* 0x000e24000800017f */
[----:B0-----:R-:W-:Y:S05]  /*14cc0*/  @!P0 BRA `(.L_x_2518) ;  /* 0x0000003800d48947 */ /* 0x001fea0003800000 */
.L_x_2599:
[----:B------:R-:W-:Y:S05]  /*14cd0*/  BSYNC B1 ;  /* 0x0000000000017941 */ /* 0x000fea0003800000 */
.L_x_2517:
        /* <DEDUP_REMOVED lines=69> */
.L_x_2611:
        /* <DEDUP_REMOVED lines=17> */
.L_x_2520:
        /* <DEDUP_REMOVED lines=10> */
.L_x_2521:
[----:B------:R2:W-:Y:S01]  /*152e0*/  SYNCS.ARRIVE.TRANS64.A1T0 RZ, [R6+URZ+0x38830], RZ ;  /* 0x038830ff06ff79a7 */ /* 0x0005e2000810003f */
[----:B------:R-:W-:Y:S05]  /*152f0*/  @!P6 BRA `(.L_x_2522) ;  /* 0x000000000004e947 */ /* 0x000fea0003800000 */
[----:B------:R-:W-:Y:S01]  /*15300*/  BPT.TRAP 0x1 ;  /* 0x000000040000795c */ /* 0x000fe20000300000 */
.L_x_2522:
[----:B-1----:R-:W-:Y:S01]  /*15310*/  SHF.L.U32 R2, R17, 0x1f, RZ ;  /* 0x0000001f11027819 */ /* 0x002fe200000006ff */
[----:B--2---:R-:W-:Y:S01]  /*15320*/  IMAD R6, R7, 0x8, R22 ;  /* 0x0000000807067824 */ /* 0x004fe200078e0216 */
[----:B------:R-:W-:Y:S03]  /*15330*/  BSSY B1, `(.L_x_2523) ;  /* 0x0000003000017945 */ /* 0x000fe60003800000 */
[----:B------:R-:W1:Y:S02]  /*15340*/  SYNCS.PHASECHK.TRANS64.TRYWAIT P0, [R6+URZ+0x38860], R2 ;  /* 0x03886002060075a7 */ /* 0x000e64000800017f */
[----:B-1----:R-:W-:Y:S05]  /*15350*/  @!P0 BRA `(.L_x_2524) ;  /* 0x0000003c00088947 */ /* 0x002fea0003800000 */
.L_x_2612:
[----:B------:R-:W-:Y:S05]  /*15360*/  BSYNC B1 ;  /* 0x0000000000017941 */ /* 0x000fea0003800000 */
.L_x_2523:
        /* <DEDUP_REMOVED lines=60> */
.L_x_2624:
        /* <DEDUP_REMOVED lines=33> */
.L_x_2526:
        /* <DEDUP_REMOVED lines=10> */
.L_x_2527:
[C---:B------:R-:W-:Y:S01]  /*159e0*/  ISETP.GT.AND P0, PT, R26.reuse, RZ, PT ;  /* 0x000000ff1a00720c */ /* 0x040fe20003f04270 */
[----:B------:R2:W-:Y:S01]  /*159f0*/  SYNCS.ARRIVE.TRANS64.A1T0 RZ, [R6+URZ+0x38850], RZ ;  /* 0x038850ff06ff79a7 */ /* 0x0005e2000810003f */
[----:B------:R-:W-:Y:S02]  /*15a00*/  VIADD R0, R26, 0xffffffff ;  /* 0xffffffff1a007836 */ /* 0x000fe40000000000 */
[----:B------:R-:W-:Y:S02]  /*15a10*/  IMAD.MOV.U32 R17, RZ, RZ, R28 ;  /* 0x000000ffff117224 */ /* 0x000fe400078e001c */
[----:B------:R-:W-:Y:S02]  /*15a20*/  IMAD.MOV.U32 R7, RZ, RZ, R27 ;  /* 0x000000ffff077224 */ /* 0x000fe400078e001b */
[----:B------:R-:W-:-:S05]  /*15a30*/  IMAD.MOV.U32 R29, RZ, RZ, R26 ;  /* 0x000000ffff1d7224 */ /* 0x000fca00078e001a */
[----:B--2---:R-:W-:Y:S05]  /*15a40*/  @P0 BRA `(.L_x_2528) ;  /* 0xffffffec00e00947 */ /* 0x004fea000383ffff */
.L_x_2515:
[----:B------:R-:W-:Y:S05]  /*15a50*/  BSYNC B0 ;  /* 0x0000000000007941 */ /* 0x000fea0003800000 */
.L_x_2514:
        /* <DEDUP_REMOVED lines=17> */
.L_x_2530:
[----:B------:R-:W-:Y:S05]  /*15b70*/  BSYNC B0 ;  /* 0x0000000000007941 */ /* 0x000fea0003800000 */
.L_x_2529:
[----:B------:R-:W-:-:S13]  /*15b80*/  LOP3.LUT P0, RZ, R23, 0x20, RZ, 0xc0, !PT ;  /* 0x0000002017ff7812 */ /* 0x000fda000780c0ff */
[----:B------:R-:W-:Y:S05]  /*15b90*/  @!P0 BRA `(.L_x_2531) ;  /* 0x0000000000048947 */ /* 0x000fea0003800000 */
[----:B------:R-:W-:Y:S01]  /*15ba0*/  BPT.TRAP 0x1 ;  /* 0x000000040000795c */ /* 0x000fe20000300000 */
.L_x_2531:
[----:B------:R-:W2:Y:S01]  /*15bb0*/  LDL.LU R0, [R1+0x4] ;  /* 0x0000040001007983 */ /* 0x000ea20000300800 */
[----:B------:R-:W-:Y:S01]  /*15bc0*/  IMAD R4, R27, 0x8, R22 ;  /* 0x000000081b047824 */ /* 0x000fe200078e0216 */
[----:B0-----:R-:W-:Y:S01]  /*15bd0*/  SHF.L.U32 R3, R28, 0x1f, RZ ;  /* 0x0000001f1c037819 */ /* 0x001fe200000006ff */
[----:B------:R-:W-:Y:S03]  /*15be0*/  BSSY B0, `(.L_x_2532) ;  /* 0x0000004000007945 */ /* 0x000fe60003800000 */
[----:B------:R-:W0:Y:S01]  /*15bf0*/  SYNCS.PHASECHK.TRANS64.TRYWAIT P0, [R4+URZ+0x38860], R3 ;  /* 0x03886003040075a7 */ /* 0x000e22000800017f */
[----:B--2---:R-:W-:Y:S01]  /*15c00*/  IMAD R5, R26, -0x50, R0 ;  /* 0xffffffb01a057824 */ /* 0x004fe200078e0200 */
[----:B0-----:R-:W-:Y:S06]  /*15c10*/  @!P0 BRA `(.L_x_2533) ;  /* 0x0000003800c48947 */ /* 0x001fec0003800000 */
.L_x_2625:
[----:B------:R-:W-:Y:S05]  /*15c20*/  BSYNC B0 ;  /* 0x0000000000007941 */ /* 0x000fea0003800000 */
.L_x_2532:
[----:B------:R-:W2:Y:S01]  /*15c30*/  S2R R0, SR_TID.X ;  /* 0x0000000000007919 */ /* 0x000ea20000002100 */
[----:B------:R-:W-:Y:S01]  /*15c40*/  UMOV UR4, 0xffffffff ;  /* 0xffffffff00047882 */ /* 0x000fe20000000000 */
[----:B------:R-:W-:Y:S01]  /*15c50*/  IMAD R7, R27, 0x5000, R32 ;  /* 0x000050001b077824 */ /* 0x000fe200078e0220 */
[----:B--2---:R-:W-:-:S04]  /*15c60*/  LOP3.LUT R0, R0, 0x7f, RZ, 0xc0, !PT ;  /* 0x0000007f00007812 */ /* 0x004fc800078ec0ff */
        /* <DEDUP_REMOVED lines=38> */
[----:B------:R-:W0:Y:S02]  /*15ed0*/  SHFL.IDX PT, R14, R24, 0x3, 0x181f ;  /* 0x00781f00180e7f89 */ /* 0x000e2400000e0000 */
        /* <DEDUP_REMOVED lines=12> */
[----:B------:R0:W3:Y:S02]  /*15fa0*/  SHFL.IDX PT, R14, R24, 0x4, 0x181f ;  /* 0x00981f00180e7f89 */ /* 0x0000e400000e0000 */
        /* <DEDUP_REMOVED lines=9> */
.L_x_2637:
        /* <DEDUP_REMOVED lines=15> */
.L_x_2535:
        /* <DEDUP_REMOVED lines=10> */
.L_x_2536:
[----:B------:R1:W-:Y:S01]  /*161d0*/  SYNCS.ARRIVE.TRANS64.A1T0 RZ, [R4+URZ+0x38850], RZ ;  /* 0x038850ff04ff79a7 */ /* 0x0003e2000810003f */
[----:B------:R-:W-:-:S05]  /*161e0*/  VIADD R27, R27, 0x1 ;  /* 0x000000011b1b7836 */ /* 0x000fca0000000000 */
[----:B------:R-:W-:-:S04]  /*161f0*/  ISETP.NE.AND P0, PT, R27, 0x2, PT ;  /* 0x000000021b00780c */ /* 0x000fc80003f05270 */
[----:B0-----:R-:W-:Y:S02]  /*16200*/  SEL R3, RZ, 0x1, P0 ;  /* 0x00000001ff037807 */ /* 0x001fe40000000000 */
[----:B------:R-:W-:Y:S02]  /*16210*/  SEL R27, R27, RZ, P0 ;  /* 0x000000ff1b1b7207 */ /* 0x000fe40000000000 */
[----:B-1----:R-:W-:-:S07]  /*16220*/  LOP3.LUT R28, R28, R3, RZ, 0x3c, !PT ;  /* 0x000000031c1c7212 */ /* 0x002fce00078e3cff */
.L_x_2491:
[----:B------:R-:W-:Y:S05]  /*16230*/  BSYNC B7 ;  /* 0x0000000000077941 */ /* 0x000fea0003800000 */
.L_x_2489:
        /* <DEDUP_REMOVED lines=8> */
[----:B------:R0:W1:Y:S01]  /*162c0*/  LDS.128 R16, [R22+0x388d0] ;  /* 0x0388d00016107984 */ /* 0x0000620000000c00 */
[----:B------:R-:W-:Y:S06]  /*162d0*/  BAR.ARV 0x4, 0x180 ;  /* 0x0106000000007b1d */ /* 0x000fec0000002000 */
[----:B------:R-:W-:Y:S05]  /*162e0*/  BRA `(.L_x_2538) ;  /* 0x0000000800cc7947 */ /* 0x000fea0003800000 */
.L_x_2537:
[----:B------:R-:W0:Y:S01]  /*162f0*/  S2R R0, SR_TID.X ;  /* 0x0000000000007919 */ /* 0x000e220000002100 */
[----:B------:R-:W-:Y:S01]  /*16300*/  UMOV UR4, 0xffffffff ;  /* 0xffffffff00047882 */ /* 0x000fe20000000000 */
[----:B0-----:R-:W-:-:S04]  /*16310*/  LOP3.LUT R8, R0, 0x1f, RZ, 0xc0, !PT ;  /* 0x0000001f00087812 */ /* 0x001fc800078ec0ff */
[----:B------:R-:W-:Y:S01]  /*16320*/  ISETP.NE.AND P0, PT, R8, 0x1f, PT ;  /* 0x0000001f0800780c */ /* 0x000fe20003f05270 */
[----:B------:R-:W-:-:S12]  /*16330*/  BRA.DIV UR4, `(.L_x_2539) ;  /* 0x0000003e04187947 */ /* 0x000fd8000b800000 */
[----:B------:R-:W-:Y:S01]  /*16340*/  IMAD.IADD R5, R19, 0x1, R8 ;  /* 0x0000000113057824 */ /* 0x000fe200078e0208 */
[----:B------:R-:W-:-:S04]  /*16350*/  ULDC UR4, c[0x0][0xc3c] ;  /* 0x00030f0000047ab9 */ /* 0x000fc80000000800 */
[----:B------:R-:W-:-:S13]  /*16360*/  ISETP.GE.OR P1, PT, R5, UR4, !P0 ;  /* 0x0000000405007c0c */ /* 0x000fda000c726670 */
[----:B------:R-:W0:Y:S02]  /*16370*/  @!P1 LDC.64 R2, c[0x0][0xc80] ;  /* 0x00032000ff029b82 */ /* 0x000e240000000a00 */
[----:B0-----:R-:W-:-:S06]  /*16380*/  @!P1 IMAD.WIDE R2, R5, 0x4, R2 ;  /* 0x0000000405029825 */ /* 0x001fcc00078e0202 */
        /* <DEDUP_REMOVED lines=26> */
.L_x_2647:
[----:B------:R-:W-:Y:S02]  /*16530*/  ULDC UR4, c[0x0][0xc38] ;  /* 0x00030e0000047ab9 */ /* 0x000fe40000000800 */
[----:B------:R-:W-:-:S04]  /*16540*/  IMAD.U32 R7, RZ, RZ, UR4 ;  /* 0x00000004ff077e24 */ /* 0x000fc8000f8e00ff */
[----:B-1----:R-:W-:-:S05]  /*16550*/  IMAD R14, R14, R7, RZ ;  /* 0x000000070e0e7224 */ /* 0x002fca00078e02ff */
[----:B------:R-:W-:-:S04]  /*16560*/  IADD3 R9, R4, R14, RZ ;  /* 0x0000000e04097210 */ /* 0x000fc80007ffe0ff */
[----:B------:R-:W-:-:S13]  /*16570*/  ISETP.GT.AND P6, PT, R9, R0, PT ;  /* 0x000000000900720c */ /* 0x000fda0003fc4270 */
[----:B------:R-:W-:Y:S05]  /*16580*/  @P6 BRA `(.L_x_2540) ;  /* 0x00000000009c6947 */ /* 0x000fea0003800000 */
.L_x_2545:
[----:B------:R-:W1:Y:S01]  /*16590*/  LDC R2, c[0x0][0xc3c] ;  /* 0x00030f00ff027b82 */ /* 0x000e620000000800 */
[----:B------:R-:W-:-:S05]  /*165a0*/  VIADD R19, R19, 0x1f ;  /* 0x0000001f13137836 */ /* 0x000fca0000000000 */
[----:B-1----:R-:W-:-:S13]  /*165b0*/  ISETP.GE.AND P6, PT, R19, R2, PT ;  /* 0x000000021300720c */ /* 0x002fda0003fc6270 */
[----:B------:R-:W-:Y:S05]  /*165c0*/  @P6 BRA `(.L_x_2541) ;  /* 0x0000000400d06947 */ /* 0x000fea0003800000 */
[----:B------:R-:W1:Y:S01]  /*165d0*/  S2R R3, SR_TID.X ;  /* 0x0000000000037919 */ /* 0x000e620000002100 */
[----:B------:R-:W-:Y:S01]  /*165e0*/  BSSY B0, `(.L_x_2542) ;  /* 0x0000009000007945 */ /* 0x000fe20003800000 */
[----:B------:R-:W-:Y:S01]  /*165f0*/  IMAD.MOV.U32 R5, RZ, RZ, RZ ;  /* 0x000000ffff057224 */ /* 0x000fe200078e00ff */
[----:B-1----:R-:W-:-:S05]  /*16600*/  LOP3.LUT R3, R3, 0x1f, RZ, 0xc0, !PT ;  /* 0x0000001f03037812 */ /* 0x002fca00078ec0ff */
[----:B------:R-:W-:-:S05]  /*16610*/  IMAD.IADD R7, R19, 0x1, R3 ;  /* 0x0000000113077824 */ /* 0x000fca00078e0203 */
[----:B------:R-:W-:-:S13]  /*16620*/  ISETP.GE.OR P6, PT, R7, R2, !P0 ;  /* 0x000000020700720c */ /* 0x000fda00047c6670 */
[----:B------:R-:W-:Y:S05]  /*16630*/  @P6 BRA `(.L_x_2543) ;  /* 0x00000000000c6947 */ /* 0x000fea0003800000 */
[----:B------:R-:W1:Y:S02]  /*16640*/  LDC.64 R2, c[0x0][0xc80] ;  /* 0x00032000ff027b82 */ /* 0x000e640000000a00 */
[----:B-1----:R-:W-:-:S05]  /*16650*/  IMAD.WIDE R2, R7, 0x4, R2 ;  /* 0x0000000407027825 */ /* 0x002fca00078e0202 */
[----:B------:R1:W5:Y:S02]  /*16660*/  LDG.E R5, desc[UR38][R2.64] ;  /* 0x0000002602057981 */ /* 0x000364000c1e1900 */
.L_x_2543:
[----:B------:R-:W-:Y:S05]  /*16670*/  BSYNC B0 ;  /* 0x0000000000007941 */ /* 0x000fea0003800000 */
.L_x_2542:
[----:B------:R-:W-:-:S03]  /*16680*/  UMOV UR4, 0xffffffff ;  /* 0xffffffff00047882 */ /* 0x000fc60000000000 */
[----:B------:R-:W-:Y:S05]  /*16690*/  BRA.DIV UR4, `(.L_x_2544) ;  /* 0x0000003e04647947 */ /* 0x000fea000b800000 */
[----:B-----5:R-:W2:Y:S02]  /*166a0*/  SHFL.UP PT, R14, R5, 0x1, RZ ;  /* 0x04200000050e7989 */ /* 0x020ea400000e00ff */
        /* <DEDUP_REMOVED lines=13> */
[----:B0-----:R-:W-:-:S05]  /*16780*/  IMAD.IADD R6, R4, 0x1, R7 ;  /* 0x0000000104067824 */ /* 0x001fca00078e0207 */
[----:B------:R0:W1:Y:S02]  /*16790*/  SHFL.IDX PT, R14, R6, 0x1f, 0x1f ;  /* 0x03e01f00060e7f89 */ /* 0x00006400000e0000 */
.L_x_2655:
[----:B------:R-:W-:Y:S02]  /*167a0*/  ULDC UR4, c[0x0][0xc38] ;  /* 0x00030e0000047ab9 */ /* 0x000fe40000000800 */
[----:B------:R-:W-:-:S04]  /*167b0*/  IMAD.U32 R7, RZ, RZ, UR4 ;  /* 0x00000004ff077e24 */ /* 0x000fc8000f8e00ff */
[----:B-1----:R-:W-:-:S04]  /*167c0*/  IMAD R14, R14, R7, RZ ;  /* 0x000000070e0e7224 */ /* 0x002fc800078e02ff */
[----:B------:R-:W-:-:S05]  /*167d0*/  IMAD.IADD R9, R14, 0x1, R9 ;  /* 0x000000010e097824 */ /* 0x000fca00078e0209 */
[----:B------:R-:W-:-:S13]  /*167e0*/  ISETP.GT.AND P6, PT, R9, R0, PT ;  /* 0x000000000900720c */ /* 0x000fda0003fc4270 */
[----:B------:R-:W-:Y:S05]  /*167f0*/  @!P6 BRA `(.L_x_2545) ;  /* 0xfffffffc0064e947 */ /* 0x000fea000383ffff */
.L_x_2540:
        /* <DEDUP_REMOVED lines=8> */
.L_x_2659:
[----:B------:R-:W-:Y:S01]  /*16880*/  ISETP.NE.AND P0, PT, R2, RZ, PT ;  /* 0x000000ff0200720c */ /* 0x000fe20003f05270 */
[----:B------:R-:W-:-:S12]  /*16890*/  IMAD.MOV.U32 R14, RZ, RZ, RZ ;  /* 0x000000ffff0e7224 */ /* 0x000fd800078e00ff */
[----:B------:R-:W-:Y:S05]  /*168a0*/  @!P0 BRA `(.L_x_2547) ;  /* 0x0000000000108947 */ /* 0x000fea0003800000 */
[----:B------:R-:W-:Y:S01]  /*168b0*/  UMOV UR4, 0xffffffff ;  /* 0xffffffff00047882 */ /* 0x000fe20000000000 */
[----:B------:R-:W-:Y:S02]  /*168c0*/  IADD3 R12, R4, -0x1, RZ ;  /* 0xffffffff040c7810 */ /* 0x000fe40007ffe0ff */
[----:B------:R-:W-:Y:S05]  /*168d0*/  BRA.DIV UR4, `(.L_x_2548) ;  /* 0x0000003e04d87947 */ /* 0x000fea000b800000 */
[----:B------:R3:W4:Y:S02]  /*168e0*/  SHFL.IDX PT, R14, R6, R12, 0x1f ;  /* 0x00001f0c060e7589 */ /* 0x00072400000e0000 */
.L_x_2547:
[----:B------:R-:W5:Y:S01]  /*168f0*/  LDC.64 R2, c[0x0][0xc90] ;  /* 0x00032400ff027b82 */ /* 0x000f620000000a00 */
[----:B------:R-:W-:-:S04]  /*16900*/  IMAD.IADD R19, R4, 0x1, R19 ;  /* 0x0000000104137824 */ /* 0x000fc800078e0213 */
[----:B-----5:R-:W-:-:S05]  /*16910*/  IMAD.WIDE R2, R19, 0x4, R2 ;  /* 0x0000000413027825 */ /* 0x020fca00078e0202 */
[----:B0--3--:R0:W1:Y:S01]  /*16920*/  LDG.E R6, desc[UR38][R2.64] ;  /* 0x0000002602067981 */ /* 0x009062000c1e1900 */
[----:B----4-:R-:W-:Y:S02]  /*16930*/  IMAD R16, R14, R7, R16 ;  /* 0x000000070e107224 */ /* 0x010fe400078e0210 */
[----:B0-----:R-:W-:Y:S02]  /*16940*/  IMAD.MOV.U32 R2, RZ, RZ, RZ ;  /* 0x000000ffff027224 */ /* 0x001fe400078e00ff */
[----:B-12---:R-:W-:-:S05]  /*16950*/  IMAD R4, R5, R6, RZ ;  /* 0x0000000605047224 */ /* 0x006fca00078e02ff */
        /* <DEDUP_REMOVED lines=24> */
[----:B------:R-:W-:Y:S01]  /*16ae0*/  IMAD R0, R6, R2, RZ ;  /* 0x0000000206007224 */ /* 0x000fe200078e02ff */
[----:B------:R-:W-:-:S03]  /*16af0*/  IADD3 R2, -R2, RZ, RZ ;  /* 0x000000ff02027210 */ /* 0x000fc60007ffe1ff */
        /* <DEDUP_REMOVED lines=33> */
.L_x_2541:
[----:B------:R-:W-:Y:S01]  /*16d10*/  UMOV UR4, URZ ;  /* 0x0000003f00047c82 */ /* 0x000fe20008000000 */
[----:B------:R-:W-:Y:S01]  /*16d20*/  UMOV UR5, URZ ;  /* 0x0000003f00057c82 */ /* 0x000fe20008000000 */
[----:B------:R-:W-:Y:S01]  /*16d30*/  ULDC UR6, c[0x0][0xc3c] ;  /* 0x00030f0000067ab9 */ /* 0x000fe20000000800 */
[----:B------:R-:W-:Y:S01]  /*16d40*/  IMAD.MOV.U32 R16, RZ, RZ, R0 ;  /* 0x000000ffff107224 */ /* 0x000fe200078e0000 */
[----:B------:R-:W-:Y:S01]  /*16d50*/  MOV R18, UR5 ;  /* 0x0000000500127c02 */ /* 0x000fe20008000f00 */
[----:B------:R-:W-:Y:S02]  /*16d60*/  IMAD.U32 R17, RZ, RZ, UR4 ;  /* 0x00000004ff117e24 */ /* 0x000fe4000f8e00ff */
[----:B------:R-:W-:-:S07]  /*16d70*/  IMAD.U32 R19, RZ, RZ, UR6 ;  /* 0x00000006ff137e24 */ /* 0x000fce000f8e00ff */
.L_x_2549:
[----:B------:R-:W1:Y:S01]  /*16d80*/  S2R R0, SR_TID.X ;  /* 0x0000000000007919 */ /* 0x000e620000002100 */
        /* <DEDUP_REMOVED lines=9> */
.L_x_2538:
[----:B------:R-:W-:Y:S02]  /*16e20*/  ULDC UR4, c[0x0][0xc3c] ;  /* 0x00030f0000047ab9 */ /* 0x000fe40000000800 */
[----:B-1----:R-:W-:-:S13]  /*16e30*/  ISETP.GE.AND P0, PT, R19, UR4, PT ;  /* 0x0000000413007c0c */ /* 0x002fda000bf06270 */
[----:B------:R-:W-:Y:S05]  /*16e40*/  @!P0 BRA `(.L_x_2550) ;  /* 0xffffffb400808947 */ /* 0x000fea000383ffff */
[----:B------:R-:W-:Y:S05]  /*16e50*/  BSYNC B8 ;  /* 0x0000000000087941 */ /* 0x000fea0003800000 */
.L_x_2485:
[----:B-1----:R-:W3:Y:S01]  /*16e60*/  LDL.LU R0, [R1+0x28] ;  /* 0x0000280001007983 */ /* 0x002ee20000300800 */
[----:B------:R-:W-:Y:S01]  /*16e70*/  BSSY B0, `(.L_x_2551) ;  /* 0x000000b000007945 */ /* 0x000fe20003800000 */
[----:B------:R-:W1:Y:S01]  /*16e80*/  S2R R5, SR_CgaCtaId ;  /* 0x0000000000057919 */ /* 0x000e620000008800 */
[----:B---3--:R-:W-:-:S05]  /*16e90*/  VIADD R0, R0, 0x1 ;  /* 0x0000000100007836 */ /* 0x008fca0000000000 */
        /* <DEDUP_REMOVED lines=8> */
.L_x_2662:
[----:B------:R-:W-:Y:S05]  /*16f20*/  BSYNC B0 ;  /* 0x0000000000007941 */ /* 0x000fea0003800000 */
.L_x_2551:
[----:B------:R-:W-:-:S03]  /*16f30*/  UMOV UR4, 0xffffffff ;  /* 0xffffffff00047882 */ /* 0x000fc60000000000 */
[----:B------:R-:W-:Y:S05]  /*16f40*/  BRA.DIV UR4, `(.L_x_2553) ;  /* 0x0000003a04747947 */ /* 0x000fea000b800000 */
[----:B-1----:R-:W1:Y:S02]  /*16f50*/  S2R R0, SR_TID.X ;  /* 0x0000000000007919 */ /* 0x002e640000002100 */
[----:B-1----:R-:W-:-:S04]  /*16f60*/  SHF.R.U32.HI R0, RZ, 0x5, R0 ;  /* 0x00000005ff007819 */ /* 0x002fc80000011600 */
[----:B------:R-:W-:-:S05]  /*16f70*/  LOP3.LUT R0, R0, 0x3, RZ, 0xc0, !PT ;  /* 0x0000000300007812 */ /* 0x000fca00078ec0ff */
[----:B------:R1:W3:Y:S02]  /*16f80*/  SHFL.IDX PT, R14, R0, RZ, 0x1f ;  /* 0x00001fff000e7589 */ /* 0x0002e400000e0000 */
.L_x_2665:
[----:B---3--:R-:W-:Y:S01]  /*16f90*/  ISETP.NE.AND P0, PT, R14, RZ, PT ;  /* 0x000000ff0e00720c */ /* 0x008fe20003f05270 */
[----:B------:R-:W-:-:S12]  /*16fa0*/  BSSY B0, `(.L_x_2554) ;  /* 0x0000026000007945 */ /* 0x000fd80003800000 */
[----:B------:R-:W-:Y:S05]  /*16fb0*/  @P0 BRA `(.L_x_2555) ;  /* 0x0000000000900947 */ /* 0x000fea0003800000 */
[----:B------:R-:W-:-:S03]  /*16fc0*/  UMOV UR4, 0xffffffff ;  /* 0xffffffff00047882 */ /* 0x000fc60000000000 */
[----:B------:R-:W-:Y:S05]  /*16fd0*/  BRA.DIV UR4, `(.L_x_2556) ;  /* 0x0000003a04847947 */ /* 0x000fea000b800000 */
[----:B------:R-:W-:-:S13]  /*16fe0*/  ELECT P6, URZ, PT ;  /* 0x00000000003f782f */ /* 0x000fda00038c0000 */
.L_x_2668:
[----:B------:R-:W-:Y:S05]  /*16ff0*/  @!P6 BRA `(.L_x_2555) ;  /* 0x000000000080e947 */ /* 0x000fea0003800000 */
[----:B-1----:R-:W3:Y:S02]  /*17000*/  LDL R0, [R1+0x2c] ;  /* 0x00002c0001007983 */ /* 0x002ee40000100800 */
[----:B---3--:R-:W-:-:S13]  /*17010*/  R2UR UR4, R0 ;  /* 0x00000000000472ca */ /* 0x008fda00000e0000 */
[----:B------:R-:W-:-:S06]  /*17020*/  ULOP3.LUT UR4, UR4, 0x2, URZ, 0xfc, !UPT ;  /* 0x0000000204047892 */ /* 0x000fcc000f8efc3f */
[----:B------:R-:W-:-:S05]  /*17030*/  IMAD.U32 R0, RZ, RZ, UR4 ;  /* 0x00000004ff007e24 */ /* 0x000fca000f8e00ff */
[----:B------:R-:W-:-:S13]  /*17040*/  ISETP.NE.AND P0, PT, R0, 0x3, PT ;  /* 0x000000030000780c */ /* 0x000fda0003f05270 */
[----:B------:R-:W-:Y:S05]  /*17050*/  @!P0 BRA `(.L_x_2557) ;  /* 0x0000000000048947 */ /* 0x000fea0003800000 */
[----:B------:R-:W-:Y:S01]  /*17060*/  BPT.TRAP 0x1 ;  /* 0x000000040000795c */ /* 0x000fe20000300000 */
.L_x_2557:
[C---:B------:R-:W-:Y:S01]  /*17070*/  IMAD R5, R27.reuse, 0x8, R4 ;  /* 0x000000081b057824 */ /* 0x040fe200078e0204 */
[----:B------:R-:W-:Y:S01]  /*17080*/  SHF.L.U32 R0, R28, 0x1f, RZ ;  /* 0x0000001f1c007819 */ /* 0x000fe200000006ff */
[----:B------:R-:W-:-:S03]  /*17090*/  VIADD R27, R27, 0x1 ;  /* 0x000000011b1b7836 */ /* 0x000fc60000000000 */
[----:B------:R-:W1:Y:S02]  /*170a0*/  SYNCS.PHASECHK.TRANS64.TRYWAIT P1, [R5+URZ+0x38840], R0 ;  /* 0x03884000050075a7 */ /* 0x000e64000802017f */
[----:B------:R-:W-:-:S04]  /*170b0*/  ISETP.NE.AND P2, PT, R27, 0x2, PT ;  /* 0x000000021b00780c */ /* 0x000fc80003f45270 */
[----:B------:R-:W-:Y:S01]  /*170c0*/  SEL R3, RZ, 0x1, P2 ;  /* 0x00000001ff037807 */ /* 0x000fe20001000000 */
[----:B-1----:R-:W-:Y:S08]  /*170d0*/  @!P1 BRA `(.L_x_2558) ;  /* 0x0000003800649947 */ /* 0x002ff00003800000 */
.L_x_2669:
[----:B------:R-:W-:Y:S02]  /*170e0*/  SEL R27, R27, RZ, P2 ;  /* 0x000000ff1b1b7207 */ /* 0x000fe40001000000 */
[----:B------:R-:W-:Y:S01]  /*170f0*/  LOP3.LUT R2, R28, R3, RZ, 0x3c, !PT ;  /* 0x000000031c027212 */ /* 0x000fe200078e3cff */
[----:B------:R-:W-:Y:S06]  /*17100*/  @!P0 BRA `(.L_x_2559) ;  /* 0x0000000000048947 */ /* 0x000fec0003800000 */
[----:B------:R-:W-:Y:S01]  /*17110*/  BPT.TRAP 0x1 ;  /* 0x000000040000795c */ /* 0x000fe20000300000 */
.L_x_2559:
[----:B------:R-:W-:Y:S01]  /*17120*/  IMAD R27, R27, 0x8, R4 ;  /* 0x000000081b1b7824 */ /* 0x000fe200078e0204 */
[----:B------:R-:W-:-:S04]  /*17130*/  SHF.L.U32 R2, R2, 0x1f, RZ ;  /* 0x0000001f02027819 */ /* 0x000fc800000006ff */
[----:B------:R-:W3:Y:S02]  /*17140*/  SYNCS.PHASECHK.TRANS64.TRYWAIT P1, [R27+URZ+0x38840], R2 ;  /* 0x038840021b0075a7 */ /* 0x000ee4000802017f */
[----:B---3--:R-:W-:Y:S05]  /*17150*/  @!P1 BRA `(.L_x_2560) ;  /* 0x0000003800589947 */ /* 0x008fea0003800000 */
.L_x_2670:
[----:B------:R-:W-:Y:S05]  /*17160*/  @!P0 BRA `(.L_x_2561) ;  /* 0x0000000000048947 */ /* 0x000fea0003800000 */
[----:B------:R-:W-:Y:S01]  /*17170*/  BPT.TRAP 0x1 ;  /* 0x000000040000795c */ /* 0x000fe20000300000 */
.L_x_2561:
[----:B------:R-:W4:Y:S02]  /*17180*/  SYNCS.PHASECHK.TRANS64.TRYWAIT P1, [R5+URZ+0x38860], R0 ;  /* 0x03886000050075a7 */ /* 0x000f24000802017f */
[----:B----4-:R-:W-:Y:S05]  /*17190*/  @!P1 BRA `(.L_x_2562) ;  /* 0x00000038005c9947 */ /* 0x010fea0003800000 */
.L_x_2671:
[----:B------:R-:W-:Y:S05]  /*171a0*/  @!P0 BRA `(.L_x_2563) ;  /* 0x0000000000048947 */ /* 0x000fea0003800000 */
[----:B------:R-:W-:Y:S01]  /*171b0*/  BPT.TRAP 0x1 ;  /* 0x000000040000795c */ /* 0x000fe20000300000 */
.L_x_2563:
[----:B------:R0:W0:Y:S02]  /*171c0*/  SYNCS.PHASECHK.TRANS64.TRYWAIT P0, [R27+URZ+0x38860], R2 ;  /* 0x038860021b0075a7 */ /* 0x000024000800017f */
[----:B0-----:R-:W-:Y:S05]  /*171d0*/  @!P0 NANOSLEEP.SYNCS 0x989680 ;  /* 0x009896800000895d */ /* 0x001fea0003900000 */
[----:B------:R-:W0:Y:S02]  /*171e0*/  @!P0 SYNCS.PHASECHK.TRANS64 P0, [R27+URZ+0x38860], R2 ;  /* 0x038860021b0085a7 */ /* 0x000e24000800007f */
[----:B0-----:R-:W-:Y:S05]  /*171f0*/  @!P0 BRA `(.L_x_2563) ;  /* 0xfffffffc00f08947 */ /* 0x001fea000383ffff */
.L_x_2555:
[----:B------:R-:W-:Y:S05]  /*17200*/  BSYNC B0 ;  /* 0x0000000000007941 */ /* 0x000fea0003800000 */
.L_x_2554:
[----:B------:R-:W-:Y:S05]  /*17210*/  EXIT ;  /* 0x000000000000794d */ /* 0x000fea0003800000 */
.L_x_2421:
[----:B------:R-:W-:-:S13]  /*17220*/  R2UR UR4, R16 ;  /* 0x00000000100472ca */ /* 0x000fda00000e0000 */
[----:B0-----:R-:W-:-:S04]  /*17230*/  IMAD.U32 R3, RZ, RZ, UR4 ;  /* 0x00000004ff037e24 */ /* 0x001fc8000f8e00ff */
[----:B------:R0:W1:Y:S03]  /*17240*/  SYNCS.PHASECHK.TRANS64.TRYWAIT P1, [R3+URZ+0x38800], R0 ;  /* 0x03880000030075a7 */ /* 0x000066000802017f */
[----:B-1----:R-:W-:Y:S05]  /*17250*/  @!P1 NANOSLEEP.SYNCS 0x989680 ;  /* 0x009896800000995d */ /* 0x002fea0003900000 */
[----:B------:R-:W1:Y:S02]  /*17260*/  @!P1 SYNCS.PHASECHK.TRANS64 P1, [R3+URZ+0x38800], R0 ;  /* 0x03880000030095a7 */ /* 0x000e64000802007f */
[----:B-1----:R-:W-:Y:S05]  /*17270*/  @!P1 BRA `(.L_x_2421) ;  /* 0xfffffffc00e89947 */ /* 0x002fea000383ffff */
[----:B------:R-:W-:Y:S05]  /*17280*/  BRA `(.L_x_2564) ;  /* 0xfffffea800507947 */ /* 0x000fea000383ffff */
.L_x_2425:
[----:B-1----:R1:W2:Y:S02]  /*17290*/  SYNCS.PHASECHK.TRANS64.TRYWAIT P1, [R0+URZ+0x38830], R3 ;  /* 0x03883003000075a7 */ /* 0x0022a4000802017f */
[----:B--2---:R-:W-:Y:S05]  /*172a0*/  @!P1 NANOSLEEP.SYNCS 0x989680 ;  /* 0x009896800000995d */ /* 0x004fea0003900000 */
[----:B------:R-:W2:Y:S02]  /*172b0*/  @!P1 SYNCS.PHASECHK.TRANS64 P1, [R0+URZ+0x38830], R3 ;  /* 0x03883003000095a7 */ /* 0x000ea4000802007f */
[----:B--2---:R-:W-:Y:S05]  /*172c0*/  @!P1 BRA `(.L_x_2425) ;  /* 0xfffffffc00f09947 */ /* 0x004fea000383ffff */
[----:B------:R-:W-:Y:S05]  /*172d0*/  BRA `(.L_x_2424) ;  /* 0xfffffea800747947 */ /* 0x000fea000383ffff */
.L_x_2431:
[----:B-1----:R-:W-:-:S04]  /*172e0*/  IMAD.U32 R4, RZ, RZ, UR61 ;  /* 0x0000003dff047e24 */ /* 0x002fc8000f8e00ff */
[----:B------:R1:W2:Y:S03]  /*172f0*/  SYNCS.PHASECHK.TRANS64.TRYWAIT P1, [R4+URZ+0x38830], R3 ;  /* 0x03883003040075a7 */ /* 0x0002a6000802017f */
[----:B--2---:R-:W-:Y:S05]  /*17300*/  @!P1 NANOSLEEP.SYNCS 0x989680 ;  /* 0x009896800000995d */ /* 0x004fea0003900000 */
[----:B------:R-:W2:Y:S02]  /*17310*/  @!P1 SYNCS.PHASECHK.TRANS64 P1, [R4+URZ+0x38830], R3 ;  /* 0x03883003040095a7 */ /* 0x000ea4000802007f */
[----:B--2---:R-:W-:Y:S05]  /*17320*/  @!P1 BRA `(.L_x_2431) ;  /* 0xfffffffc00ec9947 */ /* 0x004fea000383ffff */
[----:B------:R-:W-:Y:S05]  /*17330*/  BRA `(.L_x_2430) ;  /* 0xfffffee400d47947 */ /* 0x000fea000383ffff */
.L_x_2435:
[----:B---3--:R-:W-:-:S04]  /*17340*/  IMAD.U32 R2, RZ, RZ, UR4 ;  /* 0x00000004ff027e24 */ /* 0x008fc8000f8e00ff */
[----:B------:R3:W4:Y:S03]  /*17350*/  SYNCS.PHASECHK.TRANS64.TRYWAIT P1, [R2+URZ+0x38850], R0 ;  /* 0x03885000020075a7 */ /* 0x000726000802017f */
[----:B----4-:R-:W-:Y:S05]  /*17360*/  @!P1 NANOSLEEP.SYNCS 0x989680 ;  /* 0x009896800000995d */ /* 0x010fea0003900000 */
[----:B------:R-:W4:Y:S02]  /*17370*/  @!P1 SYNCS.PHASECHK.TRANS64 P1, [R2+URZ+0x38850], R0 ;  /* 0x03885000020095a7 */ /* 0x000f24000802007f */
[----:B----4-:R-:W-:Y:S05]  /*17380*/  @!P1 BRA `(.L_x_2435) ;  /* 0xfffffffc00ec9947 */ /* 0x010fea000383ffff */
[----:B------:R-:W-:Y:S05]  /*17390*/  BRA `(.L_x_2434) ;  /* 0xffffff0c00287947 */ /* 0x000fea000383ffff */
.L_x_2443:
[----:B-1----:R-:W-:-:S04]  /*173a0*/  IMAD.U32 R4, RZ, RZ, UR4 ;  /* 0x00000004ff047e24 */ /* 0x002fc8000f8e00ff */
[----:B------:R1:W2:Y:S03]  /*173b0*/  SYNCS.PHASECHK.TRANS64.TRYWAIT P1, [R4+URZ+0x38830], R3 ;  /* 0x03883003040075a7 */ /* 0x0002a6000802017f */
[----:B--2---:R-:W-:Y:S05]  /*173c0*/  @!P1 NANOSLEEP.SYNCS 0x989680 ;  /* 0x009896800000995d */ /* 0x004fea0003900000 */
[----:B------:R-:W2:Y:S02]  /*173d0*/  @!P1 SYNCS.PHASECHK.TRANS64 P1, [R4+URZ+0x38830], R3 ;  /* 0x03883003040095a7 */ /* 0x000ea4000802007f */
[----:B--2---:R-:W-:Y:S05]  /*173e0*/  @!P1 BRA `(.L_x_2443) ;  /* 0xfffffffc00ec9947 */ /* 0x004fea000383ffff */
[----:B------:R-:W-:Y:S05]  /*173f0*/  BRA `(.L_x_2442) ;  /* 0xffffff24001c7947 */ /* 0x000fea000383ffff */
.L_x_2447:
[----:B---3--:R-:W-:-:S04]  /*17400*/  IMAD.U32 R2, RZ, RZ, UR4 ;  /* 0x00000004ff027e24 */ /* 0x008fc8000f8e00ff */
[----:B------:R3:W4:Y:S03]  /*17410*/  SYNCS.PHASECHK.TRANS64.TRYWAIT P1, [R2+URZ+0x38850], R0 ;  /* 0x03885000020075a7 */ /* 0x000726000802017f */
[----:B----4-:R-:W-:Y:S05]  /*17420*/  @!P1 NANOSLEEP.SYNCS 0x989680 ;  /* 0x009896800000995d */ /* 0x010fea0003900000 */
[----:B------:R-:W4:Y:S02]  /*17430*/  @!P1 SYNCS.PHASECHK.TRANS64 P1, [R2+URZ+0x38850], R0 ;  /* 0x03885000020095a7 */ /* 0x000f24000802007f */
[----:B----4-:R-:W-:Y:S05]  /*17440*/  @!P1 BRA `(.L_x_2447) ;  /* 0xfffffffc00ec9947 */ /* 0x010fea000383ffff */
[----:B------:R-:W-:Y:S05]  /*17450*/  BRA `(.L_x_2446) ;  /* 0xffffff4c00687947 */ /* 0x000fea000383ffff */
.L_x_2454:
[----:B-1----:R-:W-:-:S04]  /*17460*/  MOV R7, UR8 ;  /* 0x0000000800077c02 */ /* 0x002fc80008000f00 */
[----:B------:R1:W2:Y:S03]  /*17470*/  SYNCS.PHASECHK.TRANS64.TRYWAIT P1, [R7+URZ+0x38850], R0 ;  /* 0x03885000070075a7 */ /* 0x0002a6000802017f */
[----:B--2---:R-:W-:Y:S05]  /*17480*/  @!P1 NANOSLEEP.SYNCS 0x989680 ;  /* 0x009896800000995d */ /* 0x004fea0003900000 */
[----:B------:R-:W2:Y:S02]  /*17490*/  @!P1 SYNCS.PHASECHK.TRANS64 P1, [R7+URZ+0x38850], R0 ;  /* 0x03885000070095a7 */ /* 0x000ea4000802007f */
[----:B--2---:R-:W-:Y:S05]  /*174a0*/  @!P1 BRA `(.L_x_2454) ;  /* 0xfffffffc00ec9947 */ /* 0x004fea000383ffff */
[----:B------:R-:W-:Y:S05]  /*174b0*/  BRA `(.L_x_2453) ;  /* 0xffffff64007c7947 */ /* 0x000fea000383ffff */
.L_x_2497:
[----:B------:R-:W0:Y:S01]  /*174c0*/  S2R R2, SR_TID.X ;  /* 0x0000000000027919 */ /* 0x000e220000002100 */
[----:B------:R-:W-:Y:S01]  /*174d0*/  BSSY B0, `(.L_x_2565) ;  /* 0x000000a000007945 */ /* 0x000fe20003800000 */
        /* <DEDUP_REMOVED lines=9> */
.L_x_2566:
[----:B------:R-:W-:Y:S05]  /*17570*/  BSYNC B0 ;  /* 0x0000000000007941 */ /* 0x000fea0003800000 */
.L_x_2565:
[----:B------:R-:W-:Y:S05]  /*17580*/  BRA `(.L_x_2567) ;  /* 0xffffffb800b47947 */ /* 0x000fea000383ffff */
.L_x_2500:
[----:B0-----:R0:W1:Y:S02]  /*17590*/  SYNCS.PHASECHK.TRANS64.TRYWAIT P0, [R5+URZ+0x38840], R2 ;  /* 0x03884002050075a7 */ /* 0x001064000800017f */
[----:B-1----:R-:W-:Y:S05]  /*175a0*/  @!P0 NANOSLEEP.SYNCS 0x989680 ;  /* 0x009896800000895d */ /* 0x002fea0003900000 */
[----:B------:R-:W1:Y:S02]  /*175b0*/  @!P0 SYNCS.PHASECHK.TRANS64 P0, [R5+URZ+0x38840], R2 ;  /* 0x03884002050085a7 */ /* 0x000e64000800007f */
[----:B-1----:R-:W-:Y:S05]  /*175c0*/  @!P0 BRA `(.L_x_2500) ;  /* 0xfffffffc00f08947 */ /* 0x002fea000383ffff */
[----:B------:R-:W-:Y:S05]  /*175d0*/  BRA `(.L_x_2568) ;  /* 0xffffffbc00b87947 */ /* 0x000fea000383ffff */
.L_x_2501:
        /* <DEDUP_REMOVED lines=8> */
.L_x_2570:
[----:B------:R-:W-:Y:S05]  /*17660*/  BSYNC B0 ;  /* 0x0000000000007941 */ /* 0x000fea0003800000 */
.L_x_2569:
[----:B------:R-:W-:Y:S01]  /*17670*/  IMAD.MOV.U32 R13, RZ, RZ, R0 ;  /* 0x000000ffff0d7224 */ /* 0x000fe200078e0000 */
[----:B------:R-:W-:Y:S01]  /*17680*/  MOV R15, 0xffffffff ;  /* 0xffffffff000f7802 */ /* 0x000fe20000000f00 */
[----:B------:R-:W-:Y:S01]  /*17690*/  IMAD.MOV.U32 R12, RZ, RZ, RZ ;  /* 0x000000ffff0c7224 */ /* 0x000fe200078e00ff */
[C---:B------:R-:W-:Y:S01]  /*176a0*/  LOP3.LUT P5, RZ, R23.reuse, 0x10, RZ, 0xc0, !PT ;  /* 0x0000001017ff7812 */ /* 0x040fe200078ac0ff */
[----:B------:R-:W-:Y:S01]  /*176b0*/  IMAD.MOV.U32 R11, RZ, RZ, 0x181f ;  /* 0x0000181fff0b7424 */ /* 0x000fe200078e00ff */
[C---:B------:R-:W-:Y:S01]  /*176c0*/  LOP3.LUT P4, RZ, R23.reuse, 0x8, RZ, 0xc0, !PT ;  /* 0x0000000817ff7812 */ /* 0x040fe2000788c0ff */
[----:B------:R-:W-:Y:S01]  /*176d0*/  IMAD.MOV.U32 R2, RZ, RZ, R14 ;  /* 0x000000ffff027224 */ /* 0x000fe200078e000e */
[----:B------:R-:W-:Y:S01]  /*176e0*/  LOP3.LUT P3, RZ, R23, 0x4, RZ, 0xc0, !PT ;  /* 0x0000000417ff7812 */ /* 0x000fe2000786c0ff */
[----:B------:R-:W-:-:S12]  /*176f0*/  @P0 IMAD R9, R7, 0x2, R22 ;  /* 0x0000000207090824 */ /* 0x000fd800078e0216 */
[----:B------:R-:W-:Y:S05]  /*17700*/  WARPSYNC.COLLECTIVE R15, `(.L_x_2571) ;  /* 0x000000000f087348 */ /* 0x000fea0003c00000 */
[----:B------:R0:W1:Y:S02]  /*17710*/  SHFL.IDX P6, R14, R13, R12, R11 ;  /* 0x0000000c0d0e7389 */ /* 0x00006400000c000b */
[----:B01----:R-:W-:Y:S01]  /*17720*/  ENDCOLLECTIVE ;  /* 0x000000000000791b */ /* 0x003fe20003800000 */
.L_x_2571:
[----:B------:R-:W-:Y:S01]  /*17730*/  LOP3.LUT P2, RZ, R23, 0x2, RZ, 0xc0, !PT ;  /* 0x0000000217ff7812 */ /* 0x000fe2000784c0ff */
[----:B------:R-:W-:Y:S02]  /*17740*/  IMAD.MOV.U32 R13, RZ, RZ, R6 ;  /* 0x000000ffff0d7224 */ /* 0x000fe400078e0006 */
[----:B------:R-:W-:Y:S02]  /*17750*/  IMAD.MOV.U32 R12, RZ, RZ, 0x1 ;  /* 0x00000001ff0c7424 */ /* 0x000fe400078e00ff */
[----:B------:R-:W-:-:S08]  /*17760*/  IMAD.MOV.U32 R3, RZ, RZ, R14 ;  /* 0x000000ffff037224 */ /* 0x000fd000078e000e */
[----:B------:R-:W-:Y:S05]  /*17770*/  WARPSYNC.COLLECTIVE R15, `(.L_x_2572) ;  /* 0x000000000f087348 */ /* 0x000fea0003c00000 */
[----:B------:R0:W1:Y:S02]  /*17780*/  SHFL.IDX P6, R14, R13, R12, R11 ;  /* 0x0000000c0d0e7389 */ /* 0x00006400000c000b */
[----:B01----:R-:W-:Y:S01]  /*17790*/  ENDCOLLECTIVE ;  /* 0x000000000000791b */ /* 0x003fe20003800000 */
.L_x_2572:
        /* <DEDUP_REMOVED lines=10> */
.L_x_2573:
        /* <DEDUP_REMOVED lines=14> */
.L_x_2574:
        /* <DEDUP_REMOVED lines=11> */
[----:B------:R0:W-:Y:S01]  /*179d0*/  @P0 LDGSTS.E.BYPASS.LTC128B.128 [R21+0x2c400], desc[UR38][R2.64+0x180], !P2 ;  /* 0x2c40018002150fae */ /* 0x0001e2000d101d66 */
[----:B------:R-:W-:-:S13]  /*179e0*/  ISETP.GE.AND P0, PT, R4, 0x21, PT ;  /* 0x000000210400780c */ /* 0x000fda0003f06270 */
[----:B0-----:R-:W-:Y:S05]  /*179f0*/  WARPSYNC.COLLECTIVE R15, `(.L_x_2575) ;  /* 0x000000000f087348 */ /* 0x001fea0003c00000 */
[----:B------:R1:W2:Y:S02]  /*17a00*/  SHFL.IDX P6, R14, R13, R12, R11 ;  /* 0x0000000c0d0e7389 */ /* 0x0002a400000c000b */
[----:B012---:R-:W-:Y:S01]  /*17a10*/  ENDCOLLECTIVE ;  /* 0x000000000000791b */ /* 0x007fe20003800000 */
.L_x_2575:
[----:B------:R-:W-:Y:S02]  /*17a20*/  @P0 IMAD R9, R7, 0x2, R22 ;  /* 0x0000000207090824 */ /* 0x000fe400078e0216 */
[----:B------:R-:W-:Y:S02]  /*17a30*/  IMAD.MOV.U32 R13, RZ, RZ, R6 ;  /* 0x000000ffff0d7224 */ /* 0x000fe400078e0006 */
[----:B------:R-:W-:Y:S02]  /*17a40*/  IMAD.MOV.U32 R12, RZ, RZ, 0x3 ;  /* 0x00000003ff0c7424 */ /* 0x000fe400078e00ff */
[----:B------:R-:W-:-:S07]  /*17a50*/  IMAD.MOV.U32 R2, RZ, RZ, R14 ;  /* 0x000000ffff027224 */ /* 0x000fce00078e000e */
[----:B------:R-:W-:Y:S05]  /*17a60*/  WARPSYNC.COLLECTIVE R15, `(.L_x_2576) ;  /* 0x000000000f087348 */ /* 0x000fea0003c00000 */
[----:B------:R0:W1:Y:S02]  /*17a70*/  SHFL.IDX P6, R14, R13, R12, R11 ;  /* 0x0000000c0d0e7389 */ /* 0x00006400000c000b */
[----:B01----:R-:W-:Y:S01]  /*17a80*/  ENDCOLLECTIVE ;  /* 0x000000000000791b */ /* 0x003fe20003800000 */
.L_x_2576:
        /* <DEDUP_REMOVED lines=15> */
.L_x_2577:
[----:B------:R-:W-:Y:S02]  /*17b80*/  @P0 IMAD R21, R7, 0x2, R22 ;  /* 0x0000000207150824 */ /* 0x000fe400078e0216 */
[----:B------:R-:W-:Y:S01]  /*17b90*/  IMAD.MOV.U32 R13, RZ, RZ, R6 ;  /* 0x000000ffff0d7224 */ /* 0x000fe200078e0006 */
[----:B------:R-:W-:Y:S01]  /*17ba0*/  MOV R12, 0x4 ;  /* 0x00000004000c7802 */ /* 0x000fe20000000f00 */
[----:B------:R-:W-:-:S07]  /*17bb0*/  IMAD.MOV.U32 R2, RZ, RZ, R14 ;  /* 0x000000ffff027224 */ /* 0x000fce00078e000e */
[----:B------:R-:W-:Y:S05]  /*17bc0*/  WARPSYNC.COLLECTIVE R15, `(.L_x_2578) ;  /* 0x000000000f087348 */ /* 0x000fea0003c00000 */
[----:B------:R0:W1:Y:S02]  /*17bd0*/  SHFL.IDX P6, R14, R13, R12, R11 ;  /* 0x0000000c0d0e7389 */ /* 0x00006400000c000b */
[----:B01----:R-:W-:Y:S01]  /*17be0*/  ENDCOLLECTIVE ;  /* 0x000000000000791b */ /* 0x003fe20003800000 */
.L_x_2578:
        /* <DEDUP_REMOVED lines=14> */
.L_x_2579:
[----:B------:R-:W-:Y:S01]  /*17cd0*/  IMAD.MOV.U32 R0, RZ, RZ, R14 ;  /* 0x000000ffff007224 */ /* 0x000fe200078e000e */
[----:B------:R-:W-:Y:S06]  /*17ce0*/  BRA `(.L_x_2580) ;  /* 0xffffffbc00287947 */ /* 0x000fec000383ffff */
.L_x_2508:
[----:B------:R-:W-:Y:S02]  /*17cf0*/  IMAD.MOV.U32 R13, RZ, RZ, R0 ;  /* 0x000000ffff0d7224 */ /* 0x000fe400078e0000 */
[----:B------:R-:W-:Y:S02]  /*17d00*/  IMAD.MOV.U32 R12, RZ, RZ, RZ ;  /* 0x000000ffff0c7224 */ /* 0x000fe400078e00ff */
[----:B------:R-:W-:Y:S02]  /*17d10*/  IMAD.MOV.U32 R11, RZ, RZ, 0x181f ;  /* 0x0000181fff0b7424 */ /* 0x000fe400078e00ff */
[----:B------:R-:W-:Y:S02]  /*17d20*/  IMAD.MOV.U32 R15, RZ, RZ, -0x1 ;  /* 0xffffffffff0f7424 */ /* 0x000fe400078e00ff */
[----:B-----5:R-:W-:Y:S02]  /*17d30*/  IMAD R5, R9, R5, RZ ;  /* 0x0000000509057224 */ /* 0x020fe400078e02ff */
[----:B------:R-:W-:-:S07]  /*17d40*/  IMAD R17, R17, 0x80, R8 ;  /* 0x0000008011117824 */ /* 0x000fce00078e0208 */
[----:B------:R-:W-:Y:S05]  /*17d50*/  WARPSYNC.COLLECTIVE R15, `(.L_x_2581) ;  /* 0x000000000f087348 */ /* 0x000fea0003c00000 */
[----:B------:R0:W1:Y:S02]  /*17d60*/  SHFL.IDX P6, R14, R13, R12, R11 ;  /* 0x0000000c0d0e7389 */ /* 0x00006400000c000b */
[----:B01----:R-:W-:Y:S01]  /*17d70*/  ENDCOLLECTIVE ;  /* 0x000000000000791b */ /* 0x003fe20003800000 */
.L_x_2581:
[C---:B------:R-:W-:Y:S02]  /*17d80*/  ISETP.GE.AND P0, PT, R17.reuse, R5, PT ;  /* 0x000000051100720c */ /* 0x040fe40003f06270 */
[----:B------:R-:W-:Y:S01]  /*17d90*/  IADD3 R6, R17, 0x10, RZ ;  /* 0x0000001011067810 */ /* 0x000fe20007ffe0ff */
[----:B------:R-:W-:Y:S02]  /*17da0*/  IMAD.MOV.U32 R13, RZ, RZ, R4 ;  /* 0x000000ffff0d7224 */ /* 0x000fe400078e0004 */
[----:B------:R-:W-:-:S08]  /*17db0*/  IMAD.MOV.U32 R2, RZ, RZ, R14 ;  /* 0x000000ffff027224 */ /* 0x000fd000078e000e */
[----:B------:R-:W-:Y:S05]  /*17dc0*/  WARPSYNC.COLLECTIVE R15, `(.L_x_2582) ;  /* 0x000000000f087348 */ /* 0x000fea0003c00000 */
[----:B------:R0:W1:Y:S02]  /*17dd0*/  SHFL.IDX P6, R14, R13, R12, R11 ;  /* 0x0000000c0d0e7389 */ /* 0x00006400000c000b */
[----:B01----:R-:W-:Y:S01]  /*17de0*/  ENDCOLLECTIVE ;  /* 0x000000000000791b */ /* 0x003fe20003800000 */
.L_x_2582:
        /* <DEDUP_REMOVED lines=8> */
.L_x_2583:
[----:B------:R-:W-:Y:S01]  /*17e70*/  @!PT LDS RZ, [RZ] ;  /* 0x00000000fffff984 */ /* 0x000fe20000000800 */
[----:B------:R-:W-:Y:S01]  /*17e80*/  @!PT LDS RZ, [RZ] ;  /* 0x00000000fffff984 */ /* 0x000fe20000000800 */
[----:B------:R-:W-:Y:S01]  /*17e90*/  @!PT LDS RZ, [RZ] ;  /* 0x00000000fffff984 */ /* 0x000fe20000000800 */
[----:B------:R-:W-:Y:S04]  /*17ea0*/  @!P0 LDGSTS.E.BYPASS.LTC128B.128 [R34+0x14400], desc[UR38][R2.64], !P4 ;  /* 0x1440000002228fae */ /* 0x000fe8000e101d66 */
[----:B------:R-:W-:Y:S04]  /*17eb0*/  @!P0 LDGSTS.E.BYPASS.LTC128B.128 [R34+0x18400], desc[UR38][R2.64+0x80], !P3 ;  /* 0x1840008002228fae */ /* 0x000fe8000d901d66 */
[----:B------:R-:W-:Y:S01]  /*17ec0*/  @!P0 LDGSTS.E.BYPASS.LTC128B.128 [R34+0x1c400], desc[UR38][R2.64+0x100], !P2 ;  /* 0x1c40010002228fae */ /* 0x000fe2000d101d66 */
[----:B------:R-:W-:-:S03]  /*17ed0*/  IMAD.MOV.U32 R13, RZ, RZ, R4 ;  /* 0x000000ffff0d7224 */ /* 0x000fc600078e0004 */
[----:B------:R0:W-:Y:S01]  /*17ee0*/  @!P0 LDGSTS.E.BYPASS.LTC128B.128 [R34+0x20400], desc[UR38][R2.64+0x180], !P1 ;  /* 0x2040018002228fae */ /* 0x0001e2000c901d66 */
[----:B------:R-:W-:Y:S01]  /*17ef0*/  ISETP.GE.AND P0, PT, R6, R5, PT ;  /* 0x000000050600720c */ /* 0x000fe20003f06270 */
[----:B------:R-:W-:Y:S02]  /*17f00*/  VIADD R6, R17, 0x20 ;  /* 0x0000002011067836 */ /* 0x000fe40000000000 */
[----:B0-----:R-:W-:-:S10]  /*17f10*/  IMAD.MOV.U32 R2, RZ, RZ, R14 ;  /* 0x000000ffff027224 */ /* 0x001fd400078e000e */
[----:B------:R-:W-:Y:S05]  /*17f20*/  WARPSYNC.COLLECTIVE R15, `(.L_x_2584) ;  /* 0x000000000f087348 */ /* 0x000fea0003c00000 */
[----:B------:R0:W1:Y:S02]  /*17f30*/  SHFL.IDX P6, R14, R13, R12, R11 ;  /* 0x0000000c0d0e7389 */ /* 0x00006400000c000b */
[----:B01----:R-:W-:Y:S01]  /*17f40*/  ENDCOLLECTIVE ;  /* 0x000000000000791b */ /* 0x003fe20003800000 */
.L_x_2584:
        /* <DEDUP_REMOVED lines=8> */
.L_x_2585:
[----:B------:R-:W-:-:S05]  /*17fd0*/  @!P0 IMAD.MOV.U32 R3, RZ, RZ, R7 ;  /* 0x000000ffff038224 */ /* 0x000fca00078e0007 */
        /* <DEDUP_REMOVED lines=9> */
[----:B------:R-:W-:Y:S02]  /*18070*/  VIADD R6, R17, 0x30 ;  /* 0x0000003011067836 */ /* 0x000fe40000000000 */
[----:B0-----:R-:W-:-:S10]  /*18080*/  IMAD.MOV.U32 R2, RZ, RZ, R14 ;  /* 0x000000ffff027224 */ /* 0x001fd400078e000e */
[----:B------:R-:W-:Y:S05]  /*18090*/  WARPSYNC.COLLECTIVE R15, `(.L_x_2586) ;  /* 0x000000000f087348 */ /* 0x000fea0003c00000 */
[----:B------:R0:W1:Y:S02]  /*180a0*/  SHFL.IDX P6, R14, R13, R12, R11 ;  /* 0x0000000c0d0e7389 */ /* 0x00006400000c000b */
[----:B01----:R-:W-:Y:S01]  /*180b0*/  ENDCOLLECTIVE ;  /* 0x000000000000791b */ /* 0x003fe20003800000 */
.L_x_2586:
        /* <DEDUP_REMOVED lines=8> */
.L_x_2587:
        /* <DEDUP_REMOVED lines=15> */
.L_x_2588:
        /* <DEDUP_REMOVED lines=8> */
.L_x_2589:
        /* <DEDUP_REMOVED lines=15> */
.L_x_2590:
        /* <DEDUP_REMOVED lines=8> */
.L_x_2591:
        /* <DEDUP_REMOVED lines=15> */
.L_x_2592:
        /* <DEDUP_REMOVED lines=8> */
.L_x_2593:
[----:B------:R-:W-:-:S05]  /*18590*/  @!P0 MOV R3, R7 ;  /* 0x0000000700038202 */ /* 0x000fca0000000f00 */
        /* <DEDUP_REMOVED lines=13> */
.L_x_2594:
        /* <DEDUP_REMOVED lines=8> */
.L_x_2595:
        /* <DEDUP_REMOVED lines=13> */
.L_x_2596:
[----:B------:R-:W-:Y:S05]  /*187c0*/  BRA `(.L_x_2597) ;  /* 0xffffffbc00bc7947 */ /* 0x000fea000383ffff */
.L_x_2513:
[----:B0-----:R0:W2:Y:S02]  /*187d0*/  SYNCS.PHASECHK.TRANS64.TRYWAIT P0, [R22+URZ+0x38820], R3 ;  /* 0x03882003160075a7 */ /* 0x0010a4000800017f */
[----:B--2---:R-:W-:Y:S05]  /*187e0*/  @!P0 NANOSLEEP.SYNCS 0x989680 ;  /* 0x009896800000895d */ /* 0x004fea0003900000 */
[----:B------:R-:W2:Y:S02]  /*187f0*/  @!P0 SYNCS.PHASECHK.TRANS64 P0, [R22+URZ+0x38820], R3 ;  /* 0x03882003160085a7 */ /* 0x000ea4000800007f */
[----:B--2---:R-:W-:Y:S05]  /*18800*/  @!P0 BRA `(.L_x_2513) ;  /* 0xfffffffc00f08947 */ /* 0x004fea000383ffff */
[----:B------:R-:W-:Y:S05]  /*18810*/  BRA `(.L_x_2598) ;  /* 0xffffffc000307947 */ /* 0x000fea000383ffff */
.L_x_2518:
[----:B0-----:R0:W1:Y:S02]  /*18820*/  SYNCS.PHASECHK.TRANS64.TRYWAIT P0, [R6+URZ+0x38840], R3 ;  /* 0x03884003060075a7 */ /* 0x001064000800017f */
[----:B-1----:R-:W-:Y:S05]  /*18830*/  @!P0 NANOSLEEP.SYNCS 0x989680 ;  /* 0x009896800000895d */ /* 0x002fea0003900000 */
[----:B------:R-:W1:Y:S02]  /*18840*/  @!P0 SYNCS.PHASECHK.TRANS64 P0, [R6+URZ+0x38840], R3 ;  /* 0x03884003060085a7 */ /* 0x000e64000800007f */
[----:B-1----:R-:W-:Y:S05]  /*18850*/  @!P0 BRA `(.L_x_2518) ;  /* 0xfffffffc00f08947 */ /* 0x002fea000383ffff */
[----:B------:R-:W-:Y:S05]  /*18860*/  BRA `(.L_x_2599) ;  /* 0xffffffc400187947 */ /* 0x000fea000383ffff */
.L_x_2519:
        /* <DEDUP_REMOVED lines=8> */
.L_x_2601:
[----:B------:R-:W-:Y:S05]  /*188f0*/  BSYNC B1 ;  /* 0x0000000000017941 */ /* 0x000fea0003800000 */
.L_x_2600:
        /* <DEDUP_REMOVED lines=12> */
.L_x_2602:
[----:B------:R-:W-:Y:S01]  /*189c0*/  LOP3.LUT R23, R23, 0xfffff7ff, RZ, 0xc0, !PT ;  /* 0xfffff7ff17177812 */ /* 0x000fe200078ec0ff */
[----:B------:R-:W-:-:S03]  /*189d0*/  IMAD R9, R9, 0x2, R22 ;  /* 0x0000000209097824 */ /* 0x000fc600078e0216 */
[----:B------:R-:W-:-:S04]  /*189e0*/  @P2 LOP3.LUT R23, R23, 0x800, RZ, 0xfc, !PT ;  /* 0x0000080017172812 */ /* 0x000fc800078efcff */
[C---:B------:R-:W-:Y:S02]  /*189f0*/  LOP3.LUT P2, RZ, R23.reuse, 0x8, RZ, 0xc0, !PT ;  /* 0x0000000817ff7812 */ /* 0x040fe4000784c0ff */
[----:B------:R-:W-:Y:S02]  /*18a00*/  LOP3.LUT R23, R23, 0xfffffbff, RZ, 0xc0, !PT ;  /* 0xfffffbff17177812 */ /* 0x000fe400078ec0ff */
[----:B------:R-:W-:Y:S01]  /*18a10*/  MOV R13, R10 ;  /* 0x0000000a000d7202 */ /* 0x000fe20000000f00 */
[----:B------:R-:W-:Y:S01]  /*18a20*/  IMAD.MOV.U32 R12, RZ, RZ, 0x1 ;  /* 0x00000001ff0c7424 */ /* 0x000fe200078e00ff */
[----:B------:R-:W-:-:S04]  /*18a30*/  @P1 LOP3.LUT R23, R23, 0x400, RZ, 0xfc, !PT ;  /* 0x0000040017171812 */ /* 0x000fc800078efcff */
[----:B------:R-:W-:Y:S01]  /*18a40*/  LOP3.LUT P1, RZ, R23, 0x4, RZ, 0xc0, !PT ;  /* 0x0000000417ff7812 */ /* 0x000fe2000782c0ff */
[----:B------:R-:W-:-:S12]  /*18a50*/  IMAD.MOV.U32 R2, RZ, RZ, R14 ;  /* 0x000000ffff027224 */ /* 0x000fd800078e000e */
[----:B------:R-:W-:Y:S05]  /*18a60*/  WARPSYNC.COLLECTIVE R15, `(.L_x_2603) ;  /* 0x000000000f087348 */ /* 0x000fea0003c00000 */
[----:B------:R0:W1:Y:S02]  /*18a70*/  SHFL.IDX P6, R14, R13, R12, R11 ;  /* 0x0000000c0d0e7389 */ /* 0x00006400000c000b */
[----:B01----:R-:W-:Y:S01]  /*18a80*/  ENDCOLLECTIVE ;  /* 0x000000000000791b */ /* 0x003fe20003800000 */
.L_x_2603:
        /* <DEDUP_REMOVED lines=14> */
.L_x_2604:
[----:B------:R-:W-:Y:S02]  /*18b70*/  IMAD.MOV.U32 R13, RZ, RZ, R10 ;  /* 0x000000ffff0d7224 */ /* 0x000fe400078e000a */
[----:B------:R-:W-:Y:S02]  /*18b80*/  IMAD.MOV.U32 R12, RZ, RZ, 0x2 ;  /* 0x00000002ff0c7424 */ /* 0x000fe400078e00ff */
[----:B------:R-:W-:-:S07]  /*18b90*/  IMAD.MOV.U32 R2, RZ, RZ, R14 ;  /* 0x000000ffff027224 */ /* 0x000fce00078e000e */
[----:B------:R-:W-:Y:S05]  /*18ba0*/  WARPSYNC.COLLECTIVE R15, `(.L_x_2605) ;  /* 0x000000000f087348 */ /* 0x000fea0003c00000 */
[----:B------:R0:W1:Y:S02]  /*18bb0*/  SHFL.IDX P6, R14, R13, R12, R11 ;  /* 0x0000000c0d0e7389 */ /* 0x00006400000c000b */
[----:B01----:R-:W-:Y:S01]  /*18bc0*/  ENDCOLLECTIVE ;  /* 0x000000000000791b */ /* 0x003fe20003800000 */
.L_x_2605:
        /* <DEDUP_REMOVED lines=14> */
.L_x_2606:
[----:B------:R-:W-:Y:S01]  /*18cb0*/  IMAD.MOV.U32 R13, RZ, RZ, R10 ;  /* 0x000000ffff0d7224 */ /* 0x000fe200078e000a */
[----:B------:R-:W-:Y:S01]  /*18cc0*/  MOV R12, 0x3 ;  /* 0x00000003000c7802 */ /* 0x000fe20000000f00 */
[----:B------:R-:W-:-:S07]  /*18cd0*/  IMAD.MOV.U32 R2, RZ, RZ, R14 ;  /* 0x000000ffff027224 */ /* 0x000fce00078e000e */
[----:B------:R-:W-:Y:S05]  /*18ce0*/  WARPSYNC.COLLECTIVE R15, `(.L_x_2607) ;  /* 0x000000000f087348 */ /* 0x000fea0003c00000 */
[----:B------:R0:W1:Y:S02]  /*18cf0*/  SHFL.IDX P6, R14, R13, R12, R11 ;  /* 0x0000000c0d0e7389 */ /* 0x00006400000c000b */
[----:B01----:R-:W-:Y:S01]  /*18d00*/  ENDCOLLECTIVE ;  /* 0x000000000000791b */ /* 0x003fe20003800000 */
.L_x_2607:
        /* <DEDUP_REMOVED lines=14> */
.L_x_2608:
[----:B------:R-:W-:Y:S02]  /*18df0*/  IMAD.MOV.U32 R13, RZ, RZ, R10 ;  /* 0x000000ffff0d7224 */ /* 0x000fe400078e000a */
[----:B------:R-:W-:Y:S02]  /*18e00*/  IMAD.MOV.U32 R12, RZ, RZ, 0x4 ;  /* 0x00000004ff0c7424 */ /* 0x000fe400078e00ff */
[----:B------:R-:W-:-:S07]  /*18e10*/  IMAD.MOV.U32 R2, RZ, RZ, R14 ;  /* 0x000000ffff027224 */ /* 0x000fce00078e000e */
[----:B------:R-:W-:Y:S05]  /*18e20*/  WARPSYNC.COLLECTIVE R15, `(.L_x_2609) ;  /* 0x000000000f087348 */ /* 0x000fea0003c00000 */
[----:B------:R0:W1:Y:S02]  /*18e30*/  SHFL.IDX P6, R14, R13, R12, R11 ;  /* 0x0000000c0d0e7389 */ /* 0x00006400000c000b */
[----:B01----:R-:W-:Y:S01]  /*18e40*/  ENDCOLLECTIVE ;  /* 0x000000000000791b */ /* 0x003fe20003800000 */
.L_x_2609:
        /* <DEDUP_REMOVED lines=17> */
.L_x_2610:
[----:B------:R-:W-:Y:S01]  /*18f60*/  IMAD.MOV.U32 R2, RZ, RZ, R14 ;  /* 0x000000ffff027224 */ /* 0x000fe200078e000e */
[----:B------:R-:W-:Y:S06]  /*18f70*/  BRA `(.L_x_2611) ;  /* 0xffffffc0006c7947 */ /* 0x000fec000383ffff */
.L_x_2524:
[----:B-1----:R1:W2:Y:S02]  /*18f80*/  SYNCS.PHASECHK.TRANS64.TRYWAIT P0, [R6+URZ+0x38860], R2 ;  /* 0x03886002060075a7 */ /* 0x0022a4000800017f */
[----:B--2---:R-:W-:Y:S05]  /*18f90*/  @!P0 NANOSLEEP.SYNCS 0x989680 ;  /* 0x009896800000895d */ /* 0x004fea0003900000 */
[----:B------:R-:W2:Y:S02]  /*18fa0*/  @!P0 SYNCS.PHASECHK.TRANS64 P0, [R6+URZ+0x38860], R2 ;  /* 0x03886002060085a7 */ /* 0x000ea4000800007f */
[----:B--2---:R-:W-:Y:S05]  /*18fb0*/  @!P0 BRA `(.L_x_2524) ;  /* 0xfffffffc00f08947 */ /* 0x004fea000383ffff */
[----:B------:R-:W-:Y:S05]  /*18fc0*/  BRA `(.L_x_2612) ;  /* 0xffffffc000e47947 */ /* 0x000fea000383ffff */
.L_x_2525:
        /* <DEDUP_REMOVED lines=8> */
.L_x_2614:
[----:B------:R-:W-:Y:S05]  /*19050*/  BSYNC B1 ;  /* 0x0000000000017941 */ /* 0x000fea0003800000 */
.L_x_2613:
[----:B------:R-:W-:Y:S02]  /*19060*/  IMAD.MOV.U32 R13, RZ, RZ, R24 ;  /* 0x000000ffff0d7224 */ /* 0x000fe400078e0018 */
[----:B------:R-:W-:Y:S02]  /*19070*/  IMAD.MOV.U32 R12, RZ, RZ, RZ ;  /* 0x000000ffff0c7224 */ /* 0x000fe400078e00ff */
[----:B------:R-:W-:Y:S02]  /*19080*/  IMAD.MOV.U32 R11, RZ, RZ, 0x181f ;  /* 0x0000181fff0b7424 */ /* 0x000fe400078e00ff */
[----:B------:R-:W-:Y:S02]  /*19090*/  IMAD.MOV.U32 R15, RZ, RZ, -0x1 ;  /* 0xffffffffff0f7424 */ /* 0x000fe400078e00ff */
[----:B------:R-:W-:Y:S02]  /*190a0*/  IMAD.MOV.U32 R3, RZ, RZ, R14 ;  /* 0x000000ffff037224 */ /* 0x000fe400078e000e */
[----:B------:R-:W-:-:S07]  /*190b0*/  IMAD R7, R7, 0x2, R22 ;  /* 0x0000000207077824 */ /* 0x000fce00078e0216 */
[----:B------:R-:W-:Y:S05]  /*190c0*/  WARPSYNC.COLLECTIVE R15, `(.L_x_2615) ;  /* 0x000000000f087348 */ /* 0x000fea0003c00000 */
[----:B------:R0:W1:Y:S02]  /*190d0*/  SHFL.IDX P6, R14, R13, R12, R11 ;  /* 0x0000000c0d0e7389 */ /* 0x00006400000c000b */
[----:B01----:R-:W-:Y:S01]  /*190e0*/  ENDCOLLECTIVE ;  /* 0x000000000000791b */ /* 0x003fe20003800000 */
.L_x_2615:
[----:B------:R-:W-:Y:S02]  /*190f0*/  IMAD.MOV.U32 R13, RZ, RZ, R25 ;  /* 0x000000ffff0d7224 */ /* 0x000fe400078e0019 */
[----:B------:R-:W-:Y:S02]  /*19100*/  IMAD.MOV.U32 R12, RZ, RZ, 0x1 ;  /* 0x00000001ff0c7424 */ /* 0x000fe400078e00ff */
[----:B------:R-:W-:-:S07]  /*19110*/  IMAD.MOV.U32 R2, RZ, RZ, R14 ;  /* 0x000000ffff027224 */ /* 0x000fce00078e000e */
[----:B------:R-:W-:Y:S05]  /*19120*/  WARPSYNC.COLLECTIVE R15, `(.L_x_2616) ;  /* 0x000000000f087348 */ /* 0x000fea0003c00000 */
[----:B------:R0:W1:Y:S02]  /*19130*/  SHFL.IDX P6, R14, R13, R12, R11 ;  /* 0x0000000c0d0e7389 */ /* 0x00006400000c000b */
[----:B01----:R-:W-:Y:S01]  /*19140*/  ENDCOLLECTIVE ;  /* 0x000000000000791b */ /* 0x003fe20003800000 */
.L_x_2616:
        /* <DEDUP_REMOVED lines=18> */
.L_x_2617:
[----:B------:R-:W-:Y:S02]  /*19270*/  IMAD.MOV.U32 R13, RZ, RZ, R25 ;  /* 0x000000ffff0d7224 */ /* 0x000fe400078e0019 */
[----:B------:R-:W-:Y:S01]  /*19280*/  IMAD.MOV.U32 R12, RZ, RZ, 0x2 ;  /* 0x00000002ff0c7424 */ /* 0x000fe200078e00ff */
[----:B------:R-:W-:-:S07]  /*19290*/  MOV R2, R14 ;  /* 0x0000000e00027202 */ /* 0x000fce0000000f00 */
[----:B------:R-:W-:Y:S05]  /*192a0*/  WARPSYNC.COLLECTIVE R15, `(.L_x_2618) ;  /* 0x000000000f087348 */ /* 0x000fea0003c00000 */
[----:B------:R0:W1:Y:S02]  /*192b0*/  SHFL.IDX P6, R14, R13, R12, R11 ;  /* 0x0000000c0d0e7389 */ /* 0x00006400000c000b */
[----:B01----:R-:W-:Y:S01]  /*192c0*/  ENDCOLLECTIVE ;  /* 0x000000000000791b */ /* 0x003fe20003800000 */
.L_x_2618:
        /* <DEDUP_REMOVED lines=18> */
.L_x_2619:
[----:B------:R-:W-:Y:S02]  /*193f0*/  IMAD.MOV.U32 R13, RZ, RZ, R25 ;  /* 0x000000ffff0d7224 */ /* 0x000fe400078e0019 */
[----:B------:R-:W-:Y:S02]  /*19400*/  IMAD.MOV.U32 R12, RZ, RZ, 0x3 ;  /* 0x00000003ff0c7424 */ /* 0x000fe400078e00ff */
[----:B------:R-:W-:-:S07]  /*19410*/  IMAD.MOV.U32 R2, RZ, RZ, R14 ;  /* 0x000000ffff027224 */ /* 0x000fce00078e000e */
[----:B------:R-:W-:Y:S05]  /*19420*/  WARPSYNC.COLLECTIVE R15, `(.L_x_2620) ;  /* 0x000000000f087348 */ /* 0x000fea0003c00000 */
[----:B------:R0:W1:Y:S02]  /*19430*/  SHFL.IDX P6, R14, R13, R12, R11 ;  /* 0x0000000c0d0e7389 */ /* 0x00006400000c000b */
[----:B01----:R-:W-:Y:S01]  /*19440*/  ENDCOLLECTIVE ;  /* 0x000000000000791b */ /* 0x003fe20003800000 */
.L_x_2620:
        /* <DEDUP_REMOVED lines=18> */
.L_x_2621:
[----:B------:R-:W-:Y:S02]  /*19570*/  IMAD.MOV.U32 R13, RZ, RZ, R25 ;  /* 0x000000ffff0d7224 */ /* 0x000fe400078e0019 */
[----:B------:R-:W-:Y:S02]  /*19580*/  IMAD.MOV.U32 R12, RZ, RZ, 0x4 ;  /* 0x00000004ff0c7424 */ /* 0x000fe400078e00ff */
[----:B------:R-:W-:-:S07]  /*19590*/  IMAD.MOV.U32 R2, RZ, RZ, R14 ;  /* 0x000000ffff027224 */ /* 0x000fce00078e000e */
[----:B------:R-:W-:Y:S05]  /*195a0*/  WARPSYNC.COLLECTIVE R15, `(.L_x_2622) ;  /* 0x000000000f087348 */ /* 0x000fea0003c00000 */
[----:B------:R0:W1:Y:S02]  /*195b0*/  SHFL.IDX P6, R14, R13, R12, R11 ;  /* 0x0000000c0d0e7389 */ /* 0x00006400000c000b */
[----:B01----:R-:W-:Y:S01]  /*195c0*/  ENDCOLLECTIVE ;  /* 0x000000000000791b */ /* 0x003fe20003800000 */
.L_x_2622:
[----:B------:R-:W-:-:S04]  /*195d0*/  IADD3 R2, P0, R2, R0, RZ ;  /* 0x0000000002027210 */ /* 0x000fc80007f1e0ff */
[----:B------:R-:W-:Y:S02]  /*195e0*/  IADD3.X R3, RZ, R3, RZ, P0, !PT ;  /* 0x00000003ff037210 */ /* 0x000fe400007fe4ff */
        /* <DEDUP_REMOVED lines=11> */
.L_x_2623:
        /* <DEDUP_REMOVED lines=9> */
.L_x_2533:
[----:B0-----:R0:W2:Y:S02]  /*19730*/  SYNCS.PHASECHK.TRANS64.TRYWAIT P0, [R4+URZ+0x38860], R3 ;  /* 0x03886003040075a7 */ /* 0x0010a4000800017f */
[----:B--2---:R-:W-:Y:S05]  /*19740*/  @!P0 NANOSLEEP.SYNCS 0x989680 ;  /* 0x009896800000895d */ /* 0x004fea0003900000 */
[----:B------:R-:W2:Y:S02]  /*19750*/  @!P0 SYNCS.PHASECHK.TRANS64 P0, [R4+URZ+0x38860], R3 ;  /* 0x03886003040085a7 */ /* 0x000ea4000800007f */
[----:B--2---:R-:W-:Y:S05]  /*19760*/  @!P0 BRA `(.L_x_2533) ;  /* 0xfffffffc00f08947 */ /* 0x004fea000383ffff */
[----:B------:R-:W-:Y:S05]  /*19770*/  BRA `(.L_x_2625) ;  /* 0xffffffc400287947 */ /* 0x000fea000383ffff */
.L_x_2534:
[----:B------:R-:W-:Y:S01]  /*19780*/  BSSY B0, `(.L_x_2626) ;  /* 0x0000008000007945 */ /* 0x000fe20003800000 */
[----:B------:R-:W-:Y:S02]  /*19790*/  IMAD.MOV.U32 R13, RZ, RZ, R25 ;  /* 0x000000ffff0d7224 */ /* 0x000fe400078e0019 */
[----:B------:R-:W-:Y:S02]  /*197a0*/  IMAD.MOV.U32 R12, RZ, RZ, RZ ;  /* 0x000000ffff0c7224 */ /* 0x000fe400078e00ff */
[----:B------:R-:W-:Y:S02]  /*197b0*/  IMAD.MOV.U32 R11, RZ, RZ, 0x181f ;  /* 0x0000181fff0b7424 */ /* 0x000fe400078e00ff */
[----:B------:R-:W-:-:S07]  /*197c0*/  IMAD.MOV.U32 R15, RZ, RZ, -0x1 ;  /* 0xffffffffff0f7424 */ /* 0x000fce00078e00ff */
[----:B01----:R-:W-:Y:S05]  /*197d0*/  WARPSYNC.COLLECTIVE R15, `(.L_x_2627) ;  /* 0x000000000f087348 */ /* 0x003fea0003c00000 */
[----:B-1----:R1:W2:Y:S02]  /*197e0*/  SHFL.IDX P6, R14, R13, R12, R11 ;  /* 0x0000000c0d0e7389 */ /* 0x0022a400000c000b */
[----:B012---:R-:W-:Y:S01]  /*197f0*/  ENDCOLLECTIVE ;  /* 0x000000000000791b */ /* 0x007fe20003800000 */
.L_x_2627:
[----:B------:R-:W-:Y:S05]  /*19800*/  BSYNC B0 ;  /* 0x0000000000007941 */ /* 0x000fea0003800000 */
.L_x_2626:
        /* <DEDUP_REMOVED lines=10> */
.L_x_2628:
        /* <DEDUP_REMOVED lines=21> */
.L_x_2629:
[----:B------:R-:W-:Y:S01]  /*19a00*/  @!PT LDS RZ, [RZ] ;  /* 0x00000000fffff984 */ /* 0x000fe20000000800 */
[----:B------:R-:W-:Y:S01]  /*19a10*/  @!PT LDS RZ, [RZ] ;  /* 0x00000000fffff984 */ /* 0x000fe20000000800 */
[----:B------:R-:W-:Y:S01]  /*19a20*/  @!PT LDS RZ, [RZ] ;  /* 0x00000000fffff984 */ /* 0x000fe20000000800 */
[----:B------:R0:W-:Y:S01]  /*19a30*/  LDGSTS.E.BYPASS.LTC128B.128 [R0+0x5400], desc[UR38][R2.64+0x100], !P4 ;  /* 0x0540010002007fae */ /* 0x0001e2000e101d66 */
[----:B------:R-:W-:Y:S01]  /*19a40*/  ISETP.LT.OR P4, PT, R5, 0x1, P0 ;  /* 0x000000010500780c */ /* 0x000fe20000781670 */
[----:B------:R-:W-:-:S12]  /*19a50*/  IMAD.MOV.U32 R13, RZ, RZ, R24 ;  /* 0x000000ffff0d7224 */ /* 0x000fd800078e0018 */
[----:B------:R0:W-:Y:S01]  /*19a60*/  LDGSTS.E.BYPASS.LTC128B.128 [R0+0x7c00], desc[UR38][R2.64+0x180], !P4 ;  /* 0x07c0018002007fae */ /* 0x0001e2000e101d66 */
[----:B------:R-:W-:-:S07]  /*19a70*/  IMAD.MOV.U32 R7, RZ, RZ, R14 ;  /* 0x000000ffff077224 */ /* 0x000fce00078e000e */
[----:B0-----:R-:W-:Y:S05]  /*19a80*/  WARPSYNC.COLLECTIVE R15, `(.L_x_2630) ;  /* 0x000000000f087348 */ /* 0x001fea0003c00000 */
[----:B------:R1:W2:Y:S02]  /*19a90*/  SHFL.IDX P6, R14, R13, R12, R11 ;  /* 0x0000000c0d0e7389 */ /* 0x0002a400000c000b */
[----:B012---:R-:W-:Y:S01]  /*19aa0*/  ENDCOLLECTIVE ;  /* 0x000000000000791b */ /* 0x007fe20003800000 */
.L_x_2630:
[----:B------:R-:W-:Y:S02]  /*19ab0*/  IMAD.MOV.U32 R13, RZ, RZ, R25 ;  /* 0x000000ffff0d7224 */ /* 0x000fe400078e0019 */
[----:B------:R-:W-:Y:S01]  /*19ac0*/  IMAD.MOV.U32 R12, RZ, RZ, 0x2 ;  /* 0x00000002ff0c7424 */ /* 0x000fe200078e00ff */
[----:B------:R-:W-:-:S13]  /*19ad0*/  IADD3 R2, P4, R14, R8, RZ ;  /* 0x000000080e027210 */ /* 0x000fda0007f9e0ff */
[----:B------:R-:W-:Y:S05]  /*19ae0*/  WARPSYNC.COLLECTIVE R15, `(.L_x_2631) ;  /* 0x000000000f087348 */ /* 0x000fea0003c00000 */
[----:B------:R0:W1:Y:S02]  /*19af0*/  SHFL.IDX P6, R14, R13, R12, R11 ;  /* 0x0000000c0d0e7389 */ /* 0x00006400000c000b */
[----:B01----:R-:W-:Y:S01]  /*19b00*/  ENDCOLLECTIVE ;  /* 0x000000000000791b */ /* 0x003fe20003800000 */
.L_x_2631:
        /* <DEDUP_REMOVED lines=12> */
.L_x_2632:
        /* <DEDUP_REMOVED lines=14> */
.L_x_2633:
        /* <DEDUP_REMOVED lines=12> */
.L_x_2634:
        /* <DEDUP_REMOVED lines=14> */
.L_x_2635:
        /* <DEDUP_REMOVED lines=12> */
.L_x_2636:
        /* <DEDUP_REMOVED lines=9> */
.L_x_2539:
        /* <DEDUP_REMOVED lines=8> */
.L_x_2639:
[----:B------:R-:W-:Y:S05]  /*1a020*/  BSYNC B0 ;  /* 0x0000000000007941 */ /* 0x000fea0003800000 */
.L_x_2638:
[----:B------:R-:W-:Y:S02]  /*1a030*/  IMAD.MOV.U32 R13, RZ, RZ, R16 ;  /* 0x000000ffff0d7224 */ /* 0x000fe400078e0010 */
        /* <DEDUP_REMOVED lines=8> */
.L_x_2640:
        /* <DEDUP_REMOVED lines=18> */
.L_x_2641:
[----:B------:R-:W-:Y:S01]  /*1a1e0*/  IMAD.MOV.U32 R12, RZ, RZ, 0x2 ;  /* 0x00000002ff0c7424 */ /* 0x000fe200078e00ff */
[----:B------:R-:W-:-:S05]  /*1a1f0*/  SEL R6, R14, RZ, P1 ;  /* 0x000000ff0e067207 */ /* 0x000fca0000800000 */
[----:B------:R-:W-:-:S05]  /*1a200*/  IMAD.IADD R6, R5, 0x1, R6 ;  /* 0x0000000105067824 */ /* 0x000fca00078e0206 */
[----:B------:R-:W-:-:S07]  /*1a210*/  MOV R13, R6 ;  /* 0x00000006000d7202 */ /* 0x000fce0000000f00 */
[----:B------:R-:W-:Y:S05]  /*1a220*/  WARPSYNC.COLLECTIVE R15, `(.L_x_2642) ;  /* 0x000000000f087348 */ /* 0x000fea0003c00000 */
[----:B------:R0:W1:Y:S02]  /*1a230*/  SHFL.UP P6, R14, R13, R12, R11 ;  /* 0x0400000c0d0e7389 */ /* 0x00006400000c000b */
[----:B01----:R-:W-:Y:S01]  /*1a240*/  ENDCOLLECTIVE ;  /* 0x000000000000791b */ /* 0x003fe20003800000 */
.L_x_2642:
[----:B------:R-:W-:Y:S01]  /*1a250*/  IMAD.MOV.U32 R12, RZ, RZ, 0x4 ;  /* 0x00000004ff0c7424 */ /* 0x000fe200078e00ff */
[----:B------:R-:W-:-:S05]  /*1a260*/  SEL R7, R14, RZ, P2 ;  /* 0x000000ff0e077207 */ /* 0x000fca0001000000 */
[----:B------:R-:W-:-:S04]  /*1a270*/  IMAD.IADD R7, R6, 0x1, R7 ;  /* 0x0000000106077824 */ /* 0x000fc800078e0207 */
[----:B------:R-:W-:-:S07]  /*1a280*/  IMAD.MOV.U32 R13, RZ, RZ, R7 ;  /* 0x000000ffff0d7224 */ /* 0x000fce00078e0007 */
[----:B------:R-:W-:Y:S05]  /*1a290*/  WARPSYNC.COLLECTIVE R15, `(.L_x_2643) ;  /* 0x000000000f087348 */ /* 0x000fea0003c00000 */
[----:B------:R0:W1:Y:S02]  /*1a2a0*/  SHFL.UP P6, R14, R13, R12, R11 ;  /* 0x0400000c0d0e7389 */ /* 0x00006400000c000b */
[----:B01----:R-:W-:Y:S01]  /*1a2b0*/  ENDCOLLECTIVE ;  /* 0x000000000000791b */ /* 0x003fe20003800000 */
.L_x_2643:
[----:B------:R-:W-:Y:S01]  /*1a2c0*/  IMAD.MOV.U32 R12, RZ, RZ, 0x8 ;  /* 0x00000008ff0c7424 */ /* 0x000fe200078e00ff */
[----:B------:R-:W-:-:S05]  /*1a2d0*/  SEL R2, R14, RZ, P3 ;  /* 0x000000ff0e027207 */ /* 0x000fca0001800000 */
[----:B------:R-:W-:-:S04]  /*1a2e0*/  IMAD.IADD R2, R7, 0x1, R2 ;  /* 0x0000000107027824 */ /* 0x000fc800078e0202 */
[----:B------:R-:W-:-:S07]  /*1a2f0*/  IMAD.MOV.U32 R13, RZ, RZ, R2 ;  /* 0x000000ffff0d7224 */ /* 0x000fce00078e0002 */
[----:B------:R-:W-:Y:S05]  /*1a300*/  WARPSYNC.COLLECTIVE R15, `(.L_x_2644) ;  /* 0x000000000f087348 */ /* 0x000fea0003c00000 */
[----:B------:R0:W1:Y:S02]  /*1a310*/  SHFL.UP P6, R14, R13, R12, R11 ;  /* 0x0400000c0d0e7389 */ /* 0x00006400000c000b */
[----:B01----:R-:W-:Y:S01]  /*1a320*/  ENDCOLLECTIVE ;  /* 0x000000000000791b */ /* 0x003fe20003800000 */
.L_x_2644:
[----:B------:R-:W-:Y:S01]  /*1a330*/  IMAD.MOV.U32 R12, RZ, RZ, 0x10 ;  /* 0x00000010ff0c7424 */ /* 0x000fe200078e00ff */
[----:B------:R-:W-:-:S05]  /*1a340*/  SEL R3, R14, RZ, P4 ;  /* 0x000000ff0e037207 */ /* 0x000fca0002000000 */
[----:B------:R-:W-:-:S04]  /*1a350*/  IMAD.IADD R3, R2, 0x1, R3 ;  /* 0x0000000102037824 */ /* 0x000fc800078e0203 */
[----:B------:R-:W-:-:S07]  /*1a360*/  IMAD.MOV.U32 R13, RZ, RZ, R3 ;  /* 0x000000ffff0d7224 */ /* 0x000fce00078e0003 */
[----:B------:R-:W-:Y:S05]  /*1a370*/  WARPSYNC.COLLECTIVE R15, `(.L_x_2645) ;  /* 0x000000000f087348 */ /* 0x000fea0003c00000 */
[----:B------:R0:W1:Y:S02]  /*1a380*/  SHFL.UP P6, R14, R13, R12, R11 ;  /* 0x0400000c0d0e7389 */ /* 0x00006400000c000b */
[----:B01----:R-:W-:Y:S01]  /*1a390*/  ENDCOLLECTIVE ;  /* 0x000000000000791b */ /* 0x003fe20003800000 */
.L_x_2645:
[----:B------:R-:W-:Y:S01]  /*1a3a0*/  MOV R12, 0x1f ;  /* 0x0000001f000c7802 */ /* 0x000fe20000000f00 */
[----:B------:R-:W-:Y:S01]  /*1a3b0*/  IMAD.MOV.U32 R11, RZ, RZ, 0x1f ;  /* 0x0000001fff0b7424 */ /* 0x000fe200078e00ff */
[----:B------:R-:W-:-:S05]  /*1a3c0*/  SEL R6, R14, RZ, P5 ;  /* 0x000000ff0e067207 */ /* 0x000fca0002800000 */
[----:B------:R-:W-:-:S04]  /*1a3d0*/  IMAD.IADD R6, R3, 0x1, R6 ;  /* 0x0000000103067824 */ /* 0x000fc800078e0206 */
[----:B------:R-:W-:-:S07]  /*1a3e0*/  IMAD.MOV.U32 R13, RZ, RZ, R6 ;  /* 0x000000ffff0d7224 */ /* 0x000fce00078e0006 */
[----:B------:R-:W-:Y:S05]  /*1a3f0*/  WARPSYNC.COLLECTIVE R15, `(.L_x_2646) ;  /* 0x000000000f087348 */ /* 0x000fea0003c00000 */
[----:B------:R0:W1:Y:S02]  /*1a400*/  SHFL.IDX P6, R14, R13, R12, R11 ;  /* 0x0000000c0d0e7389 */ /* 0x00006400000c000b */
[----:B01----:R-:W-:Y:S01]  /*1a410*/  ENDCOLLECTIVE ;  /* 0x000000000000791b */ /* 0x003fe20003800000 */
.L_x_2646:
[----:B------:R-:W-:Y:S05]  /*1a420*/  BRA `(.L_x_2647) ;  /* 0xffffffc000407947 */ /* 0x000fea000383ffff */
.L_x_2544:
[----:B------:R-:W-:Y:S01]  /*1a430*/  BSSY B0, `(.L_x_2648) ;  /* 0x0000008000007945 */ /* 0x000fe20003800000 */
[----:B-----5:R-:W-:Y:S02]  /*1a440*/  IMAD.MOV.U32 R13, RZ, RZ, R5 ;  /* 0x000000ffff0d7224 */ /* 0x020fe400078e0005 */
[----:B------:R-:W-:Y:S02]  /*1a450*/  IMAD.MOV.U32 R12, RZ, RZ, 0x1 ;  /* 0x00000001ff0c7424 */ /* 0x000fe400078e00ff */
[----:B------:R-:W-:Y:S02]  /*1a460*/  IMAD.MOV.U32 R11, RZ, RZ, RZ ;  /* 0x000000ffff0b7224 */ /* 0x000fe400078e00ff */
[----:B------:R-:W-:-:S07]  /*1a470*/  IMAD.MOV.U32 R15, RZ, RZ, -0x1 ;  /* 0xffffffffff0f7424 */ /* 0x000fce00078e00ff */
[----:B01----:R-:W-:Y:S05]  /*1a480*/  WARPSYNC.COLLECTIVE R15, `(.L_x_2649) ;  /* 0x000000000f087348 */ /* 0x003fea0003c00000 */
[----:B------:R2:W3:Y:S02]  /*1a490*/  SHFL.UP P6, R14, R13, R12, R11 ;  /* 0x0400000c0d0e7389 */ /* 0x0004e400000c000b */
[----:B0123--:R-:W-:Y:S01]  /*1a4a0*/  ENDCOLLECTIVE ;  /* 0x000000000000791b */ /* 0x00ffe20003800000 */
.L_x_2649:
[----:B------:R-:W-:Y:S05]  /*1a4b0*/  BSYNC B0 ;  /* 0x0000000000007941 */ /* 0x000fea0003800000 */
.L_x_2648:
        /* <DEDUP_REMOVED lines=8> */
.L_x_2650:
[----:B------:R-:W-:Y:S01]  /*1a540*/  IMAD.MOV.U32 R12, RZ, RZ, 0x4 ;  /* 0x00000004ff0c7424 */ /* 0x000fe200078e00ff */
[----:B------:R-:W-:-:S05]  /*1a550*/  SEL R2, R14, RZ, P2 ;  /* 0x000000ff0e027207 */ /* 0x000fca0001000000 */
[----:B------:R-:W-:-:S04]  /*1a560*/  IMAD.IADD R2, R13, 0x1, R2 ;  /* 0x000000010d027824 */ /* 0x000fc800078e0202 */
[----:B------:R-:W-:-:S07]  /*1a570*/  IMAD.MOV.U32 R13, RZ, RZ, R2 ;  /* 0x000000ffff0d7224 */ /* 0x000fce00078e0002 */
[----:B------:R-:W-:Y:S05]  /*1a580*/  WARPSYNC.COLLECTIVE R15, `(.L_x_2651) ;  /* 0x000000000f087348 */ /* 0x000fea0003c00000 */
[----:B------:R0:W1:Y:S02]  /*1a590*/  SHFL.UP P6, R14, R13, R12, R11 ;  /* 0x0400000c0d0e7389 */ /* 0x00006400000c000b */
[----:B01----:R-:W-:Y:S01]  /*1a5a0*/  ENDCOLLECTIVE ;  /* 0x000000000000791b */ /* 0x003fe20003800000 */
.L_x_2651:
[----:B------:R-:W-:Y:S01]  /*1a5b0*/  IMAD.MOV.U32 R12, RZ, RZ, 0x8 ;  /* 0x00000008ff0c7424 */ /* 0x000fe200078e00ff */
[----:B------:R-:W-:-:S04]  /*1a5c0*/  SEL R3, R14, RZ, P3 ;  /* 0x000000ff0e037207 */ /* 0x000fc80001800000 */
[----:B------:R-:W-:-:S05]  /*1a5d0*/  IADD3 R3, R2, R3, RZ ;  /* 0x0000000302037210 */ /* 0x000fca0007ffe0ff */
[----:B------:R-:W-:-:S07]  /*1a5e0*/  IMAD.MOV.U32 R13, RZ, RZ, R3 ;  /* 0x000000ffff0d7224 */ /* 0x000fce00078e0003 */
[----:B------:R-:W-:Y:S05]  /*1a5f0*/  WARPSYNC.COLLECTIVE R15, `(.L_x_2652) ;  /* 0x000000000f087348 */ /* 0x000fea0003c00000 */
[----:B------:R0:W1:Y:S02]  /*1a600*/  SHFL.UP P6, R14, R13, R12, R11 ;  /* 0x0400000c0d0e7389 */ /* 0x00006400000c000b */
[----:B01----:R-:W-:Y:S01]  /*1a610*/  ENDCOLLECTIVE ;  /* 0x000000000000791b */ /* 0x003fe20003800000 */
.L_x_2652:
[----:B------:R-:W-:Y:S01]  /*1a620*/  IMAD.MOV.U32 R12, RZ, RZ, 0x10 ;  /* 0x00000010ff0c7424 */ /* 0x000fe200078e00ff */
[----:B------:R-:W-:-:S05]  /*1a630*/  SEL R4, R14, RZ, P4 ;  /* 0x000000ff0e047207 */ /* 0x000fca0002000000 */
[----:B------:R-:W-:-:S04]  /*1a640*/  IMAD.IADD R4, R3, 0x1, R4 ;  /* 0x0000000103047824 */ /* 0x000fc800078e0204 */
[----:B------:R-:W-:-:S07]  /*1a650*/  IMAD.MOV.U32 R13, RZ, RZ, R4 ;  /* 0x000000ffff0d7224 */ /* 0x000fce00078e0004 */
[----:B------:R-:W-:Y:S05]  /*1a660*/  WARPSYNC.COLLECTIVE R15, `(.L_x_2653) ;  /* 0x000000000f087348 */ /* 0x000fea0003c00000 */
[----:B------:R0:W1:Y:S02]  /*1a670*/  SHFL.UP P6, R14, R13, R12, R11 ;  /* 0x0400000c0d0e7389 */ /* 0x00006400000c000b */
[----:B01----:R-:W-:Y:S01]  /*1a680*/  ENDCOLLECTIVE ;  /* 0x000000000000791b */ /* 0x003fe20003800000 */
.L_x_2653:
        /* <DEDUP_REMOVED lines=8> */
.L_x_2654:
[----:B------:R-:W-:Y:S05]  /*1a710*/  BRA `(.L_x_2655) ;  /* 0xffffffc000207947 */ /* 0x000fea000383ffff */
.L_x_2546:
[----:B------:R-:W-:Y:S01]  /*1a720*/  BSSY B0, `(.L_x_2656) ;  /* 0x0000006000007945 */ /* 0x000fe20003800000 */
[----:B------:R-:W-:Y:S01]  /*1a730*/  PLOP3.LUT P6, PT, P6, PT, PT, 0x8, 0x0 ;  /* 0x000000000000781c */ /* 0x000fe200037ce170 */
[----:B------:R-:W-:-:S12]  /*1a740*/  IMAD.MOV.U32 R15, RZ, RZ, -0x1 ;  /* 0xffffffffff0f7424 */ /* 0x000fd800078e00ff */
[----:B0-----:R-:W-:Y:S05]  /*1a750*/  WARPSYNC.COLLECTIVE R15, `(.L_x_2657) ;  /* 0x000000000f087348 */ /* 0x001fea0003c00000 */
[----:B------:R-:W-:Y:S01]  /*1a760*/  VOTE.ANY R14, PT, P6 ;  /* 0x00000000000e7806 */ /* 0x000fe200030e0100 */
[----:B0-----:R-:W-:Y:S06]  /*1a770*/  ENDCOLLECTIVE ;  /* 0x000000000000791b */ /* 0x001fec0003800000 */
.L_x_2657:
[----:B------:R-:W-:Y:S05]  /*1a780*/  BSYNC B0 ;  /* 0x0000000000007941 */ /* 0x000fea0003800000 */
.L_x_2656:
[----:B------:R-:W-:Y:S02]  /*1a790*/  IMAD.MOV.U32 R2, RZ, RZ, R14 ;  /* 0x000000ffff027224 */ /* 0x000fe400078e000e */
[----:B------:R-:W-:Y:S02]  /*1a7a0*/  IMAD.MOV.U32 R13, RZ, RZ, R5 ;  /* 0x000000ffff0d7224 */ /* 0x000fe400078e0005 */
[----:B------:R-:W0:Y:S01]  /*1a7b0*/  POPC R4, R2 ;  /* 0x0000000200047309 */ /* 0x000e220000000000 */
[----:B------:R-:W-:Y:S02]  /*1a7c0*/  IMAD.MOV.U32 R11, RZ, RZ, 0x1f ;  /* 0x0000001fff0b7424 */ /* 0x000fe400078e00ff */
[----:B------:R-:W-:Y:S01]  /*1a7d0*/  IMAD.MOV.U32 R15, RZ, RZ, -0x1 ;  /* 0xffffffffff0f7424 */ /* 0x000fe200078e00ff */
[----:B0-----:R-:W-:-:S07]  /*1a7e0*/  MOV R12, R4 ;  /* 0x00000004000c7202 */ /* 0x001fce0000000f00 */
[----:B------:R-:W-:Y:S05]  /*1a7f0*/  WARPSYNC.COLLECTIVE R15, `(.L_x_2658) ;  /* 0x000000000f087348 */ /* 0x000fea0003c00000 */
[----:B------:R0:W1:Y:S02]  /*1a800*/  SHFL.IDX P6, R14, R13, R12, R11 ;  /* 0x0000000c0d0e7389 */ /* 0x00006400000c000b */
[----:B01----:R-:W-:Y:S01]  /*1a810*/  ENDCOLLECTIVE ;  /* 0x000000000000791b */ /* 0x003fe20003800000 */
.L_x_2658:
[----:B------:R-:W-:Y:S01]  /*1a820*/  IMAD.MOV.U32 R5, RZ, RZ, R14 ;  /* 0x000000ffff057224 */ /* 0x000fe200078e000e */
[----:B------:R-:W-:Y:S06]  /*1a830*/  BRA `(.L_x_2659) ;  /* 0xffffffc000107947 */ /* 0x000fec000383ffff */
.L_x_2548:
[----:B------:R-:W-:Y:S01]  /*1a840*/  BSSY B0, `(.L_x_2660) ;  /* 0x0000007000007945 */ /* 0x000fe20003800000 */
[----:B------:R-:W-:Y:S02]  /*1a850*/  IMAD.MOV.U32 R13, RZ, RZ, R6 ;  /* 0x000000ffff0d7224 */ /* 0x000fe400078e0006 */
[----:B------:R-:W-:Y:S02]  /*1a860*/  IMAD.MOV.U32 R11, RZ, RZ, 0x1f ;  /* 0x0000001fff0b7424 */ /* 0x000fe400078e00ff */
[----:B------:R-:W-:-:S07]  /*1a870*/  IMAD.MOV.U32 R15, RZ, RZ, -0x1 ;  /* 0xffffffffff0f7424 */ /* 0x000fce00078e00ff */
[----:B012---:R-:W-:Y:S05]  /*1a880*/  WARPSYNC.COLLECTIVE R15, `(.L_x_2661) ;  /* 0x000000000f087348 */ /* 0x007fea0003c00000 */
[----:B------:R3:W4:Y:S02]  /*1a890*/  SHFL.IDX P6, R14, R13, R12, R11 ;  /* 0x0000000c0d0e7389 */ /* 0x00072400000c000b */
[----:B01234-:R-:W-:Y:S01]  /*1a8a0*/  ENDCOLLECTIVE ;  /* 0x000000000000791b */ /* 0x01ffe20003800000 */
.L_x_2661:
[----:B------:R-:W-:Y:S05]  /*1a8b0*/  BSYNC B0 ;  /* 0x0000000000007941 */ /* 0x000fea0003800000 */
.L_x_2660:
[----:B------:R-:W-:Y:S05]  /*1a8c0*/  BRA `(.L_x_2547) ;  /* 0xffffffc000087947 */ /* 0x000fea000383ffff */
.L_x_2552:
[----:B-1----:R1:W3:Y:S02]  /*1a8d0*/  SYNCS.PHASECHK.TRANS64.TRYWAIT P0, [R4+URZ+0x38820], R0 ;  /* 0x03882000040075a7 */ /* 0x0022e4000800017f */
[----:B---3--:R-:W-:Y:S05]  /*1a8e0*/  @!P0 NANOSLEEP.SYNCS 0x989680 ;  /* 0x009896800000895d */ /* 0x008fea0003900000 */
[----:B------:R-:W3:Y:S02]  /*1a8f0*/  @!P0 SYNCS.PHASECHK.TRANS64 P0, [R4+URZ+0x38820], R0 ;  /* 0x03882000040085a7 */ /* 0x000ee4000800007f */
[----:B---3--:R-:W-:Y:S05]  /*1a900*/  @!P0 BRA `(.L_x_2552) ;  /* 0xfffffffc00f08947 */ /* 0x008fea000383ffff */
[----:B------:R-:W-:Y:S05]  /*1a910*/  BRA `(.L_x_2662) ;  /* 0xffffffc400807947 */ /* 0x000fea000383ffff */
.L_x_2553:
        /* <DEDUP_REMOVED lines=11> */
.L_x_2664:
[----:B------:R-:W-:Y:S05]  /*1a9d0*/  BSYNC B0 ;  /* 0x0000000000007941 */ /* 0x000fea0003800000 */
.L_x_2663:
[----:B------:R-:W-:Y:S05]  /*1a9e0*/  BRA `(.L_x_2665) ;  /* 0xffffffc400687947 */ /* 0x000fea000383ffff */
.L_x_2556:
[----:B------:R-:W-:Y:S01]  /*1a9f0*/  BSSY B1, `(.L_x_2666) ;  /* 0x0000006000017945 */ /* 0x000fe20003800000 */
[----:B------:R-:W-:-:S07]  /*1aa00*/  IMAD.MOV.U32 R15, RZ, RZ, -0x1 ;  /* 0xffffffffff0f7424 */ /* 0x000fce00078e00ff */
[----:B012---:R-:W-:Y:S05]  /*1aa10*/  WARPSYNC.COLLECTIVE R15, `(.L_x_2667) ;  /* 0x000000000f0c7348 */ /* 0x007fea0003c00000 */
[----:B------:R-:W-:Y:S02]  /*1aa20*/  ELECT P6, UR62, PT ;  /* 0x00000000003e782f */ /* 0x000fe400038c0000 */
[----:B------:R-:W-:Y:S01]  /*1aa30*/  MOV R14, UR62 ;  /* 0x0000003e000e7c02 */ /* 0x000fe20008000f00 */
[----:B012---:R-:W-:Y:S10]  /*1aa40*/  ENDCOLLECTIVE ;  /* 0x000000000000791b */ /* 0x007ff40003800000 */
.L_x_2667:
[----:B------:R-:W-:Y:S05]  /*1aa50*/  BSYNC B1 ;  /* 0x0000000000017941 */ /* 0x000fea0003800000 */
.L_x_2666:
[----:B------:R-:W-:Y:S05]  /*1aa60*/  BRA `(.L_x_2668) ;  /* 0xffffffc400607947 */ /* 0x000fea000383ffff */
.L_x_2558:
[----:B-1----:R1:W3:Y:S02]  /*1aa70*/  SYNCS.PHASECHK.TRANS64.TRYWAIT P1, [R5+URZ+0x38840], R0 ;  /* 0x03884000050075a7 */ /* 0x0022e4000802017f */
[----:B---3--:R-:W-:Y:S05]  /*1aa80*/  @!P1 NANOSLEEP.SYNCS 0x989680 ;  /* 0x009896800000995d */ /* 0x008fea0003900000 */
[----:B------:R-:W3:Y:S02]  /*1aa90*/  @!P1 SYNCS.PHASECHK.TRANS64 P1, [R5+URZ+0x38840], R0 ;  /* 0x03884000050095a7 */ /* 0x000ee4000802007f */
[----:B---3--:R-:W-:Y:S05]  /*1aaa0*/  @!P1 BRA `(.L_x_2558) ;  /* 0xfffffffc00f09947 */ /* 0x008fea000383ffff */
[----:B------:R-:W-:Y:S05]  /*1aab0*/  BRA `(.L_x_2669) ;  /* 0xffffffc400887947 */ /* 0x000fea000383ffff */
.L_x_2560:
[----:B---3--:R3:W4:Y:S02]  /*1aac0*/  SYNCS.PHASECHK.TRANS64.TRYWAIT P1, [R27+URZ+0x38840], R2 ;  /* 0x038840021b0075a7 */ /* 0x008724000802017f */
[----:B----4-:R-:W-:Y:S05]  /*1aad0*/  @!P1 NANOSLEEP.SYNCS 0x989680 ;  /* 0x009896800000995d */ /* 0x010fea0003900000 */
[----:B------:R-:W4:Y:S02]  /*1aae0*/  @!P1 SYNCS.PHASECHK.TRANS64 P1, [R27+URZ+0x38840], R2 ;  /* 0x038840021b0095a7 */ /* 0x000f24000802007f */
[----:B----4-:R-:W-:Y:S05]  /*1aaf0*/  @!P1 BRA `(.L_x_2560) ;  /* 0xfffffffc00f09947 */ /* 0x010fea000383ffff */
[----:B------:R-:W-:Y:S05]  /*1ab00*/  BRA `(.L_x_2670) ;  /* 0xffffffc400947947 */ /* 0x000fea000383ffff */
.L_x_2562:
[----:B----4-:R4:W0:Y:S02]  /*1ab10*/  SYNCS.PHASECHK.TRANS64.TRYWAIT P1, [R5+URZ+0x38860], R0 ;  /* 0x03886000050075a7 */ /* 0x010824000802017f */
[----:B0-----:R-:W-:Y:S05]  /*1ab20*/  @!P1 NANOSLEEP.SYNCS 0x989680 ;  /* 0x009896800000995d */ /* 0x001fea0003900000 */
[----:B------:R-:W0:Y:S02]  /*1ab30*/  @!P1 SYNCS.PHASECHK.TRANS64 P1, [R5+URZ+0x38860], R0 ;  /* 0x03886000050095a7 */ /* 0x000e24000802007f */
[----:B0-----:R-:W-:Y:S05]  /*1ab40*/  @!P1 BRA `(.L_x_2562) ;  /* 0xfffffffc00f09947 */ /* 0x001fea000383ffff */
[----:B------:R-:W-:Y:S05]  /*1ab50*/  BRA `(.L_x_2671) ;  /* 0xffffffc400907947 */ /* 0x000fea000383ffff */
.L_x_2672:
        /* <DEDUP_REMOVED lines=10> */
.L_x_15843:


//--------------------- .text._ZN7cutlass13device_kernelIN5flash11enable_sm90INS1_16FlashAttnFwdSm90INS1_25CollectiveMainloopFwdSm90ILi2EN4cute5tupleIJNS5_1CILi1EEES8_S8_EEENS6_IJNS7_ILi128EEENS7_ILi80EEENS7_ILi256EEEEEELi256ENS_6half_tEfNS_4arch4Sm90ELb1ELb0ELb0ELb1ELb1ELb1ELb0ELb1ELb1ELb1ELb0ELb0EEENS1_21CollectiveEpilogueFwdINS6_IJSA_SC_SB_EEES9_SE_SG_Li256ELb1ELb1ELb0ELb0EEENS1_36VarlenDynamicPersistentTileSchedulerILi128ELi80ELi256ELi128ELb0ELb1ELb1ELb1ELb1ELb1EEEEEEEEEvNT_6ParamsE --------------------------
	.section	.text._ZN7cutlass13device_kernelIN5flash11enable_sm90INS1_16FlashAttnFwdSm90INS1_25CollectiveMainloopFwdSm90ILi2EN4cute5tupleIJNS5_1CILi1EEES8_S8_EEENS6_IJNS7_ILi128EEENS7_ILi80EEENS7_ILi256EEEEEELi256ENS_6half_tEfNS_4arch4Sm90ELb1ELb0ELb0ELb1ELb1ELb1ELb0ELb1ELb1ELb1ELb0ELb0EEENS1_21CollectiveEpilogueFwdINS6_IJSA_SC_SB_EEES9_SE_SG_Li256ELb1ELb1ELb0ELb0EEENS1_36VarlenDynamicPersistentTileSchedulerILi128ELi80ELi256ELi128ELb0ELb1ELb1ELb1ELb1ELb1EEEEEEEEEvNT_6ParamsE,"ax",@progbits
	.align	128
.text._ZN7cutlass13device_kernelIN5flash11enable_sm90INS1_16FlashAttnFwdSm90INS1_25CollectiveMainloopFwdSm90ILi2EN4cute5tupleIJNS5_1CILi1EEES8_S8_EEENS6_IJNS7_ILi128EEENS7_ILi80EEENS7_ILi256EEEEEELi256ENS_6half_tEfNS_4arch4Sm90ELb1ELb0ELb0ELb1ELb1ELb1ELb0ELb1ELb1ELb1ELb0ELb0EEENS1_21CollectiveEpilogueFwdINS6_IJSA_SC_SB_EEES9_SE_SG_Li256ELb1ELb1ELb0ELb0EEENS1_36VarlenDynamicPersistentTileSchedulerILi128ELi80ELi256ELi128ELb0ELb1ELb1ELb1ELb1ELb1EEEEEEEEEvNT_6ParamsE:
        .type           _ZN7cutlass13device_kernelIN5flash11enable_sm90INS1_16FlashAttnFwdSm90INS1_25CollectiveMainloopFwdSm90ILi2EN4cute5tupleIJNS5_1CILi1EEES8_S8_EEENS6_IJNS7_ILi128EEENS7_ILi80EEENS7_ILi256EEEEEELi256ENS_6half_tEfNS_4arch4Sm90ELb1ELb0ELb0ELb1ELb1ELb1ELb0ELb1ELb1ELb1ELb0ELb0EEENS1_21CollectiveEpilogueFwdINS6_IJSA_SC_SB_EEES9_SE_SG_Li256ELb1ELb1ELb0ELb0EEENS1_36VarlenDynamicPersistentTileSchedulerILi128ELi80ELi256ELi128ELb0ELb1ELb1ELb1ELb1ELb1EEEEEEEEEvNT_6ParamsE,@function
        .size           _ZN7cutlass13device_kernelIN5flash11enable_sm90INS1_16FlashAttnFwdSm90INS1_25CollectiveMainloopFwdSm90ILi2EN4cute5tupleIJNS5_1CILi1EEES8_S8_EEENS6_IJNS7_ILi128EEENS7_ILi80EEENS7_ILi256EEEEEELi256ENS_6half_tEfNS_4arch4Sm90ELb1ELb0ELb0ELb1ELb1ELb1ELb0ELb1ELb1ELb1ELb0ELb0EEENS1_21CollectiveEpilogueFwdINS6_IJSA_SC_SB_EEES9_SE_SG_Li256ELb1ELb1ELb0ELb0EEENS1_36VarlenDynamicPersistentTileSchedulerILi128ELi80ELi256ELi128ELb0ELb1ELb1ELb1ELb1ELb1EEEEEEEEEvNT_6ParamsE,(.L_x_15844 - _ZN7cutlass13device_kernelIN5flash11enable_sm90INS1_16FlashAttnFwdSm90INS1_25CollectiveMainloopFwdSm90ILi2EN4cute5tupleIJNS5_1CILi1EEES8_S8_EEENS6_IJNS7_ILi128EEENS7_ILi80EEENS7_ILi256EEEEEELi256ENS_6half_tEfNS_4arch4Sm90ELb1ELb0ELb0ELb1ELb1ELb1ELb0ELb1ELb1ELb1ELb0ELb0EEENS1_21CollectiveEpilogueFwdINS6_IJSA_SC_SB_EEES9_SE_SG_Li256ELb1ELb1ELb0ELb0EEENS1_36VarlenDynamicPersistentTileSchedulerILi128ELi80ELi256ELi128ELb0ELb1ELb1ELb1ELb1ELb1EEEEEEEEEvNT_6ParamsE)
        .other          _ZN7cutlass13device_kernelIN5flash11enable_sm90INS1_16FlashAttnFwdSm90INS1_25CollectiveMainloopFwdSm90ILi2EN4cute5tupleIJNS5_1CILi1EEES8_S8_EEENS6_IJNS7_ILi128EEENS7_ILi80EEENS7_ILi256EEEEEELi256ENS_6half_tEfNS_4arch4Sm90ELb1ELb0ELb0ELb1ELb1ELb1ELb0ELb1ELb1ELb1ELb0ELb0EEENS1_21CollectiveEpilogueFwdINS6_IJSA_SC_SB_EEES9_SE_SG_Li256ELb1ELb1ELb0ELb0EEENS1_36VarlenDynamicPersistentTileSchedulerILi128ELi80ELi256ELi128ELb0ELb1ELb1ELb1ELb1ELb1EEEEEEEEEvNT_6ParamsE,@"STO_CUDA_ENTRY STV_DEFAULT"
_ZN7cutlass13device_kernelIN5flash11enable_sm90INS1_16FlashAttnFwdSm90INS1_25CollectiveMainloopFwdSm90ILi2EN4cute5tupleIJNS5_1CILi1EEES8_S8_EEENS6_IJNS7_ILi128EEENS7_ILi80EEENS7_ILi256EEEEEELi256ENS_6half_tEfNS_4arch4Sm90ELb1ELb0ELb0ELb1ELb1ELb1ELb0ELb1ELb1ELb1ELb0ELb0EEENS1_21CollectiveEpilogueFwdINS6_IJSA_SC_SB_EEES9_SE_SG_Li256ELb1ELb1ELb0ELb0EEENS1_36VarlenDynamicPersistentTileSchedulerILi128ELi80ELi256ELi128ELb0ELb1ELb1ELb1ELb1ELb1EEEEEEEEEvNT_6ParamsE:
        /* <DEDUP_REMOVED lines=18> */
.L_x_2674:
[----:B------:R-:W-:Y:S05]  /*0120*/  BSYNC B0 ;  /* 0x0000000000007941 */ /* 0x000fea0003800000 */
.L_x_2673:
        /* <DEDUP_REMOVED lines=41> */
.L_x_2675:
        /* <DEDUP_REMOVED lines=22> */
.L_x_2676:
        /* <DEDUP_REMOVED lines=18> */
.L_x_2677:
        /* <DEDUP_REMOVED lines=22> */
.L_x_2678:
        /* <DEDUP_REMOVED lines=22> */
.L_x_2679:
[----:B------:R-:W-:Y:S01]  /*0900*/  PLOP3.LUT P0, PT, PT, PT, UP0, 0x80, 0x0 ;  /* 0x000000000000781c */ /* 0x000fe20003f0f008 */
[----:B------:R-:W-:Y:S01]  /*0910*/  UMOV UR60, 0x1 ;  /* 0x00000001003c7882 */ /* 0x000fe20000000000 */
[----:B------:R-:W-:Y:S01]  /*0920*/  NOP ;  /* 0x0000000000007918 */ /* 0x000fe20000000000 */
[----:B------:R-:W-:Y:S01]  /*0930*/  USEL UR60, UR60, 0x2, !UP0 ;  /* 0x000000023c3c7887 */ /* 0x000fe2000c000000 */
[----:B------:R-:W-:Y:S01]  /*0940*/  BSSY B9, `(.L_x_2680) ;  /* 0x0002e04000097945 */ /* 0x000fe20003800000 */
[----:B012-4-:R-:W-:Y:S08]  /*0950*/  BAR.SYNC.DEFER_BLOCKING 0x0 ;  /* 0x0000000000007b1d */ /* 0x017ff00000010000 */
[----:B------:R-:W-:Y:S05]  /*0960*/  @!P0 BRA `(.L_x_2681) ;  /* 0x0000026800308947 */ /* 0x000fea0003800000 */
.L_x_2682:
        /* <DEDUP_REMOVED lines=16> */
[----:B------:R-:W-:Y:S01]  /*0a70*/  VIADD R0, R0, 0xffffff80 ;  /* 0xffffff8000007836 */ /* 0x000fe20000000000 */
[----:B------:R-:W-:Y:S01]  /*0a80*/  R2UR UR4, R22 ;  /* 0x00000000160472ca */ /* 0x000fe200000e0000 */
[----:B------:R-:W-:Y:S01]  /*0a90*/  ULOP3.LUT UR5, UR60, 0x1, URZ, 0xfc, !UPT ;  /* 0x000000013c057892 */ /* 0x000fe2000f8efc3f */
[----:B------:R-:W-:Y:S01]  /*0aa0*/  MOV R212, RZ ;  /* 0x000000ff00d47202 */ /* 0x000fe20000000f00 */
[----:B------:R-:W-:Y:S01]  /*0ab0*/  IMAD.MOV.U32 R228, RZ, RZ, RZ ;  /* 0x000000ffffe47224 */ /* 0x000fe200078e00ff */
[----:B------:R-:W-:Y:S01]  /*0ac0*/  SHF.R.S32.HI R3, RZ, 0x1f, R0 ;  /* 0x0000001fff037819 */ /* 0x000fe20000011400 */
[----:B------:R-:W-:Y:S02]  /*0ad0*/  IMAD.MOV.U32 R225, RZ, RZ, RZ ;  /* 0x000000ffffe17224 */ /* 0x000fe400078e00ff */
[----:B------:R-:W-:Y:S01]  /*0ae0*/  IMAD.MOV.U32 R219, RZ, RZ, RZ ;  /* 0x000000ffffdb7224 */ /* 0x000fe200078e00ff */
[CC--:B------:R-:W-:Y:S02]  /*0af0*/  LEA.HI R2, R3.reuse, R0.reuse, RZ, 0x7 ;  /* 0x0000000003027211 */ /* 0x0c0fe400078f38ff */
[----:B------:R-:W-:-:S02]  /*0b00*/  LEA.HI R6, R3, R0, RZ, 0x5 ;  /* 0x0000000003067211 */ /* 0x000fc400078f28ff */
[----:B------:R-:W-:Y:S01]  /*0b10*/  LOP3.LUT R5, R2, 0xffffff80, RZ, 0xc0, !PT ;  /* 0xffffff8002057812 */ /* 0x000fe200078ec0ff */
[----:B------:R-:W-:Y:S01]  /*0b20*/  UIADD3 UR4, UR4, 0x14400, URZ ;  /* 0x0001440004047890 */ /* 0x000fe2000fffe03f */
[----:B------:R-:W-:Y:S01]  /*0b30*/  LEA.HI R4, R3, R0, RZ, 0x4 ;  /* 0x0000000003047211 */ /* 0x000fe200078f20ff */
[----:B------:R-:W-:Y:S01]  /*0b40*/  IMAD.SHL.U32 R6, R6, 0x20, RZ ;  /* 0x0000002006067824 */ /* 0x000fe200078e00ff */
[----:B------:R-:W-:Y:S02]  /*0b50*/  IADD3 R8, R0, -R5, RZ ;  /* 0x8000000500087210 */ /* 0x000fe40007ffe0ff */
[----:B------:R-:W-:Y:S02]  /*0b60*/  SHF.R.S32.HI R5, RZ, 0x7, R2 ;  /* 0x00000007ff057819 */ /* 0x000fe40000011402 */
[----:B------:R-:W-:Y:S02]  /*0b70*/  SHF.R.S32.HI R9, RZ, 0x1f, R8 ;  /* 0x0000001fff097819 */ /* 0x000fe40000011408 */
[----:B------:R-:W-:-:S02]  /*0b80*/  LEA.HI R2, R2, R5, RZ, 0x1 ;  /* 0x0000000502027211 */ /* 0x000fc400078f08ff */
[----:B------:R-:W-:Y:S02]  /*0b90*/  LEA.HI R10, R9, R8, RZ, 0x2 ;  /* 0x00000008090a7211 */ /* 0x000fe400078f10ff */
[----:B------:R-:W-:Y:S02]  /*0ba0*/  LEA.HI R13, R3, R0, RZ, 0x2 ;  /* 0x00000000030d7211 */ /* 0x000fe400078f10ff */
[--C-:B------:R-:W-:Y:S02]  /*0bb0*/  SHF.R.S32.HI R11, RZ, 0x2, R10.reuse ;  /* 0x00000002ff0b7819 */ /* 0x100fe4000001140a */
[----:B------:R-:W-:Y:S02]  /*0bc0*/  SHF.R.S32.HI R12, RZ, 0x1f, R10 ;  /* 0x0000001fff0c7819 */ /* 0x000fe4000001140a */
[----:B------:R-:W-:Y:S02]  /*0bd0*/  LOP3.LUT R2, R2, 0x3fffffe, RZ, 0xc0, !PT ;  /* 0x03fffffe02027812 */ /* 0x000fe400078ec0ff */
[----:B------:R-:W-:-:S02]  /*0be0*/  LEA.HI R12, R12, R11, RZ, 0x3 ;  /* 0x0000000b0c0c7211 */ /* 0x000fc400078f18ff */
[----:B------:R-:W-:Y:S02]  /*0bf0*/  LOP3.LUT R7, R4, 0x3fffff0, RZ, 0xc0, !PT ;  /* 0x03fffff004077812 */ /* 0x000fe400078ec0ff */
[----:B------:R-:W-:Y:S02]  /*0c00*/  LOP3.LUT R13, R13, 0xfffffffc, RZ, 0xc0, !PT ;  /* 0xfffffffc0d0d7812 */ /* 0x000fe400078ec0ff */
[----:B------:R-:W-:Y:S01]  /*0c10*/  IADD3 R2, R5, -R2, RZ ;  /* 0x8000000205027210 */ /* 0x000fe20007ffe0ff */
[----:B------:R-:W-:Y:S01]  /*0c20*/  IMAD.IADD R7, R0, 0x1, -R7 ;  /* 0x0000000100077824 */ /* 0x000fe200078e0a07 */
[----:B------:R-:W-:Y:S01]  /*0c30*/  LOP3.LUT R12, R12, 0xfffffff8, RZ, 0xc0, !PT ;  /* 0xfffffff80c0c7812 */ /* 0x000fe200078ec0ff */
[----:B------:R-:W-:Y:S01]  /*0c40*/  IMAD.IADD R13, R0, 0x1, -R13 ;  /* 0x00000001000d7824 */ /* 0x000fe200078e0a0d */
[----:B------:R-:W-:Y:S02]  /*0c50*/  LEA.HI R9, R9, R8, RZ, 0x5 ;  /* 0x0000000809097211 */ /* 0x000fe400078f28ff */
[----:B------:R-:W-:Y:S01]  /*0c60*/  LOP3.LUT R6, R6, 0xfffffc00, RZ, 0xc0, !PT ;  /* 0xfffffc0006067812 */ /* 0x000fe200078ec0ff */
[----:B------:R-:W-:Y:S01]  /*0c70*/  IMAD.IADD R12, R11, 0x1, -R12 ;  /* 0x000000010b0c7824 */ /* 0x000fe200078e0a0c */
[----:B------:R-:W-:-:S02]  /*0c80*/  SHF.R.S32.HI R5, RZ, 0x4, R4 ;  /* 0x00000004ff057819 */ /* 0x000fc40000011404 */
[----:B------:R-:W-:Y:S01]  /*0c90*/  SHF.R.S32.HI R9, RZ, 0x5, R9 ;  /* 0x00000005ff097819 */ /* 0x000fe20000011409 */
[----:B------:R-:W-:Y:S01]  /*0ca0*/  IMAD R7, R7, 0x40, R6 ;  /* 0x0000004007077824 */ /* 0x000fe200078e0206 */
[----:B------:R-:W-:Y:S02]  /*0cb0*/  LEA.HI R4, R4, R5, RZ, 0x1 ;  /* 0x0000000504047211 */ /* 0x000fe400078f08ff */
[----:B------:R-:W-:Y:S01]  /*0cc0*/  LEA.HI R6, R13, R13, RZ, 0x1 ;  /* 0x0000000d0d067211 */ /* 0x000fe200078f08ff */
[----:B------:R-:W-:Y:S01]  /*0cd0*/  IMAD R9, R9, 0x10, R12 ;  /* 0x0000001009097824 */ /* 0x000fe200078e020c */
[----:B------:R-:W-:Y:S02]  /*0ce0*/  LOP3.LUT R4, R4, 0x1ffffffe, RZ, 0xc0, !PT ;  /* 0x1ffffffe04047812 */ /* 0x000fe400078ec0ff */
[----:B------:R-:W-:Y:S01]  /*0cf0*/  LEA.HI R220, R3, R0, RZ, 0x3 ;  /* 0x0000000003dc7211 */ /* 0x000fe200078f18ff */
[----:B------:R-:W-:Y:S01]  /*0d00*/  IMAD R2, R2, 0x40, R9 ;  /* 0x0000004002027824 */ /* 0x000fe200078e0209 */
[----:B------:R-:W-:-:S02]  /*0d10*/  LOP3.LUT R6, R6, 0x1ffffffe, RZ, 0xc0, !PT ;  /* 0x1ffffffe06067812 */ /* 0x000fc400078ec0ff */
[----:B------:R-:W-:Y:S02]  /*0d20*/  IADD3 R4, R5, -R4, RZ ;  /* 0x8000000405047210 */ /* 0x000fe40007ffe0ff */
[----:B------:R-:W-:Y:S01]  /*0d30*/  LOP3.LUT R5, R220, 0xfffffff8, RZ, 0xc0, !PT ;  /* 0xfffffff8dc057812 */ /* 0x000fe200078ec0ff */
[----:B------:R-:W-:Y:S01]  /*0d40*/  IMAD.IADD R13, R13, 0x1, -R6 ;  /* 0x000000010d0d7824 */ /* 0x000fe200078e0a06 */
[----:B------:R-:W-:Y:S02]  /*0d50*/  LOP3.LUT R9, R10, 0x7ffffffc, RZ, 0xc0, !PT ;  /* 0x7ffffffc0a097812 */ /* 0x000fe400078ec0ff */
[----:B------:R-:W-:Y:S01]  /*0d60*/  LEA R6, R4, R7, 0x3 ;  /* 0x0000000704067211 */ /* 0x000fe200078e18ff */
[----:B------:R-:W-:Y:S01]  /*0d70*/  IMAD.IADD R5, R0, 0x1, -R5 ;  /* 0x0000000100057824 */ /* 0x000fe200078e0a05 */
[----:B------:R-:W-:Y:S01]  /*0d80*/  LEA.HI R3, R3, R0, RZ, 0x6 ;  /* 0x0000000003037211 */ /* 0x000fe200078f30ff */
[----:B------:R-:W-:Y:S01]  /*0d90*/  IMAD.IADD R4, R8, 0x1, -R9 ;  /* 0x0000000108047824 */ /* 0x000fe200078e0a09 */
[----:B------:R-:W-:Y:S01]  /*0da0*/  SHF.R.S32.HI R220, RZ, 0x3, R220 ;  /* 0x00000003ffdc7819 */ /* 0x000fe200000114dc */
[----:B------:R-:W-:Y:S01]  /*0db0*/  IMAD R0, R13, 0x8, R2 ;  /* 0x000000080d007824 */ /* 0x000fe200078e0202 */
[----:B------:R-:W-:Y:S01]  /*0dc0*/  STL [R1+0x8c], R6 ;  /* 0x00008c0601007387 */ /* 0x000fe20000100800 */
[----:B------:R-:W-:Y:S01]  /*0dd0*/  SHF.L.U32 R3, R3, 0x3, RZ ;  /* 0x0000000303037819 */ /* 0x000fe200000006ff */
[----:B------:R-:W-:Y:S01]  /*0de0*/  IMAD.SHL.U32 R214, R5, 0x4, RZ ;  /* 0x0000000405d67824 */ /* 0x000fe200078e00ff */
[----:B------:R-:W-:Y:S01]  /*0df0*/  SHF.L.U32 R229, R220, 0x6, RZ ;  /* 0x00000006dce57819 */ /* 0x000fe200000006ff */
[----:B------:R0:W-:Y:S01]  /*0e00*/  STL [R1+0x74], R4 ;  /* 0x0000740401007387 */ /* 0x0001e20000100800 */
[----:B------:R-:W-:Y:S01]  /*0e10*/  LOP3.LUT R3, R3, 0xfffffe00, RZ, 0xc0, !PT ;  /* 0xfffffe0003037812 */ /* 0x000fe200078ec0ff */
[----:B------:R-:W-:Y:S01]  /*0e20*/  IMAD.U32 R2, RZ, RZ, UR4 ;  /* 0x00000004ff027e24 */ /* 0x000fe2000f8e00ff */
[----:B------:R-:W-:Y:S01]  /*0e30*/  IADD3 R221, R214, 0x40, RZ ;  /* 0x00000040d6dd7810 */ /* 0x000fe20007ffe0ff */
[----:B------:R1:W-:Y:S01]  /*0e40*/  STL [R1+0x78], R0 ;  /* 0x0000780001007387 */ /* 0x0003e20000100800 */
[----:B------:R-:W-:Y:S01]  /*0e50*/  LOP3.LUT R229, R229, 0x1c0, RZ, 0xc0, !PT ;  /* 0x000001c0e5e57812 */ /* 0x000fe200078ec0ff */
[----:B------:R-:W-:-:S02]  /*0e60*/  IMAD.SHL.U32 R16, R5, 0x8, RZ ;  /* 0x0000000805107824 */ /* 0x000fc400078e00ff */
[----:B------:R-:W-:Y:S01]  /*0e70*/  STL [R1+0x88], RZ ;  /* 0x000088ff01007387 */ /* 0x000fe20000100800 */
[----:B------:R-:W-:Y:S02]  /*0e80*/  IMAD.IADD R213, R214, 0x1, R221 ;  /* 0x00000001d6d57824 */ /* 0x000fe400078e02dd */
[----:B0-----:R-:W-:Y:S01]  /*0e90*/  VIADD R4, R220, 0x40 ;  /* 0x00000040dc047836 */ /* 0x001fe20000000000 */
[----:B------:R-:W-:Y:S01]  /*0ea0*/  STL [R1+0x58], R3 ;  /* 0x0000580301007387 */ /* 0x000fe20000100800 */
[C---:B------:R-:W-:Y:S01]  /*0eb0*/  VIADD R19, R16.reuse, 0xc0 ;  /* 0x000000c010137836 */ /* 0x040fe20000000000 */
[----:B------:R-:W-:Y:S01]  /*0ec0*/  IADD3 R18, R16, 0x80, RZ ;  /* 0x0000008010127810 */ /* 0x000fe20007ffe0ff */
[----:B-1----:R-:W-:Y:S01]  /*0ed0*/  IMAD.U32 R0, RZ, RZ, UR5 ;  /* 0x00000005ff007e24 */ /* 0x002fe2000f8e00ff */
[----:B------:R0:W-:Y:S01]  /*0ee0*/  STL [R1+0x84], R2 ;  /* 0x0000840201007387 */ /* 0x0001e20000100800 */
[----:B------:R-:W-:Y:S01]  /*0ef0*/  VIADD R0, R220, 0x20 ;  /* 0x00000020dc007836 */ /* 0x000fe20000000000 */
[----:B------:R-:W-:Y:S01]  /*0f00*/  SHF.R.S32.HI R17, RZ, 0x1f, R16 ;  /* 0x0000001fff117819 */ /* 0x000fe20000011410 */
[C---:B------:R-:W-:Y:S01]  /*0f10*/  VIADD R222, R214.reuse, 0x20 ;  /* 0x00000020d6de7836 */ /* 0x040fe20000000000 */
[----:B------:R-:W-:Y:S01]  /*0f20*/  SHF.R.S32.HI R218, RZ, 0x1f, R18 ;  /* 0x0000001fffda7819 */ /* 0x000fe20000011412 */
[----:B------:R-:W-:Y:S01]  /*0f30*/  VIADD R224, R214, 0x60 ;  /* 0x00000060d6e07836 */ /* 0x000fe20000000000 */
[----:B------:R-:W-:-:S02]  /*0f40*/  SHF.R.S32.HI R7, RZ, 0x1f, R0 ;  /* 0x0000001fff077819 */ /* 0x000fc40000011400 */
[----:B------:R-:W-:Y:S02]  /*0f50*/  SHF.R.S32.HI R217, RZ, 0x1f, R19 ;  /* 0x0000001fffd97819 */ /* 0x000fe40000011413 */
[----:B------:R-:W-:Y:S01]  /*0f60*/  LEA.HI R7, R7, R0, RZ, 0x3 ;  /* 0x0000000007077211 */ /* 0x000fe200078f18ff */
[----:B------:R-:W-:Y:S01]  /*0f70*/  IMAD.SHL.U32 R0, R0, 0x40, RZ ;  /* 0x0000004000007824 */ /* 0x000fe200078e00ff */
[----:B0-----:R-:W-:-:S03]  /*0f80*/  SHF.R.S32.HI R2, RZ, 0x1f, R4 ;  /* 0x0000001fff027819 */ /* 0x001fc60000011404 */
[----:B------:R-:W-:Y:S01]  /*0f90*/  IMAD.SHL.U32 R7, R7, 0x40, RZ ;  /* 0x0000004007077824 */ /* 0x000fe200078e00ff */
[----:B------:R-:W-:Y:S02]  /*0fa0*/  LOP3.LUT R3, R0, 0x1c0, RZ, 0xc0, !PT ;  /* 0x000001c000037812 */ /* 0x000fe400078ec0ff */
[----:B------:R-:W-:Y:S02]  /*0fb0*/  LEA.HI R2, R2, R4, RZ, 0x3 ;  /* 0x0000000402027211 */ /* 0x000fe400078f18ff */
[----:B------:R-:W-:Y:S02]  /*0fc0*/  SHF.R.U32.HI R0, RZ, 0x3, R229 ;  /* 0x00000003ff007819 */ /* 0x000fe400000116e5 */
[----:B------:R-:W-:Y:S01]  /*0fd0*/  SHF.R.S32.HI R0, RZ, 0x1f, R213 ;  /* 0x0000001fff007819 */ /* 0x000fe200000114d5 */
[----:B------:R-:W-:Y:S01]  /*0fe0*/  IMAD.SHL.U32 R2, R2, 0x40, RZ ;  /* 0x0000004002027824 */ /* 0x000fe200078e00ff */
[----:B------:R-:W-:Y:S02]  /*0ff0*/  SHF.R.U32.HI R4, RZ, 0x3, R3 ;  /* 0x00000003ff047819 */ /* 0x000fe40000011603 */
[----:B------:R-:W-:-:S02]  /*1000*/  LEA.HI R0, R0, R213, RZ, 0x3 ;  /* 0x000000d500007211 */ /* 0x000fc400078f18ff */
[----:B------:R-:W-:Y:S02]  /*1010*/  LOP3.LUT R3, R7, 0xfffffe00, RZ, 0xc0, !PT ;  /* 0xfffffe0007037812 */ /* 0x000fe400078ec0ff */
[----:B------:R-:W-:Y:S02]  /*1020*/  LOP3.LUT R23, R0, 0xfffffff8, RZ, 0xc0, !PT ;  /* 0xfffffff800177812 */ /* 0x000fe400078ec0ff */
[----:B------:R-:W-:Y:S01]  /*1030*/  LOP3.LUT R0, R2, 0xfffffe00, RZ, 0xc0, !PT ;  /* 0xfffffe0002007812 */ /* 0x000fe200078ec0ff */
[----:B------:R0:W-:Y:S01]  /*1040*/  STL [R1+0x64], R3 ;  /* 0x0000640301007387 */ /* 0x0001e20000100800 */
[----:B------:R-:W-:-:S03]  /*1050*/  SHF.R.S32.HI R216, RZ, 0x1f, R23 ;  /* 0x0000001fffd87819 */ /* 0x000fc60000011417 */
[----:B------:R0:W-:Y:S04]  /*1060*/  STL [R1+0x60], R0 ;  /* 0x0000600001007387 */ /* 0x0001e80000100800 */
.L_x_2954:
[----:B0--34-:R-:W0:Y:S01]  /*1070*/  LDC.64 R2, c[0x0][0xc88] ;  /* 0x00032200ff027b82 */ /* 0x019e220000000a00 */
[----:B------:R-:W-:Y:S01]  /*1080*/  ULDC.64 UR10, c[0x0][0x208] ;  /* 0x00008200000a7ab9 */ /* 0x000fe20000000a00 */
[----:B------:R-:W-:Y:S01]  /*1090*/  ULDC.64 UR4, c[0x0][0xa28] ;  /* 0x00028a0000047ab9 */ /* 0x000fe20000000a00 */
[----:B------:R-:W-:Y:S01]  /*10a0*/  ULDC.64 UR8, c[0x0][0xa18] ;  /* 0x0002860000087ab9 */ /* 0x000fe20000000a00 */
[----:B------:R-:W-:Y:S01]  /*10b0*/  ULDC.64 UR6, c[0x0][0xa08] ;  /* 0x0002820000067ab9 */ /* 0x000fe20000000a00 */
[----:B0-----:R-:W-:-:S05]  /*10c0*/  IMAD.WIDE R2, R31, 0x4, R2 ;  /* 0x000000041f027825 */ /* 0x001fca00078e0202 */
[----:B------:R-:W2:Y:S01]  /*10d0*/  LDG.E R8, desc[UR10][R2.64] ;  /* 0x0000000a02087981 */ /* 0x000ea2000c1e1900 */
[----:B------:R-:W-:Y:S01]  /*10e0*/  ISETP.NE.U32.AND P2, PT, RZ, UR4, PT ;  /* 0x00000004ff007c0c */ /* 0x000fe2000bf45070 */
[----:B------:R-:W-:Y:S01]  /*10f0*/  IMAD.MOV.U32 R118, RZ, RZ, RZ ;  /* 0x000000ffff767224 */ /* 0x000fe200078e00ff */
[----:B------:R-:W-:Y:S02]  /*1100*/  ISETP.NE.U32.AND P1, PT, RZ, UR8, PT ;  /* 0x00000008ff007c0c */ /* 0x000fe4000bf25070 */
[----:B------:R-:W-:Y:S02]  /*1110*/  ISETP.NE.AND.EX P2, PT, RZ, UR5, PT, P2 ;  /* 0x00000005ff007c0c */ /* 0x000fe4000bf45320 */
[----:B------:R-:W-:Y:S02]  /*1120*/  ISETP.NE.AND.EX P1, PT, RZ, UR9, PT, P1 ;  /* 0x00000009ff007c0c */ /* 0x000fe4000bf25310 */
[----:B------:R-:W-:-:S04]  /*1130*/  ISETP.NE.U32.AND P0, PT, RZ, UR6, PT ;  /* 0x00000006ff007c0c */ /* 0x000fc8000bf05070 */
[----:B------:R-:W-:Y:S02]  /*1140*/  ISETP.NE.AND.EX P0, PT, RZ, UR7, PT, P0 ;  /* 0x00000007ff007c0c */ /* 0x000fe4000bf05300 */
[----:B--2---:R-:W-:Y:S01]  /*1150*/  SHF.R.S32.HI R0, RZ, 0x1f, R8 ;  /* 0x0000001fff007819 */ /* 0x004fe20000011408 */
[----:B------:R0:W-:Y:S02]  /*1160*/  STL [R1+0x7c], R8 ;  /* 0x00007c0801007387 */ /* 0x0001e40000100800 */
[C---:B------:R-:W-:Y:S02]  /*1170*/  @P2 LEA R2, P3, R8.reuse, UR4, 0x2 ;  /* 0x0000000408022c11 */ /* 0x040fe4000f8610ff */
[C-C-:B------:R-:W-:Y:S02]  /*1180*/  SHF.L.U64.HI R27, R8.reuse, 0x2, R0.reuse ;  /* 0x00000002081b7819 */ /* 0x140fe40000010200 */
[C---:B------:R-:W-:Y:S01]  /*1190*/  @P2 LEA.HI.X R3, R8.reuse, UR5, R0, 0x2, P3 ;  /* 0x0000000508032c11 */ /* 0x040fe200098f1400 */
[----:B------:R-:W-:Y:S01]  /*11a0*/  IMAD.MOV.U32 R0, RZ, RZ, RZ ;  /* 0x000000ffff007224 */ /* 0x000fe200078e00ff */
[----:B------:R-:W-:Y:S01]  /*11b0*/  SHF.L.U32 R26, R8, 0x2, RZ ;  /* 0x00000002081a7819 */ /* 0x000fe200000006ff */
[----:B------:R-:W-:-:S04]  /*11c0*/  ULDC UR4, c[0x0][0x288] ;  /* 0x0000a20000047ab9 */ /* 0x000fc80000000800 */
[----:B------:R0:W5:Y:S01]  /*11d0*/  @P2 LDG.E R0, desc[UR10][R2.64] ;  /* 0x0000000a02002981 */ /* 0x000162000c1e1900 */
[C---:B------:R-:W-:Y:S01]  /*11e0*/  @P1 IADD3 R4, P2, R26.reuse, UR8, RZ ;  /* 0x000000081a041c10 */ /* 0x040fe2000ff5e0ff */
[----:B------:R-:W-:Y:S01]  /*11f0*/  IMAD.U32 R9, RZ, RZ, UR4 ;  /* 0x00000004ff097e24 */ /* 0x000fe2000f8e00ff */
[----:B------:R-:W-:Y:S01]  /*1200*/  ULDC.64 UR4, c[0x0][0x418] ;  /* 0x0001060000047ab9 */ /* 0x000fe20000000a00 */
[----:B------:R-:W-:Y:S02]  /*1210*/  IADD3 R6, P4, R26, UR6, RZ ;  /* 0x000000061a067c10 */ /* 0x000fe4000ff9e0ff */
[C---:B------:R-:W-:Y:S01]  /*1220*/  @P1 IADD3.X R5, R27.reuse, UR9, RZ, P2, !PT ;  /* 0x000000091b051c10 */ /* 0x040fe200097fe4ff */
[----:B------:R-:W-:Y:S01]  /*1230*/  UISETP.NE.U32.AND UP0, UPT, UR4, URZ, UPT ;  /* 0x0000003f0400728c */ /* 0x000fe2000bf05070 */
[----:B------:R-:W-:Y:S01]  /*1240*/  IADD3.X R7, R27, UR7, RZ, P4, !PT ;  /* 0x000000071b077c10 */ /* 0x000fe2000a7fe4ff */
[----:B------:R-:W-:Y:S01]  /*1250*/  ULDC.64 UR6, c[0x0][0xa20] ;  /* 0x0002880000067ab9 */ /* 0x000fe20000000a00 */
[----:B------:R-:W-:Y:S01]  /*1260*/  ULDC UR4, c[0x0][0x424] ;  /* 0x0001090000047ab9 */ /* 0x000fe20000000800 */
[----:B------:R-:W2:Y:S01]  /*1270*/  @P1 LDG.E R9, desc[UR10][R4.64] ;  /* 0x0000000a04091981 */ /* 0x000ea2000c1e1900 */
[----:B------:R-:W-:Y:S01]  /*1280*/  UISETP.NE.AND.EX UP0, UPT, UR5, URZ, UPT, UP0 ;  /* 0x0000003f0500728c */ /* 0x000fe2000bf05300 */
[----:B------:R-:W-:-:S02]  /*1290*/  ISETP.NE.U32.AND P2, PT, RZ, UR6, PT ;  /* 0x00000006ff007c0c */ /* 0x000fc4000bf45070 */
[----:B------:R-:W-:Y:S01]  /*12a0*/  ULDC UR5, c[0x0][0x2f0] ;  /* 0x0000bc0000057ab9 */ /* 0x000fe20000000800 */
[----:B------:R-:W-:Y:S01]  /*12b0*/  USEL UR4, UR4, 0x1, UP0 ;  /* 0x0000000104047887 */ /* 0x000fe20008000000 */
[----:B------:R0:W5:Y:S01]  /*12c0*/  @P0 LDG.E R118, desc[UR10][R6.64] ;  /* 0x0000000a06760981 */ /* 0x000162000c1e1900 */
[----:B------:R-:W-:Y:S02]  /*12d0*/  ISETP.NE.AND.EX P2, PT, RZ, UR7, PT, P2 ;  /* 0x00000007ff007c0c */ /* 0x000fe4000bf45320 */
[----:B------:R-:W-:-:S03]  /*12e0*/  UIMAD UR4, UR4, UR5, URZ ;  /* 0x00000005040472a4 */ /* 0x000fc6000f8e023f */
[----:B------:R-:W-:Y:S01]  /*12f0*/  ULDC UR5, c[0x0][0x348] ;  /* 0x0000d20000057ab9 */ /* 0x000fe20000000800 */
[----:B------:R-:W-:Y:S01]  /*1300*/  IMAD.MOV.U32 R91, RZ, RZ, R8 ;  /* 0x000000ffff5b7224 */ /* 0x000fe200078e0008 */
[----:B--2---:R0:W-:Y:S04]  /*1310*/  STL [R1+0x6c], R9 ;  /* 0x00006c0901007387 */ /* 0x0041e80000100800 */
[----:B------:R0:W-:Y:S01]  /*1320*/  STL [R1+0x80], R30 ;  /* 0x0000801e01007387 */ /* 0x0001e20000100800 */
[----:B------:R-:W-:Y:S01]  /*1330*/  MOV R10, R9 ;  /* 0x00000009000a7202 */ /* 0x000fe20000000f00 */
[----:B-1----:R-:W-:Y:S06]  /*1340*/  @P1 BRA `(.L_x_2684) ;  /* 0x00000000002c1947 */ /* 0x002fec0003800000 */
        /* <DEDUP_REMOVED lines=9> */
[----:B--2---:R-:W-:-:S05]  /*13e0*/  IMAD.IADD R10, R5, 0x1, -R4 ;  /* 0x00000001050a7824 */ /* 0x004fca00078e0a04 */
[----:B------:R1:W-:Y:S02]  /*13f0*/  STL [R1+0x6c], R10 ;  /* 0x00006c0a01007387 */ /* 0x0003e40000100800 */
.L_x_2684:
[----:B0-----:R-:W-:Y:S01]  /*1400*/  IMAD.U32 R2, RZ, RZ, UR5 ;  /* 0x00000005ff027e24 */ /* 0x001fe2000f8e00ff */
[----:B------:R-:W-:Y:S01]  /*1410*/  MOV R25, UR4 ;  /* 0x0000000400197c02 */ /* 0x000fe20008000f00 */
[----:B------:R-:W-:Y:S06]  /*1420*/  @!P2 BRA `(.L_x_2685) ;  /* 0x000000000014a947 */ /* 0x000fec0003800000 */
[----:B------:R-:W-:Y:S01]  /*1430*/  IADD3 R4, P0, R26, UR6, RZ ;  /* 0x000000061a047c10 */ /* 0x000fe2000ff1e0ff */
[----:B------:R-:W-:-:S03]  /*1440*/  ULDC.64 UR4, c[0x0][0x208] ;  /* 0x0000820000047ab9 */ /* 0x000fc60000000a00 */
[----:B------:R-:W-:-:S05]  /*1450*/  IADD3.X R5, R27, UR7, RZ, P0, !PT ;  /* 0x000000071b057c10 */ /* 0x000fca00087fe4ff */
[----:B------:R0:W5:Y:S01]  /*1460*/  LDG.E R25, desc[UR4][R4.64] ;  /* 0x0000000404197981 */ /* 0x000162000c1e1900 */
[----:B------:R-:W-:Y:S05]  /*1470*/  BRA `(.L_x_2686) ;  /* 0x0000000000147947 */ /* 0x000fea0003800000 */
.L_x_2685:
[----:B------:R-:W-:Y:S05]  /*1480*/  @!P0 BRA `(.L_x_2686) ;  /* 0x0000000000108947 */ /* 0x000fea0003800000 */
[----:B------:R-:W-:Y:S02]  /*1490*/  ULDC.64 UR4, c[0x0][0x208] ;  /* 0x0000820000047ab9 */ /* 0x000fe40000000a00 */
[----:B------:R-:W2:Y:S04]  /*14a0*/  LDG.E R4, desc[UR4][R6.64] ;  /* 0x0000000406047981 */ /* 0x000ea8000c1e1900 */
[----:B------:R-:W2:Y:S02]  /*14b0*/  LDG.E R25, desc[UR4][R6.64+0x4] ;  /* 0x0000040406197981 */ /* 0x000ea4000c1e1900 */
[----:B--2---:R-:W-:-:S07]  /*14c0*/  IMAD.IADD R25, R25, 0x1, -R4 ;  /* 0x0000000119197824 */ /* 0x004fce00078e0a04 */
.L_x_2686:
[----:B------:R-:W-:Y:S01]  /*14d0*/  ULDC.64 UR4, c[0x0][0xa10] ;  /* 0x0002840000047ab9 */ /* 0x000fe20000000a00 */
[----:B------:R-:W-:Y:S01]  /*14e0*/  ULDC.64 UR6, c[0x0][0x208] ;  /* 0x0000820000067ab9 */ /* 0x000fe20000000a00 */
[----:B------:R-:W-:Y:S01]  /*14f0*/  ISETP.NE.U32.AND P0, PT, RZ, UR4, PT ;  /* 0x00000004ff007c0c */ /* 0x000fe2000bf05070 */
[----:B------:R-:W2:Y:S03]  /*1500*/  LDC R9, c[0x0][0x448] ;  /* 0x00011200ff097b82 */ /* 0x000ea60000000800 */
[----:B------:R-:W-:Y:S01]  /*1510*/  ISETP.NE.AND.EX P0, PT, RZ, UR5, PT, P0 ;  /* 0x00000005ff007c0c */ /* 0x000fe2000bf05300 */
[----:B------:R-:W-:-:S12]  /*1520*/  ULDC.64 UR4, c[0x0][0xa30] ;  /* 0x00028c0000047ab9 */ /* 0x000fd80000000a00 */
[----:B0-----:R-:W0:Y:S02]  /*1530*/  @P0 LDC.64 R4, c[0x0][0xa10] ;  /* 0x00028400ff040b82 */ /* 0x001e240000000a00 */
[----:B0-----:R-:W-:-:S05]  /*1540*/  @P0 IMAD.WIDE R4, R91, 0x4, R4 ;  /* 0x000000045b040825 */ /* 0x001fca00078e0204 */
[----:B------:R-:W3:Y:S04]  /*1550*/  @P0 LDG.E R3, desc[UR6][R4.64] ;  /* 0x0000000604030981 */ /* 0x000ee8000c1e1900 */
[----:B------:R0:W3:Y:S01]  /*1560*/  @P0 LDG.E R8, desc[UR6][R4.64+0x4] ;  /* 0x0000040604080981 */ /* 0x0000e2000c1e1900 */
[----:B------:R-:W-:Y:S01]  /*1570*/  ISETP.NE.U32.AND P1, PT, RZ, UR4, PT ;  /* 0x00000004ff007c0c */ /* 0x000fe2000bf25070 */
[----:B-----5:R-:W-:-:S03]  /*1580*/  IMAD.MOV.U32 R135, RZ, RZ, R25 ;  /* 0x000000ffff877224 */ /* 0x020fc600078e0019 */
[----:B------:R-:W-:-:S13]  /*1590*/  ISETP.NE.AND.EX P1, PT, RZ, UR5, PT, P1 ;  /* 0x00000005ff007c0c */ /* 0x000fda000bf25310 */
[----:B------:R-:W-:-:S04]  /*15a0*/  @P1 IADD3 R6, P2, R26, UR4, RZ ;  /* 0x000000041a061c10 */ /* 0x000fc8000ff5e0ff */
[----:B------:R-:W-:-:S05]  /*15b0*/  @P1 IADD3.X R7, R27, UR5, RZ, P2, !PT ;  /* 0x000000051b071c10 */ /* 0x000fca00097fe4ff */
[----:B------:R4:W5:Y:S01]  /*15c0*/  @P1 LDG.E R135, desc[UR6][R6.64] ;  /* 0x0000000606871981 */ /* 0x000962000c1e1900 */
[----:B--2---:R-:W-:Y:S01]  /*15d0*/  ISETP.NE.AND P1, PT, R9, 0x1, PT ;  /* 0x000000010900780c */ /* 0x004fe20003f25270 */
[----:B------:R-:W-:-:S05]  /*15e0*/  IMAD.SHL.U32 R11, R29, 0x80, RZ ;  /* 0x000000801d0b7824 */ /* 0x000fca00078e00ff */
[----:B0-----:R-:W-:Y:S01]  /*15f0*/  IADD3 R4, R11, 0x7f, RZ ;  /* 0x0000007f0b047810 */ /* 0x001fe20007ffe0ff */
[----:B------:R0:W-:Y:S06]  /*1600*/  STL [R1+0x68], R11 ;  /* 0x0000680b01007387 */ /* 0x0001ec0000100800 */
[----:B------:R-:W2:Y:S08]  /*1610*/  @P1 LDC R9, c[0x0][0x44c] ;  /* 0x00011300ff091b82 */ /* 0x000eb00000000800 */
[----:B------:R-:W1:Y:S01]  /*1620*/  @P1 LDC R5, c[0x0][0x450] ;  /* 0x00011400ff051b82 */ /* 0x000e620000000800 */
[----:B---3--:R-:W-:-:S02]  /*1630*/  @P0 IMAD.IADD R2, R8, 0x1, -R3 ;  /* 0x0000000108020824 */ /* 0x008fc400078e0a03 */
[----:B------:R-:W-:Y:S02]  /*1640*/  IMAD.IADD R8, R25, 0x1, -R0 ;  /* 0x0000000119087824 */ /* 0x000fe400078e0a00 */
[----:B--2---:R-:W-:-:S04]  /*1650*/  @P1 IMAD.HI.U32 R0, R4, R9, RZ ;  /* 0x0000000904001227 */ /* 0x004fc800078e00ff */
[----:B----4-:R-:W-:Y:S01]  /*1660*/  IMAD.IADD R6, R8, 0x1, R2 ;  /* 0x0000000108067824 */ /* 0x010fe200078e0202 */
[----:B-1----:R-:W-:Y:S01]  /*1670*/  @P1 SHF.R.U32.HI R4, RZ, R5, R0 ;  /* 0x00000005ff041219 */ /* 0x002fe20000011600 */
[----:B------:R-:W-:-:S03]  /*1680*/  IMAD.MOV R116, RZ, RZ, -R8 ;  /* 0x000000ffff747224 */ /* 0x000fc600078e0a08 */
[C---:B------:R-:W-:Y:S01]  /*1690*/  IADD3 R139, R6.reuse, 0x50, -R10 ;  /* 0x00000050068b7810 */ /* 0x040fe20007ffe80a */
[----:B------:R0:W-:Y:S01]  /*16a0*/  STL [R1+0x70], R6 ;  /* 0x0000700601007387 */ /* 0x0001e20000100800 */
[----:B------:R-:W-:Y:S02]  /*16b0*/  IADD3 R0, R6, 0x4f, RZ ;  /* 0x0000004f06007810 */ /* 0x000fe40007ffe0ff */
[----:B------:R-:W-:Y:S01]  /*16c0*/  VIMNMX R116, RZ, R116, !PT ;  /* 0x00000074ff747248 */ /* 0x000fe20007fe0100 */
[----:B------:R-:W-:Y:S02]  /*16d0*/  IMAD.IADD R4, R139, 0x1, R4 ;  /* 0x000000018b047824 */ /* 0x000fe400078e0204 */
[----:B------:R-:W-:-:S04]  /*16e0*/  IMAD.HI R0, R0, 0x66666667, RZ ;  /* 0x6666666700007827 */ /* 0x000fc800078e02ff */
[----:B------:R-:W-:Y:S01]  /*16f0*/  IMAD.HI R4, R4, 0x66666667, RZ ;  /* 0x6666666704047827 */ /* 0x000fe200078e02ff */
[----:B------:R-:W-:-:S04]  /*1700*/  SHF.R.U32.HI R3, RZ, 0x1f, R0 ;  /* 0x0000001fff037819 */ /* 0x000fc80000011600 */
[----:B------:R-:W-:Y:S02]  /*1710*/  SHF.R.U32.HI R5, RZ, 0x1f, R4 ;  /* 0x0000001fff057819 */ /* 0x000fe40000011604 */
[----:B------:R-:W-:Y:S02]  /*1720*/  LEA.HI.SX32 R140, R0, R3, 0x1b ;  /* 0x00000003008c7211 */ /* 0x000fe400078fdaff */
[----:B------:R-:W-:-:S04]  /*1730*/  LEA.HI.SX32 R5, R4, R5, 0x1b ;  /* 0x0000000504057211 */ /* 0x000fc800078fdaff */
[----:B------:R-:W-:-:S05]  /*1740*/  VIMNMX R5, R140, R5, PT ;  /* 0x000000058c057248 */ /* 0x000fca0003fe0100 */
[----:B------:R-:W-:-:S05]  /*1750*/  IMAD R5, R5, 0x50, -R8 ;  /* 0x0000005005057824 */ /* 0x000fca00078e0a08 */
[----:B------:R-:W-:-:S04]  /*1760*/  VIMNMX R5, R5, R2, PT ;  /* 0x0000000205057248 */ /* 0x000fc80003fe0100 */
[----:B------:R-:W-:Y:S01]  /*1770*/  ISETP.GT.AND P0, PT, R5, R116, PT ;  /* 0x000000740500720c */ /* 0x000fe20003f04270 */
[----:B------:R-:W-:-:S05]  /*1780*/  IMAD.WIDE.U32 R116, R116, -0x33333333, RZ ;  /* 0xcccccccd74747825 */ /* 0x000fca00078e00ff */
[----:B------:R-:W-:-:S04]  /*1790*/  SHF.R.U32.HI R116, RZ, 0x6, R117 ;  /* 0x00000006ff747819 */ /* 0x000fc80000011675 */
[----:B------:R-:W-:-:S03]  /*17a0*/  MOV R24, R116 ;  /* 0x0000007400187202 */ /* 0x000fc60000000f00 */
[----:B------:R-:W-:-:S04]  /*17b0*/  @P0 VIADD R0, R5, 0x4f ;  /* 0x0000004f05000836 */ /* 0x000fc80000000000 */
[----:B------:R-:W-:-:S05]  /*17c0*/  @P0 IMAD.HI R0, R0, 0x66666667, RZ ;  /* 0x6666666700000827 */ /* 0x000fca00078e02ff */
[----:B------:R-:W-:-:S04]  /*17d0*/  @P0 SHF.R.U32.HI R3, RZ, 0x1f, R0 ;  /* 0x0000001fff030819 */ /* 0x000fc80000011600 */
[----:B------:R-:W-:Y:S02]  /*17e0*/  @P0 LEA.HI.SX32 R24, R0, R3, 0x1b ;  /* 0x0000000300180211 */ /* 0x000fe400078fdaff */
[----:B------:R-:W-:Y:S02]  /*17f0*/  PLOP3.LUT P0, PT, PT, PT, PT, 0x80, 0x0 ;  /* 0x000000000000781c */ /* 0x000fe40003f0f070 */
[----:B------:R-:W-:-:S13]  /*1800*/  ISETP.GT.AND P1, PT, R24, R116, PT ;  /* 0x000000741800720c */ /* 0x000fda0003f24270 */
[----:B0-----:R-:W-:Y:S05]  /*1810*/  @!P1 BRA `(.L_x_2687) ;  /* 0x0000009000d49947 */ /* 0x001fea0003800000 */
        /* <DEDUP_REMOVED lines=19> */
[----:B-1---5:R-:W-:Y:S05]  /*1950*/  CALL.ABS.NOINC R14 ;  /* 0x000000000e007343 */ /* 0x022fea0003c00000 */
.L_x_2689:
[----:B------:R-:W-:Y:S05]  /*1960*/  BSYNC B6 ;  /* 0x0000000000067941 */ /* 0x000fea0003800000 */
.L_x_2688:
[----:B------:R-:W-:Y:S01]  /*1970*/  VIADD R0, R22, 0x400 ;  /* 0x0000040016007836 */ /* 0x000fe20000000000 */
[----:B------:R-:W-:Y:S04]  /*1980*/  BSSY B6, `(.L_x_2690) ;  /* 0x0000013000067945 */ /* 0x000fe80003800000 */
[----:B------:R-:W-:-:S13]  /*1990*/  LOP3.LUT P0, RZ, R0, 0x3ff, RZ, 0xc0, !PT ;  /* 0x000003ff00ff7812 */ /* 0x000fda000780c0ff */
[----:B------:R-:W-:Y:S05]  /*19a0*/  @!P0 BRA `(.L_x_2691) ;  /* 0x0000000000408947 */ /* 0x000fea0003800000 */
[----:B------:R-:W-:Y:S01]  /*19b0*/  MOV R0, 0x0 ;  /* 0x0000000000007802 */ /* 0x000fe20000000f00 */
[----:B------:R-:W-:Y:S01]  /*19c0*/  ULDC.64 UR4, c[0x4][0x138] ;  /* 0x01004e0000047ab9 */ /* 0x000fe20000000a00 */
[----:B------:R-:W-:Y:S01]  /*19d0*/  ULDC.64 UR6, c[0x4][0xa8] ;  /* 0x01002a0000067ab9 */ /* 0x000fe20000000a00 */
[----:B------:R-:W-:Y:S01]  /*19e0*/  MOV R4, UR4 ;  /* 0x0000000400047c02 */ /* 0x000fe20008000f00 */
[----:B------:R0:W1:Y:S01]  /*19f0*/  LDC.64 R14, c[0x4][R0] ;  /* 0x01000000000e7b82 */ /* 0x0000620000000a00 */
[----:B------:R-:W-:Y:S01]  /*1a00*/  IMAD.U32 R5, RZ, RZ, UR5 ;  /* 0x00000005ff057e24 */ /* 0x000fe2000f8e00ff */
[----:B------:R-:W-:Y:S01]  /*1a10*/  ULDC.64 UR4, c[0x4][0x140] ;  /* 0x0100500000047ab9 */ /* 0x000fe20000000a00 */
[----:B------:R-:W-:Y:S01]  /*1a20*/  MOV R10, UR6 ;  /* 0x00000006000a7c02 */ /* 0x000fe20008000f00 */
[----:B------:R-:W-:Y:S01]  /*1a30*/  IMAD.U32 R6, RZ, RZ, UR4 ;  /* 0x00000004ff067e24 */ /* 0x000fe2000f8e00ff */
[----:B------:R-:W-:Y:S01]  /*1a40*/  MOV R13, RZ ;  /* 0x000000ff000d7202 */ /* 0x000fe20000000f00 */
[----:B------:R-:W-:-:S02]  /*1a50*/  IMAD.U32 R7, RZ, RZ, UR5 ;  /* 0x00000005ff077e24 */ /* 0x000fc4000f8e00ff */
[----:B------:R-:W-:Y:S02]  /*1a60*/  IMAD.U32 R11, RZ, RZ, UR7 ;  /* 0x00000007ff0b7e24 */ /* 0x000fe4000f8e00ff */
[----:B------:R-:W-:Y:S02]  /*1a70*/  IMAD.MOV.U32 R8, RZ, RZ, 0x70 ;  /* 0x00000070ff087424 */ /* 0x000fe400078e00ff */
[----:B0-----:R-:W-:-:S07]  /*1a80*/  IMAD.MOV.U32 R12, RZ, RZ, 0x1 ;  /* 0x00000001ff0c7424 */ /* 0x001fce00078e00ff */
[----:B------:R-:W-:-:S07]  /*1a90*/  LEPC R20, `(.L_x_2691) ;  /* 0x000000001014794e */ /* 0x000fce0000000000 */
[----:B-1---5:R-:W-:Y:S05]  /*1aa0*/  CALL.ABS.NOINC R14 ;  /* 0x000000000e007343 */ /* 0x022fea0003c00000 */
.L_x_2691:
[----:B------:R-:W-:Y:S05]  /*1ab0*/  BSYNC B6 ;  /* 0x0000000000067941 */ /* 0x000fea0003800000 */
.L_x_2690:
[----:B------:R-:W2:Y:S01]  /*1ac0*/  LDL R29, [R1+0x64] ;  /* 0x00006400011d7983 */ /* 0x000ea20000100800 */
[----:B------:R-:W-:-:S03]  /*1ad0*/  ULDC.64 UR4, c[0x0][0x9f8] ;  /* 0x00027e0000047ab9 */ /* 0x000fc60000000a00 */
[----:B------:R-:W3:Y:S01]  /*1ae0*/  LDL R31, [R1+0x58] ;  /* 0x00005800011f7983 */ /* 0x000ee20000100800 */
[----:B------:R-:W-:-:S03]  /*1af0*/  ISETP.NE.U32.AND P0, PT, RZ, UR4, PT ;  /* 0x00000004ff007c0c */ /* 0x000fc6000bf05070 */
[----:B------:R-:W4:Y:S01]  /*1b00*/  LDL R20, [R1+0x60] ;  /* 0x0000600001147983 */ /* 0x000f220000100800 */
[----:B------:R-:W-:Y:S01]  /*1b10*/  ISETP.NE.AND.EX P0, PT, RZ, UR5, PT, P0 ;  /* 0x00000005ff007c0c */ /* 0x000fe2000bf05300 */
[----:B------:R-:W-:Y:S01]  /*1b20*/  ULDC.64 UR6, c[0x0][0x208] ;  /* 0x0000820000067ab9 */ /* 0x000fe20000000a00 */
[----:B------:R-:W0:Y:S01]  /*1b30*/  LDC R115, c[0x0][0x3f4] ;  /* 0x0000fd00ff737b82 */ /* 0x000e220000000800 */
[----:B------:R-:W1:Y:S07]  /*1b40*/  S2R R0, SR_TID.X ;  /* 0x0000000000007919 */ /* 0x000e6e0000002100 */
[----:B------:R-:W0:Y:S03]  /*1b50*/  LDC.64 R98, c[0x0][0x3f8] ;  /* 0x0000fe00ff627b82 */ /* 0x000e260000000a00 */
[----:B------:R-:W-:Y:S01]  /*1b60*/  @P0 IADD3 R4, P1, R26, UR4, RZ ;  /* 0x000000041a040c10 */ /* 0x000fe2000ff3e0ff */
[----:B------:R-:W-:-:S03]  /*1b70*/  ULDC UR4, c[0x0][0x2f4] ;  /* 0x0000bd0000047ab9 */ /* 0x000fc60000000800 */
[----:B------:R-:W-:Y:S01]  /*1b80*/  @P0 IADD3.X R5, R27, UR5, RZ, P1, !PT ;  /* 0x000000051b050c10 */ /* 0x000fe20008ffe4ff */
[----:B------:R-:W0:Y:S04]  /*1b90*/  LDC.64 R92, c[0x0][0x408] ;  /* 0x00010200ff5c7b82 */ /* 0x000e280000000a00 */
[----:B------:R0:W4:Y:S01]  /*1ba0*/  @P0 LDG.E R91, desc[UR6][R4.64] ;  /* 0x00000006045b0981 */ /* 0x000122000c1e1900 */
[----:B------:R-:W-:Y:S02]  /*1bb0*/  ISETP.GE.AND P1, PT, R213, UR4, PT ;  /* 0x00000004d5007c0c */ /* 0x000fe4000bf26270 */
[----:B------:R-:W-:Y:S02]  /*1bc0*/  ISETP.GE.AND P0, PT, R16, UR4, PT ;  /* 0x0000000410007c0c */ /* 0x000fe4000bf06270 */
[----:B------:R-:W-:-:S05]  /*1bd0*/  SEL R3, RZ, 0xffffffff, P1 ;  /* 0xffffffffff037807 */ /* 0x000fca0000800000 */
[----:B------:R-:W-:Y:S02]  /*1be0*/  IMAD.SHL.U32 R3, R3, 0x2, RZ ;  /* 0x0000000203037824 */ /* 0x000fe400078e00ff */
[----:B-1----:R-:W-:Y:S01]  /*1bf0*/  VIADD R6, R0, 0xffffff80 ;  /* 0xffffff8000067836 */ /* 0x002fe20000000000 */
[----:B------:R-:W-:Y:S02]  /*1c00*/  SEL R0, RZ, 0x1, P0 ;  /* 0x00000001ff007807 */ /* 0x000fe40000000000 */
[----:B------:R-:W-:Y:S02]  /*1c10*/  ISETP.GE.AND P0, PT, R18, UR4, PT ;  /* 0x0000000412007c0c */ /* 0x000fe4000bf06270 */
[----:B------:R-:W-:Y:S02]  /*1c20*/  SHF.R.S32.HI R7, RZ, 0x1f, R6 ;  /* 0x0000001fff077819 */ /* 0x000fe40000011406 */
[----:B------:R-:W-:Y:S02]  /*1c30*/  LOP3.LUT R0, R3, 0x2, R0, 0xe2, !PT ;  /* 0x0000000203007812 */ /* 0x000fe400078ee200 */
[----:B------:R-:W-:-:S02]  /*1c40*/  SEL R3, RZ, 0x4, P0 ;  /* 0x00000004ff037807 */ /* 0x000fc40000000000 */
[----:B0-----:R-:W-:Y:S02]  /*1c50*/  ISETP.GE.AND P2, PT, R16, R115, PT ;  /* 0x000000731000720c */ /* 0x001fe40003f46270 */
[----:B------:R-:W-:Y:S02]  /*1c60*/  SHF.R.S32.HI R9, RZ, 0x1f, R220 ;  /* 0x0000001fff097819 */ /* 0x000fe400000114dc */
[----:B------:R-:W-:Y:S02]  /*1c70*/  LEA.HI R7, R7, R6, RZ, 0x3 ;  /* 0x0000000607077211 */ /* 0x000fe400078f18ff */
[----:B------:R-:W-:Y:S02]  /*1c80*/  LOP3.LUT R5, R0, R3, RZ, 0xfc, !PT ;  /* 0x0000000300057212 */ /* 0x000fe400078efcff */
[----:B------:R-:W-:Y:S01]  /*1c90*/  SEL R3, R115, RZ, P2 ;  /* 0x000000ff73037207 */ /* 0x000fe20001000000 */
[C---:B------:R-:W-:Y:S01]  /*1ca0*/  IMAD R4, R9.reuse, R98, RZ ;  /* 0x0000006209047224 */ /* 0x040fe200078e02ff */
[----:B------:R-:W-:Y:S01]  /*1cb0*/  SHF.R.S32.HI R215, RZ, 0x1f, R214 ;  /* 0x0000001fffd77819 */ /* 0x000fe200000114d6 */
[----:B------:R-:W-:Y:S01]  /*1cc0*/  IMAD R0, R9, R92, RZ ;  /* 0x0000005c09007224 */ /* 0x000fe200078e02ff */
[----:B------:R-:W-:Y:S01]  /*1cd0*/  LOP3.LUT R7, R7, 0xfffffff8, RZ, 0xc0, !PT ;  /* 0xfffffff807077812 */ /* 0x000fe200078ec0ff */
[----:B------:R-:W-:Y:S01]  /*1ce0*/  VIADD R21, R220, 0x40 ;  /* 0x00000040dc157836 */ /* 0x000fe20000000000 */
[----:B------:R-:W-:Y:S01]  /*1cf0*/  ISETP.GE.AND P1, PT, R213, R115, PT ;  /* 0x00000073d500720c */ /* 0x000fe20003f26270 */
[----:B------:R-:W-:Y:S01]  /*1d00*/  IMAD.IADD R3, R16, 0x1, R3 ;  /* 0x0000000110037824 */ /* 0x000fe200078e0203 */
[----:B------:R-:W-:Y:S01]  /*1d10*/  IADD3 R13, R6, -R7, RZ ;  /* 0x80000007060d7210 */ /* 0x000fe20007ffe0ff */
[----:B------:R-:W-:-:S02]  /*1d20*/  VIADD R33, R220, 0x20 ;  /* 0x00000020dc217836 */ /* 0x000fc40000000000 */
[C---:B------:R-:W-:Y:S02]  /*1d30*/  VIADD R28, R220.reuse, 0x20 ;  /* 0x00000020dc1c7836 */ /* 0x040fe40000000000 */
[C---:B------:R-:W-:Y:S02]  /*1d40*/  IMAD R7, R220.reuse, R99, R4 ;  /* 0x00000063dc077224 */ /* 0x040fe400078e0204 */
[----:B------:R-:W-:Y:S01]  /*1d50*/  IMAD.WIDE.U32 R102, R220, R98, R214 ;  /* 0x00000062dc667225 */ /* 0x000fe200078e00d6 */
[----:B------:R-:W-:-:S03]  /*1d60*/  SHF.R.S32.HI R4, RZ, 0x1f, R3 ;  /* 0x0000001fff047819 */ /* 0x000fc60000011403 */
[----:B------:R-:W-:Y:S01]  /*1d70*/  IMAD.WIDE.U32 R100, R220, R98, R16 ;  /* 0x00000062dc647225 */ /* 0x000fe200078e0010 */
[----:B------:R-:W-:-:S03]  /*1d80*/  SHF.L.U32 R28, R28, 0x6, RZ ;  /* 0x000000061c1c7819 */ /* 0x000fc600000006ff */
[----:B------:R-:W-:Y:S01]  /*1d90*/  IMAD R9, R220, R93, R0 ;  /* 0x0000005ddc097224 */ /* 0x000fe200078e0200 */
[----:B------:R-:W-:Y:S01]  /*1da0*/  SEL R0, R115, RZ, P1 ;  /* 0x000000ff73007207 */ /* 0x000fe20000800000 */
[----:B------:R-:W-:Y:S02]  /*1db0*/  IMAD.SHL.U32 R6, R21, 0x40, RZ ;  /* 0x0000004015067824 */ /* 0x000fe400078e00ff */
[----:B------:R-:W-:Y:S02]  /*1dc0*/  IMAD.SHL.U32 R33, R33, 0x40, RZ ;  /* 0x0000004021217824 */ /* 0x000fe400078e00ff */
[----:B------:R-:W-:Y:S02]  /*1dd0*/  IMAD.IADD R103, R103, 0x1, R7 ;  /* 0x0000000167677824 */ /* 0x000fe400078e0207 */
[----:B------:R-:W-:Y:S01]  /*1de0*/  IMAD.IADD R101, R7, 0x1, R101 ;  /* 0x0000000107657824 */ /* 0x000fe200078e0265 */
[----:B------:R-:W-:Y:S02]  /*1df0*/  IADD3 R7, R213, R0, RZ ;  /* 0x00000000d5077210 */ /* 0x000fe40007ffe0ff */
[----:B------:R-:W-:-:S02]  /*1e00*/  LOP3.LUT R0, R6, 0x1c0, RZ, 0xc0, !PT ;  /* 0x000001c006007812 */ /* 0x000fc400078ec0ff */
[CC--:B------:R-:W-:Y:S02]  /*1e10*/  LEA.HI R6, R4.reuse, R3.reuse, RZ, 0x6 ;  /* 0x0000000304067211 */ /* 0x0c0fe400078f30ff */
[----:B------:R-:W-:Y:S02]  /*1e20*/  LEA.HI R10, R4, R3, RZ, 0x3 ;  /* 0x00000003040a7211 */ /* 0x000fe400078f18ff */
[----:B------:R-:W-:Y:S02]  /*1e30*/  LOP3.LUT R33, R33, 0x1c0, RZ, 0xc0, !PT ;  /* 0x000001c021217812 */ /* 0x000fe400078ec0ff */
[----:B------:R-:W-:Y:S01]  /*1e40*/  LOP3.LUT R28, R28, 0x1c0, RZ, 0xc0, !PT ;  /* 0x000001c01c1c7812 */ /* 0x000fe200078ec0ff */
[CC--:B------:R-:W-:Y:S01]  /*1e50*/  IMAD.WIDE.U32 R94, R220.reuse, R92.reuse, R16 ;  /* 0x0000005cdc5e7225 */ /* 0x0c0fe200078e0010 */
[----:B------:R-:W-:Y:S02]  /*1e60*/  SHF.R.S32.HI R4, RZ, 0x1f, R7 ;  /* 0x0000001fff047819 */ /* 0x000fe40000011407 */
[----:B------:R-:W-:Y:S01]  /*1e70*/  SHF.R.S32.HI R6, RZ, 0x6, R6 ;  /* 0x00000006ff067819 */ /* 0x000fe20000011406 */
[----:B------:R-:W-:Y:S01]  /*1e80*/  IMAD.WIDE.U32 R96, R220, R92, R214 ;  /* 0x0000005cdc607225 */ /* 0x000fe200078e00d6 */
[----:B------:R-:W-:-:S02]  /*1e90*/  LOP3.LUT R8, R33, 0x38, R10, 0xf8, !PT ;  /* 0x0000003821087812 */ /* 0x000fc400078ef80a */
[----:B------:R-:W-:Y:S01]  /*1ea0*/  SHF.R.U32.HI R28, RZ, 0x3, R28 ;  /* 0x00000003ff1c7819 */ /* 0x000fe2000001161c */
[----:B------:R-:W-:Y:S01]  /*1eb0*/  IMAD.IADD R97, R97, 0x1, R9 ;  /* 0x0000000161617824 */ /* 0x000fe200078e0209 */
[----:B------:R-:W-:Y:S02]  /*1ec0*/  IADD3 R95, R9, R95, RZ ;  /* 0x0000005f095f7210 */ /* 0x000fe40007ffe0ff */
[----:B------:R-:W-:Y:S02]  /*1ed0*/  LOP3.LUT R3, R229, 0x38, R10, 0xf8, !PT ;  /* 0x00000038e5037812 */ /* 0x000fe400078ef80a */
[----:B------:R-:W-:Y:S02]  /*1ee0*/  SHF.R.U32.HI R32, RZ, 0x3, R229 ;  /* 0x00000003ff207819 */ /* 0x000fe400000116e5 */
[----:B------:R-:W-:Y:S01]  /*1ef0*/  LEA.HI R21, R4, R7, RZ, 0x3 ;  /* 0x0000000704157211 */ /* 0x000fe200078f18ff */
[----:B------:R-:W0:Y:S01]  /*1f00*/  S2R R141, SR_TID.X ;  /* 0x00000000008d7919 */ /* 0x000e220000002100 */
[----:B------:R-:W-:-:S02]  /*1f10*/  LOP3.LUT R9, R8, R28, RZ, 0x3c, !PT ;  /* 0x0000001c08097212 */ /* 0x000fc400078e3cff */
[----:B------:R-:W-:Y:S02]  /*1f20*/  LEA.HI R4, R4, R7, RZ, 0x6 ;  /* 0x0000000704047211 */ /* 0x000fe400078f30ff */
[----:B------:R-:W-:Y:S02]  /*1f30*/  SHF.R.U32.HI R138, RZ, 0x3, R0 ;  /* 0x00000003ff8a7819 */ /* 0x000fe40000011600 */
[----:B------:R-:W-:Y:S02]  /*1f40*/  LOP3.LUT R11, R0, 0x38, R10, 0xf8, !PT ;  /* 0x00000038000b7812 */ /* 0x000fe400078ef80a */
[----:B------:R-:W-:Y:S02]  /*1f50*/  LOP3.LUT R3, R3, R32, RZ, 0x3c, !PT ;  /* 0x0000002003037212 */ /* 0x000fe400078e3cff */
[----:B------:R-:W-:Y:S02]  /*1f60*/  SHF.R.S32.HI R4, RZ, 0x6, R4 ;  /* 0x00000006ff047819 */ /* 0x000fe40000011404 */
[----:B------:R-:W-:-:S02]  /*1f70*/  LOP3.LUT R11, R11, R138, RZ, 0x3c, !PT ;  /* 0x0000008a0b0b7212 */ /* 0x000fc400078e3cff */
[----:B------:R-:W-:Y:S01]  /*1f80*/  ISETP.GE.AND P0, PT, R19, UR4, PT ;  /* 0x0000000413007c0c */ /* 0x000fe2000bf06270 */
[----:B-----5:R-:W-:Y:S01]  /*1f90*/  IMAD.WIDE.U32 R100, R135, R98, R100 ;  /* 0x0000006287647225 */ /* 0x020fe200078e0064 */
[----:B------:R-:W-:-:S03]  /*1fa0*/  LOP3.LUT R7, R33, 0x38, R21, 0xf8, !PT ;  /* 0x0000003821077812 */ /* 0x000fc600078ef815 */
[----:B------:R-:W-:Y:S01]  /*1fb0*/  IMAD.WIDE.U32 R102, R135, R98, R102 ;  /* 0x0000006287667225 */ /* 0x000fe200078e0066 */
[----:B------:R-:W-:Y:S02]  /*1fc0*/  LOP3.LUT R8, R7, R28, RZ, 0x3c, !PT ;  /* 0x0000001c07087212 */ /* 0x000fe400078e3cff */
[C-C-:B------:R-:W-:Y:S01]  /*1fd0*/  SHF.L.U64.HI R104, R98.reuse, 0x5, R99.reuse ;  /* 0x0000000562687819 */ /* 0x140fe20000010263 */
[----:B------:R-:W-:Y:S01]  /*1fe0*/  IMAD R121, R99, 0x50, RZ ;  /* 0x0000005063797824 */ /* 0x000fe200078e02ff */
[C---:B------:R-:W-:Y:S01]  /*1ff0*/  SHF.L.U64.HI R108, R98.reuse, 0x6, R99 ;  /* 0x00000006626c7819 */ /* 0x040fe20000010263 */
[C---:B------:R-:W-:Y:S01]  /*2000*/  IMAD.SHL.U32 R105, R98.reuse, 0x20, RZ ;  /* 0x0000002062697824 */ /* 0x040fe200078e00ff */
[----:B------:R-:W-:Y:S01]  /*2010*/  SHF.L.U32 R109, R98, 0x6, RZ ;  /* 0x00000006626d7819 */ /* 0x000fe200000006ff */
[----:B------:R-:W-:Y:S01]  /*2020*/  IMAD R7, R93, 0x50, RZ ;  /* 0x000000505d077824 */ /* 0x000fe200078e02ff */
[C-C-:B------:R-:W-:Y:S01]  /*2030*/  SHF.L.U64.HI R106, R92.reuse, 0x5, R93.reuse ;  /* 0x000000055c6a7819 */ /* 0x140fe2000001025d */
[C---:B------:R-:W-:Y:S01]  /*2040*/  IMAD.SHL.U32 R107, R92.reuse, 0x20, RZ ;  /* 0x000000205c6b7824 */ /* 0x040fe200078e00ff */
[C---:B------:R-:W-:Y:S01]  /*2050*/  SHF.L.U64.HI R110, R92.reuse, 0x6, R93 ;  /* 0x000000065c6e7819 */ /* 0x040fe2000001025d */
[----:B------:R-:W-:-:S02]  /*2060*/  IMAD.SHL.U32 R111, R92, 0x40, RZ ;  /* 0x000000405c6f7824 */ /* 0x000fc400078e00ff */
[----:B------:R-:W-:-:S04]  /*2070*/  IMAD.WIDE.U32 R96, R135, R92, R96 ;  /* 0x0000005c87607225 */ /* 0x000fc800078e0060 */
[----:B------:R-:W-:Y:S01]  /*2080*/  IMAD.WIDE.U32 R94, R135, R92, R94 ;  /* 0x0000005c875e7225 */ /* 0x000fe200078e005e */
[----:B0-----:R-:W-:-:S03]  /*2090*/  LEA.HI R141, R141, 0x8, RZ, 0x19 ;  /* 0x000000088d8d7811 */ /* 0x001fc600078fc8ff */
[----:B------:R-:W-:Y:S02]  /*20a0*/  IMAD.IADD R118, R118, 0x1, R25 ;  /* 0x0000000176767824 */ /* 0x000fe400078e0219 */
[----:B------:R-:W-:Y:S02]  /*20b0*/  IMAD.SHL.U32 R115, R115, 0x2, RZ ;  /* 0x0000000273737824 */ /* 0x000fe400078e00ff */
[----:B------:R-:W-:Y:S02]  /*20c0*/  IMAD R112, R13, 0x20, R220 ;  /* 0x000000200d707824 */ /* 0x000fe400078e02dc */
[C---:B--2---:R-:W-:Y:S02]  /*20d0*/  IMAD R132, R6.reuse, 0x1400, R29 ;  /* 0x0000140006847824 */ /* 0x044fe400078e021d */
[----:B---3--:R-:W-:Y:S02]  /*20e0*/  IMAD R134, R6, 0x1400, R31 ;  /* 0x0000140006867824 */ /* 0x008fe400078e021f */
[----:B------:R-:W-:Y:S01]  /*20f0*/  IMAD.IADD R132, R132, 0x1, R9 ;  /* 0x0000000184847824 */ /* 0x000fe200078e0209 */
[----:B------:R-:W-:Y:S01]  /*2100*/  LOP3.LUT R9, R0, 0x38, R21, 0xf8, !PT ;  /* 0x0000003800097812 */ /* 0x000fe200078ef815 */
[----:B----4-:R-:W-:-:S02]  /*2110*/  IMAD R130, R6, 0x1400, R20 ;  /* 0x0000140006827824 */ /* 0x010fc400078e0214 */
[----:B------:R-:W-:Y:S01]  /*2120*/  IMAD.IADD R134, R134, 0x1, R3 ;  /* 0x0000000186867824 */ /* 0x000fe200078e0203 */
[----:B------:R-:W-:Y:S01]  /*2130*/  LOP3.LUT R3, R229, 0x38, R21, 0xf8, !PT ;  /* 0x00000038e5037812 */ /* 0x000fe200078ef815 */
[C---:B------:R-:W-:Y:S02]  /*2140*/  IMAD R133, R4.reuse, 0x1400, R31 ;  /* 0x0000140004857824 */ /* 0x040fe400078e021f */
[C---:B------:R-:W-:Y:S02]  /*2150*/  IMAD R131, R4.reuse, 0x1400, R29 ;  /* 0x0000140004837824 */ /* 0x040fe400078e021d */
[----:B------:R-:W-:Y:S01]  /*2160*/  IMAD R123, R4, 0x1400, R20 ;  /* 0x00001400047b7824 */ /* 0x000fe200078e0214 */
[----:B------:R-:W-:Y:S01]  /*2170*/  LOP3.LUT R4, R9, R138, RZ, 0x3c, !PT ;  /* 0x0000008a09047212 */ /* 0x000fe200078e3cff */
[----:B------:R-:W-:Y:S01]  /*2180*/  IMAD.IADD R130, R130, 0x1, R11 ;  /* 0x0000000182827824 */ /* 0x000fe200078e020b */
[----:B------:R-:W-:Y:S02]  /*2190*/  SHF.R.S32.HI R11, RZ, 0x1f, R135 ;  /* 0x0000001fff0b7819 */ /* 0x000fe40000011487 */
[----:B------:R-:W-:Y:S01]  /*21a0*/  LOP3.LUT R6, R3, R32, RZ, 0x3c, !PT ;  /* 0x0000002003067212 */ /* 0x000fe200078e3cff */
[----:B------:R-:W-:-:S02]  /*21b0*/  IMAD.IADD R123, R123, 0x1, R4 ;  /* 0x000000017b7b7824 */ /* 0x000fc400078e0204 */
[----:B------:R-:W-:Y:S01]  /*21c0*/  IMAD R4, R11, R92, RZ ;  /* 0x0000005c0b047224 */ /* 0x000fe200078e02ff */
[----:B------:R-:W-:Y:S01]  /*21d0*/  IADD3 R133, R133, R6, RZ ;  /* 0x0000000685857210 */ /* 0x000fe20007ffe0ff */
[----:B------:R-:W-:Y:S02]  /*21e0*/  IMAD R6, R11, R98, RZ ;  /* 0x000000620b067224 */ /* 0x000fe400078e02ff */
[C---:B------:R-:W-:Y:S01]  /*21f0*/  IMAD R11, R135.reuse, R93, R4 ;  /* 0x0000005d870b7224 */ /* 0x040fe200078e0204 */
[----:B------:R-:W-:Y:S01]  /*2200*/  SEL R4, RZ, 0x8, P0 ;  /* 0x00000008ff047807 */ /* 0x000fe20000000000 */
[----:B------:R-:W-:-:S03]  /*2210*/  IMAD R9, R135, R99, R6 ;  /* 0x0000006387097224 */ /* 0x000fc600078e0206 */
[C---:B------:R-:W-:Y:S02]  /*2220*/  LOP3.LUT R27, R5.reuse, R4, RZ, 0xfc, !PT ;  /* 0x00000004051b7212 */ /* 0x040fe400078efcff */
[----:B------:R-:W-:Y:S01]  /*2230*/  LOP3.LUT R4, R5, 0x1, RZ, 0xc0, !PT ;  /* 0x0000000105047812 */ /* 0x000fe200078ec0ff */
[----:B------:R-:W-:Y:S01]  /*2240*/  IMAD.IADD R5, R103, 0x1, R9 ;  /* 0x0000000167057824 */ /* 0x000fe200078e0209 */
[----:B------:R-:W-:Y:S01]  /*2250*/  IADD3 R6, R9, R101, RZ ;  /* 0x0000006509067210 */ /* 0x000fe20007ffe0ff */
[----:B------:R-:W-:Y:S01]  /*2260*/  IMAD.WIDE.U32 R98, R98, 0x50, RZ ;  /* 0x0000005062627825 */ /* 0x000fe200078e00ff */
[----:B------:R-:W-:Y:S02]  /*2270*/  SHF.R.S32.HI R9, RZ, 0x3, R10 ;  /* 0x00000003ff097819 */ /* 0x000fe4000001140a */
[----:B------:R-:W-:Y:S01]  /*2280*/  SHF.R.S32.HI R20, RZ, 0x3, R21 ;  /* 0x00000003ff147819 */ /* 0x000fe20000011415 */
[----:B------:R-:W-:Y:S01]  /*2290*/  IMAD.WIDE.U32 R92, R92, 0x50, RZ ;  /* 0x000000505c5c7825 */ /* 0x000fe200078e00ff */
[----:B------:R-:W-:-:S02]  /*22a0*/  LOP3.LUT R10, R10, 0xfffffff8, RZ, 0xc0, !PT ;  /* 0xfffffff80a0a7812 */ /* 0x000fc400078ec0ff */
[----:B------:R-:W-:Y:S01]  /*22b0*/  LOP3.LUT R21, R21, 0xfffffff8, RZ, 0xc0, !PT ;  /* 0xfffffff815157812 */ /* 0x000fe200078ec0ff */
[----:B------:R-:W-:Y:S01]  /*22c0*/  IMAD.IADD R131, R131, 0x1, R8 ;  /* 0x0000000183837824 */ /* 0x000fe200078e0208 */
[----:B------:R-:W-:Y:S01]  /*22d0*/  LOP3.LUT R25, R27, 0x2, RZ, 0xc0, !PT ;  /* 0x000000021b197812 */ /* 0x000fe200078ec0ff */
[----:B------:R-:W-:Y:S01]  /*22e0*/  IMAD.IADD R122, R93, 0x1, R7 ;  /* 0x000000015d7a7824 */ /* 0x000fe200078e0207 */
[----:B------:R-:W-:Y:S01]  /*22f0*/  LOP3.LUT R26, R27, 0x4, RZ, 0xc0, !PT ;  /* 0x000000041b1a7812 */ /* 0x000fe200078ec0ff */
[----:B------:R-:W-:Y:S01]  /*2300*/  IMAD.IADD R7, R97, 0x1, R11 ;  /* 0x0000000161077824 */ /* 0x000fe200078e020b */
[----:B------:R-:W-:Y:S01]  /*2310*/  SHF.R.S32.HI R3, RZ, 0x1f, R30 ;  /* 0x0000001fff037819 */ /* 0x000fe2000001141e */
[----:B------:R-:W-:Y:S01]  /*2320*/  IMAD.IADD R8, R11, 0x1, R95 ;  /* 0x000000010b087824 */ /* 0x000fe200078e025f */
[----:B------:R-:W-:Y:S02]  /*2330*/  IADD3 R121, R99, R121, RZ ;  /* 0x0000007963797210 */ /* 0x000fe40007ffe0ff */
[----:B------:R-:W-:-:S02]  /*2340*/  LOP3.LUT R27, R27, 0x8, RZ, 0xc0, !PT ;  /* 0x000000081b1b7812 */ /* 0x000fc400078ec0ff */
[----:B------:R-:W-:Y:S02]  /*2350*/  SHF.R.S32.HI R117, RZ, 0x1f, R91 ;  /* 0x0000001fff757819 */ /* 0x000fe4000001145b */
[----:B------:R-:W-:Y:S02]  /*2360*/  SHF.R.S32.HI R28, RZ, 0x1f, R10 ;  /* 0x0000001fff1c7819 */ /* 0x000fe4000001140a */
[----:B------:R-:W-:-:S07]  /*2370*/  SHF.R.S32.HI R29, RZ, 0x1f, R21 ;  /* 0x0000001fff1d7819 */ /* 0x000fce0000011415 */
.L_x_2808:
[----:B--2---:R-:W2:Y:S01]  /*2380*/  LDL R34, [R1+0x58] ;  /* 0x0000580001227983 */ /* 0x004ea20000100800 */
[----:B------:R-:W0:Y:S01]  /*2390*/  LDC R84, c[0x0][0x430] ;  /* 0x00010c00ff547b82 */ /* 0x000e220000000800 */
[----:B------:R-:W-:Y:S01]  /*23a0*/  VIADD R24, R24, 0xffffffff ;  /* 0xffffffff18187836 */ /* 0x000fe20000000000 */
[----:B------:R-:W-:Y:S01]  /*23b0*/  ULDC.64 UR4, c[0x0][0x208] ;  /* 0x0000820000047ab9 */ /* 0x000fe20000000a00 */
[----:B------:R-:W-:Y:S02]  /*23c0*/  SHF.R.U32.HI R36, RZ, 0x3, R229 ;  /* 0x00000003ff247819 */ /* 0x000fe400000116e5 */
[----:B------:R-:W-:-:S03]  /*23d0*/  IMAD R11, R24, 0x50, R112 ;  /* 0x00000050180b7824 */ /* 0x000fc600078e0270 */
[----:B------:R-:W1:Y:S02]  /*23e0*/  LDC R114, c[0x0][0x3f4] ;  /* 0x0000fd00ff727b82 */ /* 0x000e640000000800 */
[----:B------:R-:W-:Y:S02]  /*23f0*/  ISETP.GE.AND P0, PT, R11, R2, PT ;  /* 0x000000020b00720c */ /* 0x000fe40003f06270 */
[----:B------:R-:W-:Y:S02]  /*2400*/  IADD3 R35, R118, R11, RZ ;  /* 0x0000000b76237210 */ /* 0x000fe40007ffe0ff */
[----:B------:R-:W-:-:S03]  /*2410*/  ISETP.GT.OR P0, PT, R112, 0x4f, P0 ;  /* 0x0000004f7000780c */ /* 0x000fc60000704670 */
[----:B------:R-:W-:Y:S01]  /*2420*/  IMAD.MOV.U32 R11, RZ, RZ, R35 ;  /* 0x000000ffff0b7224 */ /* 0x000fe200078e0023 */
[----:B0-----:R-:W-:-:S09]  /*2430*/  ISETP.NE.AND P3, PT, R84, 0x1, PT ;  /* 0x000000015400780c */ /* 0x001fd20003f65270 */
[----:B------:R-:W0:Y:S08]  /*2440*/  @!P0 LDC.64 R32, c[0x0][0x428] ;  /* 0x00010a00ff208b82 */ /* 0x000e300000000a00 */
[----:B---3--:R-:W3:Y:S08]  /*2450*/  @!P0 LDC.64 R12, c[0x0][0x418] ;  /* 0x00010600ff0c8b82 */ /* 0x008ef00000000a00 */
[----:B----4-:R-:W4:Y:S08]  /*2460*/  @P3 LDC R14, c[0x0][0x434] ;  /* 0x00010d00ff0e3b82 */ /* 0x010f300000000800 */
        /* <DEDUP_REMOVED lines=9> */
[C---:B---3--:R-:W-:Y:S02]  /*2500*/  @!P0 LEA R12, P3, R14.reuse, R12, 0x2 ;  /* 0x0000000c0e0c8211 */ /* 0x048fe400078610ff */
[----:B------:R-:W-:Y:S02]  /*2510*/  MOV R31, RZ ;  /* 0x000000ff001f7202 */ /* 0x000fe40000000f00 */
[----:B------:R-:W-:Y:S02]  /*2520*/  @!P0 LEA.HI.X R13, R14, R13, R15, 0x2, P3 ;  /* 0x0000000d0e0d8211 */ /* 0x000fe400018f140f */
[----:B------:R-:W-:-:S03]  /*2530*/  LOP3.LUT R14, R229, 0x38, R16, 0xf8, !PT ;  /* 0x00000038e50e7812 */ /* 0x000fc600078ef810 */
[----:B------:R0:W5:Y:S01]  /*2540*/  @!P0 LDG.E R31, desc[UR4][R12.64] ;  /* 0x000000040c1f8981 */ /* 0x000162000c1e1900 */
[----:B------:R-:W-:Y:S01]  /*2550*/  ISETP.GE.AND P0, PT, R114, 0x1, PT ;  /* 0x000000017200780c */ /* 0x000fe20003f06270 */
[----:B------:R-:W-:Y:S01]  /*2560*/  IMAD.MOV R11, RZ, RZ, -R11 ;  /* 0x000000ffff0b7224 */ /* 0x000fe200078e0a0b */
[----:B------:R-:W-:Y:S01]  /*2570*/  ISETP.GT.AND P3, PT, R24, R116, PT ;  /* 0x000000741800720c */ /* 0x000fe20003f64270 */
[----:B------:R-:W-:Y:S05]  /*2580*/  YIELD ;  /* 0x0000000000007946 */ /* 0x000fea0003800000 */
[----:B------:R-:W-:Y:S01]  /*2590*/  BSSY B0, `(.L_x_2692) ;  /* 0x00007d0000007945 */ /* 0x000fe20003800000 */
[----:B------:R-:W-:Y:S01]  /*25a0*/  IMAD R84, R84, R11, R35 ;  /* 0x0000000b54547224 */ /* 0x000fe200078e0223 */
[----:B------:R-:W-:-:S02]  /*25b0*/  P2R R113, PR, RZ, 0x8 ;  /* 0x00000008ff717803 */ /* 0x000fc40000000000 */
[----:B--2---:R-:W-:-:S05]  /*25c0*/  LOP3.LUT R85, R34, R14, R36, 0xf6, !PT ;  /* 0x0000000e22557212 */ /* 0x004fca00078ef624 */
[----:B------:R-:W-:-:S04]  /*25d0*/  IMAD R85, R212, 0x5000, R85 ;  /* 0x00005000d4557824 */ /* 0x000fc800078e0255 */
        /* <DEDUP_REMOVED lines=16> */
[C---:B------:R-:W-:Y:S01]  /*26e0*/  IMAD R15, R31.reuse, UR5, R14 ;  /* 0x000000051f0f7c24 */ /* 0x040fe2000f8e020e */
[----:B------:R-:W-:Y:S01]  /*26f0*/  VIMNMX R88, R88, 0x50, PT ;  /* 0x0000005058587848 */ /* 0x000fe20003fe0100 */
[----:B------:R-:W-:Y:S01]  /*2700*/  IMAD.WIDE.U32 R12, R31, UR4, R12 ;  /* 0x000000041f0c7c25 */ /* 0x000fe2000f8e000c */
[----:B------:R-:W-:-:S03]  /*2710*/  ULDC.64 UR4, c[0x0][0x308] ;  /* 0x0000c20000047ab9 */ /* 0x000fc60000000a00 */
[----:B------:R-:W-:Y:S01]  /*2720*/  IMAD R37, R11, R92, R32 ;  /* 0x0000005c0b257224 */ /* 0x000fe200078e0220 */
[----:B------:R-:W-:Y:S01]  /*2730*/  IADD3 R13, R13, R15, RZ ;  /* 0x0000000f0d0d7210 */ /* 0x000fe20007ffe0ff */
[----:B------:R-:W-:Y:S02]  /*2740*/  IMAD R15, R3, UR4, RZ ;  /* 0x00000004030f7c24 */ /* 0x000fe4000f8e02ff */
[----:B------:R-:W-:Y:S02]  /*2750*/  IMAD R14, R121, R24, RZ ;  /* 0x00000018790e7224 */ /* 0x000fe400078e02ff */
[C---:B------:R-:W-:Y:S02]  /*2760*/  IMAD R119, R30.reuse, UR5, R15 ;  /* 0x000000051e777c24 */ /* 0x040fe4000f8e020f */
[----:B------:R-:W-:Y:S01]  /*2770*/  IMAD.WIDE.U32 R32, R30, UR4, R12 ;  /* 0x000000041e207c25 */ /* 0x000fe2000f8e000c */
[----:B------:R-:W-:-:S03]  /*2780*/  ULDC.64 UR4, c[0x0][0x2e8] ;  /* 0x0000ba0000047ab9 */ /* 0x000fc60000000a00 */
[----:B------:R-:W-:Y:S01]  /*2790*/  IMAD.IADD R119, R33, 0x1, R119 ;  /* 0x0000000121777824 */ /* 0x000fe200078e0277 */
[----:B------:R-:W-:Y:S01]  /*27a0*/  LEA R120, P3, R32, UR4, 0x1 ;  /* 0x0000000420787c11 */ /* 0x000fe2000f8608ff */
[----:B------:R-:W-:Y:S02]  /*27b0*/  IMAD R35, R11, R98, R14 ;  /* 0x000000620b237224 */ /* 0x000fe400078e020e */
[----:B------:R-:W-:Y:S01]  /*27c0*/  IMAD.WIDE.U32 R14, R98, R24, RZ ;  /* 0x00000018620e7225 */ /* 0x000fe200078e00ff */
[----:B------:R-:W-:-:S03]  /*27d0*/  LEA.HI.X R119, R32, UR5, R119, 0x1, P3 ;  /* 0x0000000520777c11 */ /* 0x000fc600098f0c77 */
[----:B------:R-:W-:-:S04]  /*27e0*/  IMAD.WIDE.U32 R12, R92, R24, RZ ;  /* 0x000000185c0c7225 */ /* 0x000fc800078e00ff */
[----:B------:R-:W-:Y:S02]  /*27f0*/  IMAD.IADD R11, R15, 0x1, R35 ;  /* 0x000000010f0b7824 */ /* 0x000fe400078e0223 */
[----:B------:R-:W-:Y:S01]  /*2800*/  IMAD.IADD R80, R13, 0x1, R37 ;  /* 0x000000010d507824 */ /* 0x000fe200078e0225 */
[----:B------:R-:W-:Y:S06]  /*2810*/  @!P0 BRA `(.L_x_2694) ;  /* 0x0000003400b88947 */ /* 0x000fec0003800000 */
        /* <DEDUP_REMOVED lines=17> */
[-C--:B------:R-:W-:Y:S01]  /*2930*/  ISETP.GE.AND P5, PT, R214, R114.reuse, PT ;  /* 0x00000072d600720c */ /* 0x080fe20003fa6270 */
[----:B------:R-:W-:Y:S01]  /*2940*/  IMAD.X R34, R11, 0x1, R5, P0 ;  /* 0x000000010b227824 */ /* 0x000fe200000e0605 */
[C---:B------:R-:W-:Y:S01]  /*2950*/  LEA R32, P0, R33.reuse, UR4, 0x1 ;  /* 0x0000000421207c11 */ /* 0x040fe2000f8008ff */
[----:B------:R-:W-:Y:S01]  /*2960*/  IMAD.X R36, R80, 0x1, R7, P4 ;  /* 0x0000000150247824 */ /* 0x000fe200020e0607 */
[----:B------:R-:W-:Y:S01]  /*2970*/  CS2R R78, SRZ ;  /* 0x00000000004e7805 */ /* 0x000fe2000001ff00 */
[----:B------:R-:W-:Y:S01]  /*2980*/  ULDC.64 UR6, c[0x0][0x208] ;  /* 0x0000820000067ab9 */ /* 0x000fe20000000a00 */
[----:B------:R-:W-:Y:S01]  /*2990*/  LEA.HI.X R33, R33, UR5, R34, 0x1, P0 ;  /* 0x0000000521217c11 */ /* 0x000fe200080f0c22 */
[----:B------:R-:W-:Y:S01]  /*29a0*/  ULDC.64 UR4, c[0x0][0x400] ;  /* 0x0001000000047ab9 */ /* 0x000fe20000000a00 */
[----:B------:R-:W-:-:S02]  /*29b0*/  ISETP.GE.AND P4, PT, R222, R114, PT ;  /* 0x00000072de00720c */ /* 0x000fc40003f86270 */
[----:B------:R-:W-:-:S03]  /*29c0*/  LEA R34, P0, R35, UR4, 0x1 ;  /* 0x0000000423227c11 */ /* 0x000fc6000f8008ff */
[----:B------:R0:W5:Y:S01]  /*29d0*/  @!P5 LDG.E.64 R76, desc[UR6][R32.64] ;  /* 0x00000006204cd981 */ /* 0x000162000c1e1b00 */
[----:B------:R-:W-:Y:S02]  /*29e0*/  LEA.HI.X R35, R35, UR5, R36, 0x1, P0 ;  /* 0x0000000523237c11 */ /* 0x000fe400080f0c24 */
        /* <DEDUP_REMOVED lines=15> */
.L_x_2696:
[----:B------:R-:W-:Y:S05]  /*2ae0*/  BSYNC B1 ;  /* 0x0000000000017941 */ /* 0x000fea0003800000 */
.L_x_2695:
[----:B0----5:R-:W-:Y:S01]  /*2af0*/  IMAD.MOV.U32 R32, RZ, RZ, R64 ;  /* 0x000000ffff207224 */ /* 0x021fe200078e0040 */
[----:B------:R-:W-:Y:S01]  /*2b00*/  MOV R33, R65 ;  /* 0x0000004100217202 */ /* 0x000fe20000000f00 */
[----:B------:R-:W-:Y:S01]  /*2b10*/  IMAD.MOV.U32 R34, RZ, RZ, R68 ;  /* 0x000000ffff227224 */ /* 0x000fe200078e0044 */
[----:B------:R-:W-:Y:S01]  /*2b20*/  ISETP.GE.AND P4, PT, R37, R88, PT ;  /* 0x000000582500720c */ /* 0x000fe20003f86270 */
[----:B------:R-:W-:Y:S01]  /*2b30*/  IMAD.MOV.U32 R35, RZ, RZ, R69 ;  /* 0x000000ffff237224 */ /* 0x000fe200078e0045 */
[----:B------:R-:W-:Y:S01]  /*2b40*/  PRMT R146, R32, 0x5410, R33 ;  /* 0x0000541020927816 */ /* 0x000fe20000000021 */
[----:B------:R-:W-:Y:S01]  /*2b50*/  IMAD.MOV.U32 R32, RZ, RZ, R72 ;  /* 0x000000ffff207224 */ /* 0x000fe200078e0048 */
[----:B------:R-:W-:Y:S01]  /*2b60*/  MOV R33, R73 ;  /* 0x0000004900217202 */ /* 0x000fe20000000f00 */
[----:B------:R-:W-:Y:S01]  /*2b70*/  BSSY B1, `(.L_x_2697) ;  /* 0x0000039000017945 */ /* 0x000fe20003800000 */
[----:B------:R-:W-:Y:S01]  /*2b80*/  PRMT R158, R34, 0x5410, R35 ;  /* 0x00005410229e7816 */ /* 0x000fe20000000023 */
[----:B------:R-:W-:Y:S01]  /*2b90*/  IMAD.MOV.U32 R34, RZ, RZ, R76 ;  /* 0x000000ffff227224 */ /* 0x000fe200078e004c */
[----:B------:R-:W-:Y:S01]  /*2ba0*/  PRMT R159, R32, 0x5410, R33 ;  /* 0x00005410209f7816 */ /* 0x000fe20000000021 */
[----:B------:R-:W-:Y:S01]  /*2bb0*/  IMAD.MOV.U32 R35, RZ, RZ, R77 ;  /* 0x000000ffff237224 */ /* 0x000fe200078e004d */
[----:B------:R-:W-:Y:S01]  /*2bc0*/  MOV R33, R67 ;  /* 0x0000004300217202 */ /* 0x000fe20000000f00 */
[----:B------:R-:W-:Y:S01]  /*2bd0*/  IMAD.MOV.U32 R32, RZ, RZ, R66 ;  /* 0x000000ffff207224 */ /* 0x000fe200078e0042 */
[----:B------:R-:W-:-:S02]  /*2be0*/  CS2R R52, SRZ ;  /* 0x0000000000347805 */ /* 0x000fc4000001ff00 */
        /* <DEDUP_REMOVED lines=9> */
[----:B------:R-:W-:Y:S01]  /*2c80*/  PRMT R160, R34, 0x5410, R35 ;  /* 0x0000541022a07816 */ /* 0x000fe20000000023 */
[----:B------:R-:W-:Y:S01]  /*2c90*/  IMAD.MOV.U32 R34, RZ, RZ, R78 ;  /* 0x000000ffff227224 */ /* 0x000fe200078e004e */
[----:B------:R-:W-:Y:S01]  /*2ca0*/  PRMT R161, R32, 0x5410, R33 ;  /* 0x0000541020a17816 */ /* 0x000fe20000000021 */
[----:B------:R-:W-:Y:S01]  /*2cb0*/  IMAD.MOV.U32 R35, RZ, RZ, R79 ;  /* 0x000000ffff237224 */ /* 0x000fe200078e004f */
[----:B------:R-:W-:Y:S02]  /*2cc0*/  CS2R R54, SRZ ;  /* 0x0000000000367805 */ /* 0x000fe4000001ff00 */
[----:B------:R-:W-:Y:S02]  /*2cd0*/  CS2R R58, SRZ ;  /* 0x00000000003a7805 */ /* 0x000fe4000001ff00 */
        /* <DEDUP_REMOVED lines=34> */
.L_x_2698:
[----:B------:R-:W-:Y:S05]  /*2f00*/  BSYNC B1 ;  /* 0x0000000000017941 */ /* 0x000fea0003800000 */
.L_x_2697:
        /* <DEDUP_REMOVED lines=44> */
.L_x_2700:
[----:B------:R-:W-:Y:S05]  /*31d0*/  BSYNC B1 ;  /* 0x0000000000017941 */ /* 0x000fea0003800000 */
.L_x_2699:
[----:B0-----:R-:W-:Y:S01]  /*31e0*/  IMAD.MOV.U32 R12, RZ, RZ, R52 ;  /* 0x000000ffff0c7224 */ /* 0x001fe200078e0034 */
[----:B------:R-:W-:Y:S01]  /*31f0*/  PRMT R142, R142, 0x5410, R81 ;  /* 0x000054108e8e7816 */ /* 0x000fe20000000051 */
[----:B------:R-:W-:Y:S01]  /*3200*/  IMAD.MOV.U32 R13, RZ, RZ, R53 ;  /* 0x000000ffff0d7224 */ /* 0x000fe200078e0035 */
[----:B------:R-:W-:Y:S01]  /*3210*/  MOV R14, R56 ;  /* 0x00000038000e7202 */ /* 0x000fe20000000f00 */
[----:B------:R-:W-:Y:S01]  /*3220*/  IMAD.MOV.U32 R11, RZ, RZ, R49 ;  /* 0x000000ffff0b7224 */ /* 0x000fe200078e0031 */
[----:B------:R-:W-:Y:S02]  /*3230*/  ULOP3.LUT UR4, UR60, 0x1, URZ, 0xfc, !UPT ;  /* 0x000000013c047892 */ /* 0x000fe4000f8efc3f */
        /* <DEDUP_REMOVED lines=21> */
[----:B-----5:R-:W-:Y:S02]  /*3390*/  MOV R14, R32 ;  /* 0x00000020000e7202 */ /* 0x020fe40000000f00 */
        /* <DEDUP_REMOVED lines=13> */
[----:B------:R-:W-:Y:S02]  /*3470*/  PLOP3.LUT P0, PT, PT, PT, UP0, 0x80, 0x0 ;  /* 0x000000000000781c */ /* 0x000fe40003f0f008 */
[----:B------:R-:W-:Y:S02]  /*3480*/  MOV R14, R34 ;  /* 0x00000022000e7202 */ /* 0x000fe40000000f00 */
        /* <DEDUP_REMOVED lines=16> */
.L_x_2701:
[----:B------:R-:W-:Y:S01]  /*3590*/  LEA R89, R212, R22, 0x3 ;  /* 0x00000016d4597211 */ /* 0x000fe200078e18ff */
[----:B------:R-:W-:Y:S01]  /*35a0*/  BSSY B1, `(.L_x_2702) ;  /* 0x0000004000017945 */ /* 0x000fe20003800000 */
[----:B------:R-:W-:-:S04]  /*35b0*/  SHF.L.U32 R90, R228, 0x1f, RZ ;  /* 0x0000001fe45a7819 */ /* 0x000fc800000006ff */
[----:B------:R-:W0:Y:S02]  /*35c0*/  SYNCS.PHASECHK.TRANS64.TRYWAIT P6, [R89+URZ+0x38890], R90 ;  /* 0x0388905a590075a7 */ /* 0x000e2400080c017f */
[----:B0-----:R-:W-:Y:S05]  /*35d0*/  @!P6 BRA `(.L_x_2703) ;  /* 0x000002b000f0e947 */ /* 0x001fea0003800000 */
.L_x_3085:
[----:B------:R-:W-:Y:S05]  /*35e0*/  BSYNC B1 ;  /* 0x0000000000017941 */ /* 0x000fea0003800000 */
.L_x_2702:
[----:B------:R-:W-:-:S03]  /*35f0*/  UMOV UR4, 0xffffffff ;  /* 0xffffffff00047882 */ /* 0x000fc60000000000 */
[----:B------:R-:W-:Y:S05]  /*3600*/  BRA.DIV UR4, `(.L_x_2704) ;  /* 0x000002b204f87947 */ /* 0x000fea000b800000 */
[----:B------:R1:W2:Y:S04]  /*3610*/  SHFL.IDX PT, R83, R119, RZ, 0x181f ;  /* 0x00181fff77537589 */ /* 0x0002a800000e0000 */
[----:B------:R1:W3:Y:S02]  /*3620*/  SHFL.IDX PT, R82, R120, RZ, 0x181f ;  /* 0x00181fff78527589 */ /* 0x0002e400000e0000 */
.L_x_3089:
        /* <DEDUP_REMOVED lines=12> */
[----:B0-----:R-:W-:Y:S01]  /*36f0*/  HADD2.F32 R156, -RZ, R13.H0_H0 ;  /* 0x2000000dff9c7230 */ /* 0x001fe20000004100 */
[--C-:B------:R-:W-:Y:S01]  /*3700*/  SHF.R.U64 R78, R78, 0x10, R79.reuse ;  /* 0x000000104e4e7819 */ /* 0x100fe2000000124f */
[----:B------:R-:W-:Y:S01]  /*3710*/  HADD2.F32 R154, -RZ, R15.H0_H0 ;  /* 0x2000000fff9a7230 */ /* 0x000fe20000004100 */
[----:B------:R-:W-:Y:S02]  /*3720*/  SHF.R.U32.HI R152, RZ, 0x10, R79 ;  /* 0x00000010ff987819 */ /* 0x000fe4000001164f */
[----:B------:R-:W-:Y:S01]  /*3730*/  SHF.R.U32.HI R76, RZ, 0x10, R77 ;  /* 0x00000010ff4c7819 */ /* 0x000fe2000001164d */
[----:B------:R-:W-:Y:S02]  /*3740*/  HADD2.F32 R77, -RZ, R11.H0_H0 ;  /* 0x2000000bff4d7230 */ /* 0x000fe40000004100 */
[----:B------:R-:W-:Y:S02]  /*3750*/  HADD2.F32 R79, -RZ, R78.H0_H0 ;  /* 0x2000004eff4f7230 */ /* 0x000fe40000004100 */
[----:B------:R-:W-:-:S02]  /*3760*/  HADD2.F32 R11, -RZ, R152.H0_H0 ;  /* 0x20000098ff0b7230 */ /* 0x000fc40000004100 */
[----:B------:R-:W-:Y:S02]  /*3770*/  HADD2.F32 R152, -RZ, R13.H1_H1 ;  /* 0x3000000dff987230 */ /* 0x000fe40000004100 */
[-C--:B------:R-:W-:Y:S01]  /*3780*/  FMUL.FTZ R155, R156, R79.reuse ;  /* 0x0000004f9c9b7220 */ /* 0x080fe20000410000 */
[----:B------:R-:W-:Y:S02]  /*3790*/  HADD2.F32 R78, -RZ, R15.H1_H1 ;  /* 0x3000000fff4e7230 */ /* 0x000fe40000004100 */
[----:B------:R-:W-:Y:S02]  /*37a0*/  HADD2.F32 R15, -RZ, R76.H0_H0 ;  /* 0x2000004cff0f7230 */ /* 0x000fe40000004100 */
[----:B------:R-:W-:Y:S01]  /*37b0*/  FMUL.FTZ R153, R152, R79 ;  /* 0x0000004f98997220 */ /* 0x000fe20000410000 */
[-C--:B------:R-:W-:Y:S01]  /*37c0*/  FMUL.FTZ R79, R154, R11.reuse ;  /* 0x0000000b9a4f7220 */ /* 0x080fe20000410000 */
[----:B------:R-:W-:Y:S01]  /*37d0*/  FMUL.FTZ R13, R78, R11 ;  /* 0x0000000b4e0d7220 */ /* 0x000fe20000410000 */
[-C--:B------:R-:W-:Y:S01]  /*37e0*/  FFMA.FTZ R76, R152, R77.reuse, R155 ;  /* 0x0000004d984c7223 */ /* 0x080fe2000001009b */
[----:B------:R-:W-:Y:S01]  /*37f0*/  FFMA.FTZ R11, R156, R77, -R153 ;  /* 0x0000004d9c0b7223 */ /* 0x000fe20000010899 */
        /* <DEDUP_REMOVED lines=8> */
[----:B------:R-:W-:Y:S02]  /*3880*/  HADD2.F32 R12, -RZ, R14.H1_H1 ;  /* 0x3000000eff0c7230 */ /* 0x000fe40000004100 */
[----:B------:R-:W-:-:S02]  /*3890*/  HADD2.F32 R79, -RZ, R157.H0_H0 ;  /* 0x2000009dff4f7230 */ /* 0x000fc40000004100 */
[----:B------:R-:W-:Y:S02]  /*38a0*/  HADD2.F32 R14, -RZ, R14.H0_H0 ;  /* 0x2000000eff0e7230 */ /* 0x000fe40000004100 */
        /* <DEDUP_REMOVED lines=11> */
[----:B------:R-:W-:-:S03]  /*3960*/  F2FP.F16.F32.PACK_AB R14, R12, R77 ;  /* 0x0000004d0c0e723e */ /* 0x000fc600000000ff */
[----:B------:R-:W-:-:S07]  /*3970*/  IMAD.MOV.U32 R12, RZ, RZ, R152 ;  /* 0x000000ffff0c7224 */ /* 0x000fce00078e0098 */
.L_x_2710:
[----:B------:R-:W-:Y:S05]  /*3980*/  BSYNC B3 ;  /* 0x0000000000037941 */ /* 0x000fea0003800000 */
.L_x_2709:
[----:B------:R-:W-:Y:S02]  /*3990*/  ULDC.64 UR4, c[0x0][0x208] ;  /* 0x0000820000047ab9 */ /* 0x000fe40000000a00 */
[----:B0-----:R4:W-:Y:S03]  /*39a0*/  ST.E.128 desc[UR4][R80.64], R12 ;  /* 0x0000000c50007985 */ /* 0x0019e6000c101d04 */
.L_x_2708:
[----:B------:R-:W-:Y:S05]  /*39b0*/  BSYNC B2 ;  /* 0x0000000000027941 */ /* 0x000fea0003800000 */
.L_x_2707:
        /* <DEDUP_REMOVED lines=20> */
[----:B------:R-:W-:Y:S02]  /*3b00*/  HADD2.F32 R11, -RZ, R11.H0_H0 ;  /* 0x2000000bff0b7230 */ /* 0x000fe40000004100 */
[-C--:B------:R-:W-:Y:S01]  /*3b10*/  FMUL.FTZ R152, R13, R74.reuse ;  /* 0x0000004a0d987220 */ /* 0x080fe20000410000 */
[C---:B------:R-:W-:Y:S01]  /*3b20*/  FMUL.FTZ R74, R15.reuse, R74 ;  /* 0x0000004a0f4a7220 */ /* 0x040fe20000410000 */
[-C--:B------:R-:W-:Y:S01]  /*3b30*/  FMUL.FTZ R75, R78, R73.reuse ;  /* 0x000000494e4b7220 */ /* 0x080fe20000410000 */
[----:B------:R-:W-:Y:S01]  /*3b40*/  FMUL.FTZ R73, R80, R73 ;  /* 0x0000004950497220 */ /* 0x000fe20000410000 */
[-C--:B------:R-:W-:Y:S01]  /*3b50*/  FFMA.FTZ R152, R15, R72.reuse, -R152 ;  /* 0x000000480f987223 */ /* 0x080fe20000010898 */
[----:B------:R-:W-:Y:S01]  /*3b60*/  FFMA.FTZ R13, R13, R72, R74 ;  /* 0x000000480d0d7223 */ /* 0x000fe2000001004a */
[----:B------:R-:W-:-:S02]  /*3b70*/  HADD2.F32 R72, -RZ, R12.H1_H1 ;  /* 0x3000000cff487230 */ /* 0x000fc40000004100 */
[-C--:B------:R-:W-:Y:S01]  /*3b80*/  FFMA.FTZ R75, R80, R11.reuse, -R75 ;  /* 0x0000000b504b7223 */ /* 0x080fe2000001084b */
[--C-:B------:R-:W-:Y:S02]  /*3b90*/  HADD2.F32 R15, -RZ, R161.reuse.H0_H0 ;  /* 0x200000a1ff0f7230 */ /* 0x100fe40000004100 */
        /* <DEDUP_REMOVED lines=10> */
[-C--:B------:R-:W-:Y:S01]  /*3c40*/  FMUL.FTZ R15, R74, R161.reuse ;  /* 0x000000a14a0f7220 */ /* 0x080fe20000410000 */
[----:B------:R-:W-:Y:S02]  /*3c50*/  HADD2.F32 R159, -RZ, R159.H1_H1 ;  /* 0x3000009fff9f7230 */ /* 0x000fe40000004100 */
[----:B------:R-:W-:Y:S01]  /*3c60*/  FMUL.FTZ R161, R14, R161 ;  /* 0x000000a10ea17220 */ /* 0x000fe20000410000 */
[----:B------:R-:W-:Y:S02]  /*3c70*/  IMAD.MOV.U32 R13, RZ, RZ, R75 ;  /* 0x000000ffff0d7224 */ /* 0x000fe400078e004b */
[-C--:B------:R-:W-:Y:S01]  /*3c80*/  FFMA.FTZ R73, R12, R11.reuse, -R73 ;  /* 0x0000000b0c497223 */ /* 0x080fe20000010849 */
[----:B------:R-:W-:Y:S01]  /*3c90*/  FFMA.FTZ R72, R72, R11, R79 ;  /* 0x0000000b48487223 */ /* 0x000fe2000001004f */
[-C--:B------:R-:W-:Y:S01]  /*3ca0*/  FFMA.FTZ R15, R14, R159.reuse, -R15 ;  /* 0x0000009f0e0f7223 */ /* 0x080fe2000001080f */
[----:B------:R-:W-:-:S03]  /*3cb0*/  FFMA.FTZ R74, R74, R159, R161 ;  /* 0x0000009f4a4a7223 */ /* 0x000fc600000100a1 */
[----:B------:R-:W-:Y:S02]  /*3cc0*/  F2FP.F16.F32.PACK_AB R12, R72, R73 ;  /* 0x00000049480c723e */ /* 0x000fe400000000ff */
[----:B------:R-:W-:Y:S02]  /*3cd0*/  F2FP.F16.F32.PACK_AB R14, R74, R15 ;  /* 0x0000000f4a0e723e */ /* 0x000fe400000000ff */
[----:B------:R-:W-:-:S07]  /*3ce0*/  MOV R15, R152 ;  /* 0x00000098000f7202 */ /* 0x000fce0000000f00 */
.L_x_2714:
[----:B------:R-:W-:Y:S05]  /*3cf0*/  BSYNC B3 ;  /* 0x0000000000037941 */ /* 0x000fea0003800000 */
.L_x_2713:
[----:B------:R-:W-:Y:S02]  /*3d00*/  ULDC.64 UR4, c[0x0][0x208] ;  /* 0x0000820000047ab9 */ /* 0x000fe40000000a00 */
[----:B0-----:R0:W-:Y:S03]  /*3d10*/  ST.E.128 desc[UR4][R76.64], R12 ;  /* 0x0000000c4c007985 */ /* 0x0011e6000c101d04 */
.L_x_2712:
[----:B------:R-:W-:Y:S05]  /*3d20*/  BSYNC B2 ;  /* 0x0000000000027941 */ /* 0x000fea0003800000 */
.L_x_2711:
        /* <DEDUP_REMOVED lines=11> */
[----:B------:R-:W-:Y:S02]  /*3de0*/  SHF.R.U32.HI R68, RZ, 0x10, R69 ;  /* 0x00000010ff447819 */ /* 0x000fe40000011645 */
        /* <DEDUP_REMOVED lines=9> */
[----:B------:R-:W-:Y:S02]  /*3e80*/  HADD2.F32 R15, -RZ, R15.H0_H0 ;  /* 0x2000000fff0f7230 */ /* 0x000fe40000004100 */
[----:B------:R-:W-:Y:S01]  /*3e90*/  FMUL.FTZ R71, R74, R71 ;  /* 0x000000474a477220 */ /* 0x000fe20000410000 */
[----:B------:R-:W-:Y:S02]  /*3ea0*/  HADD2.F32 R69, -RZ, R68.H0_H0 ;  /* 0x20000044ff457230 */ /* 0x000fe40000004100 */
[----:B------:R-:W-:Y:S01]  /*3eb0*/  FMUL.FTZ R78, R70, R75 ;  /* 0x0000004b464e7220 */ /* 0x000fe20000410000 */
[----:B------:R-:W-:Y:S01]  /*3ec0*/  FFMA.FTZ R11, R74, R13, -R11 ;  /* 0x0000000d4a0b7223 */ /* 0x000fe2000001080b */
[C---:B------:R-:W-:Y:S01]  /*3ed0*/  FMUL.FTZ R75, R15.reuse, R75 ;  /* 0x0000004b0f4b7220 */ /* 0x040fe20000410000 */
[----:B------:R-:W-:Y:S01]  /*3ee0*/  FFMA.FTZ R68, R76, R13, R71 ;  /* 0x0000000d4c447223 */ /* 0x000fe20000010047 */
[----:B------:R-:W-:Y:S01]  /*3ef0*/  FFMA.FTZ R13, R15, R69, -R78 ;  /* 0x000000450f0d7223 */ /* 0x000fe2000001084e */
[----:B------:R-:W-:-:S02]  /*3f00*/  HADD2.F32 R74, -RZ, R160.H0_H0 ;  /* 0x200000a0ff4a7230 */ /* 0x000fc40000004100 */
[----:B------:R-:W-:Y:S01]  /*3f10*/  FFMA.FTZ R70, R70, R69, R75 ;  /* 0x0000004546467223 */ /* 0x000fe2000001004b */
[----:B------:R-:W-:Y:S01]  /*3f20*/  HADD2.F32 R160, -RZ, R160.H1_H1 ;  /* 0x300000a0ffa07230 */ /* 0x000fe20000004100 */
[----:B------:R-:W-:Y:S01]  /*3f30*/  F2FP.F16.F32.PACK_AB R11, R68, R11 ;  /* 0x0000000b440b723e */ /* 0x000fe200000000ff */
        /* <DEDUP_REMOVED lines=17> */
[----:B------:R-:W-:-:S07]  /*4050*/  F2FP.F16.F32.PACK_AB R14, R160, R77 ;  /* 0x0000004da00e723e */ /* 0x000fce00000000ff */
.L_x_2718:
[----:B------:R-:W-:Y:S05]  /*4060*/  BSYNC B3 ;  /* 0x0000000000037941 */ /* 0x000fea0003800000 */
.L_x_2717:
[----:B------:R-:W-:Y:S02]  /*4070*/  ULDC.64 UR4, c[0x0][0x208] ;  /* 0x0000820000047ab9 */ /* 0x000fe40000000a00 */
[----:B----4-:R0:W-:Y:S03]  /*4080*/  ST.E.128 desc[UR4][R72.64], R12 ;  /* 0x0000000c48007985 */ /* 0x0101e6000c101d04 */
.L_x_2716:
[----:B------:R-:W-:Y:S05]  /*4090*/  BSYNC B2 ;  /* 0x0000000000027941 */ /* 0x000fea0003800000 */
.L_x_2715:
        /* <DEDUP_REMOVED lines=49> */
.L_x_2720:
[----:B------:R-:W-:Y:S05]  /*43b0*/  BSYNC B2 ;  /* 0x0000000000027941 */ /* 0x000fea0003800000 */
.L_x_2719:
[----:B------:R-:W-:Y:S02]  /*43c0*/  ULDC.64 UR4, c[0x0][0x208] ;  /* 0x0000820000047ab9 */ /* 0x000fe40000000a00 */
[----:B----4-:R0:W-:Y:S03]  /*43d0*/  ST.E.128 desc[UR4][R68.64], R12 ;  /* 0x0000000c44007985 */ /* 0x0101e6000c101d04 */
.L_x_2706:
[----:B------:R-:W-:Y:S05]  /*43e0*/  BSYNC B1 ;  /* 0x0000000000017941 */ /* 0x000fea0003800000 */
.L_x_2705:
[----:B------:R-:W-:-:S03]  /*43f0*/  UMOV UR4, 0xffffffff ;  /* 0xffffffff00047882 */ /* 0x000fc60000000000 */
[----:B------:R-:W-:Y:S05]  /*4400*/  BRA.DIV UR4, `(.L_x_2721) ;  /* 0x000002a604c47947 */ /* 0x000fea000b800000 */
[----:B------:R0:W0:Y:S04]  /*4410*/  SHFL.IDX PT, R67, R119, 0x1, 0x181f ;  /* 0x00381f0077437f89 */ /* 0x00002800000e0000 */
[----:B------:R0:W0:Y:S02]  /*4420*/  SHFL.IDX PT, R66, R120, 0x1, 0x181f ;  /* 0x00381f0078427f89 */ /* 0x00002400000e0000 */
.L_x_3093:
        /* <DEDUP_REMOVED lines=51> */
.L_x_2727:
[----:B------:R-:W-:Y:S05]  /*4760*/  BSYNC B3 ;  /* 0x0000000000037941 */ /* 0x000fea0003800000 */
.L_x_2726:
[----:B------:R-:W-:Y:S02]  /*4770*/  ULDC.64 UR4, c[0x0][0x208] ;  /* 0x0000820000047ab9 */ /* 0x000fe40000000a00 */
[----:B----4-:R0:W-:Y:S03]  /*4780*/  ST.E.128 desc[UR4][R64.64], R12 ;  /* 0x0000000c40007985 */ /* 0x0101e6000c101d04 */
.L_x_2725:
[----:B------:R-:W-:Y:S05]  /*4790*/  BSYNC B2 ;  /* 0x0000000000027941 */ /* 0x000fea0003800000 */
.L_x_2724:
        /* <DEDUP_REMOVED lines=49> */
.L_x_2731:
[----:B------:R-:W-:Y:S05]  /*4ab0*/  BSYNC B3 ;  /* 0x0000000000037941 */ /* 0x000fea0003800000 */
.L_x_2730:
[----:B------:R-:W-:Y:S02]  /*4ac0*/  ULDC.64 UR4, c[0x0][0x208] ;  /* 0x0000820000047ab9 */ /* 0x000fe40000000a00 */
[----:B----4-:R0:W-:Y:S03]  /*4ad0*/  ST.E.128 desc[UR4][R60.64], R12 ;  /* 0x0000000c3c007985 */ /* 0x0101e6000c101d04 */
.L_x_2729:
[----:B------:R-:W-:Y:S05]  /*4ae0*/  BSYNC B2 ;  /* 0x0000000000027941 */ /* 0x000fea0003800000 */
.L_x_2728:
        /* <DEDUP_REMOVED lines=49> */
.L_x_2735:
[----:B------:R-:W-:Y:S05]  /*4e00*/  BSYNC B3 ;  /* 0x0000000000037941 */ /* 0x000fea0003800000 */
.L_x_2734:
[----:B------:R-:W-:Y:S02]  /*4e10*/  ULDC.64 UR4, c[0x0][0x208] ;  /* 0x0000820000047ab9 */ /* 0x000fe40000000a00 */
[----:B----4-:R0:W-:Y:S03]  /*4e20*/  ST.E.128 desc[UR4][R56.64], R12 ;  /* 0x0000000c38007985 */ /* 0x0101e6000c101d04 */
.L_x_2733:
[----:B------:R-:W-:Y:S05]  /*4e30*/  BSYNC B2 ;  /* 0x0000000000027941 */ /* 0x000fea0003800000 */
.L_x_2732:
        /* <DEDUP_REMOVED lines=48> */
.L_x_2737:
[----:B------:R-:W-:Y:S05]  /*5140*/  BSYNC B2 ;  /* 0x0000000000027941 */ /* 0x000fea0003800000 */
.L_x_2736:
[----:B------:R-:W-:Y:S02]  /*5150*/  ULDC.64 UR4, c[0x0][0x208] ;  /* 0x0000820000047ab9 */ /* 0x000fe40000000a00 */
[----:B----4-:R0:W-:Y:S03]  /*5160*/  ST.E.128 desc[UR4][R52.64], R12 ;  /* 0x0000000c34007985 */ /* 0x0101e6000c101d04 */
.L_x_2723:
[----:B------:R-:W-:Y:S05]  /*5170*/  BSYNC B1 ;  /* 0x0000000000017941 */ /* 0x000fea0003800000 */
.L_x_2722:
[----:B------:R-:W-:-:S03]  /*5180*/  UMOV UR4, 0xffffffff ;  /* 0xffffffff00047882 */ /* 0x000fc60000000000 */
[----:B------:R-:W-:Y:S05]  /*5190*/  BRA.DIV UR4, `(.L_x_2738) ;  /* 0x0000029a04ac7947 */ /* 0x000fea000b800000 */
[----:B01----:R-:W0:Y:S04]  /*51a0*/  SHFL.IDX PT, R119, R119, 0x2, 0x181f ;  /* 0x00581f0077777f89 */ /* 0x003e2800000e0000 */
[----:B------:R-:W1:Y:S02]  /*51b0*/  SHFL.IDX PT, R120, R120, 0x2, 0x181f ;  /* 0x00581f0078787f89 */ /* 0x000e6400000e0000 */
.L_x_3097:
        /* <DEDUP_REMOVED lines=50> */
.L_x_2743:
[----:B------:R-:W-:Y:S05]  /*54e0*/  BSYNC B2 ;  /* 0x0000000000027941 */ /* 0x000fea0003800000 */
.L_x_2742:
[----:B------:R-:W-:Y:S02]  /*54f0*/  ULDC.64 UR4, c[0x0][0x208] ;  /* 0x0000820000047ab9 */ /* 0x000fe40000000a00 */
[----:B--2---:R0:W-:Y:S03]  /*5500*/  ST.E.128 desc[UR4][R48.64], R12 ;  /* 0x0000000c30007985 */ /* 0x0041e6000c101d04 */
.L_x_2741:
[----:B------:R-:W-:Y:S05]  /*5510*/  BSYNC B1 ;  /* 0x0000000000017941 */ /* 0x000fea0003800000 */
.L_x_2740:
        /* <DEDUP_REMOVED lines=49> */
.L_x_2747:
[----:B------:R-:W-:Y:S05]  /*5830*/  BSYNC B2 ;  /* 0x0000000000027941 */ /* 0x000fea0003800000 */
.L_x_2746:
[----:B------:R-:W-:Y:S02]  /*5840*/  ULDC.64 UR4, c[0x0][0x208] ;  /* 0x0000820000047ab9 */ /* 0x000fe40000000a00 */
[----:B----4-:R0:W-:Y:S03]  /*5850*/  ST.E.128 desc[UR4][R44.64], R12 ;  /* 0x0000000c2c007985 */ /* 0x0101e6000c101d04 */
.L_x_2745:
[----:B------:R-:W-:Y:S05]  /*5860*/  BSYNC B1 ;  /* 0x0000000000017941 */ /* 0x000fea0003800000 */
.L_x_2744:
        /* <DEDUP_REMOVED lines=49> */
.L_x_2751:
[----:B------:R-:W-:Y:S05]  /*5b80*/  BSYNC B2 ;  /* 0x0000000000027941 */ /* 0x000fea0003800000 */
.L_x_2750:
[----:B------:R-:W-:Y:S02]  /*5b90*/  ULDC.64 UR4, c[0x0][0x208] ;  /* 0x0000820000047ab9 */ /* 0x000fe40000000a00 */
[----:B----4-:R0:W-:Y:S03]  /*5ba0*/  ST.E.128 desc[UR4][R40.64], R12 ;  /* 0x0000000c28007985 */ /* 0x0101e6000c101d04 */
.L_x_2749:
[----:B------:R-:W-:Y:S05]  /*5bb0*/  BSYNC B1 ;  /* 0x0000000000017941 */ /* 0x000fea0003800000 */
.L_x_2748:
        /* <DEDUP_REMOVED lines=48> */
.L_x_2753:
[----:B------:R-:W-:Y:S05]  /*5ec0*/  BSYNC B1 ;  /* 0x0000000000017941 */ /* 0x000fea0003800000 */
.L_x_2752:
[----:B------:R-:W-:Y:S02]  /*5ed0*/  ULDC.64 UR4, c[0x0][0x208] ;  /* 0x0000820000047ab9 */ /* 0x000fe40000000a00 */
[----:B----4-:R0:W-:Y:S01]  /*5ee0*/  ST.E.128 desc[UR4][R36.64], R12 ;  /* 0x0000000c24007985 */ /* 0x0101e2000c101d04 */
[----:B------:R-:W-:Y:S05]  /*5ef0*/  BRA `(.L_x_2739) ;  /* 0x0000004000e47947 */ /* 0x000fea0003800000 */
.L_x_2694:
        /* <DEDUP_REMOVED lines=38> */
.L_x_2755:
[----:B------:R-:W-:Y:S05]  /*6160*/  BSYNC B1 ;  /* 0x0000000000017941 */ /* 0x000fea0003800000 */
.L_x_2754:
        /* <DEDUP_REMOVED lines=12> */
[----:B------:R-:W-:Y:S01]  /*6230*/  BSSY B1, `(.L_x_2756) ;  /* 0x0000036000017945 */ /* 0x000fe20003800000 */
[----:B------:R-:W-:-:S02]  /*6240*/  MOV R49, R39 ;  /* 0x0000002700317202 */ /* 0x000fc40000000f00 */
[----:B------:R-:W-:Y:S02]  /*6250*/  CS2R R54, SRZ ;  /* 0x0000000000367805 */ /* 0x000fe4000001ff00 */
[----:B------:R-:W-:Y:S01]  /*6260*/  PRMT R159, R52, 0x7610, R159 ;  /* 0x00007610349f7816 */ /* 0x000fe2000000009f */
[----:B------:R-:W-:Y:S01]  /*6270*/  IMAD.MOV.U32 R52, RZ, RZ, R40 ;  /* 0x000000ffff347224 */ /* 0x000fe200078e0028 */
[----:B------:R-:W-:Y:S01]  /*6280*/  PRMT R157, R48, 0x5410, R49 ;  /* 0x00005410309d7816 */ /* 0x000fe20000000031 */
[----:B------:R-:W-:Y:S01]  /*6290*/  IMAD.MOV.U32 R48, RZ, RZ, R42 ;  /* 0x000000ffff307224 */ /* 0x000fe200078e002a */
[----:B------:R-:W-:Y:S01]  /*62a0*/  PRMT R155, R53, 0x7610, R155 ;  /* 0x00007610359b7816 */ /* 0x000fe2000000009b */
[----:B------:R-:W-:Y:S01]  /*62b0*/  IMAD.MOV.U32 R53, RZ, RZ, R41 ;  /* 0x000000ffff357224 */ /* 0x000fe200078e0029 */
[----:B------:R-:W-:Y:S02]  /*62c0*/  MOV R49, R43 ;  /* 0x0000002b00317202 */ /* 0x000fe40000000f00 */
[----:B------:R-:W-:-:S02]  /*62d0*/  CS2R R58, SRZ ;  /* 0x00000000003a7805 */ /* 0x000fc4000001ff00 */
[----:B------:R-:W-:Y:S01]  /*62e0*/  PRMT R166, R48, 0x7610, R166 ;  /* 0x0000761030a67816 */ /* 0x000fe200000000a6 */
[----:B------:R-:W-:Y:S01]  /*62f0*/  IMAD.MOV.U32 R48, RZ, RZ, R46 ;  /* 0x000000ffff307224 */ /* 0x000fe200078e002e */
[----:B------:R-:W-:Y:S01]  /*6300*/  PRMT R167, R167, 0x5410, R52 ;  /* 0x00005410a7a77816 */ /* 0x000fe20000000034 */
[----:B------:R-:W-:Y:S01]  /*6310*/  IMAD.MOV.U32 R52, RZ, RZ, R44 ;  /* 0x000000ffff347224 */ /* 0x000fe200078e002c */
[----:B------:R-:W-:Y:S01]  /*6320*/  PRMT R169, R169, 0x5410, R53 ;  /* 0x00005410a9a97816 */ /* 0x000fe20000000035 */
[----:B------:R-:W-:Y:S01]  /*6330*/  IMAD.MOV.U32 R53, RZ, RZ, R45 ;  /* 0x000000ffff357224 */ /* 0x000fe200078e002d */
[----:B------:R-:W-:Y:S02]  /*6340*/  PRMT R168, R168, 0x5410, R49 ;  /* 0x00005410a8a87816 */ /* 0x000fe40000000031 */
[----:B------:R-:W-:Y:S02]  /*6350*/  CS2R R56, SRZ ;  /* 0x0000000000387805 */ /* 0x000fe4000001ff00 */
[----:B------:R-:W-:-:S02]  /*6360*/  MOV R49, R47 ;  /* 0x0000002f00317202 */ /* 0x000fc40000000f00 */
[----:B------:R-:W-:Y:S02]  /*6370*/  CS2R R62, SRZ ;  /* 0x00000000003e7805 */ /* 0x000fe4000001ff00 */
[----:B------:R-:W-:Y:S02]  /*6380*/  PRMT R159, R159, 0x5410, R48 ;  /* 0x000054109f9f7816 */ /* 0x000fe40000000030 */
[----:B------:R-:W-:Y:S02]  /*6390*/  CS2R R60, SRZ ;  /* 0x00000000003c7805 */ /* 0x000fe4000001ff00 */
        /* <DEDUP_REMOVED lines=31> */
.L_x_2757:
[----:B------:R-:W-:Y:S05]  /*6590*/  BSYNC B1 ;  /* 0x0000000000017941 */ /* 0x000fea0003800000 */
.L_x_2756:
        /* <DEDUP_REMOVED lines=34> */
.L_x_2759:
[----:B------:R-:W-:Y:S05]  /*67c0*/  BSYNC B1 ;  /* 0x0000000000017941 */ /* 0x000fea0003800000 */
.L_x_2758:
[----:B------:R-:W-:Y:S01]  /*67d0*/  IMAD.MOV.U32 R11, RZ, RZ, R51 ;  /* 0x000000ffff0b7224 */ /* 0x000fe200078e0033 */
[----:B------:R-:W-:Y:S01]  /*67e0*/  PRMT R153, R153, 0x5410, R81 ;  /* 0x0000541099997816 */ /* 0x000fe20000000051 */
[----:B0-----:R-:W-:Y:S01]  /*67f0*/  IMAD.MOV.U32 R12, RZ, RZ, R48 ;  /* 0x000000ffff0c7224 */ /* 0x001fe200078e0030 */
[----:B------:R-:W-:Y:S01]  /*6800*/  MOV R14, R54 ;  /* 0x00000036000e7202 */ /* 0x000fe20000000f00 */
[----:B------:R-:W-:Y:S01]  /*6810*/  IMAD.MOV.U32 R13, RZ, RZ, R49 ;  /* 0x000000ffff0d7224 */ /* 0x000fe200078e0031 */
[----:B------:R-:W-:Y:S01]  /*6820*/  PRMT R153, R11, 0x7610, R153 ;  /* 0x000076100b997816 */ /* 0x000fe20000000099 */
[----:B------:R-:W-:Y:S01]  /*6830*/  IMAD.MOV.U32 R11, RZ, RZ, R55 ;  /* 0x000000ffff0b7224 */ /* 0x000fe200078e0037 */
[----:B------:R-:W-:Y:S01]  /*6840*/  PRMT R154, R14, 0x7610, R154 ;  /* 0x000076100e9a7816 */ /* 0x000fe2000000009a */
[----:B------:R-:W-:Y:S01]  /*6850*/  ULOP3.LUT UR4, UR60, 0x1, URZ, 0xfc, !UPT ;  /* 0x000000013c047892 */ /* 0x000fe2000f8efc3f */
[----:B------:R-:W-:Y:S01]  /*6860*/  PRMT R152, R13, 0x5410, R12 ;  /* 0x000054100d987816 */ /* 0x000fe2000000000c */
[----:B------:R-:W-:Y:S01]  /*6870*/  IMAD.MOV.U32 R12, RZ, RZ, R52 ;  /* 0x000000ffff0c7224 */ /* 0x000fe200078e0034 */
        /* <DEDUP_REMOVED lines=9> */
[----:B------:R-:W-:Y:S01]  /*6910*/  UISETP.NE.AND UP0, UPT, UR4, 0x3, UPT ;  /* 0x000000030400788c */ /* 0x000fe2000bf05270 */
        /* <DEDUP_REMOVED lines=14> */
[----:B------:R-:W-:-:S02]  /*6a00*/  PRMT R142, R14, 0x7610, R142 ;  /* 0x000076100e8e7816 */ /* 0x000fc4000000008e */
[----:B------:R-:W-:Y:S02]  /*6a10*/  MOV R14, R70 ;  /* 0x00000046000e7202 */ /* 0x000fe40000000f00 */
[----:B------:R-:W-:Y:S01]  /*6a20*/  PRMT R142, R142, 0x5410, R11 ;  /* 0x000054108e8e7816 */ /* 0x000fe2000000000b */
[----:B------:R-:W-:Y:S01]  /*6a30*/  IMAD.MOV.U32 R11, RZ, RZ, R71 ;  /* 0x000000ffff0b7224 */ /* 0x000fe200078e0047 */
[----:B------:R-:W-:Y:S01]  /*6a40*/  PRMT R143, R12, 0x5410, R13 ;  /* 0x000054100c8f7816 */ /* 0x000fe2000000000d */
[----:B------:R-:W-:Y:S01]  /*6a50*/  IMAD.MOV.U32 R12, RZ, RZ, R68 ;  /* 0x000000ffff0c7224 */ /* 0x000fe200078e0044 */
[----:B------:R-:W-:Y:S01]  /*6a60*/  PRMT R147, R14, 0x7610, R147 ;  /* 0x000076100e937816 */ /* 0x000fe20000000093 */
[----:B------:R-:W-:Y:S01]  /*6a70*/  IMAD.MOV.U32 R13, RZ, RZ, R69 ;  /* 0x000000ffff0d7224 */ /* 0x000fe200078e0045 */
[----:B------:R-:W-:Y:S02]  /*6a80*/  PLOP3.LUT P0, PT, PT, PT, UP0, 0x80, 0x0 ;  /* 0x000000000000781c */ /* 0x000fe40003f0f008 */
[----:B------:R-:W-:-:S02]  /*6a90*/  MOV R14, R74 ;  /* 0x0000004a000e7202 */ /* 0x000fc40000000f00 */
[----:B------:R-:W-:Y:S01]  /*6aa0*/  PRMT R146, R12, 0x5410, R11 ;  /* 0x000054100c927816 */ /* 0x000fe2000000000b */
[----:B------:R-:W-:Y:S01]  /*6ab0*/  IMAD.MOV.U32 R12, RZ, RZ, R72 ;  /* 0x000000ffff0c7224 */ /* 0x000fe200078e0048 */
[----:B------:R-:W-:Y:S01]  /*6ac0*/  PRMT R147, R147, 0x5410, R13 ;  /* 0x0000541093937816 */ /* 0x000fe2000000000d */
[----:B------:R-:W-:Y:S01]  /*6ad0*/  IMAD.MOV.U32 R13, RZ, RZ, R73 ;  /* 0x000000ffff0d7224 */ /* 0x000fe200078e0049 */
[----:B------:R-:W-:Y:S01]  /*6ae0*/  PRMT R144, R14, 0x7610, R144 ;  /* 0x000076100e907816 */ /* 0x000fe20000000090 */
[----:B------:R-:W-:Y:S02]  /*6af0*/  IMAD.MOV.U32 R11, RZ, RZ, R75 ;  /* 0x000000ffff0b7224 */ /* 0x000fe400078e004b */
        /* <DEDUP_REMOVED lines=10> */
.L_x_2760:
[----:B------:R-:W-:Y:S01]  /*6ba0*/  LEA R89, R212, R22, 0x3 ;  /* 0x00000016d4597211 */ /* 0x000fe200078e18ff */
[----:B------:R-:W0:Y:S01]  /*6bb0*/  LDC R136, c[0x0][0x2f4] ;  /* 0x0000bd00ff887b82 */ /* 0x000e220000000800 */
[----:B------:R-:W-:Y:S01]  /*6bc0*/  SHF.L.U32 R90, R228, 0x1f, RZ ;  /* 0x0000001fe45a7819 */ /* 0x000fe200000006ff */
[----:B------:R-:W-:Y:S03]  /*6bd0*/  BSSY B1, `(.L_x_2761) ;  /* 0x0000003000017945 */ /* 0x000fe60003800000 */
[----:B------:R-:W1:Y:S02]  /*6be0*/  SYNCS.PHASECHK.TRANS64.TRYWAIT P6, [R89+URZ+0x38890], R90 ;  /* 0x0388905a590075a7 */ /* 0x000e6400080c017f */
[----:B-1----:R-:W-:Y:S05]  /*6bf0*/  @!P6 BRA `(.L_x_2762) ;  /* 0x000002800060e947 */ /* 0x002fea0003800000 */
.L_x_3098:
[----:B------:R-:W-:Y:S05]  /*6c00*/  BSYNC B1 ;  /* 0x0000000000017941 */ /* 0x000fea0003800000 */
.L_x_2761:
[----:B------:R-:W-:Y:S01]  /*6c10*/  UMOV UR4, 0xffffffff ;  /* 0xffffffff00047882 */ /* 0x000fe20000000000 */
[----:B0-----:R-:W-:Y:S02]  /*6c20*/  IMAD.IADD R137, R136, 0x1, -R115 ;  /* 0x0000000188897824 */ /* 0x001fe400078e0a73 */
[----:B------:R-:W-:Y:S05]  /*6c30*/  BRA.DIV UR4, `(.L_x_2763) ;  /* 0x0000028204647947 */ /* 0x000fea000b800000 */
[----:B------:R0:W2:Y:S04]  /*6c40*/  SHFL.IDX PT, R125, R119, RZ, 0x181f ;  /* 0x00181fff777d7589 */ /* 0x0000a800000e0000 */
[----:B------:R0:W3:Y:S02]  /*6c50*/  SHFL.IDX PT, R124, R120, RZ, 0x181f ;  /* 0x00181fff787c7589 */ /* 0x0000e400000e0000 */
.L_x_3102:
[----:B------:R-:W-:Y:S04]  /*6c60*/  BSSY B1, `(.L_x_2764) ;  /* 0x00000ef000017945 */ /* 0x000fe80003800000 */
[----:B------:R-:W-:Y:S05]  /*6c70*/  @P3 BRA `(.L_x_2765) ;  /* 0x0000000c00b43947 */ /* 0x000fea0003800000 */
[----:B------:R-:W-:Y:S01]  /*6c80*/  ISETP.NE.AND P3, PT, R4, RZ, PT ;  /* 0x000000ff0400720c */ /* 0x000fe20003f65270 */
[----:B------:R-:W-:-:S12]  /*6c90*/  BSSY B2, `(.L_x_2766) ;  /* 0x0000075000027945 */ /* 0x000fd80003800000 */
[----:B------:R-:W-:Y:S05]  /*6ca0*/  @!P3 BRA `(.L_x_2767) ;  /* 0x0000000400ccb947 */ /* 0x000fea0003800000 */
[----:B------:R-:W4:Y:S01]  /*6cb0*/  LDL R14, [R1+0x58] ;  /* 0x00005800010e7983 */ /* 0x000f220000100800 */
        /* <DEDUP_REMOVED lines=10> */
[----:B------:R-:W-:Y:S01]  /*6d60*/  LEA.HI R12, R12, R129, RZ, 0x3 ;  /* 0x000000810c0c7211 */ /* 0x000fe200078f18ff */
[----:B------:R-:W-:-:S03]  /*6d70*/  IMAD.SHL.U32 R129, R129, 0x8, RZ ;  /* 0x0000000881817824 */ /* 0x000fc600078e00ff */
[----:B------:R-:W-:Y:S02]  /*6d80*/  SHF.R.S32.HI R12, RZ, 0x3, R12 ;  /* 0x00000003ff0c7819 */ /* 0x000fe4000001140c */
[----:B------:R-:W-:Y:S02]  /*6d90*/  LOP3.LUT R11, R229, 0x38, R129, 0xf8, !PT ;  /* 0x00000038e50b7812 */ /* 0x000fe400078ef881 */
[----:B------:R-:W-:Y:S02]  /*6da0*/  ISETP.GE.AND P3, PT, R129, R136, PT ;  /* 0x000000888100720c */ /* 0x000fe40003f66270 */
[----:B------:R-:W-:Y:S01]  /*6db0*/  LOP3.LUT R11, R11, R13, RZ, 0x3c, !PT ;  /* 0x0000000d0b0b7212 */ /* 0x000fe200078e3cff */
[----:B------:R-:W-:-:S10]  /*6dc0*/  IMAD R13, R212, 0x5000, R134 ;  /* 0x00005000d40d7824 */ /* 0x000fd400078e0286 */
[----:B------:R-:W-:-:S04]  /*6dd0*/  @!P3 IMAD.WIDE R128, R129, 0x2, R124 ;  /* 0x000000028180b825 */ /* 0x000fc800078e027c */
[----:B----4-:R-:W-:-:S04]  /*6de0*/  IMAD R12, R12, 0x1400, R14 ;  /* 0x000014000c0c7824 */ /* 0x010fc800078e020e */
[----:B------:R-:W-:Y:S01]  /*6df0*/  IMAD.IADD R11, R12, 0x1, R11 ;  /* 0x000000010c0b7824 */ /* 0x000fe200078e020b */
[----:B------:R-:W-:-:S03]  /*6e00*/  LEA R12, R13, R22, 0x1 ;  /* 0x000000160d0c7211 */ /* 0x000fc600078e08ff */
[----:B------:R-:W-:-:S03]  /*6e10*/  IMAD R11, R212, 0x5000, R11 ;  /* 0x00005000d40b7824 */ /* 0x000fc600078e020b */
[----:B------:R-:W2:Y:S01]  /*6e20*/  LDS.128 R12, [R12+0x24400] ;  /* 0x024400000c0c7984 */ /* 0x000ea20000000c00 */
[----:B------:R-:W-:-:S06]  /*6e30*/  IMAD R80, R11, 0x2, R22 ;  /* 0x000000020b507824 */ /* 0x000fcc00078e0216 */
[----:B------:R-:W3:Y:S01]  /*6e40*/  LDS.128 R80, [R80+0x24400] ;  /* 0x0244000050507984 */ /* 0x000ee20000000c00 */
[----:B------:R-:W-:Y:S05]  /*6e50*/  @P6 BRA `(.L_x_2769) ;  /* 0x0000000400506947 */ /* 0x000fea0003800000 */
[----:B------:R-:W-:Y:S01]  /*6e60*/  SHF.R.U64 R11, R36, 0x10, R37 ;  /* 0x00000010240b7819 */ /* 0x000fe20000001225 */
[----:B--2---:R-:W-:Y:S01]  /*6e70*/  HADD2.F32 R158, -RZ, R13.H0_H0 ;  /* 0x2000000dff9e7230 */ /* 0x004fe20000004100 */
[--C-:B------:R-:W-:Y:S01]  /*6e80*/  SHF.R.U64 R36, R44, 0x10, R45.reuse ;  /* 0x000000102c247819 */ /* 0x100fe2000000122d */
[----:B------:R-:W-:Y:S01]  /*6e90*/  HADD2.F32 R155, -RZ, R155.H0_H0 ;  /* 0x2000009bff9b7230 */ /* 0x000fe20000004100 */
[----:B------:R-:W-:Y:S01]  /*6ea0*/  SHF.R.U32.HI R44, RZ, 0x10, R45 ;  /* 0x00000010ff2c7819 */ /* 0x000fe2000001162d */
[----:B------:R-:W-:Y:S01]  /*6eb0*/  HADD2.F32 R13, -RZ, R13.H1_H1 ;  /* 0x3000000dff0d7230 */ /* 0x000fe20000004100 */
[--C-:B------:R-:W-:Y:S01]  /*6ec0*/  SHF.R.U64 R45, R46, 0x10, R47.reuse ;  /* 0x000000102e2d7819 */ /* 0x100fe2000000122f */
[----:B------:R-:W-:Y:S01]  /*6ed0*/  HADD2.F32 R36, -RZ, R36.H0_H0 ;  /* 0x20000024ff247230 */ /* 0x000fe20000004100 */
[----:B------:R-:W-:Y:S01]  /*6ee0*/  SHF.R.U32.HI R46, RZ, 0x10, R47 ;  /* 0x00000010ff2e7819 */ /* 0x000fe2000001162f */
[----:B------:R-:W-:Y:S01]  /*6ef0*/  HADD2.F32 R47, -RZ, R156.H0_H0 ;  /* 0x2000009cff2f7230 */ /* 0x000fe20000004100 */
[----:B------:R-:W-:Y:S01]  /*6f00*/  SHF.R.U32.HI R37, RZ, 0x10, R37 ;  /* 0x00000010ff257819 */ /* 0x000fe20000011625 */
[--C-:B---3--:R-:W-:Y:S01]  /*6f10*/  HADD2.F32 R156, -RZ, R81.reuse.H0_H0 ;  /* 0x20000051ff9c7230 */ /* 0x108fe20000004100 */
[--C-:B------:R-:W-:Y:S01]  /*6f20*/  SHF.R.U64 R38, R38, 0x10, R39.reuse ;  /* 0x0000001026267819 */ /* 0x100fe20000001227 */
[----:B------:R-:W-:Y:S01]  /*6f30*/  HADD2.F32 R81, -RZ, R81.H1_H1 ;  /* 0x30000051ff517230 */ /* 0x000fe20000004100 */
[----:B------:R-:W-:Y:S01]  /*6f40*/  SHF.R.U32.HI R39, RZ, 0x10, R39 ;  /* 0x00000010ff277819 */ /* 0x000fe20000011627 */
[----:B------:R-:W-:-:S02]  /*6f50*/  HADD2.F32 R160, -RZ, R37.H0_H0 ;  /* 0x20000025ffa07230 */ /* 0x000fc40000004100 */
[-C--:B------:R-:W-:Y:S01]  /*6f60*/  FMUL.FTZ R37, R156, R47.reuse ;  /* 0x0000002f9c257220 */ /* 0x080fe20000410000 */
[----:B------:R-:W-:Y:S02]  /*6f70*/  HADD2.F32 R44, -RZ, R44.H0_H0 ;  /* 0x2000002cff2c7230 */ /* 0x000fe40000004100 */
[C---:B------:R-:W-:Y:S01]  /*6f80*/  FMUL.FTZ R47, R158.reuse, R47 ;  /* 0x0000002f9e2f7220 */ /* 0x040fe20000410000 */
[----:B------:R-:W-:Y:S02]  /*6f90*/  HADD2.F32 R46, -RZ, R46.H0_H0 ;  /* 0x2000002eff2e7230 */ /* 0x000fe40000004100 */
[-C--:B------:R-:W-:Y:S01]  /*6fa0*/  FFMA.FTZ R37, R158, R155.reuse, -R37 ;  /* 0x0000009b9e257223 */ /* 0x080fe20000010825 */
[----:B------:R-:W-:Y:S02]  /*6fb0*/  HADD2.F32 R158, -RZ, R15.H0_H0 ;  /* 0x2000000fff9e7230 */ /* 0x000fe40000004100 */
[----:B------:R-:W-:Y:S01]  /*6fc0*/  FMUL.FTZ R162, R81, R44 ;  /* 0x0000002c51a27220 */ /* 0x000fe20000410000 */
[----:B------:R-:W-:Y:S01]  /*6fd0*/  FFMA.FTZ R47, R156, R155, R47 ;  /* 0x0000009b9c2f7223 */ /* 0x000fe2000001002f */
[----:B------:R-:W-:-:S02]  /*6fe0*/  HADD2.F32 R156, -RZ, R83.H0_H0 ;  /* 0x20000053ff9c7230 */ /* 0x000fc40000004100 */
[C---:B------:R-:W-:Y:S01]  /*6ff0*/  FMUL.FTZ R44, R13.reuse, R44 ;  /* 0x0000002c0d2c7220 */ /* 0x040fe20000410000 */
[----:B------:R-:W-:Y:S02]  /*7000*/  HADD2.F32 R83, -RZ, R83.H1_H1 ;  /* 0x30000053ff537230 */ /* 0x000fe40000004100 */
[-C--:B------:R-:W-:Y:S01]  /*7010*/  FFMA.FTZ R162, R13, R160.reuse, -R162 ;  /* 0x000000a00da27223 */ /* 0x080fe200000108a2 */
[----:B------:R-:W-:Y:S02]  /*7020*/  HADD2.F32 R15, -RZ, R15.H1_H1 ;  /* 0x3000000fff0f7230 */ /* 0x000fe40000004100 */
[----:B------:R-:W-:Y:S01]  /*7030*/  FFMA.FTZ R44, R81, R160, R44 ;  /* 0x000000a0512c7223 */ /* 0x000fe2000001002c */
[----:B------:R-:W-:Y:S02]  /*7040*/  HADD2.F32 R13, -RZ, R164.H0_H0 ;  /* 0x200000a4ff0d7230 */ /* 0x000fe40000004100 */
[----:B------:R-:W-:Y:S01]  /*7050*/  FMUL.FTZ R164, R83, R46 ;  /* 0x0000002e53a47220 */ /* 0x000fe20000410000 */
[----:B------:R-:W-:-:S02]  /*7060*/  HADD2.F32 R160, -RZ, R39.H0_H0 ;  /* 0x20000027ffa07230 */ /* 0x000fc40000004100 */
[----:B------:R-:W-:Y:S01]  /*7070*/  FMUL.FTZ R46, R15, R46 ;  /* 0x0000002e0f2e7220 */ /* 0x000fe20000410000 */
[----:B------:R-:W-:Y:S02]  /*7080*/  HADD2.F32 R81, -RZ, R157.H1_H1 ;  /* 0x3000009dff517230 */ /* 0x000fe40000004100 */
[-C--:B------:R-:W-:Y:S01]  /*7090*/  FMUL.FTZ R39, R156, R13.reuse ;  /* 0x0000000d9c277220 */ /* 0x080fe20000410000 */
[C---:B------:R-:W-:Y:S01]  /*70a0*/  FMUL.FTZ R13, R158.reuse, R13 ;  /* 0x0000000d9e0d7220 */ /* 0x040fe20000410000 */
[-C--:B------:R-:W-:Y:S01]  /*70b0*/  FFMA.FTZ R46, R83, R160.reuse, R46 ;  /* 0x000000a0532e7223 */ /* 0x080fe2000001002e */
[----:B------:R-:W-:Y:S02]  /*70c0*/  HADD2.F32 R83, -RZ, R80.H1_H1 ;  /* 0x30000050ff537230 */ /* 0x000fe40000004100 */
[-C--:B------:R-:W-:Y:S01]  /*70d0*/  FFMA.FTZ R39, R158, R81.reuse, -R39 ;  /* 0x000000519e277223 */ /* 0x080fe20000010827 */
[----:B------:R-:W-:Y:S02]  /*70e0*/  HADD2.F32 R155, -RZ, R12.H1_H1 ;  /* 0x3000000cff9b7230 */ /* 0x000fe40000004100 */
[----:B------:R-:W-:Y:S01]  /*70f0*/  FFMA.FTZ R13, R156, R81, R13 ;  /* 0x000000519c0d7223 */ /* 0x000fe2000001000d */
[----:B------:R-:W-:Y:S01]  /*7100*/  FFMA.FTZ R164, R15, R160, -R164 ;  /* 0x000000a00fa47223 */ /* 0x000fe200000108a4 */
[----:B------:R-:W-:Y:S01]  /*7110*/  HADD2.F32 R15, -RZ, R170.H0_H0 ;  /* 0x200000aaff0f7230 */ /* 0x000fe20000004100 */
[----:B------:R-:W-:Y:S01]  /*7120*/  F2FP.F16.F32.PACK_AB R37, R162, R37 ;  /* 0x00000025a225723e */ /* 0x000fe200000000ff */
[----:B------:R-:W-:-:S02]  /*7130*/  HADD2.F32 R158, -RZ, R80.H0_H0 ;  /* 0x20000050ff9e7230 */ /* 0x000fc40000004100 */
[-C--:B------:R-:W-:Y:S01]  /*7140*/  FMUL.FTZ R80, R83, R36.reuse ;  /* 0x0000002453507220 */ /* 0x080fe20000410000 */
[----:B------:R-:W-:Y:S02]  /*7150*/  HADD2.F32 R156, -RZ, R12.H0_H0 ;  /* 0x2000000cff9c7230 */ /* 0x000fe40000004100 */
[----:B------:R-:W-:Y:S01]  /*7160*/  FMUL.FTZ R36, R155, R36 ;  /* 0x000000249b247220 */ /* 0x000fe20000410000 */
[----:B------:R-:W-:Y:S02]  /*7170*/  HADD2.F32 R12, -RZ, R11.H0_H0 ;  /* 0x2000000bff0c7230 */ /* 0x000fe40000004100 */
[-C--:B------:R-:W-:Y:S01]  /*7180*/  FMUL.FTZ R11, R158, R15.reuse ;  /* 0x0000000f9e0b7220 */ /* 0x080fe20000410000 */
[----:B------:R-:W-:Y:S02]  /*7190*/  HADD2.F32 R81, -RZ, R159.H0_H0 ;  /* 0x2000009fff517230 */ /* 0x000fe40000004100 */
[----:B------:R-:W-:Y:S01]  /*71a0*/  FMUL.FTZ R15, R156, R15 ;  /* 0x0000000f9c0f7220 */ /* 0x000fe20000410000 */
[----:B------:R-:W-:-:S02]  /*71b0*/  HADD2.F32 R45, -RZ, R45.H0_H0 ;  /* 0x2000002dff2d7230 */ /* 0x000fc40000004100 */
[-C--:B------:R-:W-:Y:S01]  /*71c0*/  FFMA.FTZ R80, R155, R12.reuse, -R80 ;  /* 0x0000000c9b507223 */ /* 0x080fe20000010850 */
[----:B------:R-:W-:Y:S01]  /*71d0*/  FFMA.FTZ R36, R83, R12, R36 ;  /* 0x0000000c53247223 */ /* 0x000fe20000010024 */
[----:B------:R-:W-:Y:S02]  /*71e0*/  HADD2.F32 R155, -RZ, R82.H0_H0 ;  /* 0x20000052ff9b7230 */ /* 0x000fe40000004100 */
[-C--:B------:R-:W-:Y:S01]  /*71f0*/  FFMA.FTZ R11, R156, R81.reuse, -R11 ;  /* 0x000000519c0b7223 */ /* 0x080fe2000001080b */
[----:B------:R-:W-:Y:S02]  /*7200*/  HADD2.F32 R12, -RZ, R159.H1_H1 ;  /* 0x3000009fff0c7230 */ /* 0x000fe40000004100 */
[----:B------:R-:W-:Y:S01]  /*7210*/  FFMA.FTZ R15, R158, R81, R15 ;  /* 0x000000519e0f7223 */ /* 0x000fe2000001000f */
[----:B------:R-:W-:Y:S01]  /*7220*/  HADD2.F32 R83, -RZ, R14.H0_H0 ;  /* 0x2000000eff537230 */ /* 0x000fe20000004100 */
[----:B------:R-:W-:Y:S01]  /*7230*/  F2FP.F16.F32.PACK_AB R39, R164, R39 ;  /* 0x00000027a427723e */ /* 0x000fe200000000ff */
[----:B------:R-:W-:Y:S01]  /*7240*/  HADD2.F32 R82, -RZ, R82.H1_H1 ;  /* 0x30000052ff527230 */ /* 0x000fe20000004100 */
[----:B------:R-:W-:Y:S01]  /*7250*/  F2FP.F16.F32.PACK_AB R80, R80, R11 ;  /* 0x0000000b5050723e */ /* 0x000fe200000000ff */
[----:B------:R-:W-:Y:S01]  /*7260*/  HADD2.F32 R14, -RZ, R14.H1_H1 ;  /* 0x3000000eff0e7230 */ /* 0x000fe20000004100 */
[----:B------:R-:W-:Y:S01]  /*7270*/  F2FP.F16.F32.PACK_AB R36, R36, R15 ;  /* 0x0000000f2424723e */ /* 0x000fe200000000ff */
[----:B------:R-:W-:-:S02]  /*7280*/  HADD2.F32 R81, -RZ, R157.H0_H0 ;  /* 0x2000009dff517230 */ /* 0x000fc40000004100 */
[-C--:B------:R-:W-:Y:S01]  /*7290*/  FMUL.FTZ R159, R82, R45.reuse ;  /* 0x0000002d529f7220 */ /* 0x080fe20000410000 */
[----:B------:R-:W-:Y:S02]  /*72a0*/  HADD2.F32 R157, -RZ, R38.H0_H0 ;  /* 0x20000026ff9d7230 */ /* 0x000fe40000004100 */
[-C--:B------:R-:W-:Y:S01]  /*72b0*/  FMUL.FTZ R38, R155, R12.reuse ;  /* 0x0000000c9b267220 */ /* 0x080fe20000410000 */
[C---:B------:R-:W-:Y:S01]  /*72c0*/  FMUL.FTZ R12, R83.reuse, R12 ;  /* 0x0000000c530c7220 */ /* 0x040fe20000410000 */
[----:B------:R-:W-:Y:S01]  /*72d0*/  FMUL.FTZ R45, R14, R45 ;  /* 0x0000002d0e2d7220 */ /* 0x000fe20000410000 */
[----:B------:R-:W-:Y:S02]  /*72e0*/  IMAD.MOV.U32 R15, RZ, RZ, R39 ;  /* 0x000000ffff0f7224 */ /* 0x000fe400078e0027 */
[-C--:B------:R-:W-:Y:S01]  /*72f0*/  FFMA.FTZ R38, R83, R81.reuse, -R38 ;  /* 0x0000005153267223 */ /* 0x080fe20000010826 */
[----:B------:R-:W-:Y:S01]  /*7300*/  FFMA.FTZ R12, R155, R81, R12 ;  /* 0x000000519b0c7223 */ /* 0x000fe2000001000c */
[-C--:B------:R-:W-:Y:S01]  /*7310*/  FFMA.FTZ R45, R82, R157.reuse, R45 ;  /* 0x0000009d522d7223 */ /* 0x080fe2000001002d */
[----:B------:R-:W-:Y:S01]  /*7320*/  FFMA.FTZ R159, R14, R157, -R159 ;  /* 0x0000009d0e9f7223 */ /* 0x000fe2000001089f */
[----:B------:R-:W-:Y:S01]  /*7330*/  F2FP.F16.F32.PACK_AB R83, R46, R13 ;  /* 0x0000000d2e53723e */ /* 0x000fe200000000ff */
[----:B------:R-:W-:Y:S01]  /*7340*/  IMAD.MOV.U32 R13, RZ, RZ, R37 ;  /* 0x000000ffff0d7224 */ /* 0x000fe200078e0025 */
[----:B------:R-:W-:-:S02]  /*7350*/  F2FP.F16.F32.PACK_AB R81, R44, R47 ;  /* 0x0000002f2c51723e */ /* 0x000fc400000000ff */
[----:B------:R-:W-:Y:S01]  /*7360*/  F2FP.F16.F32.PACK_AB R82, R45, R12 ;  /* 0x0000000c2d52723e */ /* 0x000fe200000000ff */
[----:B------:R-:W-:Y:S01]  /*7370*/  IMAD.MOV.U32 R12, RZ, RZ, R80 ;  /* 0x000000ffff0c7224 */ /* 0x000fe200078e0050 */
[----:B------:R-:W-:Y:S02]  /*7380*/  F2FP.F16.F32.PACK_AB R14, R159, R38 ;  /* 0x000000269f0e723e */ /* 0x000fe400000000ff */
[----:B------:R-:W-:-:S07]  /*7390*/  MOV R80, R36 ;  /* 0x0000002400507202 */ /* 0x000fce0000000f00 */
.L_x_2769:
[----:B------:R-:W-:Y:S05]  /*73a0*/  BSYNC B3 ;  /* 0x0000000000037941 */ /* 0x000fea0003800000 */
.L_x_2768:
[----:B------:R-:W-:Y:S02]  /*73b0*/  ULDC.64 UR4, c[0x0][0x208] ;  /* 0x0000820000047ab9 */ /* 0x000fe40000000a00 */
[----:B--2---:R4:W-:Y:S04]  /*73c0*/  ST.E.128 desc[UR4][R126.64], R12 ;  /* 0x0000000c7e007985 */ /* 0x0049e8000c101d04 */
[----:B---3--:R4:W-:Y:S02]  /*73d0*/  @!P3 ST.E.128 desc[UR4][R128.64], R80 ;  /* 0x000000508000b985 */ /* 0x0089e4000c101d04 */
.L_x_2767:
[----:B------:R-:W-:Y:S05]  /*73e0*/  BSYNC B2 ;  /* 0x0000000000027941 */ /* 0x000fea0003800000 */
.L_x_2766:
[----:B------:R-:W-:-:S13]  /*73f0*/  ISETP.NE.AND P3, PT, R25, RZ, PT ;  /* 0x000000ff1900720c */ /* 0x000fda0003f65270 */
[----:B------:R-:W-:Y:S05]  /*7400*/  @!P3 BRA `(.L_x_2765) ;  /* 0x0000000400d0b947 */ /* 0x000fea0003800000 */
[----:B----4-:R-:W4:Y:S01]  /*7410*/  LDL R15, [R1+0x58] ;  /* 0x00005800010f7983 */ /* 0x010f220000100800 */
        /* <DEDUP_REMOVED lines=15> */
[----:B------:R-:W-:-:S11]  /*7510*/  LOP3.LUT R12, R12, R14, RZ, 0x3c, !PT ;  /* 0x0000000e0c0c7212 */ /* 0x000fd600078e3cff */
[----:B------:R-:W-:-:S04]  /*7520*/  @!P3 IMAD.WIDE R124, R11, 0x2, R124 ;  /* 0x000000020b7cb825 */ /* 0x000fc800078e027c */
[----:B----4-:R-:W-:-:S04]  /*7530*/  IMAD R13, R13, 0x1400, R15 ;  /* 0x000014000d0d7824 */ /* 0x010fc800078e020f */
[----:B------:R-:W-:Y:S02]  /*7540*/  IMAD.IADD R15, R13, 0x1, R12 ;  /* 0x000000010d0f7824 */ /* 0x000fe400078e020c */
[C---:B------:R-:W-:Y:S02]  /*7550*/  IMAD R13, R212.reuse, 0x5000, R133 ;  /* 0x00005000d40d7824 */ /* 0x040fe400078e0285 */
[----:B------:R-:W-:-:S03]  /*7560*/  IMAD R15, R212, 0x5000, R15 ;  /* 0x00005000d40f7824 */ /* 0x000fc600078e020f */
[----:B------:R-:W-:Y:S01]  /*7570*/  LEA R13, R13, R22, 0x1 ;  /* 0x000000160d0d7211 */ /* 0x000fe200078e08ff */
[----:B------:R-:W-:-:S05]  /*7580*/  IMAD R36, R15, 0x2, R22 ;  /* 0x000000020f247824 */ /* 0x000fca00078e0216 */
[----:B------:R-:W2:Y:S04]  /*7590*/  LDS.128 R12, [R13+0x24400] ;  /* 0x024400000d0c7984 */ /* 0x000ea80000000c00 */
[----:B------:R-:W3:Y:S01]  /*75a0*/  LDS.128 R36, [R36+0x24400] ;  /* 0x0244000024247984 */ /* 0x000ee20000000c00 */
[----:B------:R-:W-:Y:S05]  /*75b0*/  @P6 BRA `(.L_x_2771) ;  /* 0x0000000400546947 */ /* 0x000fea0003800000 */
[----:B------:R-:W-:Y:S01]  /*75c0*/  SHF.R.U64 R11, R32, 0x10, R33 ;  /* 0x00000010200b7819 */ /* 0x000fe20000001221 */
[--C-:B---3--:R-:W-:Y:S01]  /*75d0*/  HADD2.F32 R46, -RZ, R37.reuse.H0_H0 ;  /* 0x20000025ff2e7230 */ /* 0x108fe20000004100 */
[--C-:B------:R-:W-:Y:S01]  /*75e0*/  SHF.R.U64 R32, R40, 0x10, R41.reuse ;  /* 0x0000001028207819 */ /* 0x100fe20000001229 */
[----:B------:R-:W-:Y:S01]  /*75f0*/  HADD2.F32 R37, -RZ, R37.H1_H1 ;  /* 0x30000025ff257230 */ /* 0x000fe20000004100 */
[----:B------:R-:W-:Y:S01]  /*7600*/  SHF.R.U32.HI R40, RZ, 0x10, R41 ;  /* 0x00000010ff287819 */ /* 0x000fe20000011629 */
[--C-:B--2---:R-:W-:Y:S01]  /*7610*/  HADD2.F32 R80, -RZ, R13.reuse.H0_H0 ;  /* 0x2000000dff507230 */ /* 0x104fe20000004100 */
[--C-:B------:R-:W-:Y:S01]  /*7620*/  SHF.R.U64 R41, R42, 0x10, R43.reuse ;  /* 0x000000102a297819 */ /* 0x100fe2000000122b */
[----:B------:R-:W-:Y:S01]  /*7630*/  HADD2.F32 R13, -RZ, R13.H1_H1 ;  /* 0x3000000dff0d7230 */ /* 0x000fe20000004100 */
[----:B------:R-:W-:Y:S01]  /*7640*/  SHF.R.U32.HI R42, RZ, 0x10, R43 ;  /* 0x00000010ff2a7819 */ /* 0x000fe2000001162b */
[--C-:B------:R-:W-:Y:S01]  /*7650*/  HADD2.F32 R43, -RZ, R169.reuse.H0_H0 ;  /* 0x200000a9ff2b7230 */ /* 0x100fe20000004100 */
[----:B------:R-:W-:Y:S01]  /*7660*/  SHF.R.U32.HI R33, RZ, 0x10, R33 ;  /* 0x00000010ff217819 */ /* 0x000fe20000011621 */
[----:B------:R-:W-:Y:S01]  /*7670*/  HADD2.F32 R169, -RZ, R169.H1_H1 ;  /* 0x300000a9ffa97230 */ /* 0x000fe20000004100 */
[--C-:B------:R-:W-:Y:S01]  /*7680*/  SHF.R.U64 R34, R34, 0x10, R35.reuse ;  /* 0x0000001022227819 */ /* 0x100fe20000001223 */
[----:B------:R-:W-:Y:S01]  /*7690*/  HADD2.F32 R40, -RZ, R40.H0_H0 ;  /* 0x20000028ff287230 */ /* 0x000fe20000004100 */
[----:B------:R-:W-:Y:S01]  /*76a0*/  SHF.R.U32.HI R35, RZ, 0x10, R35 ;  /* 0x00000010ff237819 */ /* 0x000fe20000011623 */
[----:B------:R-:W-:-:S02]  /*76b0*/  HADD2.F32 R82, -RZ, R33.H0_H0 ;  /* 0x20000021ff527230 */ /* 0x000fc40000004100 */
[-C--:B------:R-:W-:Y:S01]  /*76c0*/  FMUL.FTZ R33, R46, R169.reuse ;  /* 0x000000a92e217220 */ /* 0x080fe20000410000 */
[C---:B------:R-:W-:Y:S01]  /*76d0*/  FMUL.FTZ R169, R80.reuse, R169 ;  /* 0x000000a950a97220 */ /* 0x040fe20000410000 */
[-C--:B------:R-:W-:Y:S01]  /*76e0*/  FMUL.FTZ R126, R37, R40.reuse ;  /* 0x00000028257e7220 */ /* 0x080fe20000410000 */
[C---:B------:R-:W-:Y:S01]  /*76f0*/  FMUL.FTZ R40, R13.reuse, R40 ;  /* 0x000000280d287220 */ /* 0x040fe20000410000 */
[-C--:B------:R-:W-:Y:S01]  /*7700*/  FFMA.FTZ R33, R80, R43.reuse, -R33 ;  /* 0x0000002b50217223 */ /* 0x080fe20000010821 */
[----:B------:R-:W-:Y:S01]  /*7710*/  FFMA.FTZ R169, R46, R43, R169 ;  /* 0x0000002b2ea97223 */ /* 0x000fe200000100a9 */
[-C--:B------:R-:W-:Y:S01]  /*7720*/  FFMA.FTZ R126, R13, R82.reuse, -R126 ;  /* 0x000000520d7e7223 */ /* 0x080fe2000001087e */
[----:B------:R-:W-:Y:S01]  /*7730*/  FFMA.FTZ R40, R37, R82, R40 ;  /* 0x0000005225287223 */ /* 0x000fe20000010028 */
[----:B------:R-:W-:Y:S02]  /*7740*/  HADD2.F32 R13, -RZ, R168.H1_H1 ;  /* 0x300000a8ff0d7230 */ /* 0x000fe40000004100 */
[----:B------:R-:W-:Y:S01]  /*7750*/  HADD2.F32 R46, -RZ, R39.H0_H0 ;  /* 0x20000027ff2e7230 */ /* 0x000fe20000004100 */
[----:B------:R-:W-:Y:S01]  /*7760*/  F2FP.F16.F32.PACK_AB R33, R126, R33 ;  /* 0x000000217e21723e */ /* 0x000fe200000000ff */
[----:B------:R-:W-:Y:S01]  /*7770*/  HADD2.F32 R82, -RZ, R15.H0_H0 ;  /* 0x2000000fff527230 */ /* 0x000fe20000004100 */
[----:B------:R-:W-:Y:S01]  /*7780*/  F2FP.F16.F32.PACK_AB R40, R40, R169 ;  /* 0x000000a92828723e */ /* 0x000fe200000000ff */
[----:B------:R-:W-:-:S02]  /*7790*/  HADD2.F32 R42, -RZ, R42.H0_H0 ;  /* 0x2000002aff2a7230 */ /* 0x000fc40000004100 */
[----:B------:R-:W-:Y:S02]  /*77a0*/  HADD2.F32 R43, -RZ, R15.H1_H1 ;  /* 0x3000000fff2b7230 */ /* 0x000fe40000004100 */
[-C--:B------:R-:W-:Y:S01]  /*77b0*/  FMUL.FTZ R15, R46, R13.reuse ;  /* 0x0000000d2e0f7220 */ /* 0x080fe20000410000 */
[----:B------:R-:W-:Y:S02]  /*77c0*/  HADD2.F32 R37, -RZ, R168.H0_H0 ;  /* 0x200000a8ff257230 */ /* 0x000fe40000004100 */
[----:B------:R-:W-:Y:S02]  /*77d0*/  HADD2.F32 R80, -RZ, R35.H0_H0 ;  /* 0x20000023ff507230 */ /* 0x000fe40000004100 */
[C---:B------:R-:W-:Y:S01]  /*77e0*/  FMUL.FTZ R35, R82.reuse, R13 ;  /* 0x0000000d52237220 */ /* 0x040fe20000410000 */
[----:B------:R-:W-:Y:S02]  /*77f0*/  HADD2.F32 R39, -RZ, R39.H1_H1 ;  /* 0x30000027ff277230 */ /* 0x000fe40000004100 */
[----:B------:R-:W-:Y:S01]  /*7800*/  FMUL.FTZ R156, R43, R42 ;  /* 0x0000002a2b9c7220 */ /* 0x000fe20000410000 */
[-C--:B------:R-:W-:Y:S01]  /*7810*/  FFMA.FTZ R13, R82, R37.reuse, -R15 ;  /* 0x00000025520d7223 */ /* 0x080fe2000001080f */
[----:B------:R-:W-:Y:S01]  /*7820*/  FFMA.FTZ R15, R46, R37, R35 ;  /* 0x000000252e0f7223 */ /* 0x000fe20000010023 */
[----:B------:R-:W-:-:S02]  /*7830*/  HADD2.F32 R35, -RZ, R167.H0_H0 ;  /* 0x200000a7ff237230 */ /* 0x000fc40000004100 */
[C---:B------:R-:W-:Y:S01]  /*7840*/  FMUL.FTZ R128, R39.reuse, R42 ;  /* 0x0000002a27807220 */ /* 0x040fe20000410000 */
[-C--:B------:R-:W-:Y:S01]  /*7850*/  FFMA.FTZ R46, R39, R80.reuse, R156 ;  /* 0x00000050272e7223 */ /* 0x080fe2000001009c */
[----:B------:R-:W-:Y:S02]  /*7860*/  HADD2.F32 R39, -RZ, R32.H0_H0 ;  /* 0x20000020ff277230 */ /* 0x000fe40000004100 */
[----:B------:R-:W-:Y:S02]  /*7870*/  HADD2.F32 R167, -RZ, R167.H1_H1 ;  /* 0x300000a7ffa77230 */ /* 0x000fe40000004100 */
[----:B------:R-:W-:Y:S01]  /*7880*/  FFMA.FTZ R42, R43, R80, -R128 ;  /* 0x000000502b2a7223 */ /* 0x000fe20000010880 */
[----:B------:R-:W-:Y:S01]  /*7890*/  HADD2.F32 R32, -RZ, R36.H0_H0 ;  /* 0x20000024ff207230 */ /* 0x000fe20000004100 */
[----:B------:R-:W-:Y:S01]  /*78a0*/  F2FP.F16.F32.PACK_AB R46, R46, R15 ;  /* 0x0000000f2e2e723e */ /* 0x000fe200000000ff */
[----:B------:R-:W-:Y:S02]  /*78b0*/  HADD2.F32 R82, -RZ, R12.H0_H0 ;  /* 0x2000000cff527230 */ /* 0x000fe40000004100 */
[----:B------:R-:W-:Y:S01]  /*78c0*/  HADD2.F32 R36, -RZ, R36.H1_H1 ;  /* 0x30000024ff247230 */ /* 0x000fe20000004100 */
[----:B------:R-:W-:Y:S01]  /*78d0*/  F2FP.F16.F32.PACK_AB R42, R42, R13 ;  /* 0x0000000d2a2a723e */ /* 0x000fe200000000ff */
[----:B------:R-:W-:-:S02]  /*78e0*/  HADD2.F32 R80, -RZ, R12.H1_H1 ;  /* 0x3000000cff507230 */ /* 0x000fc40000004100 */
[----:B------:R-:W-:Y:S02]  /*78f0*/  HADD2.F32 R37, -RZ, R11.H0_H0 ;  /* 0x2000000bff257230 */ /* 0x000fe40000004100 */
[-C--:B------:R-:W-:Y:S01]  /*7900*/  FMUL.FTZ R11, R32, R167.reuse ;  /* 0x000000a7200b7220 */ /* 0x080fe20000410000 */
[----:B------:R-:W-:Y:S01]  /*7910*/  FMUL.FTZ R167, R82, R167 ;  /* 0x000000a752a77220 */ /* 0x000fe20000410000 */
[-C--:B------:R-:W-:Y:S01]  /*7920*/  FMUL.FTZ R43, R36, R39.reuse ;  /* 0x00000027242b7220 */ /* 0x080fe20000410000 */
[----:B------:R-:W-:Y:S01]  /*7930*/  FMUL.FTZ R39, R80, R39 ;  /* 0x0000002750277220 */ /* 0x000fe20000410000 */
[----:B------:R-:W-:Y:S02]  /*7940*/  HADD2.F32 R41, -RZ, R41.H0_H0 ;  /* 0x20000029ff297230 */ /* 0x000fe40000004100 */
[----:B------:R-:W-:Y:S01]  /*7950*/  FFMA.FTZ R12, R32, R35, R167 ;  /* 0x00000023200c7223 */ /* 0x000fe200000100a7 */
[----:B------:R-:W-:Y:S01]  /*7960*/  FFMA.FTZ R32, R80, R37, -R43 ;  /* 0x0000002550207223 */ /* 0x000fe2000001082b */
[----:B------:R-:W-:-:S02]  /*7970*/  HADD2.F32 R80, -RZ, R38.H0_H0 ;  /* 0x20000026ff507230 */ /* 0x000fc40000004100 */
[----:B------:R-:W-:Y:S01]  /*7980*/  FFMA.FTZ R37, R36, R37, R39 ;  /* 0x0000002524257223 */ /* 0x000fe20000010027 */
[----:B------:R-:W-:Y:S02]  /*7990*/  HADD2.F32 R43, -RZ, R166.H0_H0 ;  /* 0x200000a6ff2b7230 */ /* 0x000fe40000004100 */
[----:B------:R-:W-:Y:S01]  /*79a0*/  FFMA.FTZ R11, R82, R35, -R11 ;  /* 0x00000023520b7223 */ /* 0x000fe2000001080b */
[----:B------:R-:W-:Y:S02]  /*79b0*/  HADD2.F32 R38, -RZ, R38.H1_H1 ;  /* 0x30000026ff267230 */ /* 0x000fe40000004100 */
[--C-:B------:R-:W-:Y:S02]  /*79c0*/  HADD2.F32 R36, -RZ, R14.reuse.H0_H0 ;  /* 0x2000000eff247230 */ /* 0x100fe40000004100 */
[----:B------:R-:W-:Y:S01]  /*79d0*/  FMUL.FTZ R47, R80, R43 ;  /* 0x0000002b502f7220 */ /* 0x000fe20000410000 */
[----:B------:R-:W-:Y:S02]  /*79e0*/  HADD2.F32 R39, -RZ, R14.H1_H1 ;  /* 0x3000000eff277230 */ /* 0x000fe40000004100 */
[----:B------:R-:W-:Y:S01]  /*79f0*/  FMUL.FTZ R82, R38, R41 ;  /* 0x0000002926527220 */ /* 0x000fe20000410000 */
[----:B------:R-:W-:-:S02]  /*7a00*/  HADD2.F32 R35, -RZ, R166.H1_H1 ;  /* 0x300000a6ff237230 */ /* 0x000fc40000004100 */
[----:B------:R-:W-:Y:S01]  /*7a10*/  FMUL.FTZ R43, R36, R43 ;  /* 0x0000002b242b7220 */ /* 0x000fe20000410000 */
        /* <DEDUP_REMOVED lines=9> */
[----:B------:R-:W-:Y:S01]  /*7ab0*/  MOV R37, R40 ;  /* 0x0000002800257202 */ /* 0x000fe20000000f00 */
[----:B------:R-:W-:Y:S01]  /*7ac0*/  IMAD.MOV.U32 R13, RZ, RZ, R33 ;  /* 0x000000ffff0d7224 */ /* 0x000fe200078e0021 */
[----:B------:R-:W-:Y:S01]  /*7ad0*/  F2FP.F16.F32.PACK_AB R14, R39, R14 ;  /* 0x0000000e270e723e */ /* 0x000fe200000000ff */
[----:B------:R-:W-:Y:S01]  /*7ae0*/  IMAD.MOV.U32 R15, RZ, RZ, R42 ;  /* 0x000000ffff0f7224 */ /* 0x000fe200078e002a */
[----:B------:R-:W-:Y:S01]  /*7af0*/  F2FP.F16.F32.PACK_AB R38, R34, R43 ;  /* 0x0000002b2226723e */ /* 0x000fe200000000ff */
[----:B------:R-:W-:-:S07]  /*7b00*/  IMAD.MOV.U32 R39, RZ, RZ, R46 ;  /* 0x000000ffff277224 */ /* 0x000fce00078e002e */
.L_x_2771:
[----:B------:R-:W-:Y:S05]  /*7b10*/  BSYNC B2 ;  /* 0x0000000000027941 */ /* 0x000fea0003800000 */
.L_x_2770:
[----:B------:R-:W-:Y:S02]  /*7b20*/  ULDC.64 UR4, c[0x0][0x208] ;  /* 0x0000820000047ab9 */ /* 0x000fe40000000a00 */
[----:B--2---:R2:W-:Y:S04]  /*7b30*/  ST.E.128 desc[UR4][R44.64], R12 ;  /* 0x0000000c2c007985 */ /* 0x0045e8000c101d04 */
[----:B---3--:R2:W-:Y:S02]  /*7b40*/  @!P3 ST.E.128 desc[UR4][R124.64], R36 ;  /* 0x000000247c00b985 */ /* 0x0085e4000c101d04 */
.L_x_2765:
[----:B------:R-:W-:Y:S05]  /*7b50*/  BSYNC B1 ;  /* 0x0000000000017941 */ /* 0x000fea0003800000 */
.L_x_2764:
[----:B------:R-:W-:-:S03]  /*7b60*/  UMOV UR4, 0xffffffff ;  /* 0xffffffff00047882 */ /* 0x000fc60000000000 */
[----:B------:R-:W-:Y:S05]  /*7b70*/  BRA.DIV UR4, `(.L_x_2772) ;  /* 0x0000027204e07947 */ /* 0x000fea000b800000 */
[----:B--2---:R2:W0:Y:S04]  /*7b80*/  SHFL.IDX PT, R37, R119, 0x1, 0x181f ;  /* 0x00381f0077257f89 */ /* 0x00442800000e0000 */
[----:B------:R2:W0:Y:S02]  /*7b90*/  SHFL.IDX PT, R36, R120, 0x1, 0x181f ;  /* 0x00381f0078247f89 */ /* 0x00042400000e0000 */
.L_x_3106:
[----:B------:R-:W-:Y:S04]  /*7ba0*/  BSSY B1, `(.L_x_2773) ;  /* 0x00000fe000017945 */ /* 0x000fe80003800000 */
        /* <DEDUP_REMOVED lines=17> */
[----:B------:R-:W-:Y:S01]  /*7cc0*/  SHF.R.S32.HI R11, RZ, 0x1f, R12 ;  /* 0x0000001fff0b7819 */ /* 0x000fe2000001140c */
[----:B------:R-:W-:Y:S01]  /*7cd0*/  IMAD.SHL.U32 R41, R12, 0x8, RZ ;  /* 0x000000080c297824 */ /* 0x000fe200078e00ff */
[----:B------:R-:W-:Y:S02]  /*7ce0*/  SHF.R.U32.HI R13, RZ, 0x3, R13 ;  /* 0x00000003ff0d7819 */ /* 0x000fe4000001160d */
[----:B------:R-:W-:Y:S02]  /*7cf0*/  LEA.HI R11, R11, R12, RZ, 0x3 ;  /* 0x0000000c0b0b7211 */ /* 0x000fe400078f18ff */
[----:B------:R-:W-:-:S02]  /*7d00*/  LEA.HI.X R39, R10, R37, R28, 0x1, P4 ;  /* 0x000000250a277211 */ /* 0x000fc400020f0c1c */
[----:B------:R-:W-:Y:S02]  /*7d10*/  SHF.R.S32.HI R12, RZ, 0x3, R11 ;  /* 0x00000003ff0c7819 */ /* 0x000fe4000001140b */
[----:B------:R-:W-:Y:S02]  /*7d20*/  LOP3.LUT R11, R15, 0x38, R41, 0xf8, !PT ;  /* 0x000000380f0b7812 */ /* 0x000fe400078ef829 */
[----:B------:R-:W-:Y:S02]  /*7d30*/  ISETP.GE.AND P4, PT, R16, R114, PT ;  /* 0x000000721000720c */ /* 0x000fe40003f86270 */
[----:B------:R-:W-:Y:S02]  /*7d40*/  LOP3.LUT R11, R11, R13, RZ, 0x3c, !PT ;  /* 0x0000000d0b0b7212 */ /* 0x000fe400078e3cff */
[----:B------:R-:W-:-:S13]  /*7d50*/  ISETP.GE.AND P3, PT, R41, R136, PT ;  /* 0x000000882900720c */ /* 0x000fda0003f66270 */
[----:B------:R-:W-:-:S04]  /*7d60*/  @!P3 IMAD.WIDE R40, R41, 0x2, R36 ;  /* 0x000000022928b825 */ /* 0x000fc800078e0224 */
[----:B----4-:R-:W-:-:S05]  /*7d70*/  IMAD R12, R12, 0x1400, R14 ;  /* 0x000014000c0c7824 */ /* 0x010fca00078e020e */
[----:B------:R-:W-:Y:S01]  /*7d80*/  IADD3 R13, R12, R11, RZ ;  /* 0x0000000b0c0d7210 */ /* 0x000fe20007ffe0ff */
[----:B------:R-:W-:-:S04]  /*7d90*/  IMAD R11, R212, 0x5000, R132 ;  /* 0x00005000d40b7824 */ /* 0x000fc800078e0284 */
[----:B------:R-:W-:Y:S02]  /*7da0*/  IMAD R13, R212, 0x5000, R13 ;  /* 0x00005000d40d7824 */ /* 0x000fe400078e020d */
[--C-:B------:R-:W-:Y:S02]  /*7db0*/  IMAD R11, R11, 0x2, R22.reuse ;  /* 0x000000020b0b7824 */ /* 0x100fe400078e0216 */
[----:B------:R-:W-:-:S03]  /*7dc0*/  IMAD R32, R13, 0x2, R22 ;  /* 0x000000020d207824 */ /* 0x000fc600078e0216 */
[----:B------:R0:W4:Y:S04]  /*7dd0*/  LDS.128 R12, [R11+0x24400] ;  /* 0x024400000b0c7984 */ /* 0x0001280000000c00 */
[----:B------:R-:W0:Y:S01]  /*7de0*/  LDS.128 R32, [R32+0x24400] ;  /* 0x0244000020207984 */ /* 0x000e220000000c00 */
[----:B------:R-:W-:Y:S05]  /*7df0*/  @P4 BRA `(.L_x_2778) ;  /* 0x0000000400544947 */ /* 0x000fea0003800000 */
[----:B------:R-:W-:Y:S01]  /*7e00*/  SHF.R.U64 R42, R60, 0x10, R61 ;  /* 0x000000103c2a7819 */ /* 0x000fe2000000123d */
[----:B0-----:R-:W-:Y:S01]  /*7e10*/  IMAD.MOV.U32 R45, RZ, RZ, R33 ;  /* 0x000000ffff2d7224 */ /* 0x001fe200078e0021 */
[----:B------:R-:W-:Y:S01]  /*7e20*/  SHF.R.U32.HI R60, RZ, 0x10, R61 ;  /* 0x00000010ff3c7819 */ /* 0x000fe2000001163d */
[----:B------:R-:W-:Y:S01]  /*7e30*/  HADD2.F32 R82, -RZ, R165.H1_H1 ;  /* 0x300000a5ff527230 */ /* 0x000fe20000004100 */
[--C-:B------:R-:W-:Y:S01]  /*7e40*/  SHF.R.U64 R11, R52, 0x10, R53.reuse ;  /* 0x00000010340b7819 */ /* 0x100fe20000001235 */
[----:B----4-:R-:W-:Y:S01]  /*7e50*/  HADD2.F32 R46, -RZ, R13.H1_H1 ;  /* 0x3000000dff2e7230 */ /* 0x010fe20000004100 */
[----:B------:R-:W-:Y:S01]  /*7e60*/  SHF.R.U32.HI R52, RZ, 0x10, R53 ;  /* 0x00000010ff347819 */ /* 0x000fe20000011635 */
[--C-:B------:R-:W-:Y:S01]  /*7e70*/  HADD2.F32 R47, -RZ, R45.reuse.H0_H0 ;  /* 0x2000002dff2f7230 */ /* 0x100fe20000004100 */
[----:B------:R-:W-:Y:S01]  /*7e80*/  MOV R33, R15 ;  /* 0x0000000f00217202 */ /* 0x000fe20000000f00 */
[----:B------:R-:W-:Y:S01]  /*7e90*/  HADD2.F32 R45, -RZ, R45.H1_H1 ;  /* 0x3000002dff2d7230 */ /* 0x000fe20000004100 */
[----:B------:R-:W-:Y:S01]  /*7ea0*/  SHF.R.U64 R44, R62, 0x10, R63 ;  /* 0x000000103e2c7819 */ /* 0x000fe2000000123f */
[----:B------:R-:W-:-:S02]  /*7eb0*/  HADD2.F32 R15, -RZ, R13.H0_H0 ;  /* 0x2000000dff0f7230 */ /* 0x000fc40000004100 */
[-C--:B---3--:R-:W-:Y:S01]  /*7ec0*/  FMUL.FTZ R124, R47, R82.reuse ;  /* 0x000000522f7c7220 */ /* 0x088fe20000410000 */
[----:B------:R-:W-:Y:S01]  /*7ed0*/  HADD2.F32 R60, -RZ, R60.H0_H0 ;  /* 0x2000003cff3c7230 */ /* 0x000fe20000004100 */
[----:B------:R-:W-:Y:S01]  /*7ee0*/  SHF.R.U32.HI R62, RZ, 0x10, R63 ;  /* 0x00000010ff3e7819 */ /* 0x000fe2000001163f */
[----:B------:R-:W-:Y:S02]  /*7ef0*/  HADD2.F32 R80, -RZ, R165.H0_H0 ;  /* 0x200000a5ff507230 */ /* 0x000fe40000004100 */
[----:B------:R-:W-:Y:S01]  /*7f00*/  FMUL.FTZ R82, R15, R82 ;  /* 0x000000520f527220 */ /* 0x000fe20000410000 */
[----:B------:R-:W-:Y:S02]  /*7f10*/  HADD2.F32 R52, -RZ, R52.H0_H0 ;  /* 0x20000034ff347230 */ /* 0x000fe40000004100 */
[-C--:B------:R-:W-:Y:S01]  /*7f20*/  FMUL.FTZ R53, R45, R60.reuse ;  /* 0x0000003c2d357220 */ /* 0x080fe20000410000 */
[----:B------:R-:W-:Y:S01]  /*7f30*/  FMUL.FTZ R60, R46, R60 ;  /* 0x0000003c2e3c7220 */ /* 0x000fe20000410000 */
[--C-:B------:R-:W-:Y:S01]  /*7f40*/  SHF.R.U64 R43, R54, 0x10, R55.reuse ;  /* 0x00000010362b7819 */ /* 0x100fe20000001237 */
[-C--:B------:R-:W-:Y:S01]  /*7f50*/  FFMA.FTZ R13, R15, R80.reuse, -R124 ;  /* 0x000000500f0d7223 */ /* 0x080fe2000001087c */
[----:B------:R-:W-:Y:S01]  /*7f60*/  SHF.R.U32.HI R54, RZ, 0x10, R55 ;  /* 0x00000010ff367819 */ /* 0x000fe20000011637 */
[----:B------:R-:W-:Y:S01]  /*7f70*/  FFMA.FTZ R15, R47, R80, R82 ;  /* 0x000000502f0f7223 */ /* 0x000fe20000010052 */
[-C--:B------:R-:W-:Y:S01]  /*7f80*/  FFMA.FTZ R46, R46, R52.reuse, -R53 ;  /* 0x000000342e2e7223 */ /* 0x080fe20000010835 */
[----:B------:R-:W-:Y:S01]  /*7f90*/  FFMA.FTZ R52, R45, R52, R60 ;  /* 0x000000342d347223 */ /* 0x000fe2000001003c */
[----:B------:R-:W-:-:S02]  /*7fa0*/  HADD2.F32 R82, -RZ, R163.H1_H1 ;  /* 0x300000a3ff527230 */ /* 0x000fc40000004100 */
[--C-:B------:R-:W-:Y:S01]  /*7fb0*/  HADD2.F32 R47, -RZ, R35.reuse.H0_H0 ;  /* 0x20000023ff2f7230 */ /* 0x100fe20000004100 */
[----:B------:R-:W-:Y:S01]  /*7fc0*/  F2FP.F16.F32.PACK_AB R13, R46, R13 ;  /* 0x0000000d2e0d723e */ /* 0x000fe200000000ff */
[----:B------:R-:W-:Y:S02]  /*7fd0*/  HADD2.F32 R60, -RZ, R35.H1_H1 ;  /* 0x30000023ff3c7230 */ /* 0x000fe40000004100 */
[----:B------:R-:W-:Y:S02]  /*7fe0*/  HADD2.F32 R62, -RZ, R62.H0_H0 ;  /* 0x2000003eff3e7230 */ /* 0x000fe40000004100 */
[----:B------:R-:W-:Y:S02]  /*7ff0*/  HADD2.F32 R35, -RZ, R33.H0_H0 ;  /* 0x20000021ff237230 */ /* 0x000fe40000004100 */
[----:B------:R-:W-:Y:S02]  /*8000*/  HADD2.F32 R80, -RZ, R163.H0_H0 ;  /* 0x200000a3ff507230 */ /* 0x000fe40000004100 */
[----:B------:R-:W-:Y:S01]  /*8010*/  FMUL.FTZ R124, R60, R62 ;  /* 0x0000003e3c7c7220 */ /* 0x000fe20000410000 */
[----:B------:R-:W-:-:S02]  /*8020*/  HADD2.F32 R45, -RZ, R33.H1_H1 ;  /* 0x30000021ff2d7230 */ /* 0x000fc40000004100 */
        /* <DEDUP_REMOVED lines=20> */
[CC--:B------:R-:W-:Y:S01]  /*8170*/  FMUL.FTZ R61, R47.reuse, R62.reuse ;  /* 0x0000003e2f3d7220 */ /* 0x0c0fe20000410000 */
[C---:B------:R-:W-:Y:S01]  /*8180*/  FMUL.FTZ R62, R32.reuse, R62 ;  /* 0x0000003e203e7220 */ /* 0x040fe20000410000 */
[----:B------:R-:W-:Y:S02]  /*8190*/  HADD2.F32 R53, -RZ, R154.H1_H1 ;  /* 0x3000009aff357230 */ /* 0x000fe40000004100 */
[-C--:B------:R-:W-:Y:S01]  /*81a0*/  FFMA.FTZ R32, R32, R55.reuse, -R61 ;  /* 0x0000003720207223 */ /* 0x080fe2000001083d */
[----:B------:R-:W-:Y:S01]  /*81b0*/  FFMA.FTZ R55, R47, R55, R62 ;  /* 0x000000372f377223 */ /* 0x000fe2000001003e */
[----:B------:R-:W-:Y:S02]  /*81c0*/  HADD2.F32 R47, -RZ, R44.H0_H0 ;  /* 0x2000002cff2f7230 */ /* 0x000fe40000004100 */
[----:B------:R-:W-:Y:S01]  /*81d0*/  FFMA.FTZ R11, R42, R53, -R11 ;  /* 0x000000352a0b7223 */ /* 0x000fe2000001080b */
[----:B------:R-:W-:-:S02]  /*81e0*/  HADD2.F32 R44, -RZ, R34.H0_H0 ;  /* 0x20000022ff2c7230 */ /* 0x000fc40000004100 */
[----:B------:R-:W-:Y:S01]  /*81f0*/  FFMA.FTZ R12, R45, R53, R12 ;  /* 0x000000352d0c7223 */ /* 0x000fe2000001000c */
[----:B------:R-:W-:Y:S02]  /*8200*/  HADD2.F32 R161, -RZ, R161.H0_H0 ;  /* 0x200000a1ffa17230 */ /* 0x000fe40000004100 */
[----:B------:R-:W-:Y:S01]  /*8210*/  HADD2.F32 R42, -RZ, R14.H0_H0 ;  /* 0x2000000eff2a7230 */ /* 0x000fe20000004100 */
[----:B------:R-:W-:Y:S01]  /*8220*/  F2FP.F16.F32.PACK_AB R32, R32, R11 ;  /* 0x0000000b2020723e */ /* 0x000fe200000000ff */
[----:B------:R-:W-:Y:S02]  /*8230*/  HADD2.F32 R34, -RZ, R34.H1_H1 ;  /* 0x30000022ff227230 */ /* 0x000fe40000004100 */
[-C--:B------:R-:W-:Y:S01]  /*8240*/  FMUL.FTZ R53, R44, R161.reuse ;  /* 0x000000a12c357220 */ /* 0x080fe20000410000 */
        /* <DEDUP_REMOVED lines=14> */
[----:B------:R-:W-:Y:S01]  /*8330*/  F2FP.F16.F32.PACK_AB R34, R34, R161 ;  /* 0x000000a12222723e */ /* 0x000fe200000000ff */
[----:B------:R-:W-:-:S07]  /*8340*/  IMAD.MOV.U32 R32, RZ, RZ, R42 ;  /* 0x000000ffff207224 */ /* 0x000fce00078e002a */
.L_x_2778:
[----:B------:R-:W-:Y:S05]  /*8350*/  BSYNC B3 ;  /* 0x0000000000037941 */ /* 0x000fea0003800000 */
.L_x_2777:
[----:B------:R-:W-:Y:S02]  /*8360*/  ULDC.64 UR4, c[0x0][0x208] ;  /* 0x0000820000047ab9 */ /* 0x000fe40000000a00 */
[----:B----4-:R4:W-:Y:S04]  /*8370*/  ST.E.128 desc[UR4][R38.64], R12 ;  /* 0x0000000c26007985 */ /* 0x0109e8000c101d04 */
[----:B0-----:R4:W-:Y:S02]  /*8380*/  @!P3 ST.E.128 desc[UR4][R40.64], R32 ;  /* 0x000000202800b985 */ /* 0x0019e4000c101d04 */
.L_x_2776:
[----:B------:R-:W-:Y:S05]  /*8390*/  BSYNC B2 ;  /* 0x0000000000027941 */ /* 0x000fea0003800000 */
.L_x_2775:
[----:B------:R-:W-:-:S13]  /*83a0*/  ISETP.NE.AND P3, PT, R25, RZ, PT ;  /* 0x000000ff1900720c */ /* 0x000fda0003f65270 */
[----:B------:R-:W-:Y:S05]  /*83b0*/  @!P3 BRA `(.L_x_2774) ;  /* 0x0000000400f0b947 */ /* 0x000fea0003800000 */
[----:B----4-:R-:W4:Y:S01]  /*83c0*/  LDL R14, [R1+0x64] ;  /* 0x00006400010e7983 */ /* 0x010f220000100800 */
[----:B------:R-:W-:Y:S01]  /*83d0*/  SEL R11, R115, R137, !P1 ;  /* 0x00000089730b7207 */ /* 0x000fe20004800000 */
[C---:B------:R-:W-:Y:S01]  /*83e0*/  VIADD R13, R220.reuse, 0x20 ;  /* 0x00000020dc0d7836 */ /* 0x040fe20000000000 */
[----:B0-----:R-:W-:Y:S01]  /*83f0*/  LEA R38, P4, R21, R36, 0x1 ;  /* 0x0000002415267211 */ /* 0x001fe200078808ff */
[----:B------:R-:W-:Y:S01]  /*8400*/  VIADD R15, R220, 0x20 ;  /* 0x00000020dc0f7836 */ /* 0x000fe20000000000 */
[----:B------:R-:W-:Y:S01]  /*8410*/  SHF.R.S32.HI R12, RZ, 0x1f, R11 ;  /* 0x0000001fff0c7819 */ /* 0x000fe2000001140b */
[----:B------:R-:W-:Y:S01]  /*8420*/  IMAD.SHL.U32 R13, R13, 0x40, RZ ;  /* 0x000000400d0d7824 */ /* 0x000fe200078e00ff */
[----:B------:R-:W-:Y:S01]  /*8430*/  LEA.HI.X R39, R21, R37, R29, 0x1, P4 ;  /* 0x0000002515277211 */ /* 0x000fe200020f0c1d */
[----:B------:R-:W-:Y:S01]  /*8440*/  BSSY B2, `(.L_x_2779) ;  /* 0x0000070000027945 */ /* 0x000fe20003800000 */
[----:B------:R-:W-:Y:S02]  /*8450*/  LEA.HI R11, R12, R11, RZ, 0x4 ;  /* 0x0000000b0c0b7211 */ /* 0x000fe400078f20ff */
[----:B------:R-:W-:-:S02]  /*8460*/  SHF.L.U32 R15, R15, 0x6, RZ ;  /* 0x000000060f0f7819 */ /* 0x000fc400000006ff */
[----:B------:R-:W-:Y:S02]  /*8470*/  LEA.HI.SX32 R11, R11, R20, 0x1c ;  /* 0x000000140b0b7211 */ /* 0x000fe400078fe2ff */
[----:B------:R-:W-:Y:S02]  /*8480*/  LOP3.LUT R15, R15, 0x1c0, RZ, 0xc0, !PT ;  /* 0x000001c00f0f7812 */ /* 0x000fe400078ec0ff */
[----:B------:R-:W-:Y:S02]  /*8490*/  SHF.R.S32.HI R12, RZ, 0x1f, R11 ;  /* 0x0000001fff0c7819 */ /* 0x000fe4000001140b */
[----:B------:R-:W-:Y:S02]  /*84a0*/  SHF.L.U32 R41, R11, 0x3, RZ ;  /* 0x000000030b297819 */ /* 0x000fe400000006ff */
[----:B------:R-:W-:Y:S02]  /*84b0*/  LEA.HI R12, R12, R11, RZ, 0x3 ;  /* 0x0000000b0c0c7211 */ /* 0x000fe400078f18ff */
[----:B------:R-:W-:-:S02]  /*84c0*/  LOP3.LUT R13, R13, 0x1c0, RZ, 0xc0, !PT ;  /* 0x000001c00d0d7812 */ /* 0x000fc400078ec0ff */
[----:B------:R-:W-:Y:S02]  /*84d0*/  SHF.R.S32.HI R12, RZ, 0x3, R12 ;  /* 0x00000003ff0c7819 */ /* 0x000fe4000001140c */
[----:B------:R-:W-:Y:S02]  /*84e0*/  SHF.R.U32.HI R13, RZ, 0x3, R13 ;  /* 0x00000003ff0d7819 */ /* 0x000fe4000001160d */
[----:B------:R-:W-:Y:S02]  /*84f0*/  LOP3.LUT R11, R15, 0x38, R41, 0xf8, !PT ;  /* 0x000000380f0b7812 */ /* 0x000fe400078ef829 */
[----:B------:R-:W-:Y:S02]  /*8500*/  ISETP.GE.AND P4, PT, R213, R114, PT ;  /* 0x00000072d500720c */ /* 0x000fe40003f86270 */
[----:B------:R-:W-:Y:S02]  /*8510*/  LOP3.LUT R11, R11, R13, RZ, 0x3c, !PT ;  /* 0x0000000d0b0b7212 */ /* 0x000fe400078e3cff */
[----:B------:R-:W-:-:S13]  /*8520*/  ISETP.GE.AND P3, PT, R41, R136, PT ;  /* 0x000000882900720c */ /* 0x000fda0003f66270 */
[----:B------:R-:W-:-:S04]  /*8530*/  @!P3 IMAD.WIDE R36, R41, 0x2, R36 ;  /* 0x000000022924b825 */ /* 0x000fc800078e0224 */
[----:B----4-:R-:W-:-:S04]  /*8540*/  IMAD R12, R12, 0x1400, R14 ;  /* 0x000014000c0c7824 */ /* 0x010fc800078e020e */
[----:B------:R-:W-:Y:S02]  /*8550*/  IMAD.IADD R13, R12, 0x1, R11 ;  /* 0x000000010c0d7824 */ /* 0x000fe400078e020b */
[C---:B------:R-:W-:Y:S02]  /*8560*/  IMAD R11, R212.reuse, 0x5000, R131 ;  /* 0x00005000d40b7824 */ /* 0x040fe400078e0283 */
[----:B------:R-:W-:Y:S02]  /*8570*/  IMAD R13, R212, 0x5000, R13 ;  /* 0x00005000d40d7824 */ /* 0x000fe400078e020d */
[--C-:B------:R-:W-:Y:S02]  /*8580*/  IMAD R11, R11, 0x2, R22.reuse ;  /* 0x000000020b0b7824 */ /* 0x100fe400078e0216 */
[----:B------:R-:W-:-:S03]  /*8590*/  IMAD R32, R13, 0x2, R22 ;  /* 0x000000020d207824 */ /* 0x000fc600078e0216 */
[----:B------:R0:W4:Y:S04]  /*85a0*/  LDS.128 R12, [R11+0x24400] ;  /* 0x024400000b0c7984 */ /* 0x0001280000000c00 */
[----:B------:R-:W0:Y:S01]  /*85b0*/  LDS.128 R32, [R32+0x24400] ;  /* 0x0244000020207984 */ /* 0x000e220000000c00 */
[----:B------:R-:W-:Y:S05]  /*85c0*/  @P4 BRA `(.L_x_2780) ;  /* 0x00000004005c4947 */ /* 0x000fea0003800000 */
[----:B----4-:R-:W-:Y:S01]  /*85d0*/  MOV R43, R12 ;  /* 0x0000000c002b7202 */ /* 0x010fe20000000f00 */
[----:B0-----:R-:W-:Y:S01]  /*85e0*/  IMAD.MOV.U32 R12, RZ, RZ, R33 ;  /* 0x000000ffff0c7224 */ /* 0x001fe200078e0021 */
[----:B------:R-:W-:Y:S01]  /*85f0*/  SHF.R.U64 R40, R48, 0x10, R49 ;  /* 0x0000001030287819 */ /* 0x000fe20000001231 */
[----:B------:R-:W-:Y:S01]  /*8600*/  IMAD.MOV.U32 R44, RZ, RZ, R32 ;  /* 0x000000ffff2c7224 */ /* 0x000fe200078e0020 */
[----:B------:R-:W-:Y:S01]  /*8610*/  SHF.R.U32.HI R48, RZ, 0x10, R57 ;  /* 0x00000010ff307819 */ /* 0x000fe20000011639 */
[----:B------:R-:W-:Y:S01]  /*8620*/  IMAD.MOV.U32 R33, RZ, RZ, R15 ;  /* 0x000000ffff217224 */ /* 0x000fe200078e000f */
[----:B------:R-:W-:Y:S01]  /*8630*/  SHF.R.U32.HI R46, RZ, 0x10, R49 ;  /* 0x00000010ff2e7819 */ /* 0x000fe20000011631 */
[----:B------:R-:W-:Y:S01]  /*8640*/  HADD2.F32 R49, -RZ, R150.H0_H0 ;  /* 0x20000096ff317230 */ /* 0x000fe20000004100 */
[----:B------:R-:W-:Y:S01]  /*8650*/  MOV R45, R35 ;  /* 0x00000023002d7202 */ /* 0x000fe20000000f00 */
[--C-:B------:R-:W-:Y:S01]  /*8660*/  HADD2.F32 R32, -RZ, R12.reuse.H0_H0 ;  /* 0x2000000cff207230 */ /* 0x100fe20000004100 */
[----:B------:R-:W-:Y:S01]  /*8670*/  SHF.R.U64 R11, R50, 0x10, R51 ;  /* 0x00000010320b7819 */ /* 0x000fe20000001233 */
[----:B------:R-:W-:Y:S01]  /*8680*/  HADD2.F32 R35, -RZ, R12.H1_H1 ;  /* 0x3000000cff237230 */ /* 0x000fe20000004100 */
[----:B------:R-:W-:Y:S01]  /*8690*/  SHF.R.U32.HI R52, RZ, 0x10, R59 ;  /* 0x00000010ff347819 */ /* 0x000fe2000001163b */
[--C-:B------:R-:W-:Y:S01]  /*86a0*/  HADD2.F32 R12, -RZ, R13.reuse.H0_H0 ;  /* 0x2000000dff0c7230 */ /* 0x100fe20000004100 */
[----:B------:R-:W-:Y:S01]  /*86b0*/  SHF.R.U32.HI R51, RZ, 0x10, R51 ;  /* 0x00000010ff337819 */ /* 0x000fe20000011633 */
[----:B------:R-:W-:Y:S01]  /*86c0*/  HADD2.F32 R48, -RZ, R48.H0_H0 ;  /* 0x20000030ff307230 */ /* 0x000fe20000004100 */
[----:B------:R-:W-:Y:S01]  /*86d0*/  SHF.R.U64 R42, R56, 0x10, R57 ;  /* 0x00000010382a7819 */ /* 0x000fe20000001239 */
[----:B------:R-:W-:-:S02]  /*86e0*/  HADD2.F32 R15, -RZ, R13.H1_H1 ;  /* 0x3000000dff0f7230 */ /* 0x000fc40000004100 */
[-C--:B------:R-:W-:Y:S01]  /*86f0*/  FMUL.FTZ R13, R32, R49.reuse ;  /* 0x00000031200d7220 */ /* 0x080fe20000410000 */
[----:B------:R-:W-:Y:S02]  /*8700*/  HADD2.F32 R47, -RZ, R152.H0_H0 ;  /* 0x20000098ff2f7230 */ /* 0x000fe40000004100 */
[C---:B------:R-:W-:Y:S01]  /*8710*/  FMUL.FTZ R49, R12.reuse, R49 ;  /* 0x000000310c317220 */ /* 0x040fe20000410000 */
[----:B------:R-:W-:Y:S02]  /*8720*/  HADD2.F32 R46, -RZ, R46.H0_H0 ;  /* 0x2000002eff2e7230 */ /* 0x000fe40000004100 */
[-C--:B------:R-:W-:Y:S01]  /*8730*/  FMUL.FTZ R50, R35, R48.reuse ;  /* 0x0000003023327220 */ /* 0x080fe20000410000 */
[----:B------:R-:W-:Y:S01]  /*8740*/  FMUL.FTZ R48, R15, R48 ;  /* 0x000000300f307220 */ /* 0x000fe20000410000 */
[-C--:B------:R-:W-:Y:S01]  /*8750*/  FFMA.FTZ R12, R12, R47.reuse, -R13 ;  /* 0x0000002f0c0c7223 */ /* 0x080fe2000001080d */
[----:B------:R-:W-:Y:S01]  /*8760*/  FFMA.FTZ R13, R32, R47, R49 ;  /* 0x0000002f200d7223 */ /* 0x000fe20000010031 */
[----:B------:R-:W-:-:S02]  /*8770*/  HADD2.F32 R47, -RZ, R45.H1_H1 ;  /* 0x3000002dff2f7230 */ /* 0x000fc40000004100 */
[-C--:B------:R-:W-:Y:S01]  /*8780*/  FFMA.FTZ R15, R15, R46.reuse, -R50 ;  /* 0x0000002e0f0f7223 */ /* 0x080fe20000010832 */
[----:B------:R-:W-:Y:S02]  /*8790*/  HADD2.F32 R52, -RZ, R52.H0_H0 ;  /* 0x20000034ff347230 */ /* 0x000fe40000004100 */
[----:B------:R-:W-:Y:S01]  /*87a0*/  FFMA.FTZ R32, R35, R46, R48 ;  /* 0x0000002e23207223 */ /* 0x000fe20000010030 */
[----:B------:R-:W-:Y:S01]  /*87b0*/  HADD2.F32 R49, -RZ, R151.H0_H0 ;  /* 0x20000097ff317230 */ /* 0x000fe20000004100 */
[----:B------:R-:W-:Y:S01]  /*87c0*/  SHF.R.U64 R41, R58, 0x10, R59 ;  /* 0x000000103a297819 */ /* 0x000fe2000000123b */
[----:B------:R-:W-:Y:S02]  /*87d0*/  HADD2.F32 R46, -RZ, R45.H0_H0 ;  /* 0x2000002dff2e7230 */ /* 0x000fe40000004100 */
[----:B------:R-:W-:Y:S01]  /*87e0*/  FMUL.FTZ R56, R47, R52 ;  /* 0x000000342f387220 */ /* 0x000fe20000410000 */
[----:B------:R-:W-:Y:S01]  /*87f0*/  HADD2.F32 R45, -RZ, R33.H1_H1 ;  /* 0x30000021ff2d7230 */ /* 0x000fe20000004100 */
[----:B------:R-:W-:Y:S01]  /*8800*/  F2FP.F16.F32.PACK_AB R15, R15, R12 ;  /* 0x0000000c0f0f723e */ /* 0x000fe200000000ff */
[----:B------:R-:W-:-:S02]  /*8810*/  HADD2.F32 R50, -RZ, R51.H0_H0 ;  /* 0x20000033ff327230 */ /* 0x000fc40000004100 */
[----:B------:R-:W-:Y:S01]  /*8820*/  FMUL.FTZ R54, R46, R49 ;  /* 0x000000312e367220 */ /* 0x000fe20000410000 */
[----:B------:R-:W-:Y:S02]  /*8830*/  HADD2.F32 R48, -RZ, R153.H0_H0 ;  /* 0x20000099ff307230 */ /* 0x000fe40000004100 */
[C---:B------:R-:W-:Y:S01]  /*8840*/  FMUL.FTZ R52, R45.reuse, R52 ;  /* 0x000000342d347220 */ /* 0x040fe20000410000 */
[----:B------:R-:W-:Y:S02]  /*8850*/  HADD2.F32 R35, -RZ, R33.H0_H0 ;  /* 0x20000021ff237230 */ /* 0x000fe40000004100 */
[-C--:B------:R-:W-:Y:S01]  /*8860*/  FFMA.FTZ R56, R45, R50.reuse, -R56 ;  /* 0x000000322d387223 */ /* 0x080fe20000010838 */
[----:B------:R-:W-:Y:S02]  /*8870*/  HADD2.F32 R45, -RZ, R42.H0_H0 ;  /* 0x2000002aff2d7230 */ /* 0x000fe40000004100 */
[----:B------:R-:W-:Y:S01]  /*8880*/  FFMA.FTZ R52, R47, R50, R52 ;  /* 0x000000322f347223 */ /* 0x000fe20000010034 */
[----:B------:R-:W-:-:S02]  /*8890*/  HADD2.F32 R42, -RZ, R44.H0_H0 ;  /* 0x2000002cff2a7230 */ /* 0x000fc40000004100 */
[C---:B------:R-:W-:Y:S01]  /*88a0*/  FMUL.FTZ R49, R35.reuse, R49 ;  /* 0x0000003123317220 */ /* 0x040fe20000410000 */
[-C--:B------:R-:W-:Y:S01]  /*88b0*/  FFMA.FTZ R33, R35, R48.reuse, -R54 ;  /* 0x0000003023217223 */ /* 0x080fe20000010836 */
[--C-:B------:R-:W-:Y:S02]  /*88c0*/  HADD2.F32 R35, -RZ, R43.reuse.H0_H0 ;  /* 0x2000002bff237230 */ /* 0x100fe40000004100 */
[----:B------:R-:W-:Y:S02]  /*88d0*/  HADD2.F32 R44, -RZ, R44.H1_H1 ;  /* 0x3000002cff2c7230 */ /* 0x000fe40000004100 */
[----:B------:R-:W-:Y:S01]  /*88e0*/  FFMA.FTZ R49, R46, R48, R49 ;  /* 0x000000302e317223 */ /* 0x000fe20000010031 */
[----:B------:R-:W-:Y:S01]  /*88f0*/  HADD2.F32 R43, -RZ, R43.H1_H1 ;  /* 0x3000002bff2b7230 */ /* 0x000fe20000004100 */
[----:B------:R-:W-:Y:S01]  /*8900*/  F2FP.F16.F32.PACK_AB R56, R56, R33 ;  /* 0x000000213838723e */ /* 0x000fe200000000ff */
[----:B------:R-:W-:Y:S02]  /*8910*/  HADD2.F32 R150, -RZ, R150.H1_H1 ;  /* 0x30000096ff967230 */ /* 0x000fe40000004100 */
[----:B------:R-:W-:Y:S01]  /*8920*/  FMUL.FTZ R48, R44, R45 ;  /* 0x0000002d2c307220 */ /* 0x000fe20000410000 */
[----:B------:R-:W-:-:S02]  /*8930*/  HADD2.F32 R40, -RZ, R40.H0_H0 ;  /* 0x20000028ff287230 */ /* 0x000fc40000004100 */
[----:B------:R-:W-:Y:S01]  /*8940*/  FMUL.FTZ R45, R43, R45 ;  /* 0x0000002d2b2d7220 */ /* 0x000fe20000410000 */
[----:B------:R-:W-:Y:S02]  /*8950*/  HADD2.F32 R152, -RZ, R152.H1_H1 ;  /* 0x30000098ff987230 */ /* 0x000fe40000004100 */
[-C--:B------:R-:W-:Y:S01]  /*8960*/  FMUL.FTZ R46, R42, R150.reuse ;  /* 0x000000962a2e7220 */ /* 0x080fe20000410000 */
[----:B------:R-:W-:Y:S01]  /*8970*/  FMUL.FTZ R47, R35, R150 ;  /* 0x00000096232f7220 */ /* 0x000fe20000410000 */
[-C--:B------:R-:W-:Y:S01]  /*8980*/  FFMA.FTZ R43, R43, R40.reuse, -R48 ;  /* 0x000000282b2b7223 */ /* 0x080fe20000010830 */
[----:B------:R-:W-:Y:S01]  /*8990*/  FFMA.FTZ R44, R44, R40, R45 ;  /* 0x000000282c2c7223 */ /* 0x000fe2000001002d */
[-C--:B------:R-:W-:Y:S01]  /*89a0*/  FFMA.FTZ R46, R35, R152.reuse, -R46 ;  /* 0x00000098232e7223 */ /* 0x080fe2000001082e */
[----:B------:R-:W-:Y:S02]  /*89b0*/  HADD2.F32 R40, -RZ, R34.H0_H0 ;  /* 0x20000022ff287230 */ /* 0x000fe40000004100 */
[----:B------:R-:W-:Y:S01]  /*89c0*/  FFMA.FTZ R47, R42, R152, R47 ;  /* 0x000000982a2f7223 */ /* 0x000fe2000001002f */
[----:B------:R-:W-:Y:S01]  /*89d0*/  HADD2.F32 R151, -RZ, R151.H1_H1 ;  /* 0x30000097ff977230 */ /* 0x000fe20000004100 */
[----:B------:R-:W-:Y:S01]  /*89e0*/  F2FP.F16.F32.PACK_AB R33, R32, R13 ;  /* 0x0000000d2021723e */ /* 0x000fe200000000ff */
[----:B------:R-:W-:Y:S01]  /*89f0*/  HADD2.F32 R41, -RZ, R41.H0_H0 ;  /* 0x20000029ff297230 */ /* 0x000fe20000004100 */
[----:B------:R-:W-:Y:S01]  /*8a00*/  F2FP.F16.F32.PACK_AB R12, R43, R46 ;  /* 0x0000002e2b0c723e */ /* 0x000fe200000000ff */
[----:B------:R-:W-:-:S02]  /*8a10*/  HADD2.F32 R35, -RZ, R14.H0_H0 ;  /* 0x2000000eff237230 */ /* 0x000fc40000004100 */
[----:B------:R-:W-:Y:S01]  /*8a20*/  FMUL.FTZ R42, R40, R151 ;  /* 0x00000097282a7220 */ /* 0x000fe20000410000 */
[----:B------:R-:W-:Y:S01]  /*8a30*/  HADD2.F32 R34, -RZ, R34.H1_H1 ;  /* 0x30000022ff227230 */ /* 0x000fe20000004100 */
[----:B------:R-:W-:Y:S01]  /*8a40*/  F2FP.F16.F32.PACK_AB R32, R44, R47 ;  /* 0x0000002f2c20723e */ /* 0x000fe200000000ff */
[----:B------:R-:W-:Y:S02]  /*8a50*/  HADD2.F32 R14, -RZ, R14.H1_H1 ;  /* 0x3000000eff0e7230 */ /* 0x000fe40000004100 */
[----:B------:R-:W-:Y:S01]  /*8a60*/  FMUL.FTZ R151, R35, R151 ;  /* 0x0000009723977220 */ /* 0x000fe20000410000 */
[----:B------:R-:W-:Y:S02]  /*8a70*/  HADD2.F32 R153, -RZ, R153.H1_H1 ;  /* 0x30000099ff997230 */ /* 0x000fe40000004100 */
        /* <DEDUP_REMOVED lines=9> */
[----:B------:R-:W-:Y:S02]  /*8b10*/  IMAD.MOV.U32 R15, RZ, RZ, R56 ;  /* 0x000000ffff0f7224 */ /* 0x000fe400078e0038 */
[----:B------:R-:W-:Y:S02]  /*8b20*/  F2FP.F16.F32.PACK_AB R14, R45, R42 ;  /* 0x0000002a2d0e723e */ /* 0x000fe400000000ff */
[----:B------:R-:W-:-:S07]  /*8b30*/  F2FP.F16.F32.PACK_AB R34, R34, R151 ;  /* 0x000000972222723e */ /* 0x000fce00000000ff */
.L_x_2780:
[----:B------:R-:W-:Y:S05]  /*8b40*/  BSYNC B2 ;  /* 0x0000000000027941 */ /* 0x000fea0003800000 */
.L_x_2779:
[----:B------:R-:W-:Y:S02]  /*8b50*/  ULDC.64 UR4, c[0x0][0x208] ;  /* 0x0000820000047ab9 */ /* 0x000fe40000000a00 */
[----:B----4-:R4:W-:Y:S04]  /*8b60*/  ST.E.128 desc[UR4][R38.64], R12 ;  /* 0x0000000c26007985 */ /* 0x0109e8000c101d04 */
[----:B0-----:R4:W-:Y:S02]  /*8b70*/  @!P3 ST.E.128 desc[UR4][R36.64], R32 ;  /* 0x000000202400b985 */ /* 0x0019e4000c101d04 */
.L_x_2774:
[----:B------:R-:W-:Y:S05]  /*8b80*/  BSYNC B1 ;  /* 0x0000000000017941 */ /* 0x000fea0003800000 */
.L_x_2773:
[----:B------:R-:W-:-:S03]  /*8b90*/  UMOV UR4, 0xffffffff ;  /* 0xffffffff00047882 */ /* 0x000fc60000000000 */
[----:B------:R-:W-:Y:S05]  /*8ba0*/  BRA.DIV UR4, `(.L_x_2781) ;  /* 0x0000026604207947 */ /* 0x000fea000b800000 */
[----:B0---4-:R0:W4:Y:S04]  /*8bb0*/  SHFL.IDX PT, R37, R119, 0x2, 0x181f ;  /* 0x00581f0077257f89 */ /* 0x01112800000e0000 */
[----:B------:R0:W0:Y:S02]  /*8bc0*/  SHFL.IDX PT, R36, R120, 0x2, 0x181f ;  /* 0x00581f0078247f89 */ /* 0x00002400000e0000 */
.L_x_3110:
[----:B------:R-:W-:Y:S05]  /*8bd0*/  @P5 BRA `(.L_x_2739) ;  /* 0x0000001400ac5947 */ /* 0x000fea0003800000 */
[----:B------:R-:W-:Y:S01]  /*8be0*/  ISETP.NE.AND P3, PT, R4, RZ, PT ;  /* 0x000000ff0400720c */ /* 0x000fe20003f65270 */
[----:B------:R-:W-:-:S12]  /*8bf0*/  BSSY B1, `(.L_x_2782) ;  /* 0x0000076000017945 */ /* 0x000fd80003800000 */
[----:B------:R-:W-:Y:S05]  /*8c00*/  @!P3 BRA `(.L_x_2783) ;  /* 0x0000000400d0b947 */ /* 0x000fea0003800000 */
[----:B------:R-:W5:Y:S01]  /*8c10*/  LDL R13, [R1+0x60] ;  /* 0x00006000010d7983 */ /* 0x000f620000100800 */
[----:B------:R-:W-:Y:S01]  /*8c20*/  SEL R11, R115, R137, !P2 ;  /* 0x00000089730b7207 */ /* 0x000fe20005000000 */
[----:B------:R-:W-:Y:S01]  /*8c30*/  BSSY B2, `(.L_x_2784) ;  /* 0x000006e000027945 */ /* 0x000fe20003800000 */
[----:B------:R-:W-:Y:S02]  /*8c40*/  ISETP.GE.AND P4, PT, R16, R114, PT ;  /* 0x000000721000720c */ /* 0x000fe40003f86270 */
[----:B------:R-:W-:Y:S02]  /*8c50*/  SHF.R.S32.HI R12, RZ, 0x1f, R11 ;  /* 0x0000001fff0c7819 */ /* 0x000fe4000001140b */
[----:B0-----:R-:W-:Y:S02]  /*8c60*/  LEA R38, P3, R10, R36, 0x1 ;  /* 0x000000240a267211 */ /* 0x001fe400078608ff */
[----:B------:R-:W-:Y:S02]  /*8c70*/  LEA.HI R12, R12, R11, RZ, 0x4 ;  /* 0x0000000b0c0c7211 */ /* 0x000fe400078f20ff */
[----:B----4-:R-:W-:-:S02]  /*8c80*/  LEA.HI.X R39, R10, R37, R28, 0x1, P3 ;  /* 0x000000250a277211 */ /* 0x010fc400018f0c1c */
[----:B------:R-:W-:-:S04]  /*8c90*/  LEA.HI.SX32 R12, R12, R9, 0x1c ;  /* 0x000000090c0c7211 */ /* 0x000fc800078fe2ff */
[----:B------:R-:W-:Y:S01]  /*8ca0*/  SHF.R.S32.HI R11, RZ, 0x1f, R12 ;  /* 0x0000001fff0b7819 */ /* 0x000fe2000001140c */
[----:B------:R-:W-:-:S03]  /*8cb0*/  IMAD.SHL.U32 R41, R12, 0x8, RZ ;  /* 0x000000080c297824 */ /* 0x000fc600078e00ff */
[----:B------:R-:W-:Y:S02]  /*8cc0*/  LEA.HI R11, R11, R12, RZ, 0x3 ;  /* 0x0000000c0b0b7211 */ /* 0x000fe400078f18ff */
[----:B------:R-:W-:Y:S02]  /*8cd0*/  ISETP.GE.AND P5, PT, R41, R136, PT ;  /* 0x000000882900720c */ /* 0x000fe40003fa6270 */
[----:B------:R-:W-:Y:S02]  /*8ce0*/  SHF.R.S32.HI R12, RZ, 0x3, R11 ;  /* 0x00000003ff0c7819 */ /* 0x000fe4000001140b */
[----:B------:R-:W-:-:S04]  /*8cf0*/  LOP3.LUT R11, R0, 0x38, R41, 0xf8, !PT ;  /* 0x00000038000b7812 */ /* 0x000fc800078ef829 */
[----:B------:R-:W-:-:S05]  /*8d00*/  LOP3.LUT R11, R11, R138, RZ, 0x3c, !PT ;  /* 0x0000008a0b0b7212 */ /* 0x000fca00078e3cff */
[----:B------:R-:W-:-:S04]  /*8d10*/  @!P5 IMAD.WIDE R40, R41, 0x2, R36 ;  /* 0x000000022928d825 */ /* 0x000fc800078e0224 */
[----:B-----5:R-:W-:-:S05]  /*8d20*/  IMAD R12, R12, 0x1400, R13 ;  /* 0x000014000c0c7824 */ /* 0x020fca00078e020d */
        /* <DEDUP_REMOVED lines=8> */
[----:B------:R-:W-:Y:S01]  /*8db0*/  SHF.R.U32.HI R50, RZ, 0x10, R77 ;  /* 0x00000010ff327819 */ /* 0x000fe2000001164d */
[----:B0-----:R-:W-:Y:S01]  /*8dc0*/  IMAD.MOV.U32 R46, RZ, RZ, R35 ;  /* 0x000000ffff2e7224 */ /* 0x001fe200078e0023 */
[----:B------:R-:W-:Y:S01]  /*8dd0*/  MOV R45, R32 ;  /* 0x00000020002d7202 */ /* 0x000fe20000000f00 */
[----:B----4-:R-:W-:Y:S01]  /*8de0*/  IMAD.MOV.U32 R44, RZ, RZ, R12 ;  /* 0x000000ffff2c7224 */ /* 0x010fe200078e000c */
[----:B------:R-:W-:Y:S01]  /*8df0*/  SHF.R.U32.HI R48, RZ, 0x10, R69 ;  /* 0x00000010ff307819 */ /* 0x000fe20000011645 */
[----:B------:R-:W-:Y:S01]  /*8e00*/  HADD2.F32 R49, -RZ, R149.H1_H1 ;  /* 0x30000095ff317230 */ /* 0x000fe20000004100 */
[--C-:B------:R-:W-:Y:S01]  /*8e10*/  SHF.R.U64 R42, R78, 0x10, R79.reuse ;  /* 0x000000104e2a7819 */ /* 0x100fe2000000124f */
[--C-:B------:R-:W-:Y:S01]  /*8e20*/  HADD2.F32 R35, -RZ, R33.reuse.H0_H0 ;  /* 0x20000021ff237230 */ /* 0x100fe20000004100 */
[----:B------:R-:W-:Y:S01]  /*8e30*/  SHF.R.U32.HI R78, RZ, 0x10, R79 ;  /* 0x00000010ff4e7819 */ /* 0x000fe2000001164f */
[----:B------:R-:W-:Y:S01]  /*8e40*/  IMAD.MOV.U32 R32, RZ, RZ, R15 ;  /* 0x000000ffff207224 */ /* 0x000fe200078e000f */
[--C-:B------:R-:W-:Y:S01]  /*8e50*/  SHF.R.U64 R11, R70, 0x10, R71.reuse ;  /* 0x00000010460b7819 */ /* 0x100fe20000001247 */
        /* <DEDUP_REMOVED lines=27> */
[----:B------:R-:W-:Y:S02]  /*9010*/  HADD2.F32 R48, -RZ, R146.H1_H1 ;  /* 0x30000092ff307230 */ /* 0x000fe40000004100 */
        /* <DEDUP_REMOVED lines=30> */
[----:B------:R-:W-:-:S02]  /*9200*/  HADD2.F32 R147, -RZ, R147.H0_H0 ;  /* 0x20000093ff937230 */ /* 0x000fc40000004100 */
[-C--:B------:R-:W-:Y:S01]  /*9210*/  FMUL.FTZ R42, R32, R148.reuse ;  /* 0x00000094202a7220 */ /* 0x080fe20000410000 */
[----:B------:R-:W-:Y:S02]  /*9220*/  HADD2.F32 R11, -RZ, R11.H0_H0 ;  /* 0x2000000bff0b7230 */ /* 0x000fe40000004100 */
[C---:B------:R-:W-:Y:S01]  /*9230*/  FMUL.FTZ R43, R15.reuse, R148 ;  /* 0x000000940f2b7220 */ /* 0x040fe20000410000 */
[----:B------:R-:W-:Y:S01]  /*9240*/  FMUL.FTZ R33, R14, R33 ;  /* 0x000000210e217220 */ /* 0x000fe20000410000 */
[-C--:B------:R-:W-:Y:S01]  /*9250*/  FFMA.FTZ R42, R15, R147.reuse, -R42 ;  /* 0x000000930f2a7223 */ /* 0x080fe2000001082a */
        /* <DEDUP_REMOVED lines=11> */
.L_x_2785:
[----:B------:R-:W-:Y:S05]  /*9310*/  BSYNC B2 ;  /* 0x0000000000027941 */ /* 0x000fea0003800000 */
.L_x_2784:
[----:B------:R-:W-:Y:S02]  /*9320*/  ULDC.64 UR4, c[0x0][0x208] ;  /* 0x0000820000047ab9 */ /* 0x000fe40000000a00 */
[----:B----4-:R4:W-:Y:S04]  /*9330*/  ST.E.128 desc[UR4][R38.64], R12 ;  /* 0x0000000c26007985 */ /* 0x0109e8000c101d04 */
[----:B0-----:R4:W-:Y:S02]  /*9340*/  @!P5 ST.E.128 desc[UR4][R40.64], R32 ;  /* 0x000000202800d985 */ /* 0x0019e4000c101d04 */
.L_x_2783:
[----:B------:R-:W-:Y:S05]  /*9350*/  BSYNC B1 ;  /* 0x0000000000017941 */ /* 0x000fea0003800000 */
.L_x_2782:
[----:B------:R-:W-:-:S13]  /*9360*/  ISETP.NE.AND P3, PT, R25, RZ, PT ;  /* 0x000000ff1900720c */ /* 0x000fda0003f65270 */
[----:B------:R-:W-:Y:S05]  /*9370*/  @!P3 BRA `(.L_x_2739) ;  /* 0x0000000c00c4b947 */ /* 0x000fea0003800000 */
[----:B----4-:R-:W4:Y:S01]  /*9380*/  LDL R14, [R1+0x60] ;  /* 0x00006000010e7983 */ /* 0x010f220000100800 */
[----:B------:R-:W-:Y:S01]  /*9390*/  SEL R137, R115, R137, !P1 ;  /* 0x0000008973897207 */ /* 0x000fe20004800000 */
[----:B------:R-:W-:Y:S01]  /*93a0*/  BSSY B1, `(.L_x_2786) ;  /* 0x000006c000017945 */ /* 0x000fe20003800000 */
[----:B------:R-:W-:Y:S02]  /*93b0*/  ISETP.GE.AND P4, PT, R213, R114, PT ;  /* 0x00000072d500720c */ /* 0x000fe40003f86270 */
[----:B------:R-:W-:Y:S02]  /*93c0*/  SHF.R.S32.HI R12, RZ, 0x1f, R137 ;  /* 0x0000001fff0c7819 */ /* 0x000fe40000011489 */
[C---:B0-----:R-:W-:Y:S02]  /*93d0*/  LEA R38, P3, R21.reuse, R36, 0x1 ;  /* 0x0000002415267211 */ /* 0x041fe400078608ff */
[----:B------:R-:W-:Y:S02]  /*93e0*/  LEA.HI R137, R12, R137, RZ, 0x4 ;  /* 0x000000890c897211 */ /* 0x000fe400078f20ff */
[----:B------:R-:W-:-:S02]  /*93f0*/  LEA.HI.X R39, R21, R37, R29, 0x1, P3 ;  /* 0x0000002515277211 */ /* 0x000fc400018f0c1d */
[----:B------:R-:W-:-:S04]  /*9400*/  LEA.HI.SX32 R137, R137, R20, 0x1c ;  /* 0x0000001489897211 */ /* 0x000fc800078fe2ff */
[----:B------:R-:W-:Y:S01]  /*9410*/  SHF.R.S32.HI R12, RZ, 0x1f, R137 ;  /* 0x0000001fff0c7819 */ /* 0x000fe20000011489 */
[----:B------:R-:W-:-:S03]  /*9420*/  IMAD.SHL.U32 R11, R137, 0x8, RZ ;  /* 0x00000008890b7824 */ /* 0x000fc600078e00ff */
[----:B------:R-:W-:Y:S02]  /*9430*/  LEA.HI R12, R12, R137, RZ, 0x3 ;  /* 0x000000890c0c7211 */ /* 0x000fe400078f18ff */
[----:B------:R-:W-:Y:S02]  /*9440*/  LOP3.LUT R13, R0, 0x38, R11, 0xf8, !PT ;  /* 0x00000038000d7812 */ /* 0x000fe400078ef80b */
[----:B------:R-:W-:Y:S02]  /*9450*/  SHF.R.S32.HI R12, RZ, 0x3, R12 ;  /* 0x00000003ff0c7819 */ /* 0x000fe4000001140c */
[----:B------:R-:W-:-:S03]  /*9460*/  LOP3.LUT R13, R13, R138, RZ, 0x3c, !PT ;  /* 0x0000008a0d0d7212 */ /* 0x000fc600078e3cff */
[----:B----4-:R-:W-:-:S04]  /*9470*/  IMAD R12, R12, 0x1400, R14 ;  /* 0x000014000c0c7824 */ /* 0x010fc800078e020e */
[----:B------:R-:W-:Y:S02]  /*9480*/  IMAD.IADD R15, R12, 0x1, R13 ;  /* 0x000000010c0f7824 */ /* 0x000fe400078e020d */
[C---:B------:R-:W-:Y:S02]  /*9490*/  IMAD R13, R212.reuse, 0x5000, R123 ;  /* 0x00005000d40d7824 */ /* 0x040fe400078e027b */
[----:B------:R-:W-:Y:S02]  /*94a0*/  IMAD R15, R212, 0x5000, R15 ;  /* 0x00005000d40f7824 */ /* 0x000fe400078e020f */
[----:B------:R-:W-:-:S03]  /*94b0*/  IMAD R13, R13, 0x2, R22 ;  /* 0x000000020d0d7824 */ /* 0x000fc600078e0216 */
[----:B------:R-:W-:-:S03]  /*94c0*/  LEA R32, R15, R22, 0x1 ;  /* 0x000000160f207211 */ /* 0x000fc600078e08ff */
[----:B------:R-:W0:Y:S04]  /*94d0*/  LDS.128 R12, [R13+0x24400] ;  /* 0x024400000d0c7984 */ /* 0x000e280000000c00 */
[----:B------:R-:W4:Y:S01]  /*94e0*/  LDS.128 R32, [R32+0x24400] ;  /* 0x0244000020207984 */ /* 0x000f220000000c00 */
[----:B------:R-:W-:Y:S05]  /*94f0*/  @P4 BRA `(.L_x_2787) ;  /* 0x0000000400584947 */ /* 0x000fea0003800000 */
[----:B------:R-:W-:Y:S01]  /*9500*/  SHF.R.U32.HI R44, RZ, 0x10, R73 ;  /* 0x00000010ff2c7819 */ /* 0x000fe20000011649 */
[----:B----4-:R-:W-:Y:S01]  /*9510*/  IMAD.MOV.U32 R40, RZ, RZ, R32 ;  /* 0x000000ffff287224 */ /* 0x010fe200078e0020 */
[----:B------:R-:W-:Y:S01]  /*9520*/  SHF.R.U32.HI R42, RZ, 0x10, R65 ;  /* 0x00000010ff2a7819 */ /* 0x000fe20000011641 */
[----:B------:R-:W-:Y:S01]  /*9530*/  IMAD.MOV.U32 R41, RZ, RZ, R34 ;  /* 0x000000ffff297224 */ /* 0x000fe200078e0022 */
[--C-:B------:R-:W-:Y:S01]  /*9540*/  SHF.R.U64 R53, R74, 0x10, R75.reuse ;  /* 0x000000104a357819 */ /* 0x100fe2000000124b */
[----:B0-----:R-:W-:Y:S01]  /*9550*/  IMAD.MOV.U32 R32, RZ, RZ, R14 ;  /* 0x000000ffff207224 */ /* 0x001fe200078e000e */
[----:B------:R-:W-:Y:S01]  /*9560*/  SHF.R.U32.HI R74, RZ, 0x10, R75 ;  /* 0x00000010ff4a7819 */ /* 0x000fe2000001164b */
[--C-:B------:R-:W-:Y:S01]  /*9570*/  HADD2.F32 R34, -RZ, R33.reuse.H0_H0 ;  /* 0x20000021ff227230 */ /* 0x100fe20000004100 */
        /* <DEDUP_REMOVED lines=8> */
[----:B------:R-:W-:Y:S02]  /*9600*/  HADD2.F32 R45, -RZ, R145.H1_H1 ;  /* 0x30000091ff2d7230 */ /* 0x000fe40000004100 */
        /* <DEDUP_REMOVED lines=11> */
[----:B------:R-:W-:Y:S02]  /*96c0*/  HADD2.F32 R13, -RZ, R15.H0_H0 ;  /* 0x2000000fff0d7230 */ /* 0x000fe40000004100 */
        /* <DEDUP_REMOVED lines=54> */
[----:B------:R-:W-:Y:S02]  /*9a30*/  F2FP.F16.F32.PACK_AB R15, R49, R50 ;  /* 0x00000032310f723e */ /* 0x000fe400000000ff */
[----:B------:R-:W-:Y:S02]  /*9a40*/  F2FP.F16.F32.PACK_AB R34, R41, R144 ;  /* 0x000000902922723e */ /* 0x000fe400000000ff */
[----:B------:R-:W-:-:S07]  /*9a50*/  MOV R32, R44 ;  /* 0x0000002c00207202 */ /* 0x000fce0000000f00 */
.L_x_2787:
[----:B------:R-:W-:Y:S05]  /*9a60*/  BSYNC B1 ;  /* 0x0000000000017941 */ /* 0x000fea0003800000 */
.L_x_2786:
[----:B------:R-:W-:Y:S01]  /*9a70*/  ISETP.GE.AND P3, PT, R11, R136, PT ;  /* 0x000000880b00720c */ /* 0x000fe20003f66270 */
[----:B------:R-:W-:Y:S02]  /*9a80*/  ULDC.64 UR4, c[0x0][0x208] ;  /* 0x0000820000047ab9 */ /* 0x000fe40000000a00 */
[----:B0-----:R0:W-:Y:S10]  /*9a90*/  ST.E.128 desc[UR4][R38.64], R12 ;  /* 0x0000000c26007985 */ /* 0x0011f4000c101d04 */
[----:B------:R-:W-:Y:S05]  /*9aa0*/  @P3 BRA `(.L_x_2739) ;  /* 0x0000000400f83947 */ /* 0x000fea0003800000 */
[----:B------:R-:W-:Y:S01]  /*9ab0*/  IMAD.WIDE R36, R11, 0x2, R36 ;  /* 0x000000020b247825 */ /* 0x000fe200078e0224 */
[----:B------:R-:W-:-:S04]  /*9ac0*/  ULDC.64 UR4, c[0x0][0x208] ;  /* 0x0000820000047ab9 */ /* 0x000fc80000000a00 */
[----:B----4-:R4:W-:Y:S01]  /*9ad0*/  ST.E.128 desc[UR4][R36.64], R32 ;  /* 0x0000002024007985 */ /* 0x0109e2000c101d04 */
[----:B------:R-:W-:Y:S05]  /*9ae0*/  BRA `(.L_x_2739) ;  /* 0x0000000400e87947 */ /* 0x000fea0003800000 */
.L_x_2693:
[----:B------:R-:W-:-:S04]  /*9af0*/  ULOP3.LUT UR4, UR60, 0x1, URZ, 0xfc, !UPT ;  /* 0x000000013c047892 */ /* 0x000fc8000f8efc3f */
[----:B------:R-:W-:-:S06]  /*9b00*/  UISETP.NE.AND UP0, UPT, UR4, 0x3, UPT ;  /* 0x000000030400788c */ /* 0x000fcc000bf05270 */
[----:B------:R-:W-:-:S13]  /*9b10*/  PLOP3.LUT P0, PT, PT, PT, UP0, 0x80, 0x0 ;  /* 0x000000000000781c */ /* 0x000fda0003f0f008 */
[----:B------:R-:W-:Y:S05]  /*9b20*/  @!P0 BRA `(.L_x_2788) ;  /* 0x0000000000048947 */ /* 0x000fea0003800000 */
[----:B------:R-:W-:Y:S01]  /*9b30*/  BPT.TRAP 0x1 ;  /* 0x000000040000795c */ /* 0x000fe20000300000 */
.L_x_2788:
[----:B------:R-:W-:Y:S01]  /*9b40*/  IMAD R89, R212, 0x8, R22 ;  /* 0x00000008d4597824 */ /* 0x000fe200078e0216 */
[----:B------:R-:W-:Y:S01]  /*9b50*/  SHF.L.U32 R90, R228, 0x1f, RZ ;  /* 0x0000001fe45a7819 */ /* 0x000fe200000006ff */
[----:B------:R-:W-:Y:S01]  /*9b60*/  BSSY B1, `(.L_x_2789) ;  /* 0x0000004000017945 */ /* 0x000fe20003800000 */
[----:B------:R-:W-:Y:S02]  /*9b70*/  SHF.R.S32.HI R86, RZ, 0x1f, R84 ;  /* 0x0000001fff567819 */ /* 0x000fe40000011454 */
[----:B------:R-:W0:Y:S02]  /*9b80*/  SYNCS.PHASECHK.TRANS64.TRYWAIT P3, [R89+URZ+0x38890], R90 ;  /* 0x0388905a590075a7 */ /* 0x000e24000806017f */
[----:B0-----:R-:W-:Y:S05]  /*9b90*/  @!P3 BRA `(.L_x_2790) ;  /* 0x000002540070b947 */ /* 0x001fea0003800000 */
.L_x_3111:
[----:B------:R-:W-:Y:S05]  /*9ba0*/  BSYNC B1 ;  /* 0x0000000000017941 */ /* 0x000fea0003800000 */
.L_x_2789:
[----:B------:R-:W-:Y:S01]  /*9bb0*/  ULDC.64 UR4, c[0x0][0x300] ;  /* 0x0000c00000047ab9 */ /* 0x000fe20000000a00 */
[----:B-----5:R-:W-:Y:S01]  /*9bc0*/  SHF.R.S32.HI R87, RZ, 0x1f, R31 ;  /* 0x0000001fff577819 */ /* 0x020fe2000001141f */
[----:B------:R-:W-:Y:S02]  /*9bd0*/  IMAD R11, R86, UR4, RZ ;  /* 0x00000004560b7c24 */ /* 0x000fe4000f8e02ff */
[----:B------:R-:W-:-:S04]  /*9be0*/  IMAD.WIDE.U32 R12, R84, UR4, RZ ;  /* 0x00000004540c7c25 */ /* 0x000fc8000f8e00ff */
[----:B------:R-:W-:Y:S01]  /*9bf0*/  IMAD R11, R84, UR5, R11 ;  /* 0x00000005540b7c24 */ /* 0x000fe2000f8e020b */
[----:B------:R-:W-:Y:S01]  /*9c00*/  ULDC.64 UR4, c[0x0][0x310] ;  /* 0x0000c40000047ab9 */ /* 0x000fe20000000a00 */
[----:B------:R-:W-:Y:S02]  /*9c10*/  IMAD R88, R24, -0x50, R2 ;  /* 0xffffffb018587824 */ /* 0x000fe400078e0202 */
[----:B------:R-:W-:Y:S01]  /*9c20*/  IMAD R14, R87, UR4, RZ ;  /* 0x00000004570e7c24 */ /* 0x000fe2000f8e02ff */
[----:B------:R-:W-:Y:S02]  /*9c30*/  IADD3 R13, R13, R11, RZ ;  /* 0x0000000b0d0d7210 */ /* 0x000fe40007ffe0ff */
        /* <DEDUP_REMOVED lines=11> */
[----:B------:R-:W-:Y:S01]  /*9cf0*/  IMAD.IADD R42, R88, 0x1, -R220 ;  /* 0x00000001582a7824 */ /* 0x000fe200078e0adc */
[----:B------:R-:W-:Y:S02]  /*9d00*/  UMOV UR4, 0xffffffff ;  /* 0xffffffff00047882 */ /* 0x000fe40000000000 */
[----:B------:R-:W-:Y:S02]  /*9d10*/  LEA.HI.X R41, R12, UR5, R15, 0x1, P3 ;  /* 0x000000050c297c11 */ /* 0x000fe400098f0c0f */
[----:B------:R-:W-:Y:S01]  /*9d20*/  ISETP.GE.AND P3, PT, R42, 0x1, PT ;  /* 0x000000012a00780c */ /* 0x000fe20003f66270 */
[----:B------:R-:W-:-:S12]  /*9d30*/  BRA.DIV UR4, `(.L_x_2791) ;  /* 0x00000256041c7947 */ /* 0x000fd8000b800000 */
[----:B------:R1:W2:Y:S04]  /*9d40*/  SHFL.IDX PT, R33, R41, RZ, 0x181f ;  /* 0x00181fff29217589 */ /* 0x0002a800000e0000 */
[----:B------:R1:W3:Y:S02]  /*9d50*/  SHFL.IDX PT, R32, R40, RZ, 0x181f ;  /* 0x00181fff28207589 */ /* 0x0002e400000e0000 */
.L_x_3115:
        /* <DEDUP_REMOVED lines=24> */
.L_x_2793:
[----:B------:R-:W-:Y:S05]  /*9ee0*/  BSYNC B1 ;  /* 0x0000000000017941 */ /* 0x000fea0003800000 */
.L_x_2792:
[----:B------:R-:W-:-:S03]  /*9ef0*/  UMOV UR4, 0xffffffff ;  /* 0xffffffff00047882 */ /* 0x000fc60000000000 */
[----:B------:R-:W-:Y:S05]  /*9f00*/  BRA.DIV UR4, `(.L_x_2794) ;  /* 0x0000025204f47947 */ /* 0x000fea000b800000 */
[----:B--2-4-:R2:W4:Y:S04]  /*9f10*/  SHFL.IDX PT, R33, R41, 0x1, 0x181f ;  /* 0x00381f0029217f89 */ /* 0x01452800000e0000 */
[----:B---3--:R2:W3:Y:S02]  /*9f20*/  SHFL.IDX PT, R32, R40, 0x1, 0x181f ;  /* 0x00381f0028207f89 */ /* 0x0084e400000e0000 */
.L_x_3119:
        /* <DEDUP_REMOVED lines=25> */
.L_x_2796:
[----:B------:R-:W-:Y:S05]  /*a0c0*/  BSYNC B1 ;  /* 0x0000000000017941 */ /* 0x000fea0003800000 */
.L_x_2795:
[----:B------:R-:W-:-:S03]  /*a0d0*/  UMOV UR4, 0xffffffff ;  /* 0xffffffff00047882 */ /* 0x000fc60000000000 */
[----:B------:R-:W-:Y:S05]  /*a0e0*/  BRA.DIV UR4, `(.L_x_2797) ;  /* 0x0000025204c87947 */ /* 0x000fea000b800000 */
[----:B---34-:R3:W4:Y:S04]  /*a0f0*/  SHFL.IDX PT, R33, R41, 0x2, 0x181f ;  /* 0x00581f0029217f89 */ /* 0x01872800000e0000 */
[----:B------:R3:W0:Y:S02]  /*a100*/  SHFL.IDX PT, R32, R40, 0x2, 0x181f ;  /* 0x00581f0028207f89 */ /* 0x00062400000e0000 */
.L_x_3123:
        /* <DEDUP_REMOVED lines=24> */
.L_x_2739:
[----:B------:R-:W-:Y:S05]  /*a290*/  BSYNC B0 ;  /* 0x0000000000007941 */ /* 0x000fea0003800000 */
.L_x_2692:
[----:B------:R-:W5:Y:S01]  /*a2a0*/  S2R R11, SR_TID.X ;  /* 0x00000000000b7919 */ /* 0x000f620000002100 */
        /* <DEDUP_REMOVED lines=8> */
[----:B-----5:R-:W-:Y:S01]  /*a330*/  LOP3.LUT R11, R11, 0x7f, RZ, 0xc0, !PT ;  /* 0x0000007f0b0b7812 */ /* 0x020fe200078ec0ff */
[----:B--2---:R2:W-:Y:S03]  /*a340*/  BAR.SYNC.DEFER_BLOCKING R141, 0x80 ;  /* 0x0002008d0000751d */ /* 0x0045e60000010000 */
[----:B------:R-:W-:-:S13]  /*a350*/  ISETP.NE.AND P3, PT, R11, RZ, PT ;  /* 0x000000ff0b00720c */ /* 0x000fda0003f65270 */
[----:B------:R-:W-:-:S04]  /*a360*/  @!P3 IADD3 R11, R89, 0x388a0, RZ ;  /* 0x000388a0590bb810 */ /* 0x000fc80007ffe0ff */
[----:B------:R-:W-:-:S04]  /*a370*/  @!P3 PRMT R11, RZ, 0x654, R11 ;  /* 0x00000654ff0bb816 */ /* 0x000fc8000000000b */
[----:B------:R2:W-:Y:S01]  /*a380*/  @!P3 SYNCS.ARRIVE.TRANS64.RED.A1T0 RZ, [R11+URZ], RZ ;  /* 0x000000ff0bffb9a7 */ /* 0x0005e2000810043f */
[----:B------:R-:W-:Y:S05]  /*a390*/  @!P0 BRA `(.L_x_2799) ;  /* 0x0000000000048947 */ /* 0x000fea0003800000 */
[----:B------:R-:W-:Y:S01]  /*a3a0*/  BPT.TRAP 0x1 ;  /* 0x000000040000795c */ /* 0x000fe20000300000 */
.L_x_2799:
[----:B------:R-:W-:Y:S05]  /*a3b0*/  BSYNC B0 ;  /* 0x0000000000007941 */ /* 0x000fea0003800000 */
.L_x_2798:
[----:B------:R-:W5:Y:S01]  /*a3c0*/  SYNCS.PHASECHK.TRANS64.TRYWAIT P0, [R89+URZ+0x388b0], R90 ;  /* 0x0388b05a590075a7 */ /* 0x000f62000800017f */
[----:B------:R-:W-:Y:S01]  /*a3d0*/  ULDC UR61, c[0x0][0x2f4] ;  /* 0x0000bd00003d7ab9 */ /* 0x000fe20000000800 */
[----:B------:R-:W-:Y:S04]  /*a3e0*/  BSSY B0, `(.L_x_2800) ;  /* 0x0000002000007945 */ /* 0x000fe80003800000 */
[----:B-----5:R-:W-:Y:S05]  /*a3f0*/  @!P0 BRA `(.L_x_2801) ;  /* 0x0000025000508947 */ /* 0x020fea0003800000 */
.L_x_3124:
[----:B------:R-:W-:Y:S05]  /*a400*/  BSYNC B0 ;  /* 0x0000000000007941 */ /* 0x000fea0003800000 */
.L_x_2800:
[----:B------:R-:W-:Y:S01]  /*a410*/  ULDC.64 UR4, c[0x0][0x328] ;  /* 0x0000ca0000047ab9 */ /* 0x000fe20000000a00 */
[----:B------:R-:W-:Y:S01]  /*a420*/  IMAD.IADD R88, R88, 0x1, -R220 ;  /* 0x0000000158587824 */ /* 0x000fe200078e0adc */
[----:B------:R-:W-:Y:S01]  /*a430*/  BSSY B0, `(.L_x_2802) ;  /* 0x000002c000007945 */ /* 0x000fe20003800000 */
[----:B--2---:R-:W-:Y:S02]  /*a440*/  IMAD R11, R86, UR4, RZ ;  /* 0x00000004560b7c24 */ /* 0x004fe4000f8e02ff */
[----:B0---4-:R-:W-:Y:S01]  /*a450*/  IMAD.WIDE.U32 R12, R84, UR4, RZ ;  /* 0x00000004540c7c25 */ /* 0x011fe2000f8e00ff */
[C---:B------:R-:W-:Y:S02]  /*a460*/  ISETP.GE.AND P4, PT, R88.reuse, 0x1, PT ;  /* 0x000000015800780c */ /* 0x040fe40003f86270 */
[----:B------:R-:W-:Y:S01]  /*a470*/  ISETP.GE.AND P0, PT, R88, 0x21, PT ;  /* 0x000000215800780c */ /* 0x000fe20003f06270 */
[----:B------:R-:W-:Y:S01]  /*a480*/  IMAD R11, R84, UR5, R11 ;  /* 0x00000005540b7c24 */ /* 0x000fe2000f8e020b */
[----:B------:R-:W-:-:S02]  /*a490*/  ULDC.64 UR4, c[0x0][0x338] ;  /* 0x0000ce0000047ab9 */ /* 0x000fc40000000a00 */
[----:B------:R-:W-:Y:S02]  /*a4a0*/  IMAD R14, R87, UR4, RZ ;  /* 0x00000004570e7c24 */ /* 0x000fe4000f8e02ff */
        /* <DEDUP_REMOVED lines=8> */
[----:B------:R-:W-:-:S04]  /*a530*/  ULDC.64 UR4, c[0x0][0x318] ;  /* 0x0000c60000047ab9 */ /* 0x000fc80000000a00 */
[----:B------:R-:W-:Y:S02]  /*a540*/  IADD3 R11, R13, R11, RZ ;  /* 0x0000000b0d0b7210 */ /* 0x000fe40007ffe0ff */
        /* <DEDUP_REMOVED lines=26> */
.L_x_2803:
[----:B------:R-:W-:Y:S05]  /*a6f0*/  BSYNC B0 ;  /* 0x0000000000007941 */ /* 0x000fea0003800000 */
.L_x_2802:
        /* <DEDUP_REMOVED lines=25> */
.L_x_2805:
[----:B------:R-:W-:Y:S05]  /*a890*/  BSYNC B0 ;  /* 0x0000000000007941 */ /* 0x000fea0003800000 */
.L_x_2804:
        /* <DEDUP_REMOVED lines=26> */
.L_x_2807:
[----:B------:R-:W-:Y:S05]  /*aa40*/  BSYNC B0 ;  /* 0x0000000000007941 */ /* 0x000fea0003800000 */
.L_x_2806:
        /* <DEDUP_REMOVED lines=8> */
[----:B------:R-:W-:Y:S01]  /*aad0*/  ISETP.NE.AND P4, PT, R113, RZ, PT ;  /* 0x000000ff7100720c */ /* 0x000fe20003f85270 */
[----:B------:R-:W-:-:S02]  /*aae0*/  VIADD R212, R212, 0x1 ;  /* 0x00000001d4d47836 */ /* 0x000fc40000000000 */
[----:B------:R-:W-:Y:S02]  /*aaf0*/  @!P3 PRMT R89, RZ, 0x654, R89 ;  /* 0x00000654ff59b816 */ /* 0x000fe40000000059 */
[----:B------:R-:W-:Y:S02]  /*ab00*/  PLOP3.LUT P0, PT, PT, PT, PT, 0x8, 0x0 ;  /* 0x000000000000781c */ /* 0x000fe40003f0e170 */
[----:B------:R1:W-:Y:S01]  /*ab10*/  @!P3 SYNCS.ARRIVE.TRANS64.RED.A1T0 RZ, [R89+URZ], RZ ;  /* 0x000000ff59ffb9a7 */ /* 0x0003e2000810043f */
[----:B------:R-:W-:-:S04]  /*ab20*/  ISETP.NE.AND P3, PT, R212, 0x2, PT ;  /* 0x00000002d400780c */ /* 0x000fc80003f65270 */
[----:B0-----:R-:W-:Y:S02]  /*ab30*/  SEL R11, RZ, 0x1, P3 ;  /* 0x00000001ff0b7807 */ /* 0x001fe40001800000 */
[----:B------:R-:W-:Y:S02]  /*ab40*/  SEL R212, R212, RZ, P3 ;  /* 0x000000ffd4d47207 */ /* 0x000fe40001800000 */
[----:B------:R-:W-:Y:S01]  /*ab50*/  LOP3.LUT R228, R228, R11, RZ, 0x3c, !PT ;  /* 0x0000000be4e47212 */ /* 0x000fe200078e3cff */
[----:B-1----:R-:W-:Y:S06]  /*ab60*/  @P4 BRA `(.L_x_2808) ;  /* 0xffffff7800044947 */ /* 0x002fec000383ffff */
.L_x_2687:
[----:B------:R-:W4:Y:S01]  /*ab70*/  LDL R11, [R1+0x68] ;  /* 0x00006800010b7983 */ /* 0x000f220000100800 */
[----:B------:R-:W0:Y:S01]  /*ab80*/  LDC R0, c[0x0][0x448] ;  /* 0x00011200ff007b82 */ /* 0x000e220000000800 */
[----:B------:R-:W-:Y:S01]  /*ab90*/  BSSY B0, `(.L_x_2809) ;  /* 0x0000055000007945 */ /* 0x000fe20003800000 */
        /* <DEDUP_REMOVED lines=9> */
[----:B------:R-:W-:Y:S01]  /*ac30*/  CS2R R130, SRZ ;  /* 0x0000000000827805 */ /* 0x000fe2000001ff00 */
[----:B------:R-:W-:Y:S01]  /*ac40*/  IMAD.MOV.U32 R129, RZ, RZ, RZ ;  /* 0x000000ffff817224 */ /* 0x000fe200078e00ff */
[----:B------:R-:W-:Y:S02]  /*ac50*/  CS2R R174, SRZ ;  /* 0x0000000000ae7805 */ /* 0x000fe4000001ff00 */
[----:B------:R-:W-:-:S02]  /*ac60*/  CS2R R126, SRZ ;  /* 0x00000000007e7805 */ /* 0x000fc4000001ff00 */
[----:B---3--:R-:W-:Y:S02]  /*ac70*/  CS2R R124, SRZ ;  /* 0x00000000007c7805 */ /* 0x008fe4000001ff00 */
        /* <DEDUP_REMOVED lines=8> */
[----:B0-----:R-:W-:Y:S02]  /*ad00*/  ISETP.NE.AND P1, PT, R0, 0x1, PT ;  /* 0x000000010000780c */ /* 0x001fe40003f25270 */
        /* <DEDUP_REMOVED lines=12> */
[----:B------:R-:W0:Y:S01]  /*add0*/  @P1 LDC R3, c[0x0][0x44c] ;  /* 0x00011300ff031b82 */ /* 0x000e220000000800 */
[----:B------:R-:W-:Y:S02]  /*ade0*/  CS2R R82, SRZ ;  /* 0x0000000000527805 */ /* 0x000fe4000001ff00 */
[----:B------:R-:W-:-:S02]  /*adf0*/  CS2R R56, SRZ ;  /* 0x0000000000387805 */ /* 0x000fc4000001ff00 */
[----:B------:R-:W-:Y:S02]  /*ae00*/  CS2R R78, SRZ ;  /* 0x00000000004e7805 */ /* 0x000fe4000001ff00 */
[----:B------:R-:W-:Y:S02]  /*ae10*/  CS2R R52, SRZ ;  /* 0x0000000000347805 */ /* 0x000fe4000001ff00 */
[----:B------:R-:W-:Y:S02]  /*ae20*/  CS2R R166, SRZ ;  /* 0x0000000000a67805 */ /* 0x000fe4000001ff00 */
[----:B------:R-:W-:Y:S02]  /*ae30*/  CS2R R74, SRZ ;  /* 0x00000000004a7805 */ /* 0x000fe4000001ff00 */
[----:B------:R-:W-:Y:S01]  /*ae40*/  CS2R R48, SRZ ;  /* 0x0000000000307805 */ /* 0x000fe2000001ff00 */
[----:B------:R-:W1:Y:S01]  /*ae50*/  @P1 LDC R2, c[0x0][0x450] ;  /* 0x00011400ff021b82 */ /* 0x000e620000000800 */
        /* <DEDUP_REMOVED lines=15> */
[----:B--2---:R-:W-:Y:S02]  /*af50*/  CS2R R38, SRZ ;  /* 0x0000000000267805 */ /* 0x004fe4000001ff00 */
[----:B------:R-:W-:Y:S02]  /*af60*/  MOV R24, RZ ;  /* 0x000000ff00187202 */ /* 0x000fe40000000f00 */
[----:B------:R-:W-:Y:S02]  /*af70*/  CS2R R34, SRZ ;  /* 0x0000000000227805 */ /* 0x000fe4000001ff00 */
[----:B------:R-:W-:Y:S01]  /*af80*/  CS2R R32, SRZ ;  /* 0x0000000000207805 */ /* 0x000fe2000001ff00 */
[----:B------:R-:W-:Y:S01]  /*af90*/  IMAD.MOV.U32 R4, RZ, RZ, RZ ;  /* 0x000000ffff047224 */ /* 0x000fe200078e00ff */
[----:B------:R-:W-:Y:S01]  /*afa0*/  MOV R26, RZ ;  /* 0x000000ff001a7202 */ /* 0x000fe20000000f00 */
[----:B------:R-:W-:-:S02]  /*afb0*/  IMAD.MOV.U32 R9, RZ, RZ, RZ ;  /* 0x000000ffff097224 */ /* 0x000fc400078e00ff */
[----:B----4-:R-:W-:Y:S01]  /*afc0*/  VIADD R0, R11, 0x7f ;  /* 0x0000007f0b007836 */ /* 0x010fe20000000000 */
[----:B------:R-:W-:-:S03]  /*afd0*/  CS2R R10, SRZ ;  /* 0x00000000000a7805 */ /* 0x000fc6000001ff00 */
[----:B0-----:R-:W-:-:S05]  /*afe0*/  @P1 IMAD.HI.U32 R3, R0, R3, RZ ;  /* 0x0000000300031227 */ /* 0x001fca00078e00ff */
[----:B-1----:R-:W-:Y:S02]  /*aff0*/  @P1 SHF.R.U32.HI R0, RZ, R2, R3 ;  /* 0x00000002ff001219 */ /* 0x002fe40000011603 */
[----:B------:R-:W-:Y:S02]  /*b000*/  PLOP3.LUT P1, PT, PT, PT, PT, 0x80, 0x0 ;  /* 0x000000000000781c */ /* 0x000fe40003f2f070 */
[----:B------:R-:W-:Y:S02]  /*b010*/  IADD3 R0, R139, R0, RZ ;  /* 0x000000008b007210 */ /* 0x000fe40007ffe0ff */
[----:B------:R-:W-:-:S03]  /*b020*/  CS2R R138, SRZ ;  /* 0x00000000008a7805 */ /* 0x000fc6000001ff00 */
[----:B------:R-:W-:-:S05]  /*b030*/  IMAD.HI R0, R0, 0x66666667, RZ ;  /* 0x6666666700007827 */ /* 0x000fca00078e02ff */
[----:B------:R-:W-:-:S04]  /*b040*/  SHF.R.U32.HI R3, RZ, 0x1f, R0 ;  /* 0x0000001fff037819 */ /* 0x000fc80000011600 */
[----:B------:R-:W-:Y:S01]  /*b050*/  LEA.HI.SX32 R3, R0, R3, 0x1b ;  /* 0x0000000300037211 */ /* 0x000fe200078fdaff */
[----:B------:R-:W-:-:S03]  /*b060*/  IMAD.MOV.U32 R0, RZ, RZ, RZ ;  /* 0x000000ffff007224 */ /* 0x000fc600078e00ff */
[----:B------:R-:W-:Y:S02]  /*b070*/  VIMNMX R2, R140, R3, PT ;  /* 0x000000038c027248 */ /* 0x000fe40003fe0100 */
[----:B------:R-:W-:Y:S01]  /*b080*/  CS2R R140, SRZ ;  /* 0x00000000008c7805 */ /* 0x000fe2000001ff00 */
[----:B------:R-:W-:Y:S01]  /*b090*/  IMAD.MOV.U32 R3, RZ, RZ, RZ ;  /* 0x000000ffff037224 */ /* 0x000fe200078e00ff */
[----:B------:R-:W-:Y:S01]  /*b0a0*/  ISETP.GE.AND P2, PT, R2, 0x1, PT ;  /* 0x000000010200780c */ /* 0x000fe20003f46270 */
[----:B------:R-:W-:-:S12]  /*b0b0*/  @P0 BRA `(.L_x_2810) ;  /* 0x0000000000080947 */ /* 0x000fd80003800000 */
[----:B------:R-:W0:Y:S02]  /*b0c0*/  FENCE.VIEW.ASYNC.G ;  /* 0x00000000000073c6 */ /* 0x000e240000000100 */
[----:B0-----:R-:W-:Y:S06]  /*b0d0*/  BAR.ARV 0xc, 0x180 ;  /* 0x0306000000007b1d */ /* 0x001fec0000002000 */
.L_x_2810:
[----:B------:R-:W-:Y:S05]  /*b0e0*/  BSYNC B0 ;  /* 0x0000000000007941 */ /* 0x000fea0003800000 */
.L_x_2809:
[----:B------:R-:W-:Y:S02]  /*b0f0*/  IMAD.MOV.U32 R25, RZ, RZ, RZ ;  /* 0x000000ffff197224 */ /* 0x000fe400078e00ff */
        /* <DEDUP_REMOVED lines=35> */
.L_x_2812:
        /* <DEDUP_REMOVED lines=13> */
.L_x_2816:
[----:B-1----:R1:W2:Y:S02]  /*b400*/  SYNCS.PHASECHK.TRANS64.TRYWAIT P0, [R22+URZ+0x38800], R3 ;  /* 0x03880003160075a7 */ /* 0x0022a4000800017f */
[----:B--2---:R-:W-:Y:S05]  /*b410*/  @!P0 NANOSLEEP.SYNCS 0x989680 ;  /* 0x009896800000895d */ /* 0x004fea0003900000 */
[----:B------:R-:W2:Y:S02]  /*b420*/  @!P0 SYNCS.PHASECHK.TRANS64 P0, [R22+URZ+0x38800], R3 ;  /* 0x03880003160085a7 */ /* 0x000ea4000800007f */
[----:B--2---:R-:W-:Y:S05]  /*b430*/  @!P0 BRA `(.L_x_2816) ;  /* 0xfffffffc00f08947 */ /* 0x004fea000383ffff */
.L_x_2815:
[----:B------:R-:W-:Y:S05]  /*b440*/  BSYNC B0 ;  /* 0x0000000000007941 */ /* 0x000fea0003800000 */
.L_x_2814:
[----:B------:R-:W-:Y:S05]  /*b450*/  BRA `(.L_x_2817) ;  /* 0x0000009400807947 */ /* 0x000fea0003800000 */
.L_x_2813:
[----:B------:R-:W2:Y:S01]  /*b460*/  LDL R30, [R1+0x84] ;  /* 0x00008400011e7983 */ /* 0x000ea20000100800 */
[----:B-----5:R-:W-:Y:S01]  /*b470*/  SHF.R.S32.HI R0, RZ, 0x1f, R135 ;  /* 0x0000001fff007819 */ /* 0x020fe20000011487 */
[----:B------:R-:W-:Y:S02]  /*b480*/  ULDC.64 UR6, c[0x0][0x408] ;  /* 0x0001020000067ab9 */ /* 0x000fe40000000a00 */
[----:B------:R-:W-:Y:S01]  /*b490*/  IMAD.WIDE.U32 R26, R135, UR6, RZ ;  /* 0x00000006871a7c25 */ /* 0x000fe2000f8e00ff */
[----:B--2---:R-:W-:-:S13]  /*b4a0*/  R2UR UR4, R30 ;  /* 0x000000001e0472ca */ /* 0x004fda00000e0000 */
[----:B------:R-:W-:-:S03]  /*b4b0*/  ULOP3.LUT UP0, URZ, UR4, 0x3ff, URZ, 0xc0, !UPT ;  /* 0x000003ff043f7892 */ /* 0x000fc6000f80c03f */
[----:B------:R-:W-:Y:S02]  /*b4c0*/  ULDC.64 UR4, c[0x0][0x3f8] ;  /* 0x0000fe0000047ab9 */ /* 0x000fe40000000a00 */
[C---:B------:R-:W-:Y:S01]  /*b4d0*/  IMAD R4, R0.reuse, UR4, RZ ;  /* 0x0000000400047c24 */ /* 0x040fe2000f8e02ff */
[----:B------:R-:W-:Y:S01]  /*b4e0*/  PLOP3.LUT P0, PT, PT, PT, UP0, 0x80, 0x0 ;  /* 0x000000000000781c */ /* 0x000fe20003f0f008 */
[----:B------:R-:W-:Y:S02]  /*b4f0*/  IMAD R0, R0, UR6, RZ ;  /* 0x0000000600007c24 */ /* 0x000fe4000f8e02ff */
[----:B------:R-:W-:-:S04]  /*b500*/  IMAD.WIDE.U32 R24, R135, UR4, RZ ;  /* 0x0000000487187c25 */ /* 0x000fc8000f8e00ff */
[C---:B------:R-:W-:Y:S02]  /*b510*/  IMAD R31, R135.reuse, UR7, R0 ;  /* 0x00000007871f7c24 */ /* 0x040fe4000f8e0200 */
[----:B------:R-:W-:-:S03]  /*b520*/  IMAD R29, R135, UR5, R4 ;  /* 0x00000005871d7c24 */ /* 0x000fc6000f8e0204 */
[----:B------:R-:W-:Y:S01]  /*b530*/  IADD3 R31, R31, R27, RZ ;  /* 0x0000001b1f1f7210 */ /* 0x000fe20007ffe0ff */
[----:B------:R-:W-:Y:S01]  /*b540*/  IMAD.IADD R29, R29, 0x1, R25 ;  /* 0x000000011d1d7824 */ /* 0x000fe200078e0219 */
        /* <DEDUP_REMOVED lines=17> */
.L_x_2818:
[----:B------:R-:W2:Y:S01]  /*b660*/  LDL R20, [R1+0x58] ;  /* 0x0000580001147983 */ /* 0x000ea20000100800 */
[----:B------:R-:W-:-:S03]  /*b670*/  ULDC.U8 UR4, c[0x0][0x410] ;  /* 0x0001040000047ab9 */ /* 0x000fc60000000000 */
[----:B------:R-:W3:Y:S01]  /*b680*/  LDL R126, [R1+0x68] ;  /* 0x00006800017e7983 */ /* 0x000ee20000100800 */
[----:B------:R-:W-:Y:S01]  /*b690*/  R2UR UR5, R30 ;  /* 0x000000001e0572ca */ /* 0x000fe200000e0000 */
[----:B------:R-:W-:Y:S01]  /*b6a0*/  BSSY B0, `(.L_x_2819) ;  /* 0x0000933000007945 */ /* 0x000fe20003800000 */
[----:B------:R-:W-:Y:S01]  /*b6b0*/  ISETP.NE.AND P0, PT, RZ, UR4, PT ;  /* 0x00000004ff007c0c */ /* 0x000fe2000bf05270 */
[----:B------:R-:W-:Y:S01]  /*b6c0*/  VIADD R89, R220, 0x20 ;  /* 0x00000020dc597836 */ /* 0x000fe20000000000 */
[----:B------:R-:W-:Y:S02]  /*b6d0*/  LEA.HI R33, R33, R28, RZ, 0x3 ;  /* 0x0000001c21217211 */ /* 0x000fe400078f18ff */
[----:B------:R-:W-:Y:S02]  /*b6e0*/  SHF.R.U32.HI R21, RZ, 0x3, R229 ;  /* 0x00000003ff157819 */ /* 0x000fe400000116e5 */
[----:B------:R-:W-:Y:S02]  /*b6f0*/  LOP3.LUT R0, R229, 0x38, R16, 0xf8, !PT ;  /* 0x00000038e5007812 */ /* 0x000fe400078ef810 */
[----:B------:R-:W-:-:S02]  /*b700*/  LOP3.LUT R33, R33, 0xfffffff8, RZ, 0xc0, !PT ;  /* 0xfffffff821217812 */ /* 0x000fc400078ec0ff */
[----:B------:R-:W-:Y:S02]  /*b710*/  IADD3 R3, R220, 0x60, RZ ;  /* 0x00000060dc037810 */ /* 0x000fe40007ffe0ff */
[----:B--2---:R-:W-:Y:S01]  /*b720*/  LOP3.LUT R87, R20, R0, R21, 0xf6, !PT ;  /* 0x0000000014577212 */ /* 0x004fe200078ef615 */
[----:B------:R-:W-:Y:S02]  /*b730*/  IMAD.IADD R0, R28, 0x1, -R33 ;  /* 0x000000011c007824 */ /* 0x000fe400078e0a21 */
[----:B---3--:R-:W-:Y:S01]  /*b740*/  IMAD.IADD R73, R220, 0x1, R126 ;  /* 0x00000001dc497824 */ /* 0x008fe200078e027e */
[----:B------:R-:W-:-:S03]  /*b750*/  LEA R87, R87, UR5, 0x1 ;  /* 0x0000000557577c11 */ /* 0x000fc6000f8e08ff */
[----:B------:R-:W-:Y:S01]  /*b760*/  IMAD R7, R0, 0x20, R73 ;  /* 0x0000002000077824 */ /* 0x000fe200078e0249 */
[----:B------:R-:W-:Y:S06]  /*b770*/  @!P0 BRA `(.L_x_2820) ;  /* 0x0000004400f08947 */ /* 0x000fec0003800000 */
[----:B------:R-:W0:Y:S01]  /*b780*/  LDC R116, c[0x0][0x448] ;  /* 0x00011200ff747b82 */ /* 0x000e220000000800 */
[----:B------:R-:W-:Y:S01]  /*b790*/  ULDC.64 UR4, c[0x0][0x3f8] ;  /* 0x0000fe0000047ab9 */ /* 0x000fe20000000a00 */
[----:B------:R-:W-:Y:S01]  /*b7a0*/  ULDC.64 UR6, c[0x0][0x408] ;  /* 0x0001020000067ab9 */ /* 0x000fe20000000a00 */
[----:B------:R-:W-:Y:S01]  /*b7b0*/  IMAD.MOV.U32 R4, RZ, RZ, R24 ;  /* 0x000000ffff047224 */ /* 0x000fe200078e0018 */
[----:B------:R-:W-:Y:S01]  /*b7c0*/  SHF.R.S32.HI R85, RZ, 0x1f, R224 ;  /* 0x0000001fff557819 */ /* 0x000fe200000114e0 */
[----:B------:R-:W-:Y:S01]  /*b7d0*/  IMAD.MOV.U32 R8, RZ, RZ, R26 ;  /* 0x000000ffff087224 */ /* 0x000fe200078e001a */
[----:B------:R-:W-:Y:S01]  /*b7e0*/  SHF.R.S32.HI R86, RZ, 0x1f, R221 ;  /* 0x0000001fff567819 */ /* 0x000fe200000114dd */
[----:B------:R-:W-:Y:S01]  /*b7f0*/  IMAD.MOV.U32 R9, RZ, RZ, R31 ;  /* 0x000000ffff097224 */ /* 0x000fe200078e001f */
[----:B------:R-:W-:Y:S02]  /*b800*/  SHF.R.S32.HI R93, RZ, 0x1f, R214 ;  /* 0x0000001fff5d7819 */ /* 0x000fe400000114d6 */
[----:B------:R-:W-:-:S02]  /*b810*/  SHF.R.S32.HI R95, RZ, 0x1f, R222 ;  /* 0x0000001fff5f7819 */ /* 0x000fc400000114de */
[----:B0-----:R-:W-:-:S13]  /*b820*/  ISETP.NE.AND P0, PT, R116, 0x1, PT ;  /* 0x000000017400780c */ /* 0x001fda0003f05270 */
[----:B------:R-:W0:Y:S08]  /*b830*/  @P0 LDC R0, c[0x0][0x44c] ;  /* 0x00011300ff000b82 */ /* 0x000e300000000800 */
[----:B------:R-:W1:Y:S01]  /*b840*/  @P0 LDC R5, c[0x0][0x450] ;  /* 0x00011400ff050b82 */ /* 0x000e620000000800 */
[----:B0-----:R-:W-:-:S05]  /*b850*/  @P0 IMAD.HI.U32 R0, R7, R0, RZ ;  /* 0x0000000007000227 */ /* 0x001fca00078e00ff */
[----:B-1----:R-:W-:Y:S02]  /*b860*/  @P0 SHF.R.U32.HI R7, RZ, R5, R0 ;  /* 0x00000005ff070219 */ /* 0x002fe40000011600 */
[----:B------:R-:W-:Y:S02]  /*b870*/  MOV R5, R29 ;  /* 0x0000001d00057202 */ /* 0x000fe40000000f00 */
[----:B------:R-:W-:Y:S01]  /*b880*/  SHF.R.S32.HI R0, RZ, 0x1f, R7 ;  /* 0x0000001fff007819 */ /* 0x000fe20000011407 */
[----:B------:R-:W-:-:S04]  /*b890*/  IMAD.WIDE.U32 R8, R7, UR6, R8 ;  /* 0x0000000607087c25 */ /* 0x000fc8000f8e0008 */
[C---:B------:R-:W-:Y:S02]  /*b8a0*/  IMAD R6, R0.reuse, UR4, RZ ;  /* 0x0000000400067c24 */ /* 0x040fe4000f8e02ff */
[----:B------:R-:W-:Y:S02]  /*b8b0*/  IMAD R0, R0, UR6, RZ ;  /* 0x0000000600007c24 */ /* 0x000fe4000f8e02ff */
[----:B------:R-:W-:-:S04]  /*b8c0*/  IMAD.WIDE.U32 R4, R7, UR4, R4 ;  /* 0x0000000407047c25 */ /* 0x000fc8000f8e0004 */
[C---:B------:R-:W-:Y:S01]  /*b8d0*/  IMAD R11, R7.reuse, UR5, R6 ;  /* 0x00000005070b7c24 */ /* 0x040fe2000f8e0206 */
[----:B------:R-:W-:Y:S01]  /*b8e0*/  ULDC.64 UR4, c[0x0][0x3e8] ;  /* 0x0000fa0000047ab9 */ /* 0x000fe20000000a00 */
[----:B------:R-:W-:Y:S01]  /*b8f0*/  IMAD R13, R7, UR7, R0 ;  /* 0x00000007070d7c24 */ /* 0x000fe2000f8e0200 */
[----:B------:R-:W-:Y:S01]  /*b900*/  ULDC.64 UR6, c[0x0][0x400] ;  /* 0x0001000000067ab9 */ /* 0x000fe20000000a00 */
[----:B------:R-:W-:Y:S01]  /*b910*/  IMAD.IADD R7, R5, 0x1, R11 ;  /* 0x0000000105077824 */ /* 0x000fe200078e020b */
[----:B------:R-:W-:Y:S01]  /*b920*/  LEA R6, P0, R4, UR4, 0x1 ;  /* 0x0000000404067c11 */ /* 0x000fe2000f8008ff */
[----:B------:R-:W-:Y:S01]  /*b930*/  UMOV UR4, 0xffffffff ;  /* 0xffffffff00047882 */ /* 0x000fe20000000000 */
[----:B------:R-:W-:Y:S02]  /*b940*/  LEA R0, P1, R8, UR6, 0x1 ;  /* 0x0000000608007c11 */ /* 0x000fe4000f8208ff */
[----:B------:R-:W-:Y:S02]  /*b950*/  IADD3 R5, R9, R13, RZ ;  /* 0x0000000d09057210 */ /* 0x000fe40007ffe0ff */
[----:B------:R-:W-:-:S02]  /*b960*/  LEA.HI.X R7, R4, UR5, R7, 0x1, P0 ;  /* 0x0000000504077c11 */ /* 0x000fc400080f0c07 */
[----:B------:R-:W-:Y:S01]  /*b970*/  LEA.HI.X R8, R8, UR7, R5, 0x1, P1 ;  /* 0x0000000708087c11 */ /* 0x000fe200088f0c05 */
[----:B------:R-:W-:Y:S06]  /*b980*/  BRA.DIV UR4, `(.L_x_2821) ;  /* 0x0000023e04007947 */ /* 0x000fec000b800000 */
[----:B------:R0:W1:Y:S04]  /*b990*/  SHFL.IDX PT, R4, R7, RZ, 0x181f ;  /* 0x00181fff07047589 */ /* 0x00006800000e0000 */
[----:B------:R0:W2:Y:S04]  /*b9a0*/  SHFL.IDX PT, R5, R6, RZ, 0x181f ;  /* 0x00181fff06057589 */ /* 0x0000a800000e0000 */
[----:B------:R0:W3:Y:S04]  /*b9b0*/  SHFL.IDX PT, R9, R8, RZ, 0x181f ;  /* 0x00181fff08097589 */ /* 0x0000e800000e0000 */
[----:B------:R0:W4:Y:S02]  /*b9c0*/  SHFL.IDX PT, R14, R0, RZ, 0x181f ;  /* 0x00181fff000e7589 */ /* 0x00012400000e0000 */
.L_x_3130:
[----:B------:R-:W5:Y:S01]  /*b9d0*/  LDL R10, [R1+0x6c] ;  /* 0x00006c00010a7983 */ /* 0x000f620000100800 */
        /* <DEDUP_REMOVED lines=9> */
[----:B-----5:R-:W-:-:S05]  /*ba70*/  IMAD R116, R10, R116, RZ ;  /* 0x000000740a747224 */ /* 0x020fca00078e02ff */
[----:B------:R-:W-:-:S13]  /*ba80*/  ISETP.GE.AND P0, PT, R73, R116, PT ;  /* 0x000000744900720c */ /* 0x000fda0003f06270 */
[----:B------:R-:W-:Y:S05]  /*ba90*/  @P0 BRA `(.L_x_2823) ;  /* 0x0000000000b80947 */ /* 0x000fea0003800000 */
[----:B------:R-:W-:Y:S01]  /*baa0*/  ULDC UR4, c[0x0][0x3f4] ;  /* 0x0000fd0000047ab9 */ /* 0x000fe20000000800 */
[----:B------:R-:W-:Y:S02]  /*bab0*/  CS2R R80, SRZ ;  /* 0x0000000000507805 */ /* 0x000fe4000001ff00 */
[----:B------:R-:W-:Y:S02]  /*bac0*/  ISETP.GE.AND P3, PT, R214, UR4, PT ;  /* 0x00000004d6007c0c */ /* 0x000fe4000bf66270 */
[----:B------:R-:W-:Y:S02]  /*bad0*/  CS2R R78, SRZ ;  /* 0x00000000004e7805 */ /* 0x000fe4000001ff00 */
[----:B------:R-:W-:Y:S01]  /*bae0*/  ISETP.GE.AND P2, PT, R222, UR4, PT ;  /* 0x00000004de007c0c */ /* 0x000fe2000bf46270 */
[----:B------:R-:W-:Y:S01]  /*baf0*/  ULDC.64 UR6, c[0x0][0x208] ;  /* 0x0000820000067ab9 */ /* 0x000fe20000000a00 */
[----:B------:R-:W-:Y:S02]  /*bb00*/  ISETP.GE.AND P1, PT, R221, UR4, PT ;  /* 0x00000004dd007c0c */ /* 0x000fe4000bf26270 */
[----:B------:R-:W-:-:S05]  /*bb10*/  ISETP.GE.AND P0, PT, R224, UR4, PT ;  /* 0x00000004e0007c0c */ /* 0x000fca000bf06270 */
[C---:B------:R-:W-:Y:S01]  /*bb20*/  @!P3 IMAD.SHL.U32 R12, R214.reuse, 0x2, RZ ;  /* 0x00000002d60cb824 */ /* 0x040fe200078e00ff */
[----:B------:R-:W-:-:S03]  /*bb30*/  @!P3 SHF.L.U64.HI R13, R214, 0x1, R93 ;  /* 0x00000001d60db819 */ /* 0x000fc6000001025d */
[C---:B------:R-:W-:Y:S01]  /*bb40*/  @!P2 IMAD.SHL.U32 R24, R222.reuse, 0x2, RZ ;  /* 0x00000002de18a824 */ /* 0x040fe200078e00ff */
[----:B------:R-:W-:Y:S01]  /*bb50*/  @!P2 SHF.L.U64.HI R25, R222, 0x1, R95 ;  /* 0x00000001de19a819 */ /* 0x000fe2000001025f */
[----:B------:R-:W-:Y:S01]  /*bb60*/  @!P1 IMAD.SHL.U32 R28, R221, 0x2, RZ ;  /* 0x00000002dd1c9824 */ /* 0x000fe200078e00ff */
[CC--:B--2---:R-:W-:Y:S02]  /*bb70*/  @!P3 IADD3 R10, P5, R5.reuse, R12.reuse, RZ ;  /* 0x0000000c050ab210 */ /* 0x0c4fe40007fbe0ff */
[----:B----4-:R-:W-:Y:S02]  /*bb80*/  @!P3 IADD3 R12, P4, R14, R12, RZ ;  /* 0x0000000c0e0cb210 */ /* 0x010fe40007f9e0ff */
[-C--:B------:R-:W-:Y:S01]  /*bb90*/  @!P2 IADD3 R20, P6, R5, R24.reuse, RZ ;  /* 0x000000180514a210 */ /* 0x080fe20007fde0ff */
[--C-:B-1----:R-:W-:Y:S01]  /*bba0*/  @!P3 IMAD.X R11, R4, 0x1, R13.reuse, P5 ;  /* 0x00000001040bb824 */ /* 0x102fe200028e060d */
[----:B------:R-:W-:Y:S01]  /*bbb0*/  @!P1 SHF.L.U64.HI R29, R221, 0x1, R86 ;  /* 0x00000001dd1d9819 */ /* 0x000fe20000010256 */
[----:B---3--:R-:W-:Y:S01]  /*bbc0*/  @!P3 IMAD.X R13, R9, 0x1, R13, P4 ;  /* 0x00000001090db824 */ /* 0x008fe200020e060d */
[----:B------:R-:W-:Y:S01]  /*bbd0*/  @!P2 IADD3 R24, P5, R14, R24, RZ ;  /* 0x000000180e18a210 */ /* 0x000fe20007fbe0ff */
[----:B------:R-:W-:Y:S01]  /*bbe0*/  @!P2 IMAD.X R21, R4, 0x1, R25, P6 ;  /* 0x000000010415a824 */ /* 0x000fe200030e0619 */
[----:B------:R-:W-:-:S02]  /*bbf0*/  @!P1 IADD3 R26, P4, R5, R28, RZ ;  /* 0x0000001c051a9210 */ /* 0x000fc40007f9e0ff */
[----:B------:R-:W-:Y:S02]  /*bc00*/  CS2R R76, SRZ ;  /* 0x00000000004c7805 */ /* 0x000fe4000001ff00 */
[----:B------:R-:W-:Y:S02]  /*bc10*/  @!P0 SHF.L.U32 R15, R224, 0x1, RZ ;  /* 0x00000001e00f8819 */ /* 0x000fe400000006ff */
[----:B------:R-:W-:Y:S02]  /*bc20*/  CS2R R74, SRZ ;  /* 0x00000000004a7805 */ /* 0x000fe4000001ff00 */
[----:B------:R-:W-:Y:S01]  /*bc30*/  @!P2 IADD3.X R25, R9, R25, RZ, P5, !PT ;  /* 0x000000190919a210 */ /* 0x000fe20002ffe4ff */
[----:B------:R-:W-:Y:S01]  /*bc40*/  @!P1 IMAD.X R27, R4, 0x1, R29, P4 ;  /* 0x00000001041b9824 */ /* 0x000fe200020e061d */
[----:B------:R-:W-:Y:S02]  /*bc50*/  @!P0 SHF.L.U64.HI R32, R224, 0x1, R85 ;  /* 0x00000001e0208819 */ /* 0x000fe40000010255 */
[----:B------:R-:W-:-:S02]  /*bc60*/  CS2R R70, SRZ ;  /* 0x0000000000467805 */ /* 0x000fc4000001ff00 */
[C---:B------:R-:W-:Y:S02]  /*bc70*/  @!P1 IADD3 R28, P6, R14.reuse, R28, RZ ;  /* 0x0000001c0e1c9210 */ /* 0x040fe40007fde0ff */
[----:B------:R-:W-:Y:S02]  /*bc80*/  CS2R R68, SRZ ;  /* 0x0000000000447805 */ /* 0x000fe4000001ff00 */
[-C--:B------:R-:W-:Y:S02]  /*bc90*/  @!P0 IADD3 R30, P5, R5, R15.reuse, RZ ;  /* 0x0000000f051e8210 */ /* 0x080fe40007fbe0ff */
[----:B------:R-:W-:Y:S02]  /*bca0*/  CS2R R64, SRZ ;  /* 0x0000000000407805 */ /* 0x000fe4000001ff00 */
[----:B------:R-:W-:Y:S02]  /*bcb0*/  @!P0 IADD3 R14, P4, R14, R15, RZ ;  /* 0x0000000f0e0e8210 */ /* 0x000fe40007f9e0ff */
[----:B------:R-:W-:Y:S01]  /*bcc0*/  CS2R R62, SRZ ;  /* 0x00000000003e7805 */ /* 0x000fe2000001ff00 */
[C---:B------:R-:W-:Y:S01]  /*bcd0*/  @!P1 IMAD.X R29, R9.reuse, 0x1, R29, P6 ;  /* 0x00000001091d9824 */ /* 0x040fe200030e061d */
[----:B------:R1:W5:Y:S01]  /*bce0*/  @!P3 LD.E.64 R80, desc[UR6][R10.64] ;  /* 0x000000060a50b980 */ /* 0x000362000c101b00 */
[----:B------:R-:W-:Y:S01]  /*bcf0*/  @!P0 IMAD.X R31, R4, 0x1, R32, P5 ;  /* 0x00000001041f8824 */ /* 0x000fe200028e0620 */
[----:B------:R-:W-:-:S02]  /*bd00*/  @!P0 IADD3.X R15, R9, R32, RZ, P4, !PT ;  /* 0x00000020090f8210 */ /* 0x000fc400027fe4ff */
[----:B------:R1:W5:Y:S04]  /*bd10*/  @!P3 LD.E.64 R78, desc[UR6][R12.64] ;  /* 0x000000060c4eb980 */ /* 0x000368000c101b00 */
[----:B------:R1:W5:Y:S04]  /*bd20*/  @!P2 LD.E.64 R76, desc[UR6][R20.64] ;  /* 0x00000006144ca980 */ /* 0x000368000c101b00 */
[----:B------:R1:W5:Y:S04]  /*bd30*/  @!P2 LD.E.64 R74, desc[UR6][R24.64] ;  /* 0x00000006184aa980 */ /* 0x000368000c101b00 */
[----:B------:R1:W5:Y:S04]  /*bd40*/  @!P1 LD.E.64 R70, desc[UR6][R26.64] ;  /* 0x000000061a469980 */ /* 0x000368000c101b00 */
[----:B------:R1:W5:Y:S04]  /*bd50*/  @!P1 LD.E.64 R68, desc[UR6][R28.64] ;  /* 0x000000061c449980 */ /* 0x000368000c101b00 */
[----:B------:R1:W5:Y:S04]  /*bd60*/  @!P0 LD.E.64 R64, desc[UR6][R30.64] ;  /* 0x000000061e408980 */ /* 0x000368000c101b00 */
[----:B------:R1:W5:Y:S02]  /*bd70*/  @!P0 LD.E.64 R62, desc[UR6][R14.64] ;  /* 0x000000060e3e8980 */ /* 0x000364000c101b00 */
.L_x_2823:
[----:B------:R-:W-:Y:S05]  /*bd80*/  BSYNC B1 ;  /* 0x0000000000017941 */ /* 0x000fea0003800000 */
.L_x_2822:
[----:B-1---5:R-:W-:Y:S01]  /*bd90*/  IMAD.MOV.U32 R4, RZ, RZ, R64 ;  /* 0x000000ffff047224 */ /* 0x022fe200078e0040 */
[----:B------:R-:W-:Y:S01]  /*bda0*/  MOV R10, R71 ;  /* 0x00000047000a7202 */ /* 0x000fe20000000f00 */
[----:B--2---:R-:W-:Y:S01]  /*bdb0*/  IMAD.MOV.U32 R5, RZ, RZ, R65 ;  /* 0x000000ffff057224 */ /* 0x004fe200078e0041 */
[----:B------:R-:W-:Y:S01]  /*bdc0*/  UMOV UR4, 0xffffffff ;  /* 0xffffffff00047882 */ /* 0x000fe20000000000 */
[----:B---3--:R-:W-:Y:S01]  /*bdd0*/  IMAD.MOV.U32 R9, RZ, RZ, R70 ;  /* 0x000000ffff097224 */ /* 0x008fe200078e0046 */
[----:B------:R-:W-:Y:S02]  /*bde0*/  CS2R R46, SRZ ;  /* 0x00000000002e7805 */ /* 0x000fe4000001ff00 */
        /* <DEDUP_REMOVED lines=18> */
[----:B------:R-:W-:Y:S02]  /*bf10*/  PRMT R121, R5, 0x5410, R4 ;  /* 0x0000541005797816 */ /* 0x000fe40000000004 */
[----:B------:R-:W-:Y:S01]  /*bf20*/  PRMT R124, R9, 0x5410, R10 ;  /* 0x00005410097c7816 */ /* 0x000fe2000000000a */
[----:B------:R-:W-:Y:S06]  /*bf30*/  BRA.DIV UR4, `(.L_x_2824) ;  /* 0x0000023a04047947 */ /* 0x000fec000b800000 */
[----:B------:R1:W2:Y:S04]  /*bf40*/  SHFL.IDX PT, R4, R7, 0x1, 0x181f ;  /* 0x00381f0007047f89 */ /* 0x0002a800000e0000 */
[----:B------:R1:W3:Y:S04]  /*bf50*/  SHFL.IDX PT, R5, R6, 0x1, 0x181f ;  /* 0x00381f0006057f89 */ /* 0x0002e800000e0000 */
[----:B------:R1:W0:Y:S04]  /*bf60*/  SHFL.IDX PT, R9, R8, 0x1, 0x181f ;  /* 0x00381f0008097f89 */ /* 0x00022800000e0000 */
[----:B----4-:R1:W4:Y:S02]  /*bf70*/  SHFL.IDX PT, R14, R0, 0x1, 0x181f ;  /* 0x00381f00000e7f89 */ /* 0x01032400000e0000 */
.L_x_3136:
        /* <DEDUP_REMOVED lines=22> */
[----:B------:R-:W-:Y:S02]  /*c0e0*/  @!P2 SHF.L.U64.HI R15, R222, 0x1, R95 ;  /* 0x00000001de0fa819 */ /* 0x000fe4000001025f */
[-C--:B---3--:R-:W-:Y:S01]  /*c0f0*/  @!P3 IADD3 R10, P5, R5, R12.reuse, RZ ;  /* 0x0000000c050ab210 */ /* 0x088fe20007fbe0ff */
[----:B------:R-:W-:Y:S01]  /*c100*/  @!P0 IMAD.SHL.U32 R31, R224, 0x2, RZ ;  /* 0x00000002e01f8824 */ /* 0x000fe200078e00ff */
[----:B----4-:R-:W-:Y:S02]  /*c110*/  @!P3 IADD3 R12, P4, R14, R12, RZ ;  /* 0x0000000c0e0cb210 */ /* 0x010fe40007f9e0ff */
[C---:B------:R-:W-:Y:S01]  /*c120*/  @!P1 SHF.L.U32 R28, R221.reuse, 0x1, RZ ;  /* 0x00000001dd1c9819 */ /* 0x040fe200000006ff */
[--C-:B--2---:R-:W-:Y:S01]  /*c130*/  @!P3 IMAD.X R11, R4, 0x1, R13.reuse, P5 ;  /* 0x00000001040bb824 */ /* 0x104fe200028e060d */
[----:B------:R-:W-:Y:S01]  /*c140*/  @!P1 SHF.L.U64.HI R29, R221, 0x1, R86 ;  /* 0x00000001dd1d9819 */ /* 0x000fe20000010256 */
[----:B0-----:R-:W-:Y:S01]  /*c150*/  @!P3 IMAD.X R13, R9, 0x1, R13, P4 ;  /* 0x00000001090db824 */ /* 0x001fe200020e060d */
[----:B------:R-:W-:-:S02]  /*c160*/  @!P2 IADD3 R20, P6, R5, R24, RZ ;  /* 0x000000180514a210 */ /* 0x000fc40007fde0ff */
[----:B------:R-:W-:Y:S02]  /*c170*/  @!P1 IADD3 R26, P4, R5, R28, RZ ;  /* 0x0000001c051a9210 */ /* 0x000fe40007f9e0ff */
[----:B------:R-:W-:Y:S02]  /*c180*/  CS2R R56, SRZ ;  /* 0x0000000000387805 */ /* 0x000fe4000001ff00 */
[----:B------:R-:W-:Y:S02]  /*c190*/  @!P2 IADD3 R24, P5, R14, R24, RZ ;  /* 0x000000180e18a210 */ /* 0x000fe40007fbe0ff */
[----:B------:R-:W-:Y:S02]  /*c1a0*/  CS2R R54, SRZ ;  /* 0x0000000000367805 */ /* 0x000fe4000001ff00 */
[C---:B------:R-:W-:Y:S01]  /*c1b0*/  @!P2 IADD3.X R21, R4.reuse, R15, RZ, P6, !PT ;  /* 0x0000000f0415a210 */ /* 0x040fe200037fe4ff */
[----:B------:R-:W-:Y:S01]  /*c1c0*/  @!P1 IMAD.X R27, R4, 0x1, R29, P4 ;  /* 0x00000001041b9824 */ /* 0x000fe200020e061d */
[----:B------:R-:W-:Y:S01]  /*c1d0*/  @!P1 IADD3 R28, P6, R14, R28, RZ ;  /* 0x0000001c0e1c9210 */ /* 0x000fe20007fde0ff */
[----:B------:R-:W-:Y:S01]  /*c1e0*/  @!P2 IMAD.X R25, R9, 0x1, R15, P5 ;  /* 0x000000010919a824 */ /* 0x000fe200028e060f */
[----:B------:R-:W-:-:S02]  /*c1f0*/  @!P0 SHF.L.U64.HI R32, R224, 0x1, R85 ;  /* 0x00000001e0208819 */ /* 0x000fc40000010255 */
[----:B------:R-:W-:Y:S02]  /*c200*/  CS2R R52, SRZ ;  /* 0x0000000000347805 */ /* 0x000fe4000001ff00 */
[-C--:B------:R-:W-:Y:S02]  /*c210*/  @!P0 IADD3 R14, P4, R14, R31.reuse, RZ ;  /* 0x0000001f0e0e8210 */ /* 0x080fe40007f9e0ff */
[----:B------:R-:W-:Y:S02]  /*c220*/  CS2R R50, SRZ ;  /* 0x0000000000327805 */ /* 0x000fe4000001ff00 */
[----:B------:R-:W-:Y:S02]  /*c230*/  @!P0 IADD3 R30, P5, R5, R31, RZ ;  /* 0x0000001f051e8210 */ /* 0x000fe40007fbe0ff */
[----:B------:R-:W-:Y:S02]  /*c240*/  CS2R R46, SRZ ;  /* 0x00000000002e7805 */ /* 0x000fe4000001ff00 */
[----:B------:R-:W-:Y:S01]  /*c250*/  CS2R R48, SRZ ;  /* 0x0000000000307805 */ /* 0x000fe2000001ff00 */
[C---:B------:R-:W-:Y:S01]  /*c260*/  @!P1 IMAD.X R29, R9.reuse, 0x1, R29, P6 ;  /* 0x00000001091d9824 */ /* 0x040fe200030e061d */
        /* <DEDUP_REMOVED lines=10> */
.L_x_2826:
[----:B------:R-:W-:Y:S05]  /*c310*/  BSYNC B1 ;  /* 0x0000000000017941 */ /* 0x000fea0003800000 */
.L_x_2825:
        /* <DEDUP_REMOVED lines=29> */
[----:B----4-:R4:W0:Y:S02]  /*c4f0*/  SHFL.IDX PT, R14, R0, 0x2, 0x181f ;  /* 0x00581f00000e7f89 */ /* 0x01082400000e0000 */
.L_x_3142:
        /* <DEDUP_REMOVED lines=22> */
[----:B------:R-:W-:Y:S02]  /*c660*/  @!P2 SHF.L.U32 R24, R222, 0x1, RZ ;  /* 0x00000001de18a819 */ /* 0x000fe400000006ff */
[----:B------:R-:W-:Y:S01]  /*c670*/  @!P1 IMAD.SHL.U32 R12, R221, 0x2, RZ ;  /* 0x00000002dd0c9824 */ /* 0x000fe200078e00ff */
[CC--:B---3--:R-:W-:Y:S01]  /*c680*/  @!P3 IADD3 R66, P5, R5.reuse, R32.reuse, RZ ;  /* 0x000000200542b210 */ /* 0x0c8fe20007fbe0ff */
[----:B------:R-:W-:Y:S01]  /*c690*/  @!P0 IMAD.SHL.U32 R26, R224, 0x2, RZ ;  /* 0x00000002e01a8824 */ /* 0x000fe200078e00ff */
[----:B0-----:R-:W-:Y:S02]  /*c6a0*/  @!P3 IADD3 R32, P4, R14, R32, RZ ;  /* 0x000000200e20b210 */ /* 0x001fe40007f9e0ff */
[----:B------:R-:W-:Y:S01]  /*c6b0*/  @!P2 SHF.L.U64.HI R11, R222, 0x1, R95 ;  /* 0x00000001de0ba819 */ /* 0x000fe2000001025f */
[----:B--2---:R-:W-:Y:S01]  /*c6c0*/  @!P3 IMAD.X R67, R4, 0x1, R10, P5 ;  /* 0x000000010443b824 */ /* 0x004fe200028e060a */
[-C--:B------:R-:W-:Y:S02]  /*c6d0*/  @!P2 IADD3 R30, P6, R5, R24.reuse, RZ ;  /* 0x00000018051ea210 */ /* 0x080fe40007fde0ff */
[----:B------:R-:W-:-:S02]  /*c6e0*/  @!P2 IADD3 R24, P5, R14, R24, RZ ;  /* 0x000000180e18a210 */ /* 0x000fc40007fbe0ff */
[----:B------:R-:W-:Y:S01]  /*c6f0*/  @!P3 IADD3.X R33, R9, R10, RZ, P4, !PT ;  /* 0x0000000a0921b210 */ /* 0x000fe200027fe4ff */
[--C-:B------:R-:W-:Y:S01]  /*c700*/  @!P2 IMAD.X R31, R4, 0x1, R11.reuse, P6 ;  /* 0x00000001041fa824 */ /* 0x100fe200030e060b */
[----:B------:R-:W-:Y:S01]  /*c710*/  @!P1 SHF.L.U64.HI R13, R221, 0x1, R86 ;  /* 0x00000001dd0d9819 */ /* 0x000fe20000010256 */
[----:B------:R-:W-:Y:S01]  /*c720*/  @!P2 IMAD.X R25, R9, 0x1, R11, P5 ;  /* 0x000000010919a824 */ /* 0x000fe200028e060b */
[-C--:B------:R-:W-:Y:S02]  /*c730*/  @!P1 IADD3 R20, P4, R5, R12.reuse, RZ ;  /* 0x0000000c05149210 */ /* 0x080fe40007f9e0ff */
[----:B------:R-:W-:Y:S02]  /*c740*/  CS2R R38, SRZ ;  /* 0x0000000000267805 */ /* 0x000fe4000001ff00 */
[----:B------:R-:W-:Y:S02]  /*c750*/  @!P1 IADD3 R10, P6, R14, R12, RZ ;  /* 0x0000000c0e0a9210 */ /* 0x000fe40007fde0ff */
[----:B------:R-:W-:-:S02]  /*c760*/  CS2R R40, SRZ ;  /* 0x0000000000287805 */ /* 0x000fc4000001ff00 */
[----:B------:R-:W-:Y:S01]  /*c770*/  @!P0 SHF.L.U64.HI R15, R224, 0x1, R85 ;  /* 0x00000001e00f8819 */ /* 0x000fe20000010255 */
[----:B------:R-:W-:Y:S01]  /*c780*/  @!P1 IMAD.X R21, R4, 0x1, R13, P4 ;  /* 0x0000000104159824 */ /* 0x000fe200020e060d */
[-C--:B------:R-:W-:Y:S02]  /*c790*/  @!P0 IADD3 R12, P5, R5, R26.reuse, RZ ;  /* 0x0000001a050c8210 */ /* 0x080fe40007fbe0ff */
[----:B------:R-:W-:Y:S02]  /*c7a0*/  CS2R R34, SRZ ;  /* 0x0000000000227805 */ /* 0x000fe4000001ff00 */
[----:B------:R-:W-:Y:S02]  /*c7b0*/  @!P0 IADD3 R14, P4, R14, R26, RZ ;  /* 0x0000001a0e0e8210 */ /* 0x000fe40007f9e0ff */
[----:B------:R-:W-:Y:S02]  /*c7c0*/  CS2R R36, SRZ ;  /* 0x0000000000247805 */ /* 0x000fe4000001ff00 */
[----:B------:R-:W-:Y:S01]  /*c7d0*/  @!P1 IADD3.X R11, R9, R13, RZ, P6, !PT ;  /* 0x0000000d090b9210 */ /* 0x000fe200037fe4ff */
[----:B------:R-:W-:Y:S01]  /*c7e0*/  @!P0 IMAD.X R13, R4, 0x1, R15, P5 ;  /* 0x00000001040d8824 */ /* 0x000fe200028e060f */
[----:B------:R-:W-:-:S02]  /*c7f0*/  CS2R R28, SRZ ;  /* 0x00000000001c7805 */ /* 0x000fc4000001ff00 */
[----:B------:R-:W-:Y:S01]  /*c800*/  CS2R R26, SRZ ;  /* 0x00000000001a7805 */ /* 0x000fe2000001ff00 */
        /* <DEDUP_REMOVED lines=9> */
.L_x_2829:
[----:B------:R-:W-:Y:S05]  /*c8a0*/  BSYNC B1 ;  /* 0x0000000000017941 */ /* 0x000fea0003800000 */
.L_x_2828:
[----:B--2--5:R-:W-:Y:S01]  /*c8b0*/  IMAD.MOV.U32 R4, RZ, RZ, R28 ;  /* 0x000000ffff047224 */ /* 0x024fe200078e001c */
[----:B---3--:R-:W-:Y:S01]  /*c8c0*/  MOV R5, R29 ;  /* 0x0000001d00057202 */ /* 0x008fe20000000f00 */
[----:B0-----:R-:W-:Y:S01]  /*c8d0*/  IMAD.MOV.U32 R9, RZ, RZ, R34 ;  /* 0x000000ffff097224 */ /* 0x001fe200078e0022 */
[----:B------:R-:W-:Y:S01]  /*c8e0*/  UMOV UR4, 0xffffffff ;  /* 0xffffffff00047882 */ /* 0x000fe20000000000 */
        /* <DEDUP_REMOVED lines=20> */
[----:B------:R-:W-:-:S04]  /*ca30*/  CS2R R4, SRZ ;  /* 0x0000000000047805 */ /* 0x000fc8000001ff00 */
[----:B------:R-:W-:Y:S01]  /*ca40*/  PRMT R101, R9, 0x5410, R10 ;  /* 0x0000541009657816 */ /* 0x000fe2000000000a */
[----:B------:R-:W-:Y:S06]  /*ca50*/  BRA.DIV UR4, `(.L_x_2830) ;  /* 0x00000232041c7947 */ /* 0x000fec000b800000 */
[----:B------:R0:W2:Y:S04]  /*ca60*/  SHFL.IDX PT, R66, R7, 0x3, 0x181f ;  /* 0x00781f0007427f89 */ /* 0x0000a800000e0000 */
[----:B------:R0:W3:Y:S04]  /*ca70*/  SHFL.IDX PT, R67, R6, 0x3, 0x181f ;  /* 0x00781f0006437f89 */ /* 0x0000e800000e0000 */
[----:B------:R0:W0:Y:S04]  /*ca80*/  SHFL.IDX PT, R72, R8, 0x3, 0x181f ;  /* 0x00781f0008487f89 */ /* 0x00002800000e0000 */
[----:B------:R0:W0:Y:S02]  /*ca90*/  SHFL.IDX PT, R14, R0, 0x3, 0x181f ;  /* 0x00781f00000e7f89 */ /* 0x00002400000e0000 */
.L_x_3148:
        /* <DEDUP_REMOVED lines=11> */
[----:B------:R-:W-:-:S04]  /*cb50*/  LOP3.LUT R0, R0, 0xfffffffe, RZ, 0xc0, !PT ;  /* 0xfffffffe00007812 */ /* 0x000fc800078ec0ff */
[----:B------:R-:W-:Y:S02]  /*cb60*/  IADD3 R0, R8, -R0, RZ ;  /* 0x8000000008007210 */ /* 0x000fe40007ffe0ff */
[----:B------:R-:W-:Y:S02]  /*cb70*/  CS2R R8, SRZ ;  /* 0x0000000000087805 */ /* 0x000fe4000001ff00 */
[----:B------:R-:W-:Y:S01]  /*cb80*/  SHF.L.U32 R125, R0, 0x1f, RZ ;  /* 0x0000001f007d7819 */ /* 0x000fe200000006ff */
[----:B------:R-:W-:Y:S06]  /*cb90*/  @P0 BRA `(.L_x_2832) ;  /* 0x0000000000b80947 */ /* 0x000fec0003800000 */
        /* <DEDUP_REMOVED lines=13> */
[CC--:B---3--:R-:W-:Y:S02]  /*cc70*/  @!P3 IADD3 R106, P5, R67.reuse, R104.reuse, RZ ;  /* 0x00000068436ab210 */ /* 0x0c8fe40007fbe0ff */
[----:B------:R-:W-:Y:S02]  /*cc80*/  @!P3 IADD3 R104, P4, R14, R104, RZ ;  /* 0x000000680e68b210 */ /* 0x000fe40007f9e0ff */
[-C--:B------:R-:W-:Y:S01]  /*cc90*/  @!P2 IADD3 R102, P6, R67, R98.reuse, RZ ;  /* 0x000000624366a210 */ /* 0x080fe20007fde0ff */
[--C-:B--2---:R-:W-:Y:S01]  /*cca0*/  @!P3 IMAD.X R107, R66, 0x1, R93.reuse, P5 ;  /* 0x00000001426bb824 */ /* 0x104fe200028e065d */
[----:B------:R-:W-:Y:S01]  /*ccb0*/  @!P1 SHF.L.U64.HI R5, R221, 0x1, R86 ;  /* 0x00000001dd059819 */ /* 0x000fe20000010256 */
[----:B------:R-:W-:Y:S01]  /*ccc0*/  @!P3 IMAD.X R105, R72, 0x1, R93, P4 ;  /* 0x000000014869b824 */ /* 0x000fe200020e065d */
[----:B------:R-:W-:Y:S01]  /*ccd0*/  @!P2 IADD3 R98, P5, R14, R98, RZ ;  /* 0x000000620e62a210 */ /* 0x000fe20007fbe0ff */
[----:B------:R-:W-:Y:S01]  /*cce0*/  @!P2 IMAD.X R103, R66, 0x1, R95, P6 ;  /* 0x000000014267a824 */ /* 0x000fe200030e065f */
[----:B------:R-:W-:-:S02]  /*ccf0*/  @!P1 IADD3 R96, P4, R67, R12, RZ ;  /* 0x0000000c43609210 */ /* 0x000fc40007f9e0ff */
[----:B------:R-:W-:Y:S02]  /*cd00*/  CS2R R20, SRZ ;  /* 0x0000000000147805 */ /* 0x000fe4000001ff00 */
[----:B------:R-:W-:Y:S02]  /*cd10*/  @!P0 SHF.L.U32 R15, R224, 0x1, RZ ;  /* 0x00000001e00f8819 */ /* 0x000fe400000006ff */
[----:B------:R-:W-:Y:S02]  /*cd20*/  CS2R R24, SRZ ;  /* 0x0000000000187805 */ /* 0x000fe4000001ff00 */
[----:B------:R-:W-:Y:S01]  /*cd30*/  @!P1 IADD3 R12, P6, R14, R12, RZ ;  /* 0x0000000c0e0c9210 */ /* 0x000fe20007fde0ff */
[----:B------:R-:W-:Y:S01]  /*cd40*/  @!P1 IMAD.X R97, R66, 0x1, R5, P4 ;  /* 0x0000000142619824 */ /* 0x000fe200020e0605 */
[----:B------:R-:W-:Y:S02]  /*cd50*/  @!P2 IADD3.X R99, R72, R95, RZ, P5, !PT ;  /* 0x0000005f4863a210 */ /* 0x000fe40002ffe4ff */
[----:B------:R-:W-:-:S02]  /*cd60*/  CS2R R6, SRZ ;  /* 0x0000000000067805 */ /* 0x000fc4000001ff00 */
[----:B------:R-:W-:Y:S01]  /*cd70*/  @!P0 SHF.L.U64.HI R85, R224, 0x1, R85 ;  /* 0x00000001e0558819 */ /* 0x000fe20000010255 */
[----:B------:R-:W-:Y:S01]  /*cd80*/  @!P1 IMAD.X R13, R72, 0x1, R5, P6 ;  /* 0x00000001480d9824 */ /* 0x000fe200030e0605 */
[-C--:B------:R-:W-:Y:S02]  /*cd90*/  @!P0 IADD3 R94, P5, R67, R15.reuse, RZ ;  /* 0x0000000f435e8210 */ /* 0x080fe40007fbe0ff */
[----:B------:R-:W-:Y:S02]  /*cda0*/  CS2R R10, SRZ ;  /* 0x00000000000a7805 */ /* 0x000fe4000001ff00 */
[----:B------:R-:W-:Y:S02]  /*cdb0*/  @!P0 IADD3 R14, P4, R14, R15, RZ ;  /* 0x0000000f0e0e8210 */ /* 0x000fe40007f9e0ff */
[----:B------:R-:W-:Y:S02]  /*cdc0*/  CS2R R4, SRZ ;  /* 0x0000000000047805 */ /* 0x000fe4000001ff00 */
[----:B------:R-:W-:Y:S01]  /*cdd0*/  CS2R R8, SRZ ;  /* 0x0000000000087805 */ /* 0x000fe2000001ff00 */
[----:B------:R-:W-:Y:S01]  /*cde0*/  @!P0 IMAD.X R95, R66, 0x1, R85, P5 ;  /* 0x00000001425f8824 */ /* 0x000fe200028e0655 */
[----:B------:R-:W-:Y:S01]  /*cdf0*/  @!P0 IADD3.X R15, R72, R85, RZ, P4, !PT ;  /* 0x00000055480f8210 */ /* 0x000fe200027fe4ff */
        /* <DEDUP_REMOVED lines=8> */
.L_x_2832:
[----:B------:R-:W-:Y:S05]  /*ce80*/  BSYNC B1 ;  /* 0x0000000000017941 */ /* 0x000fea0003800000 */
.L_x_2831:
[----:B------:R-:W1:Y:S01]  /*ce90*/  SYNCS.PHASECHK.TRANS64.TRYWAIT P0, [R22+URZ+0x38800], R125 ;  /* 0x0388007d160075a7 */ /* 0x000e62000800017f */
[----:B-----5:R-:W-:Y:S01]  /*cea0*/  IMAD.MOV.U32 R0, RZ, RZ, R4 ;  /* 0x000000ffff007224 */ /* 0x020fe200078e0004 */
[----:B------:R-:W-:Y:S01]  /*ceb0*/  BSSY B1, `(.L_x_2833) ;  /* 0x000001c000017945 */ /* 0x000fe20003800000 */
[----:B0-----:R-:W-:Y:S02]  /*cec0*/  IMAD.MOV.U32 R12, RZ, RZ, R5 ;  /* 0x000000ffff0c7224 */ /* 0x001fe400078e0005 */
[----:B------:R-:W-:Y:S02]  /*ced0*/  IMAD.MOV.U32 R13, RZ, RZ, R6 ;  /* 0x000000ffff0d7224 */ /* 0x000fe400078e0006 */
[----:B------:R-:W-:Y:S01]  /*cee0*/  IMAD.MOV.U32 R14, RZ, RZ, R30 ;  /* 0x000000ffff0e7224 */ /* 0x000fe200078e001e */
[----:B--2---:R-:W-:Y:S01]  /*cef0*/  PRMT R66, R0, 0x5410, R12 ;  /* 0x0000541000427816 */ /* 0x004fe2000000000c */
[----:B------:R-:W-:Y:S01]  /*cf00*/  IMAD.MOV.U32 R12, RZ, RZ, R20 ;  /* 0x000000ffff0c7224 */ /* 0x000fe200078e0014 */
[----:B------:R-:W-:Y:S01]  /*cf10*/  PRMT R72, R13, 0x7610, R72 ;  /* 0x000076100d487816 */ /* 0x000fe20000000048 */
[----:B------:R-:W-:Y:S01]  /*cf20*/  IMAD.MOV.U32 R13, RZ, RZ, R21 ;  /* 0x000000ffff0d7224 */ /* 0x000fe200078e0015 */
[----:B------:R-:W-:Y:S01]  /*cf30*/  PRMT R93, R14, 0x7610, R93 ;  /* 0x000076100e5d7816 */ /* 0x000fe2000000005d */
[----:B------:R-:W-:Y:S01]  /*cf40*/  IMAD.MOV.U32 R14, RZ, RZ, R9 ;  /* 0x000000ffff0e7224 */ /* 0x000fe200078e0009 */
[----:B------:R-:W-:Y:S01]  /*cf50*/  MOV R0, R7 ;  /* 0x0000000700007202 */ /* 0x000fe20000000f00 */
[----:B------:R-:W-:Y:S01]  /*cf60*/  IMAD.MOV.U32 R15, RZ, RZ, R25 ;  /* 0x000000ffff0f7224 */ /* 0x000fe200078e0019 */
[----:B------:R-:W-:Y:S01]  /*cf70*/  PRMT R86, R13, 0x5410, R12 ;  /* 0x000054100d567816 */ /* 0x000fe2000000000c */
[----:B------:R-:W-:Y:S01]  /*cf80*/  IMAD.MOV.U32 R13, RZ, RZ, R8 ;  /* 0x000000ffff0d7224 */ /* 0x000fe200078e0008 */
[----:B------:R-:W-:-:S02]  /*cf90*/  MOV R12, R31 ;  /* 0x0000001f000c7202 */ /* 0x000fc40000000f00 */
[----:B------:R-:W-:Y:S02]  /*cfa0*/  PRMT R72, R72, 0x5410, R0 ;  /* 0x0000541048487816 */ /* 0x000fe40000000000 */
[----:B------:R-:W-:Y:S01]  /*cfb0*/  PRMT R93, R93, 0x5410, R12 ;  /* 0x000054105d5d7816 */ /* 0x000fe2000000000c */
[----:B------:R-:W-:Y:S01]  /*cfc0*/  IMAD.MOV.U32 R12, RZ, RZ, R10 ;  /* 0x000000ffff0c7224 */ /* 0x000fe200078e000a */
[----:B---3--:R-:W-:Y:S01]  /*cfd0*/  PRMT R67, R13, 0x5410, R14 ;  /* 0x000054100d437816 */ /* 0x008fe2000000000e */
[----:B------:R-:W-:Y:S01]  /*cfe0*/  IMAD.MOV.U32 R14, RZ, RZ, R24 ;  /* 0x000000ffff0e7224 */ /* 0x000fe200078e0018 */
[----:B------:R-:W-:Y:S02]  /*cff0*/  MOV R13, R11 ;  /* 0x0000000b000d7202 */ /* 0x000fe40000000f00 */
[----:B------:R-:W-:Y:S02]  /*d000*/  VIADDMNMX R0, R116, -R126, 0x80, PT ;  /* 0x0000008074007446 */ /* 0x000fe4000380097e */
[----:B------:R-:W-:Y:S01]  /*d010*/  PRMT R73, R12, 0x5410, R13 ;  /* 0x000054100c497816 */ /* 0x000fe2000000000d */
[----:B------:R-:W-:Y:S01]  /*d020*/  IMAD.MOV.U32 R12, RZ, RZ, R32 ;  /* 0x000000ffff0c7224 */ /* 0x000fe200078e0020 */
[----:B------:R-:W-:-:S02]  /*d030*/  ISETP.GE.AND P1, PT, R220, R0, PT ;  /* 0x00000000dc00720c */ /* 0x000fc40003f26270 */
[----:B------:R-:W-:Y:S02]  /*d040*/  PRMT R85, R15, 0x5410, R14 ;  /* 0x000054100f557816 */ /* 0x000fe4000000000e */
[----:B------:R-:W-:Y:S01]  /*d050*/  MOV R13, R33 ;  /* 0x00000021000d7202 */ /* 0x000fe20000000f00 */
[----:B-1----:R-:W-:Y:S08]  /*d060*/  @!P0 BRA `(.L_x_2834) ;  /* 0x0000022c00088947 */ /* 0x002ff00003800000 */
.L_x_3149:
[----:B------:R-:W-:Y:S05]  /*d070*/  BSYNC B1 ;  /* 0x0000000000017941 */ /* 0x000fea0003800000 */
.L_x_2833:
[----:B------:R-:W-:Y:S01]  /*d080*/  BSSY B1, `(.L_x_2835) ;  /* 0x00000ba000017945 */ /* 0x000fe20003800000 */
[----:B------:R-:W-:-:S03]  /*d090*/  PRMT R94, R12, 0x5410, R13 ;  /* 0x000054100c5e7816 */ /* 0x000fc6000000000d */
[----:B------:R-:W-:Y:S05]  /*d0a0*/  @P1 BRA `(.L_x_2836) ;  /* 0x0000000800dc1947 */ /* 0x000fea0003800000 */
[----:B------:R-:W1:Y:S01]  /*d0b0*/  LDC R13, c[0x0][0x3f4] ;  /* 0x0000fd00ff0d7b82 */ /* 0x000e620000000800 */
[----:B------:R-:W-:Y:S01]  /*d0c0*/  BSSY B2, `(.L_x_2837) ;  /* 0x0000030000027945 */ /* 0x000fe20003800000 */
[-C--:B-1----:R-:W-:Y:S02]  /*d0d0*/  ISETP.GE.AND P0, PT, R214, R13.reuse, PT ;  /* 0x0000000dd600720c */ /* 0x082fe40003f06270 */
[-C--:B------:R-:W-:Y:S02]  /*d0e0*/  ISETP.GE.AND P1, PT, R222, R13.reuse, PT ;  /* 0x0000000dde00720c */ /* 0x080fe40003f26270 */
[-C--:B------:R-:W-:Y:S02]  /*d0f0*/  ISETP.GE.AND P2, PT, R221, R13.reuse, PT ;  /* 0x0000000ddd00720c */ /* 0x080fe40003f46270 */
[----:B------:R-:W-:-:S07]  /*d100*/  ISETP.GE.AND P3, PT, R224, R13, PT ;  /* 0x0000000de000720c */ /* 0x000fce0003f66270 */
[----:B------:R-:W-:Y:S06]  /*d110*/  @P0 BRA `(.L_x_2838) ;  /* 0x0000000000a80947 */ /* 0x000fec0003800000 */
[----:B------:R-:W1:Y:S01]  /*d120*/  LDS.128 R12, [R87] ;  /* 0x00000000570c7984 */ /* 0x000e620000000c00 */
        /* <DEDUP_REMOVED lines=40> */
[----:B------:R1:W-:Y:S02]  /*d3b0*/  STS.128 [R87], R12 ;  /* 0x0000000c57007388 */ /* 0x0003e40000000c00 */
.L_x_2838:
[----:B------:R-:W-:Y:S05]  /*d3c0*/  BSYNC B2 ;  /* 0x0000000000027941 */ /* 0x000fea0003800000 */
.L_x_2837:
[----:B------:R-:W-:Y:S04]  /*d3d0*/  BSSY B2, `(.L_x_2839) ;  /* 0x000002c000027945 */ /* 0x000fe80003800000 */
[----:B------:R-:W-:Y:S05]  /*d3e0*/  @P1 BRA `(.L_x_2840) ;  /* 0x0000000000a81947 */ /* 0x000fea0003800000 */
[----:B-1----:R-:W1:Y:S01]  /*d3f0*/  LDS.128 R12, [R87+0x4000] ;  /* 0x00400000570c7984 */ /* 0x002e620000000c00 */
[----:B------:R-:W-:Y:S01]  /*d400*/  SHF.R.U32.HI R79, RZ, 0x10, R77 ;  /* 0x00000010ff4f7819 */ /* 0x000fe2000001164d */
[----:B------:R-:W-:Y:S01]  /*d410*/  HADD2.F32 R78, -RZ, R122.H1_H1 ;  /* 0x3000007aff4e7230 */ /* 0x000fe20000004100 */
[----:B------:R-:W-:Y:S01]  /*d420*/  SHF.R.U32.HI R81, RZ, 0x10, R75 ;  /* 0x00000010ff517819 */ /* 0x000fe2000001164b */
[----:B------:R-:W-:Y:S01]  /*d430*/  HADD2.F32 R80, -RZ, R121.H1_H1 ;  /* 0x30000079ff507230 */ /* 0x000fe20000004100 */
[----:B------:R-:W-:Y:S01]  /*d440*/  SHF.R.U64 R99, R76, 0x10, R77 ;  /* 0x000000104c637819 */ /* 0x000fe2000000124d */
[----:B------:R-:W-:Y:S01]  /*d450*/  HADD2.F32 R79, -RZ, R79.H0_H0 ;  /* 0x2000004fff4f7230 */ /* 0x000fe20000004100 */
[----:B------:R-:W-:Y:S01]  /*d460*/  SHF.R.U64 R97, R74, 0x10, R75 ;  /* 0x000000104a617819 */ /* 0x000fe2000000124b */
[----:B------:R-:W-:Y:S02]  /*d470*/  HADD2.F32 R81, -RZ, R81.H0_H0 ;  /* 0x20000051ff517230 */ /* 0x000fe40000004100 */
[----:B------:R-:W-:-:S02]  /*d480*/  HADD2.F32 R121, -RZ, R121.H0_H0 ;  /* 0x20000079ff797230 */ /* 0x000fc40000004100 */
        /* <DEDUP_REMOVED lines=32> */
.L_x_2840:
[----:B------:R-:W-:Y:S05]  /*d690*/  BSYNC B2 ;  /* 0x0000000000027941 */ /* 0x000fea0003800000 */
.L_x_2839:
[----:B------:R-:W-:Y:S04]  /*d6a0*/  BSSY B2, `(.L_x_2841) ;  /* 0x000002c000027945 */ /* 0x000fe80003800000 */
[----:B------:R-:W-:Y:S05]  /*d6b0*/  @P2 BRA `(.L_x_2842) ;  /* 0x0000000000a82947 */ /* 0x000fea0003800000 */
[----:B-12---:R-:W1:Y:S01]  /*d6c0*/  LDS.128 R12, [R87+0x8000] ;  /* 0x00800000570c7984 */ /* 0x006e620000000c00 */
[----:B------:R-:W-:Y:S01]  /*d6d0*/  SHF.R.U32.HI R75, RZ, 0x10, R71 ;  /* 0x00000010ff4b7819 */ /* 0x000fe20000011647 */
[----:B------:R-:W-:Y:S01]  /*d6e0*/  HADD2.F32 R74, -RZ, R119.H1_H1 ;  /* 0x30000077ff4a7230 */ /* 0x000fe20000004100 */
[----:B------:R-:W-:Y:S01]  /*d6f0*/  SHF.R.U32.HI R77, RZ, 0x10, R69 ;  /* 0x00000010ff4d7819 */ /* 0x000fe20000011645 */
[--C-:B------:R-:W-:Y:S01]  /*d700*/  HADD2.F32 R76, -RZ, R120.reuse.H0_H0 ;  /* 0x20000078ff4c7230 */ /* 0x100fe20000004100 */
        /* <DEDUP_REMOVED lines=37> */
.L_x_2842:
[----:B------:R-:W-:Y:S05]  /*d960*/  BSYNC B2 ;  /* 0x0000000000027941 */ /* 0x000fea0003800000 */
.L_x_2841:
[----:B------:R-:W-:Y:S05]  /*d970*/  @P3 BRA `(.L_x_2836) ;  /* 0x0000000000a83947 */ /* 0x000fea0003800000 */
[----:B-123--:R-:W1:Y:S01]  /*d980*/  LDS.128 R12, [R87+0xc000] ;  /* 0x00c00000570c7984 */ /* 0x00ee620000000c00 */
[----:B------:R-:W-:Y:S01]  /*d990*/  SHF.R.U32.HI R69, RZ, 0x10, R65 ;  /* 0x00000010ff457819 */ /* 0x000fe20000011641 */
[----:B------:R-:W-:Y:S01]  /*d9a0*/  HADD2.F32 R68, -RZ, R117.H0_H0 ;  /* 0x20000075ff447230 */ /* 0x000fe20000004100 */
[----:B------:R-:W-:Y:S01]  /*d9b0*/  SHF.R.U32.HI R71, RZ, 0x10, R63 ;  /* 0x00000010ff477819 */ /* 0x000fe2000001163f */
        /* <DEDUP_REMOVED lines=38> */
.L_x_2836:
[----:B------:R-:W-:Y:S05]  /*dc20*/  BSYNC B1 ;  /* 0x0000000000017941 */ /* 0x000fea0003800000 */
.L_x_2835:
[----:B------:R-:W-:Y:S01]  /*dc30*/  ISETP.GE.AND P0, PT, R89, R0, PT ;  /* 0x000000005900720c */ /* 0x000fe20003f06270 */
[----:B------:R-:W-:-:S12]  /*dc40*/  BSSY B1, `(.L_x_2843) ;  /* 0x00000b9000017945 */ /* 0x000fd80003800000 */
[----:B------:R-:W-:Y:S05]  /*dc50*/  @P0 BRA `(.L_x_2844) ;  /* 0x0000000800dc0947 */ /* 0x000fea0003800000 */
[----:B-1234-:R-:W1:Y:S01]  /*dc60*/  LDC R13, c[0x0][0x3f4] ;  /* 0x0000fd00ff0d7b82 */ /* 0x01ee620000000800 */
[----:B------:R-:W-:Y:S01]  /*dc70*/  BSSY B2, `(.L_x_2845) ;  /* 0x0000030000027945 */ /* 0x000fe20003800000 */
[-C--:B-1----:R-:W-:Y:S02]  /*dc80*/  ISETP.GE.AND P0, PT, R214, R13.reuse, PT ;  /* 0x0000000dd600720c */ /* 0x082fe40003f06270 */
[-C--:B------:R-:W-:Y:S02]  /*dc90*/  ISETP.GE.AND P1, PT, R222, R13.reuse, PT ;  /* 0x0000000dde00720c */ /* 0x080fe40003f26270 */
[-C--:B------:R-:W-:Y:S02]  /*dca0*/  ISETP.GE.AND P2, PT, R221, R13.reuse, PT ;  /* 0x0000000ddd00720c */ /* 0x080fe40003f46270 */
[----:B------:R-:W-:-:S07]  /*dcb0*/  ISETP.GE.AND P3, PT, R224, R13, PT ;  /* 0x0000000de000720c */ /* 0x000fce0003f66270 */
[----:B------:R-:W-:Y:S06]  /*dcc0*/  @P0 BRA `(.L_x_2846) ;  /* 0x0000000000a80947 */ /* 0x000fec0003800000 */
[----:B------:R-:W1:Y:S01]  /*dcd0*/  LDS.128 R12, [R87+0x1000] ;  /* 0x00100000570c7984 */ /* 0x000e620000000c00 */
        /* <DEDUP_REMOVED lines=41> */
.L_x_2846:
[----:B------:R-:W-:Y:S05]  /*df70*/  BSYNC B2 ;  /* 0x0000000000027941 */ /* 0x000fea0003800000 */
.L_x_2845:
[----:B------:R-:W-:Y:S04]  /*df80*/  BSSY B2, `(.L_x_2847) ;  /* 0x000002c000027945 */ /* 0x000fe80003800000 */
[----:B------:R-:W-:Y:S05]  /*df90*/  @P1 BRA `(.L_x_2848) ;  /* 0x0000000000a81947 */ /* 0x000fea0003800000 */
[----:B-1----:R-:W1:Y:S01]  /*dfa0*/  LDS.128 R12, [R87+0x5000] ;  /* 0x00500000570c7984 */ /* 0x002e620000000c00 */
        /* <DEDUP_REMOVED lines=41> */
.L_x_2848:
[----:B------:R-:W-:Y:S05]  /*e240*/  BSYNC B2 ;  /* 0x0000000000027941 */ /* 0x000fea0003800000 */
.L_x_2847:
[----:B------:R-:W-:Y:S04]  /*e250*/  BSSY B2, `(.L_x_2849) ;  /* 0x000002c000027945 */ /* 0x000fe80003800000 */
[----:B------:R-:W-:Y:S05]  /*e260*/  @P2 BRA `(.L_x_2850) ;  /* 0x0000000000a82947 */ /* 0x000fea0003800000 */
[----:B-12---:R-:W1:Y:S01]  /*e270*/  LDS.128 R12, [R87+0x9000] ;  /* 0x00900000570c7984 */ /* 0x006e620000000c00 */
        /* <DEDUP_REMOVED lines=41> */
.L_x_2850:
[----:B------:R-:W-:Y:S05]  /*e510*/  BSYNC B2 ;  /* 0x0000000000027941 */ /* 0x000fea0003800000 */
.L_x_2849:
[----:B------:R-:W-:Y:S05]  /*e520*/  @P3 BRA `(.L_x_2844) ;  /* 0x0000000000a83947 */ /* 0x000fea0003800000 */
[----:B-123--:R-:W1:Y:S01]  /*e530*/  LDS.128 R12, [R87+0xd000] ;  /* 0x00d00000570c7984 */ /* 0x00ee620000000c00 */
        /* <DEDUP_REMOVED lines=41> */
.L_x_2844:
[----:B------:R-:W-:Y:S05]  /*e7d0*/  BSYNC B1 ;  /* 0x0000000000017941 */ /* 0x000fea0003800000 */
.L_x_2843:
[----:B-1234-:R-:W-:Y:S01]  /*e7e0*/  VIADD R12, R220, 0x40 ;  /* 0x00000040dc0c7836 */ /* 0x01efe20000000000 */
[----:B------:R-:W-:Y:S04]  /*e7f0*/  BSSY B1, `(.L_x_2851) ;  /* 0x00000ba000017945 */ /* 0x000fe80003800000 */
[----:B------:R-:W-:-:S13]  /*e800*/  ISETP.GE.AND P0, PT, R12, R0, PT ;  /* 0x000000000c00720c */ /* 0x000fda0003f06270 */
        /* <DEDUP_REMOVED lines=50> */
.L_x_2854:
[----:B------:R-:W-:Y:S05]  /*eb30*/  BSYNC B2 ;  /* 0x0000000000027941 */ /* 0x000fea0003800000 */
.L_x_2853:
[----:B------:R-:W-:Y:S04]  /*eb40*/  BSSY B2, `(.L_x_2855) ;  /* 0x000002c000027945 */ /* 0x000fe80003800000 */
[----:B------:R-:W-:Y:S05]  /*eb50*/  @P1 BRA `(.L_x_2856) ;  /* 0x0000000000a81947 */ /* 0x000fea0003800000 */
[----:B-1----:R-:W1:Y:S01]  /*eb60*/  LDS.128 R12, [R87+0x6000] ;  /* 0x00600000570c7984 */ /* 0x002e620000000c00 */
        /* <DEDUP_REMOVED lines=41> */
.L_x_2856:
[----:B------:R-:W-:Y:S05]  /*ee00*/  BSYNC B2 ;  /* 0x0000000000027941 */ /* 0x000fea0003800000 */
.L_x_2855:
[----:B------:R-:W-:Y:S04]  /*ee10*/  BSSY B2, `(.L_x_2857) ;  /* 0x000002c000027945 */ /* 0x000fe80003800000 */
[----:B------:R-:W-:Y:S05]  /*ee20*/  @P2 BRA `(.L_x_2858) ;  /* 0x0000000000a82947 */ /* 0x000fea0003800000 */
[----:B-12---:R-:W1:Y:S01]  /*ee30*/  LDS.128 R12, [R87+0xa000] ;  /* 0x00a00000570c7984 */ /* 0x006e620000000c00 */
        /* <DEDUP_REMOVED lines=41> */
.L_x_2858:
[----:B------:R-:W-:Y:S05]  /*f0d0*/  BSYNC B2 ;  /* 0x0000000000027941 */ /* 0x000fea0003800000 */
.L_x_2857:
[----:B------:R-:W-:Y:S05]  /*f0e0*/  @P3 BRA `(.L_x_2852) ;  /* 0x0000000000a83947 */ /* 0x000fea0003800000 */
[----:B-123--:R-:W1:Y:S01]  /*f0f0*/  LDS.128 R12, [R87+0xe000] ;  /* 0x00e00000570c7984 */ /* 0x00ee620000000c00 */
[----:B------:R-:W-:Y:S01]  /*f100*/  SHF.R.U32.HI R35, RZ, 0x10, R29 ;  /* 0x00000010ff237819 */ /* 0x000fe2000001161d */
[----:B------:R-:W-:Y:S01]  /*f110*/  HADD2.F32 R34, -RZ, R83.H1_H1 ;  /* 0x30000053ff227230 */ /* 0x000fe20000004100 */
[----:B------:R-:W-:Y:S01]  /*f120*/  SHF.R.U32.HI R37, RZ, 0x10, R27 ;  /* 0x00000010ff257819 */ /* 0x000fe2000001161b */
[--C-:B------:R-:W-:Y:S01]  /*f130*/  HADD2.F32 R36, -RZ, R82.reuse.H1_H1 ;  /* 0x30000052ff247230 */ /* 0x100fe20000004100 */
        /* <DEDUP_REMOVED lines=37> */
.L_x_2852:
[----:B------:R-:W-:Y:S05]  /*f390*/  BSYNC B1 ;  /* 0x0000000000017941 */ /* 0x000fea0003800000 */
.L_x_2851:
[----:B------:R-:W-:-:S13]  /*f3a0*/  ISETP.GE.AND P0, PT, R3, R0, PT ;  /* 0x000000000300720c */ /* 0x000fda0003f06270 */
[----:B------:R-:W-:Y:S05]  /*f3b0*/  @P0 BRA `(.L_x_2859) ;  /* 0x0000005400840947 */ /* 0x000fea0003800000 */
[----:B------:R-:W5:Y:S01]  /*f3c0*/  LDC R3, c[0x0][0x3f4] ;  /* 0x0000fd00ff037b82 */ /* 0x000f620000000800 */
[----:B------:R-:W-:Y:S01]  /*f3d0*/  BSSY B1, `(.L_x_2860) ;  /* 0x0000030000017945 */ /* 0x000fe20003800000 */
[-C--:B-----5:R-:W-:Y:S02]  /*f3e0*/  ISETP.GE.AND P0, PT, R214, R3.reuse, PT ;  /* 0x00000003d600720c */ /* 0x0a0fe40003f06270 */
[-C--:B------:R-:W-:Y:S02]  /*f3f0*/  ISETP.GE.AND P1, PT, R222, R3.reuse, PT ;  /* 0x00000003de00720c */ /* 0x080fe40003f26270 */
[-C--:B------:R-:W-:Y:S02]  /*f400*/  ISETP.GE.AND P2, PT, R221, R3.reuse, PT ;  /* 0x00000003dd00720c */ /* 0x080fe40003f46270 */
[----:B------:R-:W-:-:S07]  /*f410*/  ISETP.GE.AND P3, PT, R224, R3, PT ;  /* 0x00000003e000720c */ /* 0x000fce0003f66270 */
[----:B------:R-:W-:Y:S06]  /*f420*/  @P0 BRA `(.L_x_2861) ;  /* 0x0000000000a80947 */ /* 0x000fec0003800000 */
[----:B-1234-:R-:W1:Y:S01]  /*f430*/  LDS.128 R12, [R87+0x3000] ;  /* 0x00300000570c7984 */ /* 0x01ee620000000c00 */
        /* <DEDUP_REMOVED lines=10> */
[--C-:B-1----:R-:W-:Y:S02]  /*f4e0*/  HADD2.F32 R27, -RZ, R15.reuse.H1_H1 ;  /* 0x3000000fff1b7230 */ /* 0x102fe40000004100 */
[--C-:B------:R-:W-:Y:S02]  /*f4f0*/  HADD2.F32 R0, -RZ, R12.reuse.H0_H0 ;  /* 0x2000000cff007230 */ /* 0x100fe40000004100 */
[----:B------:R-:W-:Y:S02]  /*f500*/  HADD2.F32 R26, -RZ, R15.H0_H0 ;  /* 0x2000000fff1a7230 */ /* 0x000fe40000004100 */
        /* <DEDUP_REMOVED lines=28> */
.L_x_2861:
[----:B------:R-:W-:Y:S05]  /*f6d0*/  BSYNC B1 ;  /* 0x0000000000017941 */ /* 0x000fea0003800000 */
.L_x_2860:
[----:B------:R-:W-:Y:S04]  /*f6e0*/  BSSY B1, `(.L_x_2862) ;  /* 0x000002c000017945 */ /* 0x000fe80003800000 */
[----:B------:R-:W-:Y:S05]  /*f6f0*/  @P1 BRA `(.L_x_2863) ;  /* 0x0000000000a81947 */ /* 0x000fea0003800000 */
[----:B-1234-:R-:W1:Y:S01]  /*f700*/  LDS.128 R12, [R87+0x7000] ;  /* 0x00700000570c7984 */ /* 0x01ee620000000c00 */
[----:B------:R-:W-:Y:S01]  /*f710*/  SHF.R.U32.HI R26, RZ, 0x10, R25 ;  /* 0x00000010ff1a7819 */ /* 0x000fe20000011619 */
[--C-:B------:R-:W-:Y:S01]  /*f720*/  HADD2.F32 R27, -RZ, R85.reuse.H1_H1 ;  /* 0x30000055ff1b7230 */ /* 0x100fe20000004100 */
        /* <DEDUP_REMOVED lines=39> */
.L_x_2863:
[----:B------:R-:W-:Y:S05]  /*f9a0*/  BSYNC B1 ;  /* 0x0000000000017941 */ /* 0x000fea0003800000 */
.L_x_2862:
[----:B------:R-:W-:Y:S04]  /*f9b0*/  BSSY B1, `(.L_x_2864) ;  /* 0x000002c000017945 */ /* 0x000fe80003800000 */
[----:B------:R-:W-:Y:S05]  /*f9c0*/  @P2 BRA `(.L_x_2865) ;  /* 0x0000000000a82947 */ /* 0x000fea0003800000 */
[----:B-1234-:R-:W1:Y:S01]  /*f9d0*/  LDS.128 R12, [R87+0xb000] ;  /* 0x00b00000570c7984 */ /* 0x01ee620000000c00 */
[--C-:B------:R-:W-:Y:S01]  /*f9e0*/  SHF.R.U64 R28, R6, 0x10, R7.reuse ;  /* 0x00000010061c7819 */ /* 0x100fe20000001207 */
[--C-:B------:R-:W-:Y:S01]  /*f9f0*/  HADD2.F32 R21, -RZ, R73.reuse.H0_H0 ;  /* 0x20000049ff157230 */ /* 0x100fe20000004100 */
[----:B------:R-:W-:Y:S01]  /*fa00*/  SHF.R.U32.HI R6, RZ, 0x10, R7 ;  /* 0x00000010ff067819 */ /* 0x000fe20000011607 */
[----:B------:R-:W-:Y:S01]  /*fa10*/  HADD2.F32 R73, -RZ, R73.H1_H1 ;  /* 0x30000049ff497230 */ /* 0x000fe20000004100 */
[--C-:B------:R-:W-:Y:S02]  /*fa20*/  SHF.R.U32.HI R20, RZ, 0x10, R11.reuse ;  /* 0x00000010ff147819 */ /* 0x100fe4000001160b */
[----:B------:R-:W-:Y:S01]  /*fa30*/  SHF.R.U64 R26, R10, 0x10, R11 ;  /* 0x000000100a1a7819 */ /* 0x000fe2000000120b */
[----:B------:R-:W-:Y:S02]  /*fa40*/  HADD2.F32 R10, -RZ, R6.H0_H0 ;  /* 0x20000006ff0a7230 */ /* 0x000fe40000004100 */
[----:B------:R-:W-:-:S02]  /*fa50*/  HADD2.F32 R20, -RZ, R20.H0_H0 ;  /* 0x20000014ff147230 */ /* 0x000fc40000004100 */
[----:B------:R-:W-:Y:S02]  /*fa60*/  HADD2.F32 R11, -RZ, R72.H0_H0 ;  /* 0x20000048ff0b7230 */ /* 0x000fe40000004100 */
[--C-:B-1----:R-:W-:Y:S02]  /*fa70*/  HADD2.F32 R7, -RZ, R15.reuse.H0_H0 ;  /* 0x2000000fff077230 */ /* 0x102fe40000004100 */
        /* <DEDUP_REMOVED lines=11> */
[--C-:B------:R-:W-:Y:S02]  /*fb30*/  HADD2.F32 R3, -RZ, R13.reuse.H0_H0 ;  /* 0x2000000dff037230 */ /* 0x100fe40000004100 */
[C---:B------:R-:W-:Y:S01]  /*fb40*/  FFMA.FTZ R11, R0.reuse, R11, -R15 ;  /* 0x0000000b000b7223 */ /* 0x040fe2000001080f */
[----:B------:R-:W-:Y:S02]  /*fb50*/  HADD2.F32 R7, -RZ, R72.H1_H1 ;  /* 0x30000048ff077230 */ /* 0x000fe40000004100 */
[----:B------:R-:W-:Y:S01]  /*fb60*/  FFMA.FTZ R0, R0, R21, R25 ;  /* 0x0000001500007223 */ /* 0x000fe20000010019 */
[----:B------:R-:W-:-:S02]  /*fb70*/  HADD2.F32 R13, -RZ, R13.H1_H1 ;  /* 0x3000000dff0d7230 */ /* 0x000fc40000004100 */
[C---:B------:R-:W-:Y:S01]  /*fb80*/  FMUL.FTZ R21, R14.reuse, R73 ;  /* 0x000000490e157220 */ /* 0x040fe20000410000 */
[----:B------:R-:W-:Y:S02]  /*fb90*/  HADD2.F32 R12, -RZ, R26.H0_H0 ;  /* 0x2000001aff0c7230 */ /* 0x000fe40000004100 */
[-C--:B------:R-:W-:Y:S01]  /*fba0*/  FMUL.FTZ R20, R14, R7.reuse ;  /* 0x000000070e147220 */ /* 0x080fe20000410000 */
[----:B------:R-:W-:Y:S02]  /*fbb0*/  HADD2.F32 R10, -RZ, R28.H0_H0 ;  /* 0x2000001cff0a7230 */ /* 0x000fe40000004100 */
[C---:B------:R-:W-:Y:S01]  /*fbc0*/  FFMA.FTZ R21, R6.reuse, R7, -R21 ;  /* 0x0000000706157223 */ /* 0x040fe20000010815 */
[C---:B------:R-:W-:Y:S01]  /*fbd0*/  FMUL.FTZ R14, R13.reuse, R12 ;  /* 0x0000000c0d0e7220 */ /* 0x040fe20000410000 */
[----:B------:R-:W-:Y:S01]  /*fbe0*/  FFMA.FTZ R20, R6, R73, R20 ;  /* 0x0000004906147223 */ /* 0x000fe20000010014 */
[-C--:B------:R-:W-:Y:S02]  /*fbf0*/  FMUL.FTZ R15, R13, R10.reuse ;  /* 0x0000000a0d0f7220 */ /* 0x080fe40000410000 */
[----:B------:R-:W-:-:S02]  /*fc00*/  FFMA.FTZ R13, R3, R10, -R14 ;  /* 0x0000000a030d7223 */ /* 0x000fc4000001080e */
[----:B------:R-:W-:Y:S01]  /*fc10*/  FFMA.FTZ R6, R3, R12, R15 ;  /* 0x0000000c03067223 */ /* 0x000fe2000001000f */
[----:B------:R-:W-:Y:S02]  /*fc20*/  F2FP.F16.F32.PACK_AB R15, R27, R24 ;  /* 0x000000181b0f723e */ /* 0x000fe400000000ff */
[----:B------:R-:W-:Y:S02]  /*fc30*/  F2FP.F16.F32.PACK_AB R14, R20, R21 ;  /* 0x00000015140e723e */ /* 0x000fe400000000ff */
[----:B------:R-:W-:Y:S02]  /*fc40*/  F2FP.F16.F32.PACK_AB R12, R0, R11 ;  /* 0x0000000b000c723e */ /* 0x000fe400000000ff */
[----:B------:R-:W-:-:S05]  /*fc50*/  F2FP.F16.F32.PACK_AB R13, R6, R13 ;  /* 0x0000000d060d723e */ /* 0x000fca00000000ff */
[----:B------:R1:W-:Y:S02]  /*fc60*/  STS.128 [R87+0xb000], R12 ;  /* 0x00b0000c57007388 */ /* 0x0003e40000000c00 */
.L_x_2865:
[----:B------:R-:W-:Y:S05]  /*fc70*/  BSYNC B1 ;  /* 0x0000000000017941 */ /* 0x000fea0003800000 */
.L_x_2864:
[----:B------:R-:W-:Y:S05]  /*fc80*/  @P3 BRA `(.L_x_2859) ;  /* 0x0000004c00503947 */ /* 0x000fea0003800000 */
[----:B-1234-:R-:W1:Y:S01]  /*fc90*/  LDS.128 R12, [R87+0xf000] ;  /* 0x00f00000570c7984 */ /* 0x01ee620000000c00 */
[--C-:B------:R-:W-:Y:S01]  /*fca0*/  SHF.R.U64 R24, R8, 0x10, R9.reuse ;  /* 0x0000001008187819 */ /* 0x100fe20000001209 */
[----:B------:R-:W-:Y:S01]  /*fcb0*/  HADD2.F32 R7, -RZ, R66.H0_H0 ;  /* 0x20000042ff077230 */ /* 0x000fe20000004100 */
[----:B------:R-:W-:Y:S01]  /*fcc0*/  SHF.R.U32.HI R8, RZ, 0x10, R9 ;  /* 0x00000010ff087819 */ /* 0x000fe20000011609 */
[--C-:B------:R-:W-:Y:S01]  /*fcd0*/  HADD2.F32 R9, -RZ, R67.reuse.H0_H0 ;  /* 0x20000043ff097230 */ /* 0x100fe20000004100 */
[--C-:B------:R-:W-:Y:S01]  /*fce0*/  SHF.R.U32.HI R6, RZ, 0x10, R5.reuse ;  /* 0x00000010ff067819 */ /* 0x100fe20000011605 */
[----:B------:R-:W-:Y:S01]  /*fcf0*/  HADD2.F32 R67, -RZ, R67.H1_H1 ;  /* 0x30000043ff437230 */ /* 0x000fe20000004100 */
[----:B------:R-:W-:Y:S01]  /*fd00*/  SHF.R.U64 R25, R4, 0x10, R5 ;  /* 0x0000001004197819 */ /* 0x000fe20000001205 */
[----:B------:R-:W-:Y:S02]  /*fd10*/  HADD2.F32 R8, -RZ, R8.H0_H0 ;  /* 0x20000008ff087230 */ /* 0x000fe40000004100 */
[----:B------:R-:W-:-:S02]  /*fd20*/  HADD2.F32 R6, -RZ, R6.H0_H0 ;  /* 0x20000006ff067230 */ /* 0x000fc40000004100 */
[--C-:B-1----:R-:W-:Y:S02]  /*fd30*/  HADD2.F32 R5, -RZ, R15.reuse.H0_H0 ;  /* 0x2000000fff057230 */ /* 0x102fe40000004100 */
[----:B------:R-:W-:Y:S02]  /*fd40*/  HADD2.F32 R15, -RZ, R15.H1_H1 ;  /* 0x3000000fff0f7230 */ /* 0x000fe40000004100 */
[--C-:B------:R-:W-:Y:S02]  /*fd50*/  HADD2.F32 R0, -RZ, R12.reuse.H0_H0 ;  /* 0x2000000cff007230 */ /* 0x100fe40000004100 */
[----:B------:R-:W-:Y:S02]  /*fd60*/  HADD2.F32 R12, -RZ, R12.H1_H1 ;  /* 0x3000000cff0c7230 */ /* 0x000fe40000004100 */
[C---:B------:R-:W-:Y:S01]  /*fd70*/  FMUL.FTZ R10, R15.reuse, R8 ;  /* 0x000000080f0a7220 */ /* 0x040fe20000410000 */
[----:B------:R-:W-:Y:S01]  /*fd80*/  FMUL.FTZ R15, R15, R6 ;  /* 0x000000060f0f7220 */ /* 0x000fe20000410000 */
[----:B------:R-:W-:-:S02]  /*fd90*/  HADD2.F32 R4, -RZ, R14.H0_H0 ;  /* 0x2000000eff047230 */ /* 0x000fc40000004100 */
[--C-:B------:R-:W-:Y:S02]  /*fda0*/  HADD2.F32 R3, -RZ, R13.reuse.H0_H0 ;  /* 0x2000000dff037230 */ /* 0x100fe40000004100 */
[C---:B------:R-:W-:Y:S01]  /*fdb0*/  FFMA.FTZ R21, R5.reuse, R8, R15 ;  /* 0x0000000805157223 */ /* 0x040fe2000001000f */
[----:B------:R-:W-:Y:S02]  /*fdc0*/  HADD2.F32 R14, -RZ, R14.H1_H1 ;  /* 0x3000000eff0e7230 */ /* 0x000fe40000004100 */
[C---:B------:R-:W-:Y:S01]  /*fdd0*/  FMUL.FTZ R11, R12.reuse, R9 ;  /* 0x000000090c0b7220 */ /* 0x040fe20000410000 */
[----:B------:R-:W-:Y:S02]  /*fde0*/  HADD2.F32 R13, -RZ, R13.H1_H1 ;  /* 0x3000000dff0d7230 */ /* 0x000fe40000004100 */
[----:B------:R-:W-:Y:S01]  /*fdf0*/  FFMA.FTZ R20, R5, R6, -R10 ;  /* 0x0000000605147223 */ /* 0x000fe2000001080a */
[----:B------:R-:W-:Y:S02]  /*fe00*/  HADD2.F32 R8, -RZ, R24.H0_H0 ;  /* 0x20000018ff087230 */ /* 0x000fe40000004100 */
[----:B------:R-:W-:Y:S01]  /*fe10*/  FMUL.FTZ R15, R12, R7 ;  /* 0x000000070c0f7220 */ /* 0x000fe20000410000 */
[----:B------:R-:W-:-:S02]  /*fe20*/  HADD2.F32 R5, -RZ, R66.H1_H1 ;  /* 0x30000042ff057230 */ /* 0x000fc40000004100 */
[----:B------:R-:W-:Y:S01]  /*fe30*/  FFMA.FTZ R11, R0, R7, -R11 ;  /* 0x00000007000b7223 */ /* 0x000fe2000001080b */
[----:B------:R-:W-:Y:S02]  /*fe40*/  HADD2.F32 R6, -RZ, R25.H0_H0 ;  /* 0x20000019ff067230 */ /* 0x000fe40000004100 */
[C---:B------:R-:W-:Y:S01]  /*fe50*/  FMUL.FTZ R7, R14.reuse, R67 ;  /* 0x000000430e077220 */ /* 0x040fe20000410000 */
[C---:B------:R-:W-:Y:S01]  /*fe60*/  FMUL.FTZ R10, R13.reuse, R8 ;  /* 0x000000080d0a7220 */ /* 0x040fe20000410000 */
[----:B------:R-:W-:Y:S01]  /*fe70*/  FMUL.FTZ R14, R14, R5 ;  /* 0x000000050e0e7220 */ /* 0x000fe20000410000 */
[----:B------:R-:W-:Y:S01]  /*fe80*/  FFMA.FTZ R0, R0, R9, R15 ;  /* 0x0000000900007223 */ /* 0x000fe2000001000f */
        /* <DEDUP_REMOVED lines=9> */
[----:B------:R1:W-:Y:S01]  /*ff20*/  STS.128 [R87+0xf000], R4 ;  /* 0x00f0000457007388 */ /* 0x0003e20000000c00 */
[----:B------:R-:W-:Y:S05]  /*ff30*/  BRA `(.L_x_2859) ;  /* 0x0000004800a47947 */ /* 0x000fea0003800000 */
.L_x_2820:
[----:B------:R-:W0:Y:S01]  /*ff40*/  LDC R86, c[0x0][0x448] ;  /* 0x00011200ff567b82 */ /* 0x000e220000000800 */
[----:B------:R-:W-:Y:S01]  /*ff50*/  ULDC.64 UR4, c[0x0][0x3f8] ;  /* 0x0000fe0000047ab9 */ /* 0x000fe20000000a00 */
[----:B------:R-:W-:Y:S01]  /*ff60*/  ULDC.64 UR6, c[0x0][0x408] ;  /* 0x0001020000067ab9 */ /* 0x000fe20000000a00 */
[----:B------:R-:W-:Y:S02]  /*ff70*/  IMAD.MOV.U32 R25, RZ, RZ, R29 ;  /* 0x000000ffff197224 */ /* 0x000fe400078e001d */
        /* <DEDUP_REMOVED lines=12> */
[----:B------:R-:W-:Y:S01]  /*10040*/  IMAD.WIDE.U32 R26, R7, UR6, R26 ;  /* 0x00000006071a7c25 */ /* 0x000fe2000f8e001a */
[----:B------:R-:W-:Y:S01]  /*10050*/  LEA R5, P0, R24, UR4, 0x1 ;  /* 0x0000000418057c11 */ /* 0x000fe2000f8008ff */
[----:B------:R-:W-:Y:S01]  /*10060*/  UMOV UR4, 0xffffffff ;  /* 0xffffffff00047882 */ /* 0x000fe20000000000 */
[----:B------:R-:W-:Y:S01]  /*10070*/  IADD3 R9, R25, R9, RZ ;  /* 0x0000000919097210 */ /* 0x000fe20007ffe0ff */
[----:B------:R-:W-:Y:S01]  /*10080*/  IMAD R7, R7, UR7, R4 ;  /* 0x0000000707077c24 */ /* 0x000fe2000f8e0204 */
[----:B------:R-:W-:-:S02]  /*10090*/  ULDC.64 UR6, c[0x0][0x400] ;  /* 0x0001000000067ab9 */ /* 0x000fc40000000a00 */
[----:B------:R-:W-:Y:S01]  /*100a0*/  LEA R4, P1, R26, UR6, 0x1 ;  /* 0x000000061a047c11 */ /* 0x000fe2000f8208ff */
[----:B------:R-:W-:Y:S01]  /*100b0*/  IMAD.IADD R7, R27, 0x1, R7 ;  /* 0x000000011b077824 */ /* 0x000fe200078e0207 */
[----:B------:R-:W-:-:S04]  /*100c0*/  LEA.HI.X R8, R24, UR5, R9, 0x1, P0 ;  /* 0x0000000518087c11 */ /* 0x000fc800080f0c09 */
[----:B------:R-:W-:Y:S01]  /*100d0*/  LEA.HI.X R9, R26, UR7, R7, 0x1, P1 ;  /* 0x000000071a097c11 */ /* 0x000fe200088f0c07 */
[----:B------:R-:W-:Y:S06]  /*100e0*/  BRA.DIV UR4, `(.L_x_2866) ;  /* 0x000001fa04fc7947 */ /* 0x000fec000b800000 */
[----:B------:R0:W1:Y:S04]  /*100f0*/  SHFL.IDX PT, R6, R8, RZ, 0x181f ;  /* 0x00181fff08067589 */ /* 0x00006800000e0000 */
[----:B------:R0:W2:Y:S04]  /*10100*/  SHFL.IDX PT, R7, R5, RZ, 0x181f ;  /* 0x00181fff05077589 */ /* 0x0000a800000e0000 */
[----:B------:R0:W3:Y:S04]  /*10110*/  SHFL.IDX PT, R10, R9, RZ, 0x181f ;  /* 0x00181fff090a7589 */ /* 0x0000e800000e0000 */
[----:B------:R0:W4:Y:S02]  /*10120*/  SHFL.IDX PT, R14, R4, RZ, 0x181f ;  /* 0x00181fff040e7589 */ /* 0x00012400000e0000 */
.L_x_3155:
        /* <DEDUP_REMOVED lines=18> */
[----:B------:R-:W-:-:S08]  /*10250*/  ULDC.64 UR6, c[0x0][0x208] ;  /* 0x0000820000067ab9 */ /* 0x000fd00000000a00 */
[C---:B------:R-:W-:Y:S01]  /*10260*/  @!P4 IMAD.SHL.U32 R20, R16.reuse, 0x2, RZ ;  /* 0x000000021014c824 */ /* 0x040fe200078e00ff */
[----:B------:R-:W-:-:S03]  /*10270*/  @!P4 SHF.L.U64.HI R11, R16, 0x1, R17 ;  /* 0x00000001100bc819 */ /* 0x000fc60000010211 */
[----:B------:R-:W-:Y:S01]  /*10280*/  @!P5 IMAD.SHL.U32 R15, R23, 0x2, RZ ;  /* 0x00000002170fd824 */ /* 0x000fe200078e00ff */
[CC--:B--2---:R-:W-:Y:S02]  /*10290*/  @!P4 IADD3 R12, P0, R7.reuse, R20.reuse, RZ ;  /* 0x00000014070cc210 */ /* 0x0c4fe40007f1e0ff */
[C---:B----4-:R-:W-:Y:S02]  /*102a0*/  @!P4 IADD3 R20, P1, R14.reuse, R20, RZ ;  /* 0x000000140e14c210 */ /* 0x050fe40007f3e0ff */
[-C--:B------:R-:W-:Y:S02]  /*102b0*/  @!P5 IADD3 R24, P2, R7, R15.reuse, RZ ;  /* 0x0000000f0718d210 */ /* 0x080fe40007f5e0ff */
[----:B------:R-:W-:Y:S02]  /*102c0*/  @!P5 IADD3 R14, P3, R14, R15, RZ ;  /* 0x0000000f0e0ed210 */ /* 0x000fe40007f7e0ff */
[----:B------:R-:W-:Y:S02]  /*102d0*/  CS2R R58, SRZ ;  /* 0x00000000003a7805 */ /* 0x000fe4000001ff00 */
[----:B------:R-:W-:-:S02]  /*102e0*/  @!P5 SHF.L.U64.HI R7, R23, 0x1, R216 ;  /* 0x000000011707d819 */ /* 0x000fc400000102d8 */
[----:B------:R-:W-:Y:S02]  /*102f0*/  CS2R R56, SRZ ;  /* 0x0000000000387805 */ /* 0x000fe4000001ff00 */
[----:B------:R-:W-:Y:S02]  /*10300*/  CS2R R70, SRZ ;  /* 0x0000000000467805 */ /* 0x000fe4000001ff00 */
[----:B------:R-:W-:Y:S02]  /*10310*/  CS2R R68, SRZ ;  /* 0x0000000000447805 */ /* 0x000fe4000001ff00 */
[----:B------:R-:W-:Y:S02]  /*10320*/  CS2R R62, SRZ ;  /* 0x00000000003e7805 */ /* 0x000fe4000001ff00 */
[----:B------:R-:W-:Y:S02]  /*10330*/  CS2R R60, SRZ ;  /* 0x00000000003c7805 */ /* 0x000fe4000001ff00 */
[----:B-1----:R-:W-:Y:S01]  /*10340*/  @!P4 IADD3.X R13, R6, R11, RZ, P0, !PT ;  /* 0x0000000b060dc210 */ /* 0x002fe200007fe4ff */
[----:B---3--:R-:W-:-:S02]  /*10350*/  @!P4 IMAD.X R21, R10, 0x1, R11, P1 ;  /* 0x000000010a15c824 */ /* 0x008fc400008e060b */
[--C-:B------:R-:W-:Y:S02]  /*10360*/  @!P5 IMAD.X R25, R6, 0x1, R7.reuse, P2 ;  /* 0x000000010619d824 */ /* 0x100fe400010e0607 */
[----:B------:R-:W-:Y:S01]  /*10370*/  @!P5 IMAD.X R15, R10, 0x1, R7, P3 ;  /* 0x000000010a0fd824 */ /* 0x000fe200018e0607 */
[----:B------:R1:W5:Y:S04]  /*10380*/  @!P4 LD.E.128 R64, desc[UR6][R12.64] ;  /* 0x000000060c40c980 */ /* 0x000368000c101d00 */
[----:B------:R1:W5:Y:S04]  /*10390*/  @!P4 LD.E.128 R56, desc[UR6][R20.64] ;  /* 0x000000061438c980 */ /* 0x000368000c101d00 */
[----:B------:R1:W5:Y:S04]  /*103a0*/  @!P5 LD.E.128 R68, desc[UR6][R24.64] ;  /* 0x000000061844d980 */ /* 0x000368000c101d00 */
[----:B------:R1:W5:Y:S02]  /*103b0*/  @!P5 LD.E.128 R60, desc[UR6][R14.64] ;  /* 0x000000060e3cd980 */ /* 0x000364000c101d00 */
.L_x_2868:
[----:B------:R-:W-:Y:S05]  /*103c0*/  BSYNC B1 ;  /* 0x0000000000017941 */ /* 0x000fea0003800000 */
.L_x_2867:
[----:B--2--5:R-:W-:Y:S01]  /*103d0*/  IMAD.MOV.U32 R7, RZ, RZ, R71 ;  /* 0x000000ffff077224 */ /* 0x024fe200078e0047 */
[----:B-1----:R-:W-:Y:S01]  /*103e0*/  MOV R6, R70 ;  /* 0x0000004600067202 */ /* 0x002fe20000000f00 */
[----:B---3--:R-:W-:Y:S01]  /*103f0*/  IMAD.MOV.U32 R10, RZ, RZ, R68 ;  /* 0x000000ffff0a7224 */ /* 0x008fe200078e0044 */
[----:B------:R-:W-:Y:S01]  /*10400*/  UMOV UR4, 0xffffffff ;  /* 0xffffffff00047882 */ /* 0x000fe20000000000 */
[----:B------:R-:W-:Y:S01]  /*10410*/  IMAD.MOV.U32 R11, RZ, RZ, R69 ;  /* 0x000000ffff0b7224 */ /* 0x000fe200078e0045 */
[----:B------:R-:W-:Y:S01]  /*10420*/  PRMT R113, R6, 0x5410, R7 ;  /* 0x0000541006717816 */ /* 0x000fe20000000007 */
[----:B------:R-:W-:Y:S01]  /*10430*/  IMAD.MOV.U32 R7, RZ, RZ, R67 ;  /* 0x000000ffff077224 */ /* 0x000fe200078e0043 */
[----:B------:R-:W-:Y:S02]  /*10440*/  MOV R6, R66 ;  /* 0x0000004200067202 */ /* 0x000fe40000000f00 */
[----:B------:R-:W-:Y:S02]  /*10450*/  CS2R R54, SRZ ;  /* 0x0000000000367805 */ /* 0x000fe4000001ff00 */
        /* <DEDUP_REMOVED lines=15> */
[----:B------:R-:W-:-:S03]  /*10550*/  IMAD.MOV.U32 R11, RZ, RZ, R57 ;  /* 0x000000ffff0b7224 */ /* 0x000fc600078e0039 */
        /* <DEDUP_REMOVED lines=8> */
.L_x_3161:
        /* <DEDUP_REMOVED lines=20> */
[CC--:B---3--:R-:W-:Y:S02]  /*10720*/  @!P4 IADD3 R12, P0, R7.reuse, R20.reuse, RZ ;  /* 0x00000014070cc210 */ /* 0x0c8fe40007f1e0ff */
[C---:B----4-:R-:W-:Y:S02]  /*10730*/  @!P4 IADD3 R20, P1, R14.reuse, R20, RZ ;  /* 0x000000140e14c210 */ /* 0x050fe40007f3e0ff */
[-C--:B------:R-:W-:Y:S02]  /*10740*/  @!P5 IADD3 R24, P2, R7, R15.reuse, RZ ;  /* 0x0000000f0718d210 */ /* 0x080fe40007f5e0ff */
[----:B------:R-:W-:Y:S02]  /*10750*/  CS2R R42, SRZ ;  /* 0x00000000002a7805 */ /* 0x000fe4000001ff00 */
[----:B------:R-:W-:Y:S02]  /*10760*/  @!P5 IADD3 R14, P3, R14, R15, RZ ;  /* 0x0000000f0e0ed210 */ /* 0x000fe40007f7e0ff */
[----:B------:R-:W-:-:S02]  /*10770*/  CS2R R40, SRZ ;  /* 0x0000000000287805 */ /* 0x000fc4000001ff00 */
[----:B------:R-:W-:Y:S02]  /*10780*/  @!P5 SHF.L.U64.HI R7, R23, 0x1, R216 ;  /* 0x000000011707d819 */ /* 0x000fe400000102d8 */
[----:B------:R-:W-:Y:S02]  /*10790*/  CS2R R54, SRZ ;  /* 0x0000000000367805 */ /* 0x000fe4000001ff00 */
[----:B------:R-:W-:Y:S02]  /*107a0*/  CS2R R52, SRZ ;  /* 0x0000000000347805 */ /* 0x000fe4000001ff00 */
[----:B------:R-:W-:Y:S02]  /*107b0*/  CS2R R46, SRZ ;  /* 0x00000000002e7805 */ /* 0x000fe4000001ff00 */
[----:B------:R-:W-:Y:S01]  /*107c0*/  CS2R R44, SRZ ;  /* 0x00000000002c7805 */ /* 0x000fe2000001ff00 */
[----:B--2---:R-:W-:Y:S01]  /*107d0*/  @!P4 IMAD.X R13, R6, 0x1, R11, P0 ;  /* 0x00000001060dc824 */ /* 0x004fe200000e060b */
[----:B0-----:R-:W-:Y:S01]  /*107e0*/  @!P4 IADD3.X R21, R10, R11, RZ, P1, !PT ;  /* 0x0000000b0a15c210 */ /* 0x001fe20000ffe4ff */
[----:B------:R-:W-:-:S02]  /*107f0*/  @!P5 IMAD.X R25, R6, 0x1, R7, P2 ;  /* 0x000000010619d824 */ /* 0x000fc400010e0607 */
[----:B------:R-:W-:Y:S01]  /*10800*/  @!P5 IMAD.X R15, R10, 0x1, R7, P3 ;  /* 0x000000010a0fd824 */ /* 0x000fe200018e0607 */
[----:B------:R0:W5:Y:S04]  /*10810*/  @!P4 LD.E.128 R48, desc[UR6][R12.64] ;  /* 0x000000060c30c980 */ /* 0x000168000c101d00 */
[----:B------:R0:W5:Y:S04]  /*10820*/  @!P4 LD.E.128 R40, desc[UR6][R20.64] ;  /* 0x000000061428c980 */ /* 0x000168000c101d00 */
[----:B------:R0:W5:Y:S04]  /*10830*/  @!P5 LD.E.128 R52, desc[UR6][R24.64] ;  /* 0x000000061834d980 */ /* 0x000168000c101d00 */
[----:B------:R0:W5:Y:S02]  /*10840*/  @!P5 LD.E.128 R44, desc[UR6][R14.64] ;  /* 0x000000060e2cd980 */ /* 0x000164000c101d00 */
.L_x_2871:
[----:B------:R-:W-:Y:S05]  /*10850*/  BSYNC B1 ;  /* 0x0000000000017941 */ /* 0x000fea0003800000 */
.L_x_2870:
        /* <DEDUP_REMOVED lines=30> */
.L_x_3167:
        /* <DEDUP_REMOVED lines=17> */
[----:B------:R-:W-:Y:S01]  /*10b50*/  CS2R R34, SRZ ;  /* 0x0000000000227805 */ /* 0x000fe2000001ff00 */
[----:B------:R-:W-:-:S06]  /*10b60*/  ULDC.64 UR6, c[0x0][0x208] ;  /* 0x0000820000067ab9 */ /* 0x000fcc0000000a00 */
[----:B------:R-:W-:-:S04]  /*10b70*/  @!P4 SHF.L.U32 R12, R16, 0x1, RZ ;  /* 0x00000001100cc819 */ /* 0x000fc800000006ff */
[----:B------:R-:W-:Y:S01]  /*10b80*/  @!P5 IMAD.SHL.U32 R15, R23, 0x2, RZ ;  /* 0x00000002170fd824 */ /* 0x000fe200078e00ff */
[----:B------:R-:W-:Y:S02]  /*10b90*/  @!P4 SHF.L.U64.HI R11, R16, 0x1, R17 ;  /* 0x00000001100bc819 */ /* 0x000fe40000010211 */
[CC--:B---3--:R-:W-:Y:S02]  /*10ba0*/  @!P4 IADD3 R74, P0, R7.reuse, R12.reuse, RZ ;  /* 0x0000000c074ac210 */ /* 0x0c8fe40007f1e0ff */
[C---:B0-----:R-:W-:Y:S02]  /*10bb0*/  @!P4 IADD3 R12, P1, R14.reuse, R12, RZ ;  /* 0x0000000c0e0cc210 */ /* 0x041fe40007f3e0ff */
[-C--:B------:R-:W-:Y:S02]  /*10bc0*/  @!P5 IADD3 R20, P2, R7, R15.reuse, RZ ;  /* 0x0000000f0714d210 */ /* 0x080fe40007f5e0ff */
[----:B------:R-:W-:Y:S02]  /*10bd0*/  CS2R R32, SRZ ;  /* 0x0000000000207805 */ /* 0x000fe4000001ff00 */
[----:B------:R-:W-:-:S02]  /*10be0*/  @!P5 IADD3 R14, P3, R14, R15, RZ ;  /* 0x0000000f0e0ed210 */ /* 0x000fc40007f7e0ff */
[----:B------:R-:W-:Y:S02]  /*10bf0*/  CS2R R24, SRZ ;  /* 0x0000000000187805 */ /* 0x000fe4000001ff00 */
[----:B------:R-:W-:Y:S02]  /*10c00*/  @!P5 SHF.L.U64.HI R7, R23, 0x1, R216 ;  /* 0x000000011707d819 */ /* 0x000fe400000102d8 */
[----:B------:R-:W-:Y:S02]  /*10c10*/  CS2R R26, SRZ ;  /* 0x00000000001a7805 */ /* 0x000fe4000001ff00 */
[----:B------:R-:W-:Y:S02]  /*10c20*/  CS2R R38, SRZ ;  /* 0x0000000000267805 */ /* 0x000fe4000001ff00 */
[----:B------:R-:W-:Y:S01]  /*10c30*/  CS2R R36, SRZ ;  /* 0x0000000000247805 */ /* 0x000fe2000001ff00 */
[C-C-:B--2---:R-:W-:Y:S01]  /*10c40*/  @!P4 IMAD.X R75, R6.reuse, 0x1, R11.reuse, P0 ;  /* 0x00000001064bc824 */ /* 0x144fe200000e060b */
[----:B------:R-:W-:Y:S01]  /*10c50*/  @!P5 IADD3.X R21, R6, R7, RZ, P2, !PT ;  /* 0x000000070615d210 */ /* 0x000fe200017fe4ff */
[----:B------:R-:W-:-:S02]  /*10c60*/  @!P4 IMAD.X R13, R10, 0x1, R11, P1 ;  /* 0x000000010a0dc824 */ /* 0x000fc400008e060b */
[----:B------:R-:W-:Y:S01]  /*10c70*/  @!P5 IMAD.X R15, R10, 0x1, R7, P3 ;  /* 0x000000010a0fd824 */ /* 0x000fe200018e0607 */
[----:B------:R0:W5:Y:S04]  /*10c80*/  @!P4 LD.E.128 R28, desc[UR6][R74.64] ;  /* 0x000000064a1cc980 */ /* 0x000168000c101d00 */
[----:B------:R0:W5:Y:S04]  /*10c90*/  @!P4 LD.E.128 R32, desc[UR6][R12.64] ;  /* 0x000000060c20c980 */ /* 0x000168000c101d00 */
[----:B------:R0:W5:Y:S04]  /*10ca0*/  @!P5 LD.E.128 R24, desc[UR6][R20.64] ;  /* 0x000000061418d980 */ /* 0x000168000c101d00 */
[----:B------:R0:W5:Y:S02]  /*10cb0*/  @!P5 LD.E.128 R36, desc[UR6][R14.64] ;  /* 0x000000060e24d980 */ /* 0x000164000c101d00 */
.L_x_2874:
[----:B------:R-:W-:Y:S05]  /*10cc0*/  BSYNC B1 ;  /* 0x0000000000017941 */ /* 0x000fea0003800000 */
.L_x_2873:
        /* <DEDUP_REMOVED lines=31> */
.L_x_3173:
[----:B------:R-:W5:Y:S01]  /*10ec0*/  LDL R13, [R1+0x88] ;  /* 0x00008800010d7983 */ /* 0x000f620000100800 */
[----:B------:R-:W-:Y:S01]  /*10ed0*/  VIADD R73, R73, 0x60 ;  /* 0x0000006049497836 */ /* 0x000fe20000000000 */
[----:B------:R-:W-:Y:S01]  /*10ee0*/  BSSY B1, `(.L_x_2876) ;  /* 0x000002a000017945 */ /* 0x000fe20003800000 */
[----:B01--4-:R-:W-:Y:S02]  /*10ef0*/  CS2R R4, SRZ ;  /* 0x0000000000047805 */ /* 0x013fe4000001ff00 */
[----:B------:R-:W-:Y:S02]  /*10f00*/  CS2R R10, SRZ ;  /* 0x00000000000a7805 */ /* 0x000fe4000001ff00 */
[----:B------:R-:W-:Y:S02]  /*10f10*/  CS2R R14, SRZ ;  /* 0x00000000000e7805 */ /* 0x000fe4000001ff00 */
[----:B------:R-:W-:Y:S02]  /*10f20*/  ISETP.GE.AND P0, PT, R73, R86, PT ;  /* 0x000000564900720c */ /* 0x000fe40003f06270 */
[----:B------:R-:W-:-:S02]  /*10f30*/  CS2R R72, SRZ ;  /* 0x0000000000487805 */ /* 0x000fc4000001ff00 */
[----:B------:R-:W-:Y:S02]  /*10f40*/  CS2R R74, SRZ ;  /* 0x00000000004a7805 */ /* 0x000fe4000001ff00 */
[----:B-----5:R-:W-:-:S04]  /*10f50*/  LEA.HI R8, R13, R13, RZ, 0x1 ;  /* 0x0000000d0d087211 */ /* 0x020fc800078f08ff */
        /* <DEDUP_REMOVED lines=14> */
[C---:B------:R-:W-:Y:S02]  /*11040*/  @!P4 SHF.L.U32 R78, R16.reuse, 0x1, RZ ;  /* 0x00000001104ec819 */ /* 0x040fe400000006ff */
[C---:B---3--:R-:W-:Y:S02]  /*11050*/  @!P5 IADD3 R80, P2, R21.reuse, R82, RZ ;  /* 0x000000521550d210 */ /* 0x048fe40007f5e0ff */
[-C--:B------:R-:W-:Y:S02]  /*11060*/  @!P4 IADD3 R90, P0, R21, R78.reuse, RZ ;  /* 0x0000004e155ac210 */ /* 0x080fe40007f1e0ff */
[----:B------:R-:W-:Y:S02]  /*11070*/  @!P4 SHF.L.U64.HI R5, R16, 0x1, R17 ;  /* 0x000000011005c819 */ /* 0x000fe40000010211 */
[C---:B------:R-:W-:Y:S02]  /*11080*/  @!P4 IADD3 R78, P1, R77.reuse, R78, RZ ;  /* 0x0000004e4d4ec210 */ /* 0x040fe40007f3e0ff */
[----:B------:R-:W-:Y:S01]  /*11090*/  @!P5 IADD3 R82, P3, R77, R82, RZ ;  /* 0x000000524d52d210 */ /* 0x000fe20007f7e0ff */
[C-C-:B--2---:R-:W-:Y:S01]  /*110a0*/  @!P4 IMAD.X R91, R20.reuse, 0x1, R5.reuse, P0 ;  /* 0x00000001145bc824 */ /* 0x144fe200000e0605 */
[----:B------:R-:W-:Y:S01]  /*110b0*/  @!P5 IADD3.X R81, R20, R7, RZ, P2, !PT ;  /* 0x000000071451d210 */ /* 0x000fe200017fe4ff */
[C---:B------:R-:W-:Y:S01]  /*110c0*/  @!P4 IMAD.X R79, R76.reuse, 0x1, R5, P1 ;  /* 0x000000014c4fc824 */ /* 0x040fe200008e0605 */
[----:B------:R-:W-:Y:S01]  /*110d0*/  CS2R R10, SRZ ;  /* 0x00000000000a7805 */ /* 0x000fe2000001ff00 */
[----:B------:R-:W-:Y:S01]  /*110e0*/  @!P5 IMAD.X R83, R76, 0x1, R7, P3 ;  /* 0x000000014c53d824 */ /* 0x000fe200018e0607 */
[----:B------:R-:W-:-:S02]  /*110f0*/  CS2R R8, SRZ ;  /* 0x0000000000087805 */ /* 0x000fc4000001ff00 */
[----:B------:R-:W-:Y:S02]  /*11100*/  CS2R R72, SRZ ;  /* 0x0000000000487805 */ /* 0x000fe4000001ff00 */
[----:B------:R-:W-:Y:S02]  /*11110*/  CS2R R74, SRZ ;  /* 0x00000000004a7805 */ /* 0x000fe4000001ff00 */
[----:B------:R-:W-:Y:S02]  /*11120*/  CS2R R6, SRZ ;  /* 0x0000000000067805 */ /* 0x000fe4000001ff00 */
[----:B------:R-:W-:Y:S01]  /*11130*/  CS2R R4, SRZ ;  /* 0x0000000000047805 */ /* 0x000fe2000001ff00 */
[----:B------:R0:W5:Y:S04]  /*11140*/  @!P4 LD.E.128 R12, desc[UR6][R90.64] ;  /* 0x000000065a0cc980 */ /* 0x000168000c101d00 */
[----:B------:R0:W5:Y:S04]  /*11150*/  @!P4 LD.E.128 R8, desc[UR6][R78.64] ;  /* 0x000000064e08c980 */ /* 0x000168000c101d00 */
[----:B------:R0:W5:Y:S04]  /*11160*/  @!P5 LD.E.128 R72, desc[UR6][R80.64] ;  /* 0x000000065048d980 */ /* 0x000168000c101d00 */
[----:B------:R0:W5:Y:S02]  /*11170*/  @!P5 LD.E.128 R4, desc[UR6][R82.64] ;  /* 0x000000065204d980 */ /* 0x000164000c101d00 */
.L_x_2877:
[----:B------:R-:W-:Y:S05]  /*11180*/  BSYNC B1 ;  /* 0x0000000000017941 */ /* 0x000fea0003800000 */
.L_x_2876:
[----:B0-----:R-:W4:Y:S01]  /*11190*/  LDL R78, [R1+0x68] ;  /* 0x00006800014e7983 */ /* 0x001f220000100800 */
[----:B------:R-:W0:Y:S01]  /*111a0*/  SYNCS.PHASECHK.TRANS64.TRYWAIT P0, [R22+URZ+0x38800], R85 ;  /* 0x03880055160075a7 */ /* 0x000e22000800017f */
[----:B--2--5:R-:W-:Y:S01]  /*111b0*/  IMAD.MOV.U32 R20, RZ, RZ, R6 ;  /* 0x000000ffff147224 */ /* 0x024fe200078e0006 */
[----:B------:R-:W-:Y:S01]  /*111c0*/  BSSY B1, `(.L_x_2878) ;  /* 0x000001f000017945 */ /* 0x000fe20003800000 */
[----:B---3--:R-:W-:Y:S02]  /*111d0*/  IMAD.MOV.U32 R21, RZ, RZ, R7 ;  /* 0x000000ffff157224 */ /* 0x008fe400078e0007 */
[----:B------:R-:W-:Y:S02]  /*111e0*/  IMAD.MOV.U32 R76, RZ, RZ, R5 ;  /* 0x000000ffff4c7224 */ /* 0x000fe400078e0005 */
[----:B------:R-:W-:Y:S01]  /*111f0*/  IMAD.MOV.U32 R77, RZ, RZ, R10 ;  /* 0x000000ffff4d7224 */ /* 0x000fe200078e000a */
[----:B------:R-:W-:Y:S02]  /*11200*/  PRMT R88, R20, 0x5410, R21 ;  /* 0x0000541014587816 */ /* 0x000fe40000000015 */
[----:B------:R-:W-:-:S02]  /*11210*/  MOV R20, R4 ;  /* 0x0000000400147202 */ /* 0x000fc40000000f00 */
[----:B------:R-:W-:Y:S02]  /*11220*/  MOV R21, R8 ;  /* 0x0000000800157202 */ /* 0x000fe40000000f00 */
        /* <DEDUP_REMOVED lines=9> */
[----:B------:R-:W-:-:S02]  /*112c0*/  MOV R21, R14 ;  /* 0x0000000e00157202 */ /* 0x000fc40000000f00 */
[----:B------:R-:W-:Y:S02]  /*112d0*/  PRMT R99, R77, 0x7610, R99 ;  /* 0x000076104d637816 */ /* 0x000fe40000000063 */
[----:B------:R-:W-:Y:S01]  /*112e0*/  PRMT R100, R21, 0x5410, R76 ;  /* 0x0000541015647816 */ /* 0x000fe2000000004c */
[----:B------:R-:W-:Y:S01]  /*112f0*/  IMAD.MOV.U32 R21, RZ, RZ, R72 ;  /* 0x000000ffff157224 */ /* 0x000fe200078e0048 */
[----:B------:R-:W-:Y:S01]  /*11300*/  PRMT R99, R99, 0x5410, R20 ;  /* 0x0000541063637816 */ /* 0x000fe20000000014 */
[----:B------:R-:W-:Y:S01]  /*11310*/  IMAD.MOV.U32 R76, RZ, RZ, R73 ;  /* 0x000000ffff4c7224 */ /* 0x000fe200078e0049 */
[----:B------:R-:W-:Y:S02]  /*11320*/  MOV R77, R74 ;  /* 0x0000004a004d7202 */ /* 0x000fe40000000f00 */
[----:B------:R-:W-:Y:S02]  /*11330*/  SHF.R.S32.HI R20, RZ, 0x1f, R213 ;  /* 0x0000001fff147819 */ /* 0x000fe400000114d5 */
[----:B------:R-:W-:Y:S01]  /*11340*/  PRMT R91, R21, 0x5410, R76 ;  /* 0x00005410155b7816 */ /* 0x000fe2000000004c */
[----:B------:R-:W-:Y:S01]  /*11350*/  IMAD.MOV.U32 R76, RZ, RZ, R75 ;  /* 0x000000ffff4c7224 */ /* 0x000fe200078e004b */
[----:B------:R-:W-:-:S02]  /*11360*/  PRMT R92, R77, 0x7610, R92 ;  /* 0x000076104d5c7816 */ /* 0x000fc4000000005c */
[----:B------:R-:W-:Y:S02]  /*11370*/  LEA.HI R21, R20, R213, RZ, 0x3 ;  /* 0x000000d514157211 */ /* 0x000fe400078f18ff */
[----:B----4-:R-:W-:-:S04]  /*11380*/  VIADDMNMX R86, R86, -R78, 0x80, PT ;  /* 0x0000008056567446 */ /* 0x010fc8000380094e */
[----:B------:R-:W-:Y:S01]  /*11390*/  ISETP.GE.AND P1, PT, R220, R86, PT ;  /* 0x00000056dc00720c */ /* 0x000fe20003f26270 */
[----:B0-----:R-:W-:-:S12]  /*113a0*/  @!P0 BRA `(.L_x_2879) ;  /* 0x000001f000108947 */ /* 0x001fd80003800000 */
.L_x_3174:
[----:B------:R-:W-:Y:S05]  /*113b0*/  BSYNC B1 ;  /* 0x0000000000017941 */ /* 0x000fea0003800000 */
.L_x_2878:
[----:B------:R-:W-:Y:S01]  /*113c0*/  BSSY B1, `(.L_x_2880) ;  /* 0x00000d2000017945 */ /* 0x000fe20003800000 */
[----:B------:R-:W-:Y:S02]  /*113d0*/  PRMT R92, R92, 0x5410, R76 ;  /* 0x000054105c5c7816 */ /* 0x000fe4000000004c */
[----:B0-----:R-:W-:Y:S01]  /*113e0*/  SHF.R.S32.HI R85, RZ, 0x3, R21 ;  /* 0x00000003ff557819 */ /* 0x001fe20000011415 */
[----:B------:R-:W-:Y:S06]  /*113f0*/  @P1 BRA `(.L_x_2881) ;  /* 0x0000000c00381947 */ /* 0x000fec0003800000 */
[----:B------:R0:W5:Y:S01]  /*11400*/  LDL R136, [R1+0x58] ;  /* 0x0000580001887983 */ /* 0x0001620000100800 */
[----:B------:R-:W1:Y:S01]  /*11410*/  LDC R117, c[0x0][0x3f4] ;  /* 0x0000fd00ff757b82 */ /* 0x000e620000000800 */
[----:B------:R-:W-:Y:S01]  /*11420*/  BSSY B2, `(.L_x_2882) ;  /* 0x0000063000027945 */ /* 0x000fe20003800000 */
[----:B------:R-:W-:Y:S02]  /*11430*/  SHF.R.U32.HI R137, RZ, 0x3, R229 ;  /* 0x00000003ff897819 */ /* 0x000fe400000116e5 */
[-C--:B-1----:R-:W-:Y:S02]  /*11440*/  ISETP.GE.AND P0, PT, R16, R117.reuse, PT ;  /* 0x000000751000720c */ /* 0x082fe40003f06270 */
[----:B------:R-:W-:-:S11]  /*11450*/  ISETP.GE.AND P1, PT, R213, R117, PT ;  /* 0x00000075d500720c */ /* 0x000fd60003f26270 */
[----:B0-----:R-:W-:Y:S05]  /*11460*/  @P0 BRA `(.L_x_2883) ;  /* 0x0000000400780947 */ /* 0x001fea0003800000 */
[----:B------:R-:W-:Y:S01]  /*11470*/  LEA.HI R76, R117, R0, RZ, 0x1d ;  /* 0x00000000754c7211 */ /* 0x000fe200078fe8ff */
[--C-:B------:R-:W-:Y:S01]  /*11480*/  HADD2.F32 R132, -RZ, R122.reuse.H1_H1 ;  /* 0x3000007aff847230 */ /* 0x100fe20000004100 */
[----:B------:R-:W-:Y:S01]  /*11490*/  SHF.R.U64 R64, R64, 0x10, R65 ;  /* 0x0000001040407819 */ /* 0x000fe20000001241 */
[----:B------:R-:W-:Y:S01]  /*114a0*/  HADD2.F32 R131, -RZ, R122.H0_H0 ;  /* 0x2000007aff837230 */ /* 0x000fe20000004100 */
[----:B------:R-:W-:Y:S01]  /*114b0*/  SHF.R.S32.HI R77, RZ, 0x1f, R76 ;  /* 0x0000001fff4d7819 */ /* 0x000fe2000001144c */
[----:B------:R-:W-:Y:S01]  /*114c0*/  IMAD.SHL.U32 R78, R76, 0x8, RZ ;  /* 0x000000084c4e7824 */ /* 0x000fe200078e00ff */
[----:B------:R-:W-:Y:S02]  /*114d0*/  SHF.R.U32.HI R125, RZ, 0x10, R57 ;  /* 0x00000010ff7d7819 */ /* 0x000fe40000011639 */
[----:B------:R-:W-:Y:S02]  /*114e0*/  LEA.HI R77, R77, R76, RZ, 0x3 ;  /* 0x0000004c4d4d7211 */ /* 0x000fe400078f18ff */
[----:B------:R-:W-:Y:S01]  /*114f0*/  LOP3.LUT R78, R229, 0x38, R78, 0xf8, !PT ;  /* 0x00000038e54e7812 */ /* 0x000fe200078ef84e */
[----:B------:R-:W-:Y:S01]  /*11500*/  HADD2.F32 R125, -RZ, R125.H0_H0 ;  /* 0x2000007dff7d7230 */ /* 0x000fe20000004100 */
[----:B------:R-:W-:Y:S01]  /*11510*/  SHF.R.U32.HI R65, RZ, 0x10, R65 ;  /* 0x00000010ff417819 */ /* 0x000fe20000011641 */
[----:B------:R-:W-:Y:S01]  /*11520*/  IMAD.SHL.U32 R77, R77, 0x400, RZ ;  /* 0x000004004d4d7824 */ /* 0x000fe200078e00ff */
[----:B------:R-:W-:-:S02]  /*11530*/  LOP3.LUT R81, R78, R137, RZ, 0x3c, !PT ;  /* 0x000000894e517212 */ /* 0x000fc400078e3cff */
[----:B------:R-:W-:Y:S02]  /*11540*/  SHF.R.U64 R56, R56, 0x10, R57 ;  /* 0x0000001038387819 */ /* 0x000fe40000001239 */
[----:B------:R-:W-:Y:S02]  /*11550*/  LOP3.LUT R80, R77, 0x7fffe000, RZ, 0xc0, !PT ;  /* 0x7fffe0004d507812 */ /* 0x000fe400078ec0ff */
[----:B------:R-:W0:Y:S01]  /*11560*/  LDS.128 R76, [R87] ;  /* 0x00000000574c7984 */ /* 0x000e220000000c00 */
[--C-:B------:R-:W-:Y:S02]  /*11570*/  SHF.R.U64 R57, R66, 0x10, R67.reuse ;  /* 0x0000001042397819 */ /* 0x100fe40000001243 */
[----:B-----5:R-:W-:Y:S02]  /*11580*/  IADD3 R81, R81, R80, R136 ;  /* 0x0000005051517210 */ /* 0x020fe40007ffe088 */
[----:B------:R-:W-:Y:S01]  /*11590*/  SHF.R.U32.HI R66, RZ, 0x10, R67 ;  /* 0x00000010ff427819 */ /* 0x000fe20000011643 */
[----:B------:R-:W-:Y:S01]  /*115a0*/  HADD2.F32 R57, -RZ, R57.H0_H0 ;  /* 0x20000039ff397230 */ /* 0x000fe20000004100 */
[----:B------:R-:W-:-:S02]  /*115b0*/  LEA R118, R81, R22, 0x1 ;  /* 0x0000001651767211 */ /* 0x000fc400078e08ff */
[--C-:B------:R-:W-:Y:S02]  /*115c0*/  SHF.R.U64 R58, R58, 0x10, R59.reuse ;  /* 0x000000103a3a7819 */ /* 0x100fe4000000123b */
[----:B------:R-:W-:Y:S01]  /*115d0*/  SHF.R.U32.HI R59, RZ, 0x10, R59 ;  /* 0x00000010ff3b7819 */ /* 0x000fe2000001163b */
[----:B------:R-:W1:Y:S01]  /*115e0*/  LDS.128 R80, [R118+0x14400] ;  /* 0x0144000076507984 */ /* 0x000e620000000c00 */
[--C-:B0-----:R-:W-:Y:S02]  /*115f0*/  HADD2.F32 R127, -RZ, R77.reuse.H0_H0 ;  /* 0x2000004dff7f7230 */ /* 0x101fe40000004100 */
[----:B------:R-:W-:Y:S02]  /*11600*/  HADD2.F32 R124, -RZ, R77.H1_H1 ;  /* 0x3000004dff7c7230 */ /* 0x000fe40000004100 */
[----:B------:R-:W-:Y:S02]  /*11610*/  HADD2.F32 R123, -RZ, R76.H0_H0 ;  /* 0x2000004cff7b7230 */ /* 0x000fe40000004100 */
[----:B------:R-:W-:-:S02]  /*11620*/  HADD2.F32 R67, -RZ, R78.H0_H0 ;  /* 0x2000004eff437230 */ /* 0x000fc40000004100 */
[--C-:B------:R-:W-:Y:S02]  /*11630*/  HADD2.F32 R77, -RZ, R79.reuse.H0_H0 ;  /* 0x2000004fff4d7230 */ /* 0x100fe40000004100 */
[----:B------:R-:W-:Y:S02]  /*11640*/  HADD2.F32 R79, -RZ, R79.H1_H1 ;  /* 0x3000004fff4f7230 */ /* 0x000fe40000004100 */
[--C-:B-1----:R-:W-:Y:S02]  /*11650*/  HADD2.F32 R128, -RZ, R81.reuse.H0_H0 ;  /* 0x20000051ff807230 */ /* 0x102fe40000004100 */
[----:B------:R-:W-:Y:S02]  /*11660*/  HADD2.F32 R130, -RZ, R81.H1_H1 ;  /* 0x30000051ff827230 */ /* 0x000fe40000004100 */
[----:B------:R-:W-:Y:S02]  /*11670*/  HADD2.F32 R129, -RZ, R80.H0_H0 ;  /* 0x20000050ff817230 */ /* 0x000fe40000004100 */
[C---:B------:R-:W-:Y:S01]  /*11680*/  FMUL.FTZ R134, R128.reuse, R132 ;  /* 0x0000008480867220 */ /* 0x040fe20000410000 */
[----:B------:R-:W-:Y:S01]  /*11690*/  FMUL.FTZ R128, R128, R131 ;  /* 0x0000008380807220 */ /* 0x000fe20000410000 */
[----:B------:R-:W-:Y:S01]  /*116a0*/  FMUL.FTZ R133, R130, R125 ;  /* 0x0000007d82857220 */ /* 0x000fe20000410000 */
[----:B------:R-:W-:-:S02]  /*116b0*/  HADD2.F32 R126, -RZ, R82.H0_H0 ;  /* 0x20000052ff7e7230 */ /* 0x000fc40000004100 */
[C---:B------:R-:W-:Y:S01]  /*116c0*/  FFMA.FTZ R81, R127.reuse, R131, -R134 ;  /* 0x000000837f517223 */ /* 0x040fe20000010886 */
[----:B------:R-:W-:Y:S02]  /*116d0*/  HADD2.F32 R131, -RZ, R65.H0_H0 ;  /* 0x20000041ff837230 */ /* 0x000fe40000004100 */
[----:B------:R-:W-:Y:S01]  /*116e0*/  FFMA.FTZ R65, R127, R132, R128 ;  /* 0x000000847f417223 */ /* 0x000fe20000010080 */
[----:B------:R-:W-:Y:S02]  /*116f0*/  HADD2.F32 R134, -RZ, R121.H1_H1 ;  /* 0x30000079ff867230 */ /* 0x000fe40000004100 */
[--C-:B------:R-:W-:Y:S02]  /*11700*/  HADD2.F32 R132, -RZ, R120.reuse.H1_H1 ;  /* 0x30000078ff847230 */ /* 0x100fe40000004100 */
[-C--:B------:R-:W-:Y:S01]  /*11710*/  FMUL.FTZ R135, R130, R131.reuse ;  /* 0x0000008382877220 */ /* 0x080fe20000410000 */
[----:B------:R-:W-:Y:S02]  /*11720*/  HADD2.F32 R127, -RZ, R119.H0_H0 ;  /* 0x20000077ff7f7230 */ /* 0x000fe40000004100 */
[C---:B------:R-:W-:Y:S01]  /*11730*/  FMUL.FTZ R130, R129.reuse, R134 ;  /* 0x0000008681827220 */ /* 0x040fe20000410000 */
[C---:B------:R-:W-:Y:S01]  /*11740*/  FFMA.FTZ R128, R124.reuse, R131, -R133 ;  /* 0x000000837c807223 */ /* 0x040fe20000010885 */
[-C--:B------:R-:W-:Y:S01]  /*11750*/  FMUL.FTZ R129, R129, R132.reuse ;  /* 0x0000008481817220 */ /* 0x080fe20000410000 */
[----:B------:R-:W-:Y:S01]  /*11760*/  FFMA.FTZ R124, R124, R125, R135 ;  /* 0x0000007d7c7c7223 */ /* 0x000fe20000010087 */
[----:B------:R-:W-:Y:S01]  /*11770*/  FFMA.FTZ R125, R123, R132, -R130 ;  /* 0x000000847b7d7223 */ /* 0x000fe20000010882 */
[----:B------:R-:W-:-:S02]  /*11780*/  HADD2.F32 R120, -RZ, R120.H0_H0 ;  /* 0x20000078ff787230 */ /* 0x000fc40000004100 */
[----:B------:R-:W-:Y:S01]  /*11790*/  FFMA.FTZ R123, R123, R134, R129 ;  /* 0x000000867b7b7223 */ /* 0x000fe20000010081 */
[----:B------:R-:W-:Y:S02]  /*117a0*/  HADD2.F32 R122, -RZ, R83.H0_H0 ;  /* 0x20000053ff7a7230 */ /* 0x000fe40000004100 */
[C---:B------:R-:W-:Y:S01]  /*117b0*/  FMUL.FTZ R130, R126.reuse, R127 ;  /* 0x0000007f7e827220 */ /* 0x040fe20000410000 */
[----:B------:R-:W-:Y:S02]  /*117c0*/  HADD2.F32 R129, -RZ, R119.H1_H1 ;  /* 0x30000077ff817230 */ /* 0x000fe40000004100 */
[-C--:B------:R-:W-:Y:S01]  /*117d0*/  FMUL.FTZ R132, R126, R120.reuse ;  /* 0x000000787e847220 */ /* 0x080fe20000410000 */
[----:B------:R-:W-:Y:S02]  /*117e0*/  HADD2.F32 R121, -RZ, R121.H0_H0 ;  /* 0x20000079ff797230 */ /* 0x000fe40000004100 */
[----:B------:R-:W-:Y:S01]  /*117f0*/  FFMA.FTZ R119, R67, R120, -R130 ;  /* 0x0000007843777223 */ /* 0x000fe20000010882 */
[----:B------:R-:W-:-:S02]  /*11800*/  HADD2.F32 R83, -RZ, R83.H1_H1 ;  /* 0x30000053ff537230 */ /* 0x000fc40000004100 */
[C---:B------:R-:W-:Y:S01]  /*11810*/  FMUL.FTZ R130, R122.reuse, R129 ;  /* 0x000000817a827220 */ /* 0x040fe20000410000 */
[----:B------:R-:W-:Y:S02]  /*11820*/  HADD2.F32 R126, -RZ, R59.H0_H0 ;  /* 0x2000003bff7e7230 */ /* 0x000fe40000004100 */
[----:B------:R-:W-:Y:S01]  /*11830*/  FMUL.FTZ R122, R122, R121 ;  /* 0x000000797a7a7220 */ /* 0x000fe20000410000 */
[----:B------:R-:W-:Y:S02]  /*11840*/  HADD2.F32 R120, -RZ, R66.H0_H0 ;  /* 0x20000042ff787230 */ /* 0x000fe40000004100 */
[----:B------:R-:W-:Y:S01]  /*11850*/  FFMA.FTZ R66, R67, R127, R132 ;  /* 0x0000007f43427223 */ /* 0x000fe20000010084 */
[C---:B------:R-:W-:Y:S01]  /*11860*/  FFMA.FTZ R130, R77.reuse, R121, -R130 ;  /* 0x000000794d827223 */ /* 0x040fe20000010882 */
[----:B------:R-:W-:Y:S01]  /*11870*/  FFMA.FTZ R122, R77, R129, R122 ;  /* 0x000000814d7a7223 */ /* 0x000fe2000001007a */
[----:B------:R-:W-:Y:S02]  /*11880*/  HADD2.F32 R80, -RZ, R80.H1_H1 ;  /* 0x30000050ff507230 */ /* 0x000fe40000004100 */
[----:B------:R-:W-:Y:S01]  /*11890*/  FMUL.FTZ R132, R83, R126 ;  /* 0x0000007e53847220 */ /* 0x000fe20000410000 */
[----:B------:R-:W-:-:S02]  /*118a0*/  HADD2.F32 R82, -RZ, R82.H1_H1 ;  /* 0x30000052ff527230 */ /* 0x000fc40000004100 */
[-C--:B------:R-:W-:Y:S01]  /*118b0*/  FMUL.FTZ R134, R83, R120.reuse ;  /* 0x0000007853867220 */ /* 0x080fe20000410000 */
        /* <DEDUP_REMOVED lines=25> */
.L_x_2883:
[----:B------:R-:W-:Y:S05]  /*11a50*/  BSYNC B2 ;  /* 0x0000000000027941 */ /* 0x000fea0003800000 */
.L_x_2882:
[----:B------:R-:W-:Y:S05]  /*11a60*/  @P1 BRA `(.L_x_2881) ;  /* 0x00000004009c1947 */ /* 0x000fea0003800000 */
[----:B0-----:R-:W2:Y:S01]  /*11a70*/  LDL R56, [R1+0x84] ;  /* 0x0000840001387983 */ /* 0x001ea20000100800 */
[----:B------:R-:W-:Y:S01]  /*11a80*/  LEA.HI R117, R117, R85, RZ, 0x1d ;  /* 0x0000005575757211 */ /* 0x000fe200078fe8ff */
[----:B------:R-:W-:Y:S01]  /*11a90*/  HADD2.F32 R118, -RZ, R114.H1_H1 ;  /* 0x30000072ff767230 */ /* 0x000fe20000004100 */
[----:B------:R-:W-:Y:S01]  /*11aa0*/  LEA.HI R57, R20, R213, RZ, 0x6 ;  /* 0x000000d514397211 */ /* 0x000fe200078f30ff */
[----:B------:R-:W-:Y:S01]  /*11ab0*/  HADD2.F32 R119, -RZ, R116.H1_H1 ;  /* 0x30000074ff777230 */ /* 0x000fe20000004100 */
[----:B------:R-:W-:Y:S01]  /*11ac0*/  SHF.R.S32.HI R58, RZ, 0x1f, R117 ;  /* 0x0000001fff3a7819 */ /* 0x000fe20000011475 */
[----:B------:R-:W-:Y:S01]  /*11ad0*/  HADD2.F32 R114, -RZ, R114.H0_H0 ;  /* 0x20000072ff727230 */ /* 0x000fe20000004100 */
[--C-:B------:R-:W-:Y:S01]  /*11ae0*/  SHF.R.U64 R68, R68, 0x10, R69.reuse ;  /* 0x0000001044447819 */ /* 0x100fe20000001245 */
[----:B------:R-:W-:Y:S01]  /*11af0*/  IMAD.SHL.U32 R57, R57, 0x80, RZ ;  /* 0x0000008039397824 */ /* 0x000fe200078e00ff */
[----:B------:R-:W-:Y:S01]  /*11b00*/  LEA.HI R58, R58, R117, RZ, 0x3 ;  /* 0x000000753a3a7211 */ /* 0x000fe200078f18ff */
[----:B------:R-:W-:Y:S01]  /*11b10*/  HADD2.F32 R116, -RZ, R116.H0_H0 ;  /* 0x20000074ff747230 */ /* 0x000fe20000004100 */
[----:B------:R-:W-:-:S02]  /*11b20*/  SHF.R.U32.HI R121, RZ, 0x10, R69 ;  /* 0x00000010ff797819 */ /* 0x000fc40000011645 */
[----:B------:R-:W-:Y:S01]  /*11b30*/  LOP3.LUT R57, R57, 0xffffe000, RZ, 0xc0, !PT ;  /* 0xffffe00039397812 */ /* 0x000fe200078ec0ff */
[----:B------:R-:W-:Y:S01]  /*11b40*/  IMAD.SHL.U32 R58, R58, 0x400, RZ ;  /* 0x000004003a3a7824 */ /* 0x000fe200078e00ff */
[--C-:B------:R-:W-:Y:S02]  /*11b50*/  SHF.R.U32.HI R120, RZ, 0x10, R61.reuse ;  /* 0x00000010ff787819 */ /* 0x100fe4000001163d */
[----:B------:R-:W-:Y:S02]  /*11b60*/  SHF.R.U64 R69, R60, 0x10, R61 ;  /* 0x000000103c457819 */ /* 0x000fe4000000123d */
[--C-:B------:R-:W-:Y:S01]  /*11b70*/  SHF.R.U64 R60, R70, 0x10, R71.reuse ;  /* 0x00000010463c7819 */ /* 0x100fe20000001247 */
[----:B------:R-:W-:Y:S01]  /*11b80*/  HADD2.F32 R120, -RZ, R120.H0_H0 ;  /* 0x20000078ff787230 */ /* 0x000fe20000004100 */
[----:B------:R-:W-:Y:S01]  /*11b90*/  SHF.R.U32.HI R70, RZ, 0x10, R71 ;  /* 0x00000010ff467819 */ /* 0x000fe20000011647 */
[----:B------:R-:W-:Y:S01]  /*11ba0*/  HADD2.F32 R69, -RZ, R69.H0_H0 ;  /* 0x20000045ff457230 */ /* 0x000fe20000004100 */
[----:B------:R-:W-:-:S02]  /*11bb0*/  SHF.R.U64 R61, R62, 0x10, R63 ;  /* 0x000000103e3d7819 */ /* 0x000fc4000000123f */
[----:B------:R-:W-:Y:S01]  /*11bc0*/  SHF.R.U32.HI R62, RZ, 0x10, R63 ;  /* 0x00000010ff3e7819 */ /* 0x000fe2000001163f */
[----:B------:R-:W-:-:S04]  /*11bd0*/  HADD2.F32 R70, -RZ, R70.H0_H0 ;  /* 0x20000046ff467230 */ /* 0x000fc80000004100 */
[----:B------:R-:W-:Y:S01]  /*11be0*/  HADD2.F32 R62, -RZ, R62.H0_H0 ;  /* 0x2000003eff3e7230 */ /* 0x000fe20000004100 */
[----:B--2---:R-:W-:Y:S02]  /*11bf0*/  R2UR UR4, R56 ;  /* 0x00000000380472ca */ /* 0x004fe400000e0000 */
[----:B------:R-:W-:-:S04]  /*11c00*/  LOP3.LUT R56, R229, 0x38, R21, 0xf8, !PT ;  /* 0x00000038e5387812 */ /* 0x000fc800078ef815 */
[----:B------:R-:W-:Y:S01]  /*11c10*/  LOP3.LUT R64, R56, R137, RZ, 0x3c, !PT ;  /* 0x0000008938407212 */ /* 0x000fe200078e3cff */
[----:B------:R-:W-:-:S03]  /*11c20*/  IMAD.SHL.U32 R56, R117, 0x8, RZ ;  /* 0x0000000875387824 */ /* 0x000fc600078e00ff */
[----:B-----5:R-:W-:Y:S02]  /*11c30*/  IADD3 R57, R64, R57, R136 ;  /* 0x0000003940397210 */ /* 0x020fe40007ffe088 */
[----:B------:R-:W-:Y:S02]  /*11c40*/  LOP3.LUT R56, R229, 0x38, R56, 0xf8, !PT ;  /* 0x00000038e5387812 */ /* 0x000fe400078ef838 */
[----:B------:R-:W-:Y:S02]  /*11c50*/  LOP3.LUT R64, R58, 0x7fffe000, RZ, 0xc0, !PT ;  /* 0x7fffe0003a407812 */ /* 0x000fe400078ec0ff */
[----:B------:R-:W-:Y:S02]  /*11c60*/  LOP3.LUT R65, R56, R137, RZ, 0x3c, !PT ;  /* 0x0000008938417212 */ /* 0x000fe400078e3cff */
[----:B------:R-:W-:Y:S02]  /*11c70*/  LEA R76, R57, UR4, 0x1 ;  /* 0x00000004394c7c11 */ /* 0x000fe4000f8e08ff */
[----:B------:R-:W-:-:S03]  /*11c80*/  IADD3 R65, R65, R64, R136 ;  /* 0x0000004041417210 */ /* 0x000fc60007ffe088 */
[----:B------:R-:W0:Y:S01]  /*11c90*/  LDS.128 R56, [R76] ;  /* 0x000000004c387984 */ /* 0x000e220000000c00 */
[----:B------:R-:W-:-:S05]  /*11ca0*/  LEA R77, R65, R22, 0x1 ;  /* 0x00000016414d7211 */ /* 0x000fca00078e08ff */
[----:B------:R-:W1:Y:S01]  /*11cb0*/  LDS.128 R64, [R77+0x14400] ;  /* 0x014400004d407984 */ /* 0x000e620000000c00 */
[--C-:B0-----:R-:W-:Y:S02]  /*11cc0*/  HADD2.F32 R71, -RZ, R57.reuse.H0_H0 ;  /* 0x20000039ff477230 */ /* 0x101fe40000004100 */
[----:B------:R-:W-:Y:S02]  /*11cd0*/  HADD2.F32 R80, -RZ, R57.H1_H1 ;  /* 0x30000039ff507230 */ /* 0x000fe40000004100 */
[----:B------:R-:W-:Y:S02]  /*11ce0*/  HADD2.F32 R81, -RZ, R56.H0_H0 ;  /* 0x20000038ff517230 */ /* 0x000fe40000004100 */
[--C-:B-1----:R-:W-:Y:S02]  /*11cf0*/  HADD2.F32 R78, -RZ, R65.reuse.H0_H0 ;  /* 0x20000041ff4e7230 */ /* 0x102fe40000004100 */
[----:B------:R-:W-:Y:S02]  /*11d00*/  HADD2.F32 R83, -RZ, R65.H1_H1 ;  /* 0x30000041ff537230 */ /* 0x000fe40000004100 */
[----:B------:R-:W-:-:S02]  /*11d10*/  HADD2.F32 R82, -RZ, R64.H0_H0 ;  /* 0x20000040ff527230 */ /* 0x000fc40000004100 */
[CC--:B------:R-:W-:Y:S01]  /*11d20*/  FMUL.FTZ R122, R78.reuse, R119.reuse ;  /* 0x000000774e7a7220 */ /* 0x0c0fe20000410000 */
[----:B------:R-:W-:Y:S01]  /*11d30*/  FMUL.FTZ R124, R78, R118 ;  /* 0x000000764e7c7220 */ /* 0x000fe20000410000 */
[----:B------:R-:W-:Y:S02]  /*11d40*/  HADD2.F32 R78, -RZ, R121.H0_H0 ;  /* 0x20000079ff4e7230 */ /* 0x000fe40000004100 */
[----:B------:R-:W-:Y:S01]  /*11d50*/  FMUL.FTZ R121, R83, R120 ;  /* 0x0000007853797220 */ /* 0x000fe20000410000 */
[--C-:B------:R-:W-:Y:S02]  /*11d60*/  HADD2.F32 R117, -RZ, R67.reuse.H0_H0 ;  /* 0x20000043ff757230 */ /* 0x100fe40000004100 */
[C---:B------:R-:W-:Y:S01]  /*11d70*/  FFMA.FTZ R65, R71.reuse, R118, -R122 ;  /* 0x0000007647417223 */ /* 0x040fe2000001087a */
[----:B------:R-:W-:Y:S02]  /*11d80*/  HADD2.F32 R79, -RZ, R67.H1_H1 ;  /* 0x30000043ff4f7230 */ /* 0x000fe40000004100 */
[----:B------:R-:W-:Y:S01]  /*11d90*/  FFMA.FTZ R67, R71, R119, R124 ;  /* 0x0000007747437223 */ /* 0x000fe2000001007c */
[----:B------:R-:W-:Y:S01]  /*11da0*/  FMUL.FTZ R71, R83, R78 ;  /* 0x0000004e53477220 */ /* 0x000fe20000410000 */
[----:B------:R-:W-:-:S02]  /*11db0*/  HADD2.F32 R87, -RZ, R66.H0_H0 ;  /* 0x20000042ff577230 */ /* 0x000fc40000004100 */
[C---:B------:R-:W-:Y:S01]  /*11dc0*/  FMUL.FTZ R83, R82.reuse, R114 ;  /* 0x0000007252537220 */ /* 0x040fe20000410000 */
[----:B------:R-:W-:Y:S02]  /*11dd0*/  HADD2.F32 R118, -RZ, R115.H0_H0 ;  /* 0x20000073ff767230 */ /* 0x000fe40000004100 */
[----:B------:R-:W-:Y:S01]  /*11de0*/  FMUL.FTZ R122, R82, R116 ;  /* 0x00000074527a7220 */ /* 0x000fe20000410000 */
[C---:B------:R-:W-:Y:S01]  /*11df0*/  FFMA.FTZ R78, R80.reuse, R78, -R121 ;  /* 0x0000004e504e7223 */ /* 0x040fe20000010879 */
[----:B------:R-:W-:Y:S02]  /*11e00*/  HADD2.F32 R57, -RZ, R58.H0_H0 ;  /* 0x2000003aff397230 */ /* 0x000fe40000004100 */
[----:B------:R-:W-:Y:S01]  /*11e10*/  FFMA.FTZ R80, R80, R120, R71 ;  /* 0x0000007850507223 */ /* 0x000fe20000010047 */
[----:B------:R-:W-:Y:S02]  /*11e20*/  HADD2.F32 R82, -RZ, R113.H0_H0 ;  /* 0x20000071ff527230 */ /* 0x000fe40000004100 */
[C---:B------:R-:W-:Y:S01]  /*11e30*/  FFMA.FTZ R83, R81.reuse, R116, R83 ;  /* 0x0000007451537223 */ /* 0x040fe20000010053 */
[----:B------:R-:W-:Y:S01]  /*11e40*/  FFMA.FTZ R71, R81, R114, -R122 ;  /* 0x0000007251477223 */ /* 0x000fe2000001087a */
[----:B------:R-:W-:Y:S01]  /*11e50*/  FMUL.FTZ R120, R87, R118 ;  /* 0x0000007657787220 */ /* 0x000fe20000410000 */
[----:B------:R-:W-:-:S02]  /*11e60*/  HADD2.F32 R116, -RZ, R115.H1_H1 ;  /* 0x30000073ff747230 */ /* 0x000fc40000004100 */
[-C--:B------:R-:W-:Y:S01]  /*11e70*/  FMUL.FTZ R122, R87, R82.reuse ;  /* 0x00000052577a7220 */ /* 0x080fe20000410000 */
[----:B------:R-:W-:Y:S02]  /*11e80*/  HADD2.F32 R114, -RZ, R113.H1_H1 ;  /* 0x30000071ff727230 */ /* 0x000fe40000004100 */
[----:B------:R-:W-:Y:S01]  /*11e90*/  FFMA.FTZ R120, R57, R82, -R120 ;  /* 0x0000005239787223 */ /* 0x000fe20000010878 */
[--C-:B------:R-:W-:Y:S02]  /*11ea0*/  HADD2.F32 R63, -RZ, R59.reuse.H0_H0 ;  /* 0x2000003bff3f7230 */ /* 0x100fe40000004100 */
[C---:B------:R-:W-:Y:S01]  /*11eb0*/  FMUL.FTZ R82, R117.reuse, R116 ;  /* 0x0000007475527220 */ /* 0x040fe20000410000 */
[----:B------:R-:W-:Y:S02]  /*11ec0*/  HADD2.F32 R59, -RZ, R59.H1_H1 ;  /* 0x3000003bff3b7230 */ /* 0x000fe40000004100 */
[----:B------:R-:W-:Y:S01]  /*11ed0*/  FMUL.FTZ R117, R117, R114 ;  /* 0x0000007275757220 */ /* 0x000fe20000410000 */
[----:B------:R-:W-:Y:S01]  /*11ee0*/  FFMA.FTZ R122, R57, R118, R122 ;  /* 0x00000076397a7223 */ /* 0x000fe2000001007a */
[----:B------:R-:W-:Y:S01]  /*11ef0*/  FFMA.FTZ R82, R63, R114, -R82 ;  /* 0x000000723f527223 */ /* 0x000fe20000010852 */
[----:B------:R-:W-:-:S02]  /*11f00*/  HADD2.F32 R64, -RZ, R64.H1_H1 ;  /* 0x30000040ff407230 */ /* 0x000fc40000004100 */
[----:B------:R-:W-:Y:S01]  /*11f10*/  FMUL.FTZ R118, R79, R62 ;  /* 0x0000003e4f767220 */ /* 0x000fe20000410000 */
[----:B------:R-:W-:Y:S01]  /*11f20*/  FFMA.FTZ R117, R63, R116, R117 ;  /* 0x000000743f757223 */ /* 0x000fe20000010075 */
[-C--:B------:R-:W-:Y:S01]  /*11f30*/  FMUL.FTZ R114, R79, R70.reuse ;  /* 0x000000464f727220 */ /* 0x080fe20000410000 */
[----:B------:R-:W-:Y:S02]  /*11f40*/  HADD2.F32 R66, -RZ, R66.H1_H1 ;  /* 0x30000042ff427230 */ /* 0x000fe40000004100 */
[C---:B------:R-:W-:Y:S01]  /*11f50*/  FFMA.FTZ R81, R59.reuse, R70, -R118 ;  /* 0x000000463b517223 */ /* 0x040fe20000010876 */
[----:B------:R-:W-:Y:S02]  /*11f60*/  HADD2.F32 R57, -RZ, R68.H0_H0 ;  /* 0x20000044ff397230 */ /* 0x000fe40000004100 */
[----:B------:R-:W-:Y:S01]  /*11f70*/  FFMA.FTZ R114, R59, R62, R114 ;  /* 0x0000003e3b727223 */ /* 0x000fe20000010072 */
[----:B------:R-:W-:Y:S02]  /*11f80*/  HADD2.F32 R63, -RZ, R61.H0_H0 ;  /* 0x2000003dff3f7230 */ /* 0x000fe40000004100 */
[----:B------:R-:W-:Y:S01]  /*11f90*/  FMUL.FTZ R59, R64, R69 ;  /* 0x00000045403b7220 */ /* 0x000fe20000410000 */
[----:B------:R-:W-:-:S02]  /*11fa0*/  HADD2.F32 R61, -RZ, R60.H0_H0 ;  /* 0x2000003cff3d7230 */ /* 0x000fc40000004100 */
[----:B------:R-:W-:Y:S01]  /*11fb0*/  FMUL.FTZ R64, R64, R57 ;  /* 0x0000003940407220 */ /* 0x000fe20000410000 */
[----:B------:R-:W-:Y:S02]  /*11fc0*/  HADD2.F32 R56, -RZ, R56.H1_H1 ;  /* 0x30000038ff387230 */ /* 0x000fe40000004100 */
[C---:B------:R-:W-:Y:S01]  /*11fd0*/  FMUL.FTZ R79, R66.reuse, R63 ;  /* 0x0000003f424f7220 */ /* 0x040fe20000410000 */
[----:B------:R-:W-:Y:S02]  /*11fe0*/  HADD2.F32 R58, -RZ, R58.H1_H1 ;  /* 0x3000003aff3a7230 */ /* 0x000fe40000004100 */
        /* <DEDUP_REMOVED lines=15> */
.L_x_2881:
[----:B------:R-:W-:Y:S05]  /*120e0*/  BSYNC B1 ;  /* 0x0000000000017941 */ /* 0x000fea0003800000 */
.L_x_2880:
[----:B------:R-:W-:Y:S01]  /*120f0*/  ISETP.GE.AND P0, PT, R89, R86, PT ;  /* 0x000000565900720c */ /* 0x000fe20003f06270 */
[----:B------:R-:W-:-:S12]  /*12100*/  BSSY B1, `(.L_x_2884) ;  /* 0x00000da000017945 */ /* 0x000fd80003800000 */
[----:B------:R-:W-:Y:S05]  /*12110*/  @P0 BRA `(.L_x_2885) ;  /* 0x0000000c00600947 */ /* 0x000fea0003800000 */
[----:B------:R2:W5:Y:S01]  /*12120*/  LDL R115, [R1+0x84] ;  /* 0x0000840001737983 */ /* 0x0005620000100800 */
[----:B0-----:R-:W0:Y:S03]  /*12130*/  LDC R64, c[0x0][0x3f4] ;  /* 0x0000fd00ff407b82 */ /* 0x001e260000000800 */
[----:B------:R2:W5:Y:S01]  /*12140*/  LDL R87, [R1+0x64] ;  /* 0x0000640001577983 */ /* 0x0005620000100800 */
[C---:B------:R-:W-:Y:S01]  /*12150*/  VIADD R113, R220.reuse, 0x20 ;  /* 0x00000020dc717836 */ /* 0x040fe20000000000 */
[----:B------:R-:W-:Y:S01]  /*12160*/  BSSY B2, `(.L_x_2886) ;  /* 0x000006c000027945 */ /* 0x000fe20003800000 */
[----:B------:R-:W-:Y:S02]  /*12170*/  VIADD R114, R220, 0x20 ;  /* 0x00000020dc727836 */ /* 0x000fe40000000000 */
[----:B------:R-:W-:-:S03]  /*12180*/  IMAD.SHL.U32 R113, R113, 0x40, RZ ;  /* 0x0000004071717824 */ /* 0x000fc600078e00ff */
[----:B------:R-:W-:Y:S02]  /*12190*/  SHF.L.U32 R114, R114, 0x6, RZ ;  /* 0x0000000672727819 */ /* 0x000fe400000006ff */
[----:B------:R-:W-:Y:S02]  /*121a0*/  LOP3.LUT R113, R113, 0x1c0, RZ, 0xc0, !PT ;  /* 0x000001c071717812 */ /* 0x000fe400078ec0ff */
[----:B------:R-:W-:Y:S02]  /*121b0*/  LOP3.LUT R114, R114, 0x1c0, RZ, 0xc0, !PT ;  /* 0x000001c072727812 */ /* 0x000fe400078ec0ff */
[----:B------:R-:W-:Y:S02]  /*121c0*/  SHF.R.U32.HI R113, RZ, 0x3, R113 ;  /* 0x00000003ff717819 */ /* 0x000fe40000011671 */
[-C--:B0-----:R-:W-:Y:S02]  /*121d0*/  ISETP.GE.AND P0, PT, R16, R64.reuse, PT ;  /* 0x000000401000720c */ /* 0x081fe40003f06270 */
[----:B------:R-:W-:-:S11]  /*121e0*/  ISETP.GE.AND P1, PT, R213, R64, PT ;  /* 0x00000040d500720c */ /* 0x000fd60003f26270 */
[----:B--2---:R-:W-:Y:S05]  /*121f0*/  @P0 BRA `(.L_x_2887) ;  /* 0x0000000400880947 */ /* 0x004fea0003800000 */
[----:B-1----:R-:W-:Y:S01]  /*12200*/  LEA.HI R56, R64, R0, RZ, 0x1d ;  /* 0x0000000040387211 */ /* 0x002fe200078fe8ff */
[----:B------:R-:W-:Y:S01]  /*12210*/  HADD2.F32 R78, -RZ, R112.H1_H1 ;  /* 0x30000070ff4e7230 */ /* 0x000fe20000004100 */
[----:B-----5:R-:W-:Y:S01]  /*12220*/  R2UR UR4, R115 ;  /* 0x00000000730472ca */ /* 0x020fe200000e0000 */
[----:B------:R-:W-:Y:S01]  /*12230*/  HADD2.F32 R76, -RZ, R110.H1_H1 ;  /* 0x3000006eff4c7230 */ /* 0x000fe20000004100 */
[----:B------:R-:W-:Y:S01]  /*12240*/  SHF.R.S32.HI R59, RZ, 0x1f, R56 ;  /* 0x0000001fff3b7819 */ /* 0x000fe20000011438 */
[----:B------:R-:W-:Y:S01]  /*12250*/  IMAD.SHL.U32 R57, R56, 0x8, RZ ;  /* 0x0000000838397824 */ /* 0x000fe200078e00ff */
[C---:B------:R-:W-:Y:S01]  /*12260*/  LOP3.LUT R58, R114.reuse, 0x38, R16, 0xf8, !PT ;  /* 0x00000038723a7812 */ /* 0x040fe200078ef810 */
[----:B------:R-:W-:Y:S01]  /*12270*/  HADD2.F32 R112, -RZ, R112.H0_H0 ;  /* 0x20000070ff707230 */ /* 0x000fe20000004100 */
[----:B------:R-:W-:Y:S01]  /*12280*/  LEA.HI R59, R59, R56, RZ, 0x3 ;  /* 0x000000383b3b7211 */ /* 0x000fe200078f18ff */
[----:B------:R-:W-:Y:S01]  /*12290*/  HADD2.F32 R110, -RZ, R110.H0_H0 ;  /* 0x2000006eff6e7230 */ /* 0x000fe20000004100 */
[----:B------:R-:W-:-:S02]  /*122a0*/  LOP3.LUT R56, R114, 0x38, R57, 0xf8, !PT ;  /* 0x0000003872387812 */ /* 0x000fc400078ef839 */
[----:B------:R-:W-:Y:S01]  /*122b0*/  LOP3.LUT R58, R87, R58, R113, 0xf6, !PT ;  /* 0x0000003a573a7212 */ /* 0x000fe200078ef671 */
[----:B------:R-:W-:Y:S01]  /*122c0*/  IMAD.SHL.U32 R59, R59, 0x400, RZ ;  /* 0x000004003b3b7824 */ /* 0x000fe200078e00ff */
[----:B------:R-:W-:Y:S02]  /*122d0*/  LOP3.LUT R60, R56, R113, RZ, 0x3c, !PT ;  /* 0x00000071383c7212 */ /* 0x000fe400078e3cff */
[----:B------:R-:W-:Y:S02]  /*122e0*/  LEA R65, R58, UR4, 0x1 ;  /* 0x000000043a417c11 */ /* 0x000fe4000f8e08ff */
[----:B------:R-:W-:Y:S02]  /*122f0*/  LOP3.LUT R61, R59, 0x7fffe000, RZ, 0xc0, !PT ;  /* 0x7fffe0003b3d7812 */ /* 0x000fe400078ec0ff */
[----:B------:R-:W-:Y:S01]  /*12300*/  SHF.R.U32.HI R71, RZ, 0x10, R41 ;  /* 0x00000010ff477819 */ /* 0x000fe20000011629 */
[----:B------:R-:W0:Y:S01]  /*12310*/  LDS.128 R56, [R65] ;  /* 0x0000000041387984 */ /* 0x000e220000000c00 */
[----:B------:R-:W-:-:S02]  /*12320*/  IADD3 R61, R60, R61, R87 ;  /* 0x0000003d3c3d7210 */ /* 0x000fc40007ffe057 */
[--C-:B------:R-:W-:Y:S01]  /*12330*/  SHF.R.U64 R48, R48, 0x10, R49.reuse ;  /* 0x0000001030307819 */ /* 0x100fe20000001231 */
[----:B------:R-:W-:Y:S01]  /*12340*/  HADD2.F32 R71, -RZ, R71.H0_H0 ;  /* 0x20000047ff477230 */ /* 0x000fe20000004100 */
[----:B------:R-:W-:Y:S01]  /*12350*/  SHF.R.U32.HI R77, RZ, 0x10, R49 ;  /* 0x00000010ff4d7819 */ /* 0x000fe20000011631 */
[----:B------:R-:W-:Y:S01]  /*12360*/  IMAD R66, R61, 0x2, R22 ;  /* 0x000000023d427824 */ /* 0x000fe200078e0216 */
[----:B------:R-:W-:Y:S02]  /*12370*/  SHF.R.U64 R49, R40, 0x10, R41 ;  /* 0x0000001028317819 */ /* 0x000fe40000001229 */
[--C-:B------:R-:W-:Y:S02]  /*12380*/  SHF.R.U64 R41, R42, 0x10, R43.reuse ;  /* 0x000000102a297819 */ /* 0x100fe4000000122b */
[----:B------:R-:W1:Y:S01]  /*12390*/  LDS.128 R60, [R66+0x14400] ;  /* 0x01440000423c7984 */ /* 0x000e620000000c00 */
[----:B------:R-:W-:Y:S01]  /*123a0*/  SHF.R.U32.HI R81, RZ, 0x10, R43 ;  /* 0x00000010ff517819 */ /* 0x000fe2000001162b */
[----:B------:R-:W-:Y:S01]  /*123b0*/  HADD2.F32 R49, -RZ, R49.H0_H0 ;  /* 0x20000031ff317230 */ /* 0x000fe20000004100 */
[----:B------:R-:W-:-:S02]  /*123c0*/  SHF.R.U32.HI R83, RZ, 0x10, R51 ;  /* 0x00000010ff537819 */ /* 0x000fc40000011633 */
[----:B------:R-:W-:Y:S01]  /*123d0*/  SHF.R.U64 R40, R50, 0x10, R51 ;  /* 0x0000001032287819 */ /* 0x000fe20000001233 */
[--C-:B0-----:R-:W-:Y:S02]  /*123e0*/  HADD2.F32 R43, -RZ, R57.reuse.H0_H0 ;  /* 0x20000039ff2b7230 */ /* 0x101fe40000004100 */
[----:B------:R-:W-:Y:S02]  /*123f0*/  HADD2.F32 R57, -RZ, R57.H1_H1 ;  /* 0x30000039ff397230 */ /* 0x000fe40000004100 */
[----:B------:R-:W-:Y:S02]  /*12400*/  HADD2.F32 R42, -RZ, R56.H0_H0 ;  /* 0x20000038ff2a7230 */ /* 0x000fe40000004100 */
[--C-:B------:R-:W-:Y:S02]  /*12410*/  HADD2.F32 R51, -RZ, R59.reuse.H0_H0 ;  /* 0x2000003bff337230 */ /* 0x100fe40000004100 */
[----:B------:R-:W-:Y:S02]  /*12420*/  HADD2.F32 R50, -RZ, R58.H0_H0 ;  /* 0x2000003aff327230 */ /* 0x000fe40000004100 */
[----:B------:R-:W-:-:S02]  /*12430*/  HADD2.F32 R59, -RZ, R59.H1_H1 ;  /* 0x3000003bff3b7230 */ /* 0x000fc40000004100 */
[--C-:B-1----:R-:W-:Y:S02]  /*12440*/  HADD2.F32 R67, -RZ, R61.reuse.H0_H0 ;  /* 0x2000003dff437230 */ /* 0x102fe40000004100 */
[----:B------:R-:W-:Y:S02]  /*12450*/  HADD2.F32 R68, -RZ, R61.H1_H1 ;  /* 0x3000003dff447230 */ /* 0x000fe40000004100 */
[----:B------:R-:W-:Y:S02]  /*12460*/  HADD2.F32 R61, -RZ, R60.H0_H0 ;  /* 0x2000003cff3d7230 */ /* 0x000fe40000004100 */
[C---:B------:R-:W-:Y:S01]  /*12470*/  FMUL.FTZ R80, R67.reuse, R78 ;  /* 0x0000004e43507220 */ /* 0x040fe20000410000 */
[-C--:B------:R-:W-:Y:S01]  /*12480*/  FMUL.FTZ R82, R67, R76.reuse ;  /* 0x0000004c43527220 */ /* 0x080fe20000410000 */
[----:B------:R-:W-:Y:S02]  /*12490*/  HADD2.F32 R67, -RZ, R77.H0_H0 ;  /* 0x2000004dff437230 */ /* 0x000fe40000004100 */
[C---:B------:R-:W-:Y:S01]  /*124a0*/  FFMA.FTZ R80, R43.reuse, R76, -R80 ;  /* 0x0000004c2b507223 */ /* 0x040fe20000010850 */
[C---:B------:R-:W-:Y:S01]  /*124b0*/  FMUL.FTZ R76, R68.reuse, R71 ;  /* 0x00000047444c7220 */ /* 0x040fe20000410000 */
[----:B------:R-:W-:Y:S01]  /*124c0*/  FFMA.FTZ R82, R43, R78, R82 ;  /* 0x0000004e2b527223 */ /* 0x000fe20000010052 */
[----:B------:R-:W-:Y:S01]  /*124d0*/  FMUL.FTZ R43, R61, R112 ;  /* 0x000000703d2b7220 */ /* 0x000fe20000410000 */
[-C--:B------:R-:W-:Y:S01]  /*124e0*/  FMUL.FTZ R68, R68, R67.reuse ;  /* 0x0000004344447220 */ /* 0x080fe20000410000 */
[----:B------:R-:W-:Y:S01]  /*124f0*/  FFMA.FTZ R77, R57, R67, -R76 ;  /* 0x00000043394d7223 */ /* 0x000fe2000001084c */
[----:B------:R-:W-:Y:S01]  /*12500*/  FMUL.FTZ R61, R61, R110 ;  /* 0x0000006e3d3d7220 */ /* 0x000fe20000410000 */
[----:B------:R-:W-:-:S02]  /*12510*/  HADD2.F32 R67, -RZ, R111.H0_H0 ;  /* 0x2000006fff437230 */ /* 0x000fc40000004100 */
[C---:B------:R-:W-:Y:S01]  /*12520*/  FFMA.FTZ R110, R42.reuse, R110, -R43 ;  /* 0x0000006e2a6e7223 */ /* 0x040fe2000001082b */
[----:B------:R-:W-:Y:S02]  /*12530*/  HADD2.F32 R70, -RZ, R63.H0_H0 ;  /* 0x2000003fff467230 */ /* 0x000fe40000004100 */
[----:B------:R-:W-:Y:S01]  /*12540*/  FFMA.FTZ R71, R57, R71, R68 ;  /* 0x0000004739477223 */ /* 0x000fe20000010044 */
[----:B------:R-:W-:Y:S02]  /*12550*/  HADD2.F32 R43, -RZ, R109.H0_H0 ;  /* 0x2000006dff2b7230 */ /* 0x000fe40000004100 */
[----:B------:R-:W-:Y:S01]  /*12560*/  FFMA.FTZ R61, R42, R112, R61 ;  /* 0x000000702a3d7223 */ /* 0x000fe2000001003d */
[----:B------:R-:W-:Y:S02]  /*12570*/  HADD2.F32 R111, -RZ, R111.H1_H1 ;  /* 0x3000006fff6f7230 */ /* 0x000fe40000004100 */
[----:B------:R-:W-:Y:S02]  /*12580*/  HADD2.F32 R109, -RZ, R109.H1_H1 ;  /* 0x3000006dff6d7230 */ /* 0x000fe40000004100 */
[----:B------:R-:W-:-:S02]  /*12590*/  HADD2.F32 R69, -RZ, R62.H0_H0 ;  /* 0x2000003eff457230 */ /* 0x000fc40000004100 */
[C---:B------:R-:W-:Y:S01]  /*125a0*/  FMUL.FTZ R76, R70.reuse, R111 ;  /* 0x0000006f464c7220 */ /* 0x040fe20000410000 */
[----:B------:R-:W-:Y:S02]  /*125b0*/  HADD2.F32 R63, -RZ, R63.H1_H1 ;  /* 0x3000003fff3f7230 */ /* 0x000fe40000004100 */
[----:B------:R-:W-:Y:S01]  /*125c0*/  FMUL.FTZ R70, R70, R109 ;  /* 0x0000006d46467220 */ /* 0x000fe20000410000 */
[----:B------:R-:W-:Y:S02]  /*125d0*/  HADD2.F32 R68, -RZ, R81.H0_H0 ;  /* 0x20000051ff447230 */ /* 0x000fe40000004100 */
[C---:B------:R-:W-:Y:S01]  /*125e0*/  FMUL.FTZ R57, R69.reuse, R67 ;  /* 0x0000004345397220 */ /* 0x040fe20000410000 */
[----:B------:R-:W-:Y:S02]  /*125f0*/  HADD2.F32 R42, -RZ, R83.H0_H0 ;  /* 0x20000053ff2a7230 */ /* 0x000fe40000004100 */
[----:B------:R-:W-:Y:S01]  /*12600*/  FMUL.FTZ R79, R69, R43 ;  /* 0x0000002b454f7220 */ /* 0x000fe20000410000 */
[C---:B------:R-:W-:Y:S01]  /*12610*/  FFMA.FTZ R76, R51.reuse, R109, -R76 ;  /* 0x0000006d334c7223 */ /* 0x040fe2000001084c */
[----:B------:R-:W-:Y:S01]  /*12620*/  FFMA.FTZ R70, R51, R111, R70 ;  /* 0x0000006f33467223 */ /* 0x000fe20000010046 */
[----:B------:R-:W-:-:S02]  /*12630*/  HADD2.F32 R60, -RZ, R60.H1_H1 ;  /* 0x3000003cff3c7230 */ /* 0x000fc40000004100 */
[C---:B------:R-:W-:Y:S01]  /*12640*/  FFMA.FTZ R69, R50.reuse, R43, -R57 ;  /* 0x0000002b32457223 */ /* 0x040fe20000010839 */
[----:B------:R-:W-:Y:S02]  /*12650*/  HADD2.F32 R62, -RZ, R62.H1_H1 ;  /* 0x3000003eff3e7230 */ /* 0x000fe40000004100 */
[C---:B------:R-:W-:Y:S01]  /*12660*/  FMUL.FTZ R78, R63.reuse, R68 ;  /* 0x000000443f4e7220 */ /* 0x040fe20000410000 */
[-C--:B------:R-:W-:Y:S01]  /*12670*/  FMUL.FTZ R112, R63, R42.reuse ;  /* 0x0000002a3f707220 */ /* 0x080fe20000410000 */
[----:B------:R-:W-:Y:S02]  /*12680*/  HADD2.F32 R51, -RZ, R41.H0_H0 ;  /* 0x20000029ff337230 */ /* 0x000fe40000004100 */
[----:B------:R-:W-:Y:S01]  /*12690*/  FFMA.FTZ R50, R50, R67, R79 ;  /* 0x0000004332327223 */ /* 0x000fe2000001004f */
[----:B------:R-:W-:Y:S02]  /*126a0*/  HADD2.F32 R43, -RZ, R48.H0_H0 ;  /* 0x20000030ff2b7230 */ /* 0x000fe40000004100 */
[----:B------:R-:W-:Y:S01]  /*126b0*/  FFMA.FTZ R63, R59, R42, -R78 ;  /* 0x0000002a3b3f7223 */ /* 0x000fe2000001084e */
[----:B------:R-:W-:-:S02]  /*126c0*/  HADD2.F32 R41, -RZ, R40.H0_H0 ;  /* 0x20000028ff297230 */ /* 0x000fc40000004100 */
        /* <DEDUP_REMOVED lines=21> */
.L_x_2887:
[----:B------:R-:W-:Y:S05]  /*12820*/  BSYNC B2 ;  /* 0x0000000000027941 */ /* 0x000fea0003800000 */
.L_x_2886:
[----:B------:R-:W-:Y:S05]  /*12830*/  @P1 BRA `(.L_x_2885) ;  /* 0x0000000400981947 */ /* 0x000fea0003800000 */
[----:B0-----:R-:W-:Y:S01]  /*12840*/  LEA.HI R40, R20, R213, RZ, 0x6 ;  /* 0x000000d514287211 */ /* 0x001fe200078f30ff */
[----:B-1----:R-:W-:Y:S01]  /*12850*/  HADD2.F32 R59, -RZ, R107.H0_H0 ;  /* 0x2000006bff3b7230 */ /* 0x002fe20000004100 */
[----:B------:R-:W-:Y:S01]  /*12860*/  LEA.HI R64, R64, R85, RZ, 0x1d ;  /* 0x0000005540407211 */ /* 0x000fe200078fe8ff */
[----:B------:R-:W-:Y:S01]  /*12870*/  HADD2.F32 R61, -RZ, R105.H0_H0 ;  /* 0x20000069ff3d7230 */ /* 0x000fe20000004100 */
[----:B------:R-:W-:Y:S02]  /*12880*/  LOP3.LUT R42, R114, 0x38, R21, 0xf8, !PT ;  /* 0x00000038722a7812 */ /* 0x000fe400078ef815 */
[----:B------:R-:W-:Y:S02]  /*12890*/  SHF.L.U32 R40, R40, 0x7, RZ ;  /* 0x0000000728287819 */ /* 0x000fe400000006ff */
[----:B------:R-:W-:Y:S02]  /*128a0*/  SHF.R.S32.HI R41, RZ, 0x1f, R64 ;  /* 0x0000001fff297819 */ /* 0x000fe40000011440 */
[----:B------:R-:W-:-:S02]  /*128b0*/  LOP3.LUT R43, R42, R113, RZ, 0x3c, !PT ;  /* 0x000000712a2b7212 */ /* 0x000fc400078e3cff */
[----:B------:R-:W-:Y:S01]  /*128c0*/  LOP3.LUT R42, R40, 0xffffe000, RZ, 0xc0, !PT ;  /* 0xffffe000282a7812 */ /* 0x000fe200078ec0ff */
[----:B------:R-:W-:Y:S01]  /*128d0*/  IMAD.SHL.U32 R40, R64, 0x8, RZ ;  /* 0x0000000840287824 */ /* 0x000fe200078e00ff */
[----:B------:R-:W-:Y:S02]  /*128e0*/  LEA.HI R41, R41, R64, RZ, 0x3 ;  /* 0x0000004029297211 */ /* 0x000fe400078f18ff */
[----:B-----5:R-:W-:Y:S02]  /*128f0*/  R2UR UR4, R115 ;  /* 0x00000000730472ca */ /* 0x020fe400000e0000 */
[----:B------:R-:W-:Y:S01]  /*12900*/  LOP3.LUT R40, R114, 0x38, R40, 0xf8, !PT ;  /* 0x0000003872287812 */ /* 0x000fe200078ef828 */
[----:B------:R-:W-:Y:S01]  /*12910*/  IMAD.SHL.U32 R41, R41, 0x400, RZ ;  /* 0x0000040029297824 */ /* 0x000fe200078e00ff */
[----:B------:R-:W-:Y:S02]  /*12920*/  IADD3 R42, R43, R42, R87 ;  /* 0x0000002a2b2a7210 */ /* 0x000fe40007ffe057 */
[----:B------:R-:W-:-:S02]  /*12930*/  LOP3.LUT R48, R40, R113, RZ, 0x3c, !PT ;  /* 0x0000007128307212 */ /* 0x000fc400078e3cff */
[----:B------:R-:W-:Y:S02]  /*12940*/  LOP3.LUT R57, R41, 0x7fffe000, RZ, 0xc0, !PT ;  /* 0x7fffe00029397812 */ /* 0x000fe400078ec0ff */
[----:B------:R-:W-:Y:S02]  /*12950*/  SHF.R.U64 R71, R52, 0x10, R53 ;  /* 0x0000001034477819 */ /* 0x000fe40000001235 */
[----:B------:R-:W-:Y:S02]  /*12960*/  IADD3 R57, R48, R57, R87 ;  /* 0x0000003930397210 */ /* 0x000fe40007ffe057 */
[----:B------:R-:W-:Y:S02]  /*12970*/  LEA R56, R42, UR4, 0x1 ;  /* 0x000000042a387c11 */ /* 0x000fe4000f8e08ff */
[----:B------:R-:W-:Y:S01]  /*12980*/  SHF.R.U32.HI R60, RZ, 0x10, R45 ;  /* 0x00000010ff3c7819 */ /* 0x000fe2000001162d */
[----:B------:R-:W-:Y:S01]  /*12990*/  IMAD R57, R57, 0x2, R22 ;  /* 0x0000000239397824 */ /* 0x000fe200078e0216 */
[----:B------:R-:W-:Y:S01]  /*129a0*/  SHF.R.U32.HI R58, RZ, 0x10, R53 ;  /* 0x00000010ff3a7819 */ /* 0x000fe20000011635 */
[----:B------:R-:W0:Y:S01]  /*129b0*/  LDS.128 R40, [R56] ;  /* 0x0000000038287984 */ /* 0x000e220000000c00 */
[----:B------:R-:W-:Y:S01]  /*129c0*/  SHF.R.U64 R69, R44, 0x10, R45 ;  /* 0x000000102c457819 */ /* 0x000fe2000000122d */
[----:B------:R-:W-:Y:S01]  /*129d0*/  HADD2.F32 R60, -RZ, R60.H0_H0 ;  /* 0x2000003cff3c7230 */ /* 0x000fe20000004100 */
[--C-:B------:R-:W-:Y:S01]  /*129e0*/  SHF.R.U64 R70, R54, 0x10, R55.reuse ;  /* 0x0000001036467819 */ /* 0x100fe20000001237 */
[----:B------:R-:W1:Y:S01]  /*129f0*/  LDS.128 R48, [R57+0x14400] ;  /* 0x0144000039307984 */ /* 0x000e620000000c00 */
[----:B------:R-:W-:-:S02]  /*12a00*/  SHF.R.U32.HI R68, RZ, 0x10, R55 ;  /* 0x00000010ff447819 */ /* 0x000fc40000011637 */
[--C-:B------:R-:W-:Y:S02]  /*12a10*/  SHF.R.U32.HI R66, RZ, 0x10, R47.reuse ;  /* 0x00000010ff427819 */ /* 0x100fe4000001162f */
[----:B------:R-:W-:Y:S01]  /*12a20*/  SHF.R.U64 R67, R46, 0x10, R47 ;  /* 0x000000102e437819 */ /* 0x000fe2000000122f */
[--C-:B0-----:R-:W-:Y:S02]  /*12a30*/  HADD2.F32 R44, -RZ, R41.reuse.H0_H0 ;  /* 0x20000029ff2c7230 */ /* 0x101fe40000004100 */
[----:B------:R-:W-:Y:S02]  /*12a40*/  HADD2.F32 R45, -RZ, R41.H1_H1 ;  /* 0x30000029ff2d7230 */ /* 0x000fe40000004100 */
[--C-:B-1----:R-:W-:Y:S02]  /*12a50*/  HADD2.F32 R52, -RZ, R49.reuse.H0_H0 ;  /* 0x20000031ff347230 */ /* 0x102fe40000004100 */
[----:B------:R-:W-:Y:S02]  /*12a60*/  HADD2.F32 R53, -RZ, R49.H1_H1 ;  /* 0x30000031ff357230 */ /* 0x000fe40000004100 */
[----:B------:R-:W-:-:S02]  /*12a70*/  HADD2.F32 R49, -RZ, R48.H0_H0 ;  /* 0x20000030ff317230 */ /* 0x000fc40000004100 */
[C---:B------:R-:W-:Y:S01]  /*12a80*/  FMUL.FTZ R63, R52.reuse, R61 ;  /* 0x0000003d343f7220 */ /* 0x040fe20000410000 */
[-C--:B------:R-:W-:Y:S01]  /*12a90*/  FMUL.FTZ R65, R52, R59.reuse ;  /* 0x0000003b34417220 */ /* 0x080fe20000410000 */
[----:B------:R-:W-:Y:S02]  /*12aa0*/  HADD2.F32 R52, -RZ, R58.H0_H0 ;  /* 0x2000003aff347230 */ /* 0x000fe40000004100 */
[C---:B------:R-:W-:Y:S01]  /*12ab0*/  FMUL.FTZ R62, R53.reuse, R60 ;  /* 0x0000003c353e7220 */ /* 0x040fe20000410000 */
[C---:B------:R-:W-:Y:S01]  /*12ac0*/  FFMA.FTZ R63, R44.reuse, R59, -R63 ;  /* 0x0000003b2c3f7223 */ /* 0x040fe2000001083f */
[----:B------:R-:W-:Y:S02]  /*12ad0*/  HADD2.F32 R58, -RZ, R105.H1_H1 ;  /* 0x30000069ff3a7230 */ /* 0x000fe40000004100 */
[----:B------:R-:W-:Y:S01]  /*12ae0*/  FFMA.FTZ R65, R44, R61, R65 ;  /* 0x0000003d2c417223 */ /* 0x000fe20000010041 */
[----:B------:R-:W-:Y:S02]  /*12af0*/  HADD2.F32 R44, -RZ, R107.H1_H1 ;  /* 0x3000006bff2c7230 */ /* 0x000fe40000004100 */
[-C--:B------:R-:W-:Y:S01]  /*12b00*/  FMUL.FTZ R64, R53, R52.reuse ;  /* 0x0000003435407220 */ /* 0x080fe20000410000 */
[----:B------:R-:W-:Y:S01]  /*12b10*/  FFMA.FTZ R62, R45, R52, -R62 ;  /* 0x000000342d3e7223 */ /* 0x000fe2000001083e */
[----:B------:R-:W-:-:S02]  /*12b20*/  HADD2.F32 R41, -RZ, R40.H0_H0 ;  /* 0x20000028ff297230 */ /* 0x000fc40000004100 */
[----:B------:R-:W-:Y:S01]  /*12b30*/  FMUL.FTZ R52, R49, R58 ;  /* 0x0000003a31347220 */ /* 0x000fe20000410000 */
[----:B------:R-:W-:Y:S02]  /*12b40*/  HADD2.F32 R53, -RZ, R106.H1_H1 ;  /* 0x3000006aff357230 */ /* 0x000fe40000004100 */
[----:B------:R-:W-:Y:S01]  /*12b50*/  FFMA.FTZ R64, R45, R60, R64 ;  /* 0x0000003c2d407223 */ /* 0x000fe20000010040 */
[----:B------:R-:W-:Y:S02]  /*12b60*/  HADD2.F32 R54, -RZ, R50.H0_H0 ;  /* 0x20000032ff367230 */ /* 0x000fe40000004100 */
[-C--:B------:R-:W-:Y:S01]  /*12b70*/  FMUL.FTZ R49, R49, R44.reuse ;  /* 0x0000002c31317220 */ /* 0x080fe20000410000 */
[----:B------:R-:W-:Y:S02]  /*12b80*/  HADD2.F32 R55, -RZ, R51.H0_H0 ;  /* 0x20000033ff377230 */ /* 0x000fe40000004100 */
[----:B------:R-:W-:Y:S01]  /*12b90*/  FFMA.FTZ R59, R41, R44, -R52 ;  /* 0x0000002c293b7223 */ /* 0x000fe20000010834 */
[----:B------:R-:W-:-:S02]  /*12ba0*/  HADD2.F32 R45, -RZ, R108.H1_H1 ;  /* 0x3000006cff2d7230 */ /* 0x000fc40000004100 */
[----:B------:R-:W-:Y:S01]  /*12bb0*/  FFMA.FTZ R58, R41, R58, R49 ;  /* 0x0000003a293a7223 */ /* 0x000fe20000010031 */
[----:B------:R-:W-:Y:S02]  /*12bc0*/  HADD2.F32 R106, -RZ, R106.H0_H0 ;  /* 0x2000006aff6a7230 */ /* 0x000fe40000004100 */
[C---:B------:R-:W-:Y:S01]  /*12bd0*/  FMUL.FTZ R41, R54.reuse, R53 ;  /* 0x0000003536297220 */ /* 0x040fe20000410000 */
[----:B------:R-:W-:Y:S02]  /*12be0*/  HADD2.F32 R108, -RZ, R108.H0_H0 ;  /* 0x2000006cff6c7230 */ /* 0x000fe40000004100 */
[----:B------:R-:W-:Y:S01]  /*12bf0*/  FMUL.FTZ R49, R54, R45 ;  /* 0x0000002d36317220 */ /* 0x000fe20000410000 */
[----:B------:R-:W-:Y:S02]  /*12c00*/  HADD2.F32 R46, -RZ, R42.H0_H0 ;  /* 0x2000002aff2e7230 */ /* 0x000fe40000004100 */
[----:B------:R-:W-:Y:S01]  /*12c10*/  FMUL.FTZ R60, R55, R106 ;  /* 0x0000006a373c7220 */ /* 0x000fe20000410000 */
[----:B------:R-:W-:-:S02]  /*12c20*/  HADD2.F32 R47, -RZ, R43.H0_H0 ;  /* 0x2000002bff2f7230 */ /* 0x000fc40000004100 */
[-C--:B------:R-:W-:Y:S01]  /*12c30*/  FMUL.FTZ R55, R55, R108.reuse ;  /* 0x0000006c37377220 */ /* 0x080fe20000410000 */
[----:B------:R-:W-:Y:S02]  /*12c40*/  HADD2.F32 R51, -RZ, R51.H1_H1 ;  /* 0x30000033ff337230 */ /* 0x000fe40000004100 */
[C---:B------:R-:W-:Y:S01]  /*12c50*/  FFMA.FTZ R54, R46.reuse, R45, -R41 ;  /* 0x0000002d2e367223 */ /* 0x040fe20000010829 */
[----:B------:R-:W-:Y:S02]  /*12c60*/  HADD2.F32 R52, -RZ, R66.H0_H0 ;  /* 0x20000042ff347230 */ /* 0x000fe40000004100 */
[----:B------:R-:W-:Y:S01]  /*12c70*/  FFMA.FTZ R46, R46, R53, R49 ;  /* 0x000000352e2e7223 */ /* 0x000fe20000010031 */
[----:B------:R-:W-:Y:S02]  /*12c80*/  HADD2.F32 R44, -RZ, R68.H0_H0 ;  /* 0x20000044ff2c7230 */ /* 0x000fe40000004100 */
[----:B------:R-:W-:Y:S01]  /*12c90*/  FFMA.FTZ R60, R47, R108, -R60 ;  /* 0x0000006c2f3c7223 */ /* 0x000fe2000001083c */
[----:B------:R-:W-:-:S02]  /*12ca0*/  HADD2.F32 R43, -RZ, R43.H1_H1 ;  /* 0x3000002bff2b7230 */ /* 0x000fc40000004100 */
[----:B------:R-:W-:Y:S01]  /*12cb0*/  FFMA.FTZ R55, R47, R106, R55 ;  /* 0x0000006a2f377223 */ /* 0x000fe20000010037 */
[----:B------:R-:W-:Y:S02]  /*12cc0*/  HADD2.F32 R48, -RZ, R48.H1_H1 ;  /* 0x30000030ff307230 */ /* 0x000fe40000004100 */
[C---:B------:R-:W-:Y:S01]  /*12cd0*/  FMUL.FTZ R66, R51.reuse, R52 ;  /* 0x0000003433427220 */ /* 0x040fe20000410000 */
[----:B------:R-:W-:Y:S02]  /*12ce0*/  HADD2.F32 R50, -RZ, R50.H1_H1 ;  /* 0x30000032ff327230 */ /* 0x000fe40000004100 */
[-C--:B------:R-:W-:Y:S01]  /*12cf0*/  FMUL.FTZ R68, R51, R44.reuse ;  /* 0x0000002c33447220 */ /* 0x080fe20000410000 */
[----:B------:R-:W-:Y:S02]  /*12d00*/  HADD2.F32 R47, -RZ, R69.H0_H0 ;  /* 0x20000045ff2f7230 */ /* 0x000fe40000004100 */
[----:B------:R-:W-:Y:S01]  /*12d10*/  FFMA.FTZ R61, R43, R44, -R66 ;  /* 0x0000002c2b3d7223 */ /* 0x000fe20000010842 */
[----:B------:R-:W-:-:S02]  /*12d20*/  HADD2.F32 R49, -RZ, R67.H0_H0 ;  /* 0x20000043ff317230 */ /* 0x000fc40000004100 */
[----:B------:R-:W-:Y:S01]  /*12d30*/  FFMA.FTZ R68, R43, R52, R68 ;  /* 0x000000342b447223 */ /* 0x000fe20000010044 */
[----:B------:R-:W-:Y:S02]  /*12d40*/  HADD2.F32 R41, -RZ, R71.H0_H0 ;  /* 0x20000047ff297230 */ /* 0x000fe40000004100 */
[----:B------:R-:W-:Y:S01]  /*12d50*/  FMUL.FTZ R43, R48, R47 ;  /* 0x0000002f302b7220 */ /* 0x000fe20000410000 */
[----:B------:R-:W-:Y:S02]  /*12d60*/  HADD2.F32 R45, -RZ, R70.H0_H0 ;  /* 0x20000046ff2d7230 */ /* 0x000fe40000004100 */
[----:B------:R-:W-:Y:S01]  /*12d70*/  FMUL.FTZ R53, R50, R49 ;  /* 0x0000003132357220 */ /* 0x000fe20000410000 */
[----:B------:R-:W-:Y:S02]  /*12d80*/  HADD2.F32 R40, -RZ, R40.H1_H1 ;  /* 0x30000028ff287230 */ /* 0x000fe40000004100 */
[----:B------:R-:W-:Y:S01]  /*12d90*/  FMUL.FTZ R48, R48, R41 ;  /* 0x0000002930307220 */ /* 0x000fe20000410000 */
[----:B------:R-:W-:-:S02]  /*12da0*/  HADD2.F32 R42, -RZ, R42.H1_H1 ;  /* 0x3000002aff2a7230 */ /* 0x000fc40000004100 */
[----:B------:R-:W-:Y:S01]  /*12db0*/  FMUL.FTZ R50, R50, R45 ;  /* 0x0000002d32327220 */ /* 0x000fe20000410000 */
[C---:B------:R-:W-:Y:S01]  /*12dc0*/  FFMA.FTZ R44, R40.reuse, R41, -R43 ;  /* 0x00000029282c7223 */ /* 0x040fe2000001082b */
[----:B------:R-:W-:Y:S01]  /*12dd0*/  FFMA.FTZ R51, R40, R47, R48 ;  /* 0x0000002f28337223 */ /* 0x000fe20000010030 */
[C---:B------:R-:W-:Y:S01]  /*12de0*/  FFMA.FTZ R53, R42.reuse, R45, -R53 ;  /* 0x0000002d2a357223 */ /* 0x040fe20000010835 */
[----:B------:R-:W-:Y:S01]  /*12df0*/  FFMA.FTZ R49, R42, R49, R50 ;  /* 0x000000312a317223 */ /* 0x000fe20000010032 */
[----:B------:R-:W-:Y:S02]  /*12e00*/  F2FP.F16.F32.PACK_AB R43, R61, R60 ;  /* 0x0000003c3d2b723e */ /* 0x000fe400000000ff */
        /* <DEDUP_REMOVED lines=9> */
.L_x_2885:
[----:B------:R-:W-:Y:S05]  /*12ea0*/  BSYNC B1 ;  /* 0x0000000000017941 */ /* 0x000fea0003800000 */
.L_x_2884:
[----:B0-2---:R-:W-:Y:S01]  /*12eb0*/  IADD3 R40, R220, 0x40, RZ ;  /* 0x00000040dc287810 */ /* 0x005fe20007ffe0ff */
[----:B------:R-:W-:Y:S03]  /*12ec0*/  BSSY B1, `(.L_x_2888) ;  /* 0x00000d7000017945 */ /* 0x000fe60003800000 */
[----:B------:R-:W-:-:S13]  /*12ed0*/  ISETP.GE.AND P0, PT, R40, R86, PT ;  /* 0x000000562800720c */ /* 0x000fda0003f06270 */
[----:B------:R-:W-:Y:S05]  /*12ee0*/  @P0 BRA `(.L_x_2889) ;  /* 0x0000000c00500947 */ /* 0x000fea0003800000 */
[----:B------:R0:W5:Y:S01]  /*12ef0*/  LDL R69, [R1+0x84] ;  /* 0x0000840001457983 */ /* 0x0001620000100800 */
[----:B------:R-:W2:Y:S03]  /*12f00*/  LDC R49, c[0x0][0x3f4] ;  /* 0x0000fd00ff317b82 */ /* 0x000ea60000000800 */
[----:B------:R0:W5:Y:S01]  /*12f10*/  LDL R68, [R1+0x60] ;  /* 0x0000600001447983 */ /* 0x0001620000100800 */
[----:B------:R-:W-:Y:S01]  /*12f20*/  IMAD.SHL.U32 R50, R40, 0x40, RZ ;  /* 0x0000004028327824 */ /* 0x000fe200078e00ff */
[----:B------:R-:W-:Y:S04]  /*12f30*/  BSSY B2, `(.L_x_2890) ;  /* 0x0000068000027945 */ /* 0x000fe80003800000 */
[----:B------:R-:W-:-:S04]  /*12f40*/  LOP3.LUT R50, R50, 0x1c0, RZ, 0xc0, !PT ;  /* 0x000001c032327812 */ /* 0x000fc800078ec0ff */
[----:B------:R-:W-:Y:S02]  /*12f50*/  SHF.R.U32.HI R48, RZ, 0x3, R50 ;  /* 0x00000003ff307819 */ /* 0x000fe40000011632 */
[-C--:B--2---:R-:W-:Y:S02]  /*12f60*/  ISETP.GE.AND P0, PT, R16, R49.reuse, PT ;  /* 0x000000311000720c */ /* 0x084fe40003f06270 */
[----:B------:R-:W-:-:S11]  /*12f70*/  ISETP.GE.AND P1, PT, R213, R49, PT ;  /* 0x00000031d500720c */ /* 0x000fd60003f26270 */
[----:B0-----:R-:W-:Y:S05]  /*12f80*/  @P0 BRA `(.L_x_2891) ;  /* 0x0000000400880947 */ /* 0x001fea0003800000 */
[----:B------:R-:W-:Y:S01]  /*12f90*/  LEA.HI R40, R49, R0, RZ, 0x1d ;  /* 0x0000000031287211 */ /* 0x000fe200078fe8ff */
[----:B-1----:R-:W-:Y:S01]  /*12fa0*/  HADD2.F32 R56, -RZ, R102.H1_H1 ;  /* 0x30000066ff387230 */ /* 0x002fe20000004100 */
[----:B-----5:R-:W-:Y:S01]  /*12fb0*/  R2UR UR4, R69 ;  /* 0x00000000450472ca */ /* 0x020fe200000e0000 */
[--C-:B------:R-:W-:Y:S01]  /*12fc0*/  HADD2.F32 R54, -RZ, R103.reuse.H1_H1 ;  /* 0x30000067ff367230 */ /* 0x100fe20000004100 */
[----:B------:R-:W-:Y:S01]  /*12fd0*/  SHF.R.S32.HI R43, RZ, 0x1f, R40 ;  /* 0x0000001fff2b7819 */ /* 0x000fe20000011428 */
[----:B------:R-:W-:Y:S01]  /*12fe0*/  IMAD.SHL.U32 R41, R40, 0x8, RZ ;  /* 0x0000000828297824 */ /* 0x000fe200078e00ff */
[----:B------:R-:W-:Y:S01]  /*12ff0*/  LOP3.LUT R45, R50, 0x38, R16, 0xf8, !PT ;  /* 0x00000038322d7812 */ /* 0x000fe200078ef810 */
[----:B------:R-:W-:Y:S01]  /*13000*/  HADD2.F32 R103, -RZ, R103.H0_H0 ;  /* 0x20000067ff677230 */ /* 0x000fe20000004100 */
[----:B------:R-:W-:Y:S02]  /*13010*/  LEA.HI R43, R43, R40, RZ, 0x3 ;  /* 0x000000282b2b7211 */ /* 0x000fe400078f18ff */
[----:B------:R-:W-:-:S02]  /*13020*/  LOP3.LUT R45, R68, R45, R48, 0xf6, !PT ;  /* 0x0000002d442d7212 */ /* 0x000fc400078ef630 */
[----:B------:R-:W-:Y:S01]  /*13030*/  LOP3.LUT R41, R50, 0x38, R41, 0xf8, !PT ;  /* 0x0000003832297812 */ /* 0x000fe200078ef829 */
[----:B------:R-:W-:Y:S01]  /*13040*/  IMAD.SHL.U32 R43, R43, 0x400, RZ ;  /* 0x000004002b2b7824 */ /* 0x000fe200078e00ff */
[--C-:B------:R-:W-:Y:S02]  /*13050*/  SHF.R.U64 R63, R32, 0x10, R33.reuse ;  /* 0x00000010203f7819 */ /* 0x100fe40000001221 */
[----:B------:R-:W-:Y:S02]  /*13060*/  LEA R51, R45, UR4, 0x1 ;  /* 0x000000042d337c11 */ /* 0x000fe4000f8e08ff */
[----:B------:R-:W-:Y:S02]  /*13070*/  LOP3.LUT R44, R41, R48, RZ, 0x3c, !PT ;  /* 0x00000030292c7212 */ /* 0x000fe400078e3cff */
[----:B------:R-:W-:Y:S02]  /*13080*/  LOP3.LUT R45, R43, 0x7fffe000, RZ, 0xc0, !PT ;  /* 0x7fffe0002b2d7812 */ /* 0x000fe400078ec0ff */
[----:B------:R-:W0:Y:S01]  /*13090*/  LDS.128 R40, [R51] ;  /* 0x0000000033287984 */ /* 0x000e220000000c00 */
[----:B------:R-:W-:-:S02]  /*130a0*/  SHF.R.U32.HI R58, RZ, 0x10, R33 ;  /* 0x00000010ff3a7819 */ /* 0x000fc40000011621 */
[----:B------:R-:W-:Y:S02]  /*130b0*/  IADD3 R45, R44, R45, R68 ;  /* 0x0000002d2c2d7210 */ /* 0x000fe40007ffe044 */
[--C-:B------:R-:W-:Y:S01]  /*130c0*/  SHF.R.U64 R67, R28, 0x10, R29.reuse ;  /* 0x000000101c437819 */ /* 0x100fe2000000121d */
[----:B------:R-:W-:Y:S01]  /*130d0*/  HADD2.F32 R58, -RZ, R58.H0_H0 ;  /* 0x2000003aff3a7230 */ /* 0x000fe20000004100 */
[----:B------:R-:W-:Y:S02]  /*130e0*/  LEA R52, R45, R22, 0x1 ;  /* 0x000000162d347211 */ /* 0x000fe400078e08ff */
[----:B------:R-:W-:Y:S02]  /*130f0*/  SHF.R.U32.HI R53, RZ, 0x10, R29 ;  /* 0x00000010ff357819 */ /* 0x000fe4000001161d */
[--C-:B------:R-:W-:Y:S01]  /*13100*/  SHF.R.U64 R61, R34, 0x10, R35.reuse ;  /* 0x00000010223d7819 */ /* 0x100fe20000001223 */
[----:B------:R-:W1:Y:S01]  /*13110*/  LDS.128 R44, [R52+0x14400] ;  /* 0x01440000342c7984 */ /* 0x000e620000000c00 */
[----:B------:R-:W-:-:S02]  /*13120*/  SHF.R.U32.HI R59, RZ, 0x10, R35 ;  /* 0x00000010ff3b7819 */ /* 0x000fc40000011623 */
[--C-:B------:R-:W-:Y:S02]  /*13130*/  SHF.R.U32.HI R65, RZ, 0x10, R31.reuse ;  /* 0x00000010ff417819 */ /* 0x100fe4000001161f */
[----:B------:R-:W-:Y:S01]  /*13140*/  SHF.R.U64 R66, R30, 0x10, R31 ;  /* 0x000000101e427819 */ /* 0x000fe2000000121f */
[--C-:B0-----:R-:W-:Y:S02]  /*13150*/  HADD2.F32 R29, -RZ, R41.reuse.H0_H0 ;  /* 0x20000029ff1d7230 */ /* 0x101fe40000004100 */
[----:B------:R-:W-:Y:S02]  /*13160*/  HADD2.F32 R41, -RZ, R41.H1_H1 ;  /* 0x30000029ff297230 */ /* 0x000fe40000004100 */
[----:B------:R-:W-:Y:S02]  /*13170*/  HADD2.F32 R28, -RZ, R40.H0_H0 ;  /* 0x20000028ff1c7230 */ /* 0x000fe40000004100 */
[----:B------:R-:W-:Y:S02]  /*13180*/  HADD2.F32 R30, -RZ, R42.H0_H0 ;  /* 0x2000002aff1e7230 */ /* 0x000fe40000004100 */
[----:B------:R-:W-:-:S02]  /*13190*/  HADD2.F32 R31, -RZ, R43.H0_H0 ;  /* 0x2000002bff1f7230 */ /* 0x000fc40000004100 */
[----:B------:R-:W-:Y:S02]  /*131a0*/  HADD2.F32 R43, -RZ, R43.H1_H1 ;  /* 0x3000002bff2b7230 */ /* 0x000fe40000004100 */
[--C-:B-1----:R-:W-:Y:S02]  /*131b0*/  HADD2.F32 R33, -RZ, R45.reuse.H0_H0 ;  /* 0x2000002dff217230 */ /* 0x102fe40000004100 */
[----:B------:R-:W-:Y:S02]  /*131c0*/  HADD2.F32 R45, -RZ, R45.H1_H1 ;  /* 0x3000002dff2d7230 */ /* 0x000fe40000004100 */
[----:B------:R-:W-:Y:S02]  /*131d0*/  HADD2.F32 R32, -RZ, R44.H0_H0 ;  /* 0x2000002cff207230 */ /* 0x000fe40000004100 */
[C---:B------:R-:W-:Y:S01]  /*131e0*/  FMUL.FTZ R60, R33.reuse, R56 ;  /* 0x00000038213c7220 */ /* 0x040fe20000410000 */
[----:B------:R-:W-:Y:S01]  /*131f0*/  FMUL.FTZ R62, R33, R54 ;  /* 0x00000036213e7220 */ /* 0x000fe20000410000 */
[----:B------:R-:W-:-:S02]  /*13200*/  HADD2.F32 R33, -RZ, R102.H0_H0 ;  /* 0x20000066ff217230 */ /* 0x000fc40000004100 */
[----:B------:R-:W-:Y:S01]  /*13210*/  FMUL.FTZ R64, R45, R58 ;  /* 0x0000003a2d407220 */ /* 0x000fe20000410000 */
[C---:B------:R-:W-:Y:S01]  /*13220*/  FFMA.FTZ R60, R29.reuse, R54, -R60 ;  /* 0x000000361d3c7223 */ /* 0x040fe2000001083c */
[----:B------:R-:W-:Y:S02]  /*13230*/  HADD2.F32 R54, -RZ, R53.H0_H0 ;  /* 0x20000035ff367230 */ /* 0x000fe40000004100 */
[----:B------:R-:W-:Y:S01]  /*13240*/  FFMA.FTZ R62, R29, R56, R62 ;  /* 0x000000381d3e7223 */ /* 0x000fe2000001003e */
[C---:B------:R-:W-:Y:S01]  /*13250*/  FMUL.FTZ R29, R32.reuse, R33 ;  /* 0x00000021201d7220 */ /* 0x040fe20000410000 */
[-C--:B------:R-:W-:Y:S01]  /*13260*/  FMUL.FTZ R32, R32, R103.reuse ;  /* 0x0000006720207220 */ /* 0x080fe20000410000 */
[----:B------:R-:W-:Y:S02]  /*13270*/  HADD2.F32 R34, -RZ, R46.H0_H0 ;  /* 0x2000002eff227230 */ /* 0x000fe40000004100 */
[-C--:B------:R-:W-:Y:S01]  /*13280*/  FMUL.FTZ R56, R45, R54.reuse ;  /* 0x000000362d387220 */ /* 0x080fe20000410000 */
[----:B------:R-:W-:Y:S01]  /*13290*/  FFMA.FTZ R53, R41, R54, -R64 ;  /* 0x0000003629357223 */ /* 0x000fe20000010840 */
[----:B------:R-:W-:Y:S01]  /*132a0*/  FFMA.FTZ R103, R28, R103, -R29 ;  /* 0x000000671c677223 */ /* 0x000fe2000001081d */
[----:B------:R-:W-:-:S02]  /*132b0*/  HADD2.F32 R35, -RZ, R47.H0_H0 ;  /* 0x2000002fff237230 */ /* 0x000fc40000004100 */
[----:B------:R-:W-:Y:S01]  /*132c0*/  FFMA.FTZ R55, R41, R58, R56 ;  /* 0x0000003a29377223 */ /* 0x000fe20000010038 */
[----:B------:R-:W-:Y:S01]  /*132d0*/  FFMA.FTZ R41, R28, R33, R32 ;  /* 0x000000211c297223 */ /* 0x000fe20000010020 */
[--C-:B------:R-:W-:Y:S02]  /*132e0*/  HADD2.F32 R45, -RZ, R101.reuse.H0_H0 ;  /* 0x20000065ff2d7230 */ /* 0x100fe40000004100 */
[--C-:B------:R-:W-:Y:S02]  /*132f0*/  HADD2.F32 R29, -RZ, R104.reuse.H0_H0 ;  /* 0x20000068ff1d7230 */ /* 0x100fe40000004100 */
[----:B------:R-:W-:Y:S02]  /*13300*/  HADD2.F32 R32, -RZ, R101.H1_H1 ;  /* 0x30000065ff207230 */ /* 0x000fe40000004100 */
[C---:B------:R-:W-:Y:S01]  /*13310*/  FMUL.FTZ R33, R34.reuse, R45 ;  /* 0x0000002d22217220 */ /* 0x040fe20000410000 */
[----:B------:R-:W-:Y:S02]  /*13320*/  HADD2.F32 R104, -RZ, R104.H1_H1 ;  /* 0x30000068ff687230 */ /* 0x000fe40000004100 */
[----:B------:R-:W-:Y:S01]  /*13330*/  FMUL.FTZ R57, R34, R29 ;  /* 0x0000001d22397220 */ /* 0x000fe20000410000 */
[----:B------:R-:W-:-:S02]  /*13340*/  HADD2.F32 R47, -RZ, R47.H1_H1 ;  /* 0x3000002fff2f7230 */ /* 0x000fc40000004100 */
[C---:B------:R-:W-:Y:S01]  /*13350*/  FMUL.FTZ R56, R35.reuse, R32 ;  /* 0x0000002023387220 */ /* 0x040fe20000410000 */
[----:B------:R-:W-:Y:S02]  /*13360*/  HADD2.F32 R34, -RZ, R59.H0_H0 ;  /* 0x2000003bff227230 */ /* 0x000fe40000004100 */
[----:B------:R-:W-:Y:S01]  /*13370*/  FMUL.FTZ R35, R35, R104 ;  /* 0x0000006823237220 */ /* 0x000fe20000410000 */
[----:B------:R-:W-:Y:S02]  /*13380*/  HADD2.F32 R28, -RZ, R65.H0_H0 ;  /* 0x20000041ff1c7230 */ /* 0x000fe40000004100 */
[C---:B------:R-:W-:Y:S01]  /*13390*/  FFMA.FTZ R54, R30.reuse, R29, -R33 ;  /* 0x0000001d1e367223 */ /* 0x040fe20000010821 */
[----:B------:R-:W-:Y:S01]  /*133a0*/  FFMA.FTZ R57, R30, R45, R57 ;  /* 0x0000002d1e397223 */ /* 0x000fe20000010039 */
[----:B------:R-:W-:Y:S01]  /*133b0*/  FFMA.FTZ R30, R31, R32, R35 ;  /* 0x000000201f1e7223 */ /* 0x000fe20000010023 */
[----:B------:R-:W-:Y:S02]  /*133c0*/  HADD2.F32 R44, -RZ, R44.H1_H1 ;  /* 0x3000002cff2c7230 */ /* 0x000fe40000004100 */
[----:B------:R-:W-:Y:S01]  /*133d0*/  FMUL.FTZ R58, R47, R34 ;  /* 0x000000222f3a7220 */ /* 0x000fe20000410000 */
[----:B------:R-:W-:-:S02]  /*133e0*/  HADD2.F32 R46, -RZ, R46.H1_H1 ;  /* 0x3000002eff2e7230 */ /* 0x000fc40000004100 */
[----:B------:R-:W-:Y:S01]  /*133f0*/  FFMA.FTZ R56, R31, R104, -R56 ;  /* 0x000000681f387223 */ /* 0x000fe20000010838 */
[-C--:B------:R-:W-:Y:S01]  /*13400*/  FMUL.FTZ R32, R47, R28.reuse ;  /* 0x0000001c2f207220 */ /* 0x080fe20000410000 */
[----:B------:R-:W-:Y:S02]  /*13410*/  HADD2.F32 R33, -RZ, R63.H0_H0 ;  /* 0x2000003fff217230 */ /* 0x000fe40000004100 */
        /* <DEDUP_REMOVED lines=8> */
[----:B------:R-:W-:Y:S01]  /*134a0*/  FMUL.FTZ R44, R44, R29 ;  /* 0x0000001d2c2c7220 */ /* 0x000fe20000410000 */
        /* <DEDUP_REMOVED lines=16> */
.L_x_2891:
[----:B------:R-:W-:Y:S05]  /*135b0*/  BSYNC B2 ;  /* 0x0000000000027941 */ /* 0x000fea0003800000 */
.L_x_2890:
[----:B------:R-:W-:Y:S05]  /*135c0*/  @P1 BRA `(.L_x_2889) ;  /* 0x0000000400981947 */ /* 0x000fea0003800000 */
[----:B0-----:R-:W-:Y:S01]  /*135d0*/  LEA.HI R28, R20, R213, RZ, 0x6 ;  /* 0x000000d5141c7211 */ /* 0x001fe200078f30ff */
[----:B------:R-:W-:Y:S01]  /*135e0*/  HADD2.F32 R43, -RZ, R94.H0_H0 ;  /* 0x2000005eff2b7230 */ /* 0x000fe20000004100 */
[----:B------:R-:W-:Y:S01]  /*135f0*/  LEA.HI R49, R49, R85, RZ, 0x1d ;  /* 0x0000005531317211 */ /* 0x000fe200078fe8ff */
[----:B------:R-:W-:Y:S01]  /*13600*/  HADD2.F32 R41, -RZ, R96.H1_H1 ;  /* 0x30000060ff297230 */ /* 0x000fe20000004100 */
[----:B------:R-:W-:Y:S01]  /*13610*/  LOP3.LUT R31, R50, 0x38, R21, 0xf8, !PT ;  /* 0x00000038321f7812 */ /* 0x000fe200078ef815 */
[----:B------:R-:W-:Y:S01]  /*13620*/  IMAD.SHL.U32 R29, R28, 0x80, RZ ;  /* 0x000000801c1d7824 */ /* 0x000fe200078e00ff */
[----:B------:R-:W-:Y:S01]  /*13630*/  SHF.R.S32.HI R28, RZ, 0x1f, R49 ;  /* 0x0000001fff1c7819 */ /* 0x000fe20000011431 */
[----:B------:R-:W-:Y:S01]  /*13640*/  HADD2.F32 R94, -RZ, R94.H1_H1 ;  /* 0x3000005eff5e7230 */ /* 0x000fe20000004100 */
[----:B-----5:R-:W-:Y:S01]  /*13650*/  R2UR UR4, R69 ;  /* 0x00000000450472ca */ /* 0x020fe200000e0000 */
[----:B------:R-:W-:Y:S01]  /*13660*/  HADD2.F32 R96, -RZ, R96.H0_H0 ;  /* 0x20000060ff607230 */ /* 0x000fe20000004100 */
[----:B------:R-:W-:Y:S01]  /*13670*/  LOP3.LUT R30, R29, 0xffffe000, RZ, 0xc0, !PT ;  /* 0xffffe0001d1e7812 */ /* 0x000fe200078ec0ff */
[----:B------:R-:W-:Y:S01]  /*13680*/  IMAD.SHL.U32 R29, R49, 0x8, RZ ;  /* 0x00000008311d7824 */ /* 0x000fe200078e00ff */
[----:B------:R-:W-:-:S02]  /*13690*/  LEA.HI R28, R28, R49, RZ, 0x3 ;  /* 0x000000311c1c7211 */ /* 0x000fc400078f18ff */
[----:B------:R-:W-:Y:S02]  /*136a0*/  LOP3.LUT R31, R31, R48, RZ, 0x3c, !PT ;  /* 0x000000301f1f7212 */ /* 0x000fe400078e3cff */
[----:B------:R-:W-:Y:S01]  /*136b0*/  LOP3.LUT R29, R50, 0x38, R29, 0xf8, !PT ;  /* 0x00000038321d7812 */ /* 0x000fe200078ef81d */
[----:B------:R-:W-:Y:S01]  /*136c0*/  IMAD.SHL.U32 R28, R28, 0x400, RZ ;  /* 0x000004001c1c7824 */ /* 0x000fe200078e00ff */
[----:B------:R-:W-:Y:S02]  /*136d0*/  IADD3 R30, R31, R30, R68 ;  /* 0x0000001e1f1e7210 */ /* 0x000fe40007ffe044 */
[----:B------:R-:W-:Y:S02]  /*136e0*/  LOP3.LUT R48, R29, R48, RZ, 0x3c, !PT ;  /* 0x000000301d307212 */ /* 0x000fe400078e3cff */
[----:B------:R-:W-:Y:S02]  /*136f0*/  LOP3.LUT R33, R28, 0x7fffe000, RZ, 0xc0, !PT ;  /* 0x7fffe0001c217812 */ /* 0x000fe400078ec0ff */
[----:B------:R-:W-:-:S02]  /*13700*/  LEA R55, R30, UR4, 0x1 ;  /* 0x000000041e377c11 */ /* 0x000fc4000f8e08ff */
[----:B------:R-:W-:Y:S02]  /*13710*/  IADD3 R33, R48, R33, R68 ;  /* 0x0000002130217210 */ /* 0x000fe40007ffe044 */
[--C-:B------:R-:W-:Y:S01]  /*13720*/  SHF.R.U64 R47, R38, 0x10, R39.reuse ;  /* 0x00000010262f7819 */ /* 0x100fe20000001227 */
[----:B------:R-:W0:Y:S01]  /*13730*/  LDS.128 R28, [R55] ;  /* 0x00000000371c7984 */ /* 0x000e220000000c00 */
[----:B------:R-:W-:Y:S02]  /*13740*/  LEA R40, R33, R22, 0x1 ;  /* 0x0000001621287211 */ /* 0x000fe400078e08ff */
[----:B------:R-:W-:Y:S02]  /*13750*/  SHF.R.U32.HI R46, RZ, 0x10, R39 ;  /* 0x00000010ff2e7819 */ /* 0x000fe40000011627 */
[--C-:B------:R-:W-:Y:S01]  /*13760*/  SHF.R.U64 R52, R26, 0x10, R27.reuse ;  /* 0x000000101a347819 */ /* 0x100fe2000000121b */
[----:B------:R-:W2:Y:S01]  /*13770*/  LDS.128 R32, [R40+0x14400] ;  /* 0x0144000028207984 */ /* 0x000ea20000000c00 */
[----:B------:R-:W-:Y:S01]  /*13780*/  SHF.R.U32.HI R44, RZ, 0x10, R27 ;  /* 0x00000010ff2c7819 */ /* 0x000fe2000001161b */
[----:B------:R-:W-:Y:S01]  /*13790*/  HADD2.F32 R46, -RZ, R46.H0_H0 ;  /* 0x2000002eff2e7230 */ /* 0x000fe20000004100 */
[----:B------:R-:W-:-:S02]  /*137a0*/  SHF.R.U32.HI R49, RZ, 0x10, R37 ;  /* 0x00000010ff317819 */ /* 0x000fc40000011625 */
[--C-:B------:R-:W-:Y:S02]  /*137b0*/  SHF.R.U64 R54, R24, 0x10, R25.reuse ;  /* 0x0000001018367819 */ /* 0x100fe40000001219 */
[----:B------:R-:W-:Y:S02]  /*137c0*/  SHF.R.U32.HI R53, RZ, 0x10, R25 ;  /* 0x00000010ff357819 */ /* 0x000fe40000011619 */
[----:B------:R-:W-:Y:S01]  /*137d0*/  SHF.R.U64 R51, R36, 0x10, R37 ;  /* 0x0000001024337819 */ /* 0x000fe20000001225 */
[--C-:B0-----:R-:W-:Y:S02]  /*137e0*/  HADD2.F32 R27, -RZ, R31.reuse.H0_H0 ;  /* 0x2000001fff1b7230 */ /* 0x101fe40000004100 */
[----:B------:R-:W-:Y:S02]  /*137f0*/  HADD2.F32 R31, -RZ, R31.H1_H1 ;  /* 0x3000001fff1f7230 */ /* 0x000fe40000004100 */
[----:B------:R-:W-:Y:S02]  /*13800*/  HADD2.F32 R25, -RZ, R29.H0_H0 ;  /* 0x2000001dff197230 */ /* 0x000fe40000004100 */
[----:B--2---:R-:W-:-:S02]  /*13810*/  HADD2.F32 R38, -RZ, R35.H0_H0 ;  /* 0x20000023ff267230 */ /* 0x004fc40000004100 */
[----:B------:R-:W-:Y:S02]  /*13820*/  HADD2.F32 R39, -RZ, R35.H1_H1 ;  /* 0x30000023ff277230 */ /* 0x000fe40000004100 */
[--C-:B------:R-:W-:Y:S02]  /*13830*/  HADD2.F32 R35, -RZ, R33.reuse.H0_H0 ;  /* 0x20000021ff237230 */ /* 0x100fe40000004100 */
[C---:B------:R-:W-:Y:S01]  /*13840*/  FMUL.FTZ R42, R38.reuse, R43 ;  /* 0x0000002b262a7220 */ /* 0x040fe20000410000 */
[-C--:B------:R-:W-:Y:S01]  /*13850*/  FMUL.FTZ R38, R38, R41.reuse ;  /* 0x0000002926267220 */ /* 0x080fe20000410000 */
[----:B------:R-:W-:Y:S01]  /*13860*/  FMUL.FTZ R48, R39, R46 ;  /* 0x0000002e27307220 */ /* 0x000fe20000410000 */
[----:B------:R-:W-:Y:S02]  /*13870*/  HADD2.F32 R36, -RZ, R33.H1_H1 ;  /* 0x30000021ff247230 */ /* 0x000fe40000004100 */
[----:B------:R-:W-:Y:S01]  /*13880*/  FFMA.FTZ R45, R27, R41, -R42 ;  /* 0x000000291b2d7223 */ /* 0x000fe2000001082a */
[----:B------:R-:W-:-:S02]  /*13890*/  HADD2.F32 R42, -RZ, R44.H0_H0 ;  /* 0x2000002cff2a7230 */ /* 0x000fc40000004100 */
[----:B------:R-:W-:Y:S01]  /*138a0*/  FFMA.FTZ R43, R27, R43, R38 ;  /* 0x0000002b1b2b7223 */ /* 0x000fe20000010026 */
[----:B------:R-:W-:Y:S02]  /*138b0*/  HADD2.F32 R44, -RZ, R93.H0_H0 ;  /* 0x2000005dff2c7230 */ /* 0x000fe40000004100 */
[----:B------:R-:W-:Y:S02]  /*138c0*/  HADD2.F32 R38, -RZ, R95.H1_H1 ;  /* 0x3000005fff267230 */ /* 0x000fe40000004100 */
[-C--:B------:R-:W-:Y:S01]  /*138d0*/  FMUL.FTZ R50, R39, R42.reuse ;  /* 0x0000002a27327220 */ /* 0x080fe20000410000 */
[----:B------:R-:W-:Y:S01]  /*138e0*/  FFMA.FTZ R48, R31, R42, -R48 ;  /* 0x0000002a1f307223 */ /* 0x000fe20000010830 */
[C---:B------:R-:W-:Y:S01]  /*138f0*/  FMUL.FTZ R42, R35.reuse, R44 ;  /* 0x0000002c232a7220 */ /* 0x040fe20000410000 */
[----:B------:R-:W-:Y:S02]  /*13900*/  HADD2.F32 R39, -RZ, R49.H0_H0 ;  /* 0x20000031ff277230 */ /* 0x000fe40000004100 */
[----:B------:R-:W-:Y:S01]  /*13910*/  FMUL.FTZ R35, R35, R38 ;  /* 0x0000002623237220 */ /* 0x000fe20000410000 */
[----:B------:R-:W-:-:S02]  /*13920*/  HADD2.F32 R29, -RZ, R29.H1_H1 ;  /* 0x3000001dff1d7230 */ /* 0x000fc40000004100 */
[C---:B------:R-:W-:Y:S01]  /*13930*/  FFMA.FTZ R42, R25.reuse, R38, -R42 ;  /* 0x00000026192a7223 */ /* 0x040fe2000001082a */
[----:B------:R-:W-:Y:S02]  /*13940*/  HADD2.F32 R27, -RZ, R53.H0_H0 ;  /* 0x20000035ff1b7230 */ /* 0x000fe40000004100 */
[C---:B------:R-:W-:Y:S01]  /*13950*/  FMUL.FTZ R38, R36.reuse, R39 ;  /* 0x0000002724267220 */ /* 0x040fe20000410000 */
[----:B------:R-:W-:Y:S02]  /*13960*/  HADD2.F32 R33, -RZ, R32.H0_H0 ;  /* 0x20000020ff217230 */ /* 0x000fe40000004100 */
[----:B------:R-:W-:Y:S01]  /*13970*/  FFMA.FTZ R35, R25, R44, R35 ;  /* 0x0000002c19237223 */ /* 0x000fe20000010023 */
[----:B------:R-:W-:Y:S02]  /*13980*/  HADD2.F32 R37, -RZ, R34.H0_H0 ;  /* 0x20000022ff257230 */ /* 0x000fe40000004100 */
[----:B------:R-:W-:Y:S01]  /*13990*/  FMUL.FTZ R44, R36, R27 ;  /* 0x0000001b242c7220 */ /* 0x000fe20000410000 */
[----:B------:R-:W-:-:S02]  /*139a0*/  HADD2.F32 R93, -RZ, R93.H1_H1 ;  /* 0x3000005dff5d7230 */ /* 0x000fc40000004100 */
[----:B------:R-:W-:Y:S01]  /*139b0*/  FFMA.FTZ R41, R29, R27, -R38 ;  /* 0x0000001b1d297223 */ /* 0x000fe20000010826 */
[----:B------:R-:W-:Y:S02]  /*139c0*/  HADD2.F32 R95, -RZ, R95.H0_H0 ;  /* 0x2000005fff5f7230 */ /* 0x000fe40000004100 */
[----:B------:R-:W-:Y:S01]  /*139d0*/  FMUL.FTZ R27, R37, R94 ;  /* 0x0000005e251b7220 */ /* 0x000fe20000410000 */
[----:B------:R-:W-:Y:S02]  /*139e0*/  HADD2.F32 R24, -RZ, R28.H0_H0 ;  /* 0x2000001cff187230 */ /* 0x000fe40000004100 */
[----:B------:R-:W-:Y:S01]  /*139f0*/  FMUL.FTZ R25, R33, R93 ;  /* 0x0000005d21197220 */ /* 0x000fe20000410000 */
[----:B------:R-:W-:Y:S02]  /*13a00*/  HADD2.F32 R26, -RZ, R30.H0_H0 ;  /* 0x2000001eff1a7230 */ /* 0x000fe40000004100 */
[----:B------:R-:W-:Y:S01]  /*13a10*/  FFMA.FTZ R50, R31, R46, R50 ;  /* 0x0000002e1f327223 */ /* 0x000fe20000010032 */
[----:B------:R-:W-:Y:S01]  /*13a20*/  FMUL.FTZ R36, R33, R95 ;  /* 0x0000005f21247220 */ /* 0x000fe20000410000 */
[----:B------:R-:W-:Y:S01]  /*13a30*/  FFMA.FTZ R44, R29, R39, R44 ;  /* 0x000000271d2c7223 */ /* 0x000fe2000001002c */
[----:B------:R-:W-:Y:S01]  /*13a40*/  FMUL.FTZ R37, R37, R96 ;  /* 0x0000006025257220 */ /* 0x000fe20000410000 */
[----:B------:R-:W-:-:S02]  /*13a50*/  HADD2.F32 R32, -RZ, R32.H1_H1 ;  /* 0x30000020ff207230 */ /* 0x000fc40000004100 */
[----:B------:R-:W-:Y:S01]  /*13a60*/  FFMA.FTZ R95, R24, R95, -R25 ;  /* 0x0000005f185f7223 */ /* 0x000fe20000010819 */
[----:B------:R-:W-:Y:S02]  /*13a70*/  HADD2.F32 R34, -RZ, R34.H1_H1 ;  /* 0x30000022ff227230 */ /* 0x000fe40000004100 */
[----:B------:R-:W-:Y:S01]  /*13a80*/  FFMA.FTZ R96, R26, R96, -R27 ;  /* 0x000000601a607223 */ /* 0x000fe2000001081b */
[----:B------:R-:W-:Y:S02]  /*13a90*/  HADD2.F32 R29, -RZ, R51.H0_H0 ;  /* 0x20000033ff1d7230 */ /* 0x000fe40000004100 */
[----:B------:R-:W-:Y:S01]  /*13aa0*/  FFMA.FTZ R36, R24, R93, R36 ;  /* 0x0000005d18247223 */ /* 0x000fe20000010024 */
[----:B------:R-:W-:Y:S02]  /*13ab0*/  HADD2.F32 R31, -RZ, R47.H0_H0 ;  /* 0x2000002fff1f7230 */ /* 0x000fe40000004100 */
[----:B------:R-:W-:Y:S01]  /*13ac0*/  FFMA.FTZ R37, R26, R94, R37 ;  /* 0x0000005e1a257223 */ /* 0x000fe20000010025 */
[----:B------:R-:W-:-:S02]  /*13ad0*/  HADD2.F32 R25, -RZ, R54.H0_H0 ;  /* 0x20000036ff197230 */ /* 0x000fc40000004100 */
[----:B------:R-:W-:Y:S01]  /*13ae0*/  FMUL.FTZ R33, R32, R29 ;  /* 0x0000001d20217220 */ /* 0x000fe20000410000 */
[----:B------:R-:W-:Y:S02]  /*13af0*/  HADD2.F32 R27, -RZ, R52.H0_H0 ;  /* 0x20000034ff1b7230 */ /* 0x000fe40000004100 */
        /* <DEDUP_REMOVED lines=19> */
.L_x_2889:
[----:B------:R-:W-:Y:S05]  /*13c30*/  BSYNC B1 ;  /* 0x0000000000017941 */ /* 0x000fea0003800000 */
.L_x_2888:
[----:B------:R-:W-:-:S13]  /*13c40*/  ISETP.GE.AND P0, PT, R3, R86, PT ;  /* 0x000000560300720c */ /* 0x000fda0003f06270 */
[----:B------:R-:W-:Y:S05]  /*13c50*/  @P0 BRA `(.L_x_2859) ;  /* 0x0000000c005c0947 */ /* 0x000fea0003800000 */
[----:B------:R3:W5:Y:S01]  /*13c60*/  LDL R49, [R1+0x84] ;  /* 0x0000840001317983 */ /* 0x0007620000100800 */
[----:B------:R-:W4:Y:S01]  /*13c70*/  LDC R44, c[0x0][0x3f4] ;  /* 0x0000fd00ff2c7b82 */ /* 0x000f220000000800 */
[----:B--2---:R-:W-:Y:S01]  /*13c80*/  SHF.R.S32.HI R26, RZ, 0x1f, R3 ;  /* 0x0000001fff1a7819 */ /* 0x004fe20000011403 */
[----:B------:R-:W-:Y:S01]  /*13c90*/  IMAD.SHL.U32 R24, R3, 0x40, RZ ;  /* 0x0000004003187824 */ /* 0x000fe200078e00ff */
[----:B------:R-:W-:Y:S02]  /*13ca0*/  BSSY B1, `(.L_x_2892) ;  /* 0x000006b000017945 */ /* 0x000fe40003800000 */
[----:B------:R-:W-:Y:S02]  /*13cb0*/  LEA.HI R26, R26, R3, RZ, 0x3 ;  /* 0x000000031a1a7211 */ /* 0x000fe400078f18ff */
[----:B------:R-:W-:-:S03]  /*13cc0*/  LOP3.LUT R45, R24, 0x1c0, RZ, 0xc0, !PT ;  /* 0x000001c0182d7812 */ /* 0x000fc600078ec0ff */
[----:B------:R-:W-:Y:S01]  /*13cd0*/  IMAD.SHL.U32 R26, R26, 0x40, RZ ;  /* 0x000000401a1a7824 */ /* 0x000fe200078e00ff */
[----:B------:R-:W-:-:S04]  /*13ce0*/  SHF.R.U32.HI R47, RZ, 0x3, R45 ;  /* 0x00000003ff2f7819 */ /* 0x000fc8000001162d */
[----:B------:R-:W-:Y:S02]  /*13cf0*/  LOP3.LUT R46, R26, 0xfffffe00, RZ, 0xc0, !PT ;  /* 0xfffffe001a2e7812 */ /* 0x000fe400078ec0ff */
[-C--:B----4-:R-:W-:Y:S02]  /*13d00*/  ISETP.GE.AND P0, PT, R16, R44.reuse, PT ;  /* 0x0000002c1000720c */ /* 0x090fe40003f06270 */
[----:B------:R-:W-:-:S11]  /*13d10*/  ISETP.GE.AND P1, PT, R213, R44, PT ;  /* 0x0000002cd500720c */ /* 0x000fd60003f26270 */
[----:B---3--:R-:W-:Y:S05]  /*13d20*/  @P0 BRA `(.L_x_2893) ;  /* 0x0000000400880947 */ /* 0x008fea0003800000 */
[----:B------:R-:W-:Y:S01]  /*13d30*/  LEA.HI R0, R44, R0, RZ, 0x1d ;  /* 0x000000002c007211 */ /* 0x000fe200078fe8ff */
[--C-:B0-----:R-:W-:Y:S01]  /*13d40*/  HADD2.F32 R33, -RZ, R98.reuse.H1_H1 ;  /* 0x30000062ff217230 */ /* 0x101fe20000004100 */
[----:B-----5:R-:W-:Y:S01]  /*13d50*/  R2UR UR4, R49 ;  /* 0x00000000310472ca */ /* 0x020fe200000e0000 */
[----:B------:R-:W-:Y:S01]  /*13d60*/  HADD2.F32 R98, -RZ, R98.H0_H0 ;  /* 0x20000062ff627230 */ /* 0x000fe20000004100 */
[----:B------:R-:W-:Y:S01]  /*13d70*/  SHF.R.S32.HI R25, RZ, 0x1f, R0 ;  /* 0x0000001fff197819 */ /* 0x000fe20000011400 */
[----:B------:R-:W-:Y:S01]  /*13d80*/  IMAD.SHL.U32 R3, R0, 0x8, RZ ;  /* 0x0000000800037824 */ /* 0x000fe200078e00ff */
[----:B------:R-:W-:Y:S02]  /*13d90*/  LOP3.LUT R24, R45, 0x38, R16, 0xf8, !PT ;  /* 0x000000382d187812 */ /* 0x000fe400078ef810 */
[----:B------:R-:W-:Y:S02]  /*13da0*/  LEA.HI R25, R25, R0, RZ, 0x3 ;  /* 0x0000000019197211 */ /* 0x000fe400078f18ff */
[----:B------:R-:W-:-:S02]  /*13db0*/  LOP3.LUT R0, R45, 0x38, R3, 0xf8, !PT ;  /* 0x000000382d007812 */ /* 0x000fc400078ef803 */
[----:B------:R-:W-:Y:S02]  /*13dc0*/  SHF.L.U32 R25, R25, 0xa, RZ ;  /* 0x0000000a19197819 */ /* 0x000fe400000006ff */
[----:B------:R-:W-:Y:S02]  /*13dd0*/  LOP3.LUT R0, R0, R47, RZ, 0x3c, !PT ;  /* 0x0000002f00007212 */ /* 0x000fe400078e3cff */
[----:B------:R-:W-:Y:S02]  /*13de0*/  LOP3.LUT R3, R25, 0x7fffe000, RZ, 0xc0, !PT ;  /* 0x7fffe00019037812 */ /* 0x000fe400078ec0ff */
[----:B------:R-:W-:Y:S02]  /*13df0*/  LOP3.LUT R24, R46, R24, R47, 0xf6, !PT ;  /* 0x000000182e187212 */ /* 0x000fe400078ef62f */
[----:B------:R-:W-:Y:S02]  /*13e00*/  IADD3 R3, R0, R3, R46 ;  /* 0x0000000300037210 */ /* 0x000fe40007ffe02e */
[----:B------:R-:W-:-:S02]  /*13e10*/  LEA R48, R24, UR4, 0x1 ;  /* 0x0000000418307c11 */ /* 0x000fc4000f8e08ff */
[----:B------:R-:W-:Y:S01]  /*13e20*/  SHF.R.U32.HI R32, RZ, 0x10, R9 ;  /* 0x00000010ff207819 */ /* 0x000fe20000011609 */
[----:B------:R-:W-:Y:S01]  /*13e30*/  IMAD R3, R3, 0x2, R22 ;  /* 0x0000000203037824 */ /* 0x000fe200078e0216 */
[----:B------:R-:W-:Y:S01]  /*13e40*/  SHF.R.U64 R43, R12, 0x10, R13 ;  /* 0x000000100c2b7819 */ /* 0x000fe2000000120d */
[----:B------:R-:W0:Y:S01]  /*13e50*/  LDS.128 R24, [R48] ;  /* 0x0000000030187984 */ /* 0x000e220000000c00 */
[--C-:B------:R-:W-:Y:S01]  /*13e60*/  SHF.R.U64 R42, R14, 0x10, R15.reuse ;  /* 0x000000100e2a7819 */ /* 0x100fe2000000120f */
[----:B------:R-:W-:Y:S01]  /*13e70*/  HADD2.F32 R32, -RZ, R32.H0_H0 ;  /* 0x20000020ff207230 */ /* 0x000fe20000004100 */
[----:B------:R-:W-:Y:S01]  /*13e80*/  SHF.R.U32.HI R41, RZ, 0x10, R15 ;  /* 0x00000010ff297819 */ /* 0x000fe2000001160f */
[----:B------:R-:W2:Y:S01]  /*13e90*/  LDS.128 R28, [R3+0x14400] ;  /* 0x01440000031c7984 */ /* 0x000ea20000000c00 */
[--C-:B------:R-:W-:Y:S01]  /*13ea0*/  HADD2.F32 R15, -RZ, R99.reuse.H1_H1 ;  /* 0x30000063ff0f7230 */ /* 0x100fe20000004100 */
[----:B------:R-:W-:Y:S01]  /*13eb0*/  SHF.R.U32.HI R34, RZ, 0x10, R13 ;  /* 0x00000010ff227819 */ /* 0x000fe2000001160d */
[----:B------:R-:W-:Y:S01]  /*13ec0*/  HADD2.F32 R99, -RZ, R99.H0_H0 ;  /* 0x20000063ff637230 */ /* 0x000fe20000004100 */
[----:B------:R-:W-:-:S02]  /*13ed0*/  SHF.R.U64 R40, R8, 0x10, R9 ;  /* 0x0000001008287819 */ /* 0x000fc40000001209 */
[--C-:B------:R-:W-:Y:S02]  /*13ee0*/  SHF.R.U64 R39, R10, 0x10, R11.reuse ;  /* 0x000000100a277819 */ /* 0x100fe4000000120b */
[----:B------:R-:W-:Y:S01]  /*13ef0*/  SHF.R.U32.HI R38, RZ, 0x10, R11 ;  /* 0x00000010ff267819 */ /* 0x000fe2000001160b */
[--C-:B0-----:R-:W-:Y:S02]  /*13f00*/  HADD2.F32 R8, -RZ, R25.reuse.H0_H0 ;  /* 0x20000019ff087230 */ /* 0x101fe40000004100 */
[----:B------:R-:W-:Y:S02]  /*13f10*/  HADD2.F32 R25, -RZ, R25.H1_H1 ;  /* 0x30000019ff197230 */ /* 0x000fe40000004100 */
[--C-:B--2---:R-:W-:Y:S02]  /*13f20*/  HADD2.F32 R12, -RZ, R29.reuse.H0_H0 ;  /* 0x2000001dff0c7230 */ /* 0x104fe40000004100 */
[----:B------:R-:W-:Y:S02]  /*13f30*/  HADD2.F32 R29, -RZ, R29.H1_H1 ;  /* 0x3000001dff1d7230 */ /* 0x000fe40000004100 */
[----:B------:R-:W-:-:S02]  /*13f40*/  HADD2.F32 R11, -RZ, R28.H0_H0 ;  /* 0x2000001cff0b7230 */ /* 0x000fc40000004100 */
[C---:B------:R-:W-:Y:S01]  /*13f50*/  FMUL.FTZ R35, R12.reuse, R33 ;  /* 0x000000210c237220 */ /* 0x040fe20000410000 */
[-C--:B------:R-:W-:Y:S01]  /*13f60*/  FMUL.FTZ R37, R12, R15.reuse ;  /* 0x0000000f0c257220 */ /* 0x080fe20000410000 */
[----:B------:R-:W-:Y:S02]  /*13f70*/  HADD2.F32 R12, -RZ, R34.H0_H0 ;  /* 0x20000022ff0c7230 */ /* 0x000fe40000004100 */
[C---:B------:R-:W-:Y:S01]  /*13f80*/  FMUL.FTZ R34, R29.reuse, R32 ;  /* 0x000000201d227220 */ /* 0x040fe20000410000 */
[C---:B------:R-:W-:Y:S01]  /*13f90*/  FFMA.FTZ R35, R8.reuse, R15, -R35 ;  /* 0x0000000f08237223 */ /* 0x040fe20000010823 */
[----:B------:R-:W-:Y:S01]  /*13fa0*/  FFMA.FTZ R37, R8, R33, R37 ;  /* 0x0000002108257223 */ /* 0x000fe20000010025 */
[----:B------:R-:W-:Y:S02]  /*13fb0*/  HADD2.F32 R0, -RZ, R24.H0_H0 ;  /* 0x20000018ff007230 */ /* 0x000fe40000004100 */
[-C--:B------:R-:W-:Y:S01]  /*13fc0*/  FMUL.FTZ R8, R29, R12.reuse ;  /* 0x0000000c1d087220 */ /* 0x080fe20000410000 */
[----:B------:R-:W-:Y:S01]  /*13fd0*/  FFMA.FTZ R34, R25, R12, -R34 ;  /* 0x0000000c19227223 */ /* 0x000fe20000010822 */
[----:B------:R-:W-:Y:S01]  /*13fe0*/  FMUL.FTZ R15, R11, R98 ;  /* 0x000000620b0f7220 */ /* 0x000fe20000410000 */
[----:B------:R-:W-:-:S02]  /*13ff0*/  HADD2.F32 R13, -RZ, R30.H0_H0 ;  /* 0x2000001eff0d7230 */ /* 0x000fc40000004100 */
[-C--:B------:R-:W-:Y:S01]  /*14000*/  FMUL.FTZ R11, R11, R99.reuse ;  /* 0x000000630b0b7220 */ /* 0x080fe20000410000 */
[----:B------:R-:W-:Y:S02]  /*14010*/  HADD2.F32 R12, -RZ, R97.H0_H0 ;  /* 0x20000061ff0c7230 */ /* 0x000fe40000004100 */
[----:B------:R-:W-:Y:S01]  /*14020*/  FFMA.FTZ R32, R25, R32, R8 ;  /* 0x0000002019207223 */ /* 0x000fe20000010008 */
[----:B------:R-:W-:Y:S02]  /*14030*/  HADD2.F32 R9, -RZ, R26.H0_H0 ;  /* 0x2000001aff097230 */ /* 0x000fe40000004100 */
[C---:B------:R-:W-:Y:S01]  /*14040*/  FFMA.FTZ R99, R0.reuse, R99, -R15 ;  /* 0x0000006300637223 */ /* 0x040fe2000001080f */
[----:B------:R-:W-:Y:S02]  /*14050*/  HADD2.F32 R8, -RZ, R100.H0_H0 ;  /* 0x20000064ff087230 */ /* 0x000fe40000004100 */
[----:B------:R-:W-:Y:S01]  /*14060*/  FFMA.FTZ R98, R0, R98, R11 ;  /* 0x0000006200627223 */ /* 0x000fe2000001000b */
[----:B------:R-:W-:Y:S01]  /*14070*/  FMUL.FTZ R0, R13, R12 ;  /* 0x0000000c0d007220 */ /* 0x000fe20000410000 */
[----:B------:R-:W-:-:S02]  /*14080*/  HADD2.F32 R14, -RZ, R31.H0_H0 ;  /* 0x2000001fff0e7230 */ /* 0x000fc40000004100 */
[----:B------:R-:W-:Y:S02]  /*14090*/  HADD2.F32 R11, -RZ, R100.H1_H1 ;  /* 0x30000064ff0b7230 */ /* 0x000fe40000004100 */
[-C--:B------:R-:W-:Y:S01]  /*140a0*/  FMUL.FTZ R36, R13, R8.reuse ;  /* 0x000000080d247220 */ /* 0x080fe20000410000 */
[----:B------:R-:W-:Y:S02]  /*140b0*/  HADD2.F32 R97, -RZ, R97.H1_H1 ;  /* 0x30000061ff617230 */ /* 0x000fe40000004100 */
[----:B------:R-:W-:Y:S01]  /*140c0*/  FFMA.FTZ R29, R9, R8, -R0 ;  /* 0x00000008091d7223 */ /* 0x000fe20000010800 */
[----:B------:R-:W-:Y:S02]  /*140d0*/  HADD2.F32 R10, -RZ, R27.H0_H0 ;  /* 0x2000001bff0a7230 */ /* 0x000fe40000004100 */
[----:B------:R-:W-:Y:S02]  /*140e0*/  HADD2.F32 R8, -RZ, R38.H0_H0 ;  /* 0x20000026ff087230 */ /* 0x000fe40000004100 */
[----:B------:R-:W-:Y:S01]  /*140f0*/  FMUL.FTZ R13, R14, R97 ;  /* 0x000000610e0d7220 */ /* 0x000fe20000410000 */
[----:B------:R-:W-:-:S02]  /*14100*/  HADD2.F32 R31, -RZ, R31.H1_H1 ;  /* 0x3000001fff1f7230 */ /* 0x000fc40000004100 */
[-C--:B------:R-:W-:Y:S01]  /*14110*/  FMUL.FTZ R38, R14, R11.reuse ;  /* 0x0000000b0e267220 */ /* 0x080fe20000410000 */
[----:B------:R-:W-:Y:S02]  /*14120*/  HADD2.F32 R0, -RZ, R41.H0_H0 ;  /* 0x20000029ff007230 */ /* 0x000fe40000004100 */
[----:B------:R-:W-:Y:S01]  /*14130*/  FFMA.FTZ R14, R9, R12, R36 ;  /* 0x0000000c090e7223 */ /* 0x000fe20000010024 */
[----:B------:R-:W-:Y:S02]  /*14140*/  HADD2.F32 R27, -RZ, R27.H1_H1 ;  /* 0x3000001bff1b7230 */ /* 0x000fe40000004100 */
        /* <DEDUP_REMOVED lines=32> */
.L_x_2893:
[----:B------:R-:W-:Y:S05]  /*14350*/  BSYNC B1 ;  /* 0x0000000000017941 */ /* 0x000fea0003800000 */
.L_x_2892:
[----:B------:R-:W-:Y:S05]  /*14360*/  @P1 BRA `(.L_x_2859) ;  /* 0x0000000400981947 */ /* 0x000fea0003800000 */
[----:B------:R-:W-:Y:S01]  /*14370*/  LEA.HI R44, R44, R85, RZ, 0x1d ;  /* 0x000000552c2c7211 */ /* 0x000fe200078fe8ff */
[--C-:B------:R-:W-:Y:S01]  /*14380*/  HADD2.F32 R25, -RZ, R91.reuse.H1_H1 ;  /* 0x3000005bff197230 */ /* 0x100fe20000004100 */
[----:B------:R-:W-:Y:S01]  /*14390*/  LOP3.LUT R0, R45, 0x38, R21, 0xf8, !PT ;  /* 0x000000382d007812 */ /* 0x000fe200078ef815 */
[--C-:B------:R-:W-:Y:S01]  /*143a0*/  HADD2.F32 R27, -RZ, R90.reuse.H1_H1 ;  /* 0x3000005aff1b7230 */ /* 0x100fe20000004100 */
[----:B--2---:R-:W-:Y:S01]  /*143b0*/  SHF.R.S32.HI R3, RZ, 0x1f, R44 ;  /* 0x0000001fff037819 */ /* 0x004fe2000001142c */
[----:B------:R-:W-:Y:S01]  /*143c0*/  HADD2.F32 R90, -RZ, R90.H0_H0 ;  /* 0x2000005aff5a7230 */ /* 0x000fe20000004100 */
[----:B------:R-:W-:Y:S01]  /*143d0*/  LOP3.LUT R8, R0, R47, RZ, 0x3c, !PT ;  /* 0x0000002f00087212 */ /* 0x000fe200078e3cff */
[----:B------:R-:W-:Y:S01]  /*143e0*/  IMAD.SHL.U32 R0, R44, 0x8, RZ ;  /* 0x000000082c007824 */ /* 0x000fe200078e00ff */
[----:B------:R-:W-:Y:S01]  /*143f0*/  LEA.HI R3, R3, R44, RZ, 0x3 ;  /* 0x0000002c03037211 */ /* 0x000fe200078f18ff */
[----:B------:R-:W-:Y:S01]  /*14400*/  HADD2.F32 R91, -RZ, R91.H0_H0 ;  /* 0x2000005bff5b7230 */ /* 0x000fe20000004100 */
[----:B------:R-:W-:-:S02]  /*14410*/  LEA.HI R20, R20, R213, RZ, 0x6 ;  /* 0x000000d514147211 */ /* 0x000fc400078f30ff */
[----:B------:R-:W-:Y:S02]  /*14420*/  LOP3.LUT R0, R45, 0x38, R0, 0xf8, !PT ;  /* 0x000000382d007812 */ /* 0x000fe400078ef800 */
[----:B------:R-:W-:Y:S01]  /*14430*/  SHF.L.U32 R3, R3, 0xa, RZ ;  /* 0x0000000a03037819 */ /* 0x000fe200000006ff */
[----:B------:R-:W-:Y:S01]  /*14440*/  IMAD.SHL.U32 R20, R20, 0x80, RZ ;  /* 0x0000008014147824 */ /* 0x000fe200078e00ff */
[----:B------:R-:W-:Y:S02]  /*14450*/  LOP3.LUT R0, R0, R47, RZ, 0x3c, !PT ;  /* 0x0000002f00007212 */ /* 0x000fe400078e3cff */
[----:B------:R-:W-:Y:S02]  /*14460*/  LOP3.LUT R3, R3, 0x7fffe000, RZ, 0xc0, !PT ;  /* 0x7fffe00003037812 */ /* 0x000fe400078ec0ff */
[----:B-----5:R-:W-:Y:S02]  /*14470*/  R2UR UR4, R49 ;  /* 0x00000000310472ca */ /* 0x020fe400000e0000 */
[----:B------:R-:W-:-:S02]  /*14480*/  IADD3 R3, R0, R3, R46 ;  /* 0x0000000300037210 */ /* 0x000fc40007ffe02e */
[----:B------:R-:W-:Y:S02]  /*14490*/  LOP3.LUT R9, R20, 0xffffe000, RZ, 0xc0, !PT ;  /* 0xffffe00014097812 */ /* 0x000fe400078ec0ff */
[----:B------:R-:W-:Y:S01]  /*144a0*/  SHF.R.U32.HI R26, RZ, 0x10, R5 ;  /* 0x00000010ff1a7819 */ /* 0x000fe20000011605 */
[----:B------:R-:W-:Y:S01]  /*144b0*/  IMAD R3, R3, 0x2, R22 ;  /* 0x0000000203037824 */ /* 0x000fe200078e0216 */
[----:B------:R-:W-:Y:S02]  /*144c0*/  IADD3 R8, R8, R9, R46 ;  /* 0x0000000908087210 */ /* 0x000fe40007ffe02e */
[--C-:B------:R-:W-:Y:S01]  /*144d0*/  SHF.R.U64 R36, R72, 0x10, R73.reuse ;  /* 0x0000001048247819 */ /* 0x100fe20000001249 */
[----:B------:R-:W-:Y:S01]  /*144e0*/  HADD2.F32 R26, -RZ, R26.H0_H0 ;  /* 0x2000001aff1a7230 */ /* 0x000fe20000004100 */
[----:B------:R-:W2:Y:S01]  /*144f0*/  LDS.128 R12, [R3+0x14400] ;  /* 0x01440000030c7984 */ /* 0x000ea20000000c00 */
[----:B------:R-:W-:Y:S02]  /*14500*/  LEA R37, R8, UR4, 0x1 ;  /* 0x0000000408257c11 */ /* 0x000fe4000f8e08ff */
[----:B------:R-:W-:-:S02]  /*14510*/  SHF.R.U32.HI R72, RZ, 0x10, R73 ;  /* 0x00000010ff487819 */ /* 0x000fc40000011649 */
[----:B0-----:R-:W-:Y:S01]  /*14520*/  SHF.R.U64 R34, R4, 0x10, R5 ;  /* 0x0000001004227819 */ /* 0x001fe20000001205 */
[----:B------:R-:W0:Y:S01]  /*14530*/  LDS.128 R8, [R37] ;  /* 0x0000000025087984 */ /* 0x000e220000000c00 */
[--C-:B------:R-:W-:Y:S02]  /*14540*/  SHF.R.U64 R33, R6, 0x10, R7.reuse ;  /* 0x0000001006217819 */ /* 0x100fe40000001207 */
[----:B------:R-:W-:Y:S02]  /*14550*/  SHF.R.U32.HI R32, RZ, 0x10, R7 ;  /* 0x00000010ff207819 */ /* 0x000fe40000011607 */
[--C-:B------:R-:W-:Y:S02]  /*14560*/  SHF.R.U64 R35, R74, 0x10, R75.reuse ;  /* 0x000000104a237819 */ /* 0x100fe4000000124b */
[----:B------:R-:W-:Y:S01]  /*14570*/  SHF.R.U32.HI R74, RZ, 0x10, R75 ;  /* 0x00000010ff4a7819 */ /* 0x000fe2000001164b */
[--C-:B--2---:R-:W-:Y:S02]  /*14580*/  HADD2.F32 R20, -RZ, R13.reuse.H0_H0 ;  /* 0x2000000dff147230 */ /* 0x104fe40000004100 */
[----:B------:R-:W-:-:S02]  /*14590*/  HADD2.F32 R13, -RZ, R13.H1_H1 ;  /* 0x3000000dff0d7230 */ /* 0x000fc40000004100 */
[----:B------:R-:W-:Y:S02]  /*145a0*/  HADD2.F32 R7, -RZ, R12.H0_H0 ;  /* 0x2000000cff077230 */ /* 0x000fe40000004100 */
[C---:B------:R-:W-:Y:S01]  /*145b0*/  FMUL.FTZ R29, R20.reuse, R27 ;  /* 0x0000001b141d7220 */ /* 0x040fe20000410000 */
[--C-:B0-----:R-:W-:Y:S02]  /*145c0*/  HADD2.F32 R4, -RZ, R9.reuse.H0_H0 ;  /* 0x20000009ff047230 */ /* 0x101fe40000004100 */
[-C--:B------:R-:W-:Y:S01]  /*145d0*/  FMUL.FTZ R31, R20, R25.reuse ;  /* 0x00000019141f7220 */ /* 0x080fe20000410000 */
[----:B------:R-:W-:Y:S02]  /*145e0*/  HADD2.F32 R20, -RZ, R72.H0_H0 ;  /* 0x20000048ff147230 */ /* 0x000fe40000004100 */
[C---:B------:R-:W-:Y:S01]  /*145f0*/  FMUL.FTZ R28, R13.reuse, R26 ;  /* 0x0000001a0d1c7220 */ /* 0x040fe20000410000 */
[----:B------:R-:W-:Y:S02]  /*14600*/  HADD2.F32 R9, -RZ, R9.H1_H1 ;  /* 0x30000009ff097230 */ /* 0x000fe40000004100 */
[C---:B------:R-:W-:Y:S01]  /*14610*/  FFMA.FTZ R29, R4.reuse, R25, -R29 ;  /* 0x00000019041d7223 */ /* 0x040fe2000001081d */
[----:B------:R-:W-:Y:S01]  /*14620*/  FFMA.FTZ R31, R4, R27, R31 ;  /* 0x0000001b041f7223 */ /* 0x000fe2000001001f */
[----:B------:R-:W-:Y:S01]  /*14630*/  FMUL.FTZ R4, R13, R20 ;  /* 0x000000140d047220 */ /* 0x000fe20000410000 */
[----:B------:R-:W-:-:S02]  /*14640*/  HADD2.F32 R0, -RZ, R8.H0_H0 ;  /* 0x20000008ff007230 */ /* 0x000fc40000004100 */
[----:B------:R-:W-:Y:S01]  /*14650*/  FFMA.FTZ R28, R9, R20, -R28 ;  /* 0x00000014091c7223 */ /* 0x000fe2000001081c */
[C---:B------:R-:W-:Y:S01]  /*14660*/  FMUL.FTZ R13, R7.reuse, R90 ;  /* 0x0000005a070d7220 */ /* 0x040fe20000410000 */
[----:B------:R-:W-:Y:S02]  /*14670*/  HADD2.F32 R21, -RZ, R14.H0_H0 ;  /* 0x2000000eff157230 */ /* 0x000fe40000004100 */
[-C--:B------:R-:W-:Y:S01]  /*14680*/  FMUL.FTZ R7, R7, R91.reuse ;  /* 0x0000005b07077220 */ /* 0x080fe20000410000 */
[----:B------:R-:W-:Y:S02]  /*14690*/  HADD2.F32 R20, -RZ, R88.H0_H0 ;  /* 0x20000058ff147230 */ /* 0x000fe40000004100 */
[----:B------:R-:W-:Y:S01]  /*146a0*/  FFMA.FTZ R26, R9, R26, R4 ;  /* 0x0000001a091a7223 */ /* 0x000fe20000010004 */
[----:B------:R-:W-:Y:S02]  /*146b0*/  HADD2.F32 R4, -RZ, R92.H0_H0 ;  /* 0x2000005cff047230 */ /* 0x000fe40000004100 */
[----:B------:R-:W-:Y:S01]  /*146c0*/  FFMA.FTZ R91, R0, R91, -R13 ;  /* 0x0000005b005b7223 */ /* 0x000fe2000001080d */
[----:B------:R-:W-:-:S02]  /*146d0*/  HADD2.F32 R5, -RZ, R10.H0_H0 ;  /* 0x2000000aff057230 */ /* 0x000fc40000004100 */
[----:B------:R-:W-:Y:S01]  /*146e0*/  FFMA.FTZ R90, R0, R90, R7 ;  /* 0x0000005a005a7223 */ /* 0x000fe20000010007 */
[----:B------:R-:W-:Y:S02]  /*146f0*/  HADD2.F32 R24, -RZ, R15.H0_H0 ;  /* 0x2000000fff187230 */ /* 0x000fe40000004100 */
[C---:B------:R-:W-:Y:S01]  /*14700*/  FMUL.FTZ R0, R21.reuse, R20 ;  /* 0x0000001415007220 */ /* 0x040fe20000410000 */
[----:B------:R-:W-:Y:S02]  /*14710*/  HADD2.F32 R9, -RZ, R88.H1_H1 ;  /* 0x30000058ff097230 */ /* 0x000fe40000004100 */
[-C--:B------:R-:W-:Y:S01]  /*14720*/  FMUL.FTZ R30, R21, R4.reuse ;  /* 0x00000004151e7220 */ /* 0x080fe20000410000 */
[----:B------:R-:W-:Y:S02]  /*14730*/  HADD2.F32 R7, -RZ, R92.H1_H1 ;  /* 0x3000005cff077230 */ /* 0x000fe40000004100 */
[----:B------:R-:W-:Y:S01]  /*14740*/  FFMA.FTZ R21, R5, R4, -R0 ;  /* 0x0000000405157223 */ /* 0x000fe20000010800 */
[----:B------:R-:W-:-:S02]  /*14750*/  HADD2.F32 R6, -RZ, R11.H0_H0 ;  /* 0x2000000bff067230 */ /* 0x000fc40000004100 */
[C---:B------:R-:W-:Y:S01]  /*14760*/  FMUL.FTZ R13, R24.reuse, R9 ;  /* 0x00000009180d7220 */ /* 0x040fe20000410000 */
[----:B------:R-:W-:Y:S02]  /*14770*/  HADD2.F32 R15, -RZ, R15.H1_H1 ;  /* 0x3000000fff0f7230 */ /* 0x000fe40000004100 */
[-C--:B------:R-:W-:Y:S01]  /*14780*/  FMUL.FTZ R24, R24, R7.reuse ;  /* 0x0000000718187220 */ /* 0x080fe20000410000 */
        /* <DEDUP_REMOVED lines=36> */
.L_x_2859:
[----:B------:R-:W-:Y:S05]  /*149d0*/  BSYNC B0 ;  /* 0x0000000000007941 */ /* 0x000fea0003800000 */
.L_x_2819:
[----:B------:R-:W-:Y:S01]  /*149e0*/  @!PT LDS RZ, [RZ] ;  /* 0x00000000fffff984 */ /* 0x000fe20000000800 */
[----:B------:R-:W-:Y:S01]  /*149f0*/  @!PT LDS RZ, [RZ] ;  /* 0x00000000fffff984 */ /* 0x000fe20000000800 */
[----:B------:R-:W-:Y:S01]  /*14a00*/  @!PT LDS RZ, [RZ] ;  /* 0x00000000fffff984 */ /* 0x000fe20000000800 */
[----:B------:R-:W-:Y:S01]  /*14a10*/  @!PT LDS RZ, [RZ] ;  /* 0x00000000fffff984 */ /* 0x000fe20000000800 */
[----:B------:R0:W-:Y:S06]  /*14a20*/  MEMBAR.ALL.CTA ;  /* 0x0000000000007992 */ /* 0x0001ec0000008000 */
[----:B0-----:R-:W0:Y:S01]  /*14a30*/  FENCE.VIEW.ASYNC.S ;  /* 0x00000000000073c6 */ /* 0x001e220000000000 */
[----:B------:R-:W-:Y:S05]  /*14a40*/  WARPSYNC.ALL ;  /* 0x0000000000007948 */ /* 0x000fea0003800000 */
[----:B0-----:R-:W-:Y:S06]  /*14a50*/  BAR.SYNC.DEFER_BLOCKING 0xd, 0x100 ;  /* 0x0344000000007b1d */ /* 0x001fec0000010000 */
.L_x_2817:
[----:B------:R-:W-:-:S06]  /*14a60*/  ULOP3.LUT UR4, UR60, 0x1, URZ, 0xfc, !UPT ;  /* 0x000000013c047892 */ /* 0x000fcc000f8efc3f */
[----:B------:R-:W-:-:S05]  /*14a70*/  IMAD.U32 R0, RZ, RZ, UR4 ;  /* 0x00000004ff007e24 */ /* 0x000fca000f8e00ff */
[----:B------:R-:W-:-:S13]  /*14a80*/  ISETP.NE.AND P0, PT, R0, 0x3, PT ;  /* 0x000000030000780c */ /* 0x000fda0003f05270 */
[----:B------:R-:W-:Y:S05]  /*14a90*/  @!P0 BRA `(.L_x_2894) ;  /* 0x0000000000048947 */ /* 0x000fea0003800000 */
[----:B------:R-:W-:Y:S01]  /*14aa0*/  BPT.TRAP 0x1 ;  /* 0x000000040000795c */ /* 0x000fe20000300000 */
.L_x_2894:
[----:B------:R-:W-:Y:S01]  /*14ab0*/  IMAD R0, R219, 0x8, R22 ;  /* 0x00000008db007824 */ /* 0x000fe200078e0216 */
[----:B0123--:R-:W-:-:S04]  /*14ac0*/  SHF.L.U32 R3, R225, 0x1f, RZ ;  /* 0x0000001fe1037819 */ /* 0x00ffc800000006ff */
[----:B------:R0:W1:Y:S01]  /*14ad0*/  SYNCS.PHASECHK.TRANS64.TRYWAIT P1, [R0+URZ+0x38830], R3 ;  /* 0x03883003000075a7 */ /* 0x000062000802017f */
[----:B------:R-:W-:Y:S05]  /*14ae0*/  @!P0 BRA `(.L_x_2895) ;  /* 0x0000000000048947 */ /* 0x000fea0003800000 */
[----:B------:R-:W-:Y:S01]  /*14af0*/  BPT.TRAP 0x1 ;  /* 0x000000040000795c */ /* 0x000fe20000300000 */
.L_x_2895:
[----:B-1----:R-:W-:Y:S05]  /*14b00*/  @P1 BRA `(.L_x_2896) ;  /* 0x0000000000081947 */ /* 0x002fea0003800000 */
[----:B------:R-:W1:Y:S02]  /*14b10*/  SYNCS.PHASECHK.TRANS64.TRYWAIT P1, [R0+URZ+0x38830], R3 ;  /* 0x03883003000075a7 */ /* 0x000e64000802017f */
[----:B-1----:R-:W-:Y:S05]  /*14b20*/  @!P1 BRA `(.L_x_2897) ;  /* 0x000001b800449947 */ /* 0x002fea0003800000 */
.L_x_2896:
[----:B------:R-:W-:Y:S05]  /*14b30*/  WARPSYNC.ALL ;  /* 0x0000000000007948 */ /* 0x000fea0003800000 */
[----:B01----:R-:W-:Y:S01]  /*14b40*/  IADD3 R3, R22, 0x24400, RZ ;  /* 0x0002440016037810 */ /* 0x003fe20007ffe0ff */
[----:B------:R-:W-:Y:S01]  /*14b50*/  IMAD.MOV.U32 R5, RZ, RZ, 0x40000040 ;  /* 0x40000040ff057424 */ /* 0x000fe200078e00ff */
[----:B------:R-:W-:Y:S01]  /*14b60*/  R2UR UR20, R84 ;  /* 0x00000000541472ca */ /* 0x000fe200000e0000 */
[----:B------:R-:W-:Y:S01]  /*14b70*/  WARPGROUP.ARRIVE ;  /* 0x00000000000079c5 */ /* 0x000fe20000000000 */
[----:B------:R-:W-:Y:S01]  /*14b80*/  SHF.R.U32.HI R3, RZ, 0x4, R3 ;  /* 0x00000004ff037819 */ /* 0x000fe20000011603 */
[----:B------:R-:W-:Y:S01]  /*14b90*/  UMOV UR25, 0x40000040 ;  /* 0x4000004000197882 */ /* 0x000fe20000000000 */
[----:B------:R-:W-:Y:S01]  /*14ba0*/  R2UR UR27, R5 ;  /* 0x00000000051b72ca */ /* 0x000fe200000e0000 */
[----:B------:R-:W-:Y:S01]  /*14bb0*/  UMOV UR17, UR25 ;  /* 0x0000001900117c82 */ /* 0x000fe20008000000 */
[----:B------:R-:W-:Y:S01]  /*14bc0*/  LOP3.LUT R3, R3, 0x3fff, RZ, 0xc0, !PT ;  /* 0x00003fff03037812 */ /* 0x000fe200078ec0ff */
[----:B------:R-:W-:Y:S01]  /*14bd0*/  UMOV UR5, UR17 ;  /* 0x0000001100057c82 */ /* 0x000fe20008000000 */
[----:B------:R-:W-:Y:S01]  /*14be0*/  MOV R7, 0x40000040 ;  /* 0x4000004000077802 */ /* 0x000fe20000000f00 */
[----:B------:R-:W-:Y:S01]  /*14bf0*/  IMAD.MOV.U32 R9, RZ, RZ, 0x40000040 ;  /* 0x40000040ff097424 */ /* 0x000fe200078e00ff */
[----:B------:R-:W-:Y:S01]  /*14c00*/  LOP3.LUT R4, R3, 0x10000, RZ, 0xfc, !PT ;  /* 0x0001000003047812 */ /* 0x000fe200078efcff */
[----:B------:R-:W-:Y:S01]  /*14c10*/  UMOV UR9, UR17 ;  /* 0x0000001100097c82 */ /* 0x000fe20008000000 */
[----:B------:R-:W-:Y:S01]  /*14c20*/  R2UR UR7, R7 ;  /* 0x00000000070772ca */ /* 0x000fe200000e0000 */
[----:B------:R-:W-:Y:S01]  /*14c30*/  ULOP3.LUT UR20, UR20, 0x10000, URZ, 0xfc, !UPT ;  /* 0x0001000014147892 */ /* 0x000fe2000f8efc3f */
[----:B------:R-:W-:Y:S01]  /*14c40*/  R2UR UR11, R9 ;  /* 0x00000000090b72ca */ /* 0x000fe200000e0000 */
[----:B------:R0:W-:Y:S01]  /*14c50*/  STL [R1+0x54], R4 ;  /* 0x0000540401007387 */ /* 0x0001e20000100800 */
[----:B------:R-:W-:Y:S01]  /*14c60*/  R2UR UR15, R7 ;  /* 0x00000000070f72ca */ /* 0x000fe200000e0000 */
[----:B------:R-:W-:Y:S01]  /*14c70*/  UMOV UR13, UR17 ;  /* 0x00000011000d7c82 */ /* 0x000fe20008000000 */
[----:B------:R-:W-:Y:S01]  /*14c80*/  R2UR UR19, R9 ;  /* 0x00000000091372ca */ /* 0x000fe200000e0000 */
[----:B------:R-:W-:Y:S01]  /*14c90*/  IMAD.MOV.U32 R7, RZ, RZ, 0x40000040 ;  /* 0x40000040ff077424 */ /* 0x000fe200078e00ff */
[----:B------:R-:W-:Y:S01]  /*14ca0*/  UMOV UR24, UR20 ;  /* 0x0000001400187c82 */ /* 0x000fe20008000000 */
[----:B----4-:R-:W-:Y:S01]  /*14cb0*/  IMAD.U32 R13, RZ, RZ, UR25 ;  /* 0x00000019ff0d7e24 */ /* 0x010fe2000f8e00ff */
[----:B------:R-:W-:Y:S01]  /*14cc0*/  UMOV UR16, UR24 ;  /* 0x0000001800107c82 */ /* 0x000fe20008000000 */
[----:B------:R-:W-:Y:S01]  /*14cd0*/  MOV R12, UR24 ;  /* 0x00000018000c7c02 */ /* 0x000fe20008000f00 */
[----:B------:R-:W-:Y:S01]  /*14ce0*/  UMOV UR4, UR16 ;  /* 0x0000001000047c82 */ /* 0x000fe20008000000 */
[----:B0-----:R-:W-:Y:S01]  /*14cf0*/  IMAD R4, R219, 0xa00, R4 ;  /* 0x00000a00db047824 */ /* 0x001fe200078e0204 */
[----:B------:R-:W-:Y:S01]  /*14d00*/  UMOV UR8, UR16 ;  /* 0x0000001000087c82 */ /* 0x000fe20008000000 */
[----:B------:R-:W-:Y:S01]  /*14d10*/  UMOV UR12, UR16 ;  /* 0x00000010000c7c82 */ /* 0x000fe20008000000 */
[----:B------:R-:W-:Y:S01]  /*14d20*/  IMAD.MOV.U32 R9, RZ, RZ, 0x40000040 ;  /* 0x40000040ff097424 */ /* 0x000fe200078e00ff */
[----:B------:R-:W-:Y:S01]  /*14d30*/  MOV R11, 0x40000040 ;  /* 0x40000040000b7802 */ /* 0x000fe20000000f00 */
[C---:B------:R-:W-:Y:S01]  /*14d40*/  VIADD R6, R4.reuse, 0x80 ;  /* 0x0000008004067836 */ /* 0x040fe20000000000 */
[C---:B------:R-:W-:Y:S01]  /*14d50*/  R2UR UR26, R4.reuse ;  /* 0x00000000041a72ca */ /* 0x040fe200000e0000 */
[C---:B------:R-:W-:Y:S01]  /*14d60*/  VIADD R8, R4.reuse, 0x100 ;  /* 0x0000010004087836 */ /* 0x040fe20000000000 */
[----:B------:R-:W-:Y:S01]  /*14d70*/  IADD3 R10, R4, 0x102, RZ ;  /* 0x00000102040a7810 */ /* 0x000fe20007ffe0ff */
[----:B------:R0:W-:Y:S01]  /*14d80*/  STL.64 [R1+0x48], R12 ;  /* 0x0000480c01007387 */ /* 0x0001e20000100a00 */
[----:B------:R-:W-:Y:S01]  /*14d90*/  R2UR UR6, R6 ;  /* 0x00000000060672ca */ /* 0x000fe200000e0000 */
[----:B------:R-:W-:Y:S01]  /*14da0*/  VIADD R6, R4, 0x180 ;  /* 0x0000018004067836 */ /* 0x000fe20000000000 */
[----:B------:R-:W-:Y:S01]  /*14db0*/  R2UR UR10, R8 ;  /* 0x00000000080a72ca */ /* 0x000fe200000e0000 */
[----:B------:R-:W-:Y:S01]  /*14dc0*/  VIADD R8, R4, 0x200 ;  /* 0x0000020004087836 */ /* 0x000fe20000000000 */
[----:B------:R-:W-:Y:S01]  /*14dd0*/  UIADD3 UR56, UR20, 0x804, URZ ;  /* 0x0000080414387890 */ /* 0x000fe2000fffe03f */
[----:B------:R-:W-:Y:S01]  /*14de0*/  IMAD.MOV.U32 R5, RZ, RZ, 0x40000040 ;  /* 0x40000040ff057424 */ /* 0x000fe200078e00ff */
[----:B------:R-:W-:Y:S01]  /*14df0*/  R2UR UR14, R6 ;  /* 0x00000000060e72ca */ /* 0x000fe200000e0000 */
[----:B------:R-:W-:Y:S01]  /*14e00*/  VIADD R6, R4, 0x2 ;  /* 0x0000000204067836 */ /* 0x000fe20000000000 */
[----:B------:R-:W-:Y:S01]  /*14e10*/  R2UR UR18, R8 ;  /* 0x00000000081272ca */ /* 0x000fe200000e0000 */
[----:B------:R-:W-:Y:S01]  /*14e20*/  HGMMA.64x16x16.F32 R56, gdesc[UR24], RZ, !UPT, gsb0 ;  /* 0x00200000183879f0 */ /* 0x000fe2000c0008ff */
[----:B------:R-:W-:Y:S01]  /*14e30*/  R2UR UR27, R7 ;  /* 0x00000000071b72ca */ /* 0x000fe200000e0000 */
[----:B------:R-:W-:Y:S01]  /*14e40*/  UMOV UR25, 0x40000040 ;  /* 0x4000004000197882 */ /* 0x000fe20000000000 */
[----:B------:R-:W-:Y:S01]  /*14e50*/  R2UR UR26, R6 ;  /* 0x00000000061a72ca */ /* 0x000fe200000e0000 */
[C---:B------:R-:W-:Y:S01]  /*14e60*/  VIADD R8, R4.reuse, 0x82 ;  /* 0x0000008204087836 */ /* 0x040fe20000000000 */
[----:B------:R-:W-:Y:S01]  /*14e70*/  UMOV UR57, 0x40000040 ;  /* 0x4000004000397882 */ /* 0x000fe20000000000 */
[----:B------:R-:W-:Y:S01]  /*14e80*/  VIADD R6, R4, 0x182 ;  /* 0x0000018204067836 */ /* 0x000fe20000000000 */
[----:B------:R-:W-:Y:S01]  /*14e90*/  UIADD3 UR52, UR20, 0x806, URZ ;  /* 0x0000080614347890 */ /* 0x000fe2000fffe03f */
[----:B------:R-:W-:Y:S01]  /*14ea0*/  IMAD.MOV.U32 R7, RZ, RZ, 0x40000040 ;  /* 0x40000040ff077424 */ /* 0x000fe200078e00ff */
[----:B------:R-:W-:Y:S01]  /*14eb0*/  UMOV UR53, 0x40000040 ;  /* 0x4000004000357882 */ /* 0x000fe20000000000 */
[----:B0-----:R-:W-:Y:S01]  /*14ec0*/  IMAD.U32 R13, RZ, RZ, UR25 ;  /* 0x00000019ff0d7e24 */ /* 0x001fe2000f8e00ff */
        /* <DEDUP_REMOVED lines=8> */
[----:B------:R-:W-:-:S02]  /*14f50*/  WARPGROUP.DEPBAR.LE gsb0, 0x0 ;  /* 0x00008000000079c5 */ /* 0x000fc40000010000 */
[----:B-----5:R-:W-:-:S06]  /*14f60*/  WARPGROUP.ARRIVE ;  /* 0x00000000000079c5 */ /* 0x020fcc0000000000 */
[----:B------:R-:W-:Y:S01]  /*14f70*/  HGMMA.64x16x16.F32 R48, gdesc[UR4], RZ, !UPT, gsb0 ;  /* 0x00200000043079f0 */ /* 0x000fe2000c0008ff */
[----:B------:R-:W-:Y:S01]  /*14f80*/  UIADD3 UR4, UR20, 0x2, URZ ;  /* 0x0000000214047890 */ /* 0x000fe2000fffe03f */
[----:B------:R-:W-:Y:S01]  /*14f90*/  R2UR UR6, R8 ;  /* 0x00000000080672ca */ /* 0x000fe200000e0000 */
[----:B------:R-:W-:Y:S01]  /*14fa0*/  VIADD R8, R4, 0x202 ;  /* 0x0000020204087836 */ /* 0x000fe20000000000 */
[----:B------:R-:W-:Y:S01]  /*14fb0*/  R2UR UR7, R9 ;  /* 0x00000000090772ca */ /* 0x000fe200000e0000 */
[----:B------:R-:W-:-:S03]  /*14fc0*/  IMAD.MOV.U32 R9, RZ, RZ, 0x40000040 ;  /* 0x40000040ff097424 */ /* 0x000fc600078e00ff */
[----:B------:R-:W-:Y:S02]  /*14fd0*/  UMOV UR24, UR4 ;  /* 0x0000000400187c82 */ /* 0x000fe40008000000 */
[----:B------:R-:W-:-:S05]  /*14fe0*/  MOV R12, UR24 ;  /* 0x00000018000c7c02 */ /* 0x000fca0008000f00 */
[----:B------:R0:W-:Y:S01]  /*14ff0*/  STL.64 [R1+0x40], R12 ;  /* 0x0000400c01007387 */ /* 0x0001e20000100a00 */
[----:B------:R-:W-:Y:S02]  /*15000*/  WARPGROUP.DEPBAR.LE gsb0, 0x0 ;  /* 0x00008000000079c5 */ /* 0x000fe40000010000 */
[----:B------:R-:W-:-:S06]  /*15010*/  WARPGROUP.ARRIVE ;  /* 0x00000000000079c5 */ /* 0x000fcc0000000000 */
[----:B------:R-:W-:Y:S01]  /*15020*/  HGMMA.64x16x16.F32 R40, gdesc[UR8], RZ, !UPT, gsb0 ;  /* 0x00200000082879f0 */ /* 0x000fe2000c0008ff */
[----:B------:R-:W-:Y:S02]  /*15030*/  R2UR UR10, R10 ;  /* 0x000000000a0a72ca */ /* 0x000fe400000e0000 */
[----:B------:R-:W-:Y:S02]  /*15040*/  R2UR UR11, R11 ;  /* 0x000000000b0b72ca */ /* 0x000fe400000e0000 */
[----:B------:R-:W-:Y:S02]  /*15050*/  IADD3 R10, R4, 0x104, RZ ;  /* 0x00000104040a7810 */ /* 0x000fe40007ffe0ff */
[----:B------:R-:W-:Y:S01]  /*15060*/  MOV R11, 0x40000040 ;  /* 0x40000040000b7802 */ /* 0x000fe20000000f00 */
        /* <DEDUP_REMOVED lines=44> */
[----:B------:R-:W-:Y:S01]  /*15330*/  HGMMA.64x16x16.F32 R40, gdesc[UR8], R40, gsb0 ;  /* 0x00200000082879f0 */ /* 0x000fe20008000828 */
        /* <DEDUP_REMOVED lines=339> */
[----:B------:R0:W-:Y:S01]  /*16870*/  STL.64 [R1], R12 ;  /* 0x0000000c01007387 */ /* 0x0001e20000100a00 */
        /* <DEDUP_REMOVED lines=56> */
[----:B------:R-:W-:Y:S02]  /*16c00*/  R2UR UR55, R7 ;  /* 0x00000000073772ca */ /* 0x000fe400000e0000 */
[----:B------:R-:W-:Y:S01]  /*16c10*/  MOV R7, 0x40000040 ;  /* 0x4000004000077802 */ /* 0x000fe20000000f00 */
[----:B------:R-:W-:Y:S02]  /*16c20*/  WARPGROUP.DEPBAR.LE gsb0, 0x0 ;  /* 0x00008000000079c5 */ /* 0x000fe40000010000 */
        /* <DEDUP_REMOVED lines=15> */
[----:B------:R-:W-:Y:S02]  /*16d20*/  R2UR UR15, R9 ;  /* 0x00000000090f72ca */ /* 0x000fe400000e0000 */
        /* <DEDUP_REMOVED lines=171> */
[C---:B------:R-:W-:Y:S01]  /*177e0*/  VIADD R8, R4.reuse, 0x806 ;  /* 0x0000080604087836 */ /* 0x040fe20000000000 */
[----:B------:R-:W-:Y:S01]  /*177f0*/  MOV R9, 0x40000040 ;  /* 0x4000004000097802 */ /* 0x000fe20000000f00 */
[----:B------:R-:W-:Y:S01]  /*17800*/  VIADD R4, R4, 0x986 ;  /* 0x0000098604047836 */ /* 0x000fe20000000000 */
        /* <DEDUP_REMOVED lines=49> */
.L_x_2898:
[----:B------:R-:W2:Y:S01]  /*17b20*/  LDL R6, [R1+0x78] ;  /* 0x0000780001067983 */ /* 0x000ea20000100800 */
[----:B------:R-:W0:Y:S01]  /*17b30*/  LDC R3, c[0x0][0x448] ;  /* 0x00011200ff037b82 */ /* 0x000e220000000800 */
[----:B------:R-:W-:Y:S02]  /*17b40*/  ULDC UR4, c[0x0][0x988] ;  /* 0x0002620000047ab9 */ /* 0x000fe40000000800 */
[----:B------:R-:W2:Y:S04]  /*17b50*/  LDL R71, [R1+0x68] ;  /* 0x0000680001477983 */ /* 0x000ea80000100800 */
[----:B------:R-:W3:Y:S04]  /*17b60*/  LDL R65, [R1+0x70] ;  /* 0x0000700001417983 */ /* 0x000ee80000100800 */
[----:B------:R-:W4:Y:S04]  /*17b70*/  LDL R7, [R1+0x74] ;  /* 0x0000740001077983 */ /* 0x000f280000100800 */
[----:B------:R-:W5:Y:S04]  /*17b80*/  LDL R67, [R1+0x6c] ;  /* 0x00006c0001437983 */ /* 0x000f680000100800 */
[----:B------:R-:W5:Y:S01]  /*17b90*/  LDL R69, [R1+0x50] ;  /* 0x0000500001457983 */ /* 0x000f620000100800 */
[----:B------:R-:W-:Y:S01]  /*17ba0*/  VIADD R0, R0, 0x38840 ;  /* 0x0003884000007836 */ /* 0x000fe20000000000 */
[----:B------:R-:W-:Y:S01]  /*17bb0*/  ULDC UR38, c[0x0][0x988] ;  /* 0x0002620000267ab9 */ /* 0x000fe20000000800 */
[----:B------:R-:W-:Y:S01]  /*17bc0*/  ULDC UR39, c[0x0][0x988] ;  /* 0x0002620000277ab9 */ /* 0x000fe20000000800 */
[----:B0-----:R-:W-:-:S13]  /*17bd0*/  ISETP.NE.AND P1, PT, R3, 0x1, PT ;  /* 0x000000010300780c */ /* 0x001fda0003f25270 */
[----:B------:R-:W0:Y:S08]  /*17be0*/  @P1 LDC R4, c[0x0][0x44c] ;  /* 0x00011300ff041b82 */ /* 0x000e300000000800 */
[----:B------:R-:W1:Y:S01]  /*17bf0*/  @P1 LDC R5, c[0x0][0x450] ;  /* 0x00011400ff051b82 */ /* 0x000e620000000800 */
[----:B--2---:R-:W-:-:S04]  /*17c00*/  IMAD.IADD R3, R6, 0x1, R71 ;  /* 0x0000000106037824 */ /* 0x004fc800078e0247 */
[----:B0-----:R-:W-:-:S05]  /*17c10*/  @P1 IMAD.HI.U32 R4, R3, R4, RZ ;  /* 0x0000000403041227 */ /* 0x001fca00078e00ff */
[----:B-1----:R-:W-:-:S05]  /*17c20*/  @P1 SHF.R.U32.HI R3, RZ, R5, R4 ;  /* 0x00000005ff031219 */ /* 0x002fca0000011604 */
[----:B------:R-:W0:Y:S01]  /*17c30*/  SHFL.IDX PT, R6, R3, 0x1, 0x1c1f ;  /* 0x003c1f0003067f89 */ /* 0x000e2200000e0000 */
[----:B------:R-:W-:Y:S02]  /*17c40*/  IMAD.MOV.U32 R5, RZ, RZ, -0x50 ;  /* 0xffffffb0ff057424 */ /* 0x000fe400078e00ff */
[C---:B---3--:R-:W-:Y:S02]  /*17c50*/  IMAD R4, R2.reuse, -0x50, R65 ;  /* 0xffffffb002047824 */ /* 0x048fe400078e0241 */
[----:B------:R-:W-:-:S03]  /*17c60*/  IMAD R5, R2, R5, 0x51 ;  /* 0x0000005102057424 */ /* 0x000fc600078e0205 */
[----:B------:R-:W-:Y:S01]  /*17c70*/  IADD3 R4, R4, 0x50, RZ ;  /* 0x0000005004047810 */ /* 0x000fe20007ffe0ff */
[----:B----4-:R-:W-:-:S04]  /*17c80*/  IMAD R5, R7, -0x2, R5 ;  /* 0xfffffffe07057824 */ /* 0x010fc800078e0205 */
[----:B------:R-:W-:Y:S01]  /*17c90*/  IMAD R4, R7, -0x2, R4 ;  /* 0xfffffffe07047824 */ /* 0x000fe200078e0204 */
[----:B-----5:R-:W-:-:S04]  /*17ca0*/  IADD3 R5, -R67, R5, R65 ;  /* 0x0000000543057210 */ /* 0x020fc80007ffe141 */
[----:B0-----:R-:W-:-:S04]  /*17cb0*/  VIADDMNMX R6, R6, R5, R4, PT ;  /* 0x0000000506067246 */ /* 0x001fc80003800104 */
[C---:B------:R-:W-:Y:S02]  /*17cc0*/  ISETP.GT.AND P2, PT, R6.reuse, RZ, PT ;  /* 0x000000ff0600720c */ /* 0x040fe40003f44270 */
[C---:B------:R-:W-:Y:S02]  /*17cd0*/  ISETP.GT.AND P3, PT, R6.reuse, 0x1, PT ;  /* 0x000000010600780c */ /* 0x040fe40003f64270 */
[----:B------:R-:W-:Y:S02]  /*17ce0*/  ISETP.GT.AND P4, PT, R6, 0x8, PT ;  /* 0x000000080600780c */ /* 0x000fe40003f84270 */
[----:B------:R-:W-:Y:S02]  /*17cf0*/  FSEL R58, R58, -INF , P2 ;  /* 0xff8000003a3a7808 */ /* 0x000fe40001000000 */
[----:B------:R-:W-:Y:S02]  /*17d00*/  FSEL R59, R59, -INF , P3 ;  /* 0xff8000003b3b7808 */ /* 0x000fe40001800000 */
        /* <DEDUP_REMOVED lines=50> */
[----:B------:R-:W-:Y:S01]  /*18030*/  FMNMX.FTZ R7, R84, R7, !PT ;  /* 0x0000000754077209 */ /* 0x000fe20007810000 */
[----:B------:R-:W0:Y:S01]  /*18040*/  SHFL.IDX PT, R3, R3, RZ, 0x1c1f ;  /* 0x001c1fff03037589 */ /* 0x000e2200000e0000 */
[----:B------:R-:W-:Y:S02]  /*18050*/  FSEL R6, R31, -INF , P2 ;  /* 0xff8000001f067808 */ /* 0x000fe40001000000 */
[----:B------:R-:W-:-:S04]  /*18060*/  FMNMX.FTZ R7, R86, R7, !PT ;  /* 0x0000000756077209 */ /* 0x000fc80007810000 */
[----:B------:R-:W-:-:S05]  /*18070*/  FMNMX.FTZ R7, R6, R7, !PT ;  /* 0x0000000706077209 */ /* 0x000fca0007810000 */
[----:B------:R-:W1:Y:S01]  /*18080*/  SHFL.BFLY PT, R8, R7, 0x2, 0x1f ;  /* 0x0c401f0007087f89 */ /* 0x000e6200000e0000 */
[----:B0-----:R-:W-:-:S04]  /*18090*/  VIADDMNMX R4, R3, R5, R4, PT ;  /* 0x0000000503047246 */ /* 0x001fc80003800104 */
[C---:B------:R-:W-:Y:S02]  /*180a0*/  ISETP.GT.AND P2, PT, R4.reuse, RZ, PT ;  /* 0x000000ff0400720c */ /* 0x040fe40003f44270 */
[C---:B------:R-:W-:Y:S02]  /*180b0*/  ISETP.GT.AND P3, PT, R4.reuse, 0x1, PT ;  /* 0x000000010400780c */ /* 0x040fe40003f64270 */
[----:B------:R-:W-:Y:S02]  /*180c0*/  ISETP.GT.AND P4, PT, R4, 0x8, PT ;  /* 0x000000080400780c */ /* 0x000fe40003f84270 */
[----:B------:R-:W-:Y:S02]  /*180d0*/  FSEL R56, R56, -INF , P2 ;  /* 0xff80000038387808 */ /* 0x000fe40001000000 */
[----:B------:R-:W-:Y:S02]  /*180e0*/  FSEL R57, R57, -INF , P3 ;  /* 0xff80000039397808 */ /* 0x000fe40001800000 */
[----:B-1----:R-:W-:-:S02]  /*180f0*/  FMNMX.FTZ R5, R7, R8, !PT ;  /* 0x0000000807057209 */ /* 0x002fc40007810000 */
[----:B------:R-:W-:Y:S02]  /*18100*/  ISETP.GT.AND P2, PT, R4, 0x9, PT ;  /* 0x000000090400780c */ /* 0x000fe40003f44270 */
[----:B------:R-:W-:Y:S02]  /*18110*/  FSEL R60, R60, -INF , P4 ;  /* 0xff8000003c3c7808 */ /* 0x000fe40002000000 */
[----:B------:R-:W-:Y:S01]  /*18120*/  FMNMX.FTZ R3, R56, R57, !PT ;  /* 0x0000003938037209 */ /* 0x000fe20007810000 */
[----:B------:R-:W0:Y:S01]  /*18130*/  SHFL.BFLY PT, R14, R5, 0x1, 0x1f ;  /* 0x0c201f00050e7f89 */ /* 0x000e2200000e0000 */
        /* <DEDUP_REMOVED lines=18> */
[----:B0-----:R-:W-:Y:S02]  /*18260*/  FMNMX.FTZ R5, R5, R14, !PT ;  /* 0x0000000e05057209 */ /* 0x001fe40007810000 */
        /* <DEDUP_REMOVED lines=26> */
[----:B------:R-:W-:Y:S01]  /*18410*/  FMNMX.FTZ R7, R24, R7, !PT ;  /* 0x0000000718077209 */ /* 0x000fe20007810000 */
[----:B------:R-:W-:Y:S01]  /*18420*/  IMAD.U32 R3, RZ, RZ, UR4 ;  /* 0x00000004ff037e24 */ /* 0x000fe2000f8e00ff */
[----:B------:R-:W-:Y:S01]  /*18430*/  ISETP.GT.AND P3, PT, R4, 0x49, PT ;  /* 0x000000490400780c */ /* 0x000fe20003f64270 */
[----:B------:R-:W0:Y:S01]  /*18440*/  @P1 LDC R25, c[0x0][0x44c] ;  /* 0x00011300ff191b82 */ /* 0x000e220000000800 */
[----:B------:R-:W-:Y:S02]  /*18450*/  FSEL R28, R28, -INF , P2 ;  /* 0xff8000001c1c7808 */ /* 0x000fe40001000000 */
[----:B------:R-:W-:Y:S02]  /*18460*/  FMNMX.FTZ R7, R34, R7, !PT ;  /* 0x0000000722077209 */ /* 0x000fe40007810000 */
[----:B------:R-:W-:Y:S02]  /*18470*/  FSEL R38, R29, -INF , P3 ;  /* 0xff8000001d267808 */ /* 0x000fe40001800000 */
[----:B------:R-:W-:Y:S01]  /*18480*/  FMNMX.FTZ R7, R28, R7, !PT ;  /* 0x000000071c077209 */ /* 0x000fe20007810000 */
[C---:B------:R-:W-:Y:S01]  /*18490*/  FMUL.FTZ R9, R5.reuse, R3 ;  /* 0x0000000305097220 */ /* 0x040fe20000410000 */
[----:B------:R-:W-:Y:S01]  /*184a0*/  FSETP.NEU.FTZ.AND P5, PT, R5, -INF , PT ;  /* 0xff8000000500780b */ /* 0x000fe20003fbd000 */
[----:B------:R-:W1:Y:S01]  /*184b0*/  @P1 LDC R29, c[0x0][0x450] ;  /* 0x00011400ff1d1b82 */ /* 0x000e620000000800 */
[----:B------:R-:W-:-:S05]  /*184c0*/  FMNMX.FTZ R7, R38, R7, !PT ;  /* 0x0000000726077209 */ /* 0x000fca0007810000 */
[----:B------:R-:W2:Y:S01]  /*184d0*/  SHFL.BFLY PT, R4, R7, 0x2, 0x1f ;  /* 0x0c401f0007047f89 */ /* 0x000ea200000e0000 */
[----:B------:R-:W-:Y:S02]  /*184e0*/  FSEL R27, R9, RZ, P5 ;  /* 0x000000ff091b7208 */ /* 0x000fe40002800000 */
[----:B--2---:R-:W-:-:S05]  /*184f0*/  FMNMX.FTZ R9, R7, R4, !PT ;  /* 0x0000000407097209 */ /* 0x004fca0007810000 */
[----:B------:R-:W2:Y:S01]  /*18500*/  SHFL.BFLY PT, R4, R9, 0x1, 0x1f ;  /* 0x0c201f0009047f89 */ /* 0x000ea200000e0000 */
[-CC-:B------:R-:W-:Y:S01]  /*18510*/  FFMA.FTZ R209, R58, R3.reuse, -R27.reuse ;  /* 0x000000033ad17223 */ /* 0x180fe2000001081b */
[-CC-:B------:R-:W-:Y:S01]  /*18520*/  FFMA.FTZ R59, R59, R3.reuse, -R27.reuse ;  /* 0x000000033b3b7223 */ /* 0x180fe2000001081b */
[----:B------:R-:W-:Y:S01]  /*18530*/  FFMA.FTZ R62, R62, R3, -R27 ;  /* 0x000000033e3e7223 */ /* 0x000fe2000001081b */
[----:B--2---:R-:W-:-:S04]  /*18540*/  FMNMX.FTZ R4, R9, R4, !PT ;  /* 0x0000000409047209 */ /* 0x004fc80007810000 */
[C---:B------:R-:W-:Y:S01]  /*18550*/  FSETP.NEU.FTZ.AND P2, PT, R4.reuse, -INF , PT ;  /* 0xff8000000400780b */ /* 0x040fe20003f5d000 */
[----:B------:R-:W-:-:S05]  /*18560*/  FMUL.FTZ R7, R4, R3 ;  /* 0x0000000304077220 */ /* 0x000fca0000410000 */
[----:B------:R-:W-:-:S05]  /*18570*/  FSEL R7, R7, RZ, P2 ;  /* 0x000000ff07077208 */ /* 0x000fca0001000000 */
[-CC-:B------:R-:W-:Y:S01]  /*18580*/  FFMA.FTZ R56, R56, R3.reuse, -R7.reuse ;  /* 0x0000000338387223 */ /* 0x180fe20000010807 */
[-CC-:B------:R-:W-:Y:S01]  /*18590*/  FFMA.FTZ R57, R57, R3.reuse, -R7.reuse ;  /* 0x0000000339397223 */ /* 0x180fe20000010807 */
[-CC-:B------:R-:W-:Y:S01]  /*185a0*/  FFMA.FTZ R60, R60, R3.reuse, -R7.reuse ;  /* 0x000000033c3c7223 */ /* 0x180fe20000010807 */
[----:B------:R-:W-:Y:S01]  /*185b0*/  MUFU.EX2 R209, R209 ;  /* 0x000000d100d17308 */ /* 0x000fe20000000800 */
[-C--:B------:R-:W-:Y:S01]  /*185c0*/  FFMA.FTZ R8, R8, R3.reuse, -R7 ;  /* 0x0000000308087223 */ /* 0x080fe20000010807 */
[----:B------:R-:W-:-:S06]  /*185d0*/  FFMA.FTZ R64, R64, R3, -R27 ;  /* 0x0000000340407223 */ /* 0x000fcc000001081b */
[----:B------:R-:W-:Y:S01]  /*185e0*/  MUFU.EX2 R56, R56 ;  /* 0x0000003800387308 */ /* 0x000fe20000000800 */
[-CC-:B------:R-:W-:Y:S01]  /*185f0*/  FFMA.FTZ R48, R48, R3.reuse, -R7.reuse ;  /* 0x0000000330307223 */ /* 0x180fe20000010807 */
[----:B------:R-:W-:-:S06]  /*18600*/  FFMA.FTZ R10, R10, R3, -R7 ;  /* 0x000000030a0a7223 */ /* 0x000fcc0000010807 */
[----:B------:R-:W-:Y:S01]  /*18610*/  MUFU.EX2 R57, R57 ;  /* 0x0000003900397308 */ /* 0x000fe20000000800 */
[----:B------:R-:W-:-:S07]  /*18620*/  FFMA.FTZ R50, R50, R3, -R27 ;  /* 0x0000000332327223 */ /* 0x000fce000001081b */
[----:B------:R-:W2:Y:S08]  /*18630*/  MUFU.EX2 R58, R59 ;  /* 0x0000003b003a7308 */ /* 0x000eb00000000800 */
[----:B------:R-:W-:Y:S08]  /*18640*/  MUFU.EX2 R60, R60 ;  /* 0x0000003c003c7308 */ /* 0x000ff00000000800 */
[----:B------:R-:W3:Y:S01]  /*18650*/  MUFU.EX2 R62, R62 ;  /* 0x0000003e003e7308 */ /* 0x000ee20000000800 */
[-C--:B------:R-:W-:Y:S01]  /*18660*/  FFMA.FTZ R66, R66, R3.reuse, -R27 ;  /* 0x0000000342427223 */ /* 0x080fe2000001081b */
[----:B------:R-:W-:-:S06]  /*18670*/  FFMA.FTZ R52, R52, R3, -R7 ;  /* 0x0000000334347223 */ /* 0x000fcc0000010807 */
[----:B------:R4:W-:Y:S01]  /*18680*/  MUFU.EX2 R9, R8 ;  /* 0x0000000800097308 */ /* 0x0009e20000000800 */
[----:B------:R-:W-:-:S07]  /*18690*/  FFMA.FTZ R12, R12, R3, -R7 ;  /* 0x000000030c0c7223 */ /* 0x000fce0000010807 */
[----:B------:R-:W5:Y:S01]  /*186a0*/  MUFU.EX2 R211, R64 ;  /* 0x0000004000d37308 */ /* 0x000f620000000800 */
[----:B----4-:R-:W-:-:S07]  /*186b0*/  IMAD.MOV.U32 R8, RZ, RZ, R71 ;  /* 0x000000ffff087224 */ /* 0x010fce00078e0047 */
[----:B------:R0:W-:Y:S01]  /*186c0*/  MUFU.EX2 R11, R10 ;  /* 0x0000000a000b7308 */ /* 0x0001e20000000800 */
[----:B------:R-:W-:-:S07]  /*186d0*/  FFMA.FTZ R54, R54, R3, -R27 ;  /* 0x0000000336367223 */ /* 0x000fce000001081b */
[----:B------:R-:W4:Y:S01]  /*186e0*/  MUFU.EX2 R48, R48 ;  /* 0x0000003000307308 */ /* 0x000f220000000800 */
[----:B0-----:R-:W-:-:S04]  /*186f0*/  @P1 IMAD.HI.U32 R10, R71, R25, RZ ;  /* 0x00000019470a1227 */ /* 0x001fc800078e00ff */
[----:B--2---:R-:W-:Y:S01]  /*18700*/  FADD.FTZ R25, R209, R58 ;  /* 0x0000003ad1197221 */ /* 0x004fe20000010000 */
[----:B-1----:R-:W-:Y:S02]  /*18710*/  @P1 SHF.R.U32.HI R8, RZ, R29, R10 ;  /* 0x0000001dff081219 */ /* 0x002fe4000001160a */
[----:B------:R-:W0:Y:S01]  /*18720*/  MUFU.EX2 R50, R50 ;  /* 0x0000003200327308 */ /* 0x000e220000000800 */
[----:B------:R-:W-:Y:S01]  /*18730*/  FADD.FTZ R29, R56, R57 ;  /* 0x00000039381d7221 */ /* 0x000fe20000010000 */
[-C--:B------:R-:W-:Y:S01]  /*18740*/  FFMA.FTZ R40, R40, R3.reuse, -R7 ;  /* 0x0000000328287223 */ /* 0x080fe20000010807 */
[----:B------:R-:W-:-:S05]  /*18750*/  FFMA.FTZ R68, R68, R3, -R27 ;  /* 0x0000000344447223 */ /* 0x000fca000001081b */
[----:B------:R-:W1:Y:S01]  /*18760*/  MUFU.EX2 R205, R66 ;  /* 0x0000004200cd7308 */ /* 0x000e620000000800 */
[----:B---3--:R-:W-:Y:S01]  /*18770*/  FADD.FTZ R10, R62, R25 ;  /* 0x000000193e0a7221 */ /* 0x008fe20000010000 */
[----:B------:R-:W-:-:S06]  /*18780*/  FFMA.FTZ R42, R42, R3, -R27 ;  /* 0x000000032a2a7223 */ /* 0x000fcc000001081b */
[----:B------:R2:W-:Y:S01]  /*18790*/  MUFU.EX2 R13, R12 ;  /* 0x0000000c000d7308 */ /* 0x0005e20000000800 */
[----:B------:R-:W-:-:S07]  /*187a0*/  PRMT R0, R69, 0x654, R0 ;  /* 0x0000065445007816 */ /* 0x000fce0000000000 */
[----:B------:R-:W3:Y:S01]  /*187b0*/  MUFU.EX2 R52, R52 ;  /* 0x0000003400347308 */ /* 0x000ee20000000800 */
[----:B--2---:R-:W-:Y:S01]  /*187c0*/  IADD3 R12, R8, R65, -R67 ;  /* 0x00000041080c7210 */ /* 0x004fe20007ffe843 */
[----:B------:R-:W-:Y:S01]  /*187d0*/  FADD.FTZ R8, R60, R29 ;  /* 0x0000001d3c087221 */ /* 0x000fe20000010000 */
[----:B-----5:R-:W-:Y:S01]  /*187e0*/  FADD.FTZ R31, R211, R10 ;  /* 0x0000000ad31f7221 */ /* 0x020fe20000010000 */
[-CC-:B------:R-:W-:Y:S01]  /*187f0*/  FFMA.FTZ R14, R14, R3.reuse, -R7.reuse ;  /* 0x000000030e0e7223 */ /* 0x180fe20000010807 */
[-C--:B------:R-:W-:Y:S01]  /*18800*/  FFMA.FTZ R44, R44, R3.reuse, -R7 ;  /* 0x000000032c2c7223 */ /* 0x080fe20000010807 */
[----:B------:R-:W-:Y:S01]  /*18810*/  FADD.FTZ R29, R9, R8 ;  /* 0x00000008091d7221 */ /* 0x000fe20000010000 */
[----:B------:R0:W-:Y:S01]  /*18820*/  SYNCS.ARRIVE.TRANS64.RED.A1T0 RZ, [R0+URZ], RZ ;  /* 0x000000ff00ff79a7 */ /* 0x0001e2000810043f */
[----:B------:R-:W2:Y:S02]  /*18830*/  MUFU.EX2 R54, R54 ;  /* 0x0000003600367308 */ /* 0x000ea40000000800 */
[----:B----4-:R-:W-:Y:S01]  /*18840*/  FADD.FTZ R8, R48, R29 ;  /* 0x0000001d30087221 */ /* 0x010fe20000010000 */
[----:B------:R-:W-:-:S05]  /*18850*/  FFMA.FTZ R70, R70, R3, -R27 ;  /* 0x0000000346467223 */ /* 0x000fca000001081b */
[----:B------:R-:W4:Y:S01]  /*18860*/  MUFU.EX2 R207, R68 ;  /* 0x0000004400cf7308 */ /* 0x000f220000000800 */
[----:B0-----:R-:W-:Y:S01]  /*18870*/  FADD.FTZ R0, R50, R31 ;  /* 0x0000001f32007221 */ /* 0x001fe20000010000 */
[----:B------:R-:W-:Y:S01]  /*18880*/  FFMA.FTZ R46, R46, R3, -R27 ;  /* 0x000000032e2e7223 */ /* 0x000fe2000001081b */
[----:B------:R-:W-:-:S05]  /*18890*/  FADD.FTZ R29, R11, R8 ;  /* 0x000000080b1d7221 */ /* 0x000fca0000010000 */
[----:B------:R-:W0:Y:S01]  /*188a0*/  MUFU.EX2 R40, R40 ;  /* 0x0000002800287308 */ /* 0x000e220000000800 */
[----:B-1----:R-:W-:Y:S01]  /*188b0*/  FADD.FTZ R31, R205, R0 ;  /* 0x00000000cd1f7221 */ /* 0x002fe20000010000 */
[-C--:B------:R-:W-:Y:S01]  /*188c0*/  FFMA.FTZ R20, R20, R3.reuse, -R7 ;  /* 0x0000000314147223 */ /* 0x080fe20000010807 */
[----:B------:R-:W-:-:S05]  /*188d0*/  FFMA.FTZ R0, R6, R3, -R27 ;  /* 0x0000000306007223 */ /* 0x000fca000001081b */
[----:B------:R-:W1:Y:S01]  /*188e0*/  MUFU.EX2 R42, R42 ;  /* 0x0000002a002a7308 */ /* 0x000e620000000800 */
[----:B---3--:R-:W-:Y:S01]  /*188f0*/  FADD.FTZ R6, R52, R29 ;  /* 0x0000001d34067221 */ /* 0x008fe20000010000 */
[----:B------:R-:W-:-:S06]  /*18900*/  FFMA.FTZ R32, R32, R3, -R7 ;  /* 0x0000000320207223 */ /* 0x000fcc0000010807 */
[----:B------:R-:W3:Y:S01]  /*18910*/  MUFU.EX2 R15, R14 ;  /* 0x0000000e000f7308 */ /* 0x000ee20000000800 */
[----:B------:R-:W-:Y:S01]  /*18920*/  FFMA.FTZ R72, R72, R3, -R27 ;  /* 0x0000000348487223 */ /* 0x000fe2000001081b */
[----:B--2---:R-:W-:-:S06]  /*18930*/  FADD.FTZ R8, R54, R31 ;  /* 0x0000001f36087221 */ /* 0x004fcc0000010000 */
[----:B------:R-:W2:Y:S01]  /*18940*/  MUFU.EX2 R201, R70 ;  /* 0x0000004600c97308 */ /* 0x000ea20000000800 */
[----:B------:R-:W-:Y:S01]  /*18950*/  FFMA.FTZ R74, R74, R3, -R27 ;  /* 0x000000034a4a7223 */ /* 0x000fe2000001081b */
[----:B------:R-:W-:-:S06]  /*18960*/  FADD.FTZ R29, R13, R6 ;  /* 0x000000060d1d7221 */ /* 0x000fcc0000010000 */
[----:B------:R-:W5:Y:S01]  /*18970*/  MUFU.EX2 R44, R44 ;  /* 0x0000002c002c7308 */ /* 0x000f620000000800 */
[----:B------:R-:W-:Y:S01]  /*18980*/  FFMA.FTZ R26, R26, R3, -R7 ;  /* 0x000000031a1a7223 */ /* 0x000fe20000010807 */
[----:B----4-:R-:W-:-:S06]  /*18990*/  FADD.FTZ R31, R207, R8 ;  /* 0x00000008cf1f7221 */ /* 0x010fcc0000010000 */
[----:B------:R-:W4:Y:S01]  /*189a0*/  MUFU.EX2 R46, R46 ;  /* 0x0000002e002e7308 */ /* 0x000f220000000800 */
[----:B0-----:R-:W-:Y:S01]  /*189b0*/  FADD.FTZ R8, R40, R29 ;  /* 0x0000001d28087221 */ /* 0x001fe20000010000 */
[----:B------:R-:W-:-:S06]  /*189c0*/  FFMA.FTZ R36, R36, R3, -R7 ;  /* 0x0000000324247223 */ /* 0x000fcc0000010807 */
[----:B------:R-:W0:Y:S01]  /*189d0*/  MUFU.EX2 R21, R20 ;  /* 0x0000001400157308 */ /* 0x000e220000000800 */
[----:B-1----:R-:W-:Y:S01]  /*189e0*/  FADD.FTZ R6, R42, R31 ;  /* 0x0000001f2a067221 */ /* 0x002fe20000010000 */
[----:B---3--:R-:W-:-:S06]  /*189f0*/  FADD.FTZ R29, R15, R8 ;  /* 0x000000080f1d7221 */ /* 0x008fcc0000010000 */
[----:B------:R-:W1:Y:S08]  /*18a00*/  MUFU.EX2 R203, R72 ;  /* 0x0000004800cb7308 */ /* 0x000e700000000800 */
[----:B------:R-:W3:Y:S01]  /*18a10*/  MUFU.EX2 R32, R32 ;  /* 0x0000002000207308 */ /* 0x000ee20000000800 */
[----:B------:R-:W-:Y:S01]  /*18a20*/  FFMA.FTZ R30, R30, R3, -R7 ;  /* 0x000000031e1e7223 */ /* 0x000fe20000010807 */
[----:B--2---:R-:W-:-:S06]  /*18a30*/  FADD.FTZ R31, R201, R6 ;  /* 0x00000006c91f7221 */ /* 0x004fcc0000010000 */
[----:B------:R-:W2:Y:S01]  /*18a40*/  MUFU.EX2 R74, R74 ;  /* 0x0000004a004a7308 */ /* 0x000ea20000000800 */
[----:B-----5:R-:W-:Y:S01]  /*18a50*/  FADD.FTZ R8, R44, R29 ;  /* 0x0000001d2c087221 */ /* 0x020fe20000010000 */
[----:B------:R-:W-:-:S06]  /*18a60*/  FFMA.FTZ R24, R24, R3, -R7 ;  /* 0x0000000318187223 */ /* 0x000fcc0000010807 */
[----:B------:R-:W5:Y:S01]  /*18a70*/  MUFU.EX2 R25, R26 ;  /* 0x0000001a00197308 */ /* 0x000f620000000800 */
[-CC-:B------:R-:W-:Y:S01]  /*18a80*/  FFMA.FTZ R76, R76, R3.reuse, -R27.reuse ;  /* 0x000000034c4c7223 */ /* 0x180fe2000001081b */
[-CC-:B------:R-:W-:Y:S01]  /*18a90*/  FFMA.FTZ R78, R78, R3.reuse, -R27.reuse ;  /* 0x000000034e4e7223 */ /* 0x180fe2000001081b */
[-CC-:B------:R-:W-:Y:S01]  /*18aa0*/  FFMA.FTZ R80, R80, R3.reuse, -R27.reuse ;  /* 0x0000000350507223 */ /* 0x180fe2000001081b */
[-CC-:B------:R-:W-:Y:S01]  /*18ab0*/  FFMA.FTZ R82, R82, R3.reuse, -R27.reuse ;  /* 0x0000000352527223 */ /* 0x180fe2000001081b */
[----:B------:R-:W-:-:S03]  /*18ac0*/  FFMA.FTZ R84, R84, R3, -R27 ;  /* 0x0000000354547223 */ /* 0x000fc6000001081b */
[----:B------:R-:W5:Y:S01]  /*18ad0*/  MUFU.EX2 R36, R36 ;  /* 0x0000002400247308 */ /* 0x000f620000000800 */
[-C--:B------:R-:W-:Y:S01]  /*18ae0*/  FFMA.FTZ R86, R86, R3.reuse, -R27 ;  /* 0x0000000356567223 */ /* 0x080fe2000001081b */
[----:B----4-:R-:W-:Y:S01]  /*18af0*/  FADD.FTZ R10, R46, R31 ;  /* 0x0000001f2e0a7221 */ /* 0x010fe20000010000 */
[----:B0-----:R-:W-:Y:S01]  /*18b00*/  FADD.FTZ R29, R21, R8 ;  /* 0x00000008151d7221 */ /* 0x001fe20000010000 */
[----:B------:R-:W-:-:S04]  /*18b10*/  FFMA.FTZ R34, R34, R3, -R7 ;  /* 0x0000000322227223 */ /* 0x000fc80000010807 */
[----:B------:R-:W0:Y:S01]  /*18b20*/  MUFU.EX2 R27, R30 ;  /* 0x0000001e001b7308 */ /* 0x000e220000000800 */
[----:B-1----:R-:W-:Y:S01]  /*18b30*/  FADD.FTZ R31, R203, R10 ;  /* 0x0000000acb1f7221 */ /* 0x002fe20000010000 */
[----:B---3--:R-:W-:Y:S01]  /*18b40*/  FADD.FTZ R8, R32, R29 ;  /* 0x0000001d20087221 */ /* 0x008fe20000010000 */
[-CC-:B------:R-:W-:Y:S01]  /*18b50*/  FFMA.FTZ R28, R28, R3.reuse, -R7.reuse ;  /* 0x000000031c1c7223 */ /* 0x180fe20000010807 */
[----:B------:R-:W-:-:S04]  /*18b60*/  FFMA.FTZ R38, R38, R3, -R7 ;  /* 0x0000000326267223 */ /* 0x000fc80000010807 */
[----:B------:R-:W1:Y:S01]  /*18b70*/  MUFU.EX2 R24, R24 ;  /* 0x0000001800187308 */ /* 0x000e620000000800 */
[----:B--2---:R-:W-:Y:S01]  /*18b80*/  FADD.FTZ R10, R74, R31 ;  /* 0x0000001f4a0a7221 */ /* 0x004fe20000010000 */
[----:B-----5:R-:W-:Y:S01]  /*18b90*/  FADD.FTZ R31, R25, R8 ;  /* 0x00000008191f7221 */ /* 0x020fe20000010000 */
[----:B------:R-:W-:-:S05]  /*18ba0*/  IMAD.HI R12, R12, 0x66666667, RZ ;  /* 0x666666670c0c7827 */ /* 0x000fca00078e02ff */
[----:B------:R-:W2:Y:S01]  /*18bb0*/  MUFU.EX2 R197, R76 ;  /* 0x0000004c00c57308 */ /* 0x000ea20000000800 */
[----:B------:R-:W-:-:S07]  /*18bc0*/  FADD.FTZ R8, R36, R31 ;  /* 0x0000001f24087221 */ /* 0x000fce0000010000 */
[----:B------:R-:W3:Y:S01]  /*18bd0*/  MUFU.EX2 R7, R34 ;  /* 0x0000002200077308 */ /* 0x000ee20000000800 */
[----:B------:R-:W-:-:S07]  /*18be0*/  SHF.R.U32.HI R33, RZ, 0x1f, R12 ;  /* 0x0000001fff217819 */ /* 0x000fce000001160c */
[----:B------:R-:W4:Y:S01]  /*18bf0*/  MUFU.EX2 R78, R78 ;  /* 0x0000004e004e7308 */ /* 0x000f220000000800 */
[----:B------:R-:W-:Y:S01]  /*18c00*/  F2FP.F16.F32.PACK_AB R210, R9, R60 ;  /* 0x0000003c09d2723e */ /* 0x000fe200000000ff */
[----:B0-----:R-:W-:-:S06]  /*18c10*/  FADD.FTZ R9, R27, R8 ;  /* 0x000000081b097221 */ /* 0x001fcc0000010000 */
[----:B------:R-:W-:Y:S01]  /*18c20*/  MUFU.EX2 R28, R28 ;  /* 0x0000001c001c7308 */ /* 0x000fe20000000800 */
[----:B------:R-:W-:-:S07]  /*18c30*/  LEA.HI.SX32 R6, R12, R33, 0x1b ;  /* 0x000000210c067211 */ /* 0x000fce00078fdaff */
[----:B------:R-:W0:Y:S01]  /*18c40*/  MUFU.EX2 R199, R80 ;  /* 0x0000005000c77308 */ /* 0x000e220000000800 */
[----:B-1----:R-:W-:Y:S01]  /*18c50*/  FADD.FTZ R8, R24, R9 ;  /* 0x0000000918087221 */ /* 0x002fe20000010000 */
[----:B--2---:R-:W-:-:S06]  /*18c60*/  FADD.FTZ R29, R197, R10 ;  /* 0x0000000ac51d7221 */ /* 0x004fcc0000010000 */
[----:B------:R-:W1:Y:S01]  /*18c70*/  MUFU.EX2 R82, R82 ;  /* 0x0000005200527308 */ /* 0x000e620000000800 */
[----:B------:R-:W-:Y:S01]  /*18c80*/  VIMNMX R14, RZ, R6, !PT ;  /* 0x00000006ff0e7248 */ /* 0x000fe20007fe0100 */
[----:B---3--:R-:W-:Y:S01]  /*18c90*/  FADD.FTZ R9, R7, R8 ;  /* 0x0000000807097221 */ /* 0x008fe20000010000 */
[----:B----4-:R-:W-:-:S05]  /*18ca0*/  FADD.FTZ R10, R78, R29 ;  /* 0x0000001d4e0a7221 */ /* 0x010fca0000010000 */
[----:B------:R-:W2:Y:S01]  /*18cb0*/  MUFU.EX2 R193, R84 ;  /* 0x0000005400c17308 */ /* 0x000ea20000000800 */
[----:B------:R3:W-:Y:S01]  /*18cc0*/  STL [R1+0x5c], R14 ;  /* 0x00005c0e01007387 */ /* 0x0007e20000100800 */
[----:B0-----:R-:W-:-:S06]  /*18cd0*/  FADD.FTZ R31, R199, R10 ;  /* 0x0000000ac71f7221 */ /* 0x001fcc0000010000 */
[----:B------:R-:W0:Y:S01]  /*18ce0*/  MUFU.EX2 R86, R86 ;  /* 0x0000005600567308 */ /* 0x000e220000000800 */
[----:B-1----:R-:W-:-:S07]  /*18cf0*/  FADD.FTZ R10, R82, R31 ;  /* 0x0000001f520a7221 */ /* 0x002fce0000010000 */
[----:B------:R1:W4:Y:S02]  /*18d00*/  MUFU.EX2 R195, R0 ;  /* 0x0000000000c37308 */ /* 0x0003240000000800 */
[----:B-1----:R-:W-:Y:S01]  /*18d10*/  FADD.FTZ R0, R28, R9 ;  /* 0x000000091c007221 */ /* 0x002fe20000010000 */
[----:B------:R-:W-:-:S05]  /*18d20*/  IADD3 R9, R2, -0x2, RZ ;  /* 0xfffffffe02097810 */ /* 0x000fca0007ffe0ff */
[----:B------:R-:W1:Y:S01]  /*18d30*/  MUFU.EX2 R29, R38 ;  /* 0x00000026001d7308 */ /* 0x000e620000000800 */
[----:B------:R-:W-:Y:S02]  /*18d40*/  ISETP.GE.AND P2, PT, R9, R14, PT ;  /* 0x0000000e0900720c */ /* 0x000fe40003f46270 */
[----:B------:R-:W-:Y:S01]  /*18d50*/  F2FP.F16.F32.PACK_AB R204, R11, R48 ;  /* 0x000000300bcc723e */ /* 0x000fe200000000ff */
[----:B--2---:R-:W-:Y:S01]  /*18d60*/  FADD.FTZ R11, R193, R10 ;  /* 0x0000000ac10b7221 */ /* 0x004fe20000010000 */
[----:B------:R-:W-:Y:S03]  /*18d70*/  BSSY B0, `(.L_x_2899) ;  /* 0x0000557000007945 */ /* 0x000fe60003800000 */
[----:B0-----:R-:W-:Y:S01]  /*18d80*/  FADD.FTZ R226, R86, R11 ;  /* 0x0000000b56e27221 */ /* 0x001fe20000010000 */
[----:B------:R-:W-:Y:S01]  /*18d90*/  F2FP.F16.F32.PACK_AB R209, R58, R209 ;  /* 0x000000d13ad1723e */ /* 0x000fe200000000ff */
[----:B------:R-:W-:Y:S01]  /*18da0*/  IMAD.MOV.U32 R2, RZ, RZ, 0x3f800000 ;  /* 0x3f800000ff027424 */ /* 0x000fe200078e00ff */
[----:B------:R-:W-:Y:S01]  /*18db0*/  F2FP.F16.F32.PACK_AB R211, R211, R62 ;  /* 0x0000003ed3d3723e */ /* 0x000fe200000000ff */
[----:B----4-:R-:W-:Y:S01]  /*18dc0*/  FADD.FTZ R226, R195, R226 ;  /* 0x000000e2c3e27221 */ /* 0x010fe20000010000 */
[----:B------:R-:W-:-:S02]  /*18dd0*/  F2FP.F16.F32.PACK_AB R205, R205, R50 ;  /* 0x00000032cdcd723e */ /* 0x000fc400000000ff */
[----:B------:R-:W-:Y:S02]  /*18de0*/  CS2R R150, SRZ ;  /* 0x0000000000967805 */ /* 0x000fe4000001ff00 */
[----:B------:R-:W-:Y:S01]  /*18df0*/  F2FP.F16.F32.PACK_AB R207, R207, R54 ;  /* 0x00000036cfcf723e */ /* 0x000fe200000000ff */
[----:B-1----:R-:W-:Y:S01]  /*18e00*/  FADD.FTZ R227, R29, R0 ;  /* 0x000000001de37221 */ /* 0x002fe20000010000 */
[----:B------:R-:W-:Y:S01]  /*18e10*/  F2FP.F16.F32.PACK_AB R201, R201, R42 ;  /* 0x0000002ac9c9723e */ /* 0x000fe200000000ff */
[----:B------:R-:W-:Y:S01]  /*18e20*/  IMAD.MOV.U32 R0, RZ, RZ, 0x3f800000 ;  /* 0x3f800000ff007424 */ /* 0x000fe200078e00ff */
[----:B------:R-:W-:Y:S02]  /*18e30*/  F2FP.F16.F32.PACK_AB R203, R203, R46 ;  /* 0x0000002ecbcb723e */ /* 0x000fe400000000ff */
[----:B------:R-:W-:Y:S02]  /*18e40*/  CS2R R148, SRZ ;  /* 0x0000000000947805 */ /* 0x000fe4000001ff00 */
[----:B------:R-:W-:-:S02]  /*18e50*/  F2FP.F16.F32.PACK_AB R197, R197, R74 ;  /* 0x0000004ac5c5723e */ /* 0x000fc400000000ff */
[----:B------:R-:W-:Y:S02]  /*18e60*/  CS2R R146, SRZ ;  /* 0x0000000000927805 */ /* 0x000fe4000001ff00 */
[----:B------:R-:W-:Y:S02]  /*18e70*/  F2FP.F16.F32.PACK_AB R199, R199, R78 ;  /* 0x0000004ec7c7723e */ /* 0x000fe400000000ff */
[----:B------:R-:W-:Y:S02]  /*18e80*/  CS2R R144, SRZ ;  /* 0x0000000000907805 */ /* 0x000fe4000001ff00 */
        /* <DEDUP_REMOVED lines=70> */
[----:B---3--:R-:W-:Y:S06]  /*192f0*/  @!P2 BRA `(.L_x_2900) ;  /* 0x0000004c00f8a947 */ /* 0x008fec0003800000 */
[----:B------:R-:W-:Y:S01]  /*19300*/  BSSY B1, `(.L_x_2900) ;  /* 0x00004fd000017945 */ /* 0x000fe20003800000 */
[----:B------:R-:W-:Y:S01]  /*19310*/  IMAD.MOV.U32 R223, RZ, RZ, R5 ;  /* 0x000000ffffdf7224 */ /* 0x000fe200078e0005 */
[----:B------:R-:W-:Y:S01]  /*19320*/  MOV R20, R4 ;  /* 0x0000000400147202 */ /* 0x000fe20000000f00 */
[----:B------:R-:W-:Y:S01]  /*19330*/  IMAD.MOV.U32 R11, RZ, RZ, R225 ;  /* 0x000000ffff0b7224 */ /* 0x000fe200078e00e1 */
[----:B------:R-:W-:Y:S01]  /*19340*/  MOV R151, RZ ;  /* 0x000000ff00977202 */ /* 0x000fe20000000f00 */
[----:B------:R-:W-:Y:S02]  /*19350*/  IMAD.MOV.U32 R8, RZ, RZ, R219 ;  /* 0x000000ffff087224 */ /* 0x000fe400078e00db */
[----:B------:R-:W-:-:S07]  /*19360*/  IMAD.MOV.U32 R2, RZ, RZ, 0x3f800000 ;  /* 0x3f800000ff027424 */ /* 0x000fce00078e00ff */
.L_x_2913:
[----:B------:R-:W-:-:S04]  /*19370*/  ISETP.NE.AND P2, PT, R8, 0x1, PT ;  /* 0x000000010800780c */ /* 0x000fc80003f45270 */
[----:B------:R-:W-:-:S04]  /*19380*/  SEL R4, RZ, 0x1, P2 ;  /* 0x00000001ff047807 */ /* 0x000fc80001000000 */
[----:B------:R-:W-:Y:S01]  /*19390*/  LOP3.LUT R225, R11, R4, RZ, 0x3c, !PT ;  /* 0x000000040be17212 */ /* 0x000fe200078e3cff */
[----:B------:R-:W-:Y:S06]  /*193a0*/  @!P0 BRA `(.L_x_2901) ;  /* 0x0000000000048947 */ /* 0x000fec0003800000 */
[----:B------:R-:W-:Y:S01]  /*193b0*/  BPT.TRAP 0x1 ;  /* 0x000000040000795c */ /* 0x000fe20000300000 */
.L_x_2901:
        /* <DEDUP_REMOVED lines=8> */
.L_x_2902:
[----:B------:R-:W2:Y:S01]  /*19440*/  LDL R4, [R1+0x54] ;  /* 0x0000540001047983 */ /* 0x000ea20000100800 */
[----:B------:R-:W-:Y:S01]  /*19450*/  BSSY B2, `(.L_x_2903) ;  /* 0x0000007000027945 */ /* 0x000fe20003800000 */
[----:B------:R-:W-:Y:S01]  /*19460*/  MOV R5, 0x40000040 ;  /* 0x4000004000057802 */ /* 0x000fe20000000f00 */
[----:B--2---:R-:W-:-:S04]  /*19470*/  IMAD R4, R219, 0xa00, R4 ;  /* 0x00000a00db047824 */ /* 0x004fc800078e0204 */
[----:B------:R-:W-:Y:S01]  /*19480*/  VIADD R6, R4, 0x80 ;  /* 0x0000008004067836 */ /* 0x000fe20000000000 */
[----:B-1----:R-:W-:Y:S06]  /*19490*/  @P2 BRA `(.L_x_2904) ;  /* 0x0000000000082947 */ /* 0x002fec0003800000 */
[----:B------:R-:W1:Y:S02]  /*194a0*/  SYNCS.PHASECHK.TRANS64.TRYWAIT P2, [R10+URZ+0x38830], R3 ;  /* 0x038830030a0075a7 */ /* 0x000e64000804017f */
[----:B-1----:R-:W-:Y:S05]  /*194b0*/  @!P2 BRA `(.L_x_2905) ;  /* 0x0000016c00f4a947 */ /* 0x002fea0003800000 */
.L_x_2904:
[----:B------:R-:W-:Y:S05]  /*194c0*/  BSYNC B2 ;  /* 0x0000000000027941 */ /* 0x000fea0003800000 */
.L_x_2903:
[----:B------:R-:W2:Y:S04]  /*194d0*/  LDL.64 R152, [R1+0x38] ;  /* 0x0000380001987983 */ /* 0x000ea80000100a00 */
[----:B------:R-:W3:Y:S04]  /*194e0*/  LDL.64 R156, [R1+0x48] ;  /* 0x00004800019c7983 */ /* 0x000ee80000100a00 */
[----:B------:R-:W4:Y:S01]  /*194f0*/  LDL.64 R154, [R1+0x40] ;  /* 0x00004000019a7983 */ /* 0x000f220000100a00 */
[----:B------:R-:W-:Y:S02]  /*19500*/  R2UR UR10, R4 ;  /* 0x00000000040a72ca */ /* 0x000fe400000e0000 */
[----:B------:R-:W-:Y:S01]  /*19510*/  R2UR UR11, R5 ;  /* 0x00000000050b72ca */ /* 0x000fe200000e0000 */
[----:B------:R-:W-:Y:S01]  /*19520*/  WARPGROUP.ARRIVE ;  /* 0x00000000000079c5 */ /* 0x000fe20000000000 */
[----:B------:R-:W-:Y:S01]  /*19530*/  IMAD.MOV.U32 R7, RZ, RZ, 0x40000040 ;  /* 0x40000040ff077424 */ /* 0x000fe200078e00ff */
[----:B------:R-:W-:-:S04]  /*19540*/  R2UR UR6, R6 ;  /* 0x00000000060672ca */ /* 0x000fc800000e0000 */
[----:B------:R-:W-:Y:S01]  /*19550*/  R2UR UR7, R7 ;  /* 0x00000000070772ca */ /* 0x000fe200000e0000 */
[C---:B------:R-:W-:Y:S01]  /*19560*/  VIADD R6, R4.reuse, 0x100 ;  /* 0x0000010004067836 */ /* 0x040fe20000000000 */
[----:B------:R-:W-:Y:S01]  /*19570*/  MOV R7, 0x40000040 ;  /* 0x4000004000077802 */ /* 0x000fe20000000f00 */
[----:B------:R-:W-:Y:S02]  /*19580*/  VIADD R12, R4, 0x180 ;  /* 0x00000180040c7836 */ /* 0x000fe40000000000 */
[----:B------:R-:W-:Y:S01]  /*19590*/  IMAD.MOV.U32 R13, RZ, RZ, 0x40000040 ;  /* 0x40000040ff0d7424 */ /* 0x000fe200078e00ff */
[----:B--2---:R-:W-:Y:S02]  /*195a0*/  R2UR UR46, R152 ;  /* 0x00000000982e72ca */ /* 0x004fe400000e0000 */
[----:B------:R-:W-:Y:S02]  /*195b0*/  R2UR UR47, R153 ;  /* 0x00000000992f72ca */ /* 0x000fe400000e0000 */
[----:B------:R-:W2:Y:S01]  /*195c0*/  LDL.64 R152, [R1+0x30] ;  /* 0x0000300001987983 */ /* 0x000ea20000100a00 */
[----:B---3--:R-:W-:-:S02]  /*195d0*/  R2UR UR12, R156 ;  /* 0x000000009c0c72ca */ /* 0x008fc400000e0000 */
        /* <DEDUP_REMOVED lines=37> */
[----:B------:R-:W-:Y:S01]  /*19830*/  IMAD.MOV.U32 R15, RZ, RZ, 0x40000040 ;  /* 0x40000040ff0f7424 */ /* 0x000fe200078e00ff */
[----:B------:R-:W-:-:S04]  /*19840*/  R2UR UR26, R14 ;  /* 0x000000000e1a72ca */ /* 0x000fc800000e0000 */
[----:B------:R-:W-:Y:S01]  /*19850*/  R2UR UR27, R15 ;  /* 0x000000000f1b72ca */ /* 0x000fe200000e0000 */
[----:B------:R-:W-:Y:S01]  /*19860*/  UMOV UR24, UR28 ;  /* 0x0000001c00187c82 */ /* 0x000fe20008000000 */
[----:B------:R-:W-:Y:S01]  /*19870*/  UMOV UR25, UR29 ;  /* 0x0000001d00197c82 */ /* 0x000fe20008000000 */
[----:B------:R-:W-:Y:S02]  /*19880*/  WARPGROUP.DEPBAR.LE gsb0, 0x0 ;  /* 0x00008000000079c5 */ /* 0x000fe40000010000 */
[----:B------:R-:W-:-:S08]  /*19890*/  WARPGROUP.ARRIVE ;  /* 0x00000000000079c5 */ /* 0x000fd00000000000 */
[----:B------:R-:W-:Y:S01]  /*198a0*/  HGMMA.64x16x16.F32 R184, gdesc[UR24], R184, gsb0 ;  /* 0x0020000018b879f0 */ /* 0x000fe200080008b8 */
[----:B------:R-:W-:Y:S02]  /*198b0*/  IADD3 R12, R4, 0x82, RZ ;  /* 0x00000082040c7810 */ /* 0x000fe40007ffe0ff */
[----:B------:R-:W-:Y:S02]  /*198c0*/  MOV R13, 0x40000040 ;  /* 0x40000040000d7802 */ /* 0x000fe40000000f00 */
[----:B------:R-:W-:Y:S02]  /*198d0*/  R2UR UR22, R12 ;  /* 0x000000000c1672ca */ /* 0x000fe400000e0000 */
[----:B------:R-:W-:Y:S01]  /*198e0*/  R2UR UR23, R13 ;  /* 0x000000000d1772ca */ /* 0x000fe200000e0000 */
[----:B------:R-:W-:Y:S01]  /*198f0*/  UMOV UR20, UR28 ;  /* 0x0000001c00147c82 */ /* 0x000fe20008000000 */
[----:B------:R-:W-:Y:S01]  /*19900*/  UMOV UR21, UR29 ;  /* 0x0000001d00157c82 */ /* 0x000fe20008000000 */
[----:B------:R-:W-:-:S02]  /*19910*/  WARPGROUP.DEPBAR.LE gsb0, 0x0 ;  /* 0x00008000000079c5 */ /* 0x000fc40000010000 */
        /* <DEDUP_REMOVED lines=17> */
[C---:B------:R-:W-:Y:S02]  /*19a30*/  VIADD R14, R4.reuse, 0x202 ;  /* 0x00000202040e7836 */ /* 0x040fe40000000000 */
[----:B------:R-:W-:Y:S01]  /*19a40*/  IMAD.MOV.U32 R15, RZ, RZ, 0x40000040 ;  /* 0x40000040ff0f7424 */ /* 0x000fe200078e00ff */
[----:B------:R-:W-:Y:S01]  /*19a50*/  IADD3 R6, R4, 0x4, RZ ;  /* 0x0000000404067810 */ /* 0x000fe20007ffe0ff */
[----:B------:R-:W-:Y:S01]  /*19a60*/  IMAD.MOV.U32 R7, RZ, RZ, 0x40000040 ;  /* 0x40000040ff077424 */ /* 0x000fe200078e00ff */
        /* <DEDUP_REMOVED lines=24> */
[----:B------:R-:W-:Y:S01]  /*19bf0*/  IMAD.MOV.U32 R7, RZ, RZ, 0x40000040 ;  /* 0x40000040ff077424 */ /* 0x000fe200078e00ff */
[----:B------:R-:W-:Y:S01]  /*19c00*/  IADD3 R6, R4, 0x84, RZ ;  /* 0x0000008404067810 */ /* 0x000fe20007ffe0ff */
[----:B------:R-:W-:Y:S02]  /*19c10*/  WARPGROUP.DEPBAR.LE gsb0, 0x0 ;  /* 0x00008000000079c5 */ /* 0x000fe40000010000 */
[----:B------:R-:W-:-:S06]  /*19c20*/  WARPGROUP.ARRIVE ;  /* 0x00000000000079c5 */ /* 0x000fcc0000000000 */
[----:B------:R-:W-:Y:S01]  /*19c30*/  HGMMA.64x16x16.F32 R184, gdesc[UR8], R184, gsb0 ;  /* 0x0020000008b879f0 */ /* 0x000fe200080008b8 */
[----:B------:R-:W-:Y:S02]  /*19c40*/  R2UR UR6, R6 ;  /* 0x00000000060672ca */ /* 0x000fe400000e0000 */
[----:B------:R-:W-:Y:S01]  /*19c50*/  R2UR UR7, R7 ;  /* 0x00000000070772ca */ /* 0x000fe200000e0000 */
[----:B------:R-:W-:Y:S01]  /*19c60*/  VIADD R6, R4, 0x104 ;  /* 0x0000010404067836 */ /* 0x000fe20000000000 */
[----:B------:R-:W-:Y:S02]  /*19c70*/  WARPGROUP.DEPBAR.LE gsb0, 0x0 ;  /* 0x00008000000079c5 */ /* 0x000fe40000010000 */
[----:B------:R-:W-:-:S09]  /*19c80*/  WARPGROUP.ARRIVE ;  /* 0x00000000000079c5 */ /* 0x000fd20000000000 */
[----:B------:R-:W-:Y:S01]  /*19c90*/  HGMMA.64x16x16.F32 R176, gdesc[UR4], R176, gsb0 ;  /* 0x0020000004b079f0 */ /* 0x000fe200080008b0 */
[----:B------:R-:W-:Y:S01]  /*19ca0*/  IMAD.MOV.U32 R7, RZ, RZ, 0x40000040 ;  /* 0x40000040ff077424 */ /* 0x000fe200078e00ff */
[----:B------:R-:W-:-:S04]  /*19cb0*/  R2UR UR26, R6 ;  /* 0x00000000061a72ca */ /* 0x000fc800000e0000 */
        /* <DEDUP_REMOVED lines=210> */
[----:B------:R-:W2:Y:S01]  /*1a9e0*/  LDL.64 R12, [R1] ;  /* 0x00000000010c7983 */ /* 0x000ea20000100a00 */
        /* <DEDUP_REMOVED lines=537> */
.L_x_2906:
[----:B------:R-:W-:Y:S01]  /*1cb80*/  SHF.L.U32 R0, R11, 0x1f, RZ ;  /* 0x0000001f0b007819 */ /* 0x000fe200000006ff */
[----:B------:R-:W-:-:S04]  /*1cb90*/  IMAD R6, R8, 0x8, R22 ;  /* 0x0000000808067824 */ /* 0x000fc800078e0216 */
[----:B------:R2:W3:Y:S01]  /*1cba0*/  SYNCS.PHASECHK.TRANS64.TRYWAIT P2, [R6+URZ+0x38850], R0 ;  /* 0x03885000060075a7 */ /* 0x0004e2000804017f */
[----:B------:R-:W-:Y:S05]  /*1cbb0*/  @!P0 BRA `(.L_x_2907) ;  /* 0x0000000000048947 */ /* 0x000fea0003800000 */
[----:B------:R-:W-:Y:S01]  /*1cbc0*/  BPT.TRAP 0x1 ;  /* 0x000000040000795c */ /* 0x000fe20000300000 */
.L_x_2907:
[----:B------:R-:W-:Y:S04]  /*1cbd0*/  BSSY B2, `(.L_x_2908) ;  /* 0x0000004000027945 */ /* 0x000fe80003800000 */
[----:B---3--:R-:W-:Y:S05]  /*1cbe0*/  @P2 BRA `(.L_x_2909) ;  /* 0x0000000000082947 */ /* 0x008fea0003800000 */
[----:B------:R-:W3:Y:S02]  /*1cbf0*/  SYNCS.PHASECHK.TRANS64.TRYWAIT P2, [R6+URZ+0x38850], R0 ;  /* 0x03885000060075a7 */ /* 0x000ee4000804017f */
[----:B---3--:R-:W-:Y:S05]  /*1cc00*/  @!P2 BRA `(.L_x_2910) ;  /* 0x000001380034a947 */ /* 0x008fea0003800000 */
.L_x_2909:
[----:B------:R-:W-:Y:S05]  /*1cc10*/  BSYNC B2 ;  /* 0x0000000000027941 */ /* 0x000fea0003800000 */
.L_x_2908:
[----:B--23--:R-:W-:Y:S01]  /*1cc20*/  VIADD R0, R22, 0x400 ;  /* 0x0000040016007836 */ /* 0x00cfe20000000000 */
[----:B01----:R-:W-:Y:S01]  /*1cc30*/  MOV R3, 0x40000040 ;  /* 0x4000004000037802 */ /* 0x003fe20000000f00 */
[----:B------:R-:W-:Y:S01]  /*1cc40*/  WARPGROUP.ARRIVE ;  /* 0x00000000000079c5 */ /* 0x000fe20000000000 */
[----:B------:R-:W-:Y:S02]  /*1cc50*/  IMAD.MOV.U32 R5, RZ, RZ, 0x40000040 ;  /* 0x40000040ff057424 */ /* 0x000fe400078e00ff */
[----:B------:R-:W-:Y:S02]  /*1cc60*/  SHF.R.U32.HI R0, RZ, 0x4, R0 ;  /* 0x00000004ff007819 */ /* 0x000fe40000011600 */
[----:B------:R-:W-:Y:S02]  /*1cc70*/  R2UR UR7, R3 ;  /* 0x00000000030772ca */ /* 0x000fe400000e0000 */
[----:B------:R-:W-:Y:S02]  /*1cc80*/  LOP3.LUT R0, R0, 0x3fff, RZ, 0xc0, !PT ;  /* 0x00003fff00007812 */ /* 0x000fe400078ec0ff */
[----:B------:R-:W-:-:S02]  /*1cc90*/  MOV R3, 0x40000040 ;  /* 0x4000004000037802 */ /* 0x000fc40000000f00 */
[----:B------:R-:W-:-:S05]  /*1cca0*/  LOP3.LUT R0, R0, 0x2800000, RZ, 0xfc, !PT ;  /* 0x0280000000007812 */ /* 0x000fca00078efcff */
[----:B------:R-:W-:-:S04]  /*1ccb0*/  IMAD R2, R8, 0xa00, R0 ;  /* 0x00000a0008027824 */ /* 0x000fc800078e0200 */
[C---:B------:R-:W-:Y:S01]  /*1ccc0*/  VIADD R4, R2.reuse, 0x80 ;  /* 0x0000008002047836 */ /* 0x040fe20000000000 */
[----:B------:R-:W-:-:S13]  /*1ccd0*/  R2UR UR6, R2 ;  /* 0x00000000020672ca */ /* 0x000fda00000e0000 */
        /* <DEDUP_REMOVED lines=33> */
.L_x_2911:
[----:B------:R-:W2:Y:S01]  /*1cef0*/  LDL R8, [R1+0x68] ;  /* 0x0000680001087983 */ /* 0x000ea20000100800 */
[----:B------:R-:W0:Y:S03]  /*1cf00*/  @P1 LDC R3, c[0x0][0x44c] ;  /* 0x00011300ff031b82 */ /* 0x000e260000000800 */
[----:B------:R-:W2:Y:S04]  /*1cf10*/  LDL R2, [R1+0x78] ;  /* 0x0000780001027983 */ /* 0x000ea80000100800 */
[----:B------:R-:W3:Y:S01]  /*1cf20*/  LDL R7, [R1+0x74] ;  /* 0x0000740001077983 */ /* 0x000ee20000100800 */
[----:B------:R-:W1:Y:S03]  /*1cf30*/  @P1 LDC R0, c[0x0][0x450] ;  /* 0x00011400ff001b82 */ /* 0x000e660000000800 */
[----:B------:R-:W4:Y:S04]  /*1cf40*/  LDL R5, [R1+0x70] ;  /* 0x0000700001057983 */ /* 0x000f280000100800 */
[----:B------:R-:W4:Y:S01]  /*1cf50*/  LDL R4, [R1+0x6c] ;  /* 0x00006c0001047983 */ /* 0x000f220000100800 */
[----:B--2---:R-:W-:-:S04]  /*1cf60*/  IMAD.IADD R2, R2, 0x1, R8 ;  /* 0x0000000102027824 */ /* 0x004fc800078e0208 */
[----:B0-----:R-:W-:-:S05]  /*1cf70*/  @P1 IMAD.HI.U32 R3, R2, R3, RZ ;  /* 0x0000000302031227 */ /* 0x001fca00078e00ff */
[----:B-1----:R-:W-:Y:S01]  /*1cf80*/  @P1 SHF.R.U32.HI R2, RZ, R0, R3 ;  /* 0x00000000ff021219 */ /* 0x002fe20000011603 */
[----:B------:R-:W-:-:S04]  /*1cf90*/  IMAD.MOV.U32 R0, RZ, RZ, -0x50 ;  /* 0xffffffb0ff007424 */ /* 0x000fc800078e00ff */
[----:B------:R-:W0:Y:S01]  /*1cfa0*/  SHFL.IDX PT, R3, R2, RZ, 0x1c1f ;  /* 0x001c1fff02037589 */ /* 0x000e2200000e0000 */
[----:B------:R-:W-:-:S04]  /*1cfb0*/  IMAD R0, R9, R0, 0x1 ;  /* 0x0000000109007424 */ /* 0x000fc800078e0200 */
[----:B---3--:R-:W-:-:S05]  /*1cfc0*/  IMAD R0, R7, -0x2, R0 ;  /* 0xfffffffe07007824 */ /* 0x008fca00078e0200 */
[----:B----4-:R-:W-:-:S05]  /*1cfd0*/  IADD3 R0, -R4, R0, R5 ;  /* 0x0000000004007210 */ /* 0x010fca0007ffe105 */
[----:B0-----:R-:W-:-:S05]  /*1cfe0*/  IMAD.IADD R3, R0, 0x1, R3 ;  /* 0x0000000100037824 */ /* 0x001fca00078e0203 */
        /* <DEDUP_REMOVED lines=55> */
[----:B------:R-:W-:Y:S01]  /*1d360*/  FSEL R156, R156, -INF , P6 ;  /* 0xff8000009c9c7808 */ /* 0x000fe20003000000 */
[----:B------:R-:W0:Y:S01]  /*1d370*/  SHFL.IDX PT, R3, R2, 0x1, 0x1c1f ;  /* 0x003c1f0002037f89 */ /* 0x000e2200000e0000 */
[----:B------:R-:W-:Y:S02]  /*1d380*/  FMNMX.FTZ R4, R153, R4, !PT ;  /* 0x0000000499047209 */ /* 0x000fe40007810000 */
[----:B------:R-:W-:Y:S02]  /*1d390*/  FSEL R157, R157, -INF , P5 ;  /* 0xff8000009d9d7808 */ /* 0x000fe40002800000 */
[----:B------:R-:W-:-:S04]  /*1d3a0*/  FMNMX.FTZ R4, R156, R4, !PT ;  /* 0x000000049c047209 */ /* 0x000fc80007810000 */
[----:B------:R-:W-:-:S05]  /*1d3b0*/  FMNMX.FTZ R4, R157, R4, !PT ;  /* 0x000000049d047209 */ /* 0x000fca0007810000 */
[----:B------:R-:W1:Y:S01]  /*1d3c0*/  SHFL.BFLY PT, R2, R4, 0x2, 0x1f ;  /* 0x0c401f0004027f89 */ /* 0x000e6200000e0000 */
[----:B0-----:R-:W-:Y:S01]  /*1d3d0*/  IADD3 R0, R0, R3, RZ ;  /* 0x0000000300007210 */ /* 0x001fe20007ffe0ff */
[----:B------:R-:W-:-:S03]  /*1d3e0*/  IMAD.U32 R3, RZ, RZ, UR39 ;  /* 0x00000027ff037e24 */ /* 0x000fc6000f8e00ff */
[C---:B------:R-:W-:Y:S02]  /*1d3f0*/  ISETP.GT.AND P3, PT, R0.reuse, 0x1, PT ;  /* 0x000000010000780c */ /* 0x040fe40003f64270 */
[----:B------:R-:W-:Y:S02]  /*1d400*/  ISETP.GT.AND P4, PT, R0, 0x8, PT ;  /* 0x000000080000780c */ /* 0x000fe40003f84270 */
[----:B------:R-:W-:Y:S02]  /*1d410*/  FSEL R187, R187, -INF , P3 ;  /* 0xff800000bbbb7808 */ /* 0x000fe40001800000 */
[----:B------:R-:W-:Y:S02]  /*1d420*/  FSEL R190, R190, -INF , P4 ;  /* 0xff800000bebe7808 */ /* 0x000fe40002000000 */
[----:B------:R-:W-:Y:S02]  /*1d430*/  ISETP.GT.AND P2, PT, R0, RZ, PT ;  /* 0x000000ff0000720c */ /* 0x000fe40003f44270 */
[----:B-1----:R-:W-:-:S02]  /*1d440*/  FMNMX.FTZ R4, R4, R2, !PT ;  /* 0x0000000204047209 */ /* 0x002fc40007810000 */
[C---:B------:R-:W-:Y:S02]  /*1d450*/  ISETP.GT.AND P5, PT, R0.reuse, 0x9, PT ;  /* 0x000000090000780c */ /* 0x040fe40003fa4270 */
[C---:B------:R-:W-:Y:S01]  /*1d460*/  ISETP.GT.AND P3, PT, R0.reuse, 0x11, PT ;  /* 0x000000110000780c */ /* 0x040fe20003f64270 */
[----:B------:R-:W0:Y:S01]  /*1d470*/  SHFL.BFLY PT, R2, R4, 0x1, 0x1f ;  /* 0x0c201f0004027f89 */ /* 0x000e2200000e0000 */
[----:B------:R-:W-:Y:S02]  /*1d480*/  ISETP.GT.AND P4, PT, R0, 0x18, PT ;  /* 0x000000180000780c */ /* 0x000fe40003f84270 */
[----:B------:R-:W-:Y:S02]  /*1d490*/  FSEL R186, R186, -INF , P2 ;  /* 0xff800000baba7808 */ /* 0x000fe40001000000 */
[----:B------:R-:W-:Y:S02]  /*1d4a0*/  FSEL R191, R191, -INF , P5 ;  /* 0xff800000bfbf7808 */ /* 0x000fe40002800000 */
[----:B------:R-:W-:-:S02]  /*1d4b0*/  FSEL R179, R179, -INF , P3 ;  /* 0xff800000b3b37808 */ /* 0x000fc40001800000 */
[----:B------:R-:W-:Y:S02]  /*1d4c0*/  FSEL R182, R182, -INF , P4 ;  /* 0xff800000b6b67808 */ /* 0x000fe40002000000 */
[C---:B------:R-:W-:Y:S02]  /*1d4d0*/  ISETP.GT.AND P2, PT, R0.reuse, 0x10, PT ;  /* 0x000000100000780c */ /* 0x040fe40003f44270 */
[C---:B------:R-:W-:Y:S02]  /*1d4e0*/  ISETP.GT.AND P5, PT, R0.reuse, 0x19, PT ;  /* 0x000000190000780c */ /* 0x040fe40003fa4270 */
[C---:B------:R-:W-:Y:S02]  /*1d4f0*/  ISETP.GT.AND P3, PT, R0.reuse, 0x21, PT ;  /* 0x000000210000780c */ /* 0x040fe40003f64270 */
[----:B------:R-:W-:Y:S02]  /*1d500*/  ISETP.GT.AND P4, PT, R0, 0x28, PT ;  /* 0x000000280000780c */ /* 0x000fe40003f84270 */
[----:B------:R-:W-:-:S02]  /*1d510*/  FSEL R178, R178, -INF , P2 ;  /* 0xff800000b2b27808 */ /* 0x000fc40001000000 */
[----:B------:R-:W-:Y:S02]  /*1d520*/  FSEL R183, R183, -INF , P5 ;  /* 0xff800000b7b77808 */ /* 0x000fe40002800000 */
[----:B------:R-:W-:Y:S02]  /*1d530*/  FSEL R171, R171, -INF , P3 ;  /* 0xff800000abab7808 */ /* 0x000fe40001800000 */
[----:B------:R-:W-:Y:S02]  /*1d540*/  FSEL R174, R174, -INF , P4 ;  /* 0xff800000aeae7808 */ /* 0x000fe40002000000 */
[C---:B------:R-:W-:Y:S02]  /*1d550*/  ISETP.GT.AND P2, PT, R0.reuse, 0x20, PT ;  /* 0x000000200000780c */ /* 0x040fe40003f44270 */
[C---:B------:R-:W-:Y:S02]  /*1d560*/  ISETP.GT.AND P5, PT, R0.reuse, 0x29, PT ;  /* 0x000000290000780c */ /* 0x040fe40003fa4270 */
[----:B------:R-:W-:-:S02]  /*1d570*/  ISETP.GT.AND P4, PT, R0, 0x30, PT ;  /* 0x000000300000780c */ /* 0x000fc40003f84270 */
[C---:B------:R-:W-:Y:S02]  /*1d580*/  ISETP.GT.AND P3, PT, R0.reuse, 0x31, PT ;  /* 0x000000310000780c */ /* 0x040fe40003f64270 */
[----:B------:R-:W-:Y:S02]  /*1d590*/  ISETP.GT.AND P6, PT, R0, 0x38, PT ;  /* 0x000000380000780c */ /* 0x000fe40003fc4270 */
[----:B------:R-:W-:Y:S02]  /*1d5a0*/  FSEL R170, R170, -INF , P2 ;  /* 0xff800000aaaa7808 */ /* 0x000fe40001000000 */
[----:B------:R-:W-:Y:S02]  /*1d5b0*/  FSEL R175, R175, -INF , P5 ;  /* 0xff800000afaf7808 */ /* 0x000fe40002800000 */
[----:B------:R-:W-:Y:S02]  /*1d5c0*/  FSEL R162, R162, -INF , P4 ;  /* 0xff800000a2a27808 */ /* 0x000fe40002000000 */
[----:B------:R-:W-:-:S02]  /*1d5d0*/  FSEL R163, R163, -INF , P3 ;  /* 0xff800000a3a37808 */ /* 0x000fc40001800000 */
[----:B------:R-:W-:Y:S02]  /*1d5e0*/  FSEL R166, R166, -INF , P6 ;  /* 0xff800000a6a67808 */ /* 0x000fe40003000000 */
[C---:B------:R-:W-:Y:S02]  /*1d5f0*/  ISETP.GT.AND P5, PT, R0.reuse, 0x39, PT ;  /* 0x000000390000780c */ /* 0x040fe40003fa4270 */
[C---:B------:R-:W-:Y:S02]  /*1d600*/  ISETP.GT.AND P2, PT, R0.reuse, 0x40, PT ;  /* 0x000000400000780c */ /* 0x040fe40003f44270 */
[C---:B------:R-:W-:Y:S02]  /*1d610*/  ISETP.GT.AND P4, PT, R0.reuse, 0x41, PT ;  /* 0x000000410000780c */ /* 0x040fe40003f84270 */
[C---:B------:R-:W-:Y:S02]  /*1d620*/  ISETP.GT.AND P3, PT, R0.reuse, 0x48, PT ;  /* 0x000000480000780c */ /* 0x040fe40003f64270 */
[----:B------:R-:W-:-:S02]  /*1d630*/  ISETP.GT.AND P6, PT, R0, 0x49, PT ;  /* 0x000000490000780c */ /* 0x000fc40003fc4270 */
[----:B0-----:R-:W-:Y:S02]  /*1d640*/  FMNMX.FTZ R4, R4, R2, !PT ;  /* 0x0000000204047209 */ /* 0x001fe40007810000 */
[----:B------:R-:W-:Y:S02]  /*1d650*/  FMNMX.FTZ R0, R186, R223, !PT ;  /* 0x000000dfba007209 */ /* 0x000fe40007810000 */
[----:B------:R-:W-:Y:S02]  /*1d660*/  FSEL R167, R167, -INF , P5 ;  /* 0xff800000a7a77808 */ /* 0x000fe40002800000 */
[----:B------:R-:W-:Y:S01]  /*1d670*/  FMNMX.FTZ R2, R187, R0, !PT ;  /* 0x00000000bb027209 */ /* 0x000fe20007810000 */
[C---:B------:R-:W-:Y:S01]  /*1d680*/  FMUL.FTZ R0, R4.reuse, R3 ;  /* 0x0000000304007220 */ /* 0x040fe20000410000 */
[----:B------:R-:W-:Y:S02]  /*1d690*/  FSETP.NEU.FTZ.AND P5, PT, R4, -INF , PT ;  /* 0xff8000000400780b */ /* 0x000fe40003fbd000 */
[----:B------:R-:W-:-:S02]  /*1d6a0*/  FMNMX.FTZ R2, R190, R2, !PT ;  /* 0x00000002be027209 */ /* 0x000fc40007810000 */
[----:B------:R-:W-:Y:S02]  /*1d6b0*/  FSEL R0, R0, RZ, P5 ;  /* 0x000000ff00007208 */ /* 0x000fe40002800000 */
[----:B------:R-:W-:-:S03]  /*1d6c0*/  FMNMX.FTZ R2, R191, R2, !PT ;  /* 0x00000002bf027209 */ /* 0x000fc60007810000 */
[-CC-:B------:R-:W-:Y:S02]  /*1d6d0*/  FFMA.FTZ R208, R184, R3.reuse, -R0.reuse ;  /* 0x00000003b8d07223 */ /* 0x180fe40000010800 */
[----:B------:R-:W2:Y:S01]  /*1d6e0*/  LDL R184, [R1+0x50] ;  /* 0x0000500001b87983 */ /* 0x000ea20000100800 */
[----:B------:R-:W-:Y:S01]  /*1d6f0*/  FMNMX.FTZ R2, R178, R2, !PT ;  /* 0x00000002b2027209 */ /* 0x000fe20007810000 */
[-CC-:B------:R-:W-:Y:S01]  /*1d700*/  FFMA.FTZ R204, R176, R3.reuse, -R0.reuse ;  /* 0x00000003b0cc7223 */ /* 0x180fe20000010800 */
[----:B------:R-:W-:Y:S01]  /*1d710*/  FSEL R176, R154, -INF , P2 ;  /* 0xff8000009ab07808 */ /* 0x000fe20001000000 */
[-CC-:B------:R-:W-:Y:S01]  /*1d720*/  FFMA.FTZ R192, R152, R3.reuse, -R0.reuse ;  /* 0x0000000398c07223 */ /* 0x180fe20000010800 */
        /* <DEDUP_REMOVED lines=14> */
[-CC-:B------:R-:W-:Y:S01]  /*1d810*/  FFMA.FTZ R200, R168, R3.reuse, -R0.reuse ;  /* 0x00000003a8c87223 */ /* 0x180fe20000010800 */
        /* <DEDUP_REMOVED lines=11> */
[----:B------:R-:W-:Y:S01]  /*1d8d0*/  FFMA.FTZ R194, R157, R3, -R0 ;  /* 0x000000039dc27223 */ /* 0x000fe20000010800 */
[----:B------:R-:W-:Y:S01]  /*1d8e0*/  FSEL R0, R4, RZ, P5 ;  /* 0x000000ff04007208 */ /* 0x000fe20002800000 */
[----:B------:R-:W-:Y:S01]  /*1d8f0*/  MUFU.EX2 R208, R208 ;  /* 0x000000d000d07308 */ /* 0x000fe20000000800 */
[----:B------:R-:W-:Y:S01]  /*1d900*/  FMNMX.FTZ R2, R162, R2, !PT ;  /* 0x00000002a2027209 */ /* 0x000fe20007810000 */
[----:B------:R-:W-:-:S02]  /*1d910*/  VIADD R10, R10, 0x38840 ;  /* 0x000388400a0a7836 */ /* 0x000fc40000000000 */
[----:B------:R-:W-:Y:S01]  /*1d920*/  FADD.FTZ R0, -R0, R20 ;  /* 0x0000001400007221 */ /* 0x000fe20000010100 */
[----:B------:R-:W-:-:S03]  /*1d930*/  FMNMX.FTZ R2, R163, R2, !PT ;  /* 0x00000002a3027209 */ /* 0x000fc60007810000 */
[----:B------:R-:W-:Y:S01]  /*1d940*/  FMUL.FTZ R0, R0, R3 ;  /* 0x0000000300007220 */ /* 0x000fe20000410000 */
[----:B------:R-:W-:Y:S01]  /*1d950*/  FMNMX.FTZ R2, R166, R2, !PT ;  /* 0x00000002a6027209 */ /* 0x000fe20007810000 */
[----:B------:R-:W-:Y:S03]  /*1d960*/  MUFU.EX2 R8, R8 ;  /* 0x0000000800087308 */ /* 0x000fe60000000800 */
[----:B------:R-:W-:-:S04]  /*1d970*/  FMNMX.FTZ R2, R167, R2, !PT ;  /* 0x00000002a7027209 */ /* 0x000fc80007810000 */
[----:B------:R-:W-:Y:S01]  /*1d980*/  FMNMX.FTZ R2, R176, R2, !PT ;  /* 0x00000002b0027209 */ /* 0x000fe20007810000 */
[----:B------:R-:W0:Y:S03]  /*1d990*/  MUFU.EX2 R0, R0 ;  /* 0x0000000000007308 */ /* 0x000e260000000800 */
[----:B------:R-:W-:-:S04]  /*1d9a0*/  FMNMX.FTZ R2, R155, R2, !PT ;  /* 0x000000029b027209 */ /* 0x000fc80007810000 */
[----:B------:R-:W-:Y:S01]  /*1d9b0*/  FMNMX.FTZ R2, R158, R2, !PT ;  /* 0x000000029e027209 */ /* 0x000fe20007810000 */
[----:B------:R-:W-:Y:S03]  /*1d9c0*/  MUFU.EX2 R210, R210 ;  /* 0x000000d200d27308 */ /* 0x000fe60000000800 */
[----:B------:R-:W-:-:S05]  /*1d9d0*/  FMNMX.FTZ R2, R159, R2, !PT ;  /* 0x000000029f027209 */ /* 0x000fca0007810000 */
[----:B------:R-:W1:Y:S01]  /*1d9e0*/  SHFL.BFLY PT, R5, R2, 0x2, 0x1f ;  /* 0x0c401f0002057f89 */ /* 0x000e6200000e0000 */
[----:B------:R-:W-:Y:S01]  /*1d9f0*/  MUFU.EX2 R7, R7 ;  /* 0x0000000700077308 */ /* 0x000fe20000000800 */
[----:B0-----:R-:W-:-:S07]  /*1da00*/  FFMA.FTZ R227, R0, R227, R208 ;  /* 0x000000e300e37223 */ /* 0x001fce00000100d0 */
[----:B------:R-:W-:Y:S08]  /*1da10*/  MUFU.EX2 R204, R204 ;  /* 0x000000cc00cc7308 */ /* 0x000ff00000000800 */
[----:B------:R-:W-:Y:S01]  /*1da20*/  MUFU.EX2 R11, R11 ;  /* 0x0000000b000b7308 */ /* 0x000fe20000000800 */
[----:B-1----:R-:W-:-:S07]  /*1da30*/  FMNMX.FTZ R2, R2, R5, !PT ;  /* 0x0000000502027209 */ /* 0x002fce0007810000 */
[----:B------:R-:W-:Y:S01]  /*1da40*/  MUFU.EX2 R206, R206 ;  /* 0x000000ce00ce7308 */ /* 0x000fe20000000800 */
[----:B------:R-:W0:Y:S07]  /*1da50*/  SHFL.BFLY PT, R5, R2, 0x1, 0x1f ;  /* 0x0c201f0002057f89 */ /* 0x000e2e00000e0000 */
[----:B------:R-:W-:Y:S08]  /*1da60*/  MUFU.EX2 R154, R154 ;  /* 0x0000009a009a7308 */ /* 0x000ff00000000800 */
[----:B------:R-:W-:Y:S08]  /*1da70*/  MUFU.EX2 R200, R200 ;  /* 0x000000c800c87308 */ /* 0x000ff00000000800 */
[----:B------:R-:W-:Y:S01]  /*1da80*/  MUFU.EX2 R21, R21 ;  /* 0x0000001500157308 */ /* 0x000fe20000000800 */
[----:B0-----:R-:W-:-:S04]  /*1da90*/  FMNMX.FTZ R5, R2, R5, !PT ;  /* 0x0000000502057209 */ /* 0x001fc80007810000 */
[C---:B------:R-:W-:Y:S01]  /*1daa0*/  FSETP.NEU.FTZ.AND P2, PT, R5.reuse, -INF , PT ;  /* 0xff8000000500780b */ /* 0x040fe20003f5d000 */
[C---:B------:R-:W-:Y:S02]  /*1dab0*/  FMUL.FTZ R156, R5.reuse, R3 ;  /* 0x00000003059c7220 */ /* 0x040fe40000410000 */
[----:B------:R-:W-:Y:S01]  /*1dac0*/  MUFU.EX2 R202, R202 ;  /* 0x000000ca00ca7308 */ /* 0x000fe20000000800 */
[----:B------:R-:W-:Y:S02]  /*1dad0*/  FSEL R2, R5, RZ, P2 ;  /* 0x000000ff05027208 */ /* 0x000fe40001000000 */
[----:B------:R-:W-:-:S03]  /*1dae0*/  FSEL R156, R156, RZ, P2 ;  /* 0x000000ff9c9c7208 */ /* 0x000fc60001000000 */
[----:B------:R-:W-:Y:S02]  /*1daf0*/  FADD.FTZ R2, -R2, R223 ;  /* 0x000000df02027221 */ /* 0x000fe40000010100 */
[----:B------:R-:W-:Y:S01]  /*1db00*/  MUFU.EX2 R15, R15 ;  /* 0x0000000f000f7308 */ /* 0x000fe20000000800 */
[-CC-:B------:R-:W-:Y:S01]  /*1db10*/  FFMA.FTZ R209, R186, R3.reuse, -R156.reuse ;  /* 0x00000003bad17223 */ /* 0x180fe2000001089c */
[-CC-:B------:R-:W-:Y:S01]  /*1db20*/  FFMA.FTZ R161, R187, R3.reuse, -R156.reuse ;  /* 0x00000003bba17223 */ /* 0x180fe2000001089c */
[-C--:B------:R-:W-:Y:S01]  /*1db30*/  FMUL.FTZ R2, R2, R3.reuse ;  /* 0x0000000302027220 */ /* 0x080fe20000410000 */
        /* <DEDUP_REMOVED lines=18> */
[----:B------:R-:W-:-:S02]  /*1dc60*/  FFMA.FTZ R195, R158, R3, -R156 ;  /* 0x000000039ec37223 */ /* 0x000fc4000001089c */
[----:B------:R-:W1:Y:S08]  /*1dc70*/  MUFU.EX2 R161, R161 ;  /* 0x000000a100a17308 */ /* 0x000e700000000800 */
[----:B------:R-:W3:Y:S01]  /*1dc80*/  MUFU.EX2 R211, R211 ;  /* 0x000000d300d37308 */ /* 0x000ee20000000800 */
[----:B0-----:R-:W-:-:S07]  /*1dc90*/  FFMA.FTZ R226, R2, R226, R209 ;  /* 0x000000e202e27223 */ /* 0x001fce00000100d1 */
[----:B------:R-:W0:Y:S08]  /*1dca0*/  MUFU.EX2 R160, R160 ;  /* 0x000000a000a07308 */ /* 0x000e300000000800 */
[----:B------:R-:W4:Y:S08]  /*1dcb0*/  MUFU.EX2 R205, R205 ;  /* 0x000000cd00cd7308 */ /* 0x000f300000000800 */
[----:B------:R-:W5:Y:S08]  /*1dcc0*/  MUFU.EX2 R157, R157 ;  /* 0x0000009d009d7308 */ /* 0x000f700000000800 */
[----:B------:R-:W5:Y:S08]  /*1dcd0*/  MUFU.EX2 R207, R207 ;  /* 0x000000cf00cf7308 */ /* 0x000f700000000800 */
[----:B------:R-:W5:Y:S08]  /*1dce0*/  MUFU.EX2 R153, R153 ;  /* 0x0000009900997308 */ /* 0x000f700000000800 */
[----:B------:R-:W5:Y:S08]  /*1dcf0*/  MUFU.EX2 R201, R201 ;  /* 0x000000c900c97308 */ /* 0x000f700000000800 */
[----:B------:R-:W5:Y:S08]  /*1dd00*/  MUFU.EX2 R20, R20 ;  /* 0x0000001400147308 */ /* 0x000f700000000800 */
[----:B------:R5:W-:Y:S08]  /*1dd10*/  MUFU.EX2 R158, R163 ;  /* 0x000000a3009e7308 */ /* 0x000bf00000000800 */
[----:B------:R-:W5:Y:S08]  /*1dd20*/  MUFU.EX2 R203, R203 ;  /* 0x000000cb00cb7308 */ /* 0x000f700000000800 */
[----:B------:R-:W5:Y:S08]  /*1dd30*/  MUFU.EX2 R162, R175 ;  /* 0x000000af00a27308 */ /* 0x000f700000000800 */
[----:B------:R-:W5:Y:S08]  /*1dd40*/  MUFU.EX2 R196, R196 ;  /* 0x000000c400c47308 */ /* 0x000f700000000800 */
[----:B------:R-:W5:Y:S08]  /*1dd50*/  MUFU.EX2 R197, R197 ;  /* 0x000000c500c57308 */ /* 0x000f700000000800 */
[----:B------:R-:W5:Y:S08]  /*1dd60*/  MUFU.EX2 R14, R14 ;  /* 0x0000000e000e7308 */ /* 0x000f700000000800 */
[----:B------:R-:W5:Y:S08]  /*1dd70*/  MUFU.EX2 R198, R198 ;  /* 0x000000c600c67308 */ /* 0x000f700000000800 */
[----:B------:R-:W5:Y:S08]  /*1dd80*/  MUFU.EX2 R199, R199 ;  /* 0x000000c700c77308 */ /* 0x000f700000000800 */
[----:B------:R-:W5:Y:S01]  /*1dd90*/  MUFU.EX2 R13, R13 ;  /* 0x0000000d000d7308 */ /* 0x000f620000000800 */
[----:B--2---:R-:W-:-:S07]  /*1dda0*/  PRMT R10, R184, 0x654, R10 ;  /* 0x00000654b80a7816 */ /* 0x004fce000000000a */
[----:B------:R-:W-:Y:S01]  /*1ddb0*/  MUFU.EX2 R192, R192 ;  /* 0x000000c000c07308 */ /* 0x000fe20000000800 */
[----:B------:R2:W-:Y:S07]  /*1ddc0*/  SYNCS.ARRIVE.TRANS64.RED.A1T0 RZ, [R10+URZ], RZ ;  /* 0x000000ff0aff79a7 */ /* 0x0005ee000810043f */
[----:B------:R-:W-:Y:S01]  /*1ddd0*/  MUFU.EX2 R193, R193 ;  /* 0x000000c100c17308 */ /* 0x000fe20000000800 */
[----:B--2---:R-:W-:Y:S01]  /*1dde0*/  FFMA.FTZ R10, R159, R3, -R156 ;  /* 0x000000039f0a7223 */ /* 0x004fe2000001089c */
[----:B------:R-:W-:Y:S01]  /*1ddf0*/  FADD.FTZ R156, R8, R227 ;  /* 0x000000e3089c7221 */ /* 0x000fe20000010000 */
[----:B-1----:R-:W-:-:S03]  /*1de00*/  FADD.FTZ R159, R161, R226 ;  /* 0x000000e2a19f7221 */ /* 0x002fc60000010000 */
[----:B------:R-:W-:Y:S01]  /*1de10*/  FADD.FTZ R156, R210, R156 ;  /* 0x0000009cd29c7221 */ /* 0x000fe20000010000 */
[----:B---3--:R-:W-:Y:S01]  /*1de20*/  FADD.FTZ R159, R211, R159 ;  /* 0x0000009fd39f7221 */ /* 0x008fe20000010000 */
[----:B------:R-:W-:Y:S02]  /*1de30*/  MUFU.EX2 R12, R12 ;  /* 0x0000000c000c7308 */ /* 0x000fe40000000800 */
[----:B------:R-:W-:Y:S01]  /*1de40*/  FADD.FTZ R156, R7, R156 ;  /* 0x0000009c079c7221 */ /* 0x000fe20000010000 */
[----:B0-----:R-:W-:-:S03]  /*1de50*/  FADD.FTZ R159, R160, R159 ;  /* 0x0000009fa09f7221 */ /* 0x001fc60000010000 */
[----:B------:R-:W-:Y:S01]  /*1de60*/  FADD.FTZ R156, R204, R156 ;  /* 0x0000009ccc9c7221 */ /* 0x000fe20000010000 */
[----:B----4-:R-:W-:Y:S01]  /*1de70*/  FADD.FTZ R159, R205, R159 ;  /* 0x0000009fcd9f7221 */ /* 0x010fe20000010000 */
[----:B------:R-:W-:Y:S02]  /*1de80*/  MUFU.EX2 R155, R155 ;  /* 0x0000009b009b7308 */ /* 0x000fe40000000800 */
[----:B------:R-:W-:Y:S01]  /*1de90*/  FADD.FTZ R156, R11, R156 ;  /* 0x0000009c0b9c7221 */ /* 0x000fe20000010000 */
[----:B-----5:R-:W-:-:S03]  /*1dea0*/  FADD.FTZ R163, R157, R159 ;  /* 0x0000009f9da37221 */ /* 0x020fc60000010000 */
[----:B------:R-:W-:Y:S01]  /*1deb0*/  FADD.FTZ R159, R206, R156 ;  /* 0x0000009cce9f7221 */ /* 0x000fe20000010000 */
[----:B------:R-:W-:Y:S01]  /*1dec0*/  FADD.FTZ R163, R207, R163 ;  /* 0x000000a3cfa37221 */ /* 0x000fe20000010000 */
[----:B------:R-:W0:Y:S02]  /*1ded0*/  MUFU.EX2 R156, R167 ;  /* 0x000000a7009c7308 */ /* 0x000e240000000800 */
[----:B------:R-:W-:Y:S01]  /*1dee0*/  FADD.FTZ R159, R154, R159 ;  /* 0x0000009f9a9f7221 */ /* 0x000fe20000010000 */
[----:B------:R-:W-:-:S03]  /*1def0*/  FADD.FTZ R163, R153, R163 ;  /* 0x000000a399a37221 */ /* 0x000fc60000010000 */
[----:B------:R-:W-:Y:S01]  /*1df00*/  FADD.FTZ R159, R200, R159 ;  /* 0x0000009fc89f7221 */ /* 0x000fe20000010000 */
[----:B------:R-:W-:Y:S01]  /*1df10*/  FADD.FTZ R163, R201, R163 ;  /* 0x000000a3c9a37221 */ /* 0x000fe20000010000 */
[----:B------:R-:W1:Y:S02]  /*1df20*/  MUFU.EX2 R152, R152 ;  /* 0x0000009800987308 */ /* 0x000e640000000800 */
[----:B------:R-:W-:Y:S01]  /*1df30*/  FADD.FTZ R159, R21, R159 ;  /* 0x0000009f159f7221 */ /* 0x000fe20000010000 */
[----:B------:R-:W-:-:S03]  /*1df40*/  FADD.FTZ R163, R20, R163 ;  /* 0x000000a314a37221 */ /* 0x000fc60000010000 */
[----:B------:R-:W-:Y:S01]  /*1df50*/  FADD.FTZ R159, R202, R159 ;  /* 0x0000009fca9f7221 */ /* 0x000fe20000010000 */
[----:B------:R-:W-:Y:S01]  /*1df60*/  FADD.FTZ R163, R203, R163 ;  /* 0x000000a3cba37221 */ /* 0x000fe20000010000 */
[----:B------:R-:W2:Y:S02]  /*1df70*/  MUFU.EX2 R195, R195 ;  /* 0x000000c300c37308 */ /* 0x000ea40000000800 */
[----:B------:R-:W-:Y:S01]  /*1df80*/  FADD.FTZ R159, R15, R159 ;  /* 0x0000009f0f9f7221 */ /* 0x000fe20000010000 */
[----:B------:R-:W-:-:S03]  /*1df90*/  FADD.FTZ R163, R162, R163 ;  /* 0x000000a3a2a37221 */ /* 0x000fc60000010000 */
[----:B------:R-:W-:Y:S01]  /*1dfa0*/  FADD.FTZ R159, R196, R159 ;  /* 0x0000009fc49f7221 */ /* 0x000fe20000010000 */
[----:B------:R-:W-:Y:S01]  /*1dfb0*/  FADD.FTZ R163, R197, R163 ;  /* 0x000000a3c5a37221 */ /* 0x000fe20000010000 */
[----:B------:R-:W3:Y:S02]  /*1dfc0*/  MUFU.EX2 R194, R194 ;  /* 0x000000c200c27308 */ /* 0x000ee40000000800 */
[----:B------:R-:W-:Y:S01]  /*1dfd0*/  FADD.FTZ R159, R14, R159 ;  /* 0x0000009f0e9f7221 */ /* 0x000fe20000010000 */
[----:B------:R-:W-:-:S03]  /*1dfe0*/  FADD.FTZ R163, R158, R163 ;  /* 0x000000a39ea37221 */ /* 0x000fc60000010000 */
[----:B------:R-:W-:Y:S01]  /*1dff0*/  FADD.FTZ R159, R198, R159 ;  /* 0x0000009fc69f7221 */ /* 0x000fe20000010000 */
[----:B------:R-:W-:Y:S01]  /*1e000*/  FADD.FTZ R163, R199, R163 ;  /* 0x000000a3c7a37221 */ /* 0x000fe20000010000 */
[----:B------:R-:W4:Y:S02]  /*1e010*/  MUFU.EX2 R10, R10 ;  /* 0x0000000a000a7308 */ /* 0x000f240000000800 */
[----:B------:R-:W-:Y:S01]  /*1e020*/  FADD.FTZ R159, R13, R159 ;  /* 0x0000009f0d9f7221 */ /* 0x000fe20000010000 */
[----:B0-----:R-:W-:-:S03]  /*1e030*/  FADD.FTZ R163, R156, R163 ;  /* 0x000000a39ca37221 */ /* 0x001fc60000010000 */
[----:B------:R-:W-:Y:S01]  /*1e040*/  FADD.FTZ R159, R192, R159 ;  /* 0x0000009fc09f7221 */ /* 0x000fe20000010000 */
[----:B------:R-:W-:-:S03]  /*1e050*/  FADD.FTZ R163, R193, R163 ;  /* 0x000000a3c1a37221 */ /* 0x000fc60000010000 */
[----:B------:R-:W-:Y:S01]  /*1e060*/  FADD.FTZ R159, R12, R159 ;  /* 0x0000009f0c9f7221 */ /* 0x000fe20000010000 */
[----:B------:R-:W-:-:S03]  /*1e070*/  FADD.FTZ R163, R155, R163 ;  /* 0x000000a39ba37221 */ /* 0x000fc60000010000 */
[----:B-1----:R-:W-:Y:S01]  /*1e080*/  FADD.FTZ R159, R152, R159 ;  /* 0x0000009f989f7221 */ /* 0x002fe20000010000 */
[----:B--2---:R-:W-:-:S03]  /*1e090*/  FADD.FTZ R163, R195, R163 ;  /* 0x000000a3c3a37221 */ /* 0x004fc60000010000 */
[----:B---3--:R-:W-:Y:S01]  /*1e0a0*/  FADD.FTZ R227, R194, R159 ;  /* 0x0000009fc2e37221 */ /* 0x008fe20000010000 */
[----:B----4-:R-:W-:Y:S01]  /*1e0b0*/  FADD.FTZ R226, R10, R163 ;  /* 0x000000a30ae27221 */ /* 0x010fe20000010000 */
[----:B------:R-:W-:Y:S06]  /*1e0c0*/  @!P0 BRA `(.L_x_2912) ;  /* 0x0000000000048947 */ /* 0x000fec0003800000 */
[----:B------:R-:W-:Y:S01]  /*1e0d0*/  BPT.TRAP 0x1 ;  /* 0x000000040000795c */ /* 0x000fe20000300000 */
.L_x_2912:
[----:B------:R-:W2:Y:S01]  /*1e0e0*/  LDL R159, [R1+0x5c] ;  /* 0x00005c00019f7983 */ /* 0x000ea20000100800 */
[----:B------:R-:W-:Y:S01]  /*1e0f0*/  VIADD R6, R6, 0x38860 ;  /* 0x0003886006067836 */ /* 0x000fe20000000000 */
[----:B------:R-:W-:Y:S01]  /*1e100*/  F2FP.F16.F32.PACK_AB R208, R8, R208 ;  /* 0x000000d008d0723e */ /* 0x000fe200000000ff */
[----:B------:R-:W-:Y:S01]  /*1e110*/  IMAD.MOV.U32 R223, RZ, RZ, R5 ;  /* 0x000000ffffdf7224 */ /* 0x000fe200078e0005 */
        /* <DEDUP_REMOVED lines=23> */
[----:B------:R-:W-:Y:S02]  /*1e290*/  MOV R8, R219 ;  /* 0x000000db00087202 */ /* 0x000fe40000000f00 */
[----:B--2---:R-:W-:-:S02]  /*1e2a0*/  ISETP.GT.AND P2, PT, R9, R159, PT ;  /* 0x0000009f0900720c */ /* 0x004fc40003f44270 */
[----:B------:R-:W-:-:S11]  /*1e2b0*/  IADD3 R9, R9, -0x1, RZ ;  /* 0xffffffff09097810 */ /* 0x000fd60007ffe0ff */
[----:B0-----:R-:W-:Y:S05]  /*1e2c0*/  @P2 BRA `(.L_x_2913) ;  /* 0xffffffb000282947 */ /* 0x001fea000383ffff */
[----:B------:R-:W-:Y:S05]  /*1e2d0*/  BSYNC B1 ;  /* 0x0000000000017941 */ /* 0x000fea0003800000 */
.L_x_2900:
[----:B------:R-:W-:Y:S05]  /*1e2e0*/  BSYNC B0 ;  /* 0x0000000000007941 */ /* 0x000fea0003800000 */
.L_x_2899:
[----:B------:R-:W-:Y:S01]  /*1e2f0*/  ISETP.GE.AND P1, PT, R9, RZ, PT ;  /* 0x000000ff0900720c */ /* 0x000fe20003f26270 */
[----:B------:R-:W-:-:S12]  /*1e300*/  BSSY B0, `(.L_x_2914) ;  /* 0x0000494000007945 */ /* 0x000fd80003800000 */
[----:B------:R-:W-:Y:S05]  /*1e310*/  @!P1 BRA `(.L_x_2915) ;  /* 0x0000004800489947 */ /* 0x000fea0003800000 */
[----:B------:R-:W-:Y:S01]  /*1e320*/  IMAD.MOV.U32 R20, RZ, RZ, R5 ;  /* 0x000000ffff147224 */ /* 0x000fe200078e0005 */
[----:B------:R-:W-:Y:S01]  /*1e330*/  MOV R8, R219 ;  /* 0x000000db00087202 */ /* 0x000fe20000000f00 */
[----:B------:R-:W-:Y:S02]  /*1e340*/  IMAD.MOV.U32 R11, RZ, RZ, R4 ;  /* 0x000000ffff0b7224 */ /* 0x000fe400078e0004 */
[----:B------:R-:W-:-:S07]  /*1e350*/  IMAD.MOV.U32 R10, RZ, RZ, R225 ;  /* 0x000000ffff0a7224 */ /* 0x000fce00078e00e1 */
.L_x_2928:
[----:B------:R-:W-:-:S05]  /*1e360*/  VIADD R219, R8, 0x1 ;  /* 0x0000000108db7836 */ /* 0x000fca0000000000 */
[----:B------:R-:W-:-:S04]  /*1e370*/  ISETP.NE.AND P1, PT, R219, 0x2, PT ;  /* 0x00000002db00780c */ /* 0x000fc80003f25270 */
[----:B------:R-:W-:Y:S02]  /*1e380*/  SEL R225, RZ, 0x1, P1 ;  /* 0x00000001ffe17807 */ /* 0x000fe40000800000 */
[----:B------:R-:W-:Y:S02]  /*1e390*/  SEL R219, R219, RZ, P1 ;  /* 0x000000ffdbdb7207 */ /* 0x000fe40000800000 */
[----:B------:R-:W-:Y:S01]  /*1e3a0*/  LOP3.LUT R225, R10, R225, RZ, 0x3c, !PT ;  /* 0x000000e10ae17212 */ /* 0x000fe200078e3cff */
[----:B------:R-:W-:Y:S06]  /*1e3b0*/  @!P0 BRA `(.L_x_2916) ;  /* 0x0000000000048947 */ /* 0x000fec0003800000 */
[----:B------:R-:W-:Y:S01]  /*1e3c0*/  BPT.TRAP 0x1 ;  /* 0x000000040000795c */ /* 0x000fe20000300000 */
.L_x_2916:
[----:B------:R-:W-:Y:S01]  /*1e3d0*/  IMAD R3, R219, 0x8, R22 ;  /* 0x00000008db037824 */ /* 0x000fe200078e0216 */
[----:B------:R-:W-:-:S04]  /*1e3e0*/  SHF.L.U32 R6, R225, 0x1f, RZ ;  /* 0x0000001fe1067819 */ /* 0x000fc800000006ff */
[----:B------:R0:W1:Y:S01]  /*1e3f0*/  SYNCS.PHASECHK.TRANS64.TRYWAIT P1, [R3+URZ+0x38830], R6 ;  /* 0x03883006030075a7 */ /* 0x000062000802017f */
[----:B------:R-:W-:Y:S05]  /*1e400*/  @!P0 BRA `(.L_x_2917) ;  /* 0x0000000000048947 */ /* 0x000fea0003800000 */
[----:B------:R-:W-:Y:S01]  /*1e410*/  BPT.TRAP 0x1 ;  /* 0x000000040000795c */ /* 0x000fe20000300000 */
.L_x_2917:
        /* <DEDUP_REMOVED lines=8> */
.L_x_2919:
[----:B------:R-:W-:Y:S05]  /*1e4a0*/  BSYNC B1 ;  /* 0x0000000000017941 */ /* 0x000fea0003800000 */
.L_x_2918:
[----:B------:R-:W2:Y:S04]  /*1e4b0*/  LDL.64 R152, [R1+0x38] ;  /* 0x0000380001987983 */ /* 0x000ea80000100a00 */
[----:B------:R-:W3:Y:S04]  /*1e4c0*/  LDL.64 R156, [R1+0x48] ;  /* 0x00004800019c7983 */ /* 0x000ee80000100a00 */
[----:B------:R-:W4:Y:S01]  /*1e4d0*/  LDL.64 R154, [R1+0x40] ;  /* 0x00004000019a7983 */ /* 0x000f220000100a00 */
[----:B------:R-:W-:Y:S02]  /*1e4e0*/  R2UR UR10, R4 ;  /* 0x00000000040a72ca */ /* 0x000fe400000e0000 */
[----:B------:R-:W-:Y:S01]  /*1e4f0*/  R2UR UR11, R5 ;  /* 0x00000000050b72ca */ /* 0x000fe200000e0000 */
[----:B------:R-:W-:Y:S01]  /*1e500*/  WARPGROUP.ARRIVE ;  /* 0x00000000000079c5 */ /* 0x000fe20000000000 */
[----:B01----:R-:W-:-:S02]  /*1e510*/  IMAD.MOV.U32 R6, RZ, RZ, R12 ;  /* 0x000000ffff067224 */ /* 0x003fc400078e000c */
[----:B------:R-:W-:-:S03]  /*1e520*/  IMAD.MOV.U32 R7, RZ, RZ, 0x40000040 ;  /* 0x40000040ff077424 */ /* 0x000fc600078e00ff */
[----:B------:R-:W-:Y:S02]  /*1e530*/  R2UR UR6, R6 ;  /* 0x00000000060672ca */ /* 0x000fe400000e0000 */
[----:B------:R-:W-:Y:S01]  /*1e540*/  R2UR UR7, R7 ;  /* 0x00000000070772ca */ /* 0x000fe200000e0000 */
[C---:B------:R-:W-:Y:S02]  /*1e550*/  VIADD R6, R4.reuse, 0x100 ;  /* 0x0000010004067836 */ /* 0x040fe40000000000 */
[----:B------:R-:W-:Y:S01]  /*1e560*/  IMAD.MOV.U32 R7, RZ, RZ, 0x40000040 ;  /* 0x40000040ff077424 */ /* 0x000fe200078e00ff */
[----:B------:R-:W-:Y:S02]  /*1e570*/  IADD3 R12, R4, 0x180, RZ ;  /* 0x00000180040c7810 */ /* 0x000fe40007ffe0ff */
[----:B------:R-:W-:Y:S02]  /*1e580*/  MOV R13, 0x40000040 ;  /* 0x40000040000d7802 */ /* 0x000fe40000000f00 */
[----:B--2---:R-:W-:-:S02]  /*1e590*/  R2UR UR46, R152 ;  /* 0x00000000982e72ca */ /* 0x004fc400000e0000 */
[----:B------:R-:W-:Y:S02]  /*1e5a0*/  R2UR UR47, R153 ;  /* 0x00000000992f72ca */ /* 0x000fe400000e0000 */
        /* <DEDUP_REMOVED lines=73> */
[----:B------:R-:W-:Y:S01]  /*1ea40*/  MOV R7, 0x40000040 ;  /* 0x4000004000077802 */ /* 0x000fe20000000f00 */
[----:B------:R-:W-:Y:S01]  /*1ea50*/  VIADD R6, R4, 0x4 ;  /* 0x0000000404067836 */ /* 0x000fe20000000000 */
        /* <DEDUP_REMOVED lines=35> */
[----:B------:R-:W-:Y:S02]  /*1ec90*/  MOV R7, 0x40000040 ;  /* 0x4000004000077802 */ /* 0x000fe40000000f00 */
        /* <DEDUP_REMOVED lines=749> */
.L_x_2921:
[----:B------:R-:W-:Y:S01]  /*21b70*/  SHF.L.U32 R0, R10, 0x1f, RZ ;  /* 0x0000001f0a007819 */ /* 0x000fe200000006ff */
[----:B------:R-:W-:-:S04]  /*21b80*/  IMAD R6, R8, 0x8, R22 ;  /* 0x0000000808067824 */ /* 0x000fc800078e0216 */
[----:B------:R0:W1:Y:S01]  /*21b90*/  SYNCS.PHASECHK.TRANS64.TRYWAIT P1, [R6+URZ+0x38850], R0 ;  /* 0x03885000060075a7 */ /* 0x000062000802017f */
[----:B------:R-:W-:Y:S05]  /*21ba0*/  @!P0 BRA `(.L_x_2922) ;  /* 0x0000000000048947 */ /* 0x000fea0003800000 */
[----:B------:R-:W-:Y:S01]  /*21bb0*/  BPT.TRAP 0x1 ;  /* 0x000000040000795c */ /* 0x000fe20000300000 */
.L_x_2922:
[----:B------:R-:W-:Y:S04]  /*21bc0*/  BSSY B1, `(.L_x_2923) ;  /* 0x0000004000017945 */ /* 0x000fe80003800000 */
[----:B-1----:R-:W-:Y:S05]  /*21bd0*/  @P1 BRA `(.L_x_2924) ;  /* 0x0000000000081947 */ /* 0x002fea0003800000 */
[----:B------:R-:W1:Y:S02]  /*21be0*/  SYNCS.PHASECHK.TRANS64.TRYWAIT P1, [R6+URZ+0x38850], R0 ;  /* 0x03885000060075a7 */ /* 0x000e64000802017f */
[----:B-1----:R-:W-:Y:S05]  /*21bf0*/  @!P1 BRA `(.L_x_2925) ;  /* 0x000000e800609947 */ /* 0x002fea0003800000 */
.L_x_2924:
[----:B------:R-:W-:Y:S05]  /*21c00*/  BSYNC B1 ;  /* 0x0000000000017941 */ /* 0x000fea0003800000 */
.L_x_2923:
        /* <DEDUP_REMOVED lines=24> */
[----:B------:R-:W-:Y:S01]  /*21d90*/  IMAD.MOV.U32 R5, RZ, RZ, 0x40000040 ;  /* 0x40000040ff057424 */ /* 0x000fe200078e00ff */
[----:B------:R-:W-:Y:S01]  /*21da0*/  IADD3 R2, R2, 0x200, RZ ;  /* 0x0000020002027810 */ /* 0x000fe20007ffe0ff */
        /* <DEDUP_REMOVED lines=19> */
.L_x_2926:
[----:B------:R-:W2:Y:S01]  /*21ee0*/  LDL R223, [R1+0x50] ;  /* 0x0000500001df7983 */ /* 0x000ea20000100800 */
[----:B------:R-:W-:Y:S01]  /*21ef0*/  FMNMX.FTZ R4, R184, R11, !PT ;  /* 0x0000000bb8047209 */ /* 0x000fe20007810000 */
[----:B------:R-:W-:Y:S01]  /*21f00*/  IMAD.U32 R3, RZ, RZ, UR38 ;  /* 0x00000026ff037e24 */ /* 0x000fe2000f8e00ff */
        /* <DEDUP_REMOVED lines=47> */
[C---:B------:R-:W-:Y:S01]  /*22200*/  FMUL.FTZ R8, R4.reuse, R3 ;  /* 0x0000000304087220 */ /* 0x040fe20000410000 */
[----:B------:R-:W-:-:S03]  /*22210*/  FADD.FTZ R0, -R4, R11 ;  /* 0x0000000b04007221 */ /* 0x000fc60000010100 */
[-C--:B------:R-:W-:Y:S01]  /*22220*/  FFMA.FTZ R192, R152, R3.reuse, -R8 ;  /* 0x0000000398c07223 */ /* 0x080fe20000010808 */
[C---:B------:R-:W-:Y:S01]  /*22230*/  FADD.FTZ R2, -R5.reuse, R20 ;  /* 0x0000001405027221 */ /* 0x040fe20000010100 */
[-C--:B------:R-:W-:Y:S01]  /*22240*/  FMUL.FTZ R152, R5, R3.reuse ;  /* 0x0000000305987220 */ /* 0x080fe20000410000 */
[-C--:B------:R-:W-:Y:S01]  /*22250*/  FMUL.FTZ R0, R0, R3.reuse ;  /* 0x0000000300007220 */ /* 0x080fe20000410000 */
[-C--:B------:R-:W-:Y:S01]  /*22260*/  FFMA.FTZ R208, R184, R3.reuse, -R8 ;  /* 0x00000003b8d07223 */ /* 0x080fe20000010808 */
        /* <DEDUP_REMOVED lines=24> */
[-C--:B------:R-:W-:Y:S01]  /*223f0*/  FFMA.FTZ R8, R157, R3.reuse, -R8 ;  /* 0x000000039d087223 */ /* 0x080fe20000010808 */
        /* <DEDUP_REMOVED lines=10> */
[-CC-:B------:R-:W-:Y:S01]  /*224a0*/  FFMA.FTZ R175, R175, R3.reuse, -R152.reuse ;  /* 0x00000003afaf7223 */ /* 0x180fe20000010898 */
[----:B------:R-:W-:Y:S01]  /*224b0*/  FFMA.FTZ R197, R162, R3, -R152 ;  /* 0x00000003a2c57223 */ /* 0x000fe20000010898 */
[----:B------:R-:W3:Y:S01]  /*224c0*/  MUFU.EX2 R21, R21 ;  /* 0x0000001500157308 */ /* 0x000ee20000000800 */
[----:B0-----:R-:W-:Y:S01]  /*224d0*/  FFMA.FTZ R227, R0, R227, R208 ;  /* 0x000000e300e37223 */ /* 0x001fe200000100d0 */
[-CC-:B------:R-:W-:Y:S01]  /*224e0*/  FFMA.FTZ R163, R163, R3.reuse, -R152.reuse ;  /* 0x00000003a3a37223 */ /* 0x180fe20000010898 */
[-CC-:B------:R-:W-:Y:S01]  /*224f0*/  FFMA.FTZ R199, R166, R3.reuse, -R152.reuse ;  /* 0x00000003a6c77223 */ /* 0x180fe20000010898 */
[-CC-:B------:R-:W-:Y:S01]  /*22500*/  FFMA.FTZ R167, R167, R3.reuse, -R152.reuse ;  /* 0x00000003a7a77223 */ /* 0x180fe20000010898 */
[-CC-:B------:R-:W-:Y:S01]  /*22510*/  FFMA.FTZ R154, R155, R3.reuse, -R152.reuse ;  /* 0x000000039b9a7223 */ /* 0x180fe20000010898 */
[-CC-:B------:R-:W-:Y:S01]  /*22520*/  FFMA.FTZ R195, R158, R3.reuse, -R152.reuse ;  /* 0x000000039ec37223 */ /* 0x180fe20000010898 */
[----:B------:R-:W-:Y:S01]  /*22530*/  FFMA.FTZ R152, R159, R3, -R152 ;  /* 0x000000039f987223 */ /* 0x000fe20000010898 */
[----:B------:R-:W0:Y:S01]  /*22540*/  MUFU.EX2 R160, R160 ;  /* 0x000000a000a07308 */ /* 0x000e220000000800 */
[----:B-1----:R-:W-:Y:S01]  /*22550*/  FFMA.FTZ R226, R2, R226, R209 ;  /* 0x000000e202e27223 */ /* 0x002fe200000100d1 */
[----:B------:R-:W-:-:S05]  /*22560*/  IMAD R161, R219, 0x8, R22 ;  /* 0x00000008dba17824 */ /* 0x000fca00078e0216 */
[----:B------:R-:W-:Y:S01]  /*22570*/  IADD3 R164, R161, 0x38840, RZ ;  /* 0x00038840a1a47810 */ /* 0x000fe20007ffe0ff */
[----:B------:R-:W1:Y:S01]  /*22580*/  MUFU.EX2 R210, R210 ;  /* 0x000000d200d27308 */ /* 0x000e620000000800 */
[----:B---3--:R-:W-:-:S07]  /*22590*/  FADD.FTZ R155, R21, R227 ;  /* 0x000000e3159b7221 */ /* 0x008fce0000010000 */
[----:B------:R-:W3:Y:S01]  /*225a0*/  MUFU.EX2 R211, R211 ;  /* 0x000000d300d37308 */ /* 0x000ee20000000800 */
[----:B0-----:R-:W-:-:S07]  /*225b0*/  FADD.FTZ R159, R160, R226 ;  /* 0x000000e2a09f7221 */ /* 0x001fce0000010000 */
[----:B------:R-:W0:Y:S01]  /*225c0*/  MUFU.EX2 R20, R20 ;  /* 0x0000001400147308 */ /* 0x000e220000000800 */
[----:B-1----:R-:W-:-:S07]  /*225d0*/  FADD.FTZ R155, R210, R155 ;  /* 0x0000009bd29b7221 */ /* 0x002fce0000010000 */
        /* <DEDUP_REMOVED lines=12> */
[----:B------:R-:W1:Y:S08]  /*226a0*/  MUFU.EX2 R207, R207 ;  /* 0x000000cf00cf7308 */ /* 0x000e700000000800 */
[----:B------:R-:W4:Y:S08]  /*226b0*/  MUFU.EX2 R14, R14 ;  /* 0x0000000e000e7308 */ /* 0x000f300000000800 */
[----:B------:R-:W5:Y:S08]  /*226c0*/  MUFU.EX2 R153, R153 ;  /* 0x0000009900997308 */ /* 0x000f700000000800 */
[----:B------:R-:W5:Y:S01]  /*226d0*/  MUFU.EX2 R200, R200 ;  /* 0x000000c800c87308 */ /* 0x000f620000000800 */
[----:B--2---:R-:W-:-:S04]  /*226e0*/  PRMT R164, R223, 0x654, R164 ;  /* 0x00000654dfa47816 */ /* 0x004fc800000000a4 */
[----:B------:R2:W-:Y:S03]  /*226f0*/  SYNCS.ARRIVE.TRANS64.RED.A1T0 RZ, [R164+URZ], RZ ;  /* 0x000000ffa4ff79a7 */ /* 0x0005e6000810043f */
[----:B------:R-:W2:Y:S08]  /*22700*/  MUFU.EX2 R201, R201 ;  /* 0x000000c900c97308 */ /* 0x000eb00000000800 */
[----:B------:R-:W2:Y:S08]  /*22710*/  MUFU.EX2 R13, R13 ;  /* 0x0000000d000d7308 */ /* 0x000eb00000000800 */
[----:B------:R-:W2:Y:S08]  /*22720*/  MUFU.EX2 R161, R171 ;  /* 0x000000ab00a17308 */ /* 0x000eb00000000800 */
[----:B------:R3:W-:Y:S08]  /*22730*/  MUFU.EX2 R158, R163 ;  /* 0x000000a3009e7308 */ /* 0x0007f00000000800 */
[----:B------:R-:W2:Y:S01]  /*22740*/  MUFU.EX2 R202, R202 ;  /* 0x000000ca00ca7308 */ /* 0x000ea20000000800 */
[----:B---3--:R-:W-:Y:S01]  /*22750*/  FADD.FTZ R163, R156, R159 ;  /* 0x0000009f9ca37221 */ /* 0x008fe20000010000 */
[----:B0-----:R-:W-:-:S03]  /*22760*/  FADD.FTZ R159, R206, R155 ;  /* 0x0000009bce9f7221 */ /* 0x001fc60000010000 */
[----:B-1----:R-:W-:Y:S01]  /*22770*/  FADD.FTZ R163, R207, R163 ;  /* 0x000000a3cfa37221 */ /* 0x002fe20000010000 */
[----:B----4-:R-:W-:Y:S02]  /*22780*/  FADD.FTZ R159, R14, R159 ;  /* 0x0000009f0e9f7221 */ /* 0x010fe40000010000 */
[----:B------:R-:W0:Y:S01]  /*22790*/  MUFU.EX2 R203, R203 ;  /* 0x000000cb00cb7308 */ /* 0x000e220000000800 */
[----:B-----5:R-:W-:Y:S01]  /*227a0*/  FADD.FTZ R163, R153, R163 ;  /* 0x000000a399a37221 */ /* 0x020fe20000010000 */
[----:B------:R-:W-:-:S03]  /*227b0*/  FADD.FTZ R159, R200, R159 ;  /* 0x0000009fc89f7221 */ /* 0x000fc60000010000 */
[----:B--2---:R-:W-:Y:S01]  /*227c0*/  FADD.FTZ R163, R201, R163 ;  /* 0x000000a3c9a37221 */ /* 0x004fe20000010000 */
[----:B------:R-:W-:Y:S02]  /*227d0*/  FADD.FTZ R159, R13, R159 ;  /* 0x0000009f0d9f7221 */ /* 0x000fe40000010000 */
[----:B------:R-:W1:Y:S01]  /*227e0*/  MUFU.EX2 R12, R12 ;  /* 0x0000000c000c7308 */ /* 0x000e620000000800 */
[----:B------:R-:W-:Y:S01]  /*227f0*/  FADD.FTZ R163, R161, R163 ;  /* 0x000000a3a1a37221 */ /* 0x000fe20000010000 */
[----:B------:R-:W-:-:S06]  /*22800*/  FADD.FTZ R159, R202, R159 ;  /* 0x0000009fca9f7221 */ /* 0x000fcc0000010000 */
        /* <DEDUP_REMOVED lines=9> */
[----:B-1----:R-:W-:-:S04]  /*228a0*/  FADD.FTZ R163, R197, R163 ;  /* 0x000000a3c5a37221 */ /* 0x002fc80000010000 */
[----:B------:R-:W-:-:S03]  /*228b0*/  FADD.FTZ R163, R158, R163 ;  /* 0x000000a39ea37221 */ /* 0x000fc60000010000 */
        /* <DEDUP_REMOVED lines=26> */
.L_x_2927:
[C---:B------:R-:W-:Y:S01]  /*22a60*/  ISETP.GT.AND P1, PT, R9.reuse, RZ, PT ;  /* 0x000000ff0900720c */ /* 0x040fe20003f24270 */
[----:B------:R-:W-:Y:S01]  /*22a70*/  VIADD R6, R6, 0x38860 ;  /* 0x0003886006067836 */ /* 0x000fe20000000000 */
[----:B------:R-:W-:Y:S01]  /*22a80*/  F2FP.F16.F32.PACK_AB R210, R20, R210 ;  /* 0x000000d214d2723e */ /* 0x000fe200000000ff */
[----:B------:R-:W-:Y:S01]  /*22a90*/  VIADD R9, R9, 0xffffffff ;  /* 0xffffffff09097836 */ /* 0x000fe20000000000 */
[----:B------:R-:W-:Y:S01]  /*22aa0*/  F2FP.F16.F32.PACK_AB R196, R11, R196 ;  /* 0x000000c40bc4723e */ /* 0x000fe200000000ff */
[----:B------:R-:W-:Y:S01]  /*22ab0*/  IMAD.MOV.U32 R20, RZ, RZ, R5 ;  /* 0x000000ffff147224 */ /* 0x000fe200078e0005 */
[----:B------:R-:W-:Y:S02]  /*22ac0*/  PRMT R6, R223, 0x654, R6 ;  /* 0x00000654df067816 */ /* 0x000fe40000000006 */
[----:B------:R-:W-:Y:S01]  /*22ad0*/  F2FP.F16.F32.PACK_AB R198, R10, R198 ;  /* 0x000000c60ac6723e */ /* 0x000fe200000000ff */
[----:B------:R-:W-:Y:S01]  /*22ae0*/  IMAD.MOV.U32 R10, RZ, RZ, R225 ;  /* 0x000000ffff0a7224 */ /* 0x000fe200078e00e1 */
[----:B------:R0:W-:Y:S01]  /*22af0*/  SYNCS.ARRIVE.TRANS64.RED.A1T0 RZ, [R6+URZ], RZ ;  /* 0x000000ff06ff79a7 */ /* 0x0001e2000810043f */
        /* <DEDUP_REMOVED lines=18> */
[----:B------:R-:W-:Y:S01]  /*22c20*/  MOV R11, R4 ;  /* 0x00000004000b7202 */ /* 0x000fe20000000f00 */
[----:B0-----:R-:W-:Y:S06]  /*22c30*/  @P1 BRA `(.L_x_2928) ;  /* 0xffffffb400c81947 */ /* 0x001fec000383ffff */
.L_x_2915:
[----:B------:R-:W-:Y:S05]  /*22c40*/  BSYNC B0 ;  /* 0x0000000000007941 */ /* 0x000fea0003800000 */
.L_x_2914:
        /* <DEDUP_REMOVED lines=131> */
.L_x_2929:
[----:B------:R-:W-:Y:S01]  /*23480*/  IMAD R8, R219, 0x8, R22 ;  /* 0x00000008db087824 */ /* 0x000fe200078e0216 */
[----:B------:R-:W-:-:S04]  /*23490*/  SHF.L.U32 R7, R225, 0x1f, RZ ;  /* 0x0000001fe1077819 */ /* 0x000fc800000006ff */
[----:B------:R0:W1:Y:S01]  /*234a0*/  SYNCS.PHASECHK.TRANS64.TRYWAIT P1, [R8+URZ+0x38850], R7 ;  /* 0x03885007080075a7 */ /* 0x000062000802017f */
[----:B------:R-:W-:Y:S05]  /*234b0*/  @!P0 BRA `(.L_x_2930) ;  /* 0x0000000000048947 */ /* 0x000fea0003800000 */
[----:B------:R-:W-:Y:S01]  /*234c0*/  BPT.TRAP 0x1 ;  /* 0x000000040000795c */ /* 0x000fe20000300000 */
.L_x_2930:
[----:B------:R-:W-:Y:S01]  /*234d0*/  IADD3 R22, R22, 0x400, RZ ;  /* 0x0000040016167810 */ /* 0x000fe20007ffe0ff */
[----:B------:R-:W-:Y:S03]  /*234e0*/  BSSY B0, `(.L_x_2931) ;  /* 0x0000008000007945 */ /* 0x000fe60003800000 */
[----:B------:R-:W-:-:S04]  /*234f0*/  SHF.R.U32.HI R22, RZ, 0x4, R22 ;  /* 0x00000004ff167819 */ /* 0x000fc80000011616 */
[----:B------:R-:W-:-:S04]  /*23500*/  LOP3.LUT R22, R22, 0x3fff, RZ, 0xc0, !PT ;  /* 0x00003fff16167812 */ /* 0x000fc800078ec0ff */
[----:B------:R-:W-:-:S05]  /*23510*/  LOP3.LUT R0, R22, 0x2800000, RZ, 0xfc, !PT ;  /* 0x0280000016007812 */ /* 0x000fca00078efcff */
[----:B------:R-:W-:Y:S01]  /*23520*/  IMAD R0, R219, 0xa00, R0 ;  /* 0x00000a00db007824 */ /* 0x000fe200078e0200 */
[----:B-1----:R-:W-:Y:S06]  /*23530*/  @P1 BRA `(.L_x_2932) ;  /* 0x0000000000081947 */ /* 0x002fec0003800000 */
[----:B------:R-:W1:Y:S02]  /*23540*/  SYNCS.PHASECHK.TRANS64.TRYWAIT P1, [R8+URZ+0x38850], R7 ;  /* 0x03885007080075a7 */ /* 0x000e64000802017f */
[----:B-1----:R-:W-:Y:S05]  /*23550*/  @!P1 BRA `(.L_x_2933) ;  /* 0x000000d0001c9947 */ /* 0x002fea0003800000 */
.L_x_2932:
[----:B------:R-:W-:Y:S05]  /*23560*/  BSYNC B0 ;  /* 0x0000000000007941 */ /* 0x000fea0003800000 */
.L_x_2931:
[----:B------:R-:W-:Y:S01]  /*23570*/  IMAD.MOV.U32 R6, RZ, RZ, R0 ;  /* 0x000000ffff067224 */ /* 0x000fe200078e0000 */
[----:B------:R-:W-:Y:S01]  /*23580*/  WARPGROUP.ARRIVE ;  /* 0x00000000000079c5 */ /* 0x000fe20000000000 */
[----:B01----:R-:W-:Y:S01]  /*23590*/  IMAD.MOV.U32 R7, RZ, RZ, 0x40000040 ;  /* 0x40000040ff077424 */ /* 0x003fe200078e00ff */
[----:B------:R-:W-:Y:S02]  /*235a0*/  MOV R2, RZ ;  /* 0x000000ff00027202 */ /* 0x000fe40000000f00 */
        /* <DEDUP_REMOVED lines=22> */
[----:B------:R-:W-:Y:S01]  /*23710*/  VIADD R6, R0, 0x200 ;  /* 0x0000020000067836 */ /* 0x000fe20000000000 */
[----:B------:R-:W-:Y:S01]  /*23720*/  R2UR UR7, R7 ;  /* 0x00000000070772ca */ /* 0x000fe200000e0000 */
[----:B------:R-:W-:Y:S01]  /*23730*/  IMAD.MOV.U32 R7, RZ, RZ, 0x40000040 ;  /* 0x40000040ff077424 */ /* 0x000fe200078e00ff */
[----:B------:R-:W0:Y:S02]  /*23740*/  SHFL.BFLY PT, R0, R227, 0x2, 0x1f ;  /* 0x0c401f00e3007f89 */ /* 0x000e2400000e0000 */
[----:B0-----:R-:W-:Y:S01]  /*23750*/  FADD.FTZ R0, R0, R227 ;  /* 0x000000e300007221 */ /* 0x001fe20000010000 */
[----:B------:R-:W-:Y:S02]  /*23760*/  WARPGROUP.DEPBAR.LE gsb0, 0x0 ;  /* 0x00008000000079c5 */ /* 0x000fe40000010000 */
[----:B------:R-:W-:-:S15]  /*23770*/  WARPGROUP.ARRIVE ;  /* 0x00000000000079c5 */ /* 0x000fde0000000000 */
[----:B------:R-:W-:-:S03]  /*23780*/  NOP ;  /* 0x0000000000007918 */ /* 0x000fc60000000000 */
[----:B------:R-:W-:Y:S01]  /*23790*/  HGMMA.64x256x16.F32 R24, R196, gdesc[UR4].tnspB, R24, gsb0 ;  /* 0x43e00004c4187df0 */ /* 0x000fe20008000818 */
[----:B------:R-:W-:Y:S02]  /*237a0*/  R2UR UR6, R6 ;  /* 0x00000000060672ca */ /* 0x000fe400000e0000 */
[----:B------:R-:W-:Y:S02]  /*237b0*/  R2UR UR7, R7 ;  /* 0x00000000070772ca */ /* 0x000fe400000e0000 */
[----:B------:R-:W0:Y:S02]  /*237c0*/  SHFL.BFLY PT, R7, R226, 0x2, 0x1f ;  /* 0x0c401f00e2077f89 */ /* 0x000e2400000e0000 */
[----:B0-----:R-:W-:Y:S02]  /*237d0*/  FADD.FTZ R6, R7, R226 ;  /* 0x000000e207067221 */ /* 0x001fe40000010000 */
[----:B------:R-:W0:Y:S04]  /*237e0*/  SHFL.BFLY PT, R7, R0, 0x1, 0x1f ;  /* 0x0c201f0000077f89 */ /* 0x000e2800000e0000 */
[----:B------:R-:W1:Y:S01]  /*237f0*/  SHFL.BFLY PT, R9, R6, 0x1, 0x1f ;  /* 0x0c201f0006097f89 */ /* 0x000e6200000e0000 */
[----:B0-----:R-:W-:Y:S01]  /*23800*/  FADD.FTZ R13, R0, R7 ;  /* 0x00000007000d7221 */ /* 0x001fe20000010000 */
[----:B------:R-:W-:-:S02]  /*23810*/  IMAD.MOV.U32 R7, RZ, RZ, RZ ;  /* 0x000000ffff077224 */ /* 0x000fc400078e00ff */
        /* <DEDUP_REMOVED lines=17> */
[----:B------:R-:W-:Y:S03]  /*23930*/  HGMMA.64x256x16.F32 R24, R192, gdesc[UR4].tnspB, R24, gsb0 ;  /* 0x43e00004c0187df0 */ /* 0x000fe60008000818 */
[----:B------:R-:W-:Y:S02]  /*23940*/  WARPGROUP.DEPBAR.LE gsb0, 0x0 ;  /* 0x00008000000079c5 */ /* 0x000fe40000010000 */
[----:B--23--:R-:W-:Y:S05]  /*23950*/  @!P0 BRA `(.L_x_2934) ;  /* 0x0000000000048947 */ /* 0x00cfea0003800000 */
[----:B------:R-:W-:Y:S01]  /*23960*/  BPT.TRAP 0x1 ;  /* 0x000000040000795c */ /* 0x000fe20000300000 */
.L_x_2934:
[----:B------:R-:W2:Y:S01]  /*23970*/  LDL.LU R3, [R1+0x50] ;  /* 0x0000500001037983 */ /* 0x000ea20000300800 */
[----:B------:R-:W-:Y:S01]  /*23980*/  VIADD R4, R8, 0x38860 ;  /* 0x0003886008047836 */ /* 0x000fe20000000000 */
[----:B------:R-:W-:Y:S01]  /*23990*/  IADD3 R219, R219, 0x1, RZ ;  /* 0x00000001dbdb7810 */ /* 0x000fe20007ffe0ff */
[-C--:B------:R-:W-:Y:S01]  /*239a0*/  FMUL.FTZ R8, R24, R7.reuse ;  /* 0x0000000718087220 */ /* 0x080fe20000410000 */
[----:B------:R-:W3:Y:S01]  /*239b0*/  LDL.LU R5, [R1+0x88] ;  /* 0x0000880001057983 */ /* 0x000ee20000300800 */
[-C--:B------:R-:W-:Y:S01]  /*239c0*/  FMUL.FTZ R25, R25, R7.reuse ;  /* 0x0000000719197220 */ /* 0x080fe20000410000 */
        /* <DEDUP_REMOVED lines=63> */
[-C--:B0-----:R-:W-:Y:S01]  /*23dc0*/  FMUL.FTZ R26, R26, R2.reuse ;  /* 0x000000021a1a7220 */ /* 0x081fe20000410000 */
        /* <DEDUP_REMOVED lines=71> */
.L_x_2811:
[----:B------:R-:W0:Y:S08]  /*24240*/  S2UR UR4, SR_CgaCtaId ;  /* 0x00000000000479c3 */ /* 0x000e300000008800 */
[----:B------:R-:W-:Y:S01]  /*24250*/  BAR.SYNC.DEFER_BLOCKING 0x5, 0x180 ;  /* 0x0146000000007b1d */ /* 0x000fe20000010000 */
[----:B------:R-:W-:-:S05]  /*24260*/  MOV R22, 0x400 ;  /* 0x0000040000167802 */ /* 0x000fca0000000f00 */
[----:B------:R-:W-:Y:S01]  /*24270*/  BSSY B0, `(.L_x_2935) ;  /* 0x00002f7000007945 */ /* 0x000fe20003800000 */
[----:B0-----:R-:W-:-:S05]  /*24280*/  IMAD.U32 R2, RZ, RZ, UR4 ;  /* 0x00000004ff027e24 */ /* 0x001fca000f8e00ff */
[----:B------:R0:W-:Y:S01]  /*24290*/  STL [R1+0x50], R2 ;  /* 0x0000500201007387 */ /* 0x0001e20000100800 */
[----:B------:R-:W-:-:S05]  /*242a0*/  LEA R22, R2, R22, 0x18 ;  /* 0x0000001602167211 */ /* 0x000fca00078ec0ff */
[----:B------:R0:W2:Y:S01]  /*242b0*/  LDS.128 R28, [R22+0x388d0] ;  /* 0x0388d000161c7984 */ /* 0x0000a20000000c00 */
[----:B------:R-:W-:Y:S06]  /*242c0*/  BAR.ARV 0x4, 0x180 ;  /* 0x0106000000007b1d */ /* 0x000fec0000002000 */
[----:B------:R-:W-:Y:S05]  /*242d0*/  @P1 BRA `(.L_x_2936) ;  /* 0x0000002000441947 */ /* 0x000fea0003800000 */
[----:B0-----:R-:W3:Y:S04]  /*242e0*/  LDL R2, [R1+0x8c] ;  /* 0x00008c0001027983 */ /* 0x001ee80000100800 */
[----:B------:R-:W4:Y:S04]  /*242f0*/  LDL R179, [R1+0x7c] ;  /* 0x00007c0001b37983 */ /* 0x000f280000100800 */
[----:B------:R-:W4:Y:S04]  /*24300*/  LDL R180, [R1+0x78] ;  /* 0x0000780001b47983 */ /* 0x000f280000100800 */
[----:B------:R-:W4:Y:S01]  /*24310*/  LDL R178, [R1+0x68] ;  /* 0x0000680001b27983 */ /* 0x000f220000100800 */
[----:B-1----:R-:W0:Y:S01]  /*24320*/  S2R R5, SR_SWINHI ;  /* 0x0000000000057919 */ /* 0x002e220000002f00 */
[----:B------:R-:W-:Y:S01]  /*24330*/  F2FP.F16.F32.PACK_AB R8, R25, R8 ;  /* 0x000000081908723e */ /* 0x000fe200000000ff */
[----:B------:R-:W-:Y:S01]  /*24340*/  ULDC.64 UR4, c[0x0][0xc00] ;  /* 0x0003000000047ab9 */ /* 0x000fe20000000a00 */
[----:B------:R-:W-:-:S02]  /*24350*/  MOV R20, R22 ;  /* 0x0000001600147202 */ /* 0x000fc40000000f00 */
[----:B0-----:R-:W-:Y:S02]  /*24360*/  MOV R21, R5 ;  /* 0x0000000500157202 */ /* 0x001fe40000000f00 */
[----:B------:R-:W-:Y:S02]  /*24370*/  F2FP.F16.F32.PACK_AB R9, R9, R26 ;  /* 0x0000001a0909723e */ /* 0x000fe400000000ff */
[----:B------:R-:W-:Y:S02]  /*24380*/  F2FP.F16.F32.PACK_AB R10, R3, R10 ;  /* 0x0000000a030a723e */ /* 0x000fe400000000ff */
[----:B------:R-:W-:Y:S02]  /*24390*/  F2FP.F16.F32.PACK_AB R11, R11, R4 ;  /* 0x000000040b0b723e */ /* 0x000fe400000000ff */
[----:B------:R-:W-:Y:S02]  /*243a0*/  F2FP.F16.F32.PACK_AB R144, R145, R144 ;  /* 0x000000909190723e */ /* 0x000fe400000000ff */
[----:B------:R-:W-:-:S02]  /*243b0*/  F2FP.F16.F32.PACK_AB R145, R147, R146 ;  /* 0x000000929391723e */ /* 0x000fc400000000ff */
[----:B------:R-:W-:Y:S02]  /*243c0*/  F2FP.F16.F32.PACK_AB R146, R149, R148 ;  /* 0x000000949592723e */ /* 0x000fe400000000ff */
[----:B------:R-:W-:Y:S01]  /*243d0*/  F2FP.F16.F32.PACK_AB R147, R151, R150 ;  /* 0x000000969793723e */ /* 0x000fe200000000ff */
[----:B------:R-:W-:Y:S01]  /*243e0*/  ULDC.64 UR6, c[0x0][0x208] ;  /* 0x0000820000067ab9 */ /* 0x000fe20000000a00 */
[----:B------:R-:W-:Y:S01]  /*243f0*/  BAR.SYNC.DEFER_BLOCKING 0x1, 0x100 ;  /* 0x0044000000007b1d */ /* 0x000fe20000010000 */
[----:B---3--:R-:W-:-:S03]  /*24400*/  IMAD.WIDE R104, R2, 0x2, R20 ;  /* 0x0000000202687825 */ /* 0x008fc600078e0214 */
[C---:B------:R-:W-:Y:S02]  /*24410*/  IADD3 R64, P3, R104.reuse, 0x4000, RZ ;  /* 0x0000400068407810 */ /* 0x040fe40007f7e0ff */
[----:B------:R-:W-:Y:S02]  /*24420*/  IADD3 R12, P1, R104, 0x20, RZ ;  /* 0x00000020680c7810 */ /* 0x000fe40007f3e0ff */
[----:B------:R-:W-:-:S03]  /*24430*/  LOP3.LUT R100, R64, 0x380, RZ, 0xc0, !PT ;  /* 0x0000038040647812 */ /* 0x000fc600078ec0ff */
[--C-:B------:R-:W-:Y:S01]  /*24440*/  IMAD.X R13, RZ, RZ, R105.reuse, P1 ;  /* 0x000000ffff0d7224 */ /* 0x100fe200008e0669 */
[----:B------:R-:W-:Y:S02]  /*24450*/  SHF.R.U64 R100, R100, 0x3, RZ ;  /* 0x0000000364647819 */ /* 0x000fe400000012ff */
[----:B------:R-:W-:Y:S02]  /*24460*/  IADD3 R80, P1, R104, 0x8000, RZ ;  /* 0x0000800068507810 */ /* 0x000fe40007f3e0ff */
[----:B------:R-:W-:Y:S02]  /*24470*/  LOP3.LUT R64, R100, R64, RZ, 0x3c, !PT ;  /* 0x0000004064407212 */ /* 0x000fe400078e3cff */
[----:B------:R-:W-:Y:S01]  /*24480*/  LOP3.LUT R100, R80, 0x380, RZ, 0xc0, !PT ;  /* 0x0000038050647812 */ /* 0x000fe200078ec0ff */
[----:B------:R-:W-:Y:S01]  /*24490*/  IMAD.X R65, RZ, RZ, R105, P3 ;  /* 0x000000ffff417224 */ /* 0x000fe200018e0669 */
[----:B------:R-:W-:Y:S02]  /*244a0*/  IADD3 R14, P0, R104, 0x40, RZ ;  /* 0x00000040680e7810 */ /* 0x000fe40007f1e0ff */
[----:B------:R-:W-:-:S02]  /*244b0*/  SHF.R.U64 R100, R100, 0x3, RZ ;  /* 0x0000000364647819 */ /* 0x000fc400000012ff */
[C---:B------:R-:W-:Y:S02]  /*244c0*/  IADD3 R76, P2, R104.reuse, 0x4060, RZ ;  /* 0x00004060684c7810 */ /* 0x040fe40007f5e0ff */
[C---:B------:R-:W-:Y:S02]  /*244d0*/  IADD3 R92, P3, R104.reuse, 0x8060, RZ ;  /* 0x00008060685c7810 */ /* 0x040fe40007f7e0ff */
[C---:B------:R-:W-:Y:S02]  /*244e0*/  LOP3.LUT R5, R104.reuse, 0x380, RZ, 0xc0, !PT ;  /* 0x0000038068057812 */ /* 0x040fe400078ec0ff */
[C---:B------:R-:W-:Y:S02]  /*244f0*/  IADD3 R72, P5, R104.reuse, 0x4040, RZ ;  /* 0x0000404068487810 */ /* 0x040fe40007fbe0ff */
[C---:B------:R-:W-:Y:S02]  /*24500*/  IADD3 R60, P4, R104.reuse, 0x60, RZ ;  /* 0x00000060683c7810 */ /* 0x040fe40007f9e0ff */
[----:B------:R-:W-:-:S02]  /*24510*/  IADD3 R68, P6, R104, 0x4020, RZ ;  /* 0x0000402068447810 */ /* 0x000fc40007fde0ff */
[----:B------:R-:W-:Y:S02]  /*24520*/  LOP3.LUT R176, R14, 0x380, RZ, 0xc0, !PT ;  /* 0x000003800eb07812 */ /* 0x000fe400078ec0ff */
[----:B------:R-:W-:Y:S01]  /*24530*/  LOP3.LUT R80, R100, R80, RZ, 0x3c, !PT ;  /* 0x0000005064507212 */ /* 0x000fe200078e3cff */
[--C-:B------:R-:W-:Y:S01]  /*24540*/  IMAD.X R77, RZ, RZ, R105.reuse, P2 ;  /* 0x000000ffff4d7224 */ /* 0x100fe200010e0669 */
[----:B------:R-:W-:Y:S02]  /*24550*/  LOP3.LUT R177, R12, 0x380, RZ, 0xc0, !PT ;  /* 0x000003800cb17812 */ /* 0x000fe400078ec0ff */
[----:B------:R-:W-:Y:S02]  /*24560*/  LOP3.LUT R100, R92, 0x380, RZ, 0xc0, !PT ;  /* 0x000003805c647812 */ /* 0x000fe400078ec0ff */
[-C--:B------:R-:W-:Y:S02]  /*24570*/  IADD3.X R73, RZ, R105.reuse, RZ, P5, !PT ;  /* 0x00000069ff497210 */ /* 0x080fe40002ffe4ff */
[----:B------:R-:W-:Y:S01]  /*24580*/  SHF.R.U64 R5, R5, 0x3, RZ ;  /* 0x0000000305057819 */ /* 0x000fe200000012ff */
[--C-:B------:R-:W-:Y:S01]  /*24590*/  IMAD.X R61, RZ, RZ, R105.reuse, P4 ;  /* 0x000000ffff3d7224 */ /* 0x100fe200020e0669 */
[C---:B------:R-:W-:Y:S01]  /*245a0*/  IADD3 R2, P5, R104.reuse, 0xc020, RZ ;  /* 0x0000c02068027810 */ /* 0x040fe20007fbe0ff */
[--C-:B------:R-:W-:Y:S01]  /*245b0*/  IMAD.X R69, RZ, RZ, R105.reuse, P6 ;  /* 0x000000ffff457224 */ /* 0x100fe200030e0669 */
[----:B--2---:R-:W-:Y:S01]  /*245c0*/  IADD3 R28, P2, R104, 0xc040, RZ ;  /* 0x0000c040681c7810 */ /* 0x004fe20007f5e0ff */
[----:B------:R-:W-:Y:S01]  /*245d0*/  IMAD.X R81, RZ, RZ, R105, P1 ;  /* 0x000000ffff517224 */ /* 0x000fe200008e0669 */
[----:B------:R-:W-:-:S02]  /*245e0*/  IADD3.X R15, RZ, R105, RZ, P0, !PT ;  /* 0x00000069ff0f7210 */ /* 0x000fc400007fe4ff */
[----:B------:R-:W-:Y:S02]  /*245f0*/  SHF.R.U64 R176, R176, 0x3, RZ ;  /* 0x00000003b0b07819 */ /* 0x000fe400000012ff */
[C---:B------:R-:W-:Y:S02]  /*24600*/  IADD3 R84, P0, R104.reuse, 0x8020, RZ ;  /* 0x0000802068547810 */ /* 0x040fe40007f1e0ff */
[C---:B------:R-:W-:Y:S02]  /*24610*/  IADD3 R88, P4, R104.reuse, 0x8040, RZ ;  /* 0x0000804068587810 */ /* 0x040fe40007f9e0ff */
[C---:B------:R-:W-:Y:S02]  /*24620*/  IADD3 R96, P6, R104.reuse, 0xc000, RZ ;  /* 0x0000c00068607810 */ /* 0x040fe40007fde0ff */
[----:B------:R-:W-:Y:S02]  /*24630*/  IADD3 R128, P1, R104, 0xc060, RZ ;  /* 0x0000c06068807810 */ /* 0x000fe40007f3e0ff */
[----:B------:R-:W-:-:S02]  /*24640*/  SHF.R.U64 R177, R177, 0x3, RZ ;  /* 0x00000003b1b17819 */ /* 0x000fc400000012ff */
[----:B------:R-:W-:Y:S02]  /*24650*/  SHF.R.U64 R100, R100, 0x3, RZ ;  /* 0x0000000364647819 */ /* 0x000fe400000012ff */
[----:B------:R-:W-:Y:S02]  /*24660*/  LOP3.LUT R104, R5, R104, RZ, 0x3c, !PT ;  /* 0x0000006805687212 */ /* 0x000fe400078e3cff */
[----:B-----5:R-:W-:Y:S02]  /*24670*/  LOP3.LUT R135, R60, 0x380, RZ, 0xc0, !PT ;  /* 0x000003803c877812 */ /* 0x020fe400078ec0ff */
[----:B------:R-:W-:Y:S02]  /*24680*/  LOP3.LUT R25, R2, 0x380, RZ, 0xc0, !PT ;  /* 0x0000038002197812 */ /* 0x000fe400078ec0ff */
[----:B------:R-:W-:Y:S02]  /*24690*/  LOP3.LUT R26, R28, 0x380, RZ, 0xc0, !PT ;  /* 0x000003801c1a7812 */ /* 0x000fe400078ec0ff */
[----:B------:R-:W-:-:S02]  /*246a0*/  LOP3.LUT R14, R176, R14, RZ, 0x3c, !PT ;  /* 0x0000000eb00e7212 */ /* 0x000fc400078e3cff */
[----:B------:R-:W-:Y:S02]  /*246b0*/  LOP3.LUT R12, R177, R12, RZ, 0x3c, !PT ;  /* 0x0000000cb10c7212 */ /* 0x000fe400078e3cff */
[----:B------:R-:W-:Y:S02]  /*246c0*/  LOP3.LUT R176, R72, 0x380, RZ, 0xc0, !PT ;  /* 0x0000038048b07812 */ /* 0x000fe400078ec0ff */
[----:B------:R-:W-:Y:S02]  /*246d0*/  LOP3.LUT R92, R100, R92, RZ, 0x3c, !PT ;  /* 0x0000005c645c7212 */ /* 0x000fe400078e3cff */
[----:B------:R-:W-:Y:S02]  /*246e0*/  LOP3.LUT R177, R68, 0x380, RZ, 0xc0, !PT ;  /* 0x0000038044b17812 */ /* 0x000fe400078ec0ff */
[----:B------:R-:W-:Y:S02]  /*246f0*/  MOV R104, R104 ;  /* 0x0000006800687202 */ /* 0x000fe40000000f00 */
[----:B------:R-:W-:-:S02]  /*24700*/  LOP3.LUT R100, R128, 0x380, RZ, 0xc0, !PT ;  /* 0x0000038080647812 */ /* 0x000fc400078ec0ff */
[----:B------:R-:W-:Y:S02]  /*24710*/  SHF.R.U64 R135, R135, 0x3, RZ ;  /* 0x0000000387877819 */ /* 0x000fe400000012ff */
[----:B------:R-:W-:Y:S02]  /*24720*/  SHF.R.U64 R25, R25, 0x3, RZ ;  /* 0x0000000319197819 */ /* 0x000fe400000012ff */
[----:B------:R-:W-:Y:S01]  /*24730*/  SHF.R.U64 R3, R26, 0x3, RZ ;  /* 0x000000031a037819 */ /* 0x000fe200000012ff */
[--C-:B------:R-:W-:Y:S01]  /*24740*/  IMAD.X R85, RZ, RZ, R105.reuse, P0 ;  /* 0x000000ffff557224 */ /* 0x100fe200000e0669 */
[-C--:B------:R-:W-:Y:S01]  /*24750*/  IADD3.X R89, RZ, R105.reuse, RZ, P4, !PT ;  /* 0x00000069ff597210 */ /* 0x080fe200027fe4ff */
[--C-:B------:R-:W-:Y:S01]  /*24760*/  IMAD.X R93, RZ, RZ, R105.reuse, P3 ;  /* 0x000000ffff5d7224 */ /* 0x100fe200018e0669 */
[----:B------:R-:W-:Y:S01]  /*24770*/  IADD3.X R5, RZ, R105, RZ, P2, !PT ;  /* 0x00000069ff057210 */ /* 0x000fe200017fe4ff */
[--C-:B------:R-:W-:Y:S01]  /*24780*/  IMAD.X R97, RZ, RZ, R105.reuse, P6 ;  /* 0x000000ffff617224 */ /* 0x100fe200030e0669 */
[----:B------:R-:W-:Y:S01]  /*24790*/  SHF.R.U64 R176, R176, 0x3, RZ ;  /* 0x00000003b0b07819 */ /* 0x000fe200000012ff */
[--C-:B------:R-:W-:Y:S01]  /*247a0*/  IMAD.X R101, RZ, RZ, R105.reuse, P5 ;  /* 0x000000ffff657224 */ /* 0x100fe200028e0669 */
[----:B------:R-:W-:Y:S01]  /*247b0*/  SHF.R.U64 R177, R177, 0x3, RZ ;  /* 0x00000003b1b17819 */ /* 0x000fe200000012ff */
[----:B------:R-:W-:Y:S01]  /*247c0*/  IMAD.X R27, RZ, RZ, R105, P1 ;  /* 0x000000ffff1b7224 */ /* 0x000fe200008e0669 */
[----:B------:R-:W-:Y:S01]  /*247d0*/  SHF.R.U64 R105, R100, 0x3, RZ ;  /* 0x0000000364697819 */ /* 0x000fe200000012ff */
[----:B------:R0:W-:Y:S01]  /*247e0*/  STSM.16.M88.4 [R104], R8 ;  /* 0x0000000868007844 */ /* 0x0001e20000000200 */
[----:B------:R-:W-:-:S02]  /*247f0*/  LOP3.LUT R60, R135, R60, RZ, 0x3c, !PT ;  /* 0x0000003c873c7212 */ /* 0x000fc400078e3cff */
[----:B------:R-:W-:Y:S02]  /*24800*/  LOP3.LUT R100, R25, R2, RZ, 0x3c, !PT ;  /* 0x0000000219647212 */ /* 0x000fe400078e3cff */
[----:B------:R-:W-:Y:S02]  /*24810*/  LOP3.LUT R4, R3, R28, RZ, 0x3c, !PT ;  /* 0x0000001c03047212 */ /* 0x000fe400078e3cff */
[----:B------:R-:W-:Y:S01]  /*24820*/  LOP3.LUT R135, R76, 0x380, RZ, 0xc0, !PT ;  /* 0x000003804c877812 */ /* 0x000fe200078ec0ff */
[----:B------:R-:W1:Y:S01]  /*24830*/  LDC R28, c[0x0][0xbe8] ;  /* 0x0002fa00ff1c7b82 */ /* 0x000e620000000800 */
[----:B------:R-:W-:Y:S02]  /*24840*/  MOV R3, R12 ;  /* 0x0000000c00037202 */ /* 0x000fe40000000f00 */
[----:B------:R-:W-:Y:S02]  /*24850*/  MOV R25, R14 ;  /* 0x0000000e00197202 */ /* 0x000fe40000000f00 */
[----:B------:R-:W-:-:S02]  /*24860*/  LOP3.LUT R72, R176, R72, RZ, 0x3c, !PT ;  /* 0x00000048b0487212 */ /* 0x000fc400078e3cff */
[----:B------:R-:W-:Y:S02]  /*24870*/  F2FP.F16.F32.PACK_AB R12, R41, R158 ;  /* 0x0000009e290c723e */ /* 0x000fe400000000ff */
[----:B0-----:R-:W-:Y:S02]  /*24880*/  F2FP.F16.F32.PACK_AB R8, R33, R32 ;  /* 0x000000202108723e */ /* 0x001fe400000000ff */
[----:B------:R-:W-:Y:S02]  /*24890*/  F2FP.F16.F32.PACK_AB R9, R35, R34 ;  /* 0x000000222309723e */ /* 0x000fe400000000ff */
[----:B------:R-:W-:Y:S02]  /*248a0*/  F2FP.F16.F32.PACK_AB R10, R37, R24 ;  /* 0x00000018250a723e */ /* 0x000fe400000000ff */
[----:B------:R-:W-:Y:S02]  /*248b0*/  F2FP.F16.F32.PACK_AB R11, R39, R38 ;  /* 0x00000026270b723e */ /* 0x000fe400000000ff */
[----:B------:R-:W-:-:S02]  /*248c0*/  F2FP.F16.F32.PACK_AB R13, R43, R42 ;  /* 0x0000002a2b0d723e */ /* 0x000fc400000000ff */
[----:B------:R-:W-:Y:S02]  /*248d0*/  F2FP.F16.F32.PACK_AB R14, R45, R159 ;  /* 0x0000009f2d0e723e */ /* 0x000fe400000000ff */
[----:B------:R-:W-:Y:S02]  /*248e0*/  F2FP.F16.F32.PACK_AB R15, R47, R46 ;  /* 0x0000002e2f0f723e */ /* 0x000fe400000000ff */
[----:B------:R-:W-:Y:S02]  /*248f0*/  LOP3.LUT R68, R177, R68, RZ, 0x3c, !PT ;  /* 0x00000044b1447212 */ /* 0x000fe400078e3cff */
[----:B------:R-:W-:Y:S02]  /*24900*/  LOP3.LUT R176, R84, 0x380, RZ, 0xc0, !PT ;  /* 0x0000038054b07812 */ /* 0x000fe400078ec0ff */
[----:B------:R-:W-:Y:S02]  /*24910*/  LOP3.LUT R26, R105, R128, RZ, 0x3c, !PT ;  /* 0x00000080691a7212 */ /* 0x000fe400078e3cff */
[----:B------:R-:W-:Y:S01]  /*24920*/  LOP3.LUT R177, R88, 0x380, RZ, 0xc0, !PT ;  /* 0x0000038058b17812 */ /* 0x000fe200078ec0ff */
[----:B------:R-:W-:Y:S01]  /*24930*/  STSM.16.M88.4 [R3], R8 ;  /* 0x0000000803007844 */ /* 0x000fe20000000200 */
[----:B------:R-:W-:-:S02]  /*24940*/  SHF.R.U64 R135, R135, 0x3, RZ ;  /* 0x0000000387877819 */ /* 0x000fc400000012ff */
[----:B------:R-:W-:Y:S01]  /*24950*/  MOV R4, R4 ;  /* 0x0000000400047202 */ /* 0x000fe20000000f00 */
[----:B------:R0:W-:Y:S01]  /*24960*/  STSM.16.M88.4 [R25], R12 ;  /* 0x0000000c19007844 */ /* 0x0001e20000000200 */
[----:B------:R-:W-:Y:S02]  /*24970*/  SHF.R.U64 R176, R176, 0x3, RZ ;  /* 0x00000003b0b07819 */ /* 0x000fe400000012ff */
[----:B------:R-:W-:Y:S01]  /*24980*/  MOV R2, R26 ;  /* 0x0000001a00027202 */ /* 0x000fe20000000f00 */
[----:B------:R-:W2:Y:S01]  /*24990*/  S2R R5, SR_TID.X ;  /* 0x0000000000057919 */ /* 0x000ea20000002100 */
[----:B------:R-:W-:Y:S02]  /*249a0*/  SHF.R.U64 R177, R177, 0x3, RZ ;  /* 0x00000003b1b17819 */ /* 0x000fe400000012ff */
[----:B------:R-:W-:Y:S02]  /*249b0*/  MOV R60, R60 ;  /* 0x0000003c003c7202 */ /* 0x000fe40000000f00 */
[----:B------:R-:W-:-:S02]  /*249c0*/  F2FP.F16.F32.PACK_AB R24, R49, R160 ;  /* 0x000000a03118723e */ /* 0x000fc400000000ff */
[----:B------:R-:W-:Y:S02]  /*249d0*/  F2FP.F16.F32.PACK_AB R26, R53, R161 ;  /* 0x000000a1351a723e */ /* 0x000fe400000000ff */
[----:B------:R-:W-:Y:S02]  /*249e0*/  F2FP.F16.F32.PACK_AB R27, R55, R54 ;  /* 0x00000036371b723e */ /* 0x000fe400000000ff */
[----:B------:R-:W-:Y:S02]  /*249f0*/  LOP3.LUT R76, R135, R76, RZ, 0x3c, !PT ;  /* 0x0000004c874c7212 */ /* 0x000fe400078e3cff */
[----:B0-----:R-:W-:Y:S02]  /*24a00*/  F2FP.F16.F32.PACK_AB R25, R51, R50 ;  /* 0x000000323319723e */ /* 0x001fe400000000ff */
[----:B------:R-:W-:Y:S02]  /*24a10*/  MOV R64, R64 ;  /* 0x0000004000407202 */ /* 0x000fe40000000f00 */
[----:B------:R-:W-:-:S02]  /*24a20*/  F2FP.F16.F32.PACK_AB R32, R57, R162 ;  /* 0x000000a23920723e */ /* 0x000fc400000000ff */
[----:B------:R-:W-:Y:S02]  /*24a30*/  F2FP.F16.F32.PACK_AB R33, R59, R58 ;  /* 0x0000003a3b21723e */ /* 0x000fe400000000ff */
[----:B------:R-:W-:Y:S02]  /*24a40*/  F2FP.F16.F32.PACK_AB R34, R36, R163 ;  /* 0x000000a32422723e */ /* 0x000fe400000000ff */
[----:B------:R-:W-:Y:S02]  /*24a50*/  F2FP.F16.F32.PACK_AB R35, R63, R62 ;  /* 0x0000003e3f23723e */ /* 0x000fe400000000ff */
[----:B------:R-:W-:Y:S02]  /*24a60*/  MOV R68, R68 ;  /* 0x0000004400447202 */ /* 0x000fe40000000f00 */
[----:B------:R-:W-:Y:S02]  /*24a70*/  F2FP.F16.F32.PACK_AB R8, R40, R164 ;  /* 0x000000a42808723e */ /* 0x000fe400000000ff */
[----:B------:R-:W-:-:S02]  /*24a80*/  F2FP.F16.F32.PACK_AB R9, R67, R66 ;  /* 0x000000424309723e */ /* 0x000fc400000000ff */
[----:B------:R-:W-:Y:S02]  /*24a90*/  F2FP.F16.F32.PACK_AB R10, R44, R165 ;  /* 0x000000a52c0a723e */ /* 0x000fe400000000ff */
[----:B------:R-:W-:Y:S02]  /*24aa0*/  F2FP.F16.F32.PACK_AB R11, R71, R70 ;  /* 0x00000046470b723e */ /* 0x000fe400000000ff */
[----:B------:R-:W-:Y:S01]  /*24ab0*/  LOP3.LUT R84, R176, R84, RZ, 0x3c, !PT ;  /* 0x00000054b0547212 */ /* 0x000fe200078e3cff */
[----:B------:R-:W-:Y:S01]  /*24ac0*/  STSM.16.M88.4 [R60], R24 ;  /* 0x000000183c007844 */ /* 0x000fe20000000200 */
[----:B------:R-:W-:Y:S02]  /*24ad0*/  LOP3.LUT R135, R96, 0x380, RZ, 0xc0, !PT ;  /* 0x0000038060877812 */ /* 0x000fe400078ec0ff */
[----:B------:R-:W-:Y:S02]  /*24ae0*/  LOP3.LUT R88, R177, R88, RZ, 0x3c, !PT ;  /* 0x00000058b1587212 */ /* 0x000fe400078e3cff */
[----:B------:R-:W-:-:S02]  /*24af0*/  MOV R72, R72 ;  /* 0x0000004800487202 */ /* 0x000fc40000000f00 */
[----:B------:R-:W-:Y:S02]  /*24b00*/  F2FP.F16.F32.PACK_AB R12, R48, R166 ;  /* 0x000000a6300c723e */ /* 0x000fe400000000ff */
[----:B------:R-:W-:Y:S02]  /*24b10*/  F2FP.F16.F32.PACK_AB R13, R75, R74 ;  /* 0x0000004a4b0d723e */ /* 0x000fe400000000ff */
[----:B------:R-:W-:Y:S02]  /*24b20*/  F2FP.F16.F32.PACK_AB R14, R52, R167 ;  /* 0x000000a7340e723e */ /* 0x000fe400000000ff */
[----:B------:R-:W-:Y:S01]  /*24b30*/  F2FP.F16.F32.PACK_AB R15, R79, R78 ;  /* 0x0000004e4f0f723e */ /* 0x000fe200000000ff */
[----:B------:R-:W-:Y:S01]  /*24b40*/  STSM.16.M88.4 [R64], R32 ;  /* 0x0000002040007844 */ /* 0x000fe20000000200 */
[----:B------:R-:W-:Y:S02]  /*24b50*/  MOV R76, R76 ;  /* 0x0000004c004c7202 */ /* 0x000fe40000000f00 */
[----:B------:R-:W-:-:S02]  /*24b60*/  F2FP.F16.F32.PACK_AB R36, R56, R168 ;  /* 0x000000a83824723e */ /* 0x000fc400000000ff */
[----:B------:R-:W-:Y:S02]  /*24b70*/  F2FP.F16.F32.PACK_AB R37, R83, R82 ;  /* 0x000000525325723e */ /* 0x000fe400000000ff */
[----:B------:R-:W-:Y:S02]  /*24b80*/  F2FP.F16.F32.PACK_AB R38, R152, R169 ;  /* 0x000000a99826723e */ /* 0x000fe400000000ff */
[----:B------:R-:W-:Y:S01]  /*24b90*/  F2FP.F16.F32.PACK_AB R39, R87, R86 ;  /* 0x000000565727723e */ /* 0x000fe200000000ff */
[----:B------:R0:W-:Y:S01]  /*24ba0*/  STSM.16.M88.4 [R68], R8 ;  /* 0x0000000844007844 */ /* 0x0001e20000000200 */
[----:B------:R-:W-:Y:S02]  /*24bb0*/  MOV R80, R80 ;  /* 0x0000005000507202 */ /* 0x000fe40000000f00 */
[----:B------:R-:W-:Y:S02]  /*24bc0*/  F2FP.F16.F32.PACK_AB R40, R153, R170 ;  /* 0x000000aa9928723e */ /* 0x000fe400000000ff */
[----:B------:R-:W-:-:S02]  /*24bd0*/  F2FP.F16.F32.PACK_AB R41, R91, R90 ;  /* 0x0000005a5b29723e */ /* 0x000fc400000000ff */
[----:B------:R-:W-:Y:S02]  /*24be0*/  F2FP.F16.F32.PACK_AB R42, R154, R171 ;  /* 0x000000ab9a2a723e */ /* 0x000fe400000000ff */
[----:B------:R-:W-:Y:S02]  /*24bf0*/  F2FP.F16.F32.PACK_AB R43, R95, R94 ;  /* 0x0000005e5f2b723e */ /* 0x000fe400000000ff */
[----:B------:R-:W-:Y:S02]  /*24c00*/  MOV R84, R84 ;  /* 0x0000005400547202 */ /* 0x000fe40000000f00 */
[----:B------:R-:W-:Y:S02]  /*24c10*/  F2FP.F16.F32.PACK_AB R44, R155, R172 ;  /* 0x000000ac9b2c723e */ /* 0x000fe400000000ff */
[----:B------:R-:W-:Y:S02]  /*24c20*/  F2FP.F16.F32.PACK_AB R45, R99, R98 ;  /* 0x00000062632d723e */ /* 0x000fe400000000ff */
[----:B------:R-:W-:-:S02]  /*24c30*/  F2FP.F16.F32.PACK_AB R46, R156, R173 ;  /* 0x000000ad9c2e723e */ /* 0x000fc400000000ff */
[----:B------:R-:W-:Y:S01]  /*24c40*/  F2FP.F16.F32.PACK_AB R47, R103, R102 ;  /* 0x00000066672f723e */ /* 0x000fe200000000ff */
[----:B------:R3:W-:Y:S01]  /*24c50*/  STSM.16.M88.4 [R72], R12 ;  /* 0x0000000c48007844 */ /* 0x0007e20000000200 */
[----:B------:R-:W-:Y:S01]  /*24c60*/  SHF.R.U64 R135, R135, 0x3, RZ ;  /* 0x0000000387877819 */ /* 0x000fe200000012ff */
[----:B----4-:R-:W-:Y:S01]  /*24c70*/  IMAD.SHL.U32 R3, R179, 0x4, RZ ;  /* 0x00000004b3037824 */ /* 0x010fe200078e00ff */
[----:B------:R-:W-:Y:S02]  /*24c80*/  MOV R88, R88 ;  /* 0x0000005800587202 */ /* 0x000fe40000000f00 */
[----:B0-----:R-:W-:Y:S02]  /*24c90*/  F2FP.F16.F32.PACK_AB R8, R157, R174 ;  /* 0x000000ae9d08723e */ /* 0x001fe400000000ff */
[----:B------:R-:W-:Y:S02]  /*24ca0*/  F2FP.F16.F32.PACK_AB R9, R107, R106 ;  /* 0x0000006a6b09723e */ /* 0x000fe400000000ff */
[----:B------:R-:W-:-:S02]  /*24cb0*/  F2FP.F16.F32.PACK_AB R10, R109, R108 ;  /* 0x0000006c6d0a723e */ /* 0x000fc400000000ff */
[----:B------:R-:W-:Y:S01]  /*24cc0*/  F2FP.F16.F32.PACK_AB R11, R111, R110 ;  /* 0x0000006e6f0b723e */ /* 0x000fe200000000ff */
[----:B------:R-:W-:Y:S01]  /*24cd0*/  STSM.16.M88.4 [R76], R36 ;  /* 0x000000244c007844 */ /* 0x000fe20000000200 */
[----:B------:R-:W-:Y:S02]  /*24ce0*/  SHF.R.S32.HI R82, RZ, 0x1f, R179 ;  /* 0x0000001fff527819 */ /* 0x000fe400000114b3 */
[----:B------:R-:W-:Y:S01]  /*24cf0*/  LOP3.LUT R96, R135, R96, RZ, 0x3c, !PT ;  /* 0x0000006087607212 */ /* 0x000fe200078e3cff */
[----:B------:R-:W-:Y:S01]  /*24d00*/  STSM.16.M88.4 [R80], R40 ;  /* 0x0000002850007844 */ /* 0x000fe20000000200 */
[----:B------:R-:W-:-:S03]  /*24d10*/  MOV R92, R92 ;  /* 0x0000005c005c7202 */ /* 0x000fc60000000f00 */
[----:B------:R-:W-:Y:S01]  /*24d20*/  STSM.16.M88.4 [R84], R44 ;  /* 0x0000002c54007844 */ /* 0x000fe20000000200 */
[----:B---3--:R-:W-:-:S03]  /*24d30*/  F2FP.F16.F32.PACK_AB R12, R113, R112 ;  /* 0x00000070710c723e */ /* 0x008fc600000000ff */
[----:B------:R0:W-:Y:S01]  /*24d40*/  STSM.16.M88.4 [R88], R8 ;  /* 0x0000000858007844 */ /* 0x0001e20000000200 */
[----:B------:R-:W-:Y:S02]  /*24d50*/  F2FP.F16.F32.PACK_AB R13, R115, R114 ;  /* 0x00000072730d723e */ /* 0x000fe400000000ff */
[----:B------:R-:W-:Y:S02]  /*24d60*/  F2FP.F16.F32.PACK_AB R14, R117, R116 ;  /* 0x00000074750e723e */ /* 0x000fe400000000ff */
[----:B------:R-:W-:Y:S02]  /*24d70*/  F2FP.F16.F32.PACK_AB R15, R119, R118 ;  /* 0x00000076770f723e */ /* 0x000fe400000000ff */
[----:B------:R-:W-:Y:S02]  /*24d80*/  MOV R96, R96 ;  /* 0x0000006000607202 */ /* 0x000fe40000000f00 */
[----:B------:R-:W-:Y:S02]  /*24d90*/  F2FP.F16.F32.PACK_AB R24, R121, R120 ;  /* 0x000000787918723e */ /* 0x000fe400000000ff */
[----:B------:R-:W-:-:S02]  /*24da0*/  F2FP.F16.F32.PACK_AB R25, R123, R122 ;  /* 0x0000007a7b19723e */ /* 0x000fc400000000ff */
[----:B------:R-:W-:Y:S02]  /*24db0*/  F2FP.F16.F32.PACK_AB R26, R125, R124 ;  /* 0x0000007c7d1a723e */ /* 0x000fe400000000ff */
[----:B0-----:R-:W-:Y:S02]  /*24dc0*/  SHF.L.U64.HI R11, R179, 0x2, R82 ;  /* 0x00000002b30b7819 */ /* 0x001fe40000010252 */
[----:B------:R-:W-:Y:S02]  /*24dd0*/  IADD3 R8, P1, R3, UR4, RZ ;  /* 0x0000000403087c10 */ /* 0x000fe4000ff3e0ff */
[----:B------:R-:W-:Y:S02]  /*24de0*/  F2FP.F16.F32.PACK_AB R27, R127, R126 ;  /* 0x0000007e7f1b723e */ /* 0x000fe400000000ff */
[----:B------:R-:W-:Y:S02]  /*24df0*/  ISETP.NE.U32.AND P0, PT, RZ, UR4, PT ;  /* 0x00000004ff007c0c */ /* 0x000fe4000bf05070 */
[----:B------:R-:W-:-:S02]  /*24e00*/  MOV R100, R100 ;  /* 0x0000006400647202 */ /* 0x000fc40000000f00 */
        /* <DEDUP_REMOVED lines=8> */
[----:B------:R-:W-:Y:S01]  /*24e90*/  IADD3.X R9, R11, UR5, RZ, P1, !PT ;  /* 0x000000050b097c10 */ /* 0x000fe20008ffe4ff */
[----:B------:R0:W-:Y:S01]  /*24ea0*/  STSM.16.M88.4 [R92], R12 ;  /* 0x0000000c5c007844 */ /* 0x0001e20000000200 */
[----:B-1----:R-:W-:Y:S02]  /*24eb0*/  ISETP.NE.AND P1, PT, R28, 0x1, PT ;  /* 0x000000011c00780c */ /* 0x002fe40003f25270 */
[----:B------:R-:W-:Y:S01]  /*24ec0*/  ISETP.NE.AND.EX P0, PT, RZ, UR5, PT, P0 ;  /* 0x00000005ff007c0c */ /* 0x000fe2000bf05300 */
[----:B------:R-:W-:Y:S01]  /*24ed0*/  STSM.16.M88.4 [R96], R24 ;  /* 0x0000001860007844 */ /* 0x000fe20000000200 */
[----:B------:R-:W-:-:S02]  /*24ee0*/  ULDC.64 UR4, c[0x0][0xc08] ;  /* 0x0003020000047ab9 */ /* 0x000fc40000000a00 */
[----:B------:R-:W-:Y:S01]  /*24ef0*/  ISETP.NE.U32.AND P2, PT, RZ, UR4, PT ;  /* 0x00000004ff007c0c */ /* 0x000fe2000bf45070 */
[----:B------:R-:W-:Y:S04]  /*24f00*/  STSM.16.M88.4 [R100], R32 ;  /* 0x0000002064007844 */ /* 0x000fe80000000200 */
[----:B------:R1:W-:Y:S01]  /*24f10*/  STSM.16.M88.4 [R4], R36 ;  /* 0x0000002404007844 */ /* 0x0003e20000000200 */
[----:B------:R-:W-:-:S03]  /*24f20*/  ISETP.NE.AND.EX P2, PT, RZ, UR5, PT, P2 ;  /* 0x00000005ff007c0c */ /* 0x000fc6000bf45320 */
[----:B------:R3:W-:Y:S01]  /*24f30*/  STSM.16.M88.4 [R2], R144 ;  /* 0x0000009002007844 */ /* 0x0007e20000000200 */
[----:B--2---:R-:W-:Y:S01]  /*24f40*/  IADD3 R5, R5, -0x80, RZ ;  /* 0xffffff8005057810 */ /* 0x004fe20007ffe0ff */
[----:B0-----:R-:W0:Y:S08]  /*24f50*/  @P1 LDC R15, c[0x0][0xbf0] ;  /* 0x0002fc00ff0f1b82 */ /* 0x001e300000000800 */
[----:B-1----:R-:W1:Y:S01]  /*24f60*/  @P1 LDC R4, c[0x0][0xbec] ;  /* 0x0002fb00ff041b82 */ /* 0x002e620000000800 */
[----:B---3--:R-:W-:-:S04]  /*24f70*/  SHF.R.S32.HI R2, RZ, 0x1f, R5 ;  /* 0x0000001fff027819 */ /* 0x008fc80000011405 */
[CC--:B------:R-:W-:Y:S02]  /*24f80*/  LEA.HI R7, R2.reuse, R5.reuse, RZ, 0x3 ;  /* 0x0000000502077211 */ /* 0x0c0fe400078f18ff */
[----:B------:R-:W-:Y:S01]  /*24f90*/  LEA.HI R10, R2, R5, RZ, 0x7 ;  /* 0x00000005020a7211 */ /* 0x000fe200078f38ff */
[----:B------:R-:W-:Y:S01]  /*24fa0*/  BAR.SYNC.DEFER_BLOCKING 0x1, 0x100 ;  /* 0x0044000000007b1d */ /* 0x000fe20000010000 */
[----:B------:R-:W-:Y:S01]  /*24fb0*/  @P2 IADD3 R2, P3, R3, UR4, RZ ;  /* 0x0000000403022c10 */ /* 0x000fe2000ff7e0ff */
[----:B------:R-:W-:Y:S01]  /*24fc0*/  IMAD.MOV.U32 R81, RZ, RZ, RZ ;  /* 0x000000ffff517224 */ /* 0x000fe200078e00ff */
[----:B------:R-:W-:-:S03]  /*24fd0*/  LOP3.LUT R14, R7, 0xfffffff8, RZ, 0xc0, !PT ;  /* 0xfffffff8070e7812 */ /* 0x000fc600078ec0ff */
[----:B------:R-:W-:Y:S01]  /*24fe0*/  ULDC UR4, c[0x0][0xa88] ;  /* 0x0002a20000047ab9 */ /* 0x000fe20000000800 */
[----:B------:R-:W-:Y:S01]  /*24ff0*/  @P2 IADD3.X R3, R11, UR5, RZ, P3, !PT ;  /* 0x000000050b032c10 */ /* 0x000fe20009ffe4ff */
[----:B------:R-:W-:Y:S01]  /*25000*/  IMAD.U32 R7, RZ, RZ, UR4 ;  /* 0x00000004ff077e24 */ /* 0x000fe2000f8e00ff */
[----:B------:R-:W-:Y:S01]  /*25010*/  LOP3.LUT R12, R10, 0xffffff80, RZ, 0xc0, !PT ;  /* 0xffffff800a0c7812 */ /* 0x000fe200078ec0ff */
[C---:B------:R-:W-:Y:S01]  /*25020*/  IMAD.IADD R83, R5.reuse, 0x1, -R14 ;  /* 0x0000000105537824 */ /* 0x040fe200078e0a0e */
[----:B------:R-:W-:Y:S02]  /*25030*/  IADD3 R25, R180, R178, RZ ;  /* 0x000000b2b4197210 */ /* 0x000fe40007ffe0ff */
[----:B------:R-:W-:Y:S01]  /*25040*/  SHF.R.S32.HI R27, RZ, 0x7, R10 ;  /* 0x00000007ff1b7819 */ /* 0x000fe2000001140a */
[----:B------:R-:W-:Y:S01]  /*25050*/  IMAD.IADD R12, R5, 0x1, -R12 ;  /* 0x00000001050c7824 */ /* 0x000fe200078e0a0c */
[----:B------:R2:W5:Y:S04]  /*25060*/  @P0 LDG.E R81, desc[UR6][R8.64] ;  /* 0x0000000608510981 */ /* 0x000568000c1e1900 */
[----:B------:R2:W5:Y:S01]  /*25070*/  @P2 LDG.E R7, desc[UR6][R2.64] ;  /* 0x0000000602072981 */ /* 0x000562000c1e1900 */
[----:B------:R-:W-:Y:S05]  /*25080*/  @P2 BRA `(.L_x_2937) ;  /* 0x0000000000142947 */ /* 0x000fea0003800000 */
[----:B------:R-:W-:Y:S05]  /*25090*/  @!P0 BRA `(.L_x_2937) ;  /* 0x0000000000108947 */ /* 0x000fea0003800000 */
[----:B------:R-:W-:Y:S02]  /*250a0*/  ULDC.64 UR4, c[0x0][0x208] ;  /* 0x0000820000047ab9 */ /* 0x000fe40000000a00 */
[----:B--2---:R-:W2:Y:S04]  /*250b0*/  LDG.E R2, desc[UR4][R8.64] ;  /* 0x0000000408027981 */ /* 0x004ea8000c1e1900 */
[----:B-----5:R-:W2:Y:S02]  /*250c0*/  LDG.E R7, desc[UR4][R8.64+0x4] ;  /* 0x0000040408077981 */ /* 0x020ea4000c1e1900 */
[----:B--2---:R-:W-:-:S07]  /*250d0*/  IMAD.IADD R7, R7, 0x1, -R2 ;  /* 0x0000000107077824 */ /* 0x004fce00078e0a02 */
.L_x_2937:
[----:B------:R-:W3:Y:S01]  /*250e0*/  LDL.LU R88, [R1+0x80] ;  /* 0x0000800001587983 */ /* 0x000ee20000300800 */
[----:B------:R-:W-:Y:S01]  /*250f0*/  ULDC.64 UR4, c[0x0][0xb90] ;  /* 0x0002e40000047ab9 */ /* 0x000fe20000000a00 */
[----:B-12---:R-:W-:Y:S01]  /*25100*/  @P1 IMAD.HI.U32 R8, R25, R4, RZ ;  /* 0x0000000419081227 */ /* 0x006fe200078e00ff */
[--C-:B-----5:R-:W-:Y:S01]  /*25110*/  SHF.R.S32.HI R3, RZ, 0x1f, R81.reuse ;  /* 0x0000001fff037819 */ /* 0x120fe20000011451 */
[----:B------:R-:W1:Y:S01]  /*25120*/  @P1 LDC R86, c[0x0][0xbec] ;  /* 0x0002fb00ff561b82 */ /* 0x000e620000000800 */
[----:B------:R-:W-:Y:S01]  /*25130*/  SEL R80, R179, RZ, !P0 ;  /* 0x000000ffb3507207 */ /* 0x000fe20004000000 */
[----:B------:R-:W-:Y:S01]  /*25140*/  IMAD.MOV.U32 R2, RZ, RZ, R81 ;  /* 0x000000ffff027224 */ /* 0x000fe200078e0051 */
[----:B------:R-:W-:Y:S01]  /*25150*/  SEL R82, R82, RZ, !P0 ;  /* 0x000000ff52527207 */ /* 0x000fe20004000000 */
[----:B------:R-:W-:Y:S01]  /*25160*/  IMAD R11, R220, 0x8, R83 ;  /* 0x00000008dc0b7824 */ /* 0x000fe200078e0253 */
[----:B------:R-:W-:Y:S01]  /*25170*/  LEA.HI R10, R10, R27, RZ, 0x1 ;  /* 0x0000001b0a0a7211 */ /* 0x000fe200078f08ff */
[----:B------:R-:W-:Y:S01]  /*25180*/  IMAD.MOV.U32 R9, RZ, RZ, R25 ;  /* 0x000000ffff097224 */ /* 0x000fe200078e0019 */
[----:B0-----:R-:W-:Y:S01]  /*25190*/  @P1 SHF.R.U32.HI R9, RZ, R15, R8 ;  /* 0x0000000fff091219 */ /* 0x001fe20000011608 */
[----:B------:R-:W0:Y:S01]  /*251a0*/  @P1 LDC R87, c[0x0][0xbf0] ;  /* 0x0002fc00ff571b82 */ /* 0x000e220000000800 */
[----:B------:R-:W-:Y:S01]  /*251b0*/  SHF.L.U32 R11, R11, 0x3, RZ ;  /* 0x000000030b0b7819 */ /* 0x000fe200000006ff */
[----:B------:R-:W-:Y:S01]  /*251c0*/  ULDC.64 UR6, c[0x0][0x208] ;  /* 0x0000820000067ab9 */ /* 0x000fe20000000a00 */
[----:B------:R-:W-:-:S02]  /*251d0*/  SHF.R.S32.HI R15, RZ, 0x1f, R12 ;  /* 0x0000001fff0f7819 */ /* 0x000fc4000001140c */
[----:B------:R-:W-:Y:S01]  /*251e0*/  LOP3.LUT R10, R10, 0x3fffffe, RZ, 0xc0, !PT ;  /* 0x03fffffe0a0a7812 */ /* 0x000fe200078ec0ff */
[----:B------:R-:W-:Y:S01]  /*251f0*/  IMAD.WIDE R20, R11, 0x2, R20 ;  /* 0x000000020b147825 */ /* 0x000fe200078e0214 */
[----:B------:R-:W-:Y:S02]  /*25200*/  IADD3 R11, -R9, RZ, RZ ;  /* 0x000000ff090b7210 */ /* 0x000fe40007ffe1ff */
[-C--:B------:R-:W-:Y:S01]  /*25210*/  LEA.HI R8, R15, R12.reuse, RZ, 0x2 ;  /* 0x0000000c0f087211 */ /* 0x080fe200078f10ff */
[----:B------:R-:W-:Y:S01]  /*25220*/  IMAD.IADD R27, R27, 0x1, -R10 ;  /* 0x000000011b1b7824 */ /* 0x000fe200078e0a0a */
[----:B------:R-:W-:Y:S01]  /*25230*/  LEA.HI R14, R15, R12, RZ, 0x5 ;  /* 0x0000000c0f0e7211 */ /* 0x000fe200078f28ff */
[----:B------:R-:W-:Y:S01]  /*25240*/  IMAD R11, R28, R11, R25 ;  /* 0x0000000b1c0b7224 */ /* 0x000fe200078e0219 */
[--C-:B------:R-:W-:Y:S02]  /*25250*/  SHF.R.S32.HI R10, RZ, 0x2, R8.reuse ;  /* 0x00000002ff0a7819 */ /* 0x100fe40000011408 */
[----:B------:R-:W-:-:S02]  /*25260*/  SHF.R.S32.HI R25, RZ, 0x1f, R8 ;  /* 0x0000001fff197819 */ /* 0x000fc40000011408 */
[----:B------:R-:W-:Y:S02]  /*25270*/  SHF.R.S32.HI R14, RZ, 0x5, R14 ;  /* 0x00000005ff0e7819 */ /* 0x000fe4000001140e */
[----:B------:R-:W-:Y:S02]  /*25280*/  LEA.HI R25, R25, R10, RZ, 0x3 ;  /* 0x0000000a19197211 */ /* 0x000fe400078f18ff */
[----:B------:R-:W-:Y:S02]  /*25290*/  IADD3 R33, P4, R20, 0x4000, RZ ;  /* 0x0000400014217810 */ /* 0x000fe40007f9e0ff */
[----:B------:R-:W-:Y:S02]  /*252a0*/  LOP3.LUT R25, R25, 0xfffffff8, RZ, 0xc0, !PT ;  /* 0xfffffff819197812 */ /* 0x000fe400078ec0ff */
[----:B------:R-:W-:Y:S02]  /*252b0*/  LOP3.LUT P0, RZ, R12, 0x3, RZ, 0xc0, !PT ;  /* 0x000000030cff7812 */ /* 0x000fe4000780c0ff */
[----:B------:R-:W-:Y:S01]  /*252c0*/  LOP3.LUT R32, R33, 0x380, RZ, 0xc0, !PT ;  /* 0x0000038021207812 */ /* 0x000fe200078ec0ff */
[----:B------:R-:W-:-:S03]  /*252d0*/  IMAD.IADD R25, R10, 0x1, -R25 ;  /* 0x000000010a197824 */ /* 0x000fc600078e0a19 */
[----:B------:R-:W-:Y:S01]  /*252e0*/  SHF.R.U64 R32, R32, 0x3, RZ ;  /* 0x0000000320207819 */ /* 0x000fe200000012ff */
[----:B------:R-:W-:Y:S01]  /*252f0*/  IMAD R14, R14, 0x10, R25 ;  /* 0x000000100e0e7824 */ /* 0x000fe200078e0219 */
[----:B------:R-:W-:Y:S02]  /*25300*/  IADD3 R25, P5, R20, 0x3000, RZ ;  /* 0x0000300014197810 */ /* 0x000fe40007fbe0ff */
[----:B------:R-:W-:Y:S01]  /*25310*/  LOP3.LUT R32, R32, R33, RZ, 0x3c, !PT ;  /* 0x0000002120207212 */ /* 0x000fe200078e3cff */
[----:B------:R-:W-:Y:S01]  /*25320*/  IMAD R14, R27, 0x40, R14 ;  /* 0x000000401b0e7824 */ /* 0x000fe200078e020e */
[----:B------:R-:W-:Y:S01]  /*25330*/  LOP3.LUT R24, R25, 0x380, RZ, 0xc0, !PT ;  /* 0x0000038019187812 */ /* 0x000fe200078ec0ff */
[----:B------:R-:W-:Y:S01]  /*25340*/  IMAD.X R33, RZ, RZ, R21, P4 ;  /* 0x000000ffff217224 */ /* 0x000fe200020e0615 */
[----:B------:R-:W-:Y:S02]  /*25350*/  IADD3 R53, P4, R20, 0x9000, RZ ;  /* 0x0000900014357810 */ /* 0x000fe40007f9e0ff */
[----:B------:R-:W-:-:S02]  /*25360*/  SHF.R.U64 R24, R24, 0x3, RZ ;  /* 0x0000000318187819 */ /* 0x000fc400000012ff */
[----:B------:R-:W-:Y:S02]  /*25370*/  LOP3.LUT R52, R53, 0x380, RZ, 0xc0, !PT ;  /* 0x0000038035347812 */ /* 0x000fe400078ec0ff */
[----:B------:R-:W-:Y:S01]  /*25380*/  LOP3.LUT R24, R24, R25, RZ, 0x3c, !PT ;  /* 0x0000001918187212 */ /* 0x000fe200078e3cff */
[----:B------:R-:W-:Y:S01]  /*25390*/  IMAD.X R25, RZ, RZ, R21, P5 ;  /* 0x000000ffff197224 */ /* 0x000fe200028e0615 */
[----:B------:R-:W-:Y:S02]  /*253a0*/  IADD3 R49, P5, R20, 0x8000, RZ ;  /* 0x0000800014317810 */ /* 0x000fe40007fbe0ff */
[----:B------:R-:W-:Y:S02]  /*253b0*/  SHF.R.U64 R52, R52, 0x3, RZ ;  /* 0x0000000334347819 */ /* 0x000fe400000012ff */
[----:B------:R-:W-:Y:S02]  /*253c0*/  LOP3.LUT R48, R49, 0x380, RZ, 0xc0, !PT ;  /* 0x0000038031307812 */ /* 0x000fe400078ec0ff */
[----:B------:R-:W-:-:S02]  /*253d0*/  LOP3.LUT R52, R52, R53, RZ, 0x3c, !PT ;  /* 0x0000003534347212 */ /* 0x000fc400078e3cff */
[----:B------:R-:W-:Y:S02]  /*253e0*/  SHF.R.U64 R48, R48, 0x3, RZ ;  /* 0x0000000330307819 */ /* 0x000fe400000012ff */
[----:B------:R-:W-:Y:S02]  /*253f0*/  IADD3.X R53, RZ, R21, RZ, P4, !PT ;  /* 0x00000015ff357210 */ /* 0x000fe400027fe4ff */
[----:B------:R-:W-:Y:S01]  /*25400*/  LOP3.LUT R48, R48, R49, RZ, 0x3c, !PT ;  /* 0x0000003130307212 */ /* 0x000fe200078e3cff */
[----:B------:R-:W-:Y:S01]  /*25410*/  IMAD.X R49, RZ, RZ, R21, P5 ;  /* 0x000000ffff317224 */ /* 0x000fe200028e0615 */
[C---:B------:R-:W-:Y:S02]  /*25420*/  IADD3 R69, P5, R20.reuse, 0xd000, RZ ;  /* 0x0000d00014457810 */ /* 0x040fe40007fbe0ff */
[----:B------:R-:W-:Y:S02]  /*25430*/  IADD3 R73, P4, R20, 0xe000, RZ ;  /* 0x0000e00014497810 */ /* 0x000fe40007f9e0ff */
[----:B------:R-:W-:-:S02]  /*25440*/  LOP3.LUT R68, R69, 0x380, RZ, 0xc0, !PT ;  /* 0x0000038045447812 */ /* 0x000fc400078ec0ff */
[----:B------:R-:W-:Y:S02]  /*25450*/  LOP3.LUT R72, R73, 0x380, RZ, 0xc0, !PT ;  /* 0x0000038049487812 */ /* 0x000fe400078ec0ff */
[----:B------:R-:W-:Y:S02]  /*25460*/  SHF.R.U64 R68, R68, 0x3, RZ ;  /* 0x0000000344447819 */ /* 0x000fe400000012ff */
[----:B------:R-:W-:Y:S01]  /*25470*/  SHF.R.U64 R72, R72, 0x3, RZ ;  /* 0x0000000348487819 */ /* 0x000fe200000012ff */
[----:B------:R-:W-:Y:S01]  /*25480*/  IMAD R85, R83, 0x20, R220 ;  /* 0x0000002053557824 */ /* 0x000fe200078e02dc */
[----:B------:R-:W-:Y:S01]  /*25490*/  LOP3.LUT R68, R68, R69, RZ, 0x3c, !PT ;  /* 0x0000004544447212 */ /* 0x000fe200078e3cff */
[----:B------:R-:W-:Y:S01]  /*254a0*/  IMAD.X R69, RZ, RZ, R21, P5 ;  /* 0x000000ffff457224 */ /* 0x000fe200028e0615 */
[----:B------:R-:W-:Y:S02]  /*254b0*/  LOP3.LUT R72, R72, R73, RZ, 0x3c, !PT ;  /* 0x0000004948487212 */ /* 0x000fe400078e3cff */
[----:B------:R-:W-:-:S02]  /*254c0*/  IADD3.X R73, RZ, R21, RZ, P4, !PT ;  /* 0x00000015ff497210 */ /* 0x000fc400027fe4ff */
[----:B------:R-:W-:Y:S01]  /*254d0*/  IADD3 R85, R178, R85, RZ ;  /* 0x00000055b2557210 */ /* 0x000fe20007ffe0ff */
[----:B------:R-:W-:Y:S01]  /*254e0*/  BSSY B1, `(.L_x_2938) ;  /* 0x00000a8000017945 */ /* 0x000fe20003800000 */
[----:B---3--:R-:W-:-:S05]  /*254f0*/  SHF.R.S32.HI R84, RZ, 0x1f, R88 ;  /* 0x0000001fff547819 */ /* 0x008fca0000011458 */
        /* <DEDUP_REMOVED lines=8> */
[----:B------:R-:W-:Y:S01]  /*25580*/  SHF.R.S32.HI R13, RZ, 0x1f, R9 ;  /* 0x0000001fff0d7819 */ /* 0x000fe20000011409 */
[----:B------:R-:W-:Y:S01]  /*25590*/  ULDC.64 UR4, c[0x0][0xb88] ;  /* 0x0002e20000047ab9 */ /* 0x000fe20000000a00 */
[----:B------:R-:W-:-:S04]  /*255a0*/  IADD3 R4, P2, R9, R4, RZ ;  /* 0x0000000409047210 */ /* 0x000fc80007f5e0ff */
[----:B------:R-:W-:Y:S02]  /*255b0*/  IADD3.X R5, R13, R5, R2, P2, !PT ;  /* 0x000000050d057210 */ /* 0x000fe400017fe402 */
[----:B------:R-:W-:Y:S02]  /*255c0*/  SHF.R.S32.HI R2, RZ, 0x1f, R11 ;  /* 0x0000001fff027819 */ /* 0x000fe4000001140b */
[C---:B------:R-:W-:Y:S01]  /*255d0*/  IADD3 R9, P2, R20.reuse, 0x1000, RZ ;  /* 0x0000100014097810 */ /* 0x040fe20007f5e0ff */
[----:B------:R-:W-:Y:S01]  /*255e0*/  IMAD.WIDE.U32 R4, R11, UR4, R4 ;  /* 0x000000040b047c25 */ /* 0x000fe2000f8e0004 */
[----:B------:R-:W-:Y:S02]  /*255f0*/  IADD3 R13, P6, R20, 0x2000, RZ ;  /* 0x00002000140d7810 */ /* 0x000fe40007fde0ff */
[----:B------:R-:W-:Y:S01]  /*25600*/  LOP3.LUT R8, R9, 0x380, RZ, 0xc0, !PT ;  /* 0x0000038009087812 */ /* 0x000fe200078ec0ff */
[----:B------:R-:W-:Y:S01]  /*25610*/  IMAD R2, R2, UR4, RZ ;  /* 0x0000000402027c24 */ /* 0x000fe2000f8e02ff */
[----:B------:R-:W-:-:S02]  /*25620*/  LOP3.LUT R12, R13, 0x380, RZ, 0xc0, !PT ;  /* 0x000003800d0c7812 */ /* 0x000fc400078ec0ff */
[----:B------:R-:W-:Y:S01]  /*25630*/  SHF.R.U64 R8, R8, 0x3, RZ ;  /* 0x0000000308087819 */ /* 0x000fe200000012ff */
[----:B------:R-:W-:Y:S01]  /*25640*/  IMAD R15, R11, UR5, R2 ;  /* 0x000000050b0f7c24 */ /* 0x000fe2000f8e0202 */
[----:B------:R-:W-:Y:S01]  /*25650*/  ULDC.64 UR4, c[0x0][0xb50] ;  /* 0x0002d40000047ab9 */ /* 0x000fe20000000a00 */
[----:B------:R-:W-:Y:S01]  /*25660*/  SHF.R.U64 R12, R12, 0x3, RZ ;  /* 0x000000030c0c7819 */ /* 0x000fe200000012ff */
[----:B------:R-:W-:Y:S01]  /*25670*/  IMAD R2, R7, R28, RZ ;  /* 0x0000001c07027224 */ /* 0x000fe200078e02ff */
[----:B------:R-:W-:Y:S01]  /*25680*/  LOP3.LUT R8, R8, R9, RZ, 0x3c, !PT ;  /* 0x0000000908087212 */ /* 0x000fe200078e3cff */
[----:B------:R-:W-:Y:S01]  /*25690*/  IMAD.IADD R5, R5, 0x1, R15 ;  /* 0x0000000105057824 */ /* 0x000fe200078e020f */
[----:B------:R-:W-:Y:S01]  /*256a0*/  LEA R10, P3, R4, UR4, 0x2 ;  /* 0x00000004040a7c11 */ /* 0x000fe2000f8610ff */
[----:B------:R-:W-:Y:S01]  /*256b0*/  IMAD.IADD R15, R14, 0x1, R178 ;  /* 0x000000010e0f7824 */ /* 0x000fe200078e02b2 */
[----:B------:R-:W-:Y:S02]  /*256c0*/  IADD3.X R9, RZ, R21, RZ, P2, !PT ;  /* 0x00000015ff097210 */ /* 0x000fe400017fe4ff */
[----:B------:R-:W-:Y:S01]  /*256d0*/  IADD3 R41, P2, R20, 0x6000, RZ ;  /* 0x0000600014297810 */ /* 0x000fe20007f5e0ff */
[----:B------:R-:W-:Y:S01]  /*256e0*/  SHFL.IDX PT, R54, R10, RZ, 0x1c1f ;  /* 0x001c1fff0a367589 */ /* 0x000fe200000e0000 */
[----:B------:R-:W-:Y:S01]  /*256f0*/  LEA.HI.X R4, R4, UR5, R5, 0x2, P3 ;  /* 0x0000000504047c11 */ /* 0x000fe200098f1405 */
[----:B------:R-:W-:Y:S01]  /*25700*/  ULDC.64 UR4, c[0x0][0xaa0] ;  /* 0x0002a80000047ab9 */ /* 0x000fe20000000a00 */
[----:B------:R-:W-:Y:S01]  /*25710*/  IADD3 R37, P3, R20, 0x5000, RZ ;  /* 0x0000500014257810 */ /* 0x000fe20007f7e0ff */
[----:B------:R-:W-:Y:S01]  /*25720*/  SHFL.IDX PT, R58, R10, 0x1, 0x1c1f ;  /* 0x003c1f000a3a7f89 */ /* 0x000fe200000e0000 */
[----:B------:R-:W-:-:S02]  /*25730*/  LOP3.LUT R40, R41, 0x380, RZ, 0xc0, !PT ;  /* 0x0000038029287812 */ /* 0x000fc400078ec0ff */
[----:B------:R-:W-:Y:S01]  /*25740*/  LOP3.LUT R36, R37, 0x380, RZ, 0xc0, !PT ;  /* 0x0000038025247812 */ /* 0x000fe200078ec0ff */
[----:B------:R-:W2:Y:S01]  /*25750*/  SHFL.IDX PT, R55, R4, RZ, 0x1c1f ;  /* 0x001c1fff04377589 */ /* 0x000ea200000e0000 */
[----:B------:R-:W-:Y:S02]  /*25760*/  SHF.R.U64 R40, R40, 0x3, RZ ;  /* 0x0000000328287819 */ /* 0x000fe400000012ff */
[----:B------:R-:W-:Y:S01]  /*25770*/  SHF.R.U64 R36, R36, 0x3, RZ ;  /* 0x0000000324247819 */ /* 0x000fe200000012ff */
[----:B------:R3:W4:Y:S01]  /*25780*/  SHFL.IDX PT, R59, R4, 0x1, 0x1c1f ;  /* 0x003c1f00043b7f89 */ /* 0x00072200000e0000 */
[----:B------:R-:W-:Y:S01]  /*25790*/  LOP3.LUT R40, R40, R41, RZ, 0x3c, !PT ;  /* 0x0000002928287212 */ /* 0x000fe200078e3cff */
[----:B------:R-:W-:Y:S01]  /*257a0*/  IMAD.X R41, RZ, RZ, R21, P2 ;  /* 0x000000ffff297224 */ /* 0x000fe200010e0615 */
[----:B------:R-:W-:Y:S02]  /*257b0*/  IADD3 R61, P2, R20, 0xb000, RZ ;  /* 0x0000b000143d7810 */ /* 0x000fe40007f5e0ff */
[----:B------:R-:W-:-:S02]  /*257c0*/  LOP3.LUT R36, R36, R37, RZ, 0x3c, !PT ;  /* 0x0000002524247212 */ /* 0x000fc400078e3cff */
[----:B------:R-:W-:Y:S01]  /*257d0*/  LOP3.LUT R12, R12, R13, RZ, 0x3c, !PT ;  /* 0x0000000d0c0c7212 */ /* 0x000fe200078e3cff */
[----:B------:R-:W-:Y:S01]  /*257e0*/  IMAD.X R13, RZ, RZ, R21, P6 ;  /* 0x000000ffff0d7224 */ /* 0x000fe200030e0615 */
[----:B------:R-:W-:Y:S02]  /*257f0*/  IADD3.X R37, RZ, R21, RZ, P3, !PT ;  /* 0x00000015ff257210 */ /* 0x000fe40001ffe4ff */
[C---:B------:R-:W-:Y:S02]  /*25800*/  IADD3 R57, P3, R20.reuse, 0xa000, RZ ;  /* 0x0000a00014397810 */ /* 0x040fe40007f7e0ff */
[----:B------:R-:W-:Y:S02]  /*25810*/  LOP3.LUT R60, R61, 0x380, RZ, 0xc0, !PT ;  /* 0x000003803d3c7812 */ /* 0x000fe400078ec0ff */
[----:B------:R-:W-:Y:S02]  /*25820*/  IADD3 R45, P6, R20, 0x7000, RZ ;  /* 0x00007000142d7810 */ /* 0x000fe40007fde0ff */
[----:B------:R-:W-:-:S02]  /*25830*/  LOP3.LUT R56, R57, 0x380, RZ, 0xc0, !PT ;  /* 0x0000038039387812 */ /* 0x000fc400078ec0ff */
[----:B------:R-:W-:Y:S02]  /*25840*/  SHF.R.U64 R60, R60, 0x3, RZ ;  /* 0x000000033c3c7819 */ /* 0x000fe400000012ff */
[----:B------:R-:W-:Y:S02]  /*25850*/  LOP3.LUT R44, R45, 0x380, RZ, 0xc0, !PT ;  /* 0x000003802d2c7812 */ /* 0x000fe400078ec0ff */
[----:B------:R-:W-:Y:S02]  /*25860*/  IADD3 R5, R15, 0x8, RZ ;  /* 0x000000080f057810 */ /* 0x000fe40007ffe0ff */
[----:B------:R-:W-:Y:S02]  /*25870*/  SHF.R.U64 R56, R56, 0x3, RZ ;  /* 0x0000000338387819 */ /* 0x000fe400000012ff */
[----:B------:R-:W-:Y:S01]  /*25880*/  LOP3.LUT R60, R60, R61, RZ, 0x3c, !PT ;  /* 0x0000003d3c3c7212 */ /* 0x000fe200078e3cff */
[----:B------:R-:W-:Y:S01]  /*25890*/  IMAD.X R61, RZ, RZ, R21, P2 ;  /* 0x000000ffff3d7224 */ /* 0x000fe200010e0615 */
[----:B------:R-:W-:-:S02]  /*258a0*/  SHF.R.U64 R44, R44, 0x3, RZ ;  /* 0x000000032c2c7819 */ /* 0x000fc400000012ff */
[-C--:B------:R-:W-:Y:S02]  /*258b0*/  ISETP.GE.OR P2, PT, R15, R2.reuse, P0 ;  /* 0x000000020f00720c */ /* 0x080fe40000746670 */
[----:B------:R-:W-:Y:S02]  /*258c0*/  ISETP.GE.OR P0, PT, R5, R2, P0 ;  /* 0x000000020500720c */ /* 0x000fe40000706670 */
[----:B------:R-:W-:Y:S01]  /*258d0*/  LOP3.LUT R56, R56, R57, RZ, 0x3c, !PT ;  /* 0x0000003938387212 */ /* 0x000fe200078e3cff */
[--C-:B------:R-:W-:Y:S01]  /*258e0*/  IMAD.X R57, RZ, RZ, R21.reuse, P3 ;  /* 0x000000ffff397224 */ /* 0x100fe200018e0615 */
[----:B------:R-:W-:Y:S01]  /*258f0*/  LOP3.LUT R44, R44, R45, RZ, 0x3c, !PT ;  /* 0x0000002d2c2c7212 */ /* 0x000fe200078e3cff */
[----:B------:R-:W-:Y:S01]  /*25900*/  IMAD.X R45, RZ, RZ, R21, P6 ;  /* 0x000000ffff2d7224 */ /* 0x000fe200030e0615 */
[C---:B------:R-:W-:Y:S02]  /*25910*/  IADD3 R7, P3, R20.reuse, 0xf000, RZ ;  /* 0x0000f00014077810 */ /* 0x040fe40007f7e0ff */
[----:B------:R-:W-:-:S02]  /*25920*/  IADD3 R65, P6, R20, 0xc000, RZ ;  /* 0x0000c00014417810 */ /* 0x000fc40007fde0ff */
[----:B------:R-:W-:Y:S01]  /*25930*/  LOP3.LUT R11, R20, 0x380, RZ, 0xc0, !PT ;  /* 0x00000380140b7812 */ /* 0x000fe200078ec0ff */
[----:B--2---:R-:W-:Y:S01]  /*25940*/  @!P2 ST.E desc[UR6][R54.64], R6 ;  /* 0x000000063600a985 */ /* 0x004fe2000c101906 */
[----:B---3--:R-:W-:Y:S01]  /*25950*/  LOP3.LUT R4, R7, 0x380, RZ, 0xc0, !PT ;  /* 0x0000038007047812 */ /* 0x008fe200078ec0ff */
[----:B------:R-:W-:Y:S01]  /*25960*/  IMAD.X R77, RZ, RZ, R21, P3 ;  /* 0x000000ffff4d7224 */ /* 0x000fe200018e0615 */
[----:B------:R-:W-:Y:S01]  /*25970*/  LOP3.LUT R64, R65, 0x380, RZ, 0xc0, !PT ;  /* 0x0000038041407812 */ /* 0x000fe200078ec0ff */
[----:B----4-:R2:W-:Y:S01]  /*25980*/  @!P0 ST.E desc[UR6][R58.64], R0 ;  /* 0x000000003a008985 */ /* 0x0105e2000c101906 */
[----:B------:R-:W-:Y:S02]  /*25990*/  SHF.R.U64 R11, R11, 0x3, RZ ;  /* 0x000000030b0b7819 */ /* 0x000fe400000012ff */
[----:B------:R-:W-:Y:S01]  /*259a0*/  SHF.R.U64 R4, R4, 0x3, RZ ;  /* 0x0000000304047819 */ /* 0x000fe200000012ff */
[----:B------:R-:W5:Y:S01]  /*259b0*/  LD.E.128 R12, desc[UR6][R12.64] ;  /* 0x000000060c0c7980 */ /* 0x000f62000c101d00 */
[----:B------:R-:W-:-:S02]  /*259c0*/  SHF.R.U64 R64, R64, 0x3, RZ ;  /* 0x0000000340407819 */ /* 0x000fc400000012ff */
[----:B------:R-:W-:Y:S01]  /*259d0*/  LOP3.LUT R20, R11, R20, RZ, 0x3c, !PT ;  /* 0x000000140b147212 */ /* 0x000fe200078e3cff */
[----:B------:R-:W5:Y:S01]  /*259e0*/  LD.E.128 R24, desc[UR6][R24.64] ;  /* 0x0000000618187980 */ /* 0x000f62000c101d00 */
[----:B------:R-:W-:Y:S01]  /*259f0*/  LOP3.LUT R64, R64, R65, RZ, 0x3c, !PT ;  /* 0x0000004140407212 */ /* 0x000fe200078e3cff */
[----:B------:R-:W-:Y:S01]  /*25a00*/  IMAD.X R65, RZ, RZ, R21, P6 ;  /* 0x000000ffff417224 */ /* 0x000fe200030e0615 */
[----:B------:R-:W-:Y:S01]  /*25a10*/  LOP3.LUT R76, R4, R7, RZ, 0x3c, !PT ;  /* 0x00000007044c7212 */ /* 0x000fe200078e3cff */
[----:B--2---:R-:W-:Y:S01]  /*25a20*/  IMAD R0, R3, UR4, RZ ;  /* 0x0000000403007c24 */ /* 0x004fe2000f8e02ff */
[----:B------:R2:W5:Y:S03]  /*25a30*/  LD.E.128 R4, desc[UR6][R20.64] ;  /* 0x0000000614047980 */ /* 0x000566000c101d00 */
[C---:B------:R-:W-:Y:S01]  /*25a40*/  IMAD R3, R81.reuse, UR5, R0 ;  /* 0x0000000551037c24 */ /* 0x040fe2000f8e0200 */
[----:B------:R-:W5:Y:S04]  /*25a50*/  LD.E.128 R8, desc[UR6][R8.64] ;  /* 0x0000000608087980 */ /* 0x000f68000c101d00 */
[----:B------:R-:W5:Y:S01]  /*25a60*/  LD.E.128 R32, desc[UR6][R32.64] ;  /* 0x0000000620207980 */ /* 0x000f62000c101d00 */
[----:B--2---:R-:W-:Y:S01]  /*25a70*/  IMAD.WIDE.U32 R20, R81, UR4, RZ ;  /* 0x0000000451147c25 */ /* 0x004fe2000f8e00ff */
[----:B------:R-:W-:-:S02]  /*25a80*/  ULDC.64 UR4, c[0x0][0xae8] ;  /* 0x0002ba0000047ab9 */ /* 0x000fc40000000a00 */
[----:B------:R-:W5:Y:S01]  /*25a90*/  LD.E.128 R36, desc[UR6][R36.64] ;  /* 0x0000000624247980 */ /* 0x000f62000c101d00 */
[----:B------:R-:W-:Y:S02]  /*25aa0*/  IMAD.IADD R21, R21, 0x1, R3 ;  /* 0x0000000115157824 */ /* 0x000fe400078e0203 */
[----:B------:R-:W-:Y:S01]  /*25ab0*/  IMAD R84, R84, UR4, RZ ;  /* 0x0000000454547c24 */ /* 0x000fe2000f8e02ff */
[----:B------:R-:W5:Y:S01]  /*25ac0*/  LD.E.128 R40, desc[UR6][R40.64] ;  /* 0x0000000628287980 */ /* 0x000f62000c101d00 */
[----:B------:R-:W-:-:S03]  /*25ad0*/  IMAD.WIDE.U32 R20, R88, UR4, R20 ;  /* 0x0000000458147c25 */ /* 0x000fc6000f8e0014 */
[----:B------:R-:W5:Y:S01]  /*25ae0*/  LD.E.128 R44, desc[UR6][R44.64] ;  /* 0x000000062c2c7980 */ /* 0x000f62000c101d00 */
[----:B------:R-:W-:Y:S01]  /*25af0*/  IMAD R3, R88, UR5, R84 ;  /* 0x0000000558037c24 */ /* 0x000fe2000f8e0254 */
[----:B------:R-:W-:Y:S01]  /*25b00*/  ULDC.64 UR4, c[0x0][0xaf0] ;  /* 0x0002bc0000047ab9 */ /* 0x000fe20000000a00 */
[----:B-1----:R-:W-:Y:S01]  /*25b10*/  @P1 IMAD.HI.U32 R0, R85, R86, RZ ;  /* 0x0000005655001227 */ /* 0x002fe200078e00ff */
[----:B------:R-:W5:Y:S03]  /*25b20*/  LD.E.128 R48, desc[UR6][R48.64] ;  /* 0x0000000630307980 */ /* 0x000f66000c101d00 */
[----:B------:R-:W-:Y:S01]  /*25b30*/  IMAD.IADD R21, R21, 0x1, R3 ;  /* 0x0000000115157824 */ /* 0x000fe200078e0203 */
[----:B------:R-:W5:Y:S01]  /*25b40*/  LD.E.128 R52, desc[UR6][R52.64] ;  /* 0x0000000634347980 */ /* 0x000f62000c101d00 */
[----:B------:R-:W-:Y:S02]  /*25b50*/  IMAD R81, R82, UR4, RZ ;  /* 0x0000000452517c24 */ /* 0x000fe4000f8e02ff */
[----:B------:R-:W-:Y:S01]  /*25b60*/  IMAD.MOV.U32 R3, RZ, RZ, R85 ;  /* 0x000000ffff037224 */ /* 0x000fe200078e0055 */
[----:B0-----:R-:W-:Y:S01]  /*25b70*/  @P1 SHF.R.U32.HI R3, RZ, R87, R0 ;  /* 0x00000057ff031219 */ /* 0x001fe20000011600 */
[C---:B------:R-:W-:Y:S01]  /*25b80*/  IMAD R83, R80.reuse, UR5, R81 ;  /* 0x0000000550537c24 */ /* 0x040fe2000f8e0251 */
[----:B------:R-:W5:Y:S01]  /*25b90*/  LD.E.128 R56, desc[UR6][R56.64] ;  /* 0x0000000638387980 */ /* 0x000f62000c101d00 */
[----:B------:R-:W-:Y:S01]  /*25ba0*/  IMAD.WIDE.U32 R80, R80, UR4, R20 ;  /* 0x0000000450507c25 */ /* 0x000fe2000f8e0014 */
[--C-:B------:R-:W-:Y:S01]  /*25bb0*/  SHF.R.S32.HI R0, RZ, 0x1f, R3.reuse ;  /* 0x0000001fff007819 */ /* 0x100fe20000011403 */
[----:B------:R-:W-:Y:S01]  /*25bc0*/  ULDC.64 UR4, c[0x0][0xae0] ;  /* 0x0002b80000047ab9 */ /* 0x000fe20000000a00 */
[----:B------:R-:W5:Y:S01]  /*25bd0*/  LD.E.128 R60, desc[UR6][R60.64] ;  /* 0x000000063c3c7980 */ /* 0x000f62000c101d00 */
[----:B------:R-:W-:Y:S01]  /*25be0*/  IMAD.MOV R21, RZ, RZ, -R3 ;  /* 0x000000ffff157224 */ /* 0x000fe200078e0a03 */
[----:B------:R-:W-:Y:S01]  /*25bf0*/  IADD3 R81, R81, R83, RZ ;  /* 0x0000005351517210 */ /* 0x000fe20007ffe0ff */
[----:B------:R-:W-:Y:S01]  /*25c00*/  IMAD R0, R0, UR4, RZ ;  /* 0x0000000400007c24 */ /* 0x000fe2000f8e02ff */
[----:B------:R-:W5:Y:S01]  /*25c10*/  LD.E.128 R64, desc[UR6][R64.64] ;  /* 0x0000000640407980 */ /* 0x000f62000c101d00 */
[----:B------:R-:W-:-:S02]  /*25c20*/  IMAD R83, R28, R21, R85 ;  /* 0x000000151c537224 */ /* 0x000fc400078e0255 */
[C---:B------:R-:W-:Y:S01]  /*25c30*/  IMAD R85, R3.reuse, UR5, R0 ;  /* 0x0000000503557c24 */ /* 0x040fe2000f8e0200 */
[----:B------:R-:W5:Y:S01]  /*25c40*/  LD.E.128 R68, desc[UR6][R68.64] ;  /* 0x0000000644447980 */ /* 0x000f62000c101d00 */
[----:B------:R-:W-:Y:S01]  /*25c50*/  IMAD.WIDE.U32 R20, R3, UR4, R80 ;  /* 0x0000000403147c25 */ /* 0x000fe2000f8e0050 */
[----:B------:R-:W-:Y:S01]  /*25c60*/  SHF.R.S32.HI R0, RZ, 0x1f, R83 ;  /* 0x0000001fff007819 */ /* 0x000fe20000011453 */
[----:B------:R-:W-:Y:S01]  /*25c70*/  ULDC.64 UR4, c[0x0][0xad8] ;  /* 0x0002b60000047ab9 */ /* 0x000fe20000000a00 */
        /* <DEDUP_REMOVED lines=10> */
[----:B------:R-:W-:Y:S02]  /*25d20*/  IMAD.IADD R87, R220, 0x1, R178 ;  /* 0x00000001dc577824 */ /* 0x000fe400078e02b2 */
        /* <DEDUP_REMOVED lines=13> */
[----:B------:R-:W-:Y:S02]  /*25e00*/  ISETP.GE.AND P0, PT, R3, R2, PT ;  /* 0x000000020300720c */ /* 0x000fe40003f06270 */
[----:B------:R0:W-:Y:S01]  /*25e10*/  SYNCS.ARRIVE.TRANS64.RED.A1T0 RZ, [R0+URZ], RZ ;  /* 0x000000ff00ff79a7 */ /* 0x0001e2000810043f */
[----:B------:R0:W2:Y:S01]  /*25e20*/  SHFL.IDX PT, R3, R86, RZ, 0x181f ;  /* 0x00181fff56037589 */ /* 0x0000a200000e0000 */
[----:B------:R-:W-:Y:S09]  /*25e30*/  @P2 BRA `(.L_x_2939) ;  /* 0x0000000000482947 */ /* 0x000ff20003800000 */
        /* <DEDUP_REMOVED lines=18> */
.L_x_2939:
[----:B------:R-:W-:Y:S05]  /*25f60*/  BSYNC B1 ;  /* 0x0000000000017941 */ /* 0x000fea0003800000 */
.L_x_2938:
[----:B--2---:R2:W4:Y:S01]  /*25f70*/  SHFL.IDX PT, R3, R86, 0x1, 0x181f ;  /* 0x00381f0056037f89 */ /* 0x00452200000e0000 */
[----:B------:R-:W-:Y:S03]  /*25f80*/  BSSY B1, `(.L_x_2940) ;  /* 0x0000015000017945 */ /* 0x000fe60003800000 */
[----:B---3-5:R2:W3:Y:S01]  /*25f90*/  SHFL.IDX PT, R32, R28, 0x1, 0x181f ;  /* 0x00381f001c207f89 */ /* 0x0284e200000e0000 */
[----:B------:R-:W-:Y:S05]  /*25fa0*/  @P1 BRA `(.L_x_2941) ;  /* 0x0000000000481947 */ /* 0x000fea0003800000 */
[----:B------:R-:W-:Y:S01]  /*25fb0*/  ULDC UR4, c[0x0][0xac8] ;  /* 0x0002b20000047ab9 */ /* 0x000fe20000000800 */
[----:B------:R-:W-:Y:S01]  /*25fc0*/  ULDC.64 UR6, c[0x0][0x208] ;  /* 0x0000820000067ab9 */ /* 0x000fe20000000a00 */
[----:B------:R-:W-:Y:S02]  /*25fd0*/  ISETP.GE.AND P4, PT, R16, UR4, PT ;  /* 0x0000000410007c0c */ /* 0x000fe4000bf86270 */
[----:B------:R-:W-:Y:S02]  /*25fe0*/  ISETP.GE.AND P3, PT, R213, UR4, PT ;  /* 0x00000004d5007c0c */ /* 0x000fe4000bf66270 */
[----:B------:R-:W-:Y:S02]  /*25ff0*/  ISETP.GE.AND P2, PT, R18, UR4, PT ;  /* 0x0000000412007c0c */ /* 0x000fe4000bf46270 */
[----:B------:R-:W-:-:S07]  /*26000*/  ISETP.GE.AND P1, PT, R19, UR4, PT ;  /* 0x0000000413007c0c */ /* 0x000fce000bf26270 */
[CC--:B---3--:R-:W-:Y:S02]  /*26010*/  @!P4 LEA R4, P6, R16.reuse, R32.reuse, 0x1 ;  /* 0x000000201004c211 */ /* 0x0c8fe400078c08ff */
        /* <DEDUP_REMOVED lines=11> */
.L_x_2941:
[----:B------:R-:W-:Y:S05]  /*260d0*/  BSYNC B1 ;  /* 0x0000000000017941 */ /* 0x000fea0003800000 */
.L_x_2940:
[----:B----4-:R4:W0:Y:S01]  /*260e0*/  SHFL.IDX PT, R3, R86, 0x2, 0x181f ;  /* 0x00581f0056037f89 */ /* 0x01082200000e0000 */
[----:B------:R-:W-:Y:S03]  /*260f0*/  BSSY B1, `(.L_x_2942) ;  /* 0x0000015000017945 */ /* 0x000fe60003800000 */
[----:B---3--:R4:W3:Y:S01]  /*26100*/  SHFL.IDX PT, R10, R28, 0x2, 0x181f ;  /* 0x00581f001c0a7f89 */ /* 0x0088e200000e0000 */
[----:B------:R-:W-:Y:S05]  /*26110*/  @P0 BRA `(.L_x_2943) ;  /* 0x0000000000480947 */ /* 0x000fea0003800000 */
        /* <DEDUP_REMOVED lines=18> */
.L_x_2943:
[----:B------:R-:W-:Y:S05]  /*26240*/  BSYNC B1 ;  /* 0x0000000000017941 */ /* 0x000fea0003800000 */
.L_x_2942:
[----:B0-----:R-:W-:Y:S01]  /*26250*/  VIADD R3, R87, 0x60 ;  /* 0x0000006057037836 */ /* 0x001fe20000000000 */
[----:B------:R0:W0:Y:S04]  /*26260*/  SHFL.IDX PT, R9, R86, 0x3, 0x181f ;  /* 0x00781f0056097f89 */ /* 0x00002800000e0000 */
[----:B------:R-:W-:Y:S01]  /*26270*/  ISETP.GE.AND P0, PT, R3, R2, PT ;  /* 0x000000020300720c */ /* 0x000fe20003f06270 */
[----:B--2-4-:R-:W2:-:S12]  /*26280*/  SHFL.IDX PT, R28, R28, 0x3, 0x181f ;  /* 0x00781f001c1c7f89 */ /* 0x014e9800000e0000 */
[----:B------:R-:W-:Y:S05]  /*26290*/  @P0 BRA `(.L_x_2944) ;  /* 0x0000000c00d00947 */ /* 0x000fea0003800000 */
[----:B------:R-:W-:Y:S01]  /*262a0*/  ULDC UR4, c[0x0][0xac8] ;  /* 0x0002b20000047ab9 */ /* 0x000fe20000000800 */
[----:B------:R-:W-:Y:S01]  /*262b0*/  ULDC.64 UR6, c[0x0][0x208] ;  /* 0x0000820000067ab9 */ /* 0x000fe20000000a00 */
[----:B------:R-:W-:Y:S02]  /*262c0*/  ISETP.GE.AND P3, PT, R16, UR4, PT ;  /* 0x0000000410007c0c */ /* 0x000fe4000bf66270 */
[----:B------:R-:W-:Y:S02]  /*262d0*/  ISETP.GE.AND P4, PT, R213, UR4, PT ;  /* 0x00000004d5007c0c */ /* 0x000fe4000bf86270 */
[----:B------:R-:W-:-:S09]  /*262e0*/  ISETP.GE.AND P5, PT, R18, UR4, PT ;  /* 0x0000000412007c0c */ /* 0x000fd2000bfa6270 */
[CC--:B--2---:R-:W-:Y:S02]  /*262f0*/  @!P3 LEA R2, P0, R16.reuse, R28.reuse, 0x1 ;  /* 0x0000001c1002b211 */ /* 0x0c4fe400078008ff */
[-C--:B------:R-:W-:Y:S02]  /*26300*/  @!P4 LEA R4, P1, R23, R28.reuse, 0x1 ;  /* 0x0000001c1704c211 */ /* 0x080fe400078208ff */
[-C--:B0-----:R-:W-:Y:S02]  /*26310*/  @!P3 LEA.HI.X R3, R16, R9.reuse, R17, 0x1, P0 ;  /* 0x000000091003b211 */ /* 0x081fe400000f0c11 */
        /* <DEDUP_REMOVED lines=8> */
[----:B----4-:R-:W-:Y:S01]  /*263a0*/  LEA R2, P0, R19, R28, 0x1 ;  /* 0x0000001c13027211 */ /* 0x010fe200078008ff */
[----:B------:R-:W-:-:S03]  /*263b0*/  ULDC.64 UR4, c[0x0][0x208] ;  /* 0x0000820000047ab9 */ /* 0x000fc60000000a00 */
[----:B------:R-:W-:-:S05]  /*263c0*/  LEA.HI.X R3, R19, R9, R217, 0x1, P0 ;  /* 0x0000000913037211 */ /* 0x000fca00000f0cd9 */
[----:B------:R0:W-:Y:S01]  /*263d0*/  ST.E.128 desc[UR4][R2.64], R76 ;  /* 0x0000004c02007985 */ /* 0x0001e2000c101d04 */
[----:B------:R-:W-:Y:S05]  /*263e0*/  BRA `(.L_x_2944) ;  /* 0x0000000c007c7947 */ /* 0x000fea0003800000 */
.L_x_2936:
[----:B------:R-:W3:Y:S01]  /*263f0*/  LDL R11, [R1+0x7c] ;  /* 0x00007c00010b7983 */ /* 0x000ee20000100800 */
[----:B------:R-:W-:Y:S01]  /*26400*/  ULDC.64 UR4, c[0x0][0xc00] ;  /* 0x0003000000047ab9 */ /* 0x000fe20000000a00 */
[----:B------:R-:W4:Y:S01]  /*26410*/  LDC R25, c[0x0][0xbe8] ;  /* 0x0002fa00ff197b82 */ /* 0x000f220000000800 */
[----:B------:R-:W-:Y:S01]  /*26420*/  ISETP.NE.U32.AND P0, PT, RZ, UR4, PT ;  /* 0x00000004ff007c0c */ /* 0x000fe2000bf05070 */
[----:B------:R-:W-:Y:S01]  /*26430*/  IMAD.MOV.U32 R6, RZ, RZ, RZ ;  /* 0x000000ffff067224 */ /* 0x000fe200078e00ff */
[----:B------:R-:W-:Y:S02]  /*26440*/  ULDC.64 UR6, c[0x0][0x208] ;  /* 0x0000820000067ab9 */ /* 0x000fe40000000a00 */
[----:B------:R-:W-:Y:S01]  /*26450*/  ISETP.NE.AND.EX P0, PT, RZ, UR5, PT, P0 ;  /* 0x00000005ff007c0c */ /* 0x000fe2000bf05300 */
[----:B------:R-:W1:Y:S01]  /*26460*/  S2R R8, SR_TID.X ;  /* 0x0000000000087919 */ /* 0x000e620000002100 */
[----:B------:R-:W0:Y:S01]  /*26470*/  S2R R9, SR_TID.X ;  /* 0x0000000000097919 */ /* 0x000e220000002100 */
[----:B-1----:R-:W-:Y:S01]  /*26480*/  VIADD R7, R8, 0xffffff80 ;  /* 0xffffff8008077836 */ /* 0x002fe20000000000 */
[----:B0-----:R-:W-:-:S04]  /*26490*/  IADD3 R20, R9, -0x80, RZ ;  /* 0xffffff8009147810 */ /* 0x001fc80007ffe0ff */
[----:B------:R-:W-:Y:S02]  /*264a0*/  ISETP.GE.AND P3, PT, R7, 0x80, PT ;  /* 0x000000800700780c */ /* 0x000fe40003f66270 */
[C---:B---3--:R-:W-:Y:S02]  /*264b0*/  SHF.L.U32 R4, R11.reuse, 0x2, RZ ;  /* 0x000000020b047819 */ /* 0x048fe400000006ff */
[----:B------:R-:W-:Y:S02]  /*264c0*/  SHF.R.S32.HI R12, RZ, 0x1f, R11 ;  /* 0x0000001fff0c7819 */ /* 0x000fe4000001140b */
        /* <DEDUP_REMOVED lines=9> */
[----:B------:R-:W-:Y:S01]  /*26560*/  @P1 IADD3.X R5, R0, UR5, RZ, P2, !PT ;  /* 0x0000000500051c10 */ /* 0x000fe200097fe4ff */
[----:B------:R-:W-:Y:S01]  /*26570*/  IMAD.U32 R0, RZ, RZ, UR4 ;  /* 0x00000004ff007e24 */ /* 0x000fe2000f8e00ff */
[----:B----4-:R-:W-:-:S05]  /*26580*/  ISETP.NE.AND P2, PT, R25, 0x1, PT ;  /* 0x000000011900780c */ /* 0x010fca0003f45270 */
[----:B------:R0:W5:Y:S08]  /*26590*/  @P1 LDG.E R0, desc[UR6][R4.64] ;  /* 0x0000000604001981 */ /* 0x000170000c1e1900 */
[----:B------:R-:W1:Y:S01]  /*265a0*/  @P2 LDC R14, c[0x0][0xbec] ;  /* 0x0002fb00ff0e2b82 */ /* 0x000e620000000800 */
[----:B------:R-:W-:Y:S05]  /*265b0*/  @P1 BRA `(.L_x_2945) ;  /* 0x0000000000141947 */ /* 0x000fea0003800000 */
[----:B------:R-:W-:Y:S05]  /*265c0*/  @!P0 BRA `(.L_x_2945) ;  /* 0x0000000000108947 */ /* 0x000fea0003800000 */
[----:B------:R-:W-:Y:S02]  /*265d0*/  ULDC.64 UR4, c[0x0][0x208] ;  /* 0x0000820000047ab9 */ /* 0x000fe40000000a00 */
[----:B0-----:R-:W3:Y:S04]  /*265e0*/  LDG.E R5, desc[UR4][R2.64] ;  /* 0x0000000402057981 */ /* 0x001ee8000c1e1900 */
[----:B-----5:R-:W3:Y:S02]  /*265f0*/  LDG.E R0, desc[UR4][R2.64+0x4] ;  /* 0x0000040402007981 */ /* 0x020ee4000c1e1900 */
[----:B---3--:R-:W-:-:S07]  /*26600*/  IMAD.IADD R0, R0, 0x1, -R5 ;  /* 0x0000000100007824 */ /* 0x008fce00078e0a05 */
.L_x_2945:
[----:B------:R-:W3:Y:S04]  /*26610*/  LDL R27, [R1+0x80] ;  /* 0x00008000011b7983 */ /* 0x000ee80000100800 */
[----:B------:R4:W5:Y:S01]  /*26620*/  LDL R26, [R1+0x68] ;  /* 0x00006800011a7983 */ /* 0x0009620000100800 */
[----:B0-----:R-:W-:Y:S01]  /*26630*/  SHF.R.S32.HI R3, RZ, 0x1f, R20 ;  /* 0x0000001fff037819 */ /* 0x001fe20000011414 */
[----:B------:R-:W-:Y:S01]  /*26640*/  BSSY B1, `(.L_x_2946) ;  /* 0x000002e000017945 */ /* 0x000fe20003800000 */
[----:B------:R-:W-:Y:S02]  /*26650*/  SEL R13, R11, RZ, !P0 ;  /* 0x000000ff0b0d7207 */ /* 0x000fe40004000000 */
[----:B------:R-:W-:Y:S02]  /*26660*/  SEL R12, R12, RZ, !P0 ;  /* 0x000000ff0c0c7207 */ /* 0x000fe40004000000 */
[----:B------:R-:W-:-:S02]  /*26670*/  LEA.HI R24, R3, R20, RZ, 0x3 ;  /* 0x0000001403187211 */ /* 0x000fc400078f18ff */
[----:B-----5:R-:W-:Y:S02]  /*26680*/  SHF.R.S32.HI R11, RZ, 0x1f, R6 ;  /* 0x0000001fff0b7819 */ /* 0x020fe40000011406 */
[----:B---3--:R-:W-:Y:S01]  /*26690*/  SHF.R.S32.HI R10, RZ, 0x1f, R27 ;  /* 0x0000001fff0a7819 */ /* 0x008fe2000001141b */
[----:B----4-:R-:W-:Y:S06]  /*266a0*/  @P3 BRA `(.L_x_2947) ;  /* 0x00000000009c3947 */ /* 0x010fec0003800000 */
[----:B------:R-:W0:Y:S01]  /*266b0*/  LDC R9, c[0x0][0xbe8] ;  /* 0x0002fa00ff097b82 */ /* 0x000e220000000800 */
[----:B------:R-:W-:Y:S01]  /*266c0*/  IADD3 R8, R26, -0x80, R8 ;  /* 0xffffff801a087810 */ /* 0x000fe20007ffe008 */
        /* <DEDUP_REMOVED lines=15> */
[----:B------:R-:W3:Y:S01]  /*267c0*/  @P0 LDC R21, c[0x0][0xbf0] ;  /* 0x0002fc00ff150b82 */ /* 0x000ee20000000800 */
[----:B------:R-:W-:-:S04]  /*267d0*/  IMAD.WIDE.U32 R2, R13, UR4, R2 ;  /* 0x000000040d027c25 */ /* 0x000fc8000f8e0002 */
[----:B0-----:R-:W-:-:S05]  /*267e0*/  @P0 IMAD.HI.U32 R4, R8, R15, RZ ;  /* 0x0000000f08040227 */ /* 0x001fca00078e00ff */
[----:B---3--:R-:W-:Y:S01]  /*267f0*/  @P0 SHF.R.U32.HI R5, RZ, R21, R4 ;  /* 0x00000015ff050219 */ /* 0x008fe20000011604 */
[----:B------:R-:W-:-:S03]  /*26800*/  IMAD R4, R12, UR4, RZ ;  /* 0x000000040c047c24 */ /* 0x000fc6000f8e02ff */
[----:B------:R-:W-:Y:S01]  /*26810*/  IADD3 R2, P0, R5, R2, RZ ;  /* 0x0000000205027210 */ /* 0x000fe20007f1e0ff */
[----:B------:R-:W-:-:S04]  /*26820*/  IMAD.MOV R7, RZ, RZ, -R5 ;  /* 0x000000ffff077224 */ /* 0x000fc800078e0a05 */
        /* <DEDUP_REMOVED lines=13> */
[----:B------:R-:W-:-:S05]  /*26900*/  MOV R3, 0xff800000 ;  /* 0xff80000000037802 */ /* 0x000fca0000000f00 */
[----:B------:R0:W-:Y:S02]  /*26910*/  STG.E desc[UR6][R4.64], R3 ;  /* 0x0000000304007986 */ /* 0x0001e4000c101906 */
.L_x_2947:
[----:B------:R-:W-:Y:S05]  /*26920*/  BSYNC B1 ;  /* 0x0000000000017941 */ /* 0x000fea0003800000 */
.L_x_2946:
[----:B------:R-:W3:Y:S01]  /*26930*/  @P2 LDC R15, c[0x0][0xbf0] ;  /* 0x0002fc00ff0f2b82 */ /* 0x000ee20000000800 */
[----:B0-----:R-:W-:Y:S01]  /*26940*/  LOP3.LUT R5, R24, 0xfffffff8, RZ, 0xc0, !PT ;  /* 0xfffffff818057812 */ /* 0x001fe200078ec0ff */
[----:B------:R-:W-:Y:S01]  /*26950*/  ULDC.64 UR4, c[0x0][0xaa0] ;  /* 0x0002a80000047ab9 */ /* 0x000fe20000000a00 */
[----:B------:R-:W-:Y:S01]  /*26960*/  BSSY B1, `(.L_x_2948) ;  /* 0x0000042000017945 */ /* 0x000fe20003800000 */
[----:B------:R-:W-:Y:S02]  /*26970*/  IMAD R3, R11, UR4, RZ ;  /* 0x000000040b037c24 */ /* 0x000fe4000f8e02ff */
[----:B------:R-:W-:Y:S02]  /*26980*/  IMAD.IADD R7, R20, 0x1, -R5 ;  /* 0x0000000114077824 */ /* 0x000fe400078e0a05 */
[----:B------:R-:W-:Y:S02]  /*26990*/  IMAD R5, R6, UR5, R3 ;  /* 0x0000000506057c24 */ /* 0x000fe4000f8e0203 */
[----:B------:R-:W-:-:S02]  /*269a0*/  IMAD R4, R7, 0x20, R220 ;  /* 0x0000002007047824 */ /* 0x000fc400078e02dc */
[----:B------:R-:W-:Y:S01]  /*269b0*/  IMAD.WIDE.U32 R2, R6, UR4, RZ ;  /* 0x0000000406027c25 */ /* 0x000fe2000f8e00ff */
[----:B------:R-:W-:Y:S02]  /*269c0*/  ULDC.64 UR4, c[0x0][0xae8] ;  /* 0x0002ba0000047ab9 */ /* 0x000fe40000000a00 */
[----:B------:R-:W-:Y:S01]  /*269d0*/  IADD3 R9, R26, R4, RZ ;  /* 0x000000041a097210 */ /* 0x000fe20007ffe0ff */
[----:B------:R-:W-:Y:S02]  /*269e0*/  IMAD.IADD R3, R3, 0x1, R5 ;  /* 0x0000000103037824 */ /* 0x000fe400078e0205 */
[----:B------:R-:W-:Y:S02]  /*269f0*/  IMAD R6, R10, UR4, RZ ;  /* 0x000000040a067c24 */ /* 0x000fe4000f8e02ff */
[----:B-1----:R-:W-:-:S04]  /*26a00*/  @P2 IMAD.HI.U32 R4, R9, R14, RZ ;  /* 0x0000000e09042227 */ /* 0x002fc800078e00ff */
[C---:B------:R-:W-:Y:S02]  /*26a10*/  IMAD R7, R27.reuse, UR5, R6 ;  /* 0x000000051b077c24 */ /* 0x040fe4000f8e0206 */
[----:B------:R-:W-:Y:S01]  /*26a20*/  IMAD.WIDE.U32 R2, R27, UR4, R2 ;  /* 0x000000041b027c25 */ /* 0x000fe2000f8e0002 */
[----:B------:R-:W-:-:S03]  /*26a30*/  ULDC.64 UR4, c[0x0][0xaf0] ;  /* 0x0002bc0000047ab9 */ /* 0x000fc60000000a00 */
[----:B------:R-:W-:Y:S01]  /*26a40*/  IMAD.MOV.U32 R5, RZ, RZ, R9 ;  /* 0x000000ffff057224 */ /* 0x000fe200078e0009 */
[----:B---3--:R-:W-:Y:S01]  /*26a50*/  @P2 SHF.R.U32.HI R5, RZ, R15, R4 ;  /* 0x0000000fff052219 */ /* 0x008fe20000011604 */
[----:B------:R-:W-:Y:S02]  /*26a60*/  IMAD R6, R12, UR4, RZ ;  /* 0x000000040c067c24 */ /* 0x000fe4000f8e02ff */
[----:B------:R-:W-:Y:S01]  /*26a70*/  IMAD.IADD R3, R3, 0x1, R7 ;  /* 0x0000000103037824 */ /* 0x000fe200078e0207 */
[----:B------:R-:W-:Y:S01]  /*26a80*/  SHF.R.S32.HI R4, RZ, 0x1f, R5 ;  /* 0x0000001fff047819 */ /* 0x000fe20000011405 */
[C---:B------:R-:W-:Y:S02]  /*26a90*/  IMAD R7, R13.reuse, UR5, R6 ;  /* 0x000000050d077c24 */ /* 0x040fe4000f8e0206 */
[----:B------:R-:W-:Y:S01]  /*26aa0*/  IMAD.WIDE.U32 R2, R13, UR4, R2 ;  /* 0x000000040d027c25 */ /* 0x000fe2000f8e0002 */
[----:B------:R-:W-:-:S03]  /*26ab0*/  ULDC.64 UR4, c[0x0][0xae0] ;  /* 0x0002b80000047ab9 */ /* 0x000fc60000000a00 */
[----:B------:R-:W-:Y:S01]  /*26ac0*/  IMAD.MOV R6, RZ, RZ, -R5 ;  /* 0x000000ffff067224 */ /* 0x000fe200078e0a05 */
[----:B------:R-:W-:Y:S01]  /*26ad0*/  IADD3 R3, R3, R7, RZ ;  /* 0x0000000703037210 */ /* 0x000fe20007ffe0ff */
[----:B------:R-:W-:Y:S02]  /*26ae0*/  IMAD R4, R4, UR4, RZ ;  /* 0x0000000404047c24 */ /* 0x000fe4000f8e02ff */
[----:B------:R-:W-:Y:S02]  /*26af0*/  IMAD R7, R25, R6, R9 ;  /* 0x0000000619077224 */ /* 0x000fe400078e0209 */
[C---:B------:R-:W-:Y:S02]  /*26b00*/  IMAD R9, R5.reuse, UR5, R4 ;  /* 0x0000000505097c24 */ /* 0x040fe4000f8e0204 */
[----:B------:R-:W-:Y:S01]  /*26b10*/  IMAD.WIDE.U32 R2, R5, UR4, R2 ;  /* 0x0000000405027c25 */ /* 0x000fe2000f8e0002 */
[----:B------:R-:W-:Y:S01]  /*26b20*/  SHF.R.S32.HI R4, RZ, 0x1f, R7 ;  /* 0x0000001fff047819 */ /* 0x000fe20000011407 */
[----:B------:R-:W-:-:S02]  /*26b30*/  ULDC.64 UR4, c[0x0][0xad8] ;  /* 0x0002b60000047ab9 */ /* 0x000fc40000000a00 */
[----:B------:R-:W-:Y:S02]  /*26b40*/  IMAD.IADD R3, R3, 0x1, R9 ;  /* 0x0000000103037824 */ /* 0x000fe400078e0209 */
[----:B------:R-:W-:Y:S02]  /*26b50*/  IMAD R4, R4, UR4, RZ ;  /* 0x0000000404047c24 */ /* 0x000fe4000f8e02ff */
[----:B------:R-:W-:Y:S02]  /*26b60*/  IMAD.IADD R6, R220, 0x1, R26 ;  /* 0x00000001dc067824 */ /* 0x000fe400078e021a */
[----:B------:R-:W-:Y:S02]  /*26b70*/  IMAD R25, R0, R25, RZ ;  /* 0x0000001900197224 */ /* 0x000fe400078e02ff */
[C---:B------:R-:W-:Y:S02]  /*26b80*/  IMAD R5, R7.reuse, UR5, R4 ;  /* 0x0000000507057c24 */ /* 0x040fe4000f8e0204 */
[----:B------:R-:W-:Y:S01]  /*26b90*/  IMAD.WIDE.U32 R2, R7, UR4, R2 ;  /* 0x0000000407027c25 */ /* 0x000fe2000f8e0002 */
[----:B------:R-:W-:Y:S01]  /*26ba0*/  ISETP.GE.AND P2, PT, R6, R25, PT ;  /* 0x000000190600720c */ /* 0x000fe20003f46270 */
[----:B------:R-:W-:-:S02]  /*26bb0*/  ULDC.64 UR4, c[0x0][0xa80] ;  /* 0x0002a00000047ab9 */ /* 0x000fc40000000a00 */
[----:B------:R-:W-:Y:S01]  /*26bc0*/  IMAD.IADD R3, R3, 0x1, R5 ;  /* 0x0000000103037824 */ /* 0x000fe200078e0205 */
[----:B------:R-:W-:Y:S01]  /*26bd0*/  LEA R4, P3, R2, UR4, 0x1 ;  /* 0x0000000402047c11 */ /* 0x000fe2000f8608ff */
[----:B------:R-:W-:-:S03]  /*26be0*/  VIADD R0, R6, 0x20 ;  /* 0x0000002006007836 */ /* 0x000fc60000000000 */
[----:B------:R-:W-:Y:S02]  /*26bf0*/  LEA.HI.X R5, R2, UR5, R3, 0x1, P3 ;  /* 0x0000000502057c11 */ /* 0x000fe400098f0c03 */
[----:B------:R-:W-:Y:S01]  /*26c00*/  ISETP.GE.AND P1, PT, R0, R25, PT ;  /* 0x000000190000720c */ /* 0x000fe20003f26270 */
[----:B------:R0:W1:Y:S01]  /*26c10*/  SHFL.IDX PT, R2, R4, RZ, 0x181f ;  /* 0x00181fff04027589 */ /* 0x00006200000e0000 */
[----:B------:R-:W-:-:S03]  /*26c20*/  IADD3 R0, R6, 0x40, RZ ;  /* 0x0000004006007810 */ /* 0x000fc60007ffe0ff */
[----:B------:R0:W3:Y:S01]  /*26c30*/  SHFL.IDX PT, R3, R5, RZ, 0x181f ;  /* 0x00181fff05037589 */ /* 0x0000e200000e0000 */
[----:B------:R-:W-:Y:S01]  /*26c40*/  ISETP.GE.AND P0, PT, R0, R25, PT ;  /* 0x000000190000720c */ /* 0x000fe20003f06270 */
[----:B------:R-:W-:-:S12]  /*26c50*/  @P2 BRA `(.L_x_2949) ;  /* 0x0000000000482947 */ /* 0x000fd80003800000 */
        /* <DEDUP_REMOVED lines=18> */
.L_x_2949:
[----:B------:R-:W-:Y:S05]  /*26d80*/  BSYNC B1 ;  /* 0x0000000000017941 */ /* 0x000fea0003800000 */
.L_x_2948:
        /* <DEDUP_REMOVED lines=22> */
.L_x_2951:
[----:B------:R-:W-:Y:S05]  /*26ef0*/  BSYNC B1 ;  /* 0x0000000000017941 */ /* 0x000fea0003800000 */
.L_x_2950:
        /* <DEDUP_REMOVED lines=22> */
.L_x_2953:
[----:B------:R-:W-:Y:S05]  /*27060*/  BSYNC B1 ;  /* 0x0000000000017941 */ /* 0x000fea0003800000 */
.L_x_2952:
[----:B------:R-:W-:Y:S01]  /*27070*/  VIADD R0, R6, 0x60 ;  /* 0x0000006006007836 */ /* 0x000fe20000000000 */
[----:B01-3--:R-:W0:Y:S04]  /*27080*/  SHFL.IDX PT, R5, R5, 0x3, 0x181f ;  /* 0x00781f0005057f89 */ /* 0x00be2800000e0000 */
        /* <DEDUP_REMOVED lines=21> */
.L_x_2944:
[----:B------:R-:W-:Y:S05]  /*271e0*/  BSYNC B0 ;  /* 0x0000000000007941 */ /* 0x000fea0003800000 */
.L_x_2935:
[----:B------:R-:W-:Y:S02]  /*271f0*/  ULDC UR4, c[0x0][0xc3c] ;  /* 0x00030f0000047ab9 */ /* 0x000fe40000000800 */
[----:B--2---:R-:W-:-:S13]  /*27200*/  ISETP.GE.AND P0, PT, R31, UR4, PT ;  /* 0x000000041f007c0c */ /* 0x004fda000bf06270 */
[----:B------:R-:W-:Y:S05]  /*27210*/  @!P0 BRA `(.L_x_2954) ;  /* 0xfffffd9c00948947 */ /* 0x000fea000383ffff */
[----:B------:R-:W-:Y:S05]  /*27220*/  BRA `(.L_x_2683) ;  /* 0x0000007400d47947 */ /* 0x000fea0003800000 */
.L_x_2681:
        /* <DEDUP_REMOVED lines=16> */
.L_x_2955:
        /* <DEDUP_REMOVED lines=42> */
.L_x_2961:
        /* <DEDUP_REMOVED lines=9> */
[----:B------:R-:W0:Y:S01]  /*27660*/  LDC.64 R2, c[0x0][0xc80] ;  /* 0x00032000ff027b82 */ /* 0x000e220000000a00 */
[----:B------:R-:W-:Y:S01]  /*27670*/  ULDC.64 UR8, c[0x0][0x208] ;  /* 0x0000820000087ab9 */ /* 0x000fe20000000a00 */
[----:B0-----:R-:W-:-:S05]  /*27680*/  IMAD.WIDE R2, R7, 0x4, R2 ;  /* 0x0000000407027825 */ /* 0x001fca00078e0202 */
[----:B------:R0:W5:Y:S02]  /*27690*/  LDG.E R4, desc[UR8][R2.64] ;  /* 0x0000000802047981 */ /* 0x000164000c1e1900 */
.L_x_2960:
[----:B------:R-:W-:Y:S05]  /*276a0*/  BSYNC B0 ;  /* 0x0000000000007941 */ /* 0x000fea0003800000 */
.L_x_2959:
[----:B0----5:R-:W0:Y:S02]  /*276b0*/  SHFL.UP PT, R2, R4, 0x1, RZ ;  /* 0x0420000004027989 */ /* 0x021e2400000e00ff */
        /* <DEDUP_REMOVED lines=19> */
.L_x_2957:
[----:B------:R-:W-:Y:S01]  /*277f0*/  IMAD.IADD R13, R6, 0x1, -R3 ;  /* 0x00000001060d7824 */ /* 0x000fe200078e0a03 */
[----:B------:R-:W-:-:S03]  /*27800*/  ULDC.64 UR8, c[0x0][0x208] ;  /* 0x0000820000087ab9 */ /* 0x000fc60000000a00 */
        /* <DEDUP_REMOVED lines=17> */
[----:B------:R-:W-:-:S05]  /*27920*/  IADD3 R9, R15, -0x1, RZ ;  /* 0xffffffff0f097810 */ /* 0x000fca0007ffe0ff */
[----:B------:R2:W3:Y:S02]  /*27930*/  SHFL.IDX PT, R16, R8, R9, 0x1f ;  /* 0x00001f0908107589 */ /* 0x0004e400000e0000 */
.L_x_2962:
[----:B---3--:R-:W-:Y:S01]  /*27940*/  IMAD R16, R16, UR5, R13 ;  /* 0x0000000510107c24 */ /* 0x008fe2000f8e020d */
[----:B------:R-:W-:Y:S01]  /*27950*/  IABS R2, R6 ;  /* 0x0000000600027213 */ /* 0x000fe20000000000 */
[----:B01----:R-:W-:-:S03]  /*27960*/  IMAD.MOV R11, RZ, RZ, -R3 ;  /* 0x000000ffff0b7224 */ /* 0x003fc600078e0a03 */
[----:B--2---:R-:W-:Y:S01]  /*27970*/  IADD3 R9, -R16, UR6, RZ ;  /* 0x0000000610097c10 */ /* 0x004fe2000fffe1ff */
[----:B------:R-:W-:Y:S02]  /*27980*/  IMAD.MOV R10, RZ, RZ, -R2 ;  /* 0x000000ffff0a7224 */ /* 0x000fe400078e0a02 */
[----:B------:R-:W-:Y:S01]  /*27990*/  IMAD R11, R11, R12, RZ ;  /* 0x0000000c0b0b7224 */ /* 0x000fe200078e02ff */
        /* <DEDUP_REMOVED lines=17> */
[----:B------:R-:W-:Y:S01]  /*27ab0*/  IMAD R13, R7, R2, RZ ;  /* 0x00000002070d7224 */ /* 0x000fe200078e02ff */
[----:B------:R-:W-:-:S03]  /*27ac0*/  IADD3 R2, -R2, RZ, RZ ;  /* 0x000000ff02027210 */ /* 0x000fc60007ffe1ff */
[----:B------:R-:W-:Y:S02]  /*27ad0*/  IMAD.MOV R8, RZ, RZ, -R13 ;  /* 0x000000ffff087224 */ /* 0x000fe400078e0a0d */
[----:B------:R-:W-:Y:S02]  /*27ae0*/  IMAD R6, R6, R2, R9 ;  /* 0x0000000206067224 */ /* 0x000fe400078e0209 */
[----:B------:R-:W-:Y:S01]  /*27af0*/  IMAD.MOV.U32 R2, RZ, RZ, RZ ;  /* 0x000000ffff027224 */ /* 0x000fe200078e00ff */
[----:B------:R-:W-:Y:S02]  /*27b00*/  VIADDMNMX R15, R8, UR5, R7, PT ;  /* 0x00000005080f7c46 */ /* 0x000fe4000b800107 */
[----:B------:R-:W-:Y:S02]  /*27b10*/  IABS R11, R6 ;  /* 0x00000006000b7213 */ /* 0x000fe40000000000 */
        /* <DEDUP_REMOVED lines=10> */
[----:B------:R-:W-:Y:S01]  /*27bc0*/  IMAD.HI.U32 R2, R3, R9, R2 ;  /* 0x0000000903027227 */ /* 0x000fe200078e0002 */
[----:B------:R-:W-:-:S05]  /*27bd0*/  IADD3 R3, RZ, -R10, RZ ;  /* 0x8000000aff037210 */ /* 0x000fca0007ffe0ff */
        /* <DEDUP_REMOVED lines=10> */
[----:B------:R-:W-:-:S06]  /*27c80*/  @P0 VIADD R2, R2, 0x1 ;  /* 0x0000000102020836 */ /* 0x000fcc0000000000 */
[----:B------:R-:W-:Y:S02]  /*27c90*/  @!P2 IADD3 R2, -R2, RZ, RZ ;  /* 0x000000ff0202a210 */ /* 0x000fe40007ffe1ff */
[----:B------:R-:W-:-:S04]  /*27ca0*/  @!P1 LOP3.LUT R2, RZ, R15, RZ, 0x33, !PT ;  /* 0x0000000fff029212 */ /* 0x000fc800078e33ff */
[----:B------:R-:W-:Y:S01]  /*27cb0*/  LOP3.LUT R17, RZ, R2, RZ, 0x33, !PT ;  /* 0x00000002ff117212 */ /* 0x000fe200078e33ff */
[----:B------:R-:W-:-:S04]  /*27cc0*/  IMAD R18, R2, R18, R3 ;  /* 0x0000001202127224 */ /* 0x000fc800078e0203 */
[----:B------:R-:W-:Y:S01]  /*27cd0*/  IMAD.IADD R17, R4, 0x1, R17 ;  /* 0x0000000104117824 */ /* 0x000fe200078e0211 */
[----:B------:R-:W-:Y:S06]  /*27ce0*/  BRA `(.L_x_2963) ;  /* 0x00000000000c7947 */ /* 0x000fec0003800000 */
.L_x_2958:
[----:B------:R-:W-:Y:S01]  /*27cf0*/  MOV R17, RZ ;  /* 0x000000ff00117202 */ /* 0x000fe20000000f00 */
[----:B------:R-:W-:Y:S02]  /*27d00*/  IMAD.U32 R16, RZ, RZ, UR6 ;  /* 0x00000006ff107e24 */ /* 0x000fe4000f8e00ff */
[----:B------:R-:W-:-:S07]  /*27d10*/  IMAD.MOV.U32 R18, RZ, RZ, RZ ;  /* 0x000000ffff127224 */ /* 0x000fce00078e00ff */
.L_x_2963:
[----:B------:R-:W-:-:S13]  /*27d20*/  ISETP.NE.AND P0, PT, R5, RZ, PT ;  /* 0x000000ff0500720c */ /* 0x000fda0003f05270 */
[----:B------:R-:W0:Y:S01]  /*27d30*/  @!P0 S2R R3, SR_CgaCtaId ;  /* 0x0000000000038919 */ /* 0x000e220000008800 */
[----:B------:R-:W-:-:S04]  /*27d40*/  @!P0 MOV R2, 0x400 ;  /* 0x0000040000028802 */ /* 0x000fc80000000f00 */
[----:B0-----:R-:W-:-:S05]  /*27d50*/  @!P0 LEA R2, R3, R2, 0x18 ;  /* 0x0000000203028211 */ /* 0x001fca00078ec0ff */
[----:B------:R1:W-:Y:S01]  /*27d60*/  @!P0 STS.128 [R2+0x388d0], R16 ;  /* 0x0388d01002008388 */ /* 0x0003e20000000c00 */
[----:B------:R-:W-:Y:S06]  /*27d70*/  BAR.ARV 0x5, 0x180 ;  /* 0x0146000000007b1d */ /* 0x000fec0000002000 */
.L_x_2956:
        /* <DEDUP_REMOVED lines=12> */
[----:B------:R-:W-:Y:S01]  /*27e40*/  MOV R30, 0x1 ;  /* 0x00000001001e7802 */ /* 0x000fe20000000f00 */
[----:B------:R-:W-:Y:S01]  /*27e50*/  IMAD.MOV.U32 R28, RZ, RZ, RZ ;  /* 0x000000ffff1c7224 */ /* 0x000fe200078e00ff */
[----:B------:R-:W-:Y:S01]  /*27e60*/  LOP3.LUT R3, R36, 0x1f8, RZ, 0xc0, !PT ;  /* 0x000001f824037812 */ /* 0x000fe200078ec0ff */
[----:B------:R-:W-:Y:S01]  /*27e70*/  IMAD.SHL.U32 R34, R2, 0x8, RZ ;  /* 0x0000000802227824 */ /* 0x000fe200078e00ff */
[----:B------:R-:W-:Y:S01]  /*27e80*/  SHF.R.U32.HI R2, RZ, 0x3, R2 ;  /* 0x00000003ff027819 */ /* 0x000fe20000011602 */
[----:B------:R-:W-:Y:S01]  /*27e90*/  IMAD.MOV.U32 R27, RZ, RZ, RZ ;  /* 0x000000ffff1b7224 */ /* 0x000fe200078e00ff */
[----:B------:R-:W-:Y:S01]  /*27ea0*/  LOP3.LUT R3, R3, 0x38, R0, 0x78, !PT ;  /* 0x0000003803037812 */ /* 0x000fe200078e7800 */
[----:B------:R-:W-:Y:S01]  /*27eb0*/  IMAD.SHL.U32 R0, R0, 0x10, RZ ;  /* 0x0000001000007824 */ /* 0x000fe200078e00ff */
[----:B------:R-:W-:Y:S01]  /*27ec0*/  LOP3.LUT R36, R36, 0x38, RZ, 0xc0, !PT ;  /* 0x0000003824247812 */ /* 0x000fe200078ec0ff */
[----:B------:R-:W-:Y:S01]  /*27ed0*/  IMAD.MOV.U32 R29, RZ, RZ, 0x1 ;  /* 0x00000001ff1d7424 */ /* 0x000fe200078e00ff */
[----:B------:R-:W-:Y:S01]  /*27ee0*/  LOP3.LUT R34, R3, 0x200, R34, 0xf8, !PT ;  /* 0x0000020003227812 */ /* 0x000fe200078ef822 */
[----:B------:R-:W-:Y:S01]  /*27ef0*/  ULDC.64 UR38, c[0x0][0x198] ;  /* 0x0000660000267ab9 */ /* 0x000fe20000000a00 */
[----:B------:R-:W-:Y:S01]  /*27f00*/  LOP3.LUT R0, R2, 0x70, R0, 0xf8, !PT ;  /* 0x0000007002007812 */ /* 0x000fe200078ef800 */
[----:B------:R-:W-:Y:S01]  /*27f10*/  ULOP3.LUT UR37, UR60, 0x2, URZ, 0xfc, !UPT ;  /* 0x000000023c257892 */ /* 0x000fe2000f8efc3f */
[C---:B------:R-:W-:Y:S01]  /*27f20*/  LOP3.LUT R3, R36.reuse, 0x40, RZ, 0xfc, !PT ;  /* 0x0000004024037812 */ /* 0x040fe200078efcff */
[----:B------:R-:W-:Y:S01]  /*27f30*/  ULDC UR36, c[0x0][0xc] ;  /* 0x0000030000247ab9 */ /* 0x000fe20000000800 */
[C---:B------:R-:W-:Y:S01]  /*27f40*/  LOP3.LUT R2, R36.reuse, 0x80, RZ, 0xfc, !PT ;  /* 0x0000008024027812 */ /* 0x040fe200078efcff */
[----:B0-----:R-:W-:Y:S01]  /*27f50*/  ULEA UR4, UR5, UR4, 0x18 ;  /* 0x0000000405047291 */ /* 0x001fe2000f8ec03f */
[----:B------:R-:W-:-:S05]  /*27f60*/  LOP3.LUT R0, R36, 0xc0, RZ, 0xfc, !PT ;  /* 0x000000c024007812 */ /* 0x000fca00078efcff */
[----:B------:R-:W-:-:S05]  /*27f70*/  MOV R22, UR4 ;  /* 0x0000000400167c02 */ /* 0x000fca0008000f00 */
[----:B--2---:R-:W-:-:S07]  /*27f80*/  IMAD R37, R34, 0x2, R22 ;  /* 0x0000000222257824 */ /* 0x004fce00078e0216 */
.L_x_3073:
        /* <DEDUP_REMOVED lines=48> */
[----:B------:R-:W-:Y:S01]  /*28290*/  IMAD.U32 R7, RZ, RZ, UR4 ;  /* 0x00000004ff077e24 */ /* 0x000fe2000f8e00ff */
[----:B---3--:R0:W-:Y:S01]  /*282a0*/  STL [R1+0x1c], R8 ;  /* 0x00001c0801007387 */ /* 0x0081e20000100800 */
[----:B------:R-:W-:-:S03]  /*282b0*/  IMAD.MOV.U32 R10, RZ, RZ, R8 ;  /* 0x000000ffff0a7224 */ /* 0x000fc600078e0008 */
[----:B--2---:R0:W-:Y:S01]  /*282c0*/  STL [R1+0x10], R11 ;  /* 0x0000100b01007387 */ /* 0x0041e20000100800 */
[----:B------:R-:W-:Y:S05]  /*282d0*/  @P2 BRA `(.L_x_2965) ;  /* 0x0000000000182947 */ /* 0x000fea0003800000 */
[----:B------:R-:W-:Y:S05]  /*282e0*/  @!P0 BRA `(.L_x_2965) ;  /* 0x0000000000148947 */ /* 0x000fea0003800000 */
[----:B------:R-:W-:Y:S02]  /*282f0*/  ULDC.64 UR4, c[0x0][0x208] ;  /* 0x0000820000047ab9 */ /* 0x000fe40000000a00 */
[----:B------:R-:W2:Y:S04]  /*28300*/  LDG.E R9, desc[UR4][R2.64] ;  /* 0x0000000402097981 */ /* 0x000ea8000c1e1900 */
[----:B0-----:R-:W2:Y:S02]  /*28310*/  LDG.E R8, desc[UR4][R2.64+0x4] ;  /* 0x0000040402087981 */ /* 0x001ea4000c1e1900 */
[----:B--2---:R-:W-:-:S05]  /*28320*/  IMAD.IADD R10, R8, 0x1, -R9 ;  /* 0x00000001080a7824 */ /* 0x004fca00078e0a09 */
[----:B------:R1:W-:Y:S02]  /*28330*/  STL [R1+0x1c], R10 ;  /* 0x00001c0a01007387 */ /* 0x0003e40000100800 */
.L_x_2965:
[----:B------:R-:W-:Y:S01]  /*28340*/  ULDC.64 UR4, c[0x0][0xa20] ;  /* 0x0002880000047ab9 */ /* 0x000fe20000000a00 */
[----:B------:R-:W-:Y:S01]  /*28350*/  IMAD.MOV.U32 R33, RZ, RZ, R31 ;  /* 0x000000ffff217224 */ /* 0x000fe200078e001f */
[----:B------:R-:W-:-:S04]  /*28360*/  ISETP.NE.U32.AND P0, PT, RZ, UR4, PT ;  /* 0x00000004ff007c0c */ /* 0x000fc8000bf05070 */
[----:B------:R-:W-:-:S13]  /*28370*/  ISETP.NE.AND.EX P0, PT, RZ, UR5, PT, P0 ;  /* 0x00000005ff007c0c */ /* 0x000fda000bf05300 */
[----:B------:R-:W-:Y:S05]  /*28380*/  @!P0 BRA `(.L_x_2966) ;  /* 0x0000000000148947 */ /* 0x000fea0003800000 */
[----:B------:R-:W-:Y:S01]  /*28390*/  IADD3 R2, P0, R24, UR4, RZ ;  /* 0x0000000418027c10 */ /* 0x000fe2000ff1e0ff */
[----:B------:R-:W-:-:S03]  /*283a0*/  ULDC.64 UR6, c[0x0][0x208] ;  /* 0x0000820000067ab9 */ /* 0x000fc60000000a00 */
[----:B------:R-:W-:-:S05]  /*283b0*/  IADD3.X R3, R25, UR5, RZ, P0, !PT ;  /* 0x0000000519037c10 */ /* 0x000fca00087fe4ff */
[----:B------:R2:W5:Y:S01]  /*283c0*/  LDG.E R7, desc[UR6][R2.64] ;  /* 0x0000000602077981 */ /* 0x000562000c1e1900 */
[----:B------:R-:W-:Y:S05]  /*283d0*/  BRA `(.L_x_2967) ;  /* 0x0000000000287947 */ /* 0x000fea0003800000 */
.L_x_2966:
[----:B------:R-:W-:Y:S02]  /*283e0*/  ULDC.64 UR4, c[0x0][0xa08] ;  /* 0x0002820000047ab9 */ /* 0x000fe40000000a00 */
[----:B------:R-:W-:-:S04]  /*283f0*/  ISETP.NE.U32.AND P0, PT, RZ, UR4, PT ;  /* 0x00000004ff007c0c */ /* 0x000fc8000bf05070 */
[----:B------:R-:W-:-:S13]  /*28400*/  ISETP.NE.AND.EX P0, PT, RZ, UR5, PT, P0 ;  /* 0x00000005ff007c0c */ /* 0x000fda000bf05300 */
[----:B------:R-:W-:Y:S05]  /*28410*/  @!P0 BRA `(.L_x_2967) ;  /* 0x0000000000188947 */ /* 0x000fea0003800000 */
[----:B------:R-:W2:Y:S01]  /*28420*/  LDC.64 R2, c[0x0][0xa08] ;  /* 0x00028200ff027b82 */ /* 0x000ea20000000a00 */
[----:B------:R-:W-:Y:S01]  /*28430*/  ULDC.64 UR4, c[0x0][0x208] ;  /* 0x0000820000047ab9 */ /* 0x000fe20000000a00 */
[----:B--2---:R-:W-:-:S05]  /*28440*/  IMAD.WIDE R2, R33, 0x4, R2 ;  /* 0x0000000421027825 */ /* 0x004fca00078e0202 */
[----:B------:R-:W2:Y:S04]  /*28450*/  LDG.E R7, desc[UR4][R2.64] ;  /* 0x0000000402077981 */ /* 0x000ea8000c1e1900 */
[----:B0-----:R-:W2:Y:S02]  /*28460*/  LDG.E R8, desc[UR4][R2.64+0x4] ;  /* 0x0000040402087981 */ /* 0x001ea4000c1e1900 */
[----:B--2---:R-:W-:-:S07]  /*28470*/  IADD3 R7, -R7, R8, RZ ;  /* 0x0000000807077210 */ /* 0x004fce0007ffe1ff */
.L_x_2967:
[----:B------:R-:W-:Y:S01]  /*28480*/  ULDC.64 UR4, c[0x0][0x208] ;  /* 0x0000820000047ab9 */ /* 0x000fe20000000a00 */
[----:B--2---:R-:W2:Y:S01]  /*28490*/  LDC R3, c[0x0][0x448] ;  /* 0x00011200ff037b82 */ /* 0x004ea20000000800 */
[----:B------:R-:W3:Y:S04]  /*284a0*/  @P1 LDG.E R2, desc[UR4][R4.64] ;  /* 0x0000000404021981 */ /* 0x000ee8000c1e1900 */
[----:B------:R-:W3:Y:S01]  /*284b0*/  @P1 LDG.E R9, desc[UR4][R4.64+0x4] ;  /* 0x0000040404091981 */ /* 0x000ee2000c1e1900 */
[----:B-----5:R-:W-:Y:S01]  /*284c0*/  IMAD.IADD R7, R7, 0x1, -R11 ;  /* 0x0000000107077824 */ /* 0x020fe200078e0a0b */
[----:B------:R-:W-:Y:S01]  /*284d0*/  BSSY B0, `(.L_x_2968) ;  /* 0x00001a3000007945 */ /* 0x000fe20003800000 */
[----:B--2---:R-:W-:-:S13]  /*284e0*/  ISETP.NE.AND P0, PT, R3, 0x1, PT ;  /* 0x000000010300780c */ /* 0x004fda0003f05270 */
[----:B0-----:R-:W0:Y:S08]  /*284f0*/  @P0 LDC R8, c[0x0][0x44c] ;  /* 0x00011300ff080b82 */ /* 0x001e300000000800 */
[----:B------:R-:W2:Y:S01]  /*28500*/  @P0 LDC R3, c[0x0][0x450] ;  /* 0x00011400ff030b82 */ /* 0x000ea20000000800 */
[----:B---3--:R-:W-:Y:S02]  /*28510*/  @P1 IMAD.IADD R6, R9, 0x1, -R2 ;  /* 0x0000000109061824 */ /* 0x008fe400078e0a02 */
[----:B------:R-:W-:-:S02]  /*28520*/  IMAD.SHL.U32 R9, R17, 0x80, RZ ;  /* 0x0000008011097824 */ /* 0x000fc400078e00ff */
[----:B------:R-:W-:Y:S02]  /*28530*/  IMAD.IADD R5, R7, 0x1, R6 ;  /* 0x0000000107057824 */ /* 0x000fe400078e0206 */
[----:B------:R-:W-:Y:S02]  /*28540*/  VIADD R9, R9, 0x7f ;  /* 0x0000007f09097836 */ /* 0x000fe40000000000 */
[----:B------:R-:W-:Y:S01]  /*28550*/  VIADD R2, R5, 0x4f ;  /* 0x0000004f05027836 */ /* 0x000fe20000000000 */
[----:B------:R3:W-:Y:S01]  /*28560*/  STL [R1+0xc], R5 ;  /* 0x00000c0501007387 */ /* 0x0007e20000100800 */
[----:B0-----:R-:W-:Y:S01]  /*28570*/  @P0 IMAD.HI.U32 R8, R9, R8, RZ ;  /* 0x0000000809080227 */ /* 0x001fe200078e00ff */
[----:B------:R-:W-:-:S03]  /*28580*/  MOV R4, R9 ;  /* 0x0000000900047202 */ /* 0x000fc60000000f00 */
[----:B------:R-:W-:Y:S01]  /*28590*/  IMAD.HI R2, R2, 0x66666667, RZ ;  /* 0x6666666702027827 */ /* 0x000fe200078e02ff */
[----:B--2---:R-:W-:-:S04]  /*285a0*/  @P0 SHF.R.U32.HI R4, RZ, R3, R8 ;  /* 0x00000003ff040219 */ /* 0x004fc80000011608 */
[----:B------:R-:W-:-:S04]  /*285b0*/  SHF.R.U32.HI R3, RZ, 0x1f, R2 ;  /* 0x0000001fff037819 */ /* 0x000fc80000011602 */
[----:B------:R-:W-:Y:S02]  /*285c0*/  LEA.HI.SX32 R3, R2, R3, 0x1b ;  /* 0x0000000302037211 */ /* 0x000fe400078fdaff */
[----:B------:R-:W-:-:S04]  /*285d0*/  IADD3 R2, R5, 0x50, -R10 ;  /* 0x0000005005027810 */ /* 0x000fc80007ffe80a */
[----:B------:R-:W-:-:S05]  /*285e0*/  IADD3 R4, R2, R4, RZ ;  /* 0x0000000402047210 */ /* 0x000fca0007ffe0ff */
[----:B------:R-:W-:-:S05]  /*285f0*/  IMAD.HI R4, R4, 0x66666667, RZ ;  /* 0x6666666704047827 */ /* 0x000fca00078e02ff */
[----:B---3--:R-:W-:-:S04]  /*28600*/  SHF.R.U32.HI R5, RZ, 0x1f, R4 ;  /* 0x0000001fff057819 */ /* 0x008fc80000011604 */
[----:B------:R-:W-:-:S04]  /*28610*/  LEA.HI.SX32 R4, R4, R5, 0x1b ;  /* 0x0000000504047211 */ /* 0x000fc800078fdaff */
[----:B------:R-:W-:-:S05]  /*28620*/  VIMNMX R4, R3, R4, PT ;  /* 0x0000000403047248 */ /* 0x000fca0003fe0100 */
[--C-:B------:R-:W-:Y:S02]  /*28630*/  IMAD R5, R4, 0x50, -R7.reuse ;  /* 0x0000005004057824 */ /* 0x100fe400078e0a07 */
[----:B------:R-:W-:-:S03]  /*28640*/  IMAD.MOV R7, RZ, RZ, -R7 ;  /* 0x000000ffff077224 */ /* 0x000fc600078e0a07 */
[----:B------:R-:W-:Y:S02]  /*28650*/  VIMNMX R4, R5, R6, PT ;  /* 0x0000000605047248 */ /* 0x000fe40003fe0100 */
[----:B------:R-:W-:-:S04]  /*28660*/  VIMNMX R7, RZ, R7, !PT ;  /* 0x00000007ff077248 */ /* 0x000fc80007fe0100 */
        /* <DEDUP_REMOVED lines=18> */
.L_x_3177:
[----:B--2---:R-:W-:Y:S02]  /*28790*/  ISETP.NE.AND P0, PT, R14, RZ, PT ;  /* 0x000000ff0e00720c */ /* 0x004fe40003f05270 */
[----:B------:R-:W-:-:S11]  /*287a0*/  PLOP3.LUT P6, PT, PT, PT, PT, 0x8, 0x0 ;  /* 0x000000000000781c */ /* 0x000fd60003fce170 */
[----:B------:R-:W-:Y:S05]  /*287b0*/  @P0 BRA `(.L_x_2971) ;  /* 0x00000000000c0947 */ /* 0x000fea0003800000 */
[----:B------:R-:W-:-:S03]  /*287c0*/  UMOV UR4, 0xffffffff ;  /* 0xffffffff00047882 */ /* 0x000fc60000000000 */
[----:B------:R-:W-:Y:S05]  /*287d0*/  BRA.DIV UR4, `(.L_x_2972) ;  /* 0x0000007e04c47947 */ /* 0x000fea000b800000 */
[----:B------:R-:W-:-:S13]  /*287e0*/  ELECT P6, URZ, PT ;  /* 0x00000000003f782f */ /* 0x000fda00038c0000 */
.L_x_2971:
        /* <DEDUP_REMOVED lines=9> */
.L_x_3180:
[----:B------:R-:W-:Y:S05]  /*28880*/  BSYNC B1 ;  /* 0x0000000000017941 */ /* 0x000fea0003800000 */
.L_x_2973:
[----:B------:R-:W-:Y:S04]  /*28890*/  BSSY B1, `(.L_x_2975) ;  /* 0x00000aa000017945 */ /* 0x000fe80003800000 */
[----:B------:R-:W-:Y:S05]  /*288a0*/  @!P6 BRA `(.L_x_2976) ;  /* 0x0000000800a0e947 */ /* 0x000fea0003800000 */
[----:B------:R-:W-:Y:S01]  /*288b0*/  IMAD R11, R28, 0x8, R22 ;  /* 0x000000081c0b7824 */ /* 0x000fe200078e0216 */
[----:B-1----:R-:W-:Y:S01]  /*288c0*/  SHF.L.U32 R10, R30, 0x1f, RZ ;  /* 0x0000001f1e0a7819 */ /* 0x002fe200000006ff */
[----:B------:R-:W1:Y:S01]  /*288d0*/  S2R R8, SR_TID.X ;  /* 0x0000000000087919 */ /* 0x000e620000002100 */
[----:B------:R-:W-:Y:S02]  /*288e0*/  BSSY B2, `(.L_x_2977) ;  /* 0x0000005000027945 */ /* 0x000fe40003800000 */
[----:B------:R-:W2:Y:S01]  /*288f0*/  SYNCS.PHASECHK.TRANS64.TRYWAIT P0, [R11+URZ+0x388a0], R10 ;  /* 0x0388a00a0b0075a7 */ /* 0x000ea2000800017f */
[----:B-1----:R-:W-:-:S04]  /*28900*/  LOP3.LUT R8, R8, 0x7f, RZ, 0xc0, !PT ;  /* 0x0000007f08087812 */ /* 0x002fc800078ec0ff */
[----:B------:R-:W-:Y:S01]  /*28910*/  ISETP.NE.AND P1, PT, R8, RZ, PT ;  /* 0x000000ff0800720c */ /* 0x000fe20003f25270 */
[----:B--2---:R-:W-:-:S12]  /*28920*/  @!P0 BRA `(.L_x_2978) ;  /* 0x0000007c00a48947 */ /* 0x004fd80003800000 */
.L_x_3181:
[----:B------:R-:W-:Y:S05]  /*28930*/  BSYNC B2 ;  /* 0x0000000000027941 */ /* 0x000fea0003800000 */
.L_x_2977:
[----:B------:R-:W-:Y:S04]  /*28940*/  BSSY B2, `(.L_x_2979) ;  /* 0x0000009000027945 */ /* 0x000fe80003800000 */
[----:B------:R-:W-:Y:S05]  /*28950*/  @P1 BRA `(.L_x_2980) ;  /* 0x00000000001c1947 */ /* 0x000fea0003800000 */
[----:B------:R-:W2:Y:S01]  /*28960*/  S2R R8, SR_TID.X ;  /* 0x0000000000087919 */ /* 0x000ea20000002100 */
[----:B0-----:R-:W-:-:S04]  /*28970*/  IMAD.MOV.U32 R7, RZ, RZ, 0xa000 ;  /* 0x0000a000ff077424 */ /* 0x001fc800078e00ff */
[----:B------:R3:W-:Y:S01]  /*28980*/  SYNCS.ARRIVE.TRANS64 RZ, [R11+URZ+0x38890], R7 ;  /* 0x038890070bff79a7 */ /* 0x0007e2000800003f */
[----:B--2---:R-:W-:-:S04]  /*28990*/  LOP3.LUT R8, R8, 0x1f, RZ, 0xc0, !PT ;  /* 0x0000001f08087812 */ /* 0x004fc800078ec0ff */
[----:B------:R-:W-:-:S13]  /*289a0*/  ISETP.NE.AND P0, PT, R8, RZ, PT ;  /* 0x000000ff0800720c */ /* 0x000fda0003f05270 */
[----:B---3--:R-:W-:Y:S05]  /*289b0*/  @!P0 BRA `(.L_x_2980) ;  /* 0x0000000000048947 */ /* 0x008fea0003800000 */
[----:B------:R-:W-:Y:S01]  /*289c0*/  BPT.TRAP 0x1 ;  /* 0x000000040000795c */ /* 0x000fe20000300000 */
.L_x_2980:
[----:B------:R-:W-:Y:S05]  /*289d0*/  BSYNC B2 ;  /* 0x0000000000027941 */ /* 0x000fea0003800000 */
.L_x_2979:
[----:B------:R-:W-:Y:S01]  /*289e0*/  MOV R21, RZ ;  /* 0x000000ff00157202 */ /* 0x000fe20000000f00 */
[----:B------:R-:W-:Y:S01]  /*289f0*/  IMAD R8, R5, 0x50, R0 ;  /* 0x0000005005087824 */ /* 0x000fe200078e0200 */
[----:B------:R-:W-:Y:S01]  /*28a00*/  UIADD3 UR4, UP0, UR38, 0x570, URZ ;  /* 0x0000057026047890 */ /* 0x000fe2000ff1e03f */
[----:B------:R-:W-:Y:S01]  /*28a10*/  IMAD R9, R28, 0xa000, R22 ;  /* 0x0000a0001c097824 */ /* 0x000fe200078e0216 */
[----:B------:R-:W-:Y:S01]  /*28a20*/  R2UR UR10, R21 ;  /* 0x00000000150a72ca */ /* 0x000fe200000e0000 */
[----:B------:R-:W-:Y:S01]  /*28a30*/  VIADD R8, R8, 0xffffffb0 ;  /* 0xffffffb008087836 */ /* 0x000fe20000000000 */
[----:B------:R-:W-:Y:S01]  /*28a40*/  PLOP3.LUT P0, PT, PT, PT, PT, 0x80, 0x0 ;  /* 0x000000000000781c */ /* 0x000fe20003f0f070 */
[----:B0-----:R-:W-:Y:S01]  /*28a50*/  VIADD R7, R11, 0x38890 ;  /* 0x000388900b077836 */ /* 0x001fe20000000000 */
[----:B------:R-:W-:Y:S01]  /*28a60*/  UIADD3.X UR5, URZ, UR39, URZ, UP0, !UPT ;  /* 0x000000273f057290 */ /* 0x000fe200087fe43f */
[----:B------:R-:W-:Y:S01]  /*28a70*/  VIADD R12, R9, 0x24400 ;  /* 0x00024400090c7836 */ /* 0x000fe20000000000 */
[----:B------:R-:W-:Y:S01]  /*28a80*/  UMOV UR6, 0x0 ;  /* 0x0000000000067882 */ /* 0x000fe20000000000 */
[----:B------:R-:W-:-:S09]  /*28a90*/  UMOV UR7, 0x12f00000 ;  /* 0x12f0000000077882 */ /* 0x000fd20000000000 */
.L_x_2981:
        /* <DEDUP_REMOVED lines=16> */
.L_x_2982:
        /* <DEDUP_REMOVED lines=16> */
.L_x_2983:
        /* <DEDUP_REMOVED lines=16> */
.L_x_2984:
        /* <DEDUP_REMOVED lines=13> */
.L_x_3182:
[----:B------:R-:W-:Y:S05]  /*28e70*/  BSYNC B2 ;  /* 0x0000000000027941 */ /* 0x000fea0003800000 */
.L_x_2985:
[----:B------:R-:W-:Y:S01]  /*28e80*/  BSSY B2, `(.L_x_2987) ;  /* 0x000000b000027945 */ /* 0x000fe20003800000 */
[----:B------:R-:W-:Y:S02]  /*28e90*/  IMAD.MOV.U32 R12, RZ, RZ, 0x0 ;  /* 0x00000000ff0c7424 */ /* 0x000fe400078e00ff */
[----:B------:R-:W-:Y:S01]  /*28ea0*/  IMAD.MOV.U32 R13, RZ, RZ, 0x12f00000 ;  /* 0x12f00000ff0d7424 */ /* 0x000fe200078e00ff */
[----:B------:R-:W-:Y:S06]  /*28eb0*/  @P1 BRA `(.L_x_2988) ;  /* 0x00000000001c1947 */ /* 0x000fec0003800000 */
[----:B------:R-:W2:Y:S01]  /*28ec0*/  S2R R26, SR_TID.X ;  /* 0x00000000001a7919 */ /* 0x000ea20000002100 */
[----:B------:R-:W-:-:S04]  /*28ed0*/  MOV R7, 0xa000 ;  /* 0x0000a00000077802 */ /* 0x000fc80000000f00 */
[----:B------:R3:W-:Y:S01]  /*28ee0*/  SYNCS.ARRIVE.TRANS64 RZ, [R11+URZ+0x388b0], R7 ;  /* 0x0388b0070bff79a7 */ /* 0x0007e2000800003f */
[----:B--2---:R-:W-:-:S04]  /*28ef0*/  LOP3.LUT R26, R26, 0x1f, RZ, 0xc0, !PT ;  /* 0x0000001f1a1a7812 */ /* 0x004fc800078ec0ff */
[----:B------:R-:W-:-:S13]  /*28f00*/  ISETP.NE.AND P0, PT, R26, RZ, PT ;  /* 0x000000ff1a00720c */ /* 0x000fda0003f05270 */
[----:B---3--:R-:W-:Y:S05]  /*28f10*/  @!P0 BRA `(.L_x_2988) ;  /* 0x0000000000048947 */ /* 0x008fea0003800000 */
[----:B------:R-:W-:Y:S01]  /*28f20*/  BPT.TRAP 0x1 ;  /* 0x000000040000795c */ /* 0x000fe20000300000 */
.L_x_2988:
[----:B------:R-:W-:Y:S05]  /*28f30*/  BSYNC B2 ;  /* 0x0000000000027941 */ /* 0x000fea0003800000 */
.L_x_2987:
[----:B------:R-:W-:Y:S01]  /*28f40*/  R2UR UR10, R21 ;  /* 0x00000000150a72ca */ /* 0x000fe200000e0000 */
[----:B------:R-:W-:Y:S01]  /*28f50*/  UIADD3 UR4, UP0, UR38, 0x670, URZ ;  /* 0x0000067026047890 */ /* 0x000fe2000ff1e03f */
[----:B------:R-:W-:Y:S01]  /*28f60*/  R2UR UR6, R12 ;  /* 0x000000000c0672ca */ /* 0x000fe200000e0000 */
[----:B01----:R-:W-:Y:S01]  /*28f70*/  VIADD R11, R11, 0x388b0 ;  /* 0x000388b00b0b7836 */ /* 0x003fe20000000000 */
[----:B------:R-:W-:Y:S01]  /*28f80*/  R2UR UR7, R13 ;  /* 0x000000000d0772ca */ /* 0x000fe200000e0000 */
[----:B------:R-:W-:Y:S01]  /*28f90*/  VIADD R7, R9, 0x400 ;  /* 0x0000040009077836 */ /* 0x000fe20000000000 */
[----:B------:R-:W-:Y:S01]  /*28fa0*/  PLOP3.LUT P0, PT, PT, PT, PT, 0x80, 0x0 ;  /* 0x000000000000781c */ /* 0x000fe20003f0f070 */
[----:B------:R-:W-:-:S12]  /*28fb0*/  UIADD3.X UR5, URZ, UR39, URZ, UP0, !UPT ;  /* 0x000000273f057290 */ /* 0x000fd800087fe43f */
.L_x_2989:
        /* <DEDUP_REMOVED lines=15> */
.L_x_2990:
        /* <DEDUP_REMOVED lines=15> */
.L_x_2991:
        /* <DEDUP_REMOVED lines=15> */
.L_x_2992:
        /* <DEDUP_REMOVED lines=10> */
.L_x_2976:
[----:B------:R-:W-:Y:S05]  /*29330*/  BSYNC B1 ;  /* 0x0000000000017941 */ /* 0x000fea0003800000 */
.L_x_2975:
        /* <DEDUP_REMOVED lines=9> */
.L_x_3011:
[----:B------:R-:W-:Y:S05]  /*293d0*/  YIELD ;  /* 0x0000000000007946 */ /* 0x000fea0003800000 */
[----:B------:R-:W-:Y:S04]  /*293e0*/  BSSY B1, `(.L_x_2993) ;  /* 0x00000a9000017945 */ /* 0x000fe80003800000 */
[----:B------:R-:W-:Y:S05]  /*293f0*/  @!P6 BRA `(.L_x_2994) ;  /* 0x00000008009ce947 */ /* 0x000fea0003800000 */
[----:B-1----:R-:W-:Y:S01]  /*29400*/  LEA R10, R28, R22, 0x3 ;  /* 0x000000161c0a7211 */ /* 0x002fe200078e18ff */
[----:B------:R-:W1:Y:S01]  /*29410*/  S2R R5, SR_TID.X ;  /* 0x0000000000057919 */ /* 0x000e620000002100 */
[----:B------:R-:W-:Y:S01]  /*29420*/  SHF.L.U32 R9, R30, 0x1f, RZ ;  /* 0x0000001f1e097819 */ /* 0x000fe200000006ff */
[----:B------:R-:W-:Y:S03]  /*29430*/  BSSY B2, `(.L_x_2995) ;  /* 0x0000005000027945 */ /* 0x000fe60003800000 */
[----:B------:R-:W2:Y:S01]  /*29440*/  SYNCS.PHASECHK.TRANS64.TRYWAIT P1, [R10+URZ+0x388a0], R9 ;  /* 0x0388a0090a0075a7 */ /* 0x000ea2000802017f */
[----:B-1----:R-:W-:-:S04]  /*29450*/  LOP3.LUT R5, R5, 0x7f, RZ, 0xc0, !PT ;  /* 0x0000007f05057812 */ /* 0x002fc800078ec0ff */
[----:B------:R-:W-:Y:S01]  /*29460*/  ISETP.NE.AND P2, PT, R5, RZ, PT ;  /* 0x000000ff0500720c */ /* 0x000fe20003f45270 */
[----:B--2---:R-:W-:-:S12]  /*29470*/  @!P1 BRA `(.L_x_2996) ;  /* 0x0000007000f89947 */ /* 0x004fd80003800000 */
.L_x_3183:
[----:B------:R-:W-:Y:S05]  /*29480*/  BSYNC B2 ;  /* 0x0000000000027941 */ /* 0x000fea0003800000 */
.L_x_2995:
        /* <DEDUP_REMOVED lines=9> */
.L_x_2998:
[----:B------:R-:W-:Y:S05]  /*29520*/  BSYNC B2 ;  /* 0x0000000000027941 */ /* 0x000fea0003800000 */
.L_x_2997:
        /* <DEDUP_REMOVED lines=11> */
.L_x_2999:
        /* <DEDUP_REMOVED lines=16> */
.L_x_3000:
        /* <DEDUP_REMOVED lines=16> */
.L_x_3001:
        /* <DEDUP_REMOVED lines=16> */
.L_x_3002:
        /* <DEDUP_REMOVED lines=13> */
.L_x_3184:
[----:B------:R-:W-:Y:S05]  /*299b0*/  BSYNC B2 ;  /* 0x0000000000027941 */ /* 0x000fea0003800000 */
.L_x_3003:
        /* <DEDUP_REMOVED lines=11> */
.L_x_3006:
[----:B------:R-:W-:Y:S05]  /*29a70*/  BSYNC B2 ;  /* 0x0000000000027941 */ /* 0x000fea0003800000 */
.L_x_3005:
        /* <DEDUP_REMOVED lines=8> */
.L_x_3007:
        /* <DEDUP_REMOVED lines=15> */
.L_x_3008:
        /* <DEDUP_REMOVED lines=15> */
.L_x_3009:
        /* <DEDUP_REMOVED lines=15> */
.L_x_3010:
        /* <DEDUP_REMOVED lines=10> */
.L_x_2994:
[----:B------:R-:W-:Y:S05]  /*29e70*/  BSYNC B1 ;  /* 0x0000000000017941 */ /* 0x000fea0003800000 */
.L_x_2993:
[C---:B------:R-:W-:Y:S01]  /*29e80*/  ISETP.GT.AND P2, PT, R11.reuse, R6, PT ;  /* 0x000000060b00720c */ /* 0x040fe20003f44270 */
[----:B------:R-:W-:Y:S01]  /*29e90*/  VIADD R28, R28, 0x1 ;  /* 0x000000011c1c7836 */ /* 0x000fe20000000000 */
[----:B------:R-:W-:-:S04]  /*29ea0*/  IADD3 R11, R11, -0x1, RZ ;  /* 0xffffffff0b0b7810 */ /* 0x000fc80007ffe0ff */
[----:B------:R-:W-:-:S04]  /*29eb0*/  ISETP.NE.AND P1, PT, R28, 0x2, PT ;  /* 0x000000021c00780c */ /* 0x000fc80003f25270 */
[----:B------:R-:W-:Y:S02]  /*29ec0*/  SEL R5, RZ, 0x1, P1 ;  /* 0x00000001ff057807 */ /* 0x000fe40000800000 */
[----:B------:R-:W-:Y:S02]  /*29ed0*/  SEL R28, R28, RZ, P1 ;  /* 0x000000ff1c1c7207 */ /* 0x000fe40000800000 */
[----:B------:R-:W-:Y:S01]  /*29ee0*/  LOP3.LUT R30, R30, R5, RZ, 0x3c, !PT ;  /* 0x000000051e1e7212 */ /* 0x000fe200078e3cff */
[----:B------:R-:W-:Y:S06]  /*29ef0*/  @P2 BRA `(.L_x_3011) ;  /* 0xfffffff400342947 */ /* 0x000fec000383ffff */
.L_x_2969:
[----:B------:R-:W-:Y:S05]  /*29f00*/  BSYNC B0 ;  /* 0x0000000000007941 */ /* 0x000fea0003800000 */
.L_x_2968:
[----:B------:R-:W2:Y:S01]  /*29f10*/  LDC R0, c[0x0][0x448] ;  /* 0x00011200ff007b82 */ /* 0x000ea20000000800 */
[----:B------:R-:W-:Y:S01]  /*29f20*/  LEA R5, R17, 0x7f, 0x7 ;  /* 0x0000007f11057811 */ /* 0x000fe200078e38ff */
[----:B------:R-:W-:Y:S05]  /*29f30*/  @!P0 WARPSYNC.ALL ;  /* 0x0000000000008948 */ /* 0x000fea0003800000 */
[----:B------:R-:W-:Y:S01]  /*29f40*/  BSSY B7, `(.L_x_3012) ;  /* 0x00003a7000077945 */ /* 0x000fe20003800000 */
[----:B------:R-:W-:Y:S01]  /*29f50*/  @!P0 BAR.SYNC.DEFER_BLOCKING 0xc, 0x180 ;  /* 0x0306000000008b1d */ /* 0x000fe20000010000 */
[----:B--2---:R-:W-:-:S13]  /*29f60*/  ISETP.NE.AND P1, PT, R0, 0x1, PT ;  /* 0x000000010000780c */ /* 0x004fda0003f25270 */
[----:B------:R-:W0:Y:S08]  /*29f70*/  @P1 LDC R4, c[0x0][0x44c] ;  /* 0x00011300ff041b82 */ /* 0x000e300000000800 */
[----:B------:R-:W2:Y:S01]  /*29f80*/  @P1 LDC R0, c[0x0][0x450] ;  /* 0x00011400ff001b82 */ /* 0x000ea20000000800 */
[----:B0-----:R-:W-:-:S05]  /*29f90*/  @P1 IMAD.HI.U32 R7, R5, R4, RZ ;  /* 0x0000000405071227 */ /* 0x001fca00078e00ff */
[----:B--2---:R-:W-:-:S05]  /*29fa0*/  @P1 SHF.R.U32.HI R5, RZ, R0, R7 ;  /* 0x00000000ff051219 */ /* 0x004fca0000011607 */
[----:B------:R-:W-:-:S04]  /*29fb0*/  IMAD.IADD R5, R2, 0x1, R5 ;  /* 0x0000000102057824 */ /* 0x000fc800078e0205 */
[----:B------:R-:W-:-:S05]  /*29fc0*/  IMAD.HI R5, R5, 0x66666667, RZ ;  /* 0x6666666705057827 */ /* 0x000fca00078e02ff */
[----:B------:R-:W-:-:S04]  /*29fd0*/  SHF.R.U32.HI R0, RZ, 0x1f, R5 ;  /* 0x0000001fff007819 */ /* 0x000fc80000011605 */
        /* <DEDUP_REMOVED lines=11> */
[----:B------:R-:W2:Y:S01]  /*2a090*/  LDC.64 R2, c[0x0][0xc60] ;  /* 0x00031800ff027b82 */ /* 0x000ea20000000a00 */
[----:B------:R-:W0:Y:S01]  /*2a0a0*/  FLO.U32 R0, UR4 ;  /* 0x0000000400007d00 */ /* 0x000e2200080e0000 */
[----:B------:R-:W-:Y:S01]  /*2a0b0*/  ULDC.64 UR6, c[0x0][0x208] ;  /* 0x0000820000067ab9 */ /* 0x000fe20000000a00 */
[----:B0-----:R-:W-:-:S06]  /*2a0c0*/  ISETP.EQ.U32.AND P0, PT, R0, R5, PT ;  /* 0x000000050000720c */ /* 0x001fcc0003f02070 */
[----:B------:R-:W2:Y:S07]  /*2a0d0*/  POPC R5, UR4 ;  /* 0x0000000400057d09 */ /* 0x000eae0008000000 */
[----:B--2---:R-:W2:Y:S01]  /*2a0e0*/  @P0 ATOMG.E.ADD.STRONG.GPU PT, R3, desc[UR6][R2.64], R5 ;  /* 0x00000005020309a8 */ /* 0x004ea200081ee1c6 */
[----:B------:R-:W0:Y:S02]  /*2a0f0*/  S2R R4, SR_LTMASK ;  /* 0x0000000000047919 */ /* 0x000e240000003900 */
[----:B0-----:R-:W-:-:S04]  /*2a100*/  LOP3.LUT R4, R4, UR4, RZ, 0xc0, !PT ;  /* 0x0000000404047c12 */ /* 0x001fc8000f8ec0ff */
[----:B------:R-:W0:Y:S01]  /*2a110*/  POPC R7, R4 ;  /* 0x0000000400077309 */ /* 0x000e220000000000 */
[----:B--2---:R-:W0:Y:S02]  /*2a120*/  SHFL.IDX PT, R0, R3, R0, 0x1f ;  /* 0x00001f0003007589 */ /* 0x004e2400000e0000 */
[----:B0-----:R-:W-:Y:S01]  /*2a130*/  IADD3 R16, R0, UR36, R7 ;  /* 0x0000002400107c10 */ /* 0x001fe2000fffe007 */
[----:B------:R-:W-:Y:S06]  /*2a140*/  BRA `(.L_x_3014) ;  /* 0x0000003800187947 */ /* 0x000fec0003800000 */
.L_x_3013:
        /* <DEDUP_REMOVED lines=13> */
[----:B------:R-:W-:Y:S02]  /*2a220*/  IMAD.U32 R7, RZ, RZ, UR9 ;  /* 0x00000009ff077e24 */ /* 0x000fe4000f8e00ff */
[----:B-1----:R-:W-:-:S02]  /*2a230*/  IMAD.U32 R10, RZ, RZ, UR4 ;  /* 0x00000004ff0a7e24 */ /* 0x002fc4000f8e00ff */
[----:B------:R-:W-:Y:S02]  /*2a240*/  IMAD.MOV.U32 R8, RZ, RZ, 0x70 ;  /* 0x00000070ff087424 */ /* 0x000fe400078e00ff */
[----:B------:R-:W-:Y:S02]  /*2a250*/  IMAD.MOV.U32 R12, RZ, RZ, 0x1 ;  /* 0x00000001ff0c7424 */ /* 0x000fe400078e00ff */
[----:B------:R-:W-:-:S07]  /*2a260*/  IMAD.MOV.U32 R13, RZ, RZ, RZ ;  /* 0x000000ffff0d7224 */ /* 0x000fce00078e00ff */
[----:B------:R-:W-:-:S07]  /*2a270*/  LEPC R20, `(.L_x_3016) ;  /* 0x000000001014794e */ /* 0x000fce0000000000 */
[----:B0-----:R-:W-:Y:S05]  /*2a280*/  CALL.ABS.NOINC R2 ;  /* 0x0000000002007343 */ /* 0x001fea0003c00000 */
.L_x_3016:
[----:B------:R-:W-:Y:S05]  /*2a290*/  BSYNC B6 ;  /* 0x0000000000067941 */ /* 0x000fea0003800000 */
.L_x_3015:
        /* <DEDUP_REMOVED lines=10> */
[----:B------:R-:W-:Y:S01]  /*2a340*/  MOV R7, UR9 ;  /* 0x0000000900077c02 */ /* 0x000fe20008000f00 */
[----:B------:R-:W-:Y:S01]  /*2a350*/  IMAD.U32 R5, RZ, RZ, UR7 ;  /* 0x00000007ff057e24 */ /* 0x000fe2000f8e00ff */
[----:B------:R-:W-:Y:S01]  /*2a360*/  MOV R12, 0x1 ;  /* 0x00000001000c7802 */ /* 0x000fe20000000f00 */
[----:B------:R-:W-:Y:S02]  /*2a370*/  IMAD.U32 R6, RZ, RZ, UR8 ;  /* 0x00000008ff067e24 */ /* 0x000fe4000f8e00ff */
[----:B-1----:R-:W-:-:S02]  /*2a380*/  IMAD.U32 R10, RZ, RZ, UR4 ;  /* 0x00000004ff0a7e24 */ /* 0x002fc4000f8e00ff */
[----:B------:R-:W-:Y:S02]  /*2a390*/  IMAD.U32 R11, RZ, RZ, UR5 ;  /* 0x00000005ff0b7e24 */ /* 0x000fe4000f8e00ff */
[----:B------:R-:W-:Y:S02]  /*2a3a0*/  IMAD.MOV.U32 R8, RZ, RZ, 0x70 ;  /* 0x00000070ff087424 */ /* 0x000fe400078e00ff */
[----:B0-----:R-:W-:-:S07]  /*2a3b0*/  IMAD.MOV.U32 R13, RZ, RZ, RZ ;  /* 0x000000ffff0d7224 */ /* 0x001fce00078e00ff */
[----:B------:R-:W-:-:S07]  /*2a3c0*/  LEPC R20, `(.L_x_3019) ;  /* 0x000000001014794e */ /* 0x000fce0000000000 */
[----:B--2---:R-:W-:Y:S05]  /*2a3d0*/  CALL.ABS.NOINC R2 ;  /* 0x0000000002007343 */ /* 0x004fea0003c00000 */
.L_x_3019:
[----:B------:R0:W1:Y:S01]  /*2a3e0*/  LDC.64 R2, c[0x4][R26] ;  /* 0x010000001a027b82 */ /* 0x0000620000000a00 */
[----:B------:R-:W-:Y:S01]  /*2a3f0*/  ULDC.64 UR4, c[0x4][0x138] ;  /* 0x01004e0000047ab9 */ /* 0x000fe20000000a00 */
[----:B------:R-:W-:Y:S01]  /*2a400*/  ULDC.64 UR6, c[0x4][0x140] ;  /* 0x0100500000067ab9 */ /* 0x000fe20000000a00 */
[----:B------:R-:W-:Y:S01]  /*2a410*/  ULDC.64 UR8, c[0x4][0xa8] ;  /* 0x01002a0000087ab9 */ /* 0x000fe20000000a00 */
        /* <DEDUP_REMOVED lines=11> */
.L_x_3018:
[----:B------:R-:W-:Y:S05]  /*2a4d0*/  BSYNC B6 ;  /* 0x0000000000067941 */ /* 0x000fea0003800000 */
.L_x_3017:
[----:B------:R-:W2:Y:S01]  /*2a4e0*/  LDL R21, [R1+0xc] ;  /* 0x00000c0001157983 */ /* 0x000ea20000100800 */
[----:B------:R-:W-:-:S03]  /*2a4f0*/  ULDC.64 UR4, c[0x0][0x9f8] ;  /* 0x00027e0000047ab9 */ /* 0x000fc60000000a00 */
[----:B------:R-:W3:Y:S01]  /*2a500*/  LDL R2, [R1+0x10] ;  /* 0x0000100001027983 */ /* 0x000ee20000100800 */
[----:B------:R-:W-:Y:S01]  /*2a510*/  ISETP.NE.U32.AND P0, PT, RZ, UR4, PT ;  /* 0x00000004ff007c0c */ /* 0x000fe2000bf05070 */
[----:B------:R-:W-:Y:S01]  /*2a520*/  ULDC.64 UR6, c[0x0][0x208] ;  /* 0x0000820000067ab9 */ /* 0x000fe20000000a00 */
[----:B------:R-:W0:Y:S01]  /*2a530*/  LDC R0, c[0x0][0x430] ;  /* 0x00010c00ff007b82 */ /* 0x000e220000000800 */
        /* <DEDUP_REMOVED lines=9> */
[----:B0-----:R-:W-:-:S13]  /*2a5d0*/  ISETP.NE.AND P1, PT, R0, 0x1, PT ;  /* 0x000000010000780c */ /* 0x001fda0003f25270 */
[----:B------:R-:W0:Y:S08]  /*2a5e0*/  @P1 LDC R7, c[0x0][0x434] ;  /* 0x00010d00ff071b82 */ /* 0x000e300000000800 */
[----:B------:R-:W1:Y:S01]  /*2a5f0*/  @P1 LDC R5, c[0x0][0x438] ;  /* 0x00010e00ff051b82 */ /* 0x000e620000000800 */
[----:B----4-:R-:W-:-:S05]  /*2a600*/  IMAD.SHL.U32 R20, R20, 0x10, RZ ;  /* 0x0000001014147824 */ /* 0x010fca00078e00ff */
[----:B------:R-:W-:Y:S02]  /*2a610*/  LOP3.LUT R20, R26, 0x70, R20, 0xf8, !PT ;  /* 0x000000701a147812 */ /* 0x000fe400078ef814 */
[----:B------:R-:W-:-:S05]  /*2a620*/  IADD3 R26, R32, -0x1, RZ ;  /* 0xffffffff201a7810 */ /* 0x000fca0007ffe0ff */
[----:B------:R-:W-:Y:S01]  /*2a630*/  IMAD R6, R26, 0x50, R20 ;  /* 0x000000501a067824 */ /* 0x000fe200078e0214 */
[----:B------:R-:W-:Y:S02]  /*2a640*/  LOP3.LUT R23, R23, 0xfffffffe, RZ, 0xc0, !PT ;  /* 0xfffffffe17177812 */ /* 0x000fe400078ec0ff */
[----:B------:R-:W-:Y:S01]  /*2a650*/  LOP3.LUT R9, R36, 0x80, RZ, 0xfc, !PT ;  /* 0x0000008024097812 */ /* 0x000fe200078efcff */
[----:B------:R-:W-:Y:S01]  /*2a660*/  UMOV UR5, 0xffffffff ;  /* 0xffffffff00057882 */ /* 0x000fe20000000000 */
[----:B--2---:R-:W-:-:S04]  /*2a670*/  ISETP.GE.AND P0, PT, R6, R21, PT ;  /* 0x000000150600720c */ /* 0x004fc80003f06270 */
[----:B------:R-:W-:Y:S01]  /*2a680*/  ISETP.GT.U32.OR P0, PT, R20, 0x4f, P0 ;  /* 0x0000004f1400780c */ /* 0x000fe20000704470 */
[----:B---3--:R-:W-:-:S04]  /*2a690*/  IMAD.IADD R6, R6, 0x1, R2 ;  /* 0x0000000106067824 */ /* 0x008fc800078e0202 */
[----:B0-----:R-:W-:-:S08]  /*2a6a0*/  @P1 IMAD.HI.U32 R7, R6, R7, RZ ;  /* 0x0000000706071227 */ /* 0x001fd000078e00ff */
[----:B------:R-:W0:Y:S01]  /*2a6b0*/  @!P0 LDC.64 R2, c[0x0][0x428] ;  /* 0x00010a00ff028b82 */ /* 0x000e220000000a00 */
[----:B------:R-:W-:Y:S01]  /*2a6c0*/  IMAD.MOV.U32 R4, RZ, RZ, R6 ;  /* 0x000000ffff047224 */ /* 0x000fe200078e0006 */
[----:B-1----:R-:W-:-:S05]  /*2a6d0*/  @P1 SHF.R.U32.HI R4, RZ, R5, R7 ;  /* 0x00000005ff041219 */ /* 0x002fca0000011607 */
[----:B------:R-:W-:-:S04]  /*2a6e0*/  IMAD.MOV R5, RZ, RZ, -R4 ;  /* 0x000000ffff057224 */ /* 0x000fc800078e0a04 */
[----:B------:R-:W-:Y:S01]  /*2a6f0*/  IMAD R0, R0, R5, R6 ;  /* 0x0000000500007224 */ /* 0x000fe200078e0206 */
[----:B------:R-:W-:Y:S02]  /*2a700*/  SHF.R.S32.HI R8, RZ, 0x1f, R33 ;  /* 0x0000001fff087819 */ /* 0x000fe40000011421 */
[----:B------:R-:W-:-:S03]  /*2a710*/  @!P0 SHF.R.S32.HI R5, RZ, 0x1f, R4 ;  /* 0x0000001fff058819 */ /* 0x000fc60000011404 */
[-C--:B0-----:R-:W-:Y:S02]  /*2a720*/  @!P0 IMAD R6, R8, R2.reuse, RZ ;  /* 0x0000000208068224 */ /* 0x081fe400078e02ff */
[----:B------:R-:W-:-:S04]  /*2a730*/  @!P0 IMAD.WIDE.U32 R4, R33, R2, R4 ;  /* 0x0000000221048225 */ /* 0x000fc800078e0004 */
[----:B------:R-:W-:Y:S02]  /*2a740*/  @!P0 IMAD R6, R33, R3, R6 ;  /* 0x0000000321068224 */ /* 0x000fe400078e0206 */
[----:B------:R-:W0:Y:S03]  /*2a750*/  @!P0 LDC.64 R2, c[0x0][0x418] ;  /* 0x00010600ff028b82 */ /* 0x000e260000000a00 */
[----:B------:R-:W-:Y:S01]  /*2a760*/  @!P0 IADD3 R6, R5, R6, RZ ;  /* 0x0000000605068210 */ /* 0x000fe20007ffe0ff */
[----:B------:R-:W-:Y:S01]  /*2a770*/  IMAD.U32 R7, RZ, RZ, UR37 ;  /* 0x00000025ff077e24 */ /* 0x000fe2000f8e00ff */
        /* <DEDUP_REMOVED lines=25> */
.L_x_3187:
[----:B------:R-:W-:Y:S01]  /*2a910*/  SHF.R.S32.HI R32, RZ, 0x1f, R18 ;  /* 0x0000001fff207819 */ /* 0x000fe20000011412 */
[----:B------:R-:W-:Y:S06]  /*2a920*/  @!P2 BRA `(.L_x_3021) ;  /* 0x000000000004a947 */ /* 0x000fec0003800000 */
[----:B------:R-:W-:Y:S01]  /*2a930*/  BPT.TRAP 0x1 ;  /* 0x000000040000795c */ /* 0x000fe20000300000 */
.L_x_3021:
        /* <DEDUP_REMOVED lines=25> */
.L_x_3188:
[----:B------:R-:W-:Y:S05]  /*2aad0*/  BSYNC B0 ;  /* 0x0000000000007941 */ /* 0x000fea0003800000 */
.L_x_3022:
        /* <DEDUP_REMOVED lines=29> */
[C---:B------:R-:W-:Y:S01]  /*2acb0*/  LOP3.LUT P5, RZ, R23.reuse, 0x10, RZ, 0xc0, !PT ;  /* 0x0000001017ff7812 */ /* 0x040fe200078ac0ff */
[----:B------:R-:W-:Y:S01]  /*2acc0*/  ULDC.64 UR4, c[0x0][0x208] ;  /* 0x0000820000047ab9 */ /* 0x000fe20000000a00 */
[C---:B------:R-:W-:Y:S01]  /*2acd0*/  LOP3.LUT P4, RZ, R23.reuse, 0x8, RZ, 0xc0, !PT ;  /* 0x0000000817ff7812 */ /* 0x040fe2000788c0ff */
[----:B------:R-:W1:Y:S01]  /*2ace0*/  SHFL.IDX PT, R2, R6, RZ, 0x181f ;  /* 0x00181fff06027589 */ /* 0x000e6200000e0000 */
[C---:B------:R-:W-:Y:S02]  /*2acf0*/  LOP3.LUT P3, RZ, R23.reuse, 0x4, RZ, 0xc0, !PT ;  /* 0x0000000417ff7812 */ /* 0x040fe4000786c0ff */
[----:B------:R-:W-:Y:S01]  /*2ad00*/  LOP3.LUT P2, RZ, R23, 0x2, RZ, 0xc0, !PT ;  /* 0x0000000217ff7812 */ /* 0x000fe2000784c0ff */
[----:B------:R-:W-:Y:S01]  /*2ad10*/  SHFL.IDX PT, R8, R6, 0x1, 0x181f ;  /* 0x00381f0006087f89 */ /* 0x000fe200000e0000 */
[----:B------:R-:W-:Y:S02]  /*2ad20*/  @P0 LEA R9, R7, R22, 0x1 ;  /* 0x0000001607090211 */ /* 0x000fe400078e08ff */
[----:B0-----:R-:W-:-:S05]  /*2ad30*/  @P0 LEA R3, P1, R36, R3, 0x1 ;  /* 0x0000000324030211 */ /* 0x001fca00078208ff */
[----:B-1----:R-:W-:Y:S01]  /*2ad40*/  @P0 IMAD.X R2, RZ, RZ, R2, P1 ;  /* 0x000000ffff020224 */ /* 0x002fe200008e0602 */
[----:B------:R-:W-:-:S04]  /*2ad50*/  ISETP.GE.AND P1, PT, R4, 0x11, PT ;  /* 0x000000110400780c */ /* 0x000fc80003f26270 */
[----:B------:R-:W-:-:S04]  /*2ad60*/  @P0 LOP3.LUT R3, R3, R2, RZ, 0x3c, !PT ;  /* 0x0000000203030212 */ /* 0x000fc800078e3cff */
[----:B------:R-:W-:-:S04]  /*2ad70*/  @P0 LOP3.LUT R2, R3, R2, RZ, 0x3c, !PT ;  /* 0x0000000203020212 */ /* 0x000fc800078e3cff */
[----:B------:R-:W-:Y:S01]  /*2ad80*/  @P0 LOP3.LUT R3, R3, R2, RZ, 0x3c, !PT ;  /* 0x0000000203030212 */ /* 0x000fe200078e3cff */
[----:B------:R-:W-:-:S04]  /*2ad90*/  @P1 IMAD R21, R7, 0x2, R22 ;  /* 0x0000000207151824 */ /* 0x000fc800078e0216 */
        /* <DEDUP_REMOVED lines=33> */
.L_x_3200:
        /* <DEDUP_REMOVED lines=18> */
.L_x_3026:
[----:B------:R-:W-:Y:S05]  /*2b0d0*/  BSYNC B0 ;  /* 0x0000000000007941 */ /* 0x000fea0003800000 */
.L_x_3025:
[----:B------:R-:W-:Y:S01]  /*2b0e0*/  NOP ;  /* 0x0000000000007918 */ /* 0x000fe20000000000 */
[----:B------:R-:W-:-:S13]  /*2b0f0*/  PLOP3.LUT P0, PT, PT, PT, PT, 0x80, 0x0 ;  /* 0x000000000000781c */ /* 0x000fda0003f0f070 */
.L_x_3027:
        /* <DEDUP_REMOVED lines=11> */
.L_x_3028:
        /* <DEDUP_REMOVED lines=17> */
[----:B0-----:R-:W-:Y:S02]  /*2b2c0*/  VIADD R2, R22, 0x14400 ;  /* 0x0001440016027836 */ /* 0x001fe40000000000 */
[----:B------:R-:W-:-:S03]  /*2b2d0*/  IMAD.IADD R35, R5, 0x1, R0 ;  /* 0x0000000105237824 */ /* 0x000fc600078e0200 */
[----:B------:R-:W-:-:S13]  /*2b2e0*/  LOP3.LUT P0, RZ, R2, 0x3ff, RZ, 0xc0, !PT ;  /* 0x000003ff02ff7812 */ /* 0x000fda000780c0ff */
[----:B-1----:R-:W-:Y:S05]  /*2b2f0*/  @!P0 BRA `(.L_x_3030) ;  /* 0x0000000000408947 */ /* 0x002fea0003800000 */
[----:B------:R-:W-:Y:S01]  /*2b300*/  MOV R2, 0x0 ;  /* 0x0000000000027802 */ /* 0x000fe20000000f00 */
[----:B------:R-:W-:Y:S01]  /*2b310*/  ULDC.64 UR4, c[0x4][0x138] ;  /* 0x01004e0000047ab9 */ /* 0x000fe20000000a00 */
[----:B------:R-:W-:Y:S01]  /*2b320*/  ULDC.64 UR6, c[0x4][0x140] ;  /* 0x0100500000067ab9 */ /* 0x000fe20000000a00 */
[----:B------:R-:W-:Y:S01]  /*2b330*/  ULDC.64 UR8, c[0x4][0xb0] ;  /* 0x01002c0000087ab9 */ /* 0x000fe20000000a00 */
[----:B------:R-:W-:Y:S01]  /*2b340*/  MOV R4, UR4 ;  /* 0x0000000400047c02 */ /* 0x000fe20008000f00 */
[----:B------:R-:W-:Y:S01]  /*2b350*/  IMAD.U32 R5, RZ, RZ, UR5 ;  /* 0x00000005ff057e24 */ /* 0x000fe2000f8e00ff */
        /* <DEDUP_REMOVED lines=10> */
.L_x_3030:
[----:B------:R-:W-:Y:S05]  /*2b400*/  BSYNC B6 ;  /* 0x0000000000067941 */ /* 0x000fea0003800000 */
.L_x_3029:
[----:B------:R-:W3:Y:S01]  /*2b410*/  LDL.LU R20, [R1+0x24] ;  /* 0x0000240001147983 */ /* 0x000ee20000300800 */
[----:B------:R-:W-:Y:S01]  /*2b420*/  ULDC.64 UR4, c[0x0][0x2d8] ;  /* 0x0000b60000047ab9 */ /* 0x000fe20000000a00 */
[----:B------:R-:W0:Y:S02]  /*2b430*/  LDC R7, c[0x0][0x448] ;  /* 0x00011200ff077b82 */ /* 0x000e240000000800 */
[----:B------:R-:W4:Y:S01]  /*2b440*/  LDL.LU.64 R2, [R1+0x28] ;  /* 0x0000280001027983 */ /* 0x000f220000300a00 */
[----:B------:R-:W-:-:S03]  /*2b450*/  IMAD R0, R32, UR4, RZ ;  /* 0x0000000420007c24 */ /* 0x000fc6000f8e02ff */
[----:B------:R1:W5:Y:S01]  /*2b460*/  LDL R9, [R1+0x1c] ;  /* 0x00001c0001097983 */ /* 0x0003620000100800 */
[----:B------:R-:W-:Y:S01]  /*2b470*/  IMAD R0, R18, UR5, R0 ;  /* 0x0000000512007c24 */ /* 0x000fe2000f8e0200 */
[----:B0-----:R-:W-:-:S13]  /*2b480*/  ISETP.NE.AND P0, PT, R7, 0x1, PT ;  /* 0x000000010700780c */ /* 0x001fda0003f05270 */
[----:B------:R-:W0:Y:S01]  /*2b490*/  @P0 LDC R6, c[0x0][0x44c] ;  /* 0x00011300ff060b82 */ /* 0x000e220000000800 */
[C---:B------:R-:W-:Y:S02]  /*2b4a0*/  LOP3.LUT R11, R36.reuse, 0x40, RZ, 0xfc, !PT ;  /* 0x00000040240b7812 */ /* 0x040fe400078efcff */
[C---:B--2---:R-:W-:Y:S02]  /*2b4b0*/  LOP3.LUT R8, R36.reuse, 0x80, RZ, 0xfc, !PT ;  /* 0x0000008024087812 */ /* 0x044fe400078efcff */
[----:B------:R-:W-:Y:S01]  /*2b4c0*/  LOP3.LUT R10, R36, 0xc0, RZ, 0xfc, !PT ;  /* 0x000000c0240a7812 */ /* 0x000fe200078efcff */
[----:B----4-:R-:W-:Y:S02]  /*2b4d0*/  IMAD.MOV.U32 R3, RZ, RZ, R35 ;  /* 0x000000ffff037224 */ /* 0x010fe400078e0023 */
[----:B------:R-:W-:Y:S01]  /*2b4e0*/  IMAD.WIDE.U32 R2, R18, UR4, R2 ;  /* 0x0000000412027c25 */ /* 0x000fe2000f8e0002 */
[----:B------:R-:W-:-:S03]  /*2b4f0*/  ULDC.64 UR4, c[0x0][0x2e0] ;  /* 0x0000b80000047ab9 */ /* 0x000fc60000000a00 */
[----:B------:R-:W-:Y:S02]  /*2b500*/  IMAD.IADD R3, R3, 0x1, R0 ;  /* 0x0000000103037824 */ /* 0x000fe400078e0200 */
[----:B---3--:R-:W-:Y:S02]  /*2b510*/  IMAD R0, R20, UR4, RZ ;  /* 0x0000000414007c24 */ /* 0x008fe4000f8e02ff */
[----:B------:R-:W2:Y:S01]  /*2b520*/  S2R R20, SR_TID.X ;  /* 0x0000000000147919 */ /* 0x000ea20000002100 */
[----:B------:R-:W-:-:S04]  /*2b530*/  IMAD.WIDE.U32 R2, R31, UR4, R2 ;  /* 0x000000041f027c25 */ /* 0x000fc8000f8e0002 */
[----:B------:R-:W-:Y:S01]  /*2b540*/  IMAD R0, R31, UR5, R0 ;  /* 0x000000051f007c24 */ /* 0x000fe2000f8e0200 */
[----:B------:R-:W-:-:S03]  /*2b550*/  ULDC.64 UR4, c[0x0][0x2d0] ;  /* 0x0000b40000047ab9 */ /* 0x000fc60000000a00 */
[----:B------:R-:W-:Y:S02]  /*2b560*/  IMAD.IADD R3, R3, 0x1, R0 ;  /* 0x0000000103037824 */ /* 0x000fe400078e0200 */
[----:B------:R-:W3:Y:S01]  /*2b570*/  @P0 LDC R0, c[0x0][0x450] ;  /* 0x00011400ff000b82 */ /* 0x000ee20000000800 */
[----:B--2---:R-:W-:-:S04]  /*2b580*/  LOP3.LUT R20, R20, 0x7f, RZ, 0xc0, !PT ;  /* 0x0000007f14147812 */ /* 0x004fc800078ec0ff */
[----:B------:R-:W-:Y:S02]  /*2b590*/  SHF.R.U32.HI R21, RZ, 0x3, R20 ;  /* 0x00000003ff157819 */ /* 0x000fe40000011614 */
[----:B------:R-:W2:Y:S02]  /*2b5a0*/  S2R R20, SR_TID.X ;  /* 0x0000000000147919 */ /* 0x000ea40000002100 */
[----:B--2---:R-:W-:-:S04]  /*2b5b0*/  SHF.L.U32 R20, R20, 0x4, RZ ;  /* 0x0000000414147819 */ /* 0x004fc800000006ff */
[----:B------:R-:W-:-:S05]  /*2b5c0*/  LOP3.LUT R20, R21, 0x70, R20, 0xf8, !PT ;  /* 0x0000007015147812 */ /* 0x000fca00078ef814 */
[----:B------:R-:W-:-:S04]  /*2b5d0*/  IMAD R5, R17, 0x80, R20 ;  /* 0x0000008011057824 */ /* 0x000fc800078e0214 */
[----:B0-----:R-:W-:-:S04]  /*2b5e0*/  @P0 IMAD.HI.U32 R6, R5, R6, RZ ;  /* 0x0000000605060227 */ /* 0x001fc800078e00ff */
[----:B------:R-:W-:Y:S01]  /*2b5f0*/  IMAD.MOV.U32 R4, RZ, RZ, R5 ;  /* 0x000000ffff047224 */ /* 0x000fe200078e0005 */
[----:B---3--:R-:W-:Y:S01]  /*2b600*/  @P0 SHF.R.U32.HI R4, RZ, R0, R6 ;  /* 0x00000000ff040219 */ /* 0x008fe20000011606 */
        /* <DEDUP_REMOVED lines=8> */
[----:B------:R-:W-:-:S03]  /*2b690*/  ULDC.64 UR4, c[0x0][0x2c8] ;  /* 0x0000b20000047ab9 */ /* 0x000fc60000000a00 */
[----:B------:R-:W-:Y:S01]  /*2b6a0*/  IADD3 R3, R3, R5, RZ ;  /* 0x0000000503037210 */ /* 0x000fe20007ffe0ff */
[----:B------:R-:W-:Y:S02]  /*2b6b0*/  IMAD R4, R4, UR4, RZ ;  /* 0x0000000404047c24 */ /* 0x000fe4000f8e02ff */
[----:B------:R-:W-:-:S04]  /*2b6c0*/  IMAD.WIDE.U32 R2, R0, UR4, R2 ;  /* 0x0000000400027c25 */ /* 0x000fc8000f8e0002 */
[----:B------:R-:W-:Y:S01]  /*2b6d0*/  IMAD R5, R0, UR5, R4 ;  /* 0x0000000500057c24 */ /* 0x000fe2000f8e0204 */
[----:B------:R-:W-:Y:S02]  /*2b6e0*/  ULDC.64 UR4, c[0x0][0x280] ;  /* 0x0000a00000047ab9 */ /* 0x000fe40000000a00 */
[----:B------:R-:W-:Y:S01]  /*2b6f0*/  LEA R4, P0, R2, UR4, 0x1 ;  /* 0x0000000402047c11 */ /* 0x000fe2000f8008ff */
[----:B------:R-:W-:Y:S01]  /*2b700*/  IMAD.IADD R0, R3, 0x1, R5 ;  /* 0x0000000103007824 */ /* 0x000fe200078e0205 */
[----:B------:R-:W-:Y:S01]  /*2b710*/  ULDC UR4, c[0x0][0x2b8] ;  /* 0x0000ae0000047ab9 */ /* 0x000fe20000000800 */
[----:B0-----:R-:W-:-:S03]  /*2b720*/  LOP3.LUT R20, R20, 0x7f, RZ, 0xc0, !PT ;  /* 0x0000007f14147812 */ /* 0x001fc600078ec0ff */
[----:B------:R-:W-:Y:S01]  /*2b730*/  LEA.HI.X R0, R2, UR5, R0, 0x1, P0 ;  /* 0x0000000502007c11 */ /* 0x000fe200080f0c00 */
[----:B------:R-:W-:Y:S01]  /*2b740*/  UMOV UR5, 0xffffffff ;  /* 0xffffffff00057882 */ /* 0x000fe20000000000 */
[----:B------:R-:W-:Y:S02]  /*2b750*/  ISETP.GE.AND P4, PT, R36, UR4, PT ;  /* 0x0000000424007c0c */ /* 0x000fe4000bf86270 */
[----:B------:R-:W-:Y:S02]  /*2b760*/  ISETP.GE.AND P3, PT, R11, UR4, PT ;  /* 0x000000040b007c0c */ /* 0x000fe4000bf66270 */
[----:B------:R-:W-:Y:S02]  /*2b770*/  ISETP.GE.AND P2, PT, R8, UR4, PT ;  /* 0x0000000408007c0c */ /* 0x000fe4000bf46270 */
[----:B------:R-:W-:Y:S02]  /*2b780*/  ISETP.GE.AND P0, PT, R10, UR4, PT ;  /* 0x000000040a007c0c */ /* 0x000fe4000bf06270 */
[----:B------:R-:W-:Y:S01]  /*2b790*/  SHF.R.U32.HI R8, RZ, 0x3, R20 ;  /* 0x00000003ff087819 */ /* 0x000fe20000011614 */
[----:B-1----:R-:W-:Y:S10]  /*2b7a0*/  BRA.DIV UR5, `(.L_x_3031) ;  /* 0x0000005a05707947 */ /* 0x002ff4000b800000 */
[----:B------:R-:W0:Y:S01]  /*2b7b0*/  SHFL.IDX PT, R3, R4, RZ, 0x181f ;  /* 0x00181fff04037589 */ /* 0x000e2200000e0000 */
[----:B-----5:R-:W-:Y:S01]  /*2b7c0*/  IMAD R5, R9, R7, RZ ;  /* 0x0000000709057224 */ /* 0x020fe200078e02ff */
[----:B------:R-:W-:Y:S01]  /*2b7d0*/  ULDC.64 UR4, c[0x0][0x208] ;  /* 0x0000820000047ab9 */ /* 0x000fe20000000a00 */
[----:B------:R-:W-:Y:S01]  /*2b7e0*/  IMAD R17, R17, 0x80, R8 ;  /* 0x0000008011117824 */ /* 0x000fe200078e0208 */
        /* <DEDUP_REMOVED lines=83> */
.L_x_3217:
        /* <DEDUP_REMOVED lines=14> */
.L_x_3033:
[----:B------:R-:W-:Y:S05]  /*2be00*/  BSYNC B0 ;  /* 0x0000000000007941 */ /* 0x000fea0003800000 */
.L_x_3032:
[----:B------:R-:W-:Y:S01]  /*2be10*/  NOP ;  /* 0x0000000000007918 */ /* 0x000fe20000000000 */
[----:B------:R-:W-:-:S13]  /*2be20*/  PLOP3.LUT P0, PT, PT, PT, PT, 0x80, 0x0 ;  /* 0x000000000000781c */ /* 0x000fda0003f0f070 */
.L_x_3034:
[----:B------:R-:W-:Y:S02]  /*2be30*/  PLOP3.LUT P1, PT, P1, P0, PT, 0xa2, 0x0 ;  /* 0x000000000000781c */ /* 0x000fe40000f21472 */
[----:B------:R-:W-:-:S08]  /*2be40*/  @P0 R2UR P1, UR4, R22 ;  /* 0x00000000160402ca */ /* 0x000fd00000020000 */
[----:B------:R-:W-:-:S05]  /*2be50*/  @P0 PLOP3.LUT P0, PT, P1, PT, PT, 0x80, 0x0 ;  /* 0x000000000000081c */ /* 0x000fca0000f0f070 */
[----:B------:R-:W-:Y:S01]  /*2be60*/  @!P1 SYNCS.ARRIVE.TRANS64.RED.A0T1 RZ, [UR4+0x38800], RZ ;  /* 0x038800ffffff99a7 */ /* 0x000fe20008200404 */
[----:B------:R-:W-:Y:S07]  /*2be70*/  @!P1 ARRIVES.LDGSTSBAR.64.TRANSCNT [UR4+0x38800] ;  /* 0x03880000ff0099b0 */ /* 0x000fee0008000a84 */
[----:B------:R-:W-:Y:S05]  /*2be80*/  @P0 BRA.U.ANY `(.L_x_3034) ;  /* 0xfffffffd00e80947 */ /* 0x000fea000393ffff */
[----:B0-----:R-:W2:Y:S02]  /*2be90*/  LDL.LU R2, [R1+0x30] ;  /* 0x0000300001027983 */ /* 0x001ea40000300800 */
[----:B--2---:R-:W-:-:S05]  /*2bea0*/  VIADD R2, R2, 0x1 ;  /* 0x0000000102027836 */ /* 0x004fca0000000000 */
[----:B------:R0:W-:Y:S01]  /*2beb0*/  STL [R1+0x30], R2 ;  /* 0x0000300201007387 */ /* 0x0001e20000100800 */
[----:B------:R-:W-:-:S04]  /*2bec0*/  LEA.HI R0, R2, R2, RZ, 0x1 ;  /* 0x0000000202007211 */ /* 0x000fc800078f08ff */
[----:B------:R-:W-:-:S04]  /*2bed0*/  LOP3.LUT R0, R0, 0xfffffffe, RZ, 0xc0, !PT ;  /* 0xfffffffe00007812 */ /* 0x000fc800078ec0ff */
[----:B------:R-:W-:-:S04]  /*2bee0*/  IADD3 R0, R2, -R0, RZ ;  /* 0x8000000002007210 */ /* 0x000fc80007ffe0ff */
[----:B------:R-:W-:Y:S01]  /*2bef0*/  SHF.L.U32 R3, R0, 0x1f, RZ ;  /* 0x0000001f00037819 */ /* 0x000fe200000006ff */
[----:B------:R-:W-:Y:S01]  /*2bf00*/  NOP ;  /* 0x0000000000007918 */ /* 0x000fe20000000000 */
[----:B------:R0:W-:Y:S01]  /*2bf10*/  SYNCS.ARRIVE.TRANS64.A1T0 RZ, [R22+URZ+0x38800], RZ ;  /* 0x038800ff16ff79a7 */ /* 0x0001e2000810003f */
[----:B------:R-:W-:Y:S01]  /*2bf20*/  BSSY B0, `(.L_x_3035) ;  /* 0x0000003000007945 */ /* 0x000fe20003800000 */
[----:B------:R-:W2:Y:S03]  /*2bf30*/  SYNCS.PHASECHK.TRANS64.TRYWAIT P0, [R22+URZ+0x38820], R3 ;  /* 0x03882003160075a7 */ /* 0x000ea6000800017f */
[----:B0-2---:R-:W-:Y:S05]  /*2bf40*/  @!P0 BRA `(.L_x_3036) ;  /* 0x0000005c00788947 */ /* 0x005fea0003800000 */
.L_x_3218:
[----:B------:R-:W-:Y:S05]  /*2bf50*/  BSYNC B0 ;  /* 0x0000000000007941 */ /* 0x000fea0003800000 */
.L_x_3035:
[----:B------:R-:W2:Y:S01]  /*2bf60*/  LDL R0, [R1+0x20] ;  /* 0x0000200001007983 */ /* 0x000ea20000100800 */
[----:B------:R-:W-:Y:S01]  /*2bf70*/  BSSY B0, `(.L_x_3037) ;  /* 0x000011f000007945 */ /* 0x000fe20003800000 */
[----:B--2---:R-:W-:-:S13]  /*2bf80*/  ISETP.GE.AND P0, PT, R0, 0x2, PT ;  /* 0x000000020000780c */ /* 0x004fda0003f06270 */
[----:B------:R-:W-:Y:S05]  /*2bf90*/  @!P0 BRA `(.L_x_3038) ;  /* 0x0000001000708947 */ /* 0x000fea0003800000 */
[C---:B------:R-:W-:Y:S01]  /*2bfa0*/  LOP3.LUT R5, R36.reuse, 0x40, RZ, 0xfc, !PT ;  /* 0x0000004024057812 */ /* 0x040fe200078efcff */
[----:B------:R-:W-:Y:S01]  /*2bfb0*/  ULDC UR4, c[0x0][0x2f4] ;  /* 0x0000bd0000047ab9 */ /* 0x000fe20000000800 */
[----:B------:R-:W-:Y:S01]  /*2bfc0*/  LOP3.LUT R4, R36, 0x80, RZ, 0xfc, !PT ;  /* 0x0000008024047812 */ /* 0x000fe200078efcff */
[----:B------:R-:W-:Y:S01]  /*2bfd0*/  VIADD R0, R0, 0xfffffffe ;  /* 0xfffffffe00007836 */ /* 0x000fe20000000000 */
[C---:B------:R-:W-:Y:S01]  /*2bfe0*/  LOP3.LUT R2, R36.reuse, 0xc0, RZ, 0xfc, !PT ;  /* 0x000000c024027812 */ /* 0x040fe200078efcff */
[----:B------:R-:W-:Y:S01]  /*2bff0*/  IMAD.MOV.U32 R7, RZ, RZ, R27 ;  /* 0x000000ffff077224 */ /* 0x000fe200078e001b */
[----:B------:R-:W-:Y:S01]  /*2c000*/  MOV R31, R26 ;  /* 0x0000001a001f7202 */ /* 0x000fe20000000f00 */
[----:B------:R-:W-:Y:S01]  /*2c010*/  IMAD.MOV.U32 R17, RZ, RZ, R29 ;  /* 0x000000ffff117224 */ /* 0x000fe200078e001d */
[----:B------:R-:W-:Y:S02]  /*2c020*/  ISETP.GE.AND P4, PT, R36, UR4, PT ;  /* 0x0000000424007c0c */ /* 0x000fe4000bf86270 */
[----:B------:R-:W-:-:S02]  /*2c030*/  ISETP.GE.AND P3, PT, R5, UR4, PT ;  /* 0x0000000405007c0c */ /* 0x000fc4000bf66270 */
[----:B------:R-:W-:Y:S02]  /*2c040*/  ISETP.GE.AND P2, PT, R4, UR4, PT ;  /* 0x0000000404007c0c */ /* 0x000fe4000bf46270 */
[----:B------:R-:W-:-:S13]  /*2c050*/  ISETP.GE.AND P1, PT, R2, UR4, PT ;  /* 0x0000000402007c0c */ /* 0x000fda000bf26270 */
.L_x_3051:
[----:B------:R-:W1:Y:S01]  /*2c060*/  LDL R5, [R1+0x10] ;  /* 0x0000100001057983 */ /* 0x000e620000100800 */
[----:B------:R-:W2:Y:S03]  /*2c070*/  LDC R11, c[0x0][0x430] ;  /* 0x00010c00ff0b7b82 */ /* 0x000ea60000000800 */
[----:B------:R-:W3:Y:S01]  /*2c080*/  LDL R8, [R1+0x14] ;  /* 0x0000140001087983 */ /* 0x000ee20000100800 */
[----:B------:R-:W4:Y:S01]  /*2c090*/  S2R R2, SR_TID.X ;  /* 0x0000000000027919 */ /* 0x000f220000002100 */
[----:B------:R-:W4:Y:S01]  /*2c0a0*/  S2R R4, SR_TID.X ;  /* 0x0000000000047919 */ /* 0x000f220000002100 */
[----:B--2---:R-:W-:-:S13]  /*2c0b0*/  ISETP.NE.AND P0, PT, R11, 0x1, PT ;  /* 0x000000010b00780c */ /* 0x004fda0003f05270 */
[----:B0-----:R-:W0:Y:S01]  /*2c0c0*/  @P0 LDC R3, c[0x0][0x434] ;  /* 0x00010d00ff030b82 */ /* 0x001e220000000800 */
[----:B----4-:R-:W-:Y:S01]  /*2c0d0*/  LOP3.LUT R2, R2, 0x7f, RZ, 0xc0, !PT ;  /* 0x0000007f02027812 */ /* 0x010fe200078ec0ff */
[----:B------:R-:W-:-:S03]  /*2c0e0*/  IMAD.SHL.U32 R4, R4, 0x10, RZ ;  /* 0x0000001004047824 */ /* 0x000fc600078e00ff */
[----:B------:R-:W-:-:S04]  /*2c0f0*/  SHF.R.U32.HI R2, RZ, 0x3, R2 ;  /* 0x00000003ff027819 */ /* 0x000fc80000011602 */
[----:B------:R-:W-:Y:S02]  /*2c100*/  LOP3.LUT R4, R2, 0x70, R4, 0xf8, !PT ;  /* 0x0000007002047812 */ /* 0x000fe400078ef804 */
[----:B------:R-:W2:Y:S02]  /*2c110*/  @P0 LDC R2, c[0x0][0x438] ;  /* 0x00010e00ff020b82 */ /* 0x000ea40000000800 */
[----:B------:R-:W-:Y:S01]  /*2c120*/  ISETP.GT.U32.AND P5, PT, R4, 0x4f, PT ;  /* 0x0000004f0400780c */ /* 0x000fe20003fa4070 */
[----:B------:R-:W-:Y:S01]  /*2c130*/  ULDC.64 UR4, c[0x0][0x208] ;  /* 0x0000820000047ab9 */ /* 0x000fe20000000a00 */
[----:B------:R-:W-:Y:S01]  /*2c140*/  MOV R12, UR37 ;  /* 0x00000025000c7c02 */ /* 0x000fe20008000f00 */
[----:B------:R-:W-:Y:S02]  /*2c150*/  VIADD R27, R7, 0x1 ;  /* 0x00000001071b7836 */ /* 0x000fe40000000000 */
[----:B------:R-:W-:Y:S02]  /*2c160*/  IMAD.MOV.U32 R26, RZ, RZ, R0 ;  /* 0x000000ffff1a7224 */ /* 0x000fe400078e0000 */
[----:B-1----:R-:W-:-:S04]  /*2c170*/  IMAD R6, R0, 0x50, R5 ;  /* 0x0000005000067824 */ /* 0x002fc800078e0205 */
[----:B------:R-:W-:Y:S02]  /*2c180*/  IMAD.IADD R6, R4, 0x1, R6 ;  /* 0x0000000104067824 */ /* 0x000fe400078e0206 */
[----:B------:R-:W1:Y:S02]  /*2c190*/  @!P5 LDC.64 R4, c[0x0][0x428] ;  /* 0x00010a00ff04db82 */ /* 0x000e640000000a00 */
[----:B0-----:R-:W-:-:S04]  /*2c1a0*/  @P0 IMAD.HI.U32 R3, R6, R3, RZ ;  /* 0x0000000306030227 */ /* 0x001fc800078e00ff */
[----:B------:R-:W-:Y:S01]  /*2c1b0*/  IMAD.MOV.U32 R10, RZ, RZ, R6 ;  /* 0x000000ffff0a7224 */ /* 0x000fe200078e0006 */
[----:B--2---:R-:W-:-:S04]  /*2c1c0*/  @P0 SHF.R.U32.HI R10, RZ, R2, R3 ;  /* 0x00000002ff0a0219 */ /* 0x004fc80000011603 */
[----:B------:R-:W-:Y:S02]  /*2c1d0*/  @!P5 SHF.R.S32.HI R3, RZ, 0x1f, R10 ;  /* 0x0000001fff03d819 */ /* 0x000fe4000001140a */
[----:B------:R-:W-:-:S05]  /*2c1e0*/  @!P5 MOV R2, R10 ;  /* 0x0000000a0002d202 */ /* 0x000fca0000000f00 */
[----:B-1----:R-:W-:-:S04]  /*2c1f0*/  @!P5 IMAD.WIDE.U32 R2, R33, R4, R2 ;  /* 0x000000042102d225 */ /* 0x002fc800078e0002 */
        /* <DEDUP_REMOVED lines=18> */
.L_x_3039:
[----:B------:R-:W-:Y:S01]  /*2c320*/  IMAD R6, R27, 0x8, R22 ;  /* 0x000000081b067824 */ /* 0x000fe200078e0216 */
[----:B------:R-:W-:Y:S01]  /*2c330*/  SHF.L.U32 R3, R29, 0x1f, RZ ;  /* 0x0000001f1d037819 */ /* 0x000fe200000006ff */
[----:B------:R-:W-:Y:S03]  /*2c340*/  BSSY B1, `(.L_x_3040) ;  /* 0x0000003000017945 */ /* 0x000fe60003800000 */
[----:B------:R-:W0:Y:S02]  /*2c350*/  SYNCS.PHASECHK.TRANS64.TRYWAIT P0, [R6+URZ+0x38840], R3 ;  /* 0x03884003060075a7 */ /* 0x000e24000800017f */
[----:B0-----:R-:W-:Y:S05]  /*2c360*/  @!P0 BRA `(.L_x_3041) ;  /* 0x0000005800848947 */ /* 0x001fea0003800000 */
.L_x_3219:
[----:B------:R-:W-:Y:S05]  /*2c370*/  BSYNC B1 ;  /* 0x0000000000017941 */ /* 0x000fea0003800000 */
.L_x_3040:
        /* <DEDUP_REMOVED lines=70> */
.L_x_3231:
        /* <DEDUP_REMOVED lines=18> */
.L_x_3043:
[----:B------:R-:W-:Y:S02]  /*2c900*/  PLOP3.LUT P5, PT, P5, P0, PT, 0xa2, 0x0 ;  /* 0x000000000000781c */ /* 0x000fe40002fa1472 */
[----:B------:R-:W-:-:S08]  /*2c910*/  @P0 R2UR P5, UR4, R6 ;  /* 0x00000000060402ca */ /* 0x000fd000000a0000 */
[----:B------:R-:W-:-:S05]  /*2c920*/  @P0 PLOP3.LUT P0, PT, P5, PT, PT, 0x80, 0x0 ;  /* 0x000000000000081c */ /* 0x000fca0002f0f070 */
[----:B------:R-:W-:Y:S01]  /*2c930*/  @!P5 SYNCS.ARRIVE.TRANS64.RED.A0T1 RZ, [UR4+0x38830], RZ ;  /* 0x038830ffffffd9a7 */ /* 0x000fe20008200404 */
[----:B------:R-:W-:Y:S07]  /*2c940*/  @!P5 ARRIVES.LDGSTSBAR.64.TRANSCNT [UR4+0x38830] ;  /* 0x03883000ff00d9b0 */ /* 0x000fee0008000a84 */
[----:B------:R-:W-:Y:S05]  /*2c950*/  @P0 BRA.U.ANY `(.L_x_3043) ;  /* 0xfffffffd00e80947 */ /* 0x000fea000393ffff */
[----:B------:R-:W-:Y:S01]  /*2c960*/  NOP ;  /* 0x0000000000007918 */ /* 0x000fe20000000000 */
[----:B-1----:R-:W-:-:S05]  /*2c970*/  IMAD.U32 R2, RZ, RZ, UR37 ;  /* 0x00000025ff027e24 */ /* 0x002fca000f8e00ff */
[----:B------:R-:W-:-:S13]  /*2c980*/  ISETP.NE.AND P6, PT, R2, 0x3, PT ;  /* 0x000000030200780c */ /* 0x000fda0003fc5270 */
[----:B------:R-:W-:Y:S05]  /*2c990*/  @!P6 BRA `(.L_x_3044) ;  /* 0x000000000004e947 */ /* 0x000fea0003800000 */
[----:B------:R-:W-:Y:S01]  /*2c9a0*/  BPT.TRAP 0x1 ;  /* 0x000000040000795c */ /* 0x000fe20000300000 */
.L_x_3044:
[----:B------:R1:W-:Y:S01]  /*2c9b0*/  SYNCS.ARRIVE.TRANS64.A1T0 RZ, [R6+URZ+0x38830], RZ ;  /* 0x038830ff06ff79a7 */ /* 0x0003e2000810003f */
[----:B------:R-:W-:Y:S05]  /*2c9c0*/  @!P6 BRA `(.L_x_3045) ;  /* 0x000000000004e947 */ /* 0x000fea0003800000 */
[----:B------:R-:W-:Y:S01]  /*2c9d0*/  BPT.TRAP 0x1 ;  /* 0x000000040000795c */ /* 0x000fe20000300000 */
.L_x_3045:
[----:B------:R-:W-:Y:S01]  /*2c9e0*/  SHF.L.U32 R2, R17, 0x1f, RZ ;  /* 0x0000001f11027819 */ /* 0x000fe200000006ff */
[----:B-1----:R-:W-:Y:S01]  /*2c9f0*/  IMAD R6, R7, 0x8, R22 ;  /* 0x0000000807067824 */ /* 0x002fe200078e0216 */
[----:B------:R-:W-:Y:S03]  /*2ca00*/  BSSY B1, `(.L_x_3046) ;  /* 0x0000003000017945 */ /* 0x000fe60003800000 */
[----:B------:R-:W1:Y:S02]  /*2ca10*/  SYNCS.PHASECHK.TRANS64.TRYWAIT P0, [R6+URZ+0x38860], R2 ;  /* 0x03886002060075a7 */ /* 0x000e64000800017f */
[----:B-1----:R-:W-:Y:S05]  /*2ca20*/  @!P0 BRA `(.L_x_3047) ;  /* 0x0000005800bc8947 */ /* 0x002fea0003800000 */
.L_x_3232:
[----:B------:R-:W-:Y:S05]  /*2ca30*/  BSYNC B1 ;  /* 0x0000000000017941 */ /* 0x000fea0003800000 */
.L_x_3046:
[----:B0-----:R-:W2:Y:S01]  /*2ca40*/  LDL R8, [R1+0xc] ;  /* 0x00000c0001087983 */ /* 0x001ea20000100800 */
[----:B------:R-:W0:Y:S01]  /*2ca50*/  S2R R3, SR_TID.X ;  /* 0x0000000000037919 */ /* 0x000e220000002100 */
[----:B------:R-:W-:Y:S01]  /*2ca60*/  UMOV UR4, 0xffffffff ;  /* 0xffffffff00047882 */ /* 0x000fe20000000000 */
[----:B------:R-:W-:Y:S01]  /*2ca70*/  IMAD R7, R7, 0x5000, R34 ;  /* 0x0000500007077824 */ /* 0x000fe200078e0222 */
[----:B0-----:R-:W-:-:S04]  /*2ca80*/  LOP3.LUT R3, R3, 0x7f, RZ, 0xc0, !PT ;  /* 0x0000007f03037812 */ /* 0x001fc800078ec0ff */
[----:B------:R-:W-:Y:S01]  /*2ca90*/  SHF.R.U32.HI R3, RZ, 0x3, R3 ;  /* 0x00000003ff037819 */ /* 0x000fe20000011603 */
[----:B--2---:R-:W-:-:S05]  /*2caa0*/  IMAD R8, R31, -0x50, R8 ;  /* 0xffffffb01f087824 */ /* 0x004fca00078e0208 */
[----:B------:R-:W-:Y:S01]  /*2cab0*/  IADD3 R8, -R3, R8, RZ ;  /* 0x0000000803087210 */ /* 0x000fe20007ffe1ff */
[----:B------:R-:W-:Y:S06]  /*2cac0*/  BRA.DIV UR4, `(.L_x_3048) ;  /* 0x0000005a04a87947 */ /* 0x000fec000b800000 */
[----:B-1----:R-:W0:Y:S01]  /*2cad0*/  SHFL.IDX PT, R2, R24, RZ, 0x181f ;  /* 0x00181fff18027589 */ /* 0x002e2200000e0000 */
[----:B------:R-:W-:Y:S01]  /*2cae0*/  IMAD R7, R7, 0x2, R22 ;  /* 0x0000000207077824 */ /* 0x000fe200078e0216 */
[----:B------:R-:W-:Y:S02]  /*2caf0*/  ULDC.64 UR4, c[0x0][0x208] ;  /* 0x0000820000047ab9 */ /* 0x000fe40000000a00 */
        /* <DEDUP_REMOVED lines=50> */
.L_x_3244:
        /* <DEDUP_REMOVED lines=31> */
[----:B0-----:R-:W-:-:S04]  /*2d010*/  LEA R24, P0, R2, UR4, 0x1 ;  /* 0x0000000402187c11 */ /* 0x001fc8000f8008ff */
[----:B------:R-:W-:Y:S02]  /*2d020*/  LEA.HI.X R25, R2, UR5, R3, 0x1, P0 ;  /* 0x0000000502197c11 */ /* 0x000fe400080f0c03 */
[----:B------:R-:W-:-:S13]  /*2d030*/  PLOP3.LUT P0, PT, PT, PT, PT, 0x80, 0x0 ;  /* 0x000000000000781c */ /* 0x000fda0003f0f070 */
.L_x_3049:
        /* <DEDUP_REMOVED lines=11> */
.L_x_3050:
[C---:B------:R-:W-:Y:S01]  /*2d0f0*/  ISETP.GT.AND P0, PT, R26.reuse, RZ, PT ;  /* 0x000000ff1a00720c */ /* 0x040fe20003f04270 */
[----:B------:R2:W-:Y:S01]  /*2d100*/  SYNCS.ARRIVE.TRANS64.A1T0 RZ, [R6+URZ+0x38850], RZ ;  /* 0x038850ff06ff79a7 */ /* 0x0005e2000810003f */
[----:B------:R-:W-:Y:S01]  /*2d110*/  VIADD R0, R26, 0xffffffff ;  /* 0xffffffff1a007836 */ /* 0x000fe20000000000 */
[----:B------:R-:W-:Y:S01]  /*2d120*/  MOV R7, R27 ;  /* 0x0000001b00077202 */ /* 0x000fe20000000f00 */
[----:B------:R-:W-:Y:S02]  /*2d130*/  IMAD.MOV.U32 R17, RZ, RZ, R29 ;  /* 0x000000ffff117224 */ /* 0x000fe400078e001d */
[----:B------:R-:W-:-:S07]  /*2d140*/  IMAD.MOV.U32 R31, RZ, RZ, R26 ;  /* 0x000000ffff1f7224 */ /* 0x000fce00078e001a */
[----:B--2---:R-:W-:Y:S05]  /*2d150*/  @P0 BRA `(.L_x_3051) ;  /* 0xffffffec00c00947 */ /* 0x004fea000383ffff */
.L_x_3038:
[----:B------:R-:W-:Y:S05]  /*2d160*/  BSYNC B0 ;  /* 0x0000000000007941 */ /* 0x000fea0003800000 */
.L_x_3037:
        /* <DEDUP_REMOVED lines=18> */
.L_x_3053:
[----:B------:R-:W-:Y:S05]  /*2d290*/  BSYNC B0 ;  /* 0x0000000000007941 */ /* 0x000fea0003800000 */
.L_x_3052:
[----:B------:R-:W-:-:S05]  /*2d2a0*/  IMAD.U32 R0, RZ, RZ, UR37 ;  /* 0x00000025ff007e24 */ /* 0x000fca000f8e00ff */
[----:B------:R-:W-:-:S13]  /*2d2b0*/  ISETP.NE.AND P0, PT, R0, 0x3, PT ;  /* 0x000000030000780c */ /* 0x000fda0003f05270 */
[----:B------:R-:W-:Y:S05]  /*2d2c0*/  @!P0 BRA `(.L_x_3054) ;  /* 0x0000000000048947 */ /* 0x000fea0003800000 */
[----:B------:R-:W-:Y:S01]  /*2d2d0*/  BPT.TRAP 0x1 ;  /* 0x000000040000795c */ /* 0x000fe20000300000 */
.L_x_3054:
[----:B------:R-:W2:Y:S01]  /*2d2e0*/  LDL.LU R0, [R1+0xc] ;  /* 0x00000c0001007983 */ /* 0x000ea20000300800 */
[----:B------:R-:W-:Y:S01]  /*2d2f0*/  LEA R4, R27, R22, 0x3 ;  /* 0x000000161b047211 */ /* 0x000fe200078e18ff */
[----:B------:R-:W-:Y:S01]  /*2d300*/  BSSY B0, `(.L_x_3055) ;  /* 0x0000005000007945 */ /* 0x000fe20003800000 */
[----:B0-----:R-:W-:-:S04]  /*2d310*/  SHF.L.U32 R3, R29, 0x1f, RZ ;  /* 0x0000001f1d037819 */ /* 0x001fc800000006ff */
[----:B------:R-:W0:Y:S01]  /*2d320*/  SYNCS.PHASECHK.TRANS64.TRYWAIT P0, [R4+URZ+0x38860], R3 ;  /* 0x03886003040075a7 */ /* 0x000e22000800017f */
[----:B--2---:R-:W-:Y:S01]  /*2d330*/  IMAD R5, R26, -0x50, R0 ;  /* 0xffffffb01a057824 */ /* 0x004fe200078e0200 */
[----:B0-----:R-:W-:Y:S06]  /*2d340*/  @!P0 BRA `(.L_x_3056) ;  /* 0x0000005800688947 */ /* 0x001fec0003800000 */
.L_x_3245:
[----:B------:R-:W-:Y:S05]  /*2d350*/  BSYNC B0 ;  /* 0x0000000000007941 */ /* 0x000fea0003800000 */
.L_x_3055:
[----:B------:R-:W2:Y:S01]  /*2d360*/  S2R R0, SR_TID.X ;  /* 0x0000000000007919 */ /* 0x000ea20000002100 */
[----:B------:R-:W-:Y:S01]  /*2d370*/  UMOV UR4, 0xffffffff ;  /* 0xffffffff00047882 */ /* 0x000fe20000000000 */
[----:B------:R-:W-:Y:S01]  /*2d380*/  IMAD R7, R27, 0x5000, R34 ;  /* 0x000050001b077824 */ /* 0x000fe200078e0222 */
        /* <DEDUP_REMOVED lines=10> */
[----:B------:R-:W-:Y:S01]  /*2d430*/  IMAD R0, R7, 0x2, R22 ;  /* 0x0000000207007824 */ /* 0x000fe200078e0216 */
[----:B------:R-:W-:Y:S01]  /*2d440*/  ISETP.LT.OR P4, PT, R5, 0x1, P3 ;  /* 0x000000010500780c */ /* 0x000fe20001f81670 */
[----:B------:R-:W-:Y:S01]  /*2d450*/  ULDC.64 UR6, c[0x0][0x208] ;  /* 0x0000820000067ab9 */ /* 0x000fe20000000a00 */
[----:B------:R-:W-:Y:S02]  /*2d460*/  ISETP.GE.AND P2, PT, R2, UR4, PT ;  /* 0x0000000402007c0c */ /* 0x000fe4000bf46270 */
[----:B------:R-:W-:-:S04]  /*2d470*/  LOP3.LUT R2, R36, 0x80, RZ, 0xfc, !PT ;  /* 0x0000008024027812 */ /* 0x000fc800078efcff */
[----:B------:R-:W-:Y:S02]  /*2d480*/  ISETP.GE.AND P1, PT, R2, UR4, PT ;  /* 0x0000000402007c0c */ /* 0x000fe4000bf26270 */
[----:B------:R-:W-:Y:S02]  /*2d490*/  LOP3.LUT R2, R36, 0xc0, RZ, 0xfc, !PT ;  /* 0x000000c024027812 */ /* 0x000fe400078efcff */
[----:B-1----:R-:W-:Y:S02]  /*2d4a0*/  IADD3 R6, P0, R14, R8, RZ ;  /* 0x000000080e067210 */ /* 0x002fe40007f1e0ff */
[----:B------:R-:W1:Y:S02]  /*2d4b0*/  SHFL.IDX PT, R14, R24, 0x1, 0x181f ;  /* 0x00381f00180e7f89 */ /* 0x000e6400000e0000 */
[----:B0-----:R-:W-:Y:S02]  /*2d4c0*/  IADD3.X R7, RZ, R3, RZ, P0, !PT ;  /* 0x00000003ff077210 */ /* 0x001fe400007fe4ff */
        /* <DEDUP_REMOVED lines=45> */
.L_x_3257:
[C---:B------:R-:W-:Y:S01]  /*2d7a0*/  ISETP.LT.OR P3, PT, R5.reuse, 0x41, P3 ;  /* 0x000000410500780c */ /* 0x040fe20001f61670 */
[----:B------:R-:W-:Y:S01]  /*2d7b0*/  ULDC.64 UR4, c[0x0][0x208] ;  /* 0x0000820000047ab9 */ /* 0x000fe20000000a00 */
[C---:B------:R-:W-:Y:S02]  /*2d7c0*/  ISETP.LT.OR P2, PT, R5.reuse, 0x41, P2 ;  /* 0x000000410500780c */ /* 0x040fe40001741670 */
[C---:B------:R-:W-:Y:S02]  /*2d7d0*/  ISETP.LT.OR P1, PT, R5.reuse, 0x41, P1 ;  /* 0x000000410500780c */ /* 0x040fe40000f21670 */
[----:B------:R-:W-:Y:S02]  /*2d7e0*/  ISETP.LT.OR P0, PT, R5, 0x41, P0 ;  /* 0x000000410500780c */ /* 0x000fe40000701670 */
[----:B---3--:R-:W-:-:S04]  /*2d7f0*/  IADD3 R2, P4, R14, R8, RZ ;  /* 0x000000080e027210 */ /* 0x008fc80007f9e0ff */
[----:B------:R-:W-:-:S05]  /*2d800*/  IADD3.X R3, RZ, R25, RZ, P4, !PT ;  /* 0x00000019ff037210 */ /* 0x000fca00027fe4ff */
        /* <DEDUP_REMOVED lines=9> */
.L_x_3058:
[----:B------:R-:W-:Y:S02]  /*2d8a0*/  PLOP3.LUT P1, PT, P1, P0, PT, 0xa2, 0x0 ;  /* 0x000000000000781c */ /* 0x000fe40000f21472 */
[----:B------:R-:W-:-:S08]  /*2d8b0*/  @P0 R2UR P1, UR4, R4 ;  /* 0x00000000040402ca */ /* 0x000fd00000020000 */
[----:B------:R-:W-:-:S05]  /*2d8c0*/  @P0 PLOP3.LUT P0, PT, P1, PT, PT, 0x80, 0x0 ;  /* 0x000000000000081c */ /* 0x000fca0000f0f070 */
[----:B------:R-:W-:Y:S01]  /*2d8d0*/  @!P1 SYNCS.ARRIVE.TRANS64.RED.A0T1 RZ, [UR4+0x38850], RZ ;  /* 0x038850ffffff99a7 */ /* 0x000fe20008200404 */
[----:B------:R-:W-:Y:S07]  /*2d8e0*/  @!P1 ARRIVES.LDGSTSBAR.64.TRANSCNT [UR4+0x38850] ;  /* 0x03885000ff0099b0 */ /* 0x000fee0008000a84 */
[----:B------:R-:W-:Y:S05]  /*2d8f0*/  @P0 BRA.U.ANY `(.L_x_3058) ;  /* 0xfffffffd00e80947 */ /* 0x000fea000393ffff */
[----:B------:R-:W-:Y:S01]  /*2d900*/  NOP ;  /* 0x0000000000007918 */ /* 0x000fe20000000000 */
[----:B0-----:R-:W-:-:S05]  /*2d910*/  IMAD.U32 R0, RZ, RZ, UR37 ;  /* 0x00000025ff007e24 */ /* 0x001fca000f8e00ff */
[----:B------:R-:W-:-:S13]  /*2d920*/  ISETP.NE.AND P2, PT, R0, 0x3, PT ;  /* 0x000000030000780c */ /* 0x000fda0003f45270 */
[----:B------:R-:W-:Y:S05]  /*2d930*/  @!P2 BRA `(.L_x_3059) ;  /* 0x000000000004a947 */ /* 0x000fea0003800000 */
[----:B------:R-:W-:Y:S01]  /*2d940*/  BPT.TRAP 0x1 ;  /* 0x000000040000795c */ /* 0x000fe20000300000 */
.L_x_3059:
[----:B------:R0:W-:Y:S01]  /*2d950*/  SYNCS.ARRIVE.TRANS64.A1T0 RZ, [R4+URZ+0x38850], RZ ;  /* 0x038850ff04ff79a7 */ /* 0x0001e2000810003f */
[----:B------:R-:W-:-:S05]  /*2d960*/  VIADD R27, R27, 0x1 ;  /* 0x000000011b1b7836 */ /* 0x000fca0000000000 */
[----:B------:R-:W-:-:S04]  /*2d970*/  ISETP.NE.AND P0, PT, R27, 0x2, PT ;  /* 0x000000021b00780c */ /* 0x000fc80003f05270 */
[----:B------:R-:W-:Y:S02]  /*2d980*/  SEL R0, RZ, 0x1, P0 ;  /* 0x00000001ff007807 */ /* 0x000fe40000000000 */
[----:B------:R-:W-:Y:S02]  /*2d990*/  SEL R27, R27, RZ, P0 ;  /* 0x000000ff1b1b7207 */ /* 0x000fe40000000000 */
[----:B0-----:R-:W-:-:S07]  /*2d9a0*/  LOP3.LUT R29, R29, R0, RZ, 0x3c, !PT ;  /* 0x000000001d1d7212 */ /* 0x001fce00078e3cff */
.L_x_3014:
[----:B------:R-:W-:Y:S05]  /*2d9b0*/  BSYNC B7 ;  /* 0x0000000000077941 */ /* 0x000fea0003800000 */
.L_x_3012:
        /* <DEDUP_REMOVED lines=8> */
[----:B------:R2:W3:Y:S01]  /*2da40*/  LDS.128 R16, [R22+0x388d0] ;  /* 0x0388d00016107984 */ /* 0x0004e20000000c00 */
[----:B------:R-:W-:Y:S06]  /*2da50*/  BAR.ARV 0x4, 0x180 ;  /* 0x0106000000007b1d */ /* 0x000fec0000002000 */
[----:B------:R-:W-:Y:S05]  /*2da60*/  BRA `(.L_x_3061) ;  /* 0x0000000800d87947 */ /* 0x000fea0003800000 */
.L_x_3060:
[----:B------:R-:W0:Y:S01]  /*2da70*/  S2R R8, SR_TID.X ;  /* 0x0000000000087919 */ /* 0x000e220000002100 */
[----:B------:R-:W-:Y:S01]  /*2da80*/  UMOV UR4, 0xffffffff ;  /* 0xffffffff00047882 */ /* 0x000fe20000000000 */
[----:B0-----:R-:W-:-:S04]  /*2da90*/  LOP3.LUT R8, R8, 0x1f, RZ, 0xc0, !PT ;  /* 0x0000001f08087812 */ /* 0x001fc800078ec0ff */
[----:B------:R-:W-:Y:S01]  /*2daa0*/  ISETP.NE.AND P0, PT, R8, 0x1f, PT ;  /* 0x0000001f0800780c */ /* 0x000fe20003f05270 */
[----:B------:R-:W-:-:S12]  /*2dab0*/  BRA.DIV UR4, `(.L_x_3062) ;  /* 0x0000005a04907947 */ /* 0x000fd8000b800000 */
[----:B------:R-:W-:Y:S01]  /*2dac0*/  IADD3 R5, R19, R8, RZ ;  /* 0x0000000813057210 */ /* 0x000fe20007ffe0ff */
        /* <DEDUP_REMOVED lines=31> */
.L_x_3267:
[----:B------:R-:W-:Y:S02]  /*2dcc0*/  ULDC UR4, c[0x0][0xc38] ;  /* 0x00030e0000047ab9 */ /* 0x000fe40000000800 */
[----:B------:R-:W-:-:S05]  /*2dcd0*/  MOV R7, UR4 ;  /* 0x0000000400077c02 */ /* 0x000fca0008000f00 */
[----:B--2---:R-:W-:-:S04]  /*2dce0*/  IMAD R14, R14, R7, RZ ;  /* 0x000000070e0e7224 */ /* 0x004fc800078e02ff */
[----:B------:R-:W-:-:S05]  /*2dcf0*/  IMAD.IADD R9, R4, 0x1, R14 ;  /* 0x0000000104097824 */ /* 0x000fca00078e020e */
[----:B------:R-:W-:-:S13]  /*2dd00*/  ISETP.GT.AND P6, PT, R9, R0, PT ;  /* 0x000000000900720c */ /* 0x000fda0003fc4270 */
[----:B------:R-:W-:Y:S05]  /*2dd10*/  @P6 BRA `(.L_x_3063) ;  /* 0x0000000000a06947 */ /* 0x000fea0003800000 */
.L_x_3068:
[----:B0-----:R-:W0:Y:S01]  /*2dd20*/  LDC R2, c[0x0][0xc3c] ;  /* 0x00030f00ff027b82 */ /* 0x001e220000000800 */
[----:B------:R-:W-:-:S05]  /*2dd30*/  VIADD R19, R19, 0x1f ;  /* 0x0000001f13137836 */ /* 0x000fca0000000000 */
[----:B0-----:R-:W-:-:S13]  /*2dd40*/  ISETP.GE.AND P6, PT, R19, R2, PT ;  /* 0x000000021300720c */ /* 0x001fda0003fc6270 */
[----:B------:R-:W-:Y:S05]  /*2dd50*/  @P6 BRA `(.L_x_3064) ;  /* 0x0000000400d86947 */ /* 0x000fea0003800000 */
[----:B------:R-:W0:Y:S01]  /*2dd60*/  S2R R3, SR_TID.X ;  /* 0x0000000000037919 */ /* 0x000e220000002100 */
        /* <DEDUP_REMOVED lines=10> */
.L_x_3066:
[----:B------:R-:W-:Y:S05]  /*2de10*/  BSYNC B0 ;  /* 0x0000000000007941 */ /* 0x000fea0003800000 */
.L_x_3065:
[----:B------:R-:W-:-:S03]  /*2de20*/  UMOV UR4, 0xffffffff ;  /* 0xffffffff00047882 */ /* 0x000fc60000000000 */
[----:B------:R-:W-:Y:S05]  /*2de30*/  BRA.DIV UR4, `(.L_x_3067) ;  /* 0x0000005a04d87947 */ /* 0x000fea000b800000 */
[----:B-----5:R-:W2:Y:S02]  /*2de40*/  SHFL.UP PT, R14, R5, 0x1, RZ ;  /* 0x04200000050e7989 */ /* 0x020ea400000e00ff */
[----:B--2---:R-:W-:-:S05]  /*2de50*/  SEL R14, R14, RZ, P1 ;  /* 0x000000ff0e0e7207 */ /* 0x004fca0000800000 */
        /* <DEDUP_REMOVED lines=13> */
[----:B------:R0:W2:Y:S02]  /*2df30*/  SHFL.IDX PT, R14, R2, 0x1f, 0x1f ;  /* 0x03e01f00020e7f89 */ /* 0x0000a400000e0000 */
.L_x_3275:
[----:B------:R-:W-:Y:S02]  /*2df40*/  ULDC UR4, c[0x0][0xc38] ;  /* 0x00030e0000047ab9 */ /* 0x000fe40000000800 */
[----:B------:R-:W-:-:S04]  /*2df50*/  IMAD.U32 R7, RZ, RZ, UR4 ;  /* 0x00000004ff077e24 */ /* 0x000fc8000f8e00ff */
[----:B--2---:R-:W-:-:S04]  /*2df60*/  IMAD R14, R14, R7, RZ ;  /* 0x000000070e0e7224 */ /* 0x004fc800078e02ff */
[----:B------:R-:W-:-:S05]  /*2df70*/  IMAD.IADD R9, R14, 0x1, R9 ;  /* 0x000000010e097824 */ /* 0x000fca00078e0209 */
[----:B------:R-:W-:-:S13]  /*2df80*/  ISETP.GT.AND P6, PT, R9, R0, PT ;  /* 0x000000000900720c */ /* 0x000fda0003fc4270 */
[----:B------:R-:W-:Y:S05]  /*2df90*/  @!P6 BRA `(.L_x_3068) ;  /* 0xfffffffc0060e947 */ /* 0x000fea000383ffff */
.L_x_3063:
[----:B------:R-:W-:Y:S01]  /*2dfa0*/  IADD3 R16, -R14, R9, RZ ;  /* 0x000000090e107210 */ /* 0x000fe20007ffe1ff */
[----:B------:R-:W-:-:S04]  /*2dfb0*/  UMOV UR4, 0xffffffff ;  /* 0xffffffff00047882 */ /* 0x000fc80000000000 */
[----:B------:R-:W-:-:S05]  /*2dfc0*/  IMAD R3, R2, R7, R16 ;  /* 0x0000000702037224 */ /* 0x000fca00078e0210 */
[----:B------:R-:W-:Y:S01]  /*2dfd0*/  ISETP.GT.AND P6, PT, R3, R0, PT ;  /* 0x000000000300720c */ /* 0x000fe20003fc4270 */
[----:B------:R-:W-:-:S12]  /*2dfe0*/  BRA.DIV UR4, `(.L_x_3069) ;  /* 0x0000005e04287947 */ /* 0x000fd8000b800000 */
[----:B------:R-:W-:-:S04]  /*2dff0*/  VOTE.ANY R3, PT, !P6 ;  /* 0x0000000000037806 */ /* 0x000fc800070e0100 */
[----:B------:R-:W2:Y:S02]  /*2e000*/  POPC R4, R3 ;  /* 0x0000000300047309 */ /* 0x000ea40000000000 */
[----:B--2---:R2:W3:Y:S02]  /*2e010*/  SHFL.IDX PT, R5, R5, R4, 0x1f ;  /* 0x00001f0405057589 */ /* 0x0044e400000e0000 */
.L_x_3279:
[----:B------:R-:W-:Y:S01]  /*2e020*/  ISETP.NE.AND P0, PT, R3, RZ, PT ;  /* 0x000000ff0300720c */ /* 0x000fe20003f05270 */
[----:B------:R-:W-:-:S12]  /*2e030*/  IMAD.MOV.U32 R14, RZ, RZ, RZ ;  /* 0x000000ffff0e7224 */ /* 0x000fd800078e00ff */
[----:B------:R-:W-:Y:S05]  /*2e040*/  @!P0 BRA `(.L_x_3070) ;  /* 0x0000000000108947 */ /* 0x000fea0003800000 */
[----:B------:R-:W-:Y:S01]  /*2e050*/  UMOV UR4, 0xffffffff ;  /* 0xffffffff00047882 */ /* 0x000fe20000000000 */
[----:B------:R-:W-:Y:S02]  /*2e060*/  VIADD R12, R4, 0xffffffff ;  /* 0xffffffff040c7836 */ /* 0x000fe40000000000 */
[----:B------:R-:W-:Y:S05]  /*2e070*/  BRA.DIV UR4, `(.L_x_3071) ;  /* 0x0000005e044c7947 */ /* 0x000fea000b800000 */
[----:B------:R4:W0:Y:S02]  /*2e080*/  SHFL.IDX PT, R14, R2, R12, 0x1f ;  /* 0x00001f0c020e7589 */ /* 0x00082400000e0000 */
.L_x_3070:
[----:B0---4-:R-:W0:Y:S01]  /*2e090*/  LDC.64 R2, c[0x0][0xc90] ;  /* 0x00032400ff027b82 */ /* 0x011e220000000a00 */
[----:B------:R-:W-:Y:S01]  /*2e0a0*/  IMAD.IADD R19, R4, 0x1, R19 ;  /* 0x0000000104137824 */ /* 0x000fe200078e0213 */
[----:B------:R-:W-:-:S03]  /*2e0b0*/  ULDC.64 UR4, c[0x0][0x208] ;  /* 0x0000820000047ab9 */ /* 0x000fc60000000a00 */
[----:B0-----:R-:W-:-:S05]  /*2e0c0*/  IMAD.WIDE R2, R19, 0x4, R2 ;  /* 0x0000000413027825 */ /* 0x001fca00078e0202 */
[----:B------:R0:W2:Y:S01]  /*2e0d0*/  LDG.E R6, desc[UR4][R2.64] ;  /* 0x0000000402067981 */ /* 0x0000a2000c1e1900 */
[----:B------:R-:W-:Y:S02]  /*2e0e0*/  IMAD R16, R14, R7, R16 ;  /* 0x000000070e107224 */ /* 0x000fe400078e0210 */
[----:B0-----:R-:W-:Y:S02]  /*2e0f0*/  IMAD.MOV.U32 R2, RZ, RZ, RZ ;  /* 0x000000ffff027224 */ /* 0x001fe400078e00ff */
[----:B--23--:R-:W-:-:S05]  /*2e100*/  IMAD R4, R5, R6, RZ ;  /* 0x0000000605047224 */ /* 0x00cfca00078e02ff */
[----:B------:R-:W-:-:S04]  /*2e110*/  IABS R8, R4 ;  /* 0x0000000400087213 */ /* 0x000fc80000000000 */
[----:B-1----:R-:W0:Y:S08]  /*2e120*/  I2F.RP R10, R8 ;  /* 0x00000008000a7306 */ /* 0x002e300000209400 */
[----:B0-----:R-:W0:Y:S02]  /*2e130*/  MUFU.RCP R10, R10 ;  /* 0x0000000a000a7308 */ /* 0x001e240000001000 */
[----:B0-----:R-:W-:-:S06]  /*2e140*/  IADD3 R11, R10, 0xffffffe, RZ ;  /* 0x0ffffffe0a0b7810 */ /* 0x001fcc0007ffe0ff */
        /* <DEDUP_REMOVED lines=32> */
[----:B0-----:R-:W-:-:S05]  /*2e350*/  IADD3 R2, RZ, -R3, RZ ;  /* 0x80000003ff027210 */ /* 0x001fca0007ffe0ff */
        /* <DEDUP_REMOVED lines=10> */
[----:B------:R-:W-:Y:S01]  /*2e400*/  @!P1 IMAD.IADD R4, R4, 0x1, -R7 ;  /* 0x0000000104049824 */ /* 0x000fe200078e0a07 */
[----:B------:R-:W-:Y:S02]  /*2e410*/  @!P1 IADD3 R2, R2, 0x1, RZ ;  /* 0x0000000102029810 */ /* 0x000fe40007ffe0ff */
[----:B------:R-:W-:Y:S02]  /*2e420*/  ISETP.NE.AND P1, PT, R6, RZ, PT ;  /* 0x000000ff0600720c */ /* 0x000fe40003f25270 */
[----:B------:R-:W-:-:S13]  /*2e430*/  ISETP.GE.U32.AND P0, PT, R4, R7, PT ;  /* 0x000000070400720c */ /* 0x000fda0003f06070 */
[----:B------:R-:W-:-:S04]  /*2e440*/  @P0 VIADD R2, R2, 0x1 ;  /* 0x0000000102020836 */ /* 0x000fc80000000000 */
[----:B------:R-:W-:Y:S01]  /*2e450*/  @!P2 IMAD.MOV R2, RZ, RZ, -R2 ;  /* 0x000000ffff02a224 */ /* 0x000fe200078e0a02 */
[----:B------:R-:W-:Y:S02]  /*2e460*/  @!P1 LOP3.LUT R2, RZ, R6, RZ, 0x33, !PT ;  /* 0x00000006ff029212 */ /* 0x000fe400078e33ff */
[----:B------:R-:W-:-:S05]  /*2e470*/  IADD3 R6, -R6, RZ, RZ ;  /* 0x000000ff06067210 */ /* 0x000fca0007ffe1ff */
[----:B------:R-:W-:Y:S01]  /*2e480*/  IMAD R18, R2, R6, R9 ;  /* 0x0000000602127224 */ /* 0x000fe200078e0209 */
[----:B------:R-:W-:-:S05]  /*2e490*/  LOP3.LUT R2, RZ, R2, RZ, 0x33, !PT ;  /* 0x00000002ff027212 */ /* 0x000fca00078e33ff */
[----:B------:R-:W-:Y:S01]  /*2e4a0*/  IMAD.IADD R17, R5, 0x1, R2 ;  /* 0x0000000105117824 */ /* 0x000fe200078e0202 */
[----:B------:R-:W-:Y:S06]  /*2e4b0*/  BRA `(.L_x_3072) ;  /* 0x00000000001c7947 */ /* 0x000fec0003800000 */
.L_x_3064:
[----:B------:R-:W-:Y:S01]  /*2e4c0*/  UMOV UR4, URZ ;  /* 0x0000003f00047c82 */ /* 0x000fe20008000000 */
[----:B------:R-:W-:Y:S01]  /*2e4d0*/  UMOV UR5, URZ ;  /* 0x0000003f00057c82 */ /* 0x000fe20008000000 */
[----:B------:R-:W-:Y:S01]  /*2e4e0*/  ULDC UR6, c[0x0][0xc3c] ;  /* 0x00030f0000067ab9 */ /* 0x000fe20000000800 */
[----:B------:R-:W-:Y:S01]  /*2e4f0*/  IMAD.MOV.U32 R16, RZ, RZ, R0 ;  /* 0x000000ffff107224 */ /* 0x000fe200078e0000 */
[----:B------:R-:W-:Y:S01]  /*2e500*/  MOV R18, UR5 ;  /* 0x0000000500127c02 */ /* 0x000fe20008000f00 */
[----:B------:R-:W-:Y:S02]  /*2e510*/  IMAD.U32 R17, RZ, RZ, UR4 ;  /* 0x00000004ff117e24 */ /* 0x000fe4000f8e00ff */
[----:B------:R-:W-:-:S07]  /*2e520*/  IMAD.U32 R19, RZ, RZ, UR6 ;  /* 0x00000006ff137e24 */ /* 0x000fce000f8e00ff */
.L_x_3072:
        /* <DEDUP_REMOVED lines=10> */
.L_x_3061:
[----:B------:R-:W-:Y:S02]  /*2e5d0*/  ULDC UR4, c[0x0][0xc3c] ;  /* 0x00030f0000047ab9 */ /* 0x000fe40000000800 */
[----:B---3--:R-:W-:-:S13]  /*2e5e0*/  ISETP.GE.AND P0, PT, R19, UR4, PT ;  /* 0x0000000413007c0c */ /* 0x008fda000bf06270 */
[----:B------:R-:W-:Y:S05]  /*2e5f0*/  @!P0 BRA `(.L_x_3073) ;  /* 0xffffff9800648947 */ /* 0x000fea000383ffff */
[----:B------:R-:W-:Y:S05]  /*2e600*/  BSYNC B8 ;  /* 0x0000000000087941 */ /* 0x000fea0003800000 */
.L_x_2964:
[----:B------:R-:W3:Y:S01]  /*2e610*/  LDL.LU R0, [R1+0x30] ;  /* 0x0000300001007983 */ /* 0x000ee20000300800 */
[----:B------:R-:W-:Y:S01]  /*2e620*/  BSSY B0, `(.L_x_3074) ;  /* 0x000000b000007945 */ /* 0x000fe20003800000 */
[----:B------:R-:W4:Y:S01]  /*2e630*/  S2R R5, SR_CgaCtaId ;  /* 0x0000000000057919 */ /* 0x000f220000008800 */
[----:B---3--:R-:W-:-:S05]  /*2e640*/  VIADD R0, R0, 0x1 ;  /* 0x0000000100007836 */ /* 0x008fca0000000000 */
        /* <DEDUP_REMOVED lines=8> */
.L_x_3282:
[----:B------:R-:W-:Y:S05]  /*2e6d0*/  BSYNC B0 ;  /* 0x0000000000007941 */ /* 0x000fea0003800000 */
.L_x_3074:
[----:B------:R-:W-:-:S03]  /*2e6e0*/  UMOV UR4, 0xffffffff ;  /* 0xffffffff00047882 */ /* 0x000fc60000000000 */
[----:B------:R-:W-:Y:S05]  /*2e6f0*/  BRA.DIV UR4, `(.L_x_3076) ;  /* 0x0000005604e47947 */ /* 0x000fea000b800000 */
[----:B-1----:R-:W1:Y:S02]  /*2e700*/  S2R R0, SR_TID.X ;  /* 0x0000000000007919 */ /* 0x002e640000002100 */
[----:B-1----:R-:W-:-:S04]  /*2e710*/  SHF.R.U32.HI R0, RZ, 0x5, R0 ;  /* 0x00000005ff007819 */ /* 0x002fc80000011600 */
[----:B------:R-:W-:-:S05]  /*2e720*/  LOP3.LUT R0, R0, 0x3, RZ, 0xc0, !PT ;  /* 0x0000000300007812 */ /* 0x000fca00078ec0ff */
[----:B------:R1:W3:Y:S02]  /*2e730*/  SHFL.IDX PT, R14, R0, RZ, 0x1f ;  /* 0x00001fff000e7589 */ /* 0x0002e400000e0000 */
.L_x_3285:
[----:B---3--:R-:W-:-:S13]  /*2e740*/  ISETP.NE.AND P0, PT, R14, RZ, PT ;  /* 0x000000ff0e00720c */ /* 0x008fda0003f05270 */
[----:B------:R-:W-:Y:S05]  /*2e750*/  @P0 BRA `(.L_x_2683) ;  /* 0x0000000000880947 */ /* 0x000fea0003800000 */
[----:B------:R-:W-:-:S03]  /*2e760*/  UMOV UR4, 0xffffffff ;  /* 0xffffffff00047882 */ /* 0x000fc60000000000 */
[----:B------:R-:W-:Y:S05]  /*2e770*/  BRA.DIV UR4, `(.L_x_3077) ;  /* 0x0000005604f87947 */ /* 0x000fea000b800000 */
[----:B------:R-:W-:-:S13]  /*2e780*/  ELECT P6, URZ, PT ;  /* 0x00000000003f782f */ /* 0x000fda00038c0000 */
.L_x_3288:
[----:B------:R-:W-:Y:S05]  /*2e790*/  @!P6 BRA `(.L_x_2683) ;  /* 0x000000000078e947 */ /* 0x000fea0003800000 */
[----:B------:R-:W-:-:S06]  /*2e7a0*/  ULOP3.LUT UR4, UR60, 0x2, URZ, 0xfc, !UPT ;  /* 0x000000023c047892 */ /* 0x000fcc000f8efc3f */
[----:B-1----:R-:W-:-:S04]  /*2e7b0*/  MOV R0, UR4 ;  /* 0x0000000400007c02 */ /* 0x002fc80008000f00 */
[----:B------:R-:W-:-:S13]  /*2e7c0*/  ISETP.NE.AND P0, PT, R0, 0x3, PT ;  /* 0x000000030000780c */ /* 0x000fda0003f05270 */
[----:B------:R-:W-:Y:S05]  /*2e7d0*/  @!P0 BRA `(.L_x_3078) ;  /* 0x0000000000048947 */ /* 0x000fea0003800000 */
[----:B------:R-:W-:Y:S01]  /*2e7e0*/  BPT.TRAP 0x1 ;  /* 0x000000040000795c */ /* 0x000fe20000300000 */
.L_x_3078:
[----:B------:R-:W-:Y:S01]  /*2e7f0*/  IMAD R3, R27, 0x8, R5 ;  /* 0x000000081b037824 */ /* 0x000fe200078e0205 */
[----:B------:R-:W-:Y:S01]  /*2e800*/  SHF.L.U32 R2, R29, 0x1f, RZ ;  /* 0x0000001f1d027819 */ /* 0x000fe200000006ff */
[----:B------:R-:W-:-:S03]  /*2e810*/  VIADD R27, R27, 0x1 ;  /* 0x000000011b1b7836 */ /* 0x000fc60000000000 */
[----:B------:R-:W1:Y:S02]  /*2e820*/  SYNCS.PHASECHK.TRANS64.TRYWAIT P1, [R3+URZ+0x38840], R2 ;  /* 0x03884002030075a7 */ /* 0x000e64000802017f */
[----:B------:R-:W-:-:S04]  /*2e830*/  ISETP.NE.AND P2, PT, R27, 0x2, PT ;  /* 0x000000021b00780c */ /* 0x000fc80003f45270 */
[----:B------:R-:W-:Y:S01]  /*2e840*/  SEL R0, RZ, 0x1, P2 ;  /* 0x00000001ff007807 */ /* 0x000fe20001000000 */
[----:B-1----:R-:W-:Y:S08]  /*2e850*/  @!P1 BRA `(.L_x_3079) ;  /* 0x0000005400e09947 */ /* 0x002ff00003800000 */
.L_x_3289:
[----:B------:R-:W-:Y:S02]  /*2e860*/  SEL R27, R27, RZ, P2 ;  /* 0x000000ff1b1b7207 */ /* 0x000fe40001000000 */
[----:B------:R-:W-:Y:S01]  /*2e870*/  LOP3.LUT R0, R29, R0, RZ, 0x3c, !PT ;  /* 0x000000001d007212 */ /* 0x000fe200078e3cff */
[----:B------:R-:W-:Y:S06]  /*2e880*/  @!P0 BRA `(.L_x_3080) ;  /* 0x0000000000048947 */ /* 0x000fec0003800000 */
[----:B------:R-:W-:Y:S01]  /*2e890*/  BPT.TRAP 0x1 ;  /* 0x000000040000795c */ /* 0x000fe20000300000 */
.L_x_3080:
[----:B------:R-:W-:Y:S01]  /*2e8a0*/  IMAD R27, R27, 0x8, R5 ;  /* 0x000000081b1b7824 */ /* 0x000fe200078e0205 */
[----:B------:R-:W-:-:S04]  /*2e8b0*/  SHF.L.U32 R0, R0, 0x1f, RZ ;  /* 0x0000001f00007819 */ /* 0x000fc800000006ff */
[----:B------:R-:W3:Y:S02]  /*2e8c0*/  SYNCS.PHASECHK.TRANS64.TRYWAIT P1, [R27+URZ+0x38840], R0 ;  /* 0x038840001b0075a7 */ /* 0x000ee4000802017f */
[----:B---3--:R-:W-:Y:S05]  /*2e8d0*/  @!P1 BRA `(.L_x_3081) ;  /* 0x0000005400d49947 */ /* 0x008fea0003800000 */
.L_x_3290:
[----:B------:R-:W-:Y:S05]  /*2e8e0*/  @!P0 BRA `(.L_x_3082) ;  /* 0x0000000000048947 */ /* 0x000fea0003800000 */
[----:B------:R-:W-:Y:S01]  /*2e8f0*/  BPT.TRAP 0x1 ;  /* 0x000000040000795c */ /* 0x000fe20000300000 */
.L_x_3082:
[----:B------:R-:W4:Y:S02]  /*2e900*/  SYNCS.PHASECHK.TRANS64.TRYWAIT P1, [R3+URZ+0x38860], R2 ;  /* 0x03886002030075a7 */ /* 0x000f24000802017f */
[----:B----4-:R-:W-:Y:S05]  /*2e910*/  @!P1 BRA `(.L_x_3083) ;  /* 0x0000005400d89947 */ /* 0x010fea0003800000 */
.L_x_3291:
[----:B------:R-:W-:Y:S05]  /*2e920*/  @!P0 BRA `(.L_x_3084) ;  /* 0x0000000000048947 */ /* 0x000fea0003800000 */
[----:B------:R-:W-:Y:S01]  /*2e930*/  BPT.TRAP 0x1 ;  /* 0x000000040000795c */ /* 0x000fe20000300000 */
.L_x_3084:
[----:B------:R0:W0:Y:S02]  /*2e940*/  SYNCS.PHASECHK.TRANS64.TRYWAIT P0, [R27+URZ+0x38860], R0 ;  /* 0x038860001b0075a7 */ /* 0x000024000800017f */
[----:B0-----:R-:W-:Y:S05]  /*2e950*/  @!P0 NANOSLEEP.SYNCS 0x989680 ;  /* 0x009896800000895d */ /* 0x001fea0003900000 */
[----:B------:R-:W0:Y:S02]  /*2e960*/  @!P0 SYNCS.PHASECHK.TRANS64 P0, [R27+URZ+0x38860], R0 ;  /* 0x038860001b0085a7 */ /* 0x000e24000800007f */
[----:B0-----:R-:W-:Y:S05]  /*2e970*/  @!P0 BRA `(.L_x_3084) ;  /* 0xfffffffc00f08947 */ /* 0x001fea000383ffff */
.L_x_2683:
[----:B------:R-:W-:Y:S05]  /*2e980*/  BSYNC B9 ;  /* 0x0000000000097941 */ /* 0x000fea0003800000 */
.L_x_2680:
[----:B------:R-:W-:Y:S05]  /*2e990*/  EXIT ;  /* 0x000000000000794d */ /* 0x000fea0003800000 */
.L_x_2703:
[----:B0-----:R0:W1:Y:S02]  /*2e9a0*/  SYNCS.PHASECHK.TRANS64.TRYWAIT P6, [R89+URZ+0x38890], R90 ;  /* 0x0388905a590075a7 */ /* 0x00106400080c017f */
[----:B-1----:R-:W-:Y:S05]  /*2e9b0*/  @!P6 NANOSLEEP.SYNCS 0x989680 ;  /* 0x009896800000e95d */ /* 0x002fea0003900000 */
[----:B------:R-:W1:Y:S02]  /*2e9c0*/  @!P6 SYNCS.PHASECHK.TRANS64 P6, [R89+URZ+0x38890], R90 ;  /* 0x0388905a5900e5a7 */ /* 0x000e6400080c007f */
[----:B-1----:R-:W-:Y:S05]  /*2e9d0*/  @!P6 BRA `(.L_x_2703) ;  /* 0xfffffffc00f0e947 */ /* 0x002fea000383ffff */
[----:B------:R-:W-:Y:S05]  /*2e9e0*/  BRA `(.L_x_3085) ;  /* 0xfffffd4800fc7947 */ /* 0x000fea000383ffff */
.L_x_2704:
        /* <DEDUP_REMOVED lines=8> */
.L_x_3087:
[----:B------:R-:W-:Y:S05]  /*2ea70*/  BSYNC B1 ;  /* 0x0000000000017941 */ /* 0x000fea0003800000 */
.L_x_3086:
[----:B------:R-:W-:Y:S01]  /*2ea80*/  IMAD.MOV.U32 R13, RZ, RZ, R120 ;  /* 0x000000ffff0d7224 */ /* 0x000fe200078e0078 */
[----:B------:R-:W-:Y:S01]  /*2ea90*/  MOV R15, 0xffffffff ;  /* 0xffffffff000f7802 */ /* 0x000fe20000000f00 */
[----:B------:R-:W-:Y:S01]  /*2eaa0*/  IMAD.MOV.U32 R12, RZ, RZ, RZ ;  /* 0x000000ffff0c7224 */ /* 0x000fe200078e00ff */
[----:B------:R-:W-:Y:S01]  /*2eab0*/  MOV R83, R14 ;  /* 0x0000000e00537202 */ /* 0x000fe20000000f00 */
[----:B------:R-:W-:-:S07]  /*2eac0*/  IMAD.MOV.U32 R11, RZ, RZ, 0x181f ;  /* 0x0000181fff0b7424 */ /* 0x000fce00078e00ff */
[----:B------:R-:W-:Y:S05]  /*2ead0*/  WARPSYNC.COLLECTIVE R15, `(.L_x_3088) ;  /* 0x000000000f087348 */ /* 0x000fea0003c00000 */
[----:B------:R0:W1:Y:S02]  /*2eae0*/  SHFL.IDX P6, R14, R13, R12, R11 ;  /* 0x0000000c0d0e7389 */ /* 0x00006400000c000b */
[----:B01----:R-:W-:Y:S01]  /*2eaf0*/  ENDCOLLECTIVE ;  /* 0x000000000000791b */ /* 0x003fe20003800000 */
.L_x_3088:
[----:B------:R-:W-:Y:S01]  /*2eb00*/  IMAD.MOV.U32 R82, RZ, RZ, R14 ;  /* 0x000000ffff527224 */ /* 0x000fe200078e000e */
[----:B------:R-:W-:Y:S06]  /*2eb10*/  BRA `(.L_x_3089) ;  /* 0xfffffd4800c47947 */ /* 0x000fec000383ffff */
.L_x_2721:
        /* <DEDUP_REMOVED lines=8> */
.L_x_3091:
[----:B------:R-:W-:Y:S05]  /*2eba0*/  BSYNC B1 ;  /* 0x0000000000017941 */ /* 0x000fea0003800000 */
.L_x_3090:
        /* <DEDUP_REMOVED lines=8> */
.L_x_3092:
[----:B------:R-:W-:Y:S01]  /*2ec30*/  IMAD.MOV.U32 R66, RZ, RZ, R14 ;  /* 0x000000ffff427224 */ /* 0x000fe200078e000e */
[----:B------:R-:W-:Y:S06]  /*2ec40*/  BRA `(.L_x_3093) ;  /* 0xfffffd5400f87947 */ /* 0x000fec000383ffff */
.L_x_2738:
        /* <DEDUP_REMOVED lines=8> */
.L_x_3095:
[----:B------:R-:W-:Y:S05]  /*2ecd0*/  BSYNC B1 ;  /* 0x0000000000017941 */ /* 0x000fea0003800000 */
.L_x_3094:
        /* <DEDUP_REMOVED lines=8> */
.L_x_3096:
[----:B------:R-:W-:Y:S01]  /*2ed60*/  IMAD.MOV.U32 R120, RZ, RZ, R14 ;  /* 0x000000ffff787224 */ /* 0x000fe200078e000e */
[----:B------:R-:W-:Y:S06]  /*2ed70*/  BRA `(.L_x_3097) ;  /* 0xfffffd6400107947 */ /* 0x000fec000383ffff */
.L_x_2762:
[----:B-1----:R1:W2:Y:S02]  /*2ed80*/  SYNCS.PHASECHK.TRANS64.TRYWAIT P6, [R89+URZ+0x38890], R90 ;  /* 0x0388905a590075a7 */ /* 0x0022a400080c017f */
[----:B--2---:R-:W-:Y:S05]  /*2ed90*/  @!P6 NANOSLEEP.SYNCS 0x989680 ;  /* 0x009896800000e95d */ /* 0x004fea0003900000 */
[----:B------:R-:W2:Y:S02]  /*2eda0*/  @!P6 SYNCS.PHASECHK.TRANS64 P6, [R89+URZ+0x38890], R90 ;  /* 0x0388905a5900e5a7 */ /* 0x000ea400080c007f */
[----:B--2---:R-:W-:Y:S05]  /*2edb0*/  @!P6 BRA `(.L_x_2762) ;  /* 0xfffffffc00f0e947 */ /* 0x004fea000383ffff */
[----:B------:R-:W-:Y:S05]  /*2edc0*/  BRA `(.L_x_3098) ;  /* 0xfffffd7c008c7947 */ /* 0x000fea000383ffff */
.L_x_2763:
[----:B------:R-:W-:Y:S01]  /*2edd0*/  BSSY B1, `(.L_x_3099) ;  /* 0x0000008000017945 */ /* 0x000fe20003800000 */
[----:B------:R-:W-:Y:S01]  /*2ede0*/  IMAD.MOV.U32 R13, RZ, RZ, R119 ;  /* 0x000000ffff0d7224 */ /* 0x000fe200078e0077 */
[----:B------:R-:W-:Y:S01]  /*2edf0*/  MOV R11, 0x181f ;  /* 0x0000181f000b7802 */ /* 0x000fe20000000f00 */
[----:B------:R-:W-:Y:S02]  /*2ee00*/  IMAD.MOV.U32 R12, RZ, RZ, RZ ;  /* 0x000000ffff0c7224 */ /* 0x000fe400078e00ff */
[----:B------:R-:W-:-:S07]  /*2ee10*/  IMAD.MOV.U32 R15, RZ, RZ, -0x1 ;  /* 0xffffffffff0f7424 */ /* 0x000fce00078e00ff */
[----:B-1----:R-:W-:Y:S05]  /*2ee20*/  WARPSYNC.COLLECTIVE R15, `(.L_x_3100) ;  /* 0x000000000f087348 */ /* 0x002fea0003c00000 */
[----:B------:R0:W2:Y:S02]  /*2ee30*/  SHFL.IDX P6, R14, R13, R12, R11 ;  /* 0x0000000c0d0e7389 */ /* 0x0000a400000c000b */
[----:B012---:R-:W-:Y:S01]  /*2ee40*/  ENDCOLLECTIVE ;  /* 0x000000000000791b */ /* 0x007fe20003800000 */
.L_x_3100:
[----:B------:R-:W-:Y:S05]  /*2ee50*/  BSYNC B1 ;  /* 0x0000000000017941 */ /* 0x000fea0003800000 */
.L_x_3099:
        /* <DEDUP_REMOVED lines=8> */
.L_x_3101:
[----:B------:R-:W-:Y:S01]  /*2eee0*/  IMAD.MOV.U32 R124, RZ, RZ, R14 ;  /* 0x000000ffff7c7224 */ /* 0x000fe200078e000e */
[----:B------:R-:W-:Y:S06]  /*2eef0*/  BRA `(.L_x_3102) ;  /* 0xfffffd7c00587947 */ /* 0x000fec000383ffff */
.L_x_2772:
[----:B------:R-:W-:Y:S01]  /*2ef00*/  BSSY B1, `(.L_x_3103) ;  /* 0x0000008000017945 */ /* 0x000fe20003800000 */
[----:B--2-4-:R-:W-:Y:S01]  /*2ef10*/  MOV R13, R119 ;  /* 0x00000077000d7202 */ /* 0x014fe20000000f00 */
[----:B------:R-:W-:Y:S02]  /*2ef20*/  IMAD.MOV.U32 R12, RZ, RZ, 0x1 ;  /* 0x00000001ff0c7424 */ /* 0x000fe400078e00ff */
[----:B------:R-:W-:Y:S02]  /*2ef30*/  IMAD.MOV.U32 R11, RZ, RZ, 0x181f ;  /* 0x0000181fff0b7424 */ /* 0x000fe400078e00ff */
[----:B------:R-:W-:-:S07]  /*2ef40*/  IMAD.MOV.U32 R15, RZ, RZ, -0x1 ;  /* 0xffffffffff0f7424 */ /* 0x000fce00078e00ff */
[----:B01-3--:R-:W-:Y:S05]  /*2ef50*/  WARPSYNC.COLLECTIVE R15, `(.L_x_3104) ;  /* 0x000000000f087348 */ /* 0x00bfea0003c00000 */
[----:B------:R2:W4:Y:S02]  /*2ef60*/  SHFL.IDX P6, R14, R13, R12, R11 ;  /* 0x0000000c0d0e7389 */ /* 0x00052400000c000b */
[----:B01234-:R-:W-:Y:S01]  /*2ef70*/  ENDCOLLECTIVE ;  /* 0x000000000000791b */ /* 0x01ffe20003800000 */
.L_x_3104:
[----:B------:R-:W-:Y:S05]  /*2ef80*/  BSYNC B1 ;  /* 0x0000000000017941 */ /* 0x000fea0003800000 */
.L_x_3103:
        /* <DEDUP_REMOVED lines=8> */
.L_x_3105:
[----:B------:R-:W-:Y:S01]  /*2f010*/  IMAD.MOV.U32 R36, RZ, RZ, R14 ;  /* 0x000000ffff247224 */ /* 0x000fe200078e000e */
[----:B------:R-:W-:Y:S06]  /*2f020*/  BRA `(.L_x_3106) ;  /* 0xfffffd8800dc7947 */ /* 0x000fec000383ffff */
.L_x_2781:
        /* <DEDUP_REMOVED lines=8> */
.L_x_3108:
[----:B------:R-:W-:Y:S05]  /*2f0b0*/  BSYNC B1 ;  /* 0x0000000000017941 */ /* 0x000fea0003800000 */
.L_x_3107:
        /* <DEDUP_REMOVED lines=8> */
.L_x_3109:
[----:B------:R-:W-:Y:S01]  /*2f140*/  IMAD.MOV.U32 R36, RZ, RZ, R14 ;  /* 0x000000ffff247224 */ /* 0x000fe200078e000e */
[----:B------:R-:W-:Y:S06]  /*2f150*/  BRA `(.L_x_3110) ;  /* 0xfffffd98009c7947 */ /* 0x000fec000383ffff */
.L_x_2790:
[----:B0-----:R0:W1:Y:S02]  /*2f160*/  SYNCS.PHASECHK.TRANS64.TRYWAIT P3, [R89+URZ+0x38890], R90 ;  /* 0x0388905a590075a7 */ /* 0x001064000806017f */
[----:B-1----:R-:W-:Y:S05]  /*2f170*/  @!P3 NANOSLEEP.SYNCS 0x989680 ;  /* 0x009896800000b95d */ /* 0x002fea0003900000 */
[----:B------:R-:W1:Y:S02]  /*2f180*/  @!P3 SYNCS.PHASECHK.TRANS64 P3, [R89+URZ+0x38890], R90 ;  /* 0x0388905a5900b5a7 */ /* 0x000e64000806007f */
[----:B-1----:R-:W-:Y:S05]  /*2f190*/  @!P3 BRA `(.L_x_2790) ;  /* 0xfffffffc00f0b947 */ /* 0x002fea000383ffff */
[----:B------:R-:W-:Y:S05]  /*2f1a0*/  BRA `(.L_x_3111) ;  /* 0xfffffda8007c7947 */ /* 0x000fea000383ffff */
.L_x_2791:
        /* <DEDUP_REMOVED lines=8> */
.L_x_3113:
[----:B------:R-:W-:Y:S05]  /*2f230*/  BSYNC B1 ;  /* 0x0000000000017941 */ /* 0x000fea0003800000 */
.L_x_3112:
        /* <DEDUP_REMOVED lines=8> */
.L_x_3114:
[----:B------:R-:W-:Y:S01]  /*2f2c0*/  IMAD.MOV.U32 R32, RZ, RZ, R14 ;  /* 0x000000ffff207224 */ /* 0x000fe200078e000e */
[----:B------:R-:W-:Y:S06]  /*2f2d0*/  BRA `(.L_x_3115) ;  /* 0xfffffda800a07947 */ /* 0x000fec000383ffff */
.L_x_2794:
        /* <DEDUP_REMOVED lines=8> */
.L_x_3117:
[----:B------:R-:W-:Y:S05]  /*2f360*/  BSYNC B1 ;  /* 0x0000000000017941 */ /* 0x000fea0003800000 */
.L_x_3116:
        /* <DEDUP_REMOVED lines=8> */
.L_x_3118:
[----:B------:R-:W-:Y:S01]  /*2f3f0*/  IMAD.MOV.U32 R32, RZ, RZ, R14 ;  /* 0x000000ffff207224 */ /* 0x000fe200078e000e */
[----:B------:R-:W-:Y:S06]  /*2f400*/  BRA `(.L_x_3119) ;  /* 0xfffffda800c87947 */ /* 0x000fec000383ffff */
.L_x_2797:
[----:B------:R-:W-:Y:S01]  /*2f410*/  BSSY B1, `(.L_x_3120) ;  /* 0x0000008000017945 */ /* 0x000fe20003800000 */
[----:B---3--:R-:W-:Y:S01]  /*2f420*/  MOV R13, R41 ;  /* 0x00000029000d7202 */ /* 0x008fe20000000f00 */
[----:B------:R-:W-:Y:S02]  /*2f430*/  IMAD.MOV.U32 R12, RZ, RZ, 0x2 ;  /* 0x00000002ff0c7424 */ /* 0x000fe400078e00ff */
[----:B------:R-:W-:Y:S02]  /*2f440*/  IMAD.MOV.U32 R11, RZ, RZ, 0x181f ;  /* 0x0000181fff0b7424 */ /* 0x000fe400078e00ff */
[----:B------:R-:W-:-:S07]  /*2f450*/  IMAD.MOV.U32 R15, RZ, RZ, -0x1 ;  /* 0xffffffffff0f7424 */ /* 0x000fce00078e00ff */
[----:B012-4-:R-:W-:Y:S05]  /*2f460*/  WARPSYNC.COLLECTIVE R15, `(.L_x_3121) ;  /* 0x000000000f087348 */ /* 0x017fea0003c00000 */
[----:B------:R3:W0:Y:S02]  /*2f470*/  SHFL.IDX P6, R14, R13, R12, R11 ;  /* 0x0000000c0d0e7389 */ /* 0x00062400000c000b */
[----:B01234-:R-:W-:Y:S01]  /*2f480*/  ENDCOLLECTIVE ;  /* 0x000000000000791b */ /* 0x01ffe20003800000 */
.L_x_3121:
[----:B------:R-:W-:Y:S05]  /*2f490*/  BSYNC B1 ;  /* 0x0000000000017941 */ /* 0x000fea0003800000 */
.L_x_3120:
        /* <DEDUP_REMOVED lines=8> */
.L_x_3122:
[----:B------:R-:W-:Y:S01]  /*2f520*/  IMAD.MOV.U32 R32, RZ, RZ, R14 ;  /* 0x000000ffff207224 */ /* 0x000fe200078e000e */
[----:B------:R-:W-:Y:S06]  /*2f530*/  BRA `(.L_x_3123) ;  /* 0xfffffda800f47947 */ /* 0x000fec000383ffff */
.L_x_2801:
[----:B------:R0:W0:Y:S02]  /*2f540*/  SYNCS.PHASECHK.TRANS64.TRYWAIT P0, [R89+URZ+0x388b0], R90 ;  /* 0x0388b05a590075a7 */ /* 0x000024000800017f */
[----:B0-----:R-:W-:Y:S05]  /*2f550*/  @!P0 NANOSLEEP.SYNCS 0x989680 ;  /* 0x009896800000895d */ /* 0x001fea0003900000 */
[----:B------:R-:W0:Y:S02]  /*2f560*/  @!P0 SYNCS.PHASECHK.TRANS64 P0, [R89+URZ+0x388b0], R90 ;  /* 0x0388b05a590085a7 */ /* 0x000e24000800007f */
[----:B0-----:R-:W-:Y:S05]  /*2f570*/  @!P0 BRA `(.L_x_2801) ;  /* 0xfffffffc00f08947 */ /* 0x001fea000383ffff */
[----:B------:R-:W-:Y:S05]  /*2f580*/  BRA `(.L_x_3124) ;  /* 0xfffffdac009c7947 */ /* 0x000fea000383ffff */
.L_x_2821:
        /* <DEDUP_REMOVED lines=8> */
.L_x_3126:
[----:B------:R-:W-:Y:S05]  /*2f610*/  BSYNC B1 ;  /* 0x0000000000017941 */ /* 0x000fea0003800000 */
.L_x_3125:
        /* <DEDUP_REMOVED lines=8> */
.L_x_3127:
[----:B------:R-:W-:Y:S01]  /*2f6a0*/  IMAD.MOV.U32 R13, RZ, RZ, R8 ;  /* 0x000000ffff0d7224 */ /* 0x000fe200078e0008 */
[----:B------:R-:W-:-:S07]  /*2f6b0*/  MOV R5, R14 ;  /* 0x0000000e00057202 */ /* 0x000fce0000000f00 */
[----:B------:R-:W-:Y:S05]  /*2f6c0*/  WARPSYNC.COLLECTIVE R15, `(.L_x_3128) ;  /* 0x000000000f087348 */ /* 0x000fea0003c00000 */
[----:B------:R0:W1:Y:S02]  /*2f6d0*/  SHFL.IDX P6, R14, R13, R12, R11 ;  /* 0x0000000c0d0e7389 */ /* 0x00006400000c000b */
[----:B01----:R-:W-:Y:S01]  /*2f6e0*/  ENDCOLLECTIVE ;  /* 0x000000000000791b */ /* 0x003fe20003800000 */
.L_x_3128:
[----:B------:R-:W-:Y:S01]  /*2f6f0*/  MOV R13, R0 ;  /* 0x00000000000d7202 */ /* 0x000fe20000000f00 */
[----:B------:R-:W-:-:S07]  /*2f700*/  IMAD.MOV.U32 R9, RZ, RZ, R14 ;  /* 0x000000ffff097224 */ /* 0x000fce00078e000e */
[----:B------:R-:W-:Y:S05]  /*2f710*/  WARPSYNC.COLLECTIVE R15, `(.L_x_3129) ;  /* 0x000000000f087348 */ /* 0x000fea0003c00000 */
[----:B------:R0:W1:Y:S02]  /*2f720*/  SHFL.IDX P6, R14, R13, R12, R11 ;  /* 0x0000000c0d0e7389 */ /* 0x00006400000c000b */
[----:B01----:R-:W-:Y:S01]  /*2f730*/  ENDCOLLECTIVE ;  /* 0x000000000000791b */ /* 0x003fe20003800000 */
.L_x_3129:
[----:B------:R-:W-:Y:S05]  /*2f740*/  BRA `(.L_x_3130) ;  /* 0xfffffdc000a07947 */ /* 0x000fea000383ffff */
.L_x_2824:
        /* <DEDUP_REMOVED lines=8> */
.L_x_3132:
[----:B------:R-:W-:Y:S05]  /*2f7d0*/  BSYNC B1 ;  /* 0x0000000000017941 */ /* 0x000fea0003800000 */
.L_x_3131:
        /* <DEDUP_REMOVED lines=8> */
.L_x_3133:
[----:B------:R-:W-:Y:S02]  /*2f860*/  IMAD.MOV.U32 R13, RZ, RZ, R8 ;  /* 0x000000ffff0d7224 */ /* 0x000fe400078e0008 */
[----:B------:R-:W-:-:S07]  /*2f870*/  IMAD.MOV.U32 R5, RZ, RZ, R14 ;  /* 0x000000ffff057224 */ /* 0x000fce00078e000e */
[----:B------:R-:W-:Y:S05]  /*2f880*/  WARPSYNC.COLLECTIVE R15, `(.L_x_3134) ;  /* 0x000000000f087348 */ /* 0x000fea0003c00000 */
[----:B------:R0:W1:Y:S02]  /*2f890*/  SHFL.IDX P6, R14, R13, R12, R11 ;  /* 0x0000000c0d0e7389 */ /* 0x00006400000c000b */
[----:B01----:R-:W-:Y:S01]  /*2f8a0*/  ENDCOLLECTIVE ;  /* 0x000000000000791b */ /* 0x003fe20003800000 */
.L_x_3134:
[----:B------:R-:W-:Y:S01]  /*2f8b0*/  IMAD.MOV.U32 R13, RZ, RZ, R0 ;  /* 0x000000ffff0d7224 */ /* 0x000fe200078e0000 */
[----:B------:R-:W-:-:S07]  /*2f8c0*/  MOV R9, R14 ;  /* 0x0000000e00097202 */ /* 0x000fce0000000f00 */
[----:B------:R-:W-:Y:S05]  /*2f8d0*/  WARPSYNC.COLLECTIVE R15, `(.L_x_3135) ;  /* 0x000000000f087348 */ /* 0x000fea0003c00000 */
[----:B------:R0:W1:Y:S02]  /*2f8e0*/  SHFL.IDX P6, R14, R13, R12, R11 ;  /* 0x0000000c0d0e7389 */ /* 0x00006400000c000b */
[----:B01----:R-:W-:Y:S01]  /*2f8f0*/  ENDCOLLECTIVE ;  /* 0x000000000000791b */ /* 0x003fe20003800000 */
.L_x_3135:
[----:B------:R-:W-:Y:S05]  /*2f900*/  BRA `(.L_x_3136) ;  /* 0xfffffdc4009c7947 */ /* 0x000fea000383ffff */
.L_x_2827:
[----:B------:R-:W-:Y:S01]  /*2f910*/  BSSY B1, `(.L_x_3137) ;  /* 0x0000008000017945 */ /* 0x000fe20003800000 */
[----:B------:R-:W-:Y:S01]  /*2f920*/  IMAD.MOV.U32 R13, RZ, RZ, R7 ;  /* 0x000000ffff0d7224 */ /* 0x000fe200078e0007 */
[----:B------:R-:W-:Y:S01]  /*2f930*/  MOV R12, 0x2 ;  /* 0x00000002000c7802 */ /* 0x000fe20000000f00 */
[----:B------:R-:W-:Y:S02]  /*2f940*/  IMAD.MOV.U32 R11, RZ, RZ, 0x181f ;  /* 0x0000181fff0b7424 */ /* 0x000fe400078e00ff */
[----:B------:R-:W-:-:S07]  /*2f950*/  IMAD.MOV.U32 R15, RZ, RZ, -0x1 ;  /* 0xffffffffff0f7424 */ /* 0x000fce00078e00ff */
[----:B-1--4-:R-:W-:Y:S05]  /*2f960*/  WARPSYNC.COLLECTIVE R15, `(.L_x_3138) ;  /* 0x000000000f087348 */ /* 0x012fea0003c00000 */
[----:B----4-:R0:W2:Y:S02]  /*2f970*/  SHFL.IDX P6, R14, R13, R12, R11 ;  /* 0x0000000c0d0e7389 */ /* 0x0100a400000c000b */
[----:B012---:R-:W-:Y:S01]  /*2f980*/  ENDCOLLECTIVE ;  /* 0x000000000000791b */ /* 0x007fe20003800000 */
.L_x_3138:
[----:B------:R-:W-:Y:S05]  /*2f990*/  BSYNC B1 ;  /* 0x0000000000017941 */ /* 0x000fea0003800000 */
.L_x_3137:
        /* <DEDUP_REMOVED lines=8> */
.L_x_3139:
[----:B------:R-:W-:Y:S01]  /*2fa20*/  MOV R13, R8 ;  /* 0x00000008000d7202 */ /* 0x000fe20000000f00 */
[----:B------:R-:W-:-:S07]  /*2fa30*/  IMAD.MOV.U32 R5, RZ, RZ, R14 ;  /* 0x000000ffff057224 */ /* 0x000fce00078e000e */
[----:B------:R-:W-:Y:S05]  /*2fa40*/  WARPSYNC.COLLECTIVE R15, `(.L_x_3140) ;  /* 0x000000000f087348 */ /* 0x000fea0003c00000 */
[----:B------:R0:W1:Y:S02]  /*2fa50*/  SHFL.IDX P6, R14, R13, R12, R11 ;  /* 0x0000000c0d0e7389 */ /* 0x00006400000c000b */
[----:B01----:R-:W-:Y:S01]  /*2fa60*/  ENDCOLLECTIVE ;  /* 0x000000000000791b */ /* 0x003fe20003800000 */
.L_x_3140:
[----:B------:R-:W-:Y:S02]  /*2fa70*/  IMAD.MOV.U32 R13, RZ, RZ, R0 ;  /* 0x000000ffff0d7224 */ /* 0x000fe400078e0000 */
[----:B------:R-:W-:-:S07]  /*2fa80*/  IMAD.MOV.U32 R9, RZ, RZ, R14 ;  /* 0x000000ffff097224 */ /* 0x000fce00078e000e */
[----:B------:R-:W-:Y:S05]  /*2fa90*/  WARPSYNC.COLLECTIVE R15, `(.L_x_3141) ;  /* 0x000000000f087348 */ /* 0x000fea0003c00000 */
[----:B------:R0:W1:Y:S02]  /*2faa0*/  SHFL.IDX P6, R14, R13, R12, R11 ;  /* 0x0000000c0d0e7389 */ /* 0x00006400000c000b */
[----:B01----:R-:W-:Y:S01]  /*2fab0*/  ENDCOLLECTIVE ;  /* 0x000000000000791b */ /* 0x003fe20003800000 */
.L_x_3141:
[----:B------:R-:W-:Y:S05]  /*2fac0*/  BRA `(.L_x_3142) ;  /* 0xfffffdc8008c7947 */ /* 0x000fea000383ffff */
.L_x_2830:
[----:B------:R-:W-:Y:S01]  /*2fad0*/  BSSY B1, `(.L_x_3143) ;  /* 0x0000008000017945 */ /* 0x000fe20003800000 */
[----:B------:R-:W-:Y:S01]  /*2fae0*/  MOV R13, R7 ;  /* 0x00000007000d7202 */ /* 0x000fe20000000f00 */
[----:B------:R-:W-:Y:S01]  /*2faf0*/  IMAD.MOV.U32 R12, RZ, RZ, 0x3 ;  /* 0x00000003ff0c7424 */ /* 0x000fe200078e00ff */
[----:B------:R-:W-:Y:S01]  /*2fb00*/  MOV R15, 0xffffffff ;  /* 0xffffffff000f7802 */ /* 0x000fe20000000f00 */
[----:B------:R-:W-:-:S07]  /*2fb10*/  IMAD.MOV.U32 R11, RZ, RZ, 0x181f ;  /* 0x0000181fff0b7424 */ /* 0x000fce00078e00ff */
[----:B-1--4-:R-:W-:Y:S05]  /*2fb20*/  WARPSYNC.COLLECTIVE R15, `(.L_x_3144) ;  /* 0x000000000f087348 */ /* 0x012fea0003c00000 */
[----:B------:R0:W2:Y:S02]  /*2fb30*/  SHFL.IDX P6, R14, R13, R12, R11 ;  /* 0x0000000c0d0e7389 */ /* 0x0000a400000c000b */
[----:B012-4-:R-:W-:Y:S01]  /*2fb40*/  ENDCOLLECTIVE ;  /* 0x000000000000791b */ /* 0x017fe20003800000 */
.L_x_3144:
[----:B------:R-:W-:Y:S05]  /*2fb50*/  BSYNC B1 ;  /* 0x0000000000017941 */ /* 0x000fea0003800000 */
.L_x_3143:
        /* <DEDUP_REMOVED lines=8> */
.L_x_3145:
[----:B------:R-:W-:Y:S01]  /*2fbe0*/  IMAD.MOV.U32 R13, RZ, RZ, R8 ;  /* 0x000000ffff0d7224 */ /* 0x000fe200078e0008 */
[----:B------:R-:W-:-:S07]  /*2fbf0*/  MOV R67, R14 ;  /* 0x0000000e00437202 */ /* 0x000fce0000000f00 */
[----:B------:R-:W-:Y:S05]  /*2fc00*/  WARPSYNC.COLLECTIVE R15, `(.L_x_3146) ;  /* 0x000000000f087348 */ /* 0x000fea0003c00000 */
[----:B------:R0:W1:Y:S02]  /*2fc10*/  SHFL.IDX P6, R14, R13, R12, R11 ;  /* 0x0000000c0d0e7389 */ /* 0x00006400000c000b */
[----:B01----:R-:W-:Y:S01]  /*2fc20*/  ENDCOLLECTIVE ;  /* 0x000000000000791b */ /* 0x003fe20003800000 */
.L_x_3146:
[----:B------:R-:W-:Y:S01]  /*2fc30*/  MOV R13, R0 ;  /* 0x00000000000d7202 */ /* 0x000fe20000000f00 */
[----:B------:R-:W-:-:S07]  /*2fc40*/  IMAD.MOV.U32 R72, RZ, RZ, R14 ;  /* 0x000000ffff487224 */ /* 0x000fce00078e000e */
[----:B------:R-:W-:Y:S05]  /*2fc50*/  WARPSYNC.COLLECTIVE R15, `(.L_x_3147) ;  /* 0x000000000f087348 */ /* 0x000fea0003c00000 */
[----:B------:R0:W1:Y:S02]  /*2fc60*/  SHFL.IDX P6, R14, R13, R12, R11 ;  /* 0x0000000c0d0e7389 */ /* 0x00006400000c000b */
[----:B01----:R-:W-:Y:S01]  /*2fc70*/  ENDCOLLECTIVE ;  /* 0x000000000000791b */ /* 0x003fe20003800000 */
.L_x_3147:
[----:B------:R-:W-:Y:S05]  /*2fc80*/  BRA `(.L_x_3148) ;  /* 0xfffffdcc00847947 */ /* 0x000fea000383ffff */
.L_x_2834:
[----:B0-----:R0:W1:Y:S02]  /*2fc90*/  SYNCS.PHASECHK.TRANS64.TRYWAIT P0, [R22+URZ+0x38800], R125 ;  /* 0x0388007d160075a7 */ /* 0x001064000800017f */
[----:B-1----:R-:W-:Y:S05]  /*2fca0*/  @!P0 NANOSLEEP.SYNCS 0x989680 ;  /* 0x009896800000895d */ /* 0x002fea0003900000 */
[----:B------:R-:W1:Y:S02]  /*2fcb0*/  @!P0 SYNCS.PHASECHK.TRANS64 P0, [R22+URZ+0x38800], R125 ;  /* 0x0388007d160085a7 */ /* 0x000e64000800007f */
[----:B-1----:R-:W-:Y:S05]  /*2fcc0*/  @!P0 BRA `(.L_x_2834) ;  /* 0xfffffffc00f08947 */ /* 0x002fea000383ffff */
[----:B------:R-:W-:Y:S05]  /*2fcd0*/  BRA `(.L_x_3149) ;  /* 0xfffffdd000e47947 */ /* 0x000fea000383ffff */
.L_x_2866:
        /* <DEDUP_REMOVED lines=8> */
.L_x_3151:
[----:B------:R-:W-:Y:S05]  /*2fd60*/  BSYNC B1 ;  /* 0x0000000000017941 */ /* 0x000fea0003800000 */
.L_x_3150:
        /* <DEDUP_REMOVED lines=8> */
.L_x_3152:
[----:B------:R-:W-:Y:S02]  /*2fdf0*/  IMAD.MOV.U32 R13, RZ, RZ, R9 ;  /* 0x000000ffff0d7224 */ /* 0x000fe400078e0009 */
[----:B------:R-:W-:-:S07]  /*2fe00*/  IMAD.MOV.U32 R7, RZ, RZ, R14 ;  /* 0x000000ffff077224 */ /* 0x000fce00078e000e */
[----:B------:R-:W-:Y:S05]  /*2fe10*/  WARPSYNC.COLLECTIVE R15, `(.L_x_3153) ;  /* 0x000000000f087348 */ /* 0x000fea0003c00000 */
[----:B------:R0:W1:Y:S02]  /*2fe20*/  SHFL.IDX P6, R14, R13, R12, R11 ;  /* 0x0000000c0d0e7389 */ /* 0x00006400000c000b */
[----:B01----:R-:W-:Y:S01]  /*2fe30*/  ENDCOLLECTIVE ;  /* 0x000000000000791b */ /* 0x003fe20003800000 */
.L_x_3153:
[----:B------:R-:W-:Y:S01]  /*2fe40*/  IMAD.MOV.U32 R13, RZ, RZ, R4 ;  /* 0x000000ffff0d7224 */ /* 0x000fe200078e0004 */
[----:B------:R-:W-:-:S07]  /*2fe50*/  MOV R10, R14 ;  /* 0x0000000e000a7202 */ /* 0x000fce0000000f00 */
[----:B------:R-:W-:Y:S05]  /*2fe60*/  WARPSYNC.COLLECTIVE R15, `(.L_x_3154) ;  /* 0x000000000f087348 */ /* 0x000fea0003c00000 */
[----:B------:R0:W1:Y:S02]  /*2fe70*/  SHFL.IDX P6, R14, R13, R12, R11 ;  /* 0x0000000c0d0e7389 */ /* 0x00006400000c000b */
[----:B01----:R-:W-:Y:S01]  /*2fe80*/  ENDCOLLECTIVE ;  /* 0x000000000000791b */ /* 0x003fe20003800000 */
.L_x_3154:
[----:B------:R-:W-:Y:S05]  /*2fe90*/  BRA `(.L_x_3155) ;  /* 0xfffffe0000a47947 */ /* 0x000fea000383ffff */
.L_x_2869:
        /* <DEDUP_REMOVED lines=8> */
.L_x_3157:
[----:B------:R-:W-:Y:S05]  /*2ff20*/  BSYNC B1 ;  /* 0x0000000000017941 */ /* 0x000fea0003800000 */
.L_x_3156:
        /* <DEDUP_REMOVED lines=8> */
.L_x_3158:
[----:B------:R-:W-:Y:S01]  /*2ffb0*/  MOV R13, R9 ;  /* 0x00000009000d7202 */ /* 0x000fe20000000f00 */
[----:B------:R-:W-:-:S07]  /*2ffc0*/  IMAD.MOV.U32 R7, RZ, RZ, R14 ;  /* 0x000000ffff077224 */ /* 0x000fce00078e000e */
[----:B------:R-:W-:Y:S05]  /*2ffd0*/  WARPSYNC.COLLECTIVE R15, `(.L_x_3159) ;  /* 0x000000000f087348 */ /* 0x000fea0003c00000 */
[----:B------:R0:W1:Y:S02]  /*2ffe0*/  SHFL.IDX P6, R14, R13, R12, R11 ;  /* 0x0000000c0d0e7389 */ /* 0x00006400000c000b */
[----:B01----:R-:W-:Y:S01]  /*2fff0*/  ENDCOLLECTIVE ;  /* 0x000000000000791b */ /* 0x003fe20003800000 */
.L_x_3159:
[----:B------:R-:W-:Y:S02]  /*30000*/  IMAD.MOV.U32 R13, RZ, RZ, R4 ;  /* 0x000000ffff0d7224 */ /* 0x000fe400078e0004 */
[----:B------:R-:W-:-:S07]  /*30010*/  IMAD.MOV.U32 R10, RZ, RZ, R14 ;  /* 0x000000ffff0a7224 */ /* 0x000fce00078e000e */
[----:B------:R-:W-:Y:S05]  /*30020*/  WARPSYNC.COLLECTIVE R15, `(.L_x_3160) ;  /* 0x000000000f087348 */ /* 0x000fea0003c00000 */
[----:B------:R0:W1:Y:S02]  /*30030*/  SHFL.IDX P6, R14, R13, R12, R11 ;  /* 0x0000000c0d0e7389 */ /* 0x00006400000c000b */
[----:B01----:R-:W-:Y:S01]  /*30040*/  ENDCOLLECTIVE ;  /* 0x000000000000791b */ /* 0x003fe20003800000 */
.L_x_3160:
[----:B------:R-:W-:Y:S05]  /*30050*/  BRA `(.L_x_3161) ;  /* 0xfffffe0400607947 */ /* 0x000fea000383ffff */
.L_x_2872:
[----:B------:R-:W-:Y:S01]  /*30060*/  BSSY B1, `(.L_x_3162) ;  /* 0x0000008000017945 */ /* 0x000fe20003800000 */
[----:B------:R-:W-:Y:S01]  /*30070*/  MOV R13, R8 ;  /* 0x00000008000d7202 */ /* 0x000fe20000000f00 */
[----:B------:R-:W-:Y:S01]  /*30080*/  IMAD.MOV.U32 R12, RZ, RZ, 0x2 ;  /* 0x00000002ff0c7424 */ /* 0x000fe200078e00ff */
[----:B------:R-:W-:Y:S01]  /*30090*/  MOV R15, 0xffffffff ;  /* 0xffffffff000f7802 */ /* 0x000fe20000000f00 */
[----:B------:R-:W-:-:S07]  /*300a0*/  IMAD.MOV.U32 R11, RZ, RZ, 0x181f ;  /* 0x0000181fff0b7424 */ /* 0x000fce00078e00ff */
[----:B-1--4-:R-:W-:Y:S05]  /*300b0*/  WARPSYNC.COLLECTIVE R15, `(.L_x_3163) ;  /* 0x000000000f087348 */ /* 0x012fea0003c00000 */
[----:B----4-:R0:W2:Y:S02]  /*300c0*/  SHFL.IDX P6, R14, R13, R12, R11 ;  /* 0x0000000c0d0e7389 */ /* 0x0100a400000c000b */
[----:B012---:R-:W-:Y:S01]  /*300d0*/  ENDCOLLECTIVE ;  /* 0x000000000000791b */ /* 0x007fe20003800000 */
.L_x_3163:
[----:B------:R-:W-:Y:S05]  /*300e0*/  BSYNC B1 ;  /* 0x0000000000017941 */ /* 0x000fea0003800000 */
.L_x_3162:
        /* <DEDUP_REMOVED lines=8> */
.L_x_3164:
[----:B------:R-:W-:Y:S01]  /*30170*/  IMAD.MOV.U32 R13, RZ, RZ, R9 ;  /* 0x000000ffff0d7224 */ /* 0x000fe200078e0009 */
[----:B------:R-:W-:-:S07]  /*30180*/  MOV R7, R14 ;  /* 0x0000000e00077202 */ /* 0x000fce0000000f00 */
[----:B------:R-:W-:Y:S05]  /*30190*/  WARPSYNC.COLLECTIVE R15, `(.L_x_3165) ;  /* 0x000000000f087348 */ /* 0x000fea0003c00000 */
[----:B------:R0:W1:Y:S02]  /*301a0*/  SHFL.IDX P6, R14, R13, R12, R11 ;  /* 0x0000000c0d0e7389 */ /* 0x00006400000c000b */
[----:B01----:R-:W-:Y:S01]  /*301b0*/  ENDCOLLECTIVE ;  /* 0x000000000000791b */ /* 0x003fe20003800000 */
.L_x_3165:
[----:B------:R-:W-:Y:S01]  /*301c0*/  MOV R13, R4 ;  /* 0x00000004000d7202 */ /* 0x000fe20000000f00 */
[----:B------:R-:W-:-:S07]  /*301d0*/  IMAD.MOV.U32 R10, RZ, RZ, R14 ;  /* 0x000000ffff0a7224 */ /* 0x000fce00078e000e */
[----:B------:R-:W-:Y:S05]  /*301e0*/  WARPSYNC.COLLECTIVE R15, `(.L_x_3166) ;  /* 0x000000000f087348 */ /* 0x000fea0003c00000 */
[----:B------:R0:W1:Y:S02]  /*301f0*/  SHFL.IDX P6, R14, R13, R12, R11 ;  /* 0x0000000c0d0e7389 */ /* 0x00006400000c000b */
[----:B01----:R-:W-:Y:S01]  /*30200*/  ENDCOLLECTIVE ;  /* 0x000000000000791b */ /* 0x003fe20003800000 */
.L_x_3166:
[----:B------:R-:W-:Y:S05]  /*30210*/  BRA `(.L_x_3167) ;  /* 0xfffffe0800087947 */ /* 0x000fea000383ffff */
.L_x_2875:
        /* <DEDUP_REMOVED lines=8> */
.L_x_3169:
[----:B------:R-:W-:Y:S05]  /*302a0*/  BSYNC B1 ;  /* 0x0000000000017941 */ /* 0x000fea0003800000 */
.L_x_3168:
        /* <DEDUP_REMOVED lines=8> */
.L_x_3170:
[----:B------:R-:W-:Y:S02]  /*30330*/  IMAD.MOV.U32 R13, RZ, RZ, R9 ;  /* 0x000000ffff0d7224 */ /* 0x000fe400078e0009 */
[----:B------:R-:W-:-:S07]  /*30340*/  IMAD.MOV.U32 R21, RZ, RZ, R14 ;  /* 0x000000ffff157224 */ /* 0x000fce00078e000e */
[----:B------:R-:W-:Y:S05]  /*30350*/  WARPSYNC.COLLECTIVE R15, `(.L_x_3171) ;  /* 0x000000000f087348 */ /* 0x000fea0003c00000 */
[----:B------:R0:W1:Y:S02]  /*30360*/  SHFL.IDX P6, R14, R13, R12, R11 ;  /* 0x0000000c0d0e7389 */ /* 0x00006400000c000b */
[----:B01----:R-:W-:Y:S01]  /*30370*/  ENDCOLLECTIVE ;  /* 0x000000000000791b */ /* 0x003fe20003800000 */
.L_x_3171:
[----:B------:R-:W-:Y:S01]  /*30380*/  IMAD.MOV.U32 R13, RZ, RZ, R4 ;  /* 0x000000ffff0d7224 */ /* 0x000fe200078e0004 */
[----:B------:R-:W-:-:S07]  /*30390*/  MOV R76, R14 ;  /* 0x0000000e004c7202 */ /* 0x000fce0000000f00 */
[----:B------:R-:W-:Y:S05]  /*303a0*/  WARPSYNC.COLLECTIVE R15, `(.L_x_3172) ;  /* 0x000000000f087348 */ /* 0x000fea0003c00000 */
[----:B------:R0:W1:Y:S02]  /*303b0*/  SHFL.IDX P6, R14, R13, R12, R11 ;  /* 0x0000000c0d0e7389 */ /* 0x00006400000c000b */
[----:B01----:R-:W-:Y:S01]  /*303c0*/  ENDCOLLECTIVE ;  /* 0x000000000000791b */ /* 0x003fe20003800000 */
.L_x_3172:
[----:B------:R-:W-:Y:S01]  /*303d0*/  IMAD.MOV.U32 R77, RZ, RZ, R14 ;  /* 0x000000ffff4d7224 */ /* 0x000fe200078e000e */
[----:B------:R-:W-:Y:S06]  /*303e0*/  BRA `(.L_x_3173) ;  /* 0xfffffe0800b47947 */ /* 0x000fec000383ffff */
.L_x_2879:
[----:B0-----:R0:W1:Y:S02]  /*303f0*/  SYNCS.PHASECHK.TRANS64.TRYWAIT P0, [R22+URZ+0x38800], R85 ;  /* 0x03880055160075a7 */ /* 0x001064000800017f */
[----:B-1----:R-:W-:Y:S05]  /*30400*/  @!P0 NANOSLEEP.SYNCS 0x989680 ;  /* 0x009896800000895d */ /* 0x002fea0003900000 */
[----:B------:R-:W1:Y:S02]  /*30410*/  @!P0 SYNCS.PHASECHK.TRANS64 P0, [R22+URZ+0x38800], R85 ;  /* 0x03880055160085a7 */ /* 0x000e64000800007f */
[----:B-1----:R-:W-:Y:S05]  /*30420*/  @!P0 BRA `(.L_x_2879) ;  /* 0xfffffffc00f08947 */ /* 0x002fea000383ffff */
[----:B------:R-:W-:Y:S05]  /*30430*/  BRA `(.L_x_3174) ;  /* 0xfffffe0c00dc7947 */ /* 0x000fea000383ffff */
.L_x_2897:
[----:B-1----:R1:W2:Y:S02]  /*30440*/  SYNCS.PHASECHK.TRANS64.TRYWAIT P1, [R0+URZ+0x38830], R3 ;  /* 0x03883003000075a7 */ /* 0x0022a4000802017f */
[----:B--2---:R-:W-:Y:S05]  /*30450*/  @!P1 NANOSLEEP.SYNCS 0x989680 ;  /* 0x009896800000995d */ /* 0x004fea0003900000 */
[----:B------:R-:W2:Y:S02]  /*30460*/  @!P1 SYNCS.PHASECHK.TRANS64 P1, [R0+URZ+0x38830], R3 ;  /* 0x03883003000095a7 */ /* 0x000ea4000802007f */
[----:B--2---:R-:W-:Y:S05]  /*30470*/  @!P1 BRA `(.L_x_2897) ;  /* 0xfffffffc00f09947 */ /* 0x004fea000383ffff */
[----:B------:R-:W-:Y:S05]  /*30480*/  BRA `(.L_x_2896) ;  /* 0xfffffe4400a87947 */ /* 0x000fea000383ffff */
.L_x_2905:
[----:B-1----:R1:W2:Y:S02]  /*30490*/  SYNCS.PHASECHK.TRANS64.TRYWAIT P2, [R10+URZ+0x38830], R3 ;  /* 0x038830030a0075a7 */ /* 0x0022a4000804017f */
[----:B--2---:R-:W-:Y:S05]  /*304a0*/  @!P2 NANOSLEEP.SYNCS 0x989680 ;  /* 0x009896800000a95d */ /* 0x004fea0003900000 */
[----:B------:R-:W2:Y:S02]  /*304b0*/  @!P2 SYNCS.PHASECHK.TRANS64 P2, [R10+URZ+0x38830], R3 ;  /* 0x038830030a00a5a7 */ /* 0x000ea4000804007f */
[----:B--2---:R-:W-:Y:S05]  /*304c0*/  @!P2 BRA `(.L_x_2905) ;  /* 0xfffffffc00f0a947 */ /* 0x004fea000383ffff */
[----:B------:R-:W-:Y:S05]  /*304d0*/  BRA `(.L_x_2904) ;  /* 0xfffffe8c00f87947 */ /* 0x000fea000383ffff */
.L_x_2910:
[----:B---3--:R3:W4:Y:S02]  /*304e0*/  SYNCS.PHASECHK.TRANS64.TRYWAIT P2, [R6+URZ+0x38850], R0 ;  /* 0x03885000060075a7 */ /* 0x008724000804017f */
[----:B----4-:R-:W-:Y:S05]  /*304f0*/  @!P2 NANOSLEEP.SYNCS 0x989680 ;  /* 0x009896800000a95d */ /* 0x010fea0003900000 */
[----:B------:R-:W4:Y:S02]  /*30500*/  @!P2 SYNCS.PHASECHK.TRANS64 P2, [R6+URZ+0x38850], R0 ;  /* 0x038850000600a5a7 */ /* 0x000f24000804007f */
[----:B----4-:R-:W-:Y:S05]  /*30510*/  @!P2 BRA `(.L_x_2910) ;  /* 0xfffffffc00f0a947 */ /* 0x010fea000383ffff */
[----:B------:R-:W-:Y:S05]  /*30520*/  BRA `(.L_x_2909) ;  /* 0xfffffec400b87947 */ /* 0x000fea000383ffff */
.L_x_2920:
[----:B-1----:R1:W2:Y:S02]  /*30530*/  SYNCS.PHASECHK.TRANS64.TRYWAIT P1, [R3+URZ+0x38830], R6 ;  /* 0x03883006030075a7 */ /* 0x0022a4000802017f */
[----:B--2---:R-:W-:Y:S05]  /*30540*/  @!P1 NANOSLEEP.SYNCS 0x989680 ;  /* 0x009896800000995d */ /* 0x004fea0003900000 */
[----:B------:R-:W2:Y:S02]  /*30550*/  @!P1 SYNCS.PHASECHK.TRANS64 P1, [R3+URZ+0x38830], R6 ;  /* 0x03883006030095a7 */ /* 0x000ea4000802007f */
[----:B--2---:R-:W-:Y:S05]  /*30560*/  @!P1 BRA `(.L_x_2920) ;  /* 0xfffffffc00f09947 */ /* 0x004fea000383ffff */
[----:B------:R-:W-:Y:S05]  /*30570*/  BRA `(.L_x_2919) ;  /* 0xfffffedc00c87947 */ /* 0x000fea000383ffff */
.L_x_2925:
[----:B-1----:R1:W2:Y:S02]  /*30580*/  SYNCS.PHASECHK.TRANS64.TRYWAIT P1, [R6+URZ+0x38850], R0 ;  /* 0x03885000060075a7 */ /* 0x0022a4000802017f */
[----:B--2---:R-:W-:Y:S05]  /*30590*/  @!P1 NANOSLEEP.SYNCS 0x989680 ;  /* 0x009896800000995d */ /* 0x004fea0003900000 */
[----:B------:R-:W2:Y:S02]  /*305a0*/  @!P1 SYNCS.PHASECHK.TRANS64 P1, [R6+URZ+0x38850], R0 ;  /* 0x03885000060095a7 */ /* 0x000ea4000802007f */
[----:B--2---:R-:W-:Y:S05]  /*305b0*/  @!P1 BRA `(.L_x_2925) ;  /* 0xfffffffc00f09947 */ /* 0x004fea000383ffff */
[----:B------:R-:W-:Y:S05]  /*305c0*/  BRA `(.L_x_2924) ;  /* 0xffffff14008c7947 */ /* 0x000fea000383ffff */
.L_x_2933:
[----:B-1----:R1:W2:Y:S02]  /*305d0*/  SYNCS.PHASECHK.TRANS64.TRYWAIT P1, [R8+URZ+0x38850], R7 ;  /* 0x03885007080075a7 */ /* 0x0022a4000802017f */
[----:B--2---:R-:W-:Y:S05]  /*305e0*/  @!P1 NANOSLEEP.SYNCS 0x989680 ;  /* 0x009896800000995d */ /* 0x004fea0003900000 */
[----:B------:R-:W2:Y:S02]  /*305f0*/  @!P1 SYNCS.PHASECHK.TRANS64 P1, [R8+URZ+0x38850], R7 ;  /* 0x03885007080095a7 */ /* 0x000ea4000802007f */
[----:B--2---:R-:W-:Y:S05]  /*30600*/  @!P1 BRA `(.L_x_2933) ;  /* 0xfffffffc00f09947 */ /* 0x004fea000383ffff */
[----:B------:R-:W-:Y:S05]  /*30610*/  BRA `(.L_x_2932) ;  /* 0xffffff2c00d07947 */ /* 0x000fea000383ffff */
.L_x_2970:
[----:B------:R-:W0:Y:S01]  /*30620*/  S2R R8, SR_TID.X ;  /* 0x0000000000087919 */ /* 0x000e220000002100 */
[----:B------:R-:W-:Y:S01]  /*30630*/  BSSY B1, `(.L_x_3175) ;  /* 0x000000a000017945 */ /* 0x000fe20003800000 */
[----:B------:R-:W-:Y:S01]  /*30640*/  IMAD.MOV.U32 R12, RZ, RZ, RZ ;  /* 0x000000ffff0c7224 */ /* 0x000fe200078e00ff */
[----:B------:R-:W-:Y:S01]  /*30650*/  MOV R15, 0xffffffff ;  /* 0xffffffff000f7802 */ /* 0x000fe20000000f00 */
[----:B------:R-:W-:Y:S01]  /*30660*/  IMAD.MOV.U32 R11, RZ, RZ, 0x1f ;  /* 0x0000001fff0b7424 */ /* 0x000fe200078e00ff */
[----:B0-----:R-:W-:-:S04]  /*30670*/  SHF.R.U32.HI R8, RZ, 0x5, R8 ;  /* 0x00000005ff087819 */ /* 0x001fc80000011608 */
[----:B------:R-:W-:-:S04]  /*30680*/  LOP3.LUT R8, R8, 0x3, RZ, 0xc0, !PT ;  /* 0x0000000308087812 */ /* 0x000fc800078ec0ff */
[----:B------:R-:W-:-:S07]  /*30690*/  MOV R13, R8 ;  /* 0x00000008000d7202 */ /* 0x000fce0000000f00 */
[----:B-1----:R-:W-:Y:S05]  /*306a0*/  WARPSYNC.COLLECTIVE R15, `(.L_x_3176) ;  /* 0x000000000f087348 */ /* 0x002fea0003c00000 */
[----:B------:R0:W2:Y:S02]  /*306b0*/  SHFL.IDX P6, R14, R13, R12, R11 ;  /* 0x0000000c0d0e7389 */ /* 0x0000a400000c000b */
[----:B012---:R-:W-:Y:S01]  /*306c0*/  ENDCOLLECTIVE ;  /* 0x000000000000791b */ /* 0x007fe20003800000 */
.L_x_3176:
[----:B------:R-:W-:Y:S05]  /*306d0*/  BSYNC B1 ;  /* 0x0000000000017941 */ /* 0x000fea0003800000 */
.L_x_3175:
[----:B------:R-:W-:Y:S05]  /*306e0*/  BRA `(.L_x_3177) ;  /* 0xffffff8000287947 */ /* 0x000fea000383ffff */
.L_x_2972:
[----:B------:R-:W-:Y:S01]  /*306f0*/  BSSY B1, `(.L_x_3178) ;  /* 0x0000006000017945 */ /* 0x000fe20003800000 */
[----:B------:R-:W-:-:S07]  /*30700*/  IMAD.MOV.U32 R15, RZ, RZ, -0x1 ;  /* 0xffffffffff0f7424 */ /* 0x000fce00078e00ff */
[----:B01----:R-:W-:Y:S05]  /*30710*/  WARPSYNC.COLLECTIVE R15, `(.L_x_3179) ;  /* 0x000000000f0c7348 */ /* 0x003fea0003c00000 */
[----:B------:R-:W-:Y:S02]  /*30720*/  ELECT P6, UR62, PT ;  /* 0x00000000003e782f */ /* 0x000fe400038c0000 */
[----:B------:R-:W-:Y:S01]  /*30730*/  MOV R14, UR62 ;  /* 0x0000003e000e7c02 */ /* 0x000fe20008000f00 */
[----:B01----:R-:W-:Y:S10]  /*30740*/  ENDCOLLECTIVE ;  /* 0x000000000000791b */ /* 0x003ff40003800000 */
.L_x_3179:
[----:B------:R-:W-:Y:S05]  /*30750*/  BSYNC B1 ;  /* 0x0000000000017941 */ /* 0x000fea0003800000 */
.L_x_3178:
[----:B------:R-:W-:Y:S05]  /*30760*/  BRA `(.L_x_2971) ;  /* 0xffffff8000207947 */ /* 0x000fea000383ffff */
.L_x_2974:
[----:B0-----:R0:W2:Y:S02]  /*30770*/  SYNCS.PHASECHK.TRANS64.TRYWAIT P0, [R22+URZ+0x38820], R7 ;  /* 0x03882007160075a7 */ /* 0x0010a4000800017f */
[----:B--2---:R-:W-:Y:S05]  /*30780*/  @!P0 NANOSLEEP.SYNCS 0x989680 ;  /* 0x009896800000895d */ /* 0x004fea0003900000 */
[----:B------:R-:W2:Y:S02]  /*30790*/  @!P0 SYNCS.PHASECHK.TRANS64 P0, [R22+URZ+0x38820], R7 ;  /* 0x03882007160085a7 */ /* 0x000ea4000800007f */
[----:B--2---:R-:W-:Y:S05]  /*307a0*/  @!P0 BRA `(.L_x_2974) ;  /* 0xfffffffc00f08947 */ /* 0x004fea000383ffff */
[----:B------:R-:W-:Y:S05]  /*307b0*/  BRA `(.L_x_3180) ;  /* 0xffffff8000307947 */ /* 0x000fea000383ffff */
.L_x_2978:
[----:B-1----:R1:W2:Y:S02]  /*307c0*/  SYNCS.PHASECHK.TRANS64.TRYWAIT P0, [R11+URZ+0x388a0], R10 ;  /* 0x0388a00a0b0075a7 */ /* 0x0022a4000800017f */
[----:B--2---:R-:W-:Y:S05]  /*307d0*/  @!P0 NANOSLEEP.SYNCS 0x989680 ;  /* 0x009896800000895d */ /* 0x004fea0003900000 */
[----:B------:R-:W2:Y:S02]  /*307e0*/  @!P0 SYNCS.PHASECHK.TRANS64 P0, [R11+URZ+0x388a0], R10 ;  /* 0x0388a00a0b0085a7 */ /* 0x000ea4000800007f */
[----:B--2---:R-:W-:Y:S05]  /*307f0*/  @!P0 BRA `(.L_x_2978) ;  /* 0xfffffffc00f08947 */ /* 0x004fea000383ffff */
[----:B------:R-:W-:Y:S05]  /*30800*/  BRA `(.L_x_3181) ;  /* 0xffffff8000487947 */ /* 0x000fea000383ffff */
.L_x_2986:
[----:B0-----:R0:W2:Y:S02]  /*30810*/  SYNCS.PHASECHK.TRANS64.TRYWAIT P0, [R11+URZ+0x388c0], R10 ;  /* 0x0388c00a0b0075a7 */ /* 0x0010a4000800017f */
[----:B--2---:R-:W-:Y:S05]  /*30820*/  @!P0 NANOSLEEP.SYNCS 0x989680 ;  /* 0x009896800000895d */ /* 0x004fea0003900000 */
[----:B------:R-:W2:Y:S02]  /*30830*/  @!P0 SYNCS.PHASECHK.TRANS64 P0, [R11+URZ+0x388c0], R10 ;  /* 0x0388c00a0b0085a7 */ /* 0x000ea4000800007f */
[----:B--2---:R-:W-:Y:S05]  /*30840*/  @!P0 BRA `(.L_x_2986) ;  /* 0xfffffffc00f08947 */ /* 0x004fea000383ffff */
[----:B------:R-:W-:Y:S05]  /*30850*/  BRA `(.L_x_3182) ;  /* 0xffffff8400847947 */ /* 0x000fea000383ffff */
.L_x_2996:
[----:B-1----:R1:W2:Y:S02]  /*30860*/  SYNCS.PHASECHK.TRANS64.TRYWAIT P1, [R10+URZ+0x388a0], R9 ;  /* 0x0388a0090a0075a7 */ /* 0x0022a4000802017f */
[----:B--2---:R-:W-:Y:S05]  /*30870*/  @!P1 NANOSLEEP.SYNCS 0x989680 ;  /* 0x009896800000995d */ /* 0x004fea0003900000 */
[----:B------:R-:W2:Y:S02]  /*30880*/  @!P1 SYNCS.PHASECHK.TRANS64 P1, [R10+URZ+0x388a0], R9 ;  /* 0x0388a0090a0095a7 */ /* 0x000ea4000802007f */
[----:B--2---:R-:W-:Y:S05]  /*30890*/  @!P1 BRA `(.L_x_2996) ;  /* 0xfffffffc00f09947 */ /* 0x004fea000383ffff */
[----:B------:R-:W-:Y:S05]  /*308a0*/  BRA `(.L_x_3183) ;  /* 0xffffff8800f47947 */ /* 0x000fea000383ffff */
.L_x_3004:
[----:B0-----:R0:W2:Y:S02]  /*308b0*/  SYNCS.PHASECHK.TRANS64.TRYWAIT P1, [R10+URZ+0x388c0], R9 ;  /* 0x0388c0090a0075a7 */ /* 0x0010a4000802017f */
[----:B--2---:R-:W-:Y:S05]  /*308c0*/  @!P1 NANOSLEEP.SYNCS 0x989680 ;  /* 0x009896800000995d */ /* 0x004fea0003900000 */
[----:B------:R-:W2:Y:S02]  /*308d0*/  @!P1 SYNCS.PHASECHK.TRANS64 P1, [R10+URZ+0x388c0], R9 ;  /* 0x0388c0090a0095a7 */ /* 0x000ea4000802007f */
[----:B--2---:R-:W-:Y:S05]  /*308e0*/  @!P1 BRA `(.L_x_3004) ;  /* 0xfffffffc00f09947 */ /* 0x004fea000383ffff */
[----:B------:R-:W-:Y:S05]  /*308f0*/  BRA `(.L_x_3184) ;  /* 0xffffff90002c7947 */ /* 0x000fea000383ffff */
.L_x_3020:
        /* <DEDUP_REMOVED lines=11> */
.L_x_3186:
[----:B------:R-:W-:Y:S05]  /*309b0*/  BSYNC B0 ;  /* 0x0000000000007941 */ /* 0x000fea0003800000 */
.L_x_3185:
[----:B------:R-:W-:Y:S05]  /*309c0*/  BRA `(.L_x_3187) ;  /* 0xffffff9c00d07947 */ /* 0x000fea000383ffff */
.L_x_3023:
[----:B0-----:R0:W1:Y:S02]  /*309d0*/  SYNCS.PHASECHK.TRANS64.TRYWAIT P0, [R5+URZ+0x38840], R2 ;  /* 0x03884002050075a7 */ /* 0x001064000800017f */
[----:B-1----:R-:W-:Y:S05]  /*309e0*/  @!P0 NANOSLEEP.SYNCS 0x989680 ;  /* 0x009896800000895d */ /* 0x002fea0003900000 */
[----:B------:R-:W1:Y:S02]  /*309f0*/  @!P0 SYNCS.PHASECHK.TRANS64 P0, [R5+URZ+0x38840], R2 ;  /* 0x03884002050085a7 */ /* 0x000e64000800007f */
[----:B-1----:R-:W-:Y:S05]  /*30a00*/  @!P0 BRA `(.L_x_3023) ;  /* 0xfffffffc00f08947 */ /* 0x002fea000383ffff */
[----:B------:R-:W-:Y:S05]  /*30a10*/  BRA `(.L_x_3188) ;  /* 0xffffffa0002c7947 */ /* 0x000fea000383ffff */
.L_x_3024:
        /* <DEDUP_REMOVED lines=8> */
.L_x_3190:
[----:B------:R-:W-:Y:S05]  /*30aa0*/  BSYNC B0 ;  /* 0x0000000000007941 */ /* 0x000fea0003800000 */
.L_x_3189:
        /* <DEDUP_REMOVED lines=12> */
.L_x_3191:
[----:B------:R-:W-:Y:S01]  /*30b70*/  LOP3.LUT P2, RZ, R23, 0x2, RZ, 0xc0, !PT ;  /* 0x0000000217ff7812 */ /* 0x000fe2000784c0ff */
[----:B------:R-:W-:Y:S01]  /*30b80*/  ULDC.64 UR4, c[0x0][0x208] ;  /* 0x0000820000047ab9 */ /* 0x000fe20000000a00 */
[----:B------:R-:W-:Y:S01]  /*30b90*/  MOV R13, R6 ;  /* 0x00000006000d7202 */ /* 0x000fe20000000f00 */
[----:B------:R-:W-:Y:S01]  /*30ba0*/  IMAD.MOV.U32 R12, RZ, RZ, 0x1 ;  /* 0x00000001ff0c7424 */ /* 0x000fe200078e00ff */
[----:B------:R-:W-:-:S04]  /*30bb0*/  MOV R3, R14 ;  /* 0x0000000e00037202 */ /* 0x000fc80000000f00 */
[----:B------:R-:W-:-:S05]  /*30bc0*/  @P0 LEA R3, P1, R36, R3, 0x1 ;  /* 0x0000000324030211 */ /* 0x000fca00078208ff */
[----:B------:R-:W-:Y:S01]  /*30bd0*/  @P0 IMAD.X R2, RZ, RZ, R2, P1 ;  /* 0x000000ffff020224 */ /* 0x000fe200008e0602 */
[----:B------:R-:W-:-:S04]  /*30be0*/  ISETP.GE.AND P1, PT, R4, 0x11, PT ;  /* 0x000000110400780c */ /* 0x000fc80003f26270 */
[----:B------:R-:W-:-:S04]  /*30bf0*/  @P0 LOP3.LUT R3, R3, R2, RZ, 0x3c, !PT ;  /* 0x0000000203030212 */ /* 0x000fc800078e3cff */
[----:B------:R-:W-:-:S04]  /*30c00*/  @P0 LOP3.LUT R2, R3, R2, RZ, 0x3c, !PT ;  /* 0x0000000203020212 */ /* 0x000fc800078e3cff */
[----:B------:R-:W-:Y:S02]  /*30c10*/  @P0 LOP3.LUT R3, R3, R2, RZ, 0x3c, !PT ;  /* 0x0000000203030212 */ /* 0x000fe400078e3cff */
[----:B------:R-:W-:-:S03]  /*30c20*/  @P1 LEA R21, R7, R22, 0x1 ;  /* 0x0000001607151211 */ /* 0x000fc600078e08ff */
        /* <DEDUP_REMOVED lines=10> */
.L_x_3192:
[----:B------:R-:W-:Y:S01]  /*30cd0*/  MOV R13, R0 ;  /* 0x00000000000d7202 */ /* 0x000fe20000000f00 */
[----:B------:R-:W-:-:S07]  /*30ce0*/  IMAD.MOV.U32 R8, RZ, RZ, R14 ;  /* 0x000000ffff087224 */ /* 0x000fce00078e000e */
[----:B------:R-:W-:Y:S05]  /*30cf0*/  WARPSYNC.COLLECTIVE R15, `(.L_x_3193) ;  /* 0x000000000f087348 */ /* 0x000fea0003c00000 */
[----:B------:R0:W1:Y:S02]  /*30d00*/  SHFL.IDX P6, R14, R13, R12, R11 ;  /* 0x0000000c0d0e7389 */ /* 0x00006400000c000b */
[----:B01----:R-:W-:Y:S01]  /*30d10*/  ENDCOLLECTIVE ;  /* 0x000000000000791b */ /* 0x003fe20003800000 */
.L_x_3193:
[----:B------:R-:W-:Y:S01]  /*30d20*/  ULDC.64 UR4, c[0x0][0x208] ;  /* 0x0000820000047ab9 */ /* 0x000fe20000000a00 */
[----:B------:R-:W-:Y:S02]  /*30d30*/  IMAD.MOV.U32 R13, RZ, RZ, R6 ;  /* 0x000000ffff0d7224 */ /* 0x000fe400078e0006 */
[----:B------:R-:W-:Y:S02]  /*30d40*/  IMAD.MOV.U32 R12, RZ, RZ, 0x2 ;  /* 0x00000002ff0c7424 */ /* 0x000fe400078e00ff */
[----:B------:R-:W-:-:S05]  /*30d50*/  IMAD.MOV.U32 R2, RZ, RZ, R14 ;  /* 0x000000ffff027224 */ /* 0x000fca00078e000e */
        /* <DEDUP_REMOVED lines=13> */
.L_x_3194:
[----:B------:R-:W-:Y:S02]  /*30e30*/  @P1 IMAD R9, R7, 0x2, R22 ;  /* 0x0000000207091824 */ /* 0x000fe400078e0216 */
[----:B------:R-:W-:Y:S01]  /*30e40*/  IMAD.MOV.U32 R13, RZ, RZ, R0 ;  /* 0x000000ffff0d7224 */ /* 0x000fe200078e0000 */
[----:B------:R-:W-:-:S07]  /*30e50*/  MOV R8, R14 ;  /* 0x0000000e00087202 */ /* 0x000fce0000000f00 */
[----:B------:R-:W-:Y:S05]  /*30e60*/  WARPSYNC.COLLECTIVE R15, `(.L_x_3195) ;  /* 0x000000000f087348 */ /* 0x000fea0003c00000 */
[----:B------:R0:W1:Y:S02]  /*30e70*/  SHFL.IDX P6, R14, R13, R12, R11 ;  /* 0x0000000c0d0e7389 */ /* 0x00006400000c000b */
[----:B01----:R-:W-:Y:S01]  /*30e80*/  ENDCOLLECTIVE ;  /* 0x000000000000791b */ /* 0x003fe20003800000 */
.L_x_3195:
[----:B------:R-:W-:Y:S01]  /*30e90*/  ULDC.64 UR4, c[0x0][0x208] ;  /* 0x0000820000047ab9 */ /* 0x000fe20000000a00 */
[----:B------:R-:W-:Y:S01]  /*30ea0*/  IMAD.MOV.U32 R13, RZ, RZ, R6 ;  /* 0x000000ffff0d7224 */ /* 0x000fe200078e0006 */
[----:B------:R-:W-:Y:S01]  /*30eb0*/  MOV R12, 0x3 ;  /* 0x00000003000c7802 */ /* 0x000fe20000000f00 */
        /* <DEDUP_REMOVED lines=14> */
.L_x_3196:
[----:B------:R-:W-:Y:S02]  /*30fa0*/  @P1 IMAD R21, R7, 0x2, R22 ;  /* 0x0000000207151824 */ /* 0x000fe400078e0216 */
[----:B------:R-:W-:Y:S02]  /*30fb0*/  IMAD.MOV.U32 R13, RZ, RZ, R0 ;  /* 0x000000ffff0d7224 */ /* 0x000fe400078e0000 */
[----:B------:R-:W-:-:S07]  /*30fc0*/  IMAD.MOV.U32 R8, RZ, RZ, R14 ;  /* 0x000000ffff087224 */ /* 0x000fce00078e000e */
[----:B------:R-:W-:Y:S05]  /*30fd0*/  WARPSYNC.COLLECTIVE R15, `(.L_x_3197) ;  /* 0x000000000f087348 */ /* 0x000fea0003c00000 */
[----:B------:R0:W1:Y:S02]  /*30fe0*/  SHFL.IDX P6, R14, R13, R12, R11 ;  /* 0x0000000c0d0e7389 */ /* 0x00006400000c000b */
[----:B01----:R-:W-:Y:S01]  /*30ff0*/  ENDCOLLECTIVE ;  /* 0x000000000000791b */ /* 0x003fe20003800000 */
.L_x_3197:
[----:B------:R-:W-:Y:S01]  /*31000*/  ULDC.64 UR4, c[0x0][0x208] ;  /* 0x0000820000047ab9 */ /* 0x000fe20000000a00 */
[----:B------:R-:W-:Y:S01]  /*31010*/  MOV R13, R6 ;  /* 0x00000006000d7202 */ /* 0x000fe20000000f00 */
[----:B------:R-:W-:Y:S01]  /*31020*/  IMAD.MOV.U32 R12, RZ, RZ, 0x4 ;  /* 0x00000004ff0c7424 */ /* 0x000fe200078e00ff */
        /* <DEDUP_REMOVED lines=13> */
.L_x_3198:
[----:B------:R-:W-:Y:S01]  /*31100*/  MOV R13, R0 ;  /* 0x00000000000d7202 */ /* 0x000fe20000000f00 */
[----:B------:R-:W-:-:S07]  /*31110*/  IMAD.MOV.U32 R8, RZ, RZ, R14 ;  /* 0x000000ffff087224 */ /* 0x000fce00078e000e */
[----:B------:R-:W-:Y:S05]  /*31120*/  WARPSYNC.COLLECTIVE R15, `(.L_x_3199) ;  /* 0x000000000f087348 */ /* 0x000fea0003c00000 */
[----:B------:R0:W1:Y:S02]  /*31130*/  SHFL.IDX P6, R14, R13, R12, R11 ;  /* 0x0000000c0d0e7389 */ /* 0x00006400000c000b */
[----:B01----:R-:W-:Y:S01]  /*31140*/  ENDCOLLECTIVE ;  /* 0x000000000000791b */ /* 0x003fe20003800000 */
.L_x_3199:
[----:B------:R-:W-:Y:S01]  /*31150*/  IMAD.MOV.U32 R0, RZ, RZ, R14 ;  /* 0x000000ffff007224 */ /* 0x000fe200078e000e */
[----:B------:R-:W-:Y:S06]  /*31160*/  BRA `(.L_x_3200) ;  /* 0xffffff9c00907947 */ /* 0x000fec000383ffff */
.L_x_3031:
[----:B------:R-:W-:Y:S01]  /*31170*/  IMAD.MOV.U32 R13, RZ, RZ, R0 ;  /* 0x000000ffff0d7224 */ /* 0x000fe200078e0000 */
[----:B------:R-:W-:Y:S01]  /*31180*/  MOV R12, RZ ;  /* 0x000000ff000c7202 */ /* 0x000fe20000000f00 */
[----:B------:R-:W-:Y:S01]  /*31190*/  IMAD.MOV.U32 R11, RZ, RZ, 0x181f ;  /* 0x0000181fff0b7424 */ /* 0x000fe200078e00ff */
[----:B------:R-:W-:Y:S01]  /*311a0*/  LEA R17, R17, R8, 0x7 ;  /* 0x0000000811117211 */ /* 0x000fe200078e38ff */
[----:B------:R-:W-:Y:S02]  /*311b0*/  IMAD.MOV.U32 R15, RZ, RZ, -0x1 ;  /* 0xffffffffff0f7424 */ /* 0x000fe400078e00ff */
[----:B-----5:R-:W-:-:S07]  /*311c0*/  IMAD R5, R9, R7, RZ ;  /* 0x0000000709057224 */ /* 0x020fce00078e02ff */
[----:B------:R-:W-:Y:S05]  /*311d0*/  WARPSYNC.COLLECTIVE R15, `(.L_x_3201) ;  /* 0x000000000f087348 */ /* 0x000fea0003c00000 */
[----:B------:R0:W1:Y:S02]  /*311e0*/  SHFL.IDX P6, R14, R13, R12, R11 ;  /* 0x0000000c0d0e7389 */ /* 0x00006400000c000b */
[----:B01----:R-:W-:Y:S01]  /*311f0*/  ENDCOLLECTIVE ;  /* 0x000000000000791b */ /* 0x003fe20003800000 */
.L_x_3201:
[----:B------:R-:W-:Y:S01]  /*31200*/  ISETP.GE.AND P1, PT, R17, R5, PT ;  /* 0x000000051100720c */ /* 0x000fe20003f26270 */
[----:B------:R-:W-:Y:S01]  /*31210*/  IMAD.MOV.U32 R13, RZ, RZ, R4 ;  /* 0x000000ffff0d7224 */ /* 0x000fe200078e0004 */
[----:B------:R-:W-:-:S11]  /*31220*/  MOV R2, R14 ;  /* 0x0000000e00027202 */ /* 0x000fd60000000f00 */
[----:B------:R-:W-:Y:S05]  /*31230*/  WARPSYNC.COLLECTIVE R15, `(.L_x_3202) ;  /* 0x000000000f087348 */ /* 0x000fea0003c00000 */
[----:B------:R0:W1:Y:S02]  /*31240*/  SHFL.IDX P6, R14, R13, R12, R11 ;  /* 0x0000000c0d0e7389 */ /* 0x00006400000c000b */
[----:B01----:R-:W-:Y:S01]  /*31250*/  ENDCOLLECTIVE ;  /* 0x000000000000791b */ /* 0x003fe20003800000 */
.L_x_3202:
[----:B------:R-:W-:Y:S01]  /*31260*/  ULDC.64 UR4, c[0x0][0x208] ;  /* 0x0000820000047ab9 */ /* 0x000fe20000000a00 */
[----:B------:R-:W-:Y:S02]  /*31270*/  IMAD.MOV.U32 R13, RZ, RZ, R0 ;  /* 0x000000ffff0d7224 */ /* 0x000fe400078e0000 */
[----:B------:R-:W-:Y:S02]  /*31280*/  IMAD.MOV.U32 R12, RZ, RZ, 0x1 ;  /* 0x00000001ff0c7424 */ /* 0x000fe400078e00ff */
[----:B------:R-:W-:-:S05]  /*31290*/  IMAD.MOV.U32 R3, RZ, RZ, R14 ;  /* 0x000000ffff037224 */ /* 0x000fca00078e000e */
[----:B------:R-:W-:-:S05]  /*312a0*/  @!P1 LEA R6, P5, R36, R3, 0x1 ;  /* 0x0000000324069211 */ /* 0x000fca00078a08ff */
[----:B------:R-:W-:Y:S02]  /*312b0*/  @!P1 IMAD.X R3, RZ, RZ, R2, P5 ;  /* 0x000000ffff039224 */ /* 0x000fe400028e0602 */
        /* <DEDUP_REMOVED lines=13> */
.L_x_3203:
[----:B------:R-:W-:Y:S01]  /*31390*/  IMAD.MOV.U32 R13, RZ, RZ, R4 ;  /* 0x000000ffff0d7224 */ /* 0x000fe200078e0004 */
[----:B------:R-:W-:-:S07]  /*313a0*/  MOV R2, R14 ;  /* 0x0000000e00027202 */ /* 0x000fce0000000f00 */
[----:B------:R-:W-:Y:S05]  /*313b0*/  WARPSYNC.COLLECTIVE R15, `(.L_x_3204) ;  /* 0x000000000f087348 */ /* 0x000fea0003c00000 */
[----:B------:R0:W1:Y:S02]  /*313c0*/  SHFL.IDX P6, R14, R13, R12, R11 ;  /* 0x0000000c0d0e7389 */ /* 0x00006400000c000b */
[----:B01----:R-:W-:Y:S01]  /*313d0*/  ENDCOLLECTIVE ;  /* 0x000000000000791b */ /* 0x003fe20003800000 */
.L_x_3204:
[----:B------:R-:W-:Y:S01]  /*313e0*/  ULDC.64 UR4, c[0x0][0x208] ;  /* 0x0000820000047ab9 */ /* 0x000fe20000000a00 */
[----:B------:R-:W-:Y:S02]  /*313f0*/  IMAD.MOV.U32 R13, RZ, RZ, R0 ;  /* 0x000000ffff0d7224 */ /* 0x000fe400078e0000 */
[----:B------:R-:W-:Y:S02]  /*31400*/  IMAD.MOV.U32 R12, RZ, RZ, 0x2 ;  /* 0x00000002ff0c7424 */ /* 0x000fe400078e00ff */
[----:B------:R-:W-:-:S05]  /*31410*/  IMAD.MOV.U32 R3, RZ, RZ, R14 ;  /* 0x000000ffff037224 */ /* 0x000fca00078e000e */
[----:B------:R-:W-:-:S04]  /*31420*/  @!P1 LEA R6, P5, R36, R3, 0x1 ;  /* 0x0000000324069211 */ /* 0x000fc800078a08ff */
[----:B------:R-:W-:Y:S01]  /*31430*/  @!P1 IADD3.X R7, RZ, R2, RZ, P5, !PT ;  /* 0x00000002ff079210 */ /* 0x000fe20002ffe4ff */
[----:B------:R-:W-:Y:S01]  /*31440*/  @!P1 IMAD.MOV.U32 R2, RZ, RZ, R6 ;  /* 0x000000ffff029224 */ /* 0x000fe200078e0006 */
[----:B------:R-:W-:-:S03]  /*31450*/  IADD3 R6, R17, 0x20, RZ ;  /* 0x0000002011067810 */ /* 0x000fc60007ffe0ff */
        /* <DEDUP_REMOVED lines=12> */
.L_x_3205:
[----:B------:R-:W-:Y:S01]  /*31520*/  IMAD.MOV.U32 R13, RZ, RZ, R4 ;  /* 0x000000ffff0d7224 */ /* 0x000fe200078e0004 */
[----:B------:R-:W-:-:S07]  /*31530*/  MOV R2, R14 ;  /* 0x0000000e00027202 */ /* 0x000fce0000000f00 */
[----:B------:R-:W-:Y:S05]  /*31540*/  WARPSYNC.COLLECTIVE R15, `(.L_x_3206) ;  /* 0x000000000f087348 */ /* 0x000fea0003c00000 */
[----:B------:R0:W1:Y:S02]  /*31550*/  SHFL.IDX P6, R14, R13, R12, R11 ;  /* 0x0000000c0d0e7389 */ /* 0x00006400000c000b */
[----:B01----:R-:W-:Y:S01]  /*31560*/  ENDCOLLECTIVE ;  /* 0x000000000000791b */ /* 0x003fe20003800000 */
.L_x_3206:
        /* <DEDUP_REMOVED lines=20> */
.L_x_3207:
[----:B------:R-:W-:Y:S01]  /*316b0*/  IMAD.MOV.U32 R13, RZ, RZ, R4 ;  /* 0x000000ffff0d7224 */ /* 0x000fe200078e0004 */
[----:B------:R-:W-:-:S07]  /*316c0*/  MOV R2, R14 ;  /* 0x0000000e00027202 */ /* 0x000fce0000000f00 */
[----:B------:R-:W-:Y:S05]  /*316d0*/  WARPSYNC.COLLECTIVE R15, `(.L_x_3208) ;  /* 0x000000000f087348 */ /* 0x000fea0003c00000 */
[----:B------:R0:W1:Y:S02]  /*316e0*/  SHFL.IDX P6, R14, R13, R12, R11 ;  /* 0x0000000c0d0e7389 */ /* 0x00006400000c000b */
[----:B01----:R-:W-:Y:S01]  /*316f0*/  ENDCOLLECTIVE ;  /* 0x000000000000791b */ /* 0x003fe20003800000 */
.L_x_3208:
        /* <DEDUP_REMOVED lines=20> */
.L_x_3209:
[----:B------:R-:W-:Y:S01]  /*31840*/  IMAD.MOV.U32 R13, RZ, RZ, R4 ;  /* 0x000000ffff0d7224 */ /* 0x000fe200078e0004 */
[----:B------:R-:W-:-:S07]  /*31850*/  MOV R2, R14 ;  /* 0x0000000e00027202 */ /* 0x000fce0000000f00 */
[----:B------:R-:W-:Y:S05]  /*31860*/  WARPSYNC.COLLECTIVE R15, `(.L_x_3210) ;  /* 0x000000000f087348 */ /* 0x000fea0003c00000 */
[----:B------:R0:W1:Y:S02]  /*31870*/  SHFL.IDX P6, R14, R13, R12, R11 ;  /* 0x0000000c0d0e7389 */ /* 0x00006400000c000b */
[----:B01----:R-:W-:Y:S01]  /*31880*/  ENDCOLLECTIVE ;  /* 0x000000000000791b */ /* 0x003fe20003800000 */
.L_x_3210:
        /* <DEDUP_REMOVED lines=20> */
.L_x_3211:
[----:B------:R-:W-:Y:S01]  /*319d0*/  IMAD.MOV.U32 R13, RZ, RZ, R4 ;  /* 0x000000ffff0d7224 */ /* 0x000fe200078e0004 */
[----:B------:R-:W-:-:S07]  /*319e0*/  MOV R2, R14 ;  /* 0x0000000e00027202 */ /* 0x000fce0000000f00 */
[----:B------:R-:W-:Y:S05]  /*319f0*/  WARPSYNC.COLLECTIVE R15, `(.L_x_3212) ;  /* 0x000000000f087348 */ /* 0x000fea0003c00000 */
[----:B------:R0:W1:Y:S02]  /*31a00*/  SHFL.IDX P6, R14, R13, R12, R11 ;  /* 0x0000000c0d0e7389 */ /* 0x00006400000c000b */
[----:B01----:R-:W-:Y:S01]  /*31a10*/  ENDCOLLECTIVE ;  /* 0x000000000000791b */ /* 0x003fe20003800000 */
.L_x_3212:
        /* <DEDUP_REMOVED lines=20> */
.L_x_3213:
[----:B------:R-:W-:Y:S01]  /*31b60*/  IMAD.MOV.U32 R13, RZ, RZ, R4 ;  /* 0x000000ffff0d7224 */ /* 0x000fe200078e0004 */
[----:B------:R-:W-:-:S07]  /*31b70*/  MOV R2, R14 ;  /* 0x0000000e00027202 */ /* 0x000fce0000000f00 */
[----:B------:R-:W-:Y:S05]  /*31b80*/  WARPSYNC.COLLECTIVE R15, `(.L_x_3214) ;  /* 0x000000000f087348 */ /* 0x000fea0003c00000 */
[----:B------:R0:W1:Y:S02]  /*31b90*/  SHFL.IDX P6, R14, R13, R12, R11 ;  /* 0x0000000c0d0e7389 */ /* 0x00006400000c000b */
[----:B01----:R-:W-:Y:S01]  /*31ba0*/  ENDCOLLECTIVE ;  /* 0x000000000000791b */ /* 0x003fe20003800000 */
.L_x_3214:
[----:B------:R-:W-:Y:S01]  /*31bb0*/  ULDC.64 UR4, c[0x0][0x208] ;  /* 0x0000820000047ab9 */ /* 0x000fe20000000a00 */
[----:B------:R-:W-:Y:S01]  /*31bc0*/  MOV R13, R0 ;  /* 0x00000000000d7202 */ /* 0x000fe20000000f00 */
[----:B------:R-:W-:Y:S02]  /*31bd0*/  IMAD.MOV.U32 R12, RZ, RZ, 0x7 ;  /* 0x00000007ff0c7424 */ /* 0x000fe400078e00ff */
[----:B------:R-:W-:-:S05]  /*31be0*/  IMAD.MOV.U32 R3, RZ, RZ, R14 ;  /* 0x000000ffff037224 */ /* 0x000fca00078e000e */
[----:B------:R-:W-:-:S04]  /*31bf0*/  @!P1 LEA R6, P5, R36, R3, 0x1 ;  /* 0x0000000324069211 */ /* 0x000fc800078a08ff */
[----:B------:R-:W-:Y:S01]  /*31c00*/  @!P1 IADD3.X R7, RZ, R2, RZ, P5, !PT ;  /* 0x00000002ff079210 */ /* 0x000fe20002ffe4ff */
[----:B------:R-:W-:-:S04]  /*31c10*/  @!P1 IMAD.MOV.U32 R2, RZ, RZ, R6 ;  /* 0x000000ffff029224 */ /* 0x000fc800078e0006 */
        /* <DEDUP_REMOVED lines=11> */
.L_x_3215:
[----:B------:R-:W-:Y:S01]  /*31cd0*/  MOV R13, R4 ;  /* 0x00000004000d7202 */ /* 0x000fe20000000f00 */
[----:B------:R-:W-:-:S07]  /*31ce0*/  IMAD.MOV.U32 R6, RZ, RZ, R14 ;  /* 0x000000ffff067224 */ /* 0x000fce00078e000e */
[----:B------:R-:W-:Y:S05]  /*31cf0*/  WARPSYNC.COLLECTIVE R15, `(.L_x_3216) ;  /* 0x000000000f087348 */ /* 0x000fea0003c00000 */
[----:B------:R0:W1:Y:S02]  /*31d00*/  SHFL.IDX P6, R14, R13, R12, R11 ;  /* 0x0000000c0d0e7389 */ /* 0x00006400000c000b */
[----:B01----:R-:W-:Y:S01]  /*31d10*/  ENDCOLLECTIVE ;  /* 0x000000000000791b */ /* 0x003fe20003800000 */
.L_x_3216:
[----:B------:R-:W-:Y:S05]  /*31d20*/  BRA `(.L_x_3217) ;  /* 0xffffff9c00fc7947 */ /* 0x000fea000383ffff */
.L_x_3036:
[----:B0-----:R0:W2:Y:S02]  /*31d30*/  SYNCS.PHASECHK.TRANS64.TRYWAIT P0, [R22+URZ+0x38820], R3 ;  /* 0x03882003160075a7 */ /* 0x0010a4000800017f */
[----:B--2---:R-:W-:Y:S05]  /*31d40*/  @!P0 NANOSLEEP.SYNCS 0x989680 ;  /* 0x009896800000895d */ /* 0x004fea0003900000 */
[----:B------:R-:W2:Y:S02]  /*31d50*/  @!P0 SYNCS.PHASECHK.TRANS64 P0, [R22+URZ+0x38820], R3 ;  /* 0x03882003160085a7 */ /* 0x000ea4000800007f */
[----:B--2---:R-:W-:Y:S05]  /*31d60*/  @!P0 BRA `(.L_x_3036) ;  /* 0xfffffffc00f08947 */ /* 0x004fea000383ffff */
[----:B------:R-:W-:Y:S05]  /*31d70*/  BRA `(.L_x_3218) ;  /* 0xffffffa000747947 */ /* 0x000fea000383ffff */
.L_x_3041:
[----:B0-----:R0:W1:Y:S02]  /*31d80*/  SYNCS.PHASECHK.TRANS64.TRYWAIT P0, [R6+URZ+0x38840], R3 ;  /* 0x03884003060075a7 */ /* 0x001064000800017f */
[----:B-1----:R-:W-:Y:S05]  /*31d90*/  @!P0 NANOSLEEP.SYNCS 0x989680 ;  /* 0x009896800000895d */ /* 0x002fea0003900000 */
[----:B------:R-:W1:Y:S02]  /*31da0*/  @!P0 SYNCS.PHASECHK.TRANS64 P0, [R6+URZ+0x38840], R3 ;  /* 0x03884003060085a7 */ /* 0x000e64000800007f */
[----:B-1----:R-:W-:Y:S05]  /*31db0*/  @!P0 BRA `(.L_x_3041) ;  /* 0xfffffffc00f08947 */ /* 0x002fea000383ffff */
[----:B------:R-:W-:Y:S05]  /*31dc0*/  BRA `(.L_x_3219) ;  /* 0xffffffa400687947 */ /* 0x000fea000383ffff */
.L_x_3042:
        /* <DEDUP_REMOVED lines=8> */
.L_x_3221:
[----:B------:R-:W-:Y:S05]  /*31e50*/  BSYNC B1 ;  /* 0x0000000000017941 */ /* 0x000fea0003800000 */
.L_x_3220:
[----:B------:R-:W-:Y:S01]  /*31e60*/  MOV R13, R8 ;  /* 0x00000008000d7202 */ /* 0x000fe20000000f00 */
[----:B------:R-:W-:Y:S01]  /*31e70*/  IMAD.MOV.U32 R12, RZ, RZ, RZ ;  /* 0x000000ffff0c7224 */ /* 0x000fe200078e00ff */
[----:B------:R-:W-:Y:S01]  /*31e80*/  MOV R15, 0xffffffff ;  /* 0xffffffff000f7802 */ /* 0x000fe20000000f00 */
[----:B------:R-:W-:Y:S01]  /*31e90*/  IMAD.MOV.U32 R11, RZ, RZ, 0x181f ;  /* 0x0000181fff0b7424 */ /* 0x000fe200078e00ff */
[----:B------:R-:W-:Y:S01]  /*31ea0*/  LOP3.LUT R23, R23, 0xfffffdff, RZ, 0xc0, !PT ;  /* 0xfffffdff17177812 */ /* 0x000fe200078ec0ff */
[----:B------:R-:W-:Y:S02]  /*31eb0*/  IMAD.MOV.U32 R3, RZ, RZ, R14 ;  /* 0x000000ffff037224 */ /* 0x000fe400078e000e */
[----:B------:R-:W-:-:S07]  /*31ec0*/  IMAD.SHL.U32 R0, R36, 0x2, RZ ;  /* 0x0000000224007824 */ /* 0x000fce00078e00ff */
[----:B------:R-:W-:Y:S05]  /*31ed0*/  WARPSYNC.COLLECTIVE R15, `(.L_x_3222) ;  /* 0x000000000f087348 */ /* 0x000fea0003c00000 */
[----:B------:R0:W1:Y:S02]  /*31ee0*/  SHFL.IDX P6, R14, R13, R12, R11 ;  /* 0x0000000c0d0e7389 */ /* 0x00006400000c000b */
[----:B01----:R-:W-:Y:S01]  /*31ef0*/  ENDCOLLECTIVE ;  /* 0x000000000000791b */ /* 0x003fe20003800000 */
.L_x_3222:
[----:B------:R-:W-:Y:S01]  /*31f00*/  @P3 LOP3.LUT R23, R23, 0x200, RZ, 0xfc, !PT ;  /* 0x0000020017173812 */ /* 0x000fe200078efcff */
[----:B------:R-:W-:Y:S01]  /*31f10*/  IMAD R9, R9, 0x2, R22 ;  /* 0x0000000209097824 */ /* 0x000fe200078e0216 */
[----:B------:R-:W-:Y:S02]  /*31f20*/  ULDC.64 UR4, c[0x0][0x208] ;  /* 0x0000820000047ab9 */ /* 0x000fe40000000a00 */
[C---:B------:R-:W-:Y:S02]  /*31f30*/  LOP3.LUT P3, RZ, R23.reuse, 0x10, RZ, 0xc0, !PT ;  /* 0x0000001017ff7812 */ /* 0x040fe4000786c0ff */
[----:B------:R-:W-:-:S04]  /*31f40*/  LOP3.LUT R23, R23, 0xfffffeff, RZ, 0xc0, !PT ;  /* 0xfffffeff17177812 */ /* 0x000fc800078ec0ff */
[----:B------:R-:W-:Y:S01]  /*31f50*/  @P2 LOP3.LUT R23, R23, 0x100, RZ, 0xfc, !PT ;  /* 0x0000010017172812 */ /* 0x000fe200078efcff */
[----:B------:R-:W-:-:S03]  /*31f60*/  IMAD.MOV.U32 R13, RZ, RZ, R10 ;  /* 0x000000ffff0d7224 */ /* 0x000fc600078e000a */
[C---:B------:R-:W-:Y:S02]  /*31f70*/  LOP3.LUT P2, RZ, R23.reuse, 0x8, RZ, 0xc0, !PT ;  /* 0x0000000817ff7812 */ /* 0x040fe4000784c0ff */
[----:B------:R-:W-:Y:S02]  /*31f80*/  LOP3.LUT R23, R23, 0xffffff7f, RZ, 0xc0, !PT ;  /* 0xffffff7f17177812 */ /* 0x000fe400078ec0ff */
[----:B------:R-:W-:Y:S02]  /*31f90*/  MOV R12, 0x1 ;  /* 0x00000001000c7802 */ /* 0x000fe40000000f00 */
[----:B------:R-:W-:Y:S01]  /*31fa0*/  @P1 LOP3.LUT R23, R23, 0x80, RZ, 0xfc, !PT ;  /* 0x0000008017171812 */ /* 0x000fe200078efcff */
[----:B------:R-:W-:-:S03]  /*31fb0*/  IMAD.MOV.U32 R2, RZ, RZ, R14 ;  /* 0x000000ffff027224 */ /* 0x000fc600078e000e */
[----:B------:R-:W-:Y:S02]  /*31fc0*/  LOP3.LUT P1, RZ, R23, 0x4, RZ, 0xc0, !PT ;  /* 0x0000000417ff7812 */ /* 0x000fe4000782c0ff */
        /* <DEDUP_REMOVED lines=12> */
.L_x_3223:
[----:B------:R-:W-:Y:S02]  /*32090*/  IMAD.MOV.U32 R13, RZ, RZ, R8 ;  /* 0x000000ffff0d7224 */ /* 0x000fe400078e0008 */
[----:B------:R-:W-:-:S07]  /*320a0*/  IMAD.MOV.U32 R35, RZ, RZ, R14 ;  /* 0x000000ffff237224 */ /* 0x000fce00078e000e */
[----:B------:R-:W-:Y:S05]  /*320b0*/  WARPSYNC.COLLECTIVE R15, `(.L_x_3224) ;  /* 0x000000000f087348 */ /* 0x000fea0003c00000 */
[----:B------:R0:W1:Y:S02]  /*320c0*/  SHFL.IDX P6, R14, R13, R12, R11 ;  /* 0x0000000c0d0e7389 */ /* 0x00006400000c000b */
[----:B01----:R-:W-:Y:S01]  /*320d0*/  ENDCOLLECTIVE ;  /* 0x000000000000791b */ /* 0x003fe20003800000 */
.L_x_3224:
[----:B------:R-:W-:Y:S01]  /*320e0*/  ULDC.64 UR4, c[0x0][0x208] ;  /* 0x0000820000047ab9 */ /* 0x000fe20000000a00 */
[----:B------:R-:W-:Y:S01]  /*320f0*/  IMAD.MOV.U32 R13, RZ, RZ, R10 ;  /* 0x000000ffff0d7224 */ /* 0x000fe200078e000a */
[----:B------:R-:W-:Y:S02]  /*32100*/  MOV R12, 0x2 ;  /* 0x00000002000c7802 */ /* 0x000fe40000000f00 */
[----:B------:R-:W-:-:S04]  /*32110*/  MOV R2, R14 ;  /* 0x0000000e00027202 */ /* 0x000fc80000000f00 */
        /* <DEDUP_REMOVED lines=12> */
.L_x_3225:
[----:B------:R-:W-:Y:S02]  /*321e0*/  IMAD.MOV.U32 R13, RZ, RZ, R8 ;  /* 0x000000ffff0d7224 */ /* 0x000fe400078e0008 */
[----:B------:R-:W-:-:S07]  /*321f0*/  IMAD.MOV.U32 R35, RZ, RZ, R14 ;  /* 0x000000ffff237224 */ /* 0x000fce00078e000e */
[----:B------:R-:W-:Y:S05]  /*32200*/  WARPSYNC.COLLECTIVE R15, `(.L_x_3226) ;  /* 0x000000000f087348 */ /* 0x000fea0003c00000 */
[----:B------:R0:W1:Y:S02]  /*32210*/  SHFL.IDX P6, R14, R13, R12, R11 ;  /* 0x0000000c0d0e7389 */ /* 0x00006400000c000b */
[----:B01----:R-:W-:Y:S01]  /*32220*/  ENDCOLLECTIVE ;  /* 0x000000000000791b */ /* 0x003fe20003800000 */
.L_x_3226:
        /* <DEDUP_REMOVED lines=16> */
.L_x_3227:
[----:B------:R-:W-:Y:S02]  /*32330*/  IMAD.MOV.U32 R13, RZ, RZ, R8 ;  /* 0x000000ffff0d7224 */ /* 0x000fe400078e0008 */
[----:B------:R-:W-:-:S07]  /*32340*/  IMAD.MOV.U32 R35, RZ, RZ, R14 ;  /* 0x000000ffff237224 */ /* 0x000fce00078e000e */
[----:B------:R-:W-:Y:S05]  /*32350*/  WARPSYNC.COLLECTIVE R15, `(.L_x_3228) ;  /* 0x000000000f087348 */ /* 0x000fea0003c00000 */
[----:B------:R0:W1:Y:S02]  /*32360*/  SHFL.IDX P6, R14, R13, R12, R11 ;  /* 0x0000000c0d0e7389 */ /* 0x00006400000c000b */
[----:B01----:R-:W-:Y:S01]  /*32370*/  ENDCOLLECTIVE ;  /* 0x000000000000791b */ /* 0x003fe20003800000 */
.L_x_3228:
        /* <DEDUP_REMOVED lines=19> */
.L_x_3229:
[----:B------:R-:W-:Y:S02]  /*324b0*/  IMAD.MOV.U32 R13, RZ, RZ, R8 ;  /* 0x000000ffff0d7224 */ /* 0x000fe400078e0008 */
[----:B------:R-:W-:-:S07]  /*324c0*/  IMAD.MOV.U32 R35, RZ, RZ, R14 ;  /* 0x000000ffff237224 */ /* 0x000fce00078e000e */
[----:B------:R-:W-:Y:S05]  /*324d0*/  WARPSYNC.COLLECTIVE R15, `(.L_x_3230) ;  /* 0x000000000f087348 */ /* 0x000fea0003c00000 */
[----:B------:R0:W1:Y:S02]  /*324e0*/  SHFL.IDX P6, R14, R13, R12, R11 ;  /* 0x0000000c0d0e7389 */ /* 0x00006400000c000b */
[----:B01----:R-:W-:Y:S01]  /*324f0*/  ENDCOLLECTIVE ;  /* 0x000000000000791b */ /* 0x003fe20003800000 */
.L_x_3230:
[----:B------:R-:W-:Y:S01]  /*32500*/  MOV R2, R14 ;  /* 0x0000000e00027202 */ /* 0x000fe20000000f00 */
[----:B------:R-:W-:Y:S06]  /*32510*/  BRA `(.L_x_3231) ;  /* 0xffffffa000b07947 */ /* 0x000fec000383ffff */
.L_x_3047:
[----:B-1----:R1:W2:Y:S02]  /*32520*/  SYNCS.PHASECHK.TRANS64.TRYWAIT P0, [R6+URZ+0x38860], R2 ;  /* 0x03886002060075a7 */ /* 0x0022a4000800017f */
[----:B--2---:R-:W-:Y:S05]  /*32530*/  @!P0 NANOSLEEP.SYNCS 0x989680 ;  /* 0x009896800000895d */ /* 0x004fea0003900000 */
[----:B------:R-:W2:Y:S02]  /*32540*/  @!P0 SYNCS.PHASECHK.TRANS64 P0, [R6+URZ+0x38860], R2 ;  /* 0x03886002060085a7 */ /* 0x000ea4000800007f */
[----:B--2---:R-:W-:Y:S05]  /*32550*/  @!P0 BRA `(.L_x_3047) ;  /* 0xfffffffc00f08947 */ /* 0x004fea000383ffff */
[----:B------:R-:W-:Y:S05]  /*32560*/  BRA `(.L_x_3232) ;  /* 0xffffffa400307947 */ /* 0x000fea000383ffff */
.L_x_3048:
        /* <DEDUP_REMOVED lines=8> */
.L_x_3234:
[----:B------:R-:W-:Y:S05]  /*325f0*/  BSYNC B1 ;  /* 0x0000000000017941 */ /* 0x000fea0003800000 */
.L_x_3233:
[----:B------:R-:W-:Y:S01]  /*32600*/  MOV R13, R24 ;  /* 0x00000018000d7202 */ /* 0x000fe20000000f00 */
[----:B------:R-:W-:Y:S01]  /*32610*/  IMAD.MOV.U32 R12, RZ, RZ, RZ ;  /* 0x000000ffff0c7224 */ /* 0x000fe200078e00ff */
[----:B------:R-:W-:Y:S01]  /*32620*/  MOV R15, 0xffffffff ;  /* 0xffffffff000f7802 */ /* 0x000fe20000000f00 */
[----:B------:R-:W-:Y:S01]  /*32630*/  IMAD.MOV.U32 R11, RZ, RZ, 0x181f ;  /* 0x0000181fff0b7424 */ /* 0x000fe200078e00ff */
[----:B------:R-:W-:Y:S01]  /*32640*/  LEA R7, R7, R22, 0x1 ;  /* 0x0000001607077211 */ /* 0x000fe200078e08ff */
[----:B------:R-:W-:-:S07]  /*32650*/  IMAD.MOV.U32 R3, RZ, RZ, R14 ;  /* 0x000000ffff037224 */ /* 0x000fce00078e000e */
[----:B------:R-:W-:Y:S05]  /*32660*/  WARPSYNC.COLLECTIVE R15, `(.L_x_3235) ;  /* 0x000000000f087348 */ /* 0x000fea0003c00000 */
[----:B------:R0:W1:Y:S02]  /*32670*/  SHFL.IDX P6, R14, R13, R12, R11 ;  /* 0x0000000c0d0e7389 */ /* 0x00006400000c000b */
[----:B01----:R-:W-:Y:S01]  /*32680*/  ENDCOLLECTIVE ;  /* 0x000000000000791b */ /* 0x003fe20003800000 */
.L_x_3235:
[----:B------:R-:W-:Y:S01]  /*32690*/  ULDC.64 UR4, c[0x0][0x208] ;  /* 0x0000820000047ab9 */ /* 0x000fe20000000a00 */
[----:B------:R-:W-:Y:S02]  /*326a0*/  IMAD.MOV.U32 R13, RZ, RZ, R25 ;  /* 0x000000ffff0d7224 */ /* 0x000fe400078e0019 */
[----:B------:R-:W-:Y:S02]  /*326b0*/  IMAD.MOV.U32 R12, RZ, RZ, 0x1 ;  /* 0x00000001ff0c7424 */ /* 0x000fe400078e00ff */
[----:B------:R-:W-:-:S05]  /*326c0*/  IMAD.MOV.U32 R2, RZ, RZ, R14 ;  /* 0x000000ffff027224 */ /* 0x000fca00078e000e */
        /* <DEDUP_REMOVED lines=16> */
.L_x_3236:
[----:B------:R-:W-:Y:S01]  /*327d0*/  IMAD.MOV.U32 R13, RZ, RZ, R24 ;  /* 0x000000ffff0d7224 */ /* 0x000fe200078e0018 */
[----:B------:R-:W-:-:S07]  /*327e0*/  MOV R3, R14 ;  /* 0x0000000e00037202 */ /* 0x000fce0000000f00 */
[----:B------:R-:W-:Y:S05]  /*327f0*/  WARPSYNC.COLLECTIVE R15, `(.L_x_3237) ;  /* 0x000000000f087348 */ /* 0x000fea0003c00000 */
[----:B------:R0:W1:Y:S02]  /*32800*/  SHFL.IDX P6, R14, R13, R12, R11 ;  /* 0x0000000c0d0e7389 */ /* 0x00006400000c000b */
[----:B01----:R-:W-:Y:S01]  /*32810*/  ENDCOLLECTIVE ;  /* 0x000000000000791b */ /* 0x003fe20003800000 */
.L_x_3237:
[----:B------:R-:W-:Y:S01]  /*32820*/  ULDC.64 UR4, c[0x0][0x208] ;  /* 0x0000820000047ab9 */ /* 0x000fe20000000a00 */
[----:B------:R-:W-:Y:S02]  /*32830*/  IMAD.MOV.U32 R13, RZ, RZ, R25 ;  /* 0x000000ffff0d7224 */ /* 0x000fe400078e0019 */
        /* <DEDUP_REMOVED lines=18> */
.L_x_3238:
[----:B------:R-:W-:Y:S01]  /*32960*/  IMAD.MOV.U32 R13, RZ, RZ, R24 ;  /* 0x000000ffff0d7224 */ /* 0x000fe200078e0018 */
[----:B------:R-:W-:-:S07]  /*32970*/  MOV R3, R14 ;  /* 0x0000000e00037202 */ /* 0x000fce0000000f00 */
[----:B------:R-:W-:Y:S05]  /*32980*/  WARPSYNC.COLLECTIVE R15, `(.L_x_3239) ;  /* 0x000000000f087348 */ /* 0x000fea0003c00000 */
[----:B------:R0:W1:Y:S02]  /*32990*/  SHFL.IDX P6, R14, R13, R12, R11 ;  /* 0x0000000c0d0e7389 */ /* 0x00006400000c000b */
[----:B01----:R-:W-:Y:S01]  /*329a0*/  ENDCOLLECTIVE ;  /* 0x000000000000791b */ /* 0x003fe20003800000 */
.L_x_3239:
        /* <DEDUP_REMOVED lines=20> */
.L_x_3240:
[----:B------:R-:W-:Y:S01]  /*32af0*/  IMAD.MOV.U32 R13, RZ, RZ, R24 ;  /* 0x000000ffff0d7224 */ /* 0x000fe200078e0018 */
[----:B------:R-:W-:-:S07]  /*32b00*/  MOV R3, R14 ;  /* 0x0000000e00037202 */ /* 0x000fce0000000f00 */
[----:B------:R-:W-:Y:S05]  /*32b10*/  WARPSYNC.COLLECTIVE R15, `(.L_x_3241) ;  /* 0x000000000f087348 */ /* 0x000fea0003c00000 */
[----:B------:R0:W1:Y:S02]  /*32b20*/  SHFL.IDX P6, R14, R13, R12, R11 ;  /* 0x0000000c0d0e7389 */ /* 0x00006400000c000b */
[----:B01----:R-:W-:Y:S01]  /*32b30*/  ENDCOLLECTIVE ;  /* 0x000000000000791b */ /* 0x003fe20003800000 */
.L_x_3241:
        /* <DEDUP_REMOVED lines=20> */
.L_x_3242:
[----:B------:R-:W-:Y:S01]  /*32c80*/  IMAD.MOV.U32 R13, RZ, RZ, R24 ;  /* 0x000000ffff0d7224 */ /* 0x000fe200078e0018 */
[----:B------:R-:W-:-:S07]  /*32c90*/  MOV R25, R14 ;  /* 0x0000000e00197202 */ /* 0x000fce0000000f00 */
[----:B------:R-:W-:Y:S05]  /*32ca0*/  WARPSYNC.COLLECTIVE R15, `(.L_x_3243) ;  /* 0x000000000f087348 */ /* 0x000fea0003c00000 */
[----:B------:R0:W1:Y:S02]  /*32cb0*/  SHFL.IDX P6, R14, R13, R12, R11 ;  /* 0x0000000c0d0e7389 */ /* 0x00006400000c000b */
[----:B01----:R-:W-:Y:S01]  /*32cc0*/  ENDCOLLECTIVE ;  /* 0x000000000000791b */ /* 0x003fe20003800000 */
.L_x_3243:
[----:B------:R-:W-:Y:S01]  /*32cd0*/  IMAD.MOV.U32 R2, RZ, RZ, R14 ;  /* 0x000000ffff027224 */ /* 0x000fe200078e000e */
[----:B------:R-:W-:Y:S06]  /*32ce0*/  BRA `(.L_x_3244) ;  /* 0xffffffa0004c7947 */ /* 0x000fec000383ffff */
.L_x_3056:
[----:B0-----:R0:W2:Y:S02]  /*32cf0*/  SYNCS.PHASECHK.TRANS64.TRYWAIT P0, [R4+URZ+0x38860], R3 ;  /* 0x03886003040075a7 */ /* 0x0010a4000800017f */
[----:B--2---:R-:W-:Y:S05]  /*32d00*/  @!P0 NANOSLEEP.SYNCS 0x989680 ;  /* 0x009896800000895d */ /* 0x004fea0003900000 */
[----:B------:R-:W2:Y:S02]  /*32d10*/  @!P0 SYNCS.PHASECHK.TRANS64 P0, [R4+URZ+0x38860], R3 ;  /* 0x03886003040085a7 */ /* 0x000ea4000800007f */
[----:B--2---:R-:W-:Y:S05]  /*32d20*/  @!P0 BRA `(.L_x_3056) ;  /* 0xfffffffc00f08947 */ /* 0x004fea000383ffff */
[----:B------:R-:W-:Y:S05]  /*32d30*/  BRA `(.L_x_3245) ;  /* 0xffffffa400847947 */ /* 0x000fea000383ffff */
.L_x_3057:
[----:B------:R-:W-:Y:S01]  /*32d40*/  BSSY B0, `(.L_x_3246) ;  /* 0x0000008000007945 */ /* 0x000fe20003800000 */
[----:B------:R-:W-:Y:S01]  /*32d50*/  MOV R13, R25 ;  /* 0x00000019000d7202 */ /* 0x000fe20000000f00 */
[----:B------:R-:W-:Y:S01]  /*32d60*/  IMAD.MOV.U32 R12, RZ, RZ, RZ ;  /* 0x000000ffff0c7224 */ /* 0x000fe200078e00ff */
[----:B------:R-:W-:Y:S01]  /*32d70*/  MOV R15, 0xffffffff ;  /* 0xffffffff000f7802 */ /* 0x000fe20000000f00 */
[----:B------:R-:W-:-:S07]  /*32d80*/  IMAD.MOV.U32 R11, RZ, RZ, 0x181f ;  /* 0x0000181fff0b7424 */ /* 0x000fce00078e00ff */
[----:B01----:R-:W-:Y:S05]  /*32d90*/  WARPSYNC.COLLECTIVE R15, `(.L_x_3247) ;  /* 0x000000000f087348 */ /* 0x003fea0003c00000 */
[----:B------:R2:W3:Y:S02]  /*32da0*/  SHFL.IDX P6, R14, R13, R12, R11 ;  /* 0x0000000c0d0e7389 */ /* 0x0004e400000c000b */
[----:B0123--:R-:W-:Y:S01]  /*32db0*/  ENDCOLLECTIVE ;  /* 0x000000000000791b */ /* 0x00ffe20003800000 */
.L_x_3247:
[----:B------:R-:W-:Y:S05]  /*32dc0*/  BSYNC B0 ;  /* 0x0000000000007941 */ /* 0x000fea0003800000 */
.L_x_3246:
[----:B------:R-:W-:Y:S01]  /*32dd0*/  IMAD.MOV.U32 R13, RZ, RZ, R24 ;  /* 0x000000ffff0d7224 */ /* 0x000fe200078e0018 */
[----:B------:R-:W-:Y:S01]  /*32de0*/  MOV R12, RZ ;  /* 0x000000ff000c7202 */ /* 0x000fe20000000f00 */
[----:B------:R-:W-:Y:S01]  /*32df0*/  IMAD.MOV.U32 R11, RZ, RZ, 0x181f ;  /* 0x0000181fff0b7424 */ /* 0x000fe200078e00ff */
[C---:B------:R-:W-:Y:S01]  /*32e00*/  SHF.L.U32 R8, R36.reuse, 0x1, RZ ;  /* 0x0000000124087819 */ /* 0x040fe200000006ff */
[----:B------:R-:W-:Y:S01]  /*32e10*/  IMAD.MOV.U32 R15, RZ, RZ, -0x1 ;  /* 0xffffffffff0f7424 */ /* 0x000fe200078e00ff */
[C---:B------:R-:W-:Y:S01]  /*32e20*/  LOP3.LUT R0, R36.reuse, 0x40, RZ, 0xfc, !PT ;  /* 0x0000004024007812 */ /* 0x040fe200078efcff */
[----:B------:R-:W-:Y:S01]  /*32e30*/  IMAD.MOV.U32 R3, RZ, RZ, R14 ;  /* 0x000000ffff037224 */ /* 0x000fe200078e000e */
[----:B------:R-:W-:-:S07]  /*32e40*/  LOP3.LUT R6, R36, 0x80, RZ, 0xfc, !PT ;  /* 0x0000008024067812 */ /* 0x000fce00078efcff */
[----:B------:R-:W-:Y:S05]  /*32e50*/  WARPSYNC.COLLECTIVE R15, `(.L_x_3248) ;  /* 0x000000000f087348 */ /* 0x000fea0003c00000 */
[----:B------:R0:W1:Y:S02]  /*32e60*/  SHFL.IDX P6, R14, R13, R12, R11 ;  /* 0x0000000c0d0e7389 */ /* 0x00006400000c000b */
[----:B01----:R-:W-:Y:S01]  /*32e70*/  ENDCOLLECTIVE ;  /* 0x000000000000791b */ /* 0x003fe20003800000 */
.L_x_3248:
[----:B------:R-:W-:Y:S01]  /*32e80*/  ULDC UR4, c[0x0][0x2f4] ;  /* 0x0000bd0000047ab9 */ /* 0x000fe20000000800 */
[----:B------:R-:W-:Y:S01]  /*32e90*/  ULDC.64 UR6, c[0x0][0x208] ;  /* 0x0000820000067ab9 */ /* 0x000fe20000000a00 */
[----:B------:R-:W-:Y:S02]  /*32ea0*/  ISETP.GE.AND P3, PT, R36, UR4, PT ;  /* 0x0000000424007c0c */ /* 0x000fe4000bf66270 */
[----:B------:R-:W-:Y:S01]  /*32eb0*/  ISETP.GE.AND P2, PT, R0, UR4, PT ;  /* 0x0000000400007c0c */ /* 0x000fe2000bf46270 */
[----:B------:R-:W-:Y:S01]  /*32ec0*/  IMAD R0, R7, 0x2, R22 ;  /* 0x0000000207007824 */ /* 0x000fe200078e0216 */
[----:B------:R-:W-:Y:S02]  /*32ed0*/  ISETP.LT.OR P4, PT, R5, 0x1, P3 ;  /* 0x000000010500780c */ /* 0x000fe40001f81670 */
[----:B------:R-:W-:Y:S02]  /*32ee0*/  ISETP.GE.AND P1, PT, R6, UR4, PT ;  /* 0x0000000406007c0c */ /* 0x000fe4000bf26270 */
[----:B------:R-:W-:-:S02]  /*32ef0*/  LOP3.LUT R6, R36, 0xc0, RZ, 0xfc, !PT ;  /* 0x000000c024067812 */ /* 0x000fc400078efcff */
[----:B------:R-:W-:Y:S01]  /*32f00*/  MOV R13, R25 ;  /* 0x00000019000d7202 */ /* 0x000fe20000000f00 */
        /* <DEDUP_REMOVED lines=17> */
.L_x_3249:
[----:B------:R-:W-:Y:S01]  /*33020*/  MOV R13, R24 ;  /* 0x00000018000d7202 */ /* 0x000fe20000000f00 */
[----:B------:R-:W-:-:S07]  /*33030*/  IMAD.MOV.U32 R3, RZ, RZ, R14 ;  /* 0x000000ffff037224 */ /* 0x000fce00078e000e */
[----:B------:R-:W-:Y:S05]  /*33040*/  WARPSYNC.COLLECTIVE R15, `(.L_x_3250) ;  /* 0x000000000f087348 */ /* 0x000fea0003c00000 */
[----:B------:R0:W1:Y:S02]  /*33050*/  SHFL.IDX P6, R14, R13, R12, R11 ;  /* 0x0000000c0d0e7389 */ /* 0x00006400000c000b */
[----:B01----:R-:W-:Y:S01]  /*33060*/  ENDCOLLECTIVE ;  /* 0x000000000000791b */ /* 0x003fe20003800000 */
.L_x_3250:
[----:B------:R-:W-:Y:S01]  /*33070*/  ULDC.64 UR4, c[0x0][0x208] ;  /* 0x0000820000047ab9 */ /* 0x000fe20000000a00 */
[----:B------:R-:W-:Y:S01]  /*33080*/  IMAD.MOV.U32 R13, RZ, RZ, R25 ;  /* 0x000000ffff0d7224 */ /* 0x000fe200078e0019 */
[----:B------:R-:W-:Y:S02]  /*33090*/  MOV R12, 0x2 ;  /* 0x00000002000c7802 */ /* 0x000fe40000000f00 */
        /* <DEDUP_REMOVED lines=16> */
.L_x_3251:
[----:B------:R-:W-:Y:S02]  /*331a0*/  IMAD.MOV.U32 R13, RZ, RZ, R24 ;  /* 0x000000ffff0d7224 */ /* 0x000fe400078e0018 */
[----:B------:R-:W-:-:S07]  /*331b0*/  IMAD.MOV.U32 R7, RZ, RZ, R14 ;  /* 0x000000ffff077224 */ /* 0x000fce00078e000e */
[----:B------:R-:W-:Y:S05]  /*331c0*/  WARPSYNC.COLLECTIVE R15, `(.L_x_3252) ;  /* 0x000000000f087348 */ /* 0x000fea0003c00000 */
[----:B------:R0:W1:Y:S02]  /*331d0*/  SHFL.IDX P6, R14, R13, R12, R11 ;  /* 0x0000000c0d0e7389 */ /* 0x00006400000c000b */
[----:B01----:R-:W-:Y:S01]  /*331e0*/  ENDCOLLECTIVE ;  /* 0x000000000000791b */ /* 0x003fe20003800000 */
.L_x_3252:
[----:B------:R-:W-:Y:S01]  /*331f0*/  ULDC.64 UR4, c[0x0][0x208] ;  /* 0x0000820000047ab9 */ /* 0x000fe20000000a00 */
[----:B------:R-:W-:Y:S02]  /*33200*/  IMAD.MOV.U32 R13, RZ, RZ, R25 ;  /* 0x000000ffff0d7224 */ /* 0x000fe400078e0019 */
[----:B------:R-:W-:Y:S01]  /*33210*/  IMAD.MOV.U32 R12, RZ, RZ, 0x3 ;  /* 0x00000003ff0c7424 */ /* 0x000fe200078e00ff */
        /* <DEDUP_REMOVED lines=16> */
.L_x_3253:
[----:B------:R-:W-:Y:S01]  /*33320*/  IMAD.MOV.U32 R13, RZ, RZ, R24 ;  /* 0x000000ffff0d7224 */ /* 0x000fe200078e0018 */
[----:B------:R-:W-:-:S07]  /*33330*/  MOV R3, R14 ;  /* 0x0000000e00037202 */ /* 0x000fce0000000f00 */
[----:B------:R-:W-:Y:S05]  /*33340*/  WARPSYNC.COLLECTIVE R15, `(.L_x_3254) ;  /* 0x000000000f087348 */ /* 0x000fea0003c00000 */
[----:B------:R0:W1:Y:S02]  /*33350*/  SHFL.IDX P6, R14, R13, R12, R11 ;  /* 0x0000000c0d0e7389 */ /* 0x00006400000c000b */
[----:B01----:R-:W-:Y:S01]  /*33360*/  ENDCOLLECTIVE ;  /* 0x000000000000791b */ /* 0x003fe20003800000 */
.L_x_3254:
        /* <DEDUP_REMOVED lines=19> */
.L_x_3255:
[----:B------:R-:W-:Y:S01]  /*334a0*/  MOV R13, R24 ;  /* 0x00000018000d7202 */ /* 0x000fe20000000f00 */
[----:B------:R-:W-:-:S07]  /*334b0*/  IMAD.MOV.U32 R25, RZ, RZ, R14 ;  /* 0x000000ffff197224 */ /* 0x000fce00078e000e */
[----:B------:R-:W-:Y:S05]  /*334c0*/  WARPSYNC.COLLECTIVE R15, `(.L_x_3256) ;  /* 0x000000000f087348 */ /* 0x000fea0003c00000 */
[----:B------:R0:W1:Y:S02]  /*334d0*/  SHFL.IDX P6, R14, R13, R12, R11 ;  /* 0x0000000c0d0e7389 */ /* 0x00006400000c000b */
[----:B01----:R-:W-:Y:S01]  /*334e0*/  ENDCOLLECTIVE ;  /* 0x000000000000791b */ /* 0x003fe20003800000 */
.L_x_3256:
[----:B------:R-:W-:Y:S05]  /*334f0*/  BRA `(.L_x_3257) ;  /* 0xffffffa000a87947 */ /* 0x000fea000383ffff */
.L_x_3062:
        /* <DEDUP_REMOVED lines=8> */
.L_x_3259:
[----:B------:R-:W-:Y:S05]  /*33580*/  BSYNC B0 ;  /* 0x0000000000007941 */ /* 0x000fea0003800000 */
.L_x_3258:
[----:B------:R-:W-:Y:S01]  /*33590*/  MOV R13, R16 ;  /* 0x00000010000d7202 */ /* 0x000fe20000000f00 */
[----:B------:R-:W-:Y:S01]  /*335a0*/  IMAD.MOV.U32 R12, RZ, RZ, 0x1 ;  /* 0x00000001ff0c7424 */ /* 0x000fe200078e00ff */
[----:B------:R-:W-:Y:S01]  /*335b0*/  MOV R15, 0xffffffff ;  /* 0xffffffff000f7802 */ /* 0x000fe20000000f00 */
[----:B------:R-:W-:Y:S02]  /*335c0*/  IMAD.MOV.U32 R11, RZ, RZ, 0x1f ;  /* 0x0000001fff0b7424 */ /* 0x000fe400078e00ff */
[----:B------:R-:W-:Y:S02]  /*335d0*/  IMAD.IADD R5, R19, 0x1, R8 ;  /* 0x0000000113057824 */ /* 0x000fe400078e0208 */
[----:B------:R-:W-:-:S07]  /*335e0*/  IMAD.MOV.U32 R0, RZ, RZ, R14 ;  /* 0x000000ffff007224 */ /* 0x000fce00078e000e */
[----:B------:R-:W-:Y:S05]  /*335f0*/  WARPSYNC.COLLECTIVE R15, `(.L_x_3260) ;  /* 0x000000000f087348 */ /* 0x000fea0003c00000 */
[----:B------:R0:W1:Y:S02]  /*33600*/  SHFL.IDX P6, R14, R13, R12, R11 ;  /* 0x0000000c0d0e7389 */ /* 0x00006400000c000b */
[----:B01----:R-:W-:Y:S01]  /*33610*/  ENDCOLLECTIVE ;  /* 0x000000000000791b */ /* 0x003fe20003800000 */
.L_x_3260:
[----:B------:R-:W-:Y:S01]  /*33620*/  ULDC UR4, c[0x0][0xc3c] ;  /* 0x00030f0000047ab9 */ /* 0x000fe20000000800 */
[----:B------:R-:W-:Y:S01]  /*33630*/  ULDC.64 UR6, c[0x0][0x208] ;  /* 0x0000820000067ab9 */ /* 0x000fe20000000a00 */
[----:B------:R-:W-:-:S13]  /*33640*/  ISETP.GE.OR P1, PT, R5, UR4, !P0 ;  /* 0x0000000405007c0c */ /* 0x000fda000c726670 */
[----:B------:R-:W0:Y:S01]  /*33650*/  @!P1 LDC.64 R2, c[0x0][0xc80] ;  /* 0x00032000ff029b82 */ /* 0x000e220000000a00 */
[----:B------:R-:W-:Y:S01]  /*33660*/  MOV R11, RZ ;  /* 0x000000ff000b7202 */ /* 0x000fe20000000f00 */
[----:B------:R-:W-:Y:S02]  /*33670*/  IMAD.MOV.U32 R4, RZ, RZ, R14 ;  /* 0x000000ffff047224 */ /* 0x000fe400078e000e */
[----:B0-----:R-:W-:-:S06]  /*33680*/  @!P1 IMAD.WIDE R2, R5, 0x4, R2 ;  /* 0x0000000405029825 */ /* 0x001fcc00078e0202 */
[----:B------:R-:W2:Y:S01]  /*33690*/  @!P1 LDG.E R2, desc[UR6][R2.64] ;  /* 0x0000000602029981 */ /* 0x000ea2000c1e1900 */
[----:B------:R-:W-:Y:S02]  /*336a0*/  MOV R5, RZ ;  /* 0x000000ff00057202 */ /* 0x000fe40000000f00 */
        /* <DEDUP_REMOVED lines=10> */
.L_x_3261:
[----:B------:R-:W-:Y:S02]  /*33750*/  MOV R12, 0x2 ;  /* 0x00000002000c7802 */ /* 0x000fe40000000f00 */
[----:B------:R-:W-:-:S05]  /*33760*/  SEL R6, R14, RZ, P1 ;  /* 0x000000ff0e067207 */ /* 0x000fca0000800000 */
[----:B------:R-:W-:-:S04]  /*33770*/  IMAD.IADD R6, R5, 0x1, R6 ;  /* 0x0000000105067824 */ /* 0x000fc800078e0206 */
[----:B------:R-:W-:-:S07]  /*33780*/  IMAD.MOV.U32 R13, RZ, RZ, R6 ;  /* 0x000000ffff0d7224 */ /* 0x000fce00078e0006 */
[----:B------:R-:W-:Y:S05]  /*33790*/  WARPSYNC.COLLECTIVE R15, `(.L_x_3262) ;  /* 0x000000000f087348 */ /* 0x000fea0003c00000 */
[----:B------:R0:W1:Y:S02]  /*337a0*/  SHFL.UP P6, R14, R13, R12, R11 ;  /* 0x0400000c0d0e7389 */ /* 0x00006400000c000b */
[----:B01----:R-:W-:Y:S01]  /*337b0*/  ENDCOLLECTIVE ;  /* 0x000000000000791b */ /* 0x003fe20003800000 */
.L_x_3262:
[----:B------:R-:W-:Y:S02]  /*337c0*/  MOV R12, 0x4 ;  /* 0x00000004000c7802 */ /* 0x000fe40000000f00 */
[----:B------:R-:W-:-:S05]  /*337d0*/  SEL R7, R14, RZ, P2 ;  /* 0x000000ff0e077207 */ /* 0x000fca0001000000 */
[----:B------:R-:W-:-:S04]  /*337e0*/  IMAD.IADD R7, R6, 0x1, R7 ;  /* 0x0000000106077824 */ /* 0x000fc800078e0207 */
[----:B------:R-:W-:-:S07]  /*337f0*/  IMAD.MOV.U32 R13, RZ, RZ, R7 ;  /* 0x000000ffff0d7224 */ /* 0x000fce00078e0007 */
[----:B------:R-:W-:Y:S05]  /*33800*/  WARPSYNC.COLLECTIVE R15, `(.L_x_3263) ;  /* 0x000000000f087348 */ /* 0x000fea0003c00000 */
[----:B------:R0:W1:Y:S02]  /*33810*/  SHFL.UP P6, R14, R13, R12, R11 ;  /* 0x0400000c0d0e7389 */ /* 0x00006400000c000b */
[----:B01----:R-:W-:Y:S01]  /*33820*/  ENDCOLLECTIVE ;  /* 0x000000000000791b */ /* 0x003fe20003800000 */
.L_x_3263:
[----:B------:R-:W-:Y:S02]  /*33830*/  MOV R12, 0x8 ;  /* 0x00000008000c7802 */ /* 0x000fe40000000f00 */
[----:B------:R-:W-:-:S05]  /*33840*/  SEL R2, R14, RZ, P3 ;  /* 0x000000ff0e027207 */ /* 0x000fca0001800000 */
[----:B------:R-:W-:-:S04]  /*33850*/  IMAD.IADD R2, R7, 0x1, R2 ;  /* 0x0000000107027824 */ /* 0x000fc800078e0202 */
[----:B------:R-:W-:-:S07]  /*33860*/  IMAD.MOV.U32 R13, RZ, RZ, R2 ;  /* 0x000000ffff0d7224 */ /* 0x000fce00078e0002 */
[----:B------:R-:W-:Y:S05]  /*33870*/  WARPSYNC.COLLECTIVE R15, `(.L_x_3264) ;  /* 0x000000000f087348 */ /* 0x000fea0003c00000 */
[----:B------:R0:W1:Y:S02]  /*33880*/  SHFL.UP P6, R14, R13, R12, R11 ;  /* 0x0400000c0d0e7389 */ /* 0x00006400000c000b */
[----:B01----:R-:W-:Y:S01]  /*33890*/  ENDCOLLECTIVE ;  /* 0x000000000000791b */ /* 0x003fe20003800000 */
.L_x_3264:
[----:B------:R-:W-:Y:S02]  /*338a0*/  MOV R12, 0x10 ;  /* 0x00000010000c7802 */ /* 0x000fe40000000f00 */
[----:B------:R-:W-:-:S05]  /*338b0*/  SEL R3, R14, RZ, P4 ;  /* 0x000000ff0e037207 */ /* 0x000fca0002000000 */
[----:B------:R-:W-:-:S04]  /*338c0*/  IMAD.IADD R3, R2, 0x1, R3 ;  /* 0x0000000102037824 */ /* 0x000fc800078e0203 */
[----:B------:R-:W-:-:S07]  /*338d0*/  IMAD.MOV.U32 R13, RZ, RZ, R3 ;  /* 0x000000ffff0d7224 */ /* 0x000fce00078e0003 */
[----:B------:R-:W-:Y:S05]  /*338e0*/  WARPSYNC.COLLECTIVE R15, `(.L_x_3265) ;  /* 0x000000000f087348 */ /* 0x000fea0003c00000 */
[----:B------:R0:W1:Y:S02]  /*338f0*/  SHFL.UP P6, R14, R13, R12, R11 ;  /* 0x0400000c0d0e7389 */ /* 0x00006400000c000b */
[----:B01----:R-:W-:Y:S01]  /*33900*/  ENDCOLLECTIVE ;  /* 0x000000000000791b */ /* 0x003fe20003800000 */
.L_x_3265:
        /* <DEDUP_REMOVED lines=8> */
.L_x_3266:
[----:B------:R-:W-:Y:S05]  /*33990*/  BRA `(.L_x_3267) ;  /* 0xffffffa000c87947 */ /* 0x000fea000383ffff */
.L_x_3067:
        /* <DEDUP_REMOVED lines=8> */
.L_x_3269:
[----:B------:R-:W-:Y:S05]  /*33a20*/  BSYNC B0 ;  /* 0x0000000000007941 */ /* 0x000fea0003800000 */
.L_x_3268:
[----:B------:R-:W-:Y:S01]  /*33a30*/  SEL R14, R14, RZ, P1 ;  /* 0x000000ff0e0e7207 */ /* 0x000fe20000800000 */
[----:B------:R-:W-:Y:S01]  /*33a40*/  IMAD.MOV.U32 R12, RZ, RZ, 0x2 ;  /* 0x00000002ff0c7424 */ /* 0x000fe200078e00ff */
[----:B------:R-:W-:Y:S01]  /*33a50*/  MOV R15, 0xffffffff ;  /* 0xffffffff000f7802 */ /* 0x000fe20000000f00 */
[----:B------:R-:W-:Y:S01]  /*33a60*/  IMAD.MOV.U32 R11, RZ, RZ, RZ ;  /* 0x000000ffff0b7224 */ /* 0x000fe200078e00ff */
[----:B------:R-:W-:-:S07]  /*33a70*/  IADD3 R13, R5, R14, RZ ;  /* 0x0000000e050d7210 */ /* 0x000fce0007ffe0ff */
[----:B------:R-:W-:Y:S05]  /*33a80*/  WARPSYNC.COLLECTIVE R15, `(.L_x_3270) ;  /* 0x000000000f087348 */ /* 0x000fea0003c00000 */
[----:B------:R0:W1:Y:S02]  /*33a90*/  SHFL.UP P6, R14, R13, R12, R11 ;  /* 0x0400000c0d0e7389 */ /* 0x00006400000c000b */
[----:B01----:R-:W-:Y:S01]  /*33aa0*/  ENDCOLLECTIVE ;  /* 0x000000000000791b */ /* 0x003fe20003800000 */
.L_x_3270:
[----:B------:R-:W-:Y:S02]  /*33ab0*/  MOV R12, 0x4 ;  /* 0x00000004000c7802 */ /* 0x000fe40000000f00 */
[----:B------:R-:W-:-:S05]  /*33ac0*/  SEL R2, R14, RZ, P2 ;  /* 0x000000ff0e027207 */ /* 0x000fca0001000000 */
[----:B------:R-:W-:-:S04]  /*33ad0*/  IMAD.IADD R2, R13, 0x1, R2 ;  /* 0x000000010d027824 */ /* 0x000fc800078e0202 */
[----:B------:R-:W-:-:S07]  /*33ae0*/  IMAD.MOV.U32 R13, RZ, RZ, R2 ;  /* 0x000000ffff0d7224 */ /* 0x000fce00078e0002 */
[----:B------:R-:W-:Y:S05]  /*33af0*/  WARPSYNC.COLLECTIVE R15, `(.L_x_3271) ;  /* 0x000000000f087348 */ /* 0x000fea0003c00000 */
[----:B------:R0:W1:Y:S02]  /*33b00*/  SHFL.UP P6, R14, R13, R12, R11 ;  /* 0x0400000c0d0e7389 */ /* 0x00006400000c000b */
[----:B01----:R-:W-:Y:S01]  /*33b10*/  ENDCOLLECTIVE ;  /* 0x000000000000791b */ /* 0x003fe20003800000 */
.L_x_3271:
[----:B------:R-:W-:Y:S02]  /*33b20*/  MOV R12, 0x8 ;  /* 0x00000008000c7802 */ /* 0x000fe40000000f00 */
[----:B------:R-:W-:-:S05]  /*33b30*/  SEL R3, R14, RZ, P3 ;  /* 0x000000ff0e037207 */ /* 0x000fca0001800000 */
[----:B------:R-:W-:-:S04]  /*33b40*/  IMAD.IADD R3, R2, 0x1, R3 ;  /* 0x0000000102037824 */ /* 0x000fc800078e0203 */
[----:B------:R-:W-:-:S07]  /*33b50*/  IMAD.MOV.U32 R13, RZ, RZ, R3 ;  /* 0x000000ffff0d7224 */ /* 0x000fce00078e0003 */
[----:B------:R-:W-:Y:S05]  /*33b60*/  WARPSYNC.COLLECTIVE R15, `(.L_x_3272) ;  /* 0x000000000f087348 */ /* 0x000fea0003c00000 */
[----:B------:R0:W1:Y:S02]  /*33b70*/  SHFL.UP P6, R14, R13, R12, R11 ;  /* 0x0400000c0d0e7389 */ /* 0x00006400000c000b */
[----:B01----:R-:W-:Y:S01]  /*33b80*/  ENDCOLLECTIVE ;  /* 0x000000000000791b */ /* 0x003fe20003800000 */
.L_x_3272:
[----:B------:R-:W-:Y:S02]  /*33b90*/  MOV R12, 0x10 ;  /* 0x00000010000c7802 */ /* 0x000fe40000000f00 */
[----:B------:R-:W-:-:S05]  /*33ba0*/  SEL R4, R14, RZ, P4 ;  /* 0x000000ff0e047207 */ /* 0x000fca0002000000 */
[----:B------:R-:W-:-:S04]  /*33bb0*/  IMAD.IADD R4, R3, 0x1, R4 ;  /* 0x0000000103047824 */ /* 0x000fc800078e0204 */
[----:B------:R-:W-:-:S07]  /*33bc0*/  IMAD.MOV.U32 R13, RZ, RZ, R4 ;  /* 0x000000ffff0d7224 */ /* 0x000fce00078e0004 */
[----:B------:R-:W-:Y:S05]  /*33bd0*/  WARPSYNC.COLLECTIVE R15, `(.L_x_3273) ;  /* 0x000000000f087348 */ /* 0x000fea0003c00000 */
[----:B------:R0:W1:Y:S02]  /*33be0*/  SHFL.UP P6, R14, R13, R12, R11 ;  /* 0x0400000c0d0e7389 */ /* 0x00006400000c000b */
[----:B01----:R-:W-:Y:S01]  /*33bf0*/  ENDCOLLECTIVE ;  /* 0x000000000000791b */ /* 0x003fe20003800000 */
.L_x_3273:
        /* <DEDUP_REMOVED lines=8> */
.L_x_3274:
[----:B------:R-:W-:Y:S05]  /*33c80*/  BRA `(.L_x_3275) ;  /* 0xffffffa000ac7947 */ /* 0x000fea000383ffff */
.L_x_3069:
[----:B------:R-:W-:Y:S01]  /*33c90*/  BSSY B0, `(.L_x_3276) ;  /* 0x0000006000007945 */ /* 0x000fe20003800000 */
[----:B------:R-:W-:Y:S01]  /*33ca0*/  PLOP3.LUT P6, PT, P6, PT, PT, 0x8, 0x0 ;  /* 0x000000000000781c */ /* 0x000fe200037ce170 */
[----:B------:R-:W-:-:S12]  /*33cb0*/  IMAD.MOV.U32 R15, RZ, RZ, -0x1 ;  /* 0xffffffffff0f7424 */ /* 0x000fd800078e00ff */
[----:B01----:R-:W-:Y:S05]  /*33cc0*/  WARPSYNC.COLLECTIVE R15, `(.L_x_3277) ;  /* 0x000000000f087348 */ /* 0x003fea0003c00000 */
[----:B------:R-:W-:Y:S01]  /*33cd0*/  VOTE.ANY R14, PT, P6 ;  /* 0x00000000000e7806 */ /* 0x000fe200030e0100 */
[----:B01----:R-:W-:Y:S06]  /*33ce0*/  ENDCOLLECTIVE ;  /* 0x000000000000791b */ /* 0x003fec0003800000 */
.L_x_3277:
[----:B------:R-:W-:Y:S05]  /*33cf0*/  BSYNC B0 ;  /* 0x0000000000007941 */ /* 0x000fea0003800000 */
.L_x_3276:
[----:B------:R-:W-:Y:S01]  /*33d00*/  MOV R3, R14 ;  /* 0x0000000e00037202 */ /* 0x000fe20000000f00 */
[----:B------:R-:W-:Y:S01]  /*33d10*/  IMAD.MOV.U32 R13, RZ, RZ, R5 ;  /* 0x000000ffff0d7224 */ /* 0x000fe200078e0005 */
[----:B------:R-:W-:Y:S01]  /*33d20*/  MOV R11, 0x1f ;  /* 0x0000001f000b7802 */ /* 0x000fe20000000f00 */
[----:B------:R-:W-:Y:S01]  /*33d30*/  IMAD.MOV.U32 R15, RZ, RZ, -0x1 ;  /* 0xffffffffff0f7424 */ /* 0x000fe200078e00ff */
[----:B------:R-:W0:Y:S02]  /*33d40*/  POPC R4, R3 ;  /* 0x0000000300047309 */ /* 0x000e240000000000 */
[----:B0-----:R-:W-:-:S07]  /*33d50*/  IMAD.MOV.U32 R12, RZ, RZ, R4 ;  /* 0x000000ffff0c7224 */ /* 0x001fce00078e0004 */
[----:B------:R-:W-:Y:S05]  /*33d60*/  WARPSYNC.COLLECTIVE R15, `(.L_x_3278) ;  /* 0x000000000f087348 */ /* 0x000fea0003c00000 */
[----:B------:R0:W1:Y:S02]  /*33d70*/  SHFL.IDX P6, R14, R13, R12, R11 ;  /* 0x0000000c0d0e7389 */ /* 0x00006400000c000b */
[----:B01----:R-:W-:Y:S01]  /*33d80*/  ENDCOLLECTIVE ;  /* 0x000000000000791b */ /* 0x003fe20003800000 */
.L_x_3278:
[----:B------:R-:W-:Y:S01]  /*33d90*/  IMAD.MOV.U32 R5, RZ, RZ, R14 ;  /* 0x000000ffff057224 */ /* 0x000fe200078e000e */
[----:B------:R-:W-:Y:S06]  /*33da0*/  BRA `(.L_x_3279) ;  /* 0xffffffa0009c7947 */ /* 0x000fec000383ffff */
.L_x_3071:
[----:B------:R-:W-:Y:S01]  /*33db0*/  BSSY B0, `(.L_x_3280) ;  /* 0x0000007000007945 */ /* 0x000fe20003800000 */
[----:B------:R-:W-:Y:S01]  /*33dc0*/  MOV R13, R2 ;  /* 0x00000002000d7202 */ /* 0x000fe20000000f00 */
[----:B------:R-:W-:Y:S02]  /*33dd0*/  IMAD.MOV.U32 R11, RZ, RZ, 0x1f ;  /* 0x0000001fff0b7424 */ /* 0x000fe400078e00ff */
[----:B------:R-:W-:-:S07]  /*33de0*/  IMAD.MOV.U32 R15, RZ, RZ, -0x1 ;  /* 0xffffffffff0f7424 */ /* 0x000fce00078e00ff */
[----:B0123--:R-:W-:Y:S05]  /*33df0*/  WARPSYNC.COLLECTIVE R15, `(.L_x_3281) ;  /* 0x000000000f087348 */ /* 0x00ffea0003c00000 */
[----:B------:R4:W0:Y:S02]  /*33e00*/  SHFL.IDX P6, R14, R13, R12, R11 ;  /* 0x0000000c0d0e7389 */ /* 0x00082400000c000b */
[----:B01234-:R-:W-:Y:S01]  /*33e10*/  ENDCOLLECTIVE ;  /* 0x000000000000791b */ /* 0x01ffe20003800000 */
.L_x_3281:
[----:B------:R-:W-:Y:S05]  /*33e20*/  BSYNC B0 ;  /* 0x0000000000007941 */ /* 0x000fea0003800000 */
.L_x_3280:
[----:B------:R-:W-:Y:S05]  /*33e30*/  BRA `(.L_x_3070) ;  /* 0xffffffa000947947 */ /* 0x000fea000383ffff */
.L_x_3075:
[----:B-1----:R1:W3:Y:S02]  /*33e40*/  SYNCS.PHASECHK.TRANS64.TRYWAIT P0, [R5+URZ+0x38820], R0 ;  /* 0x03882000050075a7 */ /* 0x0022e4000800017f */
[----:B---3--:R-:W-:Y:S05]  /*33e50*/  @!P0 NANOSLEEP.SYNCS 0x989680 ;  /* 0x009896800000895d */ /* 0x008fea0003900000 */
[----:B------:R-:W3:Y:S02]  /*33e60*/  @!P0 SYNCS.PHASECHK.TRANS64 P0, [R5+URZ+0x38820], R0 ;  /* 0x03882000050085a7 */ /* 0x000ee4000800007f */
[----:B---3--:R-:W-:Y:S05]  /*33e70*/  @!P0 BRA `(.L_x_3075) ;  /* 0xfffffffc00f08947 */ /* 0x008fea000383ffff */
[----:B------:R-:W-:Y:S05]  /*33e80*/  BRA `(.L_x_3282) ;  /* 0xffffffa800107947 */ /* 0x000fea000383ffff */
.L_x_3076:
[----:B------:R-:W3:Y:S01]  /*33e90*/  S2R R2, SR_TID.X ;  /* 0x0000000000027919 */ /* 0x000ee20000002100 */
[----:B------:R-:W-:Y:S01]  /*33ea0*/  BSSY B0, `(.L_x_3283) ;  /* 0x000000a000007945 */ /* 0x000fe20003800000 */
[----:B------:R-:W-:Y:S01]  /*33eb0*/  IMAD.MOV.U32 R12, RZ, RZ, RZ ;  /* 0x000000ffff0c7224 */ /* 0x000fe200078e00ff */
[----:B------:R-:W-:Y:S01]  /*33ec0*/  MOV R15, 0xffffffff ;  /* 0xffffffff000f7802 */ /* 0x000fe20000000f00 */
[----:B------:R-:W-:Y:S01]  /*33ed0*/  IMAD.MOV.U32 R11, RZ, RZ, 0x1f ;  /* 0x0000001fff0b7424 */ /* 0x000fe200078e00ff */
[----:B---3--:R-:W-:-:S04]  /*33ee0*/  SHF.R.U32.HI R2, RZ, 0x5, R2 ;  /* 0x00000005ff027819 */ /* 0x008fc80000011602 */
[----:B------:R-:W-:-:S04]  /*33ef0*/  LOP3.LUT R2, R2, 0x3, RZ, 0xc0, !PT ;  /* 0x0000000302027812 */ /* 0x000fc800078ec0ff */
[----:B------:R-:W-:-:S07]  /*33f00*/  MOV R13, R2 ;  /* 0x00000002000d7202 */ /* 0x000fce0000000f00 */
[----:B012---:R-:W-:Y:S05]  /*33f10*/  WARPSYNC.COLLECTIVE R15, `(.L_x_3284) ;  /* 0x000000000f087348 */ /* 0x007fea0003c00000 */
[----:B------:R3:W4:Y:S02]  /*33f20*/  SHFL.IDX P6, R14, R13, R12, R11 ;  /* 0x0000000c0d0e7389 */ /* 0x00072400000c000b */
[----:B01234-:R-:W-:Y:S01]  /*33f30*/  ENDCOLLECTIVE ;  /* 0x000000000000791b */ /* 0x01ffe20003800000 */
.L_x_3284:
[----:B------:R-:W-:Y:S05]  /*33f40*/  BSYNC B0 ;  /* 0x0000000000007941 */ /* 0x000fea0003800000 */
.L_x_3283:
[----:B------:R-:W-:Y:S05]  /*33f50*/  BRA `(.L_x_3285) ;  /* 0xffffffa400f87947 */ /* 0x000fea000383ffff */
.L_x_3077:
[----:B------:R-:W-:Y:S01]  /*33f60*/  BSSY B0, `(.L_x_3286) ;  /* 0x0000006000007945 */ /* 0x000fe20003800000 */
[----:B------:R-:W-:-:S07]  /*33f70*/  IMAD.MOV.U32 R15, RZ, RZ, -0x1 ;  /* 0xffffffffff0f7424 */ /* 0x000fce00078e00ff */
[----:B012---:R-:W-:Y:S05]  /*33f80*/  WARPSYNC.COLLECTIVE R15, `(.L_x_3287) ;  /* 0x000000000f0c7348 */ /* 0x007fea0003c00000 */
[----:B------:R-:W-:Y:S02]  /*33f90*/  ELECT P6, UR62, PT ;  /* 0x00000000003e782f */ /* 0x000fe400038c0000 */
[----:B------:R-:W-:Y:S01]  /*33fa0*/  MOV R14, UR62 ;  /* 0x0000003e000e7c02 */ /* 0x000fe20008000f00 */
[----:B012---:R-:W-:Y:S10]  /*33fb0*/  ENDCOLLECTIVE ;  /* 0x000000000000791b */ /* 0x007ff40003800000 */
.L_x_3287:
[----:B------:R-:W-:Y:S05]  /*33fc0*/  BSYNC B0 ;  /* 0x0000000000007941 */ /* 0x000fea0003800000 */
.L_x_3286:
[----:B------:R-:W-:Y:S05]  /*33fd0*/  BRA `(.L_x_3288) ;  /* 0xffffffa400ec7947 */ /* 0x000fea000383ffff */
.L_x_3079:
[----:B-1----:R1:W3:Y:S02]  /*33fe0*/  SYNCS.PHASECHK.TRANS64.TRYWAIT P1, [R3+URZ+0x38840], R2 ;  /* 0x03884002030075a7 */ /* 0x0022e4000802017f */
[----:B---3--:R-:W-:Y:S05]  /*33ff0*/  @!P1 NANOSLEEP.SYNCS 0x989680 ;  /* 0x009896800000995d */ /* 0x008fea0003900000 */
[----:B------:R-:W3:Y:S02]  /*34000*/  @!P1 SYNCS.PHASECHK.TRANS64 P1, [R3+URZ+0x38840], R2 ;  /* 0x03884002030095a7 */ /* 0x000ee4000802007f */
[----:B---3--:R-:W-:Y:S05]  /*34010*/  @!P1 BRA `(.L_x_3079) ;  /* 0xfffffffc00f09947 */ /* 0x008fea000383ffff */
[----:B------:R-:W-:Y:S05]  /*34020*/  BRA `(.L_x_3289) ;  /* 0xffffffa8000c7947 */ /* 0x000fea000383ffff */
.L_x_3081:
[----:B---3--:R3:W4:Y:S02]  /*34030*/  SYNCS.PHASECHK.TRANS64.TRYWAIT P1, [R27+URZ+0x38840], R0 ;  /* 0x038840001b0075a7 */ /* 0x008724000802017f */
[----:B----4-:R-:W-:Y:S05]  /*34040*/  @!P1 NANOSLEEP.SYNCS 0x989680 ;  /* 0x009896800000995d */ /* 0x010fea0003900000 */
[----:B------:R-:W4:Y:S02]  /*34050*/  @!P1 SYNCS.PHASECHK.TRANS64 P1, [R27+URZ+0x38840], R0 ;  /* 0x038840001b0095a7 */ /* 0x000f24000802007f */
[----:B----4-:R-:W-:Y:S05]  /*34060*/  @!P1 BRA `(.L_x_3081) ;  /* 0xfffffffc00f09947 */ /* 0x010fea000383ffff */
[----:B------:R-:W-:Y:S05]  /*34070*/  BRA `(.L_x_3290) ;  /* 0xffffffa800187947 */ /* 0x000fea000383ffff */
.L_x_3083:
[----:B----4-:R4:W0:Y:S02]  /*34080*/  SYNCS.PHASECHK.TRANS64.TRYWAIT P1, [R3+URZ+0x38860], R2 ;  /* 0x03886002030075a7 */ /* 0x010824000802017f */
[----:B0-----:R-:W-:Y:S05]  /*34090*/  @!P1 NANOSLEEP.SYNCS 0x989680 ;  /* 0x009896800000995d */ /* 0x001fea0003900000 */
[----:B------:R-:W0:Y:S02]  /*340a0*/  @!P1 SYNCS.PHASECHK.TRANS64 P1, [R3+URZ+0x38860], R2 ;  /* 0x03886002030095a7 */ /* 0x000e24000802007f */
[----:B0-----:R-:W-:Y:S05]  /*340b0*/  @!P1 BRA `(.L_x_3083) ;  /* 0xfffffffc00f09947 */ /* 0x001fea000383ffff */
[----:B------:R-:W-:Y:S05]  /*340c0*/  BRA `(.L_x_3291) ;  /* 0xffffffa800147947 */ /* 0x000fea000383ffff */
.L_x_3292:
        /* <DEDUP_REMOVED lines=11> */
.L_x_15844:


//--------------------- .text._ZN7cutlass13device_kernelIN5flash11enable_sm90INS1_16FlashAttnFwdSm90INS1_25CollectiveMainloopFwdSm90ILi2EN4cute5tupleIJNS5_1CILi1EEES8_S8_EEENS6_IJNS7_ILi128EEENS7_ILi96EEENS7_ILi192EEEEEELi192ENS_6half_tEfNS_4arch4Sm90ELb0ELb0ELb0ELb0ELb1ELb0ELb0ELb1ELb1ELb1ELb0ELb0EEENS1_21CollectiveEpilogueFwdINS6_IJSA_SC_SB_EEES9_SE_SG_Li256ELb0ELb1ELb0ELb0EEENS1_29StaticPersistentTileSchedulerILb0EEEEEEEEEvNT_6ParamsE --------------------------
	.section	.text._ZN7cutlass13device_kernelIN5flash11enable_sm90INS1_16FlashAttnFwdSm90INS1_25CollectiveMainloopFwdSm90ILi2EN4cute5tupleIJNS5_1CILi1EEES8_S8_EEENS6_IJNS7_ILi128EEENS7_ILi96EEENS7_ILi192EEEEEELi192ENS_6half_tEfNS_4arch4Sm90ELb0ELb0ELb0ELb0ELb1ELb0ELb0ELb1ELb1ELb1ELb0ELb0EEENS1_21CollectiveEpilogueFwdINS6_IJSA_SC_SB_EEES9_SE_SG_Li256ELb0ELb1ELb0ELb0EEENS1_29StaticPersistentTileSchedulerILb0EEEEEEEEEvNT_6ParamsE,"ax",@progbits
	.align	128
.text._ZN7cutlass13device_kernelIN5flash11enable_sm90INS1_16FlashAttnFwdSm90INS1_25CollectiveMainloopFwdSm90ILi2EN4cute5tupleIJNS5_1CILi1EEES8_S8_EEENS6_IJNS7_ILi128EEENS7_ILi96EEENS7_ILi192EEEEEELi192ENS_6half_tEfNS_4arch4Sm90ELb0ELb0ELb0ELb0ELb1ELb0ELb0ELb1ELb1ELb1ELb0ELb0EEENS1_21CollectiveEpilogueFwdINS6_IJSA_SC_SB_EEES9_SE_SG_Li256ELb0ELb1ELb0ELb0EEENS1_29StaticPersistentTileSchedulerILb0EEEEEEEEEvNT_6ParamsE:
        .type           _ZN7cutlass13device_kernelIN5flash11enable_sm90INS1_16FlashAttnFwdSm90INS1_25CollectiveMainloopFwdSm90ILi2EN4cute5tupleIJNS5_1CILi1EEES8_S8_EEENS6_IJNS7_ILi128EEENS7_ILi96EEENS7_ILi192EEEEEELi192ENS_6half_tEfNS_4arch4Sm90ELb0ELb0ELb0ELb0ELb1ELb0ELb0ELb1ELb1ELb1ELb0ELb0EEENS1_21CollectiveEpilogueFwdINS6_IJSA_SC_SB_EEES9_SE_SG_Li256ELb0ELb1ELb0ELb0EEENS1_29StaticPersistentTileSchedulerILb0EEEEEEEEEvNT_6ParamsE,@function
        .size           _ZN7cutlass13device_kernelIN5flash11enable_sm90INS1_16FlashAttnFwdSm90INS1_25CollectiveMainloopFwdSm90ILi2EN4cute5tupleIJNS5_1CILi1EEES8_S8_EEENS6_IJNS7_ILi128EEENS7_ILi96EEENS7_ILi192EEEEEELi192ENS_6half_tEfNS_4arch4Sm90ELb0ELb0ELb0ELb0ELb1ELb0ELb0ELb1ELb1ELb1ELb0ELb0EEENS1_21CollectiveEpilogueFwdINS6_IJSA_SC_SB_EEES9_SE_SG_Li256ELb0ELb1ELb0ELb0EEENS1_29StaticPersistentTileSchedulerILb0EEEEEEEEEvNT_6ParamsE,(.L_x_15845 - _ZN7cutlass13device_kernelIN5flash11enable_sm90INS1_16FlashAttnFwdSm90INS1_25CollectiveMainloopFwdSm90ILi2EN4cute5tupleIJNS5_1CILi1EEES8_S8_EEENS6_IJNS7_ILi128EEENS7_ILi96EEENS7_ILi192EEEEEELi192ENS_6half_tEfNS_4arch4Sm90ELb0ELb0ELb0ELb0ELb1ELb0ELb0ELb1ELb1ELb1ELb0ELb0EEENS1_21CollectiveEpilogueFwdINS6_IJSA_SC_SB_EEES9_SE_SG_Li256ELb0ELb1ELb0ELb0EEENS1_29StaticPersistentTileSchedulerILb0EEEEEEEEEvNT_6ParamsE)
        .other          _ZN7cutlass13device_kernelIN5flash11enable_sm90INS1_16FlashAttnFwdSm90INS1_25CollectiveMainloopFwdSm90ILi2EN4cute5tupleIJNS5_1CILi1EEES8_S8_EEENS6_IJNS7_ILi128EEENS7_ILi96EEENS7_ILi192EEEEEELi192ENS_6half_tEfNS_4arch4Sm90ELb0ELb0ELb0ELb0ELb1ELb0ELb0ELb1ELb1ELb1ELb0ELb0EEENS1_21CollectiveEpilogueFwdINS6_IJSA_SC_SB_EEES9_SE_SG_Li256ELb0ELb1ELb0ELb0EEENS1_29StaticPersistentTileSchedulerILb0EEEEEEEEEvNT_6ParamsE,@"STO_CUDA_ENTRY STV_DEFAULT"
_ZN7cutlass13device_kernelIN5flash11enable_sm90INS1_16FlashAttnFwdSm90INS1_25CollectiveMainloopFwdSm90ILi2EN4cute5tupleIJNS5_1CILi1EEES8_S8_EEENS6_IJNS7_ILi128EEENS7_ILi96EEENS7_ILi192EEEEEELi192ENS_6half_tEfNS_4arch4Sm90ELb0ELb0ELb0ELb0ELb1ELb0ELb0ELb1ELb1ELb1ELb0ELb0EEENS1_21CollectiveEpilogueFwdINS6_IJSA_SC_SB_EEES9_SE_SG_Li256ELb0ELb1ELb0ELb0EEENS1_29StaticPersistentTileSchedulerILb0EEEEEEEEEvNT_6ParamsE:
        /* <DEDUP_REMOVED lines=45> */
.L_x_3293:
        /* <DEDUP_REMOVED lines=22> */
.L_x_3294:
        /* <DEDUP_REMOVED lines=18> */
.L_x_3295:
        /* <DEDUP_REMOVED lines=22> */
.L_x_3296:
        /* <DEDUP_REMOVED lines=23> */
.L_x_3297:
        /* <DEDUP_REMOVED lines=10> */
.L_x_3299:
        /* <DEDUP_REMOVED lines=12> */
[----:B------:R-:W-:Y:S01]  /*0980*/  IMAD.MOV.U32 R198, RZ, RZ, -0x2 ;  /* 0xfffffffeffc67424 */ /* 0x000fe200078e00ff */
[----:B------:R-:W-:Y:S02]  /*0990*/  UMOV UR38, URZ ;  /* 0x0000003f00267c82 */ /* 0x000fe40008000000 */
[----:B------:R-:W-:-:S04]  /*09a0*/  SHF.R.S32.HI R0, RZ, 0x1f, R19 ;  /* 0x0000001fff007819 */ /* 0x000fc80000011413 */
[CC--:B------:R-:W-:Y:S02]  /*09b0*/  LEA.HI R3, R0.reuse, R19.reuse, RZ, 0x7 ;  /* 0x0000001300037211 */ /* 0x0c0fe400078f38ff */
[CC--:B------:R-:W-:Y:S02]  /*09c0*/  LEA.HI R4, R0.reuse, R19.reuse, RZ, 0x5 ;  /* 0x0000001300047211 */ /* 0x0c0fe400078f28ff */
[----:B------:R-:W-:Y:S02]  /*09d0*/  LOP3.LUT R192, R3, 0xffffff80, RZ, 0xc0, !PT ;  /* 0xffffff8003c07812 */ /* 0x000fe400078ec0ff */
[CC--:B------:R-:W-:Y:S02]  /*09e0*/  LEA.HI R7, R0.reuse, R19.reuse, RZ, 0x2 ;  /* 0x0000001300077211 */ /* 0x0c0fe400078f10ff */
[----:B------:R-:W-:Y:S01]  /*09f0*/  LEA.HI R22, R0, R19, RZ, 0x3 ;  /* 0x0000001300167211 */ /* 0x000fe200078f18ff */
[----:B------:R-:W-:Y:S01]  /*0a00*/  IMAD.IADD R192, R19, 0x1, -R192 ;  /* 0x0000000113c07824 */ /* 0x000fe200078e0ac0 */
[----:B------:R-:W-:-:S02]  /*0a10*/  SHF.L.U32 R6, R4, 0x5, RZ ;  /* 0x0000000504067819 */ /* 0x000fc400000006ff */
[----:B------:R-:W-:Y:S02]  /*0a20*/  LOP3.LUT R10, R7, 0xfffffffc, RZ, 0xc0, !PT ;  /* 0xfffffffc070a7812 */ /* 0x000fe400078ec0ff */
[----:B------:R-:W-:Y:S02]  /*0a30*/  SHF.R.S32.HI R5, RZ, 0x1f, R192 ;  /* 0x0000001fff057819 */ /* 0x000fe400000114c0 */
[----:B------:R-:W-:Y:S01]  /*0a40*/  LOP3.LUT R9, R6, 0xfffffc00, RZ, 0xc0, !PT ;  /* 0xfffffc0006097812 */ /* 0x000fe200078ec0ff */
[----:B------:R-:W-:Y:S01]  /*0a50*/  IMAD.IADD R10, R19, 0x1, -R10 ;  /* 0x00000001130a7824 */ /* 0x000fe200078e0a0a */
[----:B------:R-:W-:Y:S02]  /*0a60*/  SHF.R.S32.HI R194, RZ, 0x7, R3 ;  /* 0x00000007ffc27819 */ /* 0x000fe40000011403 */
[----:B------:R-:W-:Y:S02]  /*0a70*/  LOP3.LUT R12, R22, 0xfffffff8, RZ, 0xc0, !PT ;  /* 0xfffffff8160c7812 */ /* 0x000fe400078ec0ff */
[----:B------:R-:W-:-:S02]  /*0a80*/  LEA.HI R3, R3, R194, RZ, 0x1 ;  /* 0x000000c203037211 */ /* 0x000fc400078f08ff */
[----:B------:R-:W-:Y:S02]  /*0a90*/  LEA.HI R6, R10, R10, RZ, 0x1 ;  /* 0x0000000a0a067211 */ /* 0x000fe400078f08ff */
[----:B------:R-:W-:Y:S02]  /*0aa0*/  LOP3.LUT R3, R3, 0x3fffffe, RZ, 0xc0, !PT ;  /* 0x03fffffe03037812 */ /* 0x000fe400078ec0ff */
[----:B------:R-:W-:-:S03]  /*0ab0*/  SHF.R.S32.HI R22, RZ, 0x3, R22 ;  /* 0x00000003ff167819 */ /* 0x000fc60000011416 */
[----:B------:R-:W-:Y:S01]  /*0ac0*/  IMAD.IADD R3, R194, 0x1, -R3 ;  /* 0x00000001c2037824 */ /* 0x000fe200078e0a03 */
[----:B--2---:R-:W-:Y:S02]  /*0ad0*/  R2UR UR4, R2 ;  /* 0x00000000020472ca */ /* 0x004fe400000e0000 */
[----:B------:R-:W-:Y:S02]  /*0ae0*/  LEA.HI R2, R0, R19, RZ, 0x4 ;  /* 0x0000001300027211 */ /* 0x000fe400078f20ff */
[----:B------:R-:W-:Y:S02]  /*0af0*/  LEA.HI R0, R5, R192, RZ, 0x2 ;  /* 0x000000c005007211 */ /* 0x000fe400078f10ff */
[----:B------:R-:W-:Y:S02]  /*0b00*/  LOP3.LUT R4, R2, 0x3fffff0, RZ, 0xc0, !PT ;  /* 0x03fffff002047812 */ /* 0x000fe400078ec0ff */
[--C-:B------:R-:W-:Y:S02]  /*0b10*/  SHF.R.S32.HI R8, RZ, 0x2, R0.reuse ;  /* 0x00000002ff087819 */ /* 0x100fe40000011400 */
[----:B------:R-:W-:Y:S01]  /*0b20*/  SHF.R.S32.HI R11, RZ, 0x1f, R0 ;  /* 0x0000001fff0b7819 */ /* 0x000fe20000011400 */
[C---:B------:R-:W-:Y:S01]  /*0b30*/  IMAD.IADD R4, R19.reuse, 0x1, -R4 ;  /* 0x0000000113047824 */ /* 0x040fe200078e0a04 */
[----:B------:R-:W-:Y:S01]  /*0b40*/  SHF.R.S32.HI R7, RZ, 0x4, R2 ;  /* 0x00000004ff077819 */ /* 0x000fe20000011402 */
[----:B------:R-:W-:Y:S01]  /*0b50*/  IMAD.IADD R19, R19, 0x1, -R12 ;  /* 0x0000000113137824 */ /* 0x000fe200078e0a0c */
[----:B------:R-:W-:Y:S01]  /*0b60*/  LEA.HI R11, R11, R8, RZ, 0x3 ;  /* 0x000000080b0b7211 */ /* 0x000fe200078f18ff */
[----:B------:R-:W-:Y:S01]  /*0b70*/  IMAD R9, R4, 0x40, R9 ;  /* 0x0000004004097824 */ /* 0x000fe200078e0209 */
[----:B------:R-:W-:Y:S01]  /*0b80*/  LEA.HI R4, R5, R192, RZ, 0x5 ;  /* 0x000000c005047211 */ /* 0x000fe200078f28ff */
[----:B------:R-:W-:Y:S01]  /*0b90*/  IMAD.SHL.U32 R16, R19, 0x8, RZ ;  /* 0x0000000813107824 */ /* 0x000fe200078e00ff */
[----:B------:R-:W-:Y:S01]  /*0ba0*/  LOP3.LUT R11, R11, 0xfffffff8, RZ, 0xc0, !PT ;  /* 0xfffffff80b0b7812 */ /* 0x000fe200078ec0ff */
[----:B------:R-:W-:Y:S01]  /*0bb0*/  ULOP3.LUT UR4, UR4, 0x1, URZ, 0xfc, !UPT ;  /* 0x0000000104047892 */ /* 0x000fe2000f8efc3f */
[----:B------:R-:W-:Y:S01]  /*0bc0*/  LEA.HI R2, R2, R7, RZ, 0x1 ;  /* 0x0000000702027211 */ /* 0x000fe200078f08ff */
[----:B------:R-:W-:Y:S01]  /*0bd0*/  VIADD R18, R16, 0x40 ;  /* 0x0000004010127836 */ /* 0x000fe20000000000 */
[----:B------:R-:W-:Y:S01]  /*0be0*/  SHF.R.S32.HI R4, RZ, 0x5, R4 ;  /* 0x00000005ff047819 */ /* 0x000fe20000011404 */
[----:B------:R-:W-:Y:S01]  /*0bf0*/  IMAD.IADD R11, R8, 0x1, -R11 ;  /* 0x00000001080b7824 */ /* 0x000fe200078e0a0b */
[----:B------:R-:W-:Y:S01]  /*0c00*/  LOP3.LUT R2, R2, 0x1ffffffe, RZ, 0xc0, !PT ;  /* 0x1ffffffe02027812 */ /* 0x000fe200078ec0ff */
[----:B------:R-:W-:Y:S01]  /*0c10*/  VIADD R17, R16, 0x80 ;  /* 0x0000008010117836 */ /* 0x000fe20000000000 */
[----:B------:R-:W-:Y:S01]  /*0c20*/  LOP3.LUT R5, R0, 0x7ffffffc, RZ, 0xc0, !PT ;  /* 0x7ffffffc00057812 */ /* 0x000fe200078ec0ff */
[----:B------:R-:W-:Y:S01]  /*0c30*/  IMAD R4, R4, 0x10, R11 ;  /* 0x0000001004047824 */ /* 0x000fe200078e020b */
[----:B------:R-:W-:Y:S01]  /*0c40*/  IADD3 R2, R7, -R2, RZ ;  /* 0x8000000207027210 */ /* 0x000fe20007ffe0ff */
[----:B------:R-:W-:Y:S01]  /*0c50*/  IMAD.U32 R199, RZ, RZ, UR4 ;  /* 0x00000004ffc77e24 */ /* 0x000fe2000f8e00ff */
[----:B------:R-:W-:Y:S01]  /*0c60*/  LOP3.LUT R7, R6, 0x1ffffffe, RZ, 0xc0, !PT ;  /* 0x1ffffffe06077812 */ /* 0x000fe200078ec0ff */
[----:B------:R-:W-:Y:S01]  /*0c70*/  IMAD.IADD R5, R192, 0x1, -R5 ;  /* 0x00000001c0057824 */ /* 0x000fe200078e0a05 */
[----:B------:R-:W-:Y:S01]  /*0c80*/  LEA R195, R3, R4, 0x6 ;  /* 0x0000000403c37211 */ /* 0x000fe200078e30ff */
[----:B------:R-:W-:Y:S01]  /*0c90*/  UMOV UR4, URZ ;  /* 0x0000003f00047c82 */ /* 0x000fe20008000000 */
[----:B------:R-:W-:Y:S01]  /*0ca0*/  IADD3 R196, R10, -R7, RZ ;  /* 0x800000070ac47210 */ /* 0x000fe20007ffe0ff */
[----:B------:R-:W-:Y:S01]  /*0cb0*/  IMAD R197, R2, 0x8, R9 ;  /* 0x0000000802c57824 */ /* 0x000fe200078e0209 */
[----:B------:R-:W-:Y:S01]  /*0cc0*/  SHF.R.S32.HI R201, RZ, 0x1f, R18 ;  /* 0x0000001fffc97819 */ /* 0x000fe20000011412 */
[----:B------:R-:W-:Y:S01]  /*0cd0*/  IMAD R198, R5, R198, 0x60 ;  /* 0x0000006005c67424 */ /* 0x000fe200078e02c6 */
[----:B------:R-:W-:Y:S01]  /*0ce0*/  MOV R23, UR4 ;  /* 0x0000000400177c02 */ /* 0x000fe20008000f00 */
[----:B------:R-:W-:Y:S01]  /*0cf0*/  IMAD R196, R196, 0x8, R195 ;  /* 0x00000008c4c47824 */ /* 0x000fe200078e02c3 */
[----:B------:R-:W-:-:S07]  /*0d00*/  SHF.R.S32.HI R200, RZ, 0x1f, R17 ;  /* 0x0000001fffc87819 */ /* 0x000fce0000011411 */
.L_x_3332:
[----:B0-----:R-:W0:Y:S01]  /*0d10*/  SHFL.IDX PT, R0, R194, RZ, 0x1f ;  /* 0x00001fffc2007589 */ /* 0x001e2200000e0000 */
[----:B-1----:R-:W1:Y:S01]  /*0d20*/  S2UR UR42, SR_CgaCtaId ;  /* 0x00000000002a79c3 */ /* 0x002e620000008800 */
[----:B------:R-:W-:Y:S01]  /*0d30*/  ULDC.64 UR6, c[0x0][0x418] ;  /* 0x0001060000067ab9 */ /* 0x000fe20000000a00 */
[----:B------:R-:W-:Y:S01]  /*0d40*/  ULDC UR4, c[0x0][0xc38] ;  /* 0x00030e0000047ab9 */ /* 0x000fe20000000800 */
[----:B------:R-:W-:Y:S02]  /*0d50*/  UISETP.NE.U32.AND UP0, UPT, UR6, URZ, UPT ;  /* 0x0000003f0600728c */ /* 0x000fe4000bf05070 */
        /* <DEDUP_REMOVED lines=28> */
[----:B------:R-:W-:Y:S02]  /*0f20*/  ULEA UR8, UR7, UR11, 0xd ;  /* 0x0000000b07087291 */ /* 0x000fe4000f8e683f */
[----:B------:R-:W-:Y:S02]  /*0f30*/  UIMAD.WIDE UR6, UR6, 0x2aaaaaab, URZ ;  /* 0x2aaaaaab060678a5 */ /* 0x000fe4000f8e023f */
[----:B------:R-:W-:Y:S02]  /*0f40*/  USHF.R.U32.HI UR8, URZ, 0x4, UR8 ;  /* 0x000000043f087899 */ /* 0x000fe40008011608 */
[----:B------:R-:W-:-:S02]  /*0f50*/  USHF.R.U32.HI UR41, URZ, 0x1f, UR7 ;  /* 0x0000001f3f297899 */ /* 0x000fc40008011607 */
[----:B------:R-:W-:Y:S02]  /*0f60*/  ULOP3.LUT UR44, UR8, 0x3fff, URZ, 0xc0, !UPT ;  /* 0x00003fff082c7892 */ /* 0x000fe4000f8ec03f */
[----:B------:R-:W-:Y:S01]  /*0f70*/  ULEA.HI.SX32 UR41, UR7, UR41, 0x1c ;  /* 0x0000002907297291 */ /* 0x000fe2000f8fe23f */
[----:B--234-:R-:W-:Y:S11]  /*0f80*/  @!P0 BRA `(.L_x_3300) ;  /* 0x0000000000408947 */ /* 0x01cff60003800000 */
        /* <DEDUP_REMOVED lines=16> */
.L_x_3300:
        /* <DEDUP_REMOVED lines=9> */
.L_x_3382:
[----:B------:R-:W-:Y:S05]  /*1120*/  @!P0 BRA `(.L_x_3302) ;  /* 0x0000000000048947 */ /* 0x000fea0003800000 */
[----:B------:R-:W-:Y:S01]  /*1130*/  BPT.TRAP 0x1 ;  /* 0x000000040000795c */ /* 0x000fe20000300000 */
.L_x_3302:
[----:B------:R-:W-:Y:S02]  /*1140*/  IMAD.U32 R2, RZ, RZ, UR38 ;  /* 0x00000026ff027e24 */ /* 0x000fe4000f8e00ff */
[----:B0-----:R-:W-:-:S03]  /*1150*/  IMAD.U32 R3, RZ, RZ, UR39 ;  /* 0x00000027ff037e24 */ /* 0x001fc6000f8e00ff */
[----:B------:R-:W-:Y:S02]  /*1160*/  LEA R2, R2, UR43, 0x3 ;  /* 0x0000002b02027c11 */ /* 0x000fe4000f8e18ff */
[----:B------:R-:W-:-:S04]  /*1170*/  SHF.L.U32 R3, R3, 0x1f, RZ ;  /* 0x0000001f03037819 */ /* 0x000fc800000006ff */
[----:B------:R0:W1:Y:S01]  /*1180*/  SYNCS.PHASECHK.TRANS64.TRYWAIT P1, [R2+URZ+0x30830], R3 ;  /* 0x03083003020075a7 */ /* 0x000062000802017f */
[----:B------:R-:W-:Y:S05]  /*1190*/  @!P0 BRA `(.L_x_3303) ;  /* 0x0000000000048947 */ /* 0x000fea0003800000 */
[----:B------:R-:W-:Y:S01]  /*11a0*/  BPT.TRAP 0x1 ;  /* 0x000000040000795c */ /* 0x000fe20000300000 */
.L_x_3303:
[----:B------:R-:W-:Y:S01]  /*11b0*/  MOV R119, RZ ;  /* 0x000000ff00777202 */ /* 0x000fe20000000f00 */
[----:B-1----:R-:W-:Y:S06]  /*11c0*/  @P1 BRA `(.L_x_3304) ;  /* 0x0000000000081947 */ /* 0x002fec0003800000 */
[----:B------:R-:W1:Y:S02]  /*11d0*/  SYNCS.PHASECHK.TRANS64.TRYWAIT P1, [R2+URZ+0x30830], R3 ;  /* 0x03083003020075a7 */ /* 0x000e64000802017f */
[----:B-1----:R-:W-:Y:S05]  /*11e0*/  @!P1 BRA `(.L_x_3305) ;  /* 0x000000a400609947 */ /* 0x002fea0003800000 */
.L_x_3304:
[----:B------:R-:W-:Y:S05]  /*11f0*/  WARPSYNC.ALL ;  /* 0x0000000000007948 */ /* 0x000fea0003800000 */
[----:B------:R-:W-:Y:S01]  /*1200*/  UIADD3 UR43, UR43, 0x1e400, URZ ;  /* 0x0001e4002b2b7890 */ /* 0x000fe2000fffe03f */
[----:B------:R-:W-:Y:S01]  /*1210*/  WARPGROUP.ARRIVE ;  /* 0x00000000000079c5 */ /* 0x000fe20000000000 */
[----:B------:R-:W-:Y:S02]  /*1220*/  ULOP3.LUT UR4, UR44, 0x10000, URZ, 0xfc, !UPT ;  /* 0x000100002c047892 */ /* 0x000fe4000f8efc3f */
[----:B------:R-:W-:Y:S01]  /*1230*/  USHF.R.U32.HI UR43, URZ, 0x4, UR43 ;  /* 0x000000043f2b7899 */ /* 0x000fe2000801162b */
[----:B------:R-:W-:Y:S01]  /*1240*/  UMOV UR13, 0x40000040 ;  /* 0x40000040000d7882 */ /* 0x000fe20000000000 */
[----:B------:R-:W-:-:S02]  /*1250*/  UMOV UR15, 0x40000040 ;  /* 0x40000040000f7882 */ /* 0x000fc40000000000 */
[----:B------:R-:W-:Y:S01]  /*1260*/  ULOP3.LUT UR10, UR43, 0x3fff, URZ, 0xc0, !UPT ;  /* 0x00003fff2b0a7892 */ /* 0x000fe2000f8ec03f */
[----:B------:R-:W-:Y:S01]  /*1270*/  IMAD.U32 R9, RZ, RZ, UR13 ;  /* 0x0000000dff097e24 */ /* 0x000fe2000f8e00ff */
[----:B------:R-:W-:Y:S01]  /*1280*/  UMOV UR12, UR4 ;  /* 0x00000004000c7c82 */ /* 0x000fe20008000000 */
[----:B------:R-:W-:Y:S01]  /*1290*/  UIADD3 UR6, UR4, 0x2, URZ ;  /* 0x0000000204067890 */ /* 0x000fe2000fffe03f */
[----:B------:R-:W-:Y:S01]  /*12a0*/  IMAD.U32 R8, RZ, RZ, UR12 ;  /* 0x0000000cff087e24 */ /* 0x000fe2000f8e00ff */
[----:B------:R-:W-:Y:S02]  /*12b0*/  ULOP3.LUT UR10, UR10, 0x10000, URZ, 0xfc, !UPT ;  /* 0x000100000a0a7892 */ /* 0x000fe4000f8efc3f */
[----:B------:R-:W-:Y:S02]  /*12c0*/  UIADD3 UR56, UR4, 0x4, URZ ;  /* 0x0000000404387890 */ /* 0x000fe4000fffe03f */
[----:B------:R-:W-:Y:S01]  /*12d0*/  UIMAD UR5, UR38, 0x900, UR10 ;  /* 0x00000900260578a4 */ /* 0x000fe2000f8e020a */
[----:B------:R-:W-:Y:S01]  /*12e0*/  UMOV UR57, 0x40000040 ;  /* 0x4000004000397882 */ /* 0x000fe20000000000 */
[----:B------:R-:W-:-:S02]  /*12f0*/  UMOV UR59, 0x40000040 ;  /* 0x40000040003b7882 */ /* 0x000fc40000000000 */
[----:B------:R-:W-:Y:S02]  /*1300*/  UIADD3 UR7, UR5, 0x2, URZ ;  /* 0x0000000205077890 */ /* 0x000fe4000fffe03f */
[----:B------:R-:W-:Y:S02]  /*1310*/  UIADD3 UR58, UR5, 0x4, URZ ;  /* 0x00000004053a7890 */ /* 0x000fe4000fffe03f */
[----:B------:R-:W-:Y:S01]  /*1320*/  UMOV UR14, UR5 ;  /* 0x00000005000e7c82 */ /* 0x000fe20008000000 */
[----:B------:R-:W-:Y:S01]  /*1330*/  UIADD3 UR52, UR4, 0x6, URZ ;  /* 0x0000000604347890 */ /* 0x000fe2000fffe03f */
[----:B------:R-:W-:Y:S01]  /*1340*/  HGMMA.64x96x16.F32 R24, gdesc[UR12], RZ, !UPT, gsb0 ;  /* 0x016000000c1879f0 */ /* 0x000fe2000c0008ff */
[----:B------:R-:W-:Y:S01]  /*1350*/  UMOV UR12, UR6 ;  /* 0x00000006000c7c82 */ /* 0x000fe20008000000 */
[----:B------:R-:W-:Y:S01]  /*1360*/  UMOV UR13, 0x40000040 ;  /* 0x40000040000d7882 */ /* 0x000fe20000000000 */
[----:B------:R-:W-:Y:S01]  /*1370*/  UMOV UR14, UR7 ;  /* 0x00000007000e7c82 */ /* 0x000fe20008000000 */
[----:B------:R-:W-:Y:S01]  /*1380*/  UMOV UR15, 0x40000040 ;  /* 0x40000040000f7882 */ /* 0x000fe20000000000 */
[----:B------:R-:W-:Y:S01]  /*1390*/  UIADD3 UR54, UR5, 0x6, URZ ;  /* 0x0000000605367890 */ /* 0x000fe2000fffe03f */
[----:B------:R-:W-:Y:S01]  /*13a0*/  IMAD.U32 R6, RZ, RZ, UR12 ;  /* 0x0000000cff067e24 */ /* 0x000fe2000f8e00ff */
[----:B------:R-:W-:Y:S01]  /*13b0*/  UMOV UR53, 0x40000040 ;  /* 0x4000004000357882 */ /* 0x000fe20000000000 */
[----:B------:R-:W-:Y:S01]  /*13c0*/  UMOV UR55, 0x40000040 ;  /* 0x4000004000377882 */ /* 0x000fe20000000000 */
[----:B------:R-:W-:Y:S01]  /*13d0*/  UIADD3 UR48, UR4, 0x400, URZ ;  /* 0x0000040004307890 */ /* 0x000fe2000fffe03f */
[----:B------:R-:W-:Y:S01]  /*13e0*/  MOV R7, UR13 ;  /* 0x0000000d00077c02 */ /* 0x000fe20008000f00 */
        /* <DEDUP_REMOVED lines=29> */
[----:B------:R-:W-:Y:S01]  /*15c0*/  HGMMA.64x96x16.F32 R24, gdesc[UR12], R24, gsb0 ;  /* 0x016000000c1879f0 */ /* 0x000fe20008000818 */
[----:B------:R-:W-:Y:S02]  /*15d0*/  UIADD3 UR12, UR4, 0x402, URZ ;  /* 0x00000402040c7890 */ /* 0x000fe4000fffe03f */
[----:B------:R-:W-:Y:S01]  /*15e0*/  UIADD3 UR14, UR5, 0x302, URZ ;  /* 0x00000302050e7890 */ /* 0x000fe2000fffe03f */
[----:B------:R-:W-:Y:S01]  /*15f0*/  UMOV UR13, 0x40000040 ;  /* 0x40000040000d7882 */ /* 0x000fe20000000000 */
[----:B------:R-:W-:Y:S01]  /*1600*/  UMOV UR15, 0x40000040 ;  /* 0x40000040000f7882 */ /* 0x000fe20000000000 */
[----:B------:R-:W-:Y:S02]  /*1610*/  WARPGROUP.DEPBAR.LE gsb0, 0x0 ;  /* 0x00008000000079c5 */ /* 0x000fe40000010000 */
[----:B------:R-:W-:-:S06]  /*1620*/  WARPGROUP.ARRIVE ;  /* 0x00000000000079c5 */ /* 0x000fcc0000000000 */
[----:B------:R-:W-:Y:S03]  /*1630*/  HGMMA.64x96x16.F32 R24, gdesc[UR56], R24, gsb0 ;  /* 0x01600000381879f0 */ /* 0x000fe60008000818 */
        /* <DEDUP_REMOVED lines=28> */
[----:B------:R-:W-:Y:S05]  /*1800*/  @!P0 BRA `(.L_x_3306) ;  /* 0x0000000000048947 */ /* 0x000fea0003800000 */
[----:B------:R-:W-:Y:S01]  /*1810*/  BPT.TRAP 0x1 ;  /* 0x000000040000795c */ /* 0x000fe20000300000 */
.L_x_3306:
[----:B------:R-:W-:Y:S01]  /*1820*/  VIADD R0, R198, UR40 ;  /* 0x00000028c6007c36 */ /* 0x000fe20008000000 */
[----:B------:R-:W-:Y:S01]  /*1830*/  ULDC UR4, c[0x0][0x988] ;  /* 0x0002620000047ab9 */ /* 0x000fe20000000800 */
[----:B01----:R-:W-:Y:S01]  /*1840*/  IMAD.U32 R3, RZ, RZ, UR41 ;  /* 0x00000029ff037e24 */ /* 0x003fe2000f8e00ff */
[----:B------:R-:W-:Y:S01]  /*1850*/  P2R R20, PR, RZ, 0x1 ;  /* 0x00000001ff147803 */ /* 0x000fe20000000000 */
[----:B------:R-:W-:Y:S01]  /*1860*/  UISETP.GE.AND UP0, UPT, UR40, 0x61, UPT ;  /* 0x000000612800788c */ /* 0x000fe2000bf06270 */
        /* <DEDUP_REMOVED lines=23> */
[C---:B------:R-:W-:Y:S01]  /*19e0*/  ISETP.GT.AND P2, PT, R0.reuse, 0x10, PT ;  /* 0x000000100000780c */ /* 0x040fe20003f44270 */
        /* <DEDUP_REMOVED lines=14> */
[----:B------:R-:W-:Y:S01]  /*1ad0*/  IMAD.MOV.U32 R74, RZ, RZ, R119 ;  /* 0x000000ffff4a7224 */ /* 0x000fe200078e0077 */
[----:B------:R-:W-:-:S02]  /*1ae0*/  FSEL R33, R33, -INF , P1 ;  /* 0xff80000021217808 */ /* 0x000fc40000800000 */
[----:B------:R-:W-:Y:S02]  /*1af0*/  FMNMX.FTZ R4, R21, R4, !PT ;  /* 0x0000000415047209 */ /* 0x000fe40007810000 */
[----:B------:R-:W-:Y:S02]  /*1b00*/  FSEL R27, R27, -INF , P5 ;  /* 0xff8000001b1b7808 */ /* 0x000fe40002800000 */
[----:B------:R-:W-:Y:S02]  /*1b10*/  ISETP.GT.AND P5, PT, R0, 0x19, PT ;  /* 0x000000190000780c */ /* 0x000fe40003fa4270 */
[----:B------:R-:W-:Y:S02]  /*1b20*/  FSEL R73, R36, -INF , P6 ;  /* 0xff80000024497808 */ /* 0x000fe40003000000 */
[----:B------:R-:W-:Y:S02]  /*1b30*/  FMNMX.FTZ R4, R33, R4, !PT ;  /* 0x0000000421047209 */ /* 0x000fe40007810000 */
[----:B------:R-:W-:-:S02]  /*1b40*/  FSEL R11, R30, -INF , P4 ;  /* 0xff8000001e0b7808 */ /* 0x000fc40002000000 */
[C---:B------:R-:W-:Y:S02]  /*1b50*/  ISETP.GT.AND P4, PT, R0.reuse, 0x20, PT ;  /* 0x000000200000780c */ /* 0x040fe40003f84270 */
[----:B------:R-:W-:Y:S02]  /*1b60*/  FSEL R75, R37, -INF , P5 ;  /* 0xff800000254b7808 */ /* 0x000fe40002800000 */
[----:B------:R-:W-:Y:S02]  /*1b70*/  FMNMX.FTZ R4, R73, R4, !PT ;  /* 0x0000000449047209 */ /* 0x000fe40007810000 */
[----:B------:R-:W-:Y:S02]  /*1b80*/  FSEL R31, R31, -INF , P3 ;  /* 0xff8000001f1f7808 */ /* 0x000fe40001800000 */
[----:B------:R-:W-:Y:S02]  /*1b90*/  ISETP.GT.AND P3, PT, R0, 0x21, PT ;  /* 0x000000210000780c */ /* 0x000fe40003f64270 */
[----:B------:R-:W-:-:S02]  /*1ba0*/  FSEL R77, R40, -INF , P4 ;  /* 0xff800000284d7808 */ /* 0x000fc40002000000 */
[----:B------:R-:W-:Y:S02]  /*1bb0*/  FMNMX.FTZ R4, R75, R4, !PT ;  /* 0x000000044b047209 */ /* 0x000fe40007810000 */
[----:B------:R-:W-:Y:S02]  /*1bc0*/  FSEL R15, R34, -INF , P2 ;  /* 0xff800000220f7808 */ /* 0x000fe40001000000 */
[----:B------:R-:W-:Y:S02]  /*1bd0*/  ISETP.GT.AND P2, PT, R0, 0x28, PT ;  /* 0x000000280000780c */ /* 0x000fe40003f44270 */
[----:B------:R-:W-:Y:S02]  /*1be0*/  FSEL R79, R41, -INF , P3 ;  /* 0xff800000294f7808 */ /* 0x000fe40001800000 */
[----:B------:R-:W-:Y:S02]  /*1bf0*/  FMNMX.FTZ R4, R77, R4, !PT ;  /* 0x000000044d047209 */ /* 0x000fe40007810000 */
[----:B------:R-:W-:-:S02]  /*1c00*/  FSEL R35, R35, -INF , P1 ;  /* 0xff80000023237808 */ /* 0x000fc40000800000 */
[----:B------:R-:W-:Y:S02]  /*1c10*/  ISETP.GT.AND P1, PT, R0, 0x29, PT ;  /* 0x000000290000780c */ /* 0x000fe40003f24270 */
        /* <DEDUP_REMOVED lines=18> */
[----:B------:R-:W-:Y:S01]  /*1d40*/  FSEL R45, R46, -INF , P2 ;  /* 0xff8000002e2d7808 */ /* 0x000fe20001000000 */
[----:B------:R-:W-:Y:S01]  /*1d50*/  IMAD.MOV.U32 R46, RZ, RZ, R119 ;  /* 0x000000ffff2e7224 */ /* 0x000fe200078e0077 */
[----:B------:R-:W-:Y:S02]  /*1d60*/  ISETP.GT.AND P2, PT, R0, 0x40, PT ;  /* 0x000000400000780c */ /* 0x000fe40003f44270 */
[----:B------:R-:W-:Y:S02]  /*1d70*/  FSEL R91, R53, -INF , P3 ;  /* 0xff800000355b7808 */ /* 0x000fe40001800000 */
[----:B------:R-:W-:Y:S02]  /*1d80*/  FMNMX.FTZ R4, R89, R4, !PT ;  /* 0x0000000459047209 */ /* 0x000fe40007810000 */
[----:B------:R-:W-:-:S02]  /*1d90*/  FSEL R47, R47, -INF , P1 ;  /* 0xff8000002f2f7808 */ /* 0x000fc40000800000 */
[----:B------:R-:W-:Y:S02]  /*1da0*/  ISETP.GT.AND P1, PT, R0, 0x41, PT ;  /* 0x000000410000780c */ /* 0x000fe40003f24270 */
[----:B------:R-:W-:Y:S02]  /*1db0*/  FSEL R93, R56, -INF , P2 ;  /* 0xff800000385d7808 */ /* 0x000fe40001000000 */
[----:B------:R-:W-:Y:S02]  /*1dc0*/  FMNMX.FTZ R4, R91, R4, !PT ;  /* 0x000000045b047209 */ /* 0x000fe40007810000 */
[----:B------:R-:W-:Y:S01]  /*1dd0*/  FSEL R49, R50, -INF , P6 ;  /* 0xff80000032317808 */ /* 0x000fe20003000000 */
[----:B------:R-:W-:Y:S01]  /*1de0*/  IMAD.MOV.U32 R50, RZ, RZ, R119 ;  /* 0x000000ffff327224 */ /* 0x000fe200078e0077 */
[----:B------:R-:W-:Y:S02]  /*1df0*/  ISETP.GT.AND P6, PT, R0, 0x48, PT ;  /* 0x000000480000780c */ /* 0x000fe40003fc4270 */
[----:B------:R-:W-:-:S02]  /*1e00*/  FSEL R95, R57, -INF , P1 ;  /* 0xff800000395f7808 */ /* 0x000fc40000800000 */
[----:B------:R-:W-:Y:S02]  /*1e10*/  FMNMX.FTZ R4, R93, R4, !PT ;  /* 0x000000045d047209 */ /* 0x000fe40007810000 */
[----:B------:R-:W-:Y:S02]  /*1e20*/  FSEL R51, R51, -INF , P5 ;  /* 0xff80000033337808 */ /* 0x000fe40002800000 */
[----:B------:R-:W-:Y:S02]  /*1e30*/  ISETP.GT.AND P5, PT, R0, 0x49, PT ;  /* 0x000000490000780c */ /* 0x000fe40003fa4270 */
[----:B------:R-:W-:Y:S02]  /*1e40*/  FSEL R97, R60, -INF , P6 ;  /* 0xff8000003c617808 */ /* 0x000fe40003000000 */
[----:B------:R-:W-:Y:S02]  /*1e50*/  FMNMX.FTZ R4, R95, R4, !PT ;  /* 0x000000045f047209 */ /* 0x000fe40007810000 */
[----:B------:R-:W-:Y:S01]  /*1e60*/  FSEL R53, R54, -INF , P4 ;  /* 0xff80000036357808 */ /* 0x000fe20002000000 */
[----:B------:R-:W-:Y:S01]  /*1e70*/  IMAD.MOV.U32 R54, RZ, RZ, R119 ;  /* 0x000000ffff367224 */ /* 0x000fe200078e0077 */
        /* <DEDUP_REMOVED lines=9> */
[C---:B------:R-:W-:Y:S02]  /*1f10*/  ISETP.GT.AND P2, PT, R0.reuse, 0x58, PT ;  /* 0x000000580000780c */ /* 0x040fe40003f44270 */
[----:B------:R-:W-:Y:S02]  /*1f20*/  FSEL R65, R65, -INF , P3 ;  /* 0xff80000041417808 */ /* 0x000fe40001800000 */
[----:B------:R-:W-:Y:S02]  /*1f30*/  FMNMX.FTZ R4, R99, R4, !PT ;  /* 0x0000000463047209 */ /* 0x000fe40007810000 */
[----:B------:R-:W-:Y:S02]  /*1f40*/  FSEL R59, R59, -INF , P1 ;  /* 0xff8000003b3b7808 */ /* 0x000fe40000800000 */
[----:B------:R-:W-:Y:S01]  /*1f50*/  ISETP.GT.AND P1, PT, R0, 0x59, PT ;  /* 0x000000590000780c */ /* 0x000fe20003f24270 */
[----:B------:R-:W-:Y:S01]  /*1f60*/  IMAD.U32 R0, RZ, RZ, UR4 ;  /* 0x00000004ff007e24 */ /* 0x000fe2000f8e00ff */
[----:B------:R-:W-:-:S02]  /*1f70*/  FSEL R101, R68, -INF , P2 ;  /* 0xff80000044657808 */ /* 0x000fc40001000000 */
[----:B------:R-:W-:Y:S02]  /*1f80*/  FMNMX.FTZ R4, R65, R4, !PT ;  /* 0x0000000441047209 */ /* 0x000fe40007810000 */
[----:B------:R-:W-:Y:S02]  /*1f90*/  FSEL R69, R69, -INF , P1 ;  /* 0xff80000045457808 */ /* 0x000fe40000800000 */
[----:B------:R-:W-:Y:S02]  /*1fa0*/  FMNMX.FTZ R4, R101, R4, !PT ;  /* 0x0000000465047209 */ /* 0x000fe40007810000 */
[----:B------:R-:W-:Y:S02]  /*1fb0*/  FSEL R63, R63, -INF , P5 ;  /* 0xff8000003f3f7808 */ /* 0x000fe40002800000 */
[----:B------:R-:W-:Y:S02]  /*1fc0*/  FMNMX.FTZ R12, R69, R4, !PT ;  /* 0x00000004450c7209 */ /* 0x000fe40007810000 */
[----:B------:R-:W-:-:S02]  /*1fd0*/  FSEL R67, R67, -INF , P3 ;  /* 0xff80000043437808 */ /* 0x000fc40001800000 */
[----:B------:R-:W-:Y:S01]  /*1fe0*/  FSEL R71, R71, -INF , P1 ;  /* 0xff80000047477808 */ /* 0x000fe20000800000 */
[----:B------:R-:W0:Y:S01]  /*1ff0*/  SHFL.BFLY PT, R103, R12, 0x2, 0x1f ;  /* 0x0c401f000c677f89 */ /* 0x000e2200000e0000 */
[----:B------:R-:W-:Y:S02]  /*2000*/  R2UR UR4, R2 ;  /* 0x00000000020472ca */ /* 0x000fe400000e0000 */
[-C--:B------:R-:W-:Y:S02]  /*2010*/  MOV R104, R119.reuse ;  /* 0x0000007700687202 */ /* 0x080fe40000000f00 */
[-C--:B------:R-:W-:Y:S02]  /*2020*/  MOV R100, R119.reuse ;  /* 0x0000007700647202 */ /* 0x080fe40000000f00 */
[-C--:B------:R-:W-:Y:S02]  /*2030*/  MOV R96, R119.reuse ;  /* 0x0000007700607202 */ /* 0x080fe40000000f00 */
[----:B------:R-:W-:-:S02]  /*2040*/  MOV R92, R119 ;  /* 0x00000077005c7202 */ /* 0x000fc40000000f00 */
[-C--:B------:R-:W-:Y:S02]  /*2050*/  MOV R88, R119.reuse ;  /* 0x0000007700587202 */ /* 0x080fe40000000f00 */
[-C--:B------:R-:W-:Y:S01]  /*2060*/  MOV R84, R119.reuse ;  /* 0x0000007700547202 */ /* 0x080fe20000000f00 */
[----:B------:R-:W-:Y:S01]  /*2070*/  UIADD3 UR4, UR4, 0x30840, URZ ;  /* 0x0003084004047890 */ /* 0x000fe2000fffe03f */
[-C--:B------:R-:W-:Y:S02]  /*2080*/  MOV R80, R119.reuse ;  /* 0x0000007700507202 */ /* 0x080fe40000000f00 */
[-C--:B------:R-:W-:Y:S01]  /*2090*/  MOV R76, R119.reuse ;  /* 0x00000077004c7202 */ /* 0x080fe20000000f00 */
[----:B------:R-:W-:Y:S01]  /*20a0*/  UPRMT UR4, UR42, 0x654, UR4 ;  /* 0x000006542a047896 */ /* 0x000fe20008000004 */
[-C--:B------:R-:W-:Y:S02]  /*20b0*/  MOV R72, R119.reuse ;  /* 0x0000007700487202 */ /* 0x080fe40000000f00 */
[----:B------:R-:W-:-:S02]  /*20c0*/  MOV R68, R119 ;  /* 0x0000007700447202 */ /* 0x000fc40000000f00 */
[----:B------:R-:W-:Y:S02]  /*20d0*/  MOV R64, R119 ;  /* 0x0000007700407202 */ /* 0x000fe40000000f00 */
[----:B0-----:R-:W-:Y:S02]  /*20e0*/  FMNMX.FTZ R103, R12, R103, !PT ;  /* 0x000000670c677209 */ /* 0x001fe40007810000 */
[----:B------:R-:W-:Y:S01]  /*20f0*/  SYNCS.ARRIVE.TRANS64.RED.A1T0 RZ, [UR4], RZ ;  /* 0x000000ffffff79a7 */ /* 0x000fe20008100404 */
[-C--:B------:R-:W-:Y:S02]  /*2100*/  MOV R60, R119.reuse ;  /* 0x00000077003c7202 */ /* 0x080fe40000000f00 */
[----:B------:R-:W0:Y:S01]  /*2110*/  SHFL.BFLY PT, R4, R103, 0x1, 0x1f ;  /* 0x0c201f0067047f89 */ /* 0x000e2200000e0000 */
[-C--:B------:R-:W-:Y:S02]  /*2120*/  MOV R56, R119.reuse ;  /* 0x0000007700387202 */ /* 0x080fe40000000f00 */
[----:B------:R-:W-:-:S02]  /*2130*/  MOV R52, R119 ;  /* 0x0000007700347202 */ /* 0x000fc40000000f00 */
[-C--:B------:R-:W-:Y:S02]  /*2140*/  MOV R48, R119.reuse ;  /* 0x0000007700307202 */ /* 0x080fe40000000f00 */
[----:B------:R-:W-:Y:S02]  /*2150*/  MOV R44, R119 ;  /* 0x00000077002c7202 */ /* 0x000fe40000000f00 */
[----:B0-----:R-:W-:-:S04]  /*2160*/  FMNMX.FTZ R4, R103, R4, !PT ;  /* 0x0000000467047209 */ /* 0x001fc80007810000 */
[C---:B------:R-:W-:Y:S01]  /*2170*/  FSETP.NEU.FTZ.AND P0, PT, R4.reuse, -INF , PT ;  /* 0xff8000000400780b */ /* 0x040fe20003f1d000 */
[----:B------:R-:W-:-:S05]  /*2180*/  FMUL.FTZ R10, R4, R0 ;  /* 0x00000000040a7220 */ /* 0x000fca0000410000 */
[----:B------:R-:W-:Y:S02]  /*2190*/  FSEL R14, R10, RZ, P0 ;  /* 0x000000ff0a0e7208 */ /* 0x000fe40000000000 */
[----:B------:R-:W-:Y:S02]  /*21a0*/  FMNMX.FTZ R10, R5, R27, !PT ;  /* 0x0000001b050a7209 */ /* 0x000fe40007810000 */
[----:B------:R-:W-:Y:S01]  /*21b0*/  ISETP.NE.AND P0, PT, R20, RZ, PT ;  /* 0x000000ff1400720c */ /* 0x000fe20003f05270 */
[--C-:B------:R-:W-:Y:S01]  /*21c0*/  FFMA.FTZ R13, R13, R0, -R14.reuse ;  /* 0x000000000d0d7223 */ /* 0x100fe2000001080e */
[----:B------:R-:W-:Y:S01]  /*21d0*/  FMNMX.FTZ R10, R11, R10, !PT ;  /* 0x0000000a0b0a7209 */ /* 0x000fe20007810000 */
[-CC-:B------:R-:W-:Y:S01]  /*21e0*/  FFMA.FTZ R21, R21, R0.reuse, -R14.reuse ;  /* 0x0000000015157223 */ /* 0x180fe2000001080e */
[--C-:B------:R-:W-:Y:S01]  /*21f0*/  FFMA.FTZ R25, R25, R0, -R14.reuse ;  /* 0x0000000019197223 */ /* 0x100fe2000001080e */
[----:B------:R0:W-:Y:S01]  /*2200*/  MUFU.EX2 R190, R13 ;  /* 0x0000000d00be7308 */ /* 0x0001e20000000800 */
[----:B------:R-:W-:Y:S01]  /*2210*/  FMNMX.FTZ R10, R31, R10, !PT ;  /* 0x0000000a1f0a7209 */ /* 0x000fe20007810000 */
[-CC-:B------:R-:W-:Y:S01]  /*2220*/  FFMA.FTZ R3, R3, R0.reuse, -R14.reuse ;  /* 0x0000000003037223 */ /* 0x180fe2000001080e */
[-CC-:B------:R-:W-:Y:S01]  /*2230*/  FFMA.FTZ R29, R29, R0.reuse, -R14.reuse ;  /* 0x000000001d1d7223 */ /* 0x180fe2000001080e */
[--C-:B------:R-:W-:Y:S01]  /*2240*/  FFMA.FTZ R33, R33, R0, -R14.reuse ;  /* 0x0000000021217223 */ /* 0x100fe2000001080e */
[----:B------:R-:W-:Y:S01]  /*2250*/  FMNMX.FTZ R10, R15, R10, !PT ;  /* 0x0000000a0f0a7209 */ /* 0x000fe20007810000 */
[-CC-:B------:R-:W-:Y:S01]  /*2260*/  FFMA.FTZ R73, R73, R0.reuse, -R14.reuse ;  /* 0x0000000049497223 */ /* 0x180fe2000001080e */
[--C-:B------:R-:W-:Y:S01]  /*2270*/  FFMA.FTZ R75, R75, R0, -R14.reuse ;  /* 0x000000004b4b7223 */ /* 0x100fe2000001080e */
[----:B------:R1:W-:Y:S01]  /*2280*/  MUFU.EX2 R184, R21 ;  /* 0x0000001500b87308 */ /* 0x0003e20000000800 */
[----:B------:R-:W-:Y:S01]  /*2290*/  FMNMX.FTZ R10, R35, R10, !PT ;  /* 0x0000000a230a7209 */ /* 0x000fe20007810000 */
[-CC-:B------:R-:W-:Y:S01]  /*22a0*/  FFMA.FTZ R77, R77, R0.reuse, -R14.reuse ;  /* 0x000000004d4d7223 */ /* 0x180fe2000001080e */
[----:B0-----:R-:W-:Y:S01]  /*22b0*/  FSEL R13, R62, -INF , P6 ;  /* 0xff8000003e0d7808 */ /* 0x001fe20003000000 */
[--C-:B------:R-:W-:Y:S01]  /*22c0*/  FFMA.FTZ R79, R79, R0, -R14.reuse ;  /* 0x000000004f4f7223 */ /* 0x100fe2000001080e */
[----:B------:R-:W-:Y:S01]  /*22d0*/  FMNMX.FTZ R10, R37, R10, !PT ;  /* 0x0000000a250a7209 */ /* 0x000fe20007810000 */
[-CC-:B------:R-:W-:Y:S01]  /*22e0*/  FFMA.FTZ R81, R81, R0.reuse, -R14.reuse ;  /* 0x0000000051517223 */ /* 0x180fe2000001080e */
[--C-:B------:R-:W-:Y:S01]  /*22f0*/  FFMA.FTZ R83, R83, R0, -R14.reuse ;  /* 0x0000000053537223 */ /* 0x100fe2000001080e */
[----:B------:R0:W-:Y:S01]  /*2300*/  MUFU.EX2 R103, R25 ;  /* 0x0000001900677308 */ /* 0x0001e20000000800 */
[----:B------:R-:W-:Y:S01]  /*2310*/  FMNMX.FTZ R10, R39, R10, !PT ;  /* 0x0000000a270a7209 */ /* 0x000fe20007810000 */
[-CC-:B------:R-:W-:Y:S01]  /*2320*/  FFMA.FTZ R85, R85, R0.reuse, -R14.reuse ;  /* 0x0000000055557223 */ /* 0x180fe2000001080e */
[----:B-1----:R-:W-:Y:S01]  /*2330*/  FSEL R21, R66, -INF , P4 ;  /* 0xff80000042157808 */ /* 0x002fe20002000000 */
[--C-:B------:R-:W-:Y:S01]  /*2340*/  FFMA.FTZ R87, R87, R0, -R14.reuse ;  /* 0x0000000057577223 */ /* 0x100fe2000001080e */
[----:B------:R-:W-:Y:S01]  /*2350*/  FMNMX.FTZ R10, R41, R10, !PT ;  /* 0x0000000a290a7209 */ /* 0x000fe20007810000 */
[-CC-:B------:R-:W-:Y:S01]  /*2360*/  FFMA.FTZ R89, R89, R0.reuse, -R14.reuse ;  /* 0x0000000059597223 */ /* 0x180fe2000001080e */
[--C-:B------:R-:W-:Y:S01]  /*2370*/  FFMA.FTZ R91, R91, R0, -R14.reuse ;  /* 0x000000005b5b7223 */ /* 0x100fe2000001080e */
[----:B------:R-:W1:Y:S01]  /*2380*/  MUFU.EX2 R188, R3 ;  /* 0x0000000300bc7308 */ /* 0x000e620000000800 */
[----:B------:R-:W-:Y:S01]  /*2390*/  FMNMX.FTZ R10, R43, R10, !PT ;  /* 0x0000000a2b0a7209 */ /* 0x000fe20007810000 */
[-CC-:B------:R-:W-:Y:S01]  /*23a0*/  FFMA.FTZ R93, R93, R0.reuse, -R14.reuse ;  /* 0x000000005d5d7223 */ /* 0x180fe2000001080e */
[----:B0-----:R-:W-:Y:S01]  /*23b0*/  FSEL R25, R70, -INF , P2 ;  /* 0xff80000046197808 */ /* 0x001fe20001000000 */
[--C-:B------:R-:W-:Y:S01]  /*23c0*/  FFMA.FTZ R95, R95, R0, -R14.reuse ;  /* 0x000000005f5f7223 */ /* 0x100fe2000001080e */
[----:B------:R-:W-:Y:S01]  /*23d0*/  FMNMX.FTZ R10, R45, R10, !PT ;  /* 0x0000000a2d0a7209 */ /* 0x000fe20007810000 */
[-CC-:B------:R-:W-:Y:S01]  /*23e0*/  FFMA.FTZ R97, R97, R0.reuse, -R14.reuse ;  /* 0x0000000061617223 */ /* 0x180fe2000001080e */
[--C-:B------:R-:W-:Y:S01]  /*23f0*/  FFMA.FTZ R61, R61, R0, -R14.reuse ;  /* 0x000000003d3d7223 */ /* 0x100fe2000001080e */
[----:B------:R-:W0:Y:S01]  /*2400*/  MUFU.EX2 R29, R29 ;  /* 0x0000001d001d7308 */ /* 0x000e220000000800 */
[----:B------:R-:W-:Y:S01]  /*2410*/  FMNMX.FTZ R10, R47, R10, !PT ;  /* 0x0000000a2f0a7209 */ /* 0x000fe20007810000 */
[-CC-:B------:R-:W-:Y:S01]  /*2420*/  FFMA.FTZ R99, R99, R0.reuse, -R14.reuse ;  /* 0x0000000063637223 */ /* 0x180fe2000001080e */
[-CC-:B------:R-:W-:Y:S01]  /*2430*/  FFMA.FTZ R65, R65, R0.reuse, -R14.reuse ;  /* 0x0000000041417223 */ /* 0x180fe2000001080e */
[--C-:B------:R-:W-:Y:S01]  /*2440*/  FFMA.FTZ R101, R101, R0, -R14.reuse ;  /* 0x0000000065657223 */ /* 0x100fe2000001080e */
[----:B------:R-:W-:Y:S01]  /*2450*/  FMNMX.FTZ R10, R49, R10, !PT ;  /* 0x0000000a310a7209 */ /* 0x000fe20007810000 */
[----:B------:R-:W-:Y:S01]  /*2460*/  FFMA.FTZ R14, R69, R0, -R14 ;  /* 0x00000000450e7223 */ /* 0x000fe2000001080e */
[--C-:B------:R-:W-:Y:S01]  /*2470*/  IMAD.MOV.U32 R70, RZ, RZ, R119.reuse ;  /* 0x000000ffff467224 */ /* 0x100fe200078e0077 */
[----:B------:R-:W-:Y:S01]  /*2480*/  MUFU.EX2 R33, R33 ;  /* 0x0000002100217308 */ /* 0x000fe20000000800 */
[----:B------:R-:W-:Y:S01]  /*2490*/  FMNMX.FTZ R10, R51, R10, !PT ;  /* 0x0000000a330a7209 */ /* 0x000fe20007810000 */
[----:B------:R-:W-:-:S02]  /*24a0*/  IMAD.MOV.U32 R69, RZ, RZ, R119 ;  /* 0x000000ffff457224 */ /* 0x000fc400078e0077 */
[--C-:B------:R-:W-:Y:S01]  /*24b0*/  IMAD.MOV.U32 R66, RZ, RZ, R119.reuse ;  /* 0x000000ffff427224 */ /* 0x100fe200078e0077 */
[----:B------:R-:W-:Y:S01]  /*24c0*/  FMNMX.FTZ R10, R53, R10, !PT ;  /* 0x0000000a350a7209 */ /* 0x000fe20007810000 */
[----:B------:R-:W-:Y:S02]  /*24d0*/  IMAD.MOV.U32 R62, RZ, RZ, R119 ;  /* 0x000000ffff3e7224 */ /* 0x000fe400078e0077 */
[----:B------:R-:W-:Y:S01]  /*24e0*/  MUFU.EX2 R73, R73 ;  /* 0x0000004900497308 */ /* 0x000fe20000000800 */
[----:B------:R-:W-:-:S04]  /*24f0*/  FMNMX.FTZ R10, R55, R10, !PT ;  /* 0x0000000a370a7209 */ /* 0x000fc80007810000 */
[----:B------:R-:W-:-:S03]  /*2500*/  FMNMX.FTZ R10, R57, R10, !PT ;  /* 0x0000000a390a7209 */ /* 0x000fc60007810000 */
[----:B------:R2:W-:Y:S01]  /*2510*/  MUFU.EX2 R186, R75 ;  /* 0x0000004b00ba7308 */ /* 0x0005e20000000800 */
[----:B------:R-:W-:-:S04]  /*2520*/  FMNMX.FTZ R10, R59, R10, !PT ;  /* 0x0000000a3b0a7209 */ /* 0x000fc80007810000 */
[----:B------:R-:W-:-:S03]  /*2530*/  FMNMX.FTZ R10, R13, R10, !PT ;  /* 0x0000000a0d0a7209 */ /* 0x000fc60007810000 */
[----:B------:R-:W-:Y:S01]  /*2540*/  MUFU.EX2 R77, R77 ;  /* 0x0000004d004d7308 */ /* 0x000fe20000000800 */
[----:B------:R-:W-:Y:S01]  /*2550*/  FMNMX.FTZ R10, R63, R10, !PT ;  /* 0x0000000a3f0a7209 */ /* 0x000fe20007810000 */
[----:B--2---:R-:W-:-:S03]  /*2560*/  IMAD.MOV.U32 R75, RZ, RZ, R119 ;  /* 0x000000ffff4b7224 */ /* 0x004fc600078e0077 */
[----:B------:R-:W-:-:S03]  /*2570*/  FMNMX.FTZ R10, R21, R10, !PT ;  /* 0x0000000a150a7209 */ /* 0x000fc60007810000 */
[----:B------:R2:W-:Y:S01]  /*2580*/  MUFU.EX2 R180, R79 ;  /* 0x0000004f00b47308 */ /* 0x0005e20000000800 */
[----:B------:R-:W-:-:S04]  /*2590*/  FMNMX.FTZ R10, R67, R10, !PT ;  /* 0x0000000a430a7209 */ /* 0x000fc80007810000 */
[----:B------:R-:W-:-:S03]  /*25a0*/  FMNMX.FTZ R10, R25, R10, !PT ;  /* 0x0000000a190a7209 */ /* 0x000fc60007810000 */
[----:B------:R-:W-:Y:S01]  /*25b0*/  MUFU.EX2 R81, R81 ;  /* 0x0000005100517308 */ /* 0x000fe20000000800 */
[----:B------:R-:W-:Y:S01]  /*25c0*/  FMNMX.FTZ R10, R71, R10, !PT ;  /* 0x0000000a470a7209 */ /* 0x000fe20007810000 */
[----:B--2---:R-:W-:-:S04]  /*25d0*/  IMAD.MOV.U32 R79, RZ, RZ, R119 ;  /* 0x000000ffff4f7224 */ /* 0x004fc800078e0077 */
[----:B------:R-:W2:Y:S02]  /*25e0*/  SHFL.BFLY PT, R3, R10, 0x2, 0x1f ;  /* 0x0c401f000a037f89 */ /* 0x000ea400000e0000 */
[----:B------:R3:W-:Y:S08]  /*25f0*/  MUFU.EX2 R182, R83 ;  /* 0x0000005300b67308 */ /* 0x0007f00000000800 */
[----:B------:R-:W-:Y:S01]  /*2600*/  MUFU.EX2 R85, R85 ;  /* 0x0000005500557308 */ /* 0x000fe20000000800 */
[----:B---3--:R-:W-:-:S07]  /*2610*/  IMAD.MOV.U32 R83, RZ, RZ, R119 ;  /* 0x000000ffff537224 */ /* 0x008fce00078e0077 */
[----:B------:R3:W-:Y:S01]  /*2620*/  MUFU.EX2 R176, R87 ;  /* 0x0000005700b07308 */ /* 0x0007e20000000800 */
[----:B--2---:R-:W-:-:S07]  /*2630*/  FMNMX.FTZ R12, R10, R3, !PT ;  /* 0x000000030a0c7209 */ /* 0x004fce0007810000 */
[----:B------:R-:W-:Y:S01]  /*2640*/  MUFU.EX2 R89, R89 ;  /* 0x0000005900597308 */ /* 0x000fe20000000800 */
[--C-:B---3--:R-:W-:Y:S01]  /*2650*/  IMAD.MOV.U32 R87, RZ, RZ, R119.reuse ;  /* 0x000000ffff577224 */ /* 0x108fe200078e0077 */
[----:B------:R-:W2:Y:S06]  /*2660*/  SHFL.BFLY PT, R3, R12, 0x1, 0x1f ;  /* 0x0c201f000c037f89 */ /* 0x000eac00000e0000 */
[----:B------:R3:W-:Y:S08]  /*2670*/  MUFU.EX2 R178, R91 ;  /* 0x0000005b00b27308 */ /* 0x0007f00000000800 */
[----:B------:R-:W-:Y:S01]  /*2680*/  MUFU.EX2 R93, R93 ;  /* 0x0000005d005d7308 */ /* 0x000fe20000000800 */
[----:B---3--:R-:W-:-:S07]  /*2690*/  IMAD.MOV.U32 R91, RZ, RZ, R119 ;  /* 0x000000ffff5b7224 */ /* 0x008fce00078e0077 */
[----:B------:R3:W-:Y:S01]  /*26a0*/  MUFU.EX2 R172, R95 ;  /* 0x0000005f00ac7308 */ /* 0x0007e20000000800 */
[----:B--2---:R-:W-:-:S04]  /*26b0*/  FMNMX.FTZ R3, R12, R3, !PT ;  /* 0x000000030c037209 */ /* 0x004fc80007810000 */
[C---:B------:R-:W-:Y:S01]  /*26c0*/  FSETP.NEU.FTZ.AND P1, PT, R3.reuse, -INF , PT ;  /* 0xff8000000300780b */ /* 0x040fe20003f3d000 */
[----:B------:R-:W-:Y:S02]  /*26d0*/  FMUL.FTZ R10, R3, R0 ;  /* 0x00000000030a7220 */ /* 0x000fe40000410000 */
[----:B------:R-:W-:Y:S01]  /*26e0*/  MUFU.EX2 R97, R97 ;  /* 0x0000006100617308 */ /* 0x000fe20000000800 */
[----:B---3--:R-:W-:Y:S02]  /*26f0*/  IMAD.MOV.U32 R95, RZ, RZ, R119 ;  /* 0x000000ffff5f7224 */ /* 0x008fe400078e0077 */
[----:B------:R-:W-:Y:S02]  /*2700*/  FSEL R10, R10, RZ, P1 ;  /* 0x000000ff0a0a7208 */ /* 0x000fe40000800000 */
[----:B------:R-:W-:-:S03]  /*2710*/  PLOP3.LUT P1, PT, PT, PT, UP0, 0x80, 0x0 ;  /* 0x000000000000781c */ /* 0x000fc60003f2f008 */
        /* <DEDUP_REMOVED lines=16> */
[----:B------:R1:W2:Y:S01]  /*2820*/  MUFU.EX2 R12, R27 ;  /* 0x0000001b000c7308 */ /* 0x0002a20000000800 */
[-CC-:B------:R-:W-:Y:S01]  /*2830*/  FFMA.FTZ R53, R53, R0.reuse, -R10.reuse ;  /* 0x0000000035357223 */ /* 0x180fe2000001080a */
[-CC-:B------:R-:W-:Y:S01]  /*2840*/  FFMA.FTZ R55, R55, R0.reuse, -R10.reuse ;  /* 0x0000000037377223 */ /* 0x180fe2000001080a */
[-CC-:B------:R-:W-:Y:S01]  /*2850*/  FFMA.FTZ R57, R57, R0.reuse, -R10.reuse ;  /* 0x0000000039397223 */ /* 0x180fe2000001080a */
[-CC-:B------:R-:W-:Y:S01]  /*2860*/  FFMA.FTZ R59, R59, R0.reuse, -R10.reuse ;  /* 0x000000003b3b7223 */ /* 0x180fe2000001080a */
[-CC-:B------:R-:W-:Y:S01]  /*2870*/  FFMA.FTZ R13, R13, R0.reuse, -R10.reuse ;  /* 0x000000000d0d7223 */ /* 0x180fe2000001080a */
[-CC-:B------:R-:W-:Y:S01]  /*2880*/  FFMA.FTZ R63, R63, R0.reuse, -R10.reuse ;  /* 0x000000003f3f7223 */ /* 0x180fe2000001080a */
[-CC-:B------:R-:W-:Y:S01]  /*2890*/  FFMA.FTZ R21, R21, R0.reuse, -R10.reuse ;  /* 0x0000000015157223 */ /* 0x180fe2000001080a */
[----:B------:R-:W3:Y:S01]  /*28a0*/  MUFU.EX2 R11, R11 ;  /* 0x0000000b000b7308 */ /* 0x000ee20000000800 */
[----:B-1----:R-:W-:Y:S01]  /*28b0*/  FADD.FTZ R27, R188, R103 ;  /* 0x00000067bc1b7221 */ /* 0x002fe20000010000 */
[-CC-:B------:R-:W-:Y:S01]  /*28c0*/  FFMA.FTZ R67, R67, R0.reuse, -R10.reuse ;  /* 0x0000000043437223 */ /* 0x180fe2000001080a */
[-CC-:B------:R-:W-:Y:S01]  /*28d0*/  FFMA.FTZ R25, R25, R0.reuse, -R10.reuse ;  /* 0x0000000019197223 */ /* 0x180fe2000001080a */
[----:B------:R-:W-:Y:S01]  /*28e0*/  FFMA.FTZ R71, R71, R0, -R10 ;  /* 0x0000000047477223 */ /* 0x000fe2000001080a */
[----:B------:R-:W-:Y:S01]  /*28f0*/  FADD.FTZ R34, R190, R27 ;  /* 0x0000001bbe227221 */ /* 0x000fe20000010000 */
[C---:B0-----:R-:W-:Y:S01]  /*2900*/  F2FP.F16.F32.PACK_AB R190, R29.reuse, R190 ;  /* 0x000000be1dbe723e */ /* 0x041fe200000000ff */
[----:B------:R-:W-:Y:S01]  /*2910*/  IMAD.MOV.U32 R61, RZ, RZ, R119 ;  /* 0x000000ffff3d7224 */ /* 0x000fe200078e0077 */
[----:B------:R0:W1:Y:S01]  /*2920*/  MUFU.EX2 R20, R31 ;  /* 0x0000001f00147308 */ /* 0x0000620000000800 */
[----:B------:R-:W-:Y:S01]  /*2930*/  FADD.FTZ R27, R29, R34 ;  /* 0x000000221d1b7221 */ /* 0x000fe20000010000 */
[----:B--2---:R-:W-:Y:S01]  /*2940*/  FADD.FTZ R34, R5, R12 ;  /* 0x0000000c05227221 */ /* 0x004fe20000010000 */
[----:B------:R-:W-:-:S02]  /*2950*/  F2FP.F16.F32.PACK_AB R189, R12, R5 ;  /* 0x000000050cbd723e */ /* 0x000fc400000000ff */
[----:B------:R-:W-:Y:S01]  /*2960*/  FADD.FTZ R36, R184, R27 ;  /* 0x0000001bb8247221 */ /* 0x000fe20000010000 */
[----:B------:R-:W-:Y:S01]  /*2970*/  F2FP.F16.F32.PACK_AB R188, R103, R188 ;  /* 0x000000bc67bc723e */ /* 0x000fe200000000ff */
[--C-:B------:R-:W-:Y:S01]  /*2980*/  IMAD.MOV.U32 R103, RZ, RZ, R119.reuse ;  /* 0x000000ffff677224 */ /* 0x100fe200078e0077 */
[----:B------:R-:W2:Y:S01]  /*2990*/  MUFU.EX2 R15, R15 ;  /* 0x0000000f000f7308 */ /* 0x000ea20000000800 */
[----:B------:R-:W-:Y:S01]  /*29a0*/  FADD.FTZ R36, R33, R36 ;  /* 0x0000002421247221 */ /* 0x000fe20000010000 */
[----:B---3--:R-:W-:Y:S01]  /*29b0*/  FADD.FTZ R27, R11, R34 ;  /* 0x000000220b1b7221 */ /* 0x008fe20000010000 */
[----:B------:R-:W-:Y:S01]  /*29c0*/  F2FP.F16.F32.PACK_AB R184, R33, R184 ;  /* 0x000000b821b8723e */ /* 0x000fe200000000ff */
[----:B------:R-:W-:Y:S02]  /*29d0*/  IMAD.MOV.U32 R33, RZ, RZ, R119 ;  /* 0x000000ffff217224 */ /* 0x000fe400078e0077 */
[----:B0-----:R-:W-:Y:S02]  /*29e0*/  FADD.FTZ R31, R73, R36 ;  /* 0x00000024491f7221 */ /* 0x001fe40000010000 */
[----:B------:R0:W3:Y:S01]  /*29f0*/  MUFU.EX2 R24, R35 ;  /* 0x0000002300187308 */ /* 0x0000e20000000800 */
[----:B-1----:R-:W-:Y:S01]  /*2a00*/  FADD.FTZ R36, R20, R27 ;  /* 0x0000001b14247221 */ /* 0x002fe20000010000 */
[C---:B------:R-:W-:Y:S01]  /*2a10*/  FADD.FTZ R38, R186.reuse, R31 ;  /* 0x0000001fba267221 */ /* 0x040fe20000010000 */
[----:B------:R-:W-:Y:S01]  /*2a20*/  F2FP.F16.F32.PACK_AB R186, R186, R73 ;  /* 0x00000049baba723e */ /* 0x000fe200000000ff */
[----:B------:R-:W-:Y:S01]  /*2a30*/  IMAD.MOV.U32 R73, RZ, RZ, R119 ;  /* 0x000000ffff497224 */ /* 0x000fe200078e0077 */
[----:B------:R-:W-:Y:S01]  /*2a40*/  F2FP.F16.F32.PACK_AB R191, R20, R11 ;  /* 0x0000000b14bf723e */ /* 0x000fe200000000ff */
[----:B------:R-:W-:Y:S01]  /*2a50*/  FADD.FTZ R31, R77, R38 ;  /* 0x000000264d1f7221 */ /* 0x000fe20000010000 */
[----:B------:R-:W-:Y:S01]  /*2a60*/  IMAD.MOV.U32 R11, RZ, RZ, 0x3f800000 ;  /* 0x3f800000ff0b7424 */ /* 0x000fe200078e00ff */
[----:B------:R-:W1:Y:S01]  /*2a70*/  MUFU.EX2 R37, R37 ;  /* 0x0000002500257308 */ /* 0x000e620000000800 */
[----:B--2---:R-:W-:Y:S01]  /*2a80*/  FADD.FTZ R27, R15, R36 ;  /* 0x000000240f1b7221 */ /* 0x004fe20000010000 */
[C---:B------:R-:W-:Y:S01]  /*2a90*/  FADD.FTZ R38, R180.reuse, R31 ;  /* 0x0000001fb4267221 */ /* 0x040fe20000010000 */
[----:B------:R-:W-:Y:S01]  /*2aa0*/  F2FP.F16.F32.PACK_AB R180, R180, R77 ;  /* 0x0000004db4b4723e */ /* 0x000fe200000000ff */
[----:B------:R-:W-:-:S02]  /*2ab0*/  IMAD.MOV.U32 R77, RZ, RZ, R119 ;  /* 0x000000ffff4d7224 */ /* 0x000fc400078e0077 */
[----:B------:R-:W-:Y:S01]  /*2ac0*/  FADD.FTZ R31, R81, R38 ;  /* 0x00000026511f7221 */ /* 0x000fe20000010000 */
[----:B0-----:R-:W-:Y:S01]  /*2ad0*/  IMAD.MOV.U32 R35, RZ, RZ, R119 ;  /* 0x000000ffff237224 */ /* 0x001fe200078e0077 */
[----:B------:R0:W2:Y:S01]  /*2ae0*/  MUFU.EX2 R26, R39 ;  /* 0x00000027001a7308 */ /* 0x0000a20000000800 */
[----:B---3--:R-:W-:Y:S01]  /*2af0*/  FADD.FTZ R36, R24, R27 ;  /* 0x0000001b18247221 */ /* 0x008fe20000010000 */
[C---:B------:R-:W-:Y:S01]  /*2b00*/  FADD.FTZ R40, R182.reuse, R31 ;  /* 0x0000001fb6287221 */ /* 0x040fe20000010000 */
[----:B------:R-:W-:Y:S01]  /*2b10*/  F2FP.F16.F32.PACK_AB R182, R182, R81 ;  /* 0x00000051b6b6723e */ /* 0x000fe200000000ff */
[--C-:B------:R-:W-:Y:S01]  /*2b20*/  IMAD.MOV.U32 R81, RZ, RZ, R119.reuse ;  /* 0x000000ffff517224 */ /* 0x100fe200078e0077 */
[----:B------:R-:W-:Y:S01]  /*2b30*/  F2FP.F16.F32.PACK_AB R185, R24, R15 ;  /* 0x0000000f18b9723e */ /* 0x000fe200000000ff */
[----:B------:R-:W-:Y:S01]  /*2b40*/  FADD.FTZ R31, R85, R40 ;  /* 0x00000028551f7221 */ /* 0x000fe20000010000 */
[----:B------:R-:W-:Y:S01]  /*2b50*/  MOV R24, R119 ;  /* 0x0000007700187202 */ /* 0x000fe20000000f00 */
[----:B------:R-:W3:Y:S01]  /*2b60*/  MUFU.EX2 R41, R41 ;  /* 0x0000002900297308 */ /* 0x000ee20000000800 */
[----:B-1----:R-:W-:Y:S01]  /*2b70*/  FADD.FTZ R27, R37, R36 ;  /* 0x00000024251b7221 */ /* 0x002fe20000010000 */
[----:B0-----:R-:W-:-:S06]  /*2b80*/  IMAD.MOV.U32 R39, RZ, RZ, R119 ;  /* 0x000000ffff277224 */ /* 0x001fcc00078e0077 */
[----:B------:R0:W1:Y:S01]  /*2b90*/  MUFU.EX2 R28, R43 ;  /* 0x0000002b001c7308 */ /* 0x0000620000000800 */
[C---:B--2---:R-:W-:Y:S01]  /*2ba0*/  FADD.FTZ R38, R26.reuse, R27 ;  /* 0x0000001b1a267221 */ /* 0x044fe20000010000 */
[----:B------:R-:W-:Y:S01]  /*2bb0*/  F2FP.F16.F32.PACK_AB R187, R26, R37 ;  /* 0x000000251abb723e */ /* 0x000fe200000000ff */
[--C-:B------:R-:W-:Y:S02]  /*2bc0*/  IMAD.MOV.U32 R37, RZ, RZ, R119.reuse ;  /* 0x000000ffff257224 */ /* 0x100fe400078e0077 */
[----:B------:R-:W-:-:S03]  /*2bd0*/  IMAD.MOV.U32 R26, RZ, RZ, R119 ;  /* 0x000000ffff1a7224 */ /* 0x000fc600078e0077 */
[----:B------:R-:W2:Y:S01]  /*2be0*/  MUFU.EX2 R45, R45 ;  /* 0x0000002d002d7308 */ /* 0x000ea20000000800 */
[----:B---3--:R-:W-:Y:S01]  /*2bf0*/  FADD.FTZ R27, R41, R38 ;  /* 0x00000026291b7221 */ /* 0x008fe20000010000 */
[C---:B------:R-:W-:Y:S01]  /*2c00*/  FADD.FTZ R38, R176.reuse, R31 ;  /* 0x0000001fb0267221 */ /* 0x040fe20000010000 */
[----:B------:R-:W-:Y:S01]  /*2c10*/  F2FP.F16.F32.PACK_AB R176, R176, R85 ;  /* 0x00000055b0b0723e */ /* 0x000fe200000000ff */
[--C-:B------:R-:W-:Y:S02]  /*2c20*/  IMAD.MOV.U32 R85, RZ, RZ, R119.reuse ;  /* 0x000000ffff557224 */ /* 0x100fe400078e0077 */
[----:B------:R-:W-:Y:S01]  /*2c30*/  FADD.FTZ R31, R89, R38 ;  /* 0x00000026591f7221 */ /* 0x000fe20000010000 */
[----:B0-----:R-:W-:Y:S01]  /*2c40*/  IMAD.MOV.U32 R43, RZ, RZ, R119 ;  /* 0x000000ffff2b7224 */ /* 0x001fe200078e0077 */
[----:B------:R0:W3:Y:S01]  /*2c50*/  MUFU.EX2 R30, R47 ;  /* 0x0000002f001e7308 */ /* 0x0000e20000000800 */
[----:B-1----:R-:W-:Y:S01]  /*2c60*/  FADD.FTZ R2, R28, R27 ;  /* 0x0000001b1c027221 */ /* 0x002fe20000010000 */
[C---:B------:R-:W-:Y:S01]  /*2c70*/  FADD.FTZ R40, R178.reuse, R31 ;  /* 0x0000001fb2287221 */ /* 0x040fe20000010000 */
[----:B------:R-:W-:Y:S01]  /*2c80*/  F2FP.F16.F32.PACK_AB R178, R178, R89 ;  /* 0x00000059b2b2723e */ /* 0x000fe200000000ff */
[--C-:B------:R-:W-:Y:S01]  /*2c90*/  IMAD.MOV.U32 R89, RZ, RZ, R119.reuse ;  /* 0x000000ffff597224 */ /* 0x100fe200078e0077 */
[----:B------:R-:W-:Y:S01]  /*2ca0*/  F2FP.F16.F32.PACK_AB R181, R28, R41 ;  /* 0x000000291cb5723e */ /* 0x000fe200000000ff */
[----:B------:R-:W-:Y:S01]  /*2cb0*/  FADD.FTZ R31, R93, R40 ;  /* 0x000000285d1f7221 */ /* 0x000fe20000010000 */
[--C-:B------:R-:W-:Y:S01]  /*2cc0*/  IMAD.MOV.U32 R41, RZ, RZ, R119.reuse ;  /* 0x000000ffff297224 */ /* 0x100fe200078e0077 */
[----:B------:R-:W1:Y:S01]  /*2cd0*/  MUFU.EX2 R49, R49 ;  /* 0x0000003100317308 */ /* 0x000e620000000800 */
[----:B--2---:R-:W-:Y:S01]  /*2ce0*/  FADD.FTZ R27, R45, R2 ;  /* 0x000000022d1b7221 */ /* 0x004fe20000010000 */
[----:B0-----:R-:W-:Y:S01]  /*2cf0*/  IMAD.MOV.U32 R47, RZ, RZ, R119 ;  /* 0x000000ffff2f7224 */ /* 0x001fe200078e0077 */
[----:B------:R-:W-:-:S05]  /*2d00*/  MOV R28, R119 ;  /* 0x00000077001c7202 */ /* 0x000fca0000000f00 */
[----:B------:R0:W2:Y:S01]  /*2d10*/  MUFU.EX2 R32, R51 ;  /* 0x0000003300207308 */ /* 0x0000a20000000800 */
[C---:B---3--:R-:W-:Y:S01]  /*2d20*/  FADD.FTZ R38, R30.reuse, R27 ;  /* 0x0000001b1e267221 */ /* 0x048fe20000010000 */
[----:B------:R-:W-:Y:S01]  /*2d30*/  F2FP.F16.F32.PACK_AB R183, R30, R45 ;  /* 0x0000002d1eb7723e */ /* 0x000fe200000000ff */
[--C-:B------:R-:W-:Y:S02]  /*2d40*/  IMAD.MOV.U32 R45, RZ, RZ, R119.reuse ;  /* 0x000000ffff2d7224 */ /* 0x100fe400078e0077 */
[----:B------:R-:W-:-:S03]  /*2d50*/  IMAD.MOV.U32 R30, RZ, RZ, R119 ;  /* 0x000000ffff1e7224 */ /* 0x000fc600078e0077 */
[----:B------:R-:W3:Y:S01]  /*2d60*/  MUFU.EX2 R53, R53 ;  /* 0x0000003500357308 */ /* 0x000ee20000000800 */
[----:B-1----:R-:W-:Y:S01]  /*2d70*/  FADD.FTZ R27, R49, R38 ;  /* 0x00000026311b7221 */ /* 0x002fe20000010000 */
[C---:B------:R-:W-:Y:S01]  /*2d80*/  FADD.FTZ R38, R172.reuse, R31 ;  /* 0x0000001fac267221 */ /* 0x040fe20000010000 */
[----:B------:R-:W-:Y:S01]  /*2d90*/  F2FP.F16.F32.PACK_AB R172, R172, R93 ;  /* 0x0000005dacac723e */ /* 0x000fe200000000ff */
[--C-:B------:R-:W-:Y:S02]  /*2da0*/  IMAD.MOV.U32 R93, RZ, RZ, R119.reuse ;  /* 0x000000ffff5d7224 */ /* 0x100fe400078e0077 */
[----:B------:R-:W-:Y:S01]  /*2db0*/  FADD.FTZ R29, R97, R38 ;  /* 0x00000026611d7221 */ /* 0x000fe20000010000 */
[----:B0-----:R-:W-:Y:S01]  /*2dc0*/  IMAD.MOV.U32 R51, RZ, RZ, R119 ;  /* 0x000000ffff337224 */ /* 0x001fe200078e0077 */
[----:B------:R0:W1:Y:S01]  /*2dd0*/  MUFU.EX2 R34, R55 ;  /* 0x0000003700227308 */ /* 0x0000620000000800 */
[----:B--2---:R-:W-:Y:S01]  /*2de0*/  FADD.FTZ R10, R32, R27 ;  /* 0x0000001b200a7221 */ /* 0x004fe20000010000 */
[C---:B------:R-:W-:Y:S01]  /*2df0*/  FADD.FTZ R40, R174.reuse, R29 ;  /* 0x0000001dae287221 */ /* 0x040fe20000010000 */
[----:B------:R-:W-:Y:S01]  /*2e00*/  F2FP.F16.F32.PACK_AB R174, R174, R97 ;  /* 0x00000061aeae723e */ /* 0x000fe200000000ff */
[--C-:B------:R-:W-:Y:S01]  /*2e10*/  IMAD.MOV.U32 R97, RZ, RZ, R119.reuse ;  /* 0x000000ffff617224 */ /* 0x100fe200078e0077 */
[----:B------:R-:W-:Y:S01]  /*2e20*/  F2FP.F16.F32.PACK_AB R177, R32, R49 ;  /* 0x0000003120b1723e */ /* 0x000fe200000000ff */
[--C-:B------:R-:W-:Y:S01]  /*2e30*/  IMAD.MOV.U32 R49, RZ, RZ, R119.reuse ;  /* 0x000000ffff317224 */ /* 0x100fe200078e0077 */
[----:B------:R-:W-:Y:S01]  /*2e40*/  MOV R32, R119 ;  /* 0x0000007700207202 */ /* 0x000fe20000000f00 */
[----:B------:R-:W2:Y:S01]  /*2e50*/  MUFU.EX2 R57, R57 ;  /* 0x0000003900397308 */ /* 0x000ea20000000800 */
[----:B---3--:R-:W-:Y:S01]  /*2e60*/  FADD.FTZ R27, R53, R10 ;  /* 0x0000000a351b7221 */ /* 0x008fe20000010000 */
[----:B0-----:R-:W-:-:S02]  /*2e70*/  IMAD.MOV.U32 R55, RZ, RZ, R119 ;  /* 0x000000ffff377224 */ /* 0x001fc400078e0077 */
[----:B------:R-:W-:-:S04]  /*2e80*/  IMAD.MOV.U32 R31, RZ, RZ, R119 ;  /* 0x000000ffff1f7224 */ /* 0x000fc800078e0077 */
[----:B------:R-:W0:Y:S01]  /*2e90*/  MUFU.EX2 R99, R99 ;  /* 0x0000006300637308 */ /* 0x000e220000000800 */
[C---:B-1----:R-:W-:Y:S01]  /*2ea0*/  FADD.FTZ R10, R34.reuse, R27 ;  /* 0x0000001b220a7221 */ /* 0x042fe20000010000 */
[----:B------:R-:W-:Y:S01]  /*2eb0*/  F2FP.F16.F32.PACK_AB R179, R34, R53 ;  /* 0x0000003522b3723e */ /* 0x000fe200000000ff */
[--C-:B------:R-:W-:Y:S02]  /*2ec0*/  IMAD.MOV.U32 R53, RZ, RZ, R119.reuse ;  /* 0x000000ffff357224 */ /* 0x100fe400078e0077 */
[----:B------:R-:W-:-:S03]  /*2ed0*/  IMAD.MOV.U32 R34, RZ, RZ, R119 ;  /* 0x000000ffff227224 */ /* 0x000fc600078e0077 */
[----:B------:R1:W3:Y:S01]  /*2ee0*/  MUFU.EX2 R36, R59 ;  /* 0x0000003b00247308 */ /* 0x0002e20000000800 */
[----:B--2---:R-:W-:-:S07]  /*2ef0*/  FADD.FTZ R27, R57, R10 ;  /* 0x0000000a391b7221 */ /* 0x004fce0000010000 */
[----:B------:R2:W4:Y:S01]  /*2f00*/  MUFU.EX2 R168, R65 ;  /* 0x0000004100a87308 */ /* 0x0005220000000800 */
[----:B0-----:R-:W-:Y:S01]  /*2f10*/  FADD.FTZ R29, R99, R40 ;  /* 0x00000028631d7221 */ /* 0x001fe20000010000 */
[----:B-1----:R-:W-:-:S06]  /*2f20*/  IMAD.MOV.U32 R59, RZ, RZ, R119 ;  /* 0x000000ffff3b7224 */ /* 0x002fcc00078e0077 */
[----:B------:R-:W0:Y:S01]  /*2f30*/  MUFU.EX2 R13, R13 ;  /* 0x0000000d000d7308 */ /* 0x000e220000000800 */
[C---:B---3--:R-:W-:Y:S01]  /*2f40*/  FADD.FTZ R10, R36.reuse, R27 ;  /* 0x0000001b240a7221 */ /* 0x048fe20000010000 */
[----:B------:R-:W-:Y:S01]  /*2f50*/  F2FP.F16.F32.PACK_AB R173, R36, R57 ;  /* 0x0000003924ad723e */ /* 0x000fe200000000ff */
[--C-:B--2---:R-:W-:Y:S01]  /*2f60*/  IMAD.MOV.U32 R65, RZ, RZ, R119.reuse ;  /* 0x000000ffff417224 */ /* 0x104fe200078e0077 */
[----:B------:R-:W-:Y:S01]  /*2f70*/  MOV R36, R119 ;  /* 0x0000007700247202 */ /* 0x000fe20000000f00 */
[----:B------:R-:W-:-:S03]  /*2f80*/  IMAD.MOV.U32 R57, RZ, RZ, R119 ;  /* 0x000000ffff397224 */ /* 0x000fc600078e0077 */
[----:B------:R-:W1:Y:S01]  /*2f90*/  MUFU.EX2 R101, R101 ;  /* 0x0000006500657308 */ /* 0x000e620000000800 */
[C---:B----4-:R-:W-:Y:S01]  /*2fa0*/  FADD.FTZ R40, R168.reuse, R29 ;  /* 0x0000001da8287221 */ /* 0x050fe20000010000 */
[----:B------:R-:W-:Y:S01]  /*2fb0*/  F2FP.F16.F32.PACK_AB R168, R168, R99 ;  /* 0x00000063a8a8723e */ /* 0x000fe200000000ff */
[----:B------:R-:W-:-:S05]  /*2fc0*/  IMAD.MOV.U32 R99, RZ, RZ, R119 ;  /* 0x000000ffff637224 */ /* 0x000fca00078e0077 */
[----:B------:R2:W3:Y:S01]  /*2fd0*/  MUFU.EX2 R2, R63 ;  /* 0x0000003f00027308 */ /* 0x0004e20000000800 */
[----:B0-----:R-:W-:-:S07]  /*2fe0*/  FADD.FTZ R27, R13, R10 ;  /* 0x0000000a0d1b7221 */ /* 0x001fce0000010000 */
[----:B------:R-:W0:Y:S01]  /*2ff0*/  MUFU.EX2 R21, R21 ;  /* 0x0000001500157308 */ /* 0x000e220000000800 */
[----:B-1----:R-:W-:Y:S01]  /*3000*/  FADD.FTZ R29, R101, R40 ;  /* 0x00000028651d7221 */ /* 0x002fe20000010000 */
[----:B--2---:R-:W-:-:S06]  /*3010*/  IMAD.MOV.U32 R63, RZ, RZ, R119 ;  /* 0x000000ffff3f7224 */ /* 0x004fcc00078e0077 */
[----:B------:R1:W2:Y:S01]  /*3020*/  MUFU.EX2 R38, R67 ;  /* 0x0000004300267308 */ /* 0x0002a20000000800 */
[C---:B---3--:R-:W-:Y:S01]  /*3030*/  FADD.FTZ R42, R2.reuse, R27 ;  /* 0x0000001b022a7221 */ /* 0x048fe20000010000 */
[----:B------:R-:W-:Y:S01]  /*3040*/  F2FP.F16.F32.PACK_AB R175, R2, R13 ;  /* 0x0000000d02af723e */ /* 0x000fe200000000ff */
[----:B------:R-:W-:Y:S01]  /*3050*/  IMAD.MOV.U32 R27, RZ, RZ, R119 ;  /* 0x000000ffff1b7224 */ /* 0x000fe200078e0077 */
[----:B------:R-:W-:-:S04]  /*3060*/  MOV R2, 0x3f800000 ;  /* 0x3f80000000027802 */ /* 0x000fc80000000f00 */
[----:B------:R-:W3:Y:S01]  /*3070*/  MUFU.EX2 R25, R25 ;  /* 0x0000001900197308 */ /* 0x000ee20000000800 */
[----:B0-----:R-:W-:Y:S01]  /*3080*/  FADD.FTZ R5, R21, R42 ;  /* 0x0000002a15057221 */ /* 0x001fe20000010000 */
[--C-:B-1----:R-:W-:Y:S02]  /*3090*/  IMAD.MOV.U32 R67, RZ, RZ, R119.reuse ;  /* 0x000000ffff437224 */ /* 0x102fe400078e0077 */
[----:B------:R-:W-:-:S04]  /*30a0*/  IMAD.MOV.U32 R42, RZ, RZ, R119 ;  /* 0x000000ffff2a7224 */ /* 0x000fc800078e0077 */
[----:B------:R-:W0:Y:S01]  /*30b0*/  MUFU.EX2 R14, R14 ;  /* 0x0000000e000e7308 */ /* 0x000e220000000800 */
[C---:B--2---:R-:W-:Y:S01]  /*30c0*/  FADD.FTZ R12, R38.reuse, R5 ;  /* 0x00000005260c7221 */ /* 0x044fe20000010000 */
[----:B------:R-:W-:Y:S01]  /*30d0*/  F2FP.F16.F32.PACK_AB R169, R38, R21 ;  /* 0x0000001526a9723e */ /* 0x000fe200000000ff */
[----:B------:R-:W-:-:S05]  /*30e0*/  IMAD.MOV.U32 R38, RZ, RZ, R119 ;  /* 0x000000ffff267224 */ /* 0x000fca00078e0077 */
[----:B------:R1:W2:Y:S01]  /*30f0*/  MUFU.EX2 R40, R71 ;  /* 0x0000004700287308 */ /* 0x0002a20000000800 */
[----:B---3--:R-:W-:Y:S01]  /*3100*/  FADD.FTZ R5, R25, R12 ;  /* 0x0000000c19057221 */ /* 0x008fe20000010000 */
[C---:B0-----:R-:W-:Y:S01]  /*3110*/  FADD.FTZ R10, R14.reuse, R29 ;  /* 0x0000001d0e0a7221 */ /* 0x041fe20000010000 */
[----:B------:R-:W-:Y:S01]  /*3120*/  F2FP.F16.F32.PACK_AB R170, R14, R101 ;  /* 0x000000650eaa723e */ /* 0x000fe200000000ff */
[--C-:B------:R-:W-:Y:S02]  /*3130*/  IMAD.MOV.U32 R101, RZ, RZ, R119.reuse ;  /* 0x000000ffff657224 */ /* 0x100fe400078e0077 */
[--C-:B-1----:R-:W-:Y:S02]  /*3140*/  IMAD.MOV.U32 R71, RZ, RZ, R119.reuse ;  /* 0x000000ffff477224 */ /* 0x102fe400078e0077 */
[----:B------:R-:W-:Y:S02]  /*3150*/  IMAD.MOV.U32 R29, RZ, RZ, R119 ;  /* 0x000000ffff1d7224 */ /* 0x000fe400078e0077 */
[C---:B--2---:R-:W-:Y:S01]  /*3160*/  FADD.FTZ R5, R40.reuse, R5 ;  /* 0x0000000528057221 */ /* 0x044fe20000010000 */
[----:B------:R-:W-:Y:S01]  /*3170*/  F2FP.F16.F32.PACK_AB R171, R40, R25 ;  /* 0x0000001928ab723e */ /* 0x000fe200000000ff */
[----:B------:R-:W-:Y:S01]  /*3180*/  IMAD.MOV.U32 R25, RZ, RZ, R119 ;  /* 0x000000ffff197224 */ /* 0x000fe200078e0077 */
[----:B------:R-:W-:Y:S01]  /*3190*/  MOV R40, R119 ;  /* 0x0000007700287202 */ /* 0x000fe20000000f00 */
[----:B------:R-:W-:Y:S06]  /*31a0*/  @!P1 BRA `(.L_x_3307) ;  /* 0x00000020006c9947 */ /* 0x000fec0003800000 */
[----:B------:R-:W-:Y:S01]  /*31b0*/  IMAD.MOV.U32 R12, RZ, RZ, R3 ;  /* 0x000000ffff0c7224 */ /* 0x000fe200078e0003 */
[----:B------:R-:W-:Y:S01]  /*31c0*/  CS2R R118, SRZ ;  /* 0x0000000000767805 */ /* 0x000fe2000001ff00 */
[----:B------:R-:W-:Y:S01]  /*31d0*/  IMAD.MOV.U32 R13, RZ, RZ, R4 ;  /* 0x000000ffff0d7224 */ /* 0x000fe200078e0004 */
[----:B------:R-:W-:Y:S01]  /*31e0*/  CS2R R114, SRZ ;  /* 0x0000000000727805 */ /* 0x000fe2000001ff00 */
[----:B------:R-:W-:Y:S01]  /*31f0*/  IMAD.MOV.U32 R2, RZ, RZ, 0x3f800000 ;  /* 0x3f800000ff027424 */ /* 0x000fe200078e00ff */
        /* <DEDUP_REMOVED lines=46> */
[----:B------:R-:W-:Y:S01]  /*34e0*/  UIADD3 UR4, UR41, -0x2, URZ ;  /* 0xfffffffe29047890 */ /* 0x000fe2000fffe03f */
[----:B------:R-:W-:Y:S01]  /*34f0*/  UMOV UR5, UR39 ;  /* 0x0000002700057c82 */ /* 0x000fe20008000000 */
[----:B------:R-:W-:-:S10]  /*3500*/  UMOV UR6, UR38 ;  /* 0x0000002600067c82 */ /* 0x000fd40008000000 */
.L_x_3318:
[----:B------:R-:W-:-:S04]  /*3510*/  UISETP.NE.AND UP0, UPT, UR6, 0x1, UPT ;  /* 0x000000010600788c */ /* 0x000fc8000bf05270 */
[----:B------:R-:W-:-:S04]  /*3520*/  USEL UR39, URZ, 0x1, UP0 ;  /* 0x000000013f277887 */ /* 0x000fc80008000000 */
[----:B------:R-:W-:Y:S01]  /*3530*/  ULOP3.LUT UR39, UR5, UR39, URZ, 0x3c, !UPT ;  /* 0x0000002705277292 */ /* 0x000fe2000f8e3c3f */
[----:B------:R-:W-:Y:S11]  /*3540*/  @!P0 BRA `(.L_x_3308) ;  /* 0x0000000000048947 */ /* 0x000ff60003800000 */
[----:B------:R-:W-:Y:S01]  /*3550*/  BPT.TRAP 0x1 ;  /* 0x000000040000795c */ /* 0x000fe20000300000 */
.L_x_3308:
[----:B------:R-:W0:Y:S01]  /*3560*/  S2UR UR11, SR_CgaCtaId ;  /* 0x00000000000b79c3 */ /* 0x000e220000008800 */
[----:B------:R-:W-:Y:S01]  /*3570*/  UIADD3 UR38, UR6, 0x1, URZ ;  /* 0x0000000106267890 */ /* 0x000fe2000fffe03f */
[----:B------:R-:W-:Y:S01]  /*3580*/  MOV R0, UR39 ;  /* 0x0000002700007c02 */ /* 0x000fe20008000f00 */
[----:B------:R-:W-:Y:S02]  /*3590*/  UMOV UR7, 0x400 ;  /* 0x0000040000077882 */ /* 0x000fe40000000000 */
[----:B------:R-:W-:Y:S01]  /*35a0*/  UISETP.NE.AND UP0, UPT, UR38, 0x2, UPT ;  /* 0x000000022600788c */ /* 0x000fe2000bf05270 */
[----:B------:R-:W-:-:S03]  /*35b0*/  SHF.L.U32 R0, R0, 0x1f, RZ ;  /* 0x0000001f00007819 */ /* 0x000fc600000006ff */
[----:B------:R-:W-:Y:S02]  /*35c0*/  USEL UR38, UR38, URZ, UP0 ;  /* 0x0000003f26267287 */ /* 0x000fe40008000000 */
[----:B0-----:R-:W-:-:S04]  /*35d0*/  ULEA UR7, UR11, UR7, 0x18 ;  /* 0x000000070b077291 */ /* 0x001fc8000f8ec03f */
[----:B------:R-:W-:-:S09]  /*35e0*/  ULEA UR8, UR38, UR7, 0x3 ;  /* 0x0000000726087291 */ /* 0x000fd2000f8e183f */
[----:B------:R0:W1:Y:S01]  /*35f0*/  SYNCS.PHASECHK.TRANS64.TRYWAIT P1, [UR8+0x30830], R0 ;  /* 0x03083000ff0075a7 */ /* 0x0000620008020148 */
[----:B------:R-:W-:Y:S05]  /*3600*/  @!P0 BRA `(.L_x_3309) ;  /* 0x0000000000048947 */ /* 0x000fea0003800000 */
[----:B------:R-:W-:Y:S01]  /*3610*/  BPT.TRAP 0x1 ;  /* 0x000000040000795c */ /* 0x000fe20000300000 */
.L_x_3309:
[----:B-1----:R-:W-:Y:S05]  /*3620*/  @P1 BRA `(.L_x_3310) ;  /* 0x0000000000081947 */ /* 0x002fea0003800000 */
[----:B------:R-:W1:Y:S02]  /*3630*/  SYNCS.PHASECHK.TRANS64.TRYWAIT P1, [UR8+0x30830], R0 ;  /* 0x03083000ff0075a7 */ /* 0x000e640008020148 */
[----:B-1----:R-:W-:Y:S05]  /*3640*/  @!P1 BRA `(.L_x_3311) ;  /* 0x00000080005c9947 */ /* 0x002fea0003800000 */
.L_x_3310:
[----:B------:R-:W-:Y:S01]  /*3650*/  R2UR UR40, R8 ;  /* 0x00000000082872ca */ /* 0x000fe200000e0000 */
[----:B------:R-:W-:Y:S01]  /*3660*/  UIMAD UR9, UR38, 0x900, UR10 ;  /* 0x00000900260978a4 */ /* 0x000fe2000f8e020a */
        /* <DEDUP_REMOVED lines=13> */
[----:B------:R-:W-:Y:S01]  /*3740*/  HGMMA.64x96x16.F32 R120, gdesc[UR40], RZ, !UPT, gsb0 ;  /* 0x01600000287879f0 */ /* 0x000fe2000c0008ff */
        /* <DEDUP_REMOVED lines=104> */
[----:B------:R-:W-:-:S04]  /*3dd0*/  FMUL.FTZ R119, R119, R2 ;  /* 0x0000000277777220 */ /* 0x000fc80000410000 */
[----:B------:R-:W-:Y:S01]  /*3de0*/  HGMMA.64x96x16.F32 R120, gdesc[UR40], R120, gsb0 ;  /* 0x01600000287879f0 */ /* 0x000fe20008000878 */
[----:B------:R-:W-:Y:S01]  /*3df0*/  UIADD3 UR42, UR9, 0x4, URZ ;  /* 0x00000004092a7890 */ /* 0x000fe2000fffe03f */
[----:B------:R-:W-:Y:S01]  /*3e00*/  UMOV UR40, UR56 ;  /* 0x0000003800287c82 */ /* 0x000fe20008000000 */
[----:B------:R-:W-:Y:S01]  /*3e10*/  UMOV UR41, UR57 ;  /* 0x0000003900297c82 */ /* 0x000fe20008000000 */
[----:B------:R-:W-:Y:S01]  /*3e20*/  UMOV UR43, 0x40000040 ;  /* 0x40000040002b7882 */ /* 0x000fe20000000000 */
[----:B------:R-:W-:Y:S02]  /*3e30*/  WARPGROUP.DEPBAR.LE gsb0, 0x0 ;  /* 0x00008000000079c5 */ /* 0x000fe40000010000 */
[----:B------:R-:W-:-:S06]  /*3e40*/  WARPGROUP.ARRIVE ;  /* 0x00000000000079c5 */ /* 0x000fcc0000000000 */
        /* <DEDUP_REMOVED lines=43> */
.L_x_3312:
[----:B------:R-:W-:Y:S01]  /*4100*/  ULEA UR9, UR6, UR7, 0x3 ;  /* 0x0000000706097291 */ /* 0x000fe2000f8e183f */
[----:B01----:R-:W-:-:S05]  /*4110*/  IMAD.U32 R0, RZ, RZ, UR5 ;  /* 0x00000005ff007e24 */ /* 0x003fca000f8e00ff */
[----:B------:R-:W-:-:S04]  /*4120*/  SHF.L.U32 R0, R0, 0x1f, RZ ;  /* 0x0000001f00007819 */ /* 0x000fc800000006ff */
[----:B------:R0:W1:Y:S01]  /*4130*/  SYNCS.PHASECHK.TRANS64.TRYWAIT P1, [UR9+0x30850], R0 ;  /* 0x03085000ff0075a7 */ /* 0x0000620008020149 */
[----:B------:R-:W-:Y:S05]  /*4140*/  @!P0 BRA `(.L_x_3313) ;  /* 0x0000000000048947 */ /* 0x000fea0003800000 */
[----:B------:R-:W-:Y:S01]  /*4150*/  BPT.TRAP 0x1 ;  /* 0x000000040000795c */ /* 0x000fe20000300000 */
.L_x_3313:
[----:B-1----:R-:W-:Y:S05]  /*4160*/  @P1 BRA `(.L_x_3314) ;  /* 0x0000000000081947 */ /* 0x002fea0003800000 */
[----:B------:R-:W1:Y:S02]  /*4170*/  SYNCS.PHASECHK.TRANS64.TRYWAIT P1, [UR9+0x30850], R0 ;  /* 0x03085000ff0075a7 */ /* 0x000e640008020149 */
[----:B-1----:R-:W-:Y:S05]  /*4180*/  @!P1 BRA `(.L_x_3315) ;  /* 0x0000007400a49947 */ /* 0x002fea0003800000 */
.L_x_3314:
[----:B------:R-:W-:Y:S01]  /*4190*/  UIADD3 UR7, UR7, 0x400, URZ ;  /* 0x0000040007077890 */ /* 0x000fe2000fffe03f */
[----:B------:R-:W-:-:S03]  /*41a0*/  WARPGROUP.ARRIVE ;  /* 0x00000000000079c5 */ /* 0x000fc60000000000 */
[----:B------:R-:W-:-:S04]  /*41b0*/  USHF.R.U32.HI UR7, URZ, 0x4, UR7 ;  /* 0x000000043f077899 */ /* 0x000fc80008011607 */
[----:B------:R-:W-:-:S04]  /*41c0*/  ULOP3.LUT UR7, UR7, 0x3fff, URZ, 0xc0, !UPT ;  /* 0x00003fff07077892 */ /* 0x000fc8000f8ec03f */
[----:B------:R-:W-:-:S03]  /*41d0*/  ULOP3.LUT UR5, UR7, 0x3000000, URZ, 0xfc, !UPT ;  /* 0x0300000007057892 */ /* 0x000fc6000f8efc3f */
[----:B------:R-:W-:Y:S01]  /*41e0*/  UMOV UR7, 0x40000040 ;  /* 0x4000004000077882 */ /* 0x000fe20000000000 */
[----:B------:R-:W-:-:S07]  /*41f0*/  UIMAD UR5, UR6, 0x900, UR5 ;  /* 0x00000900060578a4 */ /* 0x000fce000f8e0205 */
[----:B------:R-:W-:Y:S02]  /*4200*/  UMOV UR6, UR5 ;  /* 0x0000000500067c82 */ /* 0x000fe40008000000 */
[----:B------:R-:W-:Y:S01]  /*4210*/  HGMMA.64x192x16.F32 R24, R188, gdesc[UR4].tnspB, R24, gsb0 ;  /* 0x42e00004bc187df0 */ /* 0x000fe20008000818 */
[----:B------:R-:W-:Y:S01]  /*4220*/  UIADD3 UR6, UR5, 0x80, URZ ;  /* 0x0000008005067890 */ /* 0x000fe2000fffe03f */
[----:B------:R-:W-:Y:S01]  /*4230*/  UMOV UR7, 0x40000040 ;  /* 0x4000004000077882 */ /* 0x000fe20000000000 */
[----:B------:R-:W-:Y:S02]  /*4240*/  WARPGROUP.DEPBAR.LE gsb0, 0x0 ;  /* 0x00008000000079c5 */ /* 0x000fe40000010000 */
[----:B------:R-:W-:-:S15]  /*4250*/  WARPGROUP.ARRIVE ;  /* 0x00000000000079c5 */ /* 0x000fde0000000000 */
        /* <DEDUP_REMOVED lines=20> */
[----:B------:R-:W-:Y:S03]  /*43a0*/  HGMMA.64x192x16.F32 R24, R168, gdesc[UR4].tnspB, R24, gsb0 ;  /* 0x42e00004a8187df0 */ /* 0x000fe60008000818 */
[----:B------:R-:W-:Y:S02]  /*43b0*/  WARPGROUP.DEPBAR.LE gsb0, 0x0 ;  /* 0x00008000000079c5 */ /* 0x000fe40000010000 */
[----:B------:R-:W-:Y:S05]  /*43c0*/  @!P0 BRA `(.L_x_3316) ;  /* 0x0000000000048947 */ /* 0x000fea0003800000 */
[----:B------:R-:W-:Y:S01]  /*43d0*/  BPT.TRAP 0x1 ;  /* 0x000000040000795c */ /* 0x000fe20000300000 */
.L_x_3316:
[----:B01----:R-:W-:Y:S01]  /*43e0*/  FMNMX.FTZ R0, R120, R13, !PT ;  /* 0x0000000d78007209 */ /* 0x003fe20007810000 */
[----:B------:R-:W-:Y:S01]  /*43f0*/  UIADD3 UR8, UR8, 0x30840, URZ ;  /* 0x0003084008087890 */ /* 0x000fe2000fffe03f */
[----:B------:R-:W-:Y:S02]  /*4400*/  FMNMX.FTZ R2, R122, R12, !PT ;  /* 0x0000000c7a027209 */ /* 0x000fe40007810000 */
[----:B------:R-:W-:Y:S01]  /*4410*/  FMNMX.FTZ R3, R121, R0, !PT ;  /* 0x0000000079037209 */ /* 0x000fe20007810000 */
[----:B------:R-:W-:Y:S01]  /*4420*/  UPRMT UR8, UR11, 0x654, UR8 ;  /* 0x000006540b087896 */ /* 0x000fe20008000008 */
[----:B------:R-:W-:Y:S02]  /*4430*/  FMNMX.FTZ R11, R123, R2, !PT ;  /* 0x000000027b0b7209 */ /* 0x000fe40007810000 */
[----:B------:R-:W-:Y:S02]  /*4440*/  FMNMX.FTZ R0, R124, R3, !PT ;  /* 0x000000037c007209 */ /* 0x000fe40007810000 */
[----:B------:R-:W-:-:S02]  /*4450*/  FMNMX.FTZ R2, R126, R11, !PT ;  /* 0x0000000b7e027209 */ /* 0x000fc40007810000 */
[----:B------:R-:W-:Y:S02]  /*4460*/  FMNMX.FTZ R3, R125, R0, !PT ;  /* 0x000000007d037209 */ /* 0x000fe40007810000 */
[----:B------:R-:W-:Y:S01]  /*4470*/  FMNMX.FTZ R11, R127, R2, !PT ;  /* 0x000000027f0b7209 */ /* 0x000fe20007810000 */
[----:B------:R-:W-:Y:S01]  /*4480*/  SYNCS.ARRIVE.TRANS64.RED.A1T0 RZ, [UR8], RZ ;  /* 0x000000ffffff79a7 */ /* 0x000fe20008100408 */
        /* <DEDUP_REMOVED lines=39> */
[----:B------:R-:W-:-:S03]  /*4700*/  FMNMX.FTZ R2, R167, R2, !PT ;  /* 0x00000002a7027209 */ /* 0x000fc60007810000 */
[----:B------:R-:W0:Y:S04]  /*4710*/  SHFL.BFLY PT, R0, R11, 0x2, 0x1f ;  /* 0x0c401f000b007f89 */ /* 0x000e2800000e0000 */
[----:B------:R-:W1:Y:S01]  /*4720*/  SHFL.BFLY PT, R3, R2, 0x2, 0x1f ;  /* 0x0c401f0002037f89 */ /* 0x000e6200000e0000 */
[----:B0-----:R-:W-:Y:S02]  /*4730*/  FMNMX.FTZ R14, R11, R0, !PT ;  /* 0x000000000b0e7209 */ /* 0x001fe40007810000 */
[----:B------:R-:W0:Y:S01]  /*4740*/  LDC R0, c[0x0][0x988] ;  /* 0x00026200ff007b82 */ /* 0x000e220000000800 */
[----:B-1----:R-:W-:Y:S02]  /*4750*/  FMNMX.FTZ R15, R2, R3, !PT ;  /* 0x00000003020f7209 */ /* 0x002fe40007810000 */
[----:B------:R-:W1:Y:S04]  /*4760*/  SHFL.BFLY PT, R3, R14, 0x1, 0x1f ;  /* 0x0c201f000e037f89 */ /* 0x000e6800000e0000 */
[----:B------:R-:W2:Y:S01]  /*4770*/  SHFL.BFLY PT, R20, R15, 0x1, 0x1f ;  /* 0x0c201f000f147f89 */ /* 0x000ea200000e0000 */
[----:B-1----:R-:W-:-:S02]  /*4780*/  FMNMX.FTZ R4, R14, R3, !PT ;  /* 0x000000030e047209 */ /* 0x002fc40007810000 */
[----:B--2---:R-:W-:-:S03]  /*4790*/  FMNMX.FTZ R3, R15, R20, !PT ;  /* 0x000000140f037209 */ /* 0x004fc60007810000 */
[C---:B------:R-:W-:Y:S01]  /*47a0*/  FADD.FTZ R13, -R4.reuse, R13 ;  /* 0x0000000d040d7221 */ /* 0x040fe20000010100 */
[----:B0-----:R-:W-:-:S03]  /*47b0*/  FMUL.FTZ R169, R4, R0 ;  /* 0x0000000004a97220 */ /* 0x001fc60000410000 */
[-C--:B------:R-:W-:Y:S01]  /*47c0*/  FMUL.FTZ R20, R13, R0.reuse ;  /* 0x000000000d147220 */ /* 0x080fe20000410000 */
[----:B------:R-:W-:Y:S01]  /*47d0*/  FADD.FTZ R13, -R3, R12 ;  /* 0x0000000c030d7221 */ /* 0x000fe20000010100 */
[-CC-:B------:R-:W-:Y:S01]  /*47e0*/  FFMA.FTZ R188, R120, R0.reuse, -R169.reuse ;  /* 0x0000000078bc7223 */ /* 0x180fe200000108a9 */
[-CC-:B------:R-:W-:Y:S01]  /*47f0*/  FFMA.FTZ R190, R124, R0.reuse, -R169.reuse ;  /* 0x000000007cbe7223 */ /* 0x180fe200000108a9 */
[----:B------:R0:W-:Y:S01]  /*4800*/  MUFU.EX2 R11, R20 ;  /* 0x00000014000b7308 */ /* 0x0001e20000000800 */
[-C--:B------:R-:W-:Y:S01]  /*4810*/  FMUL.FTZ R2, R13, R0.reuse ;  /* 0x000000000d027220 */ /* 0x080fe20000410000 */
[-CC-:B------:R-:W-:Y:S01]  /*4820*/  FFMA.FTZ R13, R121, R0.reuse, -R169.reuse ;  /* 0x00000000790d7223 */ /* 0x180fe200000108a9 */
[-CC-:B------:R-:W-:Y:S01]  /*4830*/  FFMA.FTZ R121, R133, R0.reuse, -R169.reuse ;  /* 0x0000000085797223 */ /* 0x180fe200000108a9 */
[-CC-:B------:R-:W-:Y:S01]  /*4840*/  FFMA.FTZ R133, R145, R0.reuse, -R169.reuse ;  /* 0x0000000091857223 */ /* 0x180fe200000108a9 */
[-CC-:B------:R-:W-:Y:S01]  /*4850*/  FFMA.FTZ R145, R157, R0.reuse, -R169.reuse ;  /* 0x000000009d917223 */ /* 0x180fe200000108a9 */
[-C--:B------:R-:W-:Y:S01]  /*4860*/  FMUL.FTZ R157, R3, R0.reuse ;  /* 0x00000000039d7220 */ /* 0x080fe20000410000 */
[-CC-:B------:R-:W-:Y:S01]  /*4870*/  FFMA.FTZ R15, R125, R0.reuse, -R169.reuse ;  /* 0x000000007d0f7223 */ /* 0x180fe200000108a9 */
[----:B------:R-:W1:Y:S01]  /*4880*/  MUFU.EX2 R188, R188 ;  /* 0x000000bc00bc7308 */ /* 0x000e620000000800 */
[-C--:B------:R-:W-:Y:S01]  /*4890*/  FFMA.FTZ R184, R128, R0.reuse, -R169 ;  /* 0x0000000080b87223 */ /* 0x080fe200000108a9 */
[-CC-:B------:R-:W-:Y:S01]  /*48a0*/  FFMA.FTZ R189, R122, R0.reuse, -R157.reuse ;  /* 0x000000007abd7223 */ /* 0x180fe2000001089d */
[-CC-:B------:R-:W-:Y:S01]  /*48b0*/  FFMA.FTZ R12, R123, R0.reuse, -R157.reuse ;  /* 0x000000007b0c7223 */ /* 0x180fe2000001089d */
[-CC-:B------:R-:W-:Y:S01]  /*48c0*/  FFMA.FTZ R191, R126, R0.reuse, -R157.reuse ;  /* 0x000000007ebf7223 */ /* 0x180fe2000001089d */
[-CC-:B------:R-:W-:Y:S01]  /*48d0*/  FFMA.FTZ R14, R127, R0.reuse, -R157.reuse ;  /* 0x000000007f0e7223 */ /* 0x180fe2000001089d */
[-C--:B------:R-:W-:Y:S01]  /*48e0*/  FFMA.FTZ R185, R130, R0.reuse, -R157 ;  /* 0x0000000082b97223 */ /* 0x080fe2000001089d */
[-C--:B------:R-:W-:Y:S01]  /*48f0*/  FFMA.FTZ R21, R129, R0.reuse, -R169 ;  /* 0x0000000081157223 */ /* 0x080fe200000108a9 */
[----:B------:R-:W-:Y:S01]  /*4900*/  MUFU.EX2 R2, R2 ;  /* 0x0000000200027308 */ /* 0x000fe20000000800 */
[-C--:B0-----:R-:W-:Y:S01]  /*4910*/  FFMA.FTZ R20, R131, R0.reuse, -R157 ;  /* 0x0000000083147223 */ /* 0x081fe2000001089d */
[-C--:B------:R-:W-:Y:S01]  /*4920*/  FFMA.FTZ R186, R132, R0.reuse, -R169 ;  /* 0x0000000084ba7223 */ /* 0x080fe200000108a9 */
[-CC-:B------:R-:W-:Y:S01]  /*4930*/  FFMA.FTZ R187, R134, R0.reuse, -R157.reuse ;  /* 0x0000000086bb7223 */ /* 0x180fe2000001089d */
[-C--:B------:R-:W-:Y:S01]  /*4940*/  FFMA.FTZ R120, R135, R0.reuse, -R157 ;  /* 0x0000000087787223 */ /* 0x080fe2000001089d */
[-C--:B------:R-:W-:Y:S01]  /*4950*/  FFMA.FTZ R180, R136, R0.reuse, -R169 ;  /* 0x0000000088b47223 */ /* 0x080fe200000108a9 */
[-C--:B------:R-:W-:Y:S01]  /*4960*/  FFMA.FTZ R181, R138, R0.reuse, -R157 ;  /* 0x000000008ab57223 */ /* 0x080fe2000001089d */
[----:B------:R-:W-:Y:S01]  /*4970*/  FFMA.FTZ R125, R137, R0, -R169 ;  /* 0x00000000897d7223 */ /* 0x000fe200000108a9 */
[----:B------:R-:W0:Y:S01]  /*4980*/  MUFU.EX2 R189, R189 ;  /* 0x000000bd00bd7308 */ /* 0x000e220000000800 */
[----:B-1----:R-:W-:Y:S01]  /*4990*/  FFMA.FTZ R10, R11, R10, R188 ;  /* 0x0000000a0b0a7223 */ /* 0x002fe200000100bc */
[-C--:B------:R-:W-:Y:S01]  /*49a0*/  FFMA.FTZ R122, R139, R0.reuse, -R157 ;  /* 0x000000008b7a7223 */ /* 0x080fe2000001089d */
[-C--:B------:R-:W-:Y:S01]  /*49b0*/  FFMA.FTZ R182, R140, R0.reuse, -R169 ;  /* 0x000000008cb67223 */ /* 0x080fe200000108a9 */
[-C--:B------:R-:W-:Y:S01]  /*49c0*/  FFMA.FTZ R183, R142, R0.reuse, -R157 ;  /* 0x000000008eb77223 */ /* 0x080fe2000001089d */
[-C--:B------:R-:W-:Y:S01]  /*49d0*/  FFMA.FTZ R129, R141, R0.reuse, -R169 ;  /* 0x000000008d817223 */ /* 0x080fe200000108a9 */
[-C--:B------:R-:W-:Y:S01]  /*49e0*/  FFMA.FTZ R124, R143, R0.reuse, -R157 ;  /* 0x000000008f7c7223 */ /* 0x080fe2000001089d */
[-C--:B------:R-:W-:Y:S01]  /*49f0*/  FFMA.FTZ R176, R144, R0.reuse, -R169 ;  /* 0x0000000090b07223 */ /* 0x080fe200000108a9 */
[----:B------:R-:W1:Y:S01]  /*4a00*/  MUFU.EX2 R13, R13 ;  /* 0x0000000d000d7308 */ /* 0x000e620000000800 */
[-CC-:B------:R-:W-:Y:S01]  /*4a10*/  FFMA.FTZ R177, R146, R0.reuse, -R157.reuse ;  /* 0x0000000092b17223 */ /* 0x180fe2000001089d */
[-C--:B------:R-:W-:Y:S01]  /*4a20*/  FFMA.FTZ R126, R147, R0.reuse, -R157 ;  /* 0x00000000937e7223 */ /* 0x080fe2000001089d */
[-C--:B------:R-:W-:Y:S01]  /*4a30*/  FFMA.FTZ R178, R148, R0.reuse, -R169 ;  /* 0x0000000094b27223 */ /* 0x080fe200000108a9 */
[-C--:B------:R-:W-:Y:S01]  /*4a40*/  FFMA.FTZ R179, R150, R0.reuse, -R157 ;  /* 0x0000000096b37223 */ /* 0x080fe2000001089d */
[-C--:B------:R-:W-:Y:S01]  /*4a50*/  FFMA.FTZ R137, R149, R0.reuse, -R169 ;  /* 0x0000000095897223 */ /* 0x080fe200000108a9 */
[-C--:B------:R-:W-:Y:S01]  /*4a60*/  FFMA.FTZ R128, R151, R0.reuse, -R157 ;  /* 0x0000000097807223 */ /* 0x080fe2000001089d */
[-C--:B------:R-:W-:Y:S01]  /*4a70*/  FFMA.FTZ R172, R152, R0.reuse, -R169 ;  /* 0x0000000098ac7223 */ /* 0x080fe200000108a9 */
[----:B------:R-:W2:Y:S01]  /*4a80*/  MUFU.EX2 R12, R12 ;  /* 0x0000000c000c7308 */ /* 0x000ea20000000800 */
[----:B0-----:R-:W-:Y:S01]  /*4a90*/  FFMA.FTZ R5, R2, R5, R189 ;  /* 0x0000000502057223 */ /* 0x001fe200000100bd */
[-C--:B------:R-:W-:Y:S01]  /*4aa0*/  FFMA.FTZ R173, R154, R0.reuse, -R157 ;  /* 0x000000009aad7223 */ /* 0x080fe2000001089d */
[-CC-:B------:R-:W-:Y:S01]  /*4ab0*/  FFMA.FTZ R141, R153, R0.reuse, -R169.reuse ;  /* 0x00000000998d7223 */ /* 0x180fe200000108a9 */
[-C--:B------:R-:W-:Y:S01]  /*4ac0*/  FFMA.FTZ R174, R156, R0.reuse, -R169 ;  /* 0x000000009cae7223 */ /* 0x080fe200000108a9 */
[-CC-:B------:R-:W-:Y:S01]  /*4ad0*/  FFMA.FTZ R175, R158, R0.reuse, -R157.reuse ;  /* 0x000000009eaf7223 */ /* 0x180fe2000001089d */
[-C--:B------:R-:W-:Y:S01]  /*4ae0*/  FFMA.FTZ R159, R159, R0.reuse, -R157 ;  /* 0x000000009f9f7223 */ /* 0x080fe2000001089d */
[-C--:B------:R-:W-:Y:S01]  /*4af0*/  FFMA.FTZ R168, R160, R0.reuse, -R169 ;  /* 0x00000000a0a87223 */ /* 0x080fe200000108a9 */
[----:B------:R-:W0:Y:S01]  /*4b00*/  MUFU.EX2 R190, R190 ;  /* 0x000000be00be7308 */ /* 0x000e220000000800 */
[----:B-1----:R-:W-:Y:S01]  /*4b10*/  FADD.FTZ R123, R13, R10 ;  /* 0x0000000a0d7b7221 */ /* 0x002fe20000010000 */
[-C--:B------:R-:W-:Y:S01]  /*4b20*/  FFMA.FTZ R162, R162, R0.reuse, -R157 ;  /* 0x00000000a2a27223 */ /* 0x080fe2000001089d */
[-C--:B------:R-:W-:Y:S01]  /*4b30*/  FFMA.FTZ R149, R161, R0.reuse, -R169 ;  /* 0x00000000a1957223 */ /* 0x080fe200000108a9 */
[-C--:B------:R-:W-:Y:S01]  /*4b40*/  FFMA.FTZ R163, R163, R0.reuse, -R157 ;  /* 0x00000000a3a37223 */ /* 0x080fe2000001089d */
[-CC-:B------:R-:W-:Y:S01]  /*4b50*/  FFMA.FTZ R170, R164, R0.reuse, -R169.reuse ;  /* 0x00000000a4aa7223 */ /* 0x180fe200000108a9 */
[-C--:B------:R-:W-:Y:S01]  /*4b60*/  FFMA.FTZ R153, R165, R0.reuse, -R169 ;  /* 0x00000000a5997223 */ /* 0x080fe200000108a9 */
[----:B------:R-:W-:Y:S01]  /*4b70*/  FFMA.FTZ R166, R166, R0, -R157 ;  /* 0x00000000a6a67223 */ /* 0x000fe2000001089d */
        /* <DEDUP_REMOVED lines=16> */
[-CC-:B------:R-:W-:Y:S01]  /*4c80*/  FFMA.FTZ R130, R155, R0.reuse, -R157.reuse ;  /* 0x000000009b827223 */ /* 0x180fe2000001089d */
[----:B------:R-:W-:-:S05]  /*4c90*/  FFMA.FTZ R157, R167, R0, -R157 ;  /* 0x00000000a79d7223 */ /* 0x000fca000001089d */
        /* <DEDUP_REMOVED lines=74> */
.L_x_3317:
[----:B------:R-:W-:Y:S01]  /*5140*/  UIADD3 UR9, UR9, 0x30860, URZ ;  /* 0x0003086009097890 */ /* 0x000fe2000fffe03f */
[----:B------:R-:W-:Y:S01]  /*5150*/  ISETP.LT.AND P1, PT, RZ, UR4, PT ;  /* 0x00000004ff007c0c */ /* 0x000fe2000bf21270 */
[----:B------:R-:W-:Y:S01]  /*5160*/  UIADD3 UR4, UR4, -0x1, URZ ;  /* 0xffffffff04047890 */ /* 0x000fe2000fffe03f */
[----:B------:R-:W-:Y:S01]  /*5170*/  F2FP.F16.F32.PACK_AB R188, R13, R188 ;  /* 0x000000bc0dbc723e */ /* 0x000fe200000000ff */
[----:B------:R-:W-:Y:S01]  /*5180*/  UPRMT UR9, UR11, 0x654, UR9 ;  /* 0x000006540b097896 */ /* 0x000fe20008000009 */
[----:B------:R-:W-:Y:S01]  /*5190*/  F2FP.F16.F32.PACK_AB R189, R12, R189 ;  /* 0x000000bd0cbd723e */ /* 0x000fe200000000ff */
[----:B------:R-:W-:Y:S01]  /*51a0*/  UMOV UR5, UR39 ;  /* 0x0000002700057c82 */ /* 0x000fe20008000000 */
[----:B------:R-:W-:Y:S01]  /*51b0*/  UMOV UR6, UR38 ;  /* 0x0000002600067c82 */ /* 0x000fe20008000000 */
[----:B------:R-:W-:Y:S01]  /*51c0*/  F2FP.F16.F32.PACK_AB R190, R15, R190 ;  /* 0x000000be0fbe723e */ /* 0x000fe200000000ff */
[----:B------:R-:W-:Y:S01]  /*51d0*/  IMAD.MOV.U32 R12, RZ, RZ, R3 ;  /* 0x000000ffff0c7224 */ /* 0x000fe200078e0003 */
[----:B------:R-:W-:Y:S01]  /*51e0*/  F2FP.F16.F32.PACK_AB R191, R14, R191 ;  /* 0x000000bf0ebf723e */ /* 0x000fe200000000ff */
[----:B------:R-:W-:Y:S01]  /*51f0*/  IMAD.MOV.U32 R13, RZ, RZ, R4 ;  /* 0x000000ffff0d7224 */ /* 0x000fe200078e0004 */
[----:B------:R-:W-:Y:S01]  /*5200*/  F2FP.F16.F32.PACK_AB R184, R21, R184 ;  /* 0x000000b815b8723e */ /* 0x000fe200000000ff */
[----:B------:R-:W-:Y:S01]  /*5210*/  SYNCS.ARRIVE.TRANS64.RED.A1T0 RZ, [UR9], RZ ;  /* 0x000000ffffff79a7 */ /* 0x000fe20008100409 */
        /* <DEDUP_REMOVED lines=19> */
[----:B------:R-:W-:Y:S06]  /*5350*/  @P1 BRA `(.L_x_3318) ;  /* 0xffffffe0006c1947 */ /* 0x000fec000383ffff */
.L_x_3307:
        /* <DEDUP_REMOVED lines=99> */
.L_x_3319:
[----:B------:R-:W0:Y:S01]  /*5990*/  S2UR UR13, SR_CgaCtaId ;  /* 0x00000000000d79c3 */ /* 0x000e220000008800 */
[----:B------:R-:W-:Y:S01]  /*59a0*/  UMOV UR4, 0x400 ;  /* 0x0000040000047882 */ /* 0x000fe20000000000 */
[----:B------:R-:W-:-:S04]  /*59b0*/  MOV R2, UR39 ;  /* 0x0000002700027c02 */ /* 0x000fc80008000f00 */
[----:B------:R-:W-:Y:S01]  /*59c0*/  SHF.L.U32 R2, R2, 0x1f, RZ ;  /* 0x0000001f02027819 */ /* 0x000fe200000006ff */
[----:B0-----:R-:W-:-:S04]  /*59d0*/  ULEA UR4, UR13, UR4, 0x18 ;  /* 0x000000040d047291 */ /* 0x001fc8000f8ec03f */
[----:B------:R-:W-:-:S09]  /*59e0*/  ULEA UR10, UR38, UR4, 0x3 ;  /* 0x00000004260a7291 */ /* 0x000fd2000f8e183f */
[----:B------:R0:W1:Y:S01]  /*59f0*/  SYNCS.PHASECHK.TRANS64.TRYWAIT P1, [UR10+0x30850], R2 ;  /* 0x03085002ff0075a7 */ /* 0x000062000802014a */
[----:B------:R-:W-:Y:S05]  /*5a00*/  @!P0 BRA `(.L_x_3320) ;  /* 0x0000000000048947 */ /* 0x000fea0003800000 */
[----:B------:R-:W-:Y:S01]  /*5a10*/  BPT.TRAP 0x1 ;  /* 0x000000040000795c */ /* 0x000fe20000300000 */
.L_x_3320:
[----:B-1----:R-:W-:Y:S05]  /*5a20*/  @P1 BRA `(.L_x_3321) ;  /* 0x0000000000081947 */ /* 0x002fea0003800000 */
[----:B------:R-:W1:Y:S02]  /*5a30*/  SYNCS.PHASECHK.TRANS64.TRYWAIT P1, [UR10+0x30850], R2 ;  /* 0x03085002ff0075a7 */ /* 0x000e64000802014a */
[----:B-1----:R-:W-:Y:S05]  /*5a40*/  @!P1 BRA `(.L_x_3322) ;  /* 0x0000005c008c9947 */ /* 0x002fea0003800000 */
.L_x_3321:
[----:B------:R-:W-:Y:S01]  /*5a50*/  UIADD3 UR5, UR4, 0x400, URZ ;  /* 0x0000040004057890 */ /* 0x000fe2000fffe03f */
[----:B------:R-:W-:Y:S01]  /*5a60*/  WARPGROUP.ARRIVE ;  /* 0x00000000000079c5 */ /* 0x000fe20000000000 */
[----:B------:R-:W-:Y:S01]  /*5a70*/  UMOV UR7, 0x40000040 ;  /* 0x4000004000077882 */ /* 0x000fe20000000000 */
[----:B------:R-:W-:Y:S01]  /*5a80*/  UMOV UR15, 0x40000040 ;  /* 0x40000040000f7882 */ /* 0x000fe20000000000 */
[----:B------:R-:W-:Y:S01]  /*5a90*/  USHF.R.U32.HI UR5, URZ, 0x4, UR5 ;  /* 0x000000043f057899 */ /* 0x000fe20008011605 */
[----:B-1----:R-:W1:Y:S01]  /*5aa0*/  SHFL.BFLY PT, R7, R10, 0x2, 0x1f ;  /* 0x0c401f000a077f89 */ /* 0x002e6200000e0000 */
[----:B------:R-:W-:Y:S02]  /*5ab0*/  IMAD.MOV.U32 R121, RZ, RZ, RZ ;  /* 0x000000ffff797224 */ /* 0x000fe400078e00ff */
[----:B------:R-:W-:Y:S01]  /*5ac0*/  ULOP3.LUT UR5, UR5, 0x3fff, URZ, 0xc0, !UPT ;  /* 0x00003fff05057892 */ /* 0x000fe2000f8ec03f */
[----:B0-----:R-:W0:Y:S01]  /*5ad0*/  SHFL.BFLY PT, R2, R5, 0x2, 0x1f ;  /* 0x0c401f0005027f89 */ /* 0x001e2200000e0000 */
[----:B------:R-:W-:-:S02]  /*5ae0*/  IMAD.MOV.U32 R155, RZ, RZ, RZ ;  /* 0x000000ffff9b7224 */ /* 0x000fc400078e00ff */
[----:B------:R-:W-:Y:S01]  /*5af0*/  ULOP3.LUT UR5, UR5, 0x3000000, URZ, 0xfc, !UPT ;  /* 0x0300000005057892 */ /* 0x000fe2000f8efc3f */
[----:B------:R-:W-:-:S03]  /*5b00*/  IMAD.MOV.U32 R20, RZ, RZ, -0x800000 ;  /* 0xff800000ff147424 */ /* 0x000fc600078e00ff */
[----:B------:R-:W-:-:S04]  /*5b10*/  UIMAD UR6, UR38, 0x900, UR5 ;  /* 0x00000900260678a4 */ /* 0x000fc8000f8e0205 */
[----:B------:R-:W-:-:S05]  /*5b20*/  UIADD3 UR8, UR6, 0x80, URZ ;  /* 0x0000008006087890 */ /* 0x000fca000fffe03f */
[----:B------:R-:W-:Y:S01]  /*5b30*/  HGMMA.64x192x16.F32 R24, R188, gdesc[UR4].tnspB, R24, gsb0 ;  /* 0x42e00004bc187df0 */ /* 0x000fe20008000818 */
[----:B------:R-:W-:Y:S01]  /*5b40*/  UMOV UR7, 0x40000040 ;  /* 0x4000004000077882 */ /* 0x000fe20000000000 */
[----:B------:R-:W-:Y:S01]  /*5b50*/  UMOV UR14, UR8 ;  /* 0x00000008000e7c82 */ /* 0x000fe20008000000 */
[----:B------:R-:W-:Y:S01]  /*5b60*/  UIADD3 UR8, UR6, 0x100, URZ ;  /* 0x0000010006087890 */ /* 0x000fe2000fffe03f */
[----:B-1----:R-:W-:Y:S01]  /*5b70*/  FADD.FTZ R7, R7, R10 ;  /* 0x0000000a07077221 */ /* 0x002fe20000010000 */
[----:B0-----:R-:W-:-:S04]  /*5b80*/  FADD.FTZ R6, R2, R5 ;  /* 0x0000000502067221 */ /* 0x001fc80000010000 */
[----:B------:R-:W0:Y:S04]  /*5b90*/  SHFL.BFLY PT, R2, R7, 0x1, 0x1f ;  /* 0x0c201f0007027f89 */ /* 0x000e2800000e0000 */
[----:B------:R-:W1:Y:S01]  /*5ba0*/  SHFL.BFLY PT, R9, R6, 0x1, 0x1f ;  /* 0x0c201f0006097f89 */ /* 0x000e6200000e0000 */
[----:B0-----:R-:W-:Y:S01]  /*5bb0*/  FADD.FTZ R11, R7, R2 ;  /* 0x00000002070b7221 */ /* 0x001fe20000010000 */
[----:B------:R-:W-:Y:S01]  /*5bc0*/  MOV R2, 0xff800000 ;  /* 0xff80000000027802 */ /* 0x000fe20000000f00 */
[----:B-1----:R-:W-:-:S03]  /*5bd0*/  FADD.FTZ R12, R6, R9 ;  /* 0x00000009060c7221 */ /* 0x002fc60000010000 */
[----:B------:R-:W-:Y:S02]  /*5be0*/  FSETP.NE.FTZ.AND P1, PT, R11, RZ, PT ;  /* 0x000000ff0b00720b */ /* 0x000fe40003f35000 */
[----:B------:R-:W-:-:S11]  /*5bf0*/  FSETP.NE.FTZ.AND P2, PT, R12, RZ, PT ;  /* 0x000000ff0c00720b */ /* 0x000fd60003f55000 */
[----:B------:R-:W0:Y:S01]  /*5c00*/  @P1 MUFU.LG2 R8, R11 ;  /* 0x0000000b00081308 */ /* 0x000e220000000c00 */
[C---:B------:R-:W-:Y:S01]  /*5c10*/  @P1 FMUL.FTZ R5, R0.reuse, 0.69314718246459960938 ;  /* 0x3f31721800051820 */ /* 0x040fe20000410000 */
[----:B------:R-:W-:-:S06]  /*5c20*/  @P2 FMUL.FTZ R7, R0, 0.69314718246459960938 ;  /* 0x3f31721800072820 */ /* 0x000fcc0000410000 */
        /* <DEDUP_REMOVED lines=9> */
[----:B------:R-:W-:Y:S01]  /*5cc0*/  HGMMA.64x192x16.F32 R24, R184, gdesc[UR12].tnspB, R24, gsb0 ;  /* 0x42e0000cb8187df0 */ /* 0x000fe20008000818 */
[----:B------:R-:W-:Y:S01]  /*5cd0*/  UMOV UR14, UR8 ;  /* 0x00000008000e7c82 */ /* 0x000fe20008000000 */
[----:B------:R-:W-:Y:S01]  /*5ce0*/  UMOV UR15, 0x40000040 ;  /* 0x40000040000f7882 */ /* 0x000fe20000000000 */
[----:B------:R-:W-:Y:S01]  /*5cf0*/  UIADD3 UR8, UR6, 0x180, URZ ;  /* 0x0000018006087890 */ /* 0x000fe2000fffe03f */
[----:B------:R-:W-:Y:S02]  /*5d00*/  WARPGROUP.DEPBAR.LE gsb0, 0x0 ;  /* 0x00008000000079c5 */ /* 0x000fe40000010000 */
[----:B------:R-:W-:-:S14]  /*5d10*/  WARPGROUP.ARRIVE ;  /* 0x00000000000079c5 */ /* 0x000fdc0000000000 */
[----:B------:R-:W-:Y:S01]  /*5d20*/  HGMMA.64x192x16.F32 R24, R180, gdesc[UR12].tnspB, R24, gsb0 ;  /* 0x42e0000cb4187df0 */ /* 0x000fe20008000818 */
[----:B------:R-:W-:Y:S01]  /*5d30*/  UMOV UR14, UR8 ;  /* 0x00000008000e7c82 */ /* 0x000fe20008000000 */
[----:B------:R-:W-:Y:S01]  /*5d40*/  UMOV UR15, 0x40000040 ;  /* 0x40000040000f7882 */ /* 0x000fe20000000000 */
[----:B------:R-:W-:Y:S02]  /*5d50*/  UIADD3 UR8, UR6, 0x200, URZ ;  /* 0x0000020006087890 */ /* 0x000fe4000fffe03f */
[----:B------:R-:W-:Y:S01]  /*5d60*/  UIADD3 UR6, UR6, 0x280, URZ ;  /* 0x0000028006067890 */ /* 0x000fe2000fffe03f */
[----:B------:R-:W-:Y:S02]  /*5d70*/  WARPGROUP.DEPBAR.LE gsb0, 0x0 ;  /* 0x00008000000079c5 */ /* 0x000fe40000010000 */
[----:B------:R-:W-:-:S12]  /*5d80*/  WARPGROUP.ARRIVE ;  /* 0x00000000000079c5 */ /* 0x000fd80000000000 */
[----:B------:R-:W-:Y:S01]  /*5d90*/  HGMMA.64x192x16.F32 R24, R176, gdesc[UR12].tnspB, R24, gsb0 ;  /* 0x42e0000cb0187df0 */ /* 0x000fe20008000818 */
[----:B------:R-:W-:Y:S01]  /*5da0*/  UMOV UR14, UR8 ;  /* 0x00000008000e7c82 */ /* 0x000fe20008000000 */
[----:B------:R-:W-:Y:S01]  /*5db0*/  UMOV UR15, 0x40000040 ;  /* 0x40000040000f7882 */ /* 0x000fe20000000000 */
[----:B------:R-:W-:Y:S02]  /*5dc0*/  WARPGROUP.DEPBAR.LE gsb0, 0x0 ;  /* 0x00008000000079c5 */ /* 0x000fe40000010000 */
[----:B------:R-:W-:-:S15]  /*5dd0*/  WARPGROUP.ARRIVE ;  /* 0x00000000000079c5 */ /* 0x000fde0000000000 */
[----:B------:R-:W-:Y:S03]  /*5de0*/  HGMMA.64x192x16.F32 R24, R172, gdesc[UR12].tnspB, R24, gsb0 ;  /* 0x42e0000cac187df0 */ /* 0x000fe60008000818 */
[----:B------:R-:W-:Y:S02]  /*5df0*/  WARPGROUP.DEPBAR.LE gsb0, 0x0 ;  /* 0x00008000000079c5 */ /* 0x000fe40000010000 */
[----:B------:R-:W-:-:S15]  /*5e00*/  WARPGROUP.ARRIVE ;  /* 0x00000000000079c5 */ /* 0x000fde0000000000 */
[----:B------:R-:W-:Y:S03]  /*5e10*/  HGMMA.64x192x16.F32 R24, R168, gdesc[UR4].tnspB, R24, gsb0 ;  /* 0x42e00004a8187df0 */ /* 0x000fe60008000818 */
[----:B------:R-:W-:Y:S02]  /*5e20*/  WARPGROUP.DEPBAR.LE gsb0, 0x0 ;  /* 0x00008000000079c5 */ /* 0x000fe40000010000 */
[----:B0-23--:R-:W-:Y:S05]  /*5e30*/  @!P0 BRA `(.L_x_3323) ;  /* 0x0000000000048947 */ /* 0x00dfea0003800000 */
[----:B------:R-:W-:Y:S01]  /*5e40*/  BPT.TRAP 0x1 ;  /* 0x000000040000795c */ /* 0x000fe20000300000 */
.L_x_3323:
[----:B------:R-:W0:Y:S01]  /*5e50*/  S2UR UR5, SR_SWINHI ;  /* 0x00000000000579c3 */ /* 0x000e220000002f00 */
[-C--:B------:R-:W-:Y:S01]  /*5e60*/  FMUL.FTZ R130, R51, R155.reuse ;  /* 0x0000009b33827220 */ /* 0x080fe20000410000 */
[-C--:B------:R-:W-:Y:S01]  /*5e70*/  FMUL.FTZ R141, R50, R155.reuse ;  /* 0x0000009b328d7220 */ /* 0x080fe20000410000 */
[-C--:B------:R-:W-:Y:S01]  /*5e80*/  FMUL.FTZ R124, R91, R155.reuse ;  /* 0x0000009b5b7c7220 */ /* 0x080fe20000410000 */
[-C--:B------:R-:W-:Y:S01]  /*5e90*/  FMUL.FTZ R133, R90, R155.reuse ;  /* 0x0000009b5a857220 */ /* 0x080fe20000410000 */
[----:B------:R-:W-:Y:S01]  /*5ea0*/  FMUL.FTZ R146, R43, R155 ;  /* 0x0000009b2b927220 */ /* 0x000fe20000410000 */
[----:B------:R-:W-:Y:S01]  /*5eb0*/  R2UR UR14, R193 ;  /* 0x00000000c10e72ca */ /* 0x000fe200000e0000 */
[----:B------:R-:W-:Y:S01]  /*5ec0*/  FMUL.FTZ R7, R28, R121 ;  /* 0x000000791c077220 */ /* 0x000fe20000410000 */
[-C--:B------:R-:W-:Y:S01]  /*5ed0*/  FMUL.FTZ R125, R75, R155.reuse ;  /* 0x0000009b4b7d7220 */ /* 0x080fe20000410000 */
[----:B------:R-:W-:Y:S01]  /*5ee0*/  FMUL.FTZ R151, R27, R155 ;  /* 0x0000009b1b977220 */ /* 0x000fe20000410000 */
[----:B------:R-:W-:-:S02]  /*5ef0*/  IMAD R27, R22, 0x40, R16 ;  /* 0x00000040161b7824 */ /* 0x000fc400078e0210 */
[-C--:B------:R-:W-:Y:S01]  /*5f00*/  FMUL.FTZ R138, R74, R155.reuse ;  /* 0x0000009b4a8a7220 */ /* 0x080fe20000410000 */
[----:B------:R-:W-:Y:S01]  /*5f10*/  FMUL.FTZ R145, R39, R155 ;  /* 0x0000009b27917220 */ /* 0x000fe20000410000 */
[-C--:B------:R-:W-:Y:S01]  /*5f20*/  FMUL.FTZ R8, R41, R121.reuse ;  /* 0x0000007929087220 */ /* 0x080fe20000410000 */
[----:B------:R-:W-:Y:S01]  /*5f30*/  FMUL.FTZ R10, R45, R121 ;  /* 0x000000792d0a7220 */ /* 0x000fe20000410000 */
[-C--:B------:R-:W-:Y:S01]  /*5f40*/  FMUL.FTZ R135, R82, R155.reuse ;  /* 0x0000009b52877220 */ /* 0x080fe20000410000 */
[-C--:B------:R-:W-:Y:S01]  /*5f50*/  FMUL.FTZ R132, R94, R155.reuse ;  /* 0x0000009b5e847220 */ /* 0x080fe20000410000 */
[----:B------:R-:W-:Y:S01]  /*5f60*/  ULDC UR11, c[0x0][0xc44] ;  /* 0x00031100000b7ab9 */ /* 0x000fe20000000800 */
[----:B------:R-:W1:Y:S01]  /*5f70*/  LDC R94, c[0x0][0xbe8] ;  /* 0x0002fa00ff5e7b82 */ /* 0x000e620000000800 */
[----:B------:R-:W-:Y:S01]  /*5f80*/  FMUL.FTZ R122, R83, R155 ;  /* 0x0000009b537a7220 */ /* 0x000fe20000410000 */
[-C--:B------:R-:W-:Y:S01]  /*5f90*/  FMUL.FTZ R4, R25, R121.reuse ;  /* 0x0000007919047220 */ /* 0x080fe20000410000 */
[----:B------:R-:W-:Y:S01]  /*5fa0*/  FMUL.FTZ R5, R24, R121 ;  /* 0x0000007918057220 */ /* 0x000fe20000410000 */
[-C--:B------:R-:W-:Y:S01]  /*5fb0*/  FMUL.FTZ R143, R35, R155.reuse ;  /* 0x0000009b238f7220 */ /* 0x080fe20000410000 */
[----:B------:R-:W-:Y:S01]  /*5fc0*/  FMUL.FTZ R123, R87, R155 ;  /* 0x0000009b577b7220 */ /* 0x000fe20000410000 */
[----:B------:R-:W-:Y:S01]  /*5fd0*/  UMOV UR6, UR4 ;  /* 0x0000000400067c82 */ /* 0x000fe20008000000 */
[----:B0-----:R-:W-:Y:S01]  /*5fe0*/  UMOV UR7, UR5 ;  /* 0x0000000500077c82 */ /* 0x001fe20008000000 */
[----:B------:R-:W-:Y:S01]  /*5ff0*/  UIADD3 UR5, -UR60, URZ, URZ ;  /* 0x0000003f3c057290 */ /* 0x000fe2000fffe13f */
[----:B------:R-:W-:-:S02]  /*6000*/  IMAD.U32 R50, RZ, RZ, UR6 ;  /* 0x00000006ff327e24 */ /* 0x000fc4000f8e00ff */
[-C--:B------:R-:W-:Y:S01]  /*6010*/  FMUL.FTZ R6, R29, R121.reuse ;  /* 0x000000791d067220 */ /* 0x080fe20000410000 */
[----:B------:R-:W-:Y:S01]  /*6020*/  IMAD.U32 R51, RZ, RZ, UR7 ;  /* 0x00000007ff337e24 */ /* 0x000fe2000f8e00ff */
[----:B------:R-:W-:Y:S01]  /*6030*/  UIMAD UR11, UR11, UR5, UR14 ;  /* 0x000000050b0b72a4 */ /* 0x000fe2000f8e020e */
[-C--:B------:R-:W-:Y:S01]  /*6040*/  FMUL.FTZ R0, R33, R121.reuse ;  /* 0x0000007921007220 */ /* 0x080fe20000410000 */
[----:B------:R-:W-:Y:S01]  /*6050*/  FMUL.FTZ R9, R32, R121 ;  /* 0x0000007920097220 */ /* 0x000fe20000410000 */
[----:B------:R-:W-:-:S04]  /*6060*/  IMAD.WIDE R90, R197, 0x2, R50 ;  /* 0x00000002c55a7825 */ /* 0x000fc800078e0232 */
[-C--:B------:R-:W-:Y:S01]  /*6070*/  FMUL.FTZ R3, R37, R121.reuse ;  /* 0x0000007925037220 */ /* 0x080fe20000410000 */
[-C--:B------:R-:W-:Y:S01]  /*6080*/  FMUL.FTZ R120, R36, R121.reuse ;  /* 0x0000007924787220 */ /* 0x080fe20000410000 */
[----:B------:R-:W-:Y:S01]  /*6090*/  FMUL.FTZ R11, R40, R121 ;  /* 0x00000079280b7220 */ /* 0x000fe20000410000 */
[----:B------:R-:W-:Y:S01]  /*60a0*/  IMAD.WIDE R50, R27, 0x2, R50 ;  /* 0x000000021b327825 */ /* 0x000fe200078e0232 */
[----:B------:R-:W-:-:S03]  /*60b0*/  IADD3 R43, P0, R90, 0x8020, RZ ;  /* 0x000080205a2b7810 */ /* 0x000fc60007f1e0ff */
[-C--:B------:R-:W-:Y:S01]  /*60c0*/  FMUL.FTZ R15, R44, R121.reuse ;  /* 0x000000792c0f7220 */ /* 0x080fe20000410000 */
[----:B------:R-:W-:Y:S01]  /*60d0*/  IADD3 R75, P5, R90, 0x8060, RZ ;  /* 0x000080605a4b7810 */ /* 0x000fe20007fbe0ff */
[-C--:B------:R-:W-:Y:S01]  /*60e0*/  FMUL.FTZ R12, R49, R121.reuse ;  /* 0x00000079310c7220 */ /* 0x080fe20000410000 */
[----:B------:R-:W-:Y:S01]  /*60f0*/  LOP3.LUT R28, R43, 0x380, RZ, 0xc0, !PT ;  /* 0x000003802b1c7812 */ /* 0x000fe200078ec0ff */
[--C-:B------:R-:W-:Y:S01]  /*6100*/  IMAD.X R83, RZ, RZ, R91.reuse, P0 ;  /* 0x000000ffff537224 */ /* 0x100fe200000e065b */
[----:B------:R-:W-:Y:S01]  /*6110*/  LOP3.LUT R74, R75, 0x380, RZ, 0xc0, !PT ;  /* 0x000003804b4a7812 */ /* 0x000fe200078ec0ff */
[-C--:B------:R-:W-:Y:S01]  /*6120*/  FMUL.FTZ R13, R48, R121.reuse ;  /* 0x00000079300d7220 */ /* 0x080fe20000410000 */
[----:B------:R-:W-:Y:S01]  /*6130*/  SHF.R.U64 R28, R28, 0x3, RZ ;  /* 0x000000031c1c7819 */ /* 0x000fe200000012ff */
[-C--:B------:R-:W-:Y:S01]  /*6140*/  FMUL.FTZ R14, R53, R121.reuse ;  /* 0x00000079350e7220 */ /* 0x080fe20000410000 */
[----:B------:R-:W-:Y:S01]  /*6150*/  IADD3 R39, P2, R90, 0x4060, RZ ;  /* 0x000040605a277810 */ /* 0x000fe20007f5e0ff */
[-C--:B------:R-:W-:Y:S01]  /*6160*/  FMUL.FTZ R25, R52, R121.reuse ;  /* 0x0000007934197220 */ /* 0x080fe20000410000 */
[C---:B------:R-:W-:Y:S01]  /*6170*/  IADD3 R41, P1, R90.reuse, 0x8000, RZ ;  /* 0x000080005a297810 */ /* 0x040fe20007f3e0ff */
[-C--:B------:R-:W-:Y:S01]  /*6180*/  FMUL.FTZ R24, R57, R121.reuse ;  /* 0x0000007939187220 */ /* 0x080fe20000410000 */
[----:B------:R-:W-:Y:S01]  /*6190*/  LOP3.LUT R27, R90, 0x380, RZ, 0xc0, !PT ;  /* 0x000003805a1b7812 */ /* 0x000fe200078ec0ff */
[-C--:B------:R-:W-:Y:S01]  /*61a0*/  FMUL.FTZ R21, R56, R121.reuse ;  /* 0x0000007938157220 */ /* 0x080fe20000410000 */
[----:B------:R-:W-:Y:S01]  /*61b0*/  SHF.R.U64 R74, R74, 0x3, RZ ;  /* 0x000000034a4a7819 */ /* 0x000fe200000012ff */
[-C--:B------:R-:W-:Y:S01]  /*61c0*/  FMUL.FTZ R61, R61, R121.reuse ;  /* 0x000000793d3d7220 */ /* 0x080fe20000410000 */
[----:B------:R-:W-:Y:S01]  /*61d0*/  IADD3 R45, P6, R90, 0x8040, RZ ;  /* 0x000080405a2d7810 */ /* 0x000fe20007fde0ff */
[----:B------:R-:W-:Y:S01]  /*61e0*/  FMUL.FTZ R60, R60, R121 ;  /* 0x000000793c3c7220 */ /* 0x000fe20000410000 */
[----:B------:R-:W-:Y:S01]  /*61f0*/  LOP3.LUT R82, R28, R43, RZ, 0x3c, !PT ;  /* 0x0000002b1c527212 */ /* 0x000fe200078e3cff */
        /* <DEDUP_REMOVED lines=29> */
[----:B------:R-:W-:Y:S01]  /*63d0*/  IADD3 R35, P0, R90, 0x60, RZ ;  /* 0x000000605a237810 */ /* 0x000fe20007f1e0ff */
[--C-:B------:R-:W-:Y:S01]  /*63e0*/  IMAD.X R87, RZ, RZ, R91.reuse, P1 ;  /* 0x000000ffff577224 */ /* 0x100fe200008e065b */
[----:B------:R-:W-:Y:S01]  /*63f0*/  SHF.R.U64 R27, R27, 0x3, RZ ;  /* 0x000000031b1b7819 */ /* 0x000fe200000012ff */
[----:B------:R-:W-:Y:S01]  /*6400*/  FMUL.FTZ R121, R79, R155 ;  /* 0x0000009b4f797220 */ /* 0x000fe20000410000 */
[----:B------:R-:W-:Y:S01]  /*6410*/  LOP3.LUT R74, R74, R75, RZ, 0x3c, !PT ;  /* 0x0000004b4a4a7212 */ /* 0x000fe200078e3cff */
[-C--:B------:R-:W-:Y:S01]  /*6420*/  FMUL.FTZ R36, R31, R155.reuse ;  /* 0x0000009b1f247220 */ /* 0x080fe20000410000 */
[----:B------:R-:W-:Y:S01]  /*6430*/  IADD3 R33, P1, R90, 0x40, RZ ;  /* 0x000000405a217810 */ /* 0x000fe20007f3e0ff */
[----:B------:R-:W-:Y:S01]  /*6440*/  FMUL.FTZ R153, R30, R155 ;  /* 0x0000009b1e997220 */ /* 0x000fe20000410000 */
[----:B------:R-:W-:Y:S01]  /*6450*/  IADD3.X R75, RZ, R91, RZ, P5, !PT ;  /* 0x0000005bff4b7210 */ /* 0x000fe20002ffe4ff */
[--C-:B------:R-:W-:Y:S01]  /*6460*/  IMAD.X R79, RZ, RZ, R91.reuse, P6 ;  /* 0x000000ffff4f7224 */ /* 0x100fe200030e065b */
[----:B------:R-:W-:Y:S01]  /*6470*/  SHF.R.U64 R28, R28, 0x3, RZ ;  /* 0x000000031c1c7819 */ /* 0x000fe200000012ff */
[----:B------:R-:W-:Y:S01]  /*6480*/  USHF.R.S32.HI UR12, URZ, 0x1f, UR11 ;  /* 0x0000001f3f0c7899 */ /* 0x000fe2000801140b */
[C---:B------:R-:W-:Y:S01]  /*6490*/  IADD3 R29, P3, R90.reuse, 0x20, RZ ;  /* 0x000000205a1d7810 */ /* 0x040fe20007f7e0ff */
[----:B------:R-:W-:Y:S01]  /*64a0*/  ULDC.64 UR8, c[0x0][0xb90] ;  /* 0x0002e40000087ab9 */ /* 0x000fe20000000a00 */
[C---:B------:R-:W-:Y:S01]  /*64b0*/  IADD3 R30, P4, R90.reuse, 0x4040, RZ ;  /* 0x000040405a1e7810 */ /* 0x040fe20007f9e0ff */
[-C--:B------:R-:W-:Y:S01]  /*64c0*/  FMUL.FTZ R129, R63, R155.reuse ;  /* 0x0000009b3f817220 */ /* 0x080fe20000410000 */
[----:B------:R-:W-:Y:S01]  /*64d0*/  IADD3 R37, P5, R90, 0x4020, RZ ;  /* 0x000040205a257810 */ /* 0x000fe20007fbe0ff */
[----:B------:R-:W-:Y:S01]  /*64e0*/  FMUL.FTZ R137, R66, R155 ;  /* 0x0000009b42897220 */ /* 0x000fe20000410000 */
[----:B------:R-:W-:Y:S01]  /*64f0*/  IADD3 R31, P6, R90, 0x4000, RZ ;  /* 0x000040005a1f7810 */ /* 0x000fe20007fde0ff */
[--C-:B------:R-:W-:Y:S01]  /*6500*/  IMAD.X R63, RZ, RZ, R91.reuse, P1 ;  /* 0x000000ffff3f7224 */ /* 0x100fe200008e065b */
[----:B------:R-:W-:Y:S01]  /*6510*/  LOP3.LUT R90, R27, R90, RZ, 0x3c, !PT ;  /* 0x0000005a1b5a7212 */ /* 0x000fe200078e3cff */
[----:B------:R-:W-:Y:S01]  /*6520*/  IMAD.X R27, RZ, RZ, R91, P0 ;  /* 0x000000ffff1b7224 */ /* 0x000fe200000e065b */
[----:B------:R-:W-:Y:S01]  /*6530*/  LOP3.LUT R66, R28, R39, RZ, 0x3c, !PT ;  /* 0x000000271c427212 */ /* 0x000fe200078e3cff */
[----:B------:R-:W-:Y:S01]  /*6540*/  UIMAD UR5, UR12, UR8, URZ ;  /* 0x000000080c0572a4 */ /* 0x000fe2000f8e023f */
[C---:B------:R-:W-:Y:S01]  /*6550*/  IADD3 R43, P0, R50.reuse, 0x5000, RZ ;  /* 0x00005000322b7810 */ /* 0x040fe20007f1e0ff */
[----:B------:R-:W-:Y:S01]  /*6560*/  UIMAD.WIDE.U32 UR6, UR11, UR8, URZ ;  /* 0x000000080b0672a5 */ /* 0x000fe2000f8e003f */
[----:B------:R-:W-:Y:S01]  /*6570*/  IADD3 R39, P1, R50, 0x4000, RZ ;  /* 0x0000400032277810 */ /* 0x000fe20007f3e0ff */
[-C--:B------:R-:W-:Y:S01]  /*6580*/  FMUL.FTZ R149, R42, R155.reuse ;  /* 0x0000009b2a957220 */ /* 0x080fe20000410000 */
[-C--:B------:R-:W-:Y:S01]  /*6590*/  FMUL.FTZ R150, R38, R155.reuse ;  /* 0x0000009b26967220 */ /* 0x080fe20000410000 */
[----:B------:R-:W-:Y:S01]  /*65a0*/  UIMAD UR5, UR11, UR9, UR5 ;  /* 0x000000090b0572a4 */ /* 0x000fe2000f8e0205 */
[----:B------:R-:W-:Y:S01]  /*65b0*/  LOP3.LUT R42, R43, 0x380, RZ, 0xc0, !PT ;  /* 0x000003802b2a7812 */ /* 0x000fe200078ec0ff */
[----:B------:R-:W-:Y:S01]  /*65c0*/  IMAD.U32 R52, RZ, RZ, UR6 ;  /* 0x00000006ff347e24 */ /* 0x000fe2000f8e00ff */
[----:B------:R-:W-:Y:S01]  /*65d0*/  LOP3.LUT R38, R39, 0x380, RZ, 0xc0, !PT ;  /* 0x0000038027267812 */ /* 0x000fe200078ec0ff */
[----:B------:R-:W-:Y:S01]  /*65e0*/  UIADD3 UR6, UR7, UR5, URZ ;  /* 0x0000000507067290 */ /* 0x000fe2000fffe03f */
[----:B------:R-:W-:Y:S01]  /*65f0*/  SHF.R.U64 R42, R42, 0x3, RZ ;  /* 0x000000032a2a7819 */ /* 0x000fe200000012ff */
[----:B------:R-:W-:Y:S01]  /*6600*/  UIADD3 UR5, UR10, 0x30860, URZ ;  /* 0x000308600a057890 */ /* 0x000fe2000fffe03f */
[----:B------:R-:W-:Y:S01]  /*6610*/  SHF.R.U64 R38, R38, 0x3, RZ ;  /* 0x0000000326267819 */ /* 0x000fe200000012ff */
[----:B------:R-:W-:Y:S01]  /*6620*/  FMUL.FTZ R154, R26, R155 ;  /* 0x0000009b1a9a7220 */ /* 0x000fe20000410000 */
[----:B------:R-:W-:Y:S01]  /*6630*/  LOP3.LUT R42, R42, R43, RZ, 0x3c, !PT ;  /* 0x0000002b2a2a7212 */ /* 0x000fe200078e3cff */
[----:B------:R-:W-:Y:S01]  /*6640*/  UPRMT UR5, UR13, 0x654, UR5 ;  /* 0x000006540d057896 */ /* 0x000fe20008000005 */
[----:B------:R-:W-:Y:S01]  /*6650*/  LOP3.LUT R38, R38, R39, RZ, 0x3c, !PT ;  /* 0x0000002726267212 */ /* 0x000fe200078e3cff */
[--C-:B------:R-:W-:Y:S01]  /*6660*/  IMAD.X R43, RZ, RZ, R51.reuse, P0 ;  /* 0x000000ffff2b7224 */ /* 0x100fe200000e0633 */
[----:B------:R-:W-:Y:S01]  /*6670*/  IADD3 R156, P0, R50, 0xb000, RZ ;  /* 0x0000b000329c7810 */ /* 0x000fe20007f1e0ff */
[----:B------:R-:W-:Y:S01]  /*6680*/  IMAD.X R39, RZ, RZ, R51, P1 ;  /* 0x000000ffff277224 */ /* 0x000fe200008e0633 */
[----:B-1----:R-:W-:Y:S01]  /*6690*/  ISETP.NE.AND P1, PT, R94, 0x1, PT ;  /* 0x000000015e00780c */ /* 0x002fe20003f25270 */
        /* <DEDUP_REMOVED lines=26> */
[----:B------:R-:W-:Y:S01]  /*6840*/  LOP3.LUT R26, R41, 0x380, RZ, 0xc0, !PT ;  /* 0x00000380291a7812 */ /* 0x000fe200078ec0ff */
[----:B------:R-:W0:Y:S01]  /*6850*/  LDC R158, c[0x0][0xc38] ;  /* 0x00030e00ff9e7b82 */ /* 0x000e220000000800 */
[----:B------:R-:W-:Y:S01]  /*6860*/  LOP3.LUT R155, R156, 0x380, RZ, 0xc0, !PT ;  /* 0x000003809c9b7812 */ /* 0x000fe200078ec0ff */
[--C-:B------:R-:W-:Y:S01]  /*6870*/  IMAD.X R71, RZ, RZ, R91.reuse, P3 ;  /* 0x000000ffff477224 */ /* 0x100fe200018e065b */
[-C--:B------:R-:W-:Y:S01]  /*6880*/  IADD3.X R67, RZ, R91.reuse, RZ, P2, !PT ;  /* 0x0000005bff437210 */ /* 0x080fe200017fe4ff */
[--C-:B------:R-:W-:Y:S01]  /*6890*/  IMAD.X R55, RZ, RZ, R91.reuse, P4 ;  /* 0x000000ffff377224 */ /* 0x100fe200020e065b */
[-C--:B------:R-:W-:Y:S01]  /*68a0*/  IADD3.X R59, RZ, R91.reuse, RZ, P6, !PT ;  /* 0x0000005bff3b7210 */ /* 0x080fe200037fe4ff */
[----:B------:R-:W-:Y:S01]  /*68b0*/  IMAD.X R57, RZ, RZ, R91, P5 ;  /* 0x000000ffff397224 */ /* 0x000fe200028e065b */
[----:B------:R-:W-:Y:S01]  /*68c0*/  MOV R90, R90 ;  /* 0x0000005a005a7202 */ /* 0x000fe20000000f00 */
[----:B------:R-:W-:Y:S01]  /*68d0*/  SYNCS.ARRIVE.TRANS64.RED.A1T0 RZ, [UR5], RZ ;  /* 0x000000ffffff79a7 */ /* 0x000fe20008100405 */
[----:B------:R-:W-:Y:S01]  /*68e0*/  SHF.R.U64 R26, R26, 0x3, RZ ;  /* 0x000000031a1a7819 */ /* 0x000fe200000012ff */
[----:B------:R-:W-:Y:S01]  /*68f0*/  USHF.R.S32.HI UR10, URZ, 0x1f, UR60 ;  /* 0x0000001f3f0a7899 */ /* 0x000fe2000801143c */
[----:B------:R-:W-:Y:S01]  /*6900*/  SHF.R.U64 R91, R155, 0x3, RZ ;  /* 0x000000039b5b7819 */ /* 0x000fe200000012ff */
[----:B------:R-:W-:Y:S01]  /*6910*/  ULDC UR5, c[0x0][0xa88] ;  /* 0x0002a20000057ab9 */ /* 0x000fe20000000800 */
[----:B------:R-:W-:Y:S01]  /*6920*/  F2FP.F16.F32.PACK_AB R6, R6, R7 ;  /* 0x000000070606723e */ /* 0x000fe200000000ff */
[----:B------:R-:W-:Y:S01]  /*6930*/  ULDC.64 UR8, c[0x0][0xae8] ;  /* 0x0002ba0000087ab9 */ /* 0x000fe20000000a00 */
[----:B------:R-:W-:-:S02]  /*6940*/  LOP3.LUT R86, R26, R41, RZ, 0x3c, !PT ;  /* 0x000000291a567212 */ /* 0x000fc400078e3cff */
[----:B------:R-:W-:Y:S02]  /*6950*/  F2FP.F16.F32.PACK_AB R7, R36, R153 ;  /* 0x000000992407723e */ /* 0x000fe400000000ff */
[----:B------:R-:W-:Y:S02]  /*6960*/  LOP3.LUT R32, R45, 0x380, RZ, 0xc0, !PT ;  /* 0x000003802d207812 */ /* 0x000fe400078ec0ff */
[----:B------:R-:W-:Y:S02]  /*6970*/  LOP3.LUT R26, R29, 0x380, RZ, 0xc0, !PT ;  /* 0x000003801d1a7812 */ /* 0x000fe400078ec0ff */
[----:B------:R-:W-:Y:S02]  /*6980*/  LOP3.LUT R36, R91, R156, RZ, 0x3c, !PT ;  /* 0x0000009c5b247212 */ /* 0x000fe400078e3cff */
[----:B------:R-:W1:Y:S01]  /*6990*/  @P1 LDC R91, c[0x0][0xbec] ;  /* 0x0002fb00ff5b1b82 */ /* 0x000e620000000800 */
[----:B------:R-:W-:Y:S02]  /*69a0*/  SHF.R.U64 R32, R32, 0x3, RZ ;  /* 0x0000000320207819 */ /* 0x000fe400000012ff */
[----:B------:R-:W-:-:S02]  /*69b0*/  SHF.R.U64 R26, R26, 0x3, RZ ;  /* 0x000000031a1a7819 */ /* 0x000fc400000012ff */
[----:B------:R-:W-:Y:S02]  /*69c0*/  F2FP.F16.F32.PACK_AB R4, R4, R5 ;  /* 0x000000050404723e */ /* 0x000fe400000000ff */
[----:B------:R-:W-:Y:S01]  /*69d0*/  F2FP.F16.F32.PACK_AB R5, R151, R154 ;  /* 0x0000009a9705723e */ /* 0x000fe200000000ff */
[----:B------:R-:W-:Y:S01]  /*69e0*/  BAR.SYNC.DEFER_BLOCKING 0x1, 0x100 ;  /* 0x0044000000007b1d */ /* 0x000fe20000010000 */
[----:B------:R-:W-:Y:S02]  /*69f0*/  LOP3.LUT R78, R32, R45, RZ, 0x3c, !PT ;  /* 0x0000002d204e7212 */ /* 0x000fe400078e3cff */
[----:B------:R-:W-:Y:S02]  /*6a00*/  LOP3.LUT R70, R26, R29, RZ, 0x3c, !PT ;  /* 0x0000001d1a467212 */ /* 0x000fe400078e3cff */
[----:B------:R-:W-:-:S03]  /*6a10*/  LOP3.LUT R26, R31, 0x380, RZ, 0xc0, !PT ;  /* 0x000003801f1a7812 */ /* 0x000fc600078ec0ff */
[----:B------:R-:W2:Y:S01]  /*6a20*/  @P1 LDC R151, c[0x0][0xbf0] ;  /* 0x0002fc00ff971b82 */ /* 0x000ea20000000800 */
[----:B------:R-:W-:Y:S01]  /*6a30*/  MOV R74, R74 ;  /* 0x0000004a004a7202 */ /* 0x000fe20000000f00 */
[----:B------:R-:W-:Y:S01]  /*6a40*/  IMAD R75, RZ, RZ, -UR14 ;  /* 0x8000000eff4b7e24 */ /* 0x000fe2000f8e02ff */
[----:B------:R-:W-:Y:S02]  /*6a50*/  MOV R78, R78 ;  /* 0x0000004e004e7202 */ /* 0x000fe40000000f00 */
[----:B------:R-:W-:Y:S01]  /*6a60*/  SHF.R.U64 R26, R26, 0x3, RZ ;  /* 0x000000031a1a7819 */ /* 0x000fe200000012ff */
[----:B0-----:R-:W-:Y:S01]  /*6a70*/  IMAD R75, R158, R75, UR61 ;  /* 0x0000003d9e4b7e24 */ /* 0x001fe2000f8e024b */
[----:B------:R-:W-:Y:S02]  /*6a80*/  MOV R79, R82 ;  /* 0x00000052004f7202 */ /* 0x000fe40000000f00 */
[----:B------:R-:W-:Y:S02]  /*6a90*/  MOV R82, R66 ;  /* 0x0000004200527202 */ /* 0x000fe40000000f00 */
[----:B------:R-:W0:Y:S01]  /*6aa0*/  LDC.64 R66, c[0x0][0xb98] ;  /* 0x0002e600ff427b82 */ /* 0x000e220000000a00 */
[----:B------:R-:W-:-:S02]  /*6ab0*/  LOP3.LUT R29, R30, 0x380, RZ, 0xc0, !PT ;  /* 0x000003801e1d7812 */ /* 0x000fc400078ec0ff */
[----:B------:R-:W-:Y:S02]  /*6ac0*/  LOP3.LUT R58, R26, R31, RZ, 0x3c, !PT ;  /* 0x0000001f1a3a7212 */ /* 0x000fe400078e3cff */
[----:B------:R-:W-:Y:S02]  /*6ad0*/  LOP3.LUT R26, R35, 0x380, RZ, 0xc0, !PT ;  /* 0x00000380231a7812 */ /* 0x000fe400078ec0ff */
[----:B------:R-:W-:Y:S01]  /*6ae0*/  SHF.R.U64 R29, R29, 0x3, RZ ;  /* 0x000000031d1d7819 */ /* 0x000fe200000012ff */
[----:B------:R3:W-:Y:S01]  /*6af0*/  STSM.16.M88.4 [R90], R4 ;  /* 0x000000045a007844 */ /* 0x0007e20000000200 */
[----:B------:R-:W-:Y:S02]  /*6b00*/  LOP3.LUT R28, R37, 0x380, RZ, 0xc0, !PT ;  /* 0x00000380251c7812 */ /* 0x000fe400078ec0ff */
[----:B------:R-:W-:Y:S02]  /*6b10*/  SHF.R.U64 R26, R26, 0x3, RZ ;  /* 0x000000031a1a7819 */ /* 0x000fe400000012ff */
[----:B------:R-:W-:-:S02]  /*6b20*/  LOP3.LUT R54, R29, R30, RZ, 0x3c, !PT ;  /* 0x0000001e1d367212 */ /* 0x000fc400078e3cff */
[----:B------:R-:W-:Y:S02]  /*6b30*/  SHF.R.U64 R28, R28, 0x3, RZ ;  /* 0x000000031c1c7819 */ /* 0x000fe400000012ff */
[----:B------:R-:W-:Y:S02]  /*6b40*/  LOP3.LUT R32, R33, 0x380, RZ, 0xc0, !PT ;  /* 0x0000038021207812 */ /* 0x000fe400078ec0ff */
[----:B------:R-:W-:Y:S02]  /*6b50*/  LOP3.LUT R26, R26, R35, RZ, 0x3c, !PT ;  /* 0x000000231a1a7212 */ /* 0x000fe400078e3cff */
[C---:B------:R-:W-:Y:S02]  /*6b60*/  IADD3 R29, P4, R50.reuse, 0x1000, RZ ;  /* 0x00001000321d7810 */ /* 0x040fe40007f9e0ff */
[C---:B------:R-:W-:Y:S01]  /*6b70*/  IADD3 R31, P5, R50.reuse, 0x2000, RZ ;  /* 0x00002000321f7810 */ /* 0x040fe20007fbe0ff */
[----:B---3--:R-:W-:Y:S01]  /*6b80*/  IMAD R90, R75, 0x80, R196 ;  /* 0x000000804b5a7824 */ /* 0x008fe200078e02c4 */
[----:B------:R-:W-:-:S02]  /*6b90*/  IADD3 R35, P6, R50, 0x3000, RZ ;  /* 0x0000300032237810 */ /* 0x000fc40007fde0ff */
[----:B------:R-:W-:Y:S01]  /*6ba0*/  MOV R54, R54 ;  /* 0x0000003600367202 */ /* 0x000fe20000000f00 */
[----:B-1----:R-:W-:Y:S01]  /*6bb0*/  @P1 IMAD.HI.U32 R4, R90, R91, RZ ;  /* 0x0000005b5a041227 */ /* 0x002fe200078e00ff */
[----:B------:R-:W-:Y:S02]  /*6bc0*/  LOP3.LUT R56, R28, R37, RZ, 0x3c, !PT ;  /* 0x000000251c387212 */ /* 0x000fe400078e3cff */
[----:B------:R-:W-:Y:S01]  /*6bd0*/  SHF.R.U64 R32, R32, 0x3, RZ ;  /* 0x0000000320207819 */ /* 0x000fe200000012ff */
[----:B------:R-:W-:Y:S01]  /*6be0*/  IMAD.MOV.U32 R55, RZ, RZ, R90 ;  /* 0x000000ffff377224 */ /* 0x000fe200078e005a */
[----:B--2---:R-:W-:Y:S02]  /*6bf0*/  @P1 SHF.R.U32.HI R55, RZ, R151, R4 ;  /* 0x00000097ff371219 */ /* 0x004fe40000011604 */
[----:B------:R-:W-:Y:S02]  /*6c00*/  LOP3.LUT R28, R29, 0x380, RZ, 0xc0, !PT ;  /* 0x000003801d1c7812 */ /* 0x000fe400078ec0ff */
[----:B------:R-:W-:-:S02]  /*6c10*/  LOP3.LUT R30, R31, 0x380, RZ, 0xc0, !PT ;  /* 0x000003801f1e7812 */ /* 0x000fc400078ec0ff */
[----:B------:R-:W-:Y:S02]  /*6c20*/  LOP3.LUT R34, R35, 0x380, RZ, 0xc0, !PT ;  /* 0x0000038023227812 */ /* 0x000fe400078ec0ff */
[----:B------:R-:W-:Y:S02]  /*6c30*/  F2FP.F16.F32.PACK_AB R6, R3, R120 ;  /* 0x000000780306723e */ /* 0x000fe400000000ff */
[----:B------:R-:W-:Y:S01]  /*6c40*/  MOV R53, UR7 ;  /* 0x0000000700357c02 */ /* 0x000fe20008000f00 */
[----:B------:R-:W-:Y:S01]  /*6c50*/  IMAD.U32 R53, RZ, RZ, UR6 ;  /* 0x00000006ff357e24 */ /* 0x000fe2000f8e00ff */
[----:B------:R-:W-:Y:S01]  /*6c60*/  LOP3.LUT R62, R32, R33, RZ, 0x3c, !PT ;  /* 0x00000021203e7212 */ /* 0x000fe200078e3cff */
[----:B------:R-:W-:Y:S01]  /*6c70*/  ULDC.64 UR6, c[0x0][0xb88] ;  /* 0x0002e20000067ab9 */ /* 0x000fe20000000a00 */
[----:B------:R-:W-:Y:S01]  /*6c80*/  LOP3.LUT R37, R50, 0x380, RZ, 0xc0, !PT ;  /* 0x0000038032257812 */ /* 0x000fe200078ec0ff */
[----:B0-----:R-:W-:Y:S01]  /*6c90*/  IMAD.WIDE.U32 R52, R66, UR60, R52 ;  /* 0x0000003c42347c25 */ /* 0x001fe2000f8e0034 */
[----:B------:R-:W-:-:S02]  /*6ca0*/  IADD3 R3, -R55, RZ, RZ ;  /* 0x000000ff37037210 */ /* 0x000fc40007ffe1ff */
[----:B------:R-:W-:Y:S02]  /*6cb0*/  SHF.R.U64 R28, R28, 0x3, RZ ;  /* 0x000000031c1c7819 */ /* 0x000fe400000012ff */
[----:B------:R-:W-:Y:S01]  /*6cc0*/  SHF.R.U64 R30, R30, 0x3, RZ ;  /* 0x000000031e1e7819 */ /* 0x000fe200000012ff */
[----:B------:R-:W-:Y:S01]  /*6cd0*/  IMAD R3, R94, R3, R90 ;  /* 0x000000035e037224 */ /* 0x000fe200078e025a */
[----:B------:R-:W-:Y:S02]  /*6ce0*/  SHF.R.U64 R34, R34, 0x3, RZ ;  /* 0x0000000322227819 */ /* 0x000fe400000012ff */
[----:B------:R-:W-:Y:S02]  /*6cf0*/  MOV R70, R70 ;  /* 0x0000004600467202 */ /* 0x000fe40000000f00 */
[----:B------:R-:W-:Y:S02]  /*6d00*/  F2FP.F16.F32.PACK_AB R4, R0, R9 ;  /* 0x000000090004723e */ /* 0x000fe400000000ff */
[----:B------:R-:W-:-:S02]  /*6d10*/  F2FP.F16.F32.PACK_AB R5, R143, R152 ;  /* 0x000000988f05723e */ /* 0x000fc400000000ff */
[----:B------:R-:W-:Y:S02]  /*6d20*/  F2FP.F16.F32.PACK_AB R7, R145, R150 ;  /* 0x000000969107723e */ /* 0x000fe400000000ff */
[----:B------:R-:W-:Y:S02]  /*6d30*/  F2FP.F16.F32.PACK_AB R8, R8, R11 ;  /* 0x0000000b0808723e */ /* 0x000fe400000000ff */
[----:B------:R-:W-:Y:S01]  /*6d40*/  SHF.R.U64 R37, R37, 0x3, RZ ;  /* 0x0000000325257819 */ /* 0x000fe200000012ff */
[----:B------:R-:W-:Y:S01]  /*6d50*/  STSM.16.M88.4 [R70], R4 ;  /* 0x0000000446007844 */ /* 0x000fe20000000200 */
[----:B------:R-:W-:Y:S02]  /*6d60*/  MOV R62, R62 ;  /* 0x0000003e003e7202 */ /* 0x000fe40000000f00 */
[----:B------:R-:W-:Y:S02]  /*6d70*/  F2FP.F16.F32.PACK_AB R9, R146, R149 ;  /* 0x000000959209723e */ /* 0x000fe400000000ff */
[----:B------:R-:W-:-:S02]  /*6d80*/  F2FP.F16.F32.PACK_AB R10, R10, R15 ;  /* 0x0000000f0a0a723e */ /* 0x000fc400000000ff */
[----:B------:R-:W-:Y:S02]  /*6d90*/  F2FP.F16.F32.PACK_AB R11, R147, R148 ;  /* 0x00000094930b723e */ /* 0x000fe400000000ff */
[----:B------:R-:W-:Y:S01]  /*6da0*/  MOV R0, R26 ;  /* 0x0000001a00007202 */ /* 0x000fe20000000f00 */
[----:B------:R-:W-:Y:S01]  /*6db0*/  IMAD R26, R66, UR10, RZ ;  /* 0x0000000a421a7c24 */ /* 0x000fe2000f8e02ff */
[----:B------:R-:W-:Y:S01]  /*6dc0*/  LOP3.LUT R28, R28, R29, RZ, 0x3c, !PT ;  /* 0x0000001d1c1c7212 */ /* 0x000fe200078e3cff */
[--C-:B------:R-:W-:Y:S01]  /*6dd0*/  IMAD.X R29, RZ, RZ, R51.reuse, P4 ;  /* 0x000000ffff1d7224 */ /* 0x100fe200020e0633 */
[----:B------:R-:W-:Y:S01]  /*6de0*/  LOP3.LUT R30, R30, R31, RZ, 0x3c, !PT ;  /* 0x0000001f1e1e7212 */ /* 0x000fe200078e3cff */
[----:B------:R-:W-:Y:S01]  /*6df0*/  IMAD.X R31, RZ, RZ, R51, P5 ;  /* 0x000000ffff1f7224 */ /* 0x000fe200028e0633 */
[----:B------:R-:W-:Y:S01]  /*6e00*/  LOP3.LUT R34, R34, R35, RZ, 0x3c, !PT ;  /* 0x0000002322227212 */ /* 0x000fe200078e3cff */
[----:B------:R0:W-:Y:S01]  /*6e10*/  STSM.16.M88.4 [R62], R8 ;  /* 0x000000083e007844 */ /* 0x0001e20000000200 */
[----:B------:R-:W-:Y:S01]  /*6e20*/  IADD3.X R35, RZ, R51, RZ, P6, !PT ;  /* 0x00000033ff237210 */ /* 0x000fe200037fe4ff */
[----:B------:R-:W-:Y:S01]  /*6e30*/  IMAD R67, R67, UR60, R26 ;  /* 0x0000003c43437c24 */ /* 0x000fe2000f8e021a */
[----:B------:R-:W-:-:S02]  /*6e40*/  IADD3 R45, P2, R50, 0x6000, RZ ;  /* 0x00006000322d7810 */ /* 0x000fc40007f5e0ff */
[C---:B------:R-:W-:Y:S02]  /*6e50*/  IADD3 R49, P3, R50.reuse, 0x7000, RZ ;  /* 0x0000700032317810 */ /* 0x040fe40007f7e0ff */
[C---:B------:R-:W-:Y:S02]  /*6e60*/  IADD3 R33, P4, R50.reuse, 0x8000, RZ ;  /* 0x0000800032217810 */ /* 0x040fe40007f9e0ff */
[C---:B------:R-:W-:Y:S02]  /*6e70*/  IADD3 R41, P5, R50.reuse, 0x9000, RZ ;  /* 0x0000900032297810 */ /* 0x040fe40007fbe0ff */
[----:B------:R-:W-:Y:S02]  /*6e80*/  IADD3 R47, P6, R50, 0xa000, RZ ;  /* 0x0000a000322f7810 */ /* 0x000fe40007fde0ff */
[----:B------:R-:W-:Y:S02]  /*6e90*/  LOP3.LUT R50, R37, R50, RZ, 0x3c, !PT ;  /* 0x0000003225327212 */ /* 0x000fe400078e3cff */
[----:B------:R-:W-:-:S02]  /*6ea0*/  IADD3.X R37, RZ, R51, RZ, P0, !PT ;  /* 0x00000033ff257210 */ /* 0x000fc400007fe4ff */
[----:B0-----:R-:W-:Y:S02]  /*6eb0*/  SHF.R.S32.HI R9, RZ, 0x1f, R55 ;  /* 0x0000001fff097819 */ /* 0x001fe40000011437 */
[----:B------:R-:W-:Y:S02]  /*6ec0*/  SHF.R.S32.HI R8, RZ, 0x1f, R3 ;  /* 0x0000001fff087819 */ /* 0x000fe40000011403 */
[----:B------:R-:W-:Y:S01]  /*6ed0*/  IADD3 R52, P0, R55, R52, RZ ;  /* 0x0000003437347210 */ /* 0x000fe20007f1e0ff */
[----:B------:R-:W-:Y:S01]  /*6ee0*/  IMAD R55, R75, 0x80, R195 ;  /* 0x000000804b377824 */ /* 0x000fe200078e02c3 */
[----:B------:R-:W-:Y:S01]  /*6ef0*/  LOP3.LUT R48, R49, 0x380, RZ, 0xc0, !PT ;  /* 0x0000038031307812 */ /* 0x000fe200078ec0ff */
[----:B------:R-:W-:Y:S01]  /*6f00*/  IMAD R8, R8, UR6, RZ ;  /* 0x0000000608087c24 */ /* 0x000fe2000f8e02ff */
[----:B------:R-:W-:Y:S02]  /*6f10*/  F2FP.F16.F32.PACK_AB R12, R12, R13 ;  /* 0x0000000d0c0c723e */ /* 0x000fe400000000ff */
[----:B------:R-:W-:-:S02]  /*6f20*/  IADD3.X R53, R9, R53, R67, P0, !PT ;  /* 0x0000003509357210 */ /* 0x000fc400007fe443 */
[----:B------:R-:W-:Y:S02]  /*6f30*/  F2FP.F16.F32.PACK_AB R13, R130, R141 ;  /* 0x0000008d820d723e */ /* 0x000fe400000000ff */
[----:B------:R-:W-:Y:S01]  /*6f40*/  F2FP.F16.F32.PACK_AB R14, R14, R25 ;  /* 0x000000190e0e723e */ /* 0x000fe200000000ff */
[----:B------:R-:W-:Y:S01]  /*6f50*/  IMAD.WIDE.U32 R52, R3, UR6, R52 ;  /* 0x0000000603347c25 */ /* 0x000fe2000f8e0034 */
[----:B------:R-:W-:Y:S02]  /*6f60*/  F2FP.F16.F32.PACK_AB R15, R131, R144 ;  /* 0x00000090830f723e */ /* 0x000fe400000000ff */
[----:B------:R-:W-:Y:S02]  /*6f70*/  MOV R58, R58 ;  /* 0x0000003a003a7202 */ /* 0x000fe40000000f00 */
[----:B------:R-:W-:Y:S01]  /*6f80*/  F2FP.F16.F32.PACK_AB R24, R24, R21 ;  /* 0x000000151818723e */ /* 0x000fe200000000ff */
[----:B------:R-:W-:Y:S01]  /*6f90*/  IMAD R21, R3, UR7, R8 ;  /* 0x0000000703157c24 */ /* 0x000fe2000f8e0208 */
[----:B------:R-:W-:Y:S01]  /*6fa0*/  F2FP.F16.F32.PACK_AB R25, R128, R139 ;  /* 0x0000008b8019723e */ /* 0x000fe200000000ff */
[----:B------:R0:W-:Y:S01]  /*6fb0*/  STSM.16.M88.4 [R0], R12 ;  /* 0x0000000c00007844 */ /* 0x0001e20000000200 */
[----:B------:R-:W-:Y:S01]  /*6fc0*/  F2FP.F16.F32.PACK_AB R26, R61, R60 ;  /* 0x0000003c3d1a723e */ /* 0x000fe200000000ff */
[----:B------:R-:W-:Y:S01]  /*6fd0*/  ULDC.64 UR6, c[0x0][0xb50] ;  /* 0x0002d40000067ab9 */ /* 0x000fe20000000a00 */
[----:B------:R-:W-:Y:S01]  /*6fe0*/  F2FP.F16.F32.PACK_AB R27, R129, R142 ;  /* 0x0000008e811b723e */ /* 0x000fe200000000ff */
[----:B------:R-:W-:Y:S01]  /*6ff0*/  VIADD R3, R55, 0x8 ;  /* 0x0000000837037836 */ /* 0x000fe20000000000 */
[----:B------:R-:W-:-:S02]  /*7000*/  MOV R56, R56 ;  /* 0x0000003800387202 */ /* 0x000fc40000000f00 */
[----:B------:R-:W-:Y:S01]  /*7010*/  F2FP.F16.F32.PACK_AB R4, R65, R64 ;  /* 0x000000404104723e */ /* 0x000fe200000000ff */
[----:B------:R-:W-:Y:S01]  /*7020*/  STSM.16.M88.4 [R58], R24 ;  /* 0x000000183a007844 */ /* 0x000fe20000000200 */
[----:B------:R-:W-:Y:S02]  /*7030*/  F2FP.F16.F32.PACK_AB R5, R126, R137 ;  /* 0x000000897e05723e */ /* 0x000fe400000000ff */
[----:B------:R-:W-:Y:S02]  /*7040*/  F2FP.F16.F32.PACK_AB R6, R69, R68 ;  /* 0x000000444506723e */ /* 0x000fe400000000ff */
[----:B------:R-:W-:Y:S02]  /*7050*/  F2FP.F16.F32.PACK_AB R7, R127, R140 ;  /* 0x0000008c7f07723e */ /* 0x000fe400000000ff */
[----:B------:R-:W-:Y:S01]  /*7060*/  SHF.R.U64 R48, R48, 0x3, RZ ;  /* 0x0000000330307819 */ /* 0x000fe200000012ff */
[----:B0-----:R-:W-:Y:S01]  /*7070*/  IMAD R0, R94, UR5, RZ ;  /* 0x000000055e007c24 */ /* 0x001fe2000f8e02ff */
[----:B------:R-:W-:Y:S01]  /*7080*/  F2FP.F16.F32.PACK_AB R8, R73, R72 ;  /* 0x000000484908723e */ /* 0x000fe200000000ff */
[----:B------:R0:W-:Y:S01]  /*7090*/  STSM.16.M88.4 [R56], R4 ;  /* 0x0000000438007844 */ /* 0x0001e20000000200 */
[----:B------:R-:W-:-:S02]  /*70a0*/  LOP3.LUT R48, R48, R49, RZ, 0x3c, !PT ;  /* 0x0000003130307212 */ /* 0x000fc400078e3cff */
[----:B------:R-:W-:Y:S02]  /*70b0*/  IADD3.X R49, RZ, R51, RZ, P3, !PT ;  /* 0x00000033ff317210 */ /* 0x000fe40001ffe4ff */
[----:B------:R-:W-:Y:S02]  /*70c0*/  LEA R12, P3, R52, UR6, 0x2 ;  /* 0x00000006340c7c11 */ /* 0x000fe4000f8610ff */
[----:B------:R-:W-:Y:S02]  /*70d0*/  F2FP.F16.F32.PACK_AB R9, R125, R138 ;  /* 0x0000008a7d09723e */ /* 0x000fe400000000ff */
[----:B------:R-:W-:Y:S01]  /*70e0*/  F2FP.F16.F32.PACK_AB R10, R77, R76 ;  /* 0x0000004c4d0a723e */ /* 0x000fe200000000ff */
[----:B------:R-:W-:Y:S01]  /*70f0*/  SHFL.IDX PT, R56, R12, RZ, 0x1c1f ;  /* 0x001c1fff0c387589 */ /* 0x000fe200000e0000 */
[----:B------:R-:W-:Y:S02]  /*7100*/  F2FP.F16.F32.PACK_AB R11, R121, R136 ;  /* 0x00000088790b723e */ /* 0x000fe400000000ff */
[----:B------:R-:W-:Y:S01]  /*7110*/  F2FP.F16.F32.PACK_AB R88, R89, R88 ;  /* 0x000000585958723e */ /* 0x000fe200000000ff */
[----:B------:R-:W-:Y:S01]  /*7120*/  SHFL.IDX PT, R58, R12, 0x1, 0x1c1f ;  /* 0x003c1f000c3a7f89 */ /* 0x000fe200000e0000 */
[----:B------:R-:W-:Y:S01]  /*7130*/  F2FP.F16.F32.PACK_AB R96, R97, R96 ;  /* 0x000000606160723e */ /* 0x000fe200000000ff */
[----:B0-----:R-:W-:Y:S01]  /*7140*/  IMAD.IADD R5, R53, 0x1, R21 ;  /* 0x0000000135057824 */ /* 0x001fe200078e0215 */
[----:B------:R-:W-:Y:S01]  /*7150*/  F2FP.F16.F32.PACK_AB R4, R81, R80 ;  /* 0x000000505104723e */ /* 0x000fe200000000ff */
[----:B------:R-:W-:Y:S01]  /*7160*/  STSM.16.M88.4 [R54], R8 ;  /* 0x0000000836007844 */ /* 0x000fe20000000200 */
[----:B------:R-:W-:-:S02]  /*7170*/  F2FP.F16.F32.PACK_AB R6, R85, R84 ;  /* 0x000000545506723e */ /* 0x000fc400000000ff */
[----:B------:R-:W-:Y:S02]  /*7180*/  LEA.HI.X R52, R52, UR7, R5, 0x2, P3 ;  /* 0x0000000734347c11 */ /* 0x000fe400098f1405 */
[----:B------:R-:W-:Y:S02]  /*7190*/  F2FP.F16.F32.PACK_AB R5, R122, R135 ;  /* 0x000000877a05723e */ /* 0x000fe400000000ff */
[----:B------:R-:W-:Y:S01]  /*71a0*/  F2FP.F16.F32.PACK_AB R7, R123, R134 ;  /* 0x000000867b07723e */ /* 0x000fe200000000ff */
[----:B------:R-:W0:Y:S01]  /*71b0*/  SHFL.IDX PT, R57, R52, RZ, 0x1c1f ;  /* 0x001c1fff34397589 */ /* 0x000e2200000e0000 */
[----:B------:R-:W-:Y:S02]  /*71c0*/  MOV R86, R86 ;  /* 0x0000005600567202 */ /* 0x000fe40000000f00 */
[----:B------:R-:W-:Y:S01]  /*71d0*/  F2FP.F16.F32.PACK_AB R89, R124, R133 ;  /* 0x000000857c59723e */ /* 0x000fe200000000ff */
[----:B------:R-:W-:Y:S01]  /*71e0*/  STSM.16.M88.4 [R82], R4 ;  /* 0x0000000452007844 */ /* 0x000fe20000000200 */
[----:B------:R-:W-:-:S02]  /*71f0*/  F2FP.F16.F32.PACK_AB R90, R93, R92 ;  /* 0x0000005c5d5a723e */ /* 0x000fc400000000ff */
[----:B------:R-:W-:Y:S01]  /*7200*/  F2FP.F16.F32.PACK_AB R91, R95, R132 ;  /* 0x000000845f5b723e */ /* 0x000fe200000000ff */
[----:B------:R-:W1:Y:S01]  /*7210*/  SHFL.IDX PT, R59, R52, 0x1, 0x1c1f ;  /* 0x003c1f00343b7f89 */ /* 0x000e6200000e0000 */
[----:B------:R-:W-:Y:S02]  /*7220*/  F2FP.F16.F32.PACK_AB R97, R99, R98 ;  /* 0x000000626361723e */ /* 0x000fe400000000ff */
[----:B------:R-:W-:Y:S01]  /*7230*/  F2FP.F16.F32.PACK_AB R104, R105, R104 ;  /* 0x000000686968723e */ /* 0x000fe200000000ff */
[----:B------:R-:W-:Y:S01]  /*7240*/  STSM.16.M88.4 [R86], R88 ;  /* 0x0000005856007844 */ /* 0x000fe20000000200 */
[----:B------:R-:W-:Y:S02]  /*7250*/  F2FP.F16.F32.PACK_AB R98, R101, R100 ;  /* 0x000000646562723e */ /* 0x000fe400000000ff */
[----:B------:R-:W-:Y:S02]  /*7260*/  F2FP.F16.F32.PACK_AB R99, R103, R102 ;  /* 0x000000666763723e */ /* 0x000fe400000000ff */
[----:B------:R-:W-:-:S02]  /*7270*/  F2FP.F16.F32.PACK_AB R105, R107, R106 ;  /* 0x0000006a6b69723e */ /* 0x000fc400000000ff */
[----:B------:R-:W-:Y:S01]  /*7280*/  F2FP.F16.F32.PACK_AB R112, R113, R112 ;  /* 0x000000707170723e */ /* 0x000fe200000000ff */
[----:B------:R-:W-:Y:S01]  /*7290*/  STSM.16.M88.4 [R79], R96 ;  /* 0x000000604f007844 */ /* 0x000fe20000000200 */
[----:B------:R-:W-:Y:S02]  /*72a0*/  F2FP.F16.F32.PACK_AB R106, R109, R108 ;  /* 0x0000006c6d6a723e */ /* 0x000fe400000000ff */
[----:B------:R-:W-:Y:S02]  /*72b0*/  F2FP.F16.F32.PACK_AB R107, R111, R110 ;  /* 0x0000006e6f6b723e */ /* 0x000fe400000000ff */
[----:B------:R-:W-:Y:S02]  /*72c0*/  F2FP.F16.F32.PACK_AB R113, R115, R114 ;  /* 0x000000727371723e */ /* 0x000fe400000000ff */
[----:B------:R-:W-:Y:S01]  /*72d0*/  F2FP.F16.F32.PACK_AB R114, R117, R116 ;  /* 0x000000747572723e */ /* 0x000fe200000000ff */
[----:B------:R-:W-:Y:S01]  /*72e0*/  STSM.16.M88.4 [R78], R104 ;  /* 0x000000684e007844 */ /* 0x000fe20000000200 */
[----:B------:R-:W-:-:S02]  /*72f0*/  F2FP.F16.F32.PACK_AB R115, R119, R118 ;  /* 0x000000767773723e */ /* 0x000fc400000000ff */
[----:B------:R-:W-:Y:S02]  /*7300*/  LOP3.LUT R44, R45, 0x380, RZ, 0xc0, !PT ;  /* 0x000003802d2c7812 */ /* 0x000fe400078ec0ff */
[----:B------:R-:W-:Y:S01]  /*7310*/  LOP3.LUT P0, RZ, R192, 0x3, RZ, 0xc0, !PT ;  /* 0x00000003c0ff7812 */ /* 0x000fe2000780c0ff */
[----:B------:R-:W-:Y:S01]  /*7320*/  STSM.16.M88.4 [R74], R112 ;  /* 0x000000704a007844 */ /* 0x000fe20000000200 */
[----:B------:R-:W-:Y:S02]  /*7330*/  SHF.R.U64 R44, R44, 0x3, RZ ;  /* 0x000000032c2c7819 */ /* 0x000fe400000012ff */
[----:B------:R-:W-:Y:S02]  /*7340*/  LOP3.LUT R32, R33, 0x380, RZ, 0xc0, !PT ;  /* 0x0000038021207812 */ /* 0x000fe400078ec0ff */
[----:B------:R-:W-:Y:S01]  /*7350*/  LOP3.LUT R44, R44, R45, RZ, 0x3c, !PT ;  /* 0x0000002d2c2c7212 */ /* 0x000fe200078e3cff */
[----:B------:R-:W-:Y:S01]  /*7360*/  IMAD.X R45, RZ, RZ, R51, P2 ;  /* 0x000000ffff2d7224 */ /* 0x000fe200010e0633 */
[-C--:B------:R-:W-:Y:S01]  /*7370*/  ISETP.GE.OR P2, PT, R55, R0.reuse, P0 ;  /* 0x000000003700720c */ /* 0x080fe20000746670 */
[----:B------:R-:W-:Y:S01]  /*7380*/  BAR.SYNC.DEFER_BLOCKING 0x1, 0x100 ;  /* 0x0044000000007b1d */ /* 0x000fe20000010000 */
[----:B------:R-:W-:Y:S01]  /*7390*/  ISETP.GE.OR P0, PT, R3, R0, P0 ;  /* 0x000000000300720c */ /* 0x000fe20000706670 */
[----:B------:R-:W-:Y:S01]  /*73a0*/  UIMAD UR5, UR12, UR8, URZ ;  /* 0x000000080c0572a4 */ /* 0x000fe2000f8e023f */
[----:B------:R-:W-:Y:S01]  /*73b0*/  LOP3.LUT R40, R41, 0x380, RZ, 0xc0, !PT ;  /* 0x0000038029287812 */ /* 0x000fe200078ec0ff */
[----:B------:R-:W-:Y:S01]  /*73c0*/  UIMAD.WIDE.U32 UR6, UR11, UR8, URZ ;  /* 0x000000080b0672a5 */ /* 0x000fe2000f8e003f */
[----:B------:R-:W-:-:S03]  /*73d0*/  LOP3.LUT R46, R47, 0x380, RZ, 0xc0, !PT ;  /* 0x000003802f2e7812 */ /* 0x000fc600078ec0ff */
[----:B------:R-:W2:Y:S01]  /*73e0*/  @P1 LDC R3, c[0x0][0xbec] ;  /* 0x0002fb00ff031b82 */ /* 0x000ea20000000800 */
[----:B------:R-:W-:-:S03]  /*73f0*/  SHF.R.U64 R32, R32, 0x3, RZ ;  /* 0x0000000320207819 */ /* 0x000fc600000012ff */
[----:B0-----:R-:W-:Y:S01]  /*7400*/  @!P2 ST.E desc[UR36][R56.64], R20 ;  /* 0x000000143800a985 */ /* 0x001fe2000c101924 */
[----:B------:R-:W-:Y:S01]  /*7410*/  UIMAD UR5, UR11, UR9, UR5 ;  /* 0x000000090b0572a4 */ /* 0x000fe2000f8e0205 */
[----:B------:R-:W-:Y:S02]  /*7420*/  SHF.R.U64 R40, R40, 0x3, RZ ;  /* 0x0000000328287819 */ /* 0x000fe400000012ff */
[----:B-1----:R0:W-:Y:S01]  /*7430*/  @!P0 ST.E desc[UR36][R58.64], R2 ;  /* 0x000000023a008985 */ /* 0x0021e2000c101924 */
[----:B------:R-:W-:Y:S01]  /*7440*/  ULDC.64 UR8, c[0x0][0xaf0] ;  /* 0x0002bc0000087ab9 */ /* 0x000fe20000000a00 */
[----:B------:R-:W-:Y:S01]  /*7450*/  UIADD3 UR7, UR7, UR5, URZ ;  /* 0x0000000507077290 */ /* 0x000fe2000fffe03f */
[----:B------:R-:W-:Y:S01]  /*7460*/  SHF.R.U64 R46, R46, 0x3, RZ ;  /* 0x000000032e2e7819 */ /* 0x000fe200000012ff */
[----:B------:R1:W5:Y:S01]  /*7470*/  LD.E.128 R8, desc[UR36][R30.64] ;  /* 0x000000241e087980 */ /* 0x000362000c101d00 */
[----:B------:R-:W-:Y:S02]  /*7480*/  LOP3.LUT R32, R32, R33, RZ, 0x3c, !PT ;  /* 0x0000002120207212 */ /* 0x000fe400078e3cff */
[----:B------:R-:W-:Y:S01]  /*7490*/  LOP3.LUT R40, R40, R41, RZ, 0x3c, !PT ;  /* 0x0000002928287212 */ /* 0x000fe200078e3cff */
[----:B------:R3:W5:Y:S01]  /*74a0*/  LD.E.128 R24, desc[UR36][R28.64] ;  /* 0x000000241c187980 */ /* 0x000762000c101d00 */
[----:B0-----:R-:W-:Y:S01]  /*74b0*/  LEA R2, R19, R22, 0x5 ;  /* 0x0000001613027211 */ /* 0x001fe200078e28ff */
[----:B------:R-:W-:Y:S01]  /*74c0*/  UIMAD UR5, UR10, UR8, URZ ;  /* 0x000000080a0572a4 */ /* 0x000fe2000f8e023f */
[----:B-1----:R-:W0:Y:S01]  /*74d0*/  @P1 LDC R30, c[0x0][0xbf0] ;  /* 0x0002fc00ff1e1b82 */ /* 0x002e220000000800 */
[----:B------:R-:W-:Y:S01]  /*74e0*/  UIMAD.WIDE.U32 UR6, UR60, UR8, UR6 ;  /* 0x000000083c0672a5 */ /* 0x000fe2000f8e0006 */
[----:B------:R-:W-:Y:S01]  /*74f0*/  LOP3.LUT R46, R46, R47, RZ, 0x3c, !PT ;  /* 0x0000002f2e2e7212 */ /* 0x000fe200078e3cff */
[--C-:B------:R-:W-:Y:S01]  /*7500*/  IMAD.X R33, RZ, RZ, R51.reuse, P4 ;  /* 0x000000ffff217224 */ /* 0x100fe200020e0633 */
[----:B------:R-:W5:Y:S01]  /*7510*/  LD.E.128 R60, desc[UR36][R50.64] ;  /* 0x00000024323c7980 */ /* 0x000f62000c101d00 */
[----:B------:R-:W-:-:S03]  /*7520*/  IMAD.X R41, RZ, RZ, R51, P5 ;  /* 0x000000ffff297224 */ /* 0x000fc600028e0633 */
[----:B---3--:R-:W1:Y:S01]  /*7530*/  LDC.64 R28, c[0x0][0xae0] ;  /* 0x0002b800ff1c7b82 */ /* 0x008e620000000a00 */
[----:B------:R-:W-:Y:S01]  /*7540*/  IMAD R20, R75, 0x80, R2 ;  /* 0x000000804b147824 */ /* 0x000fe200078e0202 */
[----:B------:R-:W-:Y:S01]  /*7550*/  UIMAD UR5, UR60, UR9, UR5 ;  /* 0x000000093c0572a4 */ /* 0x000fe2000f8e0205 */
[----:B------:R-:W-:Y:S01]  /*7560*/  IMAD.X R47, RZ, RZ, R51, P6 ;  /* 0x000000ffff2f7224 */ /* 0x000fe200030e0633 */
[----:B------:R-:W5:Y:S01]  /*7570*/  LD.E.128 R4, desc[UR36][R34.64] ;  /* 0x0000002422047980 */ /* 0x000f62000c101d00 */
[----:B--2---:R-:W-:-:S03]  /*7580*/  @P1 IMAD.HI.U32 R3, R20, R3, RZ ;  /* 0x0000000314031227 */ /* 0x004fc600078e00ff */
[----:B------:R-:W5:Y:S01]  /*7590*/  LD.E.128 R80, desc[UR36][R38.64] ;  /* 0x0000002426507980 */ /* 0x000f62000c101d00 */
[----:B------:R-:W-:Y:S01]  /*75a0*/  IMAD.MOV.U32 R2, RZ, RZ, R20 ;  /* 0x000000ffff027224 */ /* 0x000fe200078e0014 */
[----:B------:R-:W-:Y:S02]  /*75b0*/  UIADD3 UR7, UR7, UR5, URZ ;  /* 0x0000000507077290 */ /* 0x000fe4000fffe03f */
[----:B------:R-:W5:Y:S01]  /*75c0*/  LD.E.128 R64, desc[UR36][R42.64] ;  /* 0x000000242a407980 */ /* 0x000f62000c101d00 */
[----:B0-----:R-:W-:-:S03]  /*75d0*/  @P1 SHF.R.U32.HI R2, RZ, R30, R3 ;  /* 0x0000001eff021219 */ /* 0x001fc60000011603 */
[----:B------:R-:W5:Y:S01]  /*75e0*/  LD.E.128 R52, desc[UR36][R44.64] ;  /* 0x000000242c347980 */ /* 0x000f62000c101d00 */
[--C-:B------:R-:W-:Y:S01]  /*75f0*/  SHF.R.S32.HI R3, RZ, 0x1f, R2.reuse ;  /* 0x0000001fff037819 */ /* 0x100fe20000011402 */
[----:B------:R-:W-:Y:S02]  /*7600*/  IMAD.MOV R21, RZ, RZ, -R2 ;  /* 0x000000ffff157224 */ /* 0x000fe400078e0a02 */
[----:B------:R-:W5:Y:S02]  /*7610*/  LD.E.128 R12, desc[UR36][R48.64] ;  /* 0x00000024300c7980 */ /* 0x000f64000c101d00 */
[-C--:B-1----:R-:W-:Y:S02]  /*7620*/  IMAD R3, R3, R28.reuse, RZ ;  /* 0x0000001c03037224 */ /* 0x082fe400078e02ff */
[----:B------:R0:W5:Y:S01]  /*7630*/  LD.E.128 R84, desc[UR36][R32.64] ;  /* 0x0000002420547980 */ /* 0x000162000c101d00 */
[----:B------:R-:W-:Y:S02]  /*7640*/  IMAD R21, R94, R21, R20 ;  /* 0x000000155e157224 */ /* 0x000fe400078e0214 */
[C---:B------:R-:W-:Y:S01]  /*7650*/  IMAD R29, R2.reuse, R29, R3 ;  /* 0x0000001d021d7224 */ /* 0x040fe200078e0203 */
[----:B------:R1:W5:Y:S01]  /*7660*/  LD.E.128 R76, desc[UR36][R40.64] ;  /* 0x00000024284c7980 */ /* 0x000362000c101d00 */
[----:B------:R-:W-:Y:S01]  /*7670*/  IMAD.WIDE.U32 R2, R2, R28, UR6 ;  /* 0x0000000602027e25 */ /* 0x000fe2000f8e001c */
[----:B------:R-:W-:Y:S01]  /*7680*/  SHF.R.S32.HI R20, RZ, 0x1f, R21 ;  /* 0x0000001fff147819 */ /* 0x000fe20000011415 */
[----:B------:R-:W-:Y:S01]  /*7690*/  ULDC.64 UR6, c[0x0][0xad8] ;  /* 0x0002b60000067ab9 */ /* 0x000fe20000000a00 */
[----:B------:R1:W5:Y:S04]  /*76a0*/  LD.E.128 R68, desc[UR36][R46.64] ;  /* 0x000000242e447980 */ /* 0x000368000c101d00 */
[----:B------:R1:W5:Y:S01]  /*76b0*/  LD.E.128 R56, desc[UR36][R36.64] ;  /* 0x0000002424387980 */ /* 0x000362000c101d00 */
[----:B------:R-:W-:Y:S01]  /*76c0*/  @!PT LDS RZ, [RZ] ;  /* 0x00000000fffff984 */ /* 0x000fe20000000800 */
[----:B------:R-:W-:Y:S01]  /*76d0*/  @!PT LDS RZ, [RZ] ;  /* 0x00000000fffff984 */ /* 0x000fe20000000800 */
[----:B------:R-:W-:Y:S01]  /*76e0*/  @!PT LDS RZ, [RZ] ;  /* 0x00000000fffff984 */ /* 0x000fe20000000800 */
[----:B------:R-:W-:Y:S01]  /*76f0*/  @!PT LDS RZ, [RZ] ;  /* 0x00000000fffff984 */ /* 0x000fe20000000800 */
[----:B------:R2:W-:Y:S06]  /*7700*/  MEMBAR.ALL.CTA ;  /* 0x0000000000007992 */ /* 0x0005ec0000008000 */
[----:B--2---:R-:W2:Y:S01]  /*7710*/  FENCE.VIEW.ASYNC.S ;  /* 0x00000000000073c6 */ /* 0x004ea20000000000 */
[----:B------:R-:W-:Y:S01]  /*7720*/  IADD3 R3, R3, R29, RZ ;  /* 0x0000001d03037210 */ /* 0x000fe20007ffe0ff */
[----:B------:R-:W-:-:S02]  /*7730*/  IMAD R20, R20, UR6, RZ ;  /* 0x0000000614147c24 */ /* 0x000fc4000f8e02ff */
[----:B------:R-:W-:Y:S01]  /*7740*/  IMAD R75, R75, 0x80, R22 ;  /* 0x000000804b4b7824 */ /* 0x000fe200078e0216 */
[----:B------:R-:W-:Y:S01]  /*7750*/  UIADD3 UR4, UR4, 0x30820, URZ ;  /* 0x0003082004047890 */ /* 0x000fe2000fffe03f */
[C---:B------:R-:W-:Y:S02]  /*7760*/  IMAD R31, R21.reuse, UR7, R20 ;  /* 0x00000007151f7c24 */ /* 0x040fe4000f8e0214 */
[----:B------:R-:W-:Y:S01]  /*7770*/  IMAD.WIDE.U32 R2, R21, UR6, R2 ;  /* 0x0000000615027c25 */ /* 0x000fe2000f8e0002 */
[----:B------:R-:W-:Y:S01]  /*7780*/  UIADD3 UR38, UR38, 0x1, URZ ;  /* 0x0000000126267890 */ /* 0x000fe2000fffe03f */
[----:B------:R-:W-:Y:S01]  /*7790*/  ISETP.GE.AND P2, PT, R75, R0, PT ;  /* 0x000000004b00720c */ /* 0x000fe20003f46270 */
[----:B------:R-:W-:Y:S01]  /*77a0*/  ULDC.64 UR6, c[0x0][0xa80] ;  /* 0x0002a00000067ab9 */ /* 0x000fe20000000a00 */
[----:B------:R-:W-:Y:S01]  /*77b0*/  UPRMT UR4, URZ, 0x654, UR4 ;  /* 0x000006543f047896 */ /* 0x000fe20008000004 */
[----:B------:R-:W-:Y:S01]  /*77c0*/  IADD3 R3, R3, R31, RZ ;  /* 0x0000001f03037210 */ /* 0x000fe20007ffe0ff */
[----:B------:R-:W-:Y:S01]  /*77d0*/  UISETP.NE.AND UP0, UPT, UR38, 0x2, UPT ;  /* 0x000000022600788c */ /* 0x000fe2000bf05270 */
[----:B0-----:R-:W-:Y:S01]  /*77e0*/  LEA R32, P3, R2, UR6, 0x1 ;  /* 0x0000000602207c11 */ /* 0x001fe2000f8608ff */
[----:B------:R-:W-:-:S02]  /*77f0*/  VIADD R21, R75, 0x40 ;  /* 0x000000404b157836 */ /* 0x000fc40000000000 */
[----:B------:R-:W-:Y:S01]  /*7800*/  USEL UR6, URZ, 0x1, UP0 ;  /* 0x000000013f067887 */ /* 0x000fe20008000000 */
[----:B------:R-:W-:Y:S01]  /*7810*/  LEA.HI.X R33, R2, UR7, R3, 0x1, P3 ;  /* 0x0000000702217c11 */ /* 0x000fe200098f0c03 */
[----:B------:R-:W-:Y:S01]  /*7820*/  ULDC UR5, c[0x0][0xc] ;  /* 0x0000030000057ab9 */ /* 0x000fe20000000800 */
[----:B------:R-:W-:Y:S01]  /*7830*/  VIADD R29, R75, 0x20 ;  /* 0x000000204b1d7836 */ /* 0x000fe20000000000 */
[-C--:B------:R-:W-:Y:S01]  /*7840*/  ISETP.GE.AND P1, PT, R21, R0.reuse, PT ;  /* 0x000000001500720c */ /* 0x080fe20003f26270 */
[----:B------:R-:W-:Y:S01]  /*7850*/  UIADD3 UR61, UR5, UR61, URZ ;  /* 0x0000003d053d7290 */ /* 0x000fe2000fffe03f */
[----:B--2---:R1:W0:Y:S01]  /*7860*/  SHFL.IDX PT, R20, R32, RZ, 0x181f ;  /* 0x00181fff20147589 */ /* 0x00422200000e0000 */
[----:B------:R-:W-:Y:S01]  /*7870*/  USEL UR38, UR38, URZ, UP0 ;  /* 0x0000003f26267287 */ /* 0x000fe20008000000 */
[----:B------:R-:W-:Y:S01]  /*7880*/  SYNCS.ARRIVE.TRANS64.RED.A1T0 RZ, [UR4], RZ ;  /* 0x000000ffffff79a7 */ /* 0x000fe20008100404 */
[----:B------:R-:W-:Y:S01]  /*7890*/  ULOP3.LUT UR39, UR39, UR6, URZ, 0x3c, !UPT ;  /* 0x0000000627277292 */ /* 0x000fe2000f8e3c3f */
[----:B------:R1:W2:Y:S01]  /*78a0*/  SHFL.IDX PT, R21, R33, RZ, 0x181f ;  /* 0x00181fff21157589 */ /* 0x0002a200000e0000 */
[----:B------:R-:W-:Y:S01]  /*78b0*/  BSSY B0, `(.L_x_3324) ;  /* 0x000000f000007945 */ /* 0x000fe20003800000 */
[----:B------:R-:W-:-:S03]  /*78c0*/  ISETP.GE.AND P0, PT, R29, R0, PT ;  /* 0x000000001d00720c */ /* 0x000fc60003f06270 */
[----:B------:R-:W-:Y:S10]  /*78d0*/  @P2 BRA `(.L_x_3325) ;  /* 0x0000000000302947 */ /* 0x000ff40003800000 */
[----:B------:R-:W-:Y:S02]  /*78e0*/  ULDC UR4, c[0x0][0xac8] ;  /* 0x0002b20000047ab9 */ /* 0x000fe40000000800 */
[----:B------:R-:W-:Y:S02]  /*78f0*/  ISETP.GE.AND P3, PT, R18, UR4, PT ;  /* 0x0000000412007c0c */ /* 0x000fe4000bf66270 */
[----:B------:R-:W-:Y:S02]  /*7900*/  ISETP.GE.AND P4, PT, R17, UR4, PT ;  /* 0x0000000411007c0c */ /* 0x000fe4000bf86270 */
[----:B------:R-:W-:-:S09]  /*7910*/  ISETP.GE.AND P2, PT, R16, UR4, PT ;  /* 0x0000000410007c0c */ /* 0x000fd2000bf46270 */
[-C--:B0-----:R-:W-:Y:S02]  /*7920*/  @!P3 LEA R28, P5, R18, R20.reuse, 0x1 ;  /* 0x00000014121cb211 */ /* 0x081fe400078a08ff */
[C---:B------:R-:W-:Y:S02]  /*7930*/  @!P4 LEA R30, P6, R17.reuse, R20, 0x1 ;  /* 0x00000014111ec211 */ /* 0x040fe400078c08ff */
[----:B--2---:R-:W-:Y:S01]  /*7940*/  @!P2 IMAD.WIDE R2, R16, 0x2, R20 ;  /* 0x000000021002a825 */ /* 0x004fe200078e0214 */
[-C--:B------:R-:W-:Y:S02]  /*7950*/  @!P3 LEA.HI.X R29, R18, R21.reuse, R201, 0x1, P5 ;  /* 0x00000015121db211 */ /* 0x080fe400028f0cc9 */
[----:B------:R-:W-:Y:S02]  /*7960*/  @!P4 LEA.HI.X R31, R17, R21, R200, 0x1, P6 ;  /* 0x00000015111fc211 */ /* 0x000fe400030f0cc8 */
[----:B-----5:R3:W-:Y:S04]  /*7970*/  @!P2 ST.E.128 desc[UR36][R2.64], R60 ;  /* 0x0000003c0200a985 */ /* 0x0207e8000c101d24 */
[----:B------:R3:W-:Y:S04]  /*7980*/  @!P3 ST.E.128 desc[UR36][R28.64], R80 ;  /* 0x000000501c00b985 */ /* 0x0007e8000c101d24 */
[----:B------:R3:W-:Y:S02]  /*7990*/  @!P4 ST.E.128 desc[UR36][R30.64], R84 ;  /* 0x000000541e00c985 */ /* 0x0007e4000c101d24 */
.L_x_3325:
[----:B------:R-:W-:Y:S05]  /*79a0*/  BSYNC B0 ;  /* 0x0000000000007941 */ /* 0x000fea0003800000 */
.L_x_3324:
[----:B--2---:R2:W4:Y:S01]  /*79b0*/  SHFL.IDX PT, R21, R33, 0x1, 0x181f ;  /* 0x00381f0021157f89 */ /* 0x00452200000e0000 */
[----:B------:R-:W-:Y:S03]  /*79c0*/  BSSY B0, `(.L_x_3326) ;  /* 0x000000f000007945 */ /* 0x000fe60003800000 */
[----:B0-----:R2:W0:Y:S01]  /*79d0*/  SHFL.IDX PT, R20, R32, 0x1, 0x181f ;  /* 0x00381f0020147f89 */ /* 0x00142200000e0000 */
[----:B------:R-:W-:Y:S05]  /*79e0*/  @P0 BRA `(.L_x_3327) ;  /* 0x0000000000300947 */ /* 0x000fea0003800000 */
[----:B------:R-:W-:Y:S02]  /*79f0*/  ULDC UR4, c[0x0][0xac8] ;  /* 0x0002b20000047ab9 */ /* 0x000fe40000000800 */
[----:B------:R-:W-:Y:S02]  /*7a00*/  ISETP.GE.AND P4, PT, R18, UR4, PT ;  /* 0x0000000412007c0c */ /* 0x000fe4000bf86270 */
[----:B------:R-:W-:Y:S02]  /*7a10*/  ISETP.GE.AND P5, PT, R17, UR4, PT ;  /* 0x0000000411007c0c */ /* 0x000fe4000bfa6270 */
[----:B------:R-:W-:-:S09]  /*7a20*/  ISETP.GE.AND P3, PT, R16, UR4, PT ;  /* 0x0000000410007c0c */ /* 0x000fd2000bf66270 */
[-C--:B0--3--:R-:W-:Y:S02]  /*7a30*/  @!P4 LEA R28, P0, R18, R20.reuse, 0x1 ;  /* 0x00000014121cc211 */ /* 0x089fe400078008ff */
[C---:B------:R-:W-:Y:S02]  /*7a40*/  @!P5 LEA R30, P2, R17.reuse, R20, 0x1 ;  /* 0x00000014111ed211 */ /* 0x040fe400078408ff */
[----:B----4-:R-:W-:Y:S01]  /*7a50*/  @!P3 IMAD.WIDE R2, R16, 0x2, R20 ;  /* 0x000000021002b825 */ /* 0x010fe200078e0214 */
[-C--:B------:R-:W-:Y:S02]  /*7a60*/  @!P4 LEA.HI.X R29, R18, R21.reuse, R201, 0x1, P0 ;  /* 0x00000015121dc211 */ /* 0x080fe400000f0cc9 */
[----:B------:R-:W-:Y:S02]  /*7a70*/  @!P5 LEA.HI.X R31, R17, R21, R200, 0x1, P2 ;  /* 0x00000015111fd211 */ /* 0x000fe400010f0cc8 */
[----:B-----5:R0:W-:Y:S04]  /*7a80*/  @!P3 ST.E.128 desc[UR36][R2.64], R24 ;  /* 0x000000180200b985 */ /* 0x0201e8000c101d24 */
[----:B------:R0:W-:Y:S04]  /*7a90*/  @!P4 ST.E.128 desc[UR36][R28.64], R64 ;  /* 0x000000401c00c985 */ /* 0x0001e8000c101d24 */
[----:B------:R0:W-:Y:S02]  /*7aa0*/  @!P5 ST.E.128 desc[UR36][R30.64], R76 ;  /* 0x0000004c1e00d985 */ /* 0x0001e4000c101d24 */
.L_x_3327:
[----:B------:R-:W-:Y:S05]  /*7ab0*/  BSYNC B0 ;  /* 0x0000000000007941 */ /* 0x000fea0003800000 */
.L_x_3326:
[----:B----4-:R4:W1:Y:S01]  /*7ac0*/  SHFL.IDX PT, R21, R33, 0x2, 0x181f ;  /* 0x00581f0021157f89 */ /* 0x01086200000e0000 */
[----:B------:R-:W-:Y:S03]  /*7ad0*/  BSSY B0, `(.L_x_3328) ;  /* 0x000000f000007945 */ /* 0x000fe60003800000 */
[----:B0-----:R4:W0:Y:S01]  /*7ae0*/  SHFL.IDX PT, R20, R32, 0x2, 0x181f ;  /* 0x00581f0020147f89 */ /* 0x00182200000e0000 */
[----:B------:R-:W-:Y:S05]  /*7af0*/  @P1 BRA `(.L_x_3329) ;  /* 0x0000000000301947 */ /* 0x000fea0003800000 */
[----:B------:R-:W-:Y:S02]  /*7b00*/  ULDC UR4, c[0x0][0xac8] ;  /* 0x0002b20000047ab9 */ /* 0x000fe40000000800 */
[----:B------:R-:W-:Y:S02]  /*7b10*/  ISETP.GE.AND P3, PT, R18, UR4, PT ;  /* 0x0000000412007c0c */ /* 0x000fe4000bf66270 */
[----:B------:R-:W-:Y:S02]  /*7b20*/  ISETP.GE.AND P4, PT, R17, UR4, PT ;  /* 0x0000000411007c0c */ /* 0x000fe4000bf86270 */
[----:B------:R-:W-:-:S09]  /*7b30*/  ISETP.GE.AND P2, PT, R16, UR4, PT ;  /* 0x0000000410007c0c */ /* 0x000fd2000bf46270 */
[-C--:B0----5:R-:W-:Y:S02]  /*7b40*/  @!P3 LEA R24, P0, R18, R20.reuse, 0x1 ;  /* 0x000000141218b211 */ /* 0x0a1fe400078008ff */
[C---:B------:R-:W-:Y:S02]  /*7b50*/  @!P4 LEA R26, P1, R17.reuse, R20, 0x1 ;  /* 0x00000014111ac211 */ /* 0x040fe400078208ff */
[----:B-1-3--:R-:W-:Y:S01]  /*7b60*/  @!P2 IMAD.WIDE R2, R16, 0x2, R20 ;  /* 0x000000021002a825 */ /* 0x00afe200078e0214 */
[-C--:B------:R-:W-:Y:S02]  /*7b70*/  @!P3 LEA.HI.X R25, R18, R21.reuse, R201, 0x1, P0 ;  /* 0x000000151219b211 */ /* 0x080fe400000f0cc9 */
[----:B------:R-:W-:Y:S02]  /*7b80*/  @!P4 LEA.HI.X R27, R17, R21, R200, 0x1, P1 ;  /* 0x00000015111bc211 */ /* 0x000fe400008f0cc8 */
[----:B------:R0:W-:Y:S04]  /*7b90*/  @!P2 ST.E.128 desc[UR36][R2.64], R8 ;  /* 0x000000080200a985 */ /* 0x0001e8000c101d24 */
[----:B------:R0:W-:Y:S04]  /*7ba0*/  @!P3 ST.E.128 desc[UR36][R24.64], R52 ;  /* 0x000000341800b985 */ /* 0x0001e8000c101d24 */
[----:B------:R0:W-:Y:S02]  /*7bb0*/  @!P4 ST.E.128 desc[UR36][R26.64], R68 ;  /* 0x000000441a00c985 */ /* 0x0001e4000c101d24 */
.L_x_3329:
[----:B------:R-:W-:Y:S05]  /*7bc0*/  BSYNC B0 ;  /* 0x0000000000007941 */ /* 0x000fea0003800000 */
.L_x_3328:
[----:B------:R-:W-:Y:S01]  /*7bd0*/  R2UR UR4, R23 ;  /* 0x00000000170472ca */ /* 0x000fe200000e0000 */
[----:B0--3--:R-:W-:Y:S01]  /*7be0*/  VIADD R3, R75, 0x60 ;  /* 0x000000604b037836 */ /* 0x009fe20000000000 */
[----:B-----5:R0:W3:Y:S01]  /*7bf0*/  SHFL.IDX PT, R9, R33, 0x3, 0x181f ;  /* 0x00781f0021097f89 */ /* 0x0200e200000e0000 */
        /* <DEDUP_REMOVED lines=9> */
[----:B------:R-:W-:-:S09]  /*7c90*/  ISETP.GE.AND P2, PT, R16, UR4, PT ;  /* 0x0000000410007c0c */ /* 0x000fd2000bf46270 */
[-C--:B0-----:R-:W-:Y:S02]  /*7ca0*/  @!P3 LEA R10, P0, R18, R8.reuse, 0x1 ;  /* 0x00000008120ab211 */ /* 0x081fe400078008ff */
[C---:B------:R-:W-:Y:S02]  /*7cb0*/  @!P4 LEA R20, P1, R17.reuse, R8, 0x1 ;  /* 0x000000081114c211 */ /* 0x040fe400078208ff */
[----:B---3--:R-:W-:Y:S01]  /*7cc0*/  @!P2 IMAD.WIDE R2, R16, 0x2, R8 ;  /* 0x000000021002a825 */ /* 0x008fe200078e0208 */
[-C--:B------:R-:W-:Y:S02]  /*7cd0*/  @!P3 LEA.HI.X R11, R18, R9.reuse, R201, 0x1, P0 ;  /* 0x00000009120bb211 */ /* 0x080fe400000f0cc9 */
[----:B-1----:R-:W-:Y:S02]  /*7ce0*/  @!P4 LEA.HI.X R21, R17, R9, R200, 0x1, P1 ;  /* 0x000000091115c211 */ /* 0x002fe400008f0cc8 */
[----:B------:R0:W-:Y:S04]  /*7cf0*/  @!P2 ST.E.128 desc[UR36][R2.64], R4 ;  /* 0x000000040200a985 */ /* 0x0001e8000c101d24 */
[----:B------:R0:W-:Y:S04]  /*7d00*/  @!P3 ST.E.128 desc[UR36][R10.64], R12 ;  /* 0x0000000c0a00b985 */ /* 0x0001e8000c101d24 */
[----:B------:R0:W-:Y:S02]  /*7d10*/  @!P4 ST.E.128 desc[UR36][R20.64], R56 ;  /* 0x000000381400c985 */ /* 0x0001e4000c101d24 */
.L_x_3331:
[----:B------:R-:W-:Y:S05]  /*7d20*/  BSYNC B0 ;  /* 0x0000000000007941 */ /* 0x000fea0003800000 */
.L_x_3330:
[----:B------:R-:W5:Y:S02]  /*7d30*/  LDC R0, c[0x0][0xc34] ;  /* 0x00030d00ff007b82 */ /* 0x000f640000000800 */
[----:B-----5:R-:W-:-:S13]  /*7d40*/  ISETP.LE.AND P0, PT, R0, UR61, PT ;  /* 0x0000003d00007c0c */ /* 0x020fda000bf03270 */
[----:B------:R-:W-:Y:S05]  /*7d50*/  @!P0 BRA `(.L_x_3332) ;  /* 0xffffff8c00ec8947 */ /* 0x000fea000383ffff */
[----:B------:R-:W-:Y:S05]  /*7d60*/  EXIT ;  /* 0x000000000000794d */ /* 0x000fea0003800000 */
.L_x_3298:
[----:B------:R-:W-:-:S08]  /*7d70*/  NOP ;  /* 0x0000000000007918 */ /* 0x000fd00000000000 */
[----:B0-----:R-:W0:-:S00]  /*7d80*/  USETMAXREG.DEALLOC.CTAPOOL 0x28 ;  /* 0x00000028000079c8 */ /* 0x001e0000080e0500 */
[----:B------:R-:W1:Y:S01]  /*7d90*/  S2UR UR9, SR_CTAID.X ;  /* 0x00000000000979c3 */ /* 0x000e620000002500 */
[----:B0-----:R-:W-:Y:S01]  /*7da0*/  IMAD.MOV.U32 R25, RZ, RZ, 0x1 ;  /* 0x00000001ff197424 */ /* 0x001fe200078e00ff */
[----:B------:R-:W-:Y:S01]  /*7db0*/  MOV R22, RZ ;  /* 0x000000ff00167202 */ /* 0x000fe20000000f00 */
[----:B------:R-:W-:-:S05]  /*7dc0*/  IMAD.MOV.U32 R0, RZ, RZ, 0x1 ;  /* 0x00000001ff007424 */ /* 0x000fca00078e00ff */
[----:B------:R-:W1:Y:S02]  /*7dd0*/  LDC R2, c[0x0][0xc34] ;  /* 0x00030d00ff027b82 */ /* 0x000e640000000800 */
[----:B-1----:R-:W-:-:S13]  /*7de0*/  ISETP.LE.AND P0, PT, R2, UR9, PT ;  /* 0x0000000902007c0c */ /* 0x002fda000bf03270 */
[----:B------:R-:W-:Y:S05]  /*7df0*/  @P0 BRA `(.L_x_3333) ;  /* 0x0000003400680947 */ /* 0x000fea0003800000 */
[----:B------:R-:W2:Y:S01]  /*7e00*/  LDL R4, [R1+0x4] ;  /* 0x0000040001047983 */ /* 0x000ea20000100800 */
[----:B------:R-:W-:Y:S01]  /*7e10*/  IMAD.SHL.U32 R27, R3, 0x8, RZ ;  /* 0x00000008031b7824 */ /* 0x000fe200078e00ff */
[----:B------:R-:W-:Y:S01]  /*7e20*/  ULDC.64 UR6, c[0x0][0x2f0] ;  /* 0x0000bc0000067ab9 */ /* 0x000fe20000000a00 */
[----:B------:R-:W-:Y:S01]  /*7e30*/  ULDC UR8, c[0x0][0x2b8] ;  /* 0x0000ae0000087ab9 */ /* 0x000fe20000000800 */
[----:B------:R-:W-:Y:S01]  /*7e40*/  LOP3.LUT R16, R16, 0xfffffffd, RZ, 0xc0, !PT ;  /* 0xfffffffd10107812 */ /* 0x000fe200078ec0ff */
[----:B------:R-:W-:Y:S01]  /*7e50*/  ULDC.64 UR4, c[0x0][0x418] ;  /* 0x0001060000047ab9 */ /* 0x000fe20000000a00 */
[C---:B------:R-:W-:Y:S01]  /*7e60*/  LOP3.LUT R0, R27.reuse, 0x1f8, RZ, 0xc0, !PT ;  /* 0x000001f81b007812 */ /* 0x040fe200078ec0ff */
[----:B------:R-:W-:Y:S01]  /*7e70*/  UISETP.NE.U32.AND UP0, UPT, UR4, URZ, UPT ;  /* 0x0000003f0400728c */ /* 0x000fe2000bf05070 */
[----:B------:R-:W-:Y:S01]  /*7e80*/  LOP3.LUT R37, R27, 0x38, RZ, 0xc0, !PT ;  /* 0x000000381b257812 */ /* 0x000fe200078ec0ff */
[----:B------:R0:W-:Y:S01]  /*7e90*/  STL [R1], RZ ;  /* 0x000000ff01007387 */ /* 0x0001e20000100800 */
[----:B------:R-:W-:Y:S01]  /*7ea0*/  LOP3.LUT R0, R0, 0x38, R3, 0x78, !PT ;  /* 0x0000003800007812 */ /* 0x000fe200078e7803 */
[----:B------:R-:W-:Y:S01]  /*7eb0*/  UISETP.NE.AND.EX UP0, UPT, UR5, URZ, UPT, UP0 ;  /* 0x0000003f0500728c */ /* 0x000fe2000bf05300 */
[C---:B------:R-:W-:Y:S01]  /*7ec0*/  LOP3.LUT R2, R37.reuse, 0x80, RZ, 0xfc, !PT ;  /* 0x0000008025027812 */ /* 0x040fe200078efcff */
[----:B------:R-:W-:Y:S01]  /*7ed0*/  ULDC UR4, c[0x0][0x424] ;  /* 0x0001090000047ab9 */ /* 0x000fe20000000800 */
[----:B------:R-:W-:Y:S01]  /*7ee0*/  LOP3.LUT R27, R0, 0x200, R27, 0xf8, !PT ;  /* 0x00000200001b7812 */ /* 0x000fe200078ef81b */
[----:B------:R-:W-:Y:S01]  /*7ef0*/  USEL UR4, UR4, 0x1, UP0 ;  /* 0x0000000104047887 */ /* 0x000fe20008000000 */
[----:B------:R-:W-:Y:S01]  /*7f00*/  LOP3.LUT R0, R37, 0x40, RZ, 0xfc, !PT ;  /* 0x0000004025007812 */ /* 0x000fe200078efcff */
[----:B------:R-:W-:Y:S01]  /*7f10*/  UMOV UR39, 0x400 ;  /* 0x0000040000277882 */ /* 0x000fe20000000000 */
[----:B------:R-:W-:Y:S01]  /*7f20*/  SHF.R.U32.HI R34, RZ, 0x3, R3 ;  /* 0x00000003ff227819 */ /* 0x000fe20000011603 */
[----:B------:R-:W-:Y:S01]  /*7f30*/  UIMAD UR38, UR4, UR6, URZ ;  /* 0x00000006042672a4 */ /* 0x000fe2000f8e023f */
[C---:B------:R-:W-:Y:S01]  /*7f40*/  ISETP.GE.AND P2, PT, R0.reuse, UR7, PT ;  /* 0x0000000700007c0c */ /* 0x040fe2000bf46270 */
[----:B------:R-:W-:Y:S01]  /*7f50*/  IMAD.SHL.U32 R3, R3, 0x10, RZ ;  /* 0x0000001003037824 */ /* 0x000fe200078e00ff */
[C---:B------:R-:W-:Y:S01]  /*7f60*/  ISETP.GE.AND P1, PT, R0.reuse, UR8, PT ;  /* 0x0000000800007c0c */ /* 0x040fe2000bf26270 */
[----:B------:R-:W-:Y:S01]  /*7f70*/  UIADD3 UR4, UR38, 0x5f, URZ ;  /* 0x0000005f26047890 */ /* 0x000fe2000fffe03f */
[----:B------:R-:W-:Y:S01]  /*7f80*/  ISETP.GE.AND P0, PT, R0, UR7, PT ;  /* 0x0000000700007c0c */ /* 0x000fe2000bf06270 */
[----:B------:R-:W1:Y:S01]  /*7f90*/  S2UR UR6, SR_CgaCtaId ;  /* 0x00000000000679c3 */ /* 0x000e620000008800 */
[----:B------:R-:W-:Y:S01]  /*7fa0*/  LOP3.LUT R34, R34, 0xf, RZ, 0xc0, !PT ;  /* 0x0000000f22227812 */ /* 0x000fe200078ec0ff */
[----:B------:R-:W-:Y:S01]  /*7fb0*/  UIMAD.WIDE UR4, UR4, 0x2aaaaaab, URZ ;  /* 0x2aaaaaab040478a5 */ /* 0x000fe2000f8e023f */
[----:B------:R-:W-:Y:S01]  /*7fc0*/  IMAD.U32 R36, RZ, RZ, UR9 ;  /* 0x00000009ff247e24 */ /* 0x000fe2000f8e00ff */
[----:B------:R-:W-:Y:S01]  /*7fd0*/  ULDC UR40, c[0x0][0x448] ;  /* 0x0001120000287ab9 */ /* 0x000fe20000000800 */
[----:B------:R-:W-:Y:S01]  /*7fe0*/  LOP3.LUT R26, R34, 0x70, R3, 0xf8, !PT ;  /* 0x00000070221a7812 */ /* 0x000fe200078ef803 */
[----:B------:R-:W-:Y:S01]  /*7ff0*/  USHF.R.U32.HI UR4, URZ, 0x1f, UR5 ;  /* 0x0000001f3f047899 */ /* 0x000fe20008011605 */
[----:B------:R-:W-:Y:S01]  /*8000*/  IMAD.MOV.U32 R25, RZ, RZ, 0x1 ;  /* 0x00000001ff197424 */ /* 0x000fe200078e00ff */
[----:B------:R-:W-:Y:S01]  /*8010*/  @P2 LOP3.LUT R16, R16, 0x2, RZ, 0xfc, !PT ;  /* 0x0000000210102812 */ /* 0x000fe200078efcff */
[----:B------:R-:W-:Y:S01]  /*8020*/  IMAD.MOV.U32 R22, RZ, RZ, RZ ;  /* 0x000000ffff167224 */ /* 0x000fe200078e00ff */
[----:B------:R-:W-:Y:S01]  /*8030*/  ULEA.HI.SX32 UR5, UR5, UR4, 0x1c ;  /* 0x0000000405057291 */ /* 0x000fe2000f8fe23f */
[----:B------:R-:W-:Y:S01]  /*8040*/  ISETP.GE.AND P2, PT, R37, UR7, PT ;  /* 0x0000000725007c0c */ /* 0x000fe2000bf46270 */
[----:B------:R-:W-:Y:S01]  /*8050*/  ULDC UR44, c[0x0][0xc] ;  /* 0x00000300002c7ab9 */ /* 0x000fe20000000800 */
[----:B------:R-:W-:Y:S01]  /*8060*/  LOP3.LUT R16, R16, 0xfffffbff, RZ, 0xc0, !PT ;  /* 0xfffffbff10107812 */ /* 0x000fe200078ec0ff */
[----:B------:R-:W-:Y:S01]  /*8070*/  UIADD3 UR43, UR5, -0x1, URZ ;  /* 0xffffffff052b7890 */ /* 0x000fe2000fffe03f */
[----:B------:R-:W-:-:S02]  /*8080*/  ULDC UR4, c[0x0][0x288] ;  /* 0x0000a20000047ab9 */ /* 0x000fc40000000800 */
[----:B------:R-:W-:Y:S01]  /*8090*/  @P1 LOP3.LUT R16, R16, 0x400, RZ, 0xfc, !PT ;  /* 0x0000040010101812 */ /* 0x000fe200078efcff */
[----:B------:R-:W-:Y:S01]  /*80a0*/  UIMAD UR40, UR40, UR4, URZ ;  /* 0x00000004282872a4 */ /* 0x000fe2000f8e023f */
[----:B------:R-:W-:Y:S01]  /*80b0*/  ISETP.GE.AND P1, PT, R2, UR8, PT ;  /* 0x0000000802007c0c */ /* 0x000fe2000bf26270 */
[----:B------:R-:W-:Y:S01]  /*80c0*/  UIADD3 UR41, UR5, -0x2, URZ ;  /* 0xfffffffe05297890 */ /* 0x000fe2000fffe03f */
[----:B------:R-:W-:Y:S02]  /*80d0*/  LOP3.LUT R16, R16, 0xffffffef, RZ, 0xc0, !PT ;  /* 0xffffffef10107812 */ /* 0x000fe400078ec0ff */
[----:B------:R-:W-:Y:S01]  /*80e0*/  MOV R3, UR43 ;  /* 0x0000002b00037c02 */ /* 0x000fe20008000f00 */
[----:B-1----:R-:W-:Y:S01]  /*80f0*/  ULEA UR39, UR6, UR39, 0x18 ;  /* 0x0000002706277291 */ /* 0x002fe2000f8ec03f */
[----:B------:R-:W-:Y:S01]  /*8100*/  @P0 LOP3.LUT R16, R16, 0x10, RZ, 0xfc, !PT ;  /* 0x0000001010100812 */ /* 0x000fe200078efcff */
[----:B------:R-:W-:Y:S01]  /*8110*/  UIMAD UR6, UR43, -0x60, UR38 ;  /* 0xffffffa02b0678a4 */ /* 0x000fe2000f8e0226 */
[----:B------:R-:W-:-:S02]  /*8120*/  ISETP.GE.AND P0, PT, R2, UR7, PT ;  /* 0x0000000702007c0c */ /* 0x000fc4000bf06270 */
[----:B------:R-:W-:Y:S02]  /*8130*/  LOP3.LUT R16, R16, 0xfffffffe, RZ, 0xc0, !PT ;  /* 0xfffffffe10107812 */ /* 0x000fe400078ec0ff */
[----:B------:R-:W-:Y:S02]  /*8140*/  LEA R0, R27, UR39, 0x1 ;  /* 0x000000271b007c11 */ /* 0x000fe4000f8e08ff */
[----:B------:R-:W-:-:S07]  /*8150*/  IADD3 R33, -R34, UR6, RZ ;  /* 0x0000000622217c10 */ /* 0x000fce000fffe1ff */
[----:B------:R-:W-:Y:S02]  /*8160*/  @P0 LOP3.LUT R16, R16, 0x1, RZ, 0xfc, !PT ;  /* 0x0000000110100812 */ /* 0x000fe400078efcff */
[----:B------:R-:W-:Y:S02]  /*8170*/  ISETP.GE.AND P0, PT, R2, UR7, PT ;  /* 0x0000000702007c0c */ /* 0x000fe4000bf06270 */
[----:B------:R-:W-:-:S04]  /*8180*/  LOP3.LUT R16, R16, 0xfffffdff, RZ, 0xc0, !PT ;  /* 0xfffffdff10107812 */ /* 0x000fc800078ec0ff */
[----:B------:R-:W-:Y:S02]  /*8190*/  @P1 LOP3.LUT R16, R16, 0x200, RZ, 0xfc, !PT ;  /* 0x0000020010101812 */ /* 0x000fe400078efcff */
[----:B------:R-:W-:Y:S02]  /*81a0*/  ISETP.GE.AND P1, PT, R37, UR7, PT ;  /* 0x0000000725007c0c */ /* 0x000fe4000bf26270 */
[----:B------:R-:W-:-:S04]  /*81b0*/  LOP3.LUT R16, R16, 0xfffffff7, RZ, 0xc0, !PT ;  /* 0xfffffff710107812 */ /* 0x000fc800078ec0ff */
[----:B------:R-:W-:-:S04]  /*81c0*/  @P0 LOP3.LUT R16, R16, 0x8, RZ, 0xfc, !PT ;  /* 0x0000000810100812 */ /* 0x000fc800078efcff */
[----:B------:R-:W-:Y:S02]  /*81d0*/  LOP3.LUT R16, R16, 0xfffffeff, RZ, 0xc0, !PT ;  /* 0xfffffeff10107812 */ /* 0x000fe400078ec0ff */
[----:B--2---:R-:W-:Y:S01]  /*81e0*/  R2UR UR10, R4 ;  /* 0x00000000040a72ca */ /* 0x004fe200000e0000 */
[----:B------:R-:W-:-:S05]  /*81f0*/  IMAD R4, R3, 0x60, R26 ;  /* 0x0000006003047824 */ /* 0x000fca00078e021a */
[----:B------:R-:W-:-:S04]  /*8200*/  ISETP.GE.AND P0, PT, R4, UR38, PT ;  /* 0x0000002604007c0c */ /* 0x000fc8000bf06270 */
[----:B------:R-:W-:-:S03]  /*8210*/  ISETP.LT.U32.AND P0, PT, R26, 0x60, !P0 ;  /* 0x000000601a00780c */ /* 0x000fc60004701070 */
[----:B------:R-:W-:-:S10]  /*8220*/  ULOP3.LUT UR42, UR10, 0x2, URZ, 0xfc, !UPT ;  /* 0x000000020a2a7892 */ /* 0x000fd4000f8efc3f */
        /* <DEDUP_REMOVED lines=8> */
.L_x_3368:
[----:B0-----:R-:W0:Y:S01]  /*82b0*/  LDC R0, c[0x0][0xc38] ;  /* 0x00030e00ff007b82 */ /* 0x001e220000000800 */
[----:B------:R-:W-:Y:S01]  /*82c0*/  MOV R24, R36 ;  /* 0x0000002400187202 */ /* 0x000fe20000000f00 */
        /* <DEDUP_REMOVED lines=26> */
[----:B------:R-:W-:Y:S01]  /*8470*/  IMAD.U32 R4, RZ, RZ, UR4 ;  /* 0x00000004ff047e24 */ /* 0x000fe2000f8e00ff */
[----:B------:R-:W-:Y:S01]  /*8480*/  MOV R5, UR5 ;  /* 0x0000000500057c02 */ /* 0x000fe20008000f00 */
[----:B------:R-:W-:Y:S01]  /*8490*/  ULDC.64 UR4, c[0x4][0x70] ;  /* 0x01001c0000047ab9 */ /* 0x000fe20000000a00 */
[----:B------:R-:W0:Y:S01]  /*84a0*/  LDC.64 R2, c[0x4][R2] ;  /* 0x0100000002027b82 */ /* 0x000e220000000a00 */
[----:B------:R-:W-:Y:S01]  /*84b0*/  IMAD.U32 R6, RZ, RZ, UR6 ;  /* 0x00000006ff067e24 */ /* 0x000fe2000f8e00ff */
[----:B------:R-:W-:Y:S01]  /*84c0*/  MOV R11, UR5 ;  /* 0x00000005000b7c02 */ /* 0x000fe20008000f00 */
[----:B------:R-:W-:Y:S02]  /*84d0*/  IMAD.U32 R7, RZ, RZ, UR7 ;  /* 0x00000007ff077e24 */ /* 0x000fe4000f8e00ff */
[----:B------:R-:W-:-:S02]  /*84e0*/  IMAD.U32 R10, RZ, RZ, UR4 ;  /* 0x00000004ff0a7e24 */ /* 0x000fc4000f8e00ff */
[----:B------:R-:W-:Y:S02]  /*84f0*/  IMAD.MOV.U32 R8, RZ, RZ, 0x70 ;  /* 0x00000070ff087424 */ /* 0x000fe400078e00ff */
[----:B------:R-:W-:Y:S02]  /*8500*/  IMAD.MOV.U32 R12, RZ, RZ, 0x1 ;  /* 0x00000001ff0c7424 */ /* 0x000fe400078e00ff */
[----:B------:R-:W-:-:S07]  /*8510*/  IMAD.MOV.U32 R13, RZ, RZ, RZ ;  /* 0x000000ffff0d7224 */ /* 0x000fce00078e00ff */
[----:B------:R-:W-:-:S07]  /*8520*/  LEPC R20, `(.L_x_3334) ;  /* 0x000000001014794e */ /* 0x000fce0000000000 */
[----:B0----5:R-:W-:Y:S05]  /*8530*/  CALL.ABS.NOINC R2 ;  /* 0x0000000002007343 */ /* 0x021fea0003c00000 */
.L_x_3334:
        /* <DEDUP_REMOVED lines=9> */
[----:B------:R-:W-:Y:S01]  /*85d0*/  MOV R4, UR6 ;  /* 0x0000000600047c02 */ /* 0x000fe20008000f00 */
[----:B------:R-:W-:Y:S01]  /*85e0*/  IMAD.U32 R5, RZ, RZ, UR7 ;  /* 0x00000007ff057e24 */ /* 0x000fe2000f8e00ff */
        /* <DEDUP_REMOVED lines=9> */
.L_x_3336:
        /* <DEDUP_REMOVED lines=15> */
.L_x_3335:
[----:B------:R-:W-:Y:S01]  /*8770*/  ULDC.64 UR4, c[0x0][0x9f8] ;  /* 0x00027e0000047ab9 */ /* 0x000fe20000000a00 */
[--C-:B------:R-:W-:Y:S01]  /*8780*/  IMAD.MOV.U32 R30, RZ, RZ, R23.reuse ;  /* 0x000000ffff1e7224 */ /* 0x100fe200078e0017 */
[----:B------:R-:W-:Y:S01]  /*8790*/  ISETP.NE.U32.AND P0, PT, RZ, UR4, PT ;  /* 0x00000004ff007c0c */ /* 0x000fe2000bf05070 */
[----:B------:R-:W0:Y:S01]  /*87a0*/  LDC R8, c[0x0][0x430] ;  /* 0x00010c00ff087b82 */ /* 0x000e220000000800 */
[----:B------:R-:W-:Y:S01]  /*87b0*/  IMAD.MOV R19, RZ, RZ, -R23 ;  /* 0x000000ffff137224 */ /* 0x000fe200078e0a17 */
        /* <DEDUP_REMOVED lines=8> */
.L_x_3385:
[----:B------:R-:W-:Y:S02]  /*8840*/  ISETP.NE.AND P0, PT, R8, 0x1, PT ;  /* 0x000000010800780c */ /* 0x000fe40003f05270 */
[C---:B------:R-:W-:Y:S02]  /*8850*/  LOP3.LUT P1, RZ, R16.reuse, 0x100, RZ, 0xc0, !PT ;  /* 0x0000010010ff7812 */ /* 0x040fe4000782c0ff */
[----:B------:R-:W-:Y:S02]  /*8860*/  MOV R0, UR43 ;  /* 0x0000002b00007c02 */ /* 0x000fe40008000f00 */
[----:B-----5:R-:W-:Y:S02]  /*8870*/  SHF.R.S32.HI R32, RZ, 0x1f, R30 ;  /* 0x0000001fff207819 */ /* 0x020fe4000001141e */
[----:B------:R-:W-:Y:S01]  /*8880*/  LOP3.LUT R16, R16, 0xffffff7f, RZ, 0xc0, !PT ;  /* 0xffffff7f10107812 */ /* 0x000fe200078ec0ff */
[----:B------:R-:W-:-:S04]  /*8890*/  IMAD R0, R0, 0x60, R26 ;  /* 0x0000006000007824 */ /* 0x000fc800078e021a */
[----:B-1----:R-:W0:Y:S01]  /*88a0*/  @P0 LDC R3, c[0x0][0x434] ;  /* 0x00010d00ff030b82 */ /* 0x002e220000000800 */
[----:B------:R-:W-:Y:S01]  /*88b0*/  IMAD.IADD R0, R0, 0x1, R31 ;  /* 0x0000000100007824 */ /* 0x000fe200078e021f */
[----:B------:R-:W-:-:S03]  /*88c0*/  @P0 LOP3.LUT R16, R16, 0x80, RZ, 0xfc, !PT ;  /* 0x0000008010100812 */ /* 0x000fc600078efcff */
[----:B------:R-:W-:-:S03]  /*88d0*/  IMAD.MOV.U32 R9, RZ, RZ, R0 ;  /* 0x000000ffff097224 */ /* 0x000fc600078e0000 */
[----:B------:R-:W1:Y:S08]  /*88e0*/  @P0 LDC R5, c[0x0][0x438] ;  /* 0x00010e00ff050b82 */ /* 0x000e700000000800 */
[----:B------:R-:W2:Y:S01]  /*88f0*/  @P1 LDC.64 R6, c[0x0][0x428] ;  /* 0x00010a00ff061b82 */ /* 0x000ea20000000a00 */
[----:B0-----:R-:W-:-:S05]  /*8900*/  @P0 IMAD.HI.U32 R2, R0, R3, RZ ;  /* 0x0000000300020227 */ /* 0x001fca00078e00ff */
[----:B-1----:R-:W-:Y:S02]  /*8910*/  @P0 SHF.R.U32.HI R9, RZ, R5, R2 ;  /* 0x00000005ff090219 */ /* 0x002fe40000011602 */
[----:B------:R-:W0:Y:S02]  /*8920*/  @P1 LDC.64 R4, c[0x0][0x418] ;  /* 0x00010600ff041b82 */ /* 0x000e240000000a00 */
[----:B------:R-:W-:Y:S01]  /*8930*/  @P1 SHF.R.S32.HI R3, RZ, 0x1f, R9 ;  /* 0x0000001fff031819 */ /* 0x000fe20000011409 */
[----:B--2---:R-:W-:-:S04]  /*8940*/  @P1 IMAD R2, R32, R6, RZ ;  /* 0x0000000620021224 */ /* 0x004fc800078e02ff */
        /* <DEDUP_REMOVED lines=8> */
[----:B------:R0:W5:Y:S01]  /*89d0*/  @P1 LDG.E R6, desc[UR36][R4.64] ;  /* 0x0000002404061981 */ /* 0x000162000c1e1900 */
[----:B------:R-:W-:Y:S02]  /*89e0*/  LOP3.LUT R16, R16, 0xffffffbf, RZ, 0xc0, !PT ;  /* 0xffffffbf10107812 */ /* 0x000fe400078ec0ff */
[----:B------:R-:W-:Y:S01]  /*89f0*/  SHF.R.S32.HI R29, RZ, 0x1f, R19 ;  /* 0x0000001fff1d7819 */ /* 0x000fe20000011413 */
[----:B0-----:R-:W-:Y:S02]  /*8a00*/  IMAD R5, R8, R3, R0 ;  /* 0x0000000308057224 */ /* 0x001fe400078e0200 */
[----:B------:R-:W-:-:S05]  /*8a10*/  IMAD.U32 R0, RZ, RZ, UR42 ;  /* 0x0000002aff007e24 */ /* 0x000fca000f8e00ff */
[----:B------:R-:W-:-:S13]  /*8a20*/  ISETP.NE.AND P0, PT, R0, 0x3, PT ;  /* 0x000000030000780c */ /* 0x000fda0003f05270 */
[----:B------:R-:W-:Y:S01]  /*8a30*/  @P0 LOP3.LUT R16, R16, 0x40, RZ, 0xfc, !PT ;  /* 0x0000004010100812 */ /* 0x000fe200078efcff */
[----:B------:R-:W-:Y:S06]  /*8a40*/  @!P0 BRA `(.L_x_3338) ;  /* 0x0000000000048947 */ /* 0x000fec0003800000 */
[----:B------:R-:W-:Y:S01]  /*8a50*/  BPT.TRAP 0x1 ;  /* 0x000000040000795c */ /* 0x000fe20000300000 */
.L_x_3338:
        /* <DEDUP_REMOVED lines=25> */
.L_x_3386:
[----:B------:R-:W-:Y:S05]  /*8bf0*/  BSYNC B0 ;  /* 0x0000000000007941 */ /* 0x000fea0003800000 */
.L_x_3339:
[----:B------:R-:W-:Y:S01]  /*8c00*/  ULDC.64 UR4, c[0x0][0x300] ;  /* 0x0000c00000047ab9 */ /* 0x000fe20000000a00 */
[C---:B------:R-:W-:Y:S01]  /*8c10*/  LOP3.LUT P4, RZ, R16.reuse, 0x4, RZ, 0xc0, !PT ;  /* 0x0000000410ff7812 */ /* 0x040fe2000788c0ff */
[----:B------:R-:W-:Y:S01]  /*8c20*/  IMAD R2, R7, UR4, RZ ;  /* 0x0000000407027c24 */ /* 0x000fe2000f8e02ff */
[C---:B------:R-:W-:Y:S02]  /*8c30*/  LOP3.LUT P3, RZ, R16.reuse, 0x2, RZ, 0xc0, !PT ;  /* 0x0000000210ff7812 */ /* 0x040fe4000786c0ff */
[----:B------:R-:W-:Y:S01]  /*8c40*/  LOP3.LUT P2, RZ, R16, 0x1, RZ, 0xc0, !PT ;  /* 0x0000000110ff7812 */ /* 0x000fe2000784c0ff */
        /* <DEDUP_REMOVED lines=20> */
[----:B------:R-:W-:-:S03]  /*8d90*/  ISETP.GE.AND P0, PT, R33, 0x1, PT ;  /* 0x000000012100780c */ /* 0x000fc60003f06270 */
[----:B------:R-:W1:Y:S04]  /*8da0*/  SHFL.IDX PT, R2, R6, RZ, 0x181f ;  /* 0x00181fff06027589 */ /* 0x000e6800000e0000 */
[----:B------:R-:W-:Y:S06]  /*8db0*/  SHFL.IDX PT, R8, R6, 0x1, 0x181f ;  /* 0x00381f0006087f89 */ /* 0x000fec00000e0000 */
[----:B------:R-:W-:-:S02]  /*8dc0*/  @P0 LEA R7, R5, UR39, 0x1 ;  /* 0x0000002705070c11 */ /* 0x000fc4000f8e08ff */
[----:B0-----:R-:W-:-:S05]  /*8dd0*/  @P0 LEA R14, P1, R37, R14, 0x1 ;  /* 0x0000000e250e0211 */ /* 0x001fca00078208ff */
[----:B-1----:R-:W-:Y:S02]  /*8de0*/  @P0 IMAD.X R3, RZ, RZ, R2, P1 ;  /* 0x000000ffff030224 */ /* 0x002fe400008e0602 */
[----:B------:R-:W-:Y:S02]  /*8df0*/  @P0 IMAD.MOV.U32 R2, RZ, RZ, R14 ;  /* 0x000000ffff020224 */ /* 0x000fe400078e000e */
[----:B------:R-:W0:Y:S04]  /*8e00*/  SHFL.IDX PT, R14, R4, 0x1, 0x181f ;  /* 0x00381f00040e7f89 */ /* 0x000e2800000e0000 */
        /* <DEDUP_REMOVED lines=30> */
[----:B------:R-:W0:Y:S01]  /*8ff0*/  SHFL.IDX PT, R14, R4, 0x4, 0x181f ;  /* 0x00981f00040e7f89 */ /* 0x000e2200000e0000 */
[----:B------:R-:W-:-:S03]  /*9000*/  @P0 MOV R3, R7 ;  /* 0x0000000700030202 */ /* 0x000fc60000000f00 */
        /* <DEDUP_REMOVED lines=9> */
[----:B------:R-:W-:Y:S01]  /*90a0*/  @P0 IMAD.MOV.U32 R3, RZ, RZ, R7 ;  /* 0x000000ffff030224 */ /* 0x000fe200078e0007 */
[----:B------:R0:W1:Y:S04]  /*90b0*/  SHFL.IDX PT, R14, R4, 0x5, 0x181f ;  /* 0x00b81f00040e7f89 */ /* 0x00006800000e0000 */
[----:B------:R0:W-:Y:S04]  /*90c0*/  @P0 LDGSTS.E.BYPASS.LTC128B.128 [R9+0x20400], desc[UR36][R2.64], !P4 ;  /* 0x2040000002090fae */ /* 0x0001e8000e101d64 */
[----:B------:R0:W-:Y:S04]  /*90d0*/  @P0 LDGSTS.E.BYPASS.LTC128B.128 [R9+0x23400], desc[UR36][R2.64+0x80], !P3 ;  /* 0x2340008002090fae */ /* 0x0001e8000d901d64 */
[----:B------:R0:W-:Y:S04]  /*90e0*/  @P0 LDGSTS.E.BYPASS.LTC128B.128 [R9+0x26400], desc[UR36][R2.64+0x100], !P2 ;  /* 0x2640010002090fae */ /* 0x0001e8000d101d64 */
[----:B------:R0:W2:Y:S02]  /*90f0*/  SHFL.IDX PT, R7, R6, 0x5, 0x181f ;  /* 0x00b81f0006077f89 */ /* 0x0000a400000e0000 */
.L_x_3400:
[----:B------:R-:W-:-:S13]  /*9100*/  ISETP.GE.AND P0, PT, R33, 0x51, PT ;  /* 0x000000512100780c */ /* 0x000fda0003f06270 */
[----:B01----:R-:W-:Y:S02]  /*9110*/  @P0 LEA R2, P1, R37, R14, 0x1 ;  /* 0x0000000e25020211 */ /* 0x003fe400078208ff */
[----:B------:R-:W-:Y:S02]  /*9120*/  @P0 LEA R5, R5, UR39, 0x1 ;  /* 0x0000002705050c11 */ /* 0x000fe4000f8e08ff */
[----:B--2---:R-:W-:-:S05]  /*9130*/  @P0 IADD3.X R3, RZ, R7, RZ, P1, !PT ;  /* 0x00000007ff030210 */ /* 0x004fca0000ffe4ff */
[----:B------:R-:W-:Y:S01]  /*9140*/  @!PT LDS RZ, [RZ] ;  /* 0x00000000fffff984 */ /* 0x000fe20000000800 */
[----:B------:R-:W-:Y:S01]  /*9150*/  @!PT LDS RZ, [RZ] ;  /* 0x00000000fffff984 */ /* 0x000fe20000000800 */
[----:B------:R-:W-:Y:S01]  /*9160*/  @!PT LDS RZ, [RZ] ;  /* 0x00000000fffff984 */ /* 0x000fe20000000800 */
[----:B------:R0:W-:Y:S04]  /*9170*/  @P0 LDGSTS.E.BYPASS.LTC128B.128 [R5+0x20c00], desc[UR36][R2.64], !P4 ;  /* 0x20c0000002050fae */ /* 0x0001e8000e101d64 */
[----:B------:R0:W-:Y:S04]  /*9180*/  @P0 LDGSTS.E.BYPASS.LTC128B.128 [R5+0x23c00], desc[UR36][R2.64+0x80], !P3 ;  /* 0x23c0008002050fae */ /* 0x0001e8000d901d64 */
[----:B------:R0:W-:Y:S01]  /*9190*/  @P0 LDGSTS.E.BYPASS.LTC128B.128 [R5+0x26c00], desc[UR36][R2.64+0x100], !P2 ;  /* 0x26c0010002050fae */ /* 0x0001e2000d101d64 */
[----:B------:R-:W-:Y:S01]  /*91a0*/  PLOP3.LUT P0, PT, PT, PT, PT, 0x80, 0x0 ;  /* 0x000000000000781c */ /* 0x000fe20003f0f070 */
[----:B------:R-:W-:-:S12]  /*91b0*/  NOP ;  /* 0x0000000000007918 */ /* 0x000fd80000000000 */
.L_x_3342:
        /* <DEDUP_REMOVED lines=10> */
.L_x_3343:
[----:B------:R1:W-:Y:S02]  /*9260*/  SYNCS.ARRIVE.TRANS64.A1T0 RZ, [R0+URZ+0x30830], RZ ;  /* 0x030830ff00ff79a7 */ /* 0x0003e4000810003f */
[----:B------:R-:W-:Y:S05]  /*9270*/  WARPSYNC.ALL ;  /* 0x0000000000007948 */ /* 0x000fea0003800000 */
[----:B------:R-:W-:-:S04]  /*9280*/  UIADD3 UR4, UR39, 0x12400, URZ ;  /* 0x0001240027047890 */ /* 0x000fc8000fffe03f */
[----:B------:R-:W-:Y:S01]  /*9290*/  ULOP3.LUT UP0, URZ, UR4, 0x3ff, URZ, 0xc0, !UPT ;  /* 0x000003ff043f7892 */ /* 0x000fe2000f80c03f */
[----:B------:R-:W-:Y:S05]  /*92a0*/  BAR.SYNC.DEFER_BLOCKING 0x8, 0x180 ;  /* 0x0206000000007b1d */ /* 0x000fea0000010000 */
[----:B------:R-:W-:-:S13]  /*92b0*/  PLOP3.LUT P0, PT, PT, PT, UP0, 0x80, 0x0 ;  /* 0x000000000000781c */ /* 0x000fda0003f0f008 */
[----:B------:R-:W-:Y:S05]  /*92c0*/  @!P0 BRA `(.L_x_3344) ;  /* 0x0000000000408947 */ /* 0x000fea0003800000 */
[----:B0-----:R-:W-:Y:S01]  /*92d0*/  MOV R2, 0x0 ;  /* 0x0000000000027802 */ /* 0x001fe20000000f00 */
        /* <DEDUP_REMOVED lines=15> */
.L_x_3344:
[----:B-1----:R-:W1:Y:S01]  /*93d0*/  LDC R0, c[0x0][0x448] ;  /* 0x00011200ff007b82 */ /* 0x002e620000000800 */
[----:B0-----:R-:W-:Y:S01]  /*93e0*/  IMAD.MOV R3, RZ, RZ, -R24 ;  /* 0x000000ffff037224 */ /* 0x001fe200078e0a18 */
[----:B------:R-:W-:Y:S01]  /*93f0*/  ULDC UR4, c[0x0][0xc38] ;  /* 0x00030e0000047ab9 */ /* 0x000fe20000000800 */
[----:B------:R-:W-:Y:S02]  /*9400*/  SHF.R.S32.HI R6, RZ, 0x1f, R23 ;  /* 0x0000001fff067819 */ /* 0x000fe40000011417 */
[----:B------:R-:W-:Y:S01]  /*9410*/  IMAD R4, R3, UR4, R36 ;  /* 0x0000000403047c24 */ /* 0x000fe2000f8e0224 */
[----:B------:R-:W-:Y:S01]  /*9420*/  ULDC.64 UR4, c[0x0][0x2d8] ;  /* 0x0000b60000047ab9 */ /* 0x000fe20000000a00 */
[----:B------:R-:W-:Y:S02]  /*9430*/  LOP3.LUT P3, RZ, R16, 0x800, RZ, 0xc0, !PT ;  /* 0x0000080010ff7812 */ /* 0x000fe4000786c0ff */
[----:B------:R-:W-:Y:S01]  /*9440*/  IMAD.SHL.U32 R4, R4, 0x80, RZ ;  /* 0x0000008004047824 */ /* 0x000fe200078e00ff */
[----:B------:R-:W-:-:S02]  /*9450*/  LOP3.LUT P4, RZ, R16, 0x400, RZ, 0xc0, !PT ;  /* 0x0000040010ff7812 */ /* 0x000fc4000788c0ff */
[----:B------:R-:W-:Y:S02]  /*9460*/  LOP3.LUT P5, RZ, R16, 0x200, RZ, 0xc0, !PT ;  /* 0x0000020010ff7812 */ /* 0x000fe400078ac0ff */
[----:B------:R-:W-:Y:S02]  /*9470*/  LOP3.LUT R7, R26, R4, RZ, 0xfc, !PT ;  /* 0x000000041a077212 */ /* 0x000fe400078efcff */
[----:B------:R-:W-:Y:S02]  /*9480*/  LEA R20, R27, UR39, 0x1 ;  /* 0x000000271b147c11 */ /* 0x000fe4000f8e08ff */
[----:B------:R-:W-:Y:S02]  /*9490*/  MOV R5, R7 ;  /* 0x0000000700057202 */ /* 0x000fe40000000f00 */
[----:B-1----:R-:W-:-:S13]  /*94a0*/  ISETP.NE.AND P0, PT, R0, 0x1, PT ;  /* 0x000000010000780c */ /* 0x002fda0003f05270 */
[----:B------:R-:W0:Y:S08]  /*94b0*/  @P0 LDC R2, c[0x0][0x44c] ;  /* 0x00011300ff020b82 */ /* 0x000e300000000800 */
[----:B------:R-:W1:Y:S01]  /*94c0*/  @P0 LDC R9, c[0x0][0x450] ;  /* 0x00011400ff090b82 */ /* 0x000e620000000800 */
[----:B0-----:R-:W-:-:S05]  /*94d0*/  @P0 IMAD.HI.U32 R2, R7, R2, RZ ;  /* 0x0000000207020227 */ /* 0x001fca00078e00ff */
[----:B-1----:R-:W-:Y:S01]  /*94e0*/  @P0 SHF.R.U32.HI R5, RZ, R9, R2 ;  /* 0x00000009ff050219 */ /* 0x002fe20000011602 */
        /* <DEDUP_REMOVED lines=11> */
[----:B------:R-:W-:Y:S01]  /*95a0*/  SHF.R.S32.HI R0, RZ, 0x1f, R5 ;  /* 0x0000001fff007819 */ /* 0x000fe20000011405 */
[----:B------:R-:W-:-:S04]  /*95b0*/  IMAD.IADD R3, R3, 0x1, R9 ;  /* 0x0000000103037824 */ /* 0x000fc800078e0209 */
[----:B------:R-:W-:Y:S02]  /*95c0*/  IMAD R0, R0, UR4, RZ ;  /* 0x0000000400007c24 */ /* 0x000fe4000f8e02ff */
[----:B------:R-:W-:-:S04]  /*95d0*/  IMAD.WIDE.U32 R2, R5, UR4, R2 ;  /* 0x0000000405027c25 */ /* 0x000fc8000f8e0002 */
[----:B------:R-:W-:Y:S01]  /*95e0*/  IMAD R5, R5, UR5, R0 ;  /* 0x0000000505057c24 */ /* 0x000fe2000f8e0200 */
[----:B------:R-:W-:Y:S01]  /*95f0*/  SHF.R.S32.HI R0, RZ, 0x1f, R7 ;  /* 0x0000001fff007819 */ /* 0x000fe20000011407 */
[----:B------:R-:W-:-:S03]  /*9600*/  ULDC.64 UR4, c[0x0][0x2c8] ;  /* 0x0000b20000047ab9 */ /* 0x000fc60000000a00 */
        /* <DEDUP_REMOVED lines=11> */
[----:B------:R-:W-:-:S03]  /*96c0*/  IMAD.IADD R4, R34, 0x1, R4 ;  /* 0x0000000122047824 */ /* 0x000fc600078e0204 */
[----:B------:R-:W1:Y:S01]  /*96d0*/  SHFL.IDX PT, R2, R5, RZ, 0x181f ;  /* 0x00181fff05027589 */ /* 0x000e6200000e0000 */
[C---:B------:R-:W-:Y:S01]  /*96e0*/  VIADD R7, R4.reuse, 0x10 ;  /* 0x0000001004077836 */ /* 0x040fe20000000000 */
[----:B------:R-:W-:Y:S02]  /*96f0*/  ISETP.GE.AND P0, PT, R4, UR40, PT ;  /* 0x0000002804007c0c */ /* 0x000fe4000bf06270 */
[----:B------:R-:W-:Y:S11]  /*9700*/  SHFL.IDX PT, R6, R5, 0x1, 0x181f ;  /* 0x00381f0005067f89 */ /* 0x000ff600000e0000 */
[----:B0-----:R-:W-:-:S05]  /*9710*/  @!P0 LEA R14, P1, R37, R14, 0x1 ;  /* 0x0000000e250e8211 */ /* 0x001fca00078208ff */
[----:B-1----:R-:W-:Y:S01]  /*9720*/  @!P0 IMAD.X R3, RZ, RZ, R2, P1 ;  /* 0x000000ffff038224 */ /* 0x002fe200008e0602 */
[----:B------:R-:W-:Y:S02]  /*9730*/  @!P0 MOV R2, R14 ;  /* 0x0000000e00028202 */ /* 0x000fe40000000f00 */
[----:B------:R-:W0:Y:S04]  /*9740*/  SHFL.IDX PT, R14, R0, 0x1, 0x181f ;  /* 0x00381f00000e7f89 */ /* 0x000e2800000e0000 */
[----:B------:R-:W-:Y:S04]  /*9750*/  @!P0 LDGSTS.E.BYPASS.LTC128B.128 [R20+0x12400], desc[UR36][R2.64], !P3 ;  /* 0x1240000002148fae */ /* 0x000fe8000d901d64 */
[----:B------:R-:W-:Y:S04]  /*9760*/  @!P0 LDGSTS.E.BYPASS.LTC128B.128 [R20+0x16400], desc[UR36][R2.64+0x80], !P4 ;  /* 0x1640008002148fae */ /* 0x000fe8000e101d64 */
[----:B------:R1:W-:Y:S01]  /*9770*/  @!P0 LDGSTS.E.BYPASS.LTC128B.128 [R20+0x1a400], desc[UR36][R2.64+0x100], !P5 ;  /* 0x1a40010002148fae */ /* 0x0003e2000e901d64 */
[----:B------:R-:W-:-:S13]  /*9780*/  ISETP.GE.AND P0, PT, R7, UR40, PT ;  /* 0x0000002807007c0c */ /* 0x000fda000bf06270 */
[----:B0-----:R-:W-:-:S05]  /*9790*/  @!P0 LEA R14, P1, R37, R14, 0x1 ;  /* 0x0000000e250e8211 */ /* 0x001fca00078208ff */
[----:B------:R-:W-:Y:S02]  /*97a0*/  @!P0 IMAD.X R7, RZ, RZ, R6, P1 ;  /* 0x000000ffff078224 */ /* 0x000fe400008e0606 */
[----:B-1----:R-:W-:Y:S01]  /*97b0*/  @!P0 IMAD.MOV.U32 R2, RZ, RZ, R14 ;  /* 0x000000ffff028224 */ /* 0x002fe200078e000e */
[----:B------:R-:W-:Y:S02]  /*97c0*/  SHFL.IDX PT, R6, R5, 0x2, 0x181f ;  /* 0x00581f0005067f89 */ /* 0x000fe400000e0000 */
[----:B------:R-:W-:Y:S01]  /*97d0*/  @!P0 MOV R3, R7 ;  /* 0x0000000700038202 */ /* 0x000fe20000000f00 */
[----:B------:R-:W-:Y:S01]  /*97e0*/  VIADD R7, R4, 0x20 ;  /* 0x0000002004077836 */ /* 0x000fe20000000000 */
        /* <DEDUP_REMOVED lines=52> */
[----:B------:R0:W1:Y:S02]  /*9b30*/  SHFL.IDX PT, R6, R5, 0x7, 0x181f ;  /* 0x00f81f0005067f89 */ /* 0x00006400000e0000 */
[----:B------:R-:W-:Y:S02]  /*9b40*/  @!P0 MOV R3, R7 ;  /* 0x0000000700038202 */ /* 0x000fe40000000f00 */
[----:B------:R0:W2:Y:S04]  /*9b50*/  SHFL.IDX PT, R14, R0, 0x7, 0x181f ;  /* 0x00f81f00000e7f89 */ /* 0x0000a800000e0000 */
[----:B------:R0:W-:Y:S04]  /*9b60*/  @!P0 LDGSTS.E.BYPASS.LTC128B.128 [R20+0x15400], desc[UR36][R2.64], !P3 ;  /* 0x1540000002148fae */ /* 0x0001e8000d901d64 */
[----:B------:R0:W-:Y:S04]  /*9b70*/  @!P0 LDGSTS.E.BYPASS.LTC128B.128 [R20+0x19400], desc[UR36][R2.64+0x80], !P4 ;  /* 0x1940008002148fae */ /* 0x0001e8000e101d64 */
[----:B------:R0:W-:Y:S02]  /*9b80*/  @!P0 LDGSTS.E.BYPASS.LTC128B.128 [R20+0x1d400], desc[UR36][R2.64+0x100], !P5 ;  /* 0x1d40010002148fae */ /* 0x0001e4000e901d64 */
.L_x_3417:
[----:B0-----:R-:W3:Y:S01]  /*9b90*/  LDL R0, [R1] ;  /* 0x0000000001007983 */ /* 0x001ee20000100800 */
[----:B------:R-:W-:-:S05]  /*9ba0*/  VIADD R4, R4, 0x70 ;  /* 0x0000007004047836 */ /* 0x000fca0000000000 */
[----:B------:R-:W-:-:S13]  /*9bb0*/  ISETP.GE.AND P0, PT, R4, UR40, PT ;  /* 0x0000002804007c0c */ /* 0x000fda000bf06270 */
[----:B--2---:R-:W-:-:S05]  /*9bc0*/  @!P0 LEA R2, P1, R37, R14, 0x1 ;  /* 0x0000000e25028211 */ /* 0x004fca00078208ff */
[----:B-1----:R-:W-:-:S05]  /*9bd0*/  @!P0 IMAD.X R3, RZ, RZ, R6, P1 ;  /* 0x000000ffff038224 */ /* 0x002fca00008e0606 */
[----:B------:R-:W-:Y:S01]  /*9be0*/  @!PT LDS RZ, [RZ] ;  /* 0x00000000fffff984 */ /* 0x000fe20000000800 */
[----:B------:R-:W-:Y:S01]  /*9bf0*/  @!PT LDS RZ, [RZ] ;  /* 0x00000000fffff984 */ /* 0x000fe20000000800 */
[----:B------:R-:W-:Y:S01]  /*9c00*/  @!PT LDS RZ, [RZ] ;  /* 0x00000000fffff984 */ /* 0x000fe20000000800 */
        /* <DEDUP_REMOVED lines=13> */
.L_x_3418:
[----:B------:R-:W-:Y:S05]  /*9ce0*/  BSYNC B0 ;  /* 0x0000000000007941 */ /* 0x000fea0003800000 */
.L_x_3346:
[----:B------:R-:W-:Y:S01]  /*9cf0*/  UISETP.GE.AND UP0, UPT, UR38, 0x61, UPT ;  /* 0x000000612600788c */ /* 0x000fe2000bf06270 */
[----:B------:R-:W-:-:S05]  /*9d00*/  IMAD.U32 R20, RZ, RZ, UR43 ;  /* 0x0000002bff147e24 */ /* 0x000fca000f8e00ff */
[----:B------:R-:W-:-:S13]  /*9d10*/  PLOP3.LUT P0, PT, PT, PT, UP0, 0x40, 0x0 ;  /* 0x000000000000781c */ /* 0x000fda0003f0e808 */
[----:B------:R-:W-:Y:S05]  /*9d20*/  @P0 BRA `(.L_x_3348) ;  /* 0x0000000c00e80947 */ /* 0x000fea0003800000 */
[----:B------:R-:W-:Y:S01]  /*9d30*/  BSSY B0, `(.L_x_3348) ;  /* 0x00000f9000007945 */ /* 0x000fe20003800000 */
[----:B------:R-:W-:Y:S01]  /*9d40*/  MOV R21, R25 ;  /* 0x0000001900157202 */ /* 0x000fe20000000f00 */
[----:B------:R-:W-:Y:S02]  /*9d50*/  IMAD.MOV.U32 R7, RZ, RZ, R22 ;  /* 0x000000ffff077224 */ /* 0x000fe400078e0016 */
[----:B------:R-:W-:Y:S02]  /*9d60*/  IMAD.U32 R6, RZ, RZ, UR41 ;  /* 0x00000029ff067e24 */ /* 0x000fe4000f8e00ff */
[----:B------:R-:W-:-:S07]  /*9d70*/  IMAD.U32 R28, RZ, RZ, UR43 ;  /* 0x0000002bff1c7e24 */ /* 0x000fce000f8e00ff */
.L_x_3361:
[----:B0-----:R-:W0:Y:S01]  /*9d80*/  LDC R0, c[0x0][0x430] ;  /* 0x00010c00ff007b82 */ /* 0x001e220000000800 */
[----:B------:R-:W-:Y:S01]  /*9d90*/  ISETP.GT.U32.AND P0, PT, R26, 0x5f, PT ;  /* 0x0000005f1a00780c */ /* 0x000fe20003f04070 */
[----:B------:R-:W-:Y:S01]  /*9da0*/  IMAD R3, R6, 0x60, R31 ;  /* 0x0000006006037824 */ /* 0x000fe200078e021f */
[----:B------:R-:W-:Y:S01]  /*9db0*/  LOP3.LUT P2, RZ, R16, 0x40, RZ, 0xc0, !PT ;  /* 0x0000004010ff7812 */ /* 0x000fe2000784c0ff */
[----:B------:R-:W-:Y:S01]  /*9dc0*/  VIADD R22, R7, 0x1 ;  /* 0x0000000107167836 */ /* 0x000fe20000000000 */
[----:B------:R-:W-:Y:S02]  /*9dd0*/  ULDC UR4, c[0x0][0x430] ;  /* 0x00010c0000047ab9 */ /* 0x000fe40000000800 */
[----:B------:R-:W-:-:S05]  /*9de0*/  IADD3 R10, R26, R3, RZ ;  /* 0x000000031a0a7210 */ /* 0x000fca0007ffe0ff */
[----:B------:R-:W-:Y:S02]  /*9df0*/  IMAD.MOV.U32 R11, RZ, RZ, R10 ;  /* 0x000000ffff0b7224 */ /* 0x000fe400078e000a */
[----:B------:R-:W1:Y:S01]  /*9e00*/  @!P0 LDC.64 R8, c[0x0][0x428] ;  /* 0x00010a00ff088b82 */ /* 0x000e620000000a00 */
[----:B0-----:R-:W-:-:S13]  /*9e10*/  ISETP.NE.AND P1, PT, R0, 0x1, PT ;  /* 0x000000010000780c */ /* 0x001fda0003f25270 */
[----:B------:R-:W0:Y:S08]  /*9e20*/  @P1 LDC R5, c[0x0][0x434] ;  /* 0x00010d00ff051b82 */ /* 0x000e300000000800 */
[----:B------:R-:W2:Y:S01]  /*9e30*/  @P1 LDC R3, c[0x0][0x438] ;  /* 0x00010e00ff031b82 */ /* 0x000ea20000000800 */
[----:B0-----:R-:W-:-:S07]  /*9e40*/  @P1 IMAD.HI.U32 R0, R10, R5, RZ ;  /* 0x000000050a001227 */ /* 0x001fce00078e00ff */
[----:B------:R-:W0:Y:S01]  /*9e50*/  @!P0 LDC.64 R4, c[0x0][0x418] ;  /* 0x00010600ff048b82 */ /* 0x000e220000000a00 */
[----:B--2---:R-:W-:Y:S01]  /*9e60*/  @P1 SHF.R.U32.HI R11, RZ, R3, R0 ;  /* 0x00000003ff0b1219 */ /* 0x004fe20000011600 */
[----:B-1----:R-:W-:-:S03]  /*9e70*/  @!P0 IMAD R0, R32, R8, RZ ;  /* 0x0000000820008224 */ /* 0x002fc600078e02ff */
[--C-:B------:R-:W-:Y:S01]  /*9e80*/  @!P0 SHF.R.S32.HI R3, RZ, 0x1f, R11.reuse ;  /* 0x0000001fff038819 */ /* 0x100fe2000001140b */
[----:B------:R-:W-:Y:S02]  /*9e90*/  @!P0 IMAD.MOV.U32 R2, RZ, RZ, R11 ;  /* 0x000000ffff028224 */ /* 0x000fe400078e000b */
[C---:B------:R-:W-:Y:S02]  /*9ea0*/  @!P0 IMAD R9, R30.reuse, R9, R0 ;  /* 0x000000091e098224 */ /* 0x040fe400078e0200 */
[----:B------:R-:W-:-:S04]  /*9eb0*/  @!P0 IMAD.WIDE.U32 R2, R30, R8, R2 ;  /* 0x000000081e028225 */ /* 0x000fc800078e0002 */
[----:B------:R-:W-:Y:S01]  /*9ec0*/  @!P0 IMAD.IADD R0, R9, 0x1, R3 ;  /* 0x0000000109008824 */ /* 0x000fe200078e0203 */
[----:B0-----:R-:W-:-:S04]  /*9ed0*/  @!P0 LEA R4, P1, R2, R4, 0x2 ;  /* 0x0000000402048211 */ /* 0x001fc800078210ff */
[----:B------:R-:W-:Y:S02]  /*9ee0*/  @!P0 LEA.HI.X R5, R2, R5, R0, 0x2, P1 ;  /* 0x0000000502058211 */ /* 0x000fe400008f1400 */
[----:B------:R-:W-:Y:S01]  /*9ef0*/  MOV R0, RZ ;  /* 0x000000ff00007202 */ /* 0x000fe20000000f00 */
[----:B------:R-:W-:-:S05]  /*9f00*/  IMAD.MOV R3, RZ, RZ, -R11 ;  /* 0x000000ffff037224 */ /* 0x000fca00078e0a0b */
[----:B------:R0:W5:Y:S01]  /*9f10*/  @!P0 LDG.E R0, desc[UR36][R4.64] ;  /* 0x0000002404008981 */ /* 0x000162000c1e1900 */
[----:B------:R-:W-:Y:S01]  /*9f20*/  ISETP.NE.AND P0, PT, R22, 0x2, PT ;  /* 0x000000021600780c */ /* 0x000fe20003f05270 */
[----:B------:R-:W-:-:S03]  /*9f30*/  IMAD.MOV.U32 R20, RZ, RZ, R6 ;  /* 0x000000ffff147224 */ /* 0x000fc600078e0006 */
[----:B------:R-:W-:Y:S02]  /*9f40*/  SEL R2, RZ, 0x1, P0 ;  /* 0x00000001ff027807 */ /* 0x000fe40000000000 */
[----:B------:R-:W-:Y:S02]  /*9f50*/  SEL R22, R22, RZ, P0 ;  /* 0x000000ff16167207 */ /* 0x000fe40000000000 */
[----:B------:R-:W-:Y:S01]  /*9f60*/  LOP3.LUT R25, R21, R2, RZ, 0x3c, !PT ;  /* 0x0000000215197212 */ /* 0x000fe200078e3cff */
[----:B0-----:R-:W-:Y:S01]  /*9f70*/  IMAD R5, R3, UR4, R10 ;  /* 0x0000000403057c24 */ /* 0x001fe2000f8e020a */
[----:B------:R-:W-:Y:S06]  /*9f80*/  @!P2 BRA `(.L_x_3349) ;  /* 0x000000000004a947 */ /* 0x000fec0003800000 */
[----:B------:R-:W-:Y:S01]  /*9f90*/  BPT.TRAP 0x1 ;  /* 0x000000040000795c */ /* 0x000fe20000300000 */
.L_x_3349:
[----:B------:R-:W-:Y:S01]  /*9fa0*/  LEA R6, R22, UR39, 0x3 ;  /* 0x0000002716067c11 */ /* 0x000fe2000f8e18ff */
[----:B------:R-:W-:Y:S01]  /*9fb0*/  BSSY B1, `(.L_x_3350) ;  /* 0x0000004000017945 */ /* 0x000fe20003800000 */
[----:B------:R-:W-:-:S04]  /*9fc0*/  SHF.L.U32 R3, R25, 0x1f, RZ ;  /* 0x0000001f19037819 */ /* 0x000fc800000006ff */
[----:B------:R-:W0:Y:S02]  /*9fd0*/  SYNCS.PHASECHK.TRANS64.TRYWAIT P0, [R6+URZ+0x30840], R3 ;  /* 0x03084003060075a7 */ /* 0x000e24000800017f */
[----:B0-----:R-:W-:Y:S05]  /*9fe0*/  @!P0 BRA `(.L_x_3351) ;  /* 0x0000002c00308947 */ /* 0x001fea0003800000 */
.L_x_3419:
[----:B------:R-:W-:Y:S05]  /*9ff0*/  BSYNC B1 ;  /* 0x0000000000017941 */ /* 0x000fea0003800000 */
.L_x_3350:
[----:B------:R-:W-:Y:S01]  /*a000*/  SHF.R.S32.HI R23, RZ, 0x1f, R5 ;  /* 0x0000001fff177819 */ /* 0x000fe20000011405 */
[----:B------:R-:W-:Y:S01]  /*a010*/  ULDC.64 UR4, c[0x0][0x300] ;  /* 0x0000c00000047ab9 */ /* 0x000fe20000000a00 */
[----:B-----5:R-:W-:Y:S02]  /*a020*/  SHF.R.S32.HI R24, RZ, 0x1f, R0 ;  /* 0x0000001fff187819 */ /* 0x020fe40000011400 */
[C---:B------:R-:W-:Y:S01]  /*a030*/  LOP3.LUT P3, RZ, R16.reuse, 0x4, RZ, 0xc0, !PT ;  /* 0x0000000410ff7812 */ /* 0x040fe2000786c0ff */
[----:B------:R-:W-:Y:S01]  /*a040*/  IMAD R2, R23, UR4, RZ ;  /* 0x0000000417027c24 */ /* 0x000fe2000f8e02ff */
[C---:B------:R-:W-:Y:S02]  /*a050*/  LOP3.LUT P2, RZ, R16.reuse, 0x2, RZ, 0xc0, !PT ;  /* 0x0000000210ff7812 */ /* 0x040fe4000784c0ff */
[----:B------:R-:W-:Y:S01]  /*a060*/  LOP3.LUT P1, RZ, R16, 0x1, RZ, 0xc0, !PT ;  /* 0x0000000110ff7812 */ /* 0x000fe2000782c0ff */
[C---:B------:R-:W-:Y:S02]  /*a070*/  IMAD R9, R5.reuse, UR5, R2 ;  /* 0x0000000505097c24 */ /* 0x040fe4000f8e0202 */
[----:B0-----:R-:W-:Y:S01]  /*a080*/  IMAD.WIDE.U32 R2, R5, UR4, RZ ;  /* 0x0000000405027c25 */ /* 0x001fe2000f8e00ff */
        /* <DEDUP_REMOVED lines=18> */
[----:B------:R-:W-:Y:S01]  /*a1b0*/  IMAD.SHL.U32 R4, R37, 0x2, RZ ;  /* 0x0000000225047824 */ /* 0x000fe200078e00ff */
[----:B------:R-:W-:Y:S02]  /*a1c0*/  LEA R9, R9, UR39, 0x1 ;  /* 0x0000002709097c11 */ /* 0x000fe4000f8e08ff */
[----:B------:R-:W1:Y:S04]  /*a1d0*/  SHFL.IDX PT, R3, R10, RZ, 0x181f ;  /* 0x00181fff0a037589 */ /* 0x000e6800000e0000 */
[----:B------:R-:W-:Y:S01]  /*a1e0*/  SHFL.IDX PT, R35, R10, 0x2, 0x181f ;  /* 0x00581f000a237f89 */ /* 0x000fe200000e0000 */
[----:B0-----:R-:W-:-:S03]  /*a1f0*/  IADD3 R2, P0, R14, R4, RZ ;  /* 0x000000040e027210 */ /* 0x001fc60007f1e0ff */
[----:B------:R-:W0:Y:S01]  /*a200*/  SHFL.IDX PT, R14, R8, 0x1, 0x181f ;  /* 0x00381f00080e7f89 */ /* 0x000e2200000e0000 */
[----:B-1----:R-:W-:-:S05]  /*a210*/  IADD3.X R3, RZ, R3, RZ, P0, !PT ;  /* 0x00000003ff037210 */ /* 0x002fca00007fe4ff */
[----:B------:R-:W-:Y:S04]  /*a220*/  LDGSTS.E.BYPASS.LTC128B.128 [R9+0x1e400], desc[UR36][R2.64], !P3 ;  /* 0x1e40000002097fae */ /* 0x000fe8000d901d64 */
[----:B------:R-:W-:Y:S04]  /*a230*/  LDGSTS.E.BYPASS.LTC128B.128 [R9+0x21400], desc[UR36][R2.64+0x80], !P2 ;  /* 0x2140008002097fae */ /* 0x000fe8000d101d64 */
[----:B------:R1:W-:Y:S04]  /*a240*/  LDGSTS.E.BYPASS.LTC128B.128 [R9+0x24400], desc[UR36][R2.64+0x100], !P1 ;  /* 0x2440010002097fae */ /* 0x0003e8000c901d64 */
[----:B-1----:R-:W1:Y:S01]  /*a250*/  SHFL.IDX PT, R3, R10, 0x1, 0x181f ;  /* 0x00381f000a037f89 */ /* 0x002e6200000e0000 */
[----:B0-----:R-:W-:-:S03]  /*a260*/  IADD3 R2, P0, R14, R4, RZ ;  /* 0x000000040e027210 */ /* 0x001fc60007f1e0ff */
[----:B------:R-:W0:Y:S02]  /*a270*/  SHFL.IDX PT, R14, R8, 0x2, 0x181f ;  /* 0x00581f00080e7f89 */ /* 0x000e2400000e0000 */
[----:B-1----:R-:W-:-:S05]  /*a280*/  IMAD.X R3, RZ, RZ, R3, P0 ;  /* 0x000000ffff037224 */ /* 0x002fca00000e0603 */
        /* <DEDUP_REMOVED lines=23> */
[----:B------:R0:W-:Y:S02]  /*a400*/  LDGSTS.E.BYPASS.LTC128B.128 [R9+0x26400], desc[UR36][R2.64+0x100], !P1 ;  /* 0x2640010002097fae */ /* 0x0001e4000c901d64 */
.L_x_3433:
        /* <DEDUP_REMOVED lines=8> */
[----:B------:R0:W-:Y:S01]  /*a490*/  LDGSTS.E.BYPASS.LTC128B.128 [R9+0x26c00], desc[UR36][R2.64+0x100], !P1 ;  /* 0x26c0010002097fae */ /* 0x0001e2000c901d64 */
[----:B------:R-:W-:Y:S01]  /*a4a0*/  NOP ;  /* 0x0000000000007918 */ /* 0x000fe20000000000 */
.L_x_3353:
        /* <DEDUP_REMOVED lines=10> */
.L_x_3354:
[----:B------:R1:W-:Y:S01]  /*a550*/  SYNCS.ARRIVE.TRANS64.A1T0 RZ, [R6+URZ+0x30830], RZ ;  /* 0x030830ff06ff79a7 */ /* 0x0003e2000810003f */
[----:B------:R-:W-:Y:S05]  /*a560*/  @!P2 BRA `(.L_x_3355) ;  /* 0x000000000004a947 */ /* 0x000fea0003800000 */
[----:B------:R-:W-:Y:S01]  /*a570*/  BPT.TRAP 0x1 ;  /* 0x000000040000795c */ /* 0x000fe20000300000 */
.L_x_3355:
[----:B0-----:R-:W-:Y:S01]  /*a580*/  SHF.L.U32 R9, R21, 0x1f, RZ ;  /* 0x0000001f15097819 */ /* 0x001fe200000006ff */
[----:B------:R-:W-:Y:S01]  /*a590*/  IMAD.MOV.U32 R3, RZ, RZ, -0x60 ;  /* 0xffffffa0ff037424 */ /* 0x000fe200078e00ff */
[----:B-1----:R-:W-:Y:S01]  /*a5a0*/  LEA R6, R7, UR39, 0x3 ;  /* 0x0000002707067c11 */ /* 0x002fe2000f8e18ff */
[----:B------:R-:W-:Y:S02]  /*a5b0*/  BSSY B1, `(.L_x_3356) ;  /* 0x0000004000017945 */ /* 0x000fe40003800000 */
[----:B------:R-:W-:Y:S01]  /*a5c0*/  IMAD R3, R28, R3, UR38 ;  /* 0x000000261c037e24 */ /* 0x000fe2000f8e0203 */
[----:B------:R-:W0:Y:S02]  /*a5d0*/  SYNCS.PHASECHK.TRANS64.TRYWAIT P0, [R6+URZ+0x30860], R9 ;  /* 0x03086009060075a7 */ /* 0x000e24000800017f */
[----:B0-----:R-:W-:Y:S05]  /*a5e0*/  @!P0 BRA `(.L_x_3357) ;  /* 0x0000002c007c8947 */ /* 0x001fea0003800000 */
.L_x_3434:
[----:B------:R-:W-:Y:S05]  /*a5f0*/  BSYNC B1 ;  /* 0x0000000000017941 */ /* 0x000fea0003800000 */
.L_x_3356:
[----:B------:R-:W-:Y:S01]  /*a600*/  UMOV UR4, 0xffffffff ;  /* 0xffffffff00047882 */ /* 0x000fe20000000000 */
[C---:B------:R-:W-:Y:S01]  /*a610*/  LOP3.LUT P3, RZ, R16.reuse, 0x20, RZ, 0xc0, !PT ;  /* 0x0000002010ff7812 */ /* 0x040fe2000786c0ff */
[----:B------:R-:W-:Y:S01]  /*a620*/  IMAD R7, R7, 0x4800, R27 ;  /* 0x0000480007077824 */ /* 0x000fe200078e021b */
[C---:B------:R-:W-:Y:S01]  /*a630*/  LOP3.LUT P2, RZ, R16.reuse, 0x10, RZ, 0xc0, !PT ;  /* 0x0000001010ff7812 */ /* 0x040fe2000784c0ff */
[----:B------:R-:W-:Y:S01]  /*a640*/  IMAD.IADD R8, R3, 0x1, -R34 ;  /* 0x0000000103087824 */ /* 0x000fe200078e0a22 */
[----:B------:R-:W-:Y:S01]  /*a650*/  LOP3.LUT P1, RZ, R16, 0x8, RZ, 0xc0, !PT ;  /* 0x0000000810ff7812 */ /* 0x000fe2000782c0ff */
[----:B------:R-:W-:-:S12]  /*a660*/  BRA.DIV UR4, `(.L_x_3358) ;  /* 0x0000002e04707947 */ /* 0x000fd8000b800000 */
[----:B------:R-:W1:Y:S01]  /*a670*/  SHFL.IDX PT, R14, R17, RZ, 0x181f ;  /* 0x00181fff110e7589 */ /* 0x000e6200000e0000 */
[----:B------:R-:W-:-:S03]  /*a680*/  LEA R7, R7, UR39, 0x1 ;  /* 0x0000002707077c11 */ /* 0x000fc6000f8e08ff */
[----:B------:R-:W2:Y:S01]  /*a690*/  SHFL.IDX PT, R3, R18, RZ, 0x181f ;  /* 0x00181fff12037589 */ /* 0x000ea200000e0000 */
[----:B-1----:R-:W-:-:S03]  /*a6a0*/  IADD3 R2, P0, R14, R4, RZ ;  /* 0x000000040e027210 */ /* 0x002fc60007f1e0ff */
[----:B------:R-:W1:Y:S01]  /*a6b0*/  SHFL.IDX PT, R14, R17, 0x1, 0x181f ;  /* 0x00381f00110e7f89 */ /* 0x000e6200000e0000 */
[----:B--2---:R-:W-:Y:S02]  /*a6c0*/  IADD3.X R3, RZ, R3, RZ, P0, !PT ;  /* 0x00000003ff037210 */ /* 0x004fe400007fe4ff */
[----:B------:R-:W-:-:S13]  /*a6d0*/  ISETP.LT.OR P0, PT, R8, 0x1, P3 ;  /* 0x000000010800780c */ /* 0x000fda0001f01670 */
[----:B------:R-:W-:Y:S01]  /*a6e0*/  LDGSTS.E.BYPASS.LTC128B.128 [R7+0x400], desc[UR36][R2.64], !P0 ;  /* 0x0040000002077fae */ /* 0x000fe2000c101d64 */
[----:B------:R-:W-:-:S13]  /*a6f0*/  ISETP.LT.OR P0, PT, R8, 0x1, P2 ;  /* 0x000000010800780c */ /* 0x000fda0001701670 */
[----:B------:R-:W-:Y:S01]  /*a700*/  LDGSTS.E.BYPASS.LTC128B.128 [R7+0x3400], desc[UR36][R2.64+0x80], !P0 ;  /* 0x0340008002077fae */ /* 0x000fe2000c101d64 */
[----:B------:R-:W-:-:S13]  /*a710*/  ISETP.LT.OR P0, PT, R8, 0x1, P1 ;  /* 0x000000010800780c */ /* 0x000fda0000f01670 */
[----:B------:R2:W-:Y:S04]  /*a720*/  LDGSTS.E.BYPASS.LTC128B.128 [R7+0x6400], desc[UR36][R2.64+0x100], !P0 ;  /* 0x0640010002077fae */ /* 0x0005e8000c101d64 */
[----:B--2---:R-:W2:Y:S01]  /*a730*/  SHFL.IDX PT, R3, R18, 0x1, 0x181f ;  /* 0x00381f0012037f89 */ /* 0x004ea200000e0000 */
[----:B-1----:R-:W-:-:S03]  /*a740*/  IADD3 R2, P0, R14, R4, RZ ;  /* 0x000000040e027210 */ /* 0x002fc60007f1e0ff */
[----:B------:R-:W1:Y:S02]  /*a750*/  SHFL.IDX PT, R14, R17, 0x2, 0x181f ;  /* 0x00581f00110e7f89 */ /* 0x000e6400000e0000 */
[----:B--2---:R-:W-:Y:S01]  /*a760*/  IMAD.X R3, RZ, RZ, R3, P0 ;  /* 0x000000ffff037224 */ /* 0x004fe200000e0603 */
        /* <DEDUP_REMOVED lines=28> */
[----:B------:R-:W1:Y:S04]  /*a930*/  SHFL.IDX PT, R18, R18, 0x5, 0x181f ;  /* 0x00b81f0012127f89 */ /* 0x000e6800000e0000 */
[----:B------:R3:W4:Y:S01]  /*a940*/  SHFL.IDX PT, R14, R17, 0x5, 0x181f ;  /* 0x00b81f00110e7f89 */ /* 0x00072200000e0000 */
[----:B--2---:R-:W-:Y:S02]  /*a950*/  IADD3.X R3, RZ, R3, RZ, P0, !PT ;  /* 0x00000003ff037210 */ /* 0x004fe400007fe4ff */
[----:B------:R-:W-:-:S13]  /*a960*/  ISETP.LT.OR P0, PT, R8, 0x41, P3 ;  /* 0x000000410800780c */ /* 0x000fda0001f01670 */
[----:B------:R3:W-:Y:S01]  /*a970*/  LDGSTS.E.BYPASS.LTC128B.128 [R7+0x2400], desc[UR36][R2.64], !P0 ;  /* 0x0240000002077fae */ /* 0x0007e2000c101d64 */
[----:B------:R-:W-:-:S13]  /*a980*/  ISETP.LT.OR P0, PT, R8, 0x41, P2 ;  /* 0x000000410800780c */ /* 0x000fda0001701670 */
[----:B------:R3:W-:Y:S01]  /*a990*/  LDGSTS.E.BYPASS.LTC128B.128 [R7+0x5400], desc[UR36][R2.64+0x80], !P0 ;  /* 0x0540008002077fae */ /* 0x0007e2000c101d64 */
[----:B------:R-:W-:-:S13]  /*a9a0*/  ISETP.LT.OR P0, PT, R8, 0x41, P1 ;  /* 0x000000410800780c */ /* 0x000fda0000f01670 */
[----:B-1--4-:R3:W-:Y:S02]  /*a9b0*/  LDGSTS.E.BYPASS.LTC128B.128 [R7+0x8400], desc[UR36][R2.64+0x100], !P0 ;  /* 0x0840010002077fae */ /* 0x0127e4000c101d64 */
.L_x_3448:
        /* <DEDUP_REMOVED lines=26> */
[----:B------:R-:W-:-:S04]  /*ab60*/  ULDC.64 UR4, c[0x0][0x318] ;  /* 0x0000c60000047ab9 */ /* 0x000fc80000000a00 */
[----:B------:R-:W-:Y:S02]  /*ab70*/  IADD3 R3, R5, R3, RZ ;  /* 0x0000000305037210 */ /* 0x000fe40007ffe0ff */
[----:B------:R-:W-:-:S04]  /*ab80*/  LEA R17, P0, R2, UR4, 0x1 ;  /* 0x0000000402117c11 */ /* 0x000fc8000f8008ff */
[----:B------:R-:W-:Y:S02]  /*ab90*/  LEA.HI.X R18, R2, UR5, R3, 0x1, P0 ;  /* 0x0000000502127c11 */ /* 0x000fe400080f0c03 */
[----:B------:R-:W-:-:S13]  /*aba0*/  PLOP3.LUT P0, PT, PT, PT, PT, 0x80, 0x0 ;  /* 0x000000000000781c */ /* 0x000fda0003f0f070 */
.L_x_3359:
        /* <DEDUP_REMOVED lines=10> */
.L_x_3360:
[C---:B------:R-:W-:Y:S01]  /*ac50*/  ISETP.GT.AND P0, PT, R20.reuse, RZ, PT ;  /* 0x000000ff1400720c */ /* 0x040fe20003f04270 */
[----:B------:R0:W-:Y:S01]  /*ac60*/  SYNCS.ARRIVE.TRANS64.A1T0 RZ, [R6+URZ+0x30850], RZ ;  /* 0x030850ff06ff79a7 */ /* 0x0001e2000810003f */
[----:B------:R-:W-:Y:S01]  /*ac70*/  IMAD.MOV.U32 R21, RZ, RZ, R25 ;  /* 0x000000ffff157224 */ /* 0x000fe200078e0019 */
[----:B------:R-:W-:Y:S01]  /*ac80*/  MOV R28, R20 ;  /* 0x00000014001c7202 */ /* 0x000fe20000000f00 */
[----:B------:R-:W-:Y:S02]  /*ac90*/  IMAD.MOV.U32 R7, RZ, RZ, R22 ;  /* 0x000000ffff077224 */ /* 0x000fe400078e0016 */
[----:B0-----:R-:W-:-:S07]  /*aca0*/  VIADD R6, R20, 0xffffffff ;  /* 0xffffffff14067836 */ /* 0x001fce0000000000 */
[----:B------:R-:W-:Y:S05]  /*acb0*/  @P0 BRA `(.L_x_3361) ;  /* 0xfffffff000300947 */ /* 0x000fea000383ffff */
[----:B------:R-:W-:Y:S05]  /*acc0*/  BSYNC B0 ;  /* 0x0000000000007941 */ /* 0x000fea0003800000 */
.L_x_3348:
[----:B------:R-:W-:-:S13]  /*acd0*/  LOP3.LUT P0, RZ, R16, 0x40, RZ, 0xc0, !PT ;  /* 0x0000004010ff7812 */ /* 0x000fda000780c0ff */
[----:B------:R-:W-:Y:S05]  /*ace0*/  @!P0 BRA `(.L_x_3362) ;  /* 0x0000000000048947 */ /* 0x000fea0003800000 */
[----:B------:R-:W-:Y:S01]  /*acf0*/  BPT.TRAP 0x1 ;  /* 0x000000040000795c */ /* 0x000fe20000300000 */
.L_x_3362:
[----:B------:R-:W-:Y:S01]  /*ad00*/  LEA R4, R22, UR39, 0x3 ;  /* 0x0000002716047c11 */ /* 0x000fe2000f8e18ff */
[----:B------:R-:W-:Y:S01]  /*ad10*/  IMAD.MOV.U32 R5, RZ, RZ, -0x60 ;  /* 0xffffffa0ff057424 */ /* 0x000fe200078e00ff */
[----:B0-----:R-:W-:Y:S01]  /*ad20*/  SHF.L.U32 R3, R25, 0x1f, RZ ;  /* 0x0000001f19037819 */ /* 0x001fe200000006ff */
[----:B------:R-:W-:Y:S02]  /*ad30*/  BSSY B0, `(.L_x_3363) ;  /* 0x0000004000007945 */ /* 0x000fe40003800000 */
[----:B------:R-:W-:Y:S01]  /*ad40*/  IMAD R5, R20, R5, UR38 ;  /* 0x0000002614057e24 */ /* 0x000fe2000f8e0205 */
[----:B------:R-:W0:Y:S02]  /*ad50*/  SYNCS.PHASECHK.TRANS64.TRYWAIT P0, [R4+URZ+0x30860], R3 ;  /* 0x03086003040075a7 */ /* 0x000e24000800017f */
[----:B0-----:R-:W-:Y:S05]  /*ad60*/  @!P0 BRA `(.L_x_3364) ;  /* 0x0000002c00ac8947 */ /* 0x001fea0003800000 */
.L_x_3449:
[----:B------:R-:W-:Y:S05]  /*ad70*/  BSYNC B0 ;  /* 0x0000000000007941 */ /* 0x000fea0003800000 */
.L_x_3363:
[----:B------:R-:W-:Y:S01]  /*ad80*/  UMOV UR4, 0xffffffff ;  /* 0xffffffff00047882 */ /* 0x000fe20000000000 */
[----:B------:R-:W-:Y:S01]  /*ad90*/  LOP3.LUT P3, RZ, R16, 0x20, RZ, 0xc0, !PT ;  /* 0x0000002010ff7812 */ /* 0x000fe2000786c0ff */
[----:B------:R-:W-:Y:S01]  /*ada0*/  IMAD R7, R22, 0x4800, R27 ;  /* 0x0000480016077824 */ /* 0x000fe200078e021b */
[C---:B------:R-:W-:Y:S01]  /*adb0*/  LOP3.LUT P2, RZ, R16.reuse, 0x10, RZ, 0xc0, !PT ;  /* 0x0000001010ff7812 */ /* 0x040fe2000784c0ff */
[----:B------:R-:W-:Y:S01]  /*adc0*/  IMAD.IADD R5, R5, 0x1, -R34 ;  /* 0x0000000105057824 */ /* 0x000fe200078e0a22 */
[----:B------:R-:W-:Y:S01]  /*add0*/  LOP3.LUT P1, RZ, R16, 0x8, RZ, 0xc0, !PT ;  /* 0x0000000810ff7812 */ /* 0x000fe2000782c0ff */
[----:B------:R-:W-:-:S12]  /*ade0*/  BRA.DIV UR4, `(.L_x_3365) ;  /* 0x0000002e04a07947 */ /* 0x000fd8000b800000 */
[----:B------:R-:W1:Y:S01]  /*adf0*/  SHFL.IDX PT, R14, R17, RZ, 0x181f ;  /* 0x00181fff110e7589 */ /* 0x000e6200000e0000 */
[----:B------:R-:W-:-:S03]  /*ae00*/  IMAD.SHL.U32 R6, R37, 0x2, RZ ;  /* 0x0000000225067824 */ /* 0x000fc600078e00ff */
[----:B------:R-:W0:Y:S02]  /*ae10*/  SHFL.IDX PT, R0, R18, RZ, 0x181f ;  /* 0x00181fff12007589 */ /* 0x000e2400000e0000 */
[----:B-1----:R-:W-:Y:S02]  /*ae20*/  IADD3 R2, P0, R14, R6, RZ ;  /* 0x000000060e027210 */ /* 0x002fe40007f1e0ff */
[----:B------:R-:W1:Y:S02]  /*ae30*/  SHFL.IDX PT, R14, R17, 0x1, 0x181f ;  /* 0x00381f00110e7f89 */ /* 0x000e6400000e0000 */
[----:B0-----:R-:W-:Y:S02]  /*ae40*/  IADD3.X R3, RZ, R0, RZ, P0, !PT ;  /* 0x00000000ff037210 */ /* 0x001fe400007fe4ff */
[----:B------:R-:W-:Y:S02]  /*ae50*/  ISETP.LT.OR P0, PT, R5, 0x1, P3 ;  /* 0x000000010500780c */ /* 0x000fe40001f01670 */
[----:B------:R-:W-:-:S02]  /*ae60*/  LEA R0, R7, UR39, 0x1 ;  /* 0x0000002707007c11 */ /* 0x000fc4000f8e08ff */
[----:B------:R-:W0:Y:S09]  /*ae70*/  SHFL.IDX PT, R7, R18, 0x1, 0x181f ;  /* 0x00381f0012077f89 */ /* 0x000e3200000e0000 */
        /* <DEDUP_REMOVED lines=8> */
[----:B------:R-:W-:Y:S01]  /*af00*/  ISETP.LT.OR P0, PT, R5, 0x11, P3 ;  /* 0x000000110500780c */ /* 0x000fe20001f01670 */
[----:B------:R-:W0:-:S12]  /*af10*/  SHFL.IDX PT, R7, R18, 0x2, 0x181f ;  /* 0x00581f0012077f89 */ /* 0x000e1800000e0000 */
        /* <DEDUP_REMOVED lines=26> */
[----:B------:R1:W2:Y:S02]  /*b0c0*/  SHFL.IDX PT, R14, R17, 0x5, 0x181f ;  /* 0x00b81f00110e7f89 */ /* 0x0002a400000e0000 */
[----:B0-----:R-:W-:Y:S02]  /*b0d0*/  IADD3.X R3, RZ, R7, RZ, P0, !PT ;  /* 0x00000007ff037210 */ /* 0x001fe400007fe4ff */
[----:B------:R-:W-:Y:S01]  /*b0e0*/  ISETP.LT.OR P0, PT, R5, 0x41, P3 ;  /* 0x000000410500780c */ /* 0x000fe20001f01670 */
[----:B------:R1:W3:-:S12]  /*b0f0*/  SHFL.IDX PT, R7, R18, 0x5, 0x181f ;  /* 0x00b81f0012077f89 */ /* 0x0002d800000e0000 */
[----:B------:R1:W-:Y:S01]  /*b100*/  LDGSTS.E.BYPASS.LTC128B.128 [R0+0x2400], desc[UR36][R2.64], !P0 ;  /* 0x0240000002007fae */ /* 0x0003e2000c101d64 */
[----:B------:R-:W-:-:S13]  /*b110*/  ISETP.LT.OR P0, PT, R5, 0x41, P2 ;  /* 0x000000410500780c */ /* 0x000fda0001701670 */
[----:B------:R1:W-:Y:S01]  /*b120*/  LDGSTS.E.BYPASS.LTC128B.128 [R0+0x5400], desc[UR36][R2.64+0x80], !P0 ;  /* 0x0540008002007fae */ /* 0x0003e2000c101d64 */
[----:B------:R-:W-:-:S13]  /*b130*/  ISETP.LT.OR P0, PT, R5, 0x41, P1 ;  /* 0x000000410500780c */ /* 0x000fda0000f01670 */
[----:B--23--:R1:W-:Y:S02]  /*b140*/  LDGSTS.E.BYPASS.LTC128B.128 [R0+0x8400], desc[UR36][R2.64+0x100], !P0 ;  /* 0x0840010002007fae */ /* 0x00c3e4000c101d64 */
.L_x_3463:
        /* <DEDUP_REMOVED lines=11> */
[----:B------:R-:W-:Y:S01]  /*b200*/  PLOP3.LUT P0, PT, PT, PT, PT, 0x80, 0x0 ;  /* 0x000000000000781c */ /* 0x000fe20003f0f070 */
[----:B------:R-:W-:-:S12]  /*b210*/  NOP ;  /* 0x0000000000007918 */ /* 0x000fd80000000000 */
.L_x_3366:
        /* <DEDUP_REMOVED lines=10> */
.L_x_3367:
[----:B0-----:R-:W2:Y:S01]  /*b2c0*/  LDL.LU R2, [R1] ;  /* 0x0000000001027983 */ /* 0x001ea20000300800 */
[----:B------:R-:W-:Y:S01]  /*b2d0*/  VIADD R22, R22, 0x1 ;  /* 0x0000000116167836 */ /* 0x000fe20000000000 */
[----:B------:R-:W-:Y:S01]  /*b2e0*/  ULDC UR4, c[0x0][0xc34] ;  /* 0x00030d0000047ab9 */ /* 0x000fe20000000800 */
[----:B------:R-:W-:Y:S01]  /*b2f0*/  VIADD R36, R36, UR44 ;  /* 0x0000002c24247c36 */ /* 0x000fe20008000000 */
[----:B------:R0:W-:Y:S02]  /*b300*/  SYNCS.ARRIVE.TRANS64.A1T0 RZ, [R4+URZ+0x30850], RZ ;  /* 0x030850ff04ff79a7 */ /* 0x0001e4000810003f */
[----:B------:R-:W-:-:S04]  /*b310*/  ISETP.NE.AND P0, PT, R22, 0x2, PT ;  /* 0x000000021600780c */ /* 0x000fc80003f05270 */
[----:B------:R-:W-:Y:S02]  /*b320*/  SEL R22, R22, RZ, P0 ;  /* 0x000000ff16167207 */ /* 0x000fe40000000000 */
[----:B------:R-:W-:Y:S02]  /*b330*/  SEL R0, RZ, 0x1, P0 ;  /* 0x00000001ff007807 */ /* 0x000fe40000000000 */
[----:B------:R-:W-:Y:S02]  /*b340*/  ISETP.GE.AND P0, PT, R36, UR4, PT ;  /* 0x0000000424007c0c */ /* 0x000fe4000bf06270 */
[----:B------:R-:W-:Y:S02]  /*b350*/  LOP3.LUT R25, R25, R0, RZ, 0x3c, !PT ;  /* 0x0000000019197212 */ /* 0x000fe400078e3cff */
[----:B--2---:R-:W-:-:S05]  /*b360*/  IADD3 R2, R2, 0x1, RZ ;  /* 0x0000000102027810 */ /* 0x004fca0007ffe0ff */
[----:B------:R0:W-:Y:S04]  /*b370*/  STL [R1], R2 ;  /* 0x0000000201007387 */ /* 0x0001e80000100800 */
[----:B------:R-:W-:Y:S05]  /*b380*/  @!P0 BRA `(.L_x_3368) ;  /* 0xffffffcc00c88947 */ /* 0x000fea000383ffff */
[----:B------:R-:W-:-:S07]  /*b390*/  LOP3.LUT R0, R2, 0x1, RZ, 0xc, !PT ;  /* 0x0000000102007812 */ /* 0x000fce00078e0cff */
.L_x_3333:
[----:B------:R-:W1:Y:S01]  /*b3a0*/  S2R R3, SR_CgaCtaId ;  /* 0x0000000000037919 */ /* 0x000e620000008800 */
[----:B0-----:R-:W-:Y:S01]  /*b3b0*/  MOV R2, 0x400 ;  /* 0x0000040000027802 */ /* 0x001fe20000000f00 */
[----:B------:R-:W-:Y:S01]  /*b3c0*/  BSSY B0, `(.L_x_3369) ;  /* 0x0000005000007945 */ /* 0x000fe20003800000 */
[----:B------:R-:W-:Y:S02]  /*b3d0*/  SHF.L.U32 R0, R0, 0x1f, RZ ;  /* 0x0000001f00007819 */ /* 0x000fe400000006ff */
[----:B-1----:R-:W-:-:S04]  /*b3e0*/  LEA R5, R3, R2, 0x18 ;  /* 0x0000000203057211 */ /* 0x002fc800078ec0ff */
[----:B------:R-:W0:Y:S02]  /*b3f0*/  SYNCS.PHASECHK.TRANS64.TRYWAIT P0, [R5+URZ+0x30820], R0 ;  /* 0x03082000050075a7 */ /* 0x000e24000800017f */
[----:B0-----:R-:W-:Y:S05]  /*b400*/  @!P0 BRA `(.L_x_3370) ;  /* 0x0000003000488947 */ /* 0x001fea0003800000 */
.L_x_3464:
[----:B------:R-:W-:Y:S05]  /*b410*/  BSYNC B0 ;  /* 0x0000000000007941 */ /* 0x000fea0003800000 */
.L_x_3369:
[----:B------:R-:W-:-:S03]  /*b420*/  UMOV UR4, 0xffffffff ;  /* 0xffffffff00047882 */ /* 0x000fc60000000000 */
[----:B------:R-:W-:Y:S05]  /*b430*/  BRA.DIV UR4, `(.L_x_3371) ;  /* 0x0000003204507947 */ /* 0x000fea000b800000 */
[----:B0-----:R-:W0:Y:S02]  /*b440*/  S2R R0, SR_TID.X ;  /* 0x0000000000007919 */ /* 0x001e240000002100 */
[----:B0-----:R-:W-:-:S04]  /*b450*/  SHF.R.U32.HI R0, RZ, 0x5, R0 ;  /* 0x00000005ff007819 */ /* 0x001fc80000011600 */
[----:B------:R-:W-:-:S05]  /*b460*/  LOP3.LUT R0, R0, 0x3, RZ, 0xc0, !PT ;  /* 0x0000000300007812 */ /* 0x000fca00078ec0ff */
[----:B------:R0:W1:Y:S02]  /*b470*/  SHFL.IDX PT, R14, R0, RZ, 0x1f ;  /* 0x00001fff000e7589 */ /* 0x00006400000e0000 */
.L_x_3467:
[----:B-1----:R-:W-:Y:S01]  /*b480*/  ISETP.NE.AND P0, PT, R14, RZ, PT ;  /* 0x000000ff0e00720c */ /* 0x002fe20003f05270 */
[----:B------:R-:W-:-:S12]  /*b490*/  BSSY B0, `(.L_x_3372) ;  /* 0x0000026000007945 */ /* 0x000fd80003800000 */
[----:B------:R-:W-:Y:S05]  /*b4a0*/  @P0 BRA `(.L_x_3373) ;  /* 0x0000000000900947 */ /* 0x000fea0003800000 */
[----:B------:R-:W-:-:S03]  /*b4b0*/  UMOV UR4, 0xffffffff ;  /* 0xffffffff00047882 */ /* 0x000fc60000000000 */
[----:B------:R-:W-:Y:S05]  /*b4c0*/  BRA.DIV UR4, `(.L_x_3374) ;  /* 0x0000003204607947 */ /* 0x000fea000b800000 */
[----:B------:R-:W-:-:S13]  /*b4d0*/  ELECT P6, URZ, PT ;  /* 0x00000000003f782f */ /* 0x000fda00038c0000 */
.L_x_3470:
        /* <DEDUP_REMOVED lines=8> */
.L_x_3375:
[C---:B------:R-:W-:Y:S01]  /*b560*/  IMAD R3, R22.reuse, 0x8, R5 ;  /* 0x0000000816037824 */ /* 0x040fe200078e0205 */
[----:B------:R-:W-:Y:S01]  /*b570*/  SHF.L.U32 R2, R25, 0x1f, RZ ;  /* 0x0000001f19027819 */ /* 0x000fe200000006ff */
[----:B------:R-:W-:-:S03]  /*b580*/  VIADD R22, R22, 0x1 ;  /* 0x0000000116167836 */ /* 0x000fc60000000000 */
[----:B------:R-:W0:Y:S02]  /*b590*/  SYNCS.PHASECHK.TRANS64.TRYWAIT P1, [R3+URZ+0x30840], R2 ;  /* 0x03084002030075a7 */ /* 0x000e24000802017f */
[----:B------:R-:W-:-:S04]  /*b5a0*/  ISETP.NE.AND P2, PT, R22, 0x2, PT ;  /* 0x000000021600780c */ /* 0x000fc80003f45270 */
[----:B------:R-:W-:Y:S01]  /*b5b0*/  SEL R0, RZ, 0x1, P2 ;  /* 0x00000001ff007807 */ /* 0x000fe20001000000 */
[----:B0-----:R-:W-:Y:S08]  /*b5c0*/  @!P1 BRA `(.L_x_3376) ;  /* 0x0000003000409947 */ /* 0x001ff00003800000 */
.L_x_3471:
[----:B------:R-:W-:Y:S02]  /*b5d0*/  SEL R22, R22, RZ, P2 ;  /* 0x000000ff16167207 */ /* 0x000fe40001000000 */
[----:B------:R-:W-:Y:S01]  /*b5e0*/  LOP3.LUT R0, R25, R0, RZ, 0x3c, !PT ;  /* 0x0000000019007212 */ /* 0x000fe200078e3cff */
[----:B------:R-:W-:Y:S06]  /*b5f0*/  @!P0 BRA `(.L_x_3377) ;  /* 0x0000000000048947 */ /* 0x000fec0003800000 */
[----:B------:R-:W-:Y:S01]  /*b600*/  BPT.TRAP 0x1 ;  /* 0x000000040000795c */ /* 0x000fe20000300000 */
.L_x_3377:
[----:B------:R-:W-:Y:S02]  /*b610*/  LEA R5, R22, R5, 0x3 ;  /* 0x0000000516057211 */ /* 0x000fe400078e18ff */
[----:B------:R-:W-:-:S04]  /*b620*/  SHF.L.U32 R0, R0, 0x1f, RZ ;  /* 0x0000001f00007819 */ /* 0x000fc800000006ff */
[----:B------:R-:W1:Y:S02]  /*b630*/  SYNCS.PHASECHK.TRANS64.TRYWAIT P1, [R5+URZ+0x30840], R0 ;  /* 0x03084000050075a7 */ /* 0x000e64000802017f */
[----:B-1----:R-:W-:Y:S05]  /*b640*/  @!P1 BRA `(.L_x_3378) ;  /* 0x0000003000349947 */ /* 0x002fea0003800000 */
.L_x_3472:
[----:B------:R-:W-:Y:S05]  /*b650*/  @!P0 BRA `(.L_x_3379) ;  /* 0x0000000000048947 */ /* 0x000fea0003800000 */
[----:B------:R-:W-:Y:S01]  /*b660*/  BPT.TRAP 0x1 ;  /* 0x000000040000795c */ /* 0x000fe20000300000 */
.L_x_3379:
[----:B------:R-:W2:Y:S02]  /*b670*/  SYNCS.PHASECHK.TRANS64.TRYWAIT P1, [R3+URZ+0x30860], R2 ;  /* 0x03086002030075a7 */ /* 0x000ea4000802017f */
[----:B--2---:R-:W-:Y:S05]  /*b680*/  @!P1 BRA `(.L_x_3380) ;  /* 0x0000003000389947 */ /* 0x004fea0003800000 */
.L_x_3473:
[----:B------:R-:W-:Y:S05]  /*b690*/  @!P0 BRA `(.L_x_3381) ;  /* 0x0000000000048947 */ /* 0x000fea0003800000 */
[----:B------:R-:W-:Y:S01]  /*b6a0*/  BPT.TRAP 0x1 ;  /* 0x000000040000795c */ /* 0x000fe20000300000 */
.L_x_3381:
[----:B---3--:R3:W4:Y:S02]  /*b6b0*/  SYNCS.PHASECHK.TRANS64.TRYWAIT P0, [R5+URZ+0x30860], R0 ;  /* 0x03086000050075a7 */ /* 0x008724000800017f */
[----:B----4-:R-:W-:Y:S05]  /*b6c0*/  @!P0 NANOSLEEP.SYNCS 0x989680 ;  /* 0x009896800000895d */ /* 0x010fea0003900000 */
[----:B------:R-:W4:Y:S02]  /*b6d0*/  @!P0 SYNCS.PHASECHK.TRANS64 P0, [R5+URZ+0x30860], R0 ;  /* 0x03086000050085a7 */ /* 0x000f24000800007f */
[----:B----4-:R-:W-:Y:S05]  /*b6e0*/  @!P0 BRA `(.L_x_3381) ;  /* 0xfffffffc00f08947 */ /* 0x010fea000383ffff */
.L_x_3373:
[----:B------:R-:W-:Y:S05]  /*b6f0*/  BSYNC B0 ;  /* 0x0000000000007941 */ /* 0x000fea0003800000 */
.L_x_3372:
[----:B------:R-:W-:Y:S05]  /*b700*/  EXIT ;  /* 0x000000000000794d */ /* 0x000fea0003800000 */
.L_x_3301:
[----:B0-----:R-:W-:-:S04]  /*b710*/  IMAD.U32 R3, RZ, RZ, UR43 ;  /* 0x0000002bff037e24 */ /* 0x001fc8000f8e00ff */
[----:B------:R0:W1:Y:S03]  /*b720*/  SYNCS.PHASECHK.TRANS64.TRYWAIT P1, [R3+URZ+0x30800], R0 ;  /* 0x03080000030075a7 */ /* 0x000066000802017f */
[----:B-1----:R-:W-:Y:S05]  /*b730*/  @!P1 NANOSLEEP.SYNCS 0x989680 ;  /* 0x009896800000995d */ /* 0x002fea0003900000 */
[----:B------:R-:W1:Y:S02]  /*b740*/  @!P1 SYNCS.PHASECHK.TRANS64 P1, [R3+URZ+0x30800], R0 ;  /* 0x03080000030095a7 */ /* 0x000e64000802007f */
[----:B-1----:R-:W-:Y:S05]  /*b750*/  @!P1 BRA `(.L_x_3301) ;  /* 0xfffffffc00ec9947 */ /* 0x002fea000383ffff */
[----:B------:R-:W-:Y:S05]  /*b760*/  BRA `(.L_x_3382) ;  /* 0xffffff58006c7947 */ /* 0x000fea000383ffff */
.L_x_3305:
[----:B-1----:R1:W2:Y:S02]  /*b770*/  SYNCS.PHASECHK.TRANS64.TRYWAIT P1, [R2+URZ+0x30830], R3 ;  /* 0x03083003020075a7 */ /* 0x0022a4000802017f */
[----:B--2---:R-:W-:Y:S05]  /*b780*/  @!P1 NANOSLEEP.SYNCS 0x989680 ;  /* 0x009896800000995d */ /* 0x004fea0003900000 */
[----:B------:R-:W2:Y:S02]  /*b790*/  @!P1 SYNCS.PHASECHK.TRANS64 P1, [R2+URZ+0x30830], R3 ;  /* 0x03083003020095a7 */ /* 0x000ea4000802007f */
[----:B--2---:R-:W-:Y:S05]  /*b7a0*/  @!P1 BRA `(.L_x_3305) ;  /* 0xfffffffc00f09947 */ /* 0x004fea000383ffff */
[----:B------:R-:W-:Y:S05]  /*b7b0*/  BRA `(.L_x_3304) ;  /* 0xffffff58008c7947 */ /* 0x000fea000383ffff */
.L_x_3311:
[----:B-1----:R-:W-:-:S04]  /*b7c0*/  IMAD.U32 R3, RZ, RZ, UR8 ;  /* 0x00000008ff037e24 */ /* 0x002fc8000f8e00ff */
[----:B------:R1:W2:Y:S03]  /*b7d0*/  SYNCS.PHASECHK.TRANS64.TRYWAIT P1, [R3+URZ+0x30830], R0 ;  /* 0x03083000030075a7 */ /* 0x0002a6000802017f */
[----:B--2---:R-:W-:Y:S05]  /*b7e0*/  @!P1 NANOSLEEP.SYNCS 0x989680 ;  /* 0x009896800000995d */ /* 0x004fea0003900000 */
[----:B------:R-:W2:Y:S02]  /*b7f0*/  @!P1 SYNCS.PHASECHK.TRANS64 P1, [R3+URZ+0x30830], R0 ;  /* 0x03083000030095a7 */ /* 0x000ea4000802007f */
[----:B--2---:R-:W-:Y:S05]  /*b800*/  @!P1 BRA `(.L_x_3311) ;  /* 0xfffffffc00ec9947 */ /* 0x004fea000383ffff */
[----:B------:R-:W-:Y:S05]  /*b810*/  BRA `(.L_x_3310) ;  /* 0xffffff7c008c7947 */ /* 0x000fea000383ffff */
.L_x_3315:
[----:B-1----:R-:W-:-:S04]  /*b820*/  IMAD.U32 R3, RZ, RZ, UR9 ;  /* 0x00000009ff037e24 */ /* 0x002fc8000f8e00ff */
[----:B------:R1:W2:Y:S03]  /*b830*/  SYNCS.PHASECHK.TRANS64.TRYWAIT P1, [R3+URZ+0x30850], R0 ;  /* 0x03085000030075a7 */ /* 0x0002a6000802017f */
[----:B--2---:R-:W-:Y:S05]  /*b840*/  @!P1 NANOSLEEP.SYNCS 0x989680 ;  /* 0x009896800000995d */ /* 0x004fea0003900000 */
[----:B------:R-:W2:Y:S02]  /*b850*/  @!P1 SYNCS.PHASECHK.TRANS64 P1, [R3+URZ+0x30850], R0 ;  /* 0x03085000030095a7 */ /* 0x000ea4000802007f */
[----:B--2---:R-:W-:Y:S05]  /*b860*/  @!P1 BRA `(.L_x_3315) ;  /* 0xfffffffc00ec9947 */ /* 0x004fea000383ffff */
[----:B------:R-:W-:Y:S05]  /*b870*/  BRA `(.L_x_3314) ;  /* 0xffffff8800447947 */ /* 0x000fea000383ffff */
.L_x_3322:
[----:B-1----:R-:W-:-:S04]  /*b880*/  MOV R7, UR10 ;  /* 0x0000000a00077c02 */ /* 0x002fc80008000f00 */
[----:B------:R1:W2:Y:S03]  /*b890*/  SYNCS.PHASECHK.TRANS64.TRYWAIT P1, [R7+URZ+0x30850], R2 ;  /* 0x03085002070075a7 */ /* 0x0002a6000802017f */
[----:B--2---:R-:W-:Y:S05]  /*b8a0*/  @!P1 NANOSLEEP.SYNCS 0x989680 ;  /* 0x009896800000995d */ /* 0x004fea0003900000 */
[----:B------:R-:W2:Y:S02]  /*b8b0*/  @!P1 SYNCS.PHASECHK.TRANS64 P1, [R7+URZ+0x30850], R2 ;  /* 0x03085002070095a7 */ /* 0x000ea4000802007f */
[----:B--2---:R-:W-:Y:S05]  /*b8c0*/  @!P1 BRA `(.L_x_3322) ;  /* 0xfffffffc00ec9947 */ /* 0x004fea000383ffff */
[----:B------:R-:W-:Y:S05]  /*b8d0*/  BRA `(.L_x_3321) ;  /* 0xffffffa0005c7947 */ /* 0x000fea000383ffff */
.L_x_3337:
        /* <DEDUP_REMOVED lines=8> */
[----:B-1---5:R-:W-:Y:S05]  /*b960*/  WARPSYNC.COLLECTIVE R15, `(.L_x_3384) ;  /* 0x000000000f087348 */ /* 0x022fea0003c00000 */
[----:B------:R0:W2:Y:S02]  /*b970*/  SHFL.IDX P6, R14, R13, R12, R11 ;  /* 0x0000000c0d0e7389 */ /* 0x0000a400000c000b */
[----:B012--5:R-:W-:Y:S01]  /*b980*/  ENDCOLLECTIVE ;  /* 0x000000000000791b */ /* 0x027fe20003800000 */
.L_x_3384:
[----:B------:R-:W-:Y:S05]  /*b990*/  BSYNC B0 ;  /* 0x0000000000007941 */ /* 0x000fea0003800000 */
.L_x_3383:
[----:B------:R-:W-:Y:S05]  /*b9a0*/  BRA `(.L_x_3385) ;  /* 0xffffffcc00a47947 */ /* 0x000fea000383ffff */
.L_x_3340:
[----:B0-----:R0:W1:Y:S02]  /*b9b0*/  SYNCS.PHASECHK.TRANS64.TRYWAIT P0, [R0+URZ+0x30840], R3 ;  /* 0x03084003000075a7 */ /* 0x001064000800017f */
[----:B-1----:R-:W-:Y:S05]  /*b9c0*/  @!P0 NANOSLEEP.SYNCS 0x989680 ;  /* 0x009896800000895d */ /* 0x002fea0003900000 */
[----:B------:R-:W1:Y:S02]  /*b9d0*/  @!P0 SYNCS.PHASECHK.TRANS64 P0, [R0+URZ+0x30840], R3 ;  /* 0x03084003000085a7 */ /* 0x000e64000800007f */
[----:B-1----:R-:W-:Y:S05]  /*b9e0*/  @!P0 BRA `(.L_x_3340) ;  /* 0xfffffffc00f08947 */ /* 0x002fea000383ffff */
[----:B------:R-:W-:Y:S05]  /*b9f0*/  BRA `(.L_x_3386) ;  /* 0xffffffd0007c7947 */ /* 0x000fea000383ffff */
.L_x_3341:
        /* <DEDUP_REMOVED lines=8> */
.L_x_3388:
[----:B------:R-:W-:Y:S05]  /*ba80*/  BSYNC B0 ;  /* 0x0000000000007941 */ /* 0x000fea0003800000 */
.L_x_3387:
[----:B------:R-:W-:Y:S01]  /*ba90*/  IMAD.MOV.U32 R13, RZ, RZ, R4 ;  /* 0x000000ffff0d7224 */ /* 0x000fe200078e0004 */
[----:B------:R-:W-:Y:S01]  /*baa0*/  MOV R11, 0x181f ;  /* 0x0000181f000b7802 */ /* 0x000fe20000000f00 */
[----:B------:R-:W-:Y:S01]  /*bab0*/  IMAD.MOV.U32 R12, RZ, RZ, RZ ;  /* 0x000000ffff0c7224 */ /* 0x000fe200078e00ff */
[----:B------:R-:W-:Y:S01]  /*bac0*/  ISETP.GE.AND P0, PT, R33, 0x1, PT ;  /* 0x000000012100780c */ /* 0x000fe20003f06270 */
[----:B------:R-:W-:Y:S02]  /*bad0*/  IMAD.MOV.U32 R15, RZ, RZ, -0x1 ;  /* 0xffffffffff0f7424 */ /* 0x000fe400078e00ff */
[----:B------:R-:W-:-:S10]  /*bae0*/  IMAD.MOV.U32 R2, RZ, RZ, R14 ;  /* 0x000000ffff027224 */ /* 0x000fd400078e000e */
[----:B------:R-:W-:Y:S05]  /*baf0*/  WARPSYNC.COLLECTIVE R15, `(.L_x_3389) ;  /* 0x000000000f087348 */ /* 0x000fea0003c00000 */
[----:B------:R0:W1:Y:S02]  /*bb00*/  SHFL.IDX P6, R14, R13, R12, R11 ;  /* 0x0000000c0d0e7389 */ /* 0x00006400000c000b */
[----:B01----:R-:W-:Y:S01]  /*bb10*/  ENDCOLLECTIVE ;  /* 0x000000000000791b */ /* 0x003fe20003800000 */
.L_x_3389:
[----:B------:R-:W-:Y:S02]  /*bb20*/  @P0 LEA R7, R5, UR39, 0x1 ;  /* 0x0000002705070c11 */ /* 0x000fe4000f8e08ff */
[----:B------:R-:W-:Y:S01]  /*bb30*/  MOV R13, R6 ;  /* 0x00000006000d7202 */ /* 0x000fe20000000f00 */
[----:B------:R-:W-:Y:S01]  /*bb40*/  IMAD.MOV.U32 R12, RZ, RZ, 0x1 ;  /* 0x00000001ff0c7424 */ /* 0x000fe200078e00ff */
[----:B------:R-:W-:-:S05]  /*bb50*/  @P0 LEA R14, P1, R37, R14, 0x1 ;  /* 0x0000000e250e0211 */ /* 0x000fca00078208ff */
[----:B------:R-:W-:Y:S02]  /*bb60*/  @P0 IMAD.X R3, RZ, RZ, R2, P1 ;  /* 0x000000ffff030224 */ /* 0x000fe400008e0602 */
[----:B------:R-:W-:-:S07]  /*bb70*/  @P0 IMAD.MOV.U32 R2, RZ, RZ, R14 ;  /* 0x000000ffff020224 */ /* 0x000fce00078e000e */
[----:B------:R-:W-:Y:S05]  /*bb80*/  WARPSYNC.COLLECTIVE R15, `(.L_x_3390) ;  /* 0x000000000f087348 */ /* 0x000fea0003c00000 */
[----:B------:R0:W1:Y:S02]  /*bb90*/  SHFL.IDX P6, R14, R13, R12, R11 ;  /* 0x0000000c0d0e7389 */ /* 0x00006400000c000b */
[----:B01----:R-:W-:Y:S01]  /*bba0*/  ENDCOLLECTIVE ;  /* 0x000000000000791b */ /* 0x003fe20003800000 */
.L_x_3390:
[----:B------:R-:W-:Y:S01]  /*bbb0*/  @!PT LDS RZ, [RZ] ;  /* 0x00000000fffff984 */ /* 0x000fe20000000800 */
[----:B------:R-:W-:Y:S01]  /*bbc0*/  @!PT LDS RZ, [RZ] ;  /* 0x00000000fffff984 */ /* 0x000fe20000000800 */
[----:B------:R-:W-:Y:S01]  /*bbd0*/  @!PT LDS RZ, [RZ] ;  /* 0x00000000fffff984 */ /* 0x000fe20000000800 */
[----:B------:R0:W-:Y:S04]  /*bbe0*/  @P0 LDGSTS.E.BYPASS.LTC128B.128 [R7+0x1e400], desc[UR36][R2.64], !P4 ;  /* 0x1e40000002070fae */ /* 0x0001e8000e101d64 */
[----:B------:R0:W-:Y:S04]  /*bbf0*/  @P0 LDGSTS.E.BYPASS.LTC128B.128 [R7+0x21400], desc[UR36][R2.64+0x80], !P3 ;  /* 0x2140008002070fae */ /* 0x0001e8000d901d64 */
[----:B------:R0:W-:Y:S01]  /*bc00*/  @P0 LDGSTS.E.BYPASS.LTC128B.128 [R7+0x24400], desc[UR36][R2.64+0x100], !P2 ;  /* 0x2440010002070fae */ /* 0x0001e2000d101d64 */
[----:B------:R-:W-:Y:S01]  /*bc10*/  ISETP.GE.AND P0, PT, R33, 0x11, PT ;  /* 0x000000112100780c */ /* 0x000fe20003f06270 */
[----:B------:R-:W-:-:S02]  /*bc20*/  IMAD.MOV.U32 R13, RZ, RZ, R4 ;  /* 0x000000ffff0d7224 */ /* 0x000fc400078e0004 */
[----:B------:R-:W-:-:S10]  /*bc30*/  IMAD.MOV.U32 R8, RZ, RZ, R14 ;  /* 0x000000ffff087224 */ /* 0x000fd400078e000e */
[----:B0-----:R-:W-:Y:S05]  /*bc40*/  WARPSYNC.COLLECTIVE R15, `(.L_x_3391) ;  /* 0x000000000f087348 */ /* 0x001fea0003c00000 */
[----:B------:R1:W2:Y:S02]  /*bc50*/  SHFL.IDX P6, R14, R13, R12, R11 ;  /* 0x0000000c0d0e7389 */ /* 0x0002a400000c000b */
[----:B012---:R-:W-:Y:S01]  /*bc60*/  ENDCOLLECTIVE ;  /* 0x000000000000791b */ /* 0x007fe20003800000 */
.L_x_3391:
        /* <DEDUP_REMOVED lines=9> */
.L_x_3392:
[----:B------:R-:W-:-:S05]  /*bd00*/  @P0 IMAD.MOV.U32 R3, RZ, RZ, R9 ;  /* 0x000000ffff030224 */ /* 0x000fca00078e0009 */
[----:B------:R-:W-:Y:S01]  /*bd10*/  @!PT LDS RZ, [RZ] ;  /* 0x00000000fffff984 */ /* 0x000fe20000000800 */
[----:B------:R-:W-:Y:S01]  /*bd20*/  @!PT LDS RZ, [RZ] ;  /* 0x00000000fffff984 */ /* 0x000fe20000000800 */
[----:B------:R-:W-:Y:S01]  /*bd30*/  @!PT LDS RZ, [RZ] ;  /* 0x00000000fffff984 */ /* 0x000fe20000000800 */
        /* <DEDUP_REMOVED lines=9> */
.L_x_3393:
[----:B------:R-:W-:Y:S01]  /*bdd0*/  @P0 LEA R9, R5, UR39, 0x1 ;  /* 0x0000002705090c11 */ /* 0x000fe2000f8e08ff */
        /* <DEDUP_REMOVED lines=8> */
.L_x_3394:
        /* <DEDUP_REMOVED lines=13> */
.L_x_3395:
        /* <DEDUP_REMOVED lines=8> */
.L_x_3396:
        /* <DEDUP_REMOVED lines=8> */
[----:B------:R0:W-:Y:S01]  /*c030*/  @P0 LDGSTS.E.BYPASS.LTC128B.128 [R21+0x25c00], desc[UR36][R2.64+0x100], !P2 ;  /* 0x25c0010002150fae */ /* 0x0001e2000d101d64 */
[----:B------:R-:W-:Y:S01]  /*c040*/  ISETP.GE.AND P0, PT, R33, 0x41, PT ;  /* 0x000000412100780c */ /* 0x000fe20003f06270 */
[----:B------:R-:W-:-:S12]  /*c050*/  IMAD.MOV.U32 R7, RZ, RZ, R14 ;  /* 0x000000ffff077224 */ /* 0x000fd800078e000e */
[----:B0-----:R-:W-:Y:S05]  /*c060*/  WARPSYNC.COLLECTIVE R15, `(.L_x_3397) ;  /* 0x000000000f087348 */ /* 0x001fea0003c00000 */
[----:B------:R1:W2:Y:S02]  /*c070*/  SHFL.IDX P6, R14, R13, R12, R11 ;  /* 0x0000000c0d0e7389 */ /* 0x0002a400000c000b */
[----:B012---:R-:W-:Y:S01]  /*c080*/  ENDCOLLECTIVE ;  /* 0x000000000000791b */ /* 0x007fe20003800000 */
.L_x_3397:
        /* <DEDUP_REMOVED lines=8> */
.L_x_3398:
        /* <DEDUP_REMOVED lines=13> */
.L_x_3399:
[----:B------:R-:W-:Y:S05]  /*c1e0*/  BRA `(.L_x_3400) ;  /* 0xffffffcc00c47947 */ /* 0x000fea000383ffff */
.L_x_3345:
[----:B------:R-:W-:Y:S01]  /*c1f0*/  MOV R13, R5 ;  /* 0x00000005000d7202 */ /* 0x000fe20000000f00 */
[----:B------:R-:W-:Y:S02]  /*c200*/  IMAD.MOV.U32 R12, RZ, RZ, RZ ;  /* 0x000000ffff0c7224 */ /* 0x000fe400078e00ff */
[----:B------:R-:W-:Y:S02]  /*c210*/  IMAD.MOV.U32 R11, RZ, RZ, 0x181f ;  /* 0x0000181fff0b7424 */ /* 0x000fe400078e00ff */
[----:B------:R-:W-:Y:S02]  /*c220*/  IMAD.MOV.U32 R15, RZ, RZ, -0x1 ;  /* 0xffffffffff0f7424 */ /* 0x000fe400078e00ff */
[----:B------:R-:W-:-:S07]  /*c230*/  IMAD.IADD R4, R34, 0x1, R4 ;  /* 0x0000000122047824 */ /* 0x000fce00078e0204 */
[----:B------:R-:W-:Y:S05]  /*c240*/  WARPSYNC.COLLECTIVE R15, `(.L_x_3401) ;  /* 0x000000000f087348 */ /* 0x000fea0003c00000 */
[----:B------:R0:W1:Y:S02]  /*c250*/  SHFL.IDX P6, R14, R13, R12, R11 ;  /* 0x0000000c0d0e7389 */ /* 0x00006400000c000b */
[----:B01----:R-:W-:Y:S01]  /*c260*/  ENDCOLLECTIVE ;  /* 0x000000000000791b */ /* 0x003fe20003800000 */
.L_x_3401:
[C---:B------:R-:W-:Y:S01]  /*c270*/  VIADD R6, R4.reuse, 0x10 ;  /* 0x0000001004067836 */ /* 0x040fe20000000000 */
[----:B------:R-:W-:Y:S01]  /*c280*/  ISETP.GE.AND P0, PT, R4, UR40, PT ;  /* 0x0000002804007c0c */ /* 0x000fe2000bf06270 */
[----:B------:R-:W-:Y:S01]  /*c290*/  IMAD.MOV.U32 R13, RZ, RZ, R0 ;  /* 0x000000ffff0d7224 */ /* 0x000fe200078e0000 */
[----:B------:R-:W-:-:S11]  /*c2a0*/  MOV R2, R14 ;  /* 0x0000000e00027202 */ /* 0x000fd60000000f00 */
[----:B------:R-:W-:Y:S05]  /*c2b0*/  WARPSYNC.COLLECTIVE R15, `(.L_x_3402) ;  /* 0x000000000f087348 */ /* 0x000fea0003c00000 */
[----:B------:R0:W1:Y:S02]  /*c2c0*/  SHFL.IDX P6, R14, R13, R12, R11 ;  /* 0x0000000c0d0e7389 */ /* 0x00006400000c000b */
[----:B01----:R-:W-:Y:S01]  /*c2d0*/  ENDCOLLECTIVE ;  /* 0x000000000000791b */ /* 0x003fe20003800000 */
.L_x_3402:
        /* <DEDUP_REMOVED lines=8> */
.L_x_3403:
[----:B------:R-:W-:Y:S01]  /*c360*/  @!PT LDS RZ, [RZ] ;  /* 0x00000000fffff984 */ /* 0x000fe20000000800 */
[----:B------:R-:W-:Y:S01]  /*c370*/  @!PT LDS RZ, [RZ] ;  /* 0x00000000fffff984 */ /* 0x000fe20000000800 */
[----:B------:R-:W-:Y:S01]  /*c380*/  @!PT LDS RZ, [RZ] ;  /* 0x00000000fffff984 */ /* 0x000fe20000000800 */
[----:B------:R0:W-:Y:S04]  /*c390*/  @!P0 LDGSTS.E.BYPASS.LTC128B.128 [R20+0x12400], desc[UR36][R2.64], !P3 ;  /* 0x1240000002148fae */ /* 0x0001e8000d901d64 */
[----:B------:R0:W-:Y:S04]  /*c3a0*/  @!P0 LDGSTS.E.BYPASS.LTC128B.128 [R20+0x16400], desc[UR36][R2.64+0x80], !P4 ;  /* 0x1640008002148fae */ /* 0x0001e8000e101d64 */
[----:B------:R0:W-:Y:S01]  /*c3b0*/  @!P0 LDGSTS.E.BYPASS.LTC128B.128 [R20+0x1a400], desc[UR36][R2.64+0x100], !P5 ;  /* 0x1a40010002148fae */ /* 0x0001e2000e901d64 */
[----:B------:R-:W-:Y:S01]  /*c3c0*/  ISETP.GE.AND P0, PT, R6, UR40, PT ;  /* 0x0000002806007c0c */ /* 0x000fe2000bf06270 */
[----:B------:R-:W-:Y:S01]  /*c3d0*/  IMAD.MOV.U32 R13, RZ, RZ, R0 ;  /* 0x000000ffff0d7224 */ /* 0x000fe200078e0000 */
[----:B------:R-:W-:-:S11]  /*c3e0*/  MOV R6, R14 ;  /* 0x0000000e00067202 */ /* 0x000fd60000000f00 */
[----:B0-----:R-:W-:Y:S05]  /*c3f0*/  WARPSYNC.COLLECTIVE R15, `(.L_x_3404) ;  /* 0x000000000f087348 */ /* 0x001fea0003c00000 */
[----:B------:R1:W2:Y:S02]  /*c400*/  SHFL.IDX P6, R14, R13, R12, R11 ;  /* 0x0000000c0d0e7389 */ /* 0x0002a400000c000b */
[----:B012---:R-:W-:Y:S01]  /*c410*/  ENDCOLLECTIVE ;  /* 0x000000000000791b */ /* 0x007fe20003800000 */
.L_x_3404:
[----:B------:R-:W-:Y:S02]  /*c420*/  IMAD.MOV.U32 R13, RZ, RZ, R5 ;  /* 0x000000ffff0d7224 */ /* 0x000fe400078e0005 */
[----:B------:R-:W-:Y:S01]  /*c430*/  IMAD.MOV.U32 R12, RZ, RZ, 0x2 ;  /* 0x00000002ff0c7424 */ /* 0x000fe200078e00ff */
[----:B------:R-:W-:-:S05]  /*c440*/  @!P0 LEA R14, P1, R37, R14, 0x1 ;  /* 0x0000000e250e8211 */ /* 0x000fca00078208ff */
[----:B------:R-:W-:-:S08]  /*c450*/  @!P0 IMAD.MOV.U32 R2, RZ, RZ, R14 ;  /* 0x000000ffff028224 */ /* 0x000fd000078e000e */
[----:B------:R-:W-:Y:S05]  /*c460*/  WARPSYNC.COLLECTIVE R15, `(.L_x_3405) ;  /* 0x000000000f087348 */ /* 0x000fea0003c00000 */
[----:B------:R0:W1:Y:S02]  /*c470*/  SHFL.IDX P6, R14, R13, R12, R11 ;  /* 0x0000000c0d0e7389 */ /* 0x00006400000c000b */
[----:B01----:R-:W-:Y:S01]  /*c480*/  ENDCOLLECTIVE ;  /* 0x000000000000791b */ /* 0x003fe20003800000 */
.L_x_3405:
        /* <DEDUP_REMOVED lines=15> */
.L_x_3406:
[----:B------:R-:W-:Y:S02]  /*c580*/  IMAD.MOV.U32 R13, RZ, RZ, R5 ;  /* 0x000000ffff0d7224 */ /* 0x000fe400078e0005 */
[----:B------:R-:W-:Y:S01]  /*c590*/  IMAD.MOV.U32 R12, RZ, RZ, 0x3 ;  /* 0x00000003ff0c7424 */ /* 0x000fe200078e00ff */
[----:B------:R-:W-:-:S05]  /*c5a0*/  @!P0 LEA R14, P1, R37, R14, 0x1 ;  /* 0x0000000e250e8211 */ /* 0x000fca00078208ff */
[----:B------:R-:W-:-:S08]  /*c5b0*/  @!P0 IMAD.MOV.U32 R2, RZ, RZ, R14 ;  /* 0x000000ffff028224 */ /* 0x000fd000078e000e */
[----:B------:R-:W-:Y:S05]  /*c5c0*/  WARPSYNC.COLLECTIVE R15, `(.L_x_3407) ;  /* 0x000000000f087348 */ /* 0x000fea0003c00000 */
[----:B------:R0:W1:Y:S02]  /*c5d0*/  SHFL.IDX P6, R14, R13, R12, R11 ;  /* 0x0000000c0d0e7389 */ /* 0x00006400000c000b */
[----:B01----:R-:W-:Y:S01]  /*c5e0*/  ENDCOLLECTIVE ;  /* 0x000000000000791b */ /* 0x003fe20003800000 */
.L_x_3407:
        /* <DEDUP_REMOVED lines=15> */
.L_x_3408:
[----:B------:R-:W-:Y:S02]  /*c6e0*/  IMAD.MOV.U32 R13, RZ, RZ, R5 ;  /* 0x000000ffff0d7224 */ /* 0x000fe400078e0005 */
[----:B------:R-:W-:Y:S01]  /*c6f0*/  IMAD.MOV.U32 R12, RZ, RZ, 0x4 ;  /* 0x00000004ff0c7424 */ /* 0x000fe200078e00ff */
[----:B------:R-:W-:-:S05]  /*c700*/  @!P0 LEA R14, P1, R37, R14, 0x1 ;  /* 0x0000000e250e8211 */ /* 0x000fca00078208ff */
[----:B------:R-:W-:-:S08]  /*c710*/  @!P0 IMAD.MOV.U32 R2, RZ, RZ, R14 ;  /* 0x000000ffff028224 */ /* 0x000fd000078e000e */
[----:B------:R-:W-:Y:S05]  /*c720*/  WARPSYNC.COLLECTIVE R15, `(.L_x_3409) ;  /* 0x000000000f087348 */ /* 0x000fea0003c00000 */
[----:B------:R0:W1:Y:S02]  /*c730*/  SHFL.IDX P6, R14, R13, R12, R11 ;  /* 0x0000000c0d0e7389 */ /* 0x00006400000c000b */
[----:B01----:R-:W-:Y:S01]  /*c740*/  ENDCOLLECTIVE ;  /* 0x000000000000791b */ /* 0x003fe20003800000 */
.L_x_3409:
        /* <DEDUP_REMOVED lines=15> */
.L_x_3410:
[----:B------:R-:W-:Y:S02]  /*c840*/  IMAD.MOV.U32 R13, RZ, RZ, R5 ;  /* 0x000000ffff0d7224 */ /* 0x000fe400078e0005 */
[----:B------:R-:W-:Y:S01]  /*c850*/  IMAD.MOV.U32 R12, RZ, RZ, 0x5 ;  /* 0x00000005ff0c7424 */ /* 0x000fe200078e00ff */
[----:B------:R-:W-:-:S05]  /*c860*/  @!P0 LEA R14, P1, R37, R14, 0x1 ;  /* 0x0000000e250e8211 */ /* 0x000fca00078208ff */
[----:B------:R-:W-:-:S08]  /*c870*/  @!P0 IMAD.MOV.U32 R2, RZ, RZ, R14 ;  /* 0x000000ffff028224 */ /* 0x000fd000078e000e */
[----:B------:R-:W-:Y:S05]  /*c880*/  WARPSYNC.COLLECTIVE R15, `(.L_x_3411) ;  /* 0x000000000f087348 */ /* 0x000fea0003c00000 */
[----:B------:R0:W1:Y:S02]  /*c890*/  SHFL.IDX P6, R14, R13, R12, R11 ;  /* 0x0000000c0d0e7389 */ /* 0x00006400000c000b */
[----:B01----:R-:W-:Y:S01]  /*c8a0*/  ENDCOLLECTIVE ;  /* 0x000000000000791b */ /* 0x003fe20003800000 */
.L_x_3411:
        /* <DEDUP_REMOVED lines=15> */
.L_x_3412:
[----:B------:R-:W-:Y:S02]  /*c9a0*/  IMAD.MOV.U32 R13, RZ, RZ, R5 ;  /* 0x000000ffff0d7224 */ /* 0x000fe400078e0005 */
[----:B------:R-:W-:Y:S01]  /*c9b0*/  IMAD.MOV.U32 R12, RZ, RZ, 0x6 ;  /* 0x00000006ff0c7424 */ /* 0x000fe200078e00ff */
[----:B------:R-:W-:-:S05]  /*c9c0*/  @!P0 LEA R14, P1, R37, R14, 0x1 ;  /* 0x0000000e250e8211 */ /* 0x000fca00078208ff */
[----:B------:R-:W-:-:S08]  /*c9d0*/  @!P0 IMAD.MOV.U32 R2, RZ, RZ, R14 ;  /* 0x000000ffff028224 */ /* 0x000fd000078e000e */
[----:B------:R-:W-:Y:S05]  /*c9e0*/  WARPSYNC.COLLECTIVE R15, `(.L_x_3413) ;  /* 0x000000000f087348 */ /* 0x000fea0003c00000 */
[----:B------:R0:W1:Y:S02]  /*c9f0*/  SHFL.IDX P6, R14, R13, R12, R11 ;  /* 0x0000000c0d0e7389 */ /* 0x00006400000c000b */
[----:B01----:R-:W-:Y:S01]  /*ca00*/  ENDCOLLECTIVE ;  /* 0x000000000000791b */ /* 0x003fe20003800000 */
.L_x_3413:
        /* <DEDUP_REMOVED lines=15> */
.L_x_3414:
[----:B------:R-:W-:Y:S02]  /*cb00*/  IMAD.MOV.U32 R13, RZ, RZ, R5 ;  /* 0x000000ffff0d7224 */ /* 0x000fe400078e0005 */
[----:B------:R-:W-:Y:S01]  /*cb10*/  IMAD.MOV.U32 R12, RZ, RZ, 0x7 ;  /* 0x00000007ff0c7424 */ /* 0x000fe200078e00ff */
[----:B------:R-:W-:-:S05]  /*cb20*/  @!P0 LEA R14, P1, R37, R14, 0x1 ;  /* 0x0000000e250e8211 */ /* 0x000fca00078208ff */
[----:B------:R-:W-:-:S08]  /*cb30*/  @!P0 IMAD.MOV.U32 R2, RZ, RZ, R14 ;  /* 0x000000ffff028224 */ /* 0x000fd000078e000e */
[----:B------:R-:W-:Y:S05]  /*cb40*/  WARPSYNC.COLLECTIVE R15, `(.L_x_3415) ;  /* 0x000000000f087348 */ /* 0x000fea0003c00000 */
[----:B------:R0:W1:Y:S02]  /*cb50*/  SHFL.IDX P6, R14, R13, R12, R11 ;  /* 0x0000000c0d0e7389 */ /* 0x00006400000c000b */
[----:B01----:R-:W-:Y:S01]  /*cb60*/  ENDCOLLECTIVE ;  /* 0x000000000000791b */ /* 0x003fe20003800000 */
.L_x_3415:
[----:B------:R-:W-:-:S05]  /*cb70*/  @!P0 IMAD.X R7, RZ, RZ, R6, P1 ;  /* 0x000000ffff078224 */ /* 0x000fca00008e0606 */
[----:B------:R-:W-:-:S05]  /*cb80*/  @!P0 MOV R3, R7 ;  /* 0x0000000700038202 */ /* 0x000fca0000000f00 */
[----:B------:R-:W-:Y:S01]  /*cb90*/  @!PT LDS RZ, [RZ] ;  /* 0x00000000fffff984 */ /* 0x000fe20000000800 */
[----:B------:R-:W-:Y:S01]  /*cba0*/  @!PT LDS RZ, [RZ] ;  /* 0x00000000fffff984 */ /* 0x000fe20000000800 */
[----:B------:R-:W-:Y:S01]  /*cbb0*/  @!PT LDS RZ, [RZ] ;  /* 0x00000000fffff984 */ /* 0x000fe20000000800 */
[----:B------:R0:W-:Y:S01]  /*cbc0*/  @!P0 LDGSTS.E.BYPASS.LTC128B.128 [R20+0x15400], desc[UR36][R2.64], !P3 ;  /* 0x1540000002148fae */ /* 0x0001e2000d901d64 */
[----:B------:R-:W-:-:S03]  /*cbd0*/  MOV R13, R0 ;  /* 0x00000000000d7202 */ /* 0x000fc60000000f00 */
[----:B------:R0:W-:Y:S04]  /*cbe0*/  @!P0 LDGSTS.E.BYPASS.LTC128B.128 [R20+0x19400], desc[UR36][R2.64+0x80], !P4 ;  /* 0x1940008002148fae */ /* 0x0001e8000e101d64 */
[----:B------:R0:W-:Y:S01]  /*cbf0*/  @!P0 LDGSTS.E.BYPASS.LTC128B.128 [R20+0x1d400], desc[UR36][R2.64+0x100], !P5 ;  /* 0x1d40010002148fae */ /* 0x0001e2000e901d64 */
[----:B------:R-:W-:-:S07]  /*cc00*/  IMAD.MOV.U32 R6, RZ, RZ, R14 ;  /* 0x000000ffff067224 */ /* 0x000fce00078e000e */
[----:B0-----:R-:W-:Y:S05]  /*cc10*/  WARPSYNC.COLLECTIVE R15, `(.L_x_3416) ;  /* 0x000000000f087348 */ /* 0x001fea0003c00000 */
[----:B------:R1:W2:Y:S02]  /*cc20*/  SHFL.IDX P6, R14, R13, R12, R11 ;  /* 0x0000000c0d0e7389 */ /* 0x0002a400000c000b */
[----:B012---:R-:W-:Y:S01]  /*cc30*/  ENDCOLLECTIVE ;  /* 0x000000000000791b */ /* 0x007fe20003800000 */
.L_x_3416:
[----:B------:R-:W-:Y:S05]  /*cc40*/  BRA `(.L_x_3417) ;  /* 0xffffffcc00d07947 */ /* 0x000fea000383ffff */
.L_x_3347:
[----:B0-----:R-:W-:-:S04]  /*cc50*/  IMAD.U32 R3, RZ, RZ, UR39 ;  /* 0x00000027ff037e24 */ /* 0x001fc8000f8e00ff */
[----:B------:R0:W1:Y:S03]  /*cc60*/  SYNCS.PHASECHK.TRANS64.TRYWAIT P0, [R3+URZ+0x30820], R0 ;  /* 0x03082000030075a7 */ /* 0x000066000800017f */
[----:B-1----:R-:W-:Y:S05]  /*cc70*/  @!P0 NANOSLEEP.SYNCS 0x989680 ;  /* 0x009896800000895d */ /* 0x002fea0003900000 */
[----:B------:R-:W1:Y:S02]  /*cc80*/  @!P0 SYNCS.PHASECHK.TRANS64 P0, [R3+URZ+0x30820], R0 ;  /* 0x03082000030085a7 */ /* 0x000e64000800007f */
[----:B-1----:R-:W-:Y:S05]  /*cc90*/  @!P0 BRA `(.L_x_3347) ;  /* 0xfffffffc00ec8947 */ /* 0x002fea000383ffff */
[----:B------:R-:W-:Y:S05]  /*cca0*/  BRA `(.L_x_3418) ;  /* 0xffffffd0000c7947 */ /* 0x000fea000383ffff */
.L_x_3351:
[----:B0-----:R0:W1:Y:S02]  /*ccb0*/  SYNCS.PHASECHK.TRANS64.TRYWAIT P0, [R6+URZ+0x30840], R3 ;  /* 0x03084003060075a7 */ /* 0x001064000800017f */
[----:B-1----:R-:W-:Y:S05]  /*ccc0*/  @!P0 NANOSLEEP.SYNCS 0x989680 ;  /* 0x009896800000895d */ /* 0x002fea0003900000 */
[----:B------:R-:W1:Y:S02]  /*ccd0*/  @!P0 SYNCS.PHASECHK.TRANS64 P0, [R6+URZ+0x30840], R3 ;  /* 0x03084003060085a7 */ /* 0x000e64000800007f */
[----:B-1----:R-:W-:Y:S05]  /*cce0*/  @!P0 BRA `(.L_x_3351) ;  /* 0xfffffffc00f08947 */ /* 0x002fea000383ffff */
[----:B------:R-:W-:Y:S05]  /*ccf0*/  BRA `(.L_x_3419) ;  /* 0xffffffd000bc7947 */ /* 0x000fea000383ffff */
.L_x_3352:
        /* <DEDUP_REMOVED lines=8> */
.L_x_3421:
[----:B------:R-:W-:Y:S05]  /*cd80*/  BSYNC B1 ;  /* 0x0000000000017941 */ /* 0x000fea0003800000 */
.L_x_3420:
[----:B------:R-:W-:Y:S01]  /*cd90*/  IMAD.MOV.U32 R13, RZ, RZ, R8 ;  /* 0x000000ffff0d7224 */ /* 0x000fe200078e0008 */
[----:B------:R-:W-:Y:S01]  /*cda0*/  MOV R12, RZ ;  /* 0x000000ff000c7202 */ /* 0x000fe20000000f00 */
[----:B------:R-:W-:Y:S01]  /*cdb0*/  IMAD.MOV.U32 R11, RZ, RZ, 0x181f ;  /* 0x0000181fff0b7424 */ /* 0x000fe200078e00ff */
[----:B------:R-:W-:Y:S01]  /*cdc0*/  LEA R9, R9, UR39, 0x1 ;  /* 0x0000002709097c11 */ /* 0x000fe2000f8e08ff */
[----:B------:R-:W-:Y:S02]  /*cdd0*/  IMAD.MOV.U32 R15, RZ, RZ, -0x1 ;  /* 0xffffffffff0f7424 */ /* 0x000fe400078e00ff */
[----:B------:R-:W-:Y:S02]  /*cde0*/  IMAD.MOV.U32 R3, RZ, RZ, R14 ;  /* 0x000000ffff037224 */ /* 0x000fe400078e000e */
[----:B------:R-:W-:-:S07]  /*cdf0*/  IMAD.SHL.U32 R4, R37, 0x2, RZ ;  /* 0x0000000225047824 */ /* 0x000fce00078e00ff */
[----:B------:R-:W-:Y:S05]  /*ce00*/  WARPSYNC.COLLECTIVE R15, `(.L_x_3422) ;  /* 0x000000000f087348 */ /* 0x000fea0003c00000 */
[----:B------:R0:W1:Y:S02]  /*ce10*/  SHFL.IDX P6, R14, R13, R12, R11 ;  /* 0x0000000c0d0e7389 */ /* 0x00006400000c000b */
[----:B01----:R-:W-:Y:S01]  /*ce20*/  ENDCOLLECTIVE ;  /* 0x000000000000791b */ /* 0x003fe20003800000 */
.L_x_3422:
[----:B------:R-:W-:Y:S02]  /*ce30*/  IMAD.MOV.U32 R13, RZ, RZ, R10 ;  /* 0x000000ffff0d7224 */ /* 0x000fe400078e000a */
[----:B------:R-:W-:Y:S01]  /*ce40*/  IMAD.MOV.U32 R12, RZ, RZ, 0x1 ;  /* 0x00000001ff0c7424 */ /* 0x000fe200078e00ff */
[----:B------:R-:W-:-:S13]  /*ce50*/  IADD3 R2, P0, R14, R4, RZ ;  /* 0x000000040e027210 */ /* 0x000fda0007f1e0ff */
[----:B------:R-:W-:Y:S05]  /*ce60*/  WARPSYNC.COLLECTIVE R15, `(.L_x_3423) ;  /* 0x000000000f087348 */ /* 0x000fea0003c00000 */
[----:B------:R0:W1:Y:S02]  /*ce70*/  SHFL.IDX P6, R14, R13, R12, R11 ;  /* 0x0000000c0d0e7389 */ /* 0x00006400000c000b */
[----:B01----:R-:W-:Y:S01]  /*ce80*/  ENDCOLLECTIVE ;  /* 0x000000000000791b */ /* 0x003fe20003800000 */
.L_x_3423:
[----:B------:R-:W-:-:S05]  /*ce90*/  IADD3.X R3, RZ, R3, RZ, P0, !PT ;  /* 0x00000003ff037210 */ /* 0x000fca00007fe4ff */
[----:B------:R-:W-:Y:S01]  /*cea0*/  @!PT LDS RZ, [RZ] ;  /* 0x00000000fffff984 */ /* 0x000fe20000000800 */
[----:B------:R-:W-:Y:S01]  /*ceb0*/  @!PT LDS RZ, [RZ] ;  /* 0x00000000fffff984 */ /* 0x000fe20000000800 */
[----:B------:R-:W-:Y:S01]  /*cec0*/  @!PT LDS RZ, [RZ] ;  /* 0x00000000fffff984 */ /* 0x000fe20000000800 */
[----:B------:R-:W-:Y:S04]  /*ced0*/  LDGSTS.E.BYPASS.LTC128B.128 [R9+0x1e400], desc[UR36][R2.64], !P3 ;  /* 0x1e40000002097fae */ /* 0x000fe8000d901d64 */
[----:B------:R-:W-:Y:S01]  /*cee0*/  LDGSTS.E.BYPASS.LTC128B.128 [R9+0x21400], desc[UR36][R2.64+0x80], !P2 ;  /* 0x2140008002097fae */ /* 0x000fe2000d101d64 */
[----:B------:R-:W-:-:S03]  /*cef0*/  MOV R13, R8 ;  /* 0x00000008000d7202 */ /* 0x000fc60000000f00 */
[----:B------:R0:W-:Y:S02]  /*cf00*/  LDGSTS.E.BYPASS.LTC128B.128 [R9+0x24400], desc[UR36][R2.64+0x100], !P1 ;  /* 0x2440010002097fae */ /* 0x0001e4000c901d64 */
[----:B0-----:R-:W-:-:S07]  /*cf10*/  IMAD.MOV.U32 R3, RZ, RZ, R14 ;  /* 0x000000ffff037224 */ /* 0x001fce00078e000e */
[----:B------:R-:W-:Y:S05]  /*cf20*/  WARPSYNC.COLLECTIVE R15, `(.L_x_3424) ;  /* 0x000000000f087348 */ /* 0x000fea0003c00000 */
[----:B------:R0:W1:Y:S02]  /*cf30*/  SHFL.IDX P6, R14, R13, R12, R11 ;  /* 0x0000000c0d0e7389 */ /* 0x00006400000c000b */
[----:B01----:R-:W-:Y:S01]  /*cf40*/  ENDCOLLECTIVE ;  /* 0x000000000000791b */ /* 0x003fe20003800000 */
.L_x_3424:
[----:B------:R-:W-:Y:S02]  /*cf50*/  IMAD.MOV.U32 R13, RZ, RZ, R10 ;  /* 0x000000ffff0d7224 */ /* 0x000fe400078e000a */
[----:B------:R-:W-:Y:S01]  /*cf60*/  IMAD.MOV.U32 R12, RZ, RZ, 0x2 ;  /* 0x00000002ff0c7424 */ /* 0x000fe200078e00ff */
[----:B------:R-:W-:-:S13]  /*cf70*/  IADD3 R2, P0, R14, R4, RZ ;  /* 0x000000040e027210 */ /* 0x000fda0007f1e0ff */
[----:B------:R-:W-:Y:S05]  /*cf80*/  WARPSYNC.COLLECTIVE R15, `(.L_x_3425) ;  /* 0x000000000f087348 */ /* 0x000fea0003c00000 */
[----:B------:R0:W1:Y:S02]  /*cf90*/  SHFL.IDX P6, R14, R13, R12, R11 ;  /* 0x0000000c0d0e7389 */ /* 0x00006400000c000b */
[----:B01----:R-:W-:Y:S01]  /*cfa0*/  ENDCOLLECTIVE ;  /* 0x000000000000791b */ /* 0x003fe20003800000 */
.L_x_3425:
[----:B------:R-:W-:-:S05]  /*cfb0*/  IMAD.X R3, RZ, RZ, R3, P0 ;  /* 0x000000ffff037224 */ /* 0x000fca00000e0603 */
[----:B------:R-:W-:Y:S01]  /*cfc0*/  @!PT LDS RZ, [RZ] ;  /* 0x00000000fffff984 */ /* 0x000fe20000000800 */
[----:B------:R-:W-:Y:S01]  /*cfd0*/  @!PT LDS RZ, [RZ] ;  /* 0x00000000fffff984 */ /* 0x000fe20000000800 */
[----:B------:R-:W-:Y:S01]  /*cfe0*/  @!PT LDS RZ, [RZ] ;  /* 0x00000000fffff984 */ /* 0x000fe20000000800 */
[----:B------:R0:W-:Y:S04]  /*cff0*/  LDGSTS.E.BYPASS.LTC128B.128 [R9+0x1ec00], desc[UR36][R2.64], !P3 ;  /* 0x1ec0000002097fae */ /* 0x0001e8000d901d64 */
[----:B------:R0:W-:Y:S01]  /*d000*/  LDGSTS.E.BYPASS.LTC128B.128 [R9+0x21c00], desc[UR36][R2.64+0x80], !P2 ;  /* 0x21c0008002097fae */ /* 0x0001e2000d101d64 */
[----:B------:R-:W-:-:S03]  /*d010*/  IMAD.MOV.U32 R13, RZ, RZ, R8 ;  /* 0x000000ffff0d7224 */ /* 0x000fc600078e0008 */
[----:B------:R0:W-:Y:S01]  /*d020*/  LDGSTS.E.BYPASS.LTC128B.128 [R9+0x24c00], desc[UR36][R2.64+0x100], !P1 ;  /* 0x24c0010002097fae */ /* 0x0001e2000c901d64 */
[----:B------:R-:W-:-:S07]  /*d030*/  MOV R35, R14 ;  /* 0x0000000e00237202 */ /* 0x000fce0000000f00 */
[----:B0-----:R-:W-:Y:S05]  /*d040*/  WARPSYNC.COLLECTIVE R15, `(.L_x_3426) ;  /* 0x000000000f087348 */ /* 0x001fea0003c00000 */
[----:B------:R1:W2:Y:S02]  /*d050*/  SHFL.IDX P6, R14, R13, R12, R11 ;  /* 0x0000000c0d0e7389 */ /* 0x0002a400000c000b */
[----:B012---:R-:W-:Y:S01]  /*d060*/  ENDCOLLECTIVE ;  /* 0x000000000000791b */ /* 0x007fe20003800000 */
.L_x_3426:
[----:B------:R-:W-:Y:S01]  /*d070*/  IMAD.MOV.U32 R13, RZ, RZ, R10 ;  /* 0x000000ffff0d7224 */ /* 0x000fe200078e000a */
[----:B------:R-:W-:Y:S02]  /*d080*/  MOV R12, 0x3 ;  /* 0x00000003000c7802 */ /* 0x000fe40000000f00 */
[----:B------:R-:W-:-:S13]  /*d090*/  IADD3 R2, P0, R14, R4, RZ ;  /* 0x000000040e027210 */ /* 0x000fda0007f1e0ff */
[----:B------:R-:W-:Y:S05]  /*d0a0*/  WARPSYNC.COLLECTIVE R15, `(.L_x_3427) ;  /* 0x000000000f087348 */ /* 0x000fea0003c00000 */
[----:B------:R0:W1:Y:S02]  /*d0b0*/  SHFL.IDX P6, R14, R13, R12, R11 ;  /* 0x0000000c0d0e7389 */ /* 0x00006400000c000b */
[----:B01----:R-:W-:Y:S01]  /*d0c0*/  ENDCOLLECTIVE ;  /* 0x000000000000791b */ /* 0x003fe20003800000 */
.L_x_3427:
        /* <DEDUP_REMOVED lines=8> */
[----:B------:R-:W-:-:S07]  /*d150*/  IMAD.MOV.U32 R35, RZ, RZ, R14 ;  /* 0x000000ffff237224 */ /* 0x000fce00078e000e */
[----:B0-----:R-:W-:Y:S05]  /*d160*/  WARPSYNC.COLLECTIVE R15, `(.L_x_3428) ;  /* 0x000000000f087348 */ /* 0x001fea0003c00000 */
[----:B------:R1:W2:Y:S02]  /*d170*/  SHFL.IDX P6, R14, R13, R12, R11 ;  /* 0x0000000c0d0e7389 */ /* 0x0002a400000c000b */
[----:B012---:R-:W-:Y:S01]  /*d180*/  ENDCOLLECTIVE ;  /* 0x000000000000791b */ /* 0x007fe20003800000 */
.L_x_3428:
[----:B------:R-:W-:Y:S01]  /*d190*/  MOV R13, R10 ;  /* 0x0000000a000d7202 */ /* 0x000fe20000000f00 */
[----:B------:R-:W-:Y:S01]  /*d1a0*/  IMAD.MOV.U32 R12, RZ, RZ, 0x4 ;  /* 0x00000004ff0c7424 */ /* 0x000fe200078e00ff */
[----:B------:R-:W-:-:S13]  /*d1b0*/  IADD3 R2, P0, R14, R4, RZ ;  /* 0x000000040e027210 */ /* 0x000fda0007f1e0ff */
[----:B------:R-:W-:Y:S05]  /*d1c0*/  WARPSYNC.COLLECTIVE R15, `(.L_x_3429) ;  /* 0x000000000f087348 */ /* 0x000fea0003c00000 */
[----:B------:R0:W1:Y:S02]  /*d1d0*/  SHFL.IDX P6, R14, R13, R12, R11 ;  /* 0x0000000c0d0e7389 */ /* 0x00006400000c000b */
[----:B01----:R-:W-:Y:S01]  /*d1e0*/  ENDCOLLECTIVE ;  /* 0x000000000000791b */ /* 0x003fe20003800000 */
.L_x_3429:
        /* <DEDUP_REMOVED lines=12> */
.L_x_3430:
[----:B------:R-:W-:Y:S02]  /*d2b0*/  IMAD.MOV.U32 R13, RZ, RZ, R10 ;  /* 0x000000ffff0d7224 */ /* 0x000fe400078e000a */
[----:B------:R-:W-:Y:S01]  /*d2c0*/  IMAD.MOV.U32 R12, RZ, RZ, 0x5 ;  /* 0x00000005ff0c7424 */ /* 0x000fe200078e00ff */
[----:B------:R-:W-:-:S13]  /*d2d0*/  IADD3 R2, P0, R14, R4, RZ ;  /* 0x000000040e027210 */ /* 0x000fda0007f1e0ff */
[----:B------:R-:W-:Y:S05]  /*d2e0*/  WARPSYNC.COLLECTIVE R15, `(.L_x_3431) ;  /* 0x000000000f087348 */ /* 0x000fea0003c00000 */
[----:B------:R0:W1:Y:S02]  /*d2f0*/  SHFL.IDX P6, R14, R13, R12, R11 ;  /* 0x0000000c0d0e7389 */ /* 0x00006400000c000b */
[----:B01----:R-:W-:Y:S01]  /*d300*/  ENDCOLLECTIVE ;  /* 0x000000000000791b */ /* 0x003fe20003800000 */
.L_x_3431:
[----:B------:R-:W-:-:S05]  /*d310*/  IADD3.X R3, RZ, R35, RZ, P0, !PT ;  /* 0x00000023ff037210 */ /* 0x000fca00007fe4ff */
[----:B------:R-:W-:Y:S01]  /*d320*/  @!PT LDS RZ, [RZ] ;  /* 0x00000000fffff984 */ /* 0x000fe20000000800 */
[----:B------:R-:W-:Y:S01]  /*d330*/  @!PT LDS RZ, [RZ] ;  /* 0x00000000fffff984 */ /* 0x000fe20000000800 */
[----:B------:R-:W-:Y:S01]  /*d340*/  @!PT LDS RZ, [RZ] ;  /* 0x00000000fffff984 */ /* 0x000fe20000000800 */
[----:B------:R0:W-:Y:S04]  /*d350*/  LDGSTS.E.BYPASS.LTC128B.128 [R9+0x20400], desc[UR36][R2.64], !P3 ;  /* 0x2040000002097fae */ /* 0x0001e8000d901d64 */
[----:B------:R0:W-:Y:S01]  /*d360*/  LDGSTS.E.BYPASS.LTC128B.128 [R9+0x23400], desc[UR36][R2.64+0x80], !P2 ;  /* 0x2340008002097fae */ /* 0x0001e2000d101d64 */
[----:B------:R-:W-:-:S03]  /*d370*/  MOV R13, R8 ;  /* 0x00000008000d7202 */ /* 0x000fc60000000f00 */
[----:B------:R0:W-:Y:S01]  /*d380*/  LDGSTS.E.BYPASS.LTC128B.128 [R9+0x26400], desc[UR36][R2.64+0x100], !P1 ;  /* 0x2640010002097fae */ /* 0x0001e2000c901d64 */
[----:B------:R-:W-:-:S07]  /*d390*/  IMAD.MOV.U32 R35, RZ, RZ, R14 ;  /* 0x000000ffff237224 */ /* 0x000fce00078e000e */
[----:B0-----:R-:W-:Y:S05]  /*d3a0*/  WARPSYNC.COLLECTIVE R15, `(.L_x_3432) ;  /* 0x000000000f087348 */ /* 0x001fea0003c00000 */
[----:B------:R1:W2:Y:S02]  /*d3b0*/  SHFL.IDX P6, R14, R13, R12, R11 ;  /* 0x0000000c0d0e7389 */ /* 0x0002a400000c000b */
[----:B012---:R-:W-:Y:S01]  /*d3c0*/  ENDCOLLECTIVE ;  /* 0x000000000000791b */ /* 0x007fe20003800000 */
.L_x_3432:
[----:B------:R-:W-:Y:S05]  /*d3d0*/  BRA `(.L_x_3433) ;  /* 0xffffffd0000c7947 */ /* 0x000fea000383ffff */
.L_x_3357:
[----:B0-----:R0:W1:Y:S02]  /*d3e0*/  SYNCS.PHASECHK.TRANS64.TRYWAIT P0, [R6+URZ+0x30860], R9 ;  /* 0x03086009060075a7 */ /* 0x001064000800017f */
[----:B-1----:R-:W-:Y:S05]  /*d3f0*/  @!P0 NANOSLEEP.SYNCS 0x989680 ;  /* 0x009896800000895d */ /* 0x002fea0003900000 */
[----:B------:R-:W1:Y:S02]  /*d400*/  @!P0 SYNCS.PHASECHK.TRANS64 P0, [R6+URZ+0x30860], R9 ;  /* 0x03086009060085a7 */ /* 0x000e64000800007f */
[----:B-1----:R-:W-:Y:S05]  /*d410*/  @!P0 BRA `(.L_x_3357) ;  /* 0xfffffffc00f08947 */ /* 0x002fea000383ffff */
[----:B------:R-:W-:Y:S05]  /*d420*/  BRA `(.L_x_3434) ;  /* 0xffffffd000707947 */ /* 0x000fea000383ffff */
.L_x_3358:
[----:B------:R-:W-:Y:S01]  /*d430*/  BSSY B1, `(.L_x_3435) ;  /* 0x0000008000017945 */ /* 0x000fe20003800000 */
[----:B------:R-:W-:Y:S01]  /*d440*/  IMAD.MOV.U32 R13, RZ, RZ, R18 ;  /* 0x000000ffff0d7224 */ /* 0x000fe200078e0012 */
[----:B------:R-:W-:Y:S01]  /*d450*/  MOV R15, 0xffffffff ;  /* 0xffffffff000f7802 */ /* 0x000fe20000000f00 */
[----:B------:R-:W-:Y:S02]  /*d460*/  IMAD.MOV.U32 R12, RZ, RZ, RZ ;  /* 0x000000ffff0c7224 */ /* 0x000fe400078e00ff */
[----:B------:R-:W-:-:S07]  /*d470*/  IMAD.MOV.U32 R11, RZ, RZ, 0x181f ;  /* 0x0000181fff0b7424 */ /* 0x000fce00078e00ff */
[----:B0-----:R-:W-:Y:S05]  /*d480*/  WARPSYNC.COLLECTIVE R15, `(.L_x_3436) ;  /* 0x000000000f087348 */ /* 0x001fea0003c00000 */
[----:B------:R1:W2:Y:S02]  /*d490*/  SHFL.IDX P6, R14, R13, R12, R11 ;  /* 0x0000000c0d0e7389 */ /* 0x0002a400000c000b */
[----:B012---:R-:W-:Y:S01]  /*d4a0*/  ENDCOLLECTIVE ;  /* 0x000000000000791b */ /* 0x007fe20003800000 */
.L_x_3436:
[----:B------:R-:W-:Y:S05]  /*d4b0*/  BSYNC B1 ;  /* 0x0000000000017941 */ /* 0x000fea0003800000 */
.L_x_3435:
[----:B------:R-:W-:Y:S01]  /*d4c0*/  IMAD.MOV.U32 R13, RZ, RZ, R17 ;  /* 0x000000ffff0d7224 */ /* 0x000fe200078e0011 */
[----:B------:R-:W-:Y:S01]  /*d4d0*/  MOV R11, 0x181f ;  /* 0x0000181f000b7802 */ /* 0x000fe20000000f00 */
[----:B------:R-:W-:Y:S01]  /*d4e0*/  IMAD.MOV.U32 R12, RZ, RZ, RZ ;  /* 0x000000ffff0c7224 */ /* 0x000fe200078e00ff */
[----:B------:R-:W-:Y:S01]  /*d4f0*/  LEA R7, R7, UR39, 0x1 ;  /* 0x0000002707077c11 */ /* 0x000fe2000f8e08ff */
[----:B------:R-:W-:Y:S02]  /*d500*/  IMAD.MOV.U32 R15, RZ, RZ, -0x1 ;  /* 0xffffffffff0f7424 */ /* 0x000fe400078e00ff */
[----:B------:R-:W-:-:S07]  /*d510*/  IMAD.MOV.U32 R3, RZ, RZ, R14 ;  /* 0x000000ffff037224 */ /* 0x000fce00078e000e */
[----:B------:R-:W-:Y:S05]  /*d520*/  WARPSYNC.COLLECTIVE R15, `(.L_x_3437) ;  /* 0x000000000f087348 */ /* 0x000fea0003c00000 */
[----:B------:R0:W1:Y:S02]  /*d530*/  SHFL.IDX P6, R14, R13, R12, R11 ;  /* 0x0000000c0d0e7389 */ /* 0x00006400000c000b */
[----:B01----:R-:W-:Y:S01]  /*d540*/  ENDCOLLECTIVE ;  /* 0x000000000000791b */ /* 0x003fe20003800000 */
.L_x_3437:
[----:B------:R-:W-:Y:S01]  /*d550*/  IMAD.MOV.U32 R13, RZ, RZ, R18 ;  /* 0x000000ffff0d7224 */ /* 0x000fe200078e0012 */
[----:B------:R-:W-:Y:S02]  /*d560*/  MOV R12, 0x1 ;  /* 0x00000001000c7802 */ /* 0x000fe40000000f00 */
[----:B------:R-:W-:-:S13]  /*d570*/  IADD3 R2, P0, R14, R4, RZ ;  /* 0x000000040e027210 */ /* 0x000fda0007f1e0ff */
[----:B------:R-:W-:Y:S05]  /*d580*/  WARPSYNC.COLLECTIVE R15, `(.L_x_3438) ;  /* 0x000000000f087348 */ /* 0x000fea0003c00000 */
[----:B------:R0:W1:Y:S02]  /*d590*/  SHFL.IDX P6, R14, R13, R12, R11 ;  /* 0x0000000c0d0e7389 */ /* 0x00006400000c000b */
[----:B01----:R-:W-:Y:S01]  /*d5a0*/  ENDCOLLECTIVE ;  /* 0x000000000000791b */ /* 0x003fe20003800000 */
.L_x_3438:
        /* <DEDUP_REMOVED lines=15> */
.L_x_3439:
[----:B------:R-:W-:Y:S01]  /*d6a0*/  MOV R13, R18 ;  /* 0x00000012000d7202 */ /* 0x000fe20000000f00 */
[----:B------:R-:W-:Y:S01]  /*d6b0*/  IMAD.MOV.U32 R12, RZ, RZ, 0x2 ;  /* 0x00000002ff0c7424 */ /* 0x000fe200078e00ff */
[----:B------:R-:W-:-:S13]  /*d6c0*/  IADD3 R2, P0, R14, R4, RZ ;  /* 0x000000040e027210 */ /* 0x000fda0007f1e0ff */
[----:B------:R-:W-:Y:S05]  /*d6d0*/  WARPSYNC.COLLECTIVE R15, `(.L_x_3440) ;  /* 0x000000000f087348 */ /* 0x000fea0003c00000 */
[----:B------:R0:W1:Y:S02]  /*d6e0*/  SHFL.IDX P6, R14, R13, R12, R11 ;  /* 0x0000000c0d0e7389 */ /* 0x00006400000c000b */
[----:B01----:R-:W-:Y:S01]  /*d6f0*/  ENDCOLLECTIVE ;  /* 0x000000000000791b */ /* 0x003fe20003800000 */
.L_x_3440:
        /* <DEDUP_REMOVED lines=15> */
.L_x_3441:
[----:B------:R-:W-:Y:S02]  /*d7f0*/  IMAD.MOV.U32 R13, RZ, RZ, R18 ;  /* 0x000000ffff0d7224 */ /* 0x000fe400078e0012 */
[----:B------:R-:W-:Y:S01]  /*d800*/  IMAD.MOV.U32 R12, RZ, RZ, 0x3 ;  /* 0x00000003ff0c7424 */ /* 0x000fe200078e00ff */
[----:B------:R-:W-:-:S13]  /*d810*/  IADD3 R2, P0, R14, R4, RZ ;  /* 0x000000040e027210 */ /* 0x000fda0007f1e0ff */
[----:B------:R-:W-:Y:S05]  /*d820*/  WARPSYNC.COLLECTIVE R15, `(.L_x_3442) ;  /* 0x000000000f087348 */ /* 0x000fea0003c00000 */
[----:B------:R0:W1:Y:S02]  /*d830*/  SHFL.IDX P6, R14, R13, R12, R11 ;  /* 0x0000000c0d0e7389 */ /* 0x00006400000c000b */
[----:B01----:R-:W-:Y:S01]  /*d840*/  ENDCOLLECTIVE ;  /* 0x000000000000791b */ /* 0x003fe20003800000 */
.L_x_3442:
        /* <DEDUP_REMOVED lines=15> */
.L_x_3443:
[----:B------:R-:W-:Y:S02]  /*d940*/  IMAD.MOV.U32 R13, RZ, RZ, R18 ;  /* 0x000000ffff0d7224 */ /* 0x000fe400078e0012 */
[----:B------:R-:W-:Y:S01]  /*d950*/  IMAD.MOV.U32 R12, RZ, RZ, 0x4 ;  /* 0x00000004ff0c7424 */ /* 0x000fe200078e00ff */
[----:B------:R-:W-:-:S13]  /*d960*/  IADD3 R2, P0, R14, R4, RZ ;  /* 0x000000040e027210 */ /* 0x000fda0007f1e0ff */
[----:B------:R-:W-:Y:S05]  /*d970*/  WARPSYNC.COLLECTIVE R15, `(.L_x_3444) ;  /* 0x000000000f087348 */ /* 0x000fea0003c00000 */
[----:B------:R0:W1:Y:S02]  /*d980*/  SHFL.IDX P6, R14, R13, R12, R11 ;  /* 0x0000000c0d0e7389 */ /* 0x00006400000c000b */
[----:B01----:R-:W-:Y:S01]  /*d990*/  ENDCOLLECTIVE ;  /* 0x000000000000791b */ /* 0x003fe20003800000 */
.L_x_3444:
        /* <DEDUP_REMOVED lines=15> */
.L_x_3445:
[----:B------:R-:W-:Y:S01]  /*da90*/  IMAD.MOV.U32 R13, RZ, RZ, R18 ;  /* 0x000000ffff0d7224 */ /* 0x000fe200078e0012 */
[----:B------:R-:W-:Y:S02]  /*daa0*/  MOV R12, 0x5 ;  /* 0x00000005000c7802 */ /* 0x000fe40000000f00 */
[----:B------:R-:W-:-:S13]  /*dab0*/  IADD3 R2, P0, R14, R4, RZ ;  /* 0x000000040e027210 */ /* 0x000fda0007f1e0ff */
[----:B------:R-:W-:Y:S05]  /*dac0*/  WARPSYNC.COLLECTIVE R15, `(.L_x_3446) ;  /* 0x000000000f087348 */ /* 0x000fea0003c00000 */
[----:B------:R0:W1:Y:S02]  /*dad0*/  SHFL.IDX P6, R14, R13, R12, R11 ;  /* 0x0000000c0d0e7389 */ /* 0x00006400000c000b */
[----:B01----:R-:W-:Y:S01]  /*dae0*/  ENDCOLLECTIVE ;  /* 0x000000000000791b */ /* 0x003fe20003800000 */
.L_x_3446:
        /* <DEDUP_REMOVED lines=12> */
.L_x_3447:
[----:B------:R-:W-:Y:S01]  /*dbb0*/  @!PT LDS RZ, [RZ] ;  /* 0x00000000fffff984 */ /* 0x000fe20000000800 */
[----:B------:R-:W-:Y:S01]  /*dbc0*/  @!PT LDS RZ, [RZ] ;  /* 0x00000000fffff984 */ /* 0x000fe20000000800 */
[----:B------:R-:W-:Y:S01]  /*dbd0*/  @!PT LDS RZ, [RZ] ;  /* 0x00000000fffff984 */ /* 0x000fe20000000800 */
[----:B------:R0:W-:Y:S01]  /*dbe0*/  LDGSTS.E.BYPASS.LTC128B.128 [R7+0x5400], desc[UR36][R2.64+0x80], !P0 ;  /* 0x0540008002077fae */ /* 0x0001e2000c101d64 */
[----:B------:R-:W-:-:S13]  /*dbf0*/  ISETP.LT.OR P0, PT, R8, 0x41, P1 ;  /* 0x000000410800780c */ /* 0x000fda0000f01670 */
[----:B------:R0:W-:Y:S01]  /*dc00*/  LDGSTS.E.BYPASS.LTC128B.128 [R7+0x8400], desc[UR36][R2.64+0x100], !P0 ;  /* 0x0840010002077fae */ /* 0x0001e2000c101d64 */
[----:B------:R-:W-:Y:S05]  /*dc10*/  BRA `(.L_x_3448) ;  /* 0xffffffcc00687947 */ /* 0x000fea000383ffff */
.L_x_3364:
[----:B0-----:R0:W1:Y:S02]  /*dc20*/  SYNCS.PHASECHK.TRANS64.TRYWAIT P0, [R4+URZ+0x30860], R3 ;  /* 0x03086003040075a7 */ /* 0x001064000800017f */
[----:B-1----:R-:W-:Y:S05]  /*dc30*/  @!P0 NANOSLEEP.SYNCS 0x989680 ;  /* 0x009896800000895d */ /* 0x002fea0003900000 */
[----:B------:R-:W1:Y:S02]  /*dc40*/  @!P0 SYNCS.PHASECHK.TRANS64 P0, [R4+URZ+0x30860], R3 ;  /* 0x03086003040085a7 */ /* 0x000e64000800007f */
[----:B-1----:R-:W-:Y:S05]  /*dc50*/  @!P0 BRA `(.L_x_3364) ;  /* 0xfffffffc00f08947 */ /* 0x002fea000383ffff */
[----:B------:R-:W-:Y:S05]  /*dc60*/  BRA `(.L_x_3449) ;  /* 0xffffffd000407947 */ /* 0x000fea000383ffff */
.L_x_3365:
        /* <DEDUP_REMOVED lines=8> */
.L_x_3451:
[----:B------:R-:W-:Y:S05]  /*dcf0*/  BSYNC B0 ;  /* 0x0000000000007941 */ /* 0x000fea0003800000 */
.L_x_3450:
[----:B------:R-:W-:Y:S01]  /*dd00*/  MOV R13, R17 ;  /* 0x00000011000d7202 */ /* 0x000fe20000000f00 */
[----:B------:R-:W-:Y:S01]  /*dd10*/  IMAD.MOV.U32 R12, RZ, RZ, RZ ;  /* 0x000000ffff0c7224 */ /* 0x000fe200078e00ff */
[----:B------:R-:W-:Y:S01]  /*dd20*/  SHF.L.U32 R6, R37, 0x1, RZ ;  /* 0x0000000125067819 */ /* 0x000fe200000006ff */
[----:B------:R-:W-:Y:S02]  /*dd30*/  IMAD.MOV.U32 R11, RZ, RZ, 0x181f ;  /* 0x0000181fff0b7424 */ /* 0x000fe400078e00ff */
[----:B------:R-:W-:Y:S02]  /*dd40*/  IMAD.MOV.U32 R15, RZ, RZ, -0x1 ;  /* 0xffffffffff0f7424 */ /* 0x000fe400078e00ff */
[----:B------:R-:W-:-:S07]  /*dd50*/  IMAD.MOV.U32 R0, RZ, RZ, R14 ;  /* 0x000000ffff007224 */ /* 0x000fce00078e000e */
[----:B------:R-:W-:Y:S05]  /*dd60*/  WARPSYNC.COLLECTIVE R15, `(.L_x_3452) ;  /* 0x000000000f087348 */ /* 0x000fea0003c00000 */
[----:B------:R0:W1:Y:S02]  /*dd70*/  SHFL.IDX P6, R14, R13, R12, R11 ;  /* 0x0000000c0d0e7389 */ /* 0x00006400000c000b */
[----:B01----:R-:W-:Y:S01]  /*dd80*/  ENDCOLLECTIVE ;  /* 0x000000000000791b */ /* 0x003fe20003800000 */
.L_x_3452:
[----:B------:R-:W-:Y:S02]  /*dd90*/  IMAD.MOV.U32 R13, RZ, RZ, R18 ;  /* 0x000000ffff0d7224 */ /* 0x000fe400078e0012 */
[----:B------:R-:W-:Y:S01]  /*dda0*/  IMAD.MOV.U32 R12, RZ, RZ, 0x1 ;  /* 0x00000001ff0c7424 */ /* 0x000fe200078e00ff */
[----:B------:R-:W-:-:S13]  /*ddb0*/  IADD3 R2, P0, R14, R6, RZ ;  /* 0x000000060e027210 */ /* 0x000fda0007f1e0ff */
[----:B------:R-:W-:Y:S05]  /*ddc0*/  WARPSYNC.COLLECTIVE R15, `(.L_x_3453) ;  /* 0x000000000f087348 */ /* 0x000fea0003c00000 */
[----:B------:R0:W1:Y:S02]  /*ddd0*/  SHFL.IDX P6, R14, R13, R12, R11 ;  /* 0x0000000c0d0e7389 */ /* 0x00006400000c000b */
[----:B01----:R-:W-:Y:S01]  /*dde0*/  ENDCOLLECTIVE ;  /* 0x000000000000791b */ /* 0x003fe20003800000 */
.L_x_3453:
        /* <DEDUP_REMOVED lines=13> */
.L_x_3454:
[----:B------:R-:W-:Y:S01]  /*dec0*/  @!PT LDS RZ, [RZ] ;  /* 0x00000000fffff984 */ /* 0x000fe20000000800 */
[----:B------:R-:W-:Y:S01]  /*ded0*/  @!PT LDS RZ, [RZ] ;  /* 0x00000000fffff984 */ /* 0x000fe20000000800 */
[----:B------:R-:W-:Y:S01]  /*dee0*/  @!PT LDS RZ, [RZ] ;  /* 0x00000000fffff984 */ /* 0x000fe20000000800 */
[----:B------:R-:W-:Y:S01]  /*def0*/  LDGSTS.E.BYPASS.LTC128B.128 [R0+0x3400], desc[UR36][R2.64+0x80], !P0 ;  /* 0x0340008002007fae */ /* 0x000fe2000c101d64 */
[----:B------:R-:W-:Y:S01]  /*df00*/  ISETP.LT.OR P0, PT, R5, 0x1, P1 ;  /* 0x000000010500780c */ /* 0x000fe20000f01670 */
[----:B------:R-:W-:Y:S01]  /*df10*/  IMAD.MOV.U32 R13, RZ, RZ, R18 ;  /* 0x000000ffff0d7224 */ /* 0x000fe200078e0012 */
[----:B------:R-:W-:-:S11]  /*df20*/  MOV R12, 0x2 ;  /* 0x00000002000c7802 */ /* 0x000fd60000000f00 */
[----:B------:R0:W-:Y:S02]  /*df30*/  LDGSTS.E.BYPASS.LTC128B.128 [R0+0x6400], desc[UR36][R2.64+0x100], !P0 ;  /* 0x0640010002007fae */ /* 0x0001e4000c101d64 */
[----:B0-----:R-:W-:-:S13]  /*df40*/  IADD3 R2, P0, R14, R6, RZ ;  /* 0x000000060e027210 */ /* 0x001fda0007f1e0ff */
[----:B------:R-:W-:Y:S05]  /*df50*/  WARPSYNC.COLLECTIVE R15, `(.L_x_3455) ;  /* 0x000000000f087348 */ /* 0x000fea0003c00000 */
[----:B------:R0:W1:Y:S02]  /*df60*/  SHFL.IDX P6, R14, R13, R12, R11 ;  /* 0x0000000c0d0e7389 */ /* 0x00006400000c000b */
[----:B01----:R-:W-:Y:S01]  /*df70*/  ENDCOLLECTIVE ;  /* 0x000000000000791b */ /* 0x003fe20003800000 */
.L_x_3455:
        /* <DEDUP_REMOVED lines=12> */
.L_x_3456:
[----:B------:R-:W-:Y:S01]  /*e040*/  @!PT LDS RZ, [RZ] ;  /* 0x00000000fffff984 */ /* 0x000fe20000000800 */
[----:B------:R-:W-:Y:S01]  /*e050*/  @!PT LDS RZ, [RZ] ;  /* 0x00000000fffff984 */ /* 0x000fe20000000800 */
[----:B------:R-:W-:Y:S01]  /*e060*/  @!PT LDS RZ, [RZ] ;  /* 0x00000000fffff984 */ /* 0x000fe20000000800 */
[----:B------:R-:W-:Y:S01]  /*e070*/  LDGSTS.E.BYPASS.LTC128B.128 [R0+0x3c00], desc[UR36][R2.64+0x80], !P0 ;  /* 0x03c0008002007fae */ /* 0x000fe2000c101d64 */
[----:B------:R-:W-:Y:S02]  /*e080*/  ISETP.LT.OR P0, PT, R5, 0x11, P1 ;  /* 0x000000110500780c */ /* 0x000fe40000f01670 */
[----:B------:R-:W-:Y:S01]  /*e090*/  MOV R13, R18 ;  /* 0x00000012000d7202 */ /* 0x000fe20000000f00 */
[----:B------:R-:W-:-:S10]  /*e0a0*/  IMAD.MOV.U32 R12, RZ, RZ, 0x3 ;  /* 0x00000003ff0c7424 */ /* 0x000fd400078e00ff */
[----:B------:R0:W-:Y:S02]  /*e0b0*/  LDGSTS.E.BYPASS.LTC128B.128 [R0+0x6c00], desc[UR36][R2.64+0x100], !P0 ;  /* 0x06c0010002007fae */ /* 0x0001e4000c101d64 */
[----:B0-----:R-:W-:-:S13]  /*e0c0*/  IADD3 R2, P0, R14, R6, RZ ;  /* 0x000000060e027210 */ /* 0x001fda0007f1e0ff */
[----:B------:R-:W-:Y:S05]  /*e0d0*/  WARPSYNC.COLLECTIVE R15, `(.L_x_3457) ;  /* 0x000000000f087348 */ /* 0x000fea0003c00000 */
[----:B------:R0:W1:Y:S02]  /*e0e0*/  SHFL.IDX P6, R14, R13, R12, R11 ;  /* 0x0000000c0d0e7389 */ /* 0x00006400000c000b */
[----:B01----:R-:W-:Y:S01]  /*e0f0*/  ENDCOLLECTIVE ;  /* 0x000000000000791b */ /* 0x003fe20003800000 */
.L_x_3457:
        /* <DEDUP_REMOVED lines=12> */
.L_x_3458:
[----:B------:R-:W-:Y:S01]  /*e1c0*/  @!PT LDS RZ, [RZ] ;  /* 0x00000000fffff984 */ /* 0x000fe20000000800 */
[----:B------:R-:W-:Y:S01]  /*e1d0*/  @!PT LDS RZ, [RZ] ;  /* 0x00000000fffff984 */ /* 0x000fe20000000800 */
[----:B------:R-:W-:Y:S01]  /*e1e0*/  @!PT LDS RZ, [RZ] ;  /* 0x00000000fffff984 */ /* 0x000fe20000000800 */
[----:B------:R-:W-:Y:S01]  /*e1f0*/  LDGSTS.E.BYPASS.LTC128B.128 [R0+0x4400], desc[UR36][R2.64+0x80], !P0 ;  /* 0x0440008002007fae */ /* 0x000fe2000c101d64 */
[----:B------:R-:W-:Y:S01]  /*e200*/  ISETP.LT.OR P0, PT, R5, 0x21, P1 ;  /* 0x000000210500780c */ /* 0x000fe20000f01670 */
[----:B------:R-:W-:Y:S02]  /*e210*/  IMAD.MOV.U32 R13, RZ, RZ, R18 ;  /* 0x000000ffff0d7224 */ /* 0x000fe400078e0012 */
[----:B------:R-:W-:-:S10]  /*e220*/  IMAD.MOV.U32 R12, RZ, RZ, 0x4 ;  /* 0x00000004ff0c7424 */ /* 0x000fd400078e00ff */
[----:B------:R0:W-:Y:S02]  /*e230*/  LDGSTS.E.BYPASS.LTC128B.128 [R0+0x7400], desc[UR36][R2.64+0x100], !P0 ;  /* 0x0740010002007fae */ /* 0x0001e4000c101d64 */
[----:B0-----:R-:W-:-:S13]  /*e240*/  IADD3 R2, P0, R14, R6, RZ ;  /* 0x000000060e027210 */ /* 0x001fda0007f1e0ff */
[----:B------:R-:W-:Y:S05]  /*e250*/  WARPSYNC.COLLECTIVE R15, `(.L_x_3459) ;  /* 0x000000000f087348 */ /* 0x000fea0003c00000 */
[----:B------:R0:W1:Y:S02]  /*e260*/  SHFL.IDX P6, R14, R13, R12, R11 ;  /* 0x0000000c0d0e7389 */ /* 0x00006400000c000b */
[----:B01----:R-:W-:Y:S01]  /*e270*/  ENDCOLLECTIVE ;  /* 0x000000000000791b */ /* 0x003fe20003800000 */
.L_x_3459:
        /* <DEDUP_REMOVED lines=12> */
.L_x_3460:
        /* <DEDUP_REMOVED lines=12> */
.L_x_3461:
        /* <DEDUP_REMOVED lines=12> */
.L_x_3462:
[----:B------:R-:W-:Y:S01]  /*e4c0*/  @!PT LDS RZ, [RZ] ;  /* 0x00000000fffff984 */ /* 0x000fe20000000800 */
[----:B------:R-:W-:Y:S01]  /*e4d0*/  @!PT LDS RZ, [RZ] ;  /* 0x00000000fffff984 */ /* 0x000fe20000000800 */
[----:B------:R-:W-:Y:S01]  /*e4e0*/  @!PT LDS RZ, [RZ] ;  /* 0x00000000fffff984 */ /* 0x000fe20000000800 */
[----:B------:R0:W-:Y:S01]  /*e4f0*/  LDGSTS.E.BYPASS.LTC128B.128 [R0+0x5400], desc[UR36][R2.64+0x80], !P0 ;  /* 0x0540008002007fae */ /* 0x0001e2000c101d64 */
[----:B------:R-:W-:-:S13]  /*e500*/  ISETP.LT.OR P0, PT, R5, 0x41, P1 ;  /* 0x000000410500780c */ /* 0x000fda0000f01670 */
[----:B------:R0:W-:Y:S01]  /*e510*/  LDGSTS.E.BYPASS.LTC128B.128 [R0+0x8400], desc[UR36][R2.64+0x100], !P0 ;  /* 0x0840010002007fae */ /* 0x0001e2000c101d64 */
[----:B------:R-:W-:Y:S05]  /*e520*/  BRA `(.L_x_3463) ;  /* 0xffffffcc00087947 */ /* 0x000fea000383ffff */
.L_x_3370:
[----:B0-----:R0:W1:Y:S02]  /*e530*/  SYNCS.PHASECHK.TRANS64.TRYWAIT P0, [R5+URZ+0x30820], R0 ;  /* 0x03082000050075a7 */ /* 0x001064000800017f */
[----:B-1----:R-:W-:Y:S05]  /*e540*/  @!P0 NANOSLEEP.SYNCS 0x989680 ;  /* 0x009896800000895d */ /* 0x002fea0003900000 */
[----:B------:R-:W1:Y:S02]  /*e550*/  @!P0 SYNCS.PHASECHK.TRANS64 P0, [R5+URZ+0x30820], R0 ;  /* 0x03082000050085a7 */ /* 0x000e64000800007f */
[----:B-1----:R-:W-:Y:S05]  /*e560*/  @!P0 BRA `(.L_x_3370) ;  /* 0xfffffffc00f08947 */ /* 0x002fea000383ffff */
[----:B------:R-:W-:Y:S05]  /*e570*/  BRA `(.L_x_3464) ;  /* 0xffffffcc00a47947 */ /* 0x000fea000383ffff */
.L_x_3371:
        /* <DEDUP_REMOVED lines=11> */
.L_x_3466:
[----:B------:R-:W-:Y:S05]  /*e630*/  BSYNC B0 ;  /* 0x0000000000007941 */ /* 0x000fea0003800000 */
.L_x_3465:
[----:B------:R-:W-:Y:S05]  /*e640*/  BRA `(.L_x_3467) ;  /* 0xffffffcc008c7947 */ /* 0x000fea000383ffff */
.L_x_3374:
[----:B------:R-:W-:Y:S01]  /*e650*/  BSSY B1, `(.L_x_3468) ;  /* 0x0000006000017945 */ /* 0x000fe20003800000 */
[----:B------:R-:W-:-:S07]  /*e660*/  IMAD.MOV.U32 R15, RZ, RZ, -0x1 ;  /* 0xffffffffff0f7424 */ /* 0x000fce00078e00ff */
[----:B0-----:R-:W-:Y:S05]  /*e670*/  WARPSYNC.COLLECTIVE R15, `(.L_x_3469) ;  /* 0x000000000f0c7348 */ /* 0x001fea0003c00000 */
[----:B------:R-:W-:Y:S02]  /*e680*/  ELECT P6, UR62, PT ;  /* 0x00000000003e782f */ /* 0x000fe400038c0000 */
[----:B------:R-:W-:Y:S01]  /*e690*/  MOV R14, UR62 ;  /* 0x0000003e000e7c02 */ /* 0x000fe20008000f00 */
[----:B0-----:R-:W-:Y:S10]  /*e6a0*/  ENDCOLLECTIVE ;  /* 0x000000000000791b */ /* 0x001ff40003800000 */
.L_x_3469:
[----:B------:R-:W-:Y:S05]  /*e6b0*/  BSYNC B1 ;  /* 0x0000000000017941 */ /* 0x000fea0003800000 */
.L_x_3468:
[----:B------:R-:W-:Y:S05]  /*e6c0*/  BRA `(.L_x_3470) ;  /* 0xffffffcc00847947 */ /* 0x000fea000383ffff */
.L_x_3376:
[----:B0-----:R0:W1:Y:S02]  /*e6d0*/  SYNCS.PHASECHK.TRANS64.TRYWAIT P1, [R3+URZ+0x30840], R2 ;  /* 0x03084002030075a7 */ /* 0x001064000802017f */
[----:B-1----:R-:W-:Y:S05]  /*e6e0*/  @!P1 NANOSLEEP.SYNCS 0x989680 ;  /* 0x009896800000995d */ /* 0x002fea0003900000 */
[----:B------:R-:W1:Y:S02]  /*e6f0*/  @!P1 SYNCS.PHASECHK.TRANS64 P1, [R3+URZ+0x30840], R2 ;  /* 0x03084002030095a7 */ /* 0x000e64000802007f */
[----:B-1----:R-:W-:Y:S05]  /*e700*/  @!P1 BRA `(.L_x_3376) ;  /* 0xfffffffc00f09947 */ /* 0x002fea000383ffff */
[----:B------:R-:W-:Y:S05]  /*e710*/  BRA `(.L_x_3471) ;  /* 0xffffffcc00ac7947 */ /* 0x000fea000383ffff */
.L_x_3378:
[----:B-1----:R1:W2:Y:S02]  /*e720*/  SYNCS.PHASECHK.TRANS64.TRYWAIT P1, [R5+URZ+0x30840], R0 ;  /* 0x03084000050075a7 */ /* 0x0022a4000802017f */
[----:B--2---:R-:W-:Y:S05]  /*e730*/  @!P1 NANOSLEEP.SYNCS 0x989680 ;  /* 0x009896800000995d */ /* 0x004fea0003900000 */
[----:B------:R-:W2:Y:S02]  /*e740*/  @!P1 SYNCS.PHASECHK.TRANS64 P1, [R5+URZ+0x30840], R0 ;  /* 0x03084000050095a7 */ /* 0x000ea4000802007f */
[----:B--2---:R-:W-:Y:S05]  /*e750*/  @!P1 BRA `(.L_x_3378) ;  /* 0xfffffffc00f09947 */ /* 0x004fea000383ffff */
[----:B------:R-:W-:Y:S05]  /*e760*/  BRA `(.L_x_3472) ;  /* 0xffffffcc00b87947 */ /* 0x000fea000383ffff */
.L_x_3380:
[----:B--2---:R2:W3:Y:S02]  /*e770*/  SYNCS.PHASECHK.TRANS64.TRYWAIT P1, [R3+URZ+0x30860], R2 ;  /* 0x03086002030075a7 */ /* 0x0044e4000802017f */
[----:B---3--:R-:W-:Y:S05]  /*e780*/  @!P1 NANOSLEEP.SYNCS 0x989680 ;  /* 0x009896800000995d */ /* 0x008fea0003900000 */
[----:B------:R-:W3:Y:S02]  /*e790*/  @!P1 SYNCS.PHASECHK.TRANS64 P1, [R3+URZ+0x30860], R2 ;  /* 0x03086002030095a7 */ /* 0x000ee4000802007f */
[----:B---3--:R-:W-:Y:S05]  /*e7a0*/  @!P1 BRA `(.L_x_3380) ;  /* 0xfffffffc00f09947 */ /* 0x008fea000383ffff */
[----:B------:R-:W-:Y:S05]  /*e7b0*/  BRA `(.L_x_3473) ;  /* 0xffffffcc00b47947 */ /* 0x000fea000383ffff */
.L_x_3474:
        /* <DEDUP_REMOVED lines=12> */
.L_x_15845:


//--------------------- .text._ZN7cutlass13device_kernelIN5flash11enable_sm90INS1_16FlashAttnFwdSm90INS1_25CollectiveMainloopFwdSm90ILi2EN4cute5tupleIJNS5_1CILi1EEES8_S8_EEENS6_IJNS7_ILi128EEENS7_ILi96EEENS7_ILi192EEEEEELi192ENS_6half_tEfNS_4arch4Sm90ELb0ELb0ELb0ELb1ELb1ELb0ELb0ELb1ELb1ELb1ELb0ELb0EEENS1_21CollectiveEpilogueFwdINS6_IJSA_SC_SB_EEES9_SE_SG_Li256ELb1ELb1ELb0ELb0EEENS1_36VarlenDynamicPersistentTileSchedulerILi128ELi96ELi256ELi128ELb0ELb1ELb1ELb0ELb1ELb1EEEEEEEEEvNT_6ParamsE --------------------------
	.section	.text._ZN7cutlass13device_kernelIN5flash11enable_sm90INS1_16FlashAttnFwdSm90INS1_25CollectiveMainloopFwdSm90ILi2EN4cute5tupleIJNS5_1CILi1EEES8_S8_EEENS6_IJNS7_ILi128EEENS7_ILi96EEENS7_ILi192EEEEEELi192ENS_6half_tEfNS_4arch4Sm90ELb0ELb0ELb0ELb1ELb1ELb0ELb0ELb1ELb1ELb1ELb0ELb0EEENS1_21CollectiveEpilogueFwdINS6_IJSA_SC_SB_EEES9_SE_SG_Li256ELb1ELb1ELb0ELb0EEENS1_36VarlenDynamicPersistentTileSchedulerILi128ELi96ELi256ELi128ELb0ELb1ELb1ELb0ELb1ELb1EEEEEEEEEvNT_6ParamsE,"ax",@progbits
	.align	128
.text._ZN7cutlass13device_kernelIN5flash11enable_sm90INS1_16FlashAttnFwdSm90INS1_25CollectiveMainloopFwdSm90ILi2EN4cute5tupleIJNS5_1CILi1EEES8_S8_EEENS6_IJNS7_ILi128EEENS7_ILi96EEENS7_ILi192EEEEEELi192ENS_6half_tEfNS_4arch4Sm90ELb0ELb0ELb0ELb1ELb1ELb0ELb0ELb1ELb1ELb1ELb0ELb0EEENS1_21CollectiveEpilogueFwdINS6_IJSA_SC_SB_EEES9_SE_SG_Li256ELb1ELb1ELb0ELb0EEENS1_36VarlenDynamicPersistentTileSchedulerILi128ELi96ELi256ELi128ELb0ELb1ELb1ELb0ELb1ELb1EEEEEEEEEvNT_6ParamsE:
        .type           _ZN7cutlass13device_kernelIN5flash11enable_sm90INS1_16FlashAttnFwdSm90INS1_25CollectiveMainloopFwdSm90ILi2EN4cute5tupleIJNS5_1CILi1EEES8_S8_EEENS6_IJNS7_ILi128EEENS7_ILi96EEENS7_ILi192EEEEEELi192ENS_6half_tEfNS_4arch4Sm90ELb0ELb0ELb0ELb1ELb1ELb0ELb0ELb1ELb1ELb1ELb0ELb0EEENS1_21CollectiveEpilogueFwdINS6_IJSA_SC_SB_EEES9_SE_SG_Li256ELb1ELb1ELb0ELb0EEENS1_36VarlenDynamicPersistentTileSchedulerILi128ELi96ELi256ELi128ELb0ELb1ELb1ELb0ELb1ELb1EEEEEEEEEvNT_6ParamsE,@function
        .size           _ZN7cutlass13device_kernelIN5flash11enable_sm90INS1_16FlashAttnFwdSm90INS1_25CollectiveMainloopFwdSm90ILi2EN4cute5tupleIJNS5_1CILi1EEES8_S8_EEENS6_IJNS7_ILi128EEENS7_ILi96EEENS7_ILi192EEEEEELi192ENS_6half_tEfNS_4arch4Sm90ELb0ELb0ELb0ELb1ELb1ELb0ELb0ELb1ELb1ELb1ELb0ELb0EEENS1_21CollectiveEpilogueFwdINS6_IJSA_SC_SB_EEES9_SE_SG_Li256ELb1ELb1ELb0ELb0EEENS1_36VarlenDynamicPersistentTileSchedulerILi128ELi96ELi256ELi128ELb0ELb1ELb1ELb0ELb1ELb1EEEEEEEEEvNT_6ParamsE,(.L_x_15846 - _ZN7cutlass13device_kernelIN5flash11enable_sm90INS1_16FlashAttnFwdSm90INS1_25CollectiveMainloopFwdSm90ILi2EN4cute5tupleIJNS5_1CILi1EEES8_S8_EEENS6_IJNS7_ILi128EEENS7_ILi96EEENS7_ILi192EEEEEELi192ENS_6half_tEfNS_4arch4Sm90ELb0ELb0ELb0ELb1ELb1ELb0ELb0ELb1ELb1ELb1ELb0ELb0EEENS1_21CollectiveEpilogueFwdINS6_IJSA_SC_SB_EEES9_SE_SG_Li256ELb1ELb1ELb0ELb0EEENS1_36VarlenDynamicPersistentTileSchedulerILi128ELi96ELi256ELi128ELb0ELb1ELb1ELb0ELb1ELb1EEEEEEEEEvNT_6ParamsE)
        .other          _ZN7cutlass13device_kernelIN5flash11enable_sm90INS1_16FlashAttnFwdSm90INS1_25CollectiveMainloopFwdSm90ILi2EN4cute5tupleIJNS5_1CILi1EEES8_S8_EEENS6_IJNS7_ILi128EEENS7_ILi96EEENS7_ILi192EEEEEELi192ENS_6half_tEfNS_4arch4Sm90ELb0ELb0ELb0ELb1ELb1ELb0ELb0ELb1ELb1ELb1ELb0ELb0EEENS1_21CollectiveEpilogueFwdINS6_IJSA_SC_SB_EEES9_SE_SG_Li256ELb1ELb1ELb0ELb0EEENS1_36VarlenDynamicPersistentTileSchedulerILi128ELi96ELi256ELi128ELb0ELb1ELb1ELb0ELb1ELb1EEEEEEEEEvNT_6ParamsE,@"STO_CUDA_ENTRY STV_DEFAULT"
_ZN7cutlass13device_kernelIN5flash11enable_sm90INS1_16FlashAttnFwdSm90INS1_25CollectiveMainloopFwdSm90ILi2EN4cute5tupleIJNS5_1CILi1EEES8_S8_EEENS6_IJNS7_ILi128EEENS7_ILi96EEENS7_ILi192EEEEEELi192ENS_6half_tEfNS_4arch4Sm90ELb0ELb0ELb0ELb1ELb1ELb0ELb0ELb1ELb1ELb1ELb0ELb0EEENS1_21CollectiveEpilogueFwdINS6_IJSA_SC_SB_EEES9_SE_SG_Li256ELb1ELb1ELb0ELb0EEENS1_36VarlenDynamicPersistentTileSchedulerILi128ELi96ELi256ELi128ELb0ELb1ELb1ELb0ELb1ELb1EEEEEEEEEvNT_6ParamsE:
        /* <DEDUP_REMOVED lines=45> */
.L_x_3475:
        /* <DEDUP_REMOVED lines=22> */
.L_x_3476:
        /* <DEDUP_REMOVED lines=18> */
.L_x_3477:
        /* <DEDUP_REMOVED lines=22> */
.L_x_3478:
        /* <DEDUP_REMOVED lines=23> */
.L_x_3479:
        /* <DEDUP_REMOVED lines=10> */
.L_x_3481:
        /* <DEDUP_REMOVED lines=19> */
[----:B------:R-:W-:Y:S01]  /*09f0*/  UMOV UR38, URZ ;  /* 0x0000003f00267c82 */ /* 0x000fe20008000000 */
[----:B0-----:R-:W-:-:S05]  /*0a00*/  VIADD R204, R0, 0xffffff80 ;  /* 0xffffff8000cc7836 */ /* 0x001fca0000000000 */
[----:B------:R-:W-:-:S04]  /*0a10*/  SHF.R.S32.HI R3, RZ, 0x1f, R204 ;  /* 0x0000001fff037819 */ /* 0x000fc800000114cc */
[CC--:B------:R-:W-:Y:S02]  /*0a20*/  LEA.HI R0, R3.reuse, R204.reuse, RZ, 0x7 ;  /* 0x000000cc03007211 */ /* 0x0c0fe400078f38ff */
[----:B------:R-:W-:Y:S02]  /*0a30*/  LEA.HI R4, R3, R204, RZ, 0x5 ;  /* 0x000000cc03047211 */ /* 0x000fe400078f28ff */
[----:B------:R-:W-:Y:S02]  /*0a40*/  LOP3.LUT R5, R0, 0xffffff80, RZ, 0xc0, !PT ;  /* 0xffffff8000057812 */ /* 0x000fe400078ec0ff */
[----:B------:R-:W-:Y:S01]  /*0a50*/  SHF.R.S32.HI R195, RZ, 0x7, R0 ;  /* 0x00000007ffc37819 */ /* 0x000fe20000011400 */
[----:B------:R-:W-:Y:S02]  /*0a60*/  IMAD.SHL.U32 R4, R4, 0x20, RZ ;  /* 0x0000002004047824 */ /* 0x000fe400078e00ff */
[----:B------:R-:W-:Y:S01]  /*0a70*/  IMAD.IADD R194, R204, 0x1, -R5 ;  /* 0x00000001ccc27824 */ /* 0x000fe200078e0a05 */
[----:B------:R-:W-:-:S02]  /*0a80*/  LEA.HI R0, R0, R195, RZ, 0x1 ;  /* 0x000000c300007211 */ /* 0x000fc400078f08ff */
[----:B------:R-:W-:Y:S02]  /*0a90*/  LOP3.LUT R4, R4, 0xfffffc00, RZ, 0xc0, !PT ;  /* 0xfffffc0004047812 */ /* 0x000fe400078ec0ff */
[----:B------:R-:W-:Y:S02]  /*0aa0*/  SHF.R.S32.HI R9, RZ, 0x1f, R194 ;  /* 0x0000001fff097819 */ /* 0x000fe400000114c2 */
[----:B------:R-:W-:Y:S02]  /*0ab0*/  LOP3.LUT R0, R0, 0x3fffffe, RZ, 0xc0, !PT ;  /* 0x03fffffe00007812 */ /* 0x000fe400078ec0ff */
[CC--:B------:R-:W-:Y:S02]  /*0ac0*/  LEA.HI R6, R9.reuse, R194.reuse, RZ, 0x2 ;  /* 0x000000c209067211 */ /* 0x0c0fe400078f10ff */
[----:B------:R-:W-:Y:S01]  /*0ad0*/  LEA.HI R9, R9, R194, RZ, 0x5 ;  /* 0x000000c209097211 */ /* 0x000fe200078f28ff */
[----:B------:R-:W-:Y:S01]  /*0ae0*/  IMAD.IADD R0, R195, 0x1, -R0 ;  /* 0x00000001c3007824 */ /* 0x000fe200078e0a00 */
[----:B------:R-:W-:-:S02]  /*0af0*/  SHF.R.S32.HI R8, RZ, 0x2, R6 ;  /* 0x00000002ff087819 */ /* 0x000fc40000011406 */
[----:B------:R-:W-:Y:S02]  /*0b00*/  SHF.R.S32.HI R11, RZ, 0x1f, R6 ;  /* 0x0000001fff0b7819 */ /* 0x000fe40000011406 */
[----:B------:R-:W-:Y:S02]  /*0b10*/  SHF.R.S32.HI R9, RZ, 0x5, R9 ;  /* 0x00000005ff097819 */ /* 0x000fe40000011409 */
[----:B------:R-:W-:-:S04]  /*0b20*/  LEA.HI R11, R11, R8, RZ, 0x3 ;  /* 0x000000080b0b7211 */ /* 0x000fc800078f18ff */
[----:B------:R-:W-:-:S05]  /*0b30*/  LOP3.LUT R11, R11, 0xfffffff8, RZ, 0xc0, !PT ;  /* 0xfffffff80b0b7812 */ /* 0x000fca00078ec0ff */
[----:B------:R-:W-:-:S05]  /*0b40*/  IMAD.IADD R8, R8, 0x1, -R11 ;  /* 0x0000000108087824 */ /* 0x000fca00078e0a0b */
[----:B------:R-:W-:-:S05]  /*0b50*/  LEA R9, R9, R8, 0x4 ;  /* 0x0000000809097211 */ /* 0x000fca00078e20ff */
[----:B------:R-:W-:Y:S01]  /*0b60*/  IMAD R196, R0, 0x40, R9 ;  /* 0x0000004000c47824 */ /* 0x000fe200078e0209 */
[----:B--2---:R-:W-:Y:S02]  /*0b70*/  R2UR UR4, R2 ;  /* 0x00000000020472ca */ /* 0x004fe400000e0000 */
[----:B------:R-:W-:-:S04]  /*0b80*/  LEA.HI R2, R3, R204, RZ, 0x4 ;  /* 0x000000cc03027211 */ /* 0x000fc800078f20ff */
[----:B------:R-:W-:Y:S02]  /*0b90*/  SHF.R.S32.HI R7, RZ, 0x4, R2 ;  /* 0x00000004ff077819 */ /* 0x000fe40000011402 */
[C---:B------:R-:W-:Y:S02]  /*0ba0*/  LOP3.LUT R5, R2.reuse, 0x3fffff0, RZ, 0xc0, !PT ;  /* 0x03fffff002057812 */ /* 0x040fe400078ec0ff */
[----:B------:R-:W-:-:S03]  /*0bb0*/  LEA.HI R2, R2, R7, RZ, 0x1 ;  /* 0x0000000702027211 */ /* 0x000fc600078f08ff */
[----:B------:R-:W-:Y:S01]  /*0bc0*/  IMAD.IADD R5, R204, 0x1, -R5 ;  /* 0x00000001cc057824 */ /* 0x000fe200078e0a05 */
[----:B------:R-:W-:Y:S01]  /*0bd0*/  LOP3.LUT R2, R2, 0x1ffffffe, RZ, 0xc0, !PT ;  /* 0x1ffffffe02027812 */ /* 0x000fe200078ec0ff */
[----:B------:R-:W-:-:S03]  /*0be0*/  ULOP3.LUT UR7, UR4, 0x1, URZ, 0xfc, !UPT ;  /* 0x0000000104077892 */ /* 0x000fc6000f8efc3f */
[----:B------:R-:W-:Y:S01]  /*0bf0*/  LEA R5, R5, R4, 0x6 ;  /* 0x0000000405057211 */ /* 0x000fe200078e30ff */
[----:B------:R-:W-:Y:S01]  /*0c00*/  IMAD.IADD R2, R7, 0x1, -R2 ;  /* 0x0000000107027824 */ /* 0x000fe200078e0a02 */
[CC--:B------:R-:W-:Y:S01]  /*0c10*/  LEA.HI R4, R3.reuse, R204.reuse, RZ, 0x2 ;  /* 0x000000cc03047211 */ /* 0x0c0fe200078f10ff */
[----:B------:R-:W-:Y:S01]  /*0c20*/  UMOV UR4, URZ ;  /* 0x0000003f00047c82 */ /* 0x000fe20008000000 */
[----:B------:R-:W-:Y:S01]  /*0c30*/  LEA.HI R3, R3, R204, RZ, 0x3 ;  /* 0x000000cc03037211 */ /* 0x000fe200078f18ff */
[----:B------:R-:W-:Y:S01]  /*0c40*/  IMAD R199, R2, 0x8, R5 ;  /* 0x0000000802c77824 */ /* 0x000fe200078e0205 */
[----:B------:R-:W-:Y:S01]  /*0c50*/  LOP3.LUT R5, R4, 0xfffffffc, RZ, 0xc0, !PT ;  /* 0xfffffffc04057812 */ /* 0x000fe200078ec0ff */
[----:B------:R-:W-:Y:S01]  /*0c60*/  IMAD.MOV.U32 R4, RZ, RZ, -0x2 ;  /* 0xfffffffeff047424 */ /* 0x000fe200078e00ff */
[----:B------:R-:W-:Y:S01]  /*0c70*/  LOP3.LUT R19, R3, 0xfffffff8, RZ, 0xc0, !PT ;  /* 0xfffffff803137812 */ /* 0x000fe200078ec0ff */
[----:B------:R-:W-:Y:S01]  /*0c80*/  IMAD.U32 R193, RZ, RZ, UR4 ;  /* 0x00000004ffc17e24 */ /* 0x000fe2000f8e00ff */
[----:B------:R-:W-:Y:S01]  /*0c90*/  LOP3.LUT R7, R6, 0x7ffffffc, RZ, 0xc0, !PT ;  /* 0x7ffffffc06077812 */ /* 0x000fe200078ec0ff */
[C---:B------:R-:W-:Y:S01]  /*0ca0*/  IMAD.IADD R5, R204.reuse, 0x1, -R5 ;  /* 0x00000001cc057824 */ /* 0x040fe200078e0a05 */
[----:B------:R-:W-:Y:S01]  /*0cb0*/  MOV R200, UR7 ;  /* 0x0000000700c87c02 */ /* 0x000fe20008000f00 */
[----:B------:R-:W-:Y:S01]  /*0cc0*/  IMAD.IADD R19, R204, 0x1, -R19 ;  /* 0x00000001cc137824 */ /* 0x000fe200078e0a13 */
[----:B------:R-:W-:Y:S01]  /*0cd0*/  SHF.R.S32.HI R23, RZ, 0x3, R3 ;  /* 0x00000003ff177819 */ /* 0x000fe20000011403 */
[----:B------:R-:W-:Y:S01]  /*0ce0*/  IMAD.IADD R7, R194, 0x1, -R7 ;  /* 0x00000001c2077824 */ /* 0x000fe200078e0a07 */
[----:B------:R-:W-:Y:S01]  /*0cf0*/  LEA.HI R2, R5, R5, RZ, 0x1 ;  /* 0x0000000505027211 */ /* 0x000fe200078f08ff */
[----:B------:R-:W-:-:S02]  /*0d00*/  IMAD.SHL.U32 R16, R19, 0x8, RZ ;  /* 0x0000000813107824 */ /* 0x000fc400078e00ff */
[----:B------:R-:W-:Y:S01]  /*0d10*/  IMAD R197, R7, R4, 0x60 ;  /* 0x0000006007c57424 */ /* 0x000fe200078e0204 */
[----:B------:R-:W-:Y:S01]  /*0d20*/  LOP3.LUT R2, R2, 0x1ffffffe, RZ, 0xc0, !PT ;  /* 0x1ffffffe02027812 */ /* 0x000fe200078ec0ff */
[C---:B------:R-:W-:Y:S01]  /*0d30*/  VIADD R17, R16.reuse, 0x40 ;  /* 0x0000004010117836 */ /* 0x040fe20000000000 */
[----:B------:R-:W-:Y:S01]  /*0d40*/  SHF.R.S32.HI R203, RZ, 0x1f, R16 ;  /* 0x0000001fffcb7819 */ /* 0x000fe20000011410 */
[----:B------:R-:W-:Y:S02]  /*0d50*/  VIADD R18, R16, 0x80 ;  /* 0x0000008010127836 */ /* 0x000fe40000000000 */
[----:B------:R-:W-:Y:S01]  /*0d60*/  IMAD.IADD R5, R5, 0x1, -R2 ;  /* 0x0000000105057824 */ /* 0x000fe200078e0a02 */
[----:B------:R-:W-:Y:S02]  /*0d70*/  SHF.R.S32.HI R202, RZ, 0x1f, R17 ;  /* 0x0000001fffca7819 */ /* 0x000fe40000011411 */
[----:B------:R-:W-:Y:S01]  /*0d80*/  SHF.R.S32.HI R201, RZ, 0x1f, R18 ;  /* 0x0000001fffc97819 */ /* 0x000fe20000011412 */
[----:B------:R-:W-:-:S07]  /*0d90*/  IMAD R198, R5, 0x8, R196 ;  /* 0x0000000805c67824 */ /* 0x000fce00078e02c4 */
.L_x_3527:
        /* <DEDUP_REMOVED lines=13> */
[----:B------:R-:W-:Y:S02]  /*0e70*/  @UP0 ULEA UR8, UP2, UR60, UR8, 0x2 ;  /* 0x000000083c080291 */ /* 0x000fe4000f84103f */
[----:B------:R-:W-:Y:S02]  /*0e80*/  @UP1 ULEA UR10, UP3, UR60, UR10, 0x2 ;  /* 0x0000000a3c0a1291 */ /* 0x000fe4000f86103f */
[----:B------:R-:W-:Y:S02]  /*0e90*/  @UP0 ULEA.HI.X UR9, UR60, UR9, UR4, 0x2, UP2 ;  /* 0x000000093c090291 */ /* 0x000fe400090f1404 */
[----:B------:R-:W-:Y:S01]  /*0ea0*/  IMAD.U32 R192, RZ, RZ, UR4 ;  /* 0x00000004ffc07e24 */ /* 0x000fe2000f8e00ff */
[----:B------:R-:W-:Y:S01]  /*0eb0*/  @UP1 ULEA.HI.X UR11, UR60, UR11, UR4, 0x2, UP3 ;  /* 0x0000000b3c0b1291 */ /* 0x000fe200098f1404 */
[----:B------:R-:W-:Y:S01]  /*0ec0*/  IMAD.U32 R2, RZ, RZ, UR8 ;  /* 0x00000008ff027e24 */ /* 0x000fe2000f8e00ff */
[----:B------:R-:W-:Y:S01]  /*0ed0*/  MOV R4, UR10 ;  /* 0x0000000a00047c02 */ /* 0x000fe20008000f00 */
[----:B------:R-:W-:Y:S01]  /*0ee0*/  ULDC UR4, c[0x0][0x424] ;  /* 0x0001090000047ab9 */ /* 0x000fe20000000800 */
[----:B------:R-:W-:Y:S01]  /*0ef0*/  IMAD.U32 R3, RZ, RZ, UR9 ;  /* 0x00000009ff037e24 */ /* 0x000fe2000f8e00ff */
[----:B------:R-:W-:Y:S01]  /*0f00*/  ULDC.64 UR8, c[0x0][0x418] ;  /* 0x0001060000087ab9 */ /* 0x000fe20000000a00 */
[----:B------:R-:W-:-:S03]  /*0f10*/  IMAD.U32 R5, RZ, RZ, UR11 ;  /* 0x0000000bff057e24 */ /* 0x000fc6000f8e00ff */
[----:B------:R-:W2:Y:S04]  /*0f20*/  @P0 LDG.E R2, desc[UR36][R2.64] ;  /* 0x0000002402020981 */ /* 0x000ea8000c1e1900 */
[----:B---3--:R-:W3:Y:S01]  /*0f30*/  @P1 LDG.E R4, desc[UR36][R4.64] ;  /* 0x0000002404041981 */ /* 0x008ee2000c1e1900 */
[----:B------:R-:W-:Y:S01]  /*0f40*/  UISETP.NE.U32.AND UP0, UPT, UR8, URZ, UPT ;  /* 0x0000003f0800728c */ /* 0x000fe2000bf05070 */
[----:B------:R-:W-:Y:S01]  /*0f50*/  IMAD.U32 R22, RZ, RZ, UR5 ;  /* 0x00000005ff167e24 */ /* 0x000fe2000f8e00ff */
[----:B------:R-:W-:Y:S01]  /*0f60*/  ULDC UR5, c[0x0][0x2f0] ;  /* 0x0000bc0000057ab9 */ /* 0x000fe20000000800 */
[----:B------:R-:W-:Y:S01]  /*0f70*/  UMOV UR40, URZ ;  /* 0x0000003f00287c82 */ /* 0x000fe20008000000 */
[----:B------:R-:W-:Y:S01]  /*0f80*/  UISETP.NE.AND.EX UP0, UPT, UR9, URZ, UPT, UP0 ;  /* 0x0000003f0900728c */ /* 0x000fe2000bf05300 */
[----:B------:R-:W-:Y:S01]  /*0f90*/  IMAD.MOV.U32 R20, RZ, RZ, RZ ;  /* 0x000000ffff147224 */ /* 0x000fe200078e00ff */
[----:B------:R-:W-:Y:S01]  /*0fa0*/  UMOV UR61, UR6 ;  /* 0x00000006003d7c82 */ /* 0x000fe20008000000 */
[----:B------:R-:W-:Y:S01]  /*0fb0*/  CS2R R118, SRZ ;  /* 0x0000000000767805 */ /* 0x000fe2000001ff00 */
[----:B------:R-:W-:Y:S01]  /*0fc0*/  USEL UR4, UR4, 0x1, UP0 ;  /* 0x0000000104047887 */ /* 0x000fe20008000000 */
[----:B------:R-:W-:-:S02]  /*0fd0*/  CS2R R116, SRZ ;  /* 0x0000000000747805 */ /* 0x000fc4000001ff00 */
[----:B------:R-:W-:Y:S02]  /*0fe0*/  CS2R R114, SRZ ;  /* 0x0000000000727805 */ /* 0x000fe4000001ff00 */
[----:B------:R-:W-:Y:S01]  /*0ff0*/  CS2R R112, SRZ ;  /* 0x0000000000707805 */ /* 0x000fe2000001ff00 */
[----:B------:R-:W-:Y:S01]  /*1000*/  UIMAD UR4, UR4, UR5, URZ ;  /* 0x00000005040472a4 */ /* 0x000fe2000f8e023f */
        /* <DEDUP_REMOVED lines=33> */
[----:B------:R-:W-:Y:S01]  /*1220*/  IMAD.MOV.U32 R128, RZ, RZ, RZ ;  /* 0x000000ffff807224 */ /* 0x000fe200078e00ff */
[----:B------:R-:W-:Y:S02]  /*1230*/  CS2R R44, SRZ ;  /* 0x00000000002c7805 */ /* 0x000fe4000001ff00 */
[----:B------:R-:W-:-:S02]  /*1240*/  CS2R R126, SRZ ;  /* 0x00000000007e7805 */ /* 0x000fc4000001ff00 */
[----:B------:R-:W-:Y:S02]  /*1250*/  MOV R121, RZ ;  /* 0x000000ff00797202 */ /* 0x000fe40000000f00 */
[----:B--2---:R-:W-:Y:S01]  /*1260*/  @P0 R2UR UR40, R2 ;  /* 0x00000000022802ca */ /* 0x004fe200000e0000 */
[----:B------:R-:W-:Y:S01]  /*1270*/  IMAD.MOV.U32 R2, RZ, RZ, RZ ;  /* 0x000000ffff027224 */ /* 0x000fe200078e00ff */
[----:B------:R-:W-:Y:S02]  /*1280*/  PLOP3.LUT P0, PT, PT, PT, PT, 0x80, 0x0 ;  /* 0x000000000000781c */ /* 0x000fe40003f0f070 */
[----:B---3--:R-:W-:Y:S01]  /*1290*/  @P1 R2UR UR4, R4 ;  /* 0x00000000040412ca */ /* 0x008fe200000e0000 */
[----:B----4-:R-:W-:-:S14]  /*12a0*/  @P1 BRA `(.L_x_3482) ;  /* 0x0000000000341947 */ /* 0x010fdc0003800000 */
        /* <DEDUP_REMOVED lines=13> */
.L_x_3482:
[----:B------:R-:W-:Y:S01]  /*1380*/  UIADD3 UR40, -UR40, UR4, URZ ;  /* 0x0000000428287290 */ /* 0x000fe2000fffe13f */
[----:B------:R-:W-:Y:S01]  /*1390*/  IMAD.MOV.U32 R0, RZ, RZ, RZ ;  /* 0x000000ffff007224 */ /* 0x000fe200078e00ff */
[----:B------:R-:W-:Y:S01]  /*13a0*/  CS2R R132, SRZ ;  /* 0x0000000000847805 */ /* 0x000fe2000001ff00 */
[----:B------:R-:W-:Y:S01]  /*13b0*/  IMAD.MOV.U32 R129, RZ, RZ, RZ ;  /* 0x000000ffff817224 */ /* 0x000fe200078e00ff */
[----:B------:R-:W-:Y:S01]  /*13c0*/  UISETP.GE.AND UP0, UPT, UR40, 0x1, UPT ;  /* 0x000000012800788c */ /* 0x000fe2000bf06270 */
[----:B------:R-:W-:Y:S01]  /*13d0*/  IMAD.MOV.U32 R120, RZ, RZ, RZ ;  /* 0x000000ffff787224 */ /* 0x000fe200078e00ff */
[----:B------:R-:W-:Y:S01]  /*13e0*/  UIADD3 UR4, UR40, 0x5f, URZ ;  /* 0x0000005f28047890 */ /* 0x000fe2000fffe03f */
[----:B------:R-:W-:Y:S01]  /*13f0*/  IMAD.MOV.U32 R3, RZ, RZ, RZ ;  /* 0x000000ffff037224 */ /* 0x000fe200078e00ff */
[----:B------:R-:W-:Y:S02]  /*1400*/  CS2R R130, SRZ ;  /* 0x0000000000827805 */ /* 0x000fe4000001ff00 */
[----:B------:R-:W-:-:S02]  /*1410*/  CS2R R122, SRZ ;  /* 0x00000000007a7805 */ /* 0x000fc4000001ff00 */
[----:B------:R-:W-:Y:S01]  /*1420*/  PLOP3.LUT P1, PT, PT, PT, UP0, 0x80, 0x0 ;  /* 0x000000000000781c */ /* 0x000fe20003f2f008 */
[----:B------:R-:W-:Y:S01]  /*1430*/  UIMAD.WIDE UR4, UR4, 0x2aaaaaab, URZ ;  /* 0x2aaaaaab040478a5 */ /* 0x000fe2000f8e023f */
[----:B------:R-:W-:Y:S01]  /*1440*/  MOV R21, RZ ;  /* 0x000000ff00157202 */ /* 0x000fe20000000f00 */
[----:B------:R-:W-:Y:S01]  /*1450*/  IMAD.MOV.U32 R36, RZ, RZ, RZ ;  /* 0x000000ffff247224 */ /* 0x000fe200078e00ff */
[----:B------:R-:W-:Y:S01]  /*1460*/  CS2R R6, SRZ ;  /* 0x0000000000067805 */ /* 0x000fe2000001ff00 */
[----:B------:R-:W-:Y:S01]  /*1470*/  USHF.R.U32.HI UR41, URZ, 0x1f, UR5 ;  /* 0x0000001f3f297899 */ /* 0x000fe20008011605 */
[----:B------:R-:W-:Y:S01]  /*1480*/  CS2R R134, SRZ ;  /* 0x0000000000867805 */ /* 0x000fe2000001ff00 */
[----:B------:R-:W-:Y:S02]  /*1490*/  IMAD.MOV.U32 R24, RZ, RZ, RZ ;  /* 0x000000ffff187224 */ /* 0x000fe400078e00ff */
        /* <DEDUP_REMOVED lines=33> */
.L_x_3484:
        /* <DEDUP_REMOVED lines=11> */
.L_x_3614:
[----:B------:R-:W-:Y:S05]  /*1760*/  @!P0 BRA `(.L_x_3486) ;  /* 0x0000000000048947 */ /* 0x000fea0003800000 */
[----:B------:R-:W-:Y:S01]  /*1770*/  BPT.TRAP 0x1 ;  /* 0x000000040000795c */ /* 0x000fe20000300000 */
.L_x_3486:
[----:B0-----:R-:W-:Y:S01]  /*1780*/  IMAD.U32 R3, RZ, RZ, UR39 ;  /* 0x00000027ff037e24 */ /* 0x001fe2000f8e00ff */
[----:B------:R-:W-:-:S04]  /*1790*/  MOV R2, UR38 ;  /* 0x0000002600027c02 */ /* 0x000fc80008000f00 */
[----:B------:R-:W-:Y:S02]  /*17a0*/  LEA R2, R2, UR43, 0x3 ;  /* 0x0000002b02027c11 */ /* 0x000fe4000f8e18ff */
[----:B------:R-:W-:-:S04]  /*17b0*/  SHF.L.U32 R3, R3, 0x1f, RZ ;  /* 0x0000001f03037819 */ /* 0x000fc800000006ff */
[----:B------:R0:W1:Y:S01]  /*17c0*/  SYNCS.PHASECHK.TRANS64.TRYWAIT P1, [R2+URZ+0x30830], R3 ;  /* 0x03083003020075a7 */ /* 0x000062000802017f */
[----:B------:R-:W-:Y:S05]  /*17d0*/  @!P0 BRA `(.L_x_3487) ;  /* 0x0000000000048947 */ /* 0x000fea0003800000 */
[----:B------:R-:W-:Y:S01]  /*17e0*/  BPT.TRAP 0x1 ;  /* 0x000000040000795c */ /* 0x000fe20000300000 */
.L_x_3487:
[----:B------:R-:W-:Y:S01]  /*17f0*/  IMAD.MOV.U32 R119, RZ, RZ, RZ ;  /* 0x000000ffff777224 */ /* 0x000fe200078e00ff */
[----:B-1----:R-:W-:Y:S06]  /*1800*/  @P1 BRA `(.L_x_3488) ;  /* 0x0000000000081947 */ /* 0x002fec0003800000 */
[----:B------:R-:W1:Y:S02]  /*1810*/  SYNCS.PHASECHK.TRANS64.TRYWAIT P1, [R2+URZ+0x30830], R3 ;  /* 0x03083003020075a7 */ /* 0x000e64000802017f */
[----:B-1----:R-:W-:Y:S05]  /*1820*/  @!P1 BRA `(.L_x_3489) ;  /* 0x000000d000109947 */ /* 0x002fea0003800000 */
.L_x_3488:
        /* <DEDUP_REMOVED lines=31> */
[----:B------:R-:W-:Y:S01]  /*1a20*/  IMAD.U32 R7, RZ, RZ, UR13 ;  /* 0x0000000dff077e24 */ /* 0x000fe2000f8e00ff */
        /* <DEDUP_REMOVED lines=67> */
.L_x_3490:
[----:B------:R-:W-:Y:S01]  /*1e60*/  IADD3 R0, R197, UR40, RZ ;  /* 0x00000028c5007c10 */ /* 0x000fe2000fffe0ff */
[----:B01----:R-:W-:Y:S01]  /*1e70*/  IMAD.U32 R3, RZ, RZ, UR41 ;  /* 0x00000029ff037e24 */ /* 0x003fe2000f8e00ff */
[----:B------:R-:W-:Y:S01]  /*1e80*/  ULDC UR4, c[0x0][0x988] ;  /* 0x0002620000047ab9 */ /* 0x000fe20000000800 */
[----:B------:R-:W-:Y:S01]  /*1e90*/  P2R R20, PR, RZ, 0x1 ;  /* 0x00000001ff147803 */ /* 0x000fe20000000000 */
[----:B------:R-:W-:Y:S01]  /*1ea0*/  UISETP.GE.AND UP0, UPT, UR40, 0x61, UPT ;  /* 0x000000612800788c */ /* 0x000fe2000bf06270 */
        /* <DEDUP_REMOVED lines=35> */
[C---:B------:R-:W-:Y:S01]  /*20e0*/  ISETP.GT.AND P6, PT, R0.reuse, 0x18, PT ;  /* 0x000000180000780c */ /* 0x040fe20003fc4270 */
        /* <DEDUP_REMOVED lines=29> */
[----:B------:R-:W-:Y:S01]  /*22c0*/  FSEL R81, R44, -INF , P2 ;  /* 0xff8000002c517808 */ /* 0x000fe20001000000 */
[----:B------:R-:W-:Y:S01]  /*22d0*/  IMAD.MOV.U32 R44, RZ, RZ, R119 ;  /* 0x000000ffff2c7224 */ /* 0x000fe200078e0077 */
[----:B------:R-:W-:-:S02]  /*22e0*/  FMNMX.FTZ R4, R79, R4, !PT ;  /* 0x000000044f047209 */ /* 0x000fc40007810000 */
[----:B------:R-:W-:Y:S02]  /*22f0*/  FSEL R37, R38, -INF , P6 ;  /* 0xff80000026257808 */ /* 0x000fe40003000000 */
[C---:B------:R-:W-:Y:S02]  /*2300*/  ISETP.GT.AND P6, PT, R0.reuse, 0x30, PT ;  /* 0x000000300000780c */ /* 0x040fe40003fc4270 */
[----:B------:R-:W-:Y:S02]  /*2310*/  FSEL R83, R45, -INF , P1 ;  /* 0xff8000002d537808 */ /* 0x000fe40000800000 */
[----:B------:R-:W-:Y:S02]  /*2320*/  FMNMX.FTZ R4, R81, R4, !PT ;  /* 0x0000000451047209 */ /* 0x000fe40007810000 */
[----:B------:R-:W-:Y:S02]  /*2330*/  FSEL R39, R39, -INF , P5 ;  /* 0xff80000027277808 */ /* 0x000fe40002800000 */
[----:B------:R-:W-:-:S02]  /*2340*/  ISETP.GT.AND P5, PT, R0, 0x31, PT ;  /* 0x000000310000780c */ /* 0x000fc40003fa4270 */
[----:B------:R-:W-:Y:S01]  /*2350*/  FSEL R85, R48, -INF , P6 ;  /* 0xff80000030557808 */ /* 0x000fe20003000000 */
[----:B------:R-:W-:Y:S01]  /*2360*/  IMAD.MOV.U32 R48, RZ, RZ, R119 ;  /* 0x000000ffff307224 */ /* 0x000fe200078e0077 */
[----:B------:R-:W-:Y:S02]  /*2370*/  FMNMX.FTZ R4, R83, R4, !PT ;  /* 0x0000000453047209 */ /* 0x000fe40007810000 */
[----:B------:R-:W-:Y:S02]  /*2380*/  FSEL R41, R42, -INF , P4 ;  /* 0xff8000002a297808 */ /* 0x000fe40002000000 */
[----:B------:R-:W-:Y:S02]  /*2390*/  ISETP.GT.AND P4, PT, R0, 0x38, PT ;  /* 0x000000380000780c */ /* 0x000fe40003f84270 */
[----:B------:R-:W-:Y:S02]  /*23a0*/  FSEL R87, R49, -INF , P5 ;  /* 0xff80000031577808 */ /* 0x000fe40002800000 */
[----:B------:R-:W-:-:S02]  /*23b0*/  FMNMX.FTZ R4, R85, R4, !PT ;  /* 0x0000000455047209 */ /* 0x000fc40007810000 */
[----:B------:R-:W-:Y:S02]  /*23c0*/  FSEL R43, R43, -INF , P3 ;  /* 0xff8000002b2b7808 */ /* 0x000fe40001800000 */
[----:B------:R-:W-:Y:S02]  /*23d0*/  ISETP.GT.AND P3, PT, R0, 0x39, PT ;  /* 0x000000390000780c */ /* 0x000fe40003f64270 */
[----:B------:R-:W-:Y:S01]  /*23e0*/  FSEL R89, R52, -INF , P4 ;  /* 0xff80000034597808 */ /* 0x000fe20002000000 */
[----:B------:R-:W-:Y:S01]  /*23f0*/  IMAD.MOV.U32 R52, RZ, RZ, R119 ;  /* 0x000000ffff347224 */ /* 0x000fe200078e0077 */
[----:B------:R-:W-:Y:S02]  /*2400*/  FMNMX.FTZ R4, R87, R4, !PT ;  /* 0x0000000457047209 */ /* 0x000fe40007810000 */
[----:B------:R-:W-:Y:S02]  /*2410*/  FSEL R45, R46, -INF , P2 ;  /* 0xff8000002e2d7808 */ /* 0x000fe40001000000 */
[----:B------:R-:W-:-:S02]  /*2420*/  ISETP.GT.AND P2, PT, R0, 0x40, PT ;  /* 0x000000400000780c */ /* 0x000fc40003f44270 */
[----:B------:R-:W-:Y:S02]  /*2430*/  FSEL R91, R53, -INF , P3 ;  /* 0xff800000355b7808 */ /* 0x000fe40001800000 */
[----:B------:R-:W-:Y:S02]  /*2440*/  FMNMX.FTZ R4, R89, R4, !PT ;  /* 0x0000000459047209 */ /* 0x000fe40007810000 */
[----:B------:R-:W-:Y:S02]  /*2450*/  FSEL R47, R47, -INF , P1 ;  /* 0xff8000002f2f7808 */ /* 0x000fe40000800000 */
[----:B------:R-:W-:Y:S02]  /*2460*/  ISETP.GT.AND P1, PT, R0, 0x41, PT ;  /* 0x000000410000780c */ /* 0x000fe40003f24270 */
[----:B------:R-:W-:Y:S01]  /*2470*/  FSEL R93, R56, -INF , P2 ;  /* 0xff800000385d7808 */ /* 0x000fe20001000000 */
[----:B------:R-:W-:Y:S01]  /*2480*/  IMAD.MOV.U32 R56, RZ, RZ, R119 ;  /* 0x000000ffff387224 */ /* 0x000fe200078e0077 */
[----:B------:R-:W-:-:S02]  /*2490*/  FMNMX.FTZ R4, R91, R4, !PT ;  /* 0x000000045b047209 */ /* 0x000fc40007810000 */
[----:B------:R-:W-:Y:S01]  /*24a0*/  FSEL R49, R50, -INF , P6 ;  /* 0xff80000032317808 */ /* 0x000fe20003000000 */
[----:B------:R-:W-:Y:S01]  /*24b0*/  IMAD.MOV.U32 R50, RZ, RZ, R119 ;  /* 0x000000ffff327224 */ /* 0x000fe200078e0077 */
[C---:B------:R-:W-:Y:S02]  /*24c0*/  ISETP.GT.AND P6, PT, R0.reuse, 0x48, PT ;  /* 0x000000480000780c */ /* 0x040fe40003fc4270 */
[----:B------:R-:W-:Y:S02]  /*24d0*/  FSEL R95, R57, -INF , P1 ;  /* 0xff800000395f7808 */ /* 0x000fe40000800000 */
[----:B------:R-:W-:Y:S02]  /*24e0*/  FMNMX.FTZ R4, R93, R4, !PT ;  /* 0x000000045d047209 */ /* 0x000fe40007810000 */
[----:B------:R-:W-:Y:S02]  /*24f0*/  FSEL R51, R51, -INF , P5 ;  /* 0xff80000033337808 */ /* 0x000fe40002800000 */
[----:B------:R-:W-:-:S02]  /*2500*/  ISETP.GT.AND P5, PT, R0, 0x49, PT ;  /* 0x000000490000780c */ /* 0x000fc40003fa4270 */
[----:B------:R-:W-:Y:S02]  /*2510*/  FSEL R97, R60, -INF , P6 ;  /* 0xff8000003c617808 */ /* 0x000fe40003000000 */
[----:B------:R-:W-:Y:S02]  /*2520*/  FMNMX.FTZ R4, R95, R4, !PT ;  /* 0x000000045f047209 */ /* 0x000fe40007810000 */
[----:B------:R-:W-:Y:S01]  /*2530*/  FSEL R53, R54, -INF , P4 ;  /* 0xff80000036357808 */ /* 0x000fe20002000000 */
[----:B------:R-:W-:Y:S01]  /*2540*/  IMAD.MOV.U32 R54, RZ, RZ, R119 ;  /* 0x000000ffff367224 */ /* 0x000fe200078e0077 */
[----:B------:R-:W-:Y:S02]  /*2550*/  ISETP.GT.AND P4, PT, R0, 0x50, PT ;  /* 0x000000500000780c */ /* 0x000fe40003f84270 */
[----:B------:R-:W-:Y:S02]  /*2560*/  FSEL R61, R61, -INF , P5 ;  /* 0xff8000003d3d7808 */ /* 0x000fe40002800000 */
[----:B------:R-:W-:-:S02]  /*2570*/  FMNMX.FTZ R4, R97, R4, !PT ;  /* 0x0000000461047209 */ /* 0x000fc40007810000 */
[----:B------:R-:W-:Y:S02]  /*2580*/  FSEL R55, R55, -INF , P3 ;  /* 0xff80000037377808 */ /* 0x000fe40001800000 */
[----:B------:R-:W-:Y:S02]  /*2590*/  ISETP.GT.AND P3, PT, R0, 0x51, PT ;  /* 0x000000510000780c */ /* 0x000fe40003f64270 */
[----:B------:R-:W-:Y:S01]  /*25a0*/  FSEL R99, R64, -INF , P4 ;  /* 0xff80000040637808 */ /* 0x000fe20002000000 */
[--C-:B------:R-:W-:Y:S01]  /*25b0*/  IMAD.MOV.U32 R64, RZ, RZ, R119.reuse ;  /* 0x000000ffff407224 */ /* 0x100fe200078e0077 */
[----:B------:R-:W-:Y:S02]  /*25c0*/  FMNMX.FTZ R4, R61, R4, !PT ;  /* 0x000000043d047209 */ /* 0x000fe40007810000 */
[----:B------:R-:W-:Y:S01]  /*25d0*/  FSEL R57, R58, -INF , P2 ;  /* 0xff8000003a397808 */ /* 0x000fe20001000000 */
[----:B------:R-:W-:Y:S01]  /*25e0*/  IMAD.MOV.U32 R58, RZ, RZ, R119 ;  /* 0x000000ffff3a7224 */ /* 0x000fe200078e0077 */
[----:B------:R-:W-:-:S02]  /*25f0*/  ISETP.GT.AND P2, PT, R0, 0x58, PT ;  /* 0x000000580000780c */ /* 0x000fc40003f44270 */
[----:B------:R-:W-:Y:S02]  /*2600*/  FSEL R65, R65, -INF , P3 ;  /* 0xff80000041417808 */ /* 0x000fe40001800000 */
[----:B------:R-:W-:Y:S02]  /*2610*/  FMNMX.FTZ R4, R99, R4, !PT ;  /* 0x0000000463047209 */ /* 0x000fe40007810000 */
[----:B------:R-:W-:Y:S02]  /*2620*/  FSEL R59, R59, -INF , P1 ;  /* 0xff8000003b3b7808 */ /* 0x000fe40000800000 */
[----:B------:R-:W-:Y:S01]  /*2630*/  ISETP.GT.AND P1, PT, R0, 0x59, PT ;  /* 0x000000590000780c */ /* 0x000fe20003f24270 */
[----:B------:R-:W-:Y:S01]  /*2640*/  IMAD.U32 R0, RZ, RZ, UR4 ;  /* 0x00000004ff007e24 */ /* 0x000fe2000f8e00ff */
[----:B------:R-:W-:Y:S01]  /*2650*/  FSEL R101, R68, -INF , P2 ;  /* 0xff80000044657808 */ /* 0x000fe20001000000 */
[----:B------:R-:W-:Y:S01]  /*2660*/  IMAD.MOV.U32 R68, RZ, RZ, R119 ;  /* 0x000000ffff447224 */ /* 0x000fe200078e0077 */
        /* <DEDUP_REMOVED lines=8> */
[----:B------:R-:W-:-:S02]  /*26f0*/  R2UR UR4, R2 ;  /* 0x00000000020472ca */ /* 0x000fc400000e0000 */
[-C--:B------:R-:W-:Y:S02]  /*2700*/  MOV R102, R119.reuse ;  /* 0x0000007700667202 */ /* 0x080fe40000000f00 */
[-C--:B------:R-:W-:Y:S02]  /*2710*/  MOV R88, R119.reuse ;  /* 0x0000007700587202 */ /* 0x080fe40000000f00 */
[-C--:B------:R-:W-:Y:S02]  /*2720*/  MOV R74, R119.reuse ;  /* 0x00000077004a7202 */ /* 0x080fe40000000f00 */
[-C--:B------:R-:W-:Y:S02]  /*2730*/  MOV R60, R119.reuse ;  /* 0x00000077003c7202 */ /* 0x080fe40000000f00 */
[----:B------:R-:W-:-:S03]  /*2740*/  MOV R46, R119 ;  /* 0x00000077002e7202 */ /* 0x000fc60000000f00 */
[----:B------:R-:W-:-:S04]  /*2750*/  UIADD3 UR4, UR4, 0x30840, URZ ;  /* 0x0003084004047890 */ /* 0x000fc8000fffe03f */
[----:B------:R-:W-:Y:S01]  /*2760*/  UPRMT UR4, UR42, 0x654, UR4 ;  /* 0x000006542a047896 */ /* 0x000fe20008000004 */
[----:B0-----:R-:W-:-:S08]  /*2770*/  FMNMX.FTZ R103, R12, R103, !PT ;  /* 0x000000670c677209 */ /* 0x001fd00007810000 */
[----:B------:R-:W-:Y:S01]  /*2780*/  SYNCS.ARRIVE.TRANS64.RED.A1T0 RZ, [UR4], RZ ;  /* 0x000000ffffff79a7 */ /* 0x000fe20008100404 */
[----:B------:R-:W0:Y:S02]  /*2790*/  SHFL.BFLY PT, R4, R103, 0x1, 0x1f ;  /* 0x0c201f0067047f89 */ /* 0x000e2400000e0000 */
        /* <DEDUP_REMOVED lines=89> */
[----:B---3--:R-:W-:Y:S02]  /*2d30*/  MOV R95, R119 ;  /* 0x00000077005f7202 */ /* 0x008fe40000000f00 */
        /* <DEDUP_REMOVED lines=65> */
[----:B------:R-:W-:Y:S02]  /*3150*/  F2FP.F16.F32.PACK_AB R182, R182, R81 ;  /* 0x00000051b6b6723e */ /* 0x000fe400000000ff */
[----:B------:R-:W-:Y:S01]  /*3160*/  F2FP.F16.F32.PACK_AB R185, R24, R15 ;  /* 0x0000000f18b9723e */ /* 0x000fe200000000ff */
[----:B------:R-:W-:Y:S01]  /*3170*/  FADD.FTZ R31, R85, R40 ;  /* 0x00000028551f7221 */ /* 0x000fe20000010000 */
[-C--:B------:R-:W-:Y:S01]  /*3180*/  MOV R81, R119.reuse ;  /* 0x0000007700517202 */ /* 0x080fe20000000f00 */
[----:B------:R-:W3:Y:S01]  /*3190*/  MUFU.EX2 R41, R41 ;  /* 0x0000002900297308 */ /* 0x000ee20000000800 */
[----:B-1----:R-:W-:Y:S01]  /*31a0*/  FADD.FTZ R27, R37, R36 ;  /* 0x00000024251b7221 */ /* 0x002fe20000010000 */
[----:B0-----:R-:W-:Y:S01]  /*31b0*/  MOV R39, R119 ;  /* 0x0000007700277202 */ /* 0x001fe20000000f00 */
[----:B------:R-:W-:-:S05]  /*31c0*/  IMAD.MOV.U32 R24, RZ, RZ, R119 ;  /* 0x000000ffff187224 */ /* 0x000fca00078e0077 */
        /* <DEDUP_REMOVED lines=22> */
[----:B0-----:R-:W-:-:S02]  /*3330*/  IMAD.MOV.U32 R47, RZ, RZ, R119 ;  /* 0x000000ffff2f7224 */ /* 0x001fc400078e0077 */
[----:B------:R-:W-:-:S04]  /*3340*/  IMAD.MOV.U32 R28, RZ, RZ, R119 ;  /* 0x000000ffff1c7224 */ /* 0x000fc800078e0077 */
        /* <DEDUP_REMOVED lines=27> */
[----:B------:R-:W-:Y:S01]  /*3500*/  IMAD.MOV.U32 R34, RZ, RZ, R119 ;  /* 0x000000ffff227224 */ /* 0x000fe200078e0077 */
[----:B------:R-:W-:-:S04]  /*3510*/  MOV R53, R119 ;  /* 0x0000007700357202 */ /* 0x000fc80000000f00 */
        /* <DEDUP_REMOVED lines=8> */
[--C-:B--2---:R-:W-:Y:S02]  /*35a0*/  IMAD.MOV.U32 R65, RZ, RZ, R119.reuse ;  /* 0x000000ffff417224 */ /* 0x104fe400078e0077 */
[--C-:B------:R-:W-:Y:S02]  /*35b0*/  IMAD.MOV.U32 R57, RZ, RZ, R119.reuse ;  /* 0x000000ffff397224 */ /* 0x100fe400078e0077 */
[----:B------:R-:W-:Y:S01]  /*35c0*/  IMAD.MOV.U32 R36, RZ, RZ, R119 ;  /* 0x000000ffff247224 */ /* 0x000fe200078e0077 */
        /* <DEDUP_REMOVED lines=12> */
[----:B------:R-:W-:Y:S02]  /*3690*/  IMAD.MOV.U32 R2, RZ, RZ, 0x3f800000 ;  /* 0x3f800000ff027424 */ /* 0x000fe400078e00ff */
[----:B------:R-:W-:-:S03]  /*36a0*/  IMAD.MOV.U32 R27, RZ, RZ, R119 ;  /* 0x000000ffff1b7224 */ /* 0x000fc600078e0077 */
[----:B------:R-:W3:Y:S01]  /*36b0*/  MUFU.EX2 R25, R25 ;  /* 0x0000001900197308 */ /* 0x000ee20000000800 */
[----:B0-----:R-:W-:Y:S01]  /*36c0*/  FADD.FTZ R5, R21, R42 ;  /* 0x0000002a15057221 */ /* 0x001fe20000010000 */
[----:B-1----:R-:W-:Y:S01]  /*36d0*/  MOV R67, R119 ;  /* 0x0000007700437202 */ /* 0x002fe20000000f00 */
[----:B------:R-:W-:-:S05]  /*36e0*/  IMAD.MOV.U32 R42, RZ, RZ, R119 ;  /* 0x000000ffff2a7224 */ /* 0x000fca00078e0077 */
        /* <DEDUP_REMOVED lines=70> */
.L_x_3502:
[----:B------:R-:W-:-:S04]  /*3b50*/  UISETP.NE.AND UP0, UPT, UR6, 0x1, UPT ;  /* 0x000000010600788c */ /* 0x000fc8000bf05270 */
[----:B------:R-:W-:-:S04]  /*3b60*/  USEL UR39, URZ, 0x1, UP0 ;  /* 0x000000013f277887 */ /* 0x000fc80008000000 */
[----:B------:R-:W-:Y:S01]  /*3b70*/  ULOP3.LUT UR39, UR5, UR39, URZ, 0x3c, !UPT ;  /* 0x0000002705277292 */ /* 0x000fe2000f8e3c3f */
[----:B------:R-:W-:Y:S11]  /*3b80*/  @!P0 BRA `(.L_x_3492) ;  /* 0x0000000000048947 */ /* 0x000ff60003800000 */
[----:B------:R-:W-:Y:S01]  /*3b90*/  BPT.TRAP 0x1 ;  /* 0x000000040000795c */ /* 0x000fe20000300000 */
.L_x_3492:
[----:B------:R-:W0:Y:S01]  /*3ba0*/  S2UR UR11, SR_CgaCtaId ;  /* 0x00000000000b79c3 */ /* 0x000e220000008800 */
[----:B------:R-:W-:Y:S01]  /*3bb0*/  UIADD3 UR38, UR6, 0x1, URZ ;  /* 0x0000000106267890 */ /* 0x000fe2000fffe03f */
[----:B------:R-:W-:Y:S01]  /*3bc0*/  IMAD.U32 R0, RZ, RZ, UR39 ;  /* 0x00000027ff007e24 */ /* 0x000fe2000f8e00ff */
[----:B------:R-:W-:Y:S02]  /*3bd0*/  UMOV UR7, 0x400 ;  /* 0x0000040000077882 */ /* 0x000fe40000000000 */
[----:B------:R-:W-:Y:S02]  /*3be0*/  UISETP.NE.AND UP0, UPT, UR38, 0x2, UPT ;  /* 0x000000022600788c */ /* 0x000fe4000bf05270 */
[----:B------:R-:W-:Y:S02]  /*3bf0*/  SHF.L.U32 R0, R0, 0x1f, RZ ;  /* 0x0000001f00007819 */ /* 0x000fe400000006ff */
[----:B------:R-:W-:Y:S02]  /*3c00*/  USEL UR38, UR38, URZ, UP0 ;  /* 0x0000003f26267287 */ /* 0x000fe40008000000 */
[----:B0-----:R-:W-:-:S04]  /*3c10*/  ULEA UR7, UR11, UR7, 0x18 ;  /* 0x000000070b077291 */ /* 0x001fc8000f8ec03f */
[----:B------:R-:W-:-:S09]  /*3c20*/  ULEA UR8, UR38, UR7, 0x3 ;  /* 0x0000000726087291 */ /* 0x000fd2000f8e183f */
[----:B------:R0:W1:Y:S01]  /*3c30*/  SYNCS.PHASECHK.TRANS64.TRYWAIT P1, [UR8+0x30830], R0 ;  /* 0x03083000ff0075a7 */ /* 0x0000620008020148 */
[----:B------:R-:W-:Y:S05]  /*3c40*/  @!P0 BRA `(.L_x_3493) ;  /* 0x0000000000048947 */ /* 0x000fea0003800000 */
[----:B------:R-:W-:Y:S01]  /*3c50*/  BPT.TRAP 0x1 ;  /* 0x000000040000795c */ /* 0x000fe20000300000 */
.L_x_3493:
[----:B-1----:R-:W-:Y:S05]  /*3c60*/  @P1 BRA `(.L_x_3494) ;  /* 0x0000000000081947 */ /* 0x002fea0003800000 */
[----:B------:R-:W1:Y:S02]  /*3c70*/  SYNCS.PHASECHK.TRANS64.TRYWAIT P1, [UR8+0x30830], R0 ;  /* 0x03083000ff0075a7 */ /* 0x000e640008020148 */
[----:B-1----:R-:W-:Y:S05]  /*3c80*/  @!P1 BRA `(.L_x_3495) ;  /* 0x000000ac000c9947 */ /* 0x002fea0003800000 */
.L_x_3494:
        /* <DEDUP_REMOVED lines=171> */
.L_x_3496:
[----:B------:R-:W-:Y:S01]  /*4740*/  ULEA UR9, UR6, UR7, 0x3 ;  /* 0x0000000706097291 */ /* 0x000fe2000f8e183f */
[----:B01----:R-:W-:-:S05]  /*4750*/  IMAD.U32 R0, RZ, RZ, UR5 ;  /* 0x00000005ff007e24 */ /* 0x003fca000f8e00ff */
[----:B------:R-:W-:-:S04]  /*4760*/  SHF.L.U32 R0, R0, 0x1f, RZ ;  /* 0x0000001f00007819 */ /* 0x000fc800000006ff */
[----:B------:R0:W1:Y:S01]  /*4770*/  SYNCS.PHASECHK.TRANS64.TRYWAIT P1, [UR9+0x30850], R0 ;  /* 0x03085000ff0075a7 */ /* 0x0000620008020149 */
[----:B------:R-:W-:Y:S05]  /*4780*/  @!P0 BRA `(.L_x_3497) ;  /* 0x0000000000048947 */ /* 0x000fea0003800000 */
[----:B------:R-:W-:Y:S01]  /*4790*/  BPT.TRAP 0x1 ;  /* 0x000000040000795c */ /* 0x000fe20000300000 */
.L_x_3497:
[----:B-1----:R-:W-:Y:S05]  /*47a0*/  @P1 BRA `(.L_x_3498) ;  /* 0x0000000000081947 */ /* 0x002fea0003800000 */
[----:B------:R-:W1:Y:S02]  /*47b0*/  SYNCS.PHASECHK.TRANS64.TRYWAIT P1, [UR9+0x30850], R0 ;  /* 0x03085000ff0075a7 */ /* 0x000e640008020149 */
[----:B-1----:R-:W-:Y:S05]  /*47c0*/  @!P1 BRA `(.L_x_3499) ;  /* 0x000000a000549947 */ /* 0x002fea0003800000 */
.L_x_3498:
        /* <DEDUP_REMOVED lines=37> */
.L_x_3500:
        /* <DEDUP_REMOVED lines=111> */
[-C--:B------:R-:W-:Y:S01]  /*5110*/  FFMA.FTZ R175, R158, R0.reuse, -R157 ;  /* 0x000000009eaf7223 */ /* 0x080fe2000001089d */
[-C--:B------:R-:W-:Y:S01]  /*5120*/  FFMA.FTZ R168, R160, R0.reuse, -R169 ;  /* 0x00000000a0a87223 */ /* 0x080fe200000108a9 */
[-C--:B------:R-:W-:Y:S01]  /*5130*/  FFMA.FTZ R162, R162, R0.reuse, -R157 ;  /* 0x00000000a2a27223 */ /* 0x080fe2000001089d */
[----:B------:R-:W0:Y:S01]  /*5140*/  MUFU.EX2 R190, R190 ;  /* 0x000000be00be7308 */ /* 0x000e220000000800 */
[----:B-1----:R-:W-:Y:S01]  /*5150*/  FADD.FTZ R123, R13, R10 ;  /* 0x0000000a0d7b7221 */ /* 0x002fe20000010000 */
[-C--:B------:R-:W-:Y:S01]  /*5160*/  FFMA.FTZ R149, R161, R0.reuse, -R169 ;  /* 0x00000000a1957223 */ /* 0x080fe200000108a9 */
[-C--:B------:R-:W-:Y:S01]  /*5170*/  FFMA.FTZ R163, R163, R0.reuse, -R157 ;  /* 0x00000000a3a37223 */ /* 0x080fe2000001089d */
[-C--:B------:R-:W-:Y:S01]  /*5180*/  FFMA.FTZ R170, R164, R0.reuse, -R169 ;  /* 0x00000000a4aa7223 */ /* 0x080fe200000108a9 */
[-C--:B------:R-:W-:Y:S01]  /*5190*/  FFMA.FTZ R166, R166, R0.reuse, -R157 ;  /* 0x00000000a6a67223 */ /* 0x080fe2000001089d */
[----:B------:R-:W-:-:S02]  /*51a0*/  FFMA.FTZ R153, R165, R0, -R169 ;  /* 0x00000000a5997223 */ /* 0x000fc400000108a9 */
        /* <DEDUP_REMOVED lines=16> */
[----:B------:R-:W-:-:S06]  /*52b0*/  FFMA.FTZ R130, R155, R0, -R157 ;  /* 0x000000009b827223 */ /* 0x000fcc000001089d */
        /* <DEDUP_REMOVED lines=16> */
[-CC-:B------:R-:W-:Y:S01]  /*53c0*/  FFMA.FTZ R132, R159, R0.reuse, -R157.reuse ;  /* 0x000000009f847223 */ /* 0x180fe2000001089d */
[----:B------:R-:W-:-:S05]  /*53d0*/  FFMA.FTZ R157, R167, R0, -R157 ;  /* 0x00000000a79d7223 */ /* 0x000fca000001089d */
        /* <DEDUP_REMOVED lines=58> */
.L_x_3501:
        /* <DEDUP_REMOVED lines=10> */
[----:B------:R-:W-:-:S02]  /*5820*/  F2FP.F16.F32.PACK_AB R191, R14, R191 ;  /* 0x000000bf0ebf723e */ /* 0x000fc400000000ff */
[----:B------:R-:W-:Y:S01]  /*5830*/  F2FP.F16.F32.PACK_AB R184, R21, R184 ;  /* 0x000000b815b8723e */ /* 0x000fe200000000ff */
[----:B------:R-:W-:Y:S01]  /*5840*/  SYNCS.ARRIVE.TRANS64.RED.A1T0 RZ, [UR9], RZ ;  /* 0x000000ffffff79a7 */ /* 0x000fe20008100409 */
        /* <DEDUP_REMOVED lines=19> */
[----:B------:R-:W-:Y:S01]  /*5980*/  MOV R12, R3 ;  /* 0x00000003000c7202 */ /* 0x000fe20000000f00 */
[----:B------:R-:W-:Y:S06]  /*5990*/  @P1 BRA `(.L_x_3502) ;  /* 0xffffffe0006c1947 */ /* 0x000fec000383ffff */
.L_x_3491:
        /* <DEDUP_REMOVED lines=99> */
.L_x_3503:
[----:B------:R-:W0:Y:S01]  /*5fd0*/  S2UR UR7, SR_CgaCtaId ;  /* 0x00000000000779c3 */ /* 0x000e220000008800 */
[----:B------:R-:W-:Y:S01]  /*5fe0*/  UMOV UR4, 0x400 ;  /* 0x0000040000047882 */ /* 0x000fe20000000000 */
[----:B------:R-:W-:-:S05]  /*5ff0*/  IMAD.U32 R2, RZ, RZ, UR39 ;  /* 0x00000027ff027e24 */ /* 0x000fca000f8e00ff */
[----:B------:R-:W-:Y:S01]  /*6000*/  SHF.L.U32 R2, R2, 0x1f, RZ ;  /* 0x0000001f02027819 */ /* 0x000fe200000006ff */
[----:B0-----:R-:W-:-:S04]  /*6010*/  ULEA UR4, UR7, UR4, 0x18 ;  /* 0x0000000407047291 */ /* 0x001fc8000f8ec03f */
[----:B------:R-:W-:-:S09]  /*6020*/  ULEA UR5, UR38, UR4, 0x3 ;  /* 0x0000000426057291 */ /* 0x000fd2000f8e183f */
[----:B------:R0:W1:Y:S01]  /*6030*/  SYNCS.PHASECHK.TRANS64.TRYWAIT P1, [UR5+0x30850], R2 ;  /* 0x03085002ff0075a7 */ /* 0x0000620008020145 */
[----:B------:R-:W-:Y:S05]  /*6040*/  @!P0 BRA `(.L_x_3504) ;  /* 0x0000000000048947 */ /* 0x000fea0003800000 */
[----:B------:R-:W-:Y:S01]  /*6050*/  BPT.TRAP 0x1 ;  /* 0x000000040000795c */ /* 0x000fe20000300000 */
.L_x_3504:
[----:B-1----:R-:W-:Y:S05]  /*6060*/  @P1 BRA `(.L_x_3505) ;  /* 0x0000000000081947 */ /* 0x002fea0003800000 */
[----:B------:R-:W1:Y:S02]  /*6070*/  SYNCS.PHASECHK.TRANS64.TRYWAIT P1, [UR5+0x30850], R2 ;  /* 0x03085002ff0075a7 */ /* 0x000e640008020145 */
[----:B-1----:R-:W-:Y:S05]  /*6080*/  @!P1 BRA `(.L_x_3506) ;  /* 0x00000088003c9947 */ /* 0x002fea0003800000 */
.L_x_3505:
[----:B------:R-:W-:Y:S01]  /*6090*/  UIADD3 UR4, UR4, 0x400, URZ ;  /* 0x0000040004047890 */ /* 0x000fe2000fffe03f */
[----:B------:R-:W-:Y:S01]  /*60a0*/  WARPGROUP.ARRIVE ;  /* 0x00000000000079c5 */ /* 0x000fe20000000000 */
[----:B------:R-:W-:Y:S01]  /*60b0*/  UMOV UR11, 0x40000040 ;  /* 0x40000040000b7882 */ /* 0x000fe20000000000 */
[----:B-1----:R-:W1:Y:S01]  /*60c0*/  SHFL.BFLY PT, R7, R10, 0x2, 0x1f ;  /* 0x0c401f000a077f89 */ /* 0x002e6200000e0000 */
[----:B------:R-:W-:Y:S01]  /*60d0*/  USHF.R.U32.HI UR4, URZ, 0x4, UR4 ;  /* 0x000000043f047899 */ /* 0x000fe20008011604 */
[----:B------:R-:W-:Y:S02]  /*60e0*/  IMAD.MOV.U32 R20, RZ, RZ, -0x800000 ;  /* 0xff800000ff147424 */ /* 0x000fe400078e00ff */
[----:B0-----:R-:W0:Y:S01]  /*60f0*/  SHFL.BFLY PT, R2, R5, 0x2, 0x1f ;  /* 0x0c401f0005027f89 */ /* 0x001e2200000e0000 */
[----:B------:R-:W-:-:S04]  /*6100*/  ULOP3.LUT UR4, UR4, 0x3fff, URZ, 0xc0, !UPT ;  /* 0x00003fff04047892 */ /* 0x000fc8000f8ec03f */
[----:B------:R-:W-:-:S04]  /*6110*/  ULOP3.LUT UR4, UR4, 0x3000000, URZ, 0xfc, !UPT ;  /* 0x0300000004047892 */ /* 0x000fc8000f8efc3f */
[----:B------:R-:W-:-:S04]  /*6120*/  UIMAD UR4, UR38, 0x900, UR4 ;  /* 0x00000900260478a4 */ /* 0x000fc8000f8e0204 */
[----:B------:R-:W-:-:S03]  /*6130*/  UIADD3 UR6, UR4, 0x80, URZ ;  /* 0x0000008004067890 */ /* 0x000fc6000fffe03f */
[----:B------:R-:W-:Y:S02]  /*6140*/  UMOV UR10, UR4 ;  /* 0x00000004000a7c82 */ /* 0x000fe40008000000 */
[----:B------:R-:W-:Y:S01]  /*6150*/  HGMMA.64x192x16.F32 R24, R188, gdesc[UR8].tnspB, R24, gsb0 ;  /* 0x42e00008bc187df0 */ /* 0x000fe20008000818 */
        /* <DEDUP_REMOVED lines=9> */
[----:B------:R-:W-:Y:S02]  /*61f0*/  IMAD.MOV.U32 R2, RZ, RZ, -0x800000 ;  /* 0xff800000ff027424 */ /* 0x000fe400078e00ff */
[----:B-1----:R-:W-:Y:S02]  /*6200*/  FADD.FTZ R12, R6, R9 ;  /* 0x00000009060c7221 */ /* 0x002fe40000010000 */
[----:B------:R-:W-:Y:S01]  /*6210*/  FSETP.NE.FTZ.AND P1, PT, R11, RZ, PT ;  /* 0x000000ff0b00720b */ /* 0x000fe20003f35000 */
[----:B------:R-:W-:-:S02]  /*6220*/  IMAD.MOV.U32 R9, RZ, RZ, RZ ;  /* 0x000000ffff097224 */ /* 0x000fc400078e00ff */
[----:B------:R-:W-:-:S10]  /*6230*/  FSETP.NE.FTZ.AND P2, PT, R12, RZ, PT ;  /* 0x000000ff0c00720b */ /* 0x000fd40003f55000 */
[----:B------:R-:W0:Y:S01]  /*6240*/  @P1 MUFU.LG2 R8, R11 ;  /* 0x0000000b00081308 */ /* 0x000e220000000c00 */
[C---:B------:R-:W-:Y:S02]  /*6250*/  @P1 FMUL.FTZ R7, R0.reuse, 0.69314718246459960938 ;  /* 0x3f31721800071820 */ /* 0x040fe40000410000 */
        /* <DEDUP_REMOVED lines=28> */
[----:B------:R-:W-:Y:S01]  /*6420*/  HGMMA.64x192x16.F32 R24, R172, gdesc[UR8].tnspB, R24, gsb0 ;  /* 0x42e00008ac187df0 */ /* 0x000fe20008000818 */
[----:B------:R-:W-:Y:S01]  /*6430*/  UMOV UR10, UR4 ;  /* 0x00000004000a7c82 */ /* 0x000fe20008000000 */
[----:B------:R-:W-:Y:S01]  /*6440*/  UMOV UR11, 0x40000040 ;  /* 0x40000040000b7882 */ /* 0x000fe20000000000 */
[----:B------:R-:W-:Y:S02]  /*6450*/  WARPGROUP.DEPBAR.LE gsb0, 0x0 ;  /* 0x00008000000079c5 */ /* 0x000fe40000010000 */
[----:B------:R-:W-:-:S15]  /*6460*/  WARPGROUP.ARRIVE ;  /* 0x00000000000079c5 */ /* 0x000fde0000000000 */
[----:B------:R-:W-:Y:S03]  /*6470*/  HGMMA.64x192x16.F32 R24, R168, gdesc[UR8].tnspB, R24, gsb0 ;  /* 0x42e00008a8187df0 */ /* 0x000fe60008000818 */
[----:B------:R-:W-:Y:S02]  /*6480*/  WARPGROUP.DEPBAR.LE gsb0, 0x0 ;  /* 0x00008000000079c5 */ /* 0x000fe40000010000 */
[----:B0-23--:R-:W-:Y:S05]  /*6490*/  @!P0 BRA `(.L_x_3507) ;  /* 0x0000000000048947 */ /* 0x00dfea0003800000 */
[----:B------:R-:W-:Y:S01]  /*64a0*/  BPT.TRAP 0x1 ;  /* 0x000000040000795c */ /* 0x000fe20000300000 */
.L_x_3507:
[----:B------:R-:W-:Y:S01]  /*64b0*/  R2UR UR6, R193 ;  /* 0x00000000c10672ca */ /* 0x000fe200000e0000 */
[----:B------:R-:W-:Y:S01]  /*64c0*/  UIADD3 UR4, UR5, 0x30860, URZ ;  /* 0x0003086005047890 */ /* 0x000fe2000fffe03f */
[----:B------:R-:W-:Y:S01]  /*64d0*/  FMUL.FTZ R128, R47, R9 ;  /* 0x000000092f807220 */ /* 0x000fe20000410000 */
[----:B------:R-:W-:Y:S01]  /*64e0*/  UIADD3 UR38, UR38, 0x1, URZ ;  /* 0x0000000126267890 */ /* 0x000fe2000fffe03f */
[----:B------:R-:W-:Y:S01]  /*64f0*/  FMUL.FTZ R3, R36, R5 ;  /* 0x0000000524037220 */ /* 0x000fe20000410000 */
[----:B------:R-:W-:Y:S01]  /*6500*/  UPRMT UR4, UR7, 0x654, UR4 ;  /* 0x0000065407047896 */ /* 0x000fe20008000004 */
[-C--:B------:R-:W-:Y:S01]  /*6510*/  FMUL.FTZ R124, R50, R9.reuse ;  /* 0x00000009327c7220 */ /* 0x080fe20000410000 */
[----:B------:R-:W-:Y:S01]  /*6520*/  UISETP.NE.AND UP0, UPT, UR38, 0x2, UPT ;  /* 0x000000022600788c */ /* 0x000fe2000bf05270 */
[----:B------:R-:W-:Y:S01]  /*6530*/  FMUL.FTZ R47, R99, R9 ;  /* 0x00000009632f7220 */ /* 0x000fe20000410000 */
[-C--:B------:R-:W-:Y:S01]  /*6540*/  FMUL.FTZ R24, R24, R5.reuse ;  /* 0x0000000518187220 */ /* 0x080fe20000410000 */
[-C--:B------:R-:W-:Y:S01]  /*6550*/  FMUL.FTZ R123, R25, R5.reuse ;  /* 0x00000005197b7220 */ /* 0x080fe20000410000 */
[-C--:B------:R-:W-:Y:S01]  /*6560*/  FMUL.FTZ R6, R28, R5.reuse ;  /* 0x000000051c067220 */ /* 0x080fe20000410000 */
[-C--:B------:R-:W-:Y:S01]  /*6570*/  FMUL.FTZ R7, R29, R5.reuse ;  /* 0x000000051d077220 */ /* 0x080fe20000410000 */
[----:B------:R-:W-:Y:S01]  /*6580*/  UIADD3 UR6, UR6, 0x1, URZ ;  /* 0x0000000106067890 */ /* 0x000fe2000fffe03f */
        /* <DEDUP_REMOVED lines=89> */
[-C--:B------:R-:W-:Y:S01]  /*6b20*/  FMUL.FTZ R115, R115, R9.reuse ;  /* 0x0000000973737220 */ /* 0x080fe20000410000 */
[-C--:B------:R-:W-:Y:S01]  /*6b30*/  FMUL.FTZ R118, R118, R9.reuse ;  /* 0x0000000976767220 */ /* 0x080fe20000410000 */
[----:B------:R-:W-:Y:S01]  /*6b40*/  FMUL.FTZ R119, R119, R9 ;  /* 0x0000000977777220 */ /* 0x000fe20000410000 */
[----:B------:R-:W-:-:S02]  /*6b50*/  USEL UR38, UR38, URZ, UP0 ;  /* 0x0000003f26267287 */ /* 0x000fc40008000000 */
[----:B------:R-:W-:-:S12]  /*6b60*/  ULOP3.LUT UR39, UR39, UR4, URZ, 0x3c, !UPT ;  /* 0x0000000427277292 */ /* 0x000fd8000f8e3c3f */
.L_x_3483:
[----:B------:R-:W0:Y:S01]  /*6b70*/  S2R R5, SR_CgaCtaId ;  /* 0x0000000000057919 */ /* 0x000e220000008800 */
[----:B------:R-:W-:Y:S01]  /*6b80*/  MOV R46, 0x400 ;  /* 0x00000400002e7802 */ /* 0x000fe20000000f00 */
[----:B------:R-:W-:Y:S01]  /*6b90*/  BSSY B0, `(.L_x_3508) ;  /* 0x0000280000007945 */ /* 0x000fe20003800000 */
[----:B------:R-:W-:Y:S02]  /*6ba0*/  BAR.SYNC.DEFER_BLOCKING 0x5, 0x180 ;  /* 0x0146000000007b1d */ /* 0x000fe40000010000 */
[----:B0-----:R-:W-:-:S05]  /*6bb0*/  LEA R46, R5, R46, 0x18 ;  /* 0x0000002e052e7211 */ /* 0x001fca00078ec0ff */
[----:B------:R-:W0:Y:S02]  /*6bc0*/  LDS.128 R40, [R46+0x308d0] ;  /* 0x0308d0002e287984 */ /* 0x000e240000000c00 */
[----:B0-----:R-:W-:Y:S02]  /*6bd0*/  R2UR UR5, R41 ;  /* 0x00000000290572ca */ /* 0x001fe400000e0000 */
        /* <DEDUP_REMOVED lines=14> */
[----:B------:R-:W-:Y:S01]  /*6cc0*/  F2FP.F16.F32.PACK_AB R98, R101, R100 ;  /* 0x000000646562723e */ /* 0x000fe200000000ff */
[----:B------:R-:W-:Y:S01]  /*6cd0*/  UIMAD.WIDE UR8, UR60, 0x4, UR8 ;  /* 0x000000043c0878a5 */ /* 0x000fe2000f8e0208 */
[----:B------:R-:W-:-:S02]  /*6ce0*/  F2FP.F16.F32.PACK_AB R105, R107, R106 ;  /* 0x0000006a6b69723e */ /* 0x000fc400000000ff */
[----:B------:R-:W-:Y:S02]  /*6cf0*/  F2FP.F16.F32.PACK_AB R112, R113, R112 ;  /* 0x000000707170723e */ /* 0x000fe400000000ff */
[----:B------:R-:W-:Y:S02]  /*6d00*/  R2UR UR4, R192 ;  /* 0x00000000c00472ca */ /* 0x000fe400000e0000 */
[----:B------:R-:W-:Y:S01]  /*6d10*/  R2UR UR10, R22 ;  /* 0x00000000160a72ca */ /* 0x000fe200000e0000 */
[----:B------:R-:W-:Y:S01]  /*6d20*/  BAR.SYNC.DEFER_BLOCKING 0x1, 0x100 ;  /* 0x0044000000007b1d */ /* 0x000fe20000010000 */
[----:B------:R-:W-:Y:S02]  /*6d30*/  F2FP.F16.F32.PACK_AB R106, R109, R108 ;  /* 0x0000006c6d6a723e */ /* 0x000fe400000000ff */
[----:B------:R-:W-:Y:S02]  /*6d40*/  F2FP.F16.F32.PACK_AB R107, R111, R110 ;  /* 0x0000006e6f6b723e */ /* 0x000fe400000000ff */
[----:B------:R-:W-:Y:S01]  /*6d50*/  F2FP.F16.F32.PACK_AB R113, R115, R114 ;  /* 0x000000727371723e */ /* 0x000fe200000000ff */
[----:B------:R-:W-:Y:S01]  /*6d60*/  ULDC UR7, c[0x0][0xa88] ;  /* 0x0002a20000077ab9 */ /* 0x000fe20000000800 */
[----:B------:R-:W-:Y:S01]  /*6d70*/  F2FP.F16.F32.PACK_AB R114, R117, R116 ;  /* 0x000000747572723e */ /* 0x000fe200000000ff */
[----:B------:R-:W1:Y:S01]  /*6d80*/  LDC R47, c[0x0][0xbe8] ;  /* 0x0002fa00ff2f7b82 */ /* 0x000e620000000800 */
[----:B------:R-:W-:-:S02]  /*6d90*/  F2FP.F16.F32.PACK_AB R115, R119, R118 ;  /* 0x000000767773723e */ /* 0x000fc400000000ff */
[----:B------:R-:W-:Y:S02]  /*6da0*/  MOV R32, R46 ;  /* 0x0000002e00207202 */ /* 0x000fe40000000f00 */
[----:B0-----:R-:W-:-:S03]  /*6db0*/  MOV R33, R5 ;  /* 0x0000000500217202 */ /* 0x001fc60000000f00 */
[----:B------:R-:W-:-:S03]  /*6dc0*/  IMAD.WIDE R4, R199, 0x2, R32 ;  /* 0x00000002c7047825 */ /* 0x000fc600078e0220 */
[C---:B------:R-:W-:Y:S02]  /*6dd0*/  LOP3.LUT R25, R4.reuse, 0x380, RZ, 0xc0, !PT ;  /* 0x0000038004197812 */ /* 0x040fe400078ec0ff */
[C---:B------:R-:W-:Y:S02]  /*6de0*/  IADD3 R41, P2, R4.reuse, 0x20, RZ ;  /* 0x0000002004297810 */ /* 0x040fe40007f5e0ff */
[C---:B------:R-:W-:Y:S02]  /*6df0*/  IADD3 R103, P1, R4.reuse, 0x40, RZ ;  /* 0x0000004004677810 */ /* 0x040fe40007f3e0ff */
[C---:B------:R-:W-:Y:S01]  /*6e00*/  IADD3 R137, P6, R4.reuse, 0x60, RZ ;  /* 0x0000006004897810 */ /* 0x040fe20007fde0ff */
[--C-:B------:R-:W-:Y:S01]  /*6e10*/  IMAD.X R9, RZ, RZ, R5.reuse, P2 ;  /* 0x000000ffff097224 */ /* 0x100fe200010e0605 */
[C---:B------:R-:W-:Y:S01]  /*6e20*/  IADD3 R139, P5, R4.reuse, 0x4000, RZ ;  /* 0x00004000048b7810 */ /* 0x040fe20007fbe0ff */
[--C-:B------:R-:W-:Y:S01]  /*6e30*/  IMAD.X R11, RZ, RZ, R5.reuse, P1 ;  /* 0x000000ffff0b7224 */ /* 0x100fe200008e0605 */
[----:B------:R-:W-:Y:S01]  /*6e40*/  SHF.R.U64 R25, R25, 0x3, RZ ;  /* 0x0000000319197819 */ /* 0x000fe200000012ff */
[--C-:B------:R-:W-:Y:S01]  /*6e50*/  IMAD.X R13, RZ, RZ, R5.reuse, P6 ;  /* 0x000000ffff0d7224 */ /* 0x100fe200030e0605 */
[C---:B------:R-:W-:Y:S01]  /*6e60*/  IADD3 R141, P0, R4.reuse, 0x4020, RZ ;  /* 0x00004020048d7810 */ /* 0x040fe20007f1e0ff */
[----:B------:R-:W-:Y:S01]  /*6e70*/  IMAD.X R15, RZ, RZ, R5, P5 ;  /* 0x000000ffff0f7224 */ /* 0x000fe200028e0605 */
[----:B------:R-:W-:-:S02]  /*6e80*/  IADD3 R143, P4, R4, 0x4040, RZ ;  /* 0x00004040048f7810 */ /* 0x000fc40007f9e0ff */
[C---:B------:R-:W-:Y:S01]  /*6e90*/  IADD3 R145, P3, R4.reuse, 0x4060, RZ ;  /* 0x0000406004917810 */ /* 0x040fe20007f7e0ff */
[--C-:B------:R-:W-:Y:S01]  /*6ea0*/  IMAD.X R27, RZ, RZ, R5.reuse, P0 ;  /* 0x000000ffff1b7224 */ /* 0x100fe200000e0605 */
[C---:B------:R-:W-:Y:S01]  /*6eb0*/  IADD3 R147, P2, R4.reuse, 0x8000, RZ ;  /* 0x0000800004937810 */ /* 0x040fe20007f5e0ff */
[--C-:B------:R-:W-:Y:S01]  /*6ec0*/  IMAD.X R29, RZ, RZ, R5.reuse, P4 ;  /* 0x000000ffff1d7224 */ /* 0x100fe200020e0605 */
[C---:B------:R-:W-:Y:S02]  /*6ed0*/  IADD3 R149, P1, R4.reuse, 0x8020, RZ ;  /* 0x0000802004957810 */ /* 0x040fe40007f3e0ff */
[C---:B------:R-:W-:Y:S01]  /*6ee0*/  IADD3 R151, P6, R4.reuse, 0x8040, RZ ;  /* 0x0000804004977810 */ /* 0x040fe20007fde0ff */
[--C-:B------:R-:W-:Y:S01]  /*6ef0*/  IMAD.X R35, RZ, RZ, R5.reuse, P2 ;  /* 0x000000ffff237224 */ /* 0x100fe200010e0605 */
[----:B------:R-:W-:Y:S01]  /*6f00*/  IADD3 R153, P5, R4, 0x8060, RZ ;  /* 0x0000806004997810 */ /* 0x000fe20007fbe0ff */
[--C-:B------:R-:W-:Y:S01]  /*6f10*/  IMAD.X R37, RZ, RZ, R5.reuse, P1 ;  /* 0x000000ffff257224 */ /* 0x100fe200008e0605 */
[----:B------:R-:W-:Y:S01]  /*6f20*/  LOP3.LUT R4, R25, R4, RZ, 0x3c, !PT ;  /* 0x0000000419047212 */ /* 0x000fe200078e3cff */
[--C-:B------:R-:W-:Y:S01]  /*6f30*/  IMAD.X R39, RZ, RZ, R5.reuse, P6 ;  /* 0x000000ffff277224 */ /* 0x100fe200030e0605 */
[----:B------:R-:W-:Y:S01]  /*6f40*/  LOP3.LUT R8, R41, 0x380, RZ, 0xc0, !PT ;  /* 0x0000038029087812 */ /* 0x000fe200078ec0ff */
[----:B------:R-:W-:Y:S01]  /*6f50*/  IMAD.X R25, RZ, RZ, R5, P5 ;  /* 0x000000ffff197224 */ /* 0x000fe200028e0605 */
[----:B------:R-:W-:-:S02]  /*6f60*/  LOP3.LUT R10, R103, 0x380, RZ, 0xc0, !PT ;  /* 0x00000380670a7812 */ /* 0x000fc400078ec0ff */
[----:B------:R-:W-:Y:S02]  /*6f70*/  MOV R136, R4 ;  /* 0x0000000400887202 */ /* 0x000fe40000000f00 */
[----:B------:R-:W-:Y:S02]  /*6f80*/  LOP3.LUT R12, R137, 0x380, RZ, 0xc0, !PT ;  /* 0x00000380890c7812 */ /* 0x000fe400078ec0ff */
[----:B------:R-:W-:Y:S02]  /*6f90*/  LOP3.LUT R14, R139, 0x380, RZ, 0xc0, !PT ;  /* 0x000003808b0e7812 */ /* 0x000fe400078ec0ff */
[----:B------:R-:W-:Y:S02]  /*6fa0*/  F2FP.F16.F32.PACK_AB R4, R123, R24 ;  /* 0x000000187b04723e */ /* 0x000fe400000000ff */
[----:B------:R-:W-:Y:S02]  /*6fb0*/  LOP3.LUT R24, R149, 0x380, RZ, 0xc0, !PT ;  /* 0x0000038095187812 */ /* 0x000fe400078ec0ff */
[----:B------:R-:W-:-:S02]  /*6fc0*/  LOP3.LUT R26, R141, 0x380, RZ, 0xc0, !PT ;  /* 0x000003808d1a7812 */ /* 0x000fc400078ec0ff */
[----:B------:R-:W-:Y:S02]  /*6fd0*/  LOP3.LUT R40, R153, 0x380, RZ, 0xc0, !PT ;  /* 0x0000038099287812 */ /* 0x000fe400078ec0ff */
[----:B------:R-:W-:Y:S02]  /*6fe0*/  SHF.R.U64 R8, R8, 0x3, RZ ;  /* 0x0000000308087819 */ /* 0x000fe400000012ff */
[----:B------:R-:W-:Y:S02]  /*6ff0*/  SHF.R.U64 R10, R10, 0x3, RZ ;  /* 0x000000030a0a7819 */ /* 0x000fe400000012ff */
[----:B------:R-:W-:Y:S02]  /*7000*/  LOP3.LUT R28, R143, 0x380, RZ, 0xc0, !PT ;  /* 0x000003808f1c7812 */ /* 0x000fe400078ec0ff */
[----:B------:R-:W-:Y:S02]  /*7010*/  LOP3.LUT R30, R145, 0x380, RZ, 0xc0, !PT ;  /* 0x00000380911e7812 */ /* 0x000fe400078ec0ff */
[----:B------:R-:W-:-:S02]  /*7020*/  IADD3.X R31, RZ, R5, RZ, P3, !PT ;  /* 0x00000005ff1f7210 */ /* 0x000fc40001ffe4ff */
[----:B------:R-:W-:Y:S02]  /*7030*/  SHF.R.U64 R12, R12, 0x3, RZ ;  /* 0x000000030c0c7819 */ /* 0x000fe400000012ff */
[----:B------:R-:W-:Y:S02]  /*7040*/  SHF.R.U64 R14, R14, 0x3, RZ ;  /* 0x000000030e0e7819 */ /* 0x000fe400000012ff */
[----:B------:R-:W-:Y:S02]  /*7050*/  F2FP.F16.F32.PACK_AB R5, R135, R134 ;  /* 0x000000868705723e */ /* 0x000fe400000000ff */
[----:B------:R-:W-:Y:S02]  /*7060*/  SHF.R.U64 R24, R24, 0x3, RZ ;  /* 0x0000000318187819 */ /* 0x000fe400000012ff */
[----:B------:R-:W-:Y:S01]  /*7070*/  SHF.R.U64 R26, R26, 0x3, RZ ;  /* 0x000000031a1a7819 */ /* 0x000fe200000012ff */
[----:B------:R0:W-:Y:S01]  /*7080*/  STSM.16.M88.4 [R136], R4 ;  /* 0x0000000488007844 */ /* 0x0001e20000000200 */
[----:B------:R-:W-:-:S02]  /*7090*/  SHF.R.U64 R40, R40, 0x3, RZ ;  /* 0x0000000328287819 */ /* 0x000fc400000012ff */
[----:B------:R-:W-:Y:S02]  /*70a0*/  LOP3.LUT R8, R8, R41, RZ, 0x3c, !PT ;  /* 0x0000002908087212 */ /* 0x000fe400078e3cff */
[----:B------:R-:W-:Y:S02]  /*70b0*/  LOP3.LUT R10, R10, R103, RZ, 0x3c, !PT ;  /* 0x000000670a0a7212 */ /* 0x000fe400078e3cff */
[----:B------:R-:W-:Y:S02]  /*70c0*/  LOP3.LUT R34, R147, 0x380, RZ, 0xc0, !PT ;  /* 0x0000038093227812 */ /* 0x000fe400078ec0ff */
[----:B------:R-:W-:Y:S02]  /*70d0*/  SHF.R.U64 R28, R28, 0x3, RZ ;  /* 0x000000031c1c7819 */ /* 0x000fe400000012ff */
[----:B------:R-:W-:Y:S02]  /*70e0*/  SHF.R.U64 R30, R30, 0x3, RZ ;  /* 0x000000031e1e7819 */ /* 0x000fe400000012ff */
[----:B------:R-:W-:-:S02]  /*70f0*/  LOP3.LUT R12, R12, R137, RZ, 0x3c, !PT ;  /* 0x000000890c0c7212 */ /* 0x000fc400078e3cff */
[----:B------:R-:W-:Y:S02]  /*7100*/  LOP3.LUT R14, R14, R139, RZ, 0x3c, !PT ;  /* 0x0000008b0e0e7212 */ /* 0x000fe400078e3cff */
[----:B------:R-:W-:Y:S02]  /*7110*/  LOP3.LUT R38, R151, 0x380, RZ, 0xc0, !PT ;  /* 0x0000038097267812 */ /* 0x000fe400078ec0ff */
[----:B------:R-:W-:Y:S02]  /*7120*/  LOP3.LUT R36, R24, R149, RZ, 0x3c, !PT ;  /* 0x0000009518247212 */ /* 0x000fe400078e3cff */
[----:B------:R-:W-:Y:S02]  /*7130*/  LOP3.LUT R26, R26, R141, RZ, 0x3c, !PT ;  /* 0x0000008d1a1a7212 */ /* 0x000fe400078e3cff */
[----:B------:R-:W-:Y:S02]  /*7140*/  LOP3.LUT R24, R40, R153, RZ, 0x3c, !PT ;  /* 0x0000009928187212 */ /* 0x000fe400078e3cff */
[----:B------:R-:W-:-:S02]  /*7150*/  SHF.R.U64 R34, R34, 0x3, RZ ;  /* 0x0000000322227819 */ /* 0x000fc400000012ff */
[----:B------:R-:W-:Y:S02]  /*7160*/  LOP3.LUT R28, R28, R143, RZ, 0x3c, !PT ;  /* 0x0000008f1c1c7212 */ /* 0x000fe400078e3cff */
[----:B------:R-:W-:Y:S02]  /*7170*/  LOP3.LUT R30, R30, R145, RZ, 0x3c, !PT ;  /* 0x000000911e1e7212 */ /* 0x000fe400078e3cff */
[----:B------:R-:W-:Y:S02]  /*7180*/  MOV R133, R8 ;  /* 0x0000000800857202 */ /* 0x000fe40000000f00 */
[----:B------:R-:W-:Y:S02]  /*7190*/  MOV R123, R10 ;  /* 0x0000000a007b7202 */ /* 0x000fe40000000f00 */
[----:B0-----:R-:W-:Y:S02]  /*71a0*/  F2FP.F16.F32.PACK_AB R4, R122, R21 ;  /* 0x000000157a04723e */ /* 0x001fe400000000ff */
[----:B------:R-:W-:-:S02]  /*71b0*/  F2FP.F16.F32.PACK_AB R5, R131, R130 ;  /* 0x000000828305723e */ /* 0x000fc400000000ff */
[----:B------:R-:W-:Y:S02]  /*71c0*/  F2FP.F16.F32.PACK_AB R6, R120, R3 ;  /* 0x000000037806723e */ /* 0x000fe400000000ff */
[----:B------:R-:W-:Y:S02]  /*71d0*/  F2FP.F16.F32.PACK_AB R7, R132, R129 ;  /* 0x000000818407723e */ /* 0x000fe400000000ff */
[----:B------:R-:W-:Y:S02]  /*71e0*/  MOV R103, R12 ;  /* 0x0000000c00677202 */ /* 0x000fe40000000f00 */
[----:B------:R-:W-:Y:S01]  /*71f0*/  MOV R102, R14 ;  /* 0x0000000e00667202 */ /* 0x000fe20000000f00 */
[----:B------:R0:W-:Y:S01]  /*7200*/  STSM.16.M88.4 [R133], R4 ;  /* 0x0000000485007844 */ /* 0x0001e20000000200 */
[----:B------:R-:W-:Y:S02]  /*7210*/  F2FP.F16.F32.PACK_AB R8, R121, R0 ;  /* 0x000000007908723e */ /* 0x000fe400000000ff */
[----:B------:R-:W-:-:S02]  /*7220*/  F2FP.F16.F32.PACK_AB R9, R127, R126 ;  /* 0x0000007e7f09723e */ /* 0x000fc400000000ff */
[----:B------:R-:W-:Y:S02]  /*7230*/  F2FP.F16.F32.PACK_AB R10, R45, R44 ;  /* 0x0000002c2d0a723e */ /* 0x000fe400000000ff */
[----:B------:R-:W-:Y:S02]  /*7240*/  F2FP.F16.F32.PACK_AB R11, R128, R125 ;  /* 0x0000007d800b723e */ /* 0x000fe400000000ff */
[----:B------:R-:W-:Y:S02]  /*7250*/  SHF.R.U64 R38, R38, 0x3, RZ ;  /* 0x0000000326267819 */ /* 0x000fe400000012ff */
[----:B------:R-:W-:Y:S01]  /*7260*/  F2FP.F16.F32.PACK_AB R12, R49, R48 ;  /* 0x00000030310c723e */ /* 0x000fe200000000ff */
[----:B------:R2:W-:Y:S01]  /*7270*/  STSM.16.M88.4 [R123], R8 ;  /* 0x000000087b007844 */ /* 0x0005e20000000200 */
[----:B------:R-:W-:Y:S02]  /*7280*/  F2FP.F16.F32.PACK_AB R13, R51, R124 ;  /* 0x0000007c330d723e */ /* 0x000fe400000000ff */
[----:B------:R-:W-:-:S02]  /*7290*/  F2FP.F16.F32.PACK_AB R14, R53, R52 ;  /* 0x00000034350e723e */ /* 0x000fc400000000ff */
[----:B------:R-:W-:Y:S02]  /*72a0*/  F2FP.F16.F32.PACK_AB R15, R55, R54 ;  /* 0x00000036370f723e */ /* 0x000fe400000000ff */
[----:B------:R-:W-:Y:S02]  /*72b0*/  MOV R42, R26 ;  /* 0x0000001a002a7202 */ /* 0x000fe40000000f00 */
[----:B------:R-:W-:Y:S01]  /*72c0*/  MOV R3, R24 ;  /* 0x0000001800037202 */ /* 0x000fe20000000f00 */
[----:B------:R3:W-:Y:S01]  /*72d0*/  STSM.16.M88.4 [R103], R12 ;  /* 0x0000000c67007844 */ /* 0x0007e20000000200 */
[----:B------:R-:W-:Y:S02]  /*72e0*/  LOP3.LUT R34, R34, R147, RZ, 0x3c, !PT ;  /* 0x0000009322227212 */ /* 0x000fe400078e3cff */
[----:B------:R-:W-:Y:S02]  /*72f0*/  MOV R41, R28 ;  /* 0x0000001c00297202 */ /* 0x000fe40000000f00 */
[----:B------:R-:W-:-:S02]  /*7300*/  MOV R40, R30 ;  /* 0x0000001e00287202 */ /* 0x000fc40000000f00 */
[----:B------:R-:W-:Y:S02]  /*7310*/  F2FP.F16.F32.PACK_AB R24, R57, R56 ;  /* 0x000000383918723e */ /* 0x000fe400000000ff */
[----:B------:R-:W-:Y:S02]  /*7320*/  F2FP.F16.F32.PACK_AB R25, R59, R58 ;  /* 0x0000003a3b19723e */ /* 0x000fe400000000ff */
[----:B------:R-:W-:Y:S02]  /*7330*/  F2FP.F16.F32.PACK_AB R26, R61, R60 ;  /* 0x0000003c3d1a723e */ /* 0x000fe400000000ff */
[----:B------:R-:W-:Y:S02]  /*7340*/  F2FP.F16.F32.PACK_AB R27, R63, R62 ;  /* 0x0000003e3f1b723e */ /* 0x000fe400000000ff */
[----:B------:R-:W-:Y:S02]  /*7350*/  F2FP.F16.F32.PACK_AB R28, R65, R64 ;  /* 0x00000040411c723e */ /* 0x000fe400000000ff */
[----:B------:R-:W-:Y:S01]  /*7360*/  F2FP.F16.F32.PACK_AB R29, R67, R66 ;  /* 0x00000042431d723e */ /* 0x000fe200000000ff */
[----:B------:R-:W-:Y:S01]  /*7370*/  STSM.16.M88.4 [R102], R24 ;  /* 0x0000001866007844 */ /* 0x000fe20000000200 */
[----:B------:R-:W-:-:S02]  /*7380*/  F2FP.F16.F32.PACK_AB R30, R69, R68 ;  /* 0x00000044451e723e */ /* 0x000fc400000000ff */
[----:B------:R-:W-:Y:S02]  /*7390*/  F2FP.F16.F32.PACK_AB R31, R71, R70 ;  /* 0x00000046471f723e */ /* 0x000fe400000000ff */
[----:B------:R-:W-:Y:S02]  /*73a0*/  LOP3.LUT R38, R38, R151, RZ, 0x3c, !PT ;  /* 0x0000009726267212 */ /* 0x000fe400078e3cff */
[----:B0-----:R-:W-:Y:S01]  /*73b0*/  F2FP.F16.F32.PACK_AB R4, R73, R72 ;  /* 0x000000484904723e */ /* 0x001fe200000000ff */
[----:B------:R-:W-:Y:S01]  /*73c0*/  STSM.16.M88.4 [R42], R28 ;  /* 0x0000001c2a007844 */ /* 0x000fe20000000200 */
[----:B------:R-:W-:Y:S02]  /*73d0*/  F2FP.F16.F32.PACK_AB R5, R75, R74 ;  /* 0x0000004a4b05723e */ /* 0x000fe400000000ff */
[----:B------:R-:W-:Y:S02]  /*73e0*/  F2FP.F16.F32.PACK_AB R6, R77, R76 ;  /* 0x0000004c4d06723e */ /* 0x000fe400000000ff */
[----:B------:R-:W-:-:S02]  /*73f0*/  F2FP.F16.F32.PACK_AB R7, R79, R78 ;  /* 0x0000004e4f07723e */ /* 0x000fc400000000ff */
[----:B--2---:R-:W-:Y:S02]  /*7400*/  F2FP.F16.F32.PACK_AB R8, R81, R80 ;  /* 0x000000505108723e */ /* 0x004fe400000000ff */
[----:B------:R-:W-:Y:S01]  /*7410*/  F2FP.F16.F32.PACK_AB R9, R83, R82 ;  /* 0x000000525309723e */ /* 0x000fe200000000ff */
[----:B------:R0:W-:Y:S01]  /*7420*/  STSM.16.M88.4 [R41], R4 ;  /* 0x0000000429007844 */ /* 0x0001e20000000200 */
[----:B------:R-:W-:Y:S02]  /*7430*/  F2FP.F16.F32.PACK_AB R10, R85, R84 ;  /* 0x00000054550a723e */ /* 0x000fe400000000ff */
[----:B------:R-:W-:Y:S02]  /*7440*/  F2FP.F16.F32.PACK_AB R11, R87, R86 ;  /* 0x00000056570b723e */ /* 0x000fe400000000ff */
[----:B------:R-:W-:Y:S02]  /*7450*/  MOV R34, R34 ;  /* 0x0000002200227202 */ /* 0x000fe40000000f00 */
[----:B---3--:R-:W-:Y:S01]  /*7460*/  F2FP.F16.F32.PACK_AB R12, R89, R88 ;  /* 0x00000058590c723e */ /* 0x008fe200000000ff */
[----:B------:R2:W-:Y:S01]  /*7470*/  STSM.16.M88.4 [R40], R8 ;  /* 0x0000000828007844 */ /* 0x0005e20000000200 */
[----:B------:R-:W-:-:S02]  /*7480*/  F2FP.F16.F32.PACK_AB R13, R91, R90 ;  /* 0x0000005a5b0d723e */ /* 0x000fc400000000ff */
[----:B------:R-:W-:Y:S02]  /*7490*/  F2FP.F16.F32.PACK_AB R14, R93, R92 ;  /* 0x0000005c5d0e723e */ /* 0x000fe400000000ff */
[----:B------:R-:W-:Y:S02]  /*74a0*/  F2FP.F16.F32.PACK_AB R15, R95, R94 ;  /* 0x0000005e5f0f723e */ /* 0x000fe400000000ff */
[----:B------:R-:W-:Y:S01]  /*74b0*/  MOV R36, R36 ;  /* 0x0000002400247202 */ /* 0x000fe20000000f00 */
[----:B0-----:R-:W-:Y:S01]  /*74c0*/  IMAD.U32 R4, RZ, RZ, UR8 ;  /* 0x00000008ff047e24 */ /* 0x001fe2000f8e00ff */
[----:B------:R-:W-:Y:S01]  /*74d0*/  MOV R38, R38 ;  /* 0x0000002600267202 */ /* 0x000fe20000000f00 */
[----:B------:R0:W-:Y:S01]  /*74e0*/  STSM.16.M88.4 [R34], R12 ;  /* 0x0000000c22007844 */ /* 0x0001e20000000200 */
[----:B------:R-:W-:Y:S01]  /*74f0*/  PLOP3.LUT P0, PT, PT, PT, UP0, 0x80, 0x0 ;  /* 0x000000000000781c */ /* 0x000fe20003f0f008 */
[----:B------:R-:W-:Y:S01]  /*7500*/  IMAD.U32 R5, RZ, RZ, UR9 ;  /* 0x00000009ff057e24 */ /* 0x000fe2000f8e00ff */
[----:B------:R-:W-:Y:S01]  /*7510*/  ULDC.64 UR8, c[0x0][0xc08] ;  /* 0x0003020000087ab9 */ /* 0x000fe20000000a00 */
[----:B------:R0:W-:Y:S04]  /*7520*/  STSM.16.M88.4 [R36], R96 ;  /* 0x0000006024007844 */ /* 0x0001e80000000200 */
[----:B------:R0:W-:Y:S04]  /*7530*/  STSM.16.M88.4 [R38], R104 ;  /* 0x0000006826007844 */ /* 0x0001e80000000200 */
[----:B------:R0:W-:Y:S01]  /*7540*/  STSM.16.M88.4 [R3], R112 ;  /* 0x0000007003007844 */ /* 0x0001e20000000200 */
[----:B------:R-:W-:Y:S06]  /*7550*/  BAR.SYNC.DEFER_BLOCKING 0x1, 0x100 ;  /* 0x0044000000007b1d */ /* 0x000fec0000010000 */
[----:B------:R-:W3:Y:S01]  /*7560*/  @P0 LDG.E R0, desc[UR36][R4.64] ;  /* 0x0000002404000981 */ /* 0x000ee2000c1e1900 */
[----:B------:R-:W-:Y:S01]  /*7570*/  UISETP.NE.U32.AND UP1, UPT, UR8, URZ, UPT ;  /* 0x0000003f0800728c */ /* 0x000fe2000bf25070 */
[----:B-1----:R-:W-:Y:S01]  /*7580*/  ISETP.NE.AND P1, PT, R47, 0x1, PT ;  /* 0x000000012f00780c */ /* 0x002fe20003f25270 */
[----:B------:R-:W-:-:S02]  /*7590*/  IMAD.U32 R7, RZ, RZ, UR10 ;  /* 0x0000000aff077e24 */ /* 0x000fc4000f8e00ff */
[----:B------:R-:W-:-:S06]  /*75a0*/  UISETP.NE.AND.EX UP1, UPT, UR9, URZ, UPT, UP1 ;  /* 0x0000003f0900728c */ /* 0x000fcc000bf25310 */
[----:B------:R-:W-:-:S04]  /*75b0*/  PLOP3.LUT P2, PT, PT, PT, UP1, 0x80, 0x0 ;  /* 0x000000000000781c */ /* 0x000fc80003f4f018 */
[----:B------:R-:W1:Y:S01]  /*75c0*/  @P1 LDC R6, c[0x0][0xbec] ;  /* 0x0002fb00ff061b82 */ /* 0x000e620000000800 */
[----:B------:R-:W-:-:S04]  /*75d0*/  @UP1 ULEA UR8, UP2, UR60, UR8, 0x2 ;  /* 0x000000083c081291 */ /* 0x000fc8000f84103f */
[----:B------:R-:W-:Y:S02]  /*75e0*/  @UP1 ULEA.HI.X UR9, UR60, UR9, UR4, 0x2, UP2 ;  /* 0x000000093c091291 */ /* 0x000fe400090f1404 */
[----:B--2---:R-:W-:Y:S01]  /*75f0*/  IMAD.U32 R10, RZ, RZ, UR8 ;  /* 0x00000008ff0a7e24 */ /* 0x004fe2000f8e00ff */
[----:B------:R-:W-:Y:S01]  /*7600*/  UMOV UR4, URZ ;  /* 0x0000003f00047c82 */ /* 0x000fe20008000000 */
[----:B------:R-:W2:Y:S02]  /*7610*/  @P1 LDC R8, c[0x0][0xbf0] ;  /* 0x0002fc00ff081b82 */ /* 0x000ea40000000800 */
[----:B------:R-:W-:Y:S01]  /*7620*/  IMAD.U32 R11, RZ, RZ, UR9 ;  /* 0x00000009ff0b7e24 */ /* 0x000fe2000f8e00ff */
[----:B---3--:R-:W-:Y:S02]  /*7630*/  @P0 R2UR UR4, R0 ;  /* 0x00000000000402ca */ /* 0x008fe400000e0000 */
[----:B------:R-:W-:-:S06]  /*7640*/  MOV R0, UR7 ;  /* 0x0000000700007c02 */ /* 0x000fcc0008000f00 */
[----:B------:R0:W5:Y:S01]  /*7650*/  @P2 LDG.E R0, desc[UR36][R10.64] ;  /* 0x000000240a002981 */ /* 0x000162000c1e1900 */
[----:B-12---:R-:W-:Y:S06]  /*7660*/  @P2 BRA `(.L_x_3510) ;  /* 0x0000000000102947 */ /* 0x006fec0003800000 */
[----:B------:R-:W-:Y:S05]  /*7670*/  @!P0 BRA `(.L_x_3510) ;  /* 0x00000000000c8947 */ /* 0x000fea0003800000 */
[----:B0-----:R-:W2:Y:S04]  /*7680*/  LDG.E R3, desc[UR36][R4.64] ;  /* 0x0000002404037981 */ /* 0x001ea8000c1e1900 */
[----:B-----5:R-:W2:Y:S02]  /*7690*/  LDG.E R0, desc[UR36][R4.64+0x4] ;  /* 0x0000042404007981 */ /* 0x020ea4000c1e1900 */
[----:B--2---:R-:W-:-:S07]  /*76a0*/  IMAD.IADD R0, R0, 0x1, -R3 ;  /* 0x0000000100007824 */ /* 0x004fce00078e0a03 */
.L_x_3510:
[----:B------:R-:W-:Y:S01]  /*76b0*/  R2UR UR15, R192 ;  /* 0x00000000c00f72ca */ /* 0x000fe200000e0000 */
[----:B------:R-:W-:Y:S01]  /*76c0*/  USHF.R.S32.HI UR14, URZ, 0x1f, UR61 ;  /* 0x0000001f3f0e7899 */ /* 0x000fe2000801143d */
[----:B------:R-:W-:Y:S01]  /*76d0*/  IMAD R5, R7, 0x80, R198 ;  /* 0x0000008007057824 */ /* 0x000fe200078e02c6 */
[----:B------:R-:W-:Y:S01]  /*76e0*/  ULDC.64 UR12, c[0x0][0xb90] ;  /* 0x0002e400000c7ab9 */ /* 0x000fe20000000a00 */
[----:B------:R-:W-:Y:S01]  /*76f0*/  USHF.R.S32.HI UR11, URZ, 0x1f, UR4 ;  /* 0x0000001f3f0b7899 */ /* 0x000fe20008011404 */
[----:B------:R-:W-:Y:S01]  /*7700*/  R2UR UR16, R22 ;  /* 0x00000000161072ca */ /* 0x000fe200000e0000 */
[----:B------:R-:W-:Y:S01]  /*7710*/  UIMAD UR7, UR14, UR12, URZ ;  /* 0x0000000c0e0772a4 */ /* 0x000fe2000f8e023f */
[----:B0-----:R-:W-:Y:S01]  /*7720*/  @P1 IMAD.HI.U32 R3, R5, R6, RZ ;  /* 0x0000000605031227 */ /* 0x001fe200078e00ff */
[----:B------:R-:W-:Y:S01]  /*7730*/  UMOV UR10, UR4 ;  /* 0x00000004000a7c82 */ /* 0x000fe20008000000 */
[----:B------:R-:W-:Y:S02]  /*7740*/  USEL UR60, UR60, URZ, !UP0 ;  /* 0x0000003f3c3c7287 */ /* 0x000fe4000c000000 */
[----:B------:R-:W-:Y:S01]  /*7750*/  UIMAD.WIDE.U32 UR8, UR61, UR12, UR10 ;  /* 0x0000000c3d0872a5 */ /* 0x000fe2000f8e000a */
[----:B------:R-:W-:Y:S01]  /*7760*/  IMAD.MOV.U32 R4, RZ, RZ, R5 ;  /* 0x000000ffff047224 */ /* 0x000fe200078e0005 */
[----:B------:R-:W-:Y:S01]  /*7770*/  UIMAD UR7, UR61, UR13, UR7 ;  /* 0x0000000d3d0772a4 */ /* 0x000fe2000f8e0207 */
[----:B------:R-:W-:Y:S01]  /*7780*/  @P1 SHF.R.U32.HI R4, RZ, R8, R3 ;  /* 0x00000008ff041219 */ /* 0x000fe20000011603 */
[----:B------:R-:W-:Y:S01]  /*7790*/  USEL UR15, UR15, URZ, !UP0 ;  /* 0x0000003f0f0f7287 */ /* 0x000fe2000c000000 */
[----:B------:R-:W-:Y:S01]  /*77a0*/  LEA R3, R23, R16, 0x6 ;  /* 0x0000001017037211 */ /* 0x000fe200078e30ff */
[----:B------:R-:W-:Y:S01]  /*77b0*/  ULDC.64 UR12, c[0x0][0xb98] ;  /* 0x0002e600000c7ab9 */ /* 0x000fe20000000a00 */
[----:B------:R-:W-:Y:S01]  /*77c0*/  UIADD3 UR9, UR9, UR7, URZ ;  /* 0x0000000709097290 */ /* 0x000fe2000fffe03f */
[----:B------:R-:W-:Y:S01]  /*77d0*/  IMAD.MOV R6, RZ, RZ, -R4 ;  /* 0x000000ffff067224 */ /* 0x000fe200078e0a04 */
[----:B------:R-:W-:Y:S01]  /*77e0*/  UIMAD UR7, UR15, UR12, URZ ;  /* 0x0000000c0f0772a4 */ /* 0x000fe2000f8e023f */
[----:B------:R-:W-:Y:S01]  /*77f0*/  IMAD.WIDE R32, R3, 0x2, R32 ;  /* 0x0000000203207825 */ /* 0x000fe200078e0220 */
[----:B------:R-:W-:-:S02]  /*7800*/  UIMAD.WIDE.U32 UR8, UR60, UR12, UR8 ;  /* 0x0000000c3c0872a5 */ /* 0x000fc4000f8e0008 */
[----:B------:R-:W-:Y:S01]  /*7810*/  UIMAD UR7, UR60, UR13, UR7 ;  /* 0x0000000d3c0772a4 */ /* 0x000fe2000f8e0207 */
[----:B------:R-:W-:Y:S01]  /*7820*/  IMAD R3, R47, R6, R5 ;  /* 0x000000062f037224 */ /* 0x000fe200078e0205 */
[----:B------:R-:W-:Y:S01]  /*7830*/  SHF.R.S32.HI R5, RZ, 0x1f, R4 ;  /* 0x0000001fff057819 */ /* 0x000fe20000011404 */
[----:B-----5:R-:W-:Y:S01]  /*7840*/  IMAD R69, R0, R47, RZ ;  /* 0x0000002f00457224 */ /* 0x020fe200078e02ff */
[----:B------:R-:W-:Y:S01]  /*7850*/  IADD3 R4, P0, R4, UR8, RZ ;  /* 0x0000000804047c10 */ /* 0x000fe2000ff1e0ff */
[----:B------:R-:W-:Y:S01]  /*7860*/  ULDC.64 UR12, c[0x0][0xaa0] ;  /* 0x0002a800000c7ab9 */ /* 0x000fe20000000a00 */
[----:B------:R-:W-:Y:S01]  /*7870*/  IMAD.U32 R6, RZ, RZ, UR7 ;  /* 0x00000007ff067e24 */ /* 0x000fe2000f8e00ff */
[C---:B------:R-:W-:Y:S02]  /*7880*/  IADD3 R9, P6, R32.reuse, 0x2000, RZ ;  /* 0x0000200020097810 */ /* 0x040fe40007fde0ff */
[----:B------:R-:W-:Y:S02]  /*7890*/  IADD3 R13, P2, R32, 0x1000, RZ ;  /* 0x00001000200d7810 */ /* 0x000fe40007f5e0ff */
[----:B------:R-:W-:Y:S01]  /*78a0*/  IADD3.X R5, R5, UR9, R6, P0, !PT ;  /* 0x0000000905057c10 */ /* 0x000fe200087fe406 */
[----:B------:R-:W-:Y:S01]  /*78b0*/  ULDC.64 UR8, c[0x0][0xb88] ;  /* 0x0002e20000087ab9 */ /* 0x000fe20000000a00 */
[----:B------:R-:W-:-:S02]  /*78c0*/  LOP3.LUT R8, R9, 0x380, RZ, 0xc0, !PT ;  /* 0x0000038009087812 */ /* 0x000fc400078ec0ff */
[----:B------:R-:W-:Y:S01]  /*78d0*/  SHF.R.S32.HI R6, RZ, 0x1f, R3 ;  /* 0x0000001fff067819 */ /* 0x000fe20000011403 */
[----:B------:R-:W-:Y:S01]  /*78e0*/  IMAD.WIDE.U32 R4, R3, UR8, R4 ;  /* 0x0000000803047c25 */ /* 0x000fe2000f8e0004 */
[----:B------:R-:W-:Y:S02]  /*78f0*/  SHF.R.U64 R8, R8, 0x3, RZ ;  /* 0x0000000308087819 */ /* 0x000fe400000012ff */
[----:B------:R-:W-:Y:S01]  /*7900*/  LOP3.LUT R12, R13, 0x380, RZ, 0xc0, !PT ;  /* 0x000003800d0c7812 */ /* 0x000fe200078ec0ff */
[----:B------:R-:W-:Y:S01]  /*7910*/  IMAD R10, R6, UR8, RZ ;  /* 0x00000008060a7c24 */ /* 0x000fe2000f8e02ff */
[----:B------:R-:W-:Y:S02]  /*7920*/  LOP3.LUT R8, R8, R9, RZ, 0x3c, !PT ;  /* 0x0000000908087212 */ /* 0x000fe400078e3cff */
[----:B------:R-:W-:Y:S01]  /*7930*/  SHF.R.U64 R12, R12, 0x3, RZ ;  /* 0x000000030c0c7819 */ /* 0x000fe200000012ff */
[----:B------:R-:W-:Y:S01]  /*7940*/  IMAD R9, R3, UR9, R10 ;  /* 0x0000000903097c24 */ /* 0x000fe2000f8e020a */
[----:B------:R-:W-:Y:S01]  /*7950*/  ULDC.64 UR8, c[0x0][0xb50] ;  /* 0x0002d40000087ab9 */ /* 0x000fe20000000a00 */
[----:B------:R-:W-:-:S02]  /*7960*/  IADD3 R37, P0, R32, 0x5000, RZ ;  /* 0x0000500020257810 */ /* 0x000fc40007f1e0ff */
[----:B------:R-:W-:Y:S01]  /*7970*/  IMAD.IADD R3, R5, 0x1, R9 ;  /* 0x0000000105037824 */ /* 0x000fe200078e0209 */
[----:B------:R-:W-:Y:S01]  /*7980*/  LEA R10, P3, R4, UR8, 0x2 ;  /* 0x00000008040a7c11 */ /* 0x000fe2000f8610ff */
[----:B------:R-:W-:Y:S01]  /*7990*/  UIMAD UR7, UR11, UR12, URZ ;  /* 0x0000000c0b0772a4 */ /* 0x000fe2000f8e023f */
[----:B------:R-:W-:Y:S01]  /*79a0*/  LOP3.LUT R12, R12, R13, RZ, 0x3c, !PT ;  /* 0x0000000d0c0c7212 */ /* 0x000fe200078e3cff */
[----:B------:R-:W-:Y:S01]  /*79b0*/  IMAD.X R13, RZ, RZ, R33, P2 ;  /* 0x000000ffff0d7224 */ /* 0x000fe200010e0621 */
[----:B------:R-:W-:Y:S01]  /*79c0*/  LEA.HI.X R4, R4, UR9, R3, 0x2, P3 ;  /* 0x0000000904047c11 */ /* 0x000fe200098f1403 */
[----:B------:R-:W-:Y:S01]  /*79d0*/  SHFL.IDX PT, R40, R10, RZ, 0x1c1f ;  /* 0x001c1fff0a287589 */ /* 0x000fe200000e0000 */
[----:B------:R-:W-:Y:S01]  /*79e0*/  LOP3.LUT R36, R37, 0x380, RZ, 0xc0, !PT ;  /* 0x0000038025247812 */ /* 0x000fe200078ec0ff */
[----:B------:R-:W-:Y:S01]  /*79f0*/  IMAD.U32 R3, RZ, RZ, UR16 ;  /* 0x00000010ff037e24 */ /* 0x000fe2000f8e00ff */
[----:B------:R-:W-:Y:S01]  /*7a00*/  IADD3 R25, P2, R32, 0x7000, RZ ;  /* 0x0000700020197810 */ /* 0x000fe20007f5e0ff */
[----:B------:R-:W0:Y:S01]  /*7a10*/  SHFL.IDX PT, R41, R4, RZ, 0x1c1f ;  /* 0x001c1fff04297589 */ /* 0x000e2200000e0000 */
[----:B------:R-:W-:Y:S01]  /*7a20*/  SHF.R.U64 R36, R36, 0x3, RZ ;  /* 0x0000000324247819 */ /* 0x000fe200000012ff */
[----:B------:R-:W-:Y:S01]  /*7a30*/  IMAD R14, R3, 0x80, R196 ;  /* 0x00000080030e7824 */ /* 0x000fe200078e02c4 */
[----:B------:R-:W-:Y:S01]  /*7a40*/  LOP3.LUT R24, R25, 0x380, RZ, 0xc0, !PT ;  /* 0x0000038019187812 */ /* 0x000fe200078ec0ff */
[----:B------:R-:W-:Y:S01]  /*7a50*/  SHFL.IDX PT, R44, R10, 0x1, 0x1c1f ;  /* 0x003c1f000a2c7f89 */ /* 0x000fe200000e0000 */
[----:B------:R-:W-:Y:S01]  /*7a60*/  LOP3.LUT R36, R36, R37, RZ, 0x3c, !PT ;  /* 0x0000002524247212 */ /* 0x000fe200078e3cff */
[--C-:B------:R-:W-:Y:S01]  /*7a70*/  IMAD.X R37, RZ, RZ, R33.reuse, P0 ;  /* 0x000000ffff257224 */ /* 0x100fe200000e0621 */
[----:B------:R-:W-:Y:S01]  /*7a80*/  SHF.R.U64 R24, R24, 0x3, RZ ;  /* 0x0000000318187819 */ /* 0x000fe200000012ff */
[----:B------:R-:W-:Y:S01]  /*7a90*/  VIADD R3, R14, 0x8 ;  /* 0x000000080e037836 */ /* 0x000fe20000000000 */
[----:B------:R-:W-:Y:S01]  /*7aa0*/  LOP3.LUT P0, RZ, R194, 0x3, RZ, 0xc0, !PT ;  /* 0x00000003c2ff7812 */ /* 0x000fe2000780c0ff */
[----:B------:R-:W1:Y:S01]  /*7ab0*/  SHFL.IDX PT, R45, R4, 0x1, 0x1c1f ;  /* 0x003c1f00042d7f89 */ /* 0x000e6200000e0000 */
[----:B------:R-:W-:Y:S01]  /*7ac0*/  IADD3 R35, P3, R32, 0x6000, RZ ;  /* 0x0000600020237810 */ /* 0x000fe20007f7e0ff */
[----:B------:R-:W-:Y:S01]  /*7ad0*/  ULDC.64 UR10, c[0x0][0xae8] ;  /* 0x0002ba00000a7ab9 */ /* 0x000fe20000000a00 */
[----:B------:R-:W-:Y:S01]  /*7ae0*/  LOP3.LUT R24, R24, R25, RZ, 0x3c, !PT ;  /* 0x0000001918187212 */ /* 0x000fe200078e3cff */
[--C-:B------:R-:W-:Y:S01]  /*7af0*/  IMAD.X R25, RZ, RZ, R33.reuse, P2 ;  /* 0x000000ffff197224 */ /* 0x100fe200010e0621 */
[----:B------:R-:W-:Y:S01]  /*7b00*/  ISETP.GE.OR P2, PT, R14, R69, P0 ;  /* 0x000000450e00720c */ /* 0x000fe20000746670 */
[----:B------:R-:W-:Y:S01]  /*7b10*/  IMAD.X R9, RZ, RZ, R33, P6 ;  /* 0x000000ffff097224 */ /* 0x000fe200030e0621 */
[----:B------:R-:W-:-:S02]  /*7b20*/  LOP3.LUT R34, R35, 0x380, RZ, 0xc0, !PT ;  /* 0x0000038023227812 */ /* 0x000fc400078ec0ff */
[----:B------:R-:W-:Y:S02]  /*7b30*/  ISETP.GE.OR P0, PT, R3, R69, P0 ;  /* 0x000000450300720c */ /* 0x000fe40000706670 */
[----:B------:R-:W-:Y:S01]  /*7b40*/  SHF.R.U64 R34, R34, 0x3, RZ ;  /* 0x0000000322227819 */ /* 0x000fe200000012ff */
[----:B------:R-:W2:Y:S01]  /*7b50*/  @P1 LDC R3, c[0x0][0xbec] ;  /* 0x0002fb00ff031b82 */ /* 0x000ea20000000800 */
[----:B------:R-:W-:Y:S02]  /*7b60*/  IADD3 R7, P5, R32, 0x3000, RZ ;  /* 0x0000300020077810 */ /* 0x000fe40007fbe0ff */
[----:B------:R-:W-:Y:S01]  /*7b70*/  LOP3.LUT R34, R34, R35, RZ, 0x3c, !PT ;  /* 0x0000002322227212 */ /* 0x000fe200078e3cff */
[----:B------:R-:W-:Y:S01]  /*7b80*/  IMAD.X R35, RZ, RZ, R33, P3 ;  /* 0x000000ffff237224 */ /* 0x000fe200018e0621 */
[C---:B------:R-:W-:Y:S01]  /*7b90*/  IADD3 R5, P3, R32.reuse, 0xb000, RZ ;  /* 0x0000b00020057810 */ /* 0x040fe20007f7e0ff */
[----:B0-----:R0:W-:Y:S01]  /*7ba0*/  @!P2 ST.E desc[UR36][R40.64], R2 ;  /* 0x000000022800a985 */ /* 0x0011e2000c101924 */
[----:B------:R-:W-:-:S02]  /*7bb0*/  IADD3 R53, P4, R32, 0x4000, RZ ;  /* 0x0000400020357810 */ /* 0x000fc40007f9e0ff */
[----:B------:R-:W-:Y:S01]  /*7bc0*/  LOP3.LUT R0, R5, 0x380, RZ, 0xc0, !PT ;  /* 0x0000038005007812 */ /* 0x000fe200078ec0ff */
[----:B------:R-:W-:Y:S01]  /*7bd0*/  UIMAD.WIDE.U32 UR8, UR4, UR12, URZ ;  /* 0x0000000c040872a5 */ /* 0x000fe2000f8e003f */
[----:B------:R-:W-:Y:S01]  /*7be0*/  LOP3.LUT R6, R7, 0x380, RZ, 0xc0, !PT ;  /* 0x0000038007067812 */ /* 0x000fe200078ec0ff */
[----:B------:R-:W-:Y:S01]  /*7bf0*/  UIMAD UR7, UR4, UR13, UR7 ;  /* 0x0000000d040772a4 */ /* 0x000fe2000f8e0207 */
[----:B------:R-:W-:Y:S01]  /*7c00*/  SHF.R.U64 R0, R0, 0x3, RZ ;  /* 0x0000000300007819 */ /* 0x000fe200000012ff */
[----:B-1----:R1:W-:Y:S01]  /*7c10*/  @!P0 ST.E desc[UR36][R44.64], R20 ;  /* 0x000000142c008985 */ /* 0x0023e2000c101924 */
[----:B------:R-:W-:Y:S01]  /*7c20*/  LOP3.LUT R52, R53, 0x380, RZ, 0xc0, !PT ;  /* 0x0000038035347812 */ /* 0x000fe200078ec0ff */
[----:B------:R-:W-:Y:S01]  /*7c30*/  IMAD.X R49, RZ, RZ, R33, P3 ;  /* 0x000000ffff317224 */ /* 0x000fe200018e0621 */
[----:B------:R-:W-:Y:S01]  /*7c40*/  LOP3.LUT R48, R0, R5, RZ, 0x3c, !PT ;  /* 0x0000000500307212 */ /* 0x000fe200078e3cff */
[----:B0-----:R-:W0:Y:S01]  /*7c50*/  @P1 LDC R41, c[0x0][0xbf0] ;  /* 0x0002fc00ff291b82 */ /* 0x001e220000000800 */
[----:B------:R-:W-:Y:S01]  /*7c60*/  MOV R21, UR16 ;  /* 0x0000001000157c02 */ /* 0x000fe20008000f00 */
[----:B------:R-:W-:Y:S01]  /*7c70*/  IMAD R0, R19, 0x20, R23 ;  /* 0x0000002013007824 */ /* 0x000fe200078e0217 */
[----:B------:R-:W-:Y:S01]  /*7c80*/  SHF.R.U64 R6, R6, 0x3, RZ ;  /* 0x0000000306067819 */ /* 0x000fe200000012ff */
[----:B------:R-:W-:Y:S01]  /*7c90*/  UIADD3 UR9, UR9, UR7, URZ ;  /* 0x0000000709097290 */ /* 0x000fe2000fffe03f */
[----:B------:R-:W-:Y:S01]  /*7ca0*/  SHF.R.U64 R52, R52, 0x3, RZ ;  /* 0x0000000334347819 */ /* 0x000fe200000012ff */
[----:B------:R-:W-:Y:S01]  /*7cb0*/  UIMAD UR4, UR14, UR10, URZ ;  /* 0x0000000a0e0472a4 */ /* 0x000fe2000f8e023f */
[----:B------:R-:W-:Y:S01]  /*7cc0*/  LOP3.LUT R6, R6, R7, RZ, 0x3c, !PT ;  /* 0x0000000706067212 */ /* 0x000fe200078e3cff */
[----:B------:R-:W-:Y:S01]  /*7cd0*/  IMAD R22, R21, 0x80, R0 ;  /* 0x0000008015167824 */ /* 0x000fe200078e0200 */
        /* <DEDUP_REMOVED lines=13> */
[----:B------:R-:W-:-:S02]  /*7db0*/  LOP3.LUT R60, R61, 0x380, RZ, 0xc0, !PT ;  /* 0x000003803d3c7812 */ /* 0x000fc400078ec0ff */
        /* <DEDUP_REMOVED lines=8> */
[----:B------:R-:W-:Y:S02]  /*7e40*/  SHF.R.U64 R60, R60, 0x3, RZ ;  /* 0x000000033c3c7819 */ /* 0x000fe400000012ff */
[----:B------:R-:W-:Y:S01]  /*7e50*/  SHF.R.U64 R56, R56, 0x3, RZ ;  /* 0x0000000338387819 */ /* 0x000fe200000012ff */
[----:B------:R-:W5:Y:S01]  /*7e60*/  LD.E.128 R8, desc[UR36][R8.64] ;  /* 0x0000002408087980 */ /* 0x000f62000c101d00 */
[----:B------:R-:W-:Y:S01]  /*7e70*/  SHF.R.U64 R29, R29, 0x3, RZ ;  /* 0x000000031d1d7819 */ /* 0x000fe200000012ff */
[----:B------:R-:W-:Y:S01]  /*7e80*/  UIADD3 UR4, UR9, UR4, URZ ;  /* 0x0000000409047290 */ /* 0x000fe2000fffe03f */
[----:B------:R-:W-:Y:S01]  /*7e90*/  SHF.R.S32.HI R0, RZ, 0x1f, R21 ;  /* 0x0000001fff007819 */ /* 0x000fe20000011415 */
[----:B------:R-:W5:Y:S01]  /*7ea0*/  LD.E.128 R4, desc[UR36][R6.64] ;  /* 0x0000002406047980 */ /* 0x000f62000c101d00 */
[----:B-1----:R-:W-:Y:S01]  /*7eb0*/  IADD3 R20, -R21, RZ, RZ ;  /* 0x000000ff15147210 */ /* 0x002fe20007ffe1ff */
[----:B------:R-:W-:Y:S01]  /*7ec0*/  IMAD.U32 R2, RZ, RZ, UR8 ;  /* 0x00000008ff027e24 */ /* 0x000fe2000f8e00ff */
[----:B------:R-:W-:Y:S01]  /*7ed0*/  LOP3.LUT R64, R64, R65, RZ, 0x3c, !PT ;  /* 0x0000004140407212 */ /* 0x000fe200078e3cff */
[----:B------:R-:W-:Y:S01]  /*7ee0*/  IMAD.U32 R3, RZ, RZ, UR9 ;  /* 0x00000009ff037e24 */ /* 0x000fe2000f8e00ff */
[----:B------:R-:W-:Y:S01]  /*7ef0*/  LOP3.LUT R60, R60, R61, RZ, 0x3c, !PT ;  /* 0x0000003d3c3c7212 */ /* 0x000fe200078e3cff */
[--C-:B------:R-:W-:Y:S01]  /*7f00*/  IMAD.X R61, RZ, RZ, R33.reuse, P5 ;  /* 0x000000ffff3d7224 */ /* 0x100fe200028e0621 */
[----:B------:R-:W-:Y:S01]  /*7f10*/  LOP3.LUT R56, R56, R57, RZ, 0x3c, !PT ;  /* 0x0000003938387212 */ /* 0x000fe200078e3cff */
[--C-:B------:R-:W-:Y:S01]  /*7f20*/  IMAD.X R57, RZ, RZ, R33.reuse, P4 ;  /* 0x000000ffff397224 */ /* 0x100fe200020e0621 */
[----:B------:R-:W-:Y:S01]  /*7f30*/  LOP3.LUT R28, R29, R32, RZ, 0x3c, !PT ;  /* 0x000000201d1c7212 */ /* 0x000fe200078e3cff */
[----:B------:R-:W-:Y:S01]  /*7f40*/  IMAD.MOV.U32 R29, RZ, RZ, R33 ;  /* 0x000000ffff1d7224 */ /* 0x000fe200078e0021 */
[----:B------:R-:W-:Y:S01]  /*7f50*/  IADD3.X R65, RZ, R33, RZ, P6, !PT ;  /* 0x00000021ff417210 */ /* 0x000fe200037fe4ff */
[----:B------:R-:W-:Y:S01]  /*7f60*/  ULDC.64 UR8, c[0x0][0xae0] ;  /* 0x0002b80000087ab9 */ /* 0x000fe20000000a00 */
[----:B------:R-:W-:Y:S01]  /*7f70*/  IMAD R41, R47, R20, R22 ;  /* 0x000000142f297224 */ /* 0x000fe200078e0216 */
[----:B------:R-:W5:Y:S01]  /*7f80*/  LD.E.128 R52, desc[UR36][R52.64] ;  /* 0x0000002434347980 */ /* 0x000f62000c101d00 */
[----:B------:R-:W-:-:S02]  /*7f90*/  IMAD R0, R0, UR8, RZ ;  /* 0x0000000800007c24 */ /* 0x000fc4000f8e02ff */
[----:B------:R-:W-:Y:S01]  /*7fa0*/  IMAD.U32 R3, RZ, RZ, UR4 ;  /* 0x00000004ff037e24 */ /* 0x000fe2000f8e00ff */
[----:B------:R-:W5:Y:S01]  /*7fb0*/  LD.E.128 R28, desc[UR36][R28.64] ;  /* 0x000000241c1c7980 */ /* 0x000f62000c101d00 */
[C---:B------:R-:W-:Y:S01]  /*7fc0*/  IMAD R45, R21.reuse, UR9, R0 ;  /* 0x00000009152d7c24 */ /* 0x040fe2000f8e0200 */
[----:B------:R-:W-:Y:S02]  /*7fd0*/  SHF.R.S32.HI R0, RZ, 0x1f, R41 ;  /* 0x0000001fff007819 */ /* 0x000fe40000011429 */
[----:B------:R-:W5:Y:S01]  /*7fe0*/  LD.E.128 R36, desc[UR36][R36.64] ;  /* 0x0000002424247980 */ /* 0x000f62000c101d00 */
[----:B------:R-:W-:Y:S01]  /*7ff0*/  IMAD.WIDE.U32 R2, R21, UR8, R2 ;  /* 0x0000000815027c25 */ /* 0x000fe2000f8e0002 */
[----:B------:R-:W-:Y:S02]  /*8000*/  ULDC.64 UR8, c[0x0][0xad8] ;  /* 0x0002b60000087ab9 */ /* 0x000fe40000000a00 */
        /* <DEDUP_REMOVED lines=15> */
[----:B------:R-:W-:Y:S02]  /*8100*/  IMAD R44, R44, 0x80, R23 ;  /* 0x000000802c2c7824 */ /* 0x000fe400078e0217 */
[C---:B------:R-:W-:Y:S02]  /*8110*/  IMAD R21, R41.reuse, UR9, R20 ;  /* 0x0000000929157c24 */ /* 0x040fe4000f8e0214 */
[----:B------:R-:W-:Y:S01]  /*8120*/  IMAD.WIDE.U32 R2, R41, UR8, R2 ;  /* 0x0000000829027c25 */ /* 0x000fe2000f8e0002 */
[C---:B------:R-:W-:Y:S01]  /*8130*/  ISETP.GE.AND P2, PT, R44.reuse, R69, PT ;  /* 0x000000452c00720c */ /* 0x040fe20003f46270 */
[----:B------:R-:W-:Y:S02]  /*8140*/  ULDC.64 UR8, c[0x0][0xa80] ;  /* 0x0002a00000087ab9 */ /* 0x000fe40000000a00 */
[----:B------:R-:W-:Y:S01]  /*8150*/  VIADD R0, R44, 0x20 ;  /* 0x000000202c007836 */ /* 0x000fe20000000000 */
[----:B------:R-:W-:Y:S01]  /*8160*/  LEA R22, P3, R2, UR8, 0x1 ;  /* 0x0000000802167c11 */ /* 0x000fe2000f8608ff */
[----:B------:R-:W-:-:S02]  /*8170*/  IMAD.IADD R3, R3, 0x1, R21 ;  /* 0x0000000103037824 */ /* 0x000fc400078e0215 */
[----:B------:R-:W-:Y:S01]  /*8180*/  VIADD R46, R46, 0x30820 ;  /* 0x000308202e2e7836 */ /* 0x000fe20000000000 */
[-C--:B------:R-:W-:Y:S02]  /*8190*/  ISETP.GE.AND P1, PT, R0, R69.reuse, PT ;  /* 0x000000450000720c */ /* 0x080fe40003f26270 */
[----:B------:R-:W-:Y:S02]  /*81a0*/  IADD3 R0, R44, 0x40, RZ ;  /* 0x000000402c007810 */ /* 0x000fe40007ffe0ff */
        /* <DEDUP_REMOVED lines=11> */
[----:B------:R-:W-:-:S09]  /*8260*/  ISETP.GE.AND P2, PT, R18, UR4, PT ;  /* 0x0000000412007c0c */ /* 0x000fd2000bf46270 */
[CC--:B-1----:R-:W-:Y:S02]  /*8270*/  @!P4 LEA R2, P6, R16.reuse, R41.reuse, 0x1 ;  /* 0x000000291002c211 */ /* 0x0c2fe400078c08ff */
[CC--:B------:R-:W-:Y:S02]  /*8280*/  @!P3 LEA R20, P5, R17.reuse, R41.reuse, 0x1 ;  /* 0x000000291114b211 */ /* 0x0c0fe400078a08ff */
[-C--:B--2---:R-:W-:Y:S02]  /*8290*/  @!P4 LEA.HI.X R3, R16, R0.reuse, R203, 0x1, P6 ;  /* 0x000000001003c211 */ /* 0x084fe400030f0ccb */
[C---:B------:R-:W-:Y:S02]  /*82a0*/  @!P2 LEA R40, P6, R18.reuse, R41, 0x1 ;  /* 0x000000291228a211 */ /* 0x040fe400078c08ff */
[-C--:B------:R-:W-:Y:S01]  /*82b0*/  @!P3 LEA.HI.X R21, R17, R0.reuse, R202, 0x1, P5 ;  /* 0x000000001115b211 */ /* 0x080fe200028f0cca */
[----:B-----5:R3:W-:Y:S01]  /*82c0*/  @!P4 ST.E.128 desc[UR36][R2.64], R28 ;  /* 0x0000001c0200c985 */ /* 0x0207e2000c101d24 */
[----:B------:R-:W-:-:S03]  /*82d0*/  @!P2 LEA.HI.X R41, R18, R0, R201, 0x1, P6 ;  /* 0x000000001229a211 */ /* 0x000fc600030f0cc9 */
[----:B------:R3:W-:Y:S04]  /*82e0*/  @!P3 ST.E.128 desc[UR36][R20.64], R52 ;  /* 0x000000341400b985 */ /* 0x0007e8000c101d24 */
[----:B------:R3:W-:Y:S02]  /*82f0*/  @!P2 ST.E.128 desc[UR36][R40.64], R64 ;  /* 0x000000402800a985 */ /* 0x0007e4000c101d24 */
.L_x_3512:
[----:B------:R-:W-:Y:S05]  /*8300*/  BSYNC B1 ;  /* 0x0000000000017941 */ /* 0x000fea0003800000 */
.L_x_3511:
[----:B--2---:R2:W4:Y:S01]  /*8310*/  SHFL.IDX PT, R0, R42, 0x1, 0x181f ;  /* 0x00381f002a007f89 */ /* 0x00452200000e0000 */
[----:B------:R-:W-:Y:S03]  /*8320*/  BSSY B1, `(.L_x_3513) ;  /* 0x0000010000017945 */ /* 0x000fe60003800000 */
[----:B---3-5:R2:W3:Y:S01]  /*8330*/  SHFL.IDX PT, R29, R22, 0x1, 0x181f ;  /* 0x00381f00161d7f89 */ /* 0x0284e200000e0000 */
[----:B------:R-:W-:Y:S05]  /*8340*/  @P1 BRA `(.L_x_3514) ;  /* 0x0000000000341947 */ /* 0x000fea0003800000 */
[----:B------:R-:W-:Y:S02]  /*8350*/  ULDC UR4, c[0x0][0xac8] ;  /* 0x0002b20000047ab9 */ /* 0x000fe40000000800 */
[----:B------:R-:W-:Y:S02]  /*8360*/  ISETP.GE.AND P4, PT, R16, UR4, PT ;  /* 0x0000000410007c0c */ /* 0x000fe4000bf86270 */
[----:B------:R-:W-:Y:S02]  /*8370*/  ISETP.GE.AND P5, PT, R17, UR4, PT ;  /* 0x0000000411007c0c */ /* 0x000fe4000bfa6270 */
[----:B------:R-:W-:-:S09]  /*8380*/  ISETP.GE.AND P6, PT, R18, UR4, PT ;  /* 0x0000000412007c0c */ /* 0x000fd2000bfc6270 */
[-C--:B---3--:R-:W-:Y:S02]  /*8390*/  @!P4 LEA R2, P1, R16, R29.reuse, 0x1 ;  /* 0x0000001d1002c211 */ /* 0x088fe400078208ff */
[CC--:B------:R-:W-:Y:S02]  /*83a0*/  @!P5 LEA R20, P2, R17.reuse, R29.reuse, 0x1 ;  /* 0x0000001d1114d211 */ /* 0x0c0fe400078408ff */
[----:B------:R-:W-:Y:S02]  /*83b0*/  @!P6 LEA R28, P3, R18, R29, 0x1 ;  /* 0x0000001d121ce211 */ /* 0x000fe400078608ff */
[-C--:B----4-:R-:W-:Y:S02]  /*83c0*/  @!P4 LEA.HI.X R3, R16, R0.reuse, R203, 0x1, P1 ;  /* 0x000000001003c211 */ /* 0x090fe400008f0ccb */
[-C--:B------:R-:W-:Y:S02]  /*83d0*/  @!P5 LEA.HI.X R21, R17, R0.reuse, R202, 0x1, P2 ;  /* 0x000000001115d211 */ /* 0x080fe400010f0cca */
[----:B------:R-:W-:Y:S01]  /*83e0*/  @!P6 LEA.HI.X R29, R18, R0, R201, 0x1, P3 ;  /* 0x00000000121de211 */ /* 0x000fe200018f0cc9 */
[----:B------:R3:W-:Y:S04]  /*83f0*/  @!P4 ST.E.128 desc[UR36][R2.64], R12 ;  /* 0x0000000c0200c985 */ /* 0x0007e8000c101d24 */
[----:B------:R3:W-:Y:S04]  /*8400*/  @!P5 ST.E.128 desc[UR36][R20.64], R36 ;  /* 0x000000241400d985 */ /* 0x0007e8000c101d24 */
[----:B------:R3:W-:Y:S02]  /*8410*/  @!P6 ST.E.128 desc[UR36][R28.64], R60 ;  /* 0x0000003c1c00e985 */ /* 0x0007e4000c101d24 */
.L_x_3514:
[----:B------:R-:W-:Y:S05]  /*8420*/  BSYNC B1 ;  /* 0x0000000000017941 */ /* 0x000fea0003800000 */
.L_x_3513:
[----:B----4-:R4:W0:Y:S01]  /*8430*/  SHFL.IDX PT, R0, R42, 0x2, 0x181f ;  /* 0x00581f002a007f89 */ /* 0x01082200000e0000 */
[----:B------:R-:W-:Y:S03]  /*8440*/  BSSY B1, `(.L_x_3515) ;  /* 0x0000010000017945 */ /* 0x000fe60003800000 */
[----:B---3--:R4:W3:Y:S01]  /*8450*/  SHFL.IDX PT, R15, R22, 0x2, 0x181f ;  /* 0x00581f00160f7f89 */ /* 0x0088e200000e0000 */
        /* <DEDUP_REMOVED lines=8> */
[-C--:B0-----:R-:W-:Y:S02]  /*84e0*/  @!P3 LEA.HI.X R3, R16, R0.reuse, R203, 0x1, P0 ;  /* 0x000000001003b211 */ /* 0x081fe400000f0ccb */
[-C--:B------:R-:W-:Y:S02]  /*84f0*/  @!P4 LEA.HI.X R13, R17, R0.reuse, R202, 0x1, P1 ;  /* 0x00000000110dc211 */ /* 0x080fe400008f0cca */
[----:B------:R-:W-:Y:S01]  /*8500*/  @!P5 LEA.HI.X R15, R18, R0, R201, 0x1, P2 ;  /* 0x00000000120fd211 */ /* 0x000fe200010f0cc9 */
[----:B------:R0:W-:Y:S04]  /*8510*/  @!P3 ST.E.128 desc[UR36][R2.64], R8 ;  /* 0x000000080200b985 */ /* 0x0001e8000c101d24 */
[----:B------:R0:W-:Y:S04]  /*8520*/  @!P4 ST.E.128 desc[UR36][R12.64], R32 ;  /* 0x000000200c00c985 */ /* 0x0001e8000c101d24 */
[----:B------:R0:W-:Y:S02]  /*8530*/  @!P5 ST.E.128 desc[UR36][R14.64], R56 ;  /* 0x000000380e00d985 */ /* 0x0001e4000c101d24 */
.L_x_3516:
[----:B------:R-:W-:Y:S05]  /*8540*/  BSYNC B1 ;  /* 0x0000000000017941 */ /* 0x000fea0003800000 */
.L_x_3515:
[----:B0-----:R-:W-:Y:S01]  /*8550*/  VIADD R0, R44, 0x60 ;  /* 0x000000602c007836 */ /* 0x001fe20000000000 */
[----:B--2-4-:R-:W4:Y:S04]  /*8560*/  SHFL.IDX PT, R42, R42, 0x3, 0x181f ;  /* 0x00781f002a2a7f89 */ /* 0x014f2800000e0000 */
[----:B------:R-:W-:Y:S01]  /*8570*/  ISETP.GE.AND P0, PT, R0, R69, PT ;  /* 0x000000450000720c */ /* 0x000fe20003f06270 */
[----:B------:R0:W2:-:S12]  /*8580*/  SHFL.IDX PT, R11, R22, 0x3, 0x181f ;  /* 0x00781f00160b7f89 */ /* 0x00009800000e0000 */
[----:B0-----:R-:W-:Y:S05]  /*8590*/  @P0 BRA `(.L_x_3517) ;  /* 0x0000000c007c0947 */ /* 0x001fea0003800000 */
[----:B------:R-:W-:Y:S02]  /*85a0*/  ULDC UR4, c[0x0][0xac8] ;  /* 0x0002b20000047ab9 */ /* 0x000fe40000000800 */
[----:B------:R-:W-:Y:S02]  /*85b0*/  ISETP.GE.AND P2, PT, R16, UR4, PT ;  /* 0x0000000410007c0c */ /* 0x000fe4000bf46270 */
[----:B------:R-:W-:-:S11]  /*85c0*/  ISETP.GE.AND P3, PT, R17, UR4, PT ;  /* 0x0000000411007c0c */ /* 0x000fd6000bf66270 */
[CC--:B--2---:R-:W-:Y:S02]  /*85d0*/  @!P2 LEA R2, P0, R16.reuse, R11.reuse, 0x1 ;  /* 0x0000000b1002a211 */ /* 0x0c4fe400078008ff */
[C---:B------:R-:W-:Y:S02]  /*85e0*/  @!P3 LEA R8, P1, R17.reuse, R11, 0x1 ;  /* 0x0000000b1108b211 */ /* 0x040fe400078208ff */
[-C--:B----4-:R-:W-:Y:S02]  /*85f0*/  @!P2 LEA.HI.X R3, R16, R42.reuse, R203, 0x1, P0 ;  /* 0x0000002a1003a211 */ /* 0x090fe400000f0ccb */
[----:B------:R-:W-:Y:S02]  /*8600*/  @!P3 LEA.HI.X R9, R17, R42, R202, 0x1, P1 ;  /* 0x0000002a1109b211 */ /* 0x000fe400008f0cca */
[----:B------:R-:W-:Y:S01]  /*8610*/  ISETP.GE.AND P0, PT, R18, UR4, PT ;  /* 0x0000000412007c0c */ /* 0x000fe2000bf06270 */
[----:B------:R0:W-:Y:S04]  /*8620*/  @!P2 ST.E.128 desc[UR36][R2.64], R4 ;  /* 0x000000040200a985 */ /* 0x0001e8000c101d24 */
[----:B------:R0:W-:Y:S08]  /*8630*/  @!P3 ST.E.128 desc[UR36][R8.64], R24 ;  /* 0x000000180800b985 */ /* 0x0001f0000c101d24 */
[----:B------:R-:W-:Y:S05]  /*8640*/  @P0 BRA `(.L_x_3517) ;  /* 0x0000000c00500947 */ /* 0x000fea0003800000 */
[----:B0-----:R-:W-:-:S04]  /*8650*/  LEA R2, P0, R18, R11, 0x1 ;  /* 0x0000000b12027211 */ /* 0x001fc800078008ff */
[----:B------:R-:W-:-:S05]  /*8660*/  LEA.HI.X R3, R18, R42, R201, 0x1, P0 ;  /* 0x0000002a12037211 */ /* 0x000fca00000f0cc9 */
[----:B------:R0:W-:Y:S01]  /*8670*/  ST.E.128 desc[UR36][R2.64], R48 ;  /* 0x0000003002007985 */ /* 0x0001e2000c101d24 */
[----:B------:R-:W-:Y:S05]  /*8680*/  BRA `(.L_x_3517) ;  /* 0x0000000c00407947 */ /* 0x000fea0003800000 */
.L_x_3509:
[----:B------:R-:W-:Y:S01]  /*8690*/  R2UR UR4, R192 ;  /* 0x00000000c00472ca */ /* 0x000fe200000e0000 */
[----:B------:R-:W-:Y:S01]  /*86a0*/  ULDC.64 UR10, c[0x0][0xc00] ;  /* 0x00030000000a7ab9 */ /* 0x000fe20000000a00 */
[----:B------:R-:W-:Y:S01]  /*86b0*/  USHF.L.U32 UR8, UR60, 0x2, URZ ;  /* 0x000000023c087899 */ /* 0x000fe2000800063f */
[----:B------:R-:W0:Y:S01]  /*86c0*/  LDC R11, c[0x0][0xbe8] ;  /* 0x0002fa00ff0b7b82 */ /* 0x000e220000000800 */
[----:B------:R-:W-:-:S04]  /*86d0*/  UISETP.NE.U32.AND UP0, UPT, UR10, URZ, UPT ;  /* 0x0000003f0a00728c */ /* 0x000fc8000bf05070 */
[----:B------:R-:W-:-:S05]  /*86e0*/  UISETP.NE.AND.EX UP0, UPT, UR11, URZ, UPT, UP0 ;  /* 0x0000003f0b00728c */ /* 0x000fca000bf05300 */
[----:B------:R-:W-:Y:S01]  /*86f0*/  USHF.L.U64.HI UR9, UR60, 0x2, UR4 ;  /* 0x000000023c097899 */ /* 0x000fe20008010204 */
[----:B------:R-:W-:Y:S01]  /*8700*/  PLOP3.LUT P2, PT, PT, PT, UP0, 0x80, 0x0 ;  /* 0x000000000000781c */ /* 0x000fe20003f4f008 */
        /* <DEDUP_REMOVED lines=13> */
[----:B------:R-:W-:-:S04]  /*87e0*/  MOV R4, UR8 ;  /* 0x0000000800047c02 */ /* 0x000fc80008000f00 */
[----:B------:R-:W-:-:S05]  /*87f0*/  IMAD.U32 R5, RZ, RZ, UR9 ;  /* 0x00000009ff057e24 */ /* 0x000fca000f8e00ff */
[----:B------:R1:W5:Y:S01]  /*8800*/  @P3 LDG.E R0, desc[UR36][R4.64] ;  /* 0x0000002404003981 */ /* 0x000362000c1e1900 */
[----:B0-----:R-:W-:Y:S01]  /*8810*/  ISETP.NE.AND P0, PT, R11, 0x1, PT ;  /* 0x000000010b00780c */ /* 0x001fe20003f05270 */
[----:B------:R-:W-:Y:S01]  /*8820*/  UMOV UR4, URZ ;  /* 0x0000003f00047c82 */ /* 0x000fe20008000000 */
[----:B------:R-:W-:Y:S01]  /*8830*/  USHF.R.S32.HI UR11, URZ, 0x1f, UR61 ;  /* 0x0000001f3f0b7899 */ /* 0x000fe2000801143d */
[----:B------:R-:W-:-:S10]  /*8840*/  ISETP.GE.AND P1, PT, R204, 0x80, PT ;  /* 0x00000080cc00780c */ /* 0x000fd40003f26270 */
[----:B------:R-:W0:Y:S01]  /*8850*/  @P0 LDC R9, c[0x0][0xbec] ;  /* 0x0002fb00ff090b82 */ /* 0x000e220000000800 */
[----:B--2---:R-:W-:-:S13]  /*8860*/  @P2 R2UR UR4, R6 ;  /* 0x00000000060422ca */ /* 0x004fda00000e0000 */
[----:B------:R-:W-:Y:S01]  /*8870*/  USHF.R.S32.HI UR10, URZ, 0x1f, UR4 ;  /* 0x0000001f3f0a7899 */ /* 0x000fe20008011404 */
[----:B01----:R-:W-:Y:S11]  /*8880*/  @P3 BRA `(.L_x_3518) ;  /* 0x0000000000103947 */ /* 0x003ff60003800000 */
[----:B------:R-:W-:Y:S05]  /*8890*/  @!P2 BRA `(.L_x_3518) ;  /* 0x00000000000ca947 */ /* 0x000fea0003800000 */
[----:B------:R-:W2:Y:S04]  /*88a0*/  LDG.E R5, desc[UR36][R2.64] ;  /* 0x0000002402057981 */ /* 0x000ea8000c1e1900 */
[----:B-----5:R-:W2:Y:S02]  /*88b0*/  LDG.E R0, desc[UR36][R2.64+0x4] ;  /* 0x0000042402007981 */ /* 0x020ea4000c1e1900 */
[----:B--2---:R-:W-:-:S07]  /*88c0*/  IMAD.IADD R0, R0, 0x1, -R5 ;  /* 0x0000000100007824 */ /* 0x004fce00078e0a05 */
.L_x_3518:
[----:B------:R-:W-:Y:S01]  /*88d0*/  R2UR UR7, R192 ;  /* 0x00000000c00772ca */ /* 0x000fe200000e0000 */
[----:B------:R-:W-:Y:S01]  /*88e0*/  USEL UR60, UR60, URZ, !UP0 ;  /* 0x0000003f3c3c7287 */ /* 0x000fe2000c000000 */
[----:B------:R-:W-:Y:S11]  /*88f0*/  BSSY B1, `(.L_x_3519) ;  /* 0x000002e000017945 */ /* 0x000ff60003800000 */
        /* <DEDUP_REMOVED lines=13> */
[----:B------:R-:W-:Y:S01]  /*89d0*/  UMOV UR8, UR4 ;  /* 0x0000000400087c82 */ /* 0x000fe20008000000 */
[----:B------:R-:W-:Y:S01]  /*89e0*/  UIMAD UR7, UR11, UR14, URZ ;  /* 0x0000000e0b0772a4 */ /* 0x000fe2000f8e023f */
[----:B------:R-:W-:Y:S01]  /*89f0*/  MOV R2, R4 ;  /* 0x0000000400027202 */ /* 0x000fe20000000f00 */
[----:B------:R-:W-:Y:S02]  /*8a00*/  UMOV UR9, UR10 ;  /* 0x0000000a00097c82 */ /* 0x000fe40008000000 */
[----:B------:R-:W-:Y:S02]  /*8a10*/  UIMAD.WIDE.U32 UR8, UR61, UR14, UR8 ;  /* 0x0000000e3d0872a5 */ /* 0x000fe4000f8e0008 */
[----:B------:R-:W-:-:S03]  /*8a20*/  UIMAD UR7, UR61, UR15, UR7 ;  /* 0x0000000f3d0772a4 */ /* 0x000fc6000f8e0207 */
[----:B------:R-:W-:Y:S01]  /*8a30*/  ULDC.64 UR14, c[0x0][0xb98] ;  /* 0x0002e600000e7ab9 */ /* 0x000fe20000000a00 */
[----:B------:R-:W0:Y:S01]  /*8a40*/  @P1 LDC R3, c[0x0][0xbec] ;  /* 0x0002fb00ff031b82 */ /* 0x000e220000000800 */
[----:B------:R-:W-:Y:S02]  /*8a50*/  UIADD3 UR9, UR9, UR7, URZ ;  /* 0x0000000709097290 */ /* 0x000fe4000fffe03f */
[----:B------:R-:W-:Y:S02]  /*8a60*/  UIMAD UR7, UR12, UR14, URZ ;  /* 0x0000000e0c0772a4 */ /* 0x000fe4000f8e023f */
[----:B------:R-:W-:Y:S02]  /*8a70*/  UIMAD.WIDE.U32 UR8, UR60, UR14, UR8 ;  /* 0x0000000e3c0872a5 */ /* 0x000fe4000f8e0008 */
[----:B------:R-:W-:Y:S01]  /*8a80*/  UIMAD UR7, UR60, UR15, UR7 ;  /* 0x0000000f3c0772a4 */ /* 0x000fe2000f8e0207 */
[----:B------:R-:W1:Y:S02]  /*8a90*/  @P1 LDC R6, c[0x0][0xbf0] ;  /* 0x0002fc00ff061b82 */ /* 0x000e640000000800 */
        /* <DEDUP_REMOVED lines=19> */
.L_x_3520:
[----:B------:R-:W-:Y:S05]  /*8bd0*/  BSYNC B1 ;  /* 0x0000000000017941 */ /* 0x000fea0003800000 */
.L_x_3519:
[----:B------:R-:W-:Y:S01]  /*8be0*/  R2UR UR13, R22 ;  /* 0x00000000160d72ca */ /* 0x000fe200000e0000 */
[----:B0-----:R-:W0:Y:S01]  /*8bf0*/  @P0 LDC R3, c[0x0][0xbf0] ;  /* 0x0002fc00ff030b82 */ /* 0x001e220000000800 */
[----:B------:R-:W-:Y:S01]  /*8c00*/  ULDC.64 UR14, c[0x0][0xaa0] ;  /* 0x0002a800000e7ab9 */ /* 0x000fe20000000a00 */
[----:B------:R-:W-:Y:S01]  /*8c10*/  IMAD R2, R19, 0x20, R23 ;  /* 0x0000002013027824 */ /* 0x000fe200078e0217 */
[----:B------:R-:W-:Y:S01]  /*8c20*/  UIMAD UR7, UR10, UR14, URZ ;  /* 0x0000000e0a0772a4 */ /* 0x000fe2000f8e023f */
[----:B------:R-:W-:Y:S01]  /*8c30*/  BSSY B1, `(.L_x_3521) ;  /* 0x000003f000017945 */ /* 0x000fe20003800000 */
[----:B------:R-:W-:Y:S02]  /*8c40*/  UIMAD.WIDE.U32 UR8, UR4, UR14, URZ ;  /* 0x0000000e040872a5 */ /* 0x000fe4000f8e003f */
[----:B------:R-:W-:-:S03]  /*8c50*/  UIMAD UR7, UR4, UR15, UR7 ;  /* 0x0000000f040772a4 */ /* 0x000fc6000f8e0207 */
[----:B------:R-:W-:Y:S01]  /*8c60*/  ULDC.64 UR14, c[0x0][0xae8] ;  /* 0x0002ba00000e7ab9 */ /* 0x000fe20000000a00 */
[----:B------:R-:W-:Y:S01]  /*8c70*/  UIADD3 UR9, UR9, UR7, URZ ;  /* 0x0000000709097290 */ /* 0x000fe2000fffe03f */
[----:B------:R-:W-:Y:S01]  /*8c80*/  MOV R5, UR13 ;  /* 0x0000000d00057c02 */ /* 0x000fe20008000f00 */
[----:B------:R-:W-:Y:S02]  /*8c90*/  UIMAD UR4, UR11, UR14, URZ ;  /* 0x0000000e0b0472a4 */ /* 0x000fe4000f8e023f */
[----:B------:R-:W-:Y:S02]  /*8ca0*/  UIMAD.WIDE.U32 UR8, UR61, UR14, UR8 ;  /* 0x0000000e3d0872a5 */ /* 0x000fe4000f8e0008 */
[----:B------:R-:W-:Y:S01]  /*8cb0*/  IMAD R6, R5, 0x80, R2 ;  /* 0x0000008005067824 */ /* 0x000fe200078e0202 */
[----:B------:R-:W-:Y:S01]  /*8cc0*/  UIMAD UR4, UR61, UR15, UR4 ;  /* 0x0000000f3d0472a4 */ /* 0x000fe2000f8e0204 */
[----:B------:R-:W-:Y:S02]  /*8cd0*/  ULDC.64 UR10, c[0x0][0xaf0] ;  /* 0x0002bc00000a7ab9 */ /* 0x000fe40000000a00 */
        /* <DEDUP_REMOVED lines=11> */
[----:B------:R-:W-:-:S02]  /*8d90*/  IMAD.U32 R3, RZ, RZ, UR9 ;  /* 0x00000009ff037e24 */ /* 0x000fc4000f8e00ff */
[----:B------:R-:W-:Y:S02]  /*8da0*/  IMAD R4, R2, UR10, RZ ;  /* 0x0000000a02047c24 */ /* 0x000fe4000f8e02ff */
[----:B------:R-:W-:Y:S01]  /*8db0*/  IMAD R7, R11, R7, R6 ;  /* 0x000000070b077224 */ /* 0x000fe200078e0206 */
[----:B------:R-:W-:Y:S01]  /*8dc0*/  MOV R3, UR4 ;  /* 0x0000000400037c02 */ /* 0x000fe20008000f00 */
[----:B------:R-:W-:Y:S01]  /*8dd0*/  IMAD.U32 R2, RZ, RZ, UR8 ;  /* 0x00000008ff027e24 */ /* 0x000fe2000f8e00ff */
[----:B------:R-:W-:Y:S01]  /*8de0*/  ULDC.64 UR8, c[0x0][0xad8] ;  /* 0x0002b60000087ab9 */ /* 0x000fe20000000a00 */
        /* <DEDUP_REMOVED lines=13> */
[----:B------:R-:W-:Y:S02]  /*8ec0*/  IADD3 R3, R3, R5, RZ ;  /* 0x0000000503037210 */ /* 0x000fe40007ffe0ff */
[----:B------:R-:W-:Y:S02]  /*8ed0*/  LEA R4, P3, R2, UR8, 0x1 ;  /* 0x0000000802047c11 */ /* 0x000fe4000f8608ff */
[----:B------:R-:W-:Y:S01]  /*8ee0*/  ISETP.GE.AND P1, PT, R0, R11, PT ;  /* 0x0000000b0000720c */ /* 0x000fe20003f26270 */
[----:B------:R-:W-:Y:S01]  /*8ef0*/  VIADD R0, R6, 0x40 ;  /* 0x0000004006007836 */ /* 0x000fe20000000000 */
[----:B------:R-:W-:-:S02]  /*8f00*/  LEA.HI.X R5, R2, UR9, R3, 0x1, P3 ;  /* 0x0000000902057c11 */ /* 0x000fc400098f0c03 */
[----:B------:R0:W1:Y:S02]  /*8f10*/  SHFL.IDX PT, R3, R4, RZ, 0x181f ;  /* 0x00181fff04037589 */ /* 0x00006400000e0000 */
[----:B------:R-:W-:Y:S02]  /*8f20*/  ISETP.GE.AND P0, PT, R0, R11, PT ;  /* 0x0000000b0000720c */ /* 0x000fe40003f06270 */
[----:B------:R0:W2:Y:S01]  /*8f30*/  SHFL.IDX PT, R0, R5, RZ, 0x181f ;  /* 0x00181fff05007589 */ /* 0x0000a200000e0000 */
[----:B------:R-:W-:Y:S10]  /*8f40*/  @P2 BRA `(.L_x_3522) ;  /* 0x0000000000342947 */ /* 0x000ff40003800000 */
        /* <DEDUP_REMOVED lines=9> */
[----:B------:R3:W-:Y:S01]  /*8fe0*/  @!P4 ST.E.128 desc[UR36][R8.64], RZ ;  /* 0x000000ff0800c985 */ /* 0x0007e2000c101d24 */
[----:B------:R-:W-:-:S03]  /*8ff0*/  @!P2 LEA.HI.X R3, R18, R0, R201, 0x1, P6 ;  /* 0x000000001203a211 */ /* 0x000fc600030f0cc9 */
[----:B------:R3:W-:Y:S04]  /*9000*/  @!P3 ST.E.128 desc[UR36][R12.64], RZ ;  /* 0x000000ff0c00b985 */ /* 0x0007e8000c101d24 */
[----:B------:R3:W-:Y:S02]  /*9010*/  @!P2 ST.E.128 desc[UR36][R2.64], RZ ;  /* 0x000000ff0200a985 */ /* 0x0007e4000c101d24 */
.L_x_3522:
[----:B------:R-:W-:Y:S05]  /*9020*/  BSYNC B1 ;  /* 0x0000000000017941 */ /* 0x000fea0003800000 */
.L_x_3521:
[----:B--2---:R2:W4:Y:S01]  /*9030*/  SHFL.IDX PT, R0, R5, 0x1, 0x181f ;  /* 0x00381f0005007f89 */ /* 0x00452200000e0000 */
[----:B------:R-:W-:Y:S03]  /*9040*/  BSSY B1, `(.L_x_3523) ;  /* 0x0000010000017945 */ /* 0x000fe60003800000 */
[----:B-1-3--:R2:W1:Y:S01]  /*9050*/  SHFL.IDX PT, R3, R4, 0x1, 0x181f ;  /* 0x00381f0004037f89 */ /* 0x00a46200000e0000 */
[----:B------:R-:W-:Y:S05]  /*9060*/  @P1 BRA `(.L_x_3524) ;  /* 0x0000000000341947 */ /* 0x000fea0003800000 */
[----:B------:R-:W-:Y:S02]  /*9070*/  ULDC UR4, c[0x0][0xac8] ;  /* 0x0002b20000047ab9 */ /* 0x000fe40000000800 */
[----:B------:R-:W-:Y:S02]  /*9080*/  ISETP.GE.AND P4, PT, R16, UR4, PT ;  /* 0x0000000410007c0c */ /* 0x000fe4000bf86270 */
[----:B------:R-:W-:Y:S02]  /*9090*/  ISETP.GE.AND P5, PT, R17, UR4, PT ;  /* 0x0000000411007c0c */ /* 0x000fe4000bfa6270 */
[----:B------:R-:W-:-:S09]  /*90a0*/  ISETP.GE.AND P6, PT, R18, UR4, PT ;  /* 0x0000000412007c0c */ /* 0x000fd2000bfc6270 */
[-C--:B-1----:R-:W-:Y:S02]  /*90b0*/  @!P4 LEA R8, P1, R16, R3.reuse, 0x1 ;  /* 0x000000031008c211 */ /* 0x082fe400078208ff */
[CC--:B------:R-:W-:Y:S02]  /*90c0*/  @!P5 LEA R12, P2, R17.reuse, R3.reuse, 0x1 ;  /* 0x00000003110cd211 */ /* 0x0c0fe400078408ff */
[----:B------:R-:W-:Y:S02]  /*90d0*/  @!P6 LEA R2, P3, R18, R3, 0x1 ;  /* 0x000000031202e211 */ /* 0x000fe400078608ff */
[-C--:B----4-:R-:W-:Y:S02]  /*90e0*/  @!P4 LEA.HI.X R9, R16, R0.reuse, R203, 0x1, P1 ;  /* 0x000000001009c211 */ /* 0x090fe400008f0ccb */
[-C--:B------:R-:W-:Y:S02]  /*90f0*/  @!P5 LEA.HI.X R13, R17, R0.reuse, R202, 0x1, P2 ;  /* 0x00000000110dd211 */ /* 0x080fe400010f0cca */
[----:B------:R-:W-:Y:S01]  /*9100*/  @!P6 LEA.HI.X R3, R18, R0, R201, 0x1, P3 ;  /* 0x000000001203e211 */ /* 0x000fe200018f0cc9 */
[----:B------:R3:W-:Y:S04]  /*9110*/  @!P4 ST.E.128 desc[UR36][R8.64], RZ ;  /* 0x000000ff0800c985 */ /* 0x0007e8000c101d24 */
[----:B------:R3:W-:Y:S04]  /*9120*/  @!P5 ST.E.128 desc[UR36][R12.64], RZ ;  /* 0x000000ff0c00d985 */ /* 0x0007e8000c101d24 */
[----:B------:R3:W-:Y:S02]  /*9130*/  @!P6 ST.E.128 desc[UR36][R2.64], RZ ;  /* 0x000000ff0200e985 */ /* 0x0007e4000c101d24 */
.L_x_3524:
[----:B------:R-:W-:Y:S05]  /*9140*/  BSYNC B1 ;  /* 0x0000000000017941 */ /* 0x000fea0003800000 */
.L_x_3523:
[----:B----4-:R4:W0:Y:S01]  /*9150*/  SHFL.IDX PT, R0, R5, 0x2, 0x181f ;  /* 0x00581f0005007f89 */ /* 0x01082200000e0000 */
        /* <DEDUP_REMOVED lines=10> */
[-C--:B0-----:R-:W-:Y:S02]  /*9200*/  @!P3 LEA.HI.X R9, R16, R0.reuse, R203, 0x1, P0 ;  /* 0x000000001009b211 */ /* 0x081fe400000f0ccb */
[-C--:B------:R-:W-:Y:S02]  /*9210*/  @!P4 LEA.HI.X R13, R17, R0.reuse, R202, 0x1, P1 ;  /* 0x00000000110dc211 */ /* 0x080fe400008f0cca */
[----:B------:R-:W-:Y:S01]  /*9220*/  @!P5 LEA.HI.X R3, R18, R0, R201, 0x1, P2 ;  /* 0x000000001203d211 */ /* 0x000fe200010f0cc9 */
[----:B------:R3:W-:Y:S04]  /*9230*/  @!P3 ST.E.128 desc[UR36][R8.64], RZ ;  /* 0x000000ff0800b985 */ /* 0x0007e8000c101d24 */
[----:B------:R3:W-:Y:S04]  /*9240*/  @!P4 ST.E.128 desc[UR36][R12.64], RZ ;  /* 0x000000ff0c00c985 */ /* 0x0007e8000c101d24 */
[----:B------:R3:W-:Y:S02]  /*9250*/  @!P5 ST.E.128 desc[UR36][R2.64], RZ ;  /* 0x000000ff0200d985 */ /* 0x0007e4000c101d24 */
.L_x_3526:
[----:B------:R-:W-:Y:S05]  /*9260*/  BSYNC B1 ;  /* 0x0000000000017941 */ /* 0x000fea0003800000 */
.L_x_3525:
        /* <DEDUP_REMOVED lines=8> */
[----:B------:R-:W-:-:S09]  /*92f0*/  ISETP.GE.AND P5, PT, R18, UR4, PT ;  /* 0x0000000412007c0c */ /* 0x000fd2000bfa6270 */
[-C--:B--2---:R-:W-:Y:S02]  /*9300*/  @!P3 LEA R6, P0, R16, R3.reuse, 0x1 ;  /* 0x000000031006b211 */ /* 0x084fe400078008ff */
        /* <DEDUP_REMOVED lines=8> */
.L_x_3517:
[----:B------:R-:W-:Y:S05]  /*9390*/  BSYNC B0 ;  /* 0x0000000000007941 */ /* 0x000fea0003800000 */
.L_x_3508:
[----:B------:R-:W-:Y:S02]  /*93a0*/  ULDC UR4, c[0x0][0xc3c] ;  /* 0x00030f0000047ab9 */ /* 0x000fe40000000800 */
[----:B------:R-:W-:-:S13]  /*93b0*/  ISETP.GE.AND P0, PT, R43, UR4, PT ;  /* 0x000000042b007c0c */ /* 0x000fda000bf06270 */
[----:B------:R-:W-:Y:S05]  /*93c0*/  @!P0 BRA `(.L_x_3527) ;  /* 0xffffff7800748947 */ /* 0x000fea000383ffff */
[----:B------:R-:W-:Y:S05]  /*93d0*/  EXIT ;  /* 0x000000000000794d */ /* 0x000fea0003800000 */
.L_x_3480:
        /* <DEDUP_REMOVED lines=16> */
.L_x_3528:
        /* <DEDUP_REMOVED lines=40> */
.L_x_3534:
[----:B------:R-:W0:Y:S01]  /*9760*/  LDC R2, c[0x0][0xc3c] ;  /* 0x00030f00ff027b82 */ /* 0x000e220000000800 */
[----:B------:R-:W-:-:S06]  /*9770*/  UIADD3 UR4, UR4, 0x1f, URZ ;  /* 0x0000001f04047890 */ /* 0x000fcc000fffe03f */
[----:B0-----:R-:W-:-:S13]  /*9780*/  ISETP.LE.AND P6, PT, R2, UR4, PT ;  /* 0x0000000402007c0c */ /* 0x001fda000bfc3270 */
[----:B------:R-:W-:Y:S05]  /*9790*/  @P6 BRA `(.L_x_3531) ;  /* 0x0000000400246947 */ /* 0x000fea0003800000 */
[----:B------:R-:W-:Y:S01]  /*97a0*/  VIADD R7, R5, UR4 ;  /* 0x0000000405077c36 */ /* 0x000fe20008000000 */
[----:B------:R-:W-:Y:S01]  /*97b0*/  BSSY B0, `(.L_x_3532) ;  /* 0x0000007000007945 */ /* 0x000fe20003800000 */
[----:B------:R-:W-:-:S03]  /*97c0*/  MOV R0, RZ ;  /* 0x000000ff00007202 */ /* 0x000fc60000000f00 */
[----:B------:R-:W-:-:S13]  /*97d0*/  ISETP.GE.OR P6, PT, R7, R2, !P0 ;  /* 0x000000020700720c */ /* 0x000fda00047c6670 */
[----:B------:R-:W-:Y:S05]  /*97e0*/  @P6 BRA `(.L_x_3533) ;  /* 0x00000000000c6947 */ /* 0x000fea0003800000 */
[----:B------:R-:W0:Y:S02]  /*97f0*/  LDC.64 R2, c[0x0][0xc80] ;  /* 0x00032000ff027b82 */ /* 0x000e240000000a00 */
[----:B0-----:R-:W-:-:S05]  /*9800*/  IMAD.WIDE R2, R7, 0x4, R2 ;  /* 0x0000000407027825 */ /* 0x001fca00078e0202 */
[----:B------:R0:W5:Y:S02]  /*9810*/  LDG.E R0, desc[UR36][R2.64] ;  /* 0x0000002402007981 */ /* 0x000164000c1e1900 */
.L_x_3533:
[----:B------:R-:W-:Y:S05]  /*9820*/  BSYNC B0 ;  /* 0x0000000000007941 */ /* 0x000fea0003800000 */
.L_x_3532:
        /* <DEDUP_REMOVED lines=21> */
.L_x_3530:
        /* <DEDUP_REMOVED lines=15> */
.L_x_3535:
[----:B---3--:R-:W-:Y:S01]  /*9a70*/  IMAD R16, R16, UR5, R8 ;  /* 0x0000000510107c24 */ /* 0x008fe2000f8e0208 */
[----:B0-----:R-:W-:Y:S01]  /*9a80*/  IABS R2, R10 ;  /* 0x0000000a00027213 */ /* 0x001fe20000000000 */
[----:B-1----:R-:W-:Y:S02]  /*9a90*/  IMAD.MOV R0, RZ, RZ, -R3 ;  /* 0x000000ffff007224 */ /* 0x002fe400078e0a03 */
[----:B------:R-:W-:Y:S01]  /*9aa0*/  VIADD R19, R19, UR4 ;  /* 0x0000000413137c36 */ /* 0x000fe20008000000 */
[----:B------:R-:W-:Y:S01]  /*9ab0*/  IADD3 R11, -R16, UR6, RZ ;  /* 0x00000006100b7c10 */ /* 0x000fe2000fffe1ff */
[----:B--2---:R-:W-:Y:S01]  /*9ac0*/  IMAD R7, R0, R9, RZ ;  /* 0x0000000900077224 */ /* 0x004fe200078e02ff */
        /* <DEDUP_REMOVED lines=22> */
.L_x_3531:
[----:B------:R-:W-:Y:S01]  /*9c30*/  ULDC UR4, c[0x0][0xc3c] ;  /* 0x00030f0000047ab9 */ /* 0x000fe20000000800 */
[----:B------:R-:W-:Y:S01]  /*9c40*/  IMAD.MOV.U32 R17, RZ, RZ, RZ ;  /* 0x000000ffff117224 */ /* 0x000fe200078e00ff */
[----:B------:R-:W-:Y:S01]  /*9c50*/  MOV R16, UR6 ;  /* 0x0000000600107c02 */ /* 0x000fe20008000f00 */
[----:B------:R-:W-:Y:S02]  /*9c60*/  IMAD.MOV.U32 R18, RZ, RZ, RZ ;  /* 0x000000ffff127224 */ /* 0x000fe400078e00ff */
[----:B------:R-:W-:-:S07]  /*9c70*/  IMAD.U32 R19, RZ, RZ, UR4 ;  /* 0x00000004ff137e24 */ /* 0x000fce000f8e00ff */
.L_x_3536:
[----:B------:R-:W-:-:S13]  /*9c80*/  ISETP.NE.AND P0, PT, R5, RZ, PT ;  /* 0x000000ff0500720c */ /* 0x000fda0003f05270 */
[----:B------:R-:W0:Y:S01]  /*9c90*/  @!P0 S2R R3, SR_CgaCtaId ;  /* 0x0000000000038919 */ /* 0x000e220000008800 */
[----:B------:R-:W-:-:S04]  /*9ca0*/  @!P0 MOV R0, 0x400 ;  /* 0x0000040000008802 */ /* 0x000fc80000000f00 */
[----:B0-----:R-:W-:-:S05]  /*9cb0*/  @!P0 LEA R0, R3, R0, 0x18 ;  /* 0x0000000003008211 */ /* 0x001fca00078ec0ff */
[----:B------:R0:W-:Y:S01]  /*9cc0*/  @!P0 STS.128 [R0+0x308d0], R16 ;  /* 0x0308d01000008388 */ /* 0x0001e20000000c00 */
[----:B------:R-:W-:Y:S06]  /*9cd0*/  BAR.ARV 0x5, 0x180 ;  /* 0x0146000000007b1d */ /* 0x000fec0000002000 */
.L_x_3529:
        /* <DEDUP_REMOVED lines=14> */
[C---:B-1----:R-:W-:Y:S01]  /*9dc0*/  IMAD.SHL.U32 R32, R4.reuse, 0x8, RZ ;  /* 0x0000000804207824 */ /* 0x042fe200078e00ff */
[----:B------:R-:W-:-:S04]  /*9dd0*/  LOP3.LUT R2, R4, 0x7f, RZ, 0xc0, !PT ;  /* 0x0000007f04027812 */ /* 0x000fc800078ec0ff */
[----:B------:R-:W-:Y:S02]  /*9de0*/  SHF.R.U32.HI R2, RZ, 0x3, R2 ;  /* 0x00000003ff027819 */ /* 0x000fe40000011602 */
[----:B--2---:R-:W-:Y:S02]  /*9df0*/  R2UR UR4, R0 ;  /* 0x00000000000472ca */ /* 0x004fe400000e0000 */
[----:B------:R-:W-:-:S04]  /*9e00*/  LOP3.LUT R0, R32, 0x1f8, RZ, 0xc0, !PT ;  /* 0x000001f820007812 */ /* 0x000fc800078ec0ff */
[----:B------:R-:W-:Y:S02]  /*9e10*/  LOP3.LUT R3, R0, 0x38, R4, 0x78, !PT ;  /* 0x0000003800037812 */ /* 0x000fe400078e7804 */
[----:B------:R-:W-:Y:S02]  /*9e20*/  SHF.L.U32 R0, R4, 0x4, RZ ;  /* 0x0000000404007819 */ /* 0x000fe400000006ff */
[----:B------:R-:W-:Y:S02]  /*9e30*/  LOP3.LUT R36, R3, 0x200, R32, 0xf8, !PT ;  /* 0x0000020003247812 */ /* 0x000fe400078ef820 */
[----:B------:R-:W-:Y:S01]  /*9e40*/  LOP3.LUT R32, R32, 0x38, RZ, 0xc0, !PT ;  /* 0x0000003820207812 */ /* 0x000fe200078ec0ff */
[----:B------:R-:W-:Y:S01]  /*9e50*/  ULOP3.LUT UR38, UR4, 0x2, URZ, 0xfc, !UPT ;  /* 0x0000000204267892 */ /* 0x000fe2000f8efc3f */
[----:B------:R-:W-:Y:S02]  /*9e60*/  LOP3.LUT R0, R2, 0x70, R0, 0xf8, !PT ;  /* 0x0000007002007812 */ /* 0x000fe400078ef800 */
[----:B------:R-:W-:Y:S01]  /*9e70*/  UMOV UR4, 0x400 ;  /* 0x0000040000047882 */ /* 0x000fe20000000000 */
[C---:B------:R-:W-:Y:S01]  /*9e80*/  LOP3.LUT R34, R32.reuse, 0x40, RZ, 0xfc, !PT ;  /* 0x0000004020227812 */ /* 0x040fe200078efcff */
[----:B0-----:R-:W-:Y:S01]  /*9e90*/  ULEA UR4, UR5, UR4, 0x18 ;  /* 0x0000000405047291 */ /* 0x001fe2000f8ec03f */
[----:B------:R-:W-:-:S05]  /*9ea0*/  LOP3.LUT R33, R32, 0x80, RZ, 0xfc, !PT ;  /* 0x0000008020217812 */ /* 0x000fca00078efcff */
[----:B------:R-:W-:-:S04]  /*9eb0*/  IMAD.U32 R22, RZ, RZ, UR4 ;  /* 0x00000004ff167e24 */ /* 0x000fc8000f8e00ff */
[----:B---3--:R-:W-:-:S07]  /*9ec0*/  IMAD R37, R36, 0x2, R22 ;  /* 0x0000000224257824 */ /* 0x008fce00078e0216 */
.L_x_3600:
[----:B0-----:R-:W0:Y:S02]  /*9ed0*/  LDC.64 R2, c[0x0][0xc88] ;  /* 0x00032200ff027b82 */ /* 0x001e240000000a00 */
[----:B0-----:R-:W-:-:S05]  /*9ee0*/  IMAD.WIDE R2, R19, 0x4, R2 ;  /* 0x0000000413027825 */ /* 0x001fca00078e0202 */
[----:B------:R-:W2:Y:S01]  /*9ef0*/  LDG.E R29, desc[UR36][R2.64] ;  /* 0x00000024021d7981 */ /* 0x000ea2000c1e1900 */
        /* <DEDUP_REMOVED lines=8> */
[C---:B------:R-:W-:Y:S02]  /*9f80*/  @P0 LEA R2, P1, R29.reuse, UR4, 0x2 ;  /* 0x000000041d020c11 */ /* 0x040fe4000f8210ff */
[C---:B------:R-:W-:Y:S01]  /*9f90*/  SHF.L.U32 R24, R29.reuse, 0x2, RZ ;  /* 0x000000021d187819 */ /* 0x040fe200000006ff */
[----:B------:R0:W-:Y:S01]  /*9fa0*/  STL [R1+0x10], R0 ;  /* 0x0000100001007387 */ /* 0x0001e20000100800 */
[----:B------:R-:W-:Y:S01]  /*9fb0*/  @P0 LEA.HI.X R3, R29, UR5, R0, 0x2, P1 ;  /* 0x000000051d030c11 */ /* 0x000fe200088f1400 */
[----:B------:R-:W-:-:S04]  /*9fc0*/  ULDC.64 UR4, c[0x0][0xa00] ;  /* 0x0002800000047ab9 */ /* 0x000fc80000000a00 */
[----:B-1----:R1:W2:Y:S01]  /*9fd0*/  @P0 LDG.E R30, desc[UR36][R2.64] ;  /* 0x00000024021e0981 */ /* 0x0022a2000c1e1900 */
[----:B------:R-:W-:Y:S02]  /*9fe0*/  ISETP.NE.U32.AND P0, PT, RZ, UR4, PT ;  /* 0x00000004ff007c0c */ /* 0x000fe4000bf05070 */
[----:B------:R-:W-:Y:S02]  /*9ff0*/  SHF.L.U64.HI R25, R29, 0x2, R0 ;  /* 0x000000021d197819 */ /* 0x000fe40000010200 */
[----:B------:R-:W-:Y:S02]  /*a000*/  ISETP.NE.AND.EX P2, PT, RZ, UR5, PT, P0 ;  /* 0x00000005ff007c0c */ /* 0x000fe4000bf45300 */
[----:B------:R-:W-:Y:S02]  /*a010*/  ISETP.NE.U32.AND P0, PT, RZ, UR6, PT ;  /* 0x00000006ff007c0c */ /* 0x000fe4000bf05070 */
[----:B------:R-:W-:Y:S02]  /*a020*/  LOP3.LUT R23, R23, 0xffffffbf, RZ, 0xc0, !PT ;  /* 0xffffffbf17177812 */ /* 0x000fe400078ec0ff */
[----:B------:R-:W-:-:S02]  /*a030*/  ISETP.NE.AND.EX P0, PT, RZ, UR7, PT, P0 ;  /* 0x00000007ff007c0c */ /* 0x000fc4000bf05300 */
[----:B-1----:R-:W-:-:S04]  /*a040*/  IADD3 R2, P1, R24, UR4, RZ ;  /* 0x0000000418027c10 */ /* 0x002fc8000ff3e0ff */
[----:B------:R-:W-:Y:S01]  /*a050*/  IADD3.X R3, R25, UR5, RZ, P1, !PT ;  /* 0x0000000519037c10 */ /* 0x000fe20008ffe4ff */
[----:B------:R-:W-:Y:S01]  /*a060*/  ULDC.64 UR4, c[0x0][0x418] ;  /* 0x0001060000047ab9 */ /* 0x000fe20000000a00 */
[----:B------:R-:W-:-:S03]  /*a070*/  @P2 LOP3.LUT R23, R23, 0x40, RZ, 0xfc, !PT ;  /* 0x0000004017172812 */ /* 0x000fc600078efcff */
[----:B------:R1:W5:Y:S02]  /*a080*/  @P2 LDG.E R35, desc[UR36][R2.64] ;  /* 0x0000002402232981 */ /* 0x000364000c1e1900 */
[----:B------:R-:W-:-:S04]  /*a090*/  @P0 IADD3 R4, P1, R24, UR6, RZ ;  /* 0x0000000618040c10 */ /* 0x000fc8000ff3e0ff */
[----:B------:R-:W-:-:S05]  /*a0a0*/  @P0 IADD3.X R5, R25, UR7, RZ, P1, !PT ;  /* 0x0000000719050c10 */ /* 0x000fca0008ffe4ff */
[----:B---3--:R-:W3:Y:S01]  /*a0b0*/  @P0 LDG.E R4, desc[UR36][R4.64] ;  /* 0x0000002404040981 */ /* 0x008ee2000c1e1900 */
        /* <DEDUP_REMOVED lines=18> */
.L_x_3538:
        /* <DEDUP_REMOVED lines=9> */
.L_x_3539:
        /* <DEDUP_REMOVED lines=8> */
[----:B--2---:R-:W-:-:S07]  /*a2f0*/  IADD3 R0, -R0, R5, RZ ;  /* 0x0000000500007210 */ /* 0x004fce0007ffe1ff */
.L_x_3540:
        /* <DEDUP_REMOVED lines=17> */
[----:B------:R-:W1:Y:S08]  /*a410*/  FLO.U32 R0, UR4 ;  /* 0x0000000400007d00 */ /* 0x000e7000080e0000 */
[----:B------:R-:W2:Y:S01]  /*a420*/  POPC R5, UR4 ;  /* 0x0000000400057d09 */ /* 0x000ea20008000000 */
[----:B-1----:R-:W-:-:S13]  /*a430*/  ISETP.EQ.U32.AND P0, PT, R0, R7, PT ;  /* 0x000000070000720c */ /* 0x002fda0003f02070 */
[----:B--2---:R-:W2:Y:S01]  /*a440*/  @P0 ATOMG.E.ADD.STRONG.GPU PT, R3, desc[UR36][R2.64], R5 ;  /* 0x00000005020309a8 */ /* 0x004ea200081ee1e4 */
[----:B0-----:R-:W0:Y:S02]  /*a450*/  S2R R4, SR_LTMASK ;  /* 0x0000000000047919 */ /* 0x001e240000003900 */
[----:B0-----:R-:W-:-:S04]  /*a460*/  LOP3.LUT R4, R4, UR4, RZ, 0xc0, !PT ;  /* 0x0000000404047c12 */ /* 0x001fc8000f8ec0ff */
[----:B------:R-:W0:Y:S01]  /*a470*/  POPC R7, R4 ;  /* 0x0000000400077309 */ /* 0x000e220000000000 */
[----:B--2---:R-:W0:Y:S02]  /*a480*/  SHFL.IDX PT, R0, R3, R0, 0x1f ;  /* 0x00001f0003007589 */ /* 0x004e2400000e0000 */
[----:B0-----:R-:W-:Y:S01]  /*a490*/  IADD3 R16, R0, UR39, R7 ;  /* 0x0000002700107c10 */ /* 0x001fe2000fffe007 */
[----:B------:R-:W-:Y:S06]  /*a4a0*/  BRA `(.L_x_3543) ;  /* 0x0000003400687947 */ /* 0x000fec0003800000 */
.L_x_3542:
[----:B-1----:R-:W-:Y:S01]  /*a4b0*/  VIADD R0, R22, 0x1e400 ;  /* 0x0001e40016007836 */ /* 0x002fe20000000000 */
[----:B------:R-:W-:Y:S04]  /*a4c0*/  BSSY B6, `(.L_x_3544) ;  /* 0x0000013000067945 */ /* 0x000fe80003800000 */
[----:B------:R-:W-:-:S13]  /*a4d0*/  LOP3.LUT P0, RZ, R0, 0x3ff, RZ, 0xc0, !PT ;  /* 0x000003ff00ff7812 */ /* 0x000fda000780c0ff */
        /* <DEDUP_REMOVED lines=8> */
[----:B------:R-:W-:Y:S01]  /*a560*/  IMAD.U32 R5, RZ, RZ, UR7 ;  /* 0x00000007ff057e24 */ /* 0x000fe2000f8e00ff */
[----:B------:R-:W-:Y:S01]  /*a570*/  MOV R13, RZ ;  /* 0x000000ff000d7202 */ /* 0x000fe20000000f00 */
[----:B------:R-:W-:Y:S02]  /*a580*/  IMAD.U32 R7, RZ, RZ, UR9 ;  /* 0x00000009ff077e24 */ /* 0x000fe4000f8e00ff */
[----:B------:R-:W-:-:S02]  /*a590*/  IMAD.U32 R10, RZ, RZ, UR4 ;  /* 0x00000004ff0a7e24 */ /* 0x000fc4000f8e00ff */
[----:B------:R-:W-:Y:S02]  /*a5a0*/  IMAD.U32 R11, RZ, RZ, UR5 ;  /* 0x00000005ff0b7e24 */ /* 0x000fe4000f8e00ff */
[----:B------:R-:W-:Y:S02]  /*a5b0*/  IMAD.MOV.U32 R8, RZ, RZ, 0x70 ;  /* 0x00000070ff087424 */ /* 0x000fe400078e00ff */
[----:B------:R-:W-:-:S07]  /*a5c0*/  IMAD.MOV.U32 R12, RZ, RZ, 0x1 ;  /* 0x00000001ff0c7424 */ /* 0x000fce00078e00ff */
[----:B------:R-:W-:-:S07]  /*a5d0*/  LEPC R20, `(.L_x_3545) ;  /* 0x000000001014794e */ /* 0x000fce0000000000 */
[----:B0-----:R-:W-:Y:S05]  /*a5e0*/  CALL.ABS.NOINC R2 ;  /* 0x0000000002007343 */ /* 0x001fea0003c00000 */
.L_x_3545:
[----:B------:R-:W-:Y:S05]  /*a5f0*/  BSYNC B6 ;  /* 0x0000000000067941 */ /* 0x000fea0003800000 */
.L_x_3544:
        /* <DEDUP_REMOVED lines=20> */
.L_x_3548:
        /* <DEDUP_REMOVED lines=15> */
.L_x_3547:
[----:B------:R-:W-:Y:S05]  /*a830*/  BSYNC B6 ;  /* 0x0000000000067941 */ /* 0x000fea0003800000 */
.L_x_3546:
        /* <DEDUP_REMOVED lines=9> */
[----:B------:R-:W-:Y:S01]  /*a8d0*/  LOP3.LUT R23, R23, 0xffffffdf, RZ, 0xc0, !PT ;  /* 0xffffffdf17177812 */ /* 0x000fe200078ec0ff */
[----:B------:R-:W-:Y:S01]  /*a8e0*/  ULDC UR4, c[0x0][0x2f4] ;  /* 0x0000bd0000047ab9 */ /* 0x000fe20000000800 */
[----:B------:R-:W-:-:S05]  /*a8f0*/  @P0 IADD3.X R25, R25, UR5, RZ, P1, !PT ;  /* 0x0000000519190c10 */ /* 0x000fca0008ffe4ff */
[----:B------:R-:W3:Y:S01]  /*a900*/  @P0 LDG.E R31, desc[UR36][R24.64] ;  /* 0x00000024181f0981 */ /* 0x000ee2000c1e1900 */
[----:B-1----:R-:W-:Y:S02]  /*a910*/  ISETP.NE.AND P2, PT, R8, 0x1, PT ;  /* 0x000000010800780c */ /* 0x002fe40003f45270 */
[----:B----4-:R-:W-:-:S04]  /*a920*/  LOP3.LUT R20, R20, 0x7f, RZ, 0xc0, !PT ;  /* 0x0000007f14147812 */ /* 0x010fc800078ec0ff */
[----:B------:R-:W-:-:S07]  /*a930*/  SHF.R.U32.HI R0, RZ, 0x3, R20 ;  /* 0x00000003ff007819 */ /* 0x000fce0000011614 */
[----:B------:R-:W1:Y:S08]  /*a940*/  @P2 LDC R7, c[0x0][0x434] ;  /* 0x00010d00ff072b82 */ /* 0x000e700000000800 */
[----:B------:R-:W4:Y:S01]  /*a950*/  @P2 LDC R5, c[0x0][0x438] ;  /* 0x00010e00ff052b82 */ /* 0x000f220000000800 */
[----:B0-----:R-:W-:-:S05]  /*a960*/  IMAD.SHL.U32 R20, R21, 0x10, RZ ;  /* 0x0000001015147824 */ /* 0x001fca00078e00ff */
[----:B------:R-:W-:Y:S02]  /*a970*/  LOP3.LUT R20, R0, 0x70, R20, 0xf8, !PT ;  /* 0x0000007000147812 */ /* 0x000fe400078ef814 */
        /* <DEDUP_REMOVED lines=8> */
[----:B-1----:R-:W-:-:S08]  /*aa00*/  @P2 IMAD.HI.U32 R6, R0, R7, RZ ;  /* 0x0000000700062227 */ /* 0x002fd000078e00ff */
[----:B------:R-:W0:Y:S01]  /*aa10*/  @!P0 LDC.64 R2, c[0x0][0x428] ;  /* 0x00010a00ff028b82 */ /* 0x000e220000000a00 */
[----:B------:R-:W-:Y:S01]  /*aa20*/  IMAD.MOV.U32 R4, RZ, RZ, R0 ;  /* 0x000000ffff047224 */ /* 0x000fe200078e0000 */
[----:B----4-:R-:W-:Y:S02]  /*aa30*/  @P2 SHF.R.U32.HI R4, RZ, R5, R6 ;  /* 0x00000005ff042219 */ /* 0x010fe40000011606 */
[----:B------:R-:W-:Y:S02]  /*aa40*/  SHF.R.S32.HI R6, RZ, 0x1f, R31 ;  /* 0x0000001fff067819 */ /* 0x000fe4000001141f */
[----:B------:R-:W-:-:S03]  /*aa50*/  IADD3 R5, -R4, RZ, RZ ;  /* 0x000000ff04057210 */ /* 0x000fc60007ffe1ff */
[----:B------:R0:W-:Y:S02]  /*aa60*/  STL [R1+0x8], R6 ;  /* 0x0000080601007387 */ /* 0x0001e40000100800 */
[----:B------:R-:W-:Y:S01]  /*aa70*/  IMAD R0, R8, R5, R0 ;  /* 0x0000000508007224 */ /* 0x000fe200078e0200 */
[--C-:B------:R-:W-:Y:S01]  /*aa80*/  @!P0 SHF.R.S32.HI R5, RZ, 0x1f, R4.reuse ;  /* 0x0000001fff058819 */ /* 0x100fe20000011404 */
[-C--:B0-----:R-:W-:Y:S02]  /*aa90*/  @!P0 IMAD R6, R6, R2.reuse, RZ ;  /* 0x0000000206068224 */ /* 0x081fe400078e02ff */
[----:B------:R-:W-:-:S04]  /*aaa0*/  @!P0 IMAD.WIDE.U32 R4, R31, R2, R4 ;  /* 0x000000021f048225 */ /* 0x000fc800078e0004 */
[----:B------:R-:W-:Y:S02]  /*aab0*/  @!P0 IMAD R6, R31, R3, R6 ;  /* 0x000000031f068224 */ /* 0x000fe400078e0206 */
[----:B------:R-:W0:Y:S02]  /*aac0*/  @!P0 LDC.64 R2, c[0x0][0x418] ;  /* 0x00010600ff028b82 */ /* 0x000e240000000a00 */
[----:B------:R-:W-:Y:S02]  /*aad0*/  @!P0 IMAD.IADD R6, R5, 0x1, R6 ;  /* 0x0000000105068824 */ /* 0x000fe400078e0206 */
[----:B------:R-:W-:-:S05]  /*aae0*/  IMAD.U32 R5, RZ, RZ, UR38 ;  /* 0x00000026ff057e24 */ /* 0x000fca000f8e00ff */
[----:B------:R-:W-:Y:S02]  /*aaf0*/  ISETP.NE.AND P2, PT, R5, 0x3, PT ;  /* 0x000000030500780c */ /* 0x000fe40003f45270 */
[----:B0-----:R-:W-:-:S04]  /*ab00*/  @!P0 LEA R2, P1, R4, R2, 0x2 ;  /* 0x0000000204028211 */ /* 0x001fc800078210ff */
[----:B------:R-:W-:Y:S01]  /*ab10*/  @!P0 LEA.HI.X R3, R4, R3, R6, 0x2, P1 ;  /* 0x0000000304038211 */ /* 0x000fe200008f1406 */
[----:B------:R-:W-:-:S06]  /*ab20*/  IMAD.MOV.U32 R4, RZ, RZ, RZ ;  /* 0x000000ffff047224 */ /* 0x000fcc00078e00ff */
[----:B------:R0:W5:Y:S01]  /*ab30*/  @!P0 LDG.E R4, desc[UR36][R2.64] ;  /* 0x0000002402048981 */ /* 0x000162000c1e1900 */
[----:B------:R-:W-:Y:S02]  /*ab40*/  ISETP.GE.AND P0, PT, R32, UR4, PT ;  /* 0x0000000420007c0c */ /* 0x000fe4000bf06270 */
[----:B------:R-:W-:-:S04]  /*ab50*/  @P2 LOP3.LUT R23, R23, 0x10, RZ, 0xfc, !PT ;  /* 0x0000001017172812 */ /* 0x000fc800078efcff */
[----:B------:R-:W-:Y:S02]  /*ab60*/  LOP3.LUT R23, R23, 0xfffffffb, RZ, 0xc0, !PT ;  /* 0xfffffffb17177812 */ /* 0x000fe400078ec0ff */
[----:B------:R-:W-:-:S05]  /*ab70*/  ISETP.GE.AND P1, PT, R34, UR4, PT ;  /* 0x0000000422007c0c */ /* 0x000fca000bf26270 */
[----:B------:R-:W-:Y:S02]  /*ab80*/  @P0 LOP3.LUT R23, R23, 0x4, RZ, 0xfc, !PT ;  /* 0x0000000417170812 */ /* 0x000fe400078efcff */
[----:B------:R-:W-:Y:S02]  /*ab90*/  ISETP.GE.AND P0, PT, R33, UR4, PT ;  /* 0x0000000421007c0c */ /* 0x000fe4000bf06270 */
[----:B------:R-:W-:-:S04]  /*aba0*/  LOP3.LUT R23, R23, 0xfffffffe, RZ, 0xc0, !PT ;  /* 0xfffffffe17177812 */ /* 0x000fc800078ec0ff */
[----:B------:R-:W-:-:S04]  /*abb0*/  LOP3.LUT R23, R23, 0xfffffffd, RZ, 0xc0, !PT ;  /* 0xfffffffd17177812 */ /* 0x000fc800078ec0ff */
[----:B------:R-:W-:-:S04]  /*abc0*/  @P1 LOP3.LUT R23, R23, 0x2, RZ, 0xfc, !PT ;  /* 0x0000000217171812 */ /* 0x000fc800078efcff */
[----:B------:R-:W-:Y:S01]  /*abd0*/  @P0 LOP3.LUT R23, R23, 0x1, RZ, 0xfc, !PT ;  /* 0x0000000117170812 */ /* 0x000fe200078efcff */
[----:B0-----:R-:W-:Y:S06]  /*abe0*/  BRA.DIV UR5, `(.L_x_3549) ;  /* 0x0000003e057c7947 */ /* 0x001fec000b800000 */
.L_x_3617:
[----:B------:R-:W-:Y:S02]  /*abf0*/  ISETP.GT.U32.AND P0, PT, R20, 0x5f, PT ;  /* 0x0000005f1400780c */ /* 0x000fe40003f04070 */
[----:B------:R-:W-:Y:S02]  /*ac00*/  LOP3.LUT R23, R23, 0xfffffff7, RZ, 0xc0, !PT ;  /* 0xfffffff717177812 */ /* 0x000fe400078ec0ff */
[----:B------:R-:W-:-:S09]  /*ac10*/  SHF.R.S32.HI R30, RZ, 0x1f, R18 ;  /* 0x0000001fff1e7819 */ /* 0x000fd20000011412 */
[----:B------:R-:W-:Y:S01]  /*ac20*/  @P0 LOP3.LUT R23, R23, 0x8, RZ, 0xfc, !PT ;  /* 0x0000000817170812 */ /* 0x000fe200078efcff */
[----:B------:R-:W-:Y:S06]  /*ac30*/  @!P2 BRA `(.L_x_3550) ;  /* 0x000000000004a947 */ /* 0x000fec0003800000 */
[----:B------:R-:W-:Y:S01]  /*ac40*/  BPT.TRAP 0x1 ;  /* 0x000000040000795c */ /* 0x000fe20000300000 */
.L_x_3550:
[----:B------:R-:W-:Y:S01]  /*ac50*/  SHF.R.S32.HI R5, RZ, 0x1f, R0 ;  /* 0x0000001fff057819 */ /* 0x000fe20000011400 */
[----:B------:R-:W-:Y:S01]  /*ac60*/  ULDC.64 UR4, c[0x0][0x328] ;  /* 0x0000ca0000047ab9 */ /* 0x000fe20000000a00 */
[----:B------:R-:W-:Y:S03]  /*ac70*/  BSSY B0, `(.L_x_3551) ;  /* 0x0000017000007945 */ /* 0x000fe60003800000 */
        /* <DEDUP_REMOVED lines=22> */
.L_x_3618:
[----:B------:R-:W-:Y:S05]  /*ade0*/  BSYNC B0 ;  /* 0x0000000000007941 */ /* 0x000fea0003800000 */
.L_x_3551:
[----:B------:R-:W2:Y:S01]  /*adf0*/  LDL R9, [R1] ;  /* 0x0000000001097983 */ /* 0x000ea20000100800 */
[----:B------:R-:W-:Y:S01]  /*ae00*/  ULDC.64 UR4, c[0x0][0x300] ;  /* 0x0000c00000047ab9 */ /* 0x000fe20000000a00 */
[----:B------:R-:W-:Y:S01]  /*ae10*/  LOP3.LUT P4, RZ, R23, 0x4, RZ, 0xc0, !PT ;  /* 0x0000000417ff7812 */ /* 0x000fe2000788c0ff */
[----:B------:R-:W-:Y:S01]  /*ae20*/  IMAD R5, R5, UR4, RZ ;  /* 0x0000000405057c24 */ /* 0x000fe2000f8e02ff */
[----:B------:R-:W1:Y:S01]  /*ae30*/  S2R R8, SR_TID.X ;  /* 0x0000000000087919 */ /* 0x000e620000002100 */
[C---:B0-----:R-:W-:Y:S01]  /*ae40*/  IMAD.WIDE.U32 R2, R0.reuse, UR4, RZ ;  /* 0x0000000400027c25 */ /* 0x041fe2000f8e00ff */
[C---:B------:R-:W-:Y:S02]  /*ae50*/  LOP3.LUT P3, RZ, R23.reuse, 0x2, RZ, 0xc0, !PT ;  /* 0x0000000217ff7812 */ /* 0x040fe4000786c0ff */
[----:B------:R-:W-:Y:S01]  /*ae60*/  LOP3.LUT P2, RZ, R23, 0x1, RZ, 0xc0, !PT ;  /* 0x0000000117ff7812 */ /* 0x000fe2000784c0ff */
[----:B------:R-:W-:Y:S01]  /*ae70*/  IMAD R5, R0, UR5, R5 ;  /* 0x0000000500057c24 */ /* 0x000fe2000f8e0205 */
[----:B------:R-:W-:-:S02]  /*ae80*/  ULDC.64 UR4, c[0x0][0x310] ;  /* 0x0000c40000047ab9 */ /* 0x000fc40000000a00 */
        /* <DEDUP_REMOVED lines=10> */
[----:B------:R-:W-:Y:S01]  /*af30*/  IMAD R5, R27, 0x4800, R36 ;  /* 0x000048001b057824 */ /* 0x000fe200078e0224 */
[----:B------:R-:W-:Y:S01]  /*af40*/  LEA R4, P0, R2, UR4, 0x1 ;  /* 0x0000000402047c11 */ /* 0x000fe2000f8008ff */
[----:B------:R-:W-:Y:S01]  /*af50*/  IMAD.IADD R0, R3, 0x1, R0 ;  /* 0x0000000103007824 */ /* 0x000fe200078e0200 */
[----:B------:R-:W-:Y:S01]  /*af60*/  UMOV UR4, 0xffffffff ;  /* 0xffffffff00047882 */ /* 0x000fe20000000000 */
[----:B-1----:R-:W-:-:S03]  /*af70*/  LOP3.LUT R8, R8, 0x7f, RZ, 0xc0, !PT ;  /* 0x0000007f08087812 */ /* 0x002fc600078ec0ff */
[----:B------:R-:W-:Y:S02]  /*af80*/  LEA.HI.X R0, R2, UR5, R0, 0x1, P0 ;  /* 0x0000000502007c11 */ /* 0x000fe400080f0c00 */
[----:B------:R-:W-:Y:S01]  /*af90*/  SHF.R.U32.HI R8, RZ, 0x3, R8 ;  /* 0x00000003ff087819 */ /* 0x000fe20000011608 */
[----:B--2---:R-:W-:-:S04]  /*afa0*/  IMAD R6, R26, -0x60, R9 ;  /* 0xffffffa01a067824 */ /* 0x004fc800078e0209 */
[----:B------:R-:W-:-:S05]  /*afb0*/  IMAD.IADD R6, R6, 0x1, -R8 ;  /* 0x0000000106067824 */ /* 0x000fca00078e0a08 */
[----:B------:R-:W-:Y:S01]  /*afc0*/  ISETP.GE.AND P0, PT, R6, 0x1, PT ;  /* 0x000000010600780c */ /* 0x000fe20003f06270 */
[----:B------:R-:W-:-:S12]  /*afd0*/  BRA.DIV UR4, `(.L_x_3553) ;  /* 0x0000003a04c47947 */ /* 0x000fd8000b800000 */
[----:B------:R-:W0:Y:S01]  /*afe0*/  SHFL.IDX PT, R3, R4, RZ, 0x181f ;  /* 0x00181fff04037589 */ /* 0x000e2200000e0000 */
[----:B------:R-:W-:-:S03]  /*aff0*/  @P0 IMAD R8, R5, 0x2, R22 ;  /* 0x0000000205080824 */ /* 0x000fc600078e0216 */
[----:B------:R-:W1:Y:S01]  /*b000*/  SHFL.IDX PT, R2, R0, RZ, 0x181f ;  /* 0x00181fff00027589 */ /* 0x000e6200000e0000 */
[----:B0-----:R-:W-:-:S04]  /*b010*/  @P0 LEA R3, P1, R32, R3, 0x1 ;  /* 0x0000000320030211 */ /* 0x001fc800078208ff */
[----:B-1----:R-:W-:Y:S02]  /*b020*/  @P0 IADD3.X R2, RZ, R2, RZ, P1, !PT ;  /* 0x00000002ff020210 */ /* 0x002fe40000ffe4ff */
[----:B------:R-:W-:Y:S02]  /*b030*/  ISETP.GE.AND P1, PT, R6, 0x11, PT ;  /* 0x000000110600780c */ /* 0x000fe40003f26270 */
[----:B------:R-:W-:-:S04]  /*b040*/  @P0 LOP3.LUT R3, R3, R2, RZ, 0x3c, !PT ;  /* 0x0000000203030212 */ /* 0x000fc800078e3cff */
[----:B------:R-:W-:-:S04]  /*b050*/  @P0 LOP3.LUT R2, R3, R2, RZ, 0x3c, !PT ;  /* 0x0000000203020212 */ /* 0x000fc800078e3cff */
[----:B------:R-:W-:-:S05]  /*b060*/  @P0 LOP3.LUT R3, R3, R2, RZ, 0x3c, !PT ;  /* 0x0000000203030212 */ /* 0x000fca00078e3cff */
[----:B------:R-:W-:Y:S01]  /*b070*/  @!PT LDS RZ, [RZ] ;  /* 0x00000000fffff984 */ /* 0x000fe20000000800 */
[----:B------:R-:W-:Y:S04]  /*b080*/  @P0 LDGSTS.E.BYPASS.LTC128B.128 [R8+0x1e400], desc[UR36][R2.64], !P4 ;  /* 0x1e40000002080fae */ /* 0x000fe8000e101d64 */
[----:B------:R-:W-:Y:S04]  /*b090*/  @P0 LDGSTS.E.BYPASS.LTC128B.128 [R8+0x21400], desc[UR36][R2.64+0x80], !P3 ;  /* 0x2140008002080fae */ /* 0x000fe8000d901d64 */
[----:B------:R0:W-:Y:S04]  /*b0a0*/  @P0 LDGSTS.E.BYPASS.LTC128B.128 [R8+0x24400], desc[UR36][R2.64+0x100], !P2 ;  /* 0x2440010002080fae */ /* 0x0001e8000d101d64 */
[----:B0-----:R-:W0:Y:S01]  /*b0b0*/  SHFL.IDX PT, R3, R4, 0x1, 0x181f ;  /* 0x00381f0004037f89 */ /* 0x001e2200000e0000 */
[----:B------:R-:W-:-:S03]  /*b0c0*/  @P1 IMAD R8, R5, 0x2, R22 ;  /* 0x0000000205081824 */ /* 0x000fc600078e0216 */
[----:B------:R-:W1:Y:S01]  /*b0d0*/  SHFL.IDX PT, R2, R0, 0x1, 0x181f ;  /* 0x00381f0000027f89 */ /* 0x000e6200000e0000 */
[----:B0-----:R-:W-:-:S05]  /*b0e0*/  @P1 LEA R3, P0, R32, R3, 0x1 ;  /* 0x0000000320031211 */ /* 0x001fca00078008ff */
[----:B-1----:R-:W-:-:S05]  /*b0f0*/  @P1 IMAD.X R2, RZ, RZ, R2, P0 ;  /* 0x000000ffff021224 */ /* 0x002fca00000e0602 */
[----:B------:R-:W-:-:S04]  /*b100*/  @P1 LOP3.LUT R3, R3, R2, RZ, 0x3c, !PT ;  /* 0x0000000203031212 */ /* 0x000fc800078e3cff */
[----:B------:R-:W-:-:S04]  /*b110*/  @P1 LOP3.LUT R2, R3, R2, RZ, 0x3c, !PT ;  /* 0x0000000203021212 */ /* 0x000fc800078e3cff */
[----:B------:R-:W-:-:S05]  /*b120*/  @P1 LOP3.LUT R3, R3, R2, RZ, 0x3c, !PT ;  /* 0x0000000203031212 */ /* 0x000fca00078e3cff */
        /* <DEDUP_REMOVED lines=20> */
[----:B-1----:R-:W-:-:S04]  /*b270*/  @P1 IADD3.X R2, RZ, R2, RZ, P0, !PT ;  /* 0x00000002ff021210 */ /* 0x002fc800007fe4ff */
        /* <DEDUP_REMOVED lines=9> */
[----:B------:R-:W1:Y:S04]  /*b310*/  SHFL.IDX PT, R2, R0, 0x4, 0x181f ;  /* 0x00981f0000027f89 */ /* 0x000e6800000e0000 */
[----:B------:R-:W2:Y:S01]  /*b320*/  SHFL.IDX PT, R0, R0, 0x5, 0x181f ;  /* 0x00b81f0000007f89 */ /* 0x000ea200000e0000 */
[----:B0-----:R-:W-:-:S05]  /*b330*/  @P1 LEA R3, P0, R32, R3, 0x1 ;  /* 0x0000000320031211 */ /* 0x001fca00078008ff */
[----:B-1----:R-:W-:-:S05]  /*b340*/  @P1 IMAD.X R2, RZ, RZ, R2, P0 ;  /* 0x000000ffff021224 */ /* 0x002fca00000e0602 */
[----:B------:R-:W-:-:S04]  /*b350*/  @P1 LOP3.LUT R3, R3, R2, RZ, 0x3c, !PT ;  /* 0x0000000203031212 */ /* 0x000fc800078e3cff */
[----:B------:R-:W-:-:S04]  /*b360*/  @P1 LOP3.LUT R2, R3, R2, RZ, 0x3c, !PT ;  /* 0x0000000203021212 */ /* 0x000fc800078e3cff */
[----:B------:R-:W-:-:S05]  /*b370*/  @P1 LOP3.LUT R3, R3, R2, RZ, 0x3c, !PT ;  /* 0x0000000203031212 */ /* 0x000fca00078e3cff */
[----:B------:R-:W-:Y:S04]  /*b380*/  @P1 LDGSTS.E.BYPASS.LTC128B.128 [R8+0x20400], desc[UR36][R2.64], !P4 ;  /* 0x2040000002081fae */ /* 0x000fe8000e101d64 */
[----:B------:R-:W-:Y:S04]  /*b390*/  @P1 LDGSTS.E.BYPASS.LTC128B.128 [R8+0x23400], desc[UR36][R2.64+0x80], !P3 ;  /* 0x2340008002081fae */ /* 0x000fe8000d901d64 */
[----:B------:R0:W-:Y:S04]  /*b3a0*/  @P1 LDGSTS.E.BYPASS.LTC128B.128 [R8+0x26400], desc[UR36][R2.64+0x100], !P2 ;  /* 0x2640010002081fae */ /* 0x0001e8000d101d64 */
[----:B0-2---:R0:W1:Y:S02]  /*b3b0*/  SHFL.IDX PT, R2, R4, 0x5, 0x181f ;  /* 0x00b81f0004027f89 */ /* 0x00506400000e0000 */
.L_x_3632:
[----:B------:R-:W-:-:S13]  /*b3c0*/  ISETP.GE.AND P0, PT, R6, 0x51, PT ;  /* 0x000000510600780c */ /* 0x000fda0003f06270 */
[----:B-1----:R-:W-:Y:S01]  /*b3d0*/  @P0 LEA R2, P1, R32, R2, 0x1 ;  /* 0x0000000220020211 */ /* 0x002fe200078208ff */
[----:B------:R-:W-:-:S04]  /*b3e0*/  @P0 IMAD R5, R5, 0x2, R22 ;  /* 0x0000000205050824 */ /* 0x000fc800078e0216 */
[----:B------:R-:W-:-:S05]  /*b3f0*/  @P0 IMAD.X R3, RZ, RZ, R0, P1 ;  /* 0x000000ffff030224 */ /* 0x000fca00008e0600 */
        /* <DEDUP_REMOVED lines=8> */
.L_x_3554:
        /* <DEDUP_REMOVED lines=10> */
.L_x_3555:
[----:B------:R2:W5:Y:S01]  /*b520*/  LDL.LU R0, [R1+0x10] ;  /* 0x0000100001007983 */ /* 0x0005620000300800 */
[----:B------:R-:W-:Y:S01]  /*b530*/  LOP3.LUT P0, RZ, R23, 0x40, RZ, 0xc0, !PT ;  /* 0x0000004017ff7812 */ /* 0x000fe2000780c0ff */
[----:B------:R2:W-:-:S12]  /*b540*/  SYNCS.ARRIVE.TRANS64.A1T0 RZ, [R7+URZ+0x30830], RZ ;  /* 0x030830ff07ff79a7 */ /* 0x0005d8000810003f */
[----:B------:R-:W-:Y:S05]  /*b550*/  WARPSYNC.ALL ;  /* 0x0000000000007948 */ /* 0x000fea0003800000 */
[----:B------:R-:W-:Y:S01]  /*b560*/  ULDC.64 UR4, c[0x0][0x298] ;  /* 0x0000a60000047ab9 */ /* 0x000fe20000000a00 */
[----:B------:R-:W-:Y:S01]  /*b570*/  SEL R29, R29, RZ, !P0 ;  /* 0x000000ff1d1d7207 */ /* 0x000fe20004000000 */
[----:B01----:R-:W-:Y:S01]  /*b580*/  IMAD.WIDE.U32 R4, R35, UR4, RZ ;  /* 0x0000000423047c25 */ /* 0x003fe2000f8e00ff */
[----:B------:R-:W-:Y:S01]  /*b590*/  BSSY B6, `(.L_x_3556) ;  /* 0x000001c000067945 */ /* 0x000fe20003800000 */
[----:B------:R-:W-:Y:S01]  /*b5a0*/  BAR.SYNC.DEFER_BLOCKING 0x8, 0x180 ;  /* 0x0206000000007b1d */ /* 0x000fe20000010000 */
[----:B-----5:R-:W-:-:S02]  /*b5b0*/  SEL R2, R0, RZ, !P0 ;  /* 0x000000ff00027207 */ /* 0x020fc40004000000 */
[----:B------:R-:W-:-:S03]  /*b5c0*/  SHF.R.S32.HI R0, RZ, 0x1f, R35 ;  /* 0x0000001fff007819 */ /* 0x000fc60000011423 */
[----:B------:R0:W-:Y:S02]  /*b5d0*/  STL [R1+0x24], R2 ;  /* 0x0000240201007387 */ /* 0x0001e40000100800 */
[----:B------:R-:W-:Y:S02]  /*b5e0*/  IMAD R0, R0, UR4, RZ ;  /* 0x0000000400007c24 */ /* 0x000fe4000f8e02ff */
[----:B------:R1:W-:Y:S02]  /*b5f0*/  STL.64 [R1+0x10], R4 ;  /* 0x0000100401007387 */ /* 0x0003e40000100a00 */
[----:B------:R-:W-:Y:S01]  /*b600*/  IMAD R0, R35, UR5, R0 ;  /* 0x0000000523007c24 */ /* 0x000fe2000f8e0200 */
[----:B0-----:R-:W-:-:S03]  /*b610*/  IADD3 R2, R22, 0x12400, RZ ;  /* 0x0001240016027810 */ /* 0x001fc60007ffe0ff */
[----:B------:R-:W-:Y:S01]  /*b620*/  IMAD.IADD R35, R5, 0x1, R0 ;  /* 0x0000000105237824 */ /* 0x000fe200078e0200 */
        /* <DEDUP_REMOVED lines=9> */
[----:B------:R-:W-:Y:S02]  /*b6c0*/  IMAD.U32 R5, RZ, RZ, UR7 ;  /* 0x00000007ff057e24 */ /* 0x000fe4000f8e00ff */
[----:B------:R-:W-:Y:S02]  /*b6d0*/  IMAD.U32 R6, RZ, RZ, UR8 ;  /* 0x00000008ff067e24 */ /* 0x000fe4000f8e00ff */
[----:B--2---:R-:W-:-:S02]  /*b6e0*/  IMAD.U32 R7, RZ, RZ, UR9 ;  /* 0x00000009ff077e24 */ /* 0x004fc4000f8e00ff */
[----:B------:R-:W-:Y:S02]  /*b6f0*/  IMAD.U32 R11, RZ, RZ, UR5 ;  /* 0x00000005ff0b7e24 */ /* 0x000fe4000f8e00ff */
[----:B------:R-:W-:Y:S02]  /*b700*/  IMAD.MOV.U32 R8, RZ, RZ, 0x70 ;  /* 0x00000070ff087424 */ /* 0x000fe400078e00ff */
[----:B------:R-:W-:Y:S02]  /*b710*/  IMAD.MOV.U32 R12, RZ, RZ, 0x1 ;  /* 0x00000001ff0c7424 */ /* 0x000fe400078e00ff */
[----:B------:R-:W-:-:S07]  /*b720*/  IMAD.MOV.U32 R13, RZ, RZ, RZ ;  /* 0x000000ffff0d7224 */ /* 0x000fce00078e00ff */
[----:B------:R-:W-:-:S07]  /*b730*/  LEPC R20, `(.L_x_3557) ;  /* 0x000000001014794e */ /* 0x000fce0000000000 */
[----:B0-----:R-:W-:Y:S05]  /*b740*/  CALL.ABS.NOINC R2 ;  /* 0x0000000002007343 */ /* 0x001fea0003c00000 */
.L_x_3557:
[----:B------:R-:W-:Y:S05]  /*b750*/  BSYNC B6 ;  /* 0x0000000000067941 */ /* 0x000fea0003800000 */
.L_x_3556:
[----:B------:R-:W3:Y:S01]  /*b760*/  LDL.LU R20, [R1+0x24] ;  /* 0x0000240001147983 */ /* 0x000ee20000300800 */
[----:B------:R-:W0:Y:S01]  /*b770*/  LDC R6, c[0x0][0x448] ;  /* 0x00011200ff067b82 */ /* 0x000e220000000800 */
[----:B------:R-:W-:Y:S02]  /*b780*/  ULDC.64 UR4, c[0x0][0x2d8] ;  /* 0x0000b60000047ab9 */ /* 0x000fe40000000a00 */
[----:B------:R-:W4:Y:S01]  /*b790*/  LDL.LU.64 R2, [R1+0x10] ;  /* 0x0000100001027983 */ /* 0x000f220000300a00 */
[----:B------:R-:W-:Y:S02]  /*b7a0*/  IMAD.SHL.U32 R4, R17, 0x80, RZ ;  /* 0x0000008011047824 */ /* 0x000fe400078e00ff */
[----:B------:R-:W-:Y:S01]  /*b7b0*/  IMAD R0, R30, UR4, RZ ;  /* 0x000000041e007c24 */ /* 0x000fe2000f8e02ff */
[----:B------:R1:W5:Y:S03]  /*b7c0*/  LDL R17, [R1+0x18] ;  /* 0x0000180001117983 */ /* 0x0003660000100800 */
[----:B------:R-:W-:Y:S01]  /*b7d0*/  IMAD R5, R18, UR5, R0 ;  /* 0x0000000512057c24 */ /* 0x000fe2000f8e0200 */
[----:B0-----:R-:W-:-:S13]  /*b7e0*/  ISETP.NE.AND P0, PT, R6, 0x1, PT ;  /* 0x000000010600780c */ /* 0x001fda0003f05270 */
[----:B------:R-:W0:Y:S01]  /*b7f0*/  @P0 LDC R8, c[0x0][0x450] ;  /* 0x00011400ff080b82 */ /* 0x000e220000000800 */
[----:B---3--:R-:W-:Y:S02]  /*b800*/  IMAD.MOV.U32 R21, RZ, RZ, R20 ;  /* 0x000000ffff157224 */ /* 0x008fe400078e0014 */
[----:B------:R-:W3:Y:S01]  /*b810*/  S2R R20, SR_TID.X ;  /* 0x0000000000147919 */ /* 0x000ee20000002100 */
[----:B----4-:R-:W-:-:S03]  /*b820*/  MOV R3, R35 ;  /* 0x0000002300037202 */ /* 0x010fc60000000f00 */
[----:B------:R-:W-:Y:S01]  /*b830*/  IMAD.WIDE.U32 R2, R18, UR4, R2 ;  /* 0x0000000412027c25 */ /* 0x000fe2000f8e0002 */
[----:B------:R-:W-:-:S03]  /*b840*/  ULDC.64 UR4, c[0x0][0x2e0] ;  /* 0x0000b80000047ab9 */ /* 0x000fc60000000a00 */
[----:B------:R-:W-:Y:S02]  /*b850*/  IMAD.IADD R3, R3, 0x1, R5 ;  /* 0x0000000103037824 */ /* 0x000fe400078e0205 */
[----:B------:R-:W4:Y:S01]  /*b860*/  @P0 LDC R5, c[0x0][0x44c] ;  /* 0x00011300ff050b82 */ /* 0x000f220000000800 */
[----:B------:R-:W-:Y:S02]  /*b870*/  IMAD R0, R21, UR4, RZ ;  /* 0x0000000415007c24 */ /* 0x000fe4000f8e02ff */
[----:B------:R-:W-:-:S04]  /*b880*/  IMAD.WIDE.U32 R2, R29, UR4, R2 ;  /* 0x000000041d027c25 */ /* 0x000fc8000f8e0002 */
[----:B------:R-:W-:Y:S01]  /*b890*/  IMAD R0, R29, UR5, R0 ;  /* 0x000000051d007c24 */ /* 0x000fe2000f8e0200 */
[----:B------:R-:W-:Y:S01]  /*b8a0*/  ULDC.64 UR4, c[0x0][0x2d0] ;  /* 0x0000b40000047ab9 */ /* 0x000fe20000000a00 */
[C---:B---3--:R-:W-:Y:S01]  /*b8b0*/  LOP3.LUT R21, R20.reuse, 0x7f, RZ, 0xc0, !PT ;  /* 0x0000007f14157812 */ /* 0x048fe200078ec0ff */
[----:B------:R-:W-:-:S03]  /*b8c0*/  IMAD.SHL.U32 R20, R20, 0x10, RZ ;  /* 0x0000001014147824 */ /* 0x000fc600078e00ff */
[----:B------:R-:W-:-:S04]  /*b8d0*/  SHF.R.U32.HI R21, RZ, 0x3, R21 ;  /* 0x00000003ff157819 */ /* 0x000fc80000011615 */
[----:B------:R-:W-:-:S04]  /*b8e0*/  LOP3.LUT R20, R21, 0x70, R20, 0xf8, !PT ;  /* 0x0000007015147812 */ /* 0x000fc800078ef814 */
[----:B--2---:R-:W-:-:S05]  /*b8f0*/  LOP3.LUT R7, R20, R4, RZ, 0xfc, !PT ;  /* 0x0000000414077212 */ /* 0x004fca00078efcff */
[----:B----4-:R-:W-:-:S04]  /*b900*/  @P0 IMAD.HI.U32 R9, R7, R5, RZ ;  /* 0x0000000507090227 */ /* 0x010fc800078e00ff */
[----:B------:R-:W-:Y:S01]  /*b910*/  IMAD.MOV.U32 R5, RZ, RZ, R7 ;  /* 0x000000ffff057224 */ /* 0x000fe200078e0007 */
[----:B0-----:R-:W-:Y:S01]  /*b920*/  @P0 SHF.R.U32.HI R5, RZ, R8, R9 ;  /* 0x00000008ff050219 */ /* 0x001fe20000011609 */
[----:B------:R-:W-:-:S03]  /*b930*/  IMAD.IADD R3, R3, 0x1, R0 ;  /* 0x0000000103037824 */ /* 0x000fc600078e0200 */
[C---:B------:R-:W-:Y:S01]  /*b940*/  IADD3 R0, -R5.reuse, RZ, RZ ;  /* 0x000000ff05007210 */ /* 0x040fe20007ffe1ff */
[----:B------:R-:W0:Y:S04]  /*b950*/  S2R R20, SR_TID.X ;  /* 0x0000000000147919 */ /* 0x000e280000002100 */
        /* <DEDUP_REMOVED lines=21> */
[----:B------:R-:W-:Y:S01]  /*bab0*/  SHF.R.U32.HI R10, RZ, 0x3, R20 ;  /* 0x00000003ff0a7819 */ /* 0x000fe20000011614 */
[----:B-1----:R-:W-:Y:S10]  /*bac0*/  BRA.DIV UR5, `(.L_x_3558) ;  /* 0x0000003a05307947 */ /* 0x002ff4000b800000 */
[----:B------:R-:W0:Y:S01]  /*bad0*/  SHFL.IDX PT, R14, R0, RZ, 0x181f ;  /* 0x00181fff000e7589 */ /* 0x000e2200000e0000 */
[----:B-----5:R-:W-:Y:S02]  /*bae0*/  IMAD R6, R17, R6, RZ ;  /* 0x0000000611067224 */ /* 0x020fe400078e02ff */
[----:B------:R-:W-:Y:S01]  /*baf0*/  IMAD.IADD R4, R10, 0x1, R4 ;  /* 0x000000010a047824 */ /* 0x000fe200078e0204 */
[----:B------:R-:W1:Y:S04]  /*bb00*/  SHFL.IDX PT, R2, R5, RZ, 0x181f ;  /* 0x00181fff05027589 */ /* 0x000e6800000e0000 */
[C---:B------:R-:W-:Y:S02]  /*bb10*/  ISETP.GE.AND P1, PT, R4.reuse, R6, PT ;  /* 0x000000060400720c */ /* 0x040fe40003f26270 */
[----:B------:R-:W-:-:S11]  /*bb20*/  IADD3 R7, R4, 0x10, RZ ;  /* 0x0000001004077810 */ /* 0x000fd60007ffe0ff */
[----:B0-----:R-:W-:-:S05]  /*bb30*/  @!P1 LEA R14, P4, R32, R14, 0x1 ;  /* 0x0000000e200e9211 */ /* 0x001fca00078808ff */
[----:B-1----:R-:W-:Y:S02]  /*bb40*/  @!P1 IMAD.X R3, RZ, RZ, R2, P4 ;  /* 0x000000ffff039224 */ /* 0x002fe400020e0602 */
[----:B------:R-:W-:Y:S02]  /*bb50*/  @!P1 IMAD.MOV.U32 R2, RZ, RZ, R14 ;  /* 0x000000ffff029224 */ /* 0x000fe400078e000e */
[----:B------:R-:W0:Y:S04]  /*bb60*/  SHFL.IDX PT, R14, R0, 0x1, 0x181f ;  /* 0x00381f00000e7f89 */ /* 0x000e2800000e0000 */
        /* <DEDUP_REMOVED lines=13> */
[----:B------:R1:W-:Y:S01]  /*bc40*/  @!P1 LDGSTS.E.BYPASS.LTC128B.128 [R37+0x1ac00], desc[UR36][R2.64+0x100], !P0 ;  /* 0x1ac0010002259fae */ /* 0x0003e2000c101d64 */
[----:B------:R-:W-:-:S03]  /*bc50*/  ISETP.GE.AND P1, PT, R7, R6, PT ;  /* 0x000000060700720c */ /* 0x000fc60003f26270 */
[----:B-1----:R-:W1:Y:S10]  /*bc60*/  SHFL.IDX PT, R2, R5, 0x2, 0x181f ;  /* 0x00581f0005027f89 */ /* 0x002e7400000e0000 */
[----:B0-----:R-:W-:-:S05]  /*bc70*/  @!P1 LEA R14, P4, R32, R14, 0x1 ;  /* 0x0000000e200e9211 */ /* 0x001fca00078808ff */
[----:B-1----:R-:W-:Y:S01]  /*bc80*/  @!P1 IMAD.X R7, RZ, RZ, R2, P4 ;  /* 0x000000ffff079224 */ /* 0x002fe200020e0602 */
[----:B------:R-:W-:Y:S02]  /*bc90*/  @!P1 MOV R2, R14 ;  /* 0x0000000e00029202 */ /* 0x000fe40000000f00 */
[----:B------:R-:W0:Y:S01]  /*bca0*/  SHFL.IDX PT, R14, R0, 0x3, 0x181f ;  /* 0x00781f00000e7f89 */ /* 0x000e2200000e0000 */
[----:B------:R-:W-:Y:S02]  /*bcb0*/  @!P1 IMAD.MOV.U32 R3, RZ, RZ, R7 ;  /* 0x000000ffff039224 */ /* 0x000fe400078e0007 */
[----:B------:R-:W-:-:S03]  /*bcc0*/  VIADD R7, R4, 0x30 ;  /* 0x0000003004077836 */ /* 0x000fc60000000000 */
        /* <DEDUP_REMOVED lines=10> */
[----:B------:R-:W-:-:S03]  /*bd70*/  IADD3 R7, R4, 0x40, RZ ;  /* 0x0000004004077810 */ /* 0x000fc60007ffe0ff */
        /* <DEDUP_REMOVED lines=27> */
[----:B0-----:R-:W-:Y:S01]  /*bf30*/  @!P1 LEA R14, P4, R32, R14, 0x1 ;  /* 0x0000000e200e9211 */ /* 0x001fe200078808ff */
[----:B------:R-:W0:Y:S04]  /*bf40*/  SHFL.IDX PT, R5, R5, 0x7, 0x181f ;  /* 0x00f81f0005057f89 */ /* 0x000e2800000e0000 */
[----:B-1----:R-:W-:-:S02]  /*bf50*/  @!P1 IMAD.X R7, RZ, RZ, R2, P4 ;  /* 0x000000ffff079224 */ /* 0x002fc400020e0602 */
[----:B------:R-:W-:Y:S02]  /*bf60*/  @!P1 IMAD.MOV.U32 R2, RZ, RZ, R14 ;  /* 0x000000ffff029224 */ /* 0x000fe400078e000e */
[----:B------:R-:W-:Y:S01]  /*bf70*/  @!P1 IMAD.MOV.U32 R3, RZ, RZ, R7 ;  /* 0x000000ffff039224 */ /* 0x000fe200078e0007 */
[----:B------:R1:W2:Y:S04]  /*bf80*/  SHFL.IDX PT, R14, R0, 0x7, 0x181f ;  /* 0x00f81f00000e7f89 */ /* 0x0002a800000e0000 */
[----:B------:R1:W-:Y:S04]  /*bf90*/  @!P1 LDGSTS.E.BYPASS.LTC128B.128 [R37+0x15400], desc[UR36][R2.64], !P3 ;  /* 0x1540000002259fae */ /* 0x0003e8000d901d64 */
[----:B------:R1:W-:Y:S04]  /*bfa0*/  @!P1 LDGSTS.E.BYPASS.LTC128B.128 [R37+0x19400], desc[UR36][R2.64+0x80], !P2 ;  /* 0x1940008002259fae */ /* 0x0003e8000d101d64 */
[----:B0-----:R1:W-:Y:S02]  /*bfb0*/  @!P1 LDGSTS.E.BYPASS.LTC128B.128 [R37+0x1d400], desc[UR36][R2.64+0x100], !P0 ;  /* 0x1d40010002259fae */ /* 0x0013e4000c101d64 */
.L_x_3649:
[----:B-1----:R-:W-:Y:S01]  /*bfc0*/  IADD3 R3, R4, 0x70, RZ ;  /* 0x0000007004037810 */ /* 0x002fe20007ffe0ff */
[----:B------:R-:W-:Y:S03]  /*bfd0*/  BSSY B0, `(.L_x_3559) ;  /* 0x000000b000007945 */ /* 0x000fe60003800000 */
[----:B------:R-:W-:-:S13]  /*bfe0*/  ISETP.GE.AND P1, PT, R3, R6, PT ;  /* 0x000000060300720c */ /* 0x000fda0003f26270 */
[----:B------:R-:W-:Y:S05]  /*bff0*/  @P1 BRA `(.L_x_3560) ;  /* 0x0000000000201947 */ /* 0x000fea0003800000 */
[----:B--2---:R-:W-:-:S05]  /*c000*/  LEA R2, P1, R32, R14, 0x1 ;  /* 0x0000000e20027211 */ /* 0x004fca00078208ff */
[----:B------:R-:W-:-:S05]  /*c010*/  IMAD.X R3, RZ, RZ, R5, P1 ;  /* 0x000000ffff037224 */ /* 0x000fca00008e0605 */
[----:B------:R-:W-:Y:S01]  /*c020*/  @!PT LDS RZ, [RZ] ;  /* 0x00000000fffff984 */ /* 0x000fe20000000800 */
[----:B------:R-:W-:Y:S01]  /*c030*/  @!PT LDS RZ, [RZ] ;  /* 0x00000000fffff984 */ /* 0x000fe20000000800 */
[----:B------:R-:W-:Y:S01]  /*c040*/  @!PT LDS RZ, [RZ] ;  /* 0x00000000fffff984 */ /* 0x000fe20000000800 */
[----:B------:R0:W-:Y:S04]  /*c050*/  LDGSTS.E.BYPASS.LTC128B.128 [R37+0x15c00], desc[UR36][R2.64], !P3 ;  /* 0x15c0000002257fae */ /* 0x0001e8000d901d64 */
[----:B------:R0:W-:Y:S04]  /*c060*/  LDGSTS.E.BYPASS.LTC128B.128 [R37+0x19c00], desc[UR36][R2.64+0x80], !P2 ;  /* 0x19c0008002257fae */ /* 0x0001e8000d101d64 */
[----:B------:R0:W-:Y:S02]  /*c070*/  LDGSTS.E.BYPASS.LTC128B.128 [R37+0x1dc00], desc[UR36][R2.64+0x100], !P0 ;  /* 0x1dc0010002257fae */ /* 0x0001e4000c101d64 */
.L_x_3560:
[----:B------:R-:W-:Y:S05]  /*c080*/  BSYNC B0 ;  /* 0x0000000000007941 */ /* 0x000fea0003800000 */
.L_x_3559:
[----:B------:R-:W-:Y:S01]  /*c090*/  NOP ;  /* 0x0000000000007918 */ /* 0x000fe20000000000 */
[----:B------:R-:W-:-:S13]  /*c0a0*/  PLOP3.LUT P0, PT, PT, PT, PT, 0x80, 0x0 ;  /* 0x000000000000781c */ /* 0x000fda0003f0f070 */
.L_x_3561:
        /* <DEDUP_REMOVED lines=18> */
.L_x_3650:
[----:B------:R-:W-:Y:S05]  /*c1d0*/  BSYNC B0 ;  /* 0x0000000000007941 */ /* 0x000fea0003800000 */
.L_x_3562:
[----:B------:R-:W3:Y:S01]  /*c1e0*/  LDL R0, [R1] ;  /* 0x0000000001007983 */ /* 0x000ee20000100800 */
[----:B------:R-:W-:Y:S01]  /*c1f0*/  BSSY B0, `(.L_x_3564) ;  /* 0x000010a000007945 */ /* 0x000fe20003800000 */
[----:B---3--:R-:W-:-:S13]  /*c200*/  ISETP.GE.AND P0, PT, R0, 0x61, PT ;  /* 0x000000610000780c */ /* 0x008fda0003f06270 */
[----:B------:R-:W-:Y:S05]  /*c210*/  @!P0 BRA `(.L_x_3565) ;  /* 0x00000010001c8947 */ /* 0x000fea0003800000 */
[----:B------:R-:W3:Y:S01]  /*c220*/  LDL.LU R0, [R1+0x20] ;  /* 0x0000200001007983 */ /* 0x000ee20000300800 */
[----:B------:R-:W-:Y:S01]  /*c230*/  ULDC UR4, c[0x0][0x2f4] ;  /* 0x0000bd0000047ab9 */ /* 0x000fe20000000800 */
[----:B------:R-:W-:Y:S01]  /*c240*/  IMAD.MOV.U32 R17, RZ, RZ, R28 ;  /* 0x000000ffff117224 */ /* 0x000fe200078e001c */
[----:B------:R-:W-:Y:S01]  /*c250*/  MOV R10, R27 ;  /* 0x0000001b000a7202 */ /* 0x000fe20000000f00 */
[----:B------:R-:W-:Y:S01]  /*c260*/  IMAD.MOV.U32 R29, RZ, RZ, R26 ;  /* 0x000000ffff1d7224 */ /* 0x000fe200078e001a */
[----:B------:R-:W-:Y:S02]  /*c270*/  ISETP.GE.AND P3, PT, R32, UR4, PT ;  /* 0x0000000420007c0c */ /* 0x000fe4000bf66270 */
[----:B------:R-:W-:Y:S02]  /*c280*/  ISETP.GE.AND P2, PT, R34, UR4, PT ;  /* 0x0000000422007c0c */ /* 0x000fe4000bf46270 */
[----:B------:R-:W-:Y:S01]  /*c290*/  ISETP.GE.AND P1, PT, R33, UR4, PT ;  /* 0x0000000421007c0c */ /* 0x000fe2000bf26270 */
[----:B---3--:R-:W-:-:S12]  /*c2a0*/  VIADD R8, R0, 0xfffffffe ;  /* 0xfffffffe00087836 */ /* 0x008fd80000000000 */
.L_x_3578:
[----:B------:R-:W3:Y:S04]  /*c2b0*/  LDL R5, [R1+0x4] ;  /* 0x0000040001057983 */ /* 0x000ee80000100800 */
[----:B------:R-:W4:Y:S01]  /*c2c0*/  LDL R12, [R1+0x8] ;  /* 0x00000800010c7983 */ /* 0x000f220000100800 */
[----:B------:R-:W1:Y:S01]  /*c2d0*/  S2R R0, SR_TID.X ;  /* 0x0000000000007919 */ /* 0x000e620000002100 */
[----:B------:R-:W2:Y:S01]  /*c2e0*/  S2R R4, SR_TID.X ;  /* 0x0000000000047919 */ /* 0x000ea20000002100 */
[----:B-1----:R-:W-:-:S04]  /*c2f0*/  LOP3.LUT R0, R0, 0x7f, RZ, 0xc0, !PT ;  /* 0x0000007f00007812 */ /* 0x002fc800078ec0ff */
[----:B0-----:R-:W-:Y:S02]  /*c300*/  SHF.R.U32.HI R3, RZ, 0x3, R0 ;  /* 0x00000003ff037819 */ /* 0x001fe40000011600 */
[----:B------:R-:W0:Y:S01]  /*c310*/  LDC R0, c[0x0][0x430] ;  /* 0x00010c00ff007b82 */ /* 0x000e220000000800 */
[----:B--2---:R-:W-:-:S05]  /*c320*/  IMAD.SHL.U32 R4, R4, 0x10, RZ ;  /* 0x0000001004047824 */ /* 0x004fca00078e00ff */
[----:B------:R-:W-:-:S04]  /*c330*/  LOP3.LUT R4, R3, 0x70, R4, 0xf8, !PT ;  /* 0x0000007003047812 */ /* 0x000fc800078ef804 */
[----:B------:R-:W-:-:S13]  /*c340*/  ISETP.GT.U32.AND P5, PT, R4, 0x5f, PT ;  /* 0x0000005f0400780c */ /* 0x000fda0003fa4070 */
[----:B------:R-:W4:Y:S01]  /*c350*/  @!P5 LDC.64 R6, c[0x0][0x428] ;  /* 0x00010a00ff06db82 */ /* 0x000f220000000a00 */
[----:B0-----:R-:W-:-:S13]  /*c360*/  ISETP.NE.AND P0, PT, R0, 0x1, PT ;  /* 0x000000010000780c */ /* 0x001fda0003f05270 */
[----:B------:R-:W0:Y:S08]  /*c370*/  @P0 LDC R0, c[0x0][0x434] ;  /* 0x00010d00ff000b82 */ /* 0x000e300000000800 */
[----:B------:R-:W1:Y:S01]  /*c380*/  @P0 LDC R3, c[0x0][0x438] ;  /* 0x00010e00ff030b82 */ /* 0x000e620000000800 */
[----:B---3--:R-:W-:-:S04]  /*c390*/  IMAD R9, R8, 0x60, R5 ;  /* 0x0000006008097824 */ /* 0x008fc800078e0205 */
[----:B------:R-:W-:-:S03]  /*c3a0*/  IMAD.IADD R9, R4, 0x1, R9 ;  /* 0x0000000104097824 */ /* 0x000fc600078e0209 */
[----:B------:R-:W2:Y:S01]  /*c3b0*/  @!P5 LDC.64 R4, c[0x0][0x418] ;  /* 0x00010600ff04db82 */ /* 0x000ea20000000a00 */
[----:B0-----:R-:W-:-:S04]  /*c3c0*/  @P0 IMAD.HI.U32 R0, R9, R0, RZ ;  /* 0x0000000009000227 */ /* 0x001fc800078e00ff */
[----:B------:R-:W-:Y:S01]  /*c3d0*/  IMAD.MOV.U32 R11, RZ, RZ, R9 ;  /* 0x000000ffff0b7224 */ /* 0x000fe200078e0009 */
[----:B-1----:R-:W-:Y:S01]  /*c3e0*/  @P0 SHF.R.U32.HI R11, RZ, R3, R0 ;  /* 0x00000003ff0b0219 */ /* 0x002fe20000011600 */
[----:B----4-:R-:W-:-:S03]  /*c3f0*/  @!P5 IMAD R0, R12, R6, RZ ;  /* 0x000000060c00d224 */ /* 0x010fc600078e02ff */
[--C-:B------:R-:W-:Y:S01]  /*c400*/  @!P5 SHF.R.S32.HI R3, RZ, 0x1f, R11.reuse ;  /* 0x0000001fff03d819 */ /* 0x100fe2000001140b */
[----:B------:R-:W-:Y:S02]  /*c410*/  @!P5 IMAD.MOV.U32 R2, RZ, RZ, R11 ;  /* 0x000000ffff02d224 */ /* 0x000fe400078e000b */
[C---:B------:R-:W-:Y:S02]  /*c420*/  @!P5 IMAD R7, R31.reuse, R7, R0 ;  /* 0x000000071f07d224 */ /* 0x040fe400078e0200 */
[----:B------:R-:W-:-:S05]  /*c430*/  @!P5 IMAD.WIDE.U32 R2, R31, R6, R2 ;  /* 0x000000061f02d225 */ /* 0x000fca00078e0002 */
[----:B------:R-:W-:Y:S02]  /*c440*/  @!P5 IADD3 R7, R7, R3, RZ ;  /* 0x000000030707d210 */ /* 0x000fe40007ffe0ff */
[----:B--2---:R-:W-:Y:S01]  /*c450*/  @!P5 LEA R4, P0, R2, R4, 0x2 ;  /* 0x000000040204d211 */ /* 0x004fe200078010ff */
[----:B------:R-:W-:-:S03]  /*c460*/  IMAD.MOV.U32 R0, RZ, RZ, RZ ;  /* 0x000000ffff007224 */ /* 0x000fc600078e00ff */
        /* <DEDUP_REMOVED lines=15> */
.L_x_3566:
[----:B------:R-:W-:Y:S01]  /*c560*/  IMAD R7, R27, 0x8, R22 ;  /* 0x000000081b077824 */ /* 0x000fe200078e0216 */
[----:B------:R-:W-:Y:S01]  /*c570*/  SHF.L.U32 R2, R28, 0x1f, RZ ;  /* 0x0000001f1c027819 */ /* 0x000fe200000006ff */
[----:B------:R-:W-:Y:S03]  /*c580*/  BSSY B1, `(.L_x_3567) ;  /* 0x0000003000017945 */ /* 0x000fe60003800000 */
[----:B------:R-:W0:Y:S02]  /*c590*/  SYNCS.PHASECHK.TRANS64.TRYWAIT P0, [R7+URZ+0x30840], R2 ;  /* 0x03084002070075a7 */ /* 0x000e24000800017f */
[----:B0-----:R-:W-:Y:S05]  /*c5a0*/  @!P0 BRA `(.L_x_3568) ;  /* 0x0000003800288947 */ /* 0x001fea0003800000 */
.L_x_3651:
[----:B------:R-:W-:Y:S05]  /*c5b0*/  BSYNC B1 ;  /* 0x0000000000017941 */ /* 0x000fea0003800000 */
.L_x_3567:
[----:B------:R-:W-:Y:S01]  /*c5c0*/  SHF.R.S32.HI R20, RZ, 0x1f, R9 ;  /* 0x0000001fff147819 */ /* 0x000fe20000011409 */
[----:B------:R-:W-:Y:S01]  /*c5d0*/  ULDC.64 UR4, c[0x0][0x300] ;  /* 0x0000c00000047ab9 */ /* 0x000fe20000000a00 */
[----:B-----5:R-:W-:Y:S01]  /*c5e0*/  SHF.R.S32.HI R21, RZ, 0x1f, R0 ;  /* 0x0000001fff157819 */ /* 0x020fe20000011400 */
[----:B0-----:R-:W-:Y:S01]  /*c5f0*/  IMAD.WIDE.U32 R2, R9, UR4, RZ ;  /* 0x0000000409027c25 */ /* 0x001fe2000f8e00ff */
[C---:B------:R-:W-:Y:S02]  /*c600*/  LOP3.LUT P5, RZ, R23.reuse, 0x2, RZ, 0xc0, !PT ;  /* 0x0000000217ff7812 */ /* 0x040fe400078ac0ff */
[----:B------:R-:W-:Y:S01]  /*c610*/  LOP3.LUT P4, RZ, R23, 0x1, RZ, 0xc0, !PT ;  /* 0x0000000117ff7812 */ /* 0x000fe2000788c0ff */
        /* <DEDUP_REMOVED lines=20> */
[----:B------:R-:W-:Y:S01]  /*c760*/  IMAD.SHL.U32 R4, R32, 0x2, RZ ;  /* 0x0000000220047824 */ /* 0x000fe200078e00ff */
[----:B------:R-:W-:Y:S01]  /*c770*/  LOP3.LUT P6, RZ, R23, 0x4, RZ, 0xc0, !PT ;  /* 0x0000000417ff7812 */ /* 0x000fe200078cc0ff */
[----:B------:R-:W-:Y:S01]  /*c780*/  IMAD R5, R5, 0x2, R22 ;  /* 0x0000000205057824 */ /* 0x000fe200078e0216 */
[----:B------:R-:W1:Y:S04]  /*c790*/  SHFL.IDX PT, R3, R6, RZ, 0x181f ;  /* 0x00181fff06037589 */ /* 0x000e6800000e0000 */
[----:B------:R-:W-:Y:S01]  /*c7a0*/  SHFL.IDX PT, R35, R6, 0x2, 0x181f ;  /* 0x00581f0006237f89 */ /* 0x000fe200000e0000 */
[----:B0-----:R-:W-:-:S05]  /*c7b0*/  IADD3 R2, P0, R2, R4, RZ ;  /* 0x0000000402027210 */ /* 0x001fca0007f1e0ff */
[----:B-1----:R-:W-:-:S05]  /*c7c0*/  IMAD.X R3, RZ, RZ, R3, P0 ;  /* 0x000000ffff037224 */ /* 0x002fca00000e0603 */
[----:B------:R-:W-:Y:S04]  /*c7d0*/  LDGSTS.E.BYPASS.LTC128B.128 [R5+0x1e400], desc[UR36][R2.64], !P6 ;  /* 0x1e40000002057fae */ /* 0x000fe8000f101d64 */
[----:B------:R-:W-:Y:S04]  /*c7e0*/  LDGSTS.E.BYPASS.LTC128B.128 [R5+0x21400], desc[UR36][R2.64+0x80], !P5 ;  /* 0x2140008002057fae */ /* 0x000fe8000e901d64 */
[----:B------:R0:W-:Y:S04]  /*c7f0*/  LDGSTS.E.BYPASS.LTC128B.128 [R5+0x24400], desc[UR36][R2.64+0x100], !P4 ;  /* 0x2440010002057fae */ /* 0x0001e8000e101d64 */
[----:B0-----:R-:W0:Y:S04]  /*c800*/  SHFL.IDX PT, R2, R8, 0x1, 0x181f ;  /* 0x00381f0008027f89 */ /* 0x001e2800000e0000 */
[----:B------:R-:W1:Y:S01]  /*c810*/  SHFL.IDX PT, R3, R6, 0x1, 0x181f ;  /* 0x00381f0006037f89 */ /* 0x000e6200000e0000 */
[----:B0-----:R-:W-:-:S04]  /*c820*/  IADD3 R2, P0, R2, R4, RZ ;  /* 0x0000000402027210 */ /* 0x001fc80007f1e0ff */
[----:B-1----:R-:W-:-:S05]  /*c830*/  IADD3.X R3, RZ, R3, RZ, P0, !PT ;  /* 0x00000003ff037210 */ /* 0x002fca00007fe4ff */
        /* <DEDUP_REMOVED lines=20> */
[----:B------:R0:W1:Y:S04]  /*c980*/  SHFL.IDX PT, R35, R6, 0x5, 0x181f ;  /* 0x00b81f0006237f89 */ /* 0x00006800000e0000 */
[----:B------:R-:W-:Y:S04]  /*c990*/  LDGSTS.E.BYPASS.LTC128B.128 [R5+0x20400], desc[UR36][R2.64], !P6 ;  /* 0x2040000002057fae */ /* 0x000fe8000f101d64 */
[----:B------:R-:W-:Y:S04]  /*c9a0*/  LDGSTS.E.BYPASS.LTC128B.128 [R5+0x23400], desc[UR36][R2.64+0x80], !P5 ;  /* 0x2340008002057fae */ /* 0x000fe8000e901d64 */
[----:B------:R2:W-:Y:S04]  /*c9b0*/  LDGSTS.E.BYPASS.LTC128B.128 [R5+0x26400], desc[UR36][R2.64+0x100], !P4 ;  /* 0x2640010002057fae */ /* 0x0005e8000e101d64 */
[----:B-12---:R0:W2:Y:S02]  /*c9c0*/  SHFL.IDX PT, R2, R8, 0x5, 0x181f ;  /* 0x00b81f0008027f89 */ /* 0x0060a400000e0000 */
.L_x_3665:
[----:B------:R-:W-:Y:S02]  /*c9d0*/  LOP3.LUT P6, RZ, R23, 0x4, RZ, 0xc0, !PT ;  /* 0x0000000417ff7812 */ /* 0x000fe400078cc0ff */
[----:B--2---:R-:W-:-:S05]  /*c9e0*/  IADD3 R2, P0, R2, R4, RZ ;  /* 0x0000000402027210 */ /* 0x004fca0007f1e0ff */
[----:B------:R-:W-:Y:S01]  /*c9f0*/  IMAD.X R3, RZ, RZ, R35, P0 ;  /* 0x000000ffff037224 */ /* 0x000fe200000e0623 */
[----:B------:R-:W-:-:S05]  /*ca00*/  PLOP3.LUT P0, PT, PT, PT, PT, 0x80, 0x0 ;  /* 0x000000000000781c */ /* 0x000fca0003f0f070 */
[----:B------:R-:W-:Y:S01]  /*ca10*/  @!PT LDS RZ, [RZ] ;  /* 0x00000000fffff984 */ /* 0x000fe20000000800 */
[----:B------:R-:W-:Y:S01]  /*ca20*/  @!PT LDS RZ, [RZ] ;  /* 0x00000000fffff984 */ /* 0x000fe20000000800 */
[----:B------:R-:W-:Y:S01]  /*ca30*/  @!PT LDS RZ, [RZ] ;  /* 0x00000000fffff984 */ /* 0x000fe20000000800 */
[----:B------:R1:W-:Y:S04]  /*ca40*/  LDGSTS.E.BYPASS.LTC128B.128 [R5+0x20c00], desc[UR36][R2.64], !P6 ;  /* 0x20c0000002057fae */ /* 0x0003e8000f101d64 */
[----:B------:R1:W-:Y:S04]  /*ca50*/  LDGSTS.E.BYPASS.LTC128B.128 [R5+0x23c00], desc[UR36][R2.64+0x80], !P5 ;  /* 0x23c0008002057fae */ /* 0x0003e8000e901d64 */
[----:B------:R1:W-:Y:S01]  /*ca60*/  LDGSTS.E.BYPASS.LTC128B.128 [R5+0x26c00], desc[UR36][R2.64+0x100], !P4 ;  /* 0x26c0010002057fae */ /* 0x0003e2000e101d64 */
[----:B------:R-:W-:Y:S01]  /*ca70*/  NOP ;  /* 0x0000000000007918 */ /* 0x000fe20000000000 */
.L_x_3570:
        /* <DEDUP_REMOVED lines=10> */
.L_x_3571:
[----:B------:R2:W-:Y:S01]  /*cb20*/  SYNCS.ARRIVE.TRANS64.A1T0 RZ, [R7+URZ+0x30830], RZ ;  /* 0x030830ff07ff79a7 */ /* 0x0005e2000810003f */
[----:B------:R-:W-:Y:S05]  /*cb30*/  @!P5 BRA `(.L_x_3572) ;  /* 0x000000000004d947 */ /* 0x000fea0003800000 */
[----:B------:R-:W-:Y:S01]  /*cb40*/  BPT.TRAP 0x1 ;  /* 0x000000040000795c */ /* 0x000fe20000300000 */
.L_x_3572:
[----:B-1----:R-:W2:Y:S01]  /*cb50*/  LDL R3, [R1] ;  /* 0x0000000001037983 */ /* 0x002ea20000100800 */
[----:B------:R-:W-:Y:S01]  /*cb60*/  SHF.L.U32 R2, R17, 0x1f, RZ ;  /* 0x0000001f11027819 */ /* 0x000fe200000006ff */
[----:B0-----:R-:W-:Y:S01]  /*cb70*/  IMAD R6, R10, 0x8, R22 ;  /* 0x000000080a067824 */ /* 0x001fe200078e0216 */
[----:B------:R-:W-:Y:S03]  /*cb80*/  BSSY B1, `(.L_x_3573) ;  /* 0x0000004000017945 */ /* 0x000fe60003800000 */
[----:B------:R-:W0:Y:S01]  /*cb90*/  SYNCS.PHASECHK.TRANS64.TRYWAIT P0, [R6+URZ+0x30860], R2 ;  /* 0x03086002060075a7 */ /* 0x000e22000800017f */
[----:B--2---:R-:W-:Y:S01]  /*cba0*/  IMAD R7, R29, -0x60, R3 ;  /* 0xffffffa01d077824 */ /* 0x004fe200078e0203 */
[----:B0-----:R-:W-:Y:S06]  /*cbb0*/  @!P0 BRA `(.L_x_3574) ;  /* 0x0000003800988947 */ /* 0x001fec0003800000 */
.L_x_3666:
[----:B------:R-:W-:Y:S05]  /*cbc0*/  BSYNC B1 ;  /* 0x0000000000017941 */ /* 0x000fea0003800000 */
.L_x_3573:
[----:B------:R-:W1:Y:S01]  /*cbd0*/  S2R R3, SR_TID.X ;  /* 0x0000000000037919 */ /* 0x000e620000002100 */
[----:B------:R-:W-:Y:S01]  /*cbe0*/  UMOV UR4, 0xffffffff ;  /* 0xffffffff00047882 */ /* 0x000fe20000000000 */
[----:B------:R-:W-:Y:S01]  /*cbf0*/  IMAD R5, R10, 0x4800, R36 ;  /* 0x000048000a057824 */ /* 0x000fe200078e0224 */
[----:B-1----:R-:W-:-:S04]  /*cc00*/  LOP3.LUT R3, R3, 0x7f, RZ, 0xc0, !PT ;  /* 0x0000007f03037812 */ /* 0x002fc800078ec0ff */
[----:B------:R-:W-:-:S04]  /*cc10*/  SHF.R.U32.HI R3, RZ, 0x3, R3 ;  /* 0x00000003ff037819 */ /* 0x000fc80000011603 */
[----:B------:R-:W-:Y:S01]  /*cc20*/  IADD3 R7, -R3, R7, RZ ;  /* 0x0000000703077210 */ /* 0x000fe20007ffe1ff */
[----:B------:R-:W-:Y:S06]  /*cc30*/  BRA.DIV UR4, `(.L_x_3575) ;  /* 0x0000003a048c7947 */ /* 0x000fec000b800000 */
[----:B0-----:R-:W0:Y:S01]  /*cc40*/  SHFL.IDX PT, R2, R24, RZ, 0x181f ;  /* 0x00181fff18027589 */ /* 0x001e2200000e0000 */
        /* <DEDUP_REMOVED lines=44> */
[----:B0-----:R-:W-:-:S04]  /*cf10*/  IADD3 R2, P0, R2, R4, RZ ;  /* 0x0000000402027210 */ /* 0x001fc80007f1e0ff */
[----:B-1----:R-:W-:Y:S02]  /*cf20*/  IADD3.X R3, RZ, R3, RZ, P0, !PT ;  /* 0x00000003ff037210 */ /* 0x002fe400007fe4ff */
[----:B------:R-:W-:-:S13]  /*cf30*/  ISETP.LT.OR P0, PT, R7, 0x41, P3 ;  /* 0x000000410700780c */ /* 0x000fda0001f01670 */
[----:B------:R0:W-:Y:S01]  /*cf40*/  LDGSTS.E.BYPASS.LTC128B.128 [R5+0x2400], desc[UR36][R2.64], !P0 ;  /* 0x0240000002057fae */ /* 0x0001e2000c101d64 */
[----:B------:R-:W-:-:S13]  /*cf50*/  ISETP.LT.OR P0, PT, R7, 0x41, P2 ;  /* 0x000000410700780c */ /* 0x000fda0001701670 */
[----:B------:R0:W-:Y:S01]  /*cf60*/  LDGSTS.E.BYPASS.LTC128B.128 [R5+0x5400], desc[UR36][R2.64+0x80], !P0 ;  /* 0x0540008002057fae */ /* 0x0001e2000c101d64 */
[----:B------:R-:W-:-:S13]  /*cf70*/  ISETP.LT.OR P0, PT, R7, 0x41, P1 ;  /* 0x000000410700780c */ /* 0x000fda0000f01670 */
[----:B--2---:R0:W-:Y:S02]  /*cf80*/  LDGSTS.E.BYPASS.LTC128B.128 [R5+0x8400], desc[UR36][R2.64+0x100], !P0 ;  /* 0x0840010002057fae */ /* 0x0041e4000c101d64 */
.L_x_3680:
[----:B01----:R-:W-:Y:S01]  /*cf90*/  IADD3 R2, P0, R14, R4, RZ ;  /* 0x000000040e027210 */ /* 0x003fe20007f1e0ff */
        /* <DEDUP_REMOVED lines=30> */
.L_x_3576:
        /* <DEDUP_REMOVED lines=10> */
.L_x_3577:
[C---:B------:R-:W-:Y:S01]  /*d220*/  ISETP.GT.AND P0, PT, R26.reuse, RZ, PT ;  /* 0x000000ff1a00720c */ /* 0x040fe20003f04270 */
[----:B------:R1:W-:Y:S01]  /*d230*/  SYNCS.ARRIVE.TRANS64.A1T0 RZ, [R6+URZ+0x30850], RZ ;  /* 0x030850ff06ff79a7 */ /* 0x0003e2000810003f */
[----:B------:R-:W-:Y:S01]  /*d240*/  VIADD R8, R26, 0xffffffff ;  /* 0xffffffff1a087836 */ /* 0x000fe20000000000 */
[----:B------:R-:W-:Y:S01]  /*d250*/  MOV R17, R28 ;  /* 0x0000001c00117202 */ /* 0x000fe20000000f00 */
[----:B------:R-:W-:Y:S02]  /*d260*/  IMAD.MOV.U32 R10, RZ, RZ, R27 ;  /* 0x000000ffff0a7224 */ /* 0x000fe400078e001b */
[----:B------:R-:W-:-:S07]  /*d270*/  IMAD.MOV.U32 R29, RZ, RZ, R26 ;  /* 0x000000ffff1d7224 */ /* 0x000fce00078e001a */
[----:B-1----:R-:W-:Y:S05]  /*d280*/  @P0 BRA `(.L_x_3578) ;  /* 0xfffffff000080947 */ /* 0x002fea000383ffff */
.L_x_3565:
[----:B------:R-:W-:Y:S05]  /*d290*/  BSYNC B0 ;  /* 0x0000000000007941 */ /* 0x000fea0003800000 */
.L_x_3564:
[----:B------:R-:W1:Y:S01]  /*d2a0*/  S2R R0, SR_TID.X ;  /* 0x0000000000007919 */ /* 0x000e620000002100 */
[----:B------:R-:W-:Y:S01]  /*d2b0*/  BSSY B0, `(.L_x_3579) ;  /* 0x0000010000007945 */ /* 0x000fe20003800000 */
[----:B-1----:R-:W-:-:S04]  /*d2c0*/  LOP3.LUT R0, R0, 0x7f, RZ, 0xc0, !PT ;  /* 0x0000007f00007812 */ /* 0x002fc800078ec0ff */
[----:B------:R-:W-:-:S13]  /*d2d0*/  ISETP.NE.AND P0, PT, R0, RZ, PT ;  /* 0x000000ff0000720c */ /* 0x000fda0003f05270 */
[----:B------:R-:W-:Y:S05]  /*d2e0*/  @P0 BRA `(.L_x_3580) ;  /* 0x0000000000300947 */ /* 0x000fea0003800000 */
[----:B------:R-:W1:Y:S01]  /*d2f0*/  S2R R5, SR_LANEID ;  /* 0x0000000000057919 */ /* 0x000e620000000000 */
[----:B------:R-:W-:Y:S01]  /*d300*/  VOTEU.ANY UR4, UPT, PT ;  /* 0x0000000000047886 */ /* 0x000fe200038e0100 */
[----:B0-----:R-:W0:Y:S01]  /*d310*/  LDC.64 R2, c[0x0][0xc60] ;  /* 0x00031800ff027b82 */ /* 0x001e220000000a00 */
[----:B------:R-:W1:Y:S02]  /*d320*/  FLO.U32 R0, UR4 ;  /* 0x0000000400007d00 */ /* 0x000e6400080e0000 */
[----:B-1----:R-:W-:-:S06]  /*d330*/  ISETP.EQ.U32.AND P0, PT, R0, R5, PT ;  /* 0x000000050000720c */ /* 0x002fcc0003f02070 */
[----:B------:R-:W0:Y:S07]  /*d340*/  POPC R5, UR4 ;  /* 0x0000000400057d09 */ /* 0x000e2e0008000000 */
[----:B0-----:R-:W3:Y:S01]  /*d350*/  @P0 ATOMG.E.ADD.STRONG.GPU PT, R3, desc[UR36][R2.64], R5 ;  /* 0x00000005020309a8 */ /* 0x001ee200081ee1e4 */
[----:B------:R-:W0:Y:S02]  /*d360*/  S2R R4, SR_LTMASK ;  /* 0x0000000000047919 */ /* 0x000e240000003900 */
[----:B0-----:R-:W-:-:S04]  /*d370*/  LOP3.LUT R4, R4, UR4, RZ, 0xc0, !PT ;  /* 0x0000000404047c12 */ /* 0x001fc8000f8ec0ff */
[----:B------:R-:W0:Y:S01]  /*d380*/  POPC R7, R4 ;  /* 0x0000000400077309 */ /* 0x000e220000000000 */
[----:B---3--:R-:W0:Y:S02]  /*d390*/  SHFL.IDX PT, R0, R3, R0, 0x1f ;  /* 0x00001f0003007589 */ /* 0x008e2400000e0000 */
[----:B0-----:R-:W-:-:S07]  /*d3a0*/  IADD3 R16, R0, UR39, R7 ;  /* 0x0000002700107c10 */ /* 0x001fce000fffe007 */
.L_x_3580:
[----:B------:R-:W-:Y:S05]  /*d3b0*/  BSYNC B0 ;  /* 0x0000000000007941 */ /* 0x000fea0003800000 */
.L_x_3579:
[----:B------:R-:W-:-:S13]  /*d3c0*/  LOP3.LUT P0, RZ, R23, 0x10, RZ, 0xc0, !PT ;  /* 0x0000001017ff7812 */ /* 0x000fda000780c0ff */
[----:B------:R-:W-:Y:S05]  /*d3d0*/  @!P0 BRA `(.L_x_3581) ;  /* 0x0000000000048947 */ /* 0x000fea0003800000 */
[----:B------:R-:W-:Y:S01]  /*d3e0*/  BPT.TRAP 0x1 ;  /* 0x000000040000795c */ /* 0x000fe20000300000 */
.L_x_3581:
[----:B------:R-:W3:Y:S01]  /*d3f0*/  LDL.LU R2, [R1] ;  /* 0x0000000001027983 */ /* 0x000ee20000300800 */
[----:B------:R-:W-:Y:S01]  /*d400*/  IMAD R0, R27, 0x8, R22 ;  /* 0x000000081b007824 */ /* 0x000fe200078e0216 */
[----:B0-----:R-:W-:Y:S01]  /*d410*/  SHF.L.U32 R3, R28, 0x1f, RZ ;  /* 0x0000001f1c037819 */ /* 0x001fe200000006ff */
[----:B------:R-:W-:Y:S03]  /*d420*/  BSSY B0, `(.L_x_3582) ;  /* 0x0000004000007945 */ /* 0x000fe60003800000 */
[----:B------:R-:W0:Y:S01]  /*d430*/  SYNCS.PHASECHK.TRANS64.TRYWAIT P0, [R0+URZ+0x30860], R3 ;  /* 0x03086003000075a7 */ /* 0x000e22000800017f */
[----:B---3--:R-:W-:Y:S01]  /*d440*/  IMAD R6, R26, -0x60, R2 ;  /* 0xffffffa01a067824 */ /* 0x008fe200078e0202 */
[----:B0-----:R-:W-:Y:S06]  /*d450*/  @!P0 BRA `(.L_x_3583) ;  /* 0x0000003800948947 */ /* 0x001fec0003800000 */
.L_x_3681:
[----:B------:R-:W-:Y:S05]  /*d460*/  BSYNC B0 ;  /* 0x0000000000007941 */ /* 0x000fea0003800000 */
.L_x_3582:
[----:B------:R-:W1:Y:S01]  /*d470*/  S2R R2, SR_TID.X ;  /* 0x0000000000027919 */ /* 0x000e620000002100 */
[----:B------:R-:W-:Y:S01]  /*d480*/  UMOV UR4, 0xffffffff ;  /* 0xffffffff00047882 */ /* 0x000fe20000000000 */
[----:B------:R-:W-:Y:S01]  /*d490*/  IMAD R7, R27, 0x4800, R36 ;  /* 0x000048001b077824 */ /* 0x000fe200078e0224 */
[----:B-1----:R-:W-:-:S04]  /*d4a0*/  LOP3.LUT R2, R2, 0x7f, RZ, 0xc0, !PT ;  /* 0x0000007f02027812 */ /* 0x002fc800078ec0ff */
[----:B------:R-:W-:-:S05]  /*d4b0*/  SHF.R.U32.HI R2, RZ, 0x3, R2 ;  /* 0x00000003ff027819 */ /* 0x000fca0000011602 */
[----:B------:R-:W-:Y:S01]  /*d4c0*/  IMAD.IADD R6, R6, 0x1, -R2 ;  /* 0x0000000106067824 */ /* 0x000fe200078e0a02 */
[----:B------:R-:W-:Y:S06]  /*d4d0*/  BRA.DIV UR4, `(.L_x_3584) ;  /* 0x0000003a04887947 */ /* 0x000fec000b800000 */
[----:B--2---:R-:W1:Y:S01]  /*d4e0*/  SHFL.IDX PT, R14, R24, RZ, 0x181f ;  /* 0x00181fff180e7589 */ /* 0x004e6200000e0000 */
[----:B------:R-:W-:Y:S01]  /*d4f0*/  ULDC UR4, c[0x0][0x2f4] ;  /* 0x0000bd0000047ab9 */ /* 0x000fe20000000800 */
[C---:B------:R-:W-:Y:S01]  /*d500*/  IMAD.SHL.U32 R5, R32.reuse, 0x2, RZ ;  /* 0x0000000220057824 */ /* 0x040fe200078e00ff */
[----:B------:R-:W-:Y:S01]  /*d510*/  ISETP.GE.AND P2, PT, R32, UR4, PT ;  /* 0x0000000420007c0c */ /* 0x000fe2000bf46270 */
[----:B0-----:R-:W0:Y:S01]  /*d520*/  SHFL.IDX PT, R3, R25, RZ, 0x181f ;  /* 0x00181fff19037589 */ /* 0x001e2200000e0000 */
[----:B------:R-:W-:Y:S02]  /*d530*/  LEA R4, R7, R22, 0x1 ;  /* 0x0000001607047211 */ /* 0x000fe400078e08ff */
[----:B------:R-:W-:Y:S01]  /*d540*/  ISETP.LT.OR P4, PT, R6, 0x1, P2 ;  /* 0x000000010600780c */ /* 0x000fe20001781670 */
[----:B------:R-:W-:Y:S01]  /*d550*/  SHFL.IDX PT, R7, R25, 0x1, 0x181f ;  /* 0x00381f0019077f89 */ /* 0x000fe200000e0000 */
[----:B------:R-:W-:-:S04]  /*d560*/  ISETP.GE.AND P1, PT, R34, UR4, PT ;  /* 0x0000000422007c0c */ /* 0x000fc8000bf26270 */
[----:B------:R-:W-:Y:S02]  /*d570*/  ISETP.LT.OR P3, PT, R6, 0x1, P1 ;  /* 0x000000010600780c */ /* 0x000fe40000f61670 */
[----:B-1----:R-:W-:Y:S02]  /*d580*/  IADD3 R2, P0, R14, R5, RZ ;  /* 0x000000050e027210 */ /* 0x002fe40007f1e0ff */
[----:B------:R-:W1:Y:S03]  /*d590*/  SHFL.IDX PT, R14, R24, 0x1, 0x181f ;  /* 0x00381f00180e7f89 */ /* 0x000e6600000e0000 */
[----:B0-----:R-:W-:Y:S01]  /*d5a0*/  IMAD.X R3, RZ, RZ, R3, P0 ;  /* 0x000000ffff037224 */ /* 0x001fe200000e0603 */
[----:B------:R-:W-:-:S04]  /*d5b0*/  ISETP.GE.AND P0, PT, R33, UR4, PT ;  /* 0x0000000421007c0c */ /* 0x000fc8000bf06270 */
[----:B------:R-:W-:Y:S01]  /*d5c0*/  LDGSTS.E.BYPASS.LTC128B.128 [R4+0x400], desc[UR36][R2.64], !P4 ;  /* 0x0040000002047fae */ /* 0x000fe2000e101d64 */
[----:B------:R-:W-:-:S03]  /*d5d0*/  ISETP.LT.OR P4, PT, R6, 0x1, P0 ;  /* 0x000000010600780c */ /* 0x000fc60000781670 */
[----:B------:R-:W-:Y:S10]  /*d5e0*/  LDGSTS.E.BYPASS.LTC128B.128 [R4+0x3400], desc[UR36][R2.64+0x80], !P3 ;  /* 0x0340008002047fae */ /* 0x000ff4000d901d64 */
[----:B------:R1:W-:Y:S01]  /*d5f0*/  LDGSTS.E.BYPASS.LTC128B.128 [R4+0x6400], desc[UR36][R2.64+0x100], !P4 ;  /* 0x0640010002047fae */ /* 0x0003e2000e101d64 */
[----:B------:R-:W-:-:S02]  /*d600*/  ISETP.LT.OR P4, PT, R6, 0x11, P2 ;  /* 0x000000110600780c */ /* 0x000fc40001781670 */
[----:B-1----:R-:W-:Y:S02]  /*d610*/  IADD3 R2, P3, R14, R5, RZ ;  /* 0x000000050e027210 */ /* 0x002fe40007f7e0ff */
[----:B------:R-:W0:Y:S03]  /*d620*/  SHFL.IDX PT, R14, R24, 0x2, 0x181f ;  /* 0x00581f00180e7f89 */ /* 0x000e2600000e0000 */
[----:B------:R-:W-:Y:S01]  /*d630*/  IMAD.X R3, RZ, RZ, R7, P3 ;  /* 0x000000ffff037224 */ /* 0x000fe200018e0607 */
[C---:B------:R-:W-:Y:S01]  /*d640*/  ISETP.LT.OR P3, PT, R6.reuse, 0x11, P1 ;  /* 0x000000110600780c */ /* 0x040fe20000f61670 */
[----:B------:R-:W1:Y:S04]  /*d650*/  SHFL.IDX PT, R7, R25, 0x2, 0x181f ;  /* 0x00581f0019077f89 */ /* 0x000e6800000e0000 */
[----:B------:R-:W-:Y:S01]  /*d660*/  LDGSTS.E.BYPASS.LTC128B.128 [R4+0xc00], desc[UR36][R2.64], !P4 ;  /* 0x00c0000002047fae */ /* 0x000fe2000e101d64 */
[----:B------:R-:W-:-:S07]  /*d670*/  ISETP.LT.OR P4, PT, R6, 0x11, P0 ;  /* 0x000000110600780c */ /* 0x000fce0000781670 */
[----:B------:R-:W-:Y:S06]  /*d680*/  LDGSTS.E.BYPASS.LTC128B.128 [R4+0x3c00], desc[UR36][R2.64+0x80], !P3 ;  /* 0x03c0008002047fae */ /* 0x000fec000d901d64 */
[----:B------:R0:W-:Y:S01]  /*d690*/  LDGSTS.E.BYPASS.LTC128B.128 [R4+0x6c00], desc[UR36][R2.64+0x100], !P4 ;  /* 0x06c0010002047fae */ /* 0x0001e2000e101d64 */
[----:B------:R-:W-:Y:S02]  /*d6a0*/  ISETP.LT.OR P4, PT, R6, 0x21, P2 ;  /* 0x000000210600780c */ /* 0x000fe40001781670 */
[----:B0-----:R-:W-:Y:S02]  /*d6b0*/  IADD3 R2, P3, R14, R5, RZ ;  /* 0x000000050e027210 */ /* 0x001fe40007f7e0ff */
[----:B------:R-:W0:Y:S03]  /*d6c0*/  SHFL.IDX PT, R14, R24, 0x3, 0x181f ;  /* 0x00781f00180e7f89 */ /* 0x000e2600000e0000 */
[----:B-1----:R-:W-:Y:S01]  /*d6d0*/  IMAD.X R3, RZ, RZ, R7, P3 ;  /* 0x000000ffff037224 */ /* 0x002fe200018e0607 */
        /* <DEDUP_REMOVED lines=13> */
[----:B------:R-:W-:-:S03]  /*d7b0*/  ISETP.LT.OR P4, PT, R6, 0x31, P0 ;  /* 0x000000310600780c */ /* 0x000fc60000781670 */
[----:B------:R-:W2:Y:S04]  /*d7c0*/  SHFL.IDX PT, R25, R25, 0x5, 0x181f ;  /* 0x00b81f0019197f89 */ /* 0x000ea800000e0000 */
[----:B------:R-:W-:Y:S06]  /*d7d0*/  LDGSTS.E.BYPASS.LTC128B.128 [R4+0x4c00], desc[UR36][R2.64+0x80], !P3 ;  /* 0x04c0008002047fae */ /* 0x000fec000d901d64 */
[----:B------:R0:W-:Y:S01]  /*d7e0*/  LDGSTS.E.BYPASS.LTC128B.128 [R4+0x7c00], desc[UR36][R2.64+0x100], !P4 ;  /* 0x07c0010002047fae */ /* 0x0001e2000e101d64 */
[----:B------:R-:W-:-:S02]  /*d7f0*/  ISETP.LT.OR P4, PT, R6, 0x41, P2 ;  /* 0x000000410600780c */ /* 0x000fc40001781670 */
[----:B0-----:R-:W-:Y:S02]  /*d800*/  IADD3 R2, P3, R14, R5, RZ ;  /* 0x000000050e027210 */ /* 0x001fe40007f7e0ff */
[----:B------:R0:W3:Y:S03]  /*d810*/  SHFL.IDX PT, R14, R24, 0x5, 0x181f ;  /* 0x00b81f00180e7f89 */ /* 0x0000e600000e0000 */
[----:B-1----:R-:W-:Y:S01]  /*d820*/  IMAD.X R3, RZ, RZ, R7, P3 ;  /* 0x000000ffff037224 */ /* 0x002fe200018e0607 */
[----:B------:R-:W-:-:S05]  /*d830*/  ISETP.LT.OR P3, PT, R6, 0x41, P1 ;  /* 0x000000410600780c */ /* 0x000fca0000f61670 */
[----:B------:R0:W-:Y:S01]  /*d840*/  LDGSTS.E.BYPASS.LTC128B.128 [R4+0x2400], desc[UR36][R2.64], !P4 ;  /* 0x0240000002047fae */ /* 0x0001e2000e101d64 */
[----:B------:R-:W-:-:S07]  /*d850*/  ISETP.LT.OR P4, PT, R6, 0x41, P0 ;  /* 0x000000410600780c */ /* 0x000fce0000781670 */
[----:B------:R0:W-:Y:S06]  /*d860*/  LDGSTS.E.BYPASS.LTC128B.128 [R4+0x5400], desc[UR36][R2.64+0x80], !P3 ;  /* 0x0540008002047fae */ /* 0x0001ec000d901d64 */
[----:B--2---:R0:W-:Y:S02]  /*d870*/  LDGSTS.E.BYPASS.LTC128B.128 [R4+0x8400], desc[UR36][R2.64+0x100], !P4 ;  /* 0x0840010002047fae */ /* 0x0041e4000e101d64 */
.L_x_3695:
[C---:B------:R-:W-:Y:S02]  /*d880*/  ISETP.LT.OR P2, PT, R6.reuse, 0x51, P2 ;  /* 0x000000510600780c */ /* 0x040fe40001741670 */
[C---:B------:R-:W-:Y:S02]  /*d890*/  ISETP.LT.OR P1, PT, R6.reuse, 0x51, P1 ;  /* 0x000000510600780c */ /* 0x040fe40000f21670 */
[----:B------:R-:W-:Y:S02]  /*d8a0*/  ISETP.LT.OR P0, PT, R6, 0x51, P0 ;  /* 0x000000510600780c */ /* 0x000fe40000701670 */
[----:B0--3--:R-:W-:-:S04]  /*d8b0*/  IADD3 R2, P3, R14, R5, RZ ;  /* 0x000000050e027210 */ /* 0x009fc80007f7e0ff */
[----:B------:R-:W-:-:S05]  /*d8c0*/  IADD3.X R3, RZ, R25, RZ, P3, !PT ;  /* 0x00000019ff037210 */ /* 0x000fca0001ffe4ff */
[----:B------:R-:W-:Y:S01]  /*d8d0*/  @!PT LDS RZ, [RZ] ;  /* 0x00000000fffff984 */ /* 0x000fe20000000800 */
[----:B------:R-:W-:Y:S01]  /*d8e0*/  @!PT LDS RZ, [RZ] ;  /* 0x00000000fffff984 */ /* 0x000fe20000000800 */
[----:B------:R-:W-:Y:S01]  /*d8f0*/  @!PT LDS RZ, [RZ] ;  /* 0x00000000fffff984 */ /* 0x000fe20000000800 */
[----:B------:R0:W-:Y:S04]  /*d900*/  LDGSTS.E.BYPASS.LTC128B.128 [R4+0x2c00], desc[UR36][R2.64], !P2 ;  /* 0x02c0000002047fae */ /* 0x0001e8000d101d64 */
[----:B------:R0:W-:Y:S04]  /*d910*/  LDGSTS.E.BYPASS.LTC128B.128 [R4+0x5c00], desc[UR36][R2.64+0x80], !P1 ;  /* 0x05c0008002047fae */ /* 0x0001e8000c901d64 */
[----:B------:R0:W-:Y:S01]  /*d920*/  LDGSTS.E.BYPASS.LTC128B.128 [R4+0x8c00], desc[UR36][R2.64+0x100], !P0 ;  /* 0x08c0010002047fae */ /* 0x0001e2000c101d64 */
[----:B------:R-:W-:Y:S01]  /*d930*/  PLOP3.LUT P0, PT, PT, PT, PT, 0x80, 0x0 ;  /* 0x000000000000781c */ /* 0x000fe20003f0f070 */
[----:B------:R-:W-:-:S12]  /*d940*/  NOP ;  /* 0x0000000000007918 */ /* 0x000fd80000000000 */
.L_x_3585:
        /* <DEDUP_REMOVED lines=10> */
.L_x_3586:
[----:B------:R1:W-:Y:S01]  /*d9f0*/  SYNCS.ARRIVE.TRANS64.A1T0 RZ, [R0+URZ+0x30850], RZ ;  /* 0x030850ff00ff79a7 */ /* 0x0003e2000810003f */
[----:B------:R-:W-:-:S05]  /*da00*/  VIADD R27, R27, 0x1 ;  /* 0x000000011b1b7836 */ /* 0x000fca0000000000 */
[----:B------:R-:W-:-:S04]  /*da10*/  ISETP.NE.AND P0, PT, R27, 0x2, PT ;  /* 0x000000021b00780c */ /* 0x000fc80003f05270 */
[----:B0-----:R-:W-:Y:S02]  /*da20*/  SEL R3, RZ, 0x1, P0 ;  /* 0x00000001ff037807 */ /* 0x001fe40000000000 */
[----:B------:R-:W-:Y:S02]  /*da30*/  SEL R27, R27, RZ, P0 ;  /* 0x000000ff1b1b7207 */ /* 0x000fe40000000000 */
[----:B-1----:R-:W-:-:S07]  /*da40*/  LOP3.LUT R28, R28, R3, RZ, 0x3c, !PT ;  /* 0x000000031c1c7212 */ /* 0x002fce00078e3cff */
.L_x_3543:
[----:B------:R-:W-:Y:S05]  /*da50*/  BSYNC B7 ;  /* 0x0000000000077941 */ /* 0x000fea0003800000 */
.L_x_3541:
        /* <DEDUP_REMOVED lines=11> */
.L_x_3587:
        /* <DEDUP_REMOVED lines=36> */
.L_x_3705:
[----:B------:R-:W-:Y:S02]  /*dd50*/  ULDC UR4, c[0x0][0xc38] ;  /* 0x00030e0000047ab9 */ /* 0x000fe40000000800 */
[----:B------:R-:W-:-:S04]  /*dd60*/  IMAD.U32 R7, RZ, RZ, UR4 ;  /* 0x00000004ff077e24 */ /* 0x000fc8000f8e00ff */
[----:B-1----:R-:W-:-:S05]  /*dd70*/  IMAD R3, R14, R7, RZ ;  /* 0x000000070e037224 */ /* 0x002fca00078e02ff */
[----:B------:R-:W-:-:S04]  /*dd80*/  IADD3 R8, R0, R3, RZ ;  /* 0x0000000300087210 */ /* 0x000fc80007ffe0ff */
[----:B------:R-:W-:-:S13]  /*dd90*/  ISETP.GT.AND P6, PT, R8, R5, PT ;  /* 0x000000050800720c */ /* 0x000fda0003fc4270 */
[----:B------:R-:W-:Y:S05]  /*dda0*/  @P6 BRA `(.L_x_3590) ;  /* 0x00000000009c6947 */ /* 0x000fea0003800000 */
.L_x_3595:
        /* <DEDUP_REMOVED lines=14> */
.L_x_3593:
[----:B------:R-:W-:Y:S05]  /*de90*/  BSYNC B0 ;  /* 0x0000000000007941 */ /* 0x000fea0003800000 */
.L_x_3592:
        /* <DEDUP_REMOVED lines=9> */
[----:B-1----:R-:W-:-:S04]  /*df30*/  SEL R3, R14, RZ, P3 ;  /* 0x000000ff0e037207 */ /* 0x002fc80001800000 */
[----:B------:R-:W-:-:S05]  /*df40*/  IADD3 R2, R0, R3, RZ ;  /* 0x0000000300027210 */ /* 0x000fca0007ffe0ff */
[----:B------:R-:W1:Y:S02]  /*df50*/  SHFL.UP PT, R14, R2, 0x8, RZ ;  /* 0x05000000020e7989 */ /* 0x000e6400000e00ff */
[----:B-1----:R-:W-:-:S05]  /*df60*/  SEL R3, R14, RZ, P4 ;  /* 0x000000ff0e037207 */ /* 0x002fca0002000000 */
[----:B------:R-:W-:-:S05]  /*df70*/  IMAD.IADD R3, R2, 0x1, R3 ;  /* 0x0000000102037824 */ /* 0x000fca00078e0203 */
[----:B------:R-:W0:Y:S02]  /*df80*/  SHFL.UP PT, R14, R3, 0x10, RZ ;  /* 0x06000000030e7989 */ /* 0x000e2400000e00ff */
[----:B0-----:R-:W-:-:S05]  /*df90*/  SEL R6, R14, RZ, P5 ;  /* 0x000000ff0e067207 */ /* 0x001fca0002800000 */
[----:B------:R-:W-:-:S05]  /*dfa0*/  IMAD.IADD R6, R3, 0x1, R6 ;  /* 0x0000000103067824 */ /* 0x000fca00078e0206 */
[----:B------:R0:W1:Y:S02]  /*dfb0*/  SHFL.IDX PT, R14, R6, 0x1f, 0x1f ;  /* 0x03e01f00060e7f89 */ /* 0x00006400000e0000 */
.L_x_3713:
[----:B------:R-:W-:Y:S02]  /*dfc0*/  ULDC UR4, c[0x0][0xc38] ;  /* 0x00030e0000047ab9 */ /* 0x000fe40000000800 */
[----:B------:R-:W-:-:S04]  /*dfd0*/  IMAD.U32 R7, RZ, RZ, UR4 ;  /* 0x00000004ff077e24 */ /* 0x000fc8000f8e00ff */
[----:B-1----:R-:W-:-:S04]  /*dfe0*/  IMAD R3, R14, R7, RZ ;  /* 0x000000070e037224 */ /* 0x002fc800078e02ff */
[----:B------:R-:W-:-:S05]  /*dff0*/  IMAD.IADD R8, R3, 0x1, R8 ;  /* 0x0000000103087824 */ /* 0x000fca00078e0208 */
[----:B------:R-:W-:-:S13]  /*e000*/  ISETP.GT.AND P6, PT, R8, R5, PT ;  /* 0x000000050800720c */ /* 0x000fda0003fc4270 */
[----:B------:R-:W-:Y:S05]  /*e010*/  @!P6 BRA `(.L_x_3595) ;  /* 0xfffffffc0064e947 */ /* 0x000fea000383ffff */
.L_x_3590:
        /* <DEDUP_REMOVED lines=8> */
.L_x_3717:
[----:B------:R-:W-:Y:S02]  /*e0a0*/  ISETP.NE.AND P0, PT, R2, RZ, PT ;  /* 0x000000ff0200720c */ /* 0x000fe40003f05270 */
[----:B------:R-:W-:-:S11]  /*e0b0*/  MOV R14, RZ ;  /* 0x000000ff000e7202 */ /* 0x000fd60000000f00 */
[----:B------:R-:W-:Y:S05]  /*e0c0*/  @!P0 BRA `(.L_x_3597) ;  /* 0x0000000000108947 */ /* 0x000fea0003800000 */
[----:B------:R-:W-:Y:S01]  /*e0d0*/  UMOV UR4, 0xffffffff ;  /* 0xffffffff00047882 */ /* 0x000fe20000000000 */
[----:B------:R-:W-:Y:S02]  /*e0e0*/  VIADD R12, R0, 0xffffffff ;  /* 0xffffffff000c7836 */ /* 0x000fe40000000000 */
[----:B------:R-:W-:Y:S05]  /*e0f0*/  BRA.DIV UR4, `(.L_x_3598) ;  /* 0x0000003e04ac7947 */ /* 0x000fea000b800000 */
[----:B------:R3:W4:Y:S02]  /*e100*/  SHFL.IDX PT, R14, R6, R12, 0x1f ;  /* 0x00001f0c060e7589 */ /* 0x00072400000e0000 */
.L_x_3597:
[----:B0-23--:R-:W-:Y:S01]  /*e110*/  IABS R6, R4 ;  /* 0x0000000400067213 */ /* 0x00dfe20000000000 */
[----:B----4-:R-:W-:Y:S01]  /*e120*/  IMAD R16, R14, R7, R8 ;  /* 0x000000070e107224 */ /* 0x010fe200078e0208 */
[----:B------:R-:W-:Y:S02]  /*e130*/  IADD3 R19, R0, R19, RZ ;  /* 0x0000001300137210 */ /* 0x000fe40007ffe0ff */
        /* <DEDUP_REMOVED lines=28> */
.L_x_3591:
[----:B------:R-:W-:Y:S01]  /*e300*/  UMOV UR4, URZ ;  /* 0x0000003f00047c82 */ /* 0x000fe20008000000 */
[----:B------:R-:W-:Y:S01]  /*e310*/  UMOV UR5, URZ ;  /* 0x0000003f00057c82 */ /* 0x000fe20008000000 */
[----:B------:R-:W-:Y:S01]  /*e320*/  ULDC UR6, c[0x0][0xc3c] ;  /* 0x00030f0000067ab9 */ /* 0x000fe20000000800 */
[----:B------:R-:W-:Y:S02]  /*e330*/  IMAD.MOV.U32 R16, RZ, RZ, R5 ;  /* 0x000000ffff107224 */ /* 0x000fe400078e0005 */
[----:B------:R-:W-:Y:S02]  /*e340*/  IMAD.U32 R17, RZ, RZ, UR4 ;  /* 0x00000004ff117e24 */ /* 0x000fe4000f8e00ff */
[----:B------:R-:W-:Y:S02]  /*e350*/  IMAD.U32 R18, RZ, RZ, UR5 ;  /* 0x00000005ff127e24 */ /* 0x000fe4000f8e00ff */
[----:B------:R-:W-:-:S07]  /*e360*/  IMAD.U32 R19, RZ, RZ, UR6 ;  /* 0x00000006ff137e24 */ /* 0x000fce000f8e00ff */
.L_x_3599:
        /* <DEDUP_REMOVED lines=10> */
.L_x_3588:
[----:B------:R-:W-:Y:S02]  /*e410*/  ULDC UR4, c[0x0][0xc3c] ;  /* 0x00030f0000047ab9 */ /* 0x000fe40000000800 */
[----:B--2---:R-:W-:-:S13]  /*e420*/  ISETP.GE.AND P0, PT, R19, UR4, PT ;  /* 0x0000000413007c0c */ /* 0x004fda000bf06270 */
[----:B------:R-:W-:Y:S05]  /*e430*/  @!P0 BRA `(.L_x_3600) ;  /* 0xffffffb800a48947 */ /* 0x000fea000383ffff */
[----:B------:R-:W-:Y:S05]  /*e440*/  BSYNC B8 ;  /* 0x0000000000087941 */ /* 0x000fea0003800000 */
.L_x_3537:
[----:B0-----:R-:W2:Y:S01]  /*e450*/  LDL.LU R0, [R1+0x1c] ;  /* 0x00001c0001007983 */ /* 0x001ea20000300800 */
[----:B------:R-:W-:Y:S01]  /*e460*/  BSSY B0, `(.L_x_3601) ;  /* 0x000000b000007945 */ /* 0x000fe20003800000 */
[----:B------:R-:W0:Y:S01]  /*e470*/  S2R R5, SR_CgaCtaId ;  /* 0x0000000000057919 */ /* 0x000e220000008800 */
[----:B--2---:R-:W-:-:S04]  /*e480*/  IADD3 R0, R0, 0x1, RZ ;  /* 0x0000000100007810 */ /* 0x004fc80007ffe0ff */
        /* <DEDUP_REMOVED lines=8> */
.L_x_3720:
[----:B------:R-:W-:Y:S05]  /*e510*/  BSYNC B0 ;  /* 0x0000000000007941 */ /* 0x000fea0003800000 */
.L_x_3601:
[----:B------:R-:W-:-:S03]  /*e520*/  UMOV UR4, 0xffffffff ;  /* 0xffffffff00047882 */ /* 0x000fc60000000000 */
[----:B------:R-:W-:Y:S05]  /*e530*/  BRA.DIV UR4, `(.L_x_3603) ;  /* 0x0000003a04d47947 */ /* 0x000fea000b800000 */
[----:B0-----:R-:W0:Y:S02]  /*e540*/  S2R R0, SR_TID.X ;  /* 0x0000000000007919 */ /* 0x001e240000002100 */
[----:B0-----:R-:W-:-:S04]  /*e550*/  SHF.R.U32.HI R0, RZ, 0x5, R0 ;  /* 0x00000005ff007819 */ /* 0x001fc80000011600 */
[----:B------:R-:W-:-:S05]  /*e560*/  LOP3.LUT R0, R0, 0x3, RZ, 0xc0, !PT ;  /* 0x0000000300007812 */ /* 0x000fca00078ec0ff */
[----:B------:R0:W2:Y:S02]  /*e570*/  SHFL.IDX PT, R14, R0, RZ, 0x1f ;  /* 0x00001fff000e7589 */ /* 0x0000a400000e0000 */
.L_x_3723:
[----:B--2---:R-:W-:Y:S01]  /*e580*/  ISETP.NE.AND P0, PT, R14, RZ, PT ;  /* 0x000000ff0e00720c */ /* 0x004fe20003f05270 */
[----:B------:R-:W-:-:S12]  /*e590*/  BSSY B0, `(.L_x_3604) ;  /* 0x0000026000007945 */ /* 0x000fd80003800000 */
[----:B------:R-:W-:Y:S05]  /*e5a0*/  @P0 BRA `(.L_x_3605) ;  /* 0x0000000000900947 */ /* 0x000fea0003800000 */
[----:B------:R-:W-:-:S03]  /*e5b0*/  UMOV UR4, 0xffffffff ;  /* 0xffffffff00047882 */ /* 0x000fc60000000000 */
[----:B------:R-:W-:Y:S05]  /*e5c0*/  BRA.DIV UR4, `(.L_x_3606) ;  /* 0x0000003a04e47947 */ /* 0x000fea000b800000 */
[----:B------:R-:W-:-:S13]  /*e5d0*/  ELECT P6, URZ, PT ;  /* 0x00000000003f782f */ /* 0x000fda00038c0000 */
.L_x_3726:
        /* <DEDUP_REMOVED lines=8> */
.L_x_3607:
[C---:B------:R-:W-:Y:S01]  /*e660*/  IMAD R5, R27.reuse, 0x8, R4 ;  /* 0x000000081b057824 */ /* 0x040fe200078e0204 */
[----:B------:R-:W-:Y:S01]  /*e670*/  SHF.L.U32 R0, R28, 0x1f, RZ ;  /* 0x0000001f1c007819 */ /* 0x000fe200000006ff */
[----:B------:R-:W-:-:S03]  /*e680*/  VIADD R27, R27, 0x1 ;  /* 0x000000011b1b7836 */ /* 0x000fc60000000000 */
[----:B------:R-:W0:Y:S02]  /*e690*/  SYNCS.PHASECHK.TRANS64.TRYWAIT P1, [R5+URZ+0x30840], R0 ;  /* 0x03084000050075a7 */ /* 0x000e24000802017f */
[----:B------:R-:W-:-:S04]  /*e6a0*/  ISETP.NE.AND P2, PT, R27, 0x2, PT ;  /* 0x000000021b00780c */ /* 0x000fc80003f45270 */
[----:B------:R-:W-:Y:S01]  /*e6b0*/  SEL R3, RZ, 0x1, P2 ;  /* 0x00000001ff037807 */ /* 0x000fe20001000000 */
[----:B0-----:R-:W-:Y:S08]  /*e6c0*/  @!P1 BRA `(.L_x_3608) ;  /* 0x0000003800c49947 */ /* 0x001ff00003800000 */
.L_x_3727:
[----:B------:R-:W-:Y:S02]  /*e6d0*/  SEL R27, R27, RZ, P2 ;  /* 0x000000ff1b1b7207 */ /* 0x000fe40001000000 */
[----:B------:R-:W-:Y:S01]  /*e6e0*/  LOP3.LUT R2, R28, R3, RZ, 0x3c, !PT ;  /* 0x000000031c027212 */ /* 0x000fe200078e3cff */
[----:B------:R-:W-:Y:S06]  /*e6f0*/  @!P0 BRA `(.L_x_3609) ;  /* 0x0000000000048947 */ /* 0x000fec0003800000 */
[----:B------:R-:W-:Y:S01]  /*e700*/  BPT.TRAP 0x1 ;  /* 0x000000040000795c */ /* 0x000fe20000300000 */
.L_x_3609:
[----:B------:R-:W-:Y:S01]  /*e710*/  IMAD R27, R27, 0x8, R4 ;  /* 0x000000081b1b7824 */ /* 0x000fe200078e0204 */
[----:B------:R-:W-:-:S04]  /*e720*/  SHF.L.U32 R2, R2, 0x1f, RZ ;  /* 0x0000001f02027819 */ /* 0x000fc800000006ff */
[----:B------:R-:W2:Y:S02]  /*e730*/  SYNCS.PHASECHK.TRANS64.TRYWAIT P1, [R27+URZ+0x30840], R2 ;  /* 0x030840021b0075a7 */ /* 0x000ea4000802017f */
[----:B--2---:R-:W-:Y:S05]  /*e740*/  @!P1 BRA `(.L_x_3610) ;  /* 0x0000003800b89947 */ /* 0x004fea0003800000 */
.L_x_3728:
[----:B------:R-:W-:Y:S05]  /*e750*/  @!P0 BRA `(.L_x_3611) ;  /* 0x0000000000048947 */ /* 0x000fea0003800000 */
[----:B------:R-:W-:Y:S01]  /*e760*/  BPT.TRAP 0x1 ;  /* 0x000000040000795c */ /* 0x000fe20000300000 */
.L_x_3611:
[----:B------:R-:W4:Y:S02]  /*e770*/  SYNCS.PHASECHK.TRANS64.TRYWAIT P1, [R5+URZ+0x30860], R0 ;  /* 0x03086000050075a7 */ /* 0x000f24000802017f */
[----:B----4-:R-:W-:Y:S05]  /*e780*/  @!P1 BRA `(.L_x_3612) ;  /* 0x0000003800bc9947 */ /* 0x010fea0003800000 */
.L_x_3729:
[----:B------:R-:W-:Y:S05]  /*e790*/  @!P0 BRA `(.L_x_3613) ;  /* 0x0000000000048947 */ /* 0x000fea0003800000 */
[----:B------:R-:W-:Y:S01]  /*e7a0*/  BPT.TRAP 0x1 ;  /* 0x000000040000795c */ /* 0x000fe20000300000 */
.L_x_3613:
[----:B------:R0:W0:Y:S02]  /*e7b0*/  SYNCS.PHASECHK.TRANS64.TRYWAIT P0, [R27+URZ+0x30860], R2 ;  /* 0x030860021b0075a7 */ /* 0x000024000800017f */
[----:B0-----:R-:W-:Y:S05]  /*e7c0*/  @!P0 NANOSLEEP.SYNCS 0x989680 ;  /* 0x009896800000895d */ /* 0x001fea0003900000 */
[----:B------:R-:W0:Y:S02]  /*e7d0*/  @!P0 SYNCS.PHASECHK.TRANS64 P0, [R27+URZ+0x30860], R2 ;  /* 0x030860021b0085a7 */ /* 0x000e24000800007f */
[----:B0-----:R-:W-:Y:S05]  /*e7e0*/  @!P0 BRA `(.L_x_3613) ;  /* 0xfffffffc00f08947 */ /* 0x001fea000383ffff */
.L_x_3605:
[----:B------:R-:W-:Y:S05]  /*e7f0*/  BSYNC B0 ;  /* 0x0000000000007941 */ /* 0x000fea0003800000 */
.L_x_3604:
[----:B------:R-:W-:Y:S05]  /*e800*/  EXIT ;  /* 0x000000000000794d */ /* 0x000fea0003800000 */
.L_x_3485:
[----:B0-----:R-:W-:-:S04]  /*e810*/  MOV R3, UR43 ;  /* 0x0000002b00037c02 */ /* 0x001fc80008000f00 */
[----:B------:R0:W1:Y:S03]  /*e820*/  SYNCS.PHASECHK.TRANS64.TRYWAIT P1, [R3+URZ+0x30800], R0 ;  /* 0x03080000030075a7 */ /* 0x000066000802017f */
[----:B-1----:R-:W-:Y:S05]  /*e830*/  @!P1 NANOSLEEP.SYNCS 0x989680 ;  /* 0x009896800000995d */ /* 0x002fea0003900000 */
[----:B------:R-:W1:Y:S02]  /*e840*/  @!P1 SYNCS.PHASECHK.TRANS64 P1, [R3+URZ+0x30800], R0 ;  /* 0x03080000030095a7 */ /* 0x000e64000802007f */
[----:B-1----:R-:W-:Y:S05]  /*e850*/  @!P1 BRA `(.L_x_3485) ;  /* 0xfffffffc00ec9947 */ /* 0x002fea000383ffff */
[----:B------:R-:W-:Y:S05]  /*e860*/  BRA `(.L_x_3614) ;  /* 0xffffff2c00bc7947 */ /* 0x000fea000383ffff */
.L_x_3489:
[----:B-1----:R1:W2:Y:S02]  /*e870*/  SYNCS.PHASECHK.TRANS64.TRYWAIT P1, [R2+URZ+0x30830], R3 ;  /* 0x03083003020075a7 */ /* 0x0022a4000802017f */
[----:B--2---:R-:W-:Y:S05]  /*e880*/  @!P1 NANOSLEEP.SYNCS 0x989680 ;  /* 0x009896800000995d */ /* 0x004fea0003900000 */
[----:B------:R-:W2:Y:S02]  /*e890*/  @!P1 SYNCS.PHASECHK.TRANS64 P1, [R2+URZ+0x30830], R3 ;  /* 0x03083003020095a7 */ /* 0x000ea4000802007f */
[----:B--2---:R-:W-:Y:S05]  /*e8a0*/  @!P1 BRA `(.L_x_3489) ;  /* 0xfffffffc00f09947 */ /* 0x004fea000383ffff */
[----:B------:R-:W-:Y:S05]  /*e8b0*/  BRA `(.L_x_3488) ;  /* 0xffffff2c00dc7947 */ /* 0x000fea000383ffff */
.L_x_3495:
[----:B-1----:R-:W-:-:S04]  /*e8c0*/  IMAD.U32 R3, RZ, RZ, UR8 ;  /* 0x00000008ff037e24 */ /* 0x002fc8000f8e00ff */
[----:B------:R1:W2:Y:S03]  /*e8d0*/  SYNCS.PHASECHK.TRANS64.TRYWAIT P1, [R3+URZ+0x30830], R0 ;  /* 0x03083000030075a7 */ /* 0x0002a6000802017f */
[----:B--2---:R-:W-:Y:S05]  /*e8e0*/  @!P1 NANOSLEEP.SYNCS 0x989680 ;  /* 0x009896800000995d */ /* 0x004fea0003900000 */
[----:B------:R-:W2:Y:S02]  /*e8f0*/  @!P1 SYNCS.PHASECHK.TRANS64 P1, [R3+URZ+0x30830], R0 ;  /* 0x03083000030095a7 */ /* 0x000ea4000802007f */
[----:B--2---:R-:W-:Y:S05]  /*e900*/  @!P1 BRA `(.L_x_3495) ;  /* 0xfffffffc00ec9947 */ /* 0x004fea000383ffff */
[----:B------:R-:W-:Y:S05]  /*e910*/  BRA `(.L_x_3494) ;  /* 0xffffff5000dc7947 */ /* 0x000fea000383ffff */
.L_x_3499:
[----:B-1----:R-:W-:-:S04]  /*e920*/  IMAD.U32 R3, RZ, RZ, UR9 ;  /* 0x00000009ff037e24 */ /* 0x002fc8000f8e00ff */
[----:B------:R1:W2:Y:S03]  /*e930*/  SYNCS.PHASECHK.TRANS64.TRYWAIT P1, [R3+URZ+0x30850], R0 ;  /* 0x03085000030075a7 */ /* 0x0002a6000802017f */
[----:B--2---:R-:W-:Y:S05]  /*e940*/  @!P1 NANOSLEEP.SYNCS 0x989680 ;  /* 0x009896800000995d */ /* 0x004fea0003900000 */
[----:B------:R-:W2:Y:S02]  /*e950*/  @!P1 SYNCS.PHASECHK.TRANS64 P1, [R3+URZ+0x30850], R0 ;  /* 0x03085000030095a7 */ /* 0x000ea4000802007f */
[----:B--2---:R-:W-:Y:S05]  /*e960*/  @!P1 BRA `(.L_x_3499) ;  /* 0xfffffffc00ec9947 */ /* 0x004fea000383ffff */
[----:B------:R-:W-:Y:S05]  /*e970*/  BRA `(.L_x_3498) ;  /* 0xffffff5c00947947 */ /* 0x000fea000383ffff */
.L_x_3506:
[----:B-1----:R-:W-:-:S04]  /*e980*/  IMAD.U32 R7, RZ, RZ, UR5 ;  /* 0x00000005ff077e24 */ /* 0x002fc8000f8e00ff */
[----:B------:R1:W2:Y:S03]  /*e990*/  SYNCS.PHASECHK.TRANS64.TRYWAIT P1, [R7+URZ+0x30850], R2 ;  /* 0x03085002070075a7 */ /* 0x0002a6000802017f */
[----:B--2---:R-:W-:Y:S05]  /*e9a0*/  @!P1 NANOSLEEP.SYNCS 0x989680 ;  /* 0x009896800000995d */ /* 0x004fea0003900000 */
[----:B------:R-:W2:Y:S02]  /*e9b0*/  @!P1 SYNCS.PHASECHK.TRANS64 P1, [R7+URZ+0x30850], R2 ;  /* 0x03085002070095a7 */ /* 0x000ea4000802007f */
[----:B--2---:R-:W-:Y:S05]  /*e9c0*/  @!P1 BRA `(.L_x_3506) ;  /* 0xfffffffc00ec9947 */ /* 0x004fea000383ffff */
[----:B------:R-:W-:Y:S05]  /*e9d0*/  BRA `(.L_x_3505) ;  /* 0xffffff7400ac7947 */ /* 0x000fea000383ffff */
.L_x_3549:
        /* <DEDUP_REMOVED lines=10> */
.L_x_3616:
[----:B------:R-:W-:Y:S05]  /*ea80*/  BSYNC B0 ;  /* 0x0000000000007941 */ /* 0x000fea0003800000 */
.L_x_3615:
[----:B------:R-:W-:Y:S05]  /*ea90*/  BRA `(.L_x_3617) ;  /* 0xffffffc000547947 */ /* 0x000fea000383ffff */
.L_x_3552:
[----:B0-----:R0:W1:Y:S02]  /*eaa0*/  SYNCS.PHASECHK.TRANS64.TRYWAIT P0, [R7+URZ+0x30840], R2 ;  /* 0x03084002070075a7 */ /* 0x001064000800017f */
[----:B-1----:R-:W-:Y:S05]  /*eab0*/  @!P0 NANOSLEEP.SYNCS 0x989680 ;  /* 0x009896800000895d */ /* 0x002fea0003900000 */
[----:B------:R-:W1:Y:S02]  /*eac0*/  @!P0 SYNCS.PHASECHK.TRANS64 P0, [R7+URZ+0x30840], R2 ;  /* 0x03084002070085a7 */ /* 0x000e64000800007f */
[----:B-1----:R-:W-:Y:S05]  /*ead0*/  @!P0 BRA `(.L_x_3552) ;  /* 0xfffffffc00f08947 */ /* 0x002fea000383ffff */
[----:B------:R-:W-:Y:S05]  /*eae0*/  BRA `(.L_x_3618) ;  /* 0xffffffc000bc7947 */ /* 0x000fea000383ffff */
.L_x_3553:
        /* <DEDUP_REMOVED lines=8> */
.L_x_3620:
[----:B------:R-:W-:Y:S05]  /*eb70*/  BSYNC B0 ;  /* 0x0000000000007941 */ /* 0x000fea0003800000 */
.L_x_3619:
[----:B------:R-:W-:Y:S01]  /*eb80*/  IMAD.MOV.U32 R13, RZ, RZ, R4 ;  /* 0x000000ffff0d7224 */ /* 0x000fe200078e0004 */
[----:B------:R-:W-:Y:S01]  /*eb90*/  MOV R2, R14 ;  /* 0x0000000e00027202 */ /* 0x000fe20000000f00 */
[----:B------:R-:W-:Y:S02]  /*eba0*/  IMAD.MOV.U32 R12, RZ, RZ, RZ ;  /* 0x000000ffff0c7224 */ /* 0x000fe400078e00ff */
[----:B------:R-:W-:Y:S02]  /*ebb0*/  IMAD.MOV.U32 R11, RZ, RZ, 0x181f ;  /* 0x0000181fff0b7424 */ /* 0x000fe400078e00ff */
[----:B------:R-:W-:Y:S02]  /*ebc0*/  IMAD.MOV.U32 R15, RZ, RZ, -0x1 ;  /* 0xffffffffff0f7424 */ /* 0x000fe400078e00ff */
[----:B------:R-:W-:-:S07]  /*ebd0*/  @P0 IMAD R8, R5, 0x2, R22 ;  /* 0x0000000205080824 */ /* 0x000fce00078e0216 */
[----:B------:R-:W-:Y:S05]  /*ebe0*/  WARPSYNC.COLLECTIVE R15, `(.L_x_3621) ;  /* 0x000000000f087348 */ /* 0x000fea0003c00000 */
[----:B------:R0:W1:Y:S02]  /*ebf0*/  SHFL.IDX P6, R14, R13, R12, R11 ;  /* 0x0000000c0d0e7389 */ /* 0x00006400000c000b */
[----:B01----:R-:W-:Y:S01]  /*ec00*/  ENDCOLLECTIVE ;  /* 0x000000000000791b */ /* 0x003fe20003800000 */
.L_x_3621:
[----:B------:R-:W-:Y:S02]  /*ec10*/  IMAD.MOV.U32 R13, RZ, RZ, R0 ;  /* 0x000000ffff0d7224 */ /* 0x000fe400078e0000 */
[----:B------:R-:W-:Y:S02]  /*ec20*/  IMAD.MOV.U32 R12, RZ, RZ, 0x1 ;  /* 0x00000001ff0c7424 */ /* 0x000fe400078e00ff */
[----:B------:R-:W-:-:S07]  /*ec30*/  IMAD.MOV.U32 R3, RZ, RZ, R14 ;  /* 0x000000ffff037224 */ /* 0x000fce00078e000e */
[----:B------:R-:W-:Y:S05]  /*ec40*/  WARPSYNC.COLLECTIVE R15, `(.L_x_3622) ;  /* 0x000000000f087348 */ /* 0x000fea0003c00000 */
[----:B------:R0:W1:Y:S02]  /*ec50*/  SHFL.IDX P6, R14, R13, R12, R11 ;  /* 0x0000000c0d0e7389 */ /* 0x00006400000c000b */
[----:B01----:R-:W-:Y:S01]  /*ec60*/  ENDCOLLECTIVE ;  /* 0x000000000000791b */ /* 0x003fe20003800000 */
.L_x_3622:
[----:B------:R-:W-:-:S04]  /*ec70*/  @P0 LEA R3, P1, R32, R3, 0x1 ;  /* 0x0000000320030211 */ /* 0x000fc800078208ff */
[----:B------:R-:W-:Y:S02]  /*ec80*/  @P0 IADD3.X R2, RZ, R2, RZ, P1, !PT ;  /* 0x00000002ff020210 */ /* 0x000fe40000ffe4ff */
[----:B------:R-:W-:Y:S02]  /*ec90*/  ISETP.GE.AND P1, PT, R6, 0x11, PT ;  /* 0x000000110600780c */ /* 0x000fe40003f26270 */
[----:B------:R-:W-:Y:S01]  /*eca0*/  @P0 LOP3.LUT R3, R3, R2, RZ, 0x3c, !PT ;  /* 0x0000000203030212 */ /* 0x000fe200078e3cff */
[----:B------:R-:W-:-:S03]  /*ecb0*/  IMAD.MOV.U32 R13, RZ, RZ, R4 ;  /* 0x000000ffff0d7224 */ /* 0x000fc600078e0004 */
[----:B------:R-:W-:-:S04]  /*ecc0*/  @P0 LOP3.LUT R2, R3, R2, RZ, 0x3c, !PT ;  /* 0x0000000203020212 */ /* 0x000fc800078e3cff */
[----:B------:R-:W-:-:S05]  /*ecd0*/  @P0 LOP3.LUT R3, R3, R2, RZ, 0x3c, !PT ;  /* 0x0000000203030212 */ /* 0x000fca00078e3cff */
[----:B------:R-:W-:Y:S01]  /*ece0*/  @!PT LDS RZ, [RZ] ;  /* 0x00000000fffff984 */ /* 0x000fe20000000800 */
[----:B------:R-:W-:Y:S01]  /*ecf0*/  @!PT LDS RZ, [RZ] ;  /* 0x00000000fffff984 */ /* 0x000fe20000000800 */
[----:B------:R-:W-:Y:S01]  /*ed00*/  @!PT LDS RZ, [RZ] ;  /* 0x00000000fffff984 */ /* 0x000fe20000000800 */
[----:B------:R-:W-:Y:S04]  /*ed10*/  @P0 LDGSTS.E.BYPASS.LTC128B.128 [R8+0x1e400], desc[UR36][R2.64], !P4 ;  /* 0x1e40000002080fae */ /* 0x000fe8000e101d64 */
[----:B------:R-:W-:Y:S04]  /*ed20*/  @P0 LDGSTS.E.BYPASS.LTC128B.128 [R8+0x21400], desc[UR36][R2.64+0x80], !P3 ;  /* 0x2140008002080fae */ /* 0x000fe8000d901d64 */
[----:B------:R0:W-:Y:S02]  /*ed30*/  @P0 LDGSTS.E.BYPASS.LTC128B.128 [R8+0x24400], desc[UR36][R2.64+0x100], !P2 ;  /* 0x2440010002080fae */ /* 0x0001e4000d101d64 */
[----:B0-----:R-:W-:-:S07]  /*ed40*/  IMAD.MOV.U32 R2, RZ, RZ, R14 ;  /* 0x000000ffff027224 */ /* 0x001fce00078e000e */
[----:B------:R-:W-:Y:S05]  /*ed50*/  WARPSYNC.COLLECTIVE R15, `(.L_x_3623) ;  /* 0x000000000f087348 */ /* 0x000fea0003c00000 */
[----:B------:R0:W1:Y:S02]  /*ed60*/  SHFL.IDX P6, R14, R13, R12, R11 ;  /* 0x0000000c0d0e7389 */ /* 0x00006400000c000b */
[----:B01----:R-:W-:Y:S01]  /*ed70*/  ENDCOLLECTIVE ;  /* 0x000000000000791b */ /* 0x003fe20003800000 */
.L_x_3623:
[----:B------:R-:W-:Y:S02]  /*ed80*/  @P1 IMAD R8, R5, 0x2, R22 ;  /* 0x0000000205081824 */ /* 0x000fe400078e0216 */
[----:B------:R-:W-:Y:S02]  /*ed90*/  IMAD.MOV.U32 R13, RZ, RZ, R0 ;  /* 0x000000ffff0d7224 */ /* 0x000fe400078e0000 */
[----:B------:R-:W-:Y:S01]  /*eda0*/  IMAD.MOV.U32 R12, RZ, RZ, 0x2 ;  /* 0x00000002ff0c7424 */ /* 0x000fe200078e00ff */
[----:B------:R-:W-:-:S07]  /*edb0*/  MOV R3, R14 ;  /* 0x0000000e00037202 */ /* 0x000fce0000000f00 */
[----:B------:R-:W-:Y:S05]  /*edc0*/  WARPSYNC.COLLECTIVE R15, `(.L_x_3624) ;  /* 0x000000000f087348 */ /* 0x000fea0003c00000 */
[----:B------:R0:W1:Y:S02]  /*edd0*/  SHFL.IDX P6, R14, R13, R12, R11 ;  /* 0x0000000c0d0e7389 */ /* 0x00006400000c000b */
[----:B01----:R-:W-:Y:S01]  /*ede0*/  ENDCOLLECTIVE ;  /* 0x000000000000791b */ /* 0x003fe20003800000 */
.L_x_3624:
[----:B------:R-:W-:-:S05]  /*edf0*/  @P1 LEA R3, P0, R32, R3, 0x1 ;  /* 0x0000000320031211 */ /* 0x000fca00078008ff */
[----:B------:R-:W-:-:S05]  /*ee00*/  @P1 IMAD.X R2, RZ, RZ, R2, P0 ;  /* 0x000000ffff021224 */ /* 0x000fca00000e0602 */
[----:B------:R-:W-:Y:S02]  /*ee10*/  @P1 LOP3.LUT R3, R3, R2, RZ, 0x3c, !PT ;  /* 0x0000000203031212 */ /* 0x000fe400078e3cff */
[----:B------:R-:W-:Y:S02]  /*ee20*/  MOV R13, R4 ;  /* 0x00000004000d7202 */ /* 0x000fe40000000f00 */
[----:B------:R-:W-:-:S04]  /*ee30*/  @P1 LOP3.LUT R2, R3, R2, RZ, 0x3c, !PT ;  /* 0x0000000203021212 */ /* 0x000fc800078e3cff */
[----:B------:R-:W-:-:S05]  /*ee40*/  @P1 LOP3.LUT R3, R3, R2, RZ, 0x3c, !PT ;  /* 0x0000000203031212 */ /* 0x000fca00078e3cff */
[----:B------:R-:W-:Y:S01]  /*ee50*/  @!PT LDS RZ, [RZ] ;  /* 0x00000000fffff984 */ /* 0x000fe20000000800 */
[----:B------:R-:W-:Y:S01]  /*ee60*/  @!PT LDS RZ, [RZ] ;  /* 0x00000000fffff984 */ /* 0x000fe20000000800 */
[----:B------:R-:W-:Y:S01]  /*ee70*/  @!PT LDS RZ, [RZ] ;  /* 0x00000000fffff984 */ /* 0x000fe20000000800 */
[----:B------:R-:W-:Y:S04]  /*ee80*/  @P1 LDGSTS.E.BYPASS.LTC128B.128 [R8+0x1ec00], desc[UR36][R2.64], !P4 ;  /* 0x1ec0000002081fae */ /* 0x000fe8000e101d64 */
[----:B------:R-:W-:Y:S04]  /*ee90*/  @P1 LDGSTS.E.BYPASS.LTC128B.128 [R8+0x21c00], desc[UR36][R2.64+0x80], !P3 ;  /* 0x21c0008002081fae */ /* 0x000fe8000d901d64 */
[----:B------:R0:W-:Y:S01]  /*eea0*/  @P1 LDGSTS.E.BYPASS.LTC128B.128 [R8+0x24c00], desc[UR36][R2.64+0x100], !P2 ;  /* 0x24c0010002081fae */ /* 0x0001e2000d101d64 */
[----:B------:R-:W-:Y:S01]  /*eeb0*/  ISETP.GE.AND P1, PT, R6, 0x21, PT ;  /* 0x000000210600780c */ /* 0x000fe20003f26270 */
[----:B0-----:R-:W-:-:S12]  /*eec0*/  IMAD.MOV.U32 R2, RZ, RZ, R14 ;  /* 0x000000ffff027224 */ /* 0x001fd800078e000e */
[----:B------:R-:W-:Y:S05]  /*eed0*/  WARPSYNC.COLLECTIVE R15, `(.L_x_3625) ;  /* 0x000000000f087348 */ /* 0x000fea0003c00000 */
[----:B------:R0:W1:Y:S02]  /*eee0*/  SHFL.IDX P6, R14, R13, R12, R11 ;  /* 0x0000000c0d0e7389 */ /* 0x00006400000c000b */
[----:B01----:R-:W-:Y:S01]  /*eef0*/  ENDCOLLECTIVE ;  /* 0x000000000000791b */ /* 0x003fe20003800000 */
.L_x_3625:
[----:B------:R-:W-:Y:S02]  /*ef00*/  @P1 IMAD R8, R5, 0x2, R22 ;  /* 0x0000000205081824 */ /* 0x000fe400078e0216 */
[----:B------:R-:W-:Y:S02]  /*ef10*/  IMAD.MOV.U32 R13, RZ, RZ, R0 ;  /* 0x000000ffff0d7224 */ /* 0x000fe400078e0000 */
[----:B------:R-:W-:Y:S02]  /*ef20*/  IMAD.MOV.U32 R12, RZ, RZ, 0x3 ;  /* 0x00000003ff0c7424 */ /* 0x000fe400078e00ff */
[----:B------:R-:W-:-:S07]  /*ef30*/  IMAD.MOV.U32 R3, RZ, RZ, R14 ;  /* 0x000000ffff037224 */ /* 0x000fce00078e000e */
[----:B------:R-:W-:Y:S05]  /*ef40*/  WARPSYNC.COLLECTIVE R15, `(.L_x_3626) ;  /* 0x000000000f087348 */ /* 0x000fea0003c00000 */
[----:B------:R0:W1:Y:S02]  /*ef50*/  SHFL.IDX P6, R14, R13, R12, R11 ;  /* 0x0000000c0d0e7389 */ /* 0x00006400000c000b */
[----:B01----:R-:W-:Y:S01]  /*ef60*/  ENDCOLLECTIVE ;  /* 0x000000000000791b */ /* 0x003fe20003800000 */
.L_x_3626:
[----:B------:R-:W-:-:S05]  /*ef70*/  @P1 LEA R3, P0, R32, R3, 0x1 ;  /* 0x0000000320031211 */ /* 0x000fca00078008ff */
[----:B------:R-:W-:-:S05]  /*ef80*/  @P1 IMAD.X R2, RZ, RZ, R2, P0 ;  /* 0x000000ffff021224 */ /* 0x000fca00000e0602 */
        /* <DEDUP_REMOVED lines=10> */
[----:B------:R-:W-:Y:S02]  /*f030*/  ISETP.GE.AND P1, PT, R6, 0x31, PT ;  /* 0x000000310600780c */ /* 0x000fe40003f26270 */
[----:B0-----:R-:W-:-:S11]  /*f040*/  MOV R2, R14 ;  /* 0x0000000e00027202 */ /* 0x001fd60000000f00 */
[----:B------:R-:W-:Y:S05]  /*f050*/  WARPSYNC.COLLECTIVE R15, `(.L_x_3627) ;  /* 0x000000000f087348 */ /* 0x000fea0003c00000 */
[----:B------:R0:W1:Y:S02]  /*f060*/  SHFL.IDX P6, R14, R13, R12, R11 ;  /* 0x0000000c0d0e7389 */ /* 0x00006400000c000b */
[----:B01----:R-:W-:Y:S01]  /*f070*/  ENDCOLLECTIVE ;  /* 0x000000000000791b */ /* 0x003fe20003800000 */
.L_x_3627:
[----:B------:R-:W-:Y:S02]  /*f080*/  @P1 IMAD R8, R5, 0x2, R22 ;  /* 0x0000000205081824 */ /* 0x000fe400078e0216 */
[----:B------:R-:W-:Y:S01]  /*f090*/  IMAD.MOV.U32 R13, RZ, RZ, R0 ;  /* 0x000000ffff0d7224 */ /* 0x000fe200078e0000 */
[----:B------:R-:W-:Y:S01]  /*f0a0*/  MOV R12, 0x4 ;  /* 0x00000004000c7802 */ /* 0x000fe20000000f00 */
[----:B------:R-:W-:-:S07]  /*f0b0*/  IMAD.MOV.U32 R3, RZ, RZ, R14 ;  /* 0x000000ffff037224 */ /* 0x000fce00078e000e */
[----:B------:R-:W-:Y:S05]  /*f0c0*/  WARPSYNC.COLLECTIVE R15, `(.L_x_3628) ;  /* 0x000000000f087348 */ /* 0x000fea0003c00000 */
[----:B------:R0:W1:Y:S02]  /*f0d0*/  SHFL.IDX P6, R14, R13, R12, R11 ;  /* 0x0000000c0d0e7389 */ /* 0x00006400000c000b */
[----:B01----:R-:W-:Y:S01]  /*f0e0*/  ENDCOLLECTIVE ;  /* 0x000000000000791b */ /* 0x003fe20003800000 */
.L_x_3628:
        /* <DEDUP_REMOVED lines=17> */
.L_x_3629:
[----:B------:R-:W-:Y:S01]  /*f200*/  @P1 IMAD R8, R5, 0x2, R22 ;  /* 0x0000000205081824 */ /* 0x000fe200078e0216 */
[----:B------:R-:W-:Y:S01]  /*f210*/  MOV R13, R0 ;  /* 0x00000000000d7202 */ /* 0x000fe20000000f00 */
[----:B------:R-:W-:Y:S02]  /*f220*/  IMAD.MOV.U32 R12, RZ, RZ, 0x5 ;  /* 0x00000005ff0c7424 */ /* 0x000fe400078e00ff */
[----:B------:R-:W-:-:S07]  /*f230*/  IMAD.MOV.U32 R3, RZ, RZ, R14 ;  /* 0x000000ffff037224 */ /* 0x000fce00078e000e */
[----:B------:R-:W-:Y:S05]  /*f240*/  WARPSYNC.COLLECTIVE R15, `(.L_x_3630) ;  /* 0x000000000f087348 */ /* 0x000fea0003c00000 */
[----:B------:R0:W1:Y:S02]  /*f250*/  SHFL.IDX P6, R14, R13, R12, R11 ;  /* 0x0000000c0d0e7389 */ /* 0x00006400000c000b */
[----:B01----:R-:W-:Y:S01]  /*f260*/  ENDCOLLECTIVE ;  /* 0x000000000000791b */ /* 0x003fe20003800000 */
.L_x_3630:
        /* <DEDUP_REMOVED lines=10> */
.L_x_3631:
[----:B------:R-:W-:Y:S01]  /*f310*/  @!PT LDS RZ, [RZ] ;  /* 0x00000000fffff984 */ /* 0x000fe20000000800 */
[----:B------:R-:W-:Y:S01]  /*f320*/  @!PT LDS RZ, [RZ] ;  /* 0x00000000fffff984 */ /* 0x000fe20000000800 */
[----:B------:R-:W-:Y:S01]  /*f330*/  @!PT LDS RZ, [RZ] ;  /* 0x00000000fffff984 */ /* 0x000fe20000000800 */
[----:B------:R-:W-:Y:S04]  /*f340*/  @P1 LDGSTS.E.BYPASS.LTC128B.128 [R8+0x20400], desc[UR36][R2.64], !P4 ;  /* 0x2040000002081fae */ /* 0x000fe8000e101d64 */
[----:B------:R-:W-:Y:S04]  /*f350*/  @P1 LDGSTS.E.BYPASS.LTC128B.128 [R8+0x23400], desc[UR36][R2.64+0x80], !P3 ;  /* 0x2340008002081fae */ /* 0x000fe8000d901d64 */
[----:B------:R0:W-:Y:S02]  /*f360*/  @P1 LDGSTS.E.BYPASS.LTC128B.128 [R8+0x26400], desc[UR36][R2.64+0x100], !P2 ;  /* 0x2640010002081fae */ /* 0x0001e4000d101d64 */
[----:B0-----:R-:W-:Y:S01]  /*f370*/  IMAD.MOV.U32 R2, RZ, RZ, R14 ;  /* 0x000000ffff027224 */ /* 0x001fe200078e000e */
[----:B------:R-:W-:Y:S06]  /*f380*/  BRA `(.L_x_3632) ;  /* 0xffffffc0000c7947 */ /* 0x000fec000383ffff */
.L_x_3558:
[----:B------:R-:W-:Y:S01]  /*f390*/  IMAD.MOV.U32 R13, RZ, RZ, R5 ;  /* 0x000000ffff0d7224 */ /* 0x000fe200078e0005 */
[----:B------:R-:W-:Y:S01]  /*f3a0*/  MOV R12, RZ ;  /* 0x000000ff000c7202 */ /* 0x000fe20000000f00 */
[----:B------:R-:W-:Y:S02]  /*f3b0*/  IMAD.MOV.U32 R11, RZ, RZ, 0x181f ;  /* 0x0000181fff0b7424 */ /* 0x000fe400078e00ff */
[----:B------:R-:W-:Y:S02]  /*f3c0*/  IMAD.MOV.U32 R15, RZ, RZ, -0x1 ;  /* 0xffffffffff0f7424 */ /* 0x000fe400078e00ff */
[----:B-----5:R-:W-:Y:S02]  /*f3d0*/  IMAD R6, R17, R6, RZ ;  /* 0x0000000611067224 */ /* 0x020fe400078e02ff */
[----:B------:R-:W-:-:S07]  /*f3e0*/  IMAD.IADD R4, R10, 0x1, R4 ;  /* 0x000000010a047824 */ /* 0x000fce00078e0204 */
[----:B------:R-:W-:Y:S05]  /*f3f0*/  WARPSYNC.COLLECTIVE R15, `(.L_x_3633) ;  /* 0x000000000f087348 */ /* 0x000fea0003c00000 */
[----:B------:R0:W1:Y:S02]  /*f400*/  SHFL.IDX P6, R14, R13, R12, R11 ;  /* 0x0000000c0d0e7389 */ /* 0x00006400000c000b */
[----:B01----:R-:W-:Y:S01]  /*f410*/  ENDCOLLECTIVE ;  /* 0x000000000000791b */ /* 0x003fe20003800000 */
.L_x_3633:
[C---:B------:R-:W-:Y:S01]  /*f420*/  VIADD R7, R4.reuse, 0x10 ;  /* 0x0000001004077836 */ /* 0x040fe20000000000 */
[----:B------:R-:W-:Y:S01]  /*f430*/  ISETP.GE.AND P1, PT, R4, R6, PT ;  /* 0x000000060400720c */ /* 0x000fe20003f26270 */
[----:B------:R-:W-:Y:S02]  /*f440*/  IMAD.MOV.U32 R13, RZ, RZ, R0 ;  /* 0x000000ffff0d7224 */ /* 0x000fe400078e0000 */
[----:B------:R-:W-:-:S10]  /*f450*/  IMAD.MOV.U32 R2, RZ, RZ, R14 ;  /* 0x000000ffff027224 */ /* 0x000fd400078e000e */
[----:B------:R-:W-:Y:S05]  /*f460*/  WARPSYNC.COLLECTIVE R15, `(.L_x_3634) ;  /* 0x000000000f087348 */ /* 0x000fea0003c00000 */
[----:B------:R0:W1:Y:S02]  /*f470*/  SHFL.IDX P6, R14, R13, R12, R11 ;  /* 0x0000000c0d0e7389 */ /* 0x00006400000c000b */
[----:B01----:R-:W-:Y:S01]  /*f480*/  ENDCOLLECTIVE ;  /* 0x000000000000791b */ /* 0x003fe20003800000 */
.L_x_3634:
        /* <DEDUP_REMOVED lines=8> */
.L_x_3635:
[----:B------:R-:W-:Y:S01]  /*f510*/  @!PT LDS RZ, [RZ] ;  /* 0x00000000fffff984 */ /* 0x000fe20000000800 */
[----:B------:R-:W-:Y:S01]  /*f520*/  @!PT LDS RZ, [RZ] ;  /* 0x00000000fffff984 */ /* 0x000fe20000000800 */
[----:B------:R-:W-:Y:S01]  /*f530*/  @!PT LDS RZ, [RZ] ;  /* 0x00000000fffff984 */ /* 0x000fe20000000800 */
[----:B------:R-:W-:Y:S04]  /*f540*/  @!P1 LDGSTS.E.BYPASS.LTC128B.128 [R37+0x12400], desc[UR36][R2.64], !P3 ;  /* 0x1240000002259fae */ /* 0x000fe8000d901d64 */
[----:B------:R-:W-:Y:S04]  /*f550*/  @!P1 LDGSTS.E.BYPASS.LTC128B.128 [R37+0x16400], desc[UR36][R2.64+0x80], !P2 ;  /* 0x1640008002259fae */ /* 0x000fe8000d101d64 */
[----:B------:R0:W-:Y:S01]  /*f560*/  @!P1 LDGSTS.E.BYPASS.LTC128B.128 [R37+0x1a400], desc[UR36][R2.64+0x100], !P0 ;  /* 0x1a40010002259fae */ /* 0x0001e2000c101d64 */
[----:B------:R-:W-:Y:S02]  /*f570*/  ISETP.GE.AND P1, PT, R7, R6, PT ;  /* 0x000000060700720c */ /* 0x000fe40003f26270 */
[----:B------:R-:W-:Y:S01]  /*f580*/  MOV R13, R0 ;  /* 0x00000000000d7202 */ /* 0x000fe20000000f00 */
[----:B0-----:R-:W-:-:S10]  /*f590*/  IMAD.MOV.U32 R2, RZ, RZ, R14 ;  /* 0x000000ffff027224 */ /* 0x001fd400078e000e */
[----:B------:R-:W-:Y:S05]  /*f5a0*/  WARPSYNC.COLLECTIVE R15, `(.L_x_3636) ;  /* 0x000000000f087348 */ /* 0x000fea0003c00000 */
[----:B------:R0:W1:Y:S02]  /*f5b0*/  SHFL.IDX P6, R14, R13, R12, R11 ;  /* 0x0000000c0d0e7389 */ /* 0x00006400000c000b */
[----:B01----:R-:W-:Y:S01]  /*f5c0*/  ENDCOLLECTIVE ;  /* 0x000000000000791b */ /* 0x003fe20003800000 */
.L_x_3636:
        /* <DEDUP_REMOVED lines=8> */
.L_x_3637:
        /* <DEDUP_REMOVED lines=8> */
[----:B------:R0:W-:Y:S01]  /*f6d0*/  @!P1 LDGSTS.E.BYPASS.LTC128B.128 [R37+0x1ac00], desc[UR36][R2.64+0x100], !P0 ;  /* 0x1ac0010002259fae */ /* 0x0001e2000c101d64 */
[----:B------:R-:W-:Y:S01]  /*f6e0*/  ISETP.GE.AND P1, PT, R7, R6, PT ;  /* 0x000000060700720c */ /* 0x000fe20003f26270 */
[----:B0-----:R-:W-:-:S12]  /*f6f0*/  IMAD.MOV.U32 R2, RZ, RZ, R14 ;  /* 0x000000ffff027224 */ /* 0x001fd800078e000e */
[----:B------:R-:W-:Y:S05]  /*f700*/  WARPSYNC.COLLECTIVE R15, `(.L_x_3638) ;  /* 0x000000000f087348 */ /* 0x000fea0003c00000 */
[----:B------:R0:W1:Y:S02]  /*f710*/  SHFL.IDX P6, R14, R13, R12, R11 ;  /* 0x0000000c0d0e7389 */ /* 0x00006400000c000b */
[----:B01----:R-:W-:Y:S01]  /*f720*/  ENDCOLLECTIVE ;  /* 0x000000000000791b */ /* 0x003fe20003800000 */
.L_x_3638:
        /* <DEDUP_REMOVED lines=8> */
.L_x_3639:
        /* <DEDUP_REMOVED lines=14> */
.L_x_3640:
        /* <DEDUP_REMOVED lines=8> */
.L_x_3641:
[----:B------:R-:W-:Y:S02]  /*f910*/  @!P1 IMAD.MOV.U32 R3, RZ, RZ, R7 ;  /* 0x000000ffff039224 */ /* 0x000fe400078e0007 */
[----:B------:R-:W-:-:S03]  /*f920*/  VIADD R7, R4, 0x40 ;  /* 0x0000004004077836 */ /* 0x000fc60000000000 */
[----:B------:R-:W-:Y:S01]  /*f930*/  @!PT LDS RZ, [RZ] ;  /* 0x00000000fffff984 */ /* 0x000fe20000000800 */
[----:B------:R-:W-:Y:S01]  /*f940*/  @!PT LDS RZ, [RZ] ;  /* 0x00000000fffff984 */ /* 0x000fe20000000800 */
[----:B------:R-:W-:Y:S01]  /*f950*/  @!PT LDS RZ, [RZ] ;  /* 0x00000000fffff984 */ /* 0x000fe20000000800 */
        /* <DEDUP_REMOVED lines=9> */
.L_x_3642:
        /* <DEDUP_REMOVED lines=8> */
.L_x_3643:
        /* <DEDUP_REMOVED lines=14> */
.L_x_3644:
        /* <DEDUP_REMOVED lines=8> */
.L_x_3645:
        /* <DEDUP_REMOVED lines=14> */
.L_x_3646:
        /* <DEDUP_REMOVED lines=8> */
.L_x_3647:
[----:B------:R-:W-:-:S05]  /*fd30*/  @!P1 IMAD.MOV.U32 R3, RZ, RZ, R7 ;  /* 0x000000ffff039224 */ /* 0x000fca00078e0007 */
[----:B------:R-:W-:Y:S01]  /*fd40*/  @!PT LDS RZ, [RZ] ;  /* 0x00000000fffff984 */ /* 0x000fe20000000800 */
[----:B------:R-:W-:Y:S01]  /*fd50*/  @!PT LDS RZ, [RZ] ;  /* 0x00000000fffff984 */ /* 0x000fe20000000800 */
[----:B------:R-:W-:Y:S01]  /*fd60*/  @!PT LDS RZ, [RZ] ;  /* 0x00000000fffff984 */ /* 0x000fe20000000800 */
[----:B------:R0:W-:Y:S04]  /*fd70*/  @!P1 LDGSTS.E.BYPASS.LTC128B.128 [R37+0x15400], desc[UR36][R2.64], !P3 ;  /* 0x1540000002259fae */ /* 0x0001e8000d901d64 */
[----:B------:R0:W-:Y:S01]  /*fd80*/  @!P1 LDGSTS.E.BYPASS.LTC128B.128 [R37+0x19400], desc[UR36][R2.64+0x80], !P2 ;  /* 0x1940008002259fae */ /* 0x0001e2000d101d64 */
[----:B------:R-:W-:-:S03]  /*fd90*/  IMAD.MOV.U32 R13, RZ, RZ, R0 ;  /* 0x000000ffff0d7224 */ /* 0x000fc600078e0000 */
[----:B------:R0:W-:Y:S01]  /*fda0*/  @!P1 LDGSTS.E.BYPASS.LTC128B.128 [R37+0x1d400], desc[UR36][R2.64+0x100], !P0 ;  /* 0x1d40010002259fae */ /* 0x0001e2000c101d64 */
[----:B------:R-:W-:-:S07]  /*fdb0*/  IMAD.MOV.U32 R5, RZ, RZ, R14 ;  /* 0x000000ffff057224 */ /* 0x000fce00078e000e */
[----:B0-----:R-:W-:Y:S05]  /*fdc0*/  WARPSYNC.COLLECTIVE R15, `(.L_x_3648) ;  /* 0x000000000f087348 */ /* 0x001fea0003c00000 */
[----:B------:R1:W2:Y:S02]  /*fdd0*/  SHFL.IDX P6, R14, R13, R12, R11 ;  /* 0x0000000c0d0e7389 */ /* 0x0002a400000c000b */
[----:B012---:R-:W-:Y:S01]  /*fde0*/  ENDCOLLECTIVE ;  /* 0x000000000000791b */ /* 0x007fe20003800000 */
.L_x_3648:
[----:B------:R-:W-:Y:S05]  /*fdf0*/  BRA `(.L_x_3649) ;  /* 0xffffffc000707947 */ /* 0x000fea000383ffff */
.L_x_3563:
[----:B0-----:R0:W1:Y:S02]  /*fe00*/  SYNCS.PHASECHK.TRANS64.TRYWAIT P0, [R22+URZ+0x30820], R3 ;  /* 0x03082003160075a7 */ /* 0x001064000800017f */
[----:B-1----:R-:W-:Y:S05]  /*fe10*/  @!P0 NANOSLEEP.SYNCS 0x989680 ;  /* 0x009896800000895d */ /* 0x002fea0003900000 */
[----:B------:R-:W1:Y:S02]  /*fe20*/  @!P0 SYNCS.PHASECHK.TRANS64 P0, [R22+URZ+0x30820], R3 ;  /* 0x03082003160085a7 */ /* 0x000e64000800007f */
[----:B-1----:R-:W-:Y:S05]  /*fe30*/  @!P0 BRA `(.L_x_3563) ;  /* 0xfffffffc00f08947 */ /* 0x002fea000383ffff */
[----:B------:R-:W-:Y:S05]  /*fe40*/  BRA `(.L_x_3650) ;  /* 0xffffffc000e07947 */ /* 0x000fea000383ffff */
.L_x_3568:
[----:B0-----:R0:W1:Y:S02]  /*fe50*/  SYNCS.PHASECHK.TRANS64.TRYWAIT P0, [R7+URZ+0x30840], R2 ;  /* 0x03084002070075a7 */ /* 0x001064000800017f */
[----:B-1----:R-:W-:Y:S05]  /*fe60*/  @!P0 NANOSLEEP.SYNCS 0x989680 ;  /* 0x009896800000895d */ /* 0x002fea0003900000 */
[----:B------:R-:W1:Y:S02]  /*fe70*/  @!P0 SYNCS.PHASECHK.TRANS64 P0, [R7+URZ+0x30840], R2 ;  /* 0x03084002070085a7 */ /* 0x000e64000800007f */
[----:B-1----:R-:W-:Y:S05]  /*fe80*/  @!P0 BRA `(.L_x_3568) ;  /* 0xfffffffc00f08947 */ /* 0x002fea000383ffff */
[----:B------:R-:W-:Y:S05]  /*fe90*/  BRA `(.L_x_3651) ;  /* 0xffffffc400c47947 */ /* 0x000fea000383ffff */
.L_x_3569:
        /* <DEDUP_REMOVED lines=8> */
.L_x_3653:
[----:B------:R-:W-:Y:S05]  /*ff20*/  BSYNC B1 ;  /* 0x0000000000017941 */ /* 0x000fea0003800000 */
.L_x_3652:
[----:B------:R-:W-:Y:S01]  /*ff30*/  IMAD.MOV.U32 R13, RZ, RZ, R8 ;  /* 0x000000ffff0d7224 */ /* 0x000fe200078e0008 */
[----:B------:R-:W-:Y:S01]  /*ff40*/  MOV R12, RZ ;  /* 0x000000ff000c7202 */ /* 0x000fe20000000f00 */
[----:B------:R-:W-:Y:S01]  /*ff50*/  IMAD.MOV.U32 R11, RZ, RZ, 0x181f ;  /* 0x0000181fff0b7424 */ /* 0x000fe200078e00ff */
[----:B------:R-:W-:Y:S01]  /*ff60*/  LOP3.LUT R23, R23, 0xfffffeff, RZ, 0xc0, !PT ;  /* 0xfffffeff17177812 */ /* 0x000fe200078ec0ff */
[----:B------:R-:W-:Y:S01]  /*ff70*/  IMAD.MOV.U32 R15, RZ, RZ, -0x1 ;  /* 0xffffffffff0f7424 */ /* 0x000fe200078e00ff */
[----:B------:R-:W-:Y:S01]  /*ff80*/  LEA R5, R5, R22, 0x1 ;  /* 0x0000001605057211 */ /* 0x000fe200078e08ff */
[----:B------:R-:W-:Y:S01]  /*ff90*/  IMAD.MOV.U32 R3, RZ, RZ, R14 ;  /* 0x000000ffff037224 */ /* 0x000fe200078e000e */
[----:B------:R-:W-:Y:S01]  /*ffa0*/  @P1 LOP3.LUT R23, R23, 0x100, RZ, 0xfc, !PT ;  /* 0x0000010017171812 */ /* 0x000fe200078efcff */
[----:B------:R-:W-:-:S07]  /*ffb0*/  IMAD.SHL.U32 R4, R32, 0x2, RZ ;  /* 0x0000000220047824 */ /* 0x000fce00078e00ff */
[----:B------:R-:W-:Y:S05]  /*ffc0*/  WARPSYNC.COLLECTIVE R15, `(.L_x_3654) ;  /* 0x000000000f087348 */ /* 0x000fea0003c00000 */
[----:B------:R0:W1:Y:S02]  /*ffd0*/  SHFL.IDX P6, R14, R13, R12, R11 ;  /* 0x0000000c0d0e7389 */ /* 0x00006400000c000b */
[----:B01----:R-:W-:Y:S01]  /*ffe0*/  ENDCOLLECTIVE ;  /* 0x000000000000791b */ /* 0x003fe20003800000 */
.L_x_3654:
[----:B------:R-:W-:Y:S01]  /*fff0*/  LOP3.LUT P1, RZ, R23, 0x4, RZ, 0xc0, !PT ;  /* 0x0000000417ff7812 */ /* 0x000fe2000782c0ff */
[----:B------:R-:W-:Y:S02]  /*10000*/  IMAD.MOV.U32 R13, RZ, RZ, R6 ;  /* 0x000000ffff0d7224 */ /* 0x000fe400078e0006 */
[----:B------:R-:W-:Y:S02]  /*10010*/  IMAD.MOV.U32 R12, RZ, RZ, 0x1 ;  /* 0x00000001ff0c7424 */ /* 0x000fe400078e00ff */
[----:B------:R-:W-:-:S08]  /*10020*/  IMAD.MOV.U32 R2, RZ, RZ, R14 ;  /* 0x000000ffff027224 */ /* 0x000fd000078e000e */
[----:B------:R-:W-:Y:S05]  /*10030*/  WARPSYNC.COLLECTIVE R15, `(.L_x_3655) ;  /* 0x000000000f087348 */ /* 0x000fea0003c00000 */
[----:B------:R0:W1:Y:S02]  /*10040*/  SHFL.IDX P6, R14, R13, R12, R11 ;  /* 0x0000000c0d0e7389 */ /* 0x00006400000c000b */
[----:B01----:R-:W-:Y:S01]  /*10050*/  ENDCOLLECTIVE ;  /* 0x000000000000791b */ /* 0x003fe20003800000 */
.L_x_3655:
[----:B------:R-:W-:-:S05]  /*10060*/  IADD3 R2, P0, R2, R4, RZ ;  /* 0x0000000402027210 */ /* 0x000fca0007f1e0ff */
[----:B------:R-:W-:-:S05]  /*10070*/  IMAD.X R3, RZ, RZ, R3, P0 ;  /* 0x000000ffff037224 */ /* 0x000fca00000e0603 */
[----:B------:R-:W-:Y:S01]  /*10080*/  @!PT LDS RZ, [RZ] ;  /* 0x00000000fffff984 */ /* 0x000fe20000000800 */
[----:B------:R-:W-:Y:S01]  /*10090*/  @!PT LDS RZ, [RZ] ;  /* 0x00000000fffff984 */ /* 0x000fe20000000800 */
[----:B------:R-:W-:Y:S01]  /*100a0*/  @!PT LDS RZ, [RZ] ;  /* 0x00000000fffff984 */ /* 0x000fe20000000800 */
[----:B------:R-:W-:Y:S01]  /*100b0*/  LDGSTS.E.BYPASS.LTC128B.128 [R5+0x1e400], desc[UR36][R2.64], !P1 ;  /* 0x1e40000002057fae */ /* 0x000fe2000c901d64 */
[----:B------:R-:W-:-:S03]  /*100c0*/  IMAD.MOV.U32 R13, RZ, RZ, R8 ;  /* 0x000000ffff0d7224 */ /* 0x000fc600078e0008 */
[----:B------:R-:W-:Y:S04]  /*100d0*/  LDGSTS.E.BYPASS.LTC128B.128 [R5+0x21400], desc[UR36][R2.64+0x80], !P5 ;  /* 0x2140008002057fae */ /* 0x000fe8000e901d64 */
[----:B------:R0:W-:Y:S02]  /*100e0*/  LDGSTS.E.BYPASS.LTC128B.128 [R5+0x24400], desc[UR36][R2.64+0x100], !P4 ;  /* 0x2440010002057fae */ /* 0x0001e4000e101d64 */
[----:B0-----:R-:W-:-:S07]  /*100f0*/  IMAD.MOV.U32 R3, RZ, RZ, R14 ;  /* 0x000000ffff037224 */ /* 0x001fce00078e000e */
[----:B------:R-:W-:Y:S05]  /*10100*/  WARPSYNC.COLLECTIVE R15, `(.L_x_3656) ;  /* 0x000000000f087348 */ /* 0x000fea0003c00000 */
[----:B------:R0:W1:Y:S02]  /*10110*/  SHFL.IDX P6, R14, R13, R12, R11 ;  /* 0x0000000c0d0e7389 */ /* 0x00006400000c000b */
[----:B01----:R-:W-:Y:S01]  /*10120*/  ENDCOLLECTIVE ;  /* 0x000000000000791b */ /* 0x003fe20003800000 */
.L_x_3656:
[----:B------:R-:W-:Y:S02]  /*10130*/  IMAD.MOV.U32 R13, RZ, RZ, R6 ;  /* 0x000000ffff0d7224 */ /* 0x000fe400078e0006 */
[----:B------:R-:W-:Y:S02]  /*10140*/  IMAD.MOV.U32 R12, RZ, RZ, 0x2 ;  /* 0x00000002ff0c7424 */ /* 0x000fe400078e00ff */
[----:B------:R-:W-:-:S07]  /*10150*/  IMAD.MOV.U32 R2, RZ, RZ, R14 ;  /* 0x000000ffff027224 */ /* 0x000fce00078e000e */
[----:B------:R-:W-:Y:S05]  /*10160*/  WARPSYNC.COLLECTIVE R15, `(.L_x_3657) ;  /* 0x000000000f087348 */ /* 0x000fea0003c00000 */
[----:B------:R0:W1:Y:S02]  /*10170*/  SHFL.IDX P6, R14, R13, R12, R11 ;  /* 0x0000000c0d0e7389 */ /* 0x00006400000c000b */
[----:B01----:R-:W-:Y:S01]  /*10180*/  ENDCOLLECTIVE ;  /* 0x000000000000791b */ /* 0x003fe20003800000 */
.L_x_3657:
[----:B------:R-:W-:-:S04]  /*10190*/  IADD3 R2, P0, R2, R4, RZ ;  /* 0x0000000402027210 */ /* 0x000fc80007f1e0ff */
[----:B------:R-:W-:-:S05]  /*101a0*/  IADD3.X R3, RZ, R3, RZ, P0, !PT ;  /* 0x00000003ff037210 */ /* 0x000fca00007fe4ff */
[----:B------:R-:W-:Y:S01]  /*101b0*/  @!PT LDS RZ, [RZ] ;  /* 0x00000000fffff984 */ /* 0x000fe20000000800 */
[----:B------:R-:W-:Y:S01]  /*101c0*/  @!PT LDS RZ, [RZ] ;  /* 0x00000000fffff984 */ /* 0x000fe20000000800 */
[----:B------:R-:W-:Y:S01]  /*101d0*/  @!PT LDS RZ, [RZ] ;  /* 0x00000000fffff984 */ /* 0x000fe20000000800 */
        /* <DEDUP_REMOVED lines=8> */
.L_x_3658:
[----:B------:R-:W-:Y:S02]  /*10260*/  IMAD.MOV.U32 R13, RZ, RZ, R6 ;  /* 0x000000ffff0d7224 */ /* 0x000fe400078e0006 */
[----:B------:R-:W-:Y:S02]  /*10270*/  IMAD.MOV.U32 R12, RZ, RZ, 0x3 ;  /* 0x00000003ff0c7424 */ /* 0x000fe400078e00ff */
[----:B------:R-:W-:-:S07]  /*10280*/  IMAD.MOV.U32 R2, RZ, RZ, R14 ;  /* 0x000000ffff027224 */ /* 0x000fce00078e000e */
[----:B------:R-:W-:Y:S05]  /*10290*/  WARPSYNC.COLLECTIVE R15, `(.L_x_3659) ;  /* 0x000000000f087348 */ /* 0x000fea0003c00000 */
[----:B------:R0:W1:Y:S02]  /*102a0*/  SHFL.IDX P6, R14, R13, R12, R11 ;  /* 0x0000000c0d0e7389 */ /* 0x00006400000c000b */
[----:B01----:R-:W-:Y:S01]  /*102b0*/  ENDCOLLECTIVE ;  /* 0x000000000000791b */ /* 0x003fe20003800000 */
.L_x_3659:
        /* <DEDUP_REMOVED lines=13> */
.L_x_3660:
[----:B------:R-:W-:Y:S02]  /*10390*/  IMAD.MOV.U32 R13, RZ, RZ, R6 ;  /* 0x000000ffff0d7224 */ /* 0x000fe400078e0006 */
[----:B------:R-:W-:Y:S02]  /*103a0*/  IMAD.MOV.U32 R12, RZ, RZ, 0x4 ;  /* 0x00000004ff0c7424 */ /* 0x000fe400078e00ff */
[----:B------:R-:W-:-:S07]  /*103b0*/  IMAD.MOV.U32 R2, RZ, RZ, R14 ;  /* 0x000000ffff027224 */ /* 0x000fce00078e000e */
[----:B------:R-:W-:Y:S05]  /*103c0*/  WARPSYNC.COLLECTIVE R15, `(.L_x_3661) ;  /* 0x000000000f087348 */ /* 0x000fea0003c00000 */
[----:B------:R0:W1:Y:S02]  /*103d0*/  SHFL.IDX P6, R14, R13, R12, R11 ;  /* 0x0000000c0d0e7389 */ /* 0x00006400000c000b */
[----:B01----:R-:W-:Y:S01]  /*103e0*/  ENDCOLLECTIVE ;  /* 0x000000000000791b */ /* 0x003fe20003800000 */
.L_x_3661:
        /* <DEDUP_REMOVED lines=13> */
.L_x_3662:
[----:B------:R-:W-:Y:S02]  /*104c0*/  IMAD.MOV.U32 R13, RZ, RZ, R6 ;  /* 0x000000ffff0d7224 */ /* 0x000fe400078e0006 */
[----:B------:R-:W-:Y:S02]  /*104d0*/  IMAD.MOV.U32 R12, RZ, RZ, 0x5 ;  /* 0x00000005ff0c7424 */ /* 0x000fe400078e00ff */
[----:B------:R-:W-:-:S07]  /*104e0*/  IMAD.MOV.U32 R2, RZ, RZ, R14 ;  /* 0x000000ffff027224 */ /* 0x000fce00078e000e */
[----:B------:R-:W-:Y:S05]  /*104f0*/  WARPSYNC.COLLECTIVE R15, `(.L_x_3663) ;  /* 0x000000000f087348 */ /* 0x000fea0003c00000 */
[----:B------:R0:W1:Y:S02]  /*10500*/  SHFL.IDX P6, R14, R13, R12, R11 ;  /* 0x0000000c0d0e7389 */ /* 0x00006400000c000b */
[----:B01----:R-:W-:Y:S01]  /*10510*/  ENDCOLLECTIVE ;  /* 0x000000000000791b */ /* 0x003fe20003800000 */
.L_x_3663:
[----:B------:R-:W-:-:S04]  /*10520*/  IADD3 R2, P0, R2, R4, RZ ;  /* 0x0000000402027210 */ /* 0x000fc80007f1e0ff */
[----:B------:R-:W-:-:S05]  /*10530*/  IADD3.X R3, RZ, R35, RZ, P0, !PT ;  /* 0x00000023ff037210 */ /* 0x000fca00007fe4ff */
[----:B------:R-:W-:Y:S01]  /*10540*/  @!PT LDS RZ, [RZ] ;  /* 0x00000000fffff984 */ /* 0x000fe20000000800 */
[----:B------:R-:W-:Y:S01]  /*10550*/  @!PT LDS RZ, [RZ] ;  /* 0x00000000fffff984 */ /* 0x000fe20000000800 */
[----:B------:R-:W-:Y:S01]  /*10560*/  @!PT LDS RZ, [RZ] ;  /* 0x00000000fffff984 */ /* 0x000fe20000000800 */
[----:B------:R0:W-:Y:S01]  /*10570*/  LDGSTS.E.BYPASS.LTC128B.128 [R5+0x20400], desc[UR36][R2.64], !P1 ;  /* 0x2040000002057fae */ /* 0x0001e2000c901d64 */
[----:B------:R-:W-:Y:S01]  /*10580*/  LOP3.LUT P1, RZ, R23, 0x100, RZ, 0xc0, !PT ;  /* 0x0000010017ff7812 */ /* 0x000fe2000782c0ff */
[----:B------:R-:W-:Y:S02]  /*10590*/  IMAD.MOV.U32 R13, RZ, RZ, R8 ;  /* 0x000000ffff0d7224 */ /* 0x000fe400078e0008 */
[----:B------:R0:W-:Y:S04]  /*105a0*/  LDGSTS.E.BYPASS.LTC128B.128 [R5+0x23400], desc[UR36][R2.64+0x80], !P5 ;  /* 0x2340008002057fae */ /* 0x0001e8000e901d64 */
[----:B------:R0:W-:Y:S01]  /*105b0*/  LDGSTS.E.BYPASS.LTC128B.128 [R5+0x26400], desc[UR36][R2.64+0x100], !P4 ;  /* 0x2640010002057fae */ /* 0x0001e2000e101d64 */
[----:B------:R-:W-:-:S07]  /*105c0*/  IMAD.MOV.U32 R35, RZ, RZ, R14 ;  /* 0x000000ffff237224 */ /* 0x000fce00078e000e */
[----:B0-----:R-:W-:Y:S05]  /*105d0*/  WARPSYNC.COLLECTIVE R15, `(.L_x_3664) ;  /* 0x000000000f087348 */ /* 0x001fea0003c00000 */
[----:B------:R1:W2:Y:S02]  /*105e0*/  SHFL.IDX P6, R14, R13, R12, R11 ;  /* 0x0000000c0d0e7389 */ /* 0x0002a400000c000b */
[----:B012---:R-:W-:Y:S01]  /*105f0*/  ENDCOLLECTIVE ;  /* 0x000000000000791b */ /* 0x007fe20003800000 */
.L_x_3664:
[----:B------:R-:W-:Y:S01]  /*10600*/  IMAD.MOV.U32 R2, RZ, RZ, R14 ;  /* 0x000000ffff027224 */ /* 0x000fe200078e000e */
[----:B------:R-:W-:Y:S06]  /*10610*/  BRA `(.L_x_3665) ;  /* 0xffffffc000ec7947 */ /* 0x000fec000383ffff */
.L_x_3574:
[----:B0-----:R0:W1:Y:S02]  /*10620*/  SYNCS.PHASECHK.TRANS64.TRYWAIT P0, [R6+URZ+0x30860], R2 ;  /* 0x03086002060075a7 */ /* 0x001064000800017f */
[----:B-1----:R-:W-:Y:S05]  /*10630*/  @!P0 NANOSLEEP.SYNCS 0x989680 ;  /* 0x009896800000895d */ /* 0x002fea0003900000 */
[----:B------:R-:W1:Y:S02]  /*10640*/  @!P0 SYNCS.PHASECHK.TRANS64 P0, [R6+URZ+0x30860], R2 ;  /* 0x03086002060085a7 */ /* 0x000e64000800007f */
[----:B-1----:R-:W-:Y:S05]  /*10650*/  @!P0 BRA `(.L_x_3574) ;  /* 0xfffffffc00f08947 */ /* 0x002fea000383ffff */
[----:B------:R-:W-:Y:S05]  /*10660*/  BRA `(.L_x_3666) ;  /* 0xffffffc400547947 */ /* 0x000fea000383ffff */
.L_x_3575:
        /* <DEDUP_REMOVED lines=8> */
.L_x_3668:
[----:B------:R-:W-:Y:S05]  /*106f0*/  BSYNC B1 ;  /* 0x0000000000017941 */ /* 0x000fea0003800000 */
.L_x_3667:
        /* <DEDUP_REMOVED lines=9> */
.L_x_3669:
[----:B------:R-:W-:Y:S01]  /*10790*/  MOV R13, R25 ;  /* 0x00000019000d7202 */ /* 0x000fe20000000f00 */
[----:B------:R-:W-:Y:S02]  /*107a0*/  IMAD.MOV.U32 R12, RZ, RZ, 0x1 ;  /* 0x00000001ff0c7424 */ /* 0x000fe400078e00ff */
[----:B------:R-:W-:-:S07]  /*107b0*/  IMAD.MOV.U32 R2, RZ, RZ, R14 ;  /* 0x000000ffff027224 */ /* 0x000fce00078e000e */
[----:B------:R-:W-:Y:S05]  /*107c0*/  WARPSYNC.COLLECTIVE R15, `(.L_x_3670) ;  /* 0x000000000f087348 */ /* 0x000fea0003c00000 */
[----:B------:R0:W1:Y:S02]  /*107d0*/  SHFL.IDX P6, R14, R13, R12, R11 ;  /* 0x0000000c0d0e7389 */ /* 0x00006400000c000b */
[----:B01----:R-:W-:Y:S01]  /*107e0*/  ENDCOLLECTIVE ;  /* 0x000000000000791b */ /* 0x003fe20003800000 */
.L_x_3670:
        /* <DEDUP_REMOVED lines=16> */
.L_x_3671:
[----:B------:R-:W-:Y:S01]  /*108f0*/  MOV R13, R25 ;  /* 0x00000019000d7202 */ /* 0x000fe20000000f00 */
[----:B------:R-:W-:Y:S02]  /*10900*/  IMAD.MOV.U32 R12, RZ, RZ, 0x2 ;  /* 0x00000002ff0c7424 */ /* 0x000fe400078e00ff */
[----:B------:R-:W-:-:S07]  /*10910*/  IMAD.MOV.U32 R2, RZ, RZ, R14 ;  /* 0x000000ffff027224 */ /* 0x000fce00078e000e */
[----:B------:R-:W-:Y:S05]  /*10920*/  WARPSYNC.COLLECTIVE R15, `(.L_x_3672) ;  /* 0x000000000f087348 */ /* 0x000fea0003c00000 */
[----:B------:R0:W1:Y:S02]  /*10930*/  SHFL.IDX P6, R14, R13, R12, R11 ;  /* 0x0000000c0d0e7389 */ /* 0x00006400000c000b */
[----:B01----:R-:W-:Y:S01]  /*10940*/  ENDCOLLECTIVE ;  /* 0x000000000000791b */ /* 0x003fe20003800000 */
.L_x_3672:
        /* <DEDUP_REMOVED lines=16> */
.L_x_3673:
[----:B------:R-:W-:Y:S01]  /*10a50*/  MOV R13, R25 ;  /* 0x00000019000d7202 */ /* 0x000fe20000000f00 */
[----:B------:R-:W-:Y:S02]  /*10a60*/  IMAD.MOV.U32 R12, RZ, RZ, 0x3 ;  /* 0x00000003ff0c7424 */ /* 0x000fe400078e00ff */
[----:B------:R-:W-:-:S07]  /*10a70*/  IMAD.MOV.U32 R2, RZ, RZ, R14 ;  /* 0x000000ffff027224 */ /* 0x000fce00078e000e */
[----:B------:R-:W-:Y:S05]  /*10a80*/  WARPSYNC.COLLECTIVE R15, `(.L_x_3674) ;  /* 0x000000000f087348 */ /* 0x000fea0003c00000 */
[----:B------:R0:W1:Y:S02]  /*10a90*/  SHFL.IDX P6, R14, R13, R12, R11 ;  /* 0x0000000c0d0e7389 */ /* 0x00006400000c000b */
[----:B01----:R-:W-:Y:S01]  /*10aa0*/  ENDCOLLECTIVE ;  /* 0x000000000000791b */ /* 0x003fe20003800000 */
.L_x_3674:
        /* <DEDUP_REMOVED lines=16> */
.L_x_3675:
[----:B------:R-:W-:Y:S01]  /*10bb0*/  MOV R13, R25 ;  /* 0x00000019000d7202 */ /* 0x000fe20000000f00 */
[----:B------:R-:W-:Y:S02]  /*10bc0*/  IMAD.MOV.U32 R12, RZ, RZ, 0x4 ;  /* 0x00000004ff0c7424 */ /* 0x000fe400078e00ff */
[----:B------:R-:W-:-:S07]  /*10bd0*/  IMAD.MOV.U32 R2, RZ, RZ, R14 ;  /* 0x000000ffff027224 */ /* 0x000fce00078e000e */
[----:B------:R-:W-:Y:S05]  /*10be0*/  WARPSYNC.COLLECTIVE R15, `(.L_x_3676) ;  /* 0x000000000f087348 */ /* 0x000fea0003c00000 */
[----:B------:R0:W1:Y:S02]  /*10bf0*/  SHFL.IDX P6, R14, R13, R12, R11 ;  /* 0x0000000c0d0e7389 */ /* 0x00006400000c000b */
[----:B01----:R-:W-:Y:S01]  /*10c00*/  ENDCOLLECTIVE ;  /* 0x000000000000791b */ /* 0x003fe20003800000 */
.L_x_3676:
        /* <DEDUP_REMOVED lines=16> */
.L_x_3677:
[----:B------:R-:W-:Y:S01]  /*10d10*/  MOV R13, R25 ;  /* 0x00000019000d7202 */ /* 0x000fe20000000f00 */
[----:B------:R-:W-:Y:S02]  /*10d20*/  IMAD.MOV.U32 R12, RZ, RZ, 0x5 ;  /* 0x00000005ff0c7424 */ /* 0x000fe400078e00ff */
[----:B------:R-:W-:-:S07]  /*10d30*/  IMAD.MOV.U32 R2, RZ, RZ, R14 ;  /* 0x000000ffff027224 */ /* 0x000fce00078e000e */
[----:B------:R-:W-:Y:S05]  /*10d40*/  WARPSYNC.COLLECTIVE R15, `(.L_x_3678) ;  /* 0x000000000f087348 */ /* 0x000fea0003c00000 */
[----:B------:R0:W1:Y:S02]  /*10d50*/  SHFL.IDX P6, R14, R13, R12, R11 ;  /* 0x0000000c0d0e7389 */ /* 0x00006400000c000b */
[----:B01----:R-:W-:Y:S01]  /*10d60*/  ENDCOLLECTIVE ;  /* 0x000000000000791b */ /* 0x003fe20003800000 */
.L_x_3678:
        /* <DEDUP_REMOVED lines=13> */
.L_x_3679:
[----:B------:R-:W-:Y:S01]  /*10e40*/  @!PT LDS RZ, [RZ] ;  /* 0x00000000fffff984 */ /* 0x000fe20000000800 */
[----:B------:R-:W-:Y:S01]  /*10e50*/  @!PT LDS RZ, [RZ] ;  /* 0x00000000fffff984 */ /* 0x000fe20000000800 */
[----:B------:R-:W-:Y:S01]  /*10e60*/  @!PT LDS RZ, [RZ] ;  /* 0x00000000fffff984 */ /* 0x000fe20000000800 */
[----:B------:R1:W-:Y:S01]  /*10e70*/  LDGSTS.E.BYPASS.LTC128B.128 [R5+0x5400], desc[UR36][R2.64+0x80], !P0 ;  /* 0x0540008002057fae */ /* 0x0003e2000c101d64 */
[----:B------:R-:W-:-:S13]  /*10e80*/  ISETP.LT.OR P0, PT, R7, 0x41, P1 ;  /* 0x000000410700780c */ /* 0x000fda0000f01670 */
[----:B------:R1:W-:Y:S01]  /*10e90*/  LDGSTS.E.BYPASS.LTC128B.128 [R5+0x8400], desc[UR36][R2.64+0x100], !P0 ;  /* 0x0840010002057fae */ /* 0x0003e2000c101d64 */
[----:B------:R-:W-:Y:S05]  /*10ea0*/  BRA `(.L_x_3680) ;  /* 0xffffffc000387947 */ /* 0x000fea000383ffff */
.L_x_3583:
[----:B0-----:R0:W1:Y:S02]  /*10eb0*/  SYNCS.PHASECHK.TRANS64.TRYWAIT P0, [R0+URZ+0x30860], R3 ;  /* 0x03086003000075a7 */ /* 0x001064000800017f */
[----:B-1----:R-:W-:Y:S05]  /*10ec0*/  @!P0 NANOSLEEP.SYNCS 0x989680 ;  /* 0x009896800000895d */ /* 0x002fea0003900000 */
[----:B------:R-:W1:Y:S02]  /*10ed0*/  @!P0 SYNCS.PHASECHK.TRANS64 P0, [R0+URZ+0x30860], R3 ;  /* 0x03086003000085a7 */ /* 0x000e64000800007f */
[----:B-1----:R-:W-:Y:S05]  /*10ee0*/  @!P0 BRA `(.L_x_3583) ;  /* 0xfffffffc00f08947 */ /* 0x002fea000383ffff */
[----:B------:R-:W-:Y:S05]  /*10ef0*/  BRA `(.L_x_3681) ;  /* 0xffffffc400587947 */ /* 0x000fea000383ffff */
.L_x_3584:
[----:B------:R-:W-:Y:S01]  /*10f00*/  BSSY B0, `(.L_x_3682) ;  /* 0x0000008000007945 */ /* 0x000fe20003800000 */
[----:B------:R-:W-:Y:S01]  /*10f10*/  IMAD.MOV.U32 R13, RZ, RZ, R25 ;  /* 0x000000ffff0d7224 */ /* 0x000fe200078e0019 */
[----:B------:R-:W-:Y:S01]  /*10f20*/  MOV R11, 0x181f ;  /* 0x0000181f000b7802 */ /* 0x000fe20000000f00 */
[----:B------:R-:W-:Y:S02]  /*10f30*/  IMAD.MOV.U32 R12, RZ, RZ, RZ ;  /* 0x000000ffff0c7224 */ /* 0x000fe400078e00ff */
[----:B------:R-:W-:-:S07]  /*10f40*/  IMAD.MOV.U32 R15, RZ, RZ, -0x1 ;  /* 0xffffffffff0f7424 */ /* 0x000fce00078e00ff */
[----:B0-2---:R-:W-:Y:S05]  /*10f50*/  WARPSYNC.COLLECTIVE R15, `(.L_x_3683) ;  /* 0x000000000f087348 */ /* 0x005fea0003c00000 */
[----:B--2---:R1:W2:Y:S02]  /*10f60*/  SHFL.IDX P6, R14, R13, R12, R11 ;  /* 0x0000000c0d0e7389 */ /* 0x0042a400000c000b */
[----:B012---:R-:W-:Y:S01]  /*10f70*/  ENDCOLLECTIVE ;  /* 0x000000000000791b */ /* 0x007fe20003800000 */
.L_x_3683:
[----:B------:R-:W-:Y:S05]  /*10f80*/  BSYNC B0 ;  /* 0x0000000000007941 */ /* 0x000fea0003800000 */
.L_x_3682:
[----:B------:R-:W-:Y:S01]  /*10f90*/  IMAD.MOV.U32 R13, RZ, RZ, R24 ;  /* 0x000000ffff0d7224 */ /* 0x000fe200078e0018 */
[----:B------:R-:W-:Y:S01]  /*10fa0*/  MOV R15, 0xffffffff ;  /* 0xffffffff000f7802 */ /* 0x000fe20000000f00 */
[----:B------:R-:W-:Y:S02]  /*10fb0*/  IMAD.MOV.U32 R12, RZ, RZ, RZ ;  /* 0x000000ffff0c7224 */ /* 0x000fe400078e00ff */
[----:B------:R-:W-:Y:S02]  /*10fc0*/  IMAD.MOV.U32 R11, RZ, RZ, 0x181f ;  /* 0x0000181fff0b7424 */ /* 0x000fe400078e00ff */
[----:B------:R-:W-:Y:S02]  /*10fd0*/  IMAD.MOV.U32 R3, RZ, RZ, R14 ;  /* 0x000000ffff037224 */ /* 0x000fe400078e000e */
[----:B------:R-:W-:-:S07]  /*10fe0*/  IMAD.SHL.U32 R5, R32, 0x2, RZ ;  /* 0x0000000220057824 */ /* 0x000fce00078e00ff */
[----:B------:R-:W-:Y:S05]  /*10ff0*/  WARPSYNC.COLLECTIVE R15, `(.L_x_3684) ;  /* 0x000000000f087348 */ /* 0x000fea0003c00000 */
[----:B------:R0:W1:Y:S02]  /*11000*/  SHFL.IDX P6, R14, R13, R12, R11 ;  /* 0x0000000c0d0e7389 */ /* 0x00006400000c000b */
[----:B01----:R-:W-:Y:S01]  /*11010*/  ENDCOLLECTIVE ;  /* 0x000000000000791b */ /* 0x003fe20003800000 */
.L_x_3684:
[----:B------:R-:W-:Y:S01]  /*11020*/  ULDC UR4, c[0x0][0x2f4] ;  /* 0x0000bd0000047ab9 */ /* 0x000fe20000000800 */
[----:B------:R-:W-:Y:S01]  /*11030*/  IMAD R4, R7, 0x2, R22 ;  /* 0x0000000207047824 */ /* 0x000fe200078e0216 */
[----:B------:R-:W-:Y:S02]  /*11040*/  ISETP.GE.AND P2, PT, R32, UR4, PT ;  /* 0x0000000420007c0c */ /* 0x000fe4000bf46270 */
[----:B------:R-:W-:Y:S02]  /*11050*/  ISETP.GE.AND P1, PT, R34, UR4, PT ;  /* 0x0000000422007c0c */ /* 0x000fe4000bf26270 */
[C---:B------:R-:W-:Y:S02]  /*11060*/  ISETP.LT.OR P3, PT, R6.reuse, 0x1, P2 ;  /* 0x000000010600780c */ /* 0x040fe40001761670 */
[----:B------:R-:W-:Y:S01]  /*11070*/  ISETP.LT.OR P4, PT, R6, 0x1, P1 ;  /* 0x000000010600780c */ /* 0x000fe20000f81670 */
[----:B------:R-:W-:Y:S02]  /*11080*/  IMAD.MOV.U32 R13, RZ, RZ, R25 ;  /* 0x000000ffff0d7224 */ /* 0x000fe400078e0019 */
[----:B------:R-:W-:Y:S01]  /*11090*/  IMAD.MOV.U32 R12, RZ, RZ, 0x1 ;  /* 0x00000001ff0c7424 */ /* 0x000fe200078e00ff */
[----:B------:R-:W-:-:S05]  /*110a0*/  IADD3 R2, P0, R14, R5, RZ ;  /* 0x000000050e027210 */ /* 0x000fca0007f1e0ff */
[----:B------:R-:W-:Y:S01]  /*110b0*/  IMAD.X R3, RZ, RZ, R3, P0 ;  /* 0x000000ffff037224 */ /* 0x000fe200000e0603 */
[----:B------:R-:W-:-:S13]  /*110c0*/  ISETP.GE.AND P0, PT, R33, UR4, PT ;  /* 0x0000000421007c0c */ /* 0x000fda000bf06270 */
[----:B------:R-:W-:Y:S05]  /*110d0*/  WARPSYNC.COLLECTIVE R15, `(.L_x_3685) ;  /* 0x000000000f087348 */ /* 0x000fea0003c00000 */
[----:B------:R0:W1:Y:S02]  /*110e0*/  SHFL.IDX P6, R14, R13, R12, R11 ;  /* 0x0000000c0d0e7389 */ /* 0x00006400000c000b */
[----:B01----:R-:W-:Y:S01]  /*110f0*/  ENDCOLLECTIVE ;  /* 0x000000000000791b */ /* 0x003fe20003800000 */
.L_x_3685:
[----:B------:R-:W-:Y:S01]  /*11100*/  @!PT LDS RZ, [RZ] ;  /* 0x00000000fffff984 */ /* 0x000fe20000000800 */
[----:B------:R-:W-:Y:S01]  /*11110*/  @!PT LDS RZ, [RZ] ;  /* 0x00000000fffff984 */ /* 0x000fe20000000800 */
[----:B------:R-:W-:Y:S01]  /*11120*/  @!PT LDS RZ, [RZ] ;  /* 0x00000000fffff984 */ /* 0x000fe20000000800 */
[----:B------:R0:W-:Y:S01]  /*11130*/  LDGSTS.E.BYPASS.LTC128B.128 [R4+0x400], desc[UR36][R2.64], !P3 ;  /* 0x0040000002047fae */ /* 0x0001e2000d901d64 */
[----:B------:R-:W-:-:S03]  /*11140*/  ISETP.LT.OR P3, PT, R6, 0x1, P0 ;  /* 0x000000010600780c */ /* 0x000fc60000761670 */
[----:B------:R0:W-:Y:S01]  /*11150*/  LDGSTS.E.BYPASS.LTC128B.128 [R4+0x3400], desc[UR36][R2.64+0x80], !P4 ;  /* 0x0340008002047fae */ /* 0x0001e2000e101d64 */
[----:B------:R-:W-:-:S09]  /*11160*/  IMAD.MOV.U32 R13, RZ, RZ, R24 ;  /* 0x000000ffff0d7224 */ /* 0x000fd200078e0018 */
[----:B------:R0:W-:Y:S01]  /*11170*/  LDGSTS.E.BYPASS.LTC128B.128 [R4+0x6400], desc[UR36][R2.64+0x100], !P3 ;  /* 0x0640010002047fae */ /* 0x0001e2000d901d64 */
[----:B------:R-:W-:Y:S02]  /*11180*/  ISETP.LT.OR P3, PT, R6, 0x11, P2 ;  /* 0x000000110600780c */ /* 0x000fe40001761670 */
[----:B------:R-:W-:-:S11]  /*11190*/  MOV R7, R14 ;  /* 0x0000000e00077202 */ /* 0x000fd60000000f00 */
[----:B0-----:R-:W-:Y:S05]  /*111a0*/  WARPSYNC.COLLECTIVE R15, `(.L_x_3686) ;  /* 0x000000000f087348 */ /* 0x001fea0003c00000 */
[----:B------:R1:W2:Y:S02]  /*111b0*/  SHFL.IDX P6, R14, R13, R12, R11 ;  /* 0x0000000c0d0e7389 */ /* 0x0002a400000c000b */
[----:B012---:R-:W-:Y:S01]  /*111c0*/  ENDCOLLECTIVE ;  /* 0x000000000000791b */ /* 0x007fe20003800000 */
.L_x_3686:
[----:B------:R-:W-:Y:S02]  /*111d0*/  IMAD.MOV.U32 R13, RZ, RZ, R25 ;  /* 0x000000ffff0d7224 */ /* 0x000fe400078e0019 */
[----:B------:R-:W-:Y:S01]  /*111e0*/  IMAD.MOV.U32 R12, RZ, RZ, 0x2 ;  /* 0x00000002ff0c7424 */ /* 0x000fe200078e00ff */
[----:B------:R-:W-:-:S13]  /*111f0*/  IADD3 R2, P4, R14, R5, RZ ;  /* 0x000000050e027210 */ /* 0x000fda0007f9e0ff */
[----:B------:R-:W-:Y:S05]  /*11200*/  WARPSYNC.COLLECTIVE R15, `(.L_x_3687) ;  /* 0x000000000f087348 */ /* 0x000fea0003c00000 */
[----:B------:R0:W1:Y:S02]  /*11210*/  SHFL.IDX P6, R14, R13, R12, R11 ;  /* 0x0000000c0d0e7389 */ /* 0x00006400000c000b */
[----:B01----:R-:W-:Y:S01]  /*11220*/  ENDCOLLECTIVE ;  /* 0x000000000000791b */ /* 0x003fe20003800000 */
.L_x_3687:
[----:B------:R-:W-:Y:S01]  /*11230*/  IMAD.X R3, RZ, RZ, R7, P4 ;  /* 0x000000ffff037224 */ /* 0x000fe200020e0607 */
[----:B------:R-:W-:-:S04]  /*11240*/  ISETP.LT.OR P4, PT, R6, 0x11, P1 ;  /* 0x000000110600780c */ /* 0x000fc80000f81670 */
[----:B------:R-:W-:Y:S01]  /*11250*/  @!PT LDS RZ, [RZ] ;  /* 0x00000000fffff984 */ /* 0x000fe20000000800 */
[----:B------:R-:W-:Y:S01]  /*11260*/  @!PT LDS RZ, [RZ] ;  /* 0x00000000fffff984 */ /* 0x000fe20000000800 */
[----:B------:R-:W-:Y:S01]  /*11270*/  @!PT LDS RZ, [RZ] ;  /* 0x00000000fffff984 */ /* 0x000fe20000000800 */
[----:B------:R0:W-:Y:S01]  /*11280*/  LDGSTS.E.BYPASS.LTC128B.128 [R4+0xc00], desc[UR36][R2.64], !P3 ;  /* 0x00c0000002047fae */ /* 0x0001e2000d901d64 */
[----:B------:R-:W-:Y:S02]  /*11290*/  ISETP.LT.OR P3, PT, R6, 0x11, P0 ;  /* 0x000000110600780c */ /* 0x000fe40000761670 */
[----:B------:R-:W-:-:S06]  /*112a0*/  MOV R13, R24 ;  /* 0x00000018000d7202 */ /* 0x000fcc0000000f00 */
[----:B------:R0:W-:Y:S05]  /*112b0*/  LDGSTS.E.BYPASS.LTC128B.128 [R4+0x3c00], desc[UR36][R2.64+0x80], !P4 ;  /* 0x03c0008002047fae */ /* 0x0001ea000e101d64 */
[----:B------:R0:W-:Y:S01]  /*112c0*/  LDGSTS.E.BYPASS.LTC128B.128 [R4+0x6c00], desc[UR36][R2.64+0x100], !P3 ;  /* 0x06c0010002047fae */ /* 0x0001e2000d901d64 */
[----:B------:R-:W-:Y:S01]  /*112d0*/  ISETP.LT.OR P3, PT, R6, 0x21, P2 ;  /* 0x000000210600780c */ /* 0x000fe20001761670 */
[----:B------:R-:W-:-:S12]  /*112e0*/  IMAD.MOV.U32 R7, RZ, RZ, R14 ;  /* 0x000000ffff077224 */ /* 0x000fd800078e000e */
[----:B0-----:R-:W-:Y:S05]  /*112f0*/  WARPSYNC.COLLECTIVE R15, `(.L_x_3688) ;  /* 0x000000000f087348 */ /* 0x001fea0003c00000 */
[----:B------:R1:W2:Y:S02]  /*11300*/  SHFL.IDX P6, R14, R13, R12, R11 ;  /* 0x0000000c0d0e7389 */ /* 0x0002a400000c000b */
[----:B012---:R-:W-:Y:S01]  /*11310*/  ENDCOLLECTIVE ;  /* 0x000000000000791b */ /* 0x007fe20003800000 */
.L_x_3688:
[----:B------:R-:W-:Y:S02]  /*11320*/  IMAD.MOV.U32 R13, RZ, RZ, R25 ;  /* 0x000000ffff0d7224 */ /* 0x000fe400078e0019 */
[----:B------:R-:W-:Y:S01]  /*11330*/  IMAD.MOV.U32 R12, RZ, RZ, 0x3 ;  /* 0x00000003ff0c7424 */ /* 0x000fe200078e00ff */
[----:B------:R-:W-:-:S13]  /*11340*/  IADD3 R2, P4, R14, R5, RZ ;  /* 0x000000050e027210 */ /* 0x000fda0007f9e0ff */
[----:B------:R-:W-:Y:S05]  /*11350*/  WARPSYNC.COLLECTIVE R15, `(.L_x_3689) ;  /* 0x000000000f087348 */ /* 0x000fea0003c00000 */
[----:B------:R0:W1:Y:S02]  /*11360*/  SHFL.IDX P6, R14, R13, R12, R11 ;  /* 0x0000000c0d0e7389 */ /* 0x00006400000c000b */
[----:B01----:R-:W-:Y:S01]  /*11370*/  ENDCOLLECTIVE ;  /* 0x000000000000791b */ /* 0x003fe20003800000 */
.L_x_3689:
[----:B------:R-:W-:Y:S01]  /*11380*/  IMAD.X R3, RZ, RZ, R7, P4 ;  /* 0x000000ffff037224 */ /* 0x000fe200020e0607 */
[----:B------:R-:W-:-:S04]  /*11390*/  ISETP.LT.OR P4, PT, R6, 0x21, P1 ;  /* 0x000000210600780c */ /* 0x000fc80000f81670 */
[----:B------:R-:W-:Y:S01]  /*113a0*/  @!PT LDS RZ, [RZ] ;  /* 0x00000000fffff984 */ /* 0x000fe20000000800 */
[----:B------:R-:W-:Y:S01]  /*113b0*/  @!PT LDS RZ, [RZ] ;  /* 0x00000000fffff984 */ /* 0x000fe20000000800 */
[----:B------:R-:W-:Y:S01]  /*113c0*/  @!PT LDS RZ, [RZ] ;  /* 0x00000000fffff984 */ /* 0x000fe20000000800 */
[----:B------:R0:W-:Y:S01]  /*113d0*/  LDGSTS.E.BYPASS.LTC128B.128 [R4+0x1400], desc[UR36][R2.64], !P3 ;  /* 0x0140000002047fae */ /* 0x0001e2000d901d64 */
[----:B------:R-:W-:Y:S01]  /*113e0*/  ISETP.LT.OR P3, PT, R6, 0x21, P0 ;  /* 0x000000210600780c */ /* 0x000fe20000761670 */
[----:B------:R-:W-:-:S07]  /*113f0*/  IMAD.MOV.U32 R13, RZ, RZ, R24 ;  /* 0x000000ffff0d7224 */ /* 0x000fce00078e0018 */
[----:B------:R0:W-:Y:S05]  /*11400*/  LDGSTS.E.BYPASS.LTC128B.128 [R4+0x4400], desc[UR36][R2.64+0x80], !P4 ;  /* 0x0440008002047fae */ /* 0x0001ea000e101d64 */
[----:B------:R0:W-:Y:S01]  /*11410*/  LDGSTS.E.BYPASS.LTC128B.128 [R4+0x7400], desc[UR36][R2.64+0x100], !P3 ;  /* 0x0740010002047fae */ /* 0x0001e2000d901d64 */
[----:B------:R-:W-:Y:S01]  /*11420*/  ISETP.LT.OR P3, PT, R6, 0x31, P2 ;  /* 0x000000310600780c */ /* 0x000fe20001761670 */
[----:B------:R-:W-:-:S12]  /*11430*/  IMAD.MOV.U32 R7, RZ, RZ, R14 ;  /* 0x000000ffff077224 */ /* 0x000fd800078e000e */
[----:B0-----:R-:W-:Y:S05]  /*11440*/  WARPSYNC.COLLECTIVE R15, `(.L_x_3690) ;  /* 0x000000000f087348 */ /* 0x001fea0003c00000 */
[----:B------:R1:W2:Y:S02]  /*11450*/  SHFL.IDX P6, R14, R13, R12, R11 ;  /* 0x0000000c0d0e7389 */ /* 0x0002a400000c000b */
[----:B012---:R-:W-:Y:S01]  /*11460*/  ENDCOLLECTIVE ;  /* 0x000000000000791b */ /* 0x007fe20003800000 */
.L_x_3690:
[----:B------:R-:W-:Y:S02]  /*11470*/  IMAD.MOV.U32 R13, RZ, RZ, R25 ;  /* 0x000000ffff0d7224 */ /* 0x000fe400078e0019 */
[----:B------:R-:W-:Y:S01]  /*11480*/  IMAD.MOV.U32 R12, RZ, RZ, 0x4 ;  /* 0x00000004ff0c7424 */ /* 0x000fe200078e00ff */
[----:B------:R-:W-:-:S13]  /*11490*/  IADD3 R2, P4, R14, R5, RZ ;  /* 0x000000050e027210 */ /* 0x000fda0007f9e0ff */
[----:B------:R-:W-:Y:S05]  /*114a0*/  WARPSYNC.COLLECTIVE R15, `(.L_x_3691) ;  /* 0x000000000f087348 */ /* 0x000fea0003c00000 */
[----:B------:R0:W1:Y:S02]  /*114b0*/  SHFL.IDX P6, R14, R13, R12, R11 ;  /* 0x0000000c0d0e7389 */ /* 0x00006400000c000b */
[----:B01----:R-:W-:Y:S01]  /*114c0*/  ENDCOLLECTIVE ;  /* 0x000000000000791b */ /* 0x003fe20003800000 */
.L_x_3691:
[----:B------:R-:W-:Y:S02]  /*114d0*/  IADD3.X R3, RZ, R7, RZ, P4, !PT ;  /* 0x00000007ff037210 */ /* 0x000fe400027fe4ff */
[----:B------:R-:W-:-:S03]  /*114e0*/  ISETP.LT.OR P4, PT, R6, 0x31, P1 ;  /* 0x000000310600780c */ /* 0x000fc60000f81670 */
[----:B------:R-:W-:Y:S01]  /*114f0*/  @!PT LDS RZ, [RZ] ;  /* 0x00000000fffff984 */ /* 0x000fe20000000800 */
[----:B------:R-:W-:Y:S01]  /*11500*/  @!PT LDS RZ, [RZ] ;  /* 0x00000000fffff984 */ /* 0x000fe20000000800 */
[----:B------:R-:W-:Y:S01]  /*11510*/  @!PT LDS RZ, [RZ] ;  /* 0x00000000fffff984 */ /* 0x000fe20000000800 */
[----:B------:R0:W-:Y:S01]  /*11520*/  LDGSTS.E.BYPASS.LTC128B.128 [R4+0x1c00], desc[UR36][R2.64], !P3 ;  /* 0x01c0000002047fae */ /* 0x0001e2000d901d64 */
[----:B------:R-:W-:Y:S01]  /*11530*/  ISETP.LT.OR P3, PT, R6, 0x31, P0 ;  /* 0x000000310600780c */ /* 0x000fe20000761670 */
[----:B------:R-:W-:-:S08]  /*11540*/  IMAD.MOV.U32 R13, RZ, RZ, R24 ;  /* 0x000000ffff0d7224 */ /* 0x000fd000078e0018 */
[----:B------:R0:W-:Y:S04]  /*11550*/  LDGSTS.E.BYPASS.LTC128B.128 [R4+0x4c00], desc[UR36][R2.64+0x80], !P4 ;  /* 0x04c0008002047fae */ /* 0x0001e8000e101d64 */
[----:B------:R0:W-:Y:S01]  /*11560*/  LDGSTS.E.BYPASS.LTC128B.128 [R4+0x7c00], desc[UR36][R2.64+0x100], !P3 ;  /* 0x07c0010002047fae */ /* 0x0001e2000d901d64 */
[----:B------:R-:W-:Y:S01]  /*11570*/  ISETP.LT.OR P3, PT, R6, 0x41, P2 ;  /* 0x000000410600780c */ /* 0x000fe20001761670 */
[----:B------:R-:W-:-:S12]  /*11580*/  IMAD.MOV.U32 R7, RZ, RZ, R14 ;  /* 0x000000ffff077224 */ /* 0x000fd800078e000e */
[----:B0-----:R-:W-:Y:S05]  /*11590*/  WARPSYNC.COLLECTIVE R15, `(.L_x_3692) ;  /* 0x000000000f087348 */ /* 0x001fea0003c00000 */
[----:B------:R1:W2:Y:S02]  /*115a0*/  SHFL.IDX P6, R14, R13, R12, R11 ;  /* 0x0000000c0d0e7389 */ /* 0x0002a400000c000b */
[----:B012---:R-:W-:Y:S01]  /*115b0*/  ENDCOLLECTIVE ;  /* 0x000000000000791b */ /* 0x007fe20003800000 */
.L_x_3692:
[----:B------:R-:W-:Y:S01]  /*115c0*/  MOV R13, R25 ;  /* 0x00000019000d7202 */ /* 0x000fe20000000f00 */
[----:B------:R-:W-:Y:S01]  /*115d0*/  IMAD.MOV.U32 R12, RZ, RZ, 0x5 ;  /* 0x00000005ff0c7424 */ /* 0x000fe200078e00ff */
[----:B------:R-:W-:-:S13]  /*115e0*/  IADD3 R2, P4, R14, R5, RZ ;  /* 0x000000050e027210 */ /* 0x000fda0007f9e0ff */
[----:B------:R-:W-:Y:S05]  /*115f0*/  WARPSYNC.COLLECTIVE R15, `(.L_x_3693) ;  /* 0x000000000f087348 */ /* 0x000fea0003c00000 */
[----:B------:R0:W1:Y:S02]  /*11600*/  SHFL.IDX P6, R14, R13, R12, R11 ;  /* 0x0000000c0d0e7389 */ /* 0x00006400000c000b */
[----:B01----:R-:W-:Y:S01]  /*11610*/  ENDCOLLECTIVE ;  /* 0x000000000000791b */ /* 0x003fe20003800000 */
.L_x_3693:
        /* <DEDUP_REMOVED lines=10> */
[----:B------:R-:W-:-:S07]  /*116c0*/  IMAD.MOV.U32 R25, RZ, RZ, R14 ;  /* 0x000000ffff197224 */ /* 0x000fce00078e000e */
[----:B0-----:R-:W-:Y:S05]  /*116d0*/  WARPSYNC.COLLECTIVE R15, `(.L_x_3694) ;  /* 0x000000000f087348 */ /* 0x001fea0003c00000 */
[----:B------:R1:W2:Y:S02]  /*116e0*/  SHFL.IDX P6, R14, R13, R12, R11 ;  /* 0x0000000c0d0e7389 */ /* 0x0002a400000c000b */
[----:B012---:R-:W-:Y:S01]  /*116f0*/  ENDCOLLECTIVE ;  /* 0x000000000000791b */ /* 0x007fe20003800000 */
.L_x_3694:
[----:B------:R-:W-:Y:S05]  /*11700*/  BRA `(.L_x_3695) ;  /* 0xffffffc0005c7947 */ /* 0x000fea000383ffff */
.L_x_3589:
        /* <DEDUP_REMOVED lines=8> */
.L_x_3697:
[----:B------:R-:W-:Y:S05]  /*11790*/  BSYNC B0 ;  /* 0x0000000000007941 */ /* 0x000fea0003800000 */
.L_x_3696:
[----:B------:R-:W-:Y:S01]  /*117a0*/  IMAD.MOV.U32 R13, RZ, RZ, R16 ;  /* 0x000000ffff0d7224 */ /* 0x000fe200078e0010 */
[----:B------:R-:W-:Y:S01]  /*117b0*/  MOV R15, 0xffffffff ;  /* 0xffffffff000f7802 */ /* 0x000fe20000000f00 */
[----:B------:R-:W-:Y:S02]  /*117c0*/  IMAD.MOV.U32 R12, RZ, RZ, 0x1 ;  /* 0x00000001ff0c7424 */ /* 0x000fe400078e00ff */
[----:B------:R-:W-:Y:S02]  /*117d0*/  IMAD.MOV.U32 R11, RZ, RZ, 0x1f ;  /* 0x0000001fff0b7424 */ /* 0x000fe400078e00ff */
[----:B------:R-:W-:Y:S02]  /*117e0*/  IMAD.IADD R7, R19, 0x1, R8 ;  /* 0x0000000113077824 */ /* 0x000fe400078e0208 */
[----:B------:R-:W-:-:S07]  /*117f0*/  IMAD.MOV.U32 R5, RZ, RZ, R14 ;  /* 0x000000ffff057224 */ /* 0x000fce00078e000e */
[----:B------:R-:W-:Y:S05]  /*11800*/  WARPSYNC.COLLECTIVE R15, `(.L_x_3698) ;  /* 0x000000000f087348 */ /* 0x000fea0003c00000 */
[----:B------:R0:W1:Y:S02]  /*11810*/  SHFL.IDX P6, R14, R13, R12, R11 ;  /* 0x0000000c0d0e7389 */ /* 0x00006400000c000b */
[----:B01----:R-:W-:Y:S01]  /*11820*/  ENDCOLLECTIVE ;  /* 0x000000000000791b */ /* 0x003fe20003800000 */
.L_x_3698:
[----:B------:R-:W-:Y:S02]  /*11830*/  ULDC UR4, c[0x0][0xc3c] ;  /* 0x00030f0000047ab9 */ /* 0x000fe40000000800 */
        /* <DEDUP_REMOVED lines=17> */
.L_x_3699:
[----:B------:R-:W-:Y:S01]  /*11950*/  IMAD.MOV.U32 R12, RZ, RZ, 0x2 ;  /* 0x00000002ff0c7424 */ /* 0x000fe200078e00ff */
[----:B------:R-:W-:-:S05]  /*11960*/  SEL R7, R14, RZ, P1 ;  /* 0x000000ff0e077207 */ /* 0x000fca0000800000 */
[----:B------:R-:W-:-:S04]  /*11970*/  IMAD.IADD R6, R4, 0x1, R7 ;  /* 0x0000000104067824 */ /* 0x000fc800078e0207 */
[----:B------:R-:W-:-:S07]  /*11980*/  IMAD.MOV.U32 R13, RZ, RZ, R6 ;  /* 0x000000ffff0d7224 */ /* 0x000fce00078e0006 */
[----:B------:R-:W-:Y:S05]  /*11990*/  WARPSYNC.COLLECTIVE R15, `(.L_x_3700) ;  /* 0x000000000f087348 */ /* 0x000fea0003c00000 */
[----:B------:R0:W1:Y:S02]  /*119a0*/  SHFL.UP P6, R14, R13, R12, R11 ;  /* 0x0400000c0d0e7389 */ /* 0x00006400000c000b */
[----:B01----:R-:W-:Y:S01]  /*119b0*/  ENDCOLLECTIVE ;  /* 0x000000000000791b */ /* 0x003fe20003800000 */
.L_x_3700:
[----:B------:R-:W-:Y:S02]  /*119c0*/  MOV R12, 0x4 ;  /* 0x00000004000c7802 */ /* 0x000fe40000000f00 */
[----:B------:R-:W-:-:S05]  /*119d0*/  SEL R7, R14, RZ, P2 ;  /* 0x000000ff0e077207 */ /* 0x000fca0001000000 */
[----:B------:R-:W-:-:S04]  /*119e0*/  IMAD.IADD R7, R6, 0x1, R7 ;  /* 0x0000000106077824 */ /* 0x000fc800078e0207 */
[----:B------:R-:W-:-:S07]  /*119f0*/  IMAD.MOV.U32 R13, RZ, RZ, R7 ;  /* 0x000000ffff0d7224 */ /* 0x000fce00078e0007 */
[----:B------:R-:W-:Y:S05]  /*11a00*/  WARPSYNC.COLLECTIVE R15, `(.L_x_3701) ;  /* 0x000000000f087348 */ /* 0x000fea0003c00000 */
[----:B------:R0:W1:Y:S02]  /*11a10*/  SHFL.UP P6, R14, R13, R12, R11 ;  /* 0x0400000c0d0e7389 */ /* 0x00006400000c000b */
[----:B01----:R-:W-:Y:S01]  /*11a20*/  ENDCOLLECTIVE ;  /* 0x000000000000791b */ /* 0x003fe20003800000 */
.L_x_3701:
[----:B------:R-:W-:Y:S01]  /*11a30*/  IMAD.MOV.U32 R12, RZ, RZ, 0x8 ;  /* 0x00000008ff0c7424 */ /* 0x000fe200078e00ff */
[----:B------:R-:W-:-:S05]  /*11a40*/  SEL R2, R14, RZ, P3 ;  /* 0x000000ff0e027207 */ /* 0x000fca0001800000 */
[----:B------:R-:W-:-:S04]  /*11a50*/  IMAD.IADD R2, R7, 0x1, R2 ;  /* 0x0000000107027824 */ /* 0x000fc800078e0202 */
[----:B------:R-:W-:-:S07]  /*11a60*/  IMAD.MOV.U32 R13, RZ, RZ, R2 ;  /* 0x000000ffff0d7224 */ /* 0x000fce00078e0002 */
[----:B------:R-:W-:Y:S05]  /*11a70*/  WARPSYNC.COLLECTIVE R15, `(.L_x_3702) ;  /* 0x000000000f087348 */ /* 0x000fea0003c00000 */
[----:B------:R0:W1:Y:S02]  /*11a80*/  SHFL.UP P6, R14, R13, R12, R11 ;  /* 0x0400000c0d0e7389 */ /* 0x00006400000c000b */
[----:B01----:R-:W-:Y:S01]  /*11a90*/  ENDCOLLECTIVE ;  /* 0x000000000000791b */ /* 0x003fe20003800000 */
.L_x_3702:
[----:B------:R-:W-:Y:S02]  /*11aa0*/  MOV R12, 0x10 ;  /* 0x00000010000c7802 */ /* 0x000fe40000000f00 */
[----:B------:R-:W-:-:S05]  /*11ab0*/  SEL R3, R14, RZ, P4 ;  /* 0x000000ff0e037207 */ /* 0x000fca0002000000 */
[----:B------:R-:W-:-:S04]  /*11ac0*/  IMAD.IADD R3, R2, 0x1, R3 ;  /* 0x0000000102037824 */ /* 0x000fc800078e0203 */
[----:B------:R-:W-:-:S07]  /*11ad0*/  IMAD.MOV.U32 R13, RZ, RZ, R3 ;  /* 0x000000ffff0d7224 */ /* 0x000fce00078e0003 */
[----:B------:R-:W-:Y:S05]  /*11ae0*/  WARPSYNC.COLLECTIVE R15, `(.L_x_3703) ;  /* 0x000000000f087348 */ /* 0x000fea0003c00000 */
[----:B------:R0:W1:Y:S02]  /*11af0*/  SHFL.UP P6, R14, R13, R12, R11 ;  /* 0x0400000c0d0e7389 */ /* 0x00006400000c000b */
[----:B01----:R-:W-:Y:S01]  /*11b00*/  ENDCOLLECTIVE ;  /* 0x000000000000791b */ /* 0x003fe20003800000 */
.L_x_3703:
        /* <DEDUP_REMOVED lines=8> */
.L_x_3704:
[----:B------:R-:W-:Y:S05]  /*11b90*/  BRA `(.L_x_3705) ;  /* 0xffffffc0006c7947 */ /* 0x000fea000383ffff */
.L_x_3594:
        /* <DEDUP_REMOVED lines=8> */
.L_x_3707:
[----:B------:R-:W-:Y:S05]  /*11c20*/  BSYNC B0 ;  /* 0x0000000000007941 */ /* 0x000fea0003800000 */
.L_x_3706:
[----:B------:R-:W-:Y:S01]  /*11c30*/  SEL R13, R14, RZ, P1 ;  /* 0x000000ff0e0d7207 */ /* 0x000fe20000800000 */
[----:B------:R-:W-:Y:S01]  /*11c40*/  IMAD.MOV.U32 R12, RZ, RZ, 0x2 ;  /* 0x00000002ff0c7424 */ /* 0x000fe200078e00ff */
[----:B------:R-:W-:Y:S01]  /*11c50*/  MOV R15, 0xffffffff ;  /* 0xffffffff000f7802 */ /* 0x000fe20000000f00 */
[----:B------:R-:W-:Y:S02]  /*11c60*/  IMAD.MOV.U32 R11, RZ, RZ, RZ ;  /* 0x000000ffff0b7224 */ /* 0x000fe400078e00ff */
[----:B------:R-:W-:-:S07]  /*11c70*/  IMAD.IADD R13, R4, 0x1, R13 ;  /* 0x00000001040d7824 */ /* 0x000fce00078e020d */
[----:B------:R-:W-:Y:S05]  /*11c80*/  WARPSYNC.COLLECTIVE R15, `(.L_x_3708) ;  /* 0x000000000f087348 */ /* 0x000fea0003c00000 */
[----:B------:R0:W1:Y:S02]  /*11c90*/  SHFL.UP P6, R14, R13, R12, R11 ;  /* 0x0400000c0d0e7389 */ /* 0x00006400000c000b */
[----:B01----:R-:W-:Y:S01]  /*11ca0*/  ENDCOLLECTIVE ;  /* 0x000000000000791b */ /* 0x003fe20003800000 */
.L_x_3708:
[----:B------:R-:W-:Y:S01]  /*11cb0*/  IMAD.MOV.U32 R12, RZ, RZ, 0x4 ;  /* 0x00000004ff0c7424 */ /* 0x000fe200078e00ff */
[----:B------:R-:W-:-:S05]  /*11cc0*/  SEL R0, R14, RZ, P2 ;  /* 0x000000ff0e007207 */ /* 0x000fca0001000000 */
[----:B------:R-:W-:-:S04]  /*11cd0*/  IMAD.IADD R0, R13, 0x1, R0 ;  /* 0x000000010d007824 */ /* 0x000fc800078e0200 */
[----:B------:R-:W-:-:S07]  /*11ce0*/  IMAD.MOV.U32 R13, RZ, RZ, R0 ;  /* 0x000000ffff0d7224 */ /* 0x000fce00078e0000 */
[----:B------:R-:W-:Y:S05]  /*11cf0*/  WARPSYNC.COLLECTIVE R15, `(.L_x_3709) ;  /* 0x000000000f087348 */ /* 0x000fea0003c00000 */
[----:B------:R0:W1:Y:S02]  /*11d00*/  SHFL.UP P6, R14, R13, R12, R11 ;  /* 0x0400000c0d0e7389 */ /* 0x00006400000c000b */
[----:B01----:R-:W-:Y:S01]  /*11d10*/  ENDCOLLECTIVE ;  /* 0x000000000000791b */ /* 0x003fe20003800000 */
.L_x_3709:
[----:B------:R-:W-:Y:S02]  /*11d20*/  MOV R12, 0x8 ;  /* 0x00000008000c7802 */ /* 0x000fe40000000f00 */
[----:B------:R-:W-:-:S05]  /*11d30*/  SEL R3, R14, RZ, P3 ;  /* 0x000000ff0e037207 */ /* 0x000fca0001800000 */
[----:B------:R-:W-:-:S04]  /*11d40*/  IMAD.IADD R2, R0, 0x1, R3 ;  /* 0x0000000100027824 */ /* 0x000fc800078e0203 */
[----:B------:R-:W-:-:S07]  /*11d50*/  IMAD.MOV.U32 R13, RZ, RZ, R2 ;  /* 0x000000ffff0d7224 */ /* 0x000fce00078e0002 */
[----:B------:R-:W-:Y:S05]  /*11d60*/  WARPSYNC.COLLECTIVE R15, `(.L_x_3710) ;  /* 0x000000000f087348 */ /* 0x000fea0003c00000 */
[----:B------:R0:W1:Y:S02]  /*11d70*/  SHFL.UP P6, R14, R13, R12, R11 ;  /* 0x0400000c0d0e7389 */ /* 0x00006400000c000b */
[----:B01----:R-:W-:Y:S01]  /*11d80*/  ENDCOLLECTIVE ;  /* 0x000000000000791b */ /* 0x003fe20003800000 */
.L_x_3710:
[----:B------:R-:W-:Y:S01]  /*11d90*/  IMAD.MOV.U32 R12, RZ, RZ, 0x10 ;  /* 0x00000010ff0c7424 */ /* 0x000fe200078e00ff */
[----:B------:R-:W-:-:S05]  /*11da0*/  SEL R3, R14, RZ, P4 ;  /* 0x000000ff0e037207 */ /* 0x000fca0002000000 */
[----:B------:R-:W-:-:S04]  /*11db0*/  IMAD.IADD R3, R2, 0x1, R3 ;  /* 0x0000000102037824 */ /* 0x000fc800078e0203 */
[----:B------:R-:W-:-:S07]  /*11dc0*/  IMAD.MOV.U32 R13, RZ, RZ, R3 ;  /* 0x000000ffff0d7224 */ /* 0x000fce00078e0003 */
[----:B------:R-:W-:Y:S05]  /*11dd0*/  WARPSYNC.COLLECTIVE R15, `(.L_x_3711) ;  /* 0x000000000f087348 */ /* 0x000fea0003c00000 */
[----:B------:R0:W1:Y:S02]  /*11de0*/  SHFL.UP P6, R14, R13, R12, R11 ;  /* 0x0400000c0d0e7389 */ /* 0x00006400000c000b */
[----:B01----:R-:W-:Y:S01]  /*11df0*/  ENDCOLLECTIVE ;  /* 0x000000000000791b */ /* 0x003fe20003800000 */
.L_x_3711:
        /* <DEDUP_REMOVED lines=8> */
.L_x_3712:
[----:B------:R-:W-:Y:S05]  /*11e80*/  BRA `(.L_x_3713) ;  /* 0xffffffc0004c7947 */ /* 0x000fea000383ffff */
.L_x_3596:
[----:B------:R-:W-:Y:S01]  /*11e90*/  BSSY B0, `(.L_x_3714) ;  /* 0x0000006000007945 */ /* 0x000fe20003800000 */
[----:B------:R-:W-:Y:S01]  /*11ea0*/  PLOP3.LUT P6, PT, P6, PT, PT, 0x8, 0x0 ;  /* 0x000000000000781c */ /* 0x000fe200037ce170 */
[----:B------:R-:W-:-:S12]  /*11eb0*/  IMAD.MOV.U32 R15, RZ, RZ, -0x1 ;  /* 0xffffffffff0f7424 */ /* 0x000fd800078e00ff */
[----:B0-----:R-:W-:Y:S05]  /*11ec0*/  WARPSYNC.COLLECTIVE R15, `(.L_x_3715) ;  /* 0x000000000f087348 */ /* 0x001fea0003c00000 */
[----:B------:R-:W-:Y:S01]  /*11ed0*/  VOTE.ANY R14, PT, P6 ;  /* 0x00000000000e7806 */ /* 0x000fe200030e0100 */
[----:B0-----:R-:W-:Y:S06]  /*11ee0*/  ENDCOLLECTIVE ;  /* 0x000000000000791b */ /* 0x001fec0003800000 */
.L_x_3715:
[----:B------:R-:W-:Y:S05]  /*11ef0*/  BSYNC B0 ;  /* 0x0000000000007941 */ /* 0x000fea0003800000 */
.L_x_3714:
        /* <DEDUP_REMOVED lines=9> */
.L_x_3716:
[----:B------:R-:W-:Y:S01]  /*11f90*/  IMAD.MOV.U32 R4, RZ, RZ, R14 ;  /* 0x000000ffff047224 */ /* 0x000fe200078e000e */
[----:B------:R-:W-:Y:S06]  /*11fa0*/  BRA `(.L_x_3717) ;  /* 0xffffffc0003c7947 */ /* 0x000fec000383ffff */
.L_x_3598:
[----:B------:R-:W-:Y:S01]  /*11fb0*/  BSSY B0, `(.L_x_3718) ;  /* 0x0000007000007945 */ /* 0x000fe20003800000 */
[----:B------:R-:W-:Y:S02]  /*11fc0*/  IMAD.MOV.U32 R13, RZ, RZ, R6 ;  /* 0x000000ffff0d7224 */ /* 0x000fe400078e0006 */
[----:B------:R-:W-:Y:S02]  /*11fd0*/  IMAD.MOV.U32 R11, RZ, RZ, 0x1f ;  /* 0x0000001fff0b7424 */ /* 0x000fe400078e00ff */
[----:B------:R-:W-:-:S07]  /*11fe0*/  IMAD.MOV.U32 R15, RZ, RZ, -0x1 ;  /* 0xffffffffff0f7424 */ /* 0x000fce00078e00ff */
[----:B012---:R-:W-:Y:S05]  /*11ff0*/  WARPSYNC.COLLECTIVE R15, `(.L_x_3719) ;  /* 0x000000000f087348 */ /* 0x007fea0003c00000 */
[----:B------:R3:W4:Y:S02]  /*12000*/  SHFL.IDX P6, R14, R13, R12, R11 ;  /* 0x0000000c0d0e7389 */ /* 0x00072400000c000b */
[----:B01234-:R-:W-:Y:S01]  /*12010*/  ENDCOLLECTIVE ;  /* 0x000000000000791b */ /* 0x01ffe20003800000 */
.L_x_3719:
[----:B------:R-:W-:Y:S05]  /*12020*/  BSYNC B0 ;  /* 0x0000000000007941 */ /* 0x000fea0003800000 */
.L_x_3718:
[----:B------:R-:W-:Y:S05]  /*12030*/  BRA `(.L_x_3597) ;  /* 0xffffffc000347947 */ /* 0x000fea000383ffff */
.L_x_3602:
[----:B0-----:R0:W2:Y:S02]  /*12040*/  SYNCS.PHASECHK.TRANS64.TRYWAIT P0, [R4+URZ+0x30820], R0 ;  /* 0x03082000040075a7 */ /* 0x0010a4000800017f */
[----:B--2---:R-:W-:Y:S05]  /*12050*/  @!P0 NANOSLEEP.SYNCS 0x989680 ;  /* 0x009896800000895d */ /* 0x004fea0003900000 */
[----:B------:R-:W2:Y:S02]  /*12060*/  @!P0 SYNCS.PHASECHK.TRANS64 P0, [R4+URZ+0x30820], R0 ;  /* 0x03082000040085a7 */ /* 0x000ea4000800007f */
[----:B--2---:R-:W-:Y:S05]  /*12070*/  @!P0 BRA `(.L_x_3602) ;  /* 0xfffffffc00f08947 */ /* 0x004fea000383ffff */
[----:B------:R-:W-:Y:S05]  /*12080*/  BRA `(.L_x_3720) ;  /* 0xffffffc400207947 */ /* 0x000fea000383ffff */
.L_x_3603:
[----:B------:R-:W2:Y:S01]  /*12090*/  S2R R2, SR_TID.X ;  /* 0x0000000000027919 */ /* 0x000ea20000002100 */
[----:B------:R-:W-:Y:S01]  /*120a0*/  BSSY B0, `(.L_x_3721) ;  /* 0x000000a000007945 */ /* 0x000fe20003800000 */
[----:B------:R-:W-:Y:S02]  /*120b0*/  IMAD.MOV.U32 R12, RZ, RZ, RZ ;  /* 0x000000ffff0c7224 */ /* 0x000fe400078e00ff */
[----:B------:R-:W-:Y:S02]  /*120c0*/  IMAD.MOV.U32 R11, RZ, RZ, 0x1f ;  /* 0x0000001fff0b7424 */ /* 0x000fe400078e00ff */
[----:B------:R-:W-:Y:S01]  /*120d0*/  IMAD.MOV.U32 R15, RZ, RZ, -0x1 ;  /* 0xffffffffff0f7424 */ /* 0x000fe200078e00ff */
[----:B--2---:R-:W-:-:S04]  /*120e0*/  SHF.R.U32.HI R2, RZ, 0x5, R2 ;  /* 0x00000005ff027819 */ /* 0x004fc80000011602 */
[----:B------:R-:W-:-:S04]  /*120f0*/  LOP3.LUT R2, R2, 0x3, RZ, 0xc0, !PT ;  /* 0x0000000302027812 */ /* 0x000fc800078ec0ff */
[----:B------:R-:W-:-:S07]  /*12100*/  MOV R13, R2 ;  /* 0x00000002000d7202 */ /* 0x000fce0000000f00 */
[----:B01-3--:R-:W-:Y:S05]  /*12110*/  WARPSYNC.COLLECTIVE R15, `(.L_x_3722) ;  /* 0x000000000f087348 */ /* 0x00bfea0003c00000 */
[----:B------:R2:W4:Y:S02]  /*12120*/  SHFL.IDX P6, R14, R13, R12, R11 ;  /* 0x0000000c0d0e7389 */ /* 0x00052400000c000b */
[----:B01234-:R-:W-:Y:S01]  /*12130*/  ENDCOLLECTIVE ;  /* 0x000000000000791b */ /* 0x01ffe20003800000 */
.L_x_3722:
[----:B------:R-:W-:Y:S05]  /*12140*/  BSYNC B0 ;  /* 0x0000000000007941 */ /* 0x000fea0003800000 */
.L_x_3721:
[----:B------:R-:W-:Y:S05]  /*12150*/  BRA `(.L_x_3723) ;  /* 0xffffffc400087947 */ /* 0x000fea000383ffff */
.L_x_3606:
[----:B------:R-:W-:Y:S01]  /*12160*/  BSSY B1, `(.L_x_3724) ;  /* 0x0000006000017945 */ /* 0x000fe20003800000 */
[----:B------:R-:W-:-:S07]  /*12170*/  IMAD.MOV.U32 R15, RZ, RZ, -0x1 ;  /* 0xffffffffff0f7424 */ /* 0x000fce00078e00ff */
[----:B01-3--:R-:W-:Y:S05]  /*12180*/  WARPSYNC.COLLECTIVE R15, `(.L_x_3725) ;  /* 0x000000000f0c7348 */ /* 0x00bfea0003c00000 */
[----:B------:R-:W-:Y:S02]  /*12190*/  ELECT P6, UR62, PT ;  /* 0x00000000003e782f */ /* 0x000fe400038c0000 */
[----:B------:R-:W-:Y:S01]  /*121a0*/  MOV R14, UR62 ;  /* 0x0000003e000e7c02 */ /* 0x000fe20008000f00 */
[----:B01-3--:R-:W-:Y:S10]  /*121b0*/  ENDCOLLECTIVE ;  /* 0x000000000000791b */ /* 0x00bff40003800000 */
.L_x_3725:
[----:B------:R-:W-:Y:S05]  /*121c0*/  BSYNC B1 ;  /* 0x0000000000017941 */ /* 0x000fea0003800000 */
.L_x_3724:
[----:B------:R-:W-:Y:S05]  /*121d0*/  BRA `(.L_x_3726) ;  /* 0xffffffc400007947 */ /* 0x000fea000383ffff */
.L_x_3608:
[----:B0-----:R0:W2:Y:S02]  /*121e0*/  SYNCS.PHASECHK.TRANS64.TRYWAIT P1, [R5+URZ+0x30840], R0 ;  /* 0x03084000050075a7 */ /* 0x0010a4000802017f */
[----:B--2---:R-:W-:Y:S05]  /*121f0*/  @!P1 NANOSLEEP.SYNCS 0x989680 ;  /* 0x009896800000995d */ /* 0x004fea0003900000 */
[----:B------:R-:W2:Y:S02]  /*12200*/  @!P1 SYNCS.PHASECHK.TRANS64 P1, [R5+URZ+0x30840], R0 ;  /* 0x03084000050095a7 */ /* 0x000ea4000802007f */
[----:B--2---:R-:W-:Y:S05]  /*12210*/  @!P1 BRA `(.L_x_3608) ;  /* 0xfffffffc00f09947 */ /* 0x004fea000383ffff */
[----:B------:R-:W-:Y:S05]  /*12220*/  BRA `(.L_x_3727) ;  /* 0xffffffc400287947 */ /* 0x000fea000383ffff */
.L_x_3610:
[----:B--2---:R2:W4:Y:S02]  /*12230*/  SYNCS.PHASECHK.TRANS64.TRYWAIT P1, [R27+URZ+0x30840], R2 ;  /* 0x030840021b0075a7 */ /* 0x004524000802017f */
[----:B----4-:R-:W-:Y:S05]  /*12240*/  @!P1 NANOSLEEP.SYNCS 0x989680 ;  /* 0x009896800000995d */ /* 0x010fea0003900000 */
[----:B------:R-:W4:Y:S02]  /*12250*/  @!P1 SYNCS.PHASECHK.TRANS64 P1, [R27+URZ+0x30840], R2 ;  /* 0x030840021b0095a7 */ /* 0x000f24000802007f */
[----:B----4-:R-:W-:Y:S05]  /*12260*/  @!P1 BRA `(.L_x_3610) ;  /* 0xfffffffc00f09947 */ /* 0x010fea000383ffff */
[----:B------:R-:W-:Y:S05]  /*12270*/  BRA `(.L_x_3728) ;  /* 0xffffffc400347947 */ /* 0x000fea000383ffff */
.L_x_3612:
[----:B----4-:R4:W0:Y:S02]  /*12280*/  SYNCS.PHASECHK.TRANS64.TRYWAIT P1, [R5+URZ+0x30860], R0 ;  /* 0x03086000050075a7 */ /* 0x010824000802017f */
[----:B0-----:R-:W-:Y:S05]  /*12290*/  @!P1 NANOSLEEP.SYNCS 0x989680 ;  /* 0x009896800000995d */ /* 0x001fea0003900000 */
[----:B------:R-:W0:Y:S02]  /*122a0*/  @!P1 SYNCS.PHASECHK.TRANS64 P1, [R5+URZ+0x30860], R0 ;  /* 0x03086000050095a7 */ /* 0x000e24000802007f */
[----:B0-----:R-:W-:Y:S05]  /*122b0*/  @!P1 BRA `(.L_x_3612) ;  /* 0xfffffffc00f09947 */ /* 0x001fea000383ffff */
[----:B------:R-:W-:Y:S05]  /*122c0*/  BRA `(.L_x_3729) ;  /* 0xffffffc400307947 */ /* 0x000fea000383ffff */
.L_x_3730:
        /* <DEDUP_REMOVED lines=11> */
.L_x_15846:


//--------------------- .text._ZN7cutlass13device_kernelIN5flash11enable_sm90INS1_16FlashAttnFwdSm90INS1_25CollectiveMainloopFwdSm90ILi2EN4cute5tupleIJNS5_1CILi1EEES8_S8_EEENS6_IJNS7_ILi128EEENS7_ILi96EEENS7_ILi192EEEEEELi192ENS_6half_tEfNS_4arch4Sm90ELb0ELb0ELb0ELb1ELb1ELb1ELb0ELb1ELb1ELb1ELb0ELb0EEENS1_21CollectiveEpilogueFwdINS6_IJSA_SC_SB_EEES9_SE_SG_Li256ELb1ELb1ELb0ELb0EEENS1_36VarlenDynamicPersistentTileSchedulerILi128ELi96ELi256ELi128ELb0ELb1ELb1ELb0ELb1ELb1EEEEEEEEEvNT_6ParamsE --------------------------
	.section	.text._ZN7cutlass13device_kernelIN5flash11enable_sm90INS1_16FlashAttnFwdSm90INS1_25CollectiveMainloopFwdSm90ILi2EN4cute5tupleIJNS5_1CILi1EEES8_S8_EEENS6_IJNS7_ILi128EEENS7_ILi96EEENS7_ILi192EEEEEELi192ENS_6half_tEfNS_4arch4Sm90ELb0ELb0ELb0ELb1ELb1ELb1ELb0ELb1ELb1ELb1ELb0ELb0EEENS1_21CollectiveEpilogueFwdINS6_IJSA_SC_SB_EEES9_SE_SG_Li256ELb1ELb1ELb0ELb0EEENS1_36VarlenDynamicPersistentTileSchedulerILi128ELi96ELi256ELi128ELb0ELb1ELb1ELb0ELb1ELb1EEEEEEEEEvNT_6ParamsE,"ax",@progbits
	.align	128
.text._ZN7cutlass13device_kernelIN5flash11enable_sm90INS1_16FlashAttnFwdSm90INS1_25CollectiveMainloopFwdSm90ILi2EN4cute5tupleIJNS5_1CILi1EEES8_S8_EEENS6_IJNS7_ILi128EEENS7_ILi96EEENS7_ILi192EEEEEELi192ENS_6half_tEfNS_4arch4Sm90ELb0ELb0ELb0ELb1ELb1ELb1ELb0ELb1ELb1ELb1ELb0ELb0EEENS1_21CollectiveEpilogueFwdINS6_IJSA_SC_SB_EEES9_SE_SG_Li256ELb1ELb1ELb0ELb0EEENS1_36VarlenDynamicPersistentTileSchedulerILi128ELi96ELi256ELi128ELb0ELb1ELb1ELb0ELb1ELb1EEEEEEEEEvNT_6ParamsE:
        .type           _ZN7cutlass13device_kernelIN5flash11enable_sm90INS1_16FlashAttnFwdSm90INS1_25CollectiveMainloopFwdSm90ILi2EN4cute5tupleIJNS5_1CILi1EEES8_S8_EEENS6_IJNS7_ILi128EEENS7_ILi96EEENS7_ILi192EEEEEELi192ENS_6half_tEfNS_4arch4Sm90ELb0ELb0ELb0ELb1ELb1ELb1ELb0ELb1ELb1ELb1ELb0ELb0EEENS1_21CollectiveEpilogueFwdINS6_IJSA_SC_SB_EEES9_SE_SG_Li256ELb1ELb1ELb0ELb0EEENS1_36VarlenDynamicPersistentTileSchedulerILi128ELi96ELi256ELi128ELb0ELb1ELb1ELb0ELb1ELb1EEEEEEEEEvNT_6ParamsE,@function
        .size           _ZN7cutlass13device_kernelIN5flash11enable_sm90INS1_16FlashAttnFwdSm90INS1_25CollectiveMainloopFwdSm90ILi2EN4cute5tupleIJNS5_1CILi1EEES8_S8_EEENS6_IJNS7_ILi128EEENS7_ILi96EEENS7_ILi192EEEEEELi192ENS_6half_tEfNS_4arch4Sm90ELb0ELb0ELb0ELb1ELb1ELb1ELb0ELb1ELb1ELb1ELb0ELb0EEENS1_21CollectiveEpilogueFwdINS6_IJSA_SC_SB_EEES9_SE_SG_Li256ELb1ELb1ELb0ELb0EEENS1_36VarlenDynamicPersistentTileSchedulerILi128ELi96ELi256ELi128ELb0ELb1ELb1ELb0ELb1ELb1EEEEEEEEEvNT_6ParamsE,(.L_x_15847 - _ZN7cutlass13device_kernelIN5flash11enable_sm90INS1_16FlashAttnFwdSm90INS1_25CollectiveMainloopFwdSm90ILi2EN4cute5tupleIJNS5_1CILi1EEES8_S8_EEENS6_IJNS7_ILi128EEENS7_ILi96EEENS7_ILi192EEEEEELi192ENS_6half_tEfNS_4arch4Sm90ELb0ELb0ELb0ELb1ELb1ELb1ELb0ELb1ELb1ELb1ELb0ELb0EEENS1_21CollectiveEpilogueFwdINS6_IJSA_SC_SB_EEES9_SE_SG_Li256ELb1ELb1ELb0ELb0EEENS1_36VarlenDynamicPersistentTileSchedulerILi128ELi96ELi256ELi128ELb0ELb1ELb1ELb0ELb1ELb1EEEEEEEEEvNT_6ParamsE)
        .other          _ZN7cutlass13device_kernelIN5flash11enable_sm90INS1_16FlashAttnFwdSm90INS1_25CollectiveMainloopFwdSm90ILi2EN4cute5tupleIJNS5_1CILi1EEES8_S8_EEENS6_IJNS7_ILi128EEENS7_ILi96EEENS7_ILi192EEEEEELi192ENS_6half_tEfNS_4arch4Sm90ELb0ELb0ELb0ELb1ELb1ELb1ELb0ELb1ELb1ELb1ELb0ELb0EEENS1_21CollectiveEpilogueFwdINS6_IJSA_SC_SB_EEES9_SE_SG_Li256ELb1ELb1ELb0ELb0EEENS1_36VarlenDynamicPersistentTileSchedulerILi128ELi96ELi256ELi128ELb0ELb1ELb1ELb0ELb1ELb1EEEEEEEEEvNT_6ParamsE,@"STO_CUDA_ENTRY STV_DEFAULT"
_ZN7cutlass13device_kernelIN5flash11enable_sm90INS1_16FlashAttnFwdSm90INS1_25CollectiveMainloopFwdSm90ILi2EN4cute5tupleIJNS5_1CILi1EEES8_S8_EEENS6_IJNS7_ILi128EEENS7_ILi96EEENS7_ILi192EEEEEELi192ENS_6half_tEfNS_4arch4Sm90ELb0ELb0ELb0ELb1ELb1ELb1ELb0ELb1ELb1ELb1ELb0ELb0EEENS1_21CollectiveEpilogueFwdINS6_IJSA_SC_SB_EEES9_SE_SG_Li256ELb1ELb1ELb0ELb0EEENS1_36VarlenDynamicPersistentTileSchedulerILi128ELi96ELi256ELi128ELb0ELb1ELb1ELb0ELb1ELb1EEEEEEEEEvNT_6ParamsE:
        /* <DEDUP_REMOVED lines=18> */
.L_x_3732:
[----:B------:R-:W-:Y:S05]  /*0120*/  BSYNC B0 ;  /* 0x0000000000007941 */ /* 0x000fea0003800000 */
.L_x_3731:
        /* <DEDUP_REMOVED lines=41> */
.L_x_3733:
        /* <DEDUP_REMOVED lines=22> */
.L_x_3734:
        /* <DEDUP_REMOVED lines=18> */
.L_x_3735:
        /* <DEDUP_REMOVED lines=22> */
.L_x_3736:
        /* <DEDUP_REMOVED lines=22> */
.L_x_3737:
[----:B------:R-:W-:Y:S01]  /*0900*/  PLOP3.LUT P0, PT, PT, PT, UP0, 0x80, 0x0 ;  /* 0x000000000000781c */ /* 0x000fe20003f0f008 */
[----:B------:R-:W-:Y:S01]  /*0910*/  UMOV UR61, 0x1 ;  /* 0x00000001003d7882 */ /* 0x000fe20000000000 */
[----:B------:R-:W-:Y:S01]  /*0920*/  NOP ;  /* 0x0000000000007918 */ /* 0x000fe20000000000 */
[----:B------:R-:W-:Y:S01]  /*0930*/  USEL UR61, UR61, 0x2, !UP0 ;  /* 0x000000023d3d7887 */ /* 0x000fe2000c000000 */
[----:B------:R-:W-:Y:S01]  /*0940*/  BSSY B9, `(.L_x_3738) ;  /* 0x0001eee000097945 */ /* 0x000fe20003800000 */
[----:B------:R-:W-:Y:S01]  /*0950*/  ULDC.64 UR56, c[0x0][0x208] ;  /* 0x0000820000387ab9 */ /* 0x000fe20000000a00 */
[----:B012-4-:R-:W-:Y:S07]  /*0960*/  BAR.SYNC.DEFER_BLOCKING 0x0 ;  /* 0x0000000000007b1d */ /* 0x017fee0000010000 */
[----:B------:R-:W-:Y:S05]  /*0970*/  @!P0 BRA `(.L_x_3739) ;  /* 0x0000018000f88947 */ /* 0x000fea0003800000 */
.L_x_3740:
        /* <DEDUP_REMOVED lines=10> */
[----:B------:R-:W-:-:S05]  /*0a20*/  LEA R18, R221, R18, 0x18 ;  /* 0x00000012dd127211 */ /* 0x000fca00078ec0ff */
[----:B------:R-:W0:Y:S01]  /*0a30*/  LDS.128 R28, [R18+0x308d0] ;  /* 0x0308d000121c7984 */ /* 0x000e220000000c00 */
[----:B------:R-:W-:Y:S06]  /*0a40*/  BAR.ARV 0x4, 0x180 ;  /* 0x0106000000007b1d */ /* 0x000fec0000002000 */
[----:B0-----:R-:W-:-:S13]  /*0a50*/  ISETP.GE.AND P0, PT, R31, UR4, PT ;  /* 0x000000041f007c0c */ /* 0x001fda000bf06270 */
[----:B------:R-:W-:Y:S05]  /*0a60*/  @P0 BRA `(.L_x_3741) ;  /* 0x000001ec006c0947 */ /* 0x000fea0003800000 */
[----:B------:R-:W-:Y:S01]  /*0a70*/  IADD3 R15, R0, -0x80, RZ ;  /* 0xffffff80000f7810 */ /* 0x000fe20007ffe0ff */
[----:B------:R-:W-:Y:S01]  /*0a80*/  IMAD.MOV.U32 R13, RZ, RZ, -0x2 ;  /* 0xfffffffeff0d7424 */ /* 0x000fe200078e00ff */
[----:B------:R-:W-:Y:S01]  /*0a90*/  R2UR UR60, R18 ;  /* 0x00000000123c72ca */ /* 0x000fe200000e0000 */
[----:B------:R-:W-:Y:S01]  /*0aa0*/  IMAD.MOV.U32 R19, RZ, RZ, RZ ;  /* 0x000000ffff137224 */ /* 0x000fe200078e00ff */
[----:B------:R-:W-:Y:S01]  /*0ab0*/  SHF.R.S32.HI R0, RZ, 0x1f, R15 ;  /* 0x0000001fff007819 */ /* 0x000fe2000001140f */
[----:B------:R-:W-:Y:S01]  /*0ac0*/  IMAD.MOV.U32 R219, RZ, RZ, RZ ;  /* 0x000000ffffdb7224 */ /* 0x000fe200078e00ff */
[----:B------:R-:W-:Y:S01]  /*0ad0*/  MOV R203, RZ ;  /* 0x000000ff00cb7202 */ /* 0x000fe20000000f00 */
[----:B------:R-:W-:Y:S01]  /*0ae0*/  IMAD.MOV.U32 R210, RZ, RZ, RZ ;  /* 0x000000ffffd27224 */ /* 0x000fe200078e00ff */
[CC--:B------:R-:W-:Y:S01]  /*0af0*/  LEA.HI R2, R0.reuse, R15.reuse, RZ, 0x7 ;  /* 0x0000000f00027211 */ /* 0x0c0fe200078f38ff */
[----:B------:R-:W-:Y:S01]  /*0b00*/  ULOP3.LUT UR59, UR61, 0x1, URZ, 0xfc, !UPT ;  /* 0x000000013d3b7892 */ /* 0x000fe2000f8efc3f */
[----:B------:R-:W-:-:S02]  /*0b10*/  LEA.HI R5, R0, R15, RZ, 0x5 ;  /* 0x0000000f00057211 */ /* 0x000fc400078f28ff */
[----:B------:R-:W-:Y:S02]  /*0b20*/  LOP3.LUT R3, R2, 0xffffff80, RZ, 0xc0, !PT ;  /* 0xffffff8002037812 */ /* 0x000fe400078ec0ff */
[----:B------:R-:W-:Y:S01]  /*0b30*/  SHF.R.S32.HI R5, RZ, 0x5, R5 ;  /* 0x00000005ff057819 */ /* 0x000fe20000011405 */
[----:B------:R-:W-:Y:S01]  /*0b40*/  UIADD3 UR60, UR60, 0x12400, URZ ;  /* 0x000124003c3c7890 */ /* 0x000fe2000fffe03f */
[----:B------:R-:W-:Y:S01]  /*0b50*/  SHF.R.S32.HI R12, RZ, 0x7, R2 ;  /* 0x00000007ff0c7819 */ /* 0x000fe20000011402 */
[----:B------:R-:W-:Y:S01]  /*0b60*/  IMAD.IADD R14, R15, 0x1, -R3 ;  /* 0x000000010f0e7824 */ /* 0x000fe200078e0a03 */
[----:B------:R-:W-:Y:S01]  /*0b70*/  LEA.HI R3, R0, R15, RZ, 0x4 ;  /* 0x0000000f00037211 */ /* 0x000fe200078f20ff */
[----:B------:R-:W-:Y:S01]  /*0b80*/  IMAD.SHL.U32 R217, R5, 0x200, RZ ;  /* 0x0000020005d97824 */ /* 0x000fe200078e00ff */
[----:B------:R-:W-:Y:S02]  /*0b90*/  LEA.HI R2, R2, R12, RZ, 0x1 ;  /* 0x0000000c02027211 */ /* 0x000fe400078f08ff */
[----:B------:R-:W-:-:S02]  /*0ba0*/  SHF.R.S32.HI R6, RZ, 0x4, R3 ;  /* 0x00000004ff067819 */ /* 0x000fc40000011403 */
[----:B------:R-:W-:Y:S02]  /*0bb0*/  SHF.R.S32.HI R7, RZ, 0x1f, R14 ;  /* 0x0000001fff077819 */ /* 0x000fe4000001140e */
[C---:B------:R-:W-:Y:S02]  /*0bc0*/  LOP3.LUT R4, R3.reuse, 0x3fffff0, RZ, 0xc0, !PT ;  /* 0x03fffff003047812 */ /* 0x040fe400078ec0ff */
[----:B------:R-:W-:Y:S02]  /*0bd0*/  LEA.HI R3, R3, R6, RZ, 0x1 ;  /* 0x0000000603037211 */ /* 0x000fe400078f08ff */
[----:B------:R-:W-:Y:S01]  /*0be0*/  LEA.HI R8, R7, R14, RZ, 0x2 ;  /* 0x0000000e07087211 */ /* 0x000fe200078f10ff */
[----:B------:R-:W-:Y:S01]  /*0bf0*/  IMAD.IADD R4, R15, 0x1, -R4 ;  /* 0x000000010f047824 */ /* 0x000fe200078e0a04 */
[----:B------:R-:W-:Y:S02]  /*0c00*/  LOP3.LUT R3, R3, 0x1ffffffe, RZ, 0xc0, !PT ;  /* 0x1ffffffe03037812 */ /* 0x000fe400078ec0ff */
[----:B------:R-:W-:-:S02]  /*0c10*/  SHF.R.S32.HI R9, RZ, 0x2, R8 ;  /* 0x00000002ff097819 */ /* 0x000fc40000011408 */
[----:B------:R-:W-:Y:S01]  /*0c20*/  SHF.R.S32.HI R10, RZ, 0x1f, R8 ;  /* 0x0000001fff0a7819 */ /* 0x000fe20000011408 */
[----:B------:R-:W-:Y:S01]  /*0c30*/  IMAD.IADD R3, R6, 0x1, -R3 ;  /* 0x0000000106037824 */ /* 0x000fe200078e0a03 */
[----:B------:R-:W-:Y:S02]  /*0c40*/  LEA R4, R5, R4, 0x4 ;  /* 0x0000000405047211 */ /* 0x000fe400078e20ff */
[----:B------:R-:W-:Y:S02]  /*0c50*/  LEA.HI R10, R10, R9, RZ, 0x3 ;  /* 0x000000090a0a7211 */ /* 0x000fe400078f18ff */
[----:B------:R-:W-:Y:S01]  /*0c60*/  LOP3.LUT R8, R8, 0x7ffffffc, RZ, 0xc0, !PT ;  /* 0x7ffffffc08087812 */ /* 0x000fe200078ec0ff */
[----:B------:R-:W-:Y:S01]  /*0c70*/  IMAD R11, R4, 0x8, R3 ;  /* 0x00000008040b7824 */ /* 0x000fe200078e0203 */
[----:B------:R-:W-:Y:S02]  /*0c80*/  LOP3.LUT R10, R10, 0xfffffff8, RZ, 0xc0, !PT ;  /* 0xfffffff80a0a7812 */ /* 0x000fe400078ec0ff */
[----:B------:R-:W-:Y:S01]  /*0c90*/  LEA.HI R3, R0, R15, RZ, 0x2 ;  /* 0x0000000f00037211 */ /* 0x000fe200078f10ff */
[----:B------:R-:W-:Y:S01]  /*0ca0*/  IMAD.IADD R8, R14, 0x1, -R8 ;  /* 0x000000010e087824 */ /* 0x000fe200078e0a08 */
[----:B------:R-:W-:Y:S01]  /*0cb0*/  LEA.HI R7, R7, R14, RZ, 0x5 ;  /* 0x0000000e07077211 */ /* 0x000fe200078f28ff */
[----:B------:R-:W-:Y:S01]  /*0cc0*/  IMAD.SHL.U32 R20, R11, 0x8, RZ ;  /* 0x000000080b147824 */ /* 0x000fe200078e00ff */
[----:B------:R-:W-:Y:S01]  /*0cd0*/  IADD3 R10, R9, -R10, RZ ;  /* 0x8000000a090a7210 */ /* 0x000fe20007ffe0ff */
[----:B------:R-:W-:Y:S01]  /*0ce0*/  IMAD R4, R8, R13, 0x60 ;  /* 0x0000006008047424 */ /* 0x000fe200078e020d */
[----:B------:R-:W-:-:S02]  /*0cf0*/  SHF.R.S32.HI R202, RZ, 0x2, R3 ;  /* 0x00000002ffca7819 */ /* 0x000fc40000011403 */
[----:B------:R-:W-:Y:S02]  /*0d00*/  SHF.R.S32.HI R9, RZ, 0x1f, R3 ;  /* 0x0000001fff097819 */ /* 0x000fe40000011403 */
[----:B------:R-:W-:Y:S01]  /*0d10*/  LOP3.LUT R3, R3, 0xfffffffc, RZ, 0xc0, !PT ;  /* 0xfffffffc03037812 */ /* 0x000fe200078ec0ff */
[----:B------:R0:W-:Y:S01]  /*0d20*/  STL [R1+0x74], R4 ;  /* 0x0000740401007387 */ /* 0x0001e20000100800 */
[----:B------:R-:W-:Y:S02]  /*0d30*/  SHF.R.S32.HI R7, RZ, 0x5, R7 ;  /* 0x00000005ff077819 */ /* 0x000fe40000011407 */
[----:B------:R-:W-:Y:S01]  /*0d40*/  LOP3.LUT R2, R2, 0x3fffffe, RZ, 0xc0, !PT ;  /* 0x03fffffe02027812 */ /* 0x000fe200078ec0ff */
[----:B------:R-:W-:Y:S01]  /*0d50*/  IMAD.IADD R14, R15, 0x1, -R3 ;  /* 0x000000010f0e7824 */ /* 0x000fe200078e0a03 */
[----:B------:R-:W-:Y:S02]  /*0d60*/  LEA R7, R7, R10, 0x4 ;  /* 0x0000000a07077211 */ /* 0x000fe400078e20ff */
[----:B------:R-:W-:Y:S01]  /*0d70*/  LEA.HI R9, R9, R202, RZ, 0x3 ;  /* 0x000000ca09097211 */ /* 0x000fe200078f18ff */
[----:B------:R-:W-:Y:S01]  /*0d80*/  IMAD.IADD R2, R12, 0x1, -R2 ;  /* 0x000000010c027824 */ /* 0x000fe200078e0a02 */
[C---:B------:R-:W-:Y:S01]  /*0d90*/  SHF.L.U32 R196, R14.reuse, 0x2, RZ ;  /* 0x000000020ec47819 */ /* 0x040fe200000006ff */
[----:B------:R-:W-:Y:S01]  /*0da0*/  IMAD.SHL.U32 R16, R14, 0x8, RZ ;  /* 0x000000080e107824 */ /* 0x000fe200078e00ff */
[----:B0-----:R-:W-:Y:S01]  /*0db0*/  IADD3 R4, R202, 0x40, RZ ;  /* 0x00000040ca047810 */ /* 0x001fe20007ffe0ff */
[----:B------:R-:W-:Y:S01]  /*0dc0*/  IMAD R10, R2, 0x40, R7 ;  /* 0x00000040020a7824 */ /* 0x000fe200078e0207 */
[----:B------:R-:W-:Y:S01]  /*0dd0*/  LOP3.LUT R9, R9, 0xfffffff8, RZ, 0xc0, !PT ;  /* 0xfffffff809097812 */ /* 0x000fe200078ec0ff */
[----:B------:R-:W-:Y:S01]  /*0de0*/  VIADD R208, R196, 0x40 ;  /* 0x00000040c4d07836 */ /* 0x000fe20000000000 */
[----:B------:R-:W-:Y:S01]  /*0df0*/  SHF.R.S32.HI R2, RZ, 0x1f, R4 ;  /* 0x0000001fff027819 */ /* 0x000fe20000011404 */
[----:B------:R-:W-:Y:S01]  /*0e00*/  IMAD.SHL.U32 R204, R4, 0x40, RZ ;  /* 0x0000004004cc7824 */ /* 0x000fe200078e00ff */
[----:B------:R-:W-:Y:S01]  /*0e10*/  IADD3 R205, R196, 0x20, RZ ;  /* 0x00000020c4cd7810 */ /* 0x000fe20007ffe0ff */
[----:B------:R-:W-:Y:S01]  /*0e20*/  IMAD.IADD R223, R202, 0x1, -R9 ;  /* 0x00000001cadf7824 */ /* 0x000fe200078e0a09 */
[----:B------:R-:W-:Y:S01]  /*0e30*/  LEA.HI R2, R2, R4, RZ, 0x3 ;  /* 0x0000000402027211 */ /* 0x000fe200078f18ff */
[C---:B------:R-:W-:Y:S01]  /*0e40*/  IMAD.IADD R193, R196.reuse, 0x1, R208 ;  /* 0x00000001c4c17824 */ /* 0x040fe200078e02d0 */
[----:B------:R-:W-:Y:S01]  /*0e50*/  IADD3 R194, R196, R205, RZ ;  /* 0x000000cdc4c27210 */ /* 0x000fe20007ffe0ff */
[----:B------:R-:W-:Y:S01]  /*0e60*/  IMAD.SHL.U32 R215, R223, 0x40, RZ ;  /* 0x00000040dfd77824 */ /* 0x000fe200078e00ff */
[----:B------:R-:W-:Y:S01]  /*0e70*/  LOP3.LUT R204, R204, 0x1c0, RZ, 0xc0, !PT ;  /* 0x000001c0cccc7812 */ /* 0x000fe200078ec0ff */
[----:B------:R-:W-:Y:S01]  /*0e80*/  IMAD.SHL.U32 R2, R2, 0x40, RZ ;  /* 0x0000004002027824 */ /* 0x000fe200078e00ff */
[----:B------:R-:W-:Y:S01]  /*0e90*/  SHF.R.S32.HI R3, RZ, 0x1f, R194 ;  /* 0x0000001fff037819 */ /* 0x000fe200000114c2 */
[C---:B------:R-:W-:Y:S01]  /*0ea0*/  VIADD R206, R196.reuse, 0x30 ;  /* 0x00000030c4ce7836 */ /* 0x040fe20000000000 */
[----:B------:R-:W-:Y:S01]  /*0eb0*/  LOP3.LUT R215, R215, 0x1c0, RZ, 0xc0, !PT ;  /* 0x000001c0d7d77812 */ /* 0x000fe200078ec0ff */
[----:B------:R-:W-:Y:S01]  /*0ec0*/  VIADD R209, R196, 0x50 ;  /* 0x00000050c4d17836 */ /* 0x000fe20000000000 */
[----:B------:R-:W-:Y:S01]  /*0ed0*/  LOP3.LUT R218, R2, 0xfffffe00, RZ, 0xc0, !PT ;  /* 0xfffffe0002da7812 */ /* 0x000fe200078ec0ff */
[----:B------:R-:W-:Y:S01]  /*0ee0*/  STL [R1+0x70], R10 ;  /* 0x0000700a01007387 */ /* 0x000fe20000100800 */
[----:B------:R-:W-:Y:S01]  /*0ef0*/  SHF.R.S32.HI R2, RZ, 0x1f, R193 ;  /* 0x0000001fff027819 */ /* 0x000fe200000114c1 */
[C---:B------:R-:W-:Y:S01]  /*0f00*/  VIADD R22, R16.reuse, 0x80 ;  /* 0x0000008010167836 */ /* 0x040fe20000000000 */
[CC--:B------:R-:W-:Y:S01]  /*0f10*/  LEA.HI R195, R3.reuse, R194.reuse, RZ, 0x3 ;  /* 0x000000c203c37211 */ /* 0x0c0fe200078f18ff */
[----:B------:R-:W-:Y:S01]  /*0f20*/  STL [R1+0x4], RZ ;  /* 0x000004ff01007387 */ /* 0x000fe20000100800 */
[----:B------:R-:W-:Y:S01]  /*0f30*/  LEA.HI R3, R3, R194, RZ, 0x6 ;  /* 0x000000c203037211 */ /* 0x000fe200078f30ff */
[----:B------:R-:W-:Y:S01]  /*0f40*/  VIADD R192, R16, 0xa0 ;  /* 0x000000a010c07836 */ /* 0x000fe20000000000 */
[CC--:B------:R-:W-:Y:S01]  /*0f50*/  LEA.HI R4, R2.reuse, R193.reuse, RZ, 0x6 ;  /* 0x000000c102047211 */ /* 0x0c0fe200078f30ff */
[----:B------:R-:W-:Y:S01]  /*0f60*/  STL [R1+0x7c], R20 ;  /* 0x00007c1401007387 */ /* 0x000fe20000100800 */
[----:B------:R-:W-:-:S02]  /*0f70*/  LEA.HI R198, R2, R193, RZ, 0x3 ;  /* 0x000000c102c67211 */ /* 0x000fc400078f18ff */
[----:B------:R-:W-:Y:S01]  /*0f80*/  SHF.L.U32 R2, R3, 0x7, RZ ;  /* 0x0000000703027819 */ /* 0x000fe200000006ff */
[----:B------:R-:W-:Y:S01]  /*0f90*/  IMAD.SHL.U32 R4, R4, 0x80, RZ ;  /* 0x0000008004047824 */ /* 0x000fe200078e00ff */
[----:B------:R-:W-:Y:S02]  /*0fa0*/  SHF.R.U32.HI R12, RZ, 0x3, R204 ;  /* 0x00000003ff0c7819 */ /* 0x000fe400000116cc */
[----:B------:R-:W-:Y:S02]  /*0fb0*/  SHF.R.U32.HI R216, RZ, 0x3, R215 ;  /* 0x00000003ffd87819 */ /* 0x000fe400000116d7 */
[--C-:B------:R-:W-:Y:S02]  /*0fc0*/  LOP3.LUT R3, R215, 0x38, R195.reuse, 0xf8, !PT ;  /* 0x00000038d7037812 */ /* 0x100fe400078ef8c3 */
[----:B------:R-:W-:Y:S02]  /*0fd0*/  LOP3.LUT R6, R204, 0x38, R195, 0xf8, !PT ;  /* 0x00000038cc067812 */ /* 0x000fe400078ef8c3 */
[----:B------:R-:W-:-:S02]  /*0fe0*/  LOP3.LUT R2, R2, 0xffffe000, RZ, 0xc0, !PT ;  /* 0xffffe00002027812 */ /* 0x000fc400078ec0ff */
[----:B------:R-:W-:Y:S02]  /*0ff0*/  LOP3.LUT R3, R3, R216, RZ, 0x3c, !PT ;  /* 0x000000d803037212 */ /* 0x000fe400078e3cff */
[----:B------:R-:W-:Y:S02]  /*1000*/  LOP3.LUT R7, R6, R12, RZ, 0x3c, !PT ;  /* 0x0000000c06077212 */ /* 0x000fe400078e3cff */
[--C-:B------:R-:W-:Y:S02]  /*1010*/  LOP3.LUT R5, R215, 0x38, R198.reuse, 0xf8, !PT ;  /* 0x00000038d7057812 */ /* 0x100fe400078ef8c6 */
[----:B------:R-:W-:Y:S02]  /*1020*/  LOP3.LUT R8, R204, 0x38, R198, 0xf8, !PT ;  /* 0x00000038cc087812 */ /* 0x000fe400078ef8c6 */
[-C--:B------:R-:W-:Y:S02]  /*1030*/  IADD3 R3, R3, R2.reuse, R217 ;  /* 0x0000000203037210 */ /* 0x080fe40007ffe0d9 */
[----:B------:R-:W-:-:S02]  /*1040*/  IADD3 R7, R7, R2, R218 ;  /* 0x0000000207077210 */ /* 0x000fc40007ffe0da */
[----:B------:R-:W-:Y:S02]  /*1050*/  LEA.HI R0, R0, R15, RZ, 0x3 ;  /* 0x0000000f00007211 */ /* 0x000fe400078f18ff */
[----:B------:R-:W-:Y:S02]  /*1060*/  LEA.HI R2, R14, R14, RZ, 0x1 ;  /* 0x0000000e0e027211 */ /* 0x000fe400078f08ff */
[----:B------:R-:W-:Y:S02]  /*1070*/  LOP3.LUT R4, R4, 0xffffe000, RZ, 0xc0, !PT ;  /* 0xffffe00004047812 */ /* 0x000fe400078ec0ff */
[----:B------:R-:W-:Y:S02]  /*1080*/  LOP3.LUT R5, R5, R216, RZ, 0x3c, !PT ;  /* 0x000000d805057212 */ /* 0x000fe400078e3cff */
[----:B------:R-:W-:Y:S02]  /*1090*/  LOP3.LUT R9, R8, R12, RZ, 0x3c, !PT ;  /* 0x0000000c08097212 */ /* 0x000fe400078e3cff */
[----:B------:R-:W-:-:S02]  /*10a0*/  IADD3 R207, R196, 0x10, RZ ;  /* 0x00000010c4cf7810 */ /* 0x000fc40007ffe0ff */
[----:B------:R-:W-:Y:S02]  /*10b0*/  LOP3.LUT R225, R0, 0xfffffff8, RZ, 0xc0, !PT ;  /* 0xfffffff800e17812 */ /* 0x000fe400078ec0ff */
[----:B------:R-:W-:Y:S02]  /*10c0*/  LOP3.LUT R2, R2, 0x1ffffffe, RZ, 0xc0, !PT ;  /* 0x1ffffffe02027812 */ /* 0x000fe400078ec0ff */
[----:B------:R-:W-:Y:S02]  /*10d0*/  SHF.R.S32.HI R0, RZ, 0x3, R0 ;  /* 0x00000003ff007819 */ /* 0x000fe40000011400 */
[-C--:B------:R-:W-:Y:S01]  /*10e0*/  IADD3 R6, R5, R4.reuse, R217 ;  /* 0x0000000405067210 */ /* 0x080fe20007ffe0d9 */
[----:B------:R-:W-:Y:S01]  /*10f0*/  IMAD.IADD R2, R14, 0x1, -R2 ;  /* 0x000000010e027824 */ /* 0x000fe200078e0a02 */
[----:B------:R-:W-:Y:S02]  /*1100*/  IADD3 R9, R9, R4, R218 ;  /* 0x0000000409097210 */ /* 0x000fe40007ffe0da */
[----:B------:R-:W-:-:S02]  /*1110*/  SHF.R.S32.HI R0, RZ, 0x1f, R207 ;  /* 0x0000001fff007819 */ /* 0x000fc400000114cf */
[----:B------:R-:W-:Y:S02]  /*1120*/  SHF.R.S32.HI R4, RZ, 0x1f, R205 ;  /* 0x0000001fff047819 */ /* 0x000fe400000114cd */
[----:B------:R-:W-:Y:S02]  /*1130*/  SHF.R.S32.HI R13, RZ, 0x1f, R206 ;  /* 0x0000001fff0d7819 */ /* 0x000fe400000114ce */
[----:B------:R-:W-:Y:S02]  /*1140*/  SHF.L.U64.HI R14, R207, 0x1, R0 ;  /* 0x00000001cf0e7819 */ /* 0x000fe40000010200 */
[----:B------:R-:W-:Y:S02]  /*1150*/  IADD3 R225, R15, -R225, RZ ;  /* 0x800000e10fe17210 */ /* 0x000fe40007ffe0ff */
[----:B------:R-:W-:Y:S01]  /*1160*/  SHF.L.U64.HI R11, R205, 0x1, R4 ;  /* 0x00000001cd0b7819 */ /* 0x000fe20000010204 */
[----:B------:R-:W-:Y:S01]  /*1170*/  STL [R1+0x48], R14 ;  /* 0x0000480e01007387 */ /* 0x000fe20000100800 */
[----:B------:R-:W-:Y:S01]  /*1180*/  SHF.R.S32.HI R15, RZ, 0x1f, R208 ;  /* 0x0000001fff0f7819 */ /* 0x000fe200000114d0 */
[----:B------:R-:W-:Y:S01]  /*1190*/  IMAD.SHL.U32 R222, R225, 0x8, RZ ;  /* 0x00000008e1de7824 */ /* 0x000fe200078e00ff */
[----:B------:R-:W-:Y:S01]  /*11a0*/  SHF.L.U64.HI R0, R206, 0x1, R13 ;  /* 0x00000001ce007819 */ /* 0x000fe2000001020d */
[----:B------:R-:W-:Y:S01]  /*11b0*/  STL [R1+0x4c], R11 ;  /* 0x00004c0b01007387 */ /* 0x000fe20000100800 */
[----:B------:R-:W-:-:S02]  /*11c0*/  LOP3.LUT R5, R204, 0x38, R16, 0xf8, !PT ;  /* 0x00000038cc057812 */ /* 0x000fc400078ef810 */
[----:B------:R-:W-:Y:S01]  /*11d0*/  SHF.R.S32.HI R8, RZ, 0x1f, R209 ;  /* 0x0000001fff087819 */ /* 0x000fe200000114d1 */
[----:B------:R0:W-:Y:S01]  /*11e0*/  STL [R1+0x50], R0 ;  /* 0x0000500001007387 */ /* 0x0001e20000100800 */
[----:B------:R-:W-:Y:S02]  /*11f0*/  SHF.L.U64.HI R4, R208, 0x1, R15 ;  /* 0x00000001d0047819 */ /* 0x000fe4000001020f */
[----:B------:R-:W-:Y:S02]  /*1200*/  LOP3.LUT R5, R218, R5, R12, 0xf6, !PT ;  /* 0x00000005da057212 */ /* 0x000fe400078ef60c */
[----:B------:R-:W-:Y:S01]  /*1210*/  LEA R3, R3, UR60, 0x1 ;  /* 0x0000003c03037c11 */ /* 0x000fe2000f8e08ff */
[----:B------:R1:W-:Y:S01]  /*1220*/  STL [R1+0x54], R4 ;  /* 0x0000540401007387 */ /* 0x0003e20000100800 */
[----:B------:R-:W-:Y:S02]  /*1230*/  IADD3 R23, R16, 0x60, RZ ;  /* 0x0000006010177810 */ /* 0x000fe40007ffe0ff */
[----:B------:R-:W-:-:S02]  /*1240*/  SHF.R.S32.HI R17, RZ, 0x1f, R16 ;  /* 0x0000001fff117819 */ /* 0x000fc40000011410 */
[----:B0-----:R-:W-:Y:S02]  /*1250*/  SHF.L.U64.HI R0, R209, 0x1, R8 ;  /* 0x00000001d1007819 */ /* 0x001fe40000010208 */
[----:B------:R-:W-:Y:S02]  /*1260*/  IADD3 R224, R222, 0x80, RZ ;  /* 0x00000080dee07810 */ /* 0x000fe40007ffe0ff */
[----:B------:R-:W-:Y:S01]  /*1270*/  SHF.R.S32.HI R201, RZ, 0x1f, R23 ;  /* 0x0000001fffc97819 */ /* 0x000fe20000011417 */
[----:B------:R0:W-:Y:S01]  /*1280*/  STL [R1+0x58], R0 ;  /* 0x0000580001007387 */ /* 0x0001e20000100800 */
[----:B-1----:R-:W-:Y:S02]  /*1290*/  LEA R4, R5, UR60, 0x1 ;  /* 0x0000003c05047c11 */ /* 0x002fe4000f8e08ff */
[----:B------:R-:W-:Y:S02]  /*12a0*/  SHF.R.S32.HI R200, RZ, 0x1f, R22 ;  /* 0x0000001fffc87819 */ /* 0x000fe40000011416 */
[----:B------:R-:W-:Y:S01]  /*12b0*/  SHF.R.S32.HI R199, RZ, 0x1f, R192 ;  /* 0x0000001fffc77819 */ /* 0x000fe200000114c0 */
[----:B------:R1:W-:Y:S01]  /*12c0*/  STL [R1+0x68], R4 ;  /* 0x0000680401007387 */ /* 0x0003e20000100800 */
[----:B------:R-:W-:-:S02]  /*12d0*/  SHF.R.S32.HI R195, RZ, 0x3, R195 ;  /* 0x00000003ffc37819 */ /* 0x000fc400000114c3 */
[----:B------:R-:W-:Y:S01]  /*12e0*/  SHF.R.S32.HI R198, RZ, 0x3, R198 ;  /* 0x00000003ffc67819 */ /* 0x000fe200000114c6 */
[----:B------:R2:W-:Y:S01]  /*12f0*/  STL [R1+0x6c], R3 ;  /* 0x00006c0301007387 */ /* 0x0005e20000100800 */
[----:B0-----:R-:W-:Y:S02]  /*1300*/  LEA R0, R7, UR60, 0x1 ;  /* 0x0000003c07007c11 */ /* 0x001fe4000f8e08ff */
[----:B-1----:R-:W-:-:S03]  /*1310*/  LEA R4, R6, UR60, 0x1 ;  /* 0x0000003c06047c11 */ /* 0x002fc6000f8e08ff */
[----:B------:R0:W-:Y:S01]  /*1320*/  STL [R1+0x60], R0 ;  /* 0x0000600001007387 */ /* 0x0001e20000100800 */
[----:B--2---:R-:W-:-:S03]  /*1330*/  LEA R3, R9, UR60, 0x1 ;  /* 0x0000003c09037c11 */ /* 0x004fc6000f8e08ff */
[----:B------:R1:W-:Y:S01]  /*1340*/  STL [R1+0x64], R4 ;  /* 0x0000640401007387 */ /* 0x0003e20000100800 */
[----:B0-----:R-:W-:-:S05]  /*1350*/  LEA R0, R2, R10, 0x3 ;  /* 0x0000000a02007211 */ /* 0x001fca00078e18ff */
[----:B------:R1:W-:Y:S04]  /*1360*/  STL [R1+0x78], R0 ;  /* 0x0000780001007387 */ /* 0x0003e80000100800 */
[----:B------:R1:W-:Y:S02]  /*1370*/  STL [R1+0x5c], R3 ;  /* 0x00005c0301007387 */ /* 0x0003e40000100800 */
.L_x_3956:
[----:B01-34-:R-:W0:Y:S01]  /*1380*/  LDC.64 R2, c[0x0][0xc88] ;  /* 0x00032200ff027b82 */ /* 0x01be220000000a00 */
        /* <DEDUP_REMOVED lines=10> */
[----:B------:R-:W-:Y:S02]  /*1430*/  ISETP.NE.U32.AND P0, PT, RZ, UR6, PT ;  /* 0x00000006ff007c0c */ /* 0x000fe4000bf05070 */
[----:B------:R-:W-:-:S02]  /*1440*/  MOV R27, RZ ;  /* 0x000000ff001b7202 */ /* 0x000fc40000000f00 */
[----:B------:R-:W-:Y:S02]  /*1450*/  ISETP.NE.AND.EX P0, PT, RZ, UR7, PT, P0 ;  /* 0x00000007ff007c0c */ /* 0x000fe4000bf05300 */
[----:B--2---:R-:W-:Y:S01]  /*1460*/  SHF.R.S32.HI R0, RZ, 0x1f, R229 ;  /* 0x0000001fff007819 */ /* 0x004fe200000114e5 */
[C---:B------:R-:W-:Y:S02]  /*1470*/  IMAD.SHL.U32 R227, R229.reuse, 0x4, RZ ;  /* 0x00000004e5e37824 */ /* 0x040fe400078e00ff */
[C---:B------:R-:W-:Y:S02]  /*1480*/  @P2 LEA R2, P3, R229.reuse, UR4, 0x2 ;  /* 0x00000004e5022c11 */ /* 0x040fe4000f8610ff */
[C-C-:B------:R-:W-:Y:S01]  /*1490*/  SHF.L.U64.HI R228, R229.reuse, 0x2, R0.reuse ;  /* 0x00000002e5e47819 */ /* 0x140fe20000010200 */
[----:B------:R0:W-:Y:S01]  /*14a0*/  STL [R1+0x44], R0 ;  /* 0x0000440001007387 */ /* 0x0001e20000100800 */
[----:B------:R-:W-:Y:S01]  /*14b0*/  @P2 LEA.HI.X R3, R229, UR5, R0, 0x2, P3 ;  /* 0x00000005e5032c11 */ /* 0x000fe200098f1400 */
[----:B------:R-:W-:Y:S01]  /*14c0*/  ULDC UR4, c[0x0][0x288] ;  /* 0x0000a20000047ab9 */ /* 0x000fe20000000800 */
[----:B------:R-:W-:-:S03]  /*14d0*/  IADD3 R6, P4, R227, UR6, RZ ;  /* 0x00000006e3067c10 */ /* 0x000fc6000ff9e0ff */
[----:B------:R0:W5:Y:S01]  /*14e0*/  @P2 LDG.E R9, desc[UR56][R2.64] ;  /* 0x0000003802092981 */ /* 0x000162000c1e1900 */
[----:B------:R-:W-:Y:S01]  /*14f0*/  @P1 IADD3 R4, P2, R227, UR8, RZ ;  /* 0x00000008e3041c10 */ /* 0x000fe2000ff5e0ff */
[----:B------:R-:W-:Y:S01]  /*1500*/  IMAD.U32 R140, RZ, RZ, UR4 ;  /* 0x00000004ff8c7e24 */ /* 0x000fe2000f8e00ff */
[C---:B------:R-:W-:Y:S01]  /*1510*/  IADD3.X R7, R228.reuse, UR7, RZ, P4, !PT ;  /* 0x00000007e4077c10 */ /* 0x040fe2000a7fe4ff */
[----:B------:R0:W-:Y:S01]  /*1520*/  STL [R1+0x40], R29 ;  /* 0x0000401d01007387 */ /* 0x0001e20000100800 */
[----:B------:R-:W-:Y:S01]  /*1530*/  @P1 IADD3.X R5, R228, UR9, RZ, P2, !PT ;  /* 0x00000009e4051c10 */ /* 0x000fe200097fe4ff */
[----:B------:R-:W-:Y:S01]  /*1540*/  ULDC.64 UR4, c[0x0][0x418] ;  /* 0x0001060000047ab9 */ /* 0x000fe20000000a00 */
[----:B------:R-:W-:Y:S01]  /*1550*/  ULDC.64 UR8, c[0x0][0xa20] ;  /* 0x0002880000087ab9 */ /* 0x000fe20000000a00 */
[----:B------:R0:W5:Y:S04]  /*1560*/  @P0 LDG.E R27, desc[UR56][R6.64] ;  /* 0x00000038061b0981 */ /* 0x000168000c1e1900 */
[----:B------:R0:W5:Y:S01]  /*1570*/  @P1 LDG.E R140, desc[UR56][R4.64] ;  /* 0x00000038048c1981 */ /* 0x000162000c1e1900 */
        /* <DEDUP_REMOVED lines=9> */
[----:B------:R-:W-:Y:S01]  /*1610*/  IMAD.MOV.U32 R226, RZ, RZ, R30 ;  /* 0x000000ffffe27224 */ /* 0x000fe200078e001e */
[----:B------:R-:W-:Y:S01]  /*1620*/  MOV R25, R229 ;  /* 0x000000e500197202 */ /* 0x000fe20000000f00 */
[----:B0-----:R-:W-:Y:S06]  /*1630*/  @P1 BRA `(.L_x_3742) ;  /* 0x0000000000241947 */ /* 0x001fec0003800000 */
        /* <DEDUP_REMOVED lines=9> */
.L_x_3742:
[----:B------:R-:W-:Y:S01]  /*16d0*/  IMAD.U32 R24, RZ, RZ, UR5 ;  /* 0x00000005ff187e24 */ /* 0x000fe2000f8e00ff */
[----:B------:R-:W-:Y:S01]  /*16e0*/  MOV R26, UR4 ;  /* 0x00000004001a7c02 */ /* 0x000fe20008000f00 */
[----:B------:R-:W-:Y:S06]  /*16f0*/  @!P2 BRA `(.L_x_3743) ;  /* 0x000000000010a947 */ /* 0x000fec0003800000 */
[----:B------:R-:W-:-:S04]  /*1700*/  IADD3 R2, P0, R227, UR8, RZ ;  /* 0x00000008e3027c10 */ /* 0x000fc8000ff1e0ff */
[----:B------:R-:W-:-:S05]  /*1710*/  IADD3.X R3, R228, UR9, RZ, P0, !PT ;  /* 0x00000009e4037c10 */ /* 0x000fca00087fe4ff */
[----:B------:R0:W5:Y:S01]  /*1720*/  LDG.E R26, desc[UR56][R2.64] ;  /* 0x00000038021a7981 */ /* 0x000162000c1e1900 */
[----:B------:R-:W-:Y:S05]  /*1730*/  BRA `(.L_x_3744) ;  /* 0x0000000000107947 */ /* 0x000fea0003800000 */
.L_x_3743:
[----:B------:R-:W-:Y:S05]  /*1740*/  @!P0 BRA `(.L_x_3744) ;  /* 0x00000000000c8947 */ /* 0x000fea0003800000 */
[----:B------:R-:W2:Y:S04]  /*1750*/  LDG.E R3, desc[UR56][R6.64] ;  /* 0x0000003806037981 */ /* 0x000ea8000c1e1900 */
[----:B------:R-:W2:Y:S02]  /*1760*/  LDG.E R26, desc[UR56][R6.64+0x4] ;  /* 0x00000438061a7981 */ /* 0x000ea4000c1e1900 */
[----:B--2---:R-:W-:-:S07]  /*1770*/  IMAD.IADD R26, R26, 0x1, -R3 ;  /* 0x000000011a1a7824 */ /* 0x004fce00078e0a03 */
.L_x_3744:
[----:B------:R-:W-:Y:S02]  /*1780*/  ULDC.64 UR4, c[0x0][0xa10] ;  /* 0x0002840000047ab9 */ /* 0x000fe40000000a00 */
[----:B------:R-:W-:-:S04]  /*1790*/  ISETP.NE.U32.AND P0, PT, RZ, UR4, PT ;  /* 0x00000004ff007c0c */ /* 0x000fc8000bf05070 */
[----:B------:R-:W-:Y:S01]  /*17a0*/  ISETP.NE.AND.EX P0, PT, RZ, UR5, PT, P0 ;  /* 0x00000005ff007c0c */ /* 0x000fe2000bf05300 */
[----:B------:R-:W-:-:S12]  /*17b0*/  ULDC.64 UR4, c[0x0][0xa30] ;  /* 0x00028c0000047ab9 */ /* 0x000fd80000000a00 */
[----:B0-----:R-:W0:Y:S02]  /*17c0*/  @P0 LDC.64 R2, c[0x0][0xa10] ;  /* 0x00028400ff020b82 */ /* 0x001e240000000a00 */
[----:B0-----:R-:W-:-:S05]  /*17d0*/  @P0 IMAD.WIDE R2, R25, 0x4, R2 ;  /* 0x0000000419020825 */ /* 0x001fca00078e0202 */
[----:B------:R-:W2:Y:S04]  /*17e0*/  @P0 LDG.E R0, desc[UR56][R2.64] ;  /* 0x0000003802000981 */ /* 0x000ea8000c1e1900 */
[----:B------:R-:W2:Y:S01]  /*17f0*/  @P0 LDG.E R7, desc[UR56][R2.64+0x4] ;  /* 0x0000043802070981 */ /* 0x000ea2000c1e1900 */
[----:B------:R-:W-:Y:S01]  /*1800*/  ISETP.NE.U32.AND P1, PT, RZ, UR4, PT ;  /* 0x00000004ff007c0c */ /* 0x000fe2000bf25070 */
[----:B-----5:R-:W-:-:S03]  /*1810*/  IMAD.MOV.U32 R136, RZ, RZ, R26 ;  /* 0x000000ffff887224 */ /* 0x020fc600078e001a */
[----:B------:R-:W-:-:S13]  /*1820*/  ISETP.NE.AND.EX P1, PT, RZ, UR5, PT, P1 ;  /* 0x00000005ff007c0c */ /* 0x000fda000bf25310 */
[----:B------:R-:W-:-:S04]  /*1830*/  @P1 IADD3 R4, P2, R227, UR4, RZ ;  /* 0x00000004e3041c10 */ /* 0x000fc8000ff5e0ff */
[----:B------:R-:W-:-:S05]  /*1840*/  @P1 IADD3.X R5, R228, UR5, RZ, P2, !PT ;  /* 0x00000005e4051c10 */ /* 0x000fca00097fe4ff */
[----:B------:R0:W5:Y:S01]  /*1850*/  @P1 LDG.E R136, desc[UR56][R4.64] ;  /* 0x0000003804881981 */ /* 0x000162000c1e1900 */
[----:B------:R-:W-:Y:S02]  /*1860*/  IADD3 R9, -R9, R26, RZ ;  /* 0x0000001a09097210 */ /* 0x000fe40007ffe1ff */
[----:B------:R-:W-:-:S03]  /*1870*/  PLOP3.LUT P2, PT, PT, PT, PT, 0x80, 0x0 ;  /* 0x000000000000781c */ /* 0x000fc60003f4f070 */
[----:B------:R-:W-:-:S05]  /*1880*/  IMAD.MOV R122, RZ, RZ, -R9 ;  /* 0x000000ffff7a7224 */ /* 0x000fca00078e0a09 */
[----:B------:R-:W-:Y:S01]  /*1890*/  VIMNMX R122, RZ, R122, !PT ;  /* 0x0000007aff7a7248 */ /* 0x000fe20007fe0100 */
[----:B--2---:R-:W-:-:S04]  /*18a0*/  @P0 IMAD.IADD R24, R7, 0x1, -R0 ;  /* 0x0000000107180824 */ /* 0x004fc800078e0a00 */
[----:B------:R-:W-:-:S05]  /*18b0*/  IMAD.IADD R141, R9, 0x1, R24 ;  /* 0x00000001098d7824 */ /* 0x000fca00078e0218 */
[----:B------:R-:W-:-:S05]  /*18c0*/  IADD3 R0, R141, 0x5f, RZ ;  /* 0x0000005f8d007810 */ /* 0x000fca0007ffe0ff */
[----:B------:R-:W-:-:S05]  /*18d0*/  IMAD.HI R0, R0, 0x2aaaaaab, RZ ;  /* 0x2aaaaaab00007827 */ /* 0x000fca00078e02ff */
[----:B------:R-:W-:-:S04]  /*18e0*/  SHF.R.U32.HI R3, RZ, 0x1f, R0 ;  /* 0x0000001fff037819 */ /* 0x000fc80000011600 */
[----:B------:R-:W-:-:S05]  /*18f0*/  LEA.HI.SX32 R142, R0, R3, 0x1c ;  /* 0x00000003008e7211 */ /* 0x000fca00078fe2ff */
        /* <DEDUP_REMOVED lines=9> */
[----:B------:R-:W-:-:S04]  /*1990*/  @P0 LEA.HI.SX32 R2, R0, R3, 0x1c ;  /* 0x0000000300020211 */ /* 0x000fc800078fe2ff */
        /* <DEDUP_REMOVED lines=22> */
.L_x_3747:
[----:B------:R-:W-:Y:S05]  /*1b00*/  BSYNC B6 ;  /* 0x0000000000067941 */ /* 0x000fea0003800000 */
.L_x_3746:
        /* <DEDUP_REMOVED lines=20> */
.L_x_3749:
[----:B------:R-:W-:Y:S05]  /*1c50*/  BSYNC B6 ;  /* 0x0000000000067941 */ /* 0x000fea0003800000 */
.L_x_3748:
[----:B------:R-:W-:Y:S01]  /*1c60*/  ULDC.64 UR4, c[0x0][0x9f8] ;  /* 0x00027e0000047ab9 */ /* 0x000fe20000000a00 */
[----:B------:R-:W2:Y:S01]  /*1c70*/  LDL.LU R20, [R1] ;  /* 0x0000000001147983 */ /* 0x000ea20000300800 */
[----:B------:R-:W-:Y:S01]  /*1c80*/  ISETP.NE.U32.AND P0, PT, RZ, UR4, PT ;  /* 0x00000004ff007c0c */ /* 0x000fe2000bf05070 */
[----:B------:R-:W0:Y:S03]  /*1c90*/  LDC.64 R94, c[0x0][0x3f8] ;  /* 0x0000fe00ff5e7b82 */ /* 0x000e260000000a00 */
[----:B------:R-:W-:-:S05]  /*1ca0*/  ISETP.NE.AND.EX P0, PT, RZ, UR5, PT, P0 ;  /* 0x00000005ff007c0c */ /* 0x000fca000bf05300 */
[----:B------:R-:W1:Y:S08]  /*1cb0*/  LDC.64 R88, c[0x0][0x408] ;  /* 0x00010200ff587b82 */ /* 0x000e700000000a00 */
[----:B------:R-:W-:Y:S01]  /*1cc0*/  @P0 IADD3 R4, P1, R227, UR4, RZ ;  /* 0x00000004e3040c10 */ /* 0x000fe2000ff3e0ff */
[----:B------:R-:W3:Y:S01]  /*1cd0*/  LDC R121, c[0x0][0x3f4] ;  /* 0x0000fd00ff797b82 */ /* 0x000ee20000000800 */
[----:B------:R-:W-:-:S02]  /*1ce0*/  ULDC UR4, c[0x0][0x2f4] ;  /* 0x0000bd0000047ab9 */ /* 0x000fc40000000800 */
[----:B------:R-:W-:-:S05]  /*1cf0*/  @P0 IADD3.X R5, R228, UR5, RZ, P1, !PT ;  /* 0x00000005e4050c10 */ /* 0x000fca0008ffe4ff */
[----:B------:R4:W2:Y:S01]  /*1d00*/  @P0 LDG.E R25, desc[UR56][R4.64] ;  /* 0x0000003804190981 */ /* 0x0008a2000c1e1900 */
[----:B------:R-:W-:Y:S01]  /*1d10*/  ISETP.GE.AND P1, PT, R194, UR4, PT ;  /* 0x00000004c2007c0c */ /* 0x000fe2000bf26270 */
[--C-:B0-----:R-:W-:Y:S01]  /*1d20*/  IMAD.WIDE.U32 R96, R202, R94, R16.reuse ;  /* 0x0000005eca607225 */ /* 0x101fe200078e0010 */
[----:B------:R-:W-:Y:S01]  /*1d30*/  ISETP.GE.AND P0, PT, R16, UR4, PT ;  /* 0x0000000410007c0c */ /* 0x000fe2000bf06270 */
[----:B------:R-:W0:Y:S01]  /*1d40*/  S2R R28, SR_TID.X ;  /* 0x00000000001c7919 */ /* 0x000e220000002100 */
[----:B------:R-:W-:Y:S01]  /*1d50*/  SEL R3, RZ, 0xffffffff, P1 ;  /* 0xffffffffff037807 */ /* 0x000fe20000800000 */
[----:B------:R-:W-:Y:S01]  /*1d60*/  IMAD R125, R95, 0x60, RZ ;  /* 0x000000605f7d7824 */ /* 0x000fe200078e02ff */
[----:B------:R-:W-:Y:S01]  /*1d70*/  SEL R0, RZ, 0x1, P0 ;  /* 0x00000001ff007807 */ /* 0x000fe20000000000 */
[----:B-1----:R-:W-:Y:S01]  /*1d80*/  IMAD.WIDE.U32 R90, R202, R88, R16 ;  /* 0x00000058ca5a7225 */ /* 0x002fe200078e0010 */
[----:B------:R-:W-:Y:S01]  /*1d90*/  SHF.L.U32 R3, R3, 0x1, RZ ;  /* 0x0000000103037819 */ /* 0x000fe200000006ff */
[----:B------:R-:W1:Y:S01]  /*1da0*/  S2R R137, SR_TID.X ;  /* 0x0000000000897919 */ /* 0x000e620000002100 */
[----:B----4-:R-:W-:Y:S01]  /*1db0*/  SHF.R.S32.HI R5, RZ, 0x1f, R202 ;  /* 0x0000001fff057819 */ /* 0x010fe200000114ca */
[----:B------:R-:W-:Y:S01]  /*1dc0*/  IMAD.SHL.U32 R107, R88, 0x40, RZ ;  /* 0x00000040586b7824 */ /* 0x000fe200078e00ff */
[----:B------:R-:W-:-:S02]  /*1dd0*/  ISETP.GE.AND P0, PT, R193, UR4, PT ;  /* 0x00000004c1007c0c */ /* 0x000fc4000bf06270 */
[----:B------:R-:W-:Y:S01]  /*1de0*/  ISETP.GE.AND P1, PT, R23, UR4, PT ;  /* 0x0000000417007c0c */ /* 0x000fe2000bf26270 */
[----:B------:R-:W-:Y:S01]  /*1df0*/  IMAD R6, R5, R94, RZ ;  /* 0x0000005e05067224 */ /* 0x000fe200078e02ff */
[----:B------:R-:W-:Y:S01]  /*1e00*/  LOP3.LUT R0, R3, 0x2, R0, 0xe2, !PT ;  /* 0x0000000203007812 */ /* 0x000fe200078ee200 */
[----:B------:R-:W-:Y:S01]  /*1e10*/  IMAD R5, R5, R88, RZ ;  /* 0x0000005805057224 */ /* 0x000fe200078e02ff */
[----:B------:R-:W-:Y:S01]  /*1e20*/  SHF.R.S32.HI R197, RZ, 0x1f, R196 ;  /* 0x0000001fffc57819 */ /* 0x000fe200000114c4 */
[C---:B------:R-:W-:Y:S01]  /*1e30*/  IMAD R7, R202.reuse, R95, R6 ;  /* 0x0000005fca077224 */ /* 0x040fe200078e0206 */
[----:B------:R-:W-:Y:S01]  /*1e40*/  SEL R3, RZ, 0x4, P0 ;  /* 0x00000004ff037807 */ /* 0x000fe20000000000 */
[C---:B------:R-:W-:Y:S01]  /*1e50*/  IMAD R9, R202.reuse, R89, R5 ;  /* 0x00000059ca097224 */ /* 0x040fe200078e0205 */
[----:B------:R-:W-:Y:S01]  /*1e60*/  SEL R4, RZ, 0x8, P1 ;  /* 0x00000008ff047807 */ /* 0x000fe20000800000 */
[----:B------:R-:W-:Y:S01]  /*1e70*/  IMAD.WIDE.U32 R98, R202, R94, R196 ;  /* 0x0000005eca627225 */ /* 0x000fe200078e00c4 */
[----:B------:R-:W-:-:S02]  /*1e80*/  ISETP.GE.AND P2, PT, R22, UR4, PT ;  /* 0x0000000416007c0c */ /* 0x000fc4000bf46270 */
[----:B------:R-:W-:Y:S01]  /*1e90*/  LOP3.LUT R0, R4, R0, R3, 0xfe, !PT ;  /* 0x0000000004007212 */ /* 0x000fe200078efe03 */
[----:B------:R-:W-:Y:S01]  /*1ea0*/  IMAD.IADD R99, R99, 0x1, R7 ;  /* 0x0000000163637824 */ /* 0x000fe200078e0207 */
[----:B------:R-:W-:Y:S01]  /*1eb0*/  SEL R3, RZ, 0x10, P2 ;  /* 0x00000010ff037807 */ /* 0x000fe20001000000 */
[----:B------:R-:W-:Y:S01]  /*1ec0*/  IMAD.IADD R97, R7, 0x1, R97 ;  /* 0x0000000107617824 */ /* 0x000fe200078e0261 */
[-C--:B---3--:R-:W-:Y:S01]  /*1ed0*/  ISETP.GE.AND P0, PT, R16, R121.reuse, PT ;  /* 0x000000791000720c */ /* 0x088fe20003f06270 */
[-C--:B------:R-:W-:Y:S01]  /*1ee0*/  IMAD.WIDE.U32 R92, R202, R88.reuse, R196 ;  /* 0x00000058ca5c7225 */ /* 0x080fe200078e00c4 */
[-C--:B------:R-:W-:Y:S02]  /*1ef0*/  ISETP.GE.AND P1, PT, R194, R121.reuse, PT ;  /* 0x00000079c200720c */ /* 0x080fe40003f26270 */
[----:B------:R-:W-:Y:S01]  /*1f00*/  ISETP.GE.AND P3, PT, R193, R121, PT ;  /* 0x00000079c100720c */ /* 0x000fe20003f66270 */
[----:B------:R-:W-:Y:S01]  /*1f10*/  IMAD.IADD R93, R93, 0x1, R9 ;  /* 0x000000015d5d7824 */ /* 0x000fe200078e0209 */
[----:B------:R-:W-:Y:S01]  /*1f20*/  LOP3.LUT R7, R0, R3, RZ, 0xfc, !PT ;  /* 0x0000000300077212 */ /* 0x000fe200078efcff */
[----:B------:R-:W-:Y:S01]  /*1f30*/  IMAD.IADD R91, R9, 0x1, R91 ;  /* 0x00000001095b7824 */ /* 0x000fe200078e025b */
[C---:B------:R-:W-:Y:S01]  /*1f40*/  SEL R3, R121.reuse, RZ, P0 ;  /* 0x000000ff79037207 */ /* 0x040fe20000000000 */
[----:B0-----:R-:W-:Y:S01]  /*1f50*/  VIADD R28, R28, 0xffffff80 ;  /* 0xffffff801c1c7836 */ /* 0x001fe20000000000 */
[C---:B------:R-:W-:Y:S01]  /*1f60*/  SEL R5, R121.reuse, RZ, P1 ;  /* 0x000000ff79057207 */ /* 0x040fe20000800000 */
[----:B-----5:R-:W-:Y:S01]  /*1f70*/  IMAD.WIDE.U32 R92, R136, R88, R92 ;  /* 0x00000058885c7225 */ /* 0x020fe200078e005c */
[----:B------:R-:W-:-:S02]  /*1f80*/  SEL R0, R121, RZ, P3 ;  /* 0x000000ff79007207 */ /* 0x000fc40001800000 */
[----:B------:R-:W-:Y:S01]  /*1f90*/  IADD3 R3, R16, R3, RZ ;  /* 0x0000000310037210 */ /* 0x000fe20007ffe0ff */
[----:B------:R-:W-:Y:S01]  /*1fa0*/  IMAD.IADD R5, R194, 0x1, R5 ;  /* 0x00000001c2057824 */ /* 0x000fe200078e0205 */
[----:B------:R-:W-:Y:S01]  /*1fb0*/  SHF.R.U32.HI R21, RZ, 0x3, R204 ;  /* 0x00000003ff157819 */ /* 0x000fe200000116cc */
[----:B------:R-:W-:Y:S01]  /*1fc0*/  IMAD.IADD R10, R193, 0x1, R0 ;  /* 0x00000001c10a7824 */ /* 0x000fe200078e0200 */
[----:B------:R-:W-:Y:S01]  /*1fd0*/  SHF.R.S32.HI R0, RZ, 0x1f, R3 ;  /* 0x0000001fff007819 */ /* 0x000fe20000011403 */
[----:B------:R-:W-:Y:S01]  /*1fe0*/  IMAD.WIDE.U32 R90, R136, R88, R90 ;  /* 0x00000058885a7225 */ /* 0x000fe200078e005a */
[----:B------:R-:W-:Y:S02]  /*1ff0*/  SHF.R.S32.HI R6, RZ, 0x1f, R5 ;  /* 0x0000001fff067819 */ /* 0x000fe40000011405 */
[-C--:B------:R-:W-:Y:S01]  /*2000*/  LEA.HI R4, R0, R3.reuse, RZ, 0x3 ;  /* 0x0000000300047211 */ /* 0x080fe200078f18ff */
[----:B------:R-:W-:Y:S01]  /*2010*/  IMAD.WIDE.U32 R98, R136, R94, R98 ;  /* 0x0000005e88627225 */ /* 0x000fe200078e0062 */
[----:B------:R-:W-:-:S02]  /*2020*/  LEA.HI R0, R0, R3, RZ, 0x6 ;  /* 0x0000000300007211 */ /* 0x000fc400078f30ff */
[-C--:B------:R-:W-:Y:S01]  /*2030*/  LEA.HI R3, R6, R5.reuse, RZ, 0x6 ;  /* 0x0000000506037211 */ /* 0x080fe200078f30ff */
[----:B------:R-:W-:Y:S01]  /*2040*/  IMAD.WIDE.U32 R96, R136, R94, R96 ;  /* 0x0000005e88607225 */ /* 0x000fe200078e0060 */
[----:B------:R-:W-:Y:S02]  /*2050*/  LEA.HI R5, R6, R5, RZ, 0x3 ;  /* 0x0000000506057211 */ /* 0x000fe400078f18ff */
[----:B------:R-:W-:Y:S01]  /*2060*/  SHF.R.S32.HI R0, RZ, 0x6, R0 ;  /* 0x00000006ff007819 */ /* 0x000fe20000011400 */
[----:B------:R-:W-:Y:S01]  /*2070*/  IMAD.SHL.U32 R121, R121, 0x2, RZ ;  /* 0x0000000279797824 */ /* 0x000fe200078e00ff */
[----:B------:R-:W-:Y:S02]  /*2080*/  SHF.R.S32.HI R6, RZ, 0x6, R3 ;  /* 0x00000006ff067819 */ /* 0x000fe40000011403 */
[C-C-:B------:R-:W-:Y:S01]  /*2090*/  LOP3.LUT R3, R215.reuse, 0x38, R4.reuse, 0xf8, !PT ;  /* 0x00000038d7037812 */ /* 0x140fe200078ef804 */
[----:B------:R-:W-:Y:S01]  /*20a0*/  IMAD R135, R0, 0x1800, R217 ;  /* 0x0000180000877824 */ /* 0x000fe200078e02d9 */
[----:B------:R-:W-:Y:S01]  /*20b0*/  LOP3.LUT R8, R204, 0x38, R4, 0xf8, !PT ;  /* 0x00000038cc087812 */ /* 0x000fe200078ef804 */
[----:B------:R-:W-:Y:S01]  /*20c0*/  IMAD R132, R0, 0x1800, R218 ;  /* 0x0000180000847824 */ /* 0x000fe200078e02da */
[----:B------:R-:W-:Y:S01]  /*20d0*/  LOP3.LUT R9, R215, 0x38, R5, 0xf8, !PT ;  /* 0x00000038d7097812 */ /* 0x000fe200078ef805 */
[C---:B------:R-:W-:Y:S01]  /*20e0*/  IMAD R133, R6.reuse, 0x1800, R217 ;  /* 0x0000180006857824 */ /* 0x040fe200078e02d9 */
[----:B------:R-:W-:Y:S01]  /*20f0*/  SHF.R.S32.HI R11, RZ, 0x1f, R10 ;  /* 0x0000001fff0b7819 */ /* 0x000fe2000001140a */
[----:B------:R-:W-:Y:S01]  /*2100*/  IMAD R129, R6, 0x1800, R218 ;  /* 0x0000180006817824 */ /* 0x000fe200078e02da */
[----:B------:R-:W-:-:S02]  /*2110*/  LOP3.LUT R0, R3, R216, RZ, 0x3c, !PT ;  /* 0x000000d803007212 */ /* 0x000fc400078e3cff */
[----:B------:R-:W-:Y:S02]  /*2120*/  LOP3.LUT R3, R8, R21, RZ, 0x3c, !PT ;  /* 0x0000001508037212 */ /* 0x000fe400078e3cff */
[----:B------:R-:W-:Y:S02]  /*2130*/  LOP3.LUT R8, R9, R216, RZ, 0x3c, !PT ;  /* 0x000000d809087212 */ /* 0x000fe400078e3cff */
[CC--:B------:R-:W-:Y:S01]  /*2140*/  LEA.HI R12, R11.reuse, R10.reuse, RZ, 0x3 ;  /* 0x0000000a0b0c7211 */ /* 0x0c0fe200078f18ff */
[----:B------:R-:W-:Y:S01]  /*2150*/  IMAD.IADD R132, R132, 0x1, R3 ;  /* 0x0000000184847824 */ /* 0x000fe200078e0203 */
[----:B------:R-:W-:Y:S01]  /*2160*/  LEA.HI R10, R11, R10, RZ, 0x6 ;  /* 0x0000000a0b0a7211 */ /* 0x000fe200078f30ff */
[----:B------:R-:W-:Y:S01]  /*2170*/  IMAD.IADD R133, R133, 0x1, R8 ;  /* 0x0000000185857824 */ /* 0x000fe200078e0208 */
[----:B------:R-:W-:Y:S02]  /*2180*/  IADD3 R135, R135, R0, RZ ;  /* 0x0000000087877210 */ /* 0x000fe40007ffe0ff */
[----:B------:R-:W-:-:S02]  /*2190*/  LOP3.LUT R0, R204, 0x38, R5, 0xf8, !PT ;  /* 0x00000038cc007812 */ /* 0x000fc400078ef805 */
[----:B------:R-:W-:Y:S02]  /*21a0*/  LOP3.LUT R3, R215, 0x38, R12, 0xf8, !PT ;  /* 0x00000038d7037812 */ /* 0x000fe400078ef80c */
[----:B------:R-:W-:Y:S02]  /*21b0*/  SHF.R.S32.HI R10, RZ, 0x6, R10 ;  /* 0x00000006ff0a7819 */ /* 0x000fe4000001140a */
[----:B------:R-:W-:Y:S02]  /*21c0*/  LOP3.LUT R8, R204, 0x38, R12, 0xf8, !PT ;  /* 0x00000038cc087812 */ /* 0x000fe400078ef80c */
[----:B------:R-:W-:Y:S01]  /*21d0*/  LOP3.LUT P2, RZ, R223, 0x4, RZ, 0xc0, !PT ;  /* 0x00000004dfff7812 */ /* 0x000fe2000784c0ff */
[----:B------:R-:W-:Y:S01]  /*21e0*/  IMAD R128, R10, 0x1800, R218 ;  /* 0x000018000a807824 */ /* 0x000fe200078e02da */
[----:B------:R-:W-:Y:S01]  /*21f0*/  LOP3.LUT R6, R0, R21, RZ, 0x3c, !PT ;  /* 0x0000001500067212 */ /* 0x000fe200078e3cff */
[----:B------:R-:W-:Y:S01]  /*2200*/  IMAD R131, R10, 0x1800, R217 ;  /* 0x000018000a837824 */ /* 0x000fe200078e02d9 */
[----:B------:R-:W-:-:S02]  /*2210*/  LOP3.LUT R0, R3, R216, RZ, 0x3c, !PT ;  /* 0x000000d803007212 */ /* 0x000fc400078e3cff */
[----:B------:R-:W-:Y:S02]  /*2220*/  SHF.R.S32.HI R9, RZ, 0x1f, R136 ;  /* 0x0000001fff097819 */ /* 0x000fe40000011488 */
[----:B------:R-:W-:Y:S01]  /*2230*/  LOP3.LUT R3, R8, R21, RZ, 0x3c, !PT ;  /* 0x0000001508037212 */ /* 0x000fe200078e3cff */
[----:B------:R-:W-:Y:S01]  /*2240*/  IMAD.IADD R131, R131, 0x1, R0 ;  /* 0x0000000183837824 */ /* 0x000fe200078e0200 */
[----:B------:R-:W-:Y:S01]  /*2250*/  IADD3 R129, R129, R6, RZ ;  /* 0x0000000681817210 */ /* 0x000fe20007ffe0ff */
[----:B------:R-:W-:Y:S01]  /*2260*/  IMAD R6, R9, R94, RZ ;  /* 0x0000005e09067224 */ /* 0x000fe200078e02ff */
[----:B------:R-:W-:Y:S01]  /*2270*/  SHF.R.S32.HI R21, RZ, 0x1f, R28 ;  /* 0x0000001fff157819 */ /* 0x000fe2000001141c */
[----:B------:R-:W-:Y:S01]  /*2280*/  IMAD.IADD R128, R128, 0x1, R3 ;  /* 0x0000000180807824 */ /* 0x000fe200078e0203 */
[----:B------:R-:W-:Y:S01]  /*2290*/  LOP3.LUT R3, R215, 0x18, R16, 0xf8, !PT ;  /* 0x00000018d7037812 */ /* 0x000fe200078ef810 */
[C---:B------:R-:W-:Y:S01]  /*22a0*/  IMAD R101, R136.reuse, R95, R6 ;  /* 0x0000005f88657224 */ /* 0x040fe200078e0206 */
[----:B------:R-:W-:Y:S01]  /*22b0*/  LEA.HI R21, R21, R28, RZ, 0x2 ;  /* 0x0000001c15157211 */ /* 0x000fe200078f10ff */
[----:B------:R-:W-:Y:S01]  /*22c0*/  IMAD R0, R9, R88, RZ ;  /* 0x0000005809007224 */ /* 0x000fe200078e02ff */
[----:B------:R-:W-:Y:S01]  /*22d0*/  LOP3.LUT R6, R3, R216, RZ, 0x3c, !PT ;  /* 0x000000d803067212 */ /* 0x000fe200078e3cff */
[----:B------:R-:W-:Y:S01]  /*22e0*/  IMAD R9, R89, 0x60, RZ ;  /* 0x0000006059097824 */ /* 0x000fe200078e02ff */
[----:B------:R-:W-:Y:S01]  /*22f0*/  LOP3.LUT R21, R21, 0xfffffffc, RZ, 0xc0, !PT ;  /* 0xfffffffc15157812 */ /* 0x000fe200078ec0ff */
[----:B------:R-:W-:Y:S01]  /*2300*/  IMAD R11, R136, R89, R0 ;  /* 0x00000059880b7224 */ /* 0x000fe200078e0200 */
[----:B------:R-:W-:-:S02]  /*2310*/  IADD3 R127, R217, R6, RZ ;  /* 0x00000006d97f7210 */ /* 0x000fc40007ffe0ff */
[C---:B------:R-:W-:Y:S01]  /*2320*/  SHF.L.U64.HI R106, R88.reuse, 0x6, R89 ;  /* 0x00000006586a7819 */ /* 0x040fe20000010259 */
[----:B------:R-:W-:Y:S01]  /*2330*/  IMAD.WIDE.U32 R88, R88, 0x60, RZ ;  /* 0x0000006058587825 */ /* 0x000fe200078e00ff */
[----:B------:R-:W-:Y:S02]  /*2340*/  SHF.R.S32.HI R114, RZ, 0x3, R4 ;  /* 0x00000003ff727819 */ /* 0x000fe40000011404 */
[----:B------:R-:W-:Y:S01]  /*2350*/  LOP3.LUT R3, R4, 0xfffffff8, RZ, 0xc0, !PT ;  /* 0xfffffff804037812 */ /* 0x000fe200078ec0ff */
[----:B------:R-:W-:Y:S01]  /*2360*/  IMAD.IADD R126, R89, 0x1, R9 ;  /* 0x00000001597e7824 */ /* 0x000fe200078e0209 */
[C---:B------:R-:W-:Y:S01]  /*2370*/  SHF.L.U64.HI R104, R94.reuse, 0x6, R95 ;  /* 0x000000065e687819 */ /* 0x040fe2000001025f */
[----:B------:R-:W-:Y:S01]  /*2380*/  IMAD.IADD R102, R93, 0x1, R11 ;  /* 0x000000015d667824 */ /* 0x000fe200078e020b */
[C---:B------:R-:W-:Y:S01]  /*2390*/  SHF.L.U32 R105, R94.reuse, 0x6, RZ ;  /* 0x000000065e697819 */ /* 0x040fe200000006ff */
[----:B------:R-:W-:Y:S01]  /*23a0*/  IMAD.WIDE.U32 R94, R94, 0x60, RZ ;  /* 0x000000605e5e7825 */ /* 0x000fe200078e00ff */
[----:B------:R-:W-:-:S02]  /*23b0*/  IADD3 R21, R28, -R21, RZ ;  /* 0x800000151c157210 */ /* 0x000fc40007ffe0ff */
[----:B------:R-:W-:Y:S01]  /*23c0*/  SHF.R.S32.HI R113, RZ, 0x3, R5 ;  /* 0x00000003ff717819 */ /* 0x000fe20000011405 */
[----:B------:R-:W-:Y:S01]  /*23d0*/  IMAD.IADD R125, R95, 0x1, R125 ;  /* 0x000000015f7d7824 */ /* 0x000fe200078e027d */
[----:B------:R-:W-:Y:S01]  /*23e0*/  LOP3.LUT R4, R5, 0xfffffff8, RZ, 0xc0, !PT ;  /* 0xfffffff805047812 */ /* 0x000fe200078ec0ff */
[----:B------:R-:W-:Y:S01]  /*23f0*/  IMAD R111, R21, 0x40, R202 ;  /* 0x00000040156f7824 */ /* 0x000fe200078e02ca */
[----:B------:R-:W-:Y:S02]  /*2400*/  LOP3.LUT R5, R12, 0xfffffff8, RZ, 0xc0, !PT ;  /* 0xfffffff80c057812 */ /* 0x000fe400078ec0ff */
[----:B------:R-:W-:Y:S01]  /*2410*/  IADD3 R103, R99, R101, RZ ;  /* 0x0000006563677210 */ /* 0x000fe20007ffe0ff */
[----:B------:R-:W-:Y:S01]  /*2420*/  IMAD.IADD R101, R101, 0x1, R97 ;  /* 0x0000000165657824 */ /* 0x000fe200078e0261 */
[----:B------:R-:W-:Y:S02]  /*2430*/  IADD3 R124, R27, R26, RZ ;  /* 0x0000001a1b7c7210 */ /* 0x000fe40007ffe0ff */
[----:B------:R-:W-:-:S02]  /*2440*/  SHF.R.S32.HI R0, RZ, 0x1f, R30 ;  /* 0x0000001fff007819 */ /* 0x000fc4000001141e */
[----:B-1----:R-:W-:Y:S02]  /*2450*/  LEA.HI R137, R137, 0x8, RZ, 0x19 ;  /* 0x0000000889897811 */ /* 0x002fe400078fc8ff */
[----:B------:R-:W-:Y:S02]  /*2460*/  IADD3 R100, R11, R91, RZ ;  /* 0x0000005b0b647210 */ /* 0x000fe40007ffe0ff */
[----:B------:R-:W-:Y:S02]  /*2470*/  SHF.R.S32.HI R112, RZ, 0x3, R12 ;  /* 0x00000003ff707819 */ /* 0x000fe4000001140c */
[----:B------:R-:W-:Y:S02]  /*2480*/  SHF.R.S32.HI R110, RZ, 0x1f, R3 ;  /* 0x0000001fff6e7819 */ /* 0x000fe40000011403 */
[----:B------:R-:W-:Y:S02]  /*2490*/  SHF.R.S32.HI R109, RZ, 0x1f, R4 ;  /* 0x0000001fff6d7819 */ /* 0x000fe40000011404 */
[----:B------:R-:W-:-:S02]  /*24a0*/  SHF.R.S32.HI R108, RZ, 0x1f, R5 ;  /* 0x0000001fff6c7819 */ /* 0x000fc40000011405 */
[----:B--2---:R-:W-:-:S04]  /*24b0*/  LOP3.LUT R20, R20, 0xfffffffe, RZ, 0xc0, !PT ;  /* 0xfffffffe14147812 */ /* 0x004fc800078ec0ff */
[----:B------:R-:W-:-:S04]  /*24c0*/  @P3 LOP3.LUT R20, R20, 0x1, RZ, 0xfc, !PT ;  /* 0x0000000114143812 */ /* 0x000fc800078efcff */
[----:B------:R-:W-:-:S04]  /*24d0*/  LOP3.LUT R20, R20, 0xfffffffb, RZ, 0xc0, !PT ;  /* 0xfffffffb14147812 */ /* 0x000fc800078ec0ff */
[----:B------:R-:W-:Y:S02]  /*24e0*/  @P2 LOP3.LUT R20, R20, 0x4, RZ, 0xfc, !PT ;  /* 0x0000000414142812 */ /* 0x000fe400078efcff */
[----:B------:R-:W-:-:S03]  /*24f0*/  ISETP.GE.AND P2, PT, R192, UR4, PT ;  /* 0x00000004c0007c0c */ /* 0x000fc6000bf46270 */
[----:B------:R0:W-:Y:S01]  /*2500*/  STL [R1], R20 ;  /* 0x0000001401007387 */ /* 0x0001e20000100800 */
[----:B------:R-:W-:-:S04]  /*2510*/  SEL R6, RZ, 0x20, P2 ;  /* 0x00000020ff067807 */ /* 0x000fc80001000000 */
[C---:B0-----:R-:W-:Y:S02]  /*2520*/  LOP3.LUT R20, R7.reuse, R6, RZ, 0xfc, !PT ;  /* 0x0000000607147212 */ /* 0x041fe400078efcff */
[----:B------:R-:W-:Y:S02]  /*2530*/  LOP3.LUT R6, R7, 0x1, RZ, 0xc0, !PT ;  /* 0x0000000107067812 */ /* 0x000fe400078ec0ff */
[C---:B------:R-:W-:Y:S02]  /*2540*/  LOP3.LUT R7, R20.reuse, 0x2, RZ, 0xc0, !PT ;  /* 0x0000000214077812 */ /* 0x040fe400078ec0ff */
[C---:B------:R-:W-:Y:S02]  /*2550*/  LOP3.LUT R8, R20.reuse, 0x4, RZ, 0xc0, !PT ;  /* 0x0000000414087812 */ /* 0x040fe400078ec0ff */
[C---:B------:R-:W-:Y:S02]  /*2560*/  LOP3.LUT R9, R20.reuse, 0x8, RZ, 0xc0, !PT ;  /* 0x0000000814097812 */ /* 0x040fe400078ec0ff */
[----:B------:R-:W-:-:S02]  /*2570*/  LOP3.LUT R10, R20, 0x10, RZ, 0xc0, !PT ;  /* 0x00000010140a7812 */ /* 0x000fc400078ec0ff */
[----:B------:R-:W-:Y:S02]  /*2580*/  SHF.R.S32.HI R123, RZ, 0x1f, R25 ;  /* 0x0000001fff7b7819 */ /* 0x000fe40000011419 */
[----:B------:R-:W-:-:S07]  /*2590*/  LOP3.LUT R20, R20, 0x20, RZ, 0xc0, !PT ;  /* 0x0000002014147812 */ /* 0x000fce00078ec0ff */
.L_x_3855:
[----:B--2---:R-:W2:Y:S01]  /*25a0*/  LDL.LU R33, [R1] ;  /* 0x0000000001217983 */ /* 0x004ea20000300800 */
[----:B------:R-:W0:Y:S01]  /*25b0*/  LDC R31, c[0x0][0x430] ;  /* 0x00010c00ff1f7b82 */ /* 0x000e220000000800 */
[----:B------:R-:W-:Y:S02]  /*25c0*/  VIADD R2, R2, 0xffffffff ;  /* 0xffffffff02027836 */ /* 0x000fe40000000000 */
[----:B------:R-:W-:Y:S02]  /*25d0*/  IMAD.MOV.U32 R21, RZ, RZ, RZ ;  /* 0x000000ffff157224 */ /* 0x000fe400078e00ff */
[----:B------:R-:W-:-:S03]  /*25e0*/  IMAD R13, R2, 0x60, R111 ;  /* 0x00000060020d7824 */ /* 0x000fc600078e026f */
[----:B------:R-:W1:Y:S01]  /*25f0*/  LDC R120, c[0x0][0x3f4] ;  /* 0x0000fd00ff787b82 */ /* 0x000e620000000800 */
        /* <DEDUP_REMOVED lines=12> */
[----:B------:R-:W-:Y:S01]  /*26c0*/  @!P2 SHF.R.S32.HI R27, RZ, 0x1f, R26 ;  /* 0x0000001fff1ba819 */ /* 0x000fe2000001141a */
[C---:B------:R-:W-:Y:S02]  /*26d0*/  @!P2 IMAD R11, R25.reuse, R15, R28 ;  /* 0x0000000f190ba224 */ /* 0x040fe400078e021c */
[----:B------:R-:W-:-:S04]  /*26e0*/  @!P2 IMAD.WIDE.U32 R14, R25, R14, R26 ;  /* 0x0000000e190ea225 */ /* 0x000fc800078e001a */
[----:B------:R-:W-:Y:S01]  /*26f0*/  @!P2 IMAD.IADD R11, R15, 0x1, R11 ;  /* 0x000000010f0ba824 */ /* 0x000fe200078e020b */
[----:B---3--:R-:W-:-:S04]  /*2700*/  @!P2 LEA R12, P3, R14, R12, 0x2 ;  /* 0x0000000c0e0ca211 */ /* 0x008fc800078610ff */
[----:B------:R-:W-:-:S05]  /*2710*/  @!P2 LEA.HI.X R13, R14, R13, R11, 0x2, P3 ;  /* 0x0000000d0e0da211 */ /* 0x000fca00018f140b */
[----:B------:R0:W5:Y:S01]  /*2720*/  @!P2 LDG.E R21, desc[UR56][R12.64] ;  /* 0x000000380c15a981 */ /* 0x000162000c1e1900 */
[----:B------:R-:W-:Y:S01]  /*2730*/  ISETP.GT.AND P2, PT, R2, R122, PT ;  /* 0x0000007a0200720c */ /* 0x000fe20003f44270 */
[----:B------:R-:W-:Y:S01]  /*2740*/  IMAD R14, R19, 0x4800, R127 ;  /* 0x00004800130e7824 */ /* 0x000fe200078e027f */
[----:B------:R-:W-:Y:S01]  /*2750*/  LOP3.LUT P4, RZ, R223, 0x4, RZ, 0xc0, !PT ;  /* 0x00000004dfff7812 */ /* 0x000fe2000788c0ff */
[----:B------:R-:W-:Y:S05]  /*2760*/  YIELD ;  /* 0x0000000000007946 */ /* 0x000fea0003800000 */
[----:B------:R-:W-:Y:S01]  /*2770*/  IADD3 R26, -R26, RZ, RZ ;  /* 0x000000ff1a1a7210 */ /* 0x000fe20007ffe1ff */
[C---:B------:R-:W-:Y:S01]  /*2780*/  VIADD R28, R14.reuse, 0x20 ;  /* 0x000000200e1c7836 */ /* 0x040fe20000000000 */
[----:B------:R-:W-:Y:S01]  /*2790*/  BSSY B0, `(.L_x_3750) ;  /* 0x0000784000007945 */ /* 0x000fe20003800000 */
[----:B------:R-:W-:-:S02]  /*27a0*/  LEA R27, R14, R115, 0x1 ;  /* 0x000000730e1b7211 */ /* 0x000fc400078e08ff */
[----:B------:R-:W-:Y:S02]  /*27b0*/  IMAD R26, R31, R26, R32 ;  /* 0x0000001a1f1a7224 */ /* 0x000fe400078e0220 */
[----:B------:R-:W-:-:S04]  /*27c0*/  @P4 VIADD R28, R14, 0xffffffe0 ;  /* 0xffffffe00e1c4836 */ /* 0x000fc80000000000 */
[----:B------:R-:W-:Y:S01]  /*27d0*/  IMAD R28, R28, 0x2, R115 ;  /* 0x000000021c1c7824 */ /* 0x000fe200078e0273 */
[----:B--2---:R-:W-:-:S04]  /*27e0*/  LOP3.LUT R33, R33, 0xfffffffd, RZ, 0xc0, !PT ;  /* 0xfffffffd21217812 */ /* 0x004fc800078ec0ff */
[----:B------:R-:W-:Y:S02]  /*27f0*/  @P2 LOP3.LUT R33, R33, 0x2, RZ, 0xfc, !PT ;  /* 0x0000000221212812 */ /* 0x000fe400078efcff */
[----:B------:R-:W-:-:S03]  /*2800*/  ISETP.GE.AND P2, PT, R120, 0x1, PT ;  /* 0x000000017800780c */ /* 0x000fc60003f46270 */
[----:B------:R0:W-:Y:S10]  /*2810*/  STL [R1], R33 ;  /* 0x0000002101007387 */ /* 0x0001f40000100800 */
[----:B0-----:R-:W-:Y:S05]  /*2820*/  @!P2 BRA `(.L_x_3751) ;  /* 0x000000700014a947 */ /* 0x001fea0003800000 */
        /* <DEDUP_REMOVED lines=18> */
[----:B------:R-:W-:Y:S01]  /*2950*/  IMAD R14, R125, R2, RZ ;  /* 0x000000027d0e7224 */ /* 0x000fe200078e02ff */
[----:B------:R-:W-:Y:S01]  /*2960*/  IADD3 R13, R13, R15, RZ ;  /* 0x0000000f0d0d7210 */ /* 0x000fe20007ffe0ff */
[----:B------:R-:W-:Y:S02]  /*2970*/  IMAD R15, R0, UR4, RZ ;  /* 0x00000004000f7c24 */ /* 0x000fe4000f8e02ff */
[C---:B------:R-:W-:Y:S02]  /*2980*/  IMAD R33, R11.reuse, R94, R14 ;  /* 0x0000005e0b217224 */ /* 0x040fe400078e020e */
[----:B------:R-:W-:Y:S02]  /*2990*/  IMAD R35, R11, R88, R32 ;  /* 0x000000580b237224 */ /* 0x000fe400078e0220 */
[C---:B------:R-:W-:Y:S02]  /*29a0*/  IMAD R11, R30.reuse, UR5, R15 ;  /* 0x000000051e0b7c24 */ /* 0x040fe4000f8e020f */
        /* <DEDUP_REMOVED lines=10> */
[----:B------:R-:W-:Y:S01]  /*2a50*/  ISETP.GE.AND P3, PT, R202, R85, PT ;  /* 0x00000055ca00720c */ /* 0x000fe20003f66270 */
        /* <DEDUP_REMOVED lines=14> */
[----:B------:R-:W-:Y:S06]  /*2b40*/  @P3 BRA `(.L_x_3754) ;  /* 0x0000000000a03947 */ /* 0x000fec0003800000 */
[----:B------:R-:W-:Y:S01]  /*2b50*/  IADD3 R35, P2, R98, R14, RZ ;  /* 0x0000000e62237210 */ /* 0x000fe20007f5e0ff */
[----:B------:R-:W-:Y:S01]  /*2b60*/  ULDC.64 UR4, c[0x0][0x3e8] ;  /* 0x0000fa0000047ab9 */ /* 0x000fe20000000a00 */
[----:B------:R-:W-:Y:S02]  /*2b70*/  CS2R R76, SRZ ;  /* 0x00000000004c7805 */ /* 0x000fe4000001ff00 */
[----:B------:R-:W-:Y:S01]  /*2b80*/  CS2R R78, SRZ ;  /* 0x00000000004e7805 */ /* 0x000fe2000001ff00 */
[----:B------:R-:W-:Y:S01]  /*2b90*/  IMAD.X R36, R11, 0x1, R103, P2 ;  /* 0x000000010b247824 */ /* 0x000fe200010e0667 */
[----:B------:R-:W-:-:S04]  /*2ba0*/  LEA R34, P2, R35, UR4, 0x1 ;  /* 0x0000000423227c11 */ /* 0x000fc8000f8408ff */
[----:B------:R-:W-:Y:S01]  /*2bb0*/  LEA.HI.X R35, R35, UR5, R36, 0x1, P2 ;  /* 0x0000000523237c11 */ /* 0x000fe200090f0c24 */
[----:B------:R-:W-:Y:S01]  /*2bc0*/  ULDC.64 UR4, c[0x0][0x400] ;  /* 0x0001000000047ab9 */ /* 0x000fe20000000a00 */
[----:B------:R-:W-:-:S05]  /*2bd0*/  IADD3 R37, P2, R92, R12, RZ ;  /* 0x0000000c5c257210 */ /* 0x000fca0007f5e0ff */
[----:B------:R-:W-:Y:S01]  /*2be0*/  IMAD.X R38, R80, 0x1, R102, P2 ;  /* 0x0000000150267824 */ /* 0x000fe200010e0666 */
        /* <DEDUP_REMOVED lines=30> */
.L_x_3754:
[----:B------:R-:W-:Y:S05]  /*2dd0*/  BSYNC B1 ;  /* 0x0000000000017941 */ /* 0x000fea0003800000 */
.L_x_3753:
[----:B0-----:R-:W-:Y:S01]  /*2de0*/  IADD3 R34, R202, 0x40, RZ ;  /* 0x00000040ca227810 */ /* 0x001fe20007ffe0ff */
        /* <DEDUP_REMOVED lines=12> */
[----:B-----5:R-:W-:Y:S01]  /*2eb0*/  IMAD.MOV.U32 R81, RZ, RZ, R56 ;  /* 0x000000ffff517224 */ /* 0x020fe200078e0038 */
[----:B------:R-:W-:Y:S01]  /*2ec0*/  CS2R R54, SRZ ;  /* 0x0000000000367805 */ /* 0x000fe2000001ff00 */
[----:B------:R-:W-:Y:S01]  /*2ed0*/  IMAD.MOV.U32 R82, RZ, RZ, R57 ;  /* 0x000000ffff527224 */ /* 0x000fe200078e0039 */
[----:B------:R-:W-:Y:S06]  /*2ee0*/  @P4 BRA `(.L_x_3756) ;  /* 0x0000000000a04947 */ /* 0x000fec0003800000 */
[----:B------:R-:W-:Y:S01]  /*2ef0*/  IADD3 R14, P2, P5, R98, R14, R105 ;  /* 0x0000000e620e7210 */ /* 0x000fe20007d5e069 */
[----:B------:R-:W-:Y:S01]  /*2f00*/  ULDC.64 UR4, c[0x0][0x3e8] ;  /* 0x0000fa0000047ab9 */ /* 0x000fe20000000a00 */
[----:B------:R-:W-:Y:S02]  /*2f10*/  CS2R R52, SRZ ;  /* 0x0000000000347805 */ /* 0x000fe4000001ff00 */
[----:B------:R-:W-:Y:S02]  /*2f20*/  CS2R R54, SRZ ;  /* 0x0000000000367805 */ /* 0x000fe4000001ff00 */
[----:B------:R-:W-:Y:S02]  /*2f30*/  IADD3.X R13, R103, R11, R104, P2, P5 ;  /* 0x0000000b670d7210 */ /* 0x000fe400017ea468 */
[----:B------:R-:W-:-:S04]  /*2f40*/  IADD3 R11, P2, P5, R92, R12, R107 ;  /* 0x0000000c5c0b7210 */ /* 0x000fc80007d5e06b */
[----:B------:R-:W-:Y:S02]  /*2f50*/  IADD3.X R80, R102, R80, R106, P2, P5 ;  /* 0x0000005066507210 */ /* 0x000fe400017ea46a */
[----:B------:R-:W-:-:S04]  /*2f60*/  LEA R12, P2, R14, UR4, 0x1 ;  /* 0x000000040e0c7c11 */ /* 0x000fc8000f8408ff */
[----:B------:R-:W-:Y:S01]  /*2f70*/  LEA.HI.X R13, R14, UR5, R13, 0x1, P2 ;  /* 0x000000050e0d7c11 */ /* 0x000fe200090f0c0d */
[----:B------:R-:W-:Y:S02]  /*2f80*/  ULDC.64 UR4, c[0x0][0x400] ;  /* 0x0001000000047ab9 */ /* 0x000fe40000000a00 */
        /* <DEDUP_REMOVED lines=30> */
.L_x_3756:
[----:B------:R-:W-:Y:S05]  /*3170*/  BSYNC B1 ;  /* 0x0000000000017941 */ /* 0x000fea0003800000 */
.L_x_3755:
[----:B0-----:R-:W-:Y:S01]  /*3180*/  IMAD.MOV.U32 R12, RZ, RZ, R61 ;  /* 0x000000ffff0c7224 */ /* 0x001fe200078e003d */
[----:B------:R-:W-:Y:S01]  /*3190*/  MOV R11, R60 ;  /* 0x0000003c000b7202 */ /* 0x000fe20000000f00 */
[----:B------:R-:W-:Y:S01]  /*31a0*/  IMAD.MOV.U32 R13, RZ, RZ, R68 ;  /* 0x000000ffff0d7224 */ /* 0x000fe200078e0044 */
[----:B------:R-:W-:Y:S01]  /*31b0*/  UISETP.NE.AND UP0, UPT, UR59, 0x3, UPT ;  /* 0x000000033b00788c */ /* 0x000fe2000bf05270 */
        /* <DEDUP_REMOVED lines=23> */
[----:B------:R-:W-:Y:S01]  /*3330*/  IMAD.MOV.U32 R14, RZ, RZ, R71 ;  /* 0x000000ffff0e7224 */ /* 0x000fe200078e0047 */
[----:B------:R-:W-:Y:S02]  /*3340*/  PRMT R157, R11, 0x7610, R157 ;  /* 0x000076100b9d7816 */ /* 0x000fe4000000009d */
        /* <DEDUP_REMOVED lines=20> */
[----:B------:R-:W-:Y:S02]  /*3490*/  PLOP3.LUT P2, PT, PT, PT, UP0, 0x80, 0x0 ;  /* 0x000000000000781c */ /* 0x000fe40003f4f008 */
[----:B------:R-:W-:Y:S01]  /*34a0*/  PRMT R134, R14, 0x5410, R13 ;  /* 0x000054100e867816 */ /* 0x000fe2000000000d */
[----:B------:R-:W-:Y:S01]  /*34b0*/  IMAD.MOV.U32 R13, RZ, RZ, R49 ;  /* 0x000000ffff0d7224 */ /* 0x000fe200078e0031 */
[----:B------:R-:W-:Y:S01]  /*34c0*/  PRMT R139, R12, 0x5410, R11 ;  /* 0x000054100c8b7816 */ /* 0x000fe2000000000b */
[----:B------:R-:W-:Y:S01]  /*34d0*/  IMAD.MOV.U32 R12, RZ, RZ, R52 ;  /* 0x000000ffff0c7224 */ /* 0x000fe200078e0034 */
[----:B------:R-:W-:-:S02]  /*34e0*/  MOV R14, R48 ;  /* 0x00000030000e7202 */ /* 0x000fc40000000f00 */
[----:B------:R-:W-:Y:S02]  /*34f0*/  MOV R11, R53 ;  /* 0x00000035000b7202 */ /* 0x000fe40000000f00 */
        /* <DEDUP_REMOVED lines=17> */
[----:B------:R-:W-:Y:S02]  /*3610*/  MOV R14, R50 ;  /* 0x00000032000e7202 */ /* 0x000fe40000000f00 */
[----:B------:R-:W-:Y:S02]  /*3620*/  MOV R11, R55 ;  /* 0x00000037000b7202 */ /* 0x000fe40000000f00 */
[----:B------:R-:W-:Y:S02]  /*3630*/  PRMT R149, R14, 0x5410, R13 ;  /* 0x000054100e957816 */ /* 0x000fe4000000000d */
[----:B------:R-:W-:Y:S01]  /*3640*/  PRMT R151, R12, 0x5410, R11 ;  /* 0x000054100c977816 */ /* 0x000fe2000000000b */
[----:B------:R-:W-:Y:S06]  /*3650*/  @!P2 BRA `(.L_x_3757) ;  /* 0x000000000004a947 */ /* 0x000fec0003800000 */
[----:B------:R-:W-:Y:S01]  /*3660*/  BPT.TRAP 0x1 ;  /* 0x000000040000795c */ /* 0x000fe20000300000 */
.L_x_3757:
[----:B------:R-:W-:Y:S01]  /*3670*/  IMAD R86, R19, 0x8, R18 ;  /* 0x0000000813567824 */ /* 0x000fe200078e0212 */
[----:B------:R-:W-:Y:S01]  /*3680*/  SHF.L.U32 R87, R203, 0x1f, RZ ;  /* 0x0000001fcb577819 */ /* 0x000fe200000006ff */
[----:B------:R-:W-:Y:S03]  /*3690*/  BSSY B1, `(.L_x_3758) ;  /* 0x0000003000017945 */ /* 0x000fe60003800000 */
[----:B------:R-:W0:Y:S02]  /*36a0*/  SYNCS.PHASECHK.TRANS64.TRYWAIT P5, [R86+URZ+0x30890], R87 ;  /* 0x03089057560075a7 */ /* 0x000e2400080a017f */
[----:B0-----:R-:W-:Y:S05]  /*36b0*/  @!P5 BRA `(.L_x_3759) ;  /* 0x000001c00060d947 */ /* 0x001fea0003800000 */
.L_x_4081:
[----:B------:R-:W-:Y:S05]  /*36c0*/  BSYNC B1 ;  /* 0x0000000000017941 */ /* 0x000fea0003800000 */
.L_x_3758:
[----:B------:R-:W-:-:S03]  /*36d0*/  UMOV UR4, 0xffffffff ;  /* 0xffffffff00047882 */ /* 0x000fc60000000000 */
[----:B------:R-:W-:Y:S05]  /*36e0*/  BRA.DIV UR4, `(.L_x_3760) ;  /* 0x000001c204687947 */ /* 0x000fea000b800000 */
[----:B------:R1:W2:Y:S04]  /*36f0*/  SHFL.IDX PT, R82, R118, RZ, 0x1c1f ;  /* 0x001c1fff76527589 */ /* 0x0002a800000e0000 */
[----:B------:R1:W3:Y:S02]  /*3700*/  SHFL.IDX PT, R11, R119, RZ, 0x1c1f ;  /* 0x001c1fff770b7589 */ /* 0x0002e400000e0000 */
.L_x_4085:
        /* <DEDUP_REMOVED lines=12> */
[----:B0-----:R-:W-:Y:S01]  /*37d0*/  IMAD.MOV.U32 R78, RZ, RZ, R13 ;  /* 0x000000ffff4e7224 */ /* 0x001fe200078e000d */
[----:B------:R-:W-:Y:S02]  /*37e0*/  SHF.R.U64 R76, R76, 0x10, R77 ;  /* 0x000000104c4c7819 */ /* 0x000fe4000000124d */
[----:B------:R-:W-:Y:S01]  /*37f0*/  SHF.R.U32.HI R79, RZ, 0x10, R79 ;  /* 0x00000010ff4f7819 */ /* 0x000fe2000001164f */
[----:B------:R-:W-:Y:S02]  /*3800*/  HADD2.F32 R144, -RZ, R144.H0_H0 ;  /* 0x20000090ff907230 */ /* 0x000fe40000004100 */
[--C-:B------:R-:W-:Y:S02]  /*3810*/  HADD2.F32 R13, -RZ, R78.reuse.H1_H1 ;  /* 0x3000004eff0d7230 */ /* 0x100fe40000004100 */
[----:B------:R-:W-:Y:S02]  /*3820*/  HADD2.F32 R145, -RZ, R78.H0_H0 ;  /* 0x2000004eff917230 */ /* 0x000fe40000004100 */
[----:B------:R-:W-:-:S02]  /*3830*/  HADD2.F32 R76, -RZ, R76.H0_H0 ;  /* 0x2000004cff4c7230 */ /* 0x000fc40000004100 */
[-C--:B------:R-:W-:Y:S01]  /*3840*/  FMUL.FTZ R78, R13, R144.reuse ;  /* 0x000000900d4e7220 */ /* 0x080fe20000410000 */
[----:B------:R-:W-:-:S03]  /*3850*/  FMUL.FTZ R144, R145, R144 ;  /* 0x0000009091907220 */ /* 0x000fc60000410000 */
[-C--:B------:R-:W-:Y:S01]  /*3860*/  FFMA.FTZ R78, R145, R76.reuse, -R78 ;  /* 0x0000004c914e7223 */ /* 0x080fe2000001084e */
[----:B------:R-:W-:Y:S02]  /*3870*/  HADD2.F32 R145, -RZ, R147.H1_H1 ;  /* 0x30000093ff917230 */ /* 0x000fe40000004100 */
[----:B------:R-:W-:Y:S01]  /*3880*/  FFMA.FTZ R13, R13, R76, R144 ;  /* 0x0000004c0d0d7223 */ /* 0x000fe20000010090 */
[----:B------:R-:W-:Y:S01]  /*3890*/  IMAD.MOV.U32 R144, RZ, RZ, R15 ;  /* 0x000000ffff907224 */ /* 0x000fe200078e000f */
[----:B------:R-:W-:Y:S02]  /*38a0*/  SHF.R.U32.HI R76, RZ, 0x10, R77 ;  /* 0x00000010ff4c7819 */ /* 0x000fe4000001164d */
[----:B------:R-:W-:Y:S01]  /*38b0*/  MOV R77, R12 ;  /* 0x0000000c004d7202 */ /* 0x000fe20000000f00 */
[----:B------:R-:W-:Y:S01]  /*38c0*/  HADD2.F32 R12, -RZ, R79.H0_H0 ;  /* 0x2000004fff0c7230 */ /* 0x000fe20000004100 */
[----:B------:R-:W-:Y:S01]  /*38d0*/  F2FP.F16.F32.PACK_AB R13, R13, R78 ;  /* 0x0000004e0d0d723e */ /* 0x000fe200000000ff */
[----:B------:R-:W-:-:S02]  /*38e0*/  HADD2.F32 R15, -RZ, R144.H1_H1 ;  /* 0x30000090ff0f7230 */ /* 0x000fc40000004100 */
[----:B------:R-:W-:Y:S02]  /*38f0*/  HADD2.F32 R79, -RZ, R144.H0_H0 ;  /* 0x20000090ff4f7230 */ /* 0x000fe40000004100 */
[----:B------:R-:W-:Y:S02]  /*3900*/  HADD2.F32 R76, -RZ, R76.H0_H0 ;  /* 0x2000004cff4c7230 */ /* 0x000fe40000004100 */
[-C--:B------:R-:W-:Y:S01]  /*3910*/  FMUL.FTZ R144, R15, R12.reuse ;  /* 0x0000000c0f907220 */ /* 0x080fe20000410000 */
[----:B------:R-:W-:-:S03]  /*3920*/  FMUL.FTZ R148, R79, R12 ;  /* 0x0000000c4f947220 */ /* 0x000fc60000410000 */
[-C--:B------:R-:W-:Y:S01]  /*3930*/  FFMA.FTZ R12, R79, R76.reuse, -R144 ;  /* 0x0000004c4f0c7223 */ /* 0x080fe20000010890 */
[--C-:B------:R-:W-:Y:S02]  /*3940*/  HADD2.F32 R144, -RZ, R77.reuse.H0_H0 ;  /* 0x2000004dff907230 */ /* 0x100fe40000004100 */
[----:B------:R-:W-:Y:S01]  /*3950*/  FFMA.FTZ R15, R15, R76, R148 ;  /* 0x0000004c0f0f7223 */ /* 0x000fe20000010094 */
[----:B------:R-:W-:Y:S02]  /*3960*/  IMAD.MOV.U32 R76, RZ, RZ, R14 ;  /* 0x000000ffff4c7224 */ /* 0x000fe400078e000e */
[----:B------:R-:W-:Y:S02]  /*3970*/  HADD2.F32 R14, -RZ, R77.H1_H1 ;  /* 0x3000004dff0e7230 */ /* 0x000fe40000004100 */
[----:B------:R-:W-:Y:S01]  /*3980*/  HADD2.F32 R79, -RZ, R147.H0_H0 ;  /* 0x20000093ff4f7230 */ /* 0x000fe20000004100 */
[----:B------:R-:W-:Y:S01]  /*3990*/  F2FP.F16.F32.PACK_AB R15, R15, R12 ;  /* 0x0000000c0f0f723e */ /* 0x000fe200000000ff */
[----:B------:R-:W-:-:S02]  /*39a0*/  HADD2.F32 R147, -RZ, R162.H1_H1 ;  /* 0x300000a2ff937230 */ /* 0x000fc40000004100 */
[-C--:B------:R-:W-:Y:S01]  /*39b0*/  FMUL.FTZ R77, R14, R145.reuse ;  /* 0x000000910e4d7220 */ /* 0x080fe20000410000 */
[----:B------:R-:W-:-:S03]  /*39c0*/  FMUL.FTZ R145, R144, R145 ;  /* 0x0000009190917220 */ /* 0x000fc60000410000 */
[-C--:B------:R-:W-:Y:S01]  /*39d0*/  FFMA.FTZ R77, R144, R79.reuse, -R77 ;  /* 0x0000004f904d7223 */ /* 0x080fe2000001084d */
[--C-:B------:R-:W-:Y:S02]  /*39e0*/  HADD2.F32 R144, -RZ, R76.reuse.H0_H0 ;  /* 0x2000004cff907230 */ /* 0x100fe40000004100 */
[----:B------:R-:W-:Y:S01]  /*39f0*/  FFMA.FTZ R14, R14, R79, R145 ;  /* 0x0000004f0e0e7223 */ /* 0x000fe20000010091 */
[----:B------:R-:W-:Y:S02]  /*3a00*/  HADD2.F32 R76, -RZ, R76.H1_H1 ;  /* 0x3000004cff4c7230 */ /* 0x000fe40000004100 */
[----:B------:R-:W-:Y:S02]  /*3a10*/  HADD2.F32 R79, -RZ, R160.H0_H0 ;  /* 0x200000a0ff4f7230 */ /* 0x000fe40000004100 */
[----:B------:R-:W-:Y:S01]  /*3a20*/  F2FP.F16.F32.PACK_AB R12, R14, R77 ;  /* 0x0000004d0e0c723e */ /* 0x000fe200000000ff */
[-C--:B------:R-:W-:Y:S01]  /*3a30*/  FMUL.FTZ R145, R76, R147.reuse ;  /* 0x000000934c917220 */ /* 0x080fe20000410000 */
[----:B------:R-:W-:-:S03]  /*3a40*/  FMUL.FTZ R147, R144, R147 ;  /* 0x0000009390937220 */ /* 0x000fc60000410000 */
[-C--:B------:R-:W-:Y:S01]  /*3a50*/  FFMA.FTZ R145, R144, R79.reuse, -R145 ;  /* 0x0000004f90917223 */ /* 0x080fe20000010891 */
[----:B------:R-:W-:-:S05]  /*3a60*/  FFMA.FTZ R76, R76, R79, R147 ;  /* 0x0000004f4c4c7223 */ /* 0x000fca0000010093 */
[----:B------:R-:W-:-:S07]  /*3a70*/  F2FP.F16.F32.PACK_AB R14, R76, R145 ;  /* 0x000000914c0e723e */ /* 0x000fce00000000ff */
.L_x_3766:
[----:B------:R-:W-:Y:S05]  /*3a80*/  BSYNC B3 ;  /* 0x0000000000037941 */ /* 0x000fea0003800000 */
.L_x_3765:
[----:B0-----:R4:W-:Y:S02]  /*3a90*/  ST.E.128 desc[UR56][R80.64], R12 ;  /* 0x0000000c50007985 */ /* 0x0019e4000c101d38 */
.L_x_3764:
[----:B------:R-:W-:Y:S05]  /*3aa0*/  BSYNC B2 ;  /* 0x0000000000027941 */ /* 0x000fea0003800000 */
.L_x_3763:
[----:B------:R-:W-:Y:S01]  /*3ab0*/  ISETP.NE.AND P3, PT, R7, RZ, PT ;  /* 0x000000ff0700720c */ /* 0x000fe20003f65270 */
[----:B------:R-:W-:-:S12]  /*3ac0*/  BSSY B2, `(.L_x_3767) ;  /* 0x0000035000027945 */ /* 0x000fd80003800000 */
[----:B------:R-:W-:Y:S05]  /*3ad0*/  @!P3 BRA `(.L_x_3768) ;  /* 0x0000000000ccb947 */ /* 0x000fea0003800000 */
[----:B----4-:R4:W0:Y:S01]  /*3ae0*/  LDS.128 R12, [R28+0x1e000] ;  /* 0x01e000001c0c7984 */ /* 0x0108220000000c00 */
[----:B------:R-:W-:Y:S01]  /*3af0*/  ISETP.GE.AND P3, PT, R207, R120, PT ;  /* 0x00000078cf00720c */ /* 0x000fe20003f66270 */
[----:B---3--:R-:W-:Y:S01]  /*3b00*/  IMAD.MOV.U32 R76, RZ, RZ, R11 ;  /* 0x000000ffff4c7224 */ /* 0x008fe200078e000b */
[----:B------:R-:W-:Y:S01]  /*3b10*/  SHF.L.U32 R79, R195, 0x3, RZ ;  /* 0x00000003c34f7819 */ /* 0x000fe200000006ff */
[----:B--2---:R-:W-:Y:S01]  /*3b20*/  IMAD.MOV.U32 R77, RZ, RZ, R82 ;  /* 0x000000ffff4d7224 */ /* 0x004fe200078e0052 */
[----:B------:R-:W-:Y:S03]  /*3b30*/  BSSY B3, `(.L_x_3769) ;  /* 0x000002c000037945 */ /* 0x000fe60003800000 */
[----:B------:R-:W-:-:S06]  /*3b40*/  IMAD.WIDE R76, R79, 0x2, R76 ;  /* 0x000000024f4c7825 */ /* 0x000fcc00078e024c */
[----:B----4-:R-:W-:Y:S05]  /*3b50*/  @P3 BRA `(.L_x_3770) ;  /* 0x0000000000a43947 */ /* 0x010fea0003800000 */
[----:B------:R-:W-:Y:S01]  /*3b60*/  SHF.R.U64 R78, R74, 0x10, R75 ;  /* 0x000000104a4e7819 */ /* 0x000fe2000000124b */
[----:B------:R-:W-:Y:S01]  /*3b70*/  HADD2.F32 R80, -RZ, R161.H1_H1 ;  /* 0x300000a1ff507230 */ /* 0x000fe20000004100 */
[----:B0-----:R-:W-:Y:S01]  /*3b80*/  MOV R74, R13 ;  /* 0x0000000d004a7202 */ /* 0x001fe20000000f00 */
[----:B------:R-:W-:Y:S01]  /*3b90*/  HADD2.F32 R81, -RZ, R14.H0_H0 ;  /* 0x2000000eff517230 */ /* 0x000fe20000004100 */
[----:B------:R-:W-:Y:S01]  /*3ba0*/  SHF.R.U64 R72, R72, 0x10, R73 ;  /* 0x0000001048487819 */ /* 0x000fe20000001249 */
        /* <DEDUP_REMOVED lines=9> */
[----:B------:R-:W-:Y:S01]  /*3c40*/  SHF.R.U32.HI R72, RZ, 0x10, R75 ;  /* 0x00000010ff487819 */ /* 0x000fe2000001164b */
[----:B------:R-:W-:Y:S01]  /*3c50*/  HADD2.F32 R78, -RZ, R15.H0_H0 ;  /* 0x2000000fff4e7230 */ /* 0x000fe20000004100 */
[----:B------:R-:W-:Y:S01]  /*3c60*/  SHF.R.U32.HI R75, RZ, 0x10, R73 ;  /* 0x00000010ff4b7819 */ /* 0x000fe20000011649 */
[----:B------:R-:W-:Y:S01]  /*3c70*/  HADD2.F32 R14, -RZ, R159.H1_H1 ;  /* 0x3000009fff0e7230 */ /* 0x000fe20000004100 */
[----:B------:R-:W-:Y:S01]  /*3c80*/  F2FP.F16.F32.PACK_AB R13, R13, R74 ;  /* 0x0000004a0d0d723e */ /* 0x000fe200000000ff */
[----:B------:R-:W-:Y:S02]  /*3c90*/  HADD2.F32 R73, -RZ, R72.H0_H0 ;  /* 0x20000048ff497230 */ /* 0x000fe40000004100 */
[----:B------:R-:W-:-:S02]  /*3ca0*/  HADD2.F32 R72, -RZ, R15.H1_H1 ;  /* 0x3000000fff487230 */ /* 0x000fc40000004100 */
[----:B------:R-:W-:-:S03]  /*3cb0*/  HADD2.F32 R75, -RZ, R75.H0_H0 ;  /* 0x2000004bff4b7230 */ /* 0x000fc60000004100 */
[-C--:B------:R-:W-:Y:S01]  /*3cc0*/  FMUL.FTZ R15, R72, R73.reuse ;  /* 0x00000049480f7220 */ /* 0x080fe20000410000 */
[----:B------:R-:W-:-:S03]  /*3cd0*/  FMUL.FTZ R73, R78, R73 ;  /* 0x000000494e497220 */ /* 0x000fc60000410000 */
[-C--:B------:R-:W-:Y:S01]  /*3ce0*/  FFMA.FTZ R15, R78, R75.reuse, -R15 ;  /* 0x0000004b4e0f7223 */ /* 0x080fe2000001080f */
[----:B------:R-:W-:Y:S01]  /*3cf0*/  FFMA.FTZ R72, R72, R75, R73 ;  /* 0x0000004b48487223 */ /* 0x000fe20000010049 */
[--C-:B------:R-:W-:Y:S02]  /*3d00*/  HADD2.F32 R73, -RZ, R12.reuse.H1_H1 ;  /* 0x3000000cff497230 */ /* 0x100fe40000004100 */
[----:B------:R-:W-:Y:S02]  /*3d10*/  HADD2.F32 R75, -RZ, R12.H0_H0 ;  /* 0x2000000cff4b7230 */ /* 0x000fe40000004100 */
[----:B------:R-:W-:Y:S02]  /*3d20*/  HADD2.F32 R78, -RZ, R159.H0_H0 ;  /* 0x2000009fff4e7230 */ /* 0x000fe40000004100 */
[-C--:B------:R-:W-:Y:S01]  /*3d30*/  FMUL.FTZ R12, R73, R80.reuse ;  /* 0x00000050490c7220 */ /* 0x080fe20000410000 */
[----:B------:R-:W-:Y:S01]  /*3d40*/  F2FP.F16.F32.PACK_AB R15, R72, R15 ;  /* 0x0000000f480f723e */ /* 0x000fe200000000ff */
[----:B------:R-:W-:-:S02]  /*3d50*/  FMUL.FTZ R80, R75, R80 ;  /* 0x000000504b507220 */ /* 0x000fc40000410000 */
[-C--:B------:R-:W-:Y:S01]  /*3d60*/  FFMA.FTZ R75, R75, R78.reuse, -R12 ;  /* 0x0000004e4b4b7223 */ /* 0x080fe2000001080c */
[----:B------:R-:W-:Y:S02]  /*3d70*/  HADD2.F32 R12, -RZ, R162.H0_H0 ;  /* 0x200000a2ff0c7230 */ /* 0x000fe40000004100 */
[----:B------:R-:W-:-:S03]  /*3d80*/  FFMA.FTZ R80, R73, R78, R80 ;  /* 0x0000004e49507223 */ /* 0x000fc60000010050 */
[-C--:B------:R-:W-:Y:S01]  /*3d90*/  FMUL.FTZ R78, R79, R12.reuse ;  /* 0x0000000c4f4e7220 */ /* 0x080fe20000410000 */
[----:B------:R-:W-:-:S03]  /*3da0*/  FMUL.FTZ R12, R81, R12 ;  /* 0x0000000c510c7220 */ /* 0x000fc60000410000 */
[-C--:B------:R-:W-:Y:S01]  /*3db0*/  FFMA.FTZ R78, R81, R14.reuse, -R78 ;  /* 0x0000000e514e7223 */ /* 0x080fe2000001084e */
[----:B------:R-:W-:Y:S01]  /*3dc0*/  FFMA.FTZ R79, R79, R14, R12 ;  /* 0x0000000e4f4f7223 */ /* 0x000fe2000001000c */
[----:B------:R-:W-:-:S04]  /*3dd0*/  F2FP.F16.F32.PACK_AB R12, R80, R75 ;  /* 0x0000004b500c723e */ /* 0x000fc800000000ff */
[----:B------:R-:W-:-:S07]  /*3de0*/  F2FP.F16.F32.PACK_AB R14, R79, R78 ;  /* 0x0000004e4f0e723e */ /* 0x000fce00000000ff */
.L_x_3770:
[----:B------:R-:W-:Y:S05]  /*3df0*/  BSYNC B3 ;  /* 0x0000000000037941 */ /* 0x000fea0003800000 */
.L_x_3769:
[----:B0-----:R0:W-:Y:S02]  /*3e00*/  ST.E.128 desc[UR56][R76.64], R12 ;  /* 0x0000000c4c007985 */ /* 0x0011e4000c101d38 */
.L_x_3768:
[----:B------:R-:W-:Y:S05]  /*3e10*/  BSYNC B2 ;  /* 0x0000000000027941 */ /* 0x000fea0003800000 */
.L_x_3767:
[----:B------:R-:W-:Y:S01]  /*3e20*/  ISETP.NE.AND P3, PT, R8, RZ, PT ;  /* 0x000000ff0800720c */ /* 0x000fe20003f65270 */
[----:B------:R-:W-:-:S12]  /*3e30*/  BSSY B2, `(.L_x_3771) ;  /* 0x0000035000027945 */ /* 0x000fd80003800000 */
[----:B------:R-:W-:Y:S05]  /*3e40*/  @!P3 BRA `(.L_x_3772) ;  /* 0x0000000000ccb947 */ /* 0x000fea0003800000 */
[----:B0---4-:R0:W4:Y:S01]  /*3e50*/  LDS.128 R12, [R27+0x21000] ;  /* 0x021000001b0c7984 */ /* 0x0111220000000c00 */
[----:B------:R-:W-:Y:S01]  /*3e60*/  ISETP.GE.AND P3, PT, R205, R120, PT ;  /* 0x00000078cd00720c */ /* 0x000fe20003f66270 */
[----:B------:R-:W-:Y:S01]  /*3e70*/  IMAD.SHL.U32 R75, R198, 0x8, RZ ;  /* 0x00000008c64b7824 */ /* 0x000fe200078e00ff */
[----:B--2---:R-:W-:Y:S01]  /*3e80*/  MOV R73, R82 ;  /* 0x0000005200497202 */ /* 0x004fe20000000f00 */
[----:B---3--:R-:W-:Y:S01]  /*3e90*/  IMAD.MOV.U32 R72, RZ, RZ, R11 ;  /* 0x000000ffff487224 */ /* 0x008fe200078e000b */
[----:B------:R-:W-:Y:S03]  /*3ea0*/  BSSY B3, `(.L_x_3773) ;  /* 0x000002c000037945 */ /* 0x000fe60003800000 */
[----:B------:R-:W-:-:S06]  /*3eb0*/  IMAD.WIDE R72, R75, 0x2, R72 ;  /* 0x000000024b487825 */ /* 0x000fcc00078e0248 */
[----:B0-----:R-:W-:Y:S05]  /*3ec0*/  @P3 BRA `(.L_x_3774) ;  /* 0x0000000000a43947 */ /* 0x001fea0003800000 */
[----:B------:R-:W-:Y:S01]  /*3ed0*/  SHF.R.U64 R74, R68, 0x10, R69 ;  /* 0x00000010444a7819 */ /* 0x000fe20000001245 */
[----:B----4-:R-:W-:Y:S01]  /*3ee0*/  HADD2.F32 R76, -RZ, R15.H0_H0 ;  /* 0x2000000fff4c7230 */ /* 0x010fe20000004100 */
[----:B------:R-:W-:Y:S01]  /*3ef0*/  SHF.R.U32.HI R75, RZ, 0x10, R71 ;  /* 0x00000010ff4b7819 */ /* 0x000fe20000011647 */
[----:B------:R-:W-:Y:S01]  /*3f00*/  HADD2.F32 R79, -RZ, R158.H1_H1 ;  /* 0x3000009eff4f7230 */ /* 0x000fe20000004100 */
[----:B------:R-:W-:Y:S01]  /*3f10*/  SHF.R.U32.HI R68, RZ, 0x10, R69 ;  /* 0x00000010ff447819 */ /* 0x000fe20000011645 */
[----:B------:R-:W-:Y:S01]  /*3f20*/  HADD2.F32 R74, -RZ, R74.H0_H0 ;  /* 0x2000004aff4a7230 */ /* 0x000fe20000004100 */
[----:B------:R-:W-:Y:S01]  /*3f30*/  SHF.R.U64 R69, R70, 0x10, R71 ;  /* 0x0000001046457819 */ /* 0x000fe20000001247 */
[----:B------:R-:W-:Y:S02]  /*3f40*/  HADD2.F32 R75, -RZ, R75.H0_H0 ;  /* 0x2000004bff4b7230 */ /* 0x000fe40000004100 */
[----:B------:R-:W-:Y:S02]  /*3f50*/  HADD2.F32 R70, -RZ, R15.H1_H1 ;  /* 0x3000000fff467230 */ /* 0x000fe40000004100 */
[----:B------:R-:W-:-:S02]  /*3f60*/  HADD2.F32 R78, -RZ, R69.H0_H0 ;  /* 0x20000045ff4e7230 */ /* 0x000fc40000004100 */
[--C-:B------:R-:W-:Y:S02]  /*3f70*/  HADD2.F32 R69, -RZ, R13.reuse.H1_H1 ;  /* 0x3000000dff457230 */ /* 0x100fe40000004100 */
[-C--:B------:R-:W-:Y:S01]  /*3f80*/  FMUL.FTZ R15, R70, R75.reuse ;  /* 0x0000004b460f7220 */ /* 0x080fe20000410000 */
[----:B------:R-:W-:Y:S02]  /*3f90*/  HADD2.F32 R13, -RZ, R13.H0_H0 ;  /* 0x2000000dff0d7230 */ /* 0x000fe40000004100 */
[C---:B------:R-:W-:Y:S01]  /*3fa0*/  FMUL.FTZ R75, R76.reuse, R75 ;  /* 0x0000004b4c4b7220 */ /* 0x040fe20000410000 */
[----:B------:R-:W-:Y:S02]  /*3fb0*/  HADD2.F32 R71, -RZ, R68.H0_H0 ;  /* 0x20000044ff477230 */ /* 0x000fe40000004100 */
[-C--:B------:R-:W-:Y:S01]  /*3fc0*/  FMUL.FTZ R68, R69, R78.reuse ;  /* 0x0000004e45447220 */ /* 0x080fe20000410000 */
[----:B------:R-:W-:Y:S02]  /*3fd0*/  FMUL.FTZ R78, R13, R78 ;  /* 0x0000004e0d4e7220 */ /* 0x000fe40000410000 */
[-C--:B------:R-:W-:Y:S01]  /*3fe0*/  FFMA.FTZ R15, R76, R71.reuse, -R15 ;  /* 0x000000474c0f7223 */ /* 0x080fe2000001080f */
[----:B------:R-:W-:Y:S01]  /*3ff0*/  FFMA.FTZ R70, R70, R71, R75 ;  /* 0x0000004746467223 */ /* 0x000fe2000001004b */
[----:B------:R-:W-:-:S02]  /*4000*/  HADD2.F32 R71, -RZ, R160.H1_H1 ;  /* 0x300000a0ff477230 */ /* 0x000fc40000004100 */
[-C--:B------:R-:W-:Y:S01]  /*4010*/  FFMA.FTZ R13, R13, R74.reuse, -R68 ;  /* 0x0000004a0d0d7223 */ /* 0x080fe20000010844 */
[--C-:B------:R-:W-:Y:S02]  /*4020*/  HADD2.F32 R75, -RZ, R12.reuse.H1_H1 ;  /* 0x3000000cff4b7230 */ /* 0x100fe40000004100 */
[----:B------:R-:W-:Y:S01]  /*4030*/  FFMA.FTZ R68, R69, R74, R78 ;  /* 0x0000004a45447223 */ /* 0x000fe2000001004e */
[----:B------:R-:W-:Y:S01]  /*4040*/  HADD2.F32 R76, -RZ, R12.H0_H0 ;  /* 0x2000000cff4c7230 */ /* 0x000fe20000004100 */
[----:B------:R-:W-:Y:S01]  /*4050*/  F2FP.F16.F32.PACK_AB R15, R70, R15 ;  /* 0x0000000f460f723e */ /* 0x000fe200000000ff */
[----:B------:R-:W-:Y:S02]  /*4060*/  HADD2.F32 R69, -RZ, R161.H0_H0 ;  /* 0x200000a1ff457230 */ /* 0x000fe40000004100 */
[-C--:B------:R-:W-:Y:S01]  /*4070*/  FMUL.FTZ R77, R75, R71.reuse ;  /* 0x000000474b4d7220 */ /* 0x080fe20000410000 */
[----:B------:R-:W-:Y:S02]  /*4080*/  HADD2.F32 R12, -RZ, R14.H1_H1 ;  /* 0x3000000eff0c7230 */ /* 0x000fe40000004100 */
[----:B------:R-:W-:Y:S01]  /*4090*/  FMUL.FTZ R78, R76, R71 ;  /* 0x000000474c4e7220 */ /* 0x000fe20000410000 */
[----:B------:R-:W-:Y:S01]  /*40a0*/  HADD2.F32 R74, -RZ, R158.H0_H0 ;  /* 0x2000009eff4a7230 */ /* 0x000fe20000004100 */
[----:B------:R-:W-:Y:S01]  /*40b0*/  F2FP.F16.F32.PACK_AB R13, R68, R13 ;  /* 0x0000000d440d723e */ /* 0x000fe200000000ff */
[----:B------:R-:W-:-:S02]  /*40c0*/  HADD2.F32 R14, -RZ, R14.H0_H0 ;  /* 0x2000000eff0e7230 */ /* 0x000fc40000004100 */
[-C--:B------:R-:W-:Y:S01]  /*40d0*/  FMUL.FTZ R71, R12, R69.reuse ;  /* 0x000000450c477220 */ /* 0x080fe20000410000 */
[-C--:B------:R-:W-:Y:S01]  /*40e0*/  FFMA.FTZ R77, R76, R74.reuse, -R77 ;  /* 0x0000004a4c4d7223 */ /* 0x080fe2000001084d */
[----:B------:R-:W-:Y:S01]  /*40f0*/  FFMA.FTZ R78, R75, R74, R78 ;  /* 0x0000004a4b4e7223 */ /* 0x000fe2000001004e */
[C---:B------:R-:W-:Y:S01]  /*4100*/  FMUL.FTZ R69, R14.reuse, R69 ;  /* 0x000000450e457220 */ /* 0x040fe20000410000 */
[----:B------:R-:W-:-:S03]  /*4110*/  FFMA.FTZ R71, R14, R79, -R71 ;  /* 0x0000004f0e477223 */ /* 0x000fc60000010847 */
[----:B------:R-:W-:Y:S01]  /*4120*/  FFMA.FTZ R12, R12, R79, R69 ;  /* 0x0000004f0c0c7223 */ /* 0x000fe20000010045 */
[----:B------:R-:W-:-:S04]  /*4130*/  F2FP.F16.F32.PACK_AB R78, R78, R77 ;  /* 0x0000004d4e4e723e */ /* 0x000fc800000000ff */
[----:B------:R-:W-:Y:S01]  /*4140*/  F2FP.F16.F32.PACK_AB R14, R12, R71 ;  /* 0x000000470c0e723e */ /* 0x000fe200000000ff */
[----:B------:R-:W-:-:S07]  /*4150*/  IMAD.MOV.U32 R12, RZ, RZ, R78 ;  /* 0x000000ffff0c7224 */ /* 0x000fce00078e004e */
.L_x_3774:
[----:B------:R-:W-:Y:S05]  /*4160*/  BSYNC B3 ;  /* 0x0000000000037941 */ /* 0x000fea0003800000 */
.L_x_3773:
[----:B----4-:R0:W-:Y:S02]  /*4170*/  ST.E.128 desc[UR56][R72.64], R12 ;  /* 0x0000000c48007985 */ /* 0x0101e4000c101d38 */
.L_x_3772:
[----:B------:R-:W-:Y:S05]  /*4180*/  BSYNC B2 ;  /* 0x0000000000027941 */ /* 0x000fea0003800000 */
.L_x_3771:
        /* <DEDUP_REMOVED lines=10> */
[----:B----4-:R-:W-:Y:S01]  /*4230*/  HADD2.F32 R72, -RZ, R15.H0_H0 ;  /* 0x2000000fff487230 */ /* 0x010fe20000004100 */
[----:B------:R-:W-:Y:S01]  /*4240*/  SHF.R.U32.HI R71, RZ, 0x10, R67 ;  /* 0x00000010ff477819 */ /* 0x000fe20000011643 */
[----:B------:R-:W-:Y:S01]  /*4250*/  HADD2.F32 R75, -RZ, R156.H0_H0 ;  /* 0x2000009cff4b7230 */ /* 0x000fe20000004100 */
        /* <DEDUP_REMOVED lines=25> */
[----:B------:R-:W-:Y:S01]  /*43f0*/  HADD2.F32 R70, -RZ, R157.H1_H1 ;  /* 0x3000009dff467230 */ /* 0x000fe20000004100 */
        /* <DEDUP_REMOVED lines=11> */
.L_x_3778:
[----:B------:R-:W-:Y:S05]  /*44b0*/  BSYNC B3 ;  /* 0x0000000000037941 */ /* 0x000fea0003800000 */
.L_x_3777:
[----:B----4-:R0:W-:Y:S02]  /*44c0*/  ST.E.128 desc[UR56][R68.64], R12 ;  /* 0x0000000c44007985 */ /* 0x0101e4000c101d38 */
.L_x_3776:
[----:B------:R-:W-:Y:S05]  /*44d0*/  BSYNC B2 ;  /* 0x0000000000027941 */ /* 0x000fea0003800000 */
.L_x_3775:
        /* <DEDUP_REMOVED lines=9> */
[--C-:B------:R-:W-:Y:S01]  /*4570*/  SHF.R.U64 R62, R62, 0x10, R63.reuse ;  /* 0x000000103e3e7819 */ /* 0x100fe2000000123f */
[----:B----4-:R-:W-:Y:S01]  /*4580*/  HADD2.F32 R67, -RZ, R13.H1_H1 ;  /* 0x3000000dff437230 */ /* 0x010fe20000004100 */
[----:B------:R-:W-:Y:S01]  /*4590*/  SHF.R.U32.HI R63, RZ, 0x10, R63 ;  /* 0x00000010ff3f7819 */ /* 0x000fe2000001163f */
[----:B------:R-:W-:Y:S01]  /*45a0*/  HADD2.F32 R66, -RZ, R15.H1_H1 ;  /* 0x3000000fff427230 */ /* 0x000fe20000004100 */
[--C-:B------:R-:W-:Y:S01]  /*45b0*/  SHF.R.U64 R60, R60, 0x10, R61.reuse ;  /* 0x000000103c3c7819 */ /* 0x100fe2000000123d */
[----:B------:R-:W-:Y:S01]  /*45c0*/  HADD2.F32 R62, -RZ, R62.H0_H0 ;  /* 0x2000003eff3e7230 */ /* 0x000fe20000004100 */
[----:B------:R-:W-:Y:S01]  /*45d0*/  SHF.R.U32.HI R61, RZ, 0x10, R61 ;  /* 0x00000010ff3d7819 */ /* 0x000fe2000001163d */
[----:B------:R-:W-:Y:S02]  /*45e0*/  HADD2.F32 R63, -RZ, R63.H0_H0 ;  /* 0x2000003fff3f7230 */ /* 0x000fe40000004100 */
[----:B------:R-:W-:Y:S02]  /*45f0*/  HADD2.F32 R13, -RZ, R13.H0_H0 ;  /* 0x2000000dff0d7230 */ /* 0x000fe40000004100 */
[----:B------:R-:W-:Y:S01]  /*4600*/  FMUL.FTZ R70, R67, R62 ;  /* 0x0000003e43467220 */ /* 0x000fe20000410000 */
[----:B------:R-:W-:-:S02]  /*4610*/  HADD2.F32 R68, -RZ, R15.H0_H0 ;  /* 0x2000000fff447230 */ /* 0x000fc40000004100 */
[-C--:B------:R-:W-:Y:S01]  /*4620*/  FMUL.FTZ R15, R66, R63.reuse ;  /* 0x0000003f420f7220 */ /* 0x080fe20000410000 */
[----:B------:R-:W-:Y:S02]  /*4630*/  HADD2.F32 R60, -RZ, R60.H0_H0 ;  /* 0x2000003cff3c7230 */ /* 0x000fe40000004100 */
[C---:B------:R-:W-:Y:S01]  /*4640*/  FMUL.FTZ R62, R13.reuse, R62 ;  /* 0x0000003e0d3e7220 */ /* 0x040fe20000410000 */
[----:B------:R-:W-:Y:S02]  /*4650*/  HADD2.F32 R61, -RZ, R61.H0_H0 ;  /* 0x2000003dff3d7230 */ /* 0x000fe40000004100 */
[----:B------:R-:W-:Y:S01]  /*4660*/  FMUL.FTZ R63, R68, R63 ;  /* 0x0000003f443f7220 */ /* 0x000fe20000410000 */
[-C--:B------:R-:W-:Y:S01]  /*4670*/  FFMA.FTZ R70, R13, R60.reuse, -R70 ;  /* 0x0000003c0d467223 */ /* 0x080fe20000010846 */
[----:B------:R-:W-:Y:S02]  /*4680*/  FFMA.FTZ R67, R67, R60, R62 ;  /* 0x0000003c43437223 */ /* 0x000fe4000001003e */
[----:B------:R-:W-:Y:S01]  /*4690*/  FFMA.FTZ R66, R66, R61, R63 ;  /* 0x0000003d42427223 */ /* 0x000fe2000001003f */
[----:B------:R-:W-:-:S02]  /*46a0*/  HADD2.F32 R63, -RZ, R155.H0_H0 ;  /* 0x2000009bff3f7230 */ /* 0x000fc40000004100 */
[----:B------:R-:W-:Y:S01]  /*46b0*/  FFMA.FTZ R15, R68, R61, -R15 ;  /* 0x0000003d440f7223 */ /* 0x000fe2000001080f */
[--C-:B------:R-:W-:Y:S02]  /*46c0*/  HADD2.F32 R60, -RZ, R12.reuse.H1_H1 ;  /* 0x3000000cff3c7230 */ /* 0x100fe40000004100 */
[----:B------:R-:W-:Y:S02]  /*46d0*/  HADD2.F32 R62, -RZ, R12.H0_H0 ;  /* 0x2000000cff3e7230 */ /* 0x000fe40000004100 */
[----:B------:R-:W-:Y:S02]  /*46e0*/  HADD2.F32 R155, -RZ, R155.H1_H1 ;  /* 0x3000009bff9b7230 */ /* 0x000fe40000004100 */
[-C--:B------:R-:W-:Y:S01]  /*46f0*/  FMUL.FTZ R69, R60, R63.reuse ;  /* 0x0000003f3c457220 */ /* 0x080fe20000410000 */
[--C-:B------:R-:W-:Y:S02]  /*4700*/  HADD2.F32 R12, -RZ, R14.reuse.H1_H1 ;  /* 0x3000000eff0c7230 */ /* 0x100fe40000004100 */
[----:B------:R-:W-:Y:S01]  /*4710*/  FMUL.FTZ R63, R62, R63 ;  /* 0x0000003f3e3f7220 */ /* 0x000fe20000410000 */
[----:B------:R-:W-:Y:S01]  /*4720*/  HADD2.F32 R14, -RZ, R14.H0_H0 ;  /* 0x2000000eff0e7230 */ /* 0x000fe20000004100 */
[----:B------:R-:W-:Y:S01]  /*4730*/  F2FP.F16.F32.PACK_AB R15, R66, R15 ;  /* 0x0000000f420f723e */ /* 0x000fe200000000ff */
[----:B------:R-:W-:-:S02]  /*4740*/  HADD2.F32 R13, -RZ, R154.H1_H1 ;  /* 0x3000009aff0d7230 */ /* 0x000fc40000004100 */
[-C--:B------:R-:W-:Y:S01]  /*4750*/  FMUL.FTZ R71, R12, R155.reuse ;  /* 0x0000009b0c477220 */ /* 0x080fe20000410000 */
[----:B------:R-:W-:Y:S02]  /*4760*/  HADD2.F32 R61, -RZ, R154.H0_H0 ;  /* 0x2000009aff3d7230 */ /* 0x000fe40000004100 */
        /* <DEDUP_REMOVED lines=9> */
.L_x_3782:
[----:B------:R-:W-:Y:S05]  /*4800*/  BSYNC B3 ;  /* 0x0000000000037941 */ /* 0x000fea0003800000 */
.L_x_3781:
[----:B----4-:R0:W-:Y:S02]  /*4810*/  ST.E.128 desc[UR56][R64.64], R12 ;  /* 0x0000000c40007985 */ /* 0x0101e4000c101d38 */
.L_x_3780:
[----:B------:R-:W-:Y:S05]  /*4820*/  BSYNC B2 ;  /* 0x0000000000027941 */ /* 0x000fea0003800000 */
.L_x_3779:
        /* <DEDUP_REMOVED lines=8> */
[--C-:B------:R-:W-:Y:S02]  /*48b0*/  SHF.R.U64 R11, R58, 0x10, R59.reuse ;  /* 0x000000103a0b7819 */ /* 0x100fe4000000123b */
[----:B------:R-:W-:Y:S02]  /*48c0*/  SHF.R.U32.HI R64, RZ, 0x10, R59 ;  /* 0x00000010ff407819 */ /* 0x000fe4000001163b */
[--C-:B------:R-:W-:Y:S01]  /*48d0*/  SHF.R.U64 R63, R56, 0x10, R57.reuse ;  /* 0x00000010383f7819 */ /* 0x100fe20000001239 */
[----:B----4-:R-:W-:Y:S01]  /*48e0*/  IMAD.MOV.U32 R56, RZ, RZ, R12 ;  /* 0x000000ffff387224 */ /* 0x010fe200078e000c */
[----:B------:R-:W-:Y:S01]  /*48f0*/  SHF.R.U32.HI R62, RZ, 0x10, R57 ;  /* 0x00000010ff3e7819 */ /* 0x000fe20000011639 */
[----:B------:R-:W-:Y:S02]  /*4900*/  HADD2.F32 R59, -RZ, R11.H0_H0 ;  /* 0x2000000bff3b7230 */ /* 0x000fe40000004100 */
[----:B------:R-:W-:Y:S02]  /*4910*/  HADD2.F32 R64, -RZ, R64.H0_H0 ;  /* 0x20000040ff407230 */ /* 0x000fe40000004100 */
[----:B------:R-:W-:-:S02]  /*4920*/  HADD2.F32 R12, -RZ, R13.H1_H1 ;  /* 0x3000000dff0c7230 */ /* 0x000fc40000004100 */
[----:B------:R-:W-:Y:S02]  /*4930*/  HADD2.F32 R11, -RZ, R13.H0_H0 ;  /* 0x2000000dff0b7230 */ /* 0x000fe40000004100 */
[--C-:B------:R-:W-:Y:S02]  /*4940*/  HADD2.F32 R57, -RZ, R15.reuse.H1_H1 ;  /* 0x3000000fff397230 */ /* 0x100fe40000004100 */
[-C--:B------:R-:W-:Y:S01]  /*4950*/  FMUL.FTZ R66, R12, R59.reuse ;  /* 0x0000003b0c427220 */ /* 0x080fe20000410000 */
[----:B------:R-:W-:Y:S02]  /*4960*/  HADD2.F32 R13, -RZ, R15.H0_H0 ;  /* 0x2000000fff0d7230 */ /* 0x000fe40000004100 */
[----:B------:R-:W-:Y:S01]  /*4970*/  FMUL.FTZ R59, R11, R59 ;  /* 0x0000003b0b3b7220 */ /* 0x000fe20000410000 */
[----:B------:R-:W-:Y:S02]  /*4980*/  HADD2.F32 R58, -RZ, R63.H0_H0 ;  /* 0x2000003fff3a7230 */ /* 0x000fe40000004100 */
[----:B------:R-:W-:Y:S01]  /*4990*/  FMUL.FTZ R68, R57, R64 ;  /* 0x0000004039447220 */ /* 0x000fe20000410000 */
[----:B------:R-:W-:-:S02]  /*49a0*/  HADD2.F32 R62, -RZ, R62.H0_H0 ;  /* 0x2000003eff3e7230 */ /* 0x000fc40000004100 */
[----:B------:R-:W-:Y:S01]  /*49b0*/  FMUL.FTZ R64, R13, R64 ;  /* 0x000000400d407220 */ /* 0x000fe20000410000 */
[--C-:B------:R-:W-:Y:S02]  /*49c0*/  HADD2.F32 R15, -RZ, R56.reuse.H1_H1 ;  /* 0x30000038ff0f7230 */ /* 0x100fe40000004100 */
[-C--:B------:R-:W-:Y:S01]  /*49d0*/  FFMA.FTZ R11, R11, R58.reuse, -R66 ;  /* 0x0000003a0b0b7223 */ /* 0x080fe20000010842 */
[----:B------:R-:W-:Y:S01]  /*49e0*/  FFMA.FTZ R12, R12, R58, R59 ;  /* 0x0000003a0c0c7223 */ /* 0x000fe2000001003b */
[-C--:B------:R-:W-:Y:S01]  /*49f0*/  FFMA.FTZ R66, R57, R62.reuse, R64 ;  /* 0x0000003e39427223 */ /* 0x080fe20000010040 */
[----:B------:R-:W-:Y:S02]  /*4a00*/  HADD2.F32 R59, -RZ, R153.H0_H0 ;  /* 0x20000099ff3b7230 */ /* 0x000fe40000004100 */
[----:B------:R-:W-:Y:S01]  /*4a10*/  FFMA.FTZ R13, R13, R62, -R68 ;  /* 0x0000003e0d0d7223 */ /* 0x000fe20000010844 */
[----:B------:R-:W-:Y:S01]  /*4a20*/  HADD2.F32 R56, -RZ, R56.H0_H0 ;  /* 0x20000038ff387230 */ /* 0x000fe20000004100 */
[----:B------:R-:W-:Y:S01]  /*4a30*/  F2FP.F16.F32.PACK_AB R11, R12, R11 ;  /* 0x0000000b0c0b723e */ /* 0x000fe200000000ff */
[----:B------:R-:W-:-:S02]  /*4a40*/  HADD2.F32 R57, -RZ, R14.H1_H1 ;  /* 0x3000000eff397230 */ /* 0x000fc40000004100 */
[-C--:B------:R-:W-:Y:S01]  /*4a50*/  FMUL.FTZ R63, R15, R59.reuse ;  /* 0x0000003b0f3f7220 */ /* 0x080fe20000410000 */
[----:B------:R-:W-:Y:S02]  /*4a60*/  HADD2.F32 R153, -RZ, R153.H1_H1 ;  /* 0x30000099ff997230 */ /* 0x000fe40000004100 */
[----:B------:R-:W-:Y:S01]  /*4a70*/  FMUL.FTZ R62, R56, R59 ;  /* 0x0000003b383e7220 */ /* 0x000fe20000410000 */
[----:B------:R-:W-:Y:S02]  /*4a80*/  HADD2.F32 R14, -RZ, R14.H0_H0 ;  /* 0x2000000eff0e7230 */ /* 0x000fe40000004100 */
        /* <DEDUP_REMOVED lines=12> */
.L_x_3784:
[----:B------:R-:W-:Y:S05]  /*4b50*/  BSYNC B2 ;  /* 0x0000000000027941 */ /* 0x000fea0003800000 */
.L_x_3783:
[----:B----4-:R0:W-:Y:S02]  /*4b60*/  ST.E.128 desc[UR56][R60.64], R12 ;  /* 0x0000000c3c007985 */ /* 0x0101e4000c101d38 */
.L_x_3762:
[----:B------:R-:W-:Y:S05]  /*4b70*/  BSYNC B1 ;  /* 0x0000000000017941 */ /* 0x000fea0003800000 */
.L_x_3761:
[----:B------:R-:W-:-:S03]  /*4b80*/  UMOV UR4, 0xffffffff ;  /* 0xffffffff00047882 */ /* 0x000fc60000000000 */
[----:B------:R-:W-:Y:S05]  /*4b90*/  BRA.DIV UR4, `(.L_x_3785) ;  /* 0x000001ae04887947 */ /* 0x000fea000b800000 */
[----:B------:R0:W0:Y:S04]  /*4ba0*/  SHFL.IDX PT, R59, R118, 0x1, 0x1c1f ;  /* 0x003c1f00763b7f89 */ /* 0x00002800000e0000 */
[----:B------:R0:W0:Y:S02]  /*4bb0*/  SHFL.IDX PT, R58, R119, 0x1, 0x1c1f ;  /* 0x003c1f00773a7f89 */ /* 0x00002400000e0000 */
.L_x_4089:
[----:B------:R-:W-:Y:S05]  /*4bc0*/  @P4 BRA `(.L_x_3786) ;  /* 0x0000005400004947 */ /* 0x000fea0003800000 */
[----:B------:R-:W-:Y:S01]  /*4bd0*/  ISETP.NE.AND P3, PT, R6, RZ, PT ;  /* 0x000000ff0600720c */ /* 0x000fe20003f65270 */
[----:B------:R-:W-:-:S12]  /*4be0*/  BSSY B1, `(.L_x_3787) ;  /* 0x0000032000017945 */ /* 0x000fd80003800000 */
[----:B------:R-:W-:Y:S05]  /*4bf0*/  @!P3 BRA `(.L_x_3788) ;  /* 0x0000000000c0b947 */ /* 0x000fea0003800000 */
[----:B0---4-:R0:W4:Y:S01]  /*4c00*/  LDS.128 R12, [R27+0x20000] ;  /* 0x020000001b0c7984 */ /* 0x0111220000000c00 */
[C---:B------:R-:W-:Y:S01]  /*4c10*/  LEA R56, P3, R16.reuse, R58, 0x1 ;  /* 0x0000003a10387211 */ /* 0x040fe200078608ff */
[----:B------:R-:W-:Y:S03]  /*4c20*/  BSSY B2, `(.L_x_3789) ;  /* 0x000002c000027945 */ /* 0x000fe60003800000 */
[----:B------:R-:W-:Y:S02]  /*4c30*/  LEA.HI.X R57, R16, R59, R17, 0x1, P3 ;  /* 0x0000003b10397211 */ /* 0x000fe400018f0c11 */
[----:B------:R-:W-:-:S13]  /*4c40*/  ISETP.GE.AND P3, PT, R196, R120, PT ;  /* 0x00000078c400720c */ /* 0x000fda0003f66270 */
[----:B0-----:R-:W-:Y:S05]  /*4c50*/  @P3 BRA `(.L_x_3790) ;  /* 0x0000000000a03947 */ /* 0x001fea0003800000 */
[----:B---3--:R-:W-:Y:S01]  /*4c60*/  SHF.R.U64 R11, R52, 0x10, R53 ;  /* 0x00000010340b7819 */ /* 0x008fe20000001235 */
        /* <DEDUP_REMOVED lines=39> */
.L_x_3790:
[----:B------:R-:W-:Y:S05]  /*4ee0*/  BSYNC B2 ;  /* 0x0000000000027941 */ /* 0x000fea0003800000 */
.L_x_3789:
[----:B----4-:R0:W-:Y:S02]  /*4ef0*/  ST.E.128 desc[UR56][R56.64], R12 ;  /* 0x0000000c38007985 */ /* 0x0101e4000c101d38 */
.L_x_3788:
[----:B------:R-:W-:Y:S05]  /*4f00*/  BSYNC B1 ;  /* 0x0000000000017941 */ /* 0x000fea0003800000 */
.L_x_3787:
[----:B------:R-:W-:Y:S01]  /*4f10*/  ISETP.NE.AND P3, PT, R7, RZ, PT ;  /* 0x000000ff0700720c */ /* 0x000fe20003f65270 */
[----:B------:R-:W-:-:S12]  /*4f20*/  BSSY B1, `(.L_x_3791) ;  /* 0x0000034000017945 */ /* 0x000fd80003800000 */
[----:B------:R-:W-:Y:S05]  /*4f30*/  @!P3 BRA `(.L_x_3792) ;  /* 0x0000000000c8b947 */ /* 0x000fea0003800000 */
[----:B0---4-:R0:W4:Y:S01]  /*4f40*/  LDS.128 R12, [R28+0x20000] ;  /* 0x020000001c0c7984 */ /* 0x0111220000000c00 */
[----:B------:R-:W-:Y:S01]  /*4f50*/  ISETP.GE.AND P3, PT, R207, R120, PT ;  /* 0x00000078cf00720c */ /* 0x000fe20003f66270 */
[----:B------:R-:W-:Y:S01]  /*4f60*/  IMAD.MOV.U32 R52, RZ, RZ, R58 ;  /* 0x000000ffff347224 */ /* 0x000fe200078e003a */
[----:B---3--:R-:W-:Y:S01]  /*4f70*/  SHF.L.U32 R11, R195, 0x3, RZ ;  /* 0x00000003c30b7819 */ /* 0x008fe200000006ff */
[----:B------:R-:W-:Y:S01]  /*4f80*/  IMAD.MOV.U32 R53, RZ, RZ, R59 ;  /* 0x000000ffff357224 */ /* 0x000fe200078e003b */
[----:B------:R-:W-:Y:S03]  /*4f90*/  BSSY B2, `(.L_x_3793) ;  /* 0x000002b000027945 */ /* 0x000fe60003800000 */
[----:B------:R-:W-:-:S06]  /*4fa0*/  IMAD.WIDE R52, R11, 0x2, R52 ;  /* 0x000000020b347825 */ /* 0x000fcc00078e0234 */
        /* <DEDUP_REMOVED lines=41> */
.L_x_3794:
[----:B------:R-:W-:Y:S05]  /*5240*/  BSYNC B2 ;  /* 0x0000000000027941 */ /* 0x000fea0003800000 */
.L_x_3793:
[----:B----4-:R0:W-:Y:S02]  /*5250*/  ST.E.128 desc[UR56][R52.64], R12 ;  /* 0x0000000c34007985 */ /* 0x0101e4000c101d38 */
.L_x_3792:
[----:B------:R-:W-:Y:S05]  /*5260*/  BSYNC B1 ;  /* 0x0000000000017941 */ /* 0x000fea0003800000 */
.L_x_3791:
        /* <DEDUP_REMOVED lines=51> */
.L_x_3798:
[----:B------:R-:W-:Y:S05]  /*55a0*/  BSYNC B2 ;  /* 0x0000000000027941 */ /* 0x000fea0003800000 */
.L_x_3797:
[----:B----4-:R0:W-:Y:S02]  /*55b0*/  ST.E.128 desc[UR56][R48.64], R12 ;  /* 0x0000000c30007985 */ /* 0x0101e4000c101d38 */
.L_x_3796:
[----:B------:R-:W-:Y:S05]  /*55c0*/  BSYNC B1 ;  /* 0x0000000000017941 */ /* 0x000fea0003800000 */
.L_x_3795:
        /* <DEDUP_REMOVED lines=49> */
.L_x_3802:
[----:B------:R-:W-:Y:S05]  /*58e0*/  BSYNC B2 ;  /* 0x0000000000027941 */ /* 0x000fea0003800000 */
.L_x_3801:
[----:B----4-:R0:W-:Y:S02]  /*58f0*/  ST.E.128 desc[UR56][R44.64], R12 ;  /* 0x0000000c2c007985 */ /* 0x0101e4000c101d38 */
.L_x_3800:
[----:B------:R-:W-:Y:S05]  /*5900*/  BSYNC B1 ;  /* 0x0000000000017941 */ /* 0x000fea0003800000 */
.L_x_3799:
        /* <DEDUP_REMOVED lines=49> */
.L_x_3806:
[----:B------:R-:W-:Y:S05]  /*5c20*/  BSYNC B2 ;  /* 0x0000000000027941 */ /* 0x000fea0003800000 */
.L_x_3805:
[----:B----4-:R0:W-:Y:S02]  /*5c30*/  ST.E.128 desc[UR56][R40.64], R12 ;  /* 0x0000000c28007985 */ /* 0x0101e4000c101d38 */
.L_x_3804:
[----:B------:R-:W-:Y:S05]  /*5c40*/  BSYNC B1 ;  /* 0x0000000000017941 */ /* 0x000fea0003800000 */
.L_x_3803:
[----:B------:R-:W-:-:S13]  /*5c50*/  ISETP.NE.AND P3, PT, R20, RZ, PT ;  /* 0x000000ff1400720c */ /* 0x000fda0003f65270 */
        /* <DEDUP_REMOVED lines=47> */
.L_x_3808:
[----:B------:R-:W-:Y:S05]  /*5f50*/  BSYNC B1 ;  /* 0x0000000000017941 */ /* 0x000fea0003800000 */
.L_x_3807:
[----:B----4-:R0:W-:Y:S01]  /*5f60*/  ST.E.128 desc[UR56][R36.64], R12 ;  /* 0x0000000c24007985 */ /* 0x0101e2000c101d38 */
[----:B------:R-:W-:Y:S05]  /*5f70*/  BRA `(.L_x_3786) ;  /* 0x0000004000147947 */ /* 0x000fea0003800000 */
.L_x_3752:
        /* <DEDUP_REMOVED lines=19> */
[----:B------:R-:W-:Y:S02]  /*60b0*/  CS2R R40, SRZ ;  /* 0x0000000000287805 */ /* 0x000fe4000001ff00 */
[----:B------:R-:W-:Y:S02]  /*60c0*/  IADD3.X R33, R11, R101, RZ, P2, !PT ;  /* 0x000000650b217210 */ /* 0x000fe400017fe4ff */
[----:B------:R-:W-:Y:S02]  /*60d0*/  CS2R R54, SRZ ;  /* 0x0000000000367805 */ /* 0x000fe4000001ff00 */
[----:B------:R-:W-:-:S02]  /*60e0*/  LEA R56, P2, R32, UR4, 0x1 ;  /* 0x0000000420387c11 */ /* 0x000fc4000f8408ff */
[----:B------:R-:W-:Y:S02]  /*60f0*/  CS2R R52, SRZ ;  /* 0x0000000000347805 */ /* 0x000fe4000001ff00 */
        /* <DEDUP_REMOVED lines=13> */
[----:B------:R-:W-:Y:S02]  /*61d0*/  ISETP.GE.AND P2, PT, R194, R120, PT ;  /* 0x00000078c200720c */ /* 0x000fe40003f46270 */
[----:B------:R-:W-:Y:S02]  /*61e0*/  CS2R R34, SRZ ;  /* 0x0000000000227805 */ /* 0x000fe4000001ff00 */
[----:B------:R-:W-:Y:S02]  /*61f0*/  CS2R R32, SRZ ;  /* 0x0000000000207805 */ /* 0x000fe4000001ff00 */
[----:B------:R-:W-:-:S02]  /*6200*/  CS2R R46, SRZ ;  /* 0x00000000002e7805 */ /* 0x000fc4000001ff00 */
[----:B------:R-:W-:-:S05]  /*6210*/  CS2R R44, SRZ ;  /* 0x00000000002c7805 */ /* 0x000fca000001ff00 */
[----:B------:R0:W5:Y:S04]  /*6220*/  @!P2 LDG.E.128 R36, desc[UR56][R56.64+0x40] ;  /* 0x000040383824a981 */ /* 0x000168000c1e1d00 */
[----:B------:R0:W5:Y:S01]  /*6230*/  @!P2 LDG.E.128 R48, desc[UR56][R60.64+0x40] ;  /* 0x000040383c30a981 */ /* 0x000162000c1e1d00 */
[----:B------:R-:W-:-:S13]  /*6240*/  ISETP.GE.AND P2, PT, R193, R120, PT ;  /* 0x00000078c100720c */ /* 0x000fda0003f46270 */
[----:B------:R0:W5:Y:S04]  /*6250*/  @!P2 LDG.E.128 R32, desc[UR56][R56.64+0x80] ;  /* 0x000080383820a981 */ /* 0x000168000c1e1d00 */
[----:B------:R0:W5:Y:S02]  /*6260*/  @!P2 LDG.E.128 R44, desc[UR56][R60.64+0x80] ;  /* 0x000080383c2ca981 */ /* 0x000164000c1e1d00 */
.L_x_3810:
[----:B------:R-:W-:Y:S05]  /*6270*/  BSYNC B1 ;  /* 0x0000000000017941 */ /* 0x000fea0003800000 */
.L_x_3809:
        /* <DEDUP_REMOVED lines=10> */
[----:B------:R-:W-:Y:S02]  /*6320*/  CS2R R74, SRZ ;  /* 0x00000000004a7805 */ /* 0x000fe4000001ff00 */
[----:B------:R-:W-:Y:S02]  /*6330*/  CS2R R72, SRZ ;  /* 0x0000000000487805 */ /* 0x000fe4000001ff00 */
[----:B------:R-:W-:-:S02]  /*6340*/  CS2R R78, SRZ ;  /* 0x00000000004e7805 */ /* 0x000fc4000001ff00 */
[----:B-----5:R-:W-:Y:S01]  /*6350*/  MOV R81, R34 ;  /* 0x0000002200517202 */ /* 0x020fe20000000f00 */
[----:B------:R-:W-:Y:S01]  /*6360*/  IMAD.MOV.U32 R82, RZ, RZ, R35 ;  /* 0x000000ffff527224 */ /* 0x000fe200078e0023 */
[----:B------:R-:W-:Y:S01]  /*6370*/  CS2R R76, SRZ ;  /* 0x00000000004c7805 */ /* 0x000fe2000001ff00 */
[----:B------:R-:W-:Y:S06]  /*6380*/  @P4 BRA `(.L_x_3812) ;  /* 0x00000000007c4947 */ /* 0x000fec0003800000 */
[----:B------:R-:W-:Y:S01]  /*6390*/  IADD3 R14, P2, P5, R96, R14, R105 ;  /* 0x0000000e600e7210 */ /* 0x000fe20007d5e069 */
[----:B------:R-:W-:Y:S01]  /*63a0*/  ULDC.64 UR4, c[0x0][0x3e8] ;  /* 0x0000fa0000047ab9 */ /* 0x000fe20000000a00 */
[----:B------:R-:W-:Y:S02]  /*63b0*/  CS2R R66, SRZ ;  /* 0x0000000000427805 */ /* 0x000fe4000001ff00 */
[----:B------:R-:W-:Y:S02]  /*63c0*/  CS2R R64, SRZ ;  /* 0x0000000000407805 */ /* 0x000fe4000001ff00 */
[----:B------:R-:W-:Y:S02]  /*63d0*/  IADD3.X R13, R101, R11, R104, P2, P5 ;  /* 0x0000000b650d7210 */ /* 0x000fe400017ea468 */
[----:B------:R-:W-:Y:S02]  /*63e0*/  CS2R R78, SRZ ;  /* 0x00000000004e7805 */ /* 0x000fe4000001ff00 */
[----:B------:R-:W-:-:S02]  /*63f0*/  IADD3 R11, P2, P5, R90, R12, R107 ;  /* 0x0000000c5a0b7210 */ /* 0x000fc40007d5e06b */
[----:B------:R-:W-:Y:S02]  /*6400*/  CS2R R76, SRZ ;  /* 0x00000000004c7805 */ /* 0x000fe4000001ff00 */
        /* <DEDUP_REMOVED lines=23> */
.L_x_3812:
[----:B------:R-:W-:Y:S05]  /*6580*/  BSYNC B1 ;  /* 0x0000000000017941 */ /* 0x000fea0003800000 */
.L_x_3811:
[----:B------:R-:W-:Y:S01]  /*6590*/  IMAD.MOV.U32 R11, RZ, RZ, R32 ;  /* 0x000000ffff0b7224 */ /* 0x000fe200078e0020 */
[----:B0-----:R-:W-:Y:S01]  /*65a0*/  MOV R12, R33 ;  /* 0x00000021000c7202 */ /* 0x001fe20000000f00 */
        /* <DEDUP_REMOVED lines=19> */
[----:B------:R-:W-:Y:S02]  /*66e0*/  MOV R11, R46 ;  /* 0x0000002e000b7202 */ /* 0x000fe40000000f00 */
[----:B------:R-:W-:Y:S02]  /*66f0*/  MOV R14, R45 ;  /* 0x0000002d000e7202 */ /* 0x000fe40000000f00 */
        /* <DEDUP_REMOVED lines=10> */
[----:B------:R-:W-:-:S02]  /*67a0*/  PRMT R167, R167, 0x5410, R12 ;  /* 0x00005410a7a77816 */ /* 0x000fc4000000000c */
[----:B------:R-:W-:Y:S01]  /*67b0*/  PRMT R168, R14, 0x7610, R168 ;  /* 0x000076100ea87816 */ /* 0x000fe200000000a8 */
[----:B------:R-:W-:Y:S01]  /*67c0*/  IMAD.MOV.U32 R14, RZ, RZ, R53 ;  /* 0x000000ffff0e7224 */ /* 0x000fe200078e0035 */
[----:B------:R-:W-:Y:S02]  /*67d0*/  MOV R12, R55 ;  /* 0x00000037000c7202 */ /* 0x000fe40000000f00 */
[----:B------:R-:W-:Y:S02]  /*67e0*/  PRMT R168, R168, 0x5410, R11 ;  /* 0x00005410a8a87816 */ /* 0x000fe4000000000b */
[----:B------:R-:W-:Y:S01]  /*67f0*/  PRMT R169, R12, 0x5410, R13 ;  /* 0x000054100ca97816 */ /* 0x000fe2000000000d */
[----:B-----5:R-:W-:Y:S01]  /*6800*/  IMAD.MOV.U32 R12, RZ, RZ, R59 ;  /* 0x000000ffff0c7224 */ /* 0x020fe200078e003b */
        /* <DEDUP_REMOVED lines=37> */
[----:B------:R-:W-:Y:S06]  /*6a60*/  @!P2 BRA `(.L_x_3813) ;  /* 0x000000000004a947 */ /* 0x000fec0003800000 */
[----:B------:R-:W-:Y:S01]  /*6a70*/  BPT.TRAP 0x1 ;  /* 0x000000040000795c */ /* 0x000fe20000300000 */
.L_x_3813:
[----:B------:R-:W-:Y:S01]  /*6a80*/  LEA R86, R19, R18, 0x3 ;  /* 0x0000001213567211 */ /* 0x000fe200078e18ff */
[----:B------:R-:W0:Y:S01]  /*6a90*/  LDC R130, c[0x0][0x2f4] ;  /* 0x0000bd00ff827b82 */ /* 0x000e220000000800 */
[----:B------:R-:W-:Y:S01]  /*6aa0*/  SHF.L.U32 R87, R203, 0x1f, RZ ;  /* 0x0000001fcb577819 */ /* 0x000fe200000006ff */
[----:B------:R-:W-:Y:S03]  /*6ab0*/  BSSY B1, `(.L_x_3814) ;  /* 0x0000003000017945 */ /* 0x000fe60003800000 */
[----:B------:R-:W1:Y:S02]  /*6ac0*/  SYNCS.PHASECHK.TRANS64.TRYWAIT P5, [R86+URZ+0x30890], R87 ;  /* 0x03089057560075a7 */ /* 0x000e6400080a017f */
[----:B-1----:R-:W-:Y:S05]  /*6ad0*/  @!P5 BRA `(.L_x_3815) ;  /* 0x000001900004d947 */ /* 0x002fea0003800000 */
.L_x_4090:
[----:B------:R-:W-:Y:S05]  /*6ae0*/  BSYNC B1 ;  /* 0x0000000000017941 */ /* 0x000fea0003800000 */
.L_x_3814:
[----:B------:R-:W-:Y:S01]  /*6af0*/  UMOV UR4, 0xffffffff ;  /* 0xffffffff00047882 */ /* 0x000fe20000000000 */
[----:B0-----:R-:W-:Y:S02]  /*6b00*/  IMAD.IADD R134, R130, 0x1, -R121 ;  /* 0x0000000182867824 */ /* 0x001fe400078e0a79 */
[----:B------:R-:W-:Y:S05]  /*6b10*/  BRA.DIV UR4, `(.L_x_3816) ;  /* 0x0000019204087947 */ /* 0x000fea000b800000 */
[----:B------:R0:W2:Y:S04]  /*6b20*/  SHFL.IDX PT, R117, R118, RZ, 0x1c1f ;  /* 0x001c1fff76757589 */ /* 0x0000a800000e0000 */
[----:B------:R0:W3:Y:S02]  /*6b30*/  SHFL.IDX PT, R11, R119, RZ, 0x1c1f ;  /* 0x001c1fff770b7589 */ /* 0x0000e400000e0000 */
.L_x_4094:
[----:B------:R-:W-:Y:S04]  /*6b40*/  BSSY B1, `(.L_x_3817) ;  /* 0x0000167000017945 */ /* 0x000fe80003800000 */
[----:B------:R-:W-:Y:S05]  /*6b50*/  @P3 BRA `(.L_x_3818) ;  /* 0x0000001400943947 */ /* 0x000fea0003800000 */
[----:B------:R-:W-:Y:S01]  /*6b60*/  ISETP.NE.AND P3, PT, R6, RZ, PT ;  /* 0x000000ff0600720c */ /* 0x000fe20003f65270 */
[----:B------:R-:W-:Y:S01]  /*6b70*/  BSSY B2, `(.L_x_3819) ;  /* 0x0000078000027945 */ /* 0x000fe20003800000 */
[----:B---3--:R-:W-:-:S11]  /*6b80*/  IMAD.MOV.U32 R116, RZ, RZ, R11 ;  /* 0x000000ffff747224 */ /* 0x008fd600078e000b */
[----:B------:R-:W-:Y:S05]  /*6b90*/  @!P3 BRA `(.L_x_3820) ;  /* 0x0000000400d4b947 */ /* 0x000fea0003800000 */
[----:B------:R-:W-:Y:S01]  /*6ba0*/  SEL R12, R121, R134, !P0 ;  /* 0x00000086790c7207 */ /* 0x000fe20004000000 */
[----:B------:R-:W-:Y:S01]  /*6bb0*/  BSSY B3, `(.L_x_3821) ;  /* 0x000006d000037945 */ /* 0x000fe20003800000 */
[----:B------:R-:W-:Y:S02]  /*6bc0*/  ISETP.GE.AND P3, PT, R16, R120, PT ;  /* 0x000000781000720c */ /* 0x000fe40003f66270 */
[----:B------:R-:W-:-:S04]  /*6bd0*/  SHF.R.S32.HI R13, RZ, 0x1f, R12 ;  /* 0x0000001fff0d7819 */ /* 0x000fc8000001140c */
[----:B------:R-:W-:-:S04]  /*6be0*/  LEA.HI R13, R13, R12, RZ, 0x4 ;  /* 0x0000000c0d0d7211 */ /* 0x000fc800078f20ff */
[----:B------:R-:W-:-:S04]  /*6bf0*/  LEA.HI.SX32 R149, R13, R114, 0x1c ;  /* 0x000000720d957211 */ /* 0x000fc800078fe2ff */
[----:B------:R-:W-:-:S04]  /*6c00*/  SHF.R.S32.HI R13, RZ, 0x1f, R149 ;  /* 0x0000001fff0d7819 */ /* 0x000fc80000011495 */
[----:B------:R-:W-:Y:S02]  /*6c10*/  LEA.HI R13, R13, R149, RZ, 0x3 ;  /* 0x000000950d0d7211 */ /* 0x000fe400078f18ff */
[----:B------:R-:W-:Y:S02]  /*6c20*/  SHF.L.U32 R149, R149, 0x3, RZ ;  /* 0x0000000395957819 */ /* 0x000fe400000006ff */
[----:B------:R-:W-:Y:S02]  /*6c30*/  SHF.R.S32.HI R13, RZ, 0x3, R13 ;  /* 0x00000003ff0d7819 */ /* 0x000fe4000001140d */
[----:B------:R-:W-:-:S03]  /*6c40*/  LOP3.LUT R12, R215, 0x38, R149, 0xf8, !PT ;  /* 0x00000038d70c7812 */ /* 0x000fc600078ef895 */
[----:B------:R-:W-:Y:S01]  /*6c50*/  IMAD R13, R13, 0x1800, R217 ;  /* 0x000018000d0d7824 */ /* 0x000fe200078e02d9 */
[----:B------:R-:W-:-:S05]  /*6c60*/  LOP3.LUT R12, R12, R216, RZ, 0x3c, !PT ;  /* 0x000000d80c0c7212 */ /* 0x000fca00078e3cff */
[----:B------:R-:W-:-:S04]  /*6c70*/  IMAD.IADD R12, R13, 0x1, R12 ;  /* 0x000000010d0c7824 */ /* 0x000fc800078e020c */
[C---:B------:R-:W-:Y:S02]  /*6c80*/  IMAD R80, R19.reuse, 0x4800, R12 ;  /* 0x0000480013507824 */ /* 0x040fe400078e020c */
[----:B------:R-:W-:-:S03]  /*6c90*/  IMAD R12, R19, 0x4800, R135 ;  /* 0x00004800130c7824 */ /* 0x000fc600078e0287 */
[----:B------:R-:W-:Y:S01]  /*6ca0*/  LEA R80, R80, R18, 0x1 ;  /* 0x0000001250507211 */ /* 0x000fe200078e08ff */
[----:B------:R-:W-:-:S05]  /*6cb0*/  IMAD R12, R12, 0x2, R18 ;  /* 0x000000020c0c7824 */ /* 0x000fca00078e0212 */
[----:B------:R-:W3:Y:S04]  /*6cc0*/  LDS.128 R80, [R80+0x1e400] ;  /* 0x01e4000050507984 */ /* 0x000ee80000000c00 */
[----:B------:R-:W4:Y:S01]  /*6cd0*/  LDS.128 R12, [R12+0x1e400] ;  /* 0x01e400000c0c7984 */ /* 0x000f220000000c00 */
[----:B------:R-:W-:Y:S05]  /*6ce0*/  @P3 BRA `(.L_x_3822) ;  /* 0x0000000400643947 */ /* 0x000fea0003800000 */
[----:B---3--:R-:W-:Y:S01]  /*6cf0*/  IMAD.MOV.U32 R151, RZ, RZ, R81 ;  /* 0x000000ffff977224 */ /* 0x008fe200078e0051 */
[----:B------:R-:W-:Y:S01]  /*6d00*/  SHF.R.U64 R40, R40, 0x10, R41 ;  /* 0x0000001028287819 */ /* 0x000fe20000001229 */
[----:B----4-:R-:W-:Y:S01]  /*6d10*/  IMAD.MOV.U32 R150, RZ, RZ, R13 ;  /* 0x000000ffff967224 */ /* 0x010fe200078e000d */
[----:B------:R-:W-:Y:S01]  /*6d20*/  SHF.R.U32.HI R41, RZ, 0x10, R41 ;  /* 0x00000010ff297819 */ /* 0x000fe20000011629 */
[----:B------:R-:W-:Y:S01]  /*6d30*/  HADD2.F32 R152, -RZ, R152.H0_H0 ;  /* 0x20000098ff987230 */ /* 0x000fe20000004100 */
[----:B------:R-:W-:Y:S01]  /*6d40*/  SHF.R.U64 R42, R42, 0x10, R43 ;  /* 0x000000102a2a7819 */ /* 0x000fe2000000122b */
[----:B------:R-:W-:Y:S02]  /*6d50*/  HADD2.F32 R13, -RZ, R151.H0_H0 ;  /* 0x20000097ff0d7230 */ /* 0x000fe40000004100 */
[----:B------:R-:W-:Y:S02]  /*6d60*/  HADD2.F32 R154, -RZ, R150.H0_H0 ;  /* 0x20000096ff9a7230 */ /* 0x000fe40000004100 */
[----:B------:R-:W-:-:S02]  /*6d70*/  HADD2.F32 R153, -RZ, R153.H0_H0 ;  /* 0x20000099ff997230 */ /* 0x000fc40000004100 */
[CC--:B------:R-:W-:Y:S01]  /*6d80*/  FMUL.FTZ R81, R13.reuse, R152.reuse ;  /* 0x000000980d517220 */ /* 0x0c0fe20000410000 */
[----:B------:R-:W-:Y:S02]  /*6d90*/  HADD2.F32 R151, -RZ, R151.H1_H1 ;  /* 0x30000097ff977230 */ /* 0x000fe40000004100 */
[C---:B------:R-:W-:Y:S01]  /*6da0*/  FMUL.FTZ R152, R154.reuse, R152 ;  /* 0x000000989a987220 */ /* 0x040fe20000410000 */
[----:B------:R-:W-:Y:S02]  /*6db0*/  HADD2.F32 R41, -RZ, R41.H0_H0 ;  /* 0x20000029ff297230 */ /* 0x000fe40000004100 */
[-C--:B------:R-:W-:Y:S01]  /*6dc0*/  FFMA.FTZ R81, R154, R153.reuse, -R81 ;  /* 0x000000999a517223 */ /* 0x080fe20000010851 */
[----:B------:R-:W-:Y:S02]  /*6dd0*/  HADD2.F32 R40, -RZ, R40.H0_H0 ;  /* 0x20000028ff287230 */ /* 0x000fe40000004100 */
[----:B------:R-:W-:Y:S01]  /*6de0*/  FFMA.FTZ R13, R13, R153, R152 ;  /* 0x000000990d0d7223 */ /* 0x000fe20000010098 */
[--C-:B------:R-:W-:Y:S01]  /*6df0*/  SHF.R.U32.HI R152, RZ, 0x10, R53.reuse ;  /* 0x00000010ff987819 */ /* 0x100fe20000011635 */
[----:B------:R-:W-:Y:S01]  /*6e00*/  HADD2.F32 R153, -RZ, R169.H0_H0 ;  /* 0x200000a9ff997230 */ /* 0x000fe20000004100 */
[----:B------:R-:W-:Y:S01]  /*6e10*/  SHF.R.U64 R53, R52, 0x10, R53 ;  /* 0x0000001034357819 */ /* 0x000fe20000001235 */
[----:B------:R-:W-:-:S02]  /*6e20*/  HADD2.F32 R52, -RZ, R150.H1_H1 ;  /* 0x30000096ff347230 */ /* 0x000fc40000004100 */
[----:B------:R-:W-:Y:S02]  /*6e30*/  HADD2.F32 R152, -RZ, R152.H0_H0 ;  /* 0x20000098ff987230 */ /* 0x000fe40000004100 */
[----:B------:R-:W-:Y:S02]  /*6e40*/  HADD2.F32 R53, -RZ, R53.H0_H0 ;  /* 0x20000035ff357230 */ /* 0x000fe40000004100 */
[----:B------:R-:W-:Y:S02]  /*6e50*/  HADD2.F32 R42, -RZ, R42.H0_H0 ;  /* 0x2000002aff2a7230 */ /* 0x000fe40000004100 */
[-C--:B------:R-:W-:Y:S01]  /*6e60*/  FMUL.FTZ R150, R151, R152.reuse ;  /* 0x0000009897967220 */ /* 0x080fe20000410000 */
[----:B------:R-:W-:-:S03]  /*6e70*/  FMUL.FTZ R152, R52, R152 ;  /* 0x0000009834987220 */ /* 0x000fc60000410000 */
[-C--:B------:R-:W-:Y:S01]  /*6e80*/  FFMA.FTZ R52, R52, R41.reuse, -R150 ;  /* 0x0000002934347223 */ /* 0x080fe20000010896 */
[----:B------:R-:W-:Y:S02]  /*6e90*/  HADD2.F32 R150, -RZ, R83.H0_H0 ;  /* 0x20000053ff967230 */ /* 0x000fe40000004100 */
[----:B------:R-:W-:Y:S01]  /*6ea0*/  FFMA.FTZ R41, R151, R41, R152 ;  /* 0x0000002997297223 */ /* 0x000fe20000010098 */
[----:B------:R-:W-:Y:S02]  /*6eb0*/  HADD2.F32 R151, -RZ, R166.H1_H1 ;  /* 0x300000a6ff977230 */ /* 0x000fe40000004100 */
[--C-:B------:R-:W-:Y:S02]  /*6ec0*/  HADD2.F32 R152, -RZ, R15.reuse.H0_H0 ;  /* 0x2000000fff987230 */ /* 0x100fe40000004100 */
[----:B------:R-:W-:Y:S01]  /*6ed0*/  FMUL.FTZ R154, R150, R153 ;  /* 0x00000099969a7220 */ /* 0x000fe20000410000 */
[----:B------:R-:W-:Y:S01]  /*6ee0*/  HADD2.F32 R15, -RZ, R15.H1_H1 ;  /* 0x3000000fff0f7230 */ /* 0x000fe20000004100 */
[----:B------:R-:W-:-:S02]  /*6ef0*/  F2FP.F16.F32.PACK_AB R41, R41, R13 ;  /* 0x0000000d2929723e */ /* 0x000fc400000000ff */
[C---:B------:R-:W-:Y:S01]  /*6f00*/  FFMA.FTZ R154, R152.reuse, R151, -R154 ;  /* 0x00000097989a7223 */ /* 0x040fe2000001089a */
[----:B------:R-:W-:Y:S01]  /*6f10*/  FMUL.FTZ R152, R152, R153 ;  /* 0x0000009998987220 */ /* 0x000fe20000410000 */
[----:B------:R-:W-:Y:S01]  /*6f20*/  HADD2.F32 R153, -RZ, R169.H1_H1 ;  /* 0x300000a9ff997230 */ /* 0x000fe20000004100 */
[----:B------:R-:W-:Y:S01]  /*6f30*/  F2FP.F16.F32.PACK_AB R52, R52, R81 ;  /* 0x000000513434723e */ /* 0x000fe200000000ff */
[----:B------:R-:W-:Y:S02]  /*6f40*/  IMAD.MOV.U32 R81, RZ, RZ, R41 ;  /* 0x000000ffff517224 */ /* 0x000fe400078e0029 */
[----:B------:R-:W-:Y:S01]  /*6f50*/  FFMA.FTZ R152, R150, R151, R152 ;  /* 0x0000009796987223 */ /* 0x000fe20000010098 */
[----:B------:R-:W-:Y:S02]  /*6f60*/  SHF.R.U32.HI R150, RZ, 0x10, R43 ;  /* 0x00000010ff967819 */ /* 0x000fe4000001162b */
[--C-:B------:R-:W-:Y:S01]  /*6f70*/  SHF.R.U64 R43, R54, 0x10, R55.reuse ;  /* 0x00000010362b7819 */ /* 0x100fe20000001237 */
[----:B------:R-:W-:Y:S01]  /*6f80*/  HADD2.F32 R54, -RZ, R83.H1_H1 ;  /* 0x30000053ff367230 */ /* 0x000fe20000004100 */
[----:B------:R-:W-:Y:S01]  /*6f90*/  SHF.R.U32.HI R55, RZ, 0x10, R55 ;  /* 0x00000010ff377819 */ /* 0x000fe20000011637 */
[----:B------:R-:W-:Y:S01]  /*6fa0*/  HADD2.F32 R150, -RZ, R150.H0_H0 ;  /* 0x20000096ff967230 */ /* 0x000fe20000004100 */
[----:B------:R-:W-:Y:S01]  /*6fb0*/  MOV R13, R52 ;  /* 0x00000034000d7202 */ /* 0x000fe20000000f00 */
[----:B------:R-:W-:-:S02]  /*6fc0*/  HADD2.F32 R43, -RZ, R43.H0_H0 ;  /* 0x2000002bff2b7230 */ /* 0x000fc40000004100 */
[----:B------:R-:W-:-:S05]  /*6fd0*/  HADD2.F32 R55, -RZ, R55.H0_H0 ;  /* 0x20000037ff377230 */ /* 0x000fca0000004100 */
[----:B------:R-:W-:-:S04]  /*6fe0*/  FMUL.FTZ R83, R54, R55 ;  /* 0x0000003736537220 */ /* 0x000fc80000410000 */
[C---:B------:R-:W-:Y:S01]  /*6ff0*/  FFMA.FTZ R83, R15.reuse, R150, -R83 ;  /* 0x000000960f537223 */ /* 0x040fe20000010853 */
[----:B------:R-:W-:Y:S01]  /*7000*/  FMUL.FTZ R15, R15, R55 ;  /* 0x000000370f0f7220 */ /* 0x000fe20000410000 */
[----:B------:R-:W-:-:S03]  /*7010*/  HADD2.F32 R55, -RZ, R167.H0_H0 ;  /* 0x200000a7ff377230 */ /* 0x000fc60000004100 */
[----:B------:R-:W-:Y:S01]  /*7020*/  FFMA.FTZ R15, R54, R150, R15 ;  /* 0x00000096360f7223 */ /* 0x000fe2000001000f */
[----:B------:R-:W-:Y:S01]  /*7030*/  HADD2.F32 R54, -RZ, R80.H0_H0 ;  /* 0x20000050ff367230 */ /* 0x000fe20000004100 */
[----:B------:R-:W-:Y:S01]  /*7040*/  F2FP.F16.F32.PACK_AB R83, R83, R154 ;  /* 0x0000009a5353723e */ /* 0x000fe200000000ff */
[----:B------:R-:W-:Y:S02]  /*7050*/  HADD2.F32 R150, -RZ, R12.H0_H0 ;  /* 0x2000000cff967230 */ /* 0x000fe40000004100 */
[----:B------:R-:W-:Y:S02]  /*7060*/  HADD2.F32 R80, -RZ, R80.H1_H1 ;  /* 0x30000050ff507230 */ /* 0x000fe40000004100 */
[-C--:B------:R-:W-:Y:S01]  /*7070*/  FMUL.FTZ R151, R54, R153.reuse ;  /* 0x0000009936977220 */ /* 0x080fe20000410000 */
[----:B------:R-:W-:Y:S02]  /*7080*/  HADD2.F32 R12, -RZ, R12.H1_H1 ;  /* 0x3000000cff0c7230 */ /* 0x000fe40000004100 */
[C---:B------:R-:W-:Y:S01]  /*7090*/  FMUL.FTZ R153, R150.reuse, R153 ;  /* 0x0000009996997220 */ /* 0x040fe20000410000 */
[----:B------:R-:W-:Y:S01]  /*70a0*/  F2FP.F16.F32.PACK_AB R152, R15, R152 ;  /* 0x000000980f98723e */ /* 0x000fe200000000ff */
[----:B------:R-:W-:Y:S01]  /*70b0*/  FFMA.FTZ R151, R150, R55, -R151 ;  /* 0x0000003796977223 */ /* 0x000fe20000010897 */
[----:B------:R-:W-:-:S02]  /*70c0*/  HADD2.F32 R150, -RZ, R168.H1_H1 ;  /* 0x300000a8ff967230 */ /* 0x000fc40000004100 */
[----:B------:R-:W-:Y:S01]  /*70d0*/  FFMA.FTZ R153, R54, R55, R153 ;  /* 0x0000003736997223 */ /* 0x000fe20000010099 */
[-C--:B------:R-:W-:Y:S01]  /*70e0*/  FMUL.FTZ R54, R80, R53.reuse ;  /* 0x0000003550367220 */ /* 0x080fe20000410000 */
[C---:B------:R-:W-:Y:S01]  /*70f0*/  FMUL.FTZ R53, R12.reuse, R53 ;  /* 0x000000350c357220 */ /* 0x040fe20000410000 */
[----:B------:R-:W-:Y:S02]  /*7100*/  HADD2.F32 R55, -RZ, R14.H0_H0 ;  /* 0x2000000eff377230 */ /* 0x000fe40000004100 */
[-C--:B------:R-:W-:Y:S01]  /*7110*/  FFMA.FTZ R12, R12, R40.reuse, -R54 ;  /* 0x000000280c0c7223 */ /* 0x080fe20000010836 */
[----:B------:R-:W-:Y:S01]  /*7120*/  FFMA.FTZ R40, R80, R40, R53 ;  /* 0x0000002850287223 */ /* 0x000fe20000010035 */
[----:B------:R-:W-:Y:S02]  /*7130*/  HADD2.F32 R53, -RZ, R82.H0_H0 ;  /* 0x20000052ff357230 */ /* 0x000fe40000004100 */
[----:B------:R-:W-:Y:S01]  /*7140*/  HADD2.F32 R54, -RZ, R166.H0_H0 ;  /* 0x200000a6ff367230 */ /* 0x000fe20000004100 */
[----:B------:R-:W-:Y:S01]  /*7150*/  F2FP.F16.F32.PACK_AB R12, R12, R151 ;  /* 0x000000970c0c723e */ /* 0x000fe200000000ff */
[----:B------:R-:W-:-:S02]  /*7160*/  HADD2.F32 R82, -RZ, R82.H1_H1 ;  /* 0x30000052ff527230 */ /* 0x000fc40000004100 */
[-C--:B------:R-:W-:Y:S01]  /*7170*/  FMUL.FTZ R80, R53, R150.reuse ;  /* 0x0000009635507220 */ /* 0x080fe20000410000 */
[C---:B------:R-:W-:Y:S01]  /*7180*/  FMUL.FTZ R150, R55.reuse, R150 ;  /* 0x0000009637967220 */ /* 0x040fe20000410000 */
[----:B------:R-:W-:Y:S01]  /*7190*/  HADD2.F32 R14, -RZ, R14.H1_H1 ;  /* 0x3000000eff0e7230 */ /* 0x000fe20000004100 */
[----:B------:R-:W-:Y:S01]  /*71a0*/  F2FP.F16.F32.PACK_AB R40, R40, R153 ;  /* 0x000000992828723e */ /* 0x000fe200000000ff */
[-C--:B------:R-:W-:Y:S01]  /*71b0*/  FFMA.FTZ R80, R55, R54.reuse, -R80 ;  /* 0x0000003637507223 */ /* 0x080fe20000010850 */
[----:B------:R-:W-:Y:S01]  /*71c0*/  FFMA.FTZ R150, R53, R54, R150 ;  /* 0x0000003635967223 */ /* 0x000fe20000010096 */
[-C--:B------:R-:W-:Y:S01]  /*71d0*/  FMUL.FTZ R53, R82, R43.reuse ;  /* 0x0000002b52357220 */ /* 0x080fe20000410000 */
[C---:B------:R-:W-:Y:S01]  /*71e0*/  FMUL.FTZ R43, R14.reuse, R43 ;  /* 0x0000002b0e2b7220 */ /* 0x040fe20000410000 */
[----:B------:R-:W-:Y:S01]  /*71f0*/  IMAD.MOV.U32 R15, RZ, RZ, R83 ;  /* 0x000000ffff0f7224 */ /* 0x000fe200078e0053 */
[----:B------:R-:W-:Y:S01]  /*7200*/  MOV R83, R152 ;  /* 0x0000009800537202 */ /* 0x000fe20000000f00 */
[-C--:B------:R-:W-:Y:S01]  /*7210*/  FFMA.FTZ R53, R14, R42.reuse, -R53 ;  /* 0x0000002a0e357223 */ /* 0x080fe20000010835 */
[----:B------:R-:W-:-:S04]  /*7220*/  FFMA.FTZ R43, R82, R42, R43 ;  /* 0x0000002a522b7223 */ /* 0x000fc8000001002b */
[----:B------:R-:W-:Y:S01]  /*7230*/  F2FP.F16.F32.PACK_AB R53, R53, R80 ;  /* 0x000000503535723e */ /* 0x000fe200000000ff */
[----:B------:R-:W-:Y:S01]  /*7240*/  IMAD.MOV.U32 R80, RZ, RZ, R40 ;  /* 0x000000ffff507224 */ /* 0x000fe200078e0028 */
[----:B------:R-:W-:Y:S02]  /*7250*/  F2FP.F16.F32.PACK_AB R43, R43, R150 ;  /* 0x000000962b2b723e */ /* 0x000fe400000000ff */
[----:B------:R-:W-:-:S03]  /*7260*/  MOV R14, R53 ;  /* 0x00000035000e7202 */ /* 0x000fc60000000f00 */
[----:B------:R-:W-:-:S07]  /*7270*/  IMAD.MOV.U32 R82, RZ, RZ, R43 ;  /* 0x000000ffff527224 */ /* 0x000fce00078e002b */
.L_x_3822:
[----:B------:R-:W-:Y:S05]  /*7280*/  BSYNC B3 ;  /* 0x0000000000037941 */ /* 0x000fea0003800000 */
.L_x_3821:
[----:B------:R-:W-:-:S04]  /*7290*/  LEA R40, P3, R3, R11, 0x1 ;  /* 0x0000000b03287211 */ /* 0x000fc800078608ff */
[----:B--2---:R-:W-:Y:S02]  /*72a0*/  LEA.HI.X R41, R3, R117, R110, 0x1, P3 ;  /* 0x0000007503297211 */ /* 0x004fe400018f0c6e */
[----:B------:R-:W-:-:S03]  /*72b0*/  ISETP.GE.AND P3, PT, R149, R130, PT ;  /* 0x000000829500720c */ /* 0x000fc60003f66270 */
[----:B----4-:R2:W-:Y:S10]  /*72c0*/  ST.E.128 desc[UR56][R40.64], R12 ;  /* 0x0000000c28007985 */ /* 0x0105f4000c101d38 */
[----:B--2---:R-:W-:-:S05]  /*72d0*/  @!P3 IMAD.WIDE R12, R149, 0x2, R116 ;  /* 0x00000002950cb825 */ /* 0x004fca00078e0274 */
[----:B---3--:R3:W-:Y:S02]  /*72e0*/  @!P3 ST.E.128 desc[UR56][R12.64], R80 ;  /* 0x000000500c00b985 */ /* 0x0087e4000c101d38 */
.L_x_3820:
[----:B------:R-:W-:Y:S05]  /*72f0*/  BSYNC B2 ;  /* 0x0000000000027941 */ /* 0x000fea0003800000 */
.L_x_3819:
[----:B------:R-:W-:Y:S01]  /*7300*/  ISETP.NE.AND P3, PT, R7, RZ, PT ;  /* 0x000000ff0700720c */ /* 0x000fe20003f65270 */
[----:B------:R-:W-:-:S12]  /*7310*/  BSSY B2, `(.L_x_3823) ;  /* 0x0000078000027945 */ /* 0x000fd80003800000 */
[----:B------:R-:W-:Y:S05]  /*7320*/  @!P3 BRA `(.L_x_3824) ;  /* 0x0000000400d8b947 */ /* 0x000fea0003800000 */
[----:B---3--:R-:W-:Y:S01]  /*7330*/  SEL R12, R121, R134, !P1 ;  /* 0x00000086790c7207 */ /* 0x008fe20004800000 */
[----:B------:R-:W-:Y:S01]  /*7340*/  BSSY B3, `(.L_x_3825) ;  /* 0x0000070000037945 */ /* 0x000fe20003800000 */
[C---:B------:R-:W-:Y:S02]  /*7350*/  LEA R52, P3, R4.reuse, R11, 0x1 ;  /* 0x0000000b04347211 */ /* 0x040fe400078608ff */
[----:B------:R-:W-:Y:S02]  /*7360*/  SHF.R.S32.HI R13, RZ, 0x1f, R12 ;  /* 0x0000001fff0d7819 */ /* 0x000fe4000001140c */
[----:B--2---:R-:W-:Y:S02]  /*7370*/  LEA.HI.X R53, R4, R117, R109, 0x1, P3 ;  /* 0x0000007504357211 */ /* 0x004fe400018f0c6d */
[----:B------:R-:W-:Y:S02]  /*7380*/  LEA.HI R13, R13, R12, RZ, 0x4 ;  /* 0x0000000c0d0d7211 */ /* 0x000fe400078f20ff */
[----:B------:R-:W-:-:S02]  /*7390*/  ISETP.GE.AND P3, PT, R194, R120, PT ;  /* 0x00000078c200720c */ /* 0x000fc40003f66270 */
[----:B------:R-:W-:-:S04]  /*73a0*/  LEA.HI.SX32 R54, R13, R113, 0x1c ;  /* 0x000000710d367211 */ /* 0x000fc800078fe2ff */
[----:B------:R-:W-:-:S04]  /*73b0*/  SHF.R.S32.HI R13, RZ, 0x1f, R54 ;  /* 0x0000001fff0d7819 */ /* 0x000fc80000011436 */
[----:B------:R-:W-:Y:S01]  /*73c0*/  LEA.HI R13, R13, R54, RZ, 0x3 ;  /* 0x000000360d0d7211 */ /* 0x000fe200078f18ff */
[----:B------:R-:W-:-:S03]  /*73d0*/  IMAD.SHL.U32 R54, R54, 0x8, RZ ;  /* 0x0000000836367824 */ /* 0x000fc600078e00ff */
[----:B------:R-:W-:Y:S02]  /*73e0*/  SHF.R.S32.HI R13, RZ, 0x3, R13 ;  /* 0x00000003ff0d7819 */ /* 0x000fe4000001140d */
[----:B------:R-:W-:-:S03]  /*73f0*/  LOP3.LUT R12, R215, 0x38, R54, 0xf8, !PT ;  /* 0x00000038d70c7812 */ /* 0x000fc600078ef836 */
[----:B------:R-:W-:Y:S01]  /*7400*/  IMAD R13, R13, 0x1800, R217 ;  /* 0x000018000d0d7824 */ /* 0x000fe200078e02d9 */
[----:B------:R-:W-:-:S05]  /*7410*/  LOP3.LUT R12, R12, R216, RZ, 0x3c, !PT ;  /* 0x000000d80c0c7212 */ /* 0x000fca00078e3cff */
        /* <DEDUP_REMOVED lines=8> */
[----:B---3--:R-:W-:Y:S01]  /*74a0*/  IMAD.MOV.U32 R81, RZ, RZ, R41 ;  /* 0x000000ffff517224 */ /* 0x008fe200078e0029 */
[----:B--2---:R-:W-:Y:S01]  /*74b0*/  MOV R41, R13 ;  /* 0x0000000d00297202 */ /* 0x004fe20000000f00 */
[----:B------:R-:W-:Y:S01]  /*74c0*/  HADD2.F32 R82, -RZ, R168.H0_H0 ;  /* 0x200000a8ff527230 */ /* 0x000fe20000004100 */
[----:B------:R-:W-:Y:S01]  /*74d0*/  SHF.R.U64 R48, R48, 0x10, R49 ;  /* 0x0000001030307819 */ /* 0x000fe20000001231 */
[----:B------:R-:W-:Y:S01]  /*74e0*/  HADD2.F32 R13, -RZ, R165.H1_H1 ;  /* 0x300000a5ff0d7230 */ /* 0x000fe20000004100 */
[----:B------:R-:W-:Y:S01]  /*74f0*/  SHF.R.U64 R36, R36, 0x10, R37 ;  /* 0x0000001024247819 */ /* 0x000fe20000001225 */
[----:B------:R-:W-:Y:S01]  /*7500*/  HADD2.F32 R55, -RZ, R81.H0_H0 ;  /* 0x20000051ff377230 */ /* 0x000fe20000004100 */
[----:B------:R-:W-:Y:S01]  /*7510*/  SHF.R.U64 R50, R50, 0x10, R51 ;  /* 0x0000001032327819 */ /* 0x000fe20000001233 */
[--C-:B------:R-:W-:Y:S01]  /*7520*/  HADD2.F32 R80, -RZ, R41.reuse.H0_H0 ;  /* 0x20000029ff507230 */ /* 0x100fe20000004100 */
[----:B------:R-:W-:Y:S01]  /*7530*/  SHF.R.U64 R38, R38, 0x10, R39 ;  /* 0x0000001026267819 */ /* 0x000fe20000001227 */
[----:B------:R-:W-:-:S02]  /*7540*/  HADD2.F32 R41, -RZ, R41.H1_H1 ;  /* 0x30000029ff297230 */ /* 0x000fc40000004100 */
[CC--:B------:R-:W-:Y:S01]  /*7550*/  FMUL.FTZ R83, R55.reuse, R82.reuse ;  /* 0x0000005237537220 */ /* 0x0c0fe20000410000 */
[----:B------:R-:W-:Y:S02]  /*7560*/  HADD2.F32 R149, -RZ, R167.H1_H1 ;  /* 0x300000a7ff957230 */ /* 0x000fe40000004100 */
[C---:B------:R-:W-:Y:S01]  /*7570*/  FMUL.FTZ R82, R80.reuse, R82 ;  /* 0x0000005250527220 */ /* 0x040fe20000410000 */
[----:B------:R-:W-:Y:S02]  /*7580*/  HADD2.F32 R151, -RZ, R164.H1_H1 ;  /* 0x300000a4ff977230 */ /* 0x000fe40000004100 */
[-C--:B------:R-:W-:Y:S01]  /*7590*/  FFMA.FTZ R80, R80, R13.reuse, -R83 ;  /* 0x0000000d50507223 */ /* 0x080fe20000010853 */
[----:B------:R-:W-:Y:S02]  /*75a0*/  HADD2.F32 R48, -RZ, R48.H0_H0 ;  /* 0x20000030ff307230 */ /* 0x000fe40000004100 */
[----:B------:R-:W-:Y:S01]  /*75b0*/  FFMA.FTZ R55, R55, R13, R82 ;  /* 0x0000000d37377223 */ /* 0x000fe20000010052 */
[----:B------:R-:W-:Y:S01]  /*75c0*/  SHF.R.U32.HI R82, RZ, 0x10, R49 ;  /* 0x00000010ff527819 */ /* 0x000fe20000011631 */
[----:B------:R-:W-:Y:S01]  /*75d0*/  HADD2.F32 R13, -RZ, R81.H1_H1 ;  /* 0x30000051ff0d7230 */ /* 0x000fe20000004100 */
[----:B------:R-:W-:Y:S01]  /*75e0*/  SHF.R.U32.HI R81, RZ, 0x10, R37 ;  /* 0x00000010ff517819 */ /* 0x000fe20000011625 */
[----:B------:R-:W-:-:S02]  /*75f0*/  HADD2.F32 R49, -RZ, R164.H0_H0 ;  /* 0x200000a4ff317230 */ /* 0x000fc40000004100 */
[----:B------:R-:W-:Y:S02]  /*7600*/  HADD2.F32 R82, -RZ, R82.H0_H0 ;  /* 0x20000052ff527230 */ /* 0x000fe40000004100 */
[----:B------:R-:W-:Y:S02]  /*7610*/  HADD2.F32 R81, -RZ, R81.H0_H0 ;  /* 0x20000051ff517230 */ /* 0x000fe40000004100 */
[----:B------:R-:W-:Y:S02]  /*7620*/  HADD2.F32 R36, -RZ, R36.H0_H0 ;  /* 0x20000024ff247230 */ /* 0x000fe40000004100 */
[-C--:B------:R-:W-:Y:S01]  /*7630*/  FMUL.FTZ R83, R13, R82.reuse ;  /* 0x000000520d537220 */ /* 0x080fe20000410000 */
[C---:B------:R-:W-:Y:S01]  /*7640*/  FMUL.FTZ R82, R41.reuse, R82 ;  /* 0x0000005229527220 */ /* 0x040fe20000410000 */
[----:B------:R-:W-:Y:S02]  /*7650*/  HADD2.F32 R37, -RZ, R14.H0_H0 ;  /* 0x2000000eff257230 */ /* 0x000fe40000004100 */
[-C--:B------:R-:W-:Y:S01]  /*7660*/  FFMA.FTZ R41, R41, R81.reuse, -R83 ;  /* 0x0000005129297223 */ /* 0x080fe20000010853 */
[----:B------:R-:W-:Y:S01]  /*7670*/  FFMA.FTZ R13, R13, R81, R82 ;  /* 0x000000510d0d7223 */ /* 0x000fe20000010052 */
[----:B------:R-:W-:-:S02]  /*7680*/  IMAD.MOV.U32 R81, RZ, RZ, R43 ;  /* 0x000000ffff517224 */ /* 0x000fc400078e002b */
[----:B------:R-:W-:Y:S01]  /*7690*/  HADD2.F32 R43, -RZ, R15.H0_H0 ;  /* 0x2000000fff2b7230 */ /* 0x000fe20000004100 */
[----:B------:R-:W-:Y:S01]  /*76a0*/  F2FP.F16.F32.PACK_AB R41, R41, R80 ;  /* 0x000000502929723e */ /* 0x000fe200000000ff */
[----:B------:R-:W-:Y:S01]  /*76b0*/  HADD2.F32 R83, -RZ, R165.H0_H0 ;  /* 0x200000a5ff537230 */ /* 0x000fe20000004100 */
[----:B------:R-:W-:Y:S01]  /*76c0*/  F2FP.F16.F32.PACK_AB R55, R13, R55 ;  /* 0x000000370d37723e */ /* 0x000fe200000000ff */
[--C-:B------:R-:W-:Y:S01]  /*76d0*/  HADD2.F32 R82, -RZ, R81.reuse.H0_H0 ;  /* 0x20000051ff527230 */ /* 0x100fe20000004100 */
[----:B------:R-:W-:Y:S01]  /*76e0*/  MOV R13, R41 ;  /* 0x00000029000d7202 */ /* 0x000fe20000000f00 */
[----:B------:R-:W-:Y:S02]  /*76f0*/  HADD2.F32 R81, -RZ, R81.H1_H1 ;  /* 0x30000051ff517230 */ /* 0x000fe40000004100 */
[----:B------:R-:W-:Y:S02]  /*7700*/  HADD2.F32 R15, -RZ, R15.H1_H1 ;  /* 0x3000000fff0f7230 */ /* 0x000fe40000004100 */
[-C--:B------:R-:W-:Y:S01]  /*7710*/  FMUL.FTZ R150, R82, R149.reuse ;  /* 0x0000009552967220 */ /* 0x080fe20000410000 */
[----:B------:R-:W-:Y:S01]  /*7720*/  FMUL.FTZ R149, R43, R149 ;  /* 0x000000952b957220 */ /* 0x000fe20000410000 */
[----:B------:R-:W-:-:S02]  /*7730*/  HADD2.F32 R50, -RZ, R50.H0_H0 ;  /* 0x20000032ff327230 */ /* 0x000fc40000004100 */
[-C--:B------:R-:W-:Y:S01]  /*7740*/  FFMA.FTZ R43, R43, R83.reuse, -R150 ;  /* 0x000000532b2b7223 */ /* 0x080fe20000010896 */
[----:B------:R-:W-:Y:S01]  /*7750*/  FFMA.FTZ R149, R82, R83, R149 ;  /* 0x0000005352957223 */ /* 0x000fe20000010095 */
[----:B------:R-:W-:Y:S01]  /*7760*/  SHF.R.U32.HI R82, RZ, 0x10, R51 ;  /* 0x00000010ff527819 */ /* 0x000fe20000011633 */
[----:B------:R-:W-:Y:S01]  /*7770*/  HADD2.F32 R14, -RZ, R14.H1_H1 ;  /* 0x3000000eff0e7230 */ /* 0x000fe20000004100 */
[----:B------:R-:W-:Y:S01]  /*7780*/  SHF.R.U32.HI R83, RZ, 0x10, R39 ;  /* 0x00000010ff537819 */ /* 0x000fe20000011627 */
[----:B------:R-:W-:Y:S02]  /*7790*/  HADD2.F32 R38, -RZ, R38.H0_H0 ;  /* 0x20000026ff267230 */ /* 0x000fe40000004100 */
[----:B------:R-:W-:Y:S02]  /*77a0*/  HADD2.F32 R82, -RZ, R82.H0_H0 ;  /* 0x20000052ff527230 */ /* 0x000fe40000004100 */
[----:B------:R-:W-:Y:S02]  /*77b0*/  HADD2.F32 R83, -RZ, R83.H0_H0 ;  /* 0x20000053ff537230 */ /* 0x000fe40000004100 */
[----:B------:R-:W-:-:S02]  /*77c0*/  IMAD.MOV.U32 R41, RZ, RZ, R55 ;  /* 0x000000ffff297224 */ /* 0x000fc400078e0037 */
[-C--:B------:R-:W-:Y:S01]  /*77d0*/  FMUL.FTZ R150, R81, R82.reuse ;  /* 0x0000005251967220 */ /* 0x080fe20000410000 */
[----:B------:R-:W-:-:S03]  /*77e0*/  FMUL.FTZ R82, R15, R82 ;  /* 0x000000520f527220 */ /* 0x000fc60000410000 */
[-C--:B------:R-:W-:Y:S01]  /*77f0*/  FFMA.FTZ R150, R15, R83.reuse, -R150 ;  /* 0x000000530f967223 */ /* 0x080fe20000010896 */
[----:B------:R-:W-:Y:S01]  /*7800*/  FFMA.FTZ R82, R81, R83, R82 ;  /* 0x0000005351527223 */ /* 0x000fe20000010052 */
[----:B------:R-:W-:Y:S02]  /*7810*/  HADD2.F32 R15, -RZ, R40.H0_H0 ;  /* 0x20000028ff0f7230 */ /* 0x000fe40000004100 */
[----:B------:R-:W-:Y:S01]  /*7820*/  HADD2.F32 R81, -RZ, R12.H0_H0 ;  /* 0x2000000cff517230 */ /* 0x000fe20000004100 */
[----:B------:R-:W-:Y:S01]  /*7830*/  F2FP.F16.F32.PACK_AB R43, R150, R43 ;  /* 0x0000002b962b723e */ /* 0x000fe200000000ff */
[----:B------:R-:W-:Y:S02]  /*7840*/  HADD2.F32 R40, -RZ, R40.H1_H1 ;  /* 0x30000028ff287230 */ /* 0x000fe40000004100 */
[-C--:B------:R-:W-:Y:S01]  /*7850*/  FMUL.FTZ R83, R15, R151.reuse ;  /* 0x000000970f537220 */ /* 0x080fe20000410000 */
[----:B------:R-:W-:Y:S02]  /*7860*/  HADD2.F32 R12, -RZ, R12.H1_H1 ;  /* 0x3000000cff0c7230 */ /* 0x000fe40000004100 */
[C---:B------:R-:W-:Y:S01]  /*7870*/  FMUL.FTZ R151, R81.reuse, R151 ;  /* 0x0000009751977220 */ /* 0x040fe20000410000 */
[----:B------:R-:W-:Y:S01]  /*7880*/  F2FP.F16.F32.PACK_AB R82, R82, R149 ;  /* 0x000000955252723e */ /* 0x000fe200000000ff */
[----:B------:R-:W-:-:S02]  /*7890*/  FFMA.FTZ R83, R81, R49, -R83 ;  /* 0x0000003151537223 */ /* 0x000fc40000010853 */
[----:B------:R-:W-:Y:S01]  /*78a0*/  FFMA.FTZ R151, R15, R49, R151 ;  /* 0x000000310f977223 */ /* 0x000fe20000010097 */
[-C--:B------:R-:W-:Y:S01]  /*78b0*/  FMUL.FTZ R15, R40, R48.reuse ;  /* 0x00000030280f7220 */ /* 0x080fe20000410000 */
[C---:B------:R-:W-:Y:S01]  /*78c0*/  FMUL.FTZ R48, R12.reuse, R48 ;  /* 0x000000300c307220 */ /* 0x040fe20000410000 */
[--C-:B------:R-:W-:Y:S02]  /*78d0*/  HADD2.F32 R49, -RZ, R163.reuse.H1_H1 ;  /* 0x300000a3ff317230 */ /* 0x100fe40000004100 */
[-C--:B------:R-:W-:Y:S01]  /*78e0*/  FFMA.FTZ R15, R12, R36.reuse, -R15 ;  /* 0x000000240c0f7223 */ /* 0x080fe2000001080f */
[--C-:B------:R-:W-:Y:S02]  /*78f0*/  HADD2.F32 R12, -RZ, R42.reuse.H0_H0 ;  /* 0x2000002aff0c7230 */ /* 0x100fe40000004100 */
[----:B------:R-:W-:Y:S01]  /*7900*/  FFMA.FTZ R48, R40, R36, R48 ;  /* 0x0000002428307223 */ /* 0x000fe20000010030 */
[----:B------:R-:W-:Y:S02]  /*7910*/  HADD2.F32 R36, -RZ, R163.H0_H0 ;  /* 0x200000a3ff247230 */ /* 0x000fe40000004100 */
[----:B------:R-:W-:-:S02]  /*7920*/  HADD2.F32 R42, -RZ, R42.H1_H1 ;  /* 0x3000002aff2a7230 */ /* 0x000fc40000004100 */
[CC--:B------:R-:W-:Y:S01]  /*7930*/  FMUL.FTZ R40, R12.reuse, R49.reuse ;  /* 0x000000310c287220 */ /* 0x0c0fe20000410000 */
[----:B------:R-:W-:Y:S01]  /*7940*/  FMUL.FTZ R49, R37, R49 ;  /* 0x0000003125317220 */ /* 0x000fe20000410000 */
[----:B------:R-:W-:Y:S02]  /*7950*/  F2FP.F16.F32.PACK_AB R15, R15, R83 ;  /* 0x000000530f0f723e */ /* 0x000fe400000000ff */
[-C--:B------:R-:W-:Y:S01]  /*7960*/  FFMA.FTZ R40, R37, R36.reuse, -R40 ;  /* 0x0000002425287223 */ /* 0x080fe20000010828 */
[----:B------:R-:W-:Y:S01]  /*7970*/  FFMA.FTZ R49, R12, R36, R49 ;  /* 0x000000240c317223 */ /* 0x000fe20000010031 */
[-C--:B------:R-:W-:Y:S01]  /*7980*/  FMUL.FTZ R12, R42, R50.reuse ;  /* 0x000000322a0c7220 */ /* 0x080fe20000410000 */
[----:B------:R-:W-:Y:S01]  /*7990*/  FMUL.FTZ R50, R14, R50 ;  /* 0x000000320e327220 */ /* 0x000fe20000410000 */
[----:B------:R-:W-:Y:S02]  /*79a0*/  F2FP.F16.F32.PACK_AB R48, R48, R151 ;  /* 0x000000973030723e */ /* 0x000fe400000000ff */
[-C--:B------:R-:W-:Y:S01]  /*79b0*/  FFMA.FTZ R12, R14, R38.reuse, -R12 ;  /* 0x000000260e0c7223 */ /* 0x080fe2000001080c */
[----:B------:R-:W-:-:S04]  /*79c0*/  FFMA.FTZ R50, R42, R38, R50 ;  /* 0x000000262a327223 */ /* 0x000fc80000010032 */
[----:B------:R-:W-:Y:S01]  /*79d0*/  F2FP.F16.F32.PACK_AB R14, R12, R40 ;  /* 0x000000280c0e723e */ /* 0x000fe200000000ff */
[----:B------:R-:W-:Y:S01]  /*79e0*/  IMAD.MOV.U32 R12, RZ, RZ, R15 ;  /* 0x000000ffff0c7224 */ /* 0x000fe200078e000f */
[----:B------:R-:W-:Y:S01]  /*79f0*/  F2FP.F16.F32.PACK_AB R49, R50, R49 ;  /* 0x000000313231723e */ /* 0x000fe200000000ff */
[----:B------:R-:W-:Y:S01]  /*7a00*/  IMAD.MOV.U32 R40, RZ, RZ, R48 ;  /* 0x000000ffff287224 */ /* 0x000fe200078e0030 */
[----:B------:R-:W-:Y:S01]  /*7a10*/  MOV R15, R43 ;  /* 0x0000002b000f7202 */ /* 0x000fe20000000f00 */
[----:B------:R-:W-:Y:S02]  /*7a20*/  IMAD.MOV.U32 R43, RZ, RZ, R82 ;  /* 0x000000ffff2b7224 */ /* 0x000fe400078e0052 */
[----:B------:R-:W-:-:S07]  /*7a30*/  IMAD.MOV.U32 R42, RZ, RZ, R49 ;  /* 0x000000ffff2a7224 */ /* 0x000fce00078e0031 */
.L_x_3826:
[----:B------:R-:W-:Y:S05]  /*7a40*/  BSYNC B3 ;  /* 0x0000000000037941 */ /* 0x000fea0003800000 */
.L_x_3825:
[----:B------:R-:W-:Y:S01]  /*7a50*/  ISETP.GE.AND P3, PT, R54, R130, PT ;  /* 0x000000823600720c */ /* 0x000fe20003f66270 */
[----:B--2---:R4:W-:-:S12]  /*7a60*/  ST.E.128 desc[UR56][R52.64], R12 ;  /* 0x0000000c34007985 */ /* 0x0049d8000c101d38 */
[----:B------:R-:W-:-:S05]  /*7a70*/  @!P3 IMAD.WIDE R36, R54, 0x2, R116 ;  /* 0x000000023624b825 */ /* 0x000fca00078e0274 */
[----:B---3--:R4:W-:Y:S02]  /*7a80*/  @!P3 ST.E.128 desc[UR56][R36.64], R40 ;  /* 0x000000282400b985 */ /* 0x0089e4000c101d38 */
.L_x_3824:
[----:B------:R-:W-:Y:S05]  /*7a90*/  BSYNC B2 ;  /* 0x0000000000027941 */ /* 0x000fea0003800000 */
.L_x_3823:
[----:B------:R-:W-:-:S13]  /*7aa0*/  ISETP.NE.AND P3, PT, R8, RZ, PT ;  /* 0x000000ff0800720c */ /* 0x000fda0003f65270 */
[----:B------:R-:W-:Y:S05]  /*7ab0*/  @!P3 BRA `(.L_x_3818) ;  /* 0x0000000400bcb947 */ /* 0x000fea0003800000 */
[----:B---34-:R-:W3:Y:S01]  /*7ac0*/  LDL R12, [R1] ;  /* 0x00000000010c7983 */ /* 0x018ee20000100800 */
[C---:B------:R-:W-:Y:S01]  /*7ad0*/  LEA R40, P3, R5.reuse, R11, 0x1 ;  /* 0x0000000b05287211 */ /* 0x040fe200078608ff */
[----:B------:R-:W-:Y:S03]  /*7ae0*/  BSSY B2, `(.L_x_3827) ;  /* 0x0000068000027945 */ /* 0x000fe60003800000 */
[----:B--2---:R-:W-:Y:S02]  /*7af0*/  LEA.HI.X R41, R5, R117, R108, 0x1, P3 ;  /* 0x0000007505297211 */ /* 0x004fe400018f0c6c */
[----:B------:R-:W-:Y:S02]  /*7b00*/  ISETP.GE.AND P3, PT, R193, R120, PT ;  /* 0x00000078c100720c */ /* 0x000fe40003f66270 */
[----:B---3--:R-:W-:-:S04]  /*7b10*/  LOP3.LUT P5, RZ, R12, 0x1, RZ, 0xc0, !PT ;  /* 0x000000010cff7812 */ /* 0x008fc800078ac0ff */
[----:B------:R-:W-:-:S04]  /*7b20*/  SEL R11, R121, R134, !P5 ;  /* 0x00000086790b7207 */ /* 0x000fc80006800000 */
        /* <DEDUP_REMOVED lines=10> */
[----:B------:R-:W-:Y:S02]  /*7bd0*/  IMAD.IADD R12, R12, 0x1, R13 ;  /* 0x000000010c0c7824 */ /* 0x000fe400078e020d */
[C---:B------:R-:W-:Y:S02]  /*7be0*/  IMAD R13, R19.reuse, 0x4800, R131 ;  /* 0x00004800130d7824 */ /* 0x040fe400078e0283 */
[----:B------:R-:W-:Y:S02]  /*7bf0*/  IMAD R15, R19, 0x4800, R12 ;  /* 0x00004800130f7824 */ /* 0x000fe400078e020c */
[----:B------:R-:W-:-:S03]  /*7c00*/  IMAD R13, R13, 0x2, R18 ;  /* 0x000000020d0d7824 */ /* 0x000fc600078e0212 */
[----:B------:R-:W-:-:S03]  /*7c10*/  LEA R36, R15, R18, 0x1 ;  /* 0x000000120f247211 */ /* 0x000fc600078e08ff */
[----:B------:R-:W2:Y:S04]  /*7c20*/  LDS.128 R12, [R13+0x1e400] ;  /* 0x01e400000d0c7984 */ /* 0x000ea80000000c00 */
[----:B------:R-:W3:Y:S01]  /*7c30*/  LDS.128 R36, [R36+0x1e400] ;  /* 0x01e4000024247984 */ /* 0x000ee20000000c00 */
[----:B------:R-:W-:Y:S05]  /*7c40*/  @P3 BRA `(.L_x_3828) ;  /* 0x0000000400443947 */ /* 0x000fea0003800000 */
[--C-:B------:R-:W-:Y:S01]  /*7c50*/  SHF.R.U64 R32, R32, 0x10, R33.reuse ;  /* 0x0000001020207819 */ /* 0x100fe20000001221 */
[--C-:B---3--:R-:W-:Y:S01]  /*7c60*/  HADD2.F32 R48, -RZ, R37.reuse.H0_H0 ;  /* 0x20000025ff307230 */ /* 0x108fe20000004100 */
[----:B------:R-:W-:Y:S01]  /*7c70*/  SHF.R.U32.HI R42, RZ, 0x10, R33 ;  /* 0x00000010ff2a7819 */ /* 0x000fe20000011621 */
[----:B------:R-:W-:Y:S01]  /*7c80*/  HADD2.F32 R49, -RZ, R37.H1_H1 ;  /* 0x30000025ff317230 */ /* 0x000fe20000004100 */
[----:B------:R-:W-:Y:S01]  /*7c90*/  SHF.R.U64 R33, R44, 0x10, R45 ;  /* 0x000000102c217819 */ /* 0x000fe2000000122d */
[--C-:B--2---:R-:W-:Y:S01]  /*7ca0*/  HADD2.F32 R37, -RZ, R13.reuse.H0_H0 ;  /* 0x2000000dff257230 */ /* 0x104fe20000004100 */
[----:B------:R-:W-:Y:S01]  /*7cb0*/  SHF.R.U64 R43, R46, 0x10, R47 ;  /* 0x000000102e2b7819 */ /* 0x000fe2000000122f */
[----:B------:R-:W-:Y:S01]  /*7cc0*/  HADD2.F32 R50, -RZ, R42.H0_H0 ;  /* 0x2000002aff327230 */ /* 0x000fe20000004100 */
[----:B------:R-:W-:Y:S01]  /*7cd0*/  SHF.R.U32.HI R44, RZ, 0x10, R45 ;  /* 0x00000010ff2c7819 */ /* 0x000fe2000001162d */
[----:B------:R-:W-:Y:S01]  /*7ce0*/  HADD2.F32 R45, -RZ, R160.H1_H1 ;  /* 0x300000a0ff2d7230 */ /* 0x000fe20000004100 */
[----:B------:R-:W-:Y:S01]  /*7cf0*/  SHF.R.U32.HI R46, RZ, 0x10, R47 ;  /* 0x00000010ff2e7819 */ /* 0x000fe2000001162f */
[----:B------:R-:W-:Y:S01]  /*7d00*/  HADD2.F32 R47, -RZ, R162.H1_H1 ;  /* 0x300000a2ff2f7230 */ /* 0x000fe20000004100 */
[--C-:B------:R-:W-:Y:S01]  /*7d10*/  SHF.R.U64 R34, R34, 0x10, R35.reuse ;  /* 0x0000001022227819 */ /* 0x100fe20000001223 */
[----:B------:R-:W-:Y:S01]  /*7d20*/  HADD2.F32 R44, -RZ, R44.H0_H0 ;  /* 0x2000002cff2c7230 */ /* 0x000fe20000004100 */
[----:B------:R-:W-:Y:S01]  /*7d30*/  SHF.R.U32.HI R35, RZ, 0x10, R35 ;  /* 0x00000010ff237819 */ /* 0x000fe20000011623 */
[----:B------:R-:W-:-:S02]  /*7d40*/  HADD2.F32 R13, -RZ, R13.H1_H1 ;  /* 0x3000000dff0d7230 */ /* 0x000fc40000004100 */
[CC--:B------:R-:W-:Y:S01]  /*7d50*/  FMUL.FTZ R42, R48.reuse, R47.reuse ;  /* 0x0000002f302a7220 */ /* 0x0c0fe20000410000 */
[----:B------:R-:W-:Y:S01]  /*7d60*/  FMUL.FTZ R51, R37, R47 ;  /* 0x0000002f25337220 */ /* 0x000fe20000410000 */
[-C--:B------:R-:W-:Y:S01]  /*7d70*/  FMUL.FTZ R47, R49, R44.reuse ;  /* 0x0000002c312f7220 */ /* 0x080fe20000410000 */
[----:B------:R-:W-:Y:S02]  /*7d80*/  HADD2.F32 R46, -RZ, R46.H0_H0 ;  /* 0x2000002eff2e7230 */ /* 0x000fe40000004100 */
[-C--:B------:R-:W-:Y:S01]  /*7d90*/  FFMA.FTZ R42, R37, R45.reuse, -R42 ;  /* 0x0000002d252a7223 */ /* 0x080fe2000001082a */
[----:B------:R-:W-:Y:S01]  /*7da0*/  FFMA.FTZ R51, R48, R45, R51 ;  /* 0x0000002d30337223 */ /* 0x000fe20000010033 */
[C---:B------:R-:W-:Y:S01]  /*7db0*/  FMUL.FTZ R44, R13.reuse, R44 ;  /* 0x0000002c0d2c7220 */ /* 0x040fe20000410000 */
[--C-:B------:R-:W-:Y:S02]  /*7dc0*/  HADD2.F32 R45, -RZ, R39.reuse.H0_H0 ;  /* 0x20000027ff2d7230 */ /* 0x100fe40000004100 */
[----:B------:R-:W-:Y:S01]  /*7dd0*/  FFMA.FTZ R47, R13, R50, -R47 ;  /* 0x000000320d2f7223 */ /* 0x000fe2000001082f */
[----:B------:R-:W-:-:S02]  /*7de0*/  HADD2.F32 R48, -RZ, R39.H1_H1 ;  /* 0x30000027ff307230 */ /* 0x000fc40000004100 */
[----:B------:R-:W-:Y:S01]  /*7df0*/  FFMA.FTZ R44, R49, R50, R44 ;  /* 0x00000032312c7223 */ /* 0x000fe2000001002c */
[----:B------:R-:W-:Y:S02]  /*7e00*/  HADD2.F32 R37, -RZ, R161.H1_H1 ;  /* 0x300000a1ff257230 */ /* 0x000fe40000004100 */
[----:B------:R-:W-:Y:S01]  /*7e10*/  HADD2.F32 R39, -RZ, R15.H0_H0 ;  /* 0x2000000fff277230 */ /* 0x000fe20000004100 */
[----:B------:R-:W-:Y:S01]  /*7e20*/  F2FP.F16.F32.PACK_AB R42, R47, R42 ;  /* 0x0000002a2f2a723e */ /* 0x000fe200000000ff */
[----:B------:R-:W-:Y:S02]  /*7e30*/  HADD2.F32 R49, -RZ, R35.H0_H0 ;  /* 0x20000023ff317230 */ /* 0x000fe40000004100 */
[-C--:B------:R-:W-:Y:S01]  /*7e40*/  FMUL.FTZ R35, R45, R37.reuse ;  /* 0x000000252d237220 */ /* 0x080fe20000410000 */
[----:B------:R-:W-:Y:S02]  /*7e50*/  HADD2.F32 R15, -RZ, R15.H1_H1 ;  /* 0x3000000fff0f7230 */ /* 0x000fe40000004100 */
[----:B------:R-:W-:Y:S01]  /*7e60*/  FMUL.FTZ R50, R39, R37 ;  /* 0x0000002527327220 */ /* 0x000fe20000410000 */
[----:B------:R-:W-:-:S02]  /*7e70*/  HADD2.F32 R13, -RZ, R159.H1_H1 ;  /* 0x3000009fff0d7230 */ /* 0x000fc40000004100 */
[CC--:B------:R-:W-:Y:S01]  /*7e80*/  FMUL.FTZ R37, R48.reuse, R46.reuse ;  /* 0x0000002e30257220 */ /* 0x0c0fe20000410000 */
[----:B------:R-:W-:Y:S02]  /*7e90*/  HADD2.F32 R33, -RZ, R33.H0_H0 ;  /* 0x20000021ff217230 */ /* 0x000fe40000004100 */
[C---:B------:R-:W-:Y:S01]  /*7ea0*/  FMUL.FTZ R46, R15.reuse, R46 ;  /* 0x0000002e0f2e7220 */ /* 0x040fe20000410000 */
[----:B------:R-:W-:Y:S02]  /*7eb0*/  HADD2.F32 R162, -RZ, R162.H0_H0 ;  /* 0x200000a2ffa27230 */ /* 0x000fe40000004100 */
[----:B------:R-:W-:Y:S01]  /*7ec0*/  FFMA.FTZ R37, R15, R49, -R37 ;  /* 0x000000310f257223 */ /* 0x000fe20000010825 */
[-C--:B------:R-:W-:Y:S01]  /*7ed0*/  FFMA.FTZ R35, R39, R13.reuse, -R35 ;  /* 0x0000000d27237223 */ /* 0x080fe20000010823 */
[----:B------:R-:W-:Y:S01]  /*7ee0*/  FFMA.FTZ R50, R45, R13, R50 ;  /* 0x0000000d2d327223 */ /* 0x000fe20000010032 */
[----:B------:R-:W-:Y:S02]  /*7ef0*/  HADD2.F32 R15, -RZ, R36.H0_H0 ;  /* 0x20000024ff0f7230 */ /* 0x000fe40000004100 */
[----:B------:R-:W-:Y:S01]  /*7f00*/  FFMA.FTZ R46, R48, R49, R46 ;  /* 0x00000031302e7223 */ /* 0x000fe2000001002e */
[----:B------:R-:W-:-:S02]  /*7f10*/  HADD2.F32 R13, -RZ, R12.H0_H0 ;  /* 0x2000000cff0d7230 */ /* 0x000fc40000004100 */
[----:B------:R-:W-:Y:S02]  /*7f20*/  HADD2.F32 R36, -RZ, R36.H1_H1 ;  /* 0x30000024ff247230 */ /* 0x000fe40000004100 */
[----:B------:R-:W-:Y:S02]  /*7f30*/  HADD2.F32 R12, -RZ, R12.H1_H1 ;  /* 0x3000000cff0c7230 */ /* 0x000fe40000004100 */
[----:B------:R-:W-:Y:S02]  /*7f40*/  HADD2.F32 R39, -RZ, R32.H0_H0 ;  /* 0x20000020ff277230 */ /* 0x000fe40000004100 */
[-C--:B------:R-:W-:Y:S01]  /*7f50*/  FMUL.FTZ R45, R36, R33.reuse ;  /* 0x00000021242d7220 */ /* 0x080fe20000410000 */
[----:B------:R-:W-:Y:S02]  /*7f60*/  HADD2.F32 R160, -RZ, R160.H0_H0 ;  /* 0x200000a0ffa07230 */ /* 0x000fe40000004100 */
[C---:B------:R-:W-:Y:S01]  /*7f70*/  FMUL.FTZ R33, R12.reuse, R33 ;  /* 0x000000210c217220 */ /* 0x040fe20000410000 */
[-C--:B------:R-:W-:Y:S01]  /*7f80*/  FMUL.FTZ R32, R15, R162.reuse ;  /* 0x000000a20f207220 */ /* 0x080fe20000410000 */
[----:B------:R-:W-:Y:S01]  /*7f90*/  FMUL.FTZ R162, R13, R162 ;  /* 0x000000a20da27220 */ /* 0x000fe20000410000 */
[-C--:B------:R-:W-:Y:S01]  /*7fa0*/  FFMA.FTZ R45, R12, R39.reuse, -R45 ;  /* 0x000000270c2d7223 */ /* 0x080fe2000001082d */
[----:B------:R-:W-:Y:S01]  /*7fb0*/  FFMA.FTZ R33, R36, R39, R33 ;  /* 0x0000002724217223 */ /* 0x000fe20000010021 */
[----:B------:R-:W-:-:S02]  /*7fc0*/  HADD2.F32 R36, -RZ, R38.H0_H0 ;  /* 0x20000026ff247230 */ /* 0x000fc40000004100 */
[-C--:B------:R-:W-:Y:S01]  /*7fd0*/  FFMA.FTZ R162, R15, R160.reuse, R162 ;  /* 0x000000a00fa27223 */ /* 0x080fe200000100a2 */
[----:B------:R-:W-:Y:S02]  /*7fe0*/  HADD2.F32 R161, -RZ, R161.H0_H0 ;  /* 0x200000a1ffa17230 */ /* 0x000fe40000004100 */
[----:B------:R-:W-:Y:S01]  /*7ff0*/  FFMA.FTZ R32, R13, R160, -R32 ;  /* 0x000000a00d207223 */ /* 0x000fe20000010820 */
[----:B------:R-:W-:Y:S02]  /*8000*/  HADD2.F32 R43, -RZ, R43.H0_H0 ;  /* 0x2000002bff2b7230 */ /* 0x000fe40000004100 */
[----:B------:R-:W-:Y:S02]  /*8010*/  HADD2.F32 R12, -RZ, R14.H0_H0 ;  /* 0x2000000eff0c7230 */ /* 0x000fe40000004100 */
[----:B------:R-:W-:Y:S01]  /*8020*/  FMUL.FTZ R13, R36, R161 ;  /* 0x000000a1240d7220 */ /* 0x000fe20000410000 */
[----:B------:R-:W-:Y:S02]  /*8030*/  HADD2.F32 R38, -RZ, R38.H1_H1 ;  /* 0x30000026ff267230 */ /* 0x000fe40000004100 */
[----:B------:R-:W-:-:S02]  /*8040*/  HADD2.F32 R14, -RZ, R14.H1_H1 ;  /* 0x3000000eff0e7230 */ /* 0x000fc40000004100 */
[----:B------:R-:W-:Y:S01]  /*8050*/  FMUL.FTZ R161, R12, R161 ;  /* 0x000000a10ca17220 */ /* 0x000fe20000410000 */
[----:B------:R-:W-:Y:S02]  /*8060*/  HADD2.F32 R159, -RZ, R159.H0_H0 ;  /* 0x2000009fff9f7230 */ /* 0x000fe40000004100 */
[-C--:B------:R-:W-:Y:S01]  /*8070*/  FMUL.FTZ R39, R38, R43.reuse ;  /* 0x0000002b26277220 */ /* 0x080fe20000410000 */
        /* <DEDUP_REMOVED lines=10> */
[----:B------:R-:W-:Y:S02]  /*8120*/  F2FP.F16.F32.PACK_AB R39, R46, R50 ;  /* 0x000000322e27723e */ /* 0x000fe400000000ff */
[----:B------:R-:W-:Y:S02]  /*8130*/  F2FP.F16.F32.PACK_AB R12, R45, R32 ;  /* 0x000000202d0c723e */ /* 0x000fe400000000ff */
[----:B------:R-:W-:Y:S02]  /*8140*/  F2FP.F16.F32.PACK_AB R36, R33, R162 ;  /* 0x000000a22124723e */ /* 0x000fe400000000ff */
[----:B------:R-:W-:-:S07]  /*8150*/  F2FP.F16.F32.PACK_AB R38, R38, R161 ;  /* 0x000000a12626723e */ /* 0x000fce00000000ff */
.L_x_3828:
[----:B------:R-:W-:Y:S05]  /*8160*/  BSYNC B2 ;  /* 0x0000000000027941 */ /* 0x000fea0003800000 */
.L_x_3827:
[----:B------:R-:W-:Y:S01]  /*8170*/  ISETP.GE.AND P3, PT, R11, R130, PT ;  /* 0x000000820b00720c */ /* 0x000fe20003f66270 */
[----:B--2---:R2:W-:-:S12]  /*8180*/  ST.E.128 desc[UR56][R40.64], R12 ;  /* 0x0000000c28007985 */ /* 0x0045d8000c101d38 */
[----:B------:R-:W-:-:S05]  /*8190*/  @!P3 IMAD.WIDE R116, R11, 0x2, R116 ;  /* 0x000000020b74b825 */ /* 0x000fca00078e0274 */
[----:B---3--:R2:W-:Y:S02]  /*81a0*/  @!P3 ST.E.128 desc[UR56][R116.64], R36 ;  /* 0x000000247400b985 */ /* 0x0085e4000c101d38 */
.L_x_3818:
[----:B------:R-:W-:Y:S05]  /*81b0*/  BSYNC B1 ;  /* 0x0000000000017941 */ /* 0x000fea0003800000 */
.L_x_3817:
[----:B------:R-:W-:-:S03]  /*81c0*/  UMOV UR4, 0xffffffff ;  /* 0xffffffff00047882 */ /* 0x000fc60000000000 */
[----:B------:R-:W-:Y:S05]  /*81d0*/  BRA.DIV UR4, `(.L_x_3829) ;  /* 0x0000017a04a47947 */ /* 0x000fea000b800000 */
[----:B0-----:R-:W0:Y:S04]  /*81e0*/  SHFL.IDX PT, R118, R118, 0x1, 0x1c1f ;  /* 0x003c1f0076767f89 */ /* 0x001e2800000e0000 */
[----:B--2-4-:R2:W4:Y:S02]  /*81f0*/  SHFL.IDX PT, R36, R119, 0x1, 0x1c1f ;  /* 0x003c1f0077247f89 */ /* 0x01452400000e0000 */
.L_x_4098:
[----:B------:R-:W-:Y:S05]  /*8200*/  @P4 BRA `(.L_x_3786) ;  /* 0x0000001c00704947 */ /* 0x000fea0003800000 */
[----:B------:R-:W-:Y:S01]  /*8210*/  ISETP.NE.AND P3, PT, R6, RZ, PT ;  /* 0x000000ff0600720c */ /* 0x000fe20003f65270 */
[----:B------:R-:W-:Y:S01]  /*8220*/  BSSY B1, `(.L_x_3830) ;  /* 0x0000076000017945 */ /* 0x000fe20003800000 */
[----:B0-----:R-:W-:-:S11]  /*8230*/  IMAD.MOV.U32 R37, RZ, RZ, R118 ;  /* 0x000000ffff257224 */ /* 0x001fd600078e0076 */
[----:B------:R-:W-:Y:S05]  /*8240*/  @!P3 BRA `(.L_x_3831) ;  /* 0x0000000400ccb947 */ /* 0x000fea0003800000 */
[----:B---3--:R-:W-:Y:S01]  /*8250*/  SEL R11, R121, R134, !P0 ;  /* 0x00000086790b7207 */ /* 0x008fe20004000000 */
[----:B------:R-:W-:Y:S01]  /*8260*/  BSSY B2, `(.L_x_3832) ;  /* 0x000006f000027945 */ /* 0x000fe20003800000 */
[----:B------:R-:W-:Y:S02]  /*8270*/  SHF.R.U32.HI R14, RZ, 0x3, R204 ;  /* 0x00000003ff0e7819 */ /* 0x000fe400000116cc */
[----:B------:R-:W-:Y:S02]  /*8280*/  SHF.R.S32.HI R12, RZ, 0x1f, R11 ;  /* 0x0000001fff0c7819 */ /* 0x000fe4000001140b */
[----:B----4-:R-:W-:Y:S02]  /*8290*/  LEA R38, P3, R3, R36, 0x1 ;  /* 0x0000002403267211 */ /* 0x010fe400078608ff */
[----:B------:R-:W-:Y:S02]  /*82a0*/  LEA.HI R11, R12, R11, RZ, 0x4 ;  /* 0x0000000b0c0b7211 */ /* 0x000fe400078f20ff */
[----:B------:R-:W-:-:S02]  /*82b0*/  ISETP.GE.AND P4, PT, R16, R120, PT ;  /* 0x000000781000720c */ /* 0x000fc40003f86270 */
[----:B------:R-:W-:Y:S02]  /*82c0*/  LEA.HI.SX32 R11, R11, R114, 0x1c ;  /* 0x000000720b0b7211 */ /* 0x000fe400078fe2ff */
[----:B------:R-:W-:Y:S02]  /*82d0*/  LEA.HI.X R39, R3, R118, R110, 0x1, P3 ;  /* 0x0000007603277211 */ /* 0x000fe400018f0c6e */
[----:B------:R-:W-:Y:S02]  /*82e0*/  SHF.R.S32.HI R12, RZ, 0x1f, R11 ;  /* 0x0000001fff0c7819 */ /* 0x000fe4000001140b */
[----:B------:R-:W-:Y:S02]  /*82f0*/  SHF.L.U32 R41, R11, 0x3, RZ ;  /* 0x000000030b297819 */ /* 0x000fe400000006ff */
[----:B------:R-:W-:Y:S02]  /*8300*/  LEA.HI R12, R12, R11, RZ, 0x3 ;  /* 0x0000000b0c0c7211 */ /* 0x000fe400078f18ff */
[----:B------:R-:W-:-:S02]  /*8310*/  LOP3.LUT R11, R204, 0x38, R41, 0xf8, !PT ;  /* 0x00000038cc0b7812 */ /* 0x000fc400078ef829 */
[----:B------:R-:W-:Y:S02]  /*8320*/  SHF.R.S32.HI R13, RZ, 0x3, R12 ;  /* 0x00000003ff0d7819 */ /* 0x000fe4000001140c */
[----:B------:R-:W-:Y:S02]  /*8330*/  LOP3.LUT R11, R11, R14, RZ, 0x3c, !PT ;  /* 0x0000000e0b0b7212 */ /* 0x000fe400078e3cff */
[----:B------:R-:W-:Y:S01]  /*8340*/  ISETP.GE.AND P3, PT, R41, R130, PT ;  /* 0x000000822900720c */ /* 0x000fe20003f66270 */
[----:B------:R-:W-:-:S04]  /*8350*/  IMAD R12, R13, 0x1800, R218 ;  /* 0x000018000d0c7824 */ /* 0x000fc800078e02da */
[----:B------:R-:W-:Y:S02]  /*8360*/  IMAD.IADD R12, R12, 0x1, R11 ;  /* 0x000000010c0c7824 */ /* 0x000fe400078e020b */
[C---:B------:R-:W-:Y:S02]  /*8370*/  IMAD R11, R19.reuse, 0x4800, R132 ;  /* 0x00004800130b7824 */ /* 0x040fe400078e0284 */
[----:B------:R-:W-:Y:S02]  /*8380*/  IMAD R13, R19, 0x4800, R12 ;  /* 0x00004800130d7824 */ /* 0x000fe400078e020c */
[----:B------:R-:W-:Y:S02]  /*8390*/  IMAD R11, R11, 0x2, R18 ;  /* 0x000000020b0b7824 */ /* 0x000fe400078e0212 */
[----:B------:R-:W-:Y:S01]  /*83a0*/  @!P3 IMAD.WIDE R40, R41, 0x2, R36 ;  /* 0x000000022928b825 */ /* 0x000fe200078e0224 */
[----:B------:R-:W-:Y:S02]  /*83b0*/  LEA R32, R13, R18, 0x1 ;  /* 0x000000120d207211 */ /* 0x000fe400078e08ff */
[----:B------:R0:W3:Y:S04]  /*83c0*/  LDS.128 R12, [R11+0x1e400] ;  /* 0x01e400000b0c7984 */ /* 0x0000e80000000c00 */
[----:B------:R-:W4:Y:S01]  /*83d0*/  LDS.128 R32, [R32+0x1e400] ;  /* 0x01e4000020207984 */ /* 0x000f220000000c00 */
[----:B------:R-:W-:Y:S05]  /*83e0*/  @P4 BRA `(.L_x_3833) ;  /* 0x0000000400584947 */ /* 0x000fea0003800000 */
[----:B------:R-:W-:Y:S01]  /*83f0*/  SHF.R.U64 R42, R76, 0x10, R77 ;  /* 0x000000104c2a7819 */ /* 0x000fe2000000124d */
[----:B----4-:R-:W-:Y:S01]  /*8400*/  IMAD.MOV.U32 R45, RZ, RZ, R33 ;  /* 0x000000ffff2d7224 */ /* 0x010fe200078e0021 */
[----:B------:R-:W-:Y:S01]  /*8410*/  SHF.R.U32.HI R76, RZ, 0x10, R77 ;  /* 0x00000010ff4c7819 */ /* 0x000fe2000001164d */
[----:B---3--:R-:W-:Y:S01]  /*8420*/  IMAD.MOV.U32 R33, RZ, RZ, R15 ;  /* 0x000000ffff217224 */ /* 0x008fe200078e000f */
[--C-:B0-----:R-:W-:Y:S01]  /*8430*/  SHF.R.U64 R11, R64, 0x10, R65.reuse ;  /* 0x00000010400b7819 */ /* 0x101fe20000001241 */
[----:B------:R-:W-:Y:S01]  /*8440*/  HADD2.F32 R49, -RZ, R158.H1_H1 ;  /* 0x3000009eff317230 */ /* 0x000fe20000004100 */
[----:B------:R-:W-:Y:S01]  /*8450*/  SHF.R.U32.HI R64, RZ, 0x10, R65 ;  /* 0x00000010ff407819 */ /* 0x000fe20000011641 */
[----:B------:R-:W-:Y:S01]  /*8460*/  HADD2.F32 R46, -RZ, R45.H0_H0 ;  /* 0x2000002dff2e7230 */ /* 0x000fe20000004100 */
[--C-:B------:R-:W-:Y:S01]  /*8470*/  SHF.R.U64 R44, R78, 0x10, R79.reuse ;  /* 0x000000104e2c7819 */ /* 0x100fe2000000124f */
[----:B------:R-:W-:Y:S01]  /*8480*/  HADD2.F32 R15, -RZ, R13.H0_H0 ;  /* 0x2000000dff0f7230 */ /* 0x000fe20000004100 */
[----:B------:R-:W-:Y:S01]  /*8490*/  SHF.R.U32.HI R78, RZ, 0x10, R79 ;  /* 0x00000010ff4e7819 */ /* 0x000fe2000001164f */
[----:B------:R-:W-:-:S02]  /*84a0*/  HADD2.F32 R45, -RZ, R45.H1_H1 ;  /* 0x3000002dff2d7230 */ /* 0x000fc40000004100 */
[-C--:B------:R-:W-:Y:S01]  /*84b0*/  FMUL.FTZ R50, R46, R49.reuse ;  /* 0x000000312e327220 */ /* 0x080fe20000410000 */
[----:B------:R-:W-:Y:S01]  /*84c0*/  HADD2.F32 R76, -RZ, R76.H0_H0 ;  /* 0x2000004cff4c7230 */ /* 0x000fe20000004100 */
[--C-:B------:R-:W-:Y:S01]  /*84d0*/  SHF.R.U64 R43, R66, 0x10, R67.reuse ;  /* 0x00000010422b7819 */ /* 0x100fe20000001243 */
[----:B------:R-:W-:Y:S02]  /*84e0*/  HADD2.F32 R48, -RZ, R13.H1_H1 ;  /* 0x3000000dff307230 */ /* 0x000fe40000004100 */
[----:B------:R-:W-:Y:S01]  /*84f0*/  FMUL.FTZ R13, R15, R49 ;  /* 0x000000310f0d7220 */ /* 0x000fe20000410000 */
[----:B------:R-:W-:Y:S02]  /*8500*/  HADD2.F32 R47, -RZ, R156.H1_H1 ;  /* 0x3000009cff2f7230 */ /* 0x000fe40000004100 */
[-C--:B------:R-:W-:Y:S01]  /*8510*/  FMUL.FTZ R49, R45, R76.reuse ;  /* 0x0000004c2d317220 */ /* 0x080fe20000410000 */
[----:B------:R-:W-:Y:S02]  /*8520*/  HADD2.F32 R64, -RZ, R64.H0_H0 ;  /* 0x20000040ff407230 */ /* 0x000fe40000004100 */
[----:B------:R-:W-:Y:S01]  /*8530*/  FMUL.FTZ R76, R48, R76 ;  /* 0x0000004c304c7220 */ /* 0x000fe20000410000 */
[----:B------:R-:W-:Y:S01]  /*8540*/  SHF.R.U32.HI R66, RZ, 0x10, R67 ;  /* 0x00000010ff427819 */ /* 0x000fe20000011643 */
[-C--:B------:R-:W-:Y:S01]  /*8550*/  FFMA.FTZ R13, R46, R47.reuse, R13 ;  /* 0x0000002f2e0d7223 */ /* 0x080fe2000001000d */
[----:B------:R-:W-:Y:S01]  /*8560*/  FFMA.FTZ R15, R15, R47, -R50 ;  /* 0x0000002f0f0f7223 */ /* 0x000fe20000010832 */
[-C--:B------:R-:W-:Y:S01]  /*8570*/  FFMA.FTZ R48, R48, R64.reuse, -R49 ;  /* 0x0000004030307223 */ /* 0x080fe20000010831 */
[----:B------:R-:W-:Y:S01]  /*8580*/  FFMA.FTZ R46, R45, R64, R76 ;  /* 0x000000402d2e7223 */ /* 0x000fe2000001004c */
[----:B------:R-:W-:-:S02]  /*8590*/  HADD2.F32 R64, -RZ, R157.H1_H1 ;  /* 0x3000009dff407230 */ /* 0x000fc40000004100 */
[--C-:B------:R-:W-:Y:S01]  /*85a0*/  HADD2.F32 R45, -RZ, R35.reuse.H0_H0 ;  /* 0x20000023ff2d7230 */ /* 0x100fe20000004100 */
[----:B------:R-:W-:Y:S01]  /*85b0*/  F2FP.F16.F32.PACK_AB R15, R48, R15 ;  /* 0x0000000f300f723e */ /* 0x000fe200000000ff */
[----:B------:R-:W-:Y:S02]  /*85c0*/  HADD2.F32 R52, -RZ, R35.H1_H1 ;  /* 0x30000023ff347230 */ /* 0x000fe40000004100 */
[----:B------:R-:W-:Y:S02]  /*85d0*/  HADD2.F32 R49, -RZ, R78.H0_H0 ;  /* 0x2000004eff317230 */ /* 0x000fe40000004100 */
[--C-:B------:R-:W-:Y:S02]  /*85e0*/  HADD2.F32 R35, -RZ, R33.reuse.H0_H0 ;  /* 0x20000021ff237230 */ /* 0x100fe40000004100 */
[----:B------:R-:W-:Y:S02]  /*85f0*/  HADD2.F32 R50, -RZ, R33.H1_H1 ;  /* 0x30000021ff327230 */ /* 0x000fe40000004100 */
[----:B------:R-:W-:Y:S01]  /*8600*/  FMUL.FTZ R51, R52, R49 ;  /* 0x0000003134337220 */ /* 0x000fe20000410000 */
[----:B------:R-:W-:-:S02]  /*8610*/  HADD2.F32 R54, -RZ, R155.H1_H1 ;  /* 0x3000009bff367230 */ /* 0x000fc40000004100 */
[----:B------:R-:W-:Y:S02]  /*8620*/  HADD2.F32 R47, -RZ, R66.H0_H0 ;  /* 0x20000042ff2f7230 */ /* 0x000fe40000004100 */
[-C--:B------:R-:W-:Y:S01]  /*8630*/  FMUL.FTZ R66, R45, R64.reuse ;  /* 0x000000402d427220 */ /* 0x080fe20000410000 */
[C---:B------:R-:W-:Y:S01]  /*8640*/  FMUL.FTZ R64, R35.reuse, R64 ;  /* 0x0000004023407220 */ /* 0x040fe20000410000 */
[C---:B------:R-:W-:Y:S01]  /*8650*/  FMUL.FTZ R49, R50.reuse, R49 ;  /* 0x0000003132317220 */ /* 0x040fe20000410000 */
[----:B------:R-:W-:Y:S02]  /*8660*/  HADD2.F32 R158, -RZ, R158.H0_H0 ;  /* 0x2000009eff9e7230 */ /* 0x000fe40000004100 */
[-C--:B------:R-:W-:Y:S01]  /*8670*/  FFMA.FTZ R33, R35, R54.reuse, -R66 ;  /* 0x0000003623217223 */ /* 0x080fe20000010842 */
[-C--:B------:R-:W-:Y:S01]  /*8680*/  FFMA.FTZ R50, R50, R47.reuse, -R51 ;  /* 0x0000002f32327223 */ /* 0x080fe20000010833 */
[----:B------:R-:W-:Y:S01]  /*8690*/  FFMA.FTZ R35, R45, R54, R64 ;  /* 0x000000362d237223 */ /* 0x000fe20000010040 */
[----:B------:R-:W-:Y:S01]  /*86a0*/  FFMA.FTZ R52, R52, R47, R49 ;  /* 0x0000002f34347223 */ /* 0x000fe20000010031 */
[----:B------:R-:W-:-:S02]  /*86b0*/  HADD2.F32 R51, -RZ, R42.H0_H0 ;  /* 0x2000002aff337230 */ /* 0x000fc40000004100 */
        /* <DEDUP_REMOVED lines=8> */
[----:B------:R-:W-:Y:S02]  /*8740*/  HADD2.F32 R156, -RZ, R156.H0_H0 ;  /* 0x2000009cff9c7230 */ /* 0x000fe40000004100 */
[----:B------:R-:W-:Y:S01]  /*8750*/  FMUL.FTZ R53, R47, R51 ;  /* 0x000000332f357220 */ /* 0x000fe20000410000 */
[----:B------:R-:W-:-:S02]  /*8760*/  HADD2.F32 R49, -RZ, R11.H0_H0 ;  /* 0x2000000bff317230 */ /* 0x000fc40000004100 */
[----:B------:R-:W-:Y:S01]  /*8770*/  FMUL.FTZ R54, R32, R51 ;  /* 0x0000003320367220 */ /* 0x000fe20000410000 */
[C---:B------:R-:W-:Y:S01]  /*8780*/  FMUL.FTZ R11, R45.reuse, R158 ;  /* 0x0000009e2d0b7220 */ /* 0x040fe20000410000 */
[-C--:B------:R-:W-:Y:S01]  /*8790*/  FFMA.FTZ R12, R45, R156.reuse, R12 ;  /* 0x0000009c2d0c7223 */ /* 0x080fe2000001000c */
[----:B------:R-:W-:Y:S02]  /*87a0*/  HADD2.F32 R157, -RZ, R157.H0_H0 ;  /* 0x2000009dff9d7230 */ /* 0x000fe40000004100 */
[-C--:B------:R-:W-:Y:S01]  /*87b0*/  FFMA.FTZ R45, R47, R49.reuse, R54 ;  /* 0x000000312f2d7223 */ /* 0x080fe20000010036 */
[----:B------:R-:W-:Y:S02]  /*87c0*/  HADD2.F32 R47, -RZ, R44.H0_H0 ;  /* 0x2000002cff2f7230 */ /* 0x000fe40000004100 */
[----:B------:R-:W-:Y:S01]  /*87d0*/  FFMA.FTZ R11, R42, R156, -R11 ;  /* 0x0000009c2a0b7223 */ /* 0x000fe2000001080b */
[----:B------:R-:W-:Y:S02]  /*87e0*/  HADD2.F32 R44, -RZ, R34.H0_H0 ;  /* 0x20000022ff2c7230 */ /* 0x000fe40000004100 */
[----:B------:R-:W-:Y:S01]  /*87f0*/  FFMA.FTZ R32, R32, R49, -R53 ;  /* 0x0000003120207223 */ /* 0x000fe20000010835 */
[----:B------:R-:W-:-:S02]  /*8800*/  HADD2.F32 R42, -RZ, R14.H0_H0 ;  /* 0x2000000eff2a7230 */ /* 0x000fc40000004100 */
[----:B------:R-:W-:Y:S02]  /*8810*/  HADD2.F32 R34, -RZ, R34.H1_H1 ;  /* 0x30000022ff227230 */ /* 0x000fe40000004100 */
[-C--:B------:R-:W-:Y:S01]  /*8820*/  FMUL.FTZ R49, R44, R157.reuse ;  /* 0x0000009d2c317220 */ /* 0x080fe20000410000 */
        /* <DEDUP_REMOVED lines=13> */
[----:B------:R-:W-:-:S02]  /*8900*/  MOV R12, R32 ;  /* 0x00000020000c7202 */ /* 0x000fc40000000f00 */
[----:B------:R-:W-:Y:S01]  /*8910*/  F2FP.F16.F32.PACK_AB R14, R14, R49 ;  /* 0x000000310e0e723e */ /* 0x000fe200000000ff */
[----:B------:R-:W-:Y:S01]  /*8920*/  IMAD.MOV.U32 R32, RZ, RZ, R42 ;  /* 0x000000ffff207224 */ /* 0x000fe200078e002a */
[----:B------:R-:W-:Y:S02]  /*8930*/  F2FP.F16.F32.PACK_AB R34, R34, R157 ;  /* 0x0000009d2222723e */ /* 0x000fe400000000ff */
[----:B------:R-:W-:-:S07]  /*8940*/  MOV R15, R50 ;  /* 0x00000032000f7202 */ /* 0x000fce0000000f00 */
.L_x_3833:
[----:B------:R-:W-:Y:S05]  /*8950*/  BSYNC B2 ;  /* 0x0000000000027941 */ /* 0x000fea0003800000 */
.L_x_3832:
[----:B---3--:R3:W-:Y:S04]  /*8960*/  ST.E.128 desc[UR56][R38.64], R12 ;  /* 0x0000000c26007985 */ /* 0x0087e8000c101d38 */
[----:B----4-:R3:W-:Y:S02]  /*8970*/  @!P3 ST.E.128 desc[UR56][R40.64], R32 ;  /* 0x000000202800b985 */ /* 0x0107e4000c101d38 */
.L_x_3831:
[----:B------:R-:W-:Y:S05]  /*8980*/  BSYNC B1 ;  /* 0x0000000000017941 */ /* 0x000fea0003800000 */
.L_x_3830:
[----:B------:R-:W-:Y:S01]  /*8990*/  ISETP.NE.AND P3, PT, R7, RZ, PT ;  /* 0x000000ff0700720c */ /* 0x000fe20003f65270 */
[----:B------:R-:W-:-:S12]  /*89a0*/  BSSY B1, `(.L_x_3834) ;  /* 0x0000074000017945 */ /* 0x000fd80003800000 */
[----:B------:R-:W-:Y:S05]  /*89b0*/  @!P3 BRA `(.L_x_3835) ;  /* 0x0000000400c8b947 */ /* 0x000fea0003800000 */
[----:B0--3--:R-:W-:Y:S01]  /*89c0*/  SEL R11, R121, R134, !P1 ;  /* 0x00000086790b7207 */ /* 0x009fe20004800000 */
        /* <DEDUP_REMOVED lines=8> */
[----:B------:R-:W-:Y:S01]  /*8a50*/  SHF.R.S32.HI R11, RZ, 0x1f, R12 ;  /* 0x0000001fff0b7819 */ /* 0x000fe2000001140c */
[----:B------:R-:W-:-:S03]  /*8a60*/  IMAD.SHL.U32 R41, R12, 0x8, RZ ;  /* 0x000000080c297824 */ /* 0x000fc600078e00ff */
[----:B------:R-:W-:Y:S02]  /*8a70*/  LEA.HI R11, R11, R12, RZ, 0x3 ;  /* 0x0000000c0b0b7211 */ /* 0x000fe400078f18ff */
[----:B------:R-:W-:Y:S02]  /*8a80*/  ISETP.GE.AND P3, PT, R41, R130, PT ;  /* 0x000000822900720c */ /* 0x000fe40003f66270 */
[----:B------:R-:W-:Y:S02]  /*8a90*/  SHF.R.S32.HI R13, RZ, 0x3, R11 ;  /* 0x00000003ff0d7819 */ /* 0x000fe4000001140b */
[----:B------:R-:W-:-:S03]  /*8aa0*/  LOP3.LUT R11, R204, 0x38, R41, 0xf8, !PT ;  /* 0x00000038cc0b7812 */ /* 0x000fc600078ef829 */
        /* <DEDUP_REMOVED lines=11> */
[----:B----4-:R-:W-:Y:S01]  /*8b60*/  IMAD.MOV.U32 R45, RZ, RZ, R33 ;  /* 0x000000ffff2d7224 */ /* 0x010fe200078e0021 */
[----:B------:R-:W-:Y:S01]  /*8b70*/  SHF.R.U32.HI R51, RZ, 0x10, R73 ;  /* 0x00000010ff337819 */ /* 0x000fe20000011649 */
[----:B------:R-:W-:Y:S01]  /*8b80*/  IMAD.MOV.U32 R47, RZ, RZ, R35 ;  /* 0x000000ffff2f7224 */ /* 0x000fe200078e0023 */
[----:B---3--:R-:W-:Y:S01]  /*8b90*/  MOV R33, R15 ;  /* 0x0000000f00217202 */ /* 0x008fe20000000f00 */
[----:B------:R-:W-:Y:S01]  /*8ba0*/  HADD2.F32 R50, -RZ, R148.H1_H1 ;  /* 0x30000094ff327230 */ /* 0x000fe20000004100 */
[----:B------:R-:W-:Y:S01]  /*8bb0*/  SHF.R.U32.HI R49, RZ, 0x10, R61 ;  /* 0x00000010ff317819 */ /* 0x000fe2000001163d */
[----:B------:R-:W-:Y:S01]  /*8bc0*/  HADD2.F32 R35, -RZ, R45.H0_H0 ;  /* 0x2000002dff237230 */ /* 0x000fe20000004100 */
[--C-:B------:R-:W-:Y:S01]  /*8bd0*/  SHF.R.U64 R43, R74, 0x10, R75.reuse ;  /* 0x000000104a2b7819 */ /* 0x100fe2000000124b */
[----:B------:R-:W-:Y:S01]  /*8be0*/  HADD2.F32 R15, -RZ, R13.H0_H0 ;  /* 0x2000000dff0f7230 */ /* 0x000fe20000004100 */
[----:B------:R-:W-:Y:S01]  /*8bf0*/  SHF.R.U32.HI R74, RZ, 0x10, R75 ;  /* 0x00000010ff4a7819 */ /* 0x000fe2000001164b */
[----:B------:R-:W-:-:S02]  /*8c00*/  HADD2.F32 R51, -RZ, R51.H0_H0 ;  /* 0x20000033ff337230 */ /* 0x000fc40000004100 */
[-C--:B------:R-:W-:Y:S01]  /*8c10*/  FMUL.FTZ R52, R35, R50.reuse ;  /* 0x0000003223347220 */ /* 0x080fe20000410000 */
[----:B------:R-:W-:Y:S02]  /*8c20*/  HADD2.F32 R46, -RZ, R13.H1_H1 ;  /* 0x3000000dff2e7230 */ /* 0x000fe40000004100 */
[C---:B------:R-:W-:Y:S01]  /*8c30*/  FMUL.FTZ R50, R15.reuse, R50 ;  /* 0x000000320f327220 */ /* 0x040fe20000410000 */
[----:B------:R-:W-:Y:S01]  /*8c40*/  HADD2.F32 R48, -RZ, R146.H1_H1 ;  /* 0x30000092ff307230 */ /* 0x000fe20000004100 */
[--C-:B------:R-:W-:Y:S01]  /*8c50*/  SHF.R.U64 R42, R62, 0x10, R63.reuse ;  /* 0x000000103e2a7819 */ /* 0x100fe2000000123f */
[----:B------:R-:W-:Y:S02]  /*8c60*/  HADD2.F32 R45, -RZ, R45.H1_H1 ;  /* 0x3000002dff2d7230 */ /* 0x000fe40000004100 */
[-C--:B------:R-:W-:Y:S01]  /*8c70*/  FMUL.FTZ R54, R46, R51.reuse ;  /* 0x000000332e367220 */ /* 0x080fe20000410000 */
[----:B------:R-:W-:Y:S02]  /*8c80*/  HADD2.F32 R49, -RZ, R49.H0_H0 ;  /* 0x20000031ff317230 */ /* 0x000fe40000004100 */
[-C--:B------:R-:W-:Y:S01]  /*8c90*/  FFMA.FTZ R13, R15, R48.reuse, -R52 ;  /* 0x000000300f0d7223 */ /* 0x080fe20000010834 */
[----:B------:R-:W-:Y:S01]  /*8ca0*/  FFMA.FTZ R15, R35, R48, R50 ;  /* 0x00000030230f7223 */ /* 0x000fe20000010032 */
[C---:B------:R-:W-:Y:S01]  /*8cb0*/  FMUL.FTZ R53, R45.reuse, R51 ;  /* 0x000000332d357220 */ /* 0x040fe20000410000 */
[----:B------:R-:W-:Y:S01]  /*8cc0*/  SHF.R.U32.HI R62, RZ, 0x10, R63 ;  /* 0x00000010ff3e7819 */ /* 0x000fe2000001163f */
[----:B------:R-:W-:Y:S01]  /*8cd0*/  FFMA.FTZ R48, R45, R49, R54 ;  /* 0x000000312d307223 */ /* 0x000fe20000010036 */
[----:B------:R-:W-:-:S02]  /*8ce0*/  HADD2.F32 R54, -RZ, R147.H1_H1 ;  /* 0x30000093ff367230 */ /* 0x000fc40000004100 */
[----:B------:R-:W-:Y:S01]  /*8cf0*/  FFMA.FTZ R46, R46, R49, -R53 ;  /* 0x000000312e2e7223 */ /* 0x000fe20000010835 */
[----:B------:R-:W-:Y:S01]  /*8d00*/  HADD2.F32 R45, -RZ, R47.H0_H0 ;  /* 0x2000002fff2d7230 */ /* 0x000fe20000004100 */
[----:B0-----:R-:W-:Y:S01]  /*8d10*/  SHF.R.U64 R11, R60, 0x10, R61 ;  /* 0x000000103c0b7819 */ /* 0x001fe2000000123d */
[--C-:B------:R-:W-:Y:S01]  /*8d20*/  HADD2.F32 R35, -RZ, R33.reuse.H0_H0 ;  /* 0x20000021ff237230 */ /* 0x100fe20000004100 */
[----:B------:R-:W-:Y:S01]  /*8d30*/  SHF.R.U64 R44, R72, 0x10, R73 ;  /* 0x00000010482c7819 */ /* 0x000fe20000001249 */
[----:B------:R-:W-:Y:S02]  /*8d40*/  HADD2.F32 R49, -RZ, R74.H0_H0 ;  /* 0x2000004aff317230 */ /* 0x000fe40000004100 */
[-C--:B------:R-:W-:Y:S01]  /*8d50*/  FMUL.FTZ R60, R45, R54.reuse ;  /* 0x000000362d3c7220 */ /* 0x080fe20000410000 */
[----:B------:R-:W-:Y:S02]  /*8d60*/  HADD2.F32 R50, -RZ, R33.H1_H1 ;  /* 0x30000021ff327230 */ /* 0x000fe40000004100 */
[----:B------:R-:W-:Y:S01]  /*8d70*/  FMUL.FTZ R54, R35, R54 ;  /* 0x0000003623367220 */ /* 0x000fe20000410000 */
[----:B------:R-:W-:Y:S01]  /*8d80*/  HADD2.F32 R52, -RZ, R145.H1_H1 ;  /* 0x30000091ff347230 */ /* 0x000fe20000004100 */
[----:B------:R-:W-:Y:S01]  /*8d90*/  F2FP.F16.F32.PACK_AB R13, R46, R13 ;  /* 0x0000000d2e0d723e */ /* 0x000fe200000000ff */
[----:B------:R-:W-:-:S02]  /*8da0*/  HADD2.F32 R47, -RZ, R47.H1_H1 ;  /* 0x3000002fff2f7230 */ /* 0x000fc40000004100 */
[CC--:B------:R-:W-:Y:S01]  /*8db0*/  FMUL.FTZ R64, R50.reuse, R49.reuse ;  /* 0x0000003132407220 */ /* 0x0c0fe20000410000 */
[----:B------:R-:W-:Y:S02]  /*8dc0*/  HADD2.F32 R62, -RZ, R62.H0_H0 ;  /* 0x2000003eff3e7230 */ /* 0x000fe40000004100 */
[-C--:B------:R-:W-:Y:S01]  /*8dd0*/  FFMA.FTZ R33, R35, R52.reuse, -R60 ;  /* 0x0000003423217223 */ /* 0x080fe2000001083c */
[----:B------:R-:W-:Y:S01]  /*8de0*/  FFMA.FTZ R35, R45, R52, R54 ;  /* 0x000000342d237223 */ /* 0x000fe20000010036 */
[C---:B------:R-:W-:Y:S01]  /*8df0*/  FMUL.FTZ R51, R47.reuse, R49 ;  /* 0x000000312f337220 */ /* 0x040fe20000410000 */
[----:B------:R-:W-:Y:S02]  /*8e00*/  HADD2.F32 R148, -RZ, R148.H0_H0 ;  /* 0x20000094ff947230 */ /* 0x000fe40000004100 */
[-C--:B------:R-:W-:Y:S01]  /*8e10*/  FFMA.FTZ R52, R47, R62.reuse, R64 ;  /* 0x0000003e2f347223 */ /* 0x080fe20000010040 */
[----:B------:R-:W-:Y:S02]  /*8e20*/  HADD2.F32 R47, -RZ, R44.H0_H0 ;  /* 0x2000002cff2f7230 */ /* 0x000fe40000004100 */
[----:B------:R-:W-:Y:S01]  /*8e30*/  FFMA.FTZ R50, R50, R62, -R51 ;  /* 0x0000003e32327223 */ /* 0x000fe20000010833 */
[----:B------:R-:W-:-:S02]  /*8e40*/  HADD2.F32 R45, -RZ, R32.H0_H0 ;  /* 0x20000020ff2d7230 */ /* 0x000fc40000004100 */
[----:B------:R-:W-:Y:S01]  /*8e50*/  HADD2.F32 R44, -RZ, R12.H0_H0 ;  /* 0x2000000cff2c7230 */ /* 0x000fe20000004100 */
[----:B------:R-:W-:Y:S01]  /*8e60*/  F2FP.F16.F32.PACK_AB R35, R52, R35 ;  /* 0x000000233423723e */ /* 0x000fe200000000ff */
[----:B------:R-:W-:Y:S02]  /*8e70*/  HADD2.F32 R32, -RZ, R32.H1_H1 ;  /* 0x30000020ff207230 */ /* 0x000fe40000004100 */
[-C--:B------:R-:W-:Y:S01]  /*8e80*/  FMUL.FTZ R49, R45, R148.reuse ;  /* 0x000000942d317220 */ /* 0x080fe20000410000 */
[----:B------:R-:W-:Y:S02]  /*8e90*/  HADD2.F32 R12, -RZ, R12.H1_H1 ;  /* 0x3000000cff0c7230 */ /* 0x000fe40000004100 */
[----:B------:R-:W-:Y:S01]  /*8ea0*/  FMUL.FTZ R148, R44, R148 ;  /* 0x000000942c947220 */ /* 0x000fe20000410000 */
[----:B------:R-:W-:Y:S02]  /*8eb0*/  HADD2.F32 R146, -RZ, R146.H0_H0 ;  /* 0x20000092ff927230 */ /* 0x000fe40000004100 */
[----:B------:R-:W-:Y:S01]  /*8ec0*/  FMUL.FTZ R51, R32, R47 ;  /* 0x0000002f20337220 */ /* 0x000fe20000410000 */
[----:B------:R-:W-:-:S02]  /*8ed0*/  HADD2.F32 R11, -RZ, R11.H0_H0 ;  /* 0x2000000bff0b7230 */ /* 0x000fc40000004100 */
[----:B------:R-:W-:Y:S01]  /*8ee0*/  FMUL.FTZ R47, R12, R47 ;  /* 0x0000002f0c2f7220 */ /* 0x000fe20000410000 */
[----:B------:R-:W-:Y:S02]  /*8ef0*/  HADD2.F32 R147, -RZ, R147.H0_H0 ;  /* 0x20000093ff937230 */ /* 0x000fe40000004100 */
[-C--:B------:R-:W-:Y:S01]  /*8f00*/  FFMA.FTZ R49, R44, R146.reuse, -R49 ;  /* 0x000000922c317223 */ /* 0x080fe20000010831 */
[----:B------:R-:W-:Y:S01]  /*8f10*/  FFMA.FTZ R148, R45, R146, R148 ;  /* 0x000000922d947223 */ /* 0x000fe20000010094 */
[-C--:B------:R-:W-:Y:S01]  /*8f20*/  FFMA.FTZ R44, R12, R11.reuse, -R51 ;  /* 0x0000000b0c2c7223 */ /* 0x080fe20000010833 */
[----:B------:R-:W-:Y:S01]  /*8f30*/  FFMA.FTZ R47, R32, R11, R47 ;  /* 0x0000000b202f7223 */ /* 0x000fe2000001002f */
[----:B------:R-:W-:Y:S01]  /*8f40*/  HADD2.F32 R12, -RZ, R34.H0_H0 ;  /* 0x20000022ff0c7230 */ /* 0x000fe20000004100 */
[----:B------:R-:W-:Y:S01]  /*8f50*/  F2FP.F16.F32.PACK_AB R50, R50, R33 ;  /* 0x000000213232723e */ /* 0x000fe200000000ff */
[----:B------:R-:W-:Y:S01]  /*8f60*/  HADD2.F32 R45, -RZ, R43.H0_H0 ;  /* 0x2000002bff2d7230 */ /* 0x000fe20000004100 */
[----:B------:R-:W-:Y:S01]  /*8f70*/  F2FP.F16.F32.PACK_AB R33, R48, R15 ;  /* 0x0000000f3021723e */ /* 0x000fe200000000ff */
[----:B------:R-:W-:-:S02]  /*8f80*/  HADD2.F32 R11, -RZ, R14.H0_H0 ;  /* 0x2000000eff0b7230 */ /* 0x000fc40000004100 */
[-C--:B------:R-:W-:Y:S01]  /*8f90*/  FMUL.FTZ R32, R12, R147.reuse ;  /* 0x000000930c207220 */ /* 0x080fe20000410000 */
[----:B------:R-:W-:Y:S01]  /*8fa0*/  HADD2.F32 R34, -RZ, R34.H1_H1 ;  /* 0x30000022ff227230 */ /* 0x000fe20000004100 */
[----:B------:R-:W-:Y:S01]  /*8fb0*/  F2FP.F16.F32.PACK_AB R148, R47, R148 ;  /* 0x000000942f94723e */ /* 0x000fe200000000ff */
[----:B------:R-:W-:Y:S02]  /*8fc0*/  HADD2.F32 R14, -RZ, R14.H1_H1 ;  /* 0x3000000eff0e7230 */ /* 0x000fe40000004100 */
[C---:B------:R-:W-:Y:S01]  /*8fd0*/  FMUL.FTZ R147, R11.reuse, R147 ;  /* 0x000000930b937220 */ /* 0x040fe20000410000 */
[----:B------:R-:W-:Y:S02]  /*8fe0*/  HADD2.F32 R145, -RZ, R145.H0_H0 ;  /* 0x20000091ff917230 */ /* 0x000fe40000004100 */
[-C--:B------:R-:W-:Y:S01]  /*8ff0*/  FMUL.FTZ R51, R34, R45.reuse ;  /* 0x0000002d22337220 */ /* 0x080fe20000410000 */
[----:B------:R-:W-:Y:S02]  /*9000*/  HADD2.F32 R43, -RZ, R42.H0_H0 ;  /* 0x2000002aff2b7230 */ /* 0x000fe40000004100 */
[----:B------:R-:W-:Y:S01]  /*9010*/  FMUL.FTZ R45, R14, R45 ;  /* 0x0000002d0e2d7220 */ /* 0x000fe20000410000 */
[----:B------:R-:W-:Y:S01]  /*9020*/  MOV R15, R50 ;  /* 0x00000032000f7202 */ /* 0x000fe20000000f00 */
[-C--:B------:R-:W-:Y:S01]  /*9030*/  FFMA.FTZ R32, R11, R145.reuse, -R32 ;  /* 0x000000910b207223 */ /* 0x080fe20000010820 */
[----:B------:R-:W-:Y:S01]  /*9040*/  FFMA.FTZ R147, R12, R145, R147 ;  /* 0x000000910c937223 */ /* 0x000fe20000010093 */
[-C--:B------:R-:W-:Y:S01]  /*9050*/  FFMA.FTZ R51, R14, R43.reuse, -R51 ;  /* 0x0000002b0e337223 */ /* 0x080fe20000010833 */
[----:B------:R-:W-:Y:S01]  /*9060*/  FFMA.FTZ R34, R34, R43, R45 ;  /* 0x0000002b22227223 */ /* 0x000fe2000001002d */
[----:B------:R-:W-:-:S03]  /*9070*/  F2FP.F16.F32.PACK_AB R12, R44, R49 ;  /* 0x000000312c0c723e */ /* 0x000fc600000000ff */
[----:B------:R-:W-:Y:S01]  /*9080*/  F2FP.F16.F32.PACK_AB R14, R51, R32 ;  /* 0x00000020330e723e */ /* 0x000fe200000000ff */
[----:B------:R-:W-:Y:S01]  /*9090*/  IMAD.MOV.U32 R32, RZ, RZ, R148 ;  /* 0x000000ffff207224 */ /* 0x000fe200078e0094 */
[----:B------:R-:W-:-:S07]  /*90a0*/  F2FP.F16.F32.PACK_AB R34, R34, R147 ;  /* 0x000000932222723e */ /* 0x000fce00000000ff */
.L_x_3837:
[----:B------:R-:W-:Y:S05]  /*90b0*/  BSYNC B2 ;  /* 0x0000000000027941 */ /* 0x000fea0003800000 */
.L_x_3836:
[----:B---3--:R3:W-:Y:S04]  /*90c0*/  ST.E.128 desc[UR56][R38.64], R12 ;  /* 0x0000000c26007985 */ /* 0x0087e8000c101d38 */
[----:B----4-:R3:W-:Y:S02]  /*90d0*/  @!P3 ST.E.128 desc[UR56][R40.64], R32 ;  /* 0x000000202800b985 */ /* 0x0107e4000c101d38 */
.L_x_3835:
[----:B------:R-:W-:Y:S05]  /*90e0*/  BSYNC B1 ;  /* 0x0000000000017941 */ /* 0x000fea0003800000 */
.L_x_3834:
[----:B------:R-:W-:-:S13]  /*90f0*/  ISETP.NE.AND P3, PT, R8, RZ, PT ;  /* 0x000000ff0800720c */ /* 0x000fda0003f65270 */
[----:B------:R-:W-:Y:S05]  /*9100*/  @!P3 BRA `(.L_x_3786) ;  /* 0x0000000c00b0b947 */ /* 0x000fea0003800000 */
[----:B0--3--:R-:W3:Y:S01]  /*9110*/  LDL R11, [R1] ;  /* 0x00000000010b7983 */ /* 0x009ee20000100800 */
[----:B------:R-:W-:Y:S01]  /*9120*/  SHF.R.U32.HI R14, RZ, 0x3, R204 ;  /* 0x00000003ff0e7819 */ /* 0x000fe200000116cc */
[----:B------:R-:W-:Y:S01]  /*9130*/  BSSY B1, `(.L_x_3838) ;  /* 0x000006e000017945 */ /* 0x000fe20003800000 */
[----:B----4-:R-:W-:-:S04]  /*9140*/  LEA R38, P3, R5, R36, 0x1 ;  /* 0x0000002405267211 */ /* 0x010fc800078608ff */
[----:B------:R-:W-:Y:S02]  /*9150*/  LEA.HI.X R39, R5, R118, R108, 0x1, P3 ;  /* 0x0000007605277211 */ /* 0x000fe400018f0c6c */
[----:B------:R-:W-:Y:S02]  /*9160*/  ISETP.GE.AND P3, PT, R193, R120, PT ;  /* 0x00000078c100720c */ /* 0x000fe40003f66270 */
[----:B---3--:R-:W-:-:S04]  /*9170*/  LOP3.LUT P4, RZ, R11, 0x1, RZ, 0xc0, !PT ;  /* 0x000000010bff7812 */ /* 0x008fc8000788c0ff */
[----:B------:R-:W-:-:S04]  /*9180*/  SEL R134, R121, R134, !P4 ;  /* 0x0000008679867207 */ /* 0x000fc80006000000 */
[----:B------:R-:W-:-:S04]  /*9190*/  SHF.R.S32.HI R11, RZ, 0x1f, R134 ;  /* 0x0000001fff0b7819 */ /* 0x000fc80000011486 */
[----:B------:R-:W-:-:S04]  /*91a0*/  LEA.HI R11, R11, R134, RZ, 0x4 ;  /* 0x000000860b0b7211 */ /* 0x000fc800078f20ff */
        /* <DEDUP_REMOVED lines=13> */
[----:B------:R-:W0:Y:S04]  /*9280*/  LDS.128 R12, [R13+0x1e400] ;  /* 0x01e400000d0c7984 */ /* 0x000e280000000c00 */
[----:B------:R-:W3:Y:S01]  /*9290*/  LDS.128 R32, [R32+0x1e400] ;  /* 0x01e4000020207984 */ /* 0x000ee20000000c00 */
[----:B------:R-:W-:Y:S05]  /*92a0*/  @P3 BRA `(.L_x_3839) ;  /* 0x0000000400583947 */ /* 0x000fea0003800000 */
[----:B------:R-:W-:Y:S01]  /*92b0*/  SHF.R.U32.HI R50, RZ, 0x10, R69 ;  /* 0x00000010ff327819 */ /* 0x000fe20000011645 */
[----:B---3--:R-:W-:Y:S01]  /*92c0*/  IMAD.MOV.U32 R45, RZ, RZ, R35 ;  /* 0x000000ffff2d7224 */ /* 0x008fe200078e0023 */
[----:B------:R-:W-:Y:S01]  /*92d0*/  MOV R44, R32 ;  /* 0x00000020002c7202 */ /* 0x000fe20000000f00 */
[--C-:B------:R-:W-:Y:S01]  /*92e0*/  HADD2.F32 R35, -RZ, R33.reuse.H0_H0 ;  /* 0x20000021ff237230 */ /* 0x100fe20000004100 */
[----:B------:R-:W-:Y:S01]  /*92f0*/  SHF.R.U32.HI R48, RZ, 0x10, R57 ;  /* 0x00000010ff307819 */ /* 0x000fe20000011639 */
[----:B0-----:R-:W-:Y:S01]  /*9300*/  IMAD.MOV.U32 R32, RZ, RZ, R15 ;  /* 0x000000ffff207224 */ /* 0x001fe200078e000f */
[--C-:B------:R-:W-:Y:S01]  /*9310*/  SHF.R.U64 R41, R70, 0x10, R71.reuse ;  /* 0x0000001046297819 */ /* 0x100fe20000001247 */
[----:B------:R-:W-:Y:S01]  /*9320*/  HADD2.F32 R33, -RZ, R33.H1_H1 ;  /* 0x30000021ff217230 */ /* 0x000fe20000004100 */
[----:B------:R-:W-:Y:S01]  /*9330*/  SHF.R.U32.HI R70, RZ, 0x10, R71 ;  /* 0x00000010ff467819 */ /* 0x000fe20000011647 */
[----:B------:R-:W-:Y:S01]  /*9340*/  HADD2.F32 R50, -RZ, R50.H0_H0 ;  /* 0x20000032ff327230 */ /* 0x000fe20000004100 */
[--C-:B------:R-:W-:Y:S01]  /*9350*/  SHF.R.U64 R40, R58, 0x10, R59.reuse ;  /* 0x000000103a287819 */ /* 0x100fe2000000123b */
[----:B------:R-:W-:Y:S01]  /*9360*/  HADD2.F32 R15, -RZ, R13.H1_H1 ;  /* 0x3000000dff0f7230 */ /* 0x000fe20000004100 */
[----:B------:R-:W-:Y:S01]  /*9370*/  SHF.R.U32.HI R58, RZ, 0x10, R59 ;  /* 0x00000010ff3a7819 */ /* 0x000fe2000001163b */
[----:B------:R-:W-:-:S02]  /*9380*/  IMAD.MOV.U32 R43, RZ, RZ, R12 ;  /* 0x000000ffff2b7224 */ /* 0x000fc400078e000c */
[-C--:B------:R-:W-:Y:S01]  /*9390*/  FMUL.FTZ R54, R33, R50.reuse ;  /* 0x0000003221367220 */ /* 0x080fe20000410000 */
[----:B------:R-:W-:Y:S02]  /*93a0*/  HADD2.F32 R47, -RZ, R144.H1_H1 ;  /* 0x30000090ff2f7230 */ /* 0x000fe40000004100 */
[----:B------:R-:W-:Y:S01]  /*93b0*/  FMUL.FTZ R50, R15, R50 ;  /* 0x000000320f327220 */ /* 0x000fe20000410000 */
[----:B------:R-:W-:Y:S01]  /*93c0*/  HADD2.F32 R12, -RZ, R13.H0_H0 ;  /* 0x2000000dff0c7230 */ /* 0x000fe20000004100 */
[----:B------:R-:W-:Y:S01]  /*93d0*/  SHF.R.U64 R53, R68, 0x10, R69 ;  /* 0x0000001044357819 */ /* 0x000fe20000001245 */
[----:B------:R-:W-:Y:S02]  /*93e0*/  HADD2.F32 R48, -RZ, R48.H0_H0 ;  /* 0x20000030ff307230 */ /* 0x000fe40000004100 */
[-C--:B------:R-:W-:Y:S01]  /*93f0*/  FMUL.FTZ R13, R35, R47.reuse ;  /* 0x0000002f230d7220 */ /* 0x080fe20000410000 */
[----:B------:R-:W-:Y:S02]  /*9400*/  HADD2.F32 R46, -RZ, R139.H1_H1 ;  /* 0x3000008bff2e7230 */ /* 0x000fe40000004100 */
[----:B------:R-:W-:Y:S01]  /*9410*/  FMUL.FTZ R52, R12, R47 ;  /* 0x0000002f0c347220 */ /* 0x000fe20000410000 */
[----:B------:R-:W-:-:S02]  /*9420*/  HADD2.F32 R47, -RZ, R70.H0_H0 ;  /* 0x20000046ff2f7230 */ /* 0x000fc40000004100 */
[-C--:B------:R-:W-:Y:S01]  /*9430*/  FFMA.FTZ R49, R15, R48.reuse, -R54 ;  /* 0x000000300f317223 */ /* 0x080fe20000010836 */
[----:B------:R-:W-:Y:S01]  /*9440*/  FFMA.FTZ R50, R33, R48, R50 ;  /* 0x0000003021327223 */ /* 0x000fe20000010032 */
[----:B------:R-:W-:Y:S02]  /*9450*/  HADD2.F32 R48, -RZ, R143.H1_H1 ;  /* 0x3000008fff307230 */ /* 0x000fe40000004100 */
[-C--:B------:R-:W-:Y:S01]  /*9460*/  FFMA.FTZ R12, R12, R46.reuse, -R13 ;  /* 0x0000002e0c0c7223 */ /* 0x080fe2000001080d */
[--C-:B------:R-:W-:Y:S02]  /*9470*/  HADD2.F32 R33, -RZ, R45.reuse.H0_H0 ;  /* 0x2000002dff217230 */ /* 0x100fe40000004100 */
[----:B------:R-:W-:Y:S01]  /*9480*/  FFMA.FTZ R13, R35, R46, R52 ;  /* 0x0000002e230d7223 */ /* 0x000fe20000010034 */
[----:B------:R-:W-:Y:S01]  /*9490*/  HADD2.F32 R45, -RZ, R45.H1_H1 ;  /* 0x3000002dff2d7230 */ /* 0x000fe20000004100 */
[----:B------:R-:W-:Y:S01]  /*94a0*/  SHF.R.U64 R42, R56, 0x10, R57 ;  /* 0x00000010382a7819 */ /* 0x000fe20000001239 */
[----:B------:R-:W-:-:S02]  /*94b0*/  HADD2.F32 R46, -RZ, R138.H1_H1 ;  /* 0x3000008aff2e7230 */ /* 0x000fc40000004100 */
[----:B------:R-:W-:Y:S01]  /*94c0*/  FMUL.FTZ R52, R33, R48 ;  /* 0x0000003021347220 */ /* 0x000fe20000410000 */
[--C-:B------:R-:W-:Y:S02]  /*94d0*/  HADD2.F32 R15, -RZ, R32.reuse.H0_H0 ;  /* 0x20000020ff0f7230 */ /* 0x100fe40000004100 */
[-C--:B------:R-:W-:Y:S01]  /*94e0*/  FMUL.FTZ R51, R45, R47.reuse ;  /* 0x0000002f2d337220 */ /* 0x080fe20000410000 */
[----:B------:R-:W-:Y:S01]  /*94f0*/  HADD2.F32 R32, -RZ, R32.H1_H1 ;  /* 0x30000020ff207230 */ /* 0x000fe20000004100 */
[----:B------:R-:W-:Y:S01]  /*9500*/  F2FP.F16.F32.PACK_AB R49, R49, R12 ;  /* 0x0000000c3131723e */ /* 0x000fe200000000ff */
[----:B------:R-:W-:Y:S02]  /*9510*/  HADD2.F32 R35, -RZ, R58.H0_H0 ;  /* 0x2000003aff237230 */ /* 0x000fe40000004100 */
[C---:B------:R-:W-:Y:S01]  /*9520*/  FMUL.FTZ R48, R15.reuse, R48 ;  /* 0x000000300f307220 */ /* 0x040fe20000410000 */
[----:B------:R-:W-:Y:S01]  /*9530*/  FFMA.FTZ R52, R15, R46, -R52 ;  /* 0x0000002e0f347223 */ /* 0x000fe20000010834 */
[----:B------:R-:W-:Y:S01]  /*9540*/  FMUL.FTZ R54, R32, R47 ;  /* 0x0000002f20367220 */ /* 0x000fe20000410000 */
[----:B------:R-:W-:-:S02]  /*9550*/  HADD2.F32 R144, -RZ, R144.H0_H0 ;  /* 0x20000090ff907230 */ /* 0x000fc40000004100 */
[-C--:B------:R-:W-:Y:S01]  /*9560*/  FFMA.FTZ R51, R32, R35.reuse, -R51 ;  /* 0x0000002320337223 */ /* 0x080fe20000010833 */
[----:B------:R-:W-:Y:S02]  /*9570*/  HADD2.F32 R15, -RZ, R43.H0_H0 ;  /* 0x2000002bff0f7230 */ /* 0x000fe40000004100 */
[----:B------:R-:W-:Y:S01]  /*9580*/  FFMA.FTZ R47, R33, R46, R48 ;  /* 0x0000002e212f7223 */ /* 0x000fe20000010030 */
[----:B------:R-:W-:Y:S02]  /*9590*/  HADD2.F32 R32, -RZ, R44.H0_H0 ;  /* 0x2000002cff207230 */ /* 0x000fe40000004100 */
[----:B------:R-:W-:Y:S01]  /*95a0*/  FFMA.FTZ R54, R45, R35, R54 ;  /* 0x000000232d367223 */ /* 0x000fe20000010036 */
[----:B------:R-:W-:Y:S02]  /*95b0*/  HADD2.F32 R139, -RZ, R139.H0_H0 ;  /* 0x2000008bff8b7230 */ /* 0x000fe40000004100 */
[----:B------:R-:W-:Y:S01]  /*95c0*/  FMUL.FTZ R35, R15, R144 ;  /* 0x000000900f237220 */ /* 0x000fe20000410000 */
[----:B------:R-:W-:-:S02]  /*95d0*/  HADD2.F32 R33, -RZ, R53.H0_H0 ;  /* 0x20000035ff217230 */ /* 0x000fc40000004100 */
[C---:B------:R-:W-:Y:S01]  /*95e0*/  FMUL.FTZ R46, R32.reuse, R144 ;  /* 0x00000090202e7220 */ /* 0x040fe20000410000 */
[----:B------:R-:W-:Y:S02]  /*95f0*/  HADD2.F32 R44, -RZ, R44.H1_H1 ;  /* 0x3000002cff2c7230 */ /* 0x000fe40000004100 */
[-C--:B------:R-:W-:Y:S01]  /*9600*/  FFMA.FTZ R35, R32, R139.reuse, R35 ;  /* 0x0000008b20237223 */ /* 0x080fe20000010023 */
[----:B------:R-:W-:Y:S02]  /*9610*/  HADD2.F32 R43, -RZ, R43.H1_H1 ;  /* 0x3000002bff2b7230 */ /* 0x000fe40000004100 */
[----:B------:R-:W-:Y:S01]  /*9620*/  FFMA.FTZ R46, R15, R139, -R46 ;  /* 0x0000008b0f2e7223 */ /* 0x000fe2000001082e */
[----:B------:R-:W-:Y:S02]  /*9630*/  HADD2.F32 R42, -RZ, R42.H0_H0 ;  /* 0x2000002aff2a7230 */ /* 0x000fe40000004100 */
[----:B------:R-:W-:Y:S01]  /*9640*/  FMUL.FTZ R48, R44, R33 ;  /* 0x000000212c307220 */ /* 0x000fe20000410000 */
[----:B------:R-:W-:-:S02]  /*9650*/  HADD2.F32 R32, -RZ, R34.H0_H0 ;  /* 0x20000022ff207230 */ /* 0x000fc40000004100 */
[C---:B------:R-:W-:Y:S01]  /*9660*/  FMUL.FTZ R33, R43.reuse, R33 ;  /* 0x000000212b217220 */ /* 0x040fe20000410000 */
[----:B------:R-:W-:Y:S02]  /*9670*/  HADD2.F32 R143, -RZ, R143.H0_H0 ;  /* 0x2000008fff8f7230 */ /* 0x000fe40000004100 */
[-C--:B------:R-:W-:Y:S01]  /*9680*/  FFMA.FTZ R43, R43, R42.reuse, -R48 ;  /* 0x0000002a2b2b7223 */ /* 0x080fe20000010830 */
[----:B------:R-:W-:Y:S02]  /*9690*/  HADD2.F32 R41, -RZ, R41.H0_H0 ;  /* 0x20000029ff297230 */ /* 0x000fe40000004100 */
[----:B------:R-:W-:Y:S01]  /*96a0*/  FFMA.FTZ R42, R44, R42, R33 ;  /* 0x0000002a2c2a7223 */ /* 0x000fe20000010021 */
[----:B------:R-:W-:Y:S01]  /*96b0*/  HADD2.F32 R15, -RZ, R14.H0_H0 ;  /* 0x2000000eff0f7230 */ /* 0x000fe20000004100 */
[----:B------:R-:W-:Y:S01]  /*96c0*/  F2FP.F16.F32.PACK_AB R47, R54, R47 ;  /* 0x0000002f362f723e */ /* 0x000fe200000000ff */
[----:B------:R-:W-:Y:S01]  /*96d0*/  HADD2.F32 R34, -RZ, R34.H1_H1 ;  /* 0x30000022ff227230 */ /* 0x000fe20000004100 */
[----:B------:R-:W-:Y:S01]  /*96e0*/  F2FP.F16.F32.PACK_AB R12, R43, R46 ;  /* 0x0000002e2b0c723e */ /* 0x000fe200000000ff */
[----:B------:R-:W-:-:S02]  /*96f0*/  HADD2.F32 R14, -RZ, R14.H1_H1 ;  /* 0x3000000eff0e7230 */ /* 0x000fc40000004100 */
[----:B------:R-:W-:Y:S02]  /*9700*/  HADD2.F32 R33, -RZ, R40.H0_H0 ;  /* 0x20000028ff217230 */ /* 0x000fe40000004100 */
[----:B------:R-:W-:Y:S01]  /*9710*/  FMUL.FTZ R40, R32, R143 ;  /* 0x0000008f20287220 */ /* 0x000fe20000410000 */
[----:B------:R-:W-:Y:S02]  /*9720*/  HADD2.F32 R138, -RZ, R138.H0_H0 ;  /* 0x2000008aff8a7230 */ /* 0x000fe40000004100 */
[----:B------:R-:W-:Y:S01]  /*9730*/  FMUL.FTZ R45, R34, R41 ;  /* 0x00000029222d7220 */ /* 0x000fe20000410000 */
[C---:B------:R-:W-:Y:S01]  /*9740*/  FMUL.FTZ R143, R15.reuse, R143 ;  /* 0x0000008f0f8f7220 */ /* 0x040fe20000410000 */
[----:B------:R-:W-:Y:S01]  /*9750*/  FMUL.FTZ R41, R14, R41 ;  /* 0x000000290e297220 */ /* 0x000fe20000410000 */
[-C--:B------:R-:W-:Y:S02]  /*9760*/  FFMA.FTZ R40, R15, R138.reuse, -R40 ;  /* 0x0000008a0f287223 */ /* 0x080fe40000010828 */
[----:B------:R-:W-:Y:S01]  /*9770*/  FFMA.FTZ R143, R32, R138, R143 ;  /* 0x0000008a208f7223 */ /* 0x000fe2000001008f */
[-C--:B------:R-:W-:Y:S01]  /*9780*/  FFMA.FTZ R45, R14, R33.reuse, -R45 ;  /* 0x000000210e2d7223 */ /* 0x080fe2000001082d */
[----:B------:R-:W-:Y:S01]  /*9790*/  FFMA.FTZ R34, R34, R33, R41 ;  /* 0x0000002122227223 */ /* 0x000fe20000010029 */
[----:B------:R-:W-:-:S02]  /*97a0*/  F2FP.F16.F32.PACK_AB R33, R50, R13 ;  /* 0x0000000d3221723e */ /* 0x000fc400000000ff */
[----:B------:R-:W-:Y:S01]  /*97b0*/  F2FP.F16.F32.PACK_AB R32, R42, R35 ;  /* 0x000000232a20723e */ /* 0x000fe200000000ff */
[----:B------:R-:W-:Y:S01]  /*97c0*/  IMAD.MOV.U32 R35, RZ, RZ, R47 ;  /* 0x000000ffff237224 */ /* 0x000fe200078e002f */
[----:B------:R-:W-:Y:S02]  /*97d0*/  F2FP.F16.F32.PACK_AB R15, R51, R52 ;  /* 0x00000034330f723e */ /* 0x000fe400000000ff */
[----:B------:R-:W-:Y:S02]  /*97e0*/  F2FP.F16.F32.PACK_AB R14, R45, R40 ;  /* 0x000000282d0e723e */ /* 0x000fe400000000ff */
[----:B------:R-:W-:Y:S02]  /*97f0*/  F2FP.F16.F32.PACK_AB R34, R34, R143 ;  /* 0x0000008f2222723e */ /* 0x000fe400000000ff */
[----:B------:R-:W-:-:S07]  /*9800*/  MOV R13, R49 ;  /* 0x00000031000d7202 */ /* 0x000fce0000000f00 */
.L_x_3839:
[----:B------:R-:W-:Y:S05]  /*9810*/  BSYNC B1 ;  /* 0x0000000000017941 */ /* 0x000fea0003800000 */
.L_x_3838:
[----:B0-----:R0:W-:Y:S01]  /*9820*/  ST.E.128 desc[UR56][R38.64], R12 ;  /* 0x0000000c26007985 */ /* 0x0011e2000c101d38 */
[----:B------:R-:W-:-:S13]  /*9830*/  ISETP.GE.AND P3, PT, R11, R130, PT ;  /* 0x000000820b00720c */ /* 0x000fda0003f66270 */
[----:B------:R-:W-:Y:S05]  /*9840*/  @P3 BRA `(.L_x_3786) ;  /* 0x0000000400e03947 */ /* 0x000fea0003800000 */
[----:B------:R-:W-:-:S05]  /*9850*/  IMAD.WIDE R36, R11, 0x2, R36 ;  /* 0x000000020b247825 */ /* 0x000fca00078e0224 */
[----:B---3--:R3:W-:Y:S01]  /*9860*/  ST.E.128 desc[UR56][R36.64], R32 ;  /* 0x0000002024007985 */ /* 0x0087e2000c101d38 */
[----:B------:R-:W-:Y:S05]  /*9870*/  BRA `(.L_x_3786) ;  /* 0x0000000400d47947 */ /* 0x000fea0003800000 */
.L_x_3751:
[----:B------:R-:W-:-:S06]  /*9880*/  UISETP.NE.AND UP0, UPT, UR59, 0x3, UPT ;  /* 0x000000033b00788c */ /* 0x000fcc000bf05270 */
[----:B------:R-:W-:-:S13]  /*9890*/  PLOP3.LUT P2, PT, PT, PT, UP0, 0x80, 0x0 ;  /* 0x000000000000781c */ /* 0x000fda0003f4f008 */
[----:B------:R-:W-:Y:S05]  /*98a0*/  @!P2 BRA `(.L_x_3840) ;  /* 0x000000000004a947 */ /* 0x000fea0003800000 */
[----:B------:R-:W-:Y:S01]  /*98b0*/  BPT.TRAP 0x1 ;  /* 0x000000040000795c */ /* 0x000fe20000300000 */
.L_x_3840:
[----:B------:R-:W-:Y:S01]  /*98c0*/  IMAD R86, R19, 0x8, R18 ;  /* 0x0000000813567824 */ /* 0x000fe200078e0212 */
[----:B------:R-:W-:Y:S01]  /*98d0*/  SHF.L.U32 R87, R203, 0x1f, RZ ;  /* 0x0000001fcb577819 */ /* 0x000fe200000006ff */
[----:B------:R-:W-:Y:S01]  /*98e0*/  BSSY B1, `(.L_x_3841) ;  /* 0x0000004000017945 */ /* 0x000fe20003800000 */
[----:B------:R-:W-:Y:S02]  /*98f0*/  SHF.R.S32.HI R31, RZ, 0x1f, R26 ;  /* 0x0000001fff1f7819 */ /* 0x000fe4000001141a */
[----:B------:R-:W0:Y:S02]  /*9900*/  SYNCS.PHASECHK.TRANS64.TRYWAIT P3, [R86+URZ+0x30890], R87 ;  /* 0x03089057560075a7 */ /* 0x000e24000806017f */
[----:B0-----:R-:W-:Y:S05]  /*9910*/  @!P3 BRA `(.L_x_3842) ;  /* 0x000001640020b947 */ /* 0x001fea0003800000 */
.L_x_4099:
[----:B------:R-:W-:Y:S05]  /*9920*/  BSYNC B1 ;  /* 0x0000000000017941 */ /* 0x000fea0003800000 */
.L_x_3841:
        /* <DEDUP_REMOVED lines=12> */
[----:B------:R-:W-:Y:S01]  /*99f0*/  ULDC.64 UR4, c[0x0][0x308] ;  /* 0x0000c20000047ab9 */ /* 0x000fe20000000a00 */
[----:B------:R-:W-:-:S02]  /*9a00*/  IADD3 R42, -R202, R85, RZ ;  /* 0x00000055ca2a7210 */ /* 0x000fc40007ffe1ff */
        /* <DEDUP_REMOVED lines=13> */
.L_x_4103:
[----:B------:R-:W-:Y:S04]  /*9ae0*/  BSSY B1, `(.L_x_3844) ;  /* 0x0000025000017945 */ /* 0x000fe80003800000 */
[----:B------:R-:W-:Y:S05]  /*9af0*/  @!P3 BRA `(.L_x_3845) ;  /* 0x00000000008cb947 */ /* 0x000fea0003800000 */
[----:B------:R-:W-:Y:S02]  /*9b00*/  ULDC UR4, c[0x0][0x2f4] ;  /* 0x0000bd0000047ab9 */ /* 0x000fe40000000800 */
[----:B------:R-:W-:Y:S02]  /*9b10*/  ISETP.GE.AND P5, PT, R16, UR4, PT ;  /* 0x0000000410007c0c */ /* 0x000fe4000bfa6270 */
[----:B------:R-:W-:-:S11]  /*9b20*/  ISETP.GE.AND P4, PT, R23, UR4, PT ;  /* 0x0000000417007c0c */ /* 0x000fd6000bf86270 */
[----:B------:R-:W4:Y:S01]  /*9b30*/  @!P5 LDS.128 R12, [R27+0x1e000] ;  /* 0x01e000001b0cd984 */ /* 0x000f220000000c00 */
[----:B---3--:R-:W-:-:S04]  /*9b40*/  @!P5 LEA R36, P3, R16, R38, 0x1 ;  /* 0x000000261024d211 */ /* 0x008fc800078608ff */
[----:B--2---:R-:W-:Y:S02]  /*9b50*/  @!P5 LEA.HI.X R37, R16, R39, R17, 0x1, P3 ;  /* 0x000000271025d211 */ /* 0x004fe400018f0c11 */
[----:B------:R-:W-:-:S04]  /*9b60*/  @!P4 LEA R34, P3, R23, R38, 0x1 ;  /* 0x000000261722c211 */ /* 0x000fc800078608ff */
[----:B------:R-:W-:Y:S02]  /*9b70*/  @!P4 LEA.HI.X R35, R23, R39, R201, 0x1, P3 ;  /* 0x000000271723c211 */ /* 0x000fe400018f0cc9 */
[----:B------:R-:W-:-:S13]  /*9b80*/  ISETP.GE.AND P3, PT, R22, UR4, PT ;  /* 0x0000000416007c0c */ /* 0x000fda000bf66270 */
[----:B------:R-:W-:-:S04]  /*9b90*/  @!P3 LEA R32, P6, R22, R38, 0x1 ;  /* 0x000000261620b211 */ /* 0x000fc800078c08ff */
[----:B------:R-:W-:Y:S01]  /*9ba0*/  @!P3 LEA.HI.X R33, R22, R39, R200, 0x1, P6 ;  /* 0x000000271621b211 */ /* 0x000fe200030f0cc8 */
[----:B----4-:R2:W-:Y:S01]  /*9bb0*/  @!P5 ST.E.128 desc[UR56][R36.64], R12 ;  /* 0x0000000c2400d985 */ /* 0x0105e2000c101d38 */
[----:B------:R-:W-:-:S13]  /*9bc0*/  ISETP.GE.AND P5, PT, R194, UR4, PT ;  /* 0x00000004c2007c0c */ /* 0x000fda000bfa6270 */
[----:B------:R-:W3:Y:S01]  /*9bd0*/  @!P5 LDS.128 R12, [R28+0x1e000] ;  /* 0x01e000001c0cd984 */ /* 0x000ee20000000c00 */
[----:B------:R-:W-:Y:S01]  /*9be0*/  @!P5 IMAD.SHL.U32 R11, R195, 0x8, RZ ;  /* 0x00000008c30bd824 */ /* 0x000fe200078e00ff */
[----:B--2---:R-:W-:Y:S01]  /*9bf0*/  @!P5 MOV R37, R39 ;  /* 0x000000270025d202 */ /* 0x004fe20000000f00 */
[----:B------:R-:W-:-:S04]  /*9c00*/  @!P5 IMAD.MOV.U32 R36, RZ, RZ, R38 ;  /* 0x000000ffff24d224 */ /* 0x000fc800078e0026 */
[----:B------:R-:W-:-:S05]  /*9c10*/  @!P5 IMAD.WIDE R36, R11, 0x2, R36 ;  /* 0x000000020b24d825 */ /* 0x000fca00078e0224 */
[----:B---3--:R2:W-:Y:S01]  /*9c20*/  @!P5 ST.E.128 desc[UR56][R36.64], R12 ;  /* 0x0000000c2400d985 */ /* 0x0085e2000c101d38 */
[----:B------:R-:W-:-:S13]  /*9c30*/  ISETP.GE.AND P5, PT, R193, UR4, PT ;  /* 0x00000004c1007c0c */ /* 0x000fda000bfa6270 */
[----:B------:R-:W3:Y:S01]  /*9c40*/  @!P5 LDS.128 R12, [R27+0x21000] ;  /* 0x021000001b0cd984 */ /* 0x000ee20000000c00 */
[----:B------:R-:W-:Y:S01]  /*9c50*/  @!P5 IMAD.SHL.U32 R11, R198, 0x8, RZ ;  /* 0x00000008c60bd824 */ /* 0x000fe200078e00ff */
[----:B--2---:R-:W-:Y:S01]  /*9c60*/  @!P5 MOV R37, R39 ;  /* 0x000000270025d202 */ /* 0x004fe20000000f00 */
[----:B------:R-:W-:-:S04]  /*9c70*/  @!P5 IMAD.MOV.U32 R36, RZ, RZ, R38 ;  /* 0x000000ffff24d224 */ /* 0x000fc800078e0026 */
[----:B------:R-:W-:-:S05]  /*9c80*/  @!P5 IMAD.WIDE R36, R11, 0x2, R36 ;  /* 0x000000020b24d825 */ /* 0x000fca00078e0224 */
[----:B---3--:R2:W-:Y:S01]  /*9c90*/  @!P5 ST.E.128 desc[UR56][R36.64], R12 ;  /* 0x0000000c2400d985 */ /* 0x0085e2000c101d38 */
[----:B------:R-:W-:-:S03]  /*9ca0*/  ISETP.GE.AND P5, PT, R192, UR4, PT ;  /* 0x00000004c0007c0c */ /* 0x000fc6000bfa6270 */
[----:B------:R-:W3:Y:S10]  /*9cb0*/  @!P4 LDS.128 R12, [R28+0x21000] ;  /* 0x021000001c0cc984 */ /* 0x000ef40000000c00 */
[----:B--2---:R-:W-:-:S04]  /*9cc0*/  @!P5 LEA R36, P6, R192, R38, 0x1 ;  /* 0x00000026c024d211 */ /* 0x004fc800078c08ff */
[----:B------:R-:W-:Y:S01]  /*9cd0*/  @!P5 LEA.HI.X R37, R192, R39, R199, 0x1, P6 ;  /* 0x00000027c025d211 */ /* 0x000fe200030f0cc7 */
[----:B---3--:R-:W-:Y:S04]  /*9ce0*/  @!P4 ST.E.128 desc[UR56][R34.64], R12 ;  /* 0x0000000c2200c985 */ /* 0x008fe8000c101d38 */
[----:B------:R-:W2:Y:S04]  /*9cf0*/  @!P3 LDS.128 R12, [R27+0x24000] ;  /* 0x024000001b0cb984 */ /* 0x000ea80000000c00 */
[----:B--2---:R-:W-:Y:S04]  /*9d00*/  @!P3 ST.E.128 desc[UR56][R32.64], R12 ;  /* 0x0000000c2000b985 */ /* 0x004fe8000c101d38 */
[----:B------:R-:W2:Y:S04]  /*9d10*/  @!P5 LDS.128 R12, [R28+0x24000] ;  /* 0x024000001c0cd984 */ /* 0x000ea80000000c00 */
[----:B--2---:R4:W-:Y:S02]  /*9d20*/  @!P5 ST.E.128 desc[UR56][R36.64], R12 ;  /* 0x0000000c2400d985 */ /* 0x0049e4000c101d38 */
.L_x_3845:
[----:B------:R-:W-:Y:S05]  /*9d30*/  BSYNC B1 ;  /* 0x0000000000017941 */ /* 0x000fea0003800000 */
.L_x_3844:
[----:B------:R-:W-:-:S03]  /*9d40*/  UMOV UR4, 0xffffffff ;  /* 0xffffffff00047882 */ /* 0x000fc60000000000 */
[----:B------:R-:W-:Y:S05]  /*9d50*/  BRA.DIV UR4, `(.L_x_3846) ;  /* 0x0000016204707947 */ /* 0x000fea000b800000 */
[----:B--2---:R2:W0:Y:S04]  /*9d60*/  SHFL.IDX PT, R39, R41, 0x1, 0x1c1f ;  /* 0x003c1f0029277f89 */ /* 0x00442800000e0000 */
[----:B---3--:R2:W3:Y:S02]  /*9d70*/  SHFL.IDX PT, R38, R40, 0x1, 0x1c1f ;  /* 0x003c1f0028267f89 */ /* 0x0084e400000e0000 */
.L_x_4107:
[----:B------:R-:W-:-:S13]  /*9d80*/  ISETP.GE.AND P3, PT, R42, 0x41, PT ;  /* 0x000000412a00780c */ /* 0x000fda0003f66270 */
[----:B------:R-:W-:Y:S05]  /*9d90*/  @!P3 BRA `(.L_x_3786) ;  /* 0x00000000008cb947 */ /* 0x000fea0003800000 */
[----:B------:R-:W-:Y:S02]  /*9da0*/  ULDC UR4, c[0x0][0x2f4] ;  /* 0x0000bd0000047ab9 */ /* 0x000fe40000000800 */
[----:B------:R-:W-:Y:S02]  /*9db0*/  ISETP.GE.AND P5, PT, R16, UR4, PT ;  /* 0x0000000410007c0c */ /* 0x000fe4000bfa6270 */
[----:B------:R-:W-:-:S11]  /*9dc0*/  ISETP.GE.AND P4, PT, R23, UR4, PT ;  /* 0x0000000417007c0c */ /* 0x000fd6000bf86270 */
[----:B----4-:R-:W4:Y:S01]  /*9dd0*/  @!P5 LDS.128 R12, [R27+0x20000] ;  /* 0x020000001b0cd984 */ /* 0x010f220000000c00 */
[----:B---3--:R-:W-:-:S04]  /*9de0*/  @!P5 LEA R36, P3, R16, R38, 0x1 ;  /* 0x000000261024d211 */ /* 0x008fc800078608ff */
[----:B0-----:R-:W-:Y:S02]  /*9df0*/  @!P5 LEA.HI.X R37, R16, R39, R17, 0x1, P3 ;  /* 0x000000271025d211 */ /* 0x001fe400018f0c11 */
        /* <DEDUP_REMOVED lines=9> */
[----:B0-----:R-:W-:Y:S01]  /*9e90*/  @!P5 MOV R37, R39 ;  /* 0x000000270025d202 */ /* 0x001fe20000000f00 */
[----:B------:R-:W-:-:S04]  /*9ea0*/  @!P5 IMAD.MOV.U32 R36, RZ, RZ, R38 ;  /* 0x000000ffff24d224 */ /* 0x000fc800078e0026 */
[----:B------:R-:W-:-:S05]  /*9eb0*/  @!P5 IMAD.WIDE R36, R11, 0x2, R36 ;  /* 0x000000020b24d825 */ /* 0x000fca00078e0224 */
[----:B---3--:R0:W-:Y:S01]  /*9ec0*/  @!P5 ST.E.128 desc[UR56][R36.64], R12 ;  /* 0x0000000c2400d985 */ /* 0x0081e2000c101d38 */
[----:B------:R-:W-:-:S13]  /*9ed0*/  ISETP.GE.AND P5, PT, R193, UR4, PT ;  /* 0x00000004c1007c0c */ /* 0x000fda000bfa6270 */
[----:B------:R-:W3:Y:S01]  /*9ee0*/  @!P5 LDS.128 R12, [R27+0x23000] ;  /* 0x023000001b0cd984 */ /* 0x000ee20000000c00 */
[----:B------:R-:W-:Y:S01]  /*9ef0*/  @!P5 IMAD.SHL.U32 R11, R198, 0x8, RZ ;  /* 0x00000008c60bd824 */ /* 0x000fe200078e00ff */
[----:B0-----:R-:W-:Y:S01]  /*9f00*/  @!P5 MOV R37, R39 ;  /* 0x000000270025d202 */ /* 0x001fe20000000f00 */
[----:B------:R-:W-:-:S04]  /*9f10*/  @!P5 IMAD.MOV.U32 R36, RZ, RZ, R38 ;  /* 0x000000ffff24d224 */ /* 0x000fc800078e0026 */
[----:B------:R-:W-:-:S05]  /*9f20*/  @!P5 IMAD.WIDE R36, R11, 0x2, R36 ;  /* 0x000000020b24d825 */ /* 0x000fca00078e0224 */
[----:B---3--:R0:W-:Y:S01]  /*9f30*/  @!P5 ST.E.128 desc[UR56][R36.64], R12 ;  /* 0x0000000c2400d985 */ /* 0x0081e2000c101d38 */
[----:B------:R-:W-:-:S03]  /*9f40*/  ISETP.GE.AND P5, PT, R192, UR4, PT ;  /* 0x00000004c0007c0c */ /* 0x000fc6000bfa6270 */
[----:B------:R-:W3:Y:S10]  /*9f50*/  @!P4 LDS.128 R12, [R28+0x23000] ;  /* 0x023000001c0cc984 */ /* 0x000ef40000000c00 */
[----:B0-----:R-:W-:-:S04]  /*9f60*/  @!P5 LEA R36, P6, R192, R38, 0x1 ;  /* 0x00000026c024d211 */ /* 0x001fc800078c08ff */
[----:B------:R-:W-:Y:S01]  /*9f70*/  @!P5 LEA.HI.X R37, R192, R39, R199, 0x1, P6 ;  /* 0x00000027c025d211 */ /* 0x000fe200030f0cc7 */
[----:B---3--:R-:W-:Y:S04]  /*9f80*/  @!P4 ST.E.128 desc[UR56][R34.64], R12 ;  /* 0x0000000c2200c985 */ /* 0x008fe8000c101d38 */
[----:B------:R-:W0:Y:S04]  /*9f90*/  @!P3 LDS.128 R12, [R27+0x26000] ;  /* 0x026000001b0cb984 */ /* 0x000e280000000c00 */
[----:B0-----:R-:W-:Y:S04]  /*9fa0*/  @!P3 ST.E.128 desc[UR56][R32.64], R12 ;  /* 0x0000000c2000b985 */ /* 0x001fe8000c101d38 */
[----:B------:R-:W0:Y:S04]  /*9fb0*/  @!P5 LDS.128 R12, [R28+0x26000] ;  /* 0x026000001c0cd984 */ /* 0x000e280000000c00 */
[----:B0-----:R0:W-:Y:S02]  /*9fc0*/  @!P5 ST.E.128 desc[UR56][R36.64], R12 ;  /* 0x0000000c2400d985 */ /* 0x0011e4000c101d38 */
.L_x_3786:
[----:B------:R-:W-:Y:S05]  /*9fd0*/  BSYNC B0 ;  /* 0x0000000000007941 */ /* 0x000fea0003800000 */
.L_x_3750:
[----:B0--3--:R-:W0:Y:S01]  /*9fe0*/  S2R R11, SR_TID.X ;  /* 0x00000000000b7919 */ /* 0x009e220000002100 */
[----:B------:R-:W-:Y:S01]  /*9ff0*/  @!PT LDS RZ, [RZ] ;  /* 0x00000000fffff984 */ /* 0x000fe20000000800 */
[----:B------:R-:W-:Y:S01]  /*a000*/  @!PT LDS RZ, [RZ] ;  /* 0x00000000fffff984 */ /* 0x000fe20000000800 */
[----:B------:R-:W-:Y:S01]  /*a010*/  @!PT LDS RZ, [RZ] ;  /* 0x00000000fffff984 */ /* 0x000fe20000000800 */
[----:B------:R-:W-:Y:S01]  /*a020*/  @!PT LDS RZ, [RZ] ;  /* 0x00000000fffff984 */ /* 0x000fe20000000800 */
[----:B------:R3:W-:Y:S06]  /*a030*/  MEMBAR.ALL.CTA ;  /* 0x0000000000007992 */ /* 0x0007ec0000008000 */
[----:B---3--:R-:W3:Y:S01]  /*a040*/  FENCE.VIEW.ASYNC.S ;  /* 0x00000000000073c6 */ /* 0x008ee20000000000 */
[----:B------:R-:W-:Y:S05]  /*a050*/  WARPSYNC.ALL ;  /* 0x0000000000007948 */ /* 0x000fea0003800000 */
[----:B------:R-:W-:Y:S01]  /*a060*/  BSSY B0, `(.L_x_3847) ;  /* 0x0000009000007945 */ /* 0x000fe20003800000 */
[----:B0-----:R-:W-:Y:S01]  /*a070*/  LOP3.LUT R11, R11, 0x7f, RZ, 0xc0, !PT ;  /* 0x0000007f0b0b7812 */ /* 0x001fe200078ec0ff */
[----:B---3--:R0:W-:Y:S03]  /*a080*/  BAR.SYNC.DEFER_BLOCKING R137, 0x80 ;  /* 0x000200890000751d */ /* 0x0081e60000010000 */
[----:B------:R-:W-:-:S13]  /*a090*/  ISETP.NE.AND P3, PT, R11, RZ, PT ;  /* 0x000000ff0b00720c */ /* 0x000fda0003f65270 */
[----:B------:R-:W-:-:S05]  /*a0a0*/  @!P3 VIADD R11, R86, 0x308a0 ;  /* 0x000308a0560bb836 */ /* 0x000fca0000000000 */
[----:B------:R-:W-:-:S04]  /*a0b0*/  @!P3 PRMT R11, RZ, 0x654, R11 ;  /* 0x00000654ff0bb816 */ /* 0x000fc8000000000b */
[----:B------:R0:W-:Y:S01]  /*a0c0*/  @!P3 SYNCS.ARRIVE.TRANS64.RED.A1T0 RZ, [R11+URZ], RZ ;  /* 0x000000ff0bffb9a7 */ /* 0x0001e2000810043f */
[----:B------:R-:W-:Y:S05]  /*a0d0*/  @!P2 BRA `(.L_x_3848) ;  /* 0x000000000004a947 */ /* 0x000fea0003800000 */
[----:B------:R-:W-:Y:S01]  /*a0e0*/  BPT.TRAP 0x1 ;  /* 0x000000040000795c */ /* 0x000fe20000300000 */
.L_x_3848:
[----:B------:R-:W-:Y:S05]  /*a0f0*/  BSYNC B0 ;  /* 0x0000000000007941 */ /* 0x000fea0003800000 */
.L_x_3847:
[----:B------:R-:W3:Y:S01]  /*a100*/  SYNCS.PHASECHK.TRANS64.TRYWAIT P2, [R86+URZ+0x308b0], R87 ;  /* 0x0308b057560075a7 */ /* 0x000ee2000804017f */
[----:B------:R-:W-:Y:S01]  /*a110*/  ULDC UR58, c[0x0][0x2f4] ;  /* 0x0000bd00003a7ab9 */ /* 0x000fe20000000800 */
[----:B------:R-:W-:Y:S04]  /*a120*/  BSSY B0, `(.L_x_3849) ;  /* 0x0000002000007945 */ /* 0x000fe80003800000 */
[----:B---3--:R-:W-:Y:S05]  /*a130*/  @!P2 BRA `(.L_x_3850) ;  /* 0x0000015c00c4a947 */ /* 0x008fea0003800000 */
.L_x_4108:
[----:B------:R-:W-:Y:S05]  /*a140*/  BSYNC B0 ;  /* 0x0000000000007941 */ /* 0x000fea0003800000 */
.L_x_3849:
[----:B------:R-:W-:Y:S01]  /*a150*/  ULDC.64 UR4, c[0x0][0x328] ;  /* 0x0000ca0000047ab9 */ /* 0x000fe20000000a00 */
[----:B------:R-:W-:Y:S01]  /*a160*/  IMAD.IADD R85, R85, 0x1, -R202 ;  /* 0x0000000155557824 */ /* 0x000fe200078e0aca */
[----:B------:R-:W-:Y:S01]  /*a170*/  BSSY B0, `(.L_x_3851) ;  /* 0x0000036000007945 */ /* 0x000fe20003800000 */
[----:B------:R-:W-:Y:S02]  /*a180*/  IMAD R31, R31, UR4, RZ ;  /* 0x000000041f1f7c24 */ /* 0x000fe4000f8e02ff */
[----:B----4-:R-:W-:-:S04]  /*a190*/  IMAD.WIDE.U32 R12, R26, UR4, RZ ;  /* 0x000000041a0c7c25 */ /* 0x010fc8000f8e00ff */
[----:B------:R-:W-:Y:S01]  /*a1a0*/  IMAD R31, R26, UR5, R31 ;  /* 0x000000051a1f7c24 */ /* 0x000fe2000f8e021f */
[----:B------:R-:W-:Y:S02]  /*a1b0*/  ULDC.64 UR4, c[0x0][0x338] ;  /* 0x0000ce0000047ab9 */ /* 0x000fe40000000a00 */
[----:B------:R-:W-:Y:S02]  /*a1c0*/  IMAD R84, R84, UR4, RZ ;  /* 0x0000000454547c24 */ /* 0x000fe4000f8e02ff */
[----:B------:R-:W-:Y:S02]  /*a1d0*/  IMAD.IADD R13, R13, 0x1, R31 ;  /* 0x000000010d0d7824 */ /* 0x000fe400078e021f */
[C---:B0-----:R-:W-:Y:S02]  /*a1e0*/  IMAD R11, R21.reuse, UR5, R84 ;  /* 0x00000005150b7c24 */ /* 0x041fe4000f8e0254 */
[----:B------:R-:W-:Y:S01]  /*a1f0*/  IMAD.WIDE.U32 R12, R21, UR4, R12 ;  /* 0x00000004150c7c25 */ /* 0x000fe2000f8e000c */
[----:B------:R-:W-:-:S03]  /*a200*/  ULDC.64 UR4, c[0x0][0x330] ;  /* 0x0000cc0000047ab9 */ /* 0x000fc60000000a00 */
[----:B------:R-:W-:Y:S01]  /*a210*/  IMAD R15, R0, UR4, RZ ;  /* 0x00000004000f7c24 */ /* 0x000fe2000f8e02ff */
[----:B------:R-:W-:-:S03]  /*a220*/  IADD3 R13, R13, R11, RZ ;  /* 0x0000000b0d0d7210 */ /* 0x000fc60007ffe0ff */
[C---:B------:R-:W-:Y:S02]  /*a230*/  IMAD R11, R30.reuse, UR5, R15 ;  /* 0x000000051e0b7c24 */ /* 0x040fe4000f8e020f */
[----:B------:R-:W-:Y:S01]  /*a240*/  IMAD.WIDE.U32 R12, R30, UR4, R12 ;  /* 0x000000041e0c7c25 */ /* 0x000fe2000f8e000c */
[----:B------:R-:W-:-:S03]  /*a250*/  ULDC.64 UR4, c[0x0][0x318] ;  /* 0x0000c60000047ab9 */ /* 0x000fc60000000a00 */
[----:B------:R-:W-:Y:S01]  /*a260*/  IMAD.IADD R11, R13, 0x1, R11 ;  /* 0x000000010d0b7824 */ /* 0x000fe200078e020b */
[----:B------:R-:W-:-:S04]  /*a270*/  LEA R21, P2, R12, UR4, 0x1 ;  /* 0x000000040c157c11 */ /* 0x000fc8000f8408ff */
[----:B------:R-:W-:Y:S01]  /*a280*/  LEA.HI.X R11, R12, UR5, R11, 0x1, P2 ;  /* 0x000000050c0b7c11 */ /* 0x000fe200090f0c0b */
[----:B------:R0:W4:Y:S01]  /*a290*/  SHFL.IDX PT, R36, R21, RZ, 0x1c1f ;  /* 0x001c1fff15247589 */ /* 0x00012200000e0000 */
[----:B------:R-:W-:-:S03]  /*a2a0*/  ISETP.GE.AND P2, PT, R85, 0x1, PT ;  /* 0x000000015500780c */ /* 0x000fc60003f46270 */
[----:B------:R0:W0:Y:S10]  /*a2b0*/  SHFL.IDX PT, R37, R11, RZ, 0x1c1f ;  /* 0x001c1fff0b257589 */ /* 0x00003400000e0000 */
[----:B------:R-:W-:Y:S05]  /*a2c0*/  @!P2 BRA `(.L_x_3852) ;  /* 0x000000000080a947 */ /* 0x000fea0003800000 */
[----:B------:R-:W-:Y:S02]  /*a2d0*/  ISETP.GE.AND P5, PT, R16, UR58, PT ;  /* 0x0000003a10007c0c */ /* 0x000fe4000bfa6270 */
[----:B------:R-:W-:-:S11]  /*a2e0*/  ISETP.GE.AND P4, PT, R23, UR58, PT ;  /* 0x0000003a17007c0c */ /* 0x000fd6000bf86270 */
[----:B------:R-:W5:Y:S01]  /*a2f0*/  @!P5 LDS.128 R12, [R27] ;  /* 0x000000001b0cd984 */ /* 0x000f620000000c00 */
[----:B----4-:R-:W-:-:S04]  /*a300*/  @!P5 LEA R38, P2, R16, R36, 0x1 ;  /* 0x000000241026d211 */ /* 0x010fc800078408ff */
[----:B0-----:R-:W-:Y:S02]  /*a310*/  @!P5 LEA.HI.X R39, R16, R37, R17, 0x1, P2 ;  /* 0x000000251027d211 */ /* 0x001fe400010f0c11 */
[----:B------:R-:W-:-:S04]  /*a320*/  @!P4 LEA R34, P2, R23, R36, 0x1 ;  /* 0x000000241722c211 */ /* 0x000fc800078408ff */
[----:B------:R-:W-:Y:S02]  /*a330*/  @!P4 LEA.HI.X R35, R23, R37, R201, 0x1, P2 ;  /* 0x000000251723c211 */ /* 0x000fe400010f0cc9 */
[----:B------:R-:W-:-:S13]  /*a340*/  ISETP.GE.AND P2, PT, R22, UR58, PT ;  /* 0x0000003a16007c0c */ /* 0x000fda000bf46270 */
[----:B------:R-:W-:-:S04]  /*a350*/  @!P2 LEA R32, P6, R22, R36, 0x1 ;  /* 0x000000241620a211 */ /* 0x000fc800078c08ff */
[----:B------:R-:W-:Y:S01]  /*a360*/  @!P2 LEA.HI.X R33, R22, R37, R200, 0x1, P6 ;  /* 0x000000251621a211 */ /* 0x000fe200030f0cc8 */
[----:B-----5:R0:W-:Y:S01]  /*a370*/  @!P5 ST.E.128 desc[UR56][R38.64], R12 ;  /* 0x0000000c2600d985 */ /* 0x0201e2000c101d38 */
[----:B------:R-:W-:-:S13]  /*a380*/  ISETP.GE.AND P5, PT, R194, UR58, PT ;  /* 0x0000003ac2007c0c */ /* 0x000fda000bfa6270 */
[----:B------:R-:W4:Y:S01]  /*a390*/  @!P5 LDS.128 R12, [R28] ;  /* 0x000000001c0cd984 */ /* 0x000f220000000c00 */
[----:B------:R-:W-:-:S05]  /*a3a0*/  @!P5 SHF.L.U32 R31, R195, 0x3, RZ ;  /* 0x00000003c31fd819 */ /* 0x000fca00000006ff */
[----:B0-----:R-:W-:-:S05]  /*a3b0*/  @!P5 IMAD.WIDE R38, R31, 0x2, R36 ;  /* 0x000000021f26d825 */ /* 0x001fca00078e0224 */
[----:B----4-:R0:W-:Y:S01]  /*a3c0*/  @!P5 ST.E.128 desc[UR56][R38.64], R12 ;  /* 0x0000000c2600d985 */ /* 0x0101e2000c101d38 */
[----:B------:R-:W-:-:S13]  /*a3d0*/  ISETP.GE.AND P5, PT, R193, UR58, PT ;  /* 0x0000003ac1007c0c */ /* 0x000fda000bfa6270 */
[----:B------:R-:W4:Y:S01]  /*a3e0*/  @!P5 LDS.128 R12, [R27+0x3000] ;  /* 0x003000001b0cd984 */ /* 0x000f220000000c00 */
[----:B------:R-:W-:Y:S01]  /*a3f0*/  @!P5 IMAD.SHL.U32 R31, R198, 0x8, RZ ;  /* 0x00000008c61fd824 */ /* 0x000fe200078e00ff */
[----:B0-----:R-:W-:Y:S01]  /*a400*/  @!P5 MOV R39, R37 ;  /* 0x000000250027d202 */ /* 0x001fe20000000f00 */
[----:B------:R-:W-:-:S04]  /*a410*/  @!P5 IMAD.MOV.U32 R38, RZ, RZ, R36 ;  /* 0x000000ffff26d224 */ /* 0x000fc800078e0024 */
[----:B------:R-:W-:-:S05]  /*a420*/  @!P5 IMAD.WIDE R38, R31, 0x2, R38 ;  /* 0x000000021f26d825 */ /* 0x000fca00078e0226 */
[----:B----4-:R-:W-:Y:S01]  /*a430*/  @!P5 ST.E.128 desc[UR56][R38.64], R12 ;  /* 0x0000000c2600d985 */ /* 0x010fe2000c101d38 */
[----:B------:R-:W-:-:S03]  /*a440*/  ISETP.GE.AND P5, PT, R192, UR58, PT ;  /* 0x0000003ac0007c0c */ /* 0x000fc6000bfa6270 */
[----:B------:R-:W0:Y:S10]  /*a450*/  @!P4 LDS.128 R12, [R28+0x3000] ;  /* 0x003000001c0cc984 */ /* 0x000e340000000c00 */
[----:B------:R-:W-:-:S04]  /*a460*/  @!P5 LEA R36, P6, R192, R36, 0x1 ;  /* 0x00000024c024d211 */ /* 0x000fc800078c08ff */
[----:B------:R-:W-:Y:S01]  /*a470*/  @!P5 LEA.HI.X R37, R192, R37, R199, 0x1, P6 ;  /* 0x00000025c025d211 */ /* 0x000fe200030f0cc7 */
[----:B0-----:R-:W-:Y:S04]  /*a480*/  @!P4 ST.E.128 desc[UR56][R34.64], R12 ;  /* 0x0000000c2200c985 */ /* 0x001fe8000c101d38 */
[----:B------:R-:W0:Y:S04]  /*a490*/  @!P2 LDS.128 R12, [R27+0x6000] ;  /* 0x006000001b0ca984 */ /* 0x000e280000000c00 */
[----:B0-----:R-:W-:Y:S04]  /*a4a0*/  @!P2 ST.E.128 desc[UR56][R32.64], R12 ;  /* 0x0000000c2000a985 */ /* 0x001fe8000c101d38 */
[----:B------:R-:W0:Y:S04]  /*a4b0*/  @!P5 LDS.128 R12, [R28+0x6000] ;  /* 0x006000001c0cd984 */ /* 0x000e280000000c00 */
[----:B0-----:R0:W-:Y:S02]  /*a4c0*/  @!P5 ST.E.128 desc[UR56][R36.64], R12 ;  /* 0x0000000c2400d985 */ /* 0x0011e4000c101d38 */
.L_x_3852:
[----:B------:R-:W-:Y:S05]  /*a4d0*/  BSYNC B0 ;  /* 0x0000000000007941 */ /* 0x000fea0003800000 */
.L_x_3851:
[----:B------:R-:W-:Y:S01]  /*a4e0*/  ISETP.GE.AND P2, PT, R85, 0x41, PT ;  /* 0x000000415500780c */ /* 0x000fe20003f46270 */
[----:B0-----:R0:W0:Y:S01]  /*a4f0*/  SHFL.IDX PT, R37, R11, 0x1, 0x1c1f ;  /* 0x003c1f000b257f89 */ /* 0x00102200000e0000 */
[----:B------:R-:W-:Y:S03]  /*a500*/  BSSY B0, `(.L_x_3853) ;  /* 0x0000023000007945 */ /* 0x000fe60003800000 */
[----:B----4-:R4:W0:Y:S08]  /*a510*/  SHFL.IDX PT, R36, R21, 0x1, 0x1c1f ;  /* 0x003c1f0015247f89 */ /* 0x01083000000e0000 */
[----:B----4-:R-:W-:Y:S05]  /*a520*/  @!P2 BRA `(.L_x_3854) ;  /* 0x000000000080a947 */ /* 0x010fea0003800000 */
[----:B------:R-:W-:Y:S02]  /*a530*/  ISETP.GE.AND P5, PT, R16, UR58, PT ;  /* 0x0000003a10007c0c */ /* 0x000fe4000bfa6270 */
[----:B------:R-:W-:-:S11]  /*a540*/  ISETP.GE.AND P4, PT, R23, UR58, PT ;  /* 0x0000003a17007c0c */ /* 0x000fd6000bf86270 */
[----:B------:R-:W4:Y:S01]  /*a550*/  @!P5 LDS.128 R12, [R27+0x2000] ;  /* 0x002000001b0cd984 */ /* 0x000f220000000c00 */
[----:B0-----:R-:W-:-:S04]  /*a560*/  @!P5 LEA R38, P2, R16, R36, 0x1 ;  /* 0x000000241026d211 */ /* 0x001fc800078408ff */
[----:B------:R-:W-:Y:S02]  /*a570*/  @!P5 LEA.HI.X R39, R16, R37, R17, 0x1, P2 ;  /* 0x000000251027d211 */ /* 0x000fe400010f0c11 */
[----:B------:R-:W-:-:S04]  /*a580*/  @!P4 LEA R34, P2, R23, R36, 0x1 ;  /* 0x000000241722c211 */ /* 0x000fc800078408ff */
[----:B------:R-:W-:Y:S02]  /*a590*/  @!P4 LEA.HI.X R35, R23, R37, R201, 0x1, P2 ;  /* 0x000000251723c211 */ /* 0x000fe400010f0cc9 */
[----:B------:R-:W-:-:S13]  /*a5a0*/  ISETP.GE.AND P2, PT, R22, UR58, PT ;  /* 0x0000003a16007c0c */ /* 0x000fda000bf46270 */
[----:B------:R-:W-:-:S04]  /*a5b0*/  @!P2 LEA R32, P6, R22, R36, 0x1 ;  /* 0x000000241620a211 */ /* 0x000fc800078c08ff */
[----:B------:R-:W-:Y:S01]  /*a5c0*/  @!P2 LEA.HI.X R33, R22, R37, R200, 0x1, P6 ;  /* 0x000000251621a211 */ /* 0x000fe200030f0cc8 */
[----:B----4-:R0:W-:Y:S01]  /*a5d0*/  @!P5 ST.E.128 desc[UR56][R38.64], R12 ;  /* 0x0000000c2600d985 */ /* 0x0101e2000c101d38 */
[----:B------:R-:W-:-:S13]  /*a5e0*/  ISETP.GE.AND P5, PT, R194, UR58, PT ;  /* 0x0000003ac2007c0c */ /* 0x000fda000bfa6270 */
[----:B------:R-:W4:Y:S01]  /*a5f0*/  @!P5 LDS.128 R12, [R28+0x2000] ;  /* 0x002000001c0cd984 */ /* 0x000f220000000c00 */
[----:B------:R-:W-:-:S04]  /*a600*/  @!P5 IMAD.SHL.U32 R11, R195, 0x8, RZ ;  /* 0x00000008c30bd824 */ /* 0x000fc800078e00ff */
        /* <DEDUP_REMOVED lines=18> */
.L_x_3854:
[----:B------:R-:W-:Y:S05]  /*a730*/  BSYNC B0 ;  /* 0x0000000000007941 */ /* 0x000fea0003800000 */
.L_x_3853:
[----:B0-----:R-:W5:Y:S01]  /*a740*/  LDL R11, [R1] ;  /* 0x00000000010b7983 */ /* 0x001f620000100800 */
[----:B-1-3--:R-:W-:Y:S01]  /*a750*/  @!P3 VIADD R86, R86, 0x308c0 ;  /* 0x000308c05656b836 */ /* 0x00afe20000000000 */
[----:B------:R-:W-:Y:S01]  /*a760*/  IADD3 R19, R19, 0x1, RZ ;  /* 0x0000000113137810 */ /* 0x000fe20007ffe0ff */
[----:B------:R-:W-:Y:S01]  /*a770*/  @!PT LDS RZ, [RZ] ;  /* 0x00000000fffff984 */ /* 0x000fe20000000800 */
[----:B------:R-:W-:Y:S01]  /*a780*/  @!PT LDS RZ, [RZ] ;  /* 0x00000000fffff984 */ /* 0x000fe20000000800 */
[----:B------:R-:W-:Y:S01]  /*a790*/  @!PT LDS RZ, [RZ] ;  /* 0x00000000fffff984 */ /* 0x000fe20000000800 */
[----:B------:R-:W-:Y:S01]  /*a7a0*/  @!PT LDS RZ, [RZ] ;  /* 0x00000000fffff984 */ /* 0x000fe20000000800 */
[----:B------:R0:W-:Y:S06]  /*a7b0*/  MEMBAR.ALL.CTA ;  /* 0x0000000000007992 */ /* 0x0001ec0000008000 */
[----:B0-----:R-:W0:Y:S02]  /*a7c0*/  FENCE.VIEW.ASYNC.S ;  /* 0x00000000000073c6 */ /* 0x001e240000000000 */
[----:B0-----:R0:W-:Y:S01]  /*a7d0*/  BAR.SYNC.DEFER_BLOCKING R137, 0x80 ;  /* 0x000200890000751d */ /* 0x0011e20000010000 */
[----:B------:R-:W-:-:S02]  /*a7e0*/  @!P3 PRMT R86, RZ, 0x654, R86 ;  /* 0x00000654ff56b816 */ /* 0x000fc40000000056 */
[----:B------:R-:W-:-:S03]  /*a7f0*/  PLOP3.LUT P2, PT, PT, PT, PT, 0x8, 0x0 ;  /* 0x000000000000781c */ /* 0x000fc60003f4e170 */
[----:B------:R0:W-:Y:S01]  /*a800*/  @!P3 SYNCS.ARRIVE.TRANS64.RED.A1T0 RZ, [R86+URZ], RZ ;  /* 0x000000ff56ffb9a7 */ /* 0x0001e2000810043f */
[----:B------:R-:W-:-:S04]  /*a810*/  ISETP.NE.AND P3, PT, R19, 0x2, PT ;  /* 0x000000021300780c */ /* 0x000fc80003f65270 */
[----:B----4-:R-:W-:Y:S02]  /*a820*/  SEL R12, RZ, 0x1, P3 ;  /* 0x00000001ff0c7807 */ /* 0x010fe40001800000 */
[----:B------:R-:W-:Y:S02]  /*a830*/  SEL R19, R19, RZ, P3 ;  /* 0x000000ff13137207 */ /* 0x000fe40001800000 */
[----:B------:R-:W-:Y:S02]  /*a840*/  LOP3.LUT R203, R203, R12, RZ, 0x3c, !PT ;  /* 0x0000000ccbcb7212 */ /* 0x000fe400078e3cff */
[----:B-----5:R-:W-:-:S13]  /*a850*/  LOP3.LUT P4, RZ, R11, 0x2, RZ, 0xc0, !PT ;  /* 0x000000020bff7812 */ /* 0x020fda000788c0ff */
[----:B0-----:R-:W-:Y:S05]  /*a860*/  @P4 BRA `(.L_x_3855) ;  /* 0xffffff7c004c4947 */ /* 0x001fea000383ffff */
.L_x_3745:
[----:B------:R-:W-:Y:S01]  /*a870*/  BSSY B0, `(.L_x_3856) ;  /* 0x000003a000007945 */ /* 0x000fe20003800000 */
[----:B------:R-:W-:Y:S02]  /*a880*/  ISETP.GE.AND P1, PT, R141, 0x1, PT ;  /* 0x000000018d00780c */ /* 0x000fe40003f26270 */
[----:B------:R-:W-:Y:S02]  /*a890*/  CS2R R2, SRZ ;  /* 0x0000000000027805 */ /* 0x000fe4000001ff00 */
[----:B------:R-:W-:Y:S02]  /*a8a0*/  PLOP3.LUT P0, PT, PT, PT, PT, 0x80, 0x0 ;  /* 0x000000000000781c */ /* 0x000fe40003f0f070 */
[----:B--2---:R-:W-:Y:S02]  /*a8b0*/  CS2R R118, SRZ ;  /* 0x0000000000767805 */ /* 0x004fe4000001ff00 */
[----:B------:R-:W-:Y:S02]  /*a8c0*/  CS2R R116, SRZ ;  /* 0x0000000000747805 */ /* 0x000fe4000001ff00 */
[----:B------:R-:W-:-:S02]  /*a8d0*/  CS2R R114, SRZ ;  /* 0x0000000000727805 */ /* 0x000fc4000001ff00 */
[----:B------:R-:W-:Y:S02]  /*a8e0*/  CS2R R112, SRZ ;  /* 0x0000000000707805 */ /* 0x000fe4000001ff00 */
[----:B------:R-:W-:Y:S01]  /*a8f0*/  CS2R R106, SRZ ;  /* 0x00000000006a7805 */ /* 0x000fe2000001ff00 */
[----:B------:R-:W-:Y:S01]  /*a900*/  IMAD.MOV.U32 R110, RZ, RZ, RZ ;  /* 0x000000ffff6e7224 */ /* 0x000fe200078e00ff */
        /* <DEDUP_REMOVED lines=8> */
[----:B------:R-:W-:Y:S02]  /*a990*/  MOV R95, RZ ;  /* 0x000000ff005f7202 */ /* 0x000fe40000000f00 */
[----:B------:R-:W-:Y:S02]  /*a9a0*/  CS2R R90, SRZ ;  /* 0x00000000005a7805 */ /* 0x000fe4000001ff00 */
[----:B------:R-:W-:-:S02]  /*a9b0*/  CS2R R92, SRZ ;  /* 0x00000000005c7805 */ /* 0x000fc4000001ff00 */
[----:B------:R-:W-:Y:S01]  /*a9c0*/  CS2R R88, SRZ ;  /* 0x0000000000587805 */ /* 0x000fe2000001ff00 */
[----:B------:R-:W-:Y:S01]  /*a9d0*/  IMAD.MOV.U32 R87, RZ, RZ, RZ ;  /* 0x000000ffff577224 */ /* 0x000fe200078e00ff */
        /* <DEDUP_REMOVED lines=26> */
[----:B------:R-:W-:Y:S02]  /*ab80*/  MOV R137, RZ ;  /* 0x000000ff00897202 */ /* 0x000fe40000000f00 */
[----:B------:R-:W-:Y:S02]  /*ab90*/  CS2R R124, SRZ ;  /* 0x00000000007c7805 */ /* 0x000fe4000001ff00 */
[----:B------:R-:W-:Y:S02]  /*aba0*/  CS2R R32, SRZ ;  /* 0x0000000000207805 */ /* 0x000fe4000001ff00 */
[----:B------:R-:W-:Y:S01]  /*abb0*/  CS2R R138, SRZ ;  /* 0x00000000008a7805 */ /* 0x000fe2000001ff00 */
[----:B------:R-:W-:-:S02]  /*abc0*/  IMAD.MOV.U32 R4, RZ, RZ, RZ ;  /* 0x000000ffff047224 */ /* 0x000fc400078e00ff */
[----:B------:R-:W-:Y:S01]  /*abd0*/  IMAD.MOV.U32 R0, RZ, RZ, RZ ;  /* 0x000000ffff007224 */ /* 0x000fe200078e00ff */
[----:B------:R-:W-:Y:S06]  /*abe0*/  @P2 BRA `(.L_x_3857) ;  /* 0x0000000000082947 */ /* 0x000fec0003800000 */
[----:B------:R-:W0:Y:S02]  /*abf0*/  FENCE.VIEW.ASYNC.G ;  /* 0x00000000000073c6 */ /* 0x000e240000000100 */
[----:B0-----:R-:W-:Y:S06]  /*ac00*/  BAR.ARV 0xc, 0x180 ;  /* 0x0306000000007b1d */ /* 0x001fec0000002000 */
.L_x_3857:
[----:B------:R-:W-:Y:S05]  /*ac10*/  BSYNC B0 ;  /* 0x0000000000007941 */ /* 0x000fea0003800000 */
.L_x_3856:
[----:B------:R-:W-:Y:S01]  /*ac20*/  CS2R R24, SRZ ;  /* 0x0000000000187805 */ /* 0x000fe2000001ff00 */
[----:B------:R-:W-:Y:S06]  /*ac30*/  @!P1 BRA `(.L_x_3858) ;  /* 0x000000b800609947 */ /* 0x000fec0003800000 */
[----:B------:R-:W0:Y:S01]  /*ac40*/  S2R R6, SR_TID.X ;  /* 0x0000000000067919 */ /* 0x000e220000002100 */
[----:B------:R-:W-:-:S06]  /*ac50*/  ULOP3.LUT UP0, URZ, UR60, 0x1bf, URZ, 0xc0, !UPT ;  /* 0x000001bf3c3f7892 */ /* 0x000fcc000f80c03f */
[----:B------:R-:W-:Y:S02]  /*ac60*/  PLOP3.LUT P0, PT, PT, PT, UP0, 0x80, 0x0 ;  /* 0x000000000000781c */ /* 0x000fe40003f0f008 */
[----:B0-----:R-:W-:-:S04]  /*ac70*/  IADD3 R6, R6, -0x80, RZ ;  /* 0xffffff8006067810 */ /* 0x001fc80007ffe0ff */
[----:B------:R-:W-:-:S04]  /*ac80*/  SHF.R.S32.HI R5, RZ, 0x1f, R6 ;  /* 0x0000001fff057819 */ /* 0x000fc80000011406 */
[----:B------:R-:W-:-:S04]  /*ac90*/  LEA.HI R5, R5, R6, RZ, 0x7 ;  /* 0x0000000605057211 */ /* 0x000fc800078f38ff */
[----:B------:R-:W-:-:S05]  /*aca0*/  SHF.R.S32.HI R5, RZ, 0x7, R5 ;  /* 0x00000007ff057819 */ /* 0x000fca0000011405 */
[----:B------:R-:W0:Y:S02]  /*acb0*/  SHFL.IDX PT, R0, R5, RZ, 0x1f ;  /* 0x00001fff05007589 */ /* 0x000e2400000e0000 */
[----:B0-----:R-:W-:-:S04]  /*acc0*/  LEA.HI R2, R0, R0, RZ, 0x1 ;  /* 0x0000000000027211 */ /* 0x001fc800078f08ff */
[----:B------:R-:W-:-:S05]  /*acd0*/  LOP3.LUT R3, R2, 0x1e, RZ, 0xc0, !PT ;  /* 0x0000001e02037812 */ /* 0x000fca00078ec0ff */
[----:B------:R-:W-:-:S05]  /*ace0*/  IMAD.IADD R3, R0, 0x1, -R3 ;  /* 0x0000000100037824 */ /* 0x000fca00078e0a03 */
[----:B------:R-:W-:-:S04]  /*acf0*/  LEA R3, R3, UR60, 0xd ;  /* 0x0000003c03037c11 */ /* 0x000fc8000f8e68ff */
        /* <DEDUP_REMOVED lines=19> */
.L_x_3859:
        /* <DEDUP_REMOVED lines=13> */
.L_x_3863:
[----:B-1----:R1:W2:Y:S02]  /*af00*/  SYNCS.PHASECHK.TRANS64.TRYWAIT P0, [R18+URZ+0x30800], R3 ;  /* 0x03080003120075a7 */ /* 0x0022a4000800017f */
[----:B--2---:R-:W-:Y:S05]  /*af10*/  @!P0 NANOSLEEP.SYNCS 0x989680 ;  /* 0x009896800000895d */ /* 0x004fea0003900000 */
[----:B------:R-:W2:Y:S02]  /*af20*/  @!P0 SYNCS.PHASECHK.TRANS64 P0, [R18+URZ+0x30800], R3 ;  /* 0x03080003120085a7 */ /* 0x000ea4000800007f */
[----:B--2---:R-:W-:Y:S05]  /*af30*/  @!P0 BRA `(.L_x_3863) ;  /* 0xfffffffc00f08947 */ /* 0x004fea000383ffff */
.L_x_3862:
[----:B------:R-:W-:Y:S05]  /*af40*/  BSYNC B0 ;  /* 0x0000000000007941 */ /* 0x000fea0003800000 */
.L_x_3861:
[----:B------:R-:W-:Y:S05]  /*af50*/  BRA `(.L_x_3864) ;  /* 0x0000005800ac7947 */ /* 0x000fea0003800000 */
.L_x_3860:
[----:B-----5:R-:W-:Y:S01]  /*af60*/  SHF.R.S32.HI R0, RZ, 0x1f, R136 ;  /* 0x0000001fff007819 */ /* 0x020fe20000011488 */
[----:B------:R-:W-:Y:S01]  /*af70*/  ULOP3.LUT UP0, URZ, UR60, 0x3ff, URZ, 0xc0, !UPT ;  /* 0x000003ff3c3f7892 */ /* 0x000fe2000f80c03f */
[----:B------:R-:W-:Y:S01]  /*af80*/  ULDC.64 UR4, c[0x0][0x3f8] ;  /* 0x0000fe0000047ab9 */ /* 0x000fe20000000a00 */
[----:B------:R-:W-:Y:S02]  /*af90*/  ULDC.64 UR6, c[0x0][0x408] ;  /* 0x0001020000067ab9 */ /* 0x000fe40000000a00 */
[C---:B------:R-:W-:Y:S02]  /*afa0*/  IMAD R3, R0.reuse, UR4, RZ ;  /* 0x0000000400037c24 */ /* 0x040fe4000f8e02ff */
[----:B------:R-:W-:Y:S01]  /*afb0*/  IMAD R7, R0, UR6, RZ ;  /* 0x0000000600077c24 */ /* 0x000fe2000f8e02ff */
[----:B------:R-:W-:Y:S01]  /*afc0*/  PLOP3.LUT P2, PT, PT, PT, UP0, 0x80, 0x0 ;  /* 0x000000000000781c */ /* 0x000fe20003f4f008 */
[----:B------:R-:W-:-:S04]  /*afd0*/  IMAD.WIDE.U32 R4, R136, UR4, RZ ;  /* 0x0000000488047c25 */ /* 0x000fc8000f8e00ff */
[C---:B------:R-:W-:Y:S01]  /*afe0*/  IMAD R3, R136.reuse, UR5, R3 ;  /* 0x0000000588037c24 */ /* 0x040fe2000f8e0203 */
[----:B------:R-:W-:Y:S01]  /*aff0*/  ULDC.64 UR4, c[0x0][0x3e8] ;  /* 0x0000fa0000047ab9 */ /* 0x000fe20000000a00 */
[----:B------:R-:W-:Y:S01]  /*b000*/  IMAD R7, R136, UR7, R7 ;  /* 0x0000000788077c24 */ /* 0x000fe2000f8e0207 */
[----:B------:R-:W-:Y:S01]  /*b010*/  LEA R24, P0, R4, UR4, 0x1 ;  /* 0x0000000404187c11 */ /* 0x000fe2000f8008ff */
[----:B------:R-:W-:Y:S01]  /*b020*/  IMAD.WIDE.U32 R136, R136, UR6, RZ ;  /* 0x0000000688887c25 */ /* 0x000fe2000f8e00ff */
[----:B------:R-:W-:Y:S01]  /*b030*/  ULDC.64 UR6, c[0x0][0x400] ;  /* 0x0001000000067ab9 */ /* 0x000fe20000000a00 */
[----:B------:R-:W-:Y:S02]  /*b040*/  IADD3 R25, R3, R5, RZ ;  /* 0x0000000503197210 */ /* 0x000fe40007ffe0ff */
[----:B------:R-:W-:Y:S01]  /*b050*/  IMAD.IADD R27, R7, 0x1, R137 ;  /* 0x00000001071b7824 */ /* 0x000fe200078e0289 */
[----:B------:R-:W-:Y:S02]  /*b060*/  LEA R26, P1, R136, UR6, 0x1 ;  /* 0x00000006881a7c11 */ /* 0x000fe4000f8208ff */
[----:B------:R-:W-:-:S02]  /*b070*/  LEA.HI.X R25, R4, UR5, R25, 0x1, P0 ;  /* 0x0000000504197c11 */ /* 0x000fc400080f0c19 */
[----:B------:R-:W-:Y:S01]  /*b080*/  LEA.HI.X R27, R136, UR7, R27, 0x1, P1 ;  /* 0x00000007881b7c11 */ /* 0x000fe200088f0c1b */
[----:B------:R-:W-:Y:S08]  /*b090*/  @!P2 BRA `(.L_x_3865) ;  /* 0x000000000040a947 */ /* 0x000ff00003800000 */
        /* <DEDUP_REMOVED lines=16> */
.L_x_3865:
[----:B------:R-:W-:Y:S01]  /*b1a0*/  ULDC.U8 UR4, c[0x0][0x410] ;  /* 0x0001040000047ab9 */ /* 0x000fe20000000000 */
[----:B------:R-:W-:Y:S01]  /*b1b0*/  BSSY B0, `(.L_x_3866) ;  /* 0x000057d000007945 */ /* 0x000fe20003800000 */
[----:B------:R-:W-:Y:S01]  /*b1c0*/  ISETP.NE.AND P0, PT, RZ, UR4, PT ;  /* 0x00000004ff007c0c */ /* 0x000fe2000bf05270 */
[----:B------:R-:W-:-:S12]  /*b1d0*/  IMAD R6, R29, 0x80, R202 ;  /* 0x000000801d067824 */ /* 0x000fd800078e02ca */
[----:B------:R-:W-:Y:S05]  /*b1e0*/  @!P0 BRA `(.L_x_3867) ;  /* 0x0000002800cc8947 */ /* 0x000fea0003800000 */
[----:B------:R-:W-:-:S03]  /*b1f0*/  UMOV UR4, 0xffffffff ;  /* 0xffffffff00047882 */ /* 0x000fc60000000000 */
[----:B------:R-:W-:Y:S05]  /*b200*/  BRA.DIV UR4, `(.L_x_3868) ;  /* 0x0000014e04a47947 */ /* 0x000fea000b800000 */
[----:B------:R0:W1:Y:S04]  /*b210*/  SHFL.IDX PT, R3, R25, RZ, 0x1c1f ;  /* 0x001c1fff19037589 */ /* 0x00006800000e0000 */
[----:B------:R0:W2:Y:S04]  /*b220*/  SHFL.IDX PT, R0, R24, RZ, 0x1c1f ;  /* 0x001c1fff18007589 */ /* 0x0000a800000e0000 */
[----:B------:R0:W3:Y:S04]  /*b230*/  SHFL.IDX PT, R5, R27, RZ, 0x1c1f ;  /* 0x001c1fff1b057589 */ /* 0x0000e800000e0000 */
[----:B------:R0:W4:Y:S02]  /*b240*/  SHFL.IDX PT, R14, R26, RZ, 0x1c1f ;  /* 0x001c1fff1a0e7589 */ /* 0x00012400000e0000 */
.L_x_4114:
[----:B------:R-:W-:Y:S01]  /*b250*/  ULDC UR4, c[0x0][0x448] ;  /* 0x0001120000047ab9 */ /* 0x000fe20000000800 */
[----:B------:R-:W-:Y:S01]  /*b260*/  LOP3.LUT R7, R215, 0x18, R16, 0xf8, !PT ;  /* 0x00000018d7077812 */ /* 0x000fe200078ef810 */
[----:B------:R-:W-:Y:S01]  /*b270*/  IMAD R4, R140, UR4, RZ ;  /* 0x000000048c047c24 */ /* 0x000fe2000f8e02ff */
[----:B------:R-:W-:Y:S01]  /*b280*/  BSSY B1, `(.L_x_3869) ;  /* 0x0000058000017945 */ /* 0x000fe20003800000 */
[----:B------:R-:W-:Y:S02]  /*b290*/  LOP3.LUT P0, RZ, R223, 0x4, RZ, 0xc0, !PT ;  /* 0x00000004dfff7812 */ /* 0x000fe4000780c0ff */
[----:B------:R-:W-:Y:S02]  /*b2a0*/  CS2R R36, SRZ ;  /* 0x0000000000247805 */ /* 0x000fe4000001ff00 */
[----:B0-----:R-:W-:Y:S02]  /*b2b0*/  CS2R R24, SRZ ;  /* 0x0000000000187805 */ /* 0x001fe4000001ff00 */
[----:B------:R-:W-:Y:S01]  /*b2c0*/  ISETP.GE.AND P1, PT, R6, R4, PT ;  /* 0x000000040600720c */ /* 0x000fe20003f26270 */
[----:B------:R-:W-:Y:S01]  /*b2d0*/  IMAD R4, R29, -0x80, R4 ;  /* 0xffffff801d047824 */ /* 0x000fe200078e0204 */
[----:B------:R-:W-:-:S02]  /*b2e0*/  LOP3.LUT R6, R7, R216, RZ, 0x3c, !PT ;  /* 0x000000d807067212 */ /* 0x000fc400078e3cff */
[----:B------:R-:W-:Y:S02]  /*b2f0*/  CS2R R34, SRZ ;  /* 0x0000000000227805 */ /* 0x000fe4000001ff00 */
[----:B------:R-:W-:Y:S02]  /*b300*/  CS2R R26, SRZ ;  /* 0x00000000001a7805 */ /* 0x000fe4000001ff00 */
[----:B------:R-:W-:Y:S02]  /*b310*/  CS2R R12, SRZ ;  /* 0x00000000000c7805 */ /* 0x000fe4000001ff00 */
[----:B------:R-:W-:Y:S02]  /*b320*/  IADD3 R9, R217, R6, RZ ;  /* 0x00000006d9097210 */ /* 0x000fe40007ffe0ff */
[----:B------:R-:W-:Y:S02]  /*b330*/  CS2R R38, SRZ ;  /* 0x0000000000267805 */ /* 0x000fe4000001ff00 */
[----:B------:R-:W-:-:S02]  /*b340*/  CS2R R28, SRZ ;  /* 0x00000000001c7805 */ /* 0x000fc4000001ff00 */
[----:B------:R-:W-:Y:S02]  /*b350*/  CS2R R30, SRZ ;  /* 0x00000000001e7805 */ /* 0x000fe4000001ff00 */
[----:B------:R-:W-:Y:S01]  /*b360*/  CS2R R20, SRZ ;  /* 0x0000000000147805 */ /* 0x000fe2000001ff00 */
[----:B------:R-:W-:Y:S01]  /*b370*/  IMAD R9, R9, 0x2, R18 ;  /* 0x0000000209097824 */ /* 0x000fe200078e0212 */
[----:B------:R-:W-:Y:S02]  /*b380*/  CS2R R10, SRZ ;  /* 0x00000000000a7805 */ /* 0x000fe4000001ff00 */
[----:B------:R-:W-:Y:S02]  /*b390*/  CS2R R6, SRZ ;  /* 0x0000000000067805 */ /* 0x000fe4000001ff00 */
[----:B------:R-:W-:Y:S01]  /*b3a0*/  CS2R R32, SRZ ;  /* 0x0000000000207805 */ /* 0x000fe2000001ff00 */
[C---:B------:R-:W-:Y:S01]  /*b3b0*/  VIADD R50, R9.reuse, 0x12400 ;  /* 0x0001240009327836 */ /* 0x040fe20000000000 */
[----:B------:R-:W-:Y:S01]  /*b3c0*/  IADD3 R8, R9, 0x12440, RZ ;  /* 0x0001244009087810 */ /* 0x000fe20007ffe0ff */
[----:B------:R-:W-:Y:S06]  /*b3d0*/  @P1 BRA `(.L_x_3870) ;  /* 0x0000000400081947 */ /* 0x000fec0003800000 */
[----:B------:R-:W1:Y:S01]  /*b3e0*/  LDL R41, [R1+0x48] ;  /* 0x0000480001297983 */ /* 0x000e620000100800 */
[----:B------:R-:W-:-:S03]  /*b3f0*/  ULDC UR4, c[0x0][0x3f4] ;  /* 0x0000fd0000047ab9 */ /* 0x000fc60000000800 */
[----:B------:R-:W3:Y:S04]  /*b400*/  LDL R40, [R1+0x4c] ;  /* 0x00004c0001287983 */ /* 0x000ee80000100800 */
[----:B------:R-:W3:Y:S01]  /*b410*/  LDL R15, [R1+0x50] ;  /* 0x00005000010f7983 */ /* 0x000ee20000100800 */
[C---:B------:R-:W-:Y:S01]  /*b420*/  ISETP.GE.AND P4, PT, R207.reuse, UR4, PT ;  /* 0x00000004cf007c0c */ /* 0x040fe2000bf86270 */
[----:B------:R-:W-:Y:S01]  /*b430*/  IMAD.SHL.U32 R25, R207, 0x2, RZ ;  /* 0x00000002cf197824 */ /* 0x000fe200078e00ff */
[C---:B------:R-:W-:Y:S01]  /*b440*/  ISETP.GE.AND P2, PT, R205.reuse, UR4, PT ;  /* 0x00000004cd007c0c */ /* 0x040fe2000bf46270 */
[----:B------:R-:W3:Y:S01]  /*b450*/  LDL R52, [R1+0x54] ;  /* 0x0000540001347983 */ /* 0x000ee20000100800 */
[----:B------:R-:W-:Y:S02]  /*b460*/  CS2R R12, SRZ ;  /* 0x00000000000c7805 */ /* 0x000fe4000001ff00 */
[----:B------:R-:W-:Y:S01]  /*b470*/  CS2R R6, SRZ ;  /* 0x0000000000067805 */ /* 0x000fe2000001ff00 */
[----:B------:R-:W-:Y:S01]  /*b480*/  IMAD.SHL.U32 R31, R205, 0x2, RZ ;  /* 0x00000002cd1f7824 */ /* 0x000fe200078e00ff */
[----:B------:R-:W3:Y:S05]  /*b490*/  LDL R51, [R1+0x58] ;  /* 0x0000580001337983 */ /* 0x000eea0000100800 */
[----:B--2---:R-:W-:-:S02]  /*b4a0*/  @!P4 IADD3 R20, P1, R0, R25, RZ ;  /* 0x000000190014c210 */ /* 0x004fc40007f3e0ff */
[----:B----4-:R-:W-:Y:S02]  /*b4b0*/  @!P4 IADD3 R24, P3, R14, R25, RZ ;  /* 0x000000190e18c210 */ /* 0x010fe40007f7e0ff */
[----:B------:R-:W-:Y:S02]  /*b4c0*/  CS2R R26, SRZ ;  /* 0x00000000001a7805 */ /* 0x000fe4000001ff00 */
[----:B------:R-:W-:Y:S02]  /*b4d0*/  CS2R R10, SRZ ;  /* 0x00000000000a7805 */ /* 0x000fe4000001ff00 */
[----:B------:R-:W-:Y:S01]  /*b4e0*/  CS2R R34, SRZ ;  /* 0x0000000000227805 */ /* 0x000fe2000001ff00 */
[----:B------:R-:W-:Y:S01]  /*b4f0*/  IMAD.SHL.U32 R47, R208, 0x2, RZ ;  /* 0x00000002d02f7824 */ /* 0x000fe200078e00ff */
[----:B------:R-:W-:Y:S02]  /*b500*/  CS2R R38, SRZ ;  /* 0x0000000000267805 */ /* 0x000fe4000001ff00 */
[----:B------:R-:W-:-:S02]  /*b510*/  CS2R R32, SRZ ;  /* 0x0000000000207805 */ /* 0x000fc4000001ff00 */
[----:B-1----:R-:W-:Y:S01]  /*b520*/  @!P4 IADD3.X R21, R3, R41, RZ, P1, !PT ;  /* 0x000000290315c210 */ /* 0x002fe20000ffe4ff */
[----:B---3--:R-:W-:Y:S01]  /*b530*/  @!P4 IMAD.X R25, R5, 0x1, R41, P3 ;  /* 0x000000010519c824 */ /* 0x008fe200018e0629 */
[----:B------:R-:W-:Y:S02]  /*b540*/  ISETP.GE.AND P1, PT, R206, UR4, PT ;  /* 0x00000004ce007c0c */ /* 0x000fe4000bf26270 */
[----:B------:R-:W-:Y:S01]  /*b550*/  @!P2 IADD3 R28, P3, R0, R31, RZ ;  /* 0x0000001f001ca210 */ /* 0x000fe20007f7e0ff */
[----:B------:R0:W5:Y:S01]  /*b560*/  @!P4 LD.E.64 R12, desc[UR56][R20.64] ;  /* 0x00000038140cc980 */ /* 0x000162000c101b00 */
[----:B------:R-:W-:-:S03]  /*b570*/  SHF.L.U32 R41, R206, 0x1, RZ ;  /* 0x00000001ce297819 */ /* 0x000fc600000006ff */
[----:B------:R-:W5:Y:S01]  /*b580*/  @!P4 LD.E.64 R6, desc[UR56][R24.64] ;  /* 0x000000381806c980 */ /* 0x000f62000c101b00 */
[----:B------:R-:W-:Y:S01]  /*b590*/  @!P2 IADD3 R30, P4, R14, R31, RZ ;  /* 0x0000001f0e1ea210 */ /* 0x000fe20007f9e0ff */
[----:B------:R-:W-:-:S04]  /*b5a0*/  @!P2 IMAD.X R29, R3, 0x1, R40, P3 ;  /* 0x00000001031da824 */ /* 0x000fc800018e0628 */
[----:B------:R-:W-:Y:S01]  /*b5b0*/  @!P2 IMAD.X R31, R5, 0x1, R40, P4 ;  /* 0x00000001051fa824 */ /* 0x000fe200020e0628 */
[-C--:B------:R-:W-:Y:S02]  /*b5c0*/  @!P1 IADD3 R36, P3, R0, R41.reuse, RZ ;  /* 0x0000002900249210 */ /* 0x080fe40007f7e0ff */
[----:B0-----:R-:W-:Y:S02]  /*b5d0*/  CS2R R20, SRZ ;  /* 0x0000000000147805 */ /* 0x001fe4000001ff00 */
[----:B------:R-:W-:Y:S01]  /*b5e0*/  @!P1 IADD3 R40, P4, R14, R41, RZ ;  /* 0x000000290e289210 */ /* 0x000fe20007f9e0ff */
[----:B------:R-:W5:Y:S01]  /*b5f0*/  @!P2 LD.E.64 R26, desc[UR56][R28.64] ;  /* 0x000000381c1aa980 */ /* 0x000f62000c101b00 */
[----:B------:R-:W-:Y:S02]  /*b600*/  @!P1 IMAD.X R37, R3, 0x1, R15, P3 ;  /* 0x0000000103259824 */ /* 0x000fe400018e060f */
[----:B------:R-:W-:Y:S01]  /*b610*/  @!P1 IADD3.X R41, R5, R15, RZ, P4, !PT ;  /* 0x0000000f05299210 */ /* 0x000fe200027fe4ff */
[----:B------:R0:W5:Y:S01]  /*b620*/  @!P2 LD.E.64 R10, desc[UR56][R30.64] ;  /* 0x000000381e0aa980 */ /* 0x000162000c101b00 */
[----:B------:R-:W-:-:S02]  /*b630*/  ISETP.GE.AND P2, PT, R208, UR4, PT ;  /* 0x00000004d0007c0c */ /* 0x000fc4000bf46270 */
[----:B------:R-:W-:Y:S01]  /*b640*/  ISETP.GE.AND P3, PT, R196, UR4, PT ;  /* 0x00000004c4007c0c */ /* 0x000fe2000bf66270 */
[----:B------:R-:W5:Y:S04]  /*b650*/  @!P1 LD.E.64 R34, desc[UR56][R36.64] ;  /* 0x0000003824229980 */ /* 0x000f68000c101b00 */
[----:B------:R1:W5:Y:S01]  /*b660*/  @!P1 LD.E.64 R20, desc[UR56][R40.64] ;  /* 0x0000003828149980 */ /* 0x000362000c101b00 */
[C---:B------:R-:W-:Y:S01]  /*b670*/  ISETP.GE.AND P1, PT, R209.reuse, UR4, PT ;  /* 0x00000004d1007c0c */ /* 0x040fe2000bf26270 */
[----:B0-----:R-:W-:-:S04]  /*b680*/  IMAD.SHL.U32 R31, R209, 0x2, RZ ;  /* 0x00000002d11f7824 */ /* 0x001fc800078e00ff */
[-C--:B------:R-:W-:Y:S02]  /*b690*/  @!P2 IADD3 R44, P5, R0, R47.reuse, RZ ;  /* 0x0000002f002ca210 */ /* 0x080fe40007fbe0ff */
[----:B------:R-:W-:Y:S01]  /*b6a0*/  @!P3 IMAD.MOV.U32 R15, RZ, RZ, R5 ;  /* 0x000000ffff0fb224 */ /* 0x000fe200078e0005 */
[----:B------:R-:W-:Y:S01]  /*b6b0*/  @!P3 MOV R28, R0 ;  /* 0x00000000001cb202 */ /* 0x000fe20000000f00 */
[----:B------:R-:W-:Y:S01]  /*b6c0*/  @!P3 IMAD.MOV.U32 R29, RZ, RZ, R3 ;  /* 0x000000ffff1db224 */ /* 0x000fe200078e0003 */
[----:B------:R-:W-:Y:S01]  /*b6d0*/  @!P2 IADD3.X R45, R3, R52, RZ, P5, !PT ;  /* 0x00000034032da210 */ /* 0x000fe20002ffe4ff */
[----:B------:R-:W-:Y:S01]  /*b6e0*/  @!P3 IMAD.WIDE R42, R196, 0x2, R14 ;  /* 0x00000002c42ab825 */ /* 0x000fe200078e020e */
[----:B------:R-:W-:Y:S02]  /*b6f0*/  @!P2 IADD3 R46, P4, R14, R47, RZ ;  /* 0x0000002f0e2ea210 */ /* 0x000fe40007f9e0ff */
[-C--:B------:R-:W-:Y:S02]  /*b700*/  @!P1 IADD3 R48, P5, R0, R31.reuse, RZ ;  /* 0x0000001f00309210 */ /* 0x080fe40007fbe0ff */
[----:B------:R-:W-:Y:S01]  /*b710*/  @!P1 IADD3 R14, P6, R14, R31, RZ ;  /* 0x0000001f0e0e9210 */ /* 0x000fe20007fde0ff */
[----:B-1----:R-:W-:Y:S01]  /*b720*/  @!P3 IMAD.WIDE R40, R196, 0x2, R28 ;  /* 0x00000002c428b825 */ /* 0x002fe200078e021c */
[----:B------:R-:W-:-:S02]  /*b730*/  CS2R R24, SRZ ;  /* 0x0000000000187805 */ /* 0x000fc4000001ff00 */
[----:B------:R-:W-:Y:S02]  /*b740*/  CS2R R30, SRZ ;  /* 0x00000000001e7805 */ /* 0x000fe4000001ff00 */
        /* <DEDUP_REMOVED lines=10> */
[----:B------:R0:W5:Y:S02]  /*b7f0*/  @!P1 LD.E.64 R28, desc[UR56][R14.64] ;  /* 0x000000380e1c9980 */ /* 0x000164000c101b00 */
.L_x_3870:
[----:B------:R-:W-:Y:S05]  /*b800*/  BSYNC B1 ;  /* 0x0000000000017941 */ /* 0x000fea0003800000 */
.L_x_3869:
[----:B------:R-:W4:Y:S01]  /*b810*/  LDL R69, [R1+0x4] ;  /* 0x0000040001457983 */ /* 0x000f220000100800 */
[----:B--2--5:R-:W-:Y:S01]  /*b820*/  IMAD.MOV.U32 R0, RZ, RZ, R38 ;  /* 0x000000ffff007224 */ /* 0x024fe200078e0026 */
[----:B0-----:R-:W-:Y:S01]  /*b830*/  MOV R41, R39 ;  /* 0x0000002700297202 */ /* 0x001fe20000000f00 */
[----:B------:R-:W-:Y:S01]  /*b840*/  @P0 VIADD R8, R50, 0xffffffc0 ;  /* 0xffffffc032080836 */ /* 0x000fe20000000000 */
[----:B---3--:R-:W-:Y:S01]  /*b850*/  MOV R5, R26 ;  /* 0x0000001a00057202 */ /* 0x008fe20000000f00 */
[----:B------:R-:W-:Y:S01]  /*b860*/  IMAD.MOV.U32 R40, RZ, RZ, R13 ;  /* 0x000000ffff287224 */ /* 0x000fe200078e000d */
[----:B------:R-:W-:Y:S01]  /*b870*/  SHF.R.U64 R50, R26, 0x10, R27 ;  /* 0x000000101a327819 */ /* 0x000fe2000000121b */
[----:B------:R-:W-:Y:S01]  /*b880*/  IMAD.MOV.U32 R15, RZ, RZ, R34 ;  /* 0x000000ffff0f7224 */ /* 0x000fe200078e0022 */
[----:B------:R-:W-:Y:S01]  /*b890*/  MOV R26, R35 ;  /* 0x00000023001a7202 */ /* 0x000fe20000000f00 */
[----:B----4-:R-:W-:Y:S01]  /*b8a0*/  IMAD.MOV.U32 R14, RZ, RZ, R25 ;  /* 0x000000ffff0e7224 */ /* 0x010fe200078e0019 */
[----:B------:R-:W-:Y:S01]  /*b8b0*/  SHF.R.U64 R52, R34, 0x10, R35 ;  /* 0x0000001022347819 */ /* 0x000fe20000001223 */
[----:B------:R-:W-:Y:S01]  /*b8c0*/  IMAD.MOV.U32 R34, RZ, RZ, R7 ;  /* 0x000000ffff227224 */ /* 0x000fe200078e0007 */
[----:B------:R-:W-:Y:S01]  /*b8d0*/  SHF.R.U32.HI R53, RZ, 0x10, R35 ;  /* 0x00000010ff357819 */ /* 0x000fe20000011623 */
[----:B------:R-:W-:Y:S01]  /*b8e0*/  IMAD.MOV.U32 R44, RZ, RZ, R11 ;  /* 0x000000ffff2c7224 */ /* 0x000fe200078e000b */
[----:B------:R-:W-:Y:S01]  /*b8f0*/  PRMT R35, R0, 0x5410, R41 ;  /* 0x0000541000237816 */ /* 0x000fe20000000029 */
[----:B------:R-:W-:Y:S01]  /*b900*/  BSSY B1, `(.L_x_3871) ;  /* 0x0000043000017945 */ /* 0x000fe20003800000 */
[----:B------:R-:W-:Y:S01]  /*b910*/  SHF.R.U64 R46, R38, 0x10, R39 ;  /* 0x00000010262e7819 */ /* 0x000fe20000001227 */
[--C-:B------:R-:W-:Y:S01]  /*b920*/  IMAD.MOV.U32 R38, RZ, RZ, R27.reuse ;  /* 0x000000ffff267224 */ /* 0x100fe200078e001b */
[----:B------:R-:W-:-:S02]  /*b930*/  SHF.R.U32.HI R51, RZ, 0x10, R27 ;  /* 0x00000010ff337819 */ /* 0x000fc4000001161b */
[--C-:B------:R-:W-:Y:S02]  /*b940*/  SHF.R.U64 R48, R12, 0x10, R13.reuse ;  /* 0x000000100c307819 */ /* 0x100fe4000000120d */
[----:B------:R-:W-:Y:S02]  /*b950*/  PRMT R27, R5, 0x5410, R38 ;  /* 0x00005410051b7816 */ /* 0x000fe40000000026 */
[----:B------:R-:W-:Y:S01]  /*b960*/  SHF.R.U32.HI R49, RZ, 0x10, R13 ;  /* 0x00000010ff317819 */ /* 0x000fe2000001160d */
[----:B------:R-:W-:Y:S01]  /*b970*/  IMAD.MOV.U32 R13, RZ, RZ, R37 ;  /* 0x000000ffff0d7224 */ /* 0x000fe200078e0025 */
[----:B-1----:R-:W-:Y:S02]  /*b980*/  MOV R3, R36 ;  /* 0x0000002400037202 */ /* 0x002fe40000000f00 */
[----:B------:R-:W-:Y:S01]  /*b990*/  SHF.R.U32.HI R47, RZ, 0x10, R39 ;  /* 0x00000010ff2f7819 */ /* 0x000fe20000011627 */
[----:B------:R-:W-:Y:S01]  /*b9a0*/  IMAD.MOV.U32 R39, RZ, RZ, R12 ;  /* 0x000000ffff277224 */ /* 0x000fe200078e000c */
[--C-:B------:R-:W-:Y:S01]  /*b9b0*/  SHF.R.U64 R54, R24, 0x10, R25.reuse ;  /* 0x0000001018367819 */ /* 0x100fe20000001219 */
[----:B------:R-:W-:Y:S01]  /*b9c0*/  IMAD.MOV.U32 R12, RZ, RZ, R24 ;  /* 0x000000ffff0c7224 */ /* 0x000fe200078e0018 */
[----:B------:R-:W-:Y:S01]  /*b9d0*/  SHF.R.U32.HI R55, RZ, 0x10, R25 ;  /* 0x00000010ff377819 */ /* 0x000fe20000011619 */
[----:B------:R-:W-:Y:S01]  /*b9e0*/  IMAD.MOV.U32 R25, RZ, RZ, R20 ;  /* 0x000000ffff197224 */ /* 0x000fe200078e0014 */
[----:B------:R-:W-:-:S02]  /*b9f0*/  MOV R45, R33 ;  /* 0x00000021002d7202 */ /* 0x000fc40000000f00 */
[--C-:B------:R-:W-:Y:S02]  /*ba00*/  SHF.R.U64 R58, R32, 0x10, R33.reuse ;  /* 0x00000010203a7819 */ /* 0x100fe40000001221 */
[----:B------:R-:W-:Y:S01]  /*ba10*/  SHF.R.U32.HI R59, RZ, 0x10, R33 ;  /* 0x00000010ff3b7819 */ /* 0x000fe20000011621 */
[----:B------:R-:W-:Y:S01]  /*ba20*/  IMAD.MOV.U32 R33, RZ, RZ, R6 ;  /* 0x000000ffff217224 */ /* 0x000fe200078e0006 */
[--C-:B------:R-:W-:Y:S02]  /*ba30*/  SHF.R.U64 R56, R36, 0x10, R37.reuse ;  /* 0x0000001024387819 */ /* 0x100fe40000001225 */
[----:B------:R-:W-:Y:S01]  /*ba40*/  SHF.R.U32.HI R57, RZ, 0x10, R37 ;  /* 0x00000010ff397819 */ /* 0x000fe20000011625 */
[----:B------:R-:W-:Y:S01]  /*ba50*/  IMAD.MOV.U32 R37, RZ, RZ, R32 ;  /* 0x000000ffff257224 */ /* 0x000fe200078e0020 */
[----:B------:R-:W-:Y:S01]  /*ba60*/  SHF.R.U64 R60, R6, 0x10, R7 ;  /* 0x00000010063c7819 */ /* 0x000fe20000001207 */
[----:B------:R-:W-:Y:S01]  /*ba70*/  IMAD.MOV.U32 R6, RZ, RZ, R29 ;  /* 0x000000ffff067224 */ /* 0x000fe200078e001d */
[----:B------:R-:W-:Y:S01]  /*ba80*/  SHF.R.U32.HI R61, RZ, 0x10, R7 ;  /* 0x00000010ff3d7819 */ /* 0x000fe20000011607 */
[----:B------:R-:W-:Y:S01]  /*ba90*/  IMAD.MOV.U32 R7, RZ, RZ, R30 ;  /* 0x000000ffff077224 */ /* 0x000fe200078e001e */
[----:B------:R-:W-:-:S02]  /*baa0*/  SHF.R.U64 R62, R10, 0x10, R11 ;  /* 0x000000100a3e7819 */ /* 0x000fc4000000120b */
[----:B------:R-:W-:Y:S01]  /*bab0*/  SHF.R.U32.HI R63, RZ, 0x10, R11 ;  /* 0x00000010ff3f7819 */ /* 0x000fe2000001160b */
[----:B------:R-:W-:Y:S01]  /*bac0*/  IMAD.MOV.U32 R11, RZ, RZ, R31 ;  /* 0x000000ffff0b7224 */ /* 0x000fe200078e001f */
[----:B------:R-:W-:Y:S02]  /*bad0*/  MOV R43, R10 ;  /* 0x0000000a002b7202 */ /* 0x000fe40000000f00 */
[--C-:B------:R-:W-:Y:S02]  /*bae0*/  SHF.R.U64 R20, R20, 0x10, R21.reuse ;  /* 0x0000001014147819 */ /* 0x100fe40000001215 */
[----:B------:R-:W-:Y:S02]  /*baf0*/  SHF.R.U32.HI R64, RZ, 0x10, R21 ;  /* 0x00000010ff407819 */ /* 0x000fe40000011615 */
[----:B------:R-:W-:Y:S02]  /*bb00*/  MOV R42, R21 ;  /* 0x00000015002a7202 */ /* 0x000fe40000000f00 */
[----:B------:R-:W-:-:S02]  /*bb10*/  SHF.R.U64 R65, R30, 0x10, R31 ;  /* 0x000000101e417819 */ /* 0x000fc4000000121f */
[----:B------:R-:W-:Y:S02]  /*bb20*/  SHF.R.U32.HI R66, RZ, 0x10, R31 ;  /* 0x00000010ff427819 */ /* 0x000fe4000001161f */
[----:B------:R-:W-:Y:S02]  /*bb30*/  MOV R10, R28 ;  /* 0x0000001c000a7202 */ /* 0x000fe40000000f00 */
[----:B------:R-:W-:Y:S02]  /*bb40*/  PRMT R21, R15, 0x5410, R26 ;  /* 0x000054100f157816 */ /* 0x000fe4000000001a */
[--C-:B------:R-:W-:Y:S02]  /*bb50*/  SHF.R.U64 R67, R28, 0x10, R29.reuse ;  /* 0x000000101c437819 */ /* 0x100fe4000000121d */
[----:B------:R-:W-:Y:S02]  /*bb60*/  SHF.R.U32.HI R68, RZ, 0x10, R29 ;  /* 0x00000010ff447819 */ /* 0x000fe4000001161d */
        /* <DEDUP_REMOVED lines=18> */
[----:B------:R-:W-:-:S04]  /*bc90*/  LEA.HI R0, R69, R69, RZ, 0x1 ;  /* 0x0000004545007211 */ /* 0x000fc800078f08ff */
[----:B------:R-:W-:-:S05]  /*bca0*/  LOP3.LUT R0, R0, 0xfffffffe, RZ, 0xc0, !PT ;  /* 0xfffffffe00007812 */ /* 0x000fca00078ec0ff */
[----:B------:R-:W-:-:S05]  /*bcb0*/  IMAD.IADD R0, R69, 0x1, -R0 ;  /* 0x0000000145007824 */ /* 0x000fca00078e0a00 */
[----:B------:R-:W-:Y:S02]  /*bcc0*/  SHF.L.U32 R5, R0, 0x1f, RZ ;  /* 0x0000001f00057819 */ /* 0x000fe400000006ff */
[----:B------:R-:W-:Y:S02]  /*bcd0*/  PRMT R0, R3, 0x5410, R13 ;  /* 0x0000541003007816 */ /* 0x000fe4000000000d */
[----:B------:R-:W0:Y:S01]  /*bce0*/  SYNCS.PHASECHK.TRANS64.TRYWAIT P0, [R18+URZ+0x30800], R5 ;  /* 0x03080005120075a7 */ /* 0x000e22000800017f */
[----:B------:R-:W-:Y:S02]  /*bcf0*/  VIMNMX R13, R4, 0x80, PT ;  /* 0x00000080040d7848 */ /* 0x000fe40003fe0100 */
[----:B------:R-:W-:Y:S02]  /*bd00*/  PRMT R3, R56, 0x5410, R57 ;  /* 0x0000541038037816 */ /* 0x000fe40000000039 */
[----:B------:R-:W-:Y:S01]  /*bd10*/  ISETP.GE.AND P1, PT, R202, R13, PT ;  /* 0x0000000dca00720c */ /* 0x000fe20003f26270 */
[----:B0-----:R-:W-:-:S12]  /*bd20*/  @!P0 BRA `(.L_x_3872) ;  /* 0x00000144004c8947 */ /* 0x001fd80003800000 */
.L_x_4115:
[----:B------:R-:W-:Y:S05]  /*bd30*/  BSYNC B1 ;  /* 0x0000000000017941 */ /* 0x000fea0003800000 */
.L_x_3871:
        /* <DEDUP_REMOVED lines=8> */
[-C--:B------:R-:W-:Y:S02]  /*bdc0*/  ISETP.GE.AND P3, PT, R206, R4.reuse, PT ;  /* 0x00000004ce00720c */ /* 0x080fe40003f66270 */
[----:B------:R-:W-:-:S02]  /*bdd0*/  ISETP.GE.AND P4, PT, R208, R4, PT ;  /* 0x00000004d000720c */ /* 0x000fc40003f86270 */
[----:B------:R-:W-:-:S03]  /*bde0*/  ISETP.GE.AND P5, PT, R209, R4, PT ;  /* 0x00000004d100720c */ /* 0x000fc60003fa6270 */
[----:B------:R-:W-:Y:S10]  /*bdf0*/  @P0 BRA `(.L_x_3876) ;  /* 0x0000000000980947 */ /* 0x000ff40003800000 */
        /* <DEDUP_REMOVED lines=13> */
[----:B------:R-:W-:Y:S01]  /*bed0*/  FMUL.FTZ R47, R5, R46 ;  /* 0x0000002e052f7220 */ /* 0x000fe20000410000 */
        /* <DEDUP_REMOVED lines=13> */
[----:B------:R-:W-:Y:S01]  /*bfb0*/  FMUL.FTZ R49, R7, R43 ;  /* 0x0000002b07317220 */ /* 0x000fe20000410000 */
[----:B------:R-:W-:Y:S01]  /*bfc0*/  FFMA.FTZ R6, R41, R4, -R44 ;  /* 0x0000000429067223 */ /* 0x000fe2000001082c */
[----:B------:R-:W-:Y:S01]  /*bfd0*/  FMUL.FTZ R50, R7, R5 ;  /* 0x0000000507327220 */ /* 0x000fe20000410000 */
        /* <DEDUP_REMOVED lines=8> */
.L_x_3876:
[----:B------:R-:W-:Y:S05]  /*c060*/  BSYNC B2 ;  /* 0x0000000000027941 */ /* 0x000fea0003800000 */
.L_x_3875:
[----:B------:R-:W-:Y:S04]  /*c070*/  BSSY B2, `(.L_x_3877) ;  /* 0x0000028000027945 */ /* 0x000fe80003800000 */
[----:B------:R-:W-:Y:S05]  /*c080*/  @P1 BRA `(.L_x_3878) ;  /* 0x0000000000981947 */ /* 0x000fea0003800000 */
[----:B01----:R-:W0:Y:S01]  /*c090*/  LDS.128 R4, [R8] ;  /* 0x0000000008047984 */ /* 0x003e220000000c00 */
        /* <DEDUP_REMOVED lines=37> */
.L_x_3878:
[----:B------:R-:W-:Y:S05]  /*c2f0*/  BSYNC B2 ;  /* 0x0000000000027941 */ /* 0x000fea0003800000 */
.L_x_3877:
[----:B------:R-:W-:Y:S04]  /*c300*/  BSSY B2, `(.L_x_3879) ;  /* 0x0000028000027945 */ /* 0x000fe80003800000 */
        /* <DEDUP_REMOVED lines=39> */
.L_x_3880:
[----:B------:R-:W-:Y:S05]  /*c580*/  BSYNC B2 ;  /* 0x0000000000027941 */ /* 0x000fea0003800000 */
.L_x_3879:
[----:B------:R-:W-:Y:S04]  /*c590*/  BSSY B2, `(.L_x_3881) ;  /* 0x0000028000027945 */ /* 0x000fe80003800000 */
[----:B------:R-:W-:Y:S05]  /*c5a0*/  @P3 BRA `(.L_x_3882) ;  /* 0x0000000000983947 */ /* 0x000fea0003800000 */
[----:B0123--:R-:W0:Y:S01]  /*c5b0*/  LDS.128 R4, [R8+0x4000] ;  /* 0x0040000008047984 */ /* 0x00fe220000000c00 */
        /* <DEDUP_REMOVED lines=37> */
.L_x_3882:
[----:B------:R-:W-:Y:S05]  /*c810*/  BSYNC B2 ;  /* 0x0000000000027941 */ /* 0x000fea0003800000 */
.L_x_3881:
[----:B------:R-:W-:Y:S04]  /*c820*/  BSSY B2, `(.L_x_3883) ;  /* 0x0000028000027945 */ /* 0x000fe80003800000 */
[----:B------:R-:W-:Y:S05]  /*c830*/  @P4 BRA `(.L_x_3884) ;  /* 0x0000000000984947 */ /* 0x000fea0003800000 */
[----:B01234-:R-:W0:Y:S01]  /*c840*/  LDS.128 R4, [R9+0x1a400] ;  /* 0x01a4000009047984 */ /* 0x01fe220000000c00 */
        /* <DEDUP_REMOVED lines=37> */
.L_x_3884:
[----:B------:R-:W-:Y:S05]  /*caa0*/  BSYNC B2 ;  /* 0x0000000000027941 */ /* 0x000fea0003800000 */
.L_x_3883:
        /* <DEDUP_REMOVED lines=39> */
.L_x_3874:
[----:B------:R-:W-:Y:S05]  /*cd20*/  BSYNC B1 ;  /* 0x0000000000017941 */ /* 0x000fea0003800000 */
.L_x_3873:
[----:B01234-:R-:W-:-:S04]  /*cd30*/  IADD3 R4, R202, 0x40, RZ ;  /* 0x00000040ca047810 */ /* 0x01ffc80007ffe0ff */
[----:B------:R-:W-:-:S13]  /*cd40*/  ISETP.GE.AND P0, PT, R4, R13, PT ;  /* 0x0000000d0400720c */ /* 0x000fda0003f06270 */
[----:B------:R-:W-:Y:S05]  /*cd50*/  @P0 BRA `(.L_x_3885) ;  /* 0x0000003c00080947 */ /* 0x000fea0003800000 */
[----:B------:R-:W0:Y:S01]  /*cd60*/  LDC R4, c[0x0][0x3f4] ;  /* 0x0000fd00ff047b82 */ /* 0x000e220000000800 */
[----:B------:R-:W-:Y:S01]  /*cd70*/  BSSY B1, `(.L_x_3886) ;  /* 0x000002e000017945 */ /* 0x000fe20003800000 */
[-C--:B0-----:R-:W-:Y:S02]  /*cd80*/  ISETP.GE.AND P0, PT, R196, R4.reuse, PT ;  /* 0x00000004c400720c */ /* 0x081fe40003f06270 */
[-C--:B------:R-:W-:Y:S02]  /*cd90*/  ISETP.GE.AND P1, PT, R207, R4.reuse, PT ;  /* 0x00000004cf00720c */ /* 0x080fe40003f26270 */
[-C--:B------:R-:W-:Y:S02]  /*cda0*/  ISETP.GE.AND P2, PT, R205, R4.reuse, PT ;  /* 0x00000004cd00720c */ /* 0x080fe40003f46270 */
[-C--:B------:R-:W-:Y:S02]  /*cdb0*/  ISETP.GE.AND P3, PT, R206, R4.reuse, PT ;  /* 0x00000004ce00720c */ /* 0x080fe40003f66270 */
[----:B------:R-:W-:-:S02]  /*cdc0*/  ISETP.GE.AND P4, PT, R208, R4, PT ;  /* 0x00000004d000720c */ /* 0x000fc40003f86270 */
[----:B------:R-:W-:-:S03]  /*cdd0*/  ISETP.GE.AND P5, PT, R209, R4, PT ;  /* 0x00000004d100720c */ /* 0x000fc60003fa6270 */
[----:B------:R-:W-:Y:S10]  /*cde0*/  @P0 BRA `(.L_x_3887) ;  /* 0x0000000000980947 */ /* 0x000ff40003800000 */
        /* <DEDUP_REMOVED lines=10> */
[----:B------:R-:W-:Y:S01]  /*ce90*/  FMUL.FTZ R44, R43, R4 ;  /* 0x000000042b2c7220 */ /* 0x000fe20000410000 */
[----:B------:R-:W-:Y:S02]  /*cea0*/  HADD2.F32 R40, -RZ, R6.H0_H0 ;  /* 0x20000006ff287230 */ /* 0x000fe40000004100 */
[----:B------:R-:W-:Y:S01]  /*ceb0*/  FMUL.FTZ R46, R49, R5 ;  /* 0x00000005312e7220 */ /* 0x000fe20000410000 */
[----:B------:R-:W-:Y:S01]  /*cec0*/  FFMA.FTZ R4, R43, R13, -R42 ;  /* 0x0000000d2b047223 */ /* 0x000fe2000001082a */
[----:B------:R-:W-:Y:S01]  /*ced0*/  FMUL.FTZ R42, R45, R5 ;  /* 0x000000052d2a7220 */ /* 0x000fe20000410000 */
[----:B------:R-:W-:-:S02]  /*cee0*/  HADD2.F32 R41, -RZ, R7.H0_H0 ;  /* 0x20000007ff297230 */ /* 0x000fc40000004100 */
[----:B------:R-:W-:Y:S01]  /*cef0*/  FFMA.FTZ R13, R47, R13, R44 ;  /* 0x0000000d2f0d7223 */ /* 0x000fe2000001002c */
        /* <DEDUP_REMOVED lines=11> */
[C---:B------:R-:W-:Y:S01]  /*cfb0*/  FMUL.FTZ R37, R44.reuse, R6 ;  /* 0x000000062c257220 */ /* 0x040fe20000410000 */
[-C--:B------:R-:W-:Y:S01]  /*cfc0*/  FMUL.FTZ R36, R45, R7.reuse ;  /* 0x000000072d247220 */ /* 0x080fe20000410000 */
[-C--:B------:R-:W-:Y:S01]  /*cfd0*/  FFMA.FTZ R6, R44, R40.reuse, -R35 ;  /* 0x000000282c067223 */ /* 0x080fe20000010823 */
[C---:B------:R-:W-:Y:S01]  /*cfe0*/  FMUL.FTZ R38, R43.reuse, R7 ;  /* 0x000000072b267220 */ /* 0x040fe20000410000 */
[----:B------:R-:W-:Y:S01]  /*cff0*/  FFMA.FTZ R37, R46, R40, R37 ;  /* 0x000000282e257223 */ /* 0x000fe20000010025 */
[-C--:B------:R-:W-:Y:S02]  /*d000*/  FFMA.FTZ R7, R43, R41.reuse, -R36 ;  /* 0x000000292b077223 */ /* 0x080fe40000010824 */
[----:B------:R-:W-:-:S02]  /*d010*/  FFMA.FTZ R38, R45, R41, R38 ;  /* 0x000000292d267223 */ /* 0x000fc40000010026 */
[----:B------:R-:W-:-:S03]  /*d020*/  F2FP.F16.F32.PACK_AB R6, R37, R6 ;  /* 0x000000062506723e */ /* 0x000fc600000000ff */
[----:B------:R-:W-:-:S05]  /*d030*/  F2FP.F16.F32.PACK_AB R7, R38, R7 ;  /* 0x000000072607723e */ /* 0x000fca00000000ff */
[----:B------:R0:W-:Y:S02]  /*d040*/  STS.128 [R9+0x14400], R4 ;  /* 0x0144000409007388 */ /* 0x0001e40000000c00 */
.L_x_3887:
[----:B------:R-:W-:Y:S05]  /*d050*/  BSYNC B1 ;  /* 0x0000000000017941 */ /* 0x000fea0003800000 */
.L_x_3886:
        /* <DEDUP_REMOVED lines=40> */
.L_x_3889:
[----:B------:R-:W-:Y:S05]  /*d2e0*/  BSYNC B1 ;  /* 0x0000000000017941 */ /* 0x000fea0003800000 */
.L_x_3888:
        /* <DEDUP_REMOVED lines=40> */
.L_x_3891:
[----:B------:R-:W-:Y:S05]  /*d570*/  BSYNC B1 ;  /* 0x0000000000017941 */ /* 0x000fea0003800000 */
.L_x_3890:
        /* <DEDUP_REMOVED lines=40> */
.L_x_3893:
[----:B------:R-:W-:Y:S05]  /*d800*/  BSYNC B1 ;  /* 0x0000000000017941 */ /* 0x000fea0003800000 */
.L_x_3892:
        /* <DEDUP_REMOVED lines=40> */
.L_x_3895:
[----:B------:R-:W-:Y:S05]  /*da90*/  BSYNC B1 ;  /* 0x0000000000017941 */ /* 0x000fea0003800000 */
.L_x_3894:
        /* <DEDUP_REMOVED lines=13> */
[----:B------:R-:W-:Y:S01]  /*db70*/  FMUL.FTZ R15, R28, R5 ;  /* 0x000000051c0f7220 */ /* 0x000fe20000410000 */
[----:B------:R-:W-:Y:S01]  /*db80*/  FFMA.FTZ R4, R21, R9, -R20 ;  /* 0x0000000915047223 */ /* 0x000fe20000010814 */
[----:B------:R-:W-:-:S02]  /*db90*/  HADD2.F32 R14, -RZ, R7.H0_H0 ;  /* 0x20000007ff0e7230 */ /* 0x000fc40000004100 */
[----:B------:R-:W-:Y:S01]  /*dba0*/  FFMA.FTZ R9, R25, R9, R24 ;  /* 0x0000000919097223 */ /* 0x000fe20000010018 */
        /* <DEDUP_REMOVED lines=8> */
[----:B------:R-:W-:Y:S02]  /*dc30*/  HADD2.F32 R15, -RZ, R0.H1_H1 ;  /* 0x30000000ff0f7230 */ /* 0x000fe40000004100 */
[-C--:B------:R-:W-:Y:S01]  /*dc40*/  FMUL.FTZ R0, R25, R6.reuse ;  /* 0x0000000619007220 */ /* 0x080fe20000410000 */
[----:B------:R-:W-:Y:S02]  /*dc50*/  HADD2.F32 R10, -RZ, R3.H1_H1 ;  /* 0x30000003ff0a7230 */ /* 0x000fe40000004100 */
[----:B------:R-:W-:Y:S01]  /*dc60*/  FMUL.FTZ R3, R20, R7 ;  /* 0x0000000714037220 */ /* 0x000fe20000410000 */
[----:B------:R-:W-:Y:S01]  /*dc70*/  F2FP.F16.F32.PACK_AB R5, R12, R5 ;  /* 0x000000050c05723e */ /* 0x000fe200000000ff */
[C---:B------:R-:W-:Y:S01]  /*dc80*/  FMUL.FTZ R6, R15.reuse, R6 ;  /* 0x000000060f067220 */ /* 0x040fe20000410000 */
[----:B------:R-:W-:Y:S01]  /*dc90*/  FFMA.FTZ R0, R15, R13, -R0 ;  /* 0x0000000d0f007223 */ /* 0x000fe20000010800 */
[C---:B------:R-:W-:Y:S01]  /*dca0*/  FMUL.FTZ R7, R10.reuse, R7 ;  /* 0x000000070a077220 */ /* 0x040fe20000410000 */
[----:B------:R-:W-:Y:S01]  /*dcb0*/  FFMA.FTZ R3, R10, R14, -R3 ;  /* 0x0000000e0a037223 */ /* 0x000fe20000010803 */
[----:B------:R-:W-:-:S02]  /*dcc0*/  FFMA.FTZ R13, R25, R13, R6 ;  /* 0x0000000d190d7223 */ /* 0x000fc40000010006 */
[----:B------:R-:W-:-:S03]  /*dcd0*/  FFMA.FTZ R14, R20, R14, R7 ;  /* 0x0000000e140e7223 */ /* 0x000fc60000010007 */
[----:B------:R-:W-:Y:S02]  /*dce0*/  F2FP.F16.F32.PACK_AB R6, R13, R0 ;  /* 0x000000000d06723e */ /* 0x000fe400000000ff */
[----:B------:R-:W-:-:S05]  /*dcf0*/  F2FP.F16.F32.PACK_AB R7, R14, R3 ;  /* 0x000000030e07723e */ /* 0x000fca00000000ff */
[----:B------:R0:W-:Y:S01]  /*dd00*/  STS.128 [R8+0xa000], R4 ;  /* 0x00a0000408007388 */ /* 0x0001e20000000c00 */
[----:B------:R-:W-:Y:S05]  /*dd10*/  BRA `(.L_x_3885) ;  /* 0x0000002c00187947 */ /* 0x000fea0003800000 */
.L_x_3867:
[----:B------:R-:W-:-:S03]  /*dd20*/  UMOV UR4, 0xffffffff ;  /* 0xffffffff00047882 */ /* 0x000fc60000000000 */
[----:B------:R-:W-:Y:S05]  /*dd30*/  BRA.DIV UR4, `(.L_x_3896) ;  /* 0x00000126045c7947 */ /* 0x000fea000b800000 */
[----:B------:R0:W1:Y:S04]  /*dd40*/  SHFL.IDX PT, R3, R25, RZ, 0x1c1f ;  /* 0x001c1fff19037589 */ /* 0x00006800000e0000 */
[----:B------:R0:W2:Y:S04]  /*dd50*/  SHFL.IDX PT, R0, R24, RZ, 0x1c1f ;  /* 0x001c1fff18007589 */ /* 0x0000a800000e0000 */
[----:B------:R0:W3:Y:S04]  /*dd60*/  SHFL.IDX PT, R21, R27, RZ, 0x1c1f ;  /* 0x001c1fff1b157589 */ /* 0x0000e800000e0000 */
[----:B------:R0:W4:Y:S02]  /*dd70*/  SHFL.IDX PT, R20, R26, RZ, 0x1c1f ;  /* 0x001c1fff1a147589 */ /* 0x00012400000e0000 */
.L_x_4121:
        /* <DEDUP_REMOVED lines=12> */
[----:B------:R-:W-:Y:S02]  /*de40*/  CS2R R26, SRZ ;  /* 0x00000000001a7805 */ /* 0x000fe4000001ff00 */
[----:B------:R-:W-:Y:S02]  /*de50*/  CS2R R28, SRZ ;  /* 0x00000000001c7805 */ /* 0x000fe4000001ff00 */
[----:B------:R-:W-:Y:S02]  /*de60*/  CS2R R30, SRZ ;  /* 0x00000000001e7805 */ /* 0x000fe4000001ff00 */
[----:B------:R-:W-:-:S02]  /*de70*/  CS2R R32, SRZ ;  /* 0x0000000000207805 */ /* 0x000fc4000001ff00 */
[----:B------:R-:W-:Y:S01]  /*de80*/  CS2R R34, SRZ ;  /* 0x0000000000227805 */ /* 0x000fe2000001ff00 */
[----:B------:R-:W-:Y:S06]  /*de90*/  @P0 BRA `(.L_x_3898) ;  /* 0x0000000000900947 */ /* 0x000fec0003800000 */
[----:B------:R-:W-:Y:S01]  /*dea0*/  ULDC UR4, c[0x0][0x3f4] ;  /* 0x0000fd0000047ab9 */ /* 0x000fe20000000800 */
[----:B-1----:R-:W-:Y:S01]  /*deb0*/  MOV R5, R3 ;  /* 0x0000000300057202 */ /* 0x002fe20000000f00 */
[----:B--2---:R-:W-:Y:S01]  /*dec0*/  IMAD.MOV.U32 R4, RZ, RZ, R0 ;  /* 0x000000ffff047224 */ /* 0x004fe200078e0000 */
[----:B------:R-:W-:Y:S02]  /*ded0*/  ISETP.GE.AND P2, PT, R16, UR4, PT ;  /* 0x0000000410007c0c */ /* 0x000fe4000bf46270 */
[----:B------:R-:W-:Y:S02]  /*dee0*/  CS2R R28, SRZ ;  /* 0x00000000001c7805 */ /* 0x000fe4000001ff00 */
[----:B------:R-:W-:Y:S02]  /*def0*/  ISETP.GE.AND P3, PT, R194, UR4, PT ;  /* 0x00000004c2007c0c */ /* 0x000fe4000bf66270 */
[----:B------:R-:W-:Y:S02]  /*df00*/  CS2R R30, SRZ ;  /* 0x00000000001e7805 */ /* 0x000fe4000001ff00 */
[----:B------:R-:W-:-:S02]  /*df10*/  ISETP.GE.AND P4, PT, R193, UR4, PT ;  /* 0x00000004c1007c0c */ /* 0x000fc4000bf86270 */
[----:B------:R-:W-:Y:S02]  /*df20*/  CS2R R8, SRZ ;  /* 0x0000000000087805 */ /* 0x000fe4000001ff00 */
[----:B------:R-:W-:Y:S02]  /*df30*/  CS2R R10, SRZ ;  /* 0x00000000000a7805 */ /* 0x000fe4000001ff00 */
[----:B------:R-:W-:Y:S02]  /*df40*/  CS2R R32, SRZ ;  /* 0x0000000000207805 */ /* 0x000fe4000001ff00 */
[----:B------:R-:W-:Y:S01]  /*df50*/  CS2R R34, SRZ ;  /* 0x0000000000227805 */ /* 0x000fe2000001ff00 */
[----:B------:R-:W-:Y:S02]  /*df60*/  @!P2 IMAD.SHL.U32 R47, R16, 0x2, RZ ;  /* 0x00000002102fa824 */ /* 0x000fe400078e00ff */
[----:B------:R-:W-:Y:S02]  /*df70*/  @!P3 IMAD.SHL.U32 R39, R195, 0x8, RZ ;  /* 0x00000008c327b824 */ /* 0x000fe400078e00ff */
[----:B------:R-:W-:Y:S01]  /*df80*/  @!P4 IMAD.SHL.U32 R43, R198, 0x8, RZ ;  /* 0x00000008c62bc824 */ /* 0x000fe200078e00ff */
[-C--:B------:R-:W-:Y:S01]  /*df90*/  @!P2 IADD3 R44, P0, R0, R47.reuse, RZ ;  /* 0x0000002f002ca210 */ /* 0x080fe20007f1e0ff */
[----:B------:R-:W-:Y:S01]  /*dfa0*/  @!P3 IMAD.WIDE R36, R39, 0x2, R4 ;  /* 0x000000022724b825 */ /* 0x000fe200078e0204 */
[----:B----4-:R-:W-:-:S02]  /*dfb0*/  @!P2 IADD3 R46, P1, R20, R47, RZ ;  /* 0x0000002f142ea210 */ /* 0x010fc40007f3e0ff */
[----:B------:R-:W-:Y:S01]  /*dfc0*/  @!P2 SHF.L.U64.HI R0, R16, 0x1, R17 ;  /* 0x000000011000a819 */ /* 0x000fe20000010211 */
[----:B------:R-:W-:Y:S01]  /*dfd0*/  @!P4 IMAD.WIDE R40, R43, 0x2, R4 ;  /* 0x000000022b28c825 */ /* 0x000fe200078e0204 */
[----:B------:R-:W-:Y:S02]  /*dfe0*/  CS2R R12, SRZ ;  /* 0x00000000000c7805 */ /* 0x000fe4000001ff00 */
[----:B------:R-:W-:Y:S02]  /*dff0*/  CS2R R14, SRZ ;  /* 0x00000000000e7805 */ /* 0x000fe4000001ff00 */
[----:B------:R-:W-:Y:S02]  /*e000*/  CS2R R24, SRZ ;  /* 0x0000000000187805 */ /* 0x000fe4000001ff00 */
[----:B------:R-:W-:Y:S02]  /*e010*/  CS2R R26, SRZ ;  /* 0x00000000001a7805 */ /* 0x000fe4000001ff00 */
[----:B------:R-:W-:-:S02]  /*e020*/  CS2R R4, SRZ ;  /* 0x0000000000047805 */ /* 0x000fc4000001ff00 */
[----:B------:R-:W-:Y:S01]  /*e030*/  CS2R R6, SRZ ;  /* 0x0000000000067805 */ /* 0x000fe2000001ff00 */
[--C-:B---3--:R-:W-:Y:S01]  /*e040*/  @!P3 IMAD.WIDE R38, R39, 0x2, R20.reuse ;  /* 0x000000022726b825 */ /* 0x108fe200078e0214 */
[----:B------:R-:W-:Y:S01]  /*e050*/  @!P2 IADD3.X R45, R3, R0, RZ, P0, !PT ;  /* 0x00000000032da210 */ /* 0x000fe200007fe4ff */
[----:B------:R0:W5:Y:S02]  /*e060*/  @!P3 LD.E.128 R28, desc[UR56][R36.64] ;  /* 0x00000038241cb980 */ /* 0x000164000c101d00 */
[----:B------:R-:W-:Y:S02]  /*e070*/  @!P4 IMAD.WIDE R42, R43, 0x2, R20 ;  /* 0x000000022b2ac825 */ /* 0x000fe400078e0214 */
[----:B------:R0:W5:Y:S02]  /*e080*/  @!P3 LD.E.128 R8, desc[UR56][R38.64] ;  /* 0x000000382608b980 */ /* 0x000164000c101d00 */
[----:B------:R-:W-:Y:S02]  /*e090*/  @!P2 IMAD.X R47, R21, 0x1, R0, P1 ;  /* 0x00000001152fa824 */ /* 0x000fe400008e0600 */
[----:B------:R0:W5:Y:S04]  /*e0a0*/  @!P4 LD.E.128 R32, desc[UR56][R40.64] ;  /* 0x000000382820c980 */ /* 0x000168000c101d00 */
[----:B------:R0:W5:Y:S04]  /*e0b0*/  @!P4 LD.E.128 R12, desc[UR56][R42.64] ;  /* 0x000000382a0cc980 */ /* 0x000168000c101d00 */
[----:B------:R0:W5:Y:S04]  /*e0c0*/  @!P2 LD.E.128 R24, desc[UR56][R44.64] ;  /* 0x000000382c18a980 */ /* 0x000168000c101d00 */
[----:B------:R0:W5:Y:S02]  /*e0d0*/  @!P2 LD.E.128 R4, desc[UR56][R46.64] ;  /* 0x000000382e04a980 */ /* 0x000164000c101d00 */
.L_x_3898:
[----:B------:R-:W-:Y:S05]  /*e0e0*/  BSYNC B1 ;  /* 0x0000000000017941 */ /* 0x000fea0003800000 */
.L_x_3897:
[----:B------:R-:W4:Y:S01]  /*e0f0*/  LDL R64, [R1+0x4] ;  /* 0x0000040001407983 */ /* 0x000f220000100800 */
[----:B--2--5:R-:W-:Y:S01]  /*e100*/  IMAD.MOV.U32 R0, RZ, RZ, R24 ;  /* 0x000000ffff007224 */ /* 0x024fe200078e0018 */
[----:B-1----:R-:W-:Y:S01]  /*e110*/  MOV R3, R25 ;  /* 0x0000001900037202 */ /* 0x002fe20000000f00 */
[----:B0-----:R-:W-:Y:S01]  /*e120*/  IMAD.MOV.U32 R36, RZ, RZ, R26 ;  /* 0x000000ffff247224 */ /* 0x001fe200078e001a */
[--C-:B------:R-:W-:Y:S01]  /*e130*/  SHF.R.U64 R26, R26, 0x10, R27.reuse ;  /* 0x000000101a1a7819 */ /* 0x100fe2000000121b */
[--C-:B---3--:R-:W-:Y:S01]  /*e140*/  IMAD.MOV.U32 R21, RZ, RZ, R27.reuse ;  /* 0x000000ffff157224 */ /* 0x108fe200078e001b */
[----:B------:R-:W-:Y:S01]  /*e150*/  SHF.R.U32.HI R42, RZ, 0x10, R27 ;  /* 0x00000010ff2a7819 */ /* 0x000fe2000001161b */
[----:B------:R-:W-:Y:S01]  /*e160*/  IMAD.MOV.U32 R27, RZ, RZ, R30 ;  /* 0x000000ffff1b7224 */ /* 0x000fe200078e001e */
[----:B------:R-:W-:Y:S01]  /*e170*/  SHF.R.U64 R45, R30, 0x10, R31 ;  /* 0x000000101e2d7819 */ /* 0x000fe2000000121f */
[----:B------:R-:W-:Y:S01]  /*e180*/  IMAD.MOV.U32 R30, RZ, RZ, R32 ;  /* 0x000000ffff1e7224 */ /* 0x000fe200078e0020 */
[--C-:B------:R-:W-:Y:S01]  /*e190*/  SHF.R.U64 R47, R32, 0x10, R33.reuse ;  /* 0x00000010202f7819 */ /* 0x100fe20000001221 */
[----:B------:R-:W-:Y:S01]  /*e1a0*/  IMAD.MOV.U32 R38, RZ, RZ, R4 ;  /* 0x000000ffff267224 */ /* 0x000fe200078e0004 */
[----:B------:R-:W-:Y:S01]  /*e1b0*/  MOV R32, R34 ;  /* 0x0000002200207202 */ /* 0x000fe20000000f00 */
[----:B------:R-:W-:Y:S01]  /*e1c0*/  IMAD.MOV.U32 R39, RZ, RZ, R33 ;  /* 0x000000ffff277224 */ /* 0x000fe200078e0021 */
[----:B------:R-:W-:Y:S01]  /*e1d0*/  SHF.R.U64 R50, R34, 0x10, R35 ;  /* 0x0000001022327819 */ /* 0x000fe20000001223 */
[----:B------:R-:W-:Y:S01]  /*e1e0*/  IMAD.MOV.U32 R40, RZ, RZ, R6 ;  /* 0x000000ffff287224 */ /* 0x000fe200078e0006 */
[----:B------:R-:W-:Y:S01]  /*e1f0*/  PRMT R34, R0, 0x5410, R3 ;  /* 0x0000541000227816 */ /* 0x000fe20000000003 */
[----:B------:R-:W-:Y:S01]  /*e200*/  BSSY B1, `(.L_x_3899) ;  /* 0x0000040000017945 */ /* 0x000fe20003800000 */
[----:B----4-:R-:W-:-:S02]  /*e210*/  MOV R20, R5 ;  /* 0x0000000500147202 */ /* 0x010fc40000000f00 */
[----:B------:R-:W-:Y:S01]  /*e220*/  SHF.R.U64 R52, R4, 0x10, R5 ;  /* 0x0000001004347819 */ /* 0x000fe20000001205 */
[----:B------:R-:W-:Y:S01]  /*e230*/  IMAD.MOV.U32 R4, RZ, RZ, R7 ;  /* 0x000000ffff047224 */ /* 0x000fe200078e0007 */
[----:B------:R-:W-:Y:S02]  /*e240*/  SHF.R.U32.HI R53, RZ, 0x10, R5 ;  /* 0x00000010ff357819 */ /* 0x000fe40000011605 */
[--C-:B------:R-:W-:Y:S02]  /*e250*/  SHF.R.U64 R37, R24, 0x10, R25.reuse ;  /* 0x0000001018257819 */ /* 0x100fe40000001219 */
[----:B------:R-:W-:Y:S01]  /*e260*/  SHF.R.U32.HI R41, RZ, 0x10, R25 ;  /* 0x00000010ff297819 */ /* 0x000fe20000011619 */
[--C-:B------:R-:W-:Y:S01]  /*e270*/  IMAD.MOV.U32 R25, RZ, RZ, R29.reuse ;  /* 0x000000ffff197224 */ /* 0x100fe200078e001d */
[----:B------:R-:W-:Y:S02]  /*e280*/  MOV R24, R28 ;  /* 0x0000001c00187202 */ /* 0x000fe40000000f00 */
[----:B------:R-:W-:-:S02]  /*e290*/  SHF.R.U64 R43, R28, 0x10, R29 ;  /* 0x000000101c2b7819 */ /* 0x000fc4000000121d */
[----:B------:R-:W-:Y:S02]  /*e2a0*/  SHF.R.U32.HI R44, RZ, 0x10, R29 ;  /* 0x00000010ff2c7819 */ /* 0x000fe4000001161d */
[----:B------:R-:W-:Y:S01]  /*e2b0*/  SHF.R.U32.HI R49, RZ, 0x10, R33 ;  /* 0x00000010ff317819 */ /* 0x000fe20000011621 */
[----:B------:R-:W-:Y:S01]  /*e2c0*/  IMAD.MOV.U32 R33, RZ, RZ, R35 ;  /* 0x000000ffff217224 */ /* 0x000fe200078e0023 */
[----:B------:R-:W-:Y:S01]  /*e2d0*/  SHF.R.U64 R54, R6, 0x10, R7 ;  /* 0x0000001006367819 */ /* 0x000fe20000001207 */
[----:B------:R-:W-:Y:S01]  /*e2e0*/  IMAD.MOV.U32 R6, RZ, RZ, R9 ;  /* 0x000000ffff067224 */ /* 0x000fe200078e0009 */
[----:B------:R-:W-:Y:S02]  /*e2f0*/  SHF.R.U32.HI R55, RZ, 0x10, R7 ;  /* 0x00000010ff377819 */ /* 0x000fe40000011607 */
[----:B------:R-:W-:Y:S02]  /*e300*/  MOV R28, R31 ;  /* 0x0000001f001c7202 */ /* 0x000fe40000000f00 */
[----:B------:R-:W-:Y:S01]  /*e310*/  SHF.R.U32.HI R46, RZ, 0x10, R31 ;  /* 0x00000010ff2e7819 */ /* 0x000fe2000001161f */
[----:B------:R-:W-:Y:S01]  /*e320*/  IMAD.MOV.U32 R31, RZ, RZ, R10 ;  /* 0x000000ffff1f7224 */ /* 0x000fe200078e000a */
[----:B------:R-:W-:-:S02]  /*e330*/  MOV R29, R8 ;  /* 0x00000008001d7202 */ /* 0x000fc40000000f00 */
[--C-:B------:R-:W-:Y:S01]  /*e340*/  SHF.R.U64 R56, R8, 0x10, R9.reuse ;  /* 0x0000001008387819 */ /* 0x100fe20000001209 */
[----:B------:R-:W-:Y:S01]  /*e350*/  IMAD.MOV.U32 R8, RZ, RZ, R12 ;  /* 0x000000ffff087224 */ /* 0x000fe200078e000c */
[----:B------:R-:W-:Y:S01]  /*e360*/  SHF.R.U32.HI R57, RZ, 0x10, R9 ;  /* 0x00000010ff397819 */ /* 0x000fe20000011609 */
[----:B------:R-:W-:Y:S01]  /*e370*/  IMAD.MOV.U32 R9, RZ, RZ, R13 ;  /* 0x000000ffff097224 */ /* 0x000fe200078e000d */
[----:B------:R-:W-:Y:S02]  /*e380*/  MOV R7, R11 ;  /* 0x0000000b00077202 */ /* 0x000fe40000000f00 */
[--C-:B------:R-:W-:Y:S02]  /*e390*/  SHF.R.U64 R58, R10, 0x10, R11.reuse ;  /* 0x000000100a3a7819 */ /* 0x100fe4000000120b */
[----:B------:R-:W-:Y:S01]  /*e3a0*/  SHF.R.U32.HI R59, RZ, 0x10, R11 ;  /* 0x00000010ff3b7819 */ /* 0x000fe2000001160b */
[----:B------:R-:W-:Y:S01]  /*e3b0*/  IMAD.MOV.U32 R11, RZ, RZ, R15 ;  /* 0x000000ffff0b7224 */ /* 0x000fe200078e000f */
[----:B------:R-:W-:-:S02]  /*e3c0*/  PRMT R24, R24, 0x5410, R25 ;  /* 0x0000541018187816 */ /* 0x000fc40000000019 */
[----:B------:R-:W-:Y:S02]  /*e3d0*/  SHF.R.U32.HI R51, RZ, 0x10, R35 ;  /* 0x00000010ff337819 */ /* 0x000fe40000011623 */
[--C-:B------:R-:W-:Y:S02]  /*e3e0*/  SHF.R.U64 R60, R12, 0x10, R13.reuse ;  /* 0x000000100c3c7819 */ /* 0x100fe4000000120d */
[----:B------:R-:W-:Y:S02]  /*e3f0*/  SHF.R.U32.HI R61, RZ, 0x10, R13 ;  /* 0x00000010ff3d7819 */ /* 0x000fe4000001160d */
[----:B------:R-:W-:Y:S02]  /*e400*/  MOV R10, R14 ;  /* 0x0000000e000a7202 */ /* 0x000fe40000000f00 */
[----:B------:R-:W-:Y:S02]  /*e410*/  VIMNMX R25, R48, 0x80, PT ;  /* 0x0000008030197848 */ /* 0x000fe40003fe0100 */
[----:B------:R-:W-:-:S02]  /*e420*/  PRMT R35, R37, 0x5410, R41 ;  /* 0x0000541025237816 */ /* 0x000fc40000000029 */
[--C-:B------:R-:W-:Y:S02]  /*e430*/  SHF.R.U64 R62, R14, 0x10, R15.reuse ;  /* 0x000000100e3e7819 */ /* 0x100fe4000000120f */
[----:B------:R-:W-:Y:S02]  /*e440*/  SHF.R.U32.HI R63, RZ, 0x10, R15 ;  /* 0x00000010ff3f7819 */ /* 0x000fe4000001160f */
        /* <DEDUP_REMOVED lines=14> */
[----:B------:R-:W-:Y:S02]  /*e530*/  ISETP.GE.AND P1, PT, R202, R25, PT ;  /* 0x00000019ca00720c */ /* 0x000fe40003f26270 */
[----:B------:R-:W-:-:S02]  /*e540*/  PRMT R14, R8, 0x5410, R9 ;  /* 0x00005410080e7816 */ /* 0x000fc40000000009 */
        /* <DEDUP_REMOVED lines=8> */
[----:B------:R-:W-:Y:S02]  /*e5d0*/  PRMT R39, R52, 0x5410, R53 ;  /* 0x0000541034277816 */ /* 0x000fe40000000035 */
[----:B------:R-:W-:Y:S01]  /*e5e0*/  PRMT R30, R56, 0x5410, R57 ;  /* 0x00005410381e7816 */ /* 0x000fe20000000039 */
[----:B0-----:R-:W-:Y:S06]  /*e5f0*/  @!P0 BRA `(.L_x_3900) ;  /* 0x0000011c00a08947 */ /* 0x001fec0003800000 */
.L_x_4122:
[----:B------:R-:W-:Y:S05]  /*e600*/  BSYNC B1 ;  /* 0x0000000000017941 */ /* 0x000fea0003800000 */
.L_x_3899:
[----:B------:R-:W-:Y:S01]  /*e610*/  BSSY B1, `(.L_x_3901) ;  /* 0x000011c000017945 */ /* 0x000fe20003800000 */
[----:B------:R-:W-:-:S03]  /*e620*/  PRMT R21, R62, 0x5410, R63 ;  /* 0x000054103e157816 */ /* 0x000fc6000000003f */
[----:B------:R-:W-:Y:S05]  /*e630*/  @P1 BRA `(.L_x_3902) ;  /* 0x0000001000641947 */ /* 0x000fea0003800000 */
[----:B------:R-:W1:Y:S01]  /*e640*/  LDC R33, c[0x0][0x3f4] ;  /* 0x0000fd00ff217b82 */ /* 0x000e620000000800 */
[----:B------:R-:W-:Y:S01]  /*e650*/  BSSY B2, `(.L_x_3903) ;  /* 0x0000065000027945 */ /* 0x000fe20003800000 */
[-C--:B-1----:R-:W-:Y:S02]  /*e660*/  ISETP.GE.AND P0, PT, R16, R33.reuse, PT ;  /* 0x000000211000720c */ /* 0x082fe40003f06270 */
[-C--:B------:R-:W-:Y:S02]  /*e670*/  ISETP.GE.AND P1, PT, R194, R33.reuse, PT ;  /* 0x00000021c200720c */ /* 0x080fe40003f26270 */
[----:B------:R-:W-:-:S09]  /*e680*/  ISETP.GE.AND P2, PT, R193, R33, PT ;  /* 0x00000021c100720c */ /* 0x000fd20003f46270 */
[----:B------:R-:W-:Y:S05]  /*e690*/  @P0 BRA `(.L_x_3904) ;  /* 0x0000000400800947 */ /* 0x000fea0003800000 */
[----:B------:R-:W1:Y:S01]  /*e6a0*/  S2R R6, SR_TID.X ;  /* 0x0000000000067919 */ /* 0x000e620000002100 */
[----:B0-----:R-:W-:Y:S01]  /*e6b0*/  LOP3.LUT R5, R215, 0x38, R16, 0xf8, !PT ;  /* 0x00000038d7057812 */ /* 0x001fe200078ef810 */
[----:B------:R-:W-:Y:S02]  /*e6c0*/  HADD2.F32 R53, -RZ, R38.H0_H0 ;  /* 0x20000026ff357230 */ /* 0x000fe40000004100 */
[----:B------:R-:W-:Y:S02]  /*e6d0*/  HADD2.F32 R51, -RZ, R34.H0_H0 ;  /* 0x20000022ff337230 */ /* 0x000fe40000004100 */
[----:B------:R-:W-:Y:S01]  /*e6e0*/  HADD2.F32 R55, -RZ, R39.H0_H0 ;  /* 0x20000027ff377230 */ /* 0x000fe20000004100 */
[----:B-1----:R-:W-:-:S04]  /*e6f0*/  IADD3 R6, R6, -0x80, RZ ;  /* 0xffffff8006067810 */ /* 0x002fc80007ffe0ff */
[----:B------:R-:W-:-:S04]  /*e700*/  SHF.R.S32.HI R4, RZ, 0x1f, R6 ;  /* 0x0000001fff047819 */ /* 0x000fc80000011406 */
[----:B------:R-:W-:-:S04]  /*e710*/  LEA.HI R4, R4, R6, RZ, 0x2 ;  /* 0x0000000604047211 */ /* 0x000fc800078f10ff */
[----:B------:R-:W-:-:S05]  /*e720*/  LOP3.LUT R4, R4, 0xfffffffc, RZ, 0xc0, !PT ;  /* 0xfffffffc04047812 */ /* 0x000fca00078ec0ff */
[----:B------:R-:W-:-:S05]  /*e730*/  IMAD.IADD R4, R6, 0x1, -R4 ;  /* 0x0000000106047824 */ /* 0x000fca00078e0a04 */
[----:B------:R-:W-:Y:S02]  /*e740*/  LEA.HI R6, R33, R4, RZ, 0x1d ;  /* 0x0000000421067211 */ /* 0x000fe400078fe8ff */
[----:B------:R-:W-:Y:S02]  /*e750*/  LOP3.LUT R4, R5, R216, RZ, 0x3c, !PT ;  /* 0x000000d805047212 */ /* 0x000fe400078e3cff */
[----:B------:R-:W-:Y:S01]  /*e760*/  SHF.R.S32.HI R7, RZ, 0x1f, R6 ;  /* 0x0000001fff077819 */ /* 0x000fe20000011406 */
[----:B------:R-:W-:Y:S01]  /*e770*/  IMAD.SHL.U32 R8, R6, 0x8, RZ ;  /* 0x0000000806087824 */ /* 0x000fe200078e00ff */
[----:B------:R-:W-:Y:S02]  /*e780*/  IADD3 R5, R217, R4, RZ ;  /* 0x00000004d9057210 */ /* 0x000fe40007ffe0ff */
[----:B------:R-:W-:Y:S02]  /*e790*/  LEA.HI R6, R7, R6, RZ, 0x3 ;  /* 0x0000000607067211 */ /* 0x000fe400078f18ff */
[----:B------:R-:W-:Y:S01]  /*e7a0*/  LOP3.LUT R7, R215, 0x38, R8, 0xf8, !PT ;  /* 0x00000038d7077812 */ /* 0x000fe200078ef808 */
[----:B------:R-:W-:-:S02]  /*e7b0*/  IMAD R58, R5, 0x2, R18 ;  /* 0x00000002053a7824 */ /* 0x000fc400078e0212 */
[----:B------:R-:W-:Y:S01]  /*e7c0*/  IMAD.SHL.U32 R6, R6, 0x400, RZ ;  /* 0x0000040006067824 */ /* 0x000fe200078e00ff */
[----:B------:R-:W-:-:S04]  /*e7d0*/  LOP3.LUT R9, R7, R216, RZ, 0x3c, !PT ;  /* 0x000000d807097212 */ /* 0x000fc800078e3cff */
[----:B------:R-:W-:Y:S02]  /*e7e0*/  LOP3.LUT R8, R6, 0x7fffe000, RZ, 0xc0, !PT ;  /* 0x7fffe00006087812 */ /* 0x000fe400078ec0ff */
[----:B------:R-:W0:Y:S02]  /*e7f0*/  LDS.128 R4, [R58+0x12400] ;  /* 0x012400003a047984 */ /* 0x000e240000000c00 */
        /* <DEDUP_REMOVED lines=29> */
[----:B------:R-:W-:Y:S02]  /*e9d0*/  HADD2.F32 R48, -RZ, R10.H0_H0 ;  /* 0x2000000aff307230 */ /* 0x000fe40000004100 */
        /* <DEDUP_REMOVED lines=41> */
[----:B------:R1:W-:Y:S01]  /*ec70*/  STS.128 [R58+0x12400], R4 ;  /* 0x012400043a007388 */ /* 0x0003e20000000c00 */
[----:B------:R-:W-:-:S05]  /*ec80*/  F2FP.F16.F32.PACK_AB R11, R42, R49 ;  /* 0x000000312a0b723e */ /* 0x000fca00000000ff */
[----:B------:R1:W-:Y:S02]  /*ec90*/  STS.128 [R60+0x12400], R8 ;  /* 0x012400083c007388 */ /* 0x0003e40000000c00 */
.L_x_3904:
[----:B------:R-:W-:Y:S05]  /*eca0*/  BSYNC B2 ;  /* 0x0000000000027941 */ /* 0x000fea0003800000 */
.L_x_3903:
[----:B------:R-:W-:Y:S04]  /*ecb0*/  BSSY B2, `(.L_x_3905) ;  /* 0x0000059000027945 */ /* 0x000fe80003800000 */
[----:B------:R-:W-:Y:S05]  /*ecc0*/  @P1 BRA `(.L_x_3906) ;  /* 0x00000004005c1947 */ /* 0x000fea0003800000 */
[----:B------:R-:W2:Y:S01]  /*ecd0*/  LDL R59, [R1+0x6c] ;  /* 0x00006c00013b7983 */ /* 0x000ea20000100800 */
[----:B-1----:R-:W-:Y:S01]  /*ece0*/  LEA.HI R4, R33, R195, RZ, 0x1d ;  /* 0x000000c321047211 */ /* 0x002fe200078fe8ff */
[----:B------:R-:W-:Y:S02]  /*ecf0*/  HADD2.F32 R52, -RZ, R24.H0_H0 ;  /* 0x20000018ff347230 */ /* 0x000fe40000004100 */
[--C-:B------:R-:W-:Y:S01]  /*ed00*/  HADD2.F32 R54, -RZ, R29.reuse.H0_H0 ;  /* 0x2000001dff367230 */ /* 0x100fe20000004100 */
[----:B0-----:R-:W-:Y:S01]  /*ed10*/  SHF.R.S32.HI R5, RZ, 0x1f, R4 ;  /* 0x0000001fff057819 */ /* 0x001fe20000011404 */
[----:B------:R-:W-:Y:S02]  /*ed20*/  IMAD.SHL.U32 R6, R4, 0x8, RZ ;  /* 0x0000000804067824 */ /* 0x000fe400078e00ff */
[----:B------:R-:W-:Y:S01]  /*ed30*/  HADD2.F32 R51, -RZ, R30.H0_H0 ;  /* 0x2000001eff337230 */ /* 0x000fe20000004100 */
[----:B------:R-:W-:Y:S01]  /*ed40*/  LEA.HI R4, R5, R4, RZ, 0x3 ;  /* 0x0000000405047211 */ /* 0x000fe200078f18ff */
[----:B------:R-:W-:Y:S01]  /*ed50*/  HADD2.F32 R53, -RZ, R29.H1_H1 ;  /* 0x3000001dff357230 */ /* 0x000fe20000004100 */
[----:B------:R-:W-:-:S03]  /*ed60*/  LOP3.LUT R5, R215, 0x38, R6, 0xf8, !PT ;  /* 0x00000038d7057812 */ /* 0x000fc600078ef806 */
[----:B------:R-:W-:Y:S01]  /*ed70*/  IMAD.SHL.U32 R4, R4, 0x400, RZ ;  /* 0x0000040004047824 */ /* 0x000fe200078e00ff */
[----:B------:R-:W-:-:S04]  /*ed80*/  LOP3.LUT R9, R5, R216, RZ, 0x3c, !PT ;  /* 0x000000d805097212 */ /* 0x000fc800078e3cff */
[----:B------:R-:W-:-:S04]  /*ed90*/  LOP3.LUT R8, R4, 0x7fffe000, RZ, 0xc0, !PT ;  /* 0x7fffe00004087812 */ /* 0x000fc800078ec0ff */
[----:B------:R-:W-:-:S04]  /*eda0*/  IADD3 R9, R9, R8, R217 ;  /* 0x0000000809097210 */ /* 0x000fc80007ffe0d9 */
[----:B------:R-:W-:-:S05]  /*edb0*/  LEA R42, R9, R18, 0x1 ;  /* 0x00000012092a7211 */ /* 0x000fca00078e08ff */
[----:B------:R-:W0:Y:S02]  /*edc0*/  LDS.128 R8, [R42+0x12400] ;  /* 0x012400002a087984 */ /* 0x000e240000000c00 */
[--C-:B0-----:R-:W-:Y:S02]  /*edd0*/  HADD2.F32 R47, -RZ, R8.reuse.H0_H0 ;  /* 0x20000008ff2f7230 */ /* 0x101fe40000004100 */
[----:B------:R-:W-:Y:S02]  /*ede0*/  HADD2.F32 R8, -RZ, R8.H1_H1 ;  /* 0x30000008ff087230 */ /* 0x000fe40000004100 */
[----:B------:R-:W-:Y:S02]  /*edf0*/  HADD2.F32 R48, -RZ, R9.H0_H0 ;  /* 0x20000009ff307230 */ /* 0x000fe40000004100 */
[C---:B------:R-:W-:Y:S01]  /*ee00*/  FMUL.FTZ R56, R47.reuse, R54 ;  /* 0x000000362f387220 */ /* 0x040fe20000410000 */
[----:B------:R-:W-:Y:S01]  /*ee10*/  FMUL.FTZ R58, R47, R52 ;  /* 0x000000342f3a7220 */ /* 0x000fe20000410000 */
[----:B------:R-:W-:-:S02]  /*ee20*/  HADD2.F32 R47, -RZ, R26.H0_H0 ;  /* 0x2000001aff2f7230 */ /* 0x000fc40000004100 */
[C---:B------:R-:W-:Y:S01]  /*ee30*/  FMUL.FTZ R55, R8.reuse, R51 ;  /* 0x0000003308377220 */ /* 0x040fe20000410000 */
[----:B------:R-:W-:Y:S02]  /*ee40*/  HADD2.F32 R9, -RZ, R9.H1_H1 ;  /* 0x30000009ff097230 */ /* 0x000fe40000004100 */
[--C-:B------:R-:W-:Y:S02]  /*ee50*/  HADD2.F32 R49, -RZ, R10.reuse.H0_H0 ;  /* 0x2000000aff317230 */ /* 0x100fe40000004100 */
[----:B------:R-:W-:Y:S01]  /*ee60*/  FMUL.FTZ R57, R8, R47 ;  /* 0x0000002f08397220 */ /* 0x000fe20000410000 */
[----:B------:R-:W-:Y:S02]  /*ee70*/  HADD2.F32 R8, -RZ, R27.H0_H0 ;  /* 0x2000001bff087230 */ /* 0x000fe40000004100 */
[----:B------:R-:W-:Y:S02]  /*ee80*/  HADD2.F32 R10, -RZ, R10.H1_H1 ;  /* 0x3000000aff0a7230 */ /* 0x000fe40000004100 */
[----:B------:R-:W-:-:S02]  /*ee90*/  HADD2.F32 R50, -RZ, R11.H0_H0 ;  /* 0x2000000bff327230 */ /* 0x000fc40000004100 */
[----:B------:R-:W-:Y:S01]  /*eea0*/  HADD2.F32 R11, -RZ, R11.H1_H1 ;  /* 0x3000000bff0b7230 */ /* 0x000fe20000004100 */
[----:B--2---:R-:W0:Y:S02]  /*eeb0*/  LDS.128 R4, [R59] ;  /* 0x000000003b047984 */ /* 0x004e240000000c00 */
[--C-:B0-----:R-:W-:Y:S02]  /*eec0*/  HADD2.F32 R43, -RZ, R4.reuse.H0_H0 ;  /* 0x20000004ff2b7230 */ /* 0x101fe40000004100 */
[----:B------:R-:W-:Y:S02]  /*eed0*/  HADD2.F32 R4, -RZ, R4.H1_H1 ;  /* 0x30000004ff047230 */ /* 0x000fe40000004100 */
[----:B------:R-:W-:Y:S02]  /*eee0*/  HADD2.F32 R44, -RZ, R5.H0_H0 ;  /* 0x20000005ff2c7230 */ /* 0x000fe40000004100 */
[C---:B------:R-:W-:Y:S01]  /*eef0*/  FFMA.FTZ R56, R43.reuse, R52, -R56 ;  /* 0x000000342b387223 */ /* 0x040fe20000010838 */
[----:B------:R-:W-:Y:S01]  /*ef00*/  FFMA.FTZ R58, R43, R54, R58 ;  /* 0x000000362b3a7223 */ /* 0x000fe2000001003a */
[----:B------:R-:W-:-:S02]  /*ef10*/  HADD2.F32 R43, -RZ, R24.H1_H1 ;  /* 0x30000018ff2b7230 */ /* 0x000fc40000004100 */
[----:B------:R-:W-:Y:S01]  /*ef20*/  FFMA.FTZ R55, R4, R47, -R55 ;  /* 0x0000002f04377223 */ /* 0x000fe20000010837 */
[----:B------:R-:W-:Y:S01]  /*ef30*/  FMUL.FTZ R47, R48, R53 ;  /* 0x00000035302f7220 */ /* 0x000fe20000410000 */
[----:B------:R-:W-:Y:S02]  /*ef40*/  HADD2.F32 R52, -RZ, R30.H1_H1 ;  /* 0x3000001eff347230 */ /* 0x000fe40000004100 */
[----:B------:R-:W-:Y:S01]  /*ef50*/  FFMA.FTZ R57, R4, R51, R57 ;  /* 0x0000003304397223 */ /* 0x000fe20000010039 */
[-C--:B------:R-:W-:Y:S01]  /*ef60*/  FMUL.FTZ R48, R48, R43.reuse ;  /* 0x0000002b30307220 */ /* 0x080fe20000410000 */
[----:B------:R-:W-:Y:S02]  /*ef70*/  HADD2.F32 R4, -RZ, R26.H1_H1 ;  /* 0x3000001aff047230 */ /* 0x000fe40000004100 */
[C---:B------:R-:W-:Y:S01]  /*ef80*/  FFMA.FTZ R47, R44.reuse, R43, -R47 ;  /* 0x0000002b2c2f7223 */ /* 0x040fe2000001082f */
[----:B------:R-:W-:Y:S02]  /*ef90*/  HADD2.F32 R5, -RZ, R5.H1_H1 ;  /* 0x30000005ff057230 */ /* 0x000fe40000004100 */
[----:B------:R-:W-:Y:S01]  /*efa0*/  FFMA.FTZ R48, R44, R53, R48 ;  /* 0x000000352c307223 */ /* 0x000fe20000010030 */
[----:B------:R-:W-:Y:S01]  /*efb0*/  FMUL.FTZ R54, R9, R52 ;  /* 0x0000003409367220 */ /* 0x000fe20000410000 */
[----:B------:R-:W-:-:S02]  /*efc0*/  HADD2.F32 R44, -RZ, R31.H0_H0 ;  /* 0x2000001fff2c7230 */ /* 0x000fc40000004100 */
[-C--:B------:R-:W-:Y:S01]  /*efd0*/  FMUL.FTZ R60, R9, R4.reuse ;  /* 0x00000004093c7220 */ /* 0x080fe20000410000 */
[----:B------:R-:W-:Y:S02]  /*efe0*/  HADD2.F32 R43, -RZ, R32.H0_H0 ;  /* 0x20000020ff2b7230 */ /* 0x000fe40000004100 */
[----:B------:R-:W-:Y:S01]  /*eff0*/  FFMA.FTZ R54, R5, R4, -R54 ;  /* 0x0000000405367223 */ /* 0x000fe20000010836 */
[----:B------:R-:W-:Y:S02]  /*f000*/  HADD2.F32 R45, -RZ, R6.H0_H0 ;  /* 0x20000006ff2d7230 */ /* 0x000fe40000004100 */
[C---:B------:R-:W-:Y:S01]  /*f010*/  FMUL.FTZ R4, R49.reuse, R44 ;  /* 0x0000002c31047220 */ /* 0x040fe20000410000 */
[----:B------:R-:W-:Y:S02]  /*f020*/  HADD2.F32 R9, -RZ, R28.H0_H0 ;  /* 0x2000001cff097230 */ /* 0x000fe40000004100 */
[----:B------:R-:W-:Y:S01]  /*f030*/  FMUL.FTZ R53, R49, R8 ;  /* 0x0000000831357220 */ /* 0x000fe20000410000 */
[----:B------:R-:W-:-:S02]  /*f040*/  HADD2.F32 R6, -RZ, R6.H1_H1 ;  /* 0x30000006ff067230 */ /* 0x000fc40000004100 */
[----:B------:R-:W-:Y:S01]  /*f050*/  FFMA.FTZ R49, R5, R52, R60 ;  /* 0x0000003405317223 */ /* 0x000fe2000001003c */
[C---:B------:R-:W-:Y:S01]  /*f060*/  FMUL.FTZ R5, R10.reuse, R43 ;  /* 0x0000002b0a057220 */ /* 0x040fe20000410000 */
[C---:B------:R-:W-:Y:S01]  /*f070*/  FFMA.FTZ R51, R45.reuse, R8, -R4 ;  /* 0x000000082d337223 */ /* 0x040fe20000010804 */
[----:B------:R-:W-:Y:S01]  /*f080*/  FFMA.FTZ R53, R45, R44, R53 ;  /* 0x0000002c2d357223 */ /* 0x000fe20000010035 */
[-C--:B------:R-:W-:Y:S01]  /*f090*/  FMUL.FTZ R45, R10, R9.reuse ;  /* 0x000000090a2d7220 */ /* 0x080fe20000410000 */
[C---:B------:R-:W-:Y:S01]  /*f0a0*/  FFMA.FTZ R10, R6.reuse, R9, -R5 ;  /* 0x00000009060a7223 */ /* 0x040fe20000010805 */
[----:B------:R-:W-:Y:S02]  /*f0b0*/  HADD2.F32 R9, -RZ, R31.H1_H1 ;  /* 0x3000001fff097230 */ /* 0x000fe40000004100 */
[----:B------:R-:W-:Y:S02]  /*f0c0*/  HADD2.F32 R5, -RZ, R27.H1_H1 ;  /* 0x3000001bff057230 */ /* 0x000fe40000004100 */
[----:B------:R-:W-:Y:S01]  /*f0d0*/  FFMA.FTZ R44, R6, R43, R45 ;  /* 0x0000002b062c7223 */ /* 0x000fe2000001002d */
[----:B------:R-:W-:-:S02]  /*f0e0*/  HADD2.F32 R8, -RZ, R32.H1_H1 ;  /* 0x30000020ff087230 */ /* 0x000fc40000004100 */
[C---:B------:R-:W-:Y:S01]  /*f0f0*/  FMUL.FTZ R43, R50.reuse, R9 ;  /* 0x00000009322b7220 */ /* 0x040fe20000410000 */
[----:B------:R-:W-:Y:S02]  /*f100*/  HADD2.F32 R4, -RZ, R28.H1_H1 ;  /* 0x3000001cff047230 */ /* 0x000fe40000004100 */
[-C--:B------:R-:W-:Y:S01]  /*f110*/  FMUL.FTZ R50, R50, R5.reuse ;  /* 0x0000000532327220 */ /* 0x080fe20000410000 */
[--C-:B------:R-:W-:Y:S02]  /*f120*/  HADD2.F32 R46, -RZ, R7.reuse.H0_H0 ;  /* 0x20000007ff2e7230 */ /* 0x100fe40000004100 */
[C---:B------:R-:W-:Y:S01]  /*f130*/  FMUL.FTZ R6, R11.reuse, R8 ;  /* 0x000000080b067220 */ /* 0x040fe20000410000 */
[----:B------:R-:W-:Y:S02]  /*f140*/  HADD2.F32 R7, -RZ, R7.H1_H1 ;  /* 0x30000007ff077230 */ /* 0x000fe40000004100 */
        /* <DEDUP_REMOVED lines=15> */
.L_x_3906:
[----:B------:R-:W-:Y:S05]  /*f240*/  BSYNC B2 ;  /* 0x0000000000027941 */ /* 0x000fea0003800000 */
.L_x_3905:
[----:B------:R-:W-:Y:S05]  /*f250*/  @P2 BRA `(.L_x_3902) ;  /* 0x00000004005c2947 */ /* 0x000fea0003800000 */
[----:B-1----:R-:W3:Y:S01]  /*f260*/  LDL R58, [R1+0x64] ;  /* 0x00006400013a7983 */ /* 0x002ee20000100800 */
[----:B------:R-:W-:Y:S01]  /*f270*/  LEA.HI R33, R33, R198, RZ, 0x1d ;  /* 0x000000c621217211 */ /* 0x000fe200078fe8ff */
[----:B------:R-:W-:Y:S02]  /*f280*/  HADD2.F32 R53, -RZ, R14.H0_H0 ;  /* 0x2000000eff357230 */ /* 0x000fe40000004100 */
[----:B------:R-:W-:Y:S01]  /*f290*/  HADD2.F32 R51, -RZ, R0.H0_H0 ;  /* 0x20000000ff337230 */ /* 0x000fe20000004100 */
[----:B--2---:R-:W-:Y:S01]  /*f2a0*/  SHF.R.S32.HI R6, RZ, 0x1f, R33 ;  /* 0x0000001fff067819 */ /* 0x004fe20000011421 */
[----:B------:R-:W-:Y:S02]  /*f2b0*/  IMAD.SHL.U32 R4, R33, 0x8, RZ ;  /* 0x0000000821047824 */ /* 0x000fe400078e00ff */
[----:B------:R-:W-:Y:S01]  /*f2c0*/  HADD2.F32 R55, -RZ, R15.H0_H0 ;  /* 0x2000000fff377230 */ /* 0x000fe20000004100 */
[----:B------:R-:W-:Y:S02]  /*f2d0*/  LEA.HI R6, R6, R33, RZ, 0x3 ;  /* 0x0000002106067211 */ /* 0x000fe400078f18ff */
[----:B0-----:R-:W-:-:S03]  /*f2e0*/  LOP3.LUT R5, R215, 0x38, R4, 0xf8, !PT ;  /* 0x00000038d7057812 */ /* 0x001fc600078ef804 */
        /* <DEDUP_REMOVED lines=11> */
[----:B------:R-:W-:-:S02]  /*f3a0*/  HADD2.F32 R46, -RZ, R14.H1_H1 ;  /* 0x3000000eff2e7230 */ /* 0x000fc40000004100 */
[----:B------:R-:W-:Y:S01]  /*f3b0*/  FMUL.FTZ R61, R8, R55 ;  /* 0x00000037083d7220 */ /* 0x000fe20000410000 */
[----:B------:R-:W-:Y:S02]  /*f3c0*/  HADD2.F32 R9, -RZ, R9.H1_H1 ;  /* 0x30000009ff097230 */ /* 0x000fe40000004100 */
[--C-:B------:R-:W-:Y:S02]  /*f3d0*/  HADD2.F32 R48, -RZ, R10.reuse.H0_H0 ;  /* 0x2000000aff307230 */ /* 0x100fe40000004100 */
[----:B------:R-:W-:Y:S01]  /*f3e0*/  FMUL.FTZ R54, R47, R46 ;  /* 0x0000002e2f367220 */ /* 0x000fe20000410000 */
[----:B------:R-:W-:Y:S02]  /*f3f0*/  HADD2.F32 R10, -RZ, R10.H1_H1 ;  /* 0x3000000aff0a7230 */ /* 0x000fe40000004100 */
[--C-:B------:R-:W-:Y:S02]  /*f400*/  HADD2.F32 R49, -RZ, R11.reuse.H0_H0 ;  /* 0x2000000bff317230 */ /* 0x100fe40000004100 */
[----:B------:R-:W-:Y:S01]  /*f410*/  HADD2.F32 R11, -RZ, R11.H1_H1 ;  /* 0x3000000bff0b7230 */ /* 0x000fe20000004100 */
[----:B---3--:R-:W0:Y:S02]  /*f420*/  LDS.128 R4, [R58] ;  /* 0x000000003a047984 */ /* 0x008e240000000c00 */
[----:B0-----:R-:W-:-:S02]  /*f430*/  HADD2.F32 R42, -RZ, R4.H0_H0 ;  /* 0x20000004ff2a7230 */ /* 0x001fc40000004100 */
[----:B------:R-:W-:Y:S02]  /*f440*/  HADD2.F32 R4, -RZ, R4.H1_H1 ;  /* 0x30000004ff047230 */ /* 0x000fe40000004100 */
[----:B------:R-:W-:Y:S02]  /*f450*/  HADD2.F32 R43, -RZ, R5.H0_H0 ;  /* 0x20000005ff2b7230 */ /* 0x000fe40000004100 */
[C---:B------:R-:W-:Y:S01]  /*f460*/  FFMA.FTZ R57, R42.reuse, R51, -R57 ;  /* 0x000000332a397223 */ /* 0x040fe20000010839 */
[----:B------:R-:W-:Y:S02]  /*f470*/  HADD2.F32 R51, -RZ, R3.H0_H0 ;  /* 0x20000003ff337230 */ /* 0x000fe40000004100 */
[----:B------:R-:W-:Y:S01]  /*f480*/  FFMA.FTZ R59, R42, R53, R59 ;  /* 0x000000352a3b7223 */ /* 0x000fe2000001003b */
[----:B------:R-:W-:Y:S02]  /*f490*/  HADD2.F32 R42, -RZ, R0.H1_H1 ;  /* 0x30000000ff2a7230 */ /* 0x000fe40000004100 */
[----:B------:R-:W-:-:S02]  /*f4a0*/  HADD2.F32 R5, -RZ, R5.H1_H1 ;  /* 0x30000005ff057230 */ /* 0x000fc40000004100 */
[-C--:B------:R-:W-:Y:S01]  /*f4b0*/  FMUL.FTZ R53, R8, R51.reuse ;  /* 0x0000003308357220 */ /* 0x080fe20000410000 */
[C---:B------:R-:W-:Y:S01]  /*f4c0*/  FFMA.FTZ R50, R4.reuse, R51, -R61 ;  /* 0x0000003304327223 */ /* 0x040fe2000001083d */
[----:B------:R-:W-:Y:S01]  /*f4d0*/  FMUL.FTZ R47, R47, R42 ;  /* 0x0000002a2f2f7220 */ /* 0x000fe20000410000 */
[----:B------:R-:W-:Y:S02]  /*f4e0*/  HADD2.F32 R8, -RZ, R15.H1_H1 ;  /* 0x3000000fff087230 */ /* 0x000fe40000004100 */
[----:B------:R-:W-:Y:S01]  /*f4f0*/  FFMA.FTZ R52, R4, R55, R53 ;  /* 0x0000003704347223 */ /* 0x000fe20000010035 */
[----:B------:R-:W-:Y:S02]  /*f500*/  HADD2.F32 R4, -RZ, R3.H1_H1 ;  /* 0x30000003ff047230 */ /* 0x000fe40000004100 */
[C---:B------:R-:W-:Y:S01]  /*f510*/  FFMA.FTZ R46, R43.reuse, R46, R47 ;  /* 0x0000002e2b2e7223 */ /* 0x040fe2000001002f */
[----:B------:R-:W-:Y:S02]  /*f520*/  HADD2.F32 R47, -RZ, R20.H0_H0 ;  /* 0x20000014ff2f7230 */ /* 0x000fe40000004100 */
[----:B------:R-:W-:Y:S01]  /*f530*/  FFMA.FTZ R54, R43, R42, -R54 ;  /* 0x0000002a2b367223 */ /* 0x000fe20000010836 */
[----:B------:R-:W-:-:S02]  /*f540*/  HADD2.F32 R44, -RZ, R6.H0_H0 ;  /* 0x20000006ff2c7230 */ /* 0x000fc40000004100 */
[C---:B------:R-:W-:Y:S01]  /*f550*/  FMUL.FTZ R42, R9.reuse, R8 ;  /* 0x00000008092a7220 */ /* 0x040fe20000410000 */
[----:B------:R-:W-:Y:S02]  /*f560*/  HADD2.F32 R43, -RZ, R12.H0_H0 ;  /* 0x2000000cff2b7230 */ /* 0x000fe40000004100 */
[-C--:B------:R-:W-:Y:S01]  /*f570*/  FMUL.FTZ R56, R9, R4.reuse ;  /* 0x0000000409387220 */ /* 0x080fe20000410000 */
[----:B------:R-:W-:Y:S02]  /*f580*/  HADD2.F32 R51, -RZ, R21.H0_H0 ;  /* 0x20000015ff337230 */ /* 0x000fe40000004100 */
[C---:B------:R-:W-:Y:S01]  /*f590*/  FMUL.FTZ R61, R48.reuse, R47 ;  /* 0x0000002f303d7220 */ /* 0x040fe20000410000 */
[----:B------:R-:W-:Y:S02]  /*f5a0*/  HADD2.F32 R9, -RZ, R13.H0_H0 ;  /* 0x2000000dff097230 */ /* 0x000fe40000004100 */
[C---:B------:R-:W-:Y:S01]  /*f5b0*/  FFMA.FTZ R53, R5.reuse, R4, -R42 ;  /* 0x0000000405357223 */ /* 0x040fe2000001082a */
[-C--:B------:R-:W-:Y:S01]  /*f5c0*/  FMUL.FTZ R48, R48, R43.reuse ;  /* 0x0000002b30307220 */ /* 0x080fe20000410000 */
[----:B------:R-:W-:Y:S01]  /*f5d0*/  FFMA.FTZ R55, R5, R8, R56 ;  /* 0x0000000805377223 */ /* 0x000fe20000010038 */
[----:B------:R-:W-:Y:S01]  /*f5e0*/  FFMA.FTZ R61, R44, R43, -R61 ;  /* 0x0000002b2c3d7223 */ /* 0x000fe2000001083d */
[----:B------:R-:W-:-:S02]  /*f5f0*/  HADD2.F32 R6, -RZ, R6.H1_H1 ;  /* 0x30000006ff067230 */ /* 0x000fc40000004100 */
[C---:B------:R-:W-:Y:S01]  /*f600*/  FMUL.FTZ R5, R10.reuse, R51 ;  /* 0x000000330a057220 */ /* 0x040fe20000410000 */
[----:B------:R-:W-:Y:S01]  /*f610*/  FMUL.FTZ R43, R10, R9 ;  /* 0x000000090a2b7220 */ /* 0x000fe20000410000 */
[----:B------:R-:W-:Y:S02]  /*f620*/  HADD2.F32 R10, -RZ, R20.H1_H1 ;  /* 0x30000014ff0a7230 */ /* 0x000fe40000004100 */
[----:B------:R-:W-:Y:S01]  /*f630*/  FFMA.FTZ R48, R44, R47, R48 ;  /* 0x0000002f2c307223 */ /* 0x000fe20000010030 */
[----:B------:R-:W-:Y:S02]  /*f640*/  HADD2.F32 R42, -RZ, R21.H1_H1 ;  /* 0x30000015ff2a7230 */ /* 0x000fe40000004100 */
[C---:B------:R-:W-:Y:S01]  /*f650*/  FFMA.FTZ R44, R6.reuse, R9, -R5 ;  /* 0x00000009062c7223 */ /* 0x040fe20000010805 */
[----:B------:R-:W-:Y:S02]  /*f660*/  HADD2.F32 R4, -RZ, R12.H1_H1 ;  /* 0x3000000cff047230 */ /* 0x000fe40000004100 */
[----:B------:R-:W-:Y:S01]  /*f670*/  FFMA.FTZ R43, R6, R51, R43 ;  /* 0x00000033062b7223 */ /* 0x000fe2000001002b */
[----:B------:R-:W-:-:S02]  /*f680*/  HADD2.F32 R8, -RZ, R13.H1_H1 ;  /* 0x3000000dff087230 */ /* 0x000fc40000004100 */
        /* <DEDUP_REMOVED lines=20> */
.L_x_3902:
[----:B------:R-:W-:Y:S05]  /*f7d0*/  BSYNC B1 ;  /* 0x0000000000017941 */ /* 0x000fea0003800000 */
.L_x_3901:
[----:B-123--:R-:W-:-:S05]  /*f7e0*/  VIADD R4, R202, 0x40 ;  /* 0x00000040ca047836 */ /* 0x00efca0000000000 */
[----:B------:R-:W-:-:S13]  /*f7f0*/  ISETP.GE.AND P0, PT, R4, R25, PT ;  /* 0x000000190400720c */ /* 0x000fda0003f06270 */
[----:B------:R-:W-:Y:S05]  /*f800*/  @P0 BRA `(.L_x_3885) ;  /* 0x00000010005c0947 */ /* 0x000fea0003800000 */
[----:B------:R-:W1:Y:S01]  /*f810*/  LDC R25, c[0x0][0x3f4] ;  /* 0x0000fd00ff197b82 */ /* 0x000e620000000800 */
[----:B------:R-:W-:Y:S01]  /*f820*/  BSSY B1, `(.L_x_3907) ;  /* 0x0000063000017945 */ /* 0x000fe20003800000 */
[----:B------:R-:W-:Y:S02]  /*f830*/  SHF.R.U32.HI R56, RZ, 0x3, R204 ;  /* 0x00000003ff387819 */ /* 0x000fe400000116cc */
[-C--:B-1----:R-:W-:Y:S02]  /*f840*/  ISETP.GE.AND P0, PT, R16, R25.reuse, PT ;  /* 0x000000191000720c */ /* 0x082fe40003f06270 */
[-C--:B------:R-:W-:Y:S02]  /*f850*/  ISETP.GE.AND P1, PT, R194, R25.reuse, PT ;  /* 0x00000019c200720c */ /* 0x080fe40003f26270 */
[----:B------:R-:W-:-:S09]  /*f860*/  ISETP.GE.AND P2, PT, R193, R25, PT ;  /* 0x00000019c100720c */ /* 0x000fd20003f46270 */
[----:B------:R-:W-:Y:S05]  /*f870*/  @P0 BRA `(.L_x_3908) ;  /* 0x0000000400740947 */ /* 0x000fea0003800000 */
[----:B------:R-:W2:Y:S01]  /*f880*/  LDL R58, [R1+0x68] ;  /* 0x00006800013a7983 */ /* 0x000ea20000100800 */
[----:B0-----:R-:W0:Y:S02]  /*f890*/  S2R R5, SR_TID.X ;  /* 0x0000000000057919 */ /* 0x001e240000002100 */
[----:B0-----:R-:W-:-:S05]  /*f8a0*/  VIADD R5, R5, 0xffffff80 ;  /* 0xffffff8005057836 */ /* 0x001fca0000000000 */
[----:B------:R-:W-:-:S04]  /*f8b0*/  SHF.R.S32.HI R4, RZ, 0x1f, R5 ;  /* 0x0000001fff047819 */ /* 0x000fc80000011405 */
[----:B------:R-:W-:-:S04]  /*f8c0*/  LEA.HI R4, R4, R5, RZ, 0x2 ;  /* 0x0000000504047211 */ /* 0x000fc800078f10ff */
[----:B------:R-:W-:-:S04]  /*f8d0*/  LOP3.LUT R4, R4, 0xfffffffc, RZ, 0xc0, !PT ;  /* 0xfffffffc04047812 */ /* 0x000fc800078ec0ff */
[----:B------:R-:W-:-:S04]  /*f8e0*/  IADD3 R4, R5, -R4, RZ ;  /* 0x8000000405047210 */ /* 0x000fc80007ffe0ff */
[----:B------:R-:W-:-:S04]  /*f8f0*/  LEA.HI R4, R25, R4, RZ, 0x1d ;  /* 0x0000000419047211 */ /* 0x000fc800078fe8ff */
[----:B------:R-:W-:Y:S01]  /*f900*/  SHF.R.S32.HI R7, RZ, 0x1f, R4 ;  /* 0x0000001fff077819 */ /* 0x000fe20000011404 */
[----:B------:R-:W-:-:S03]  /*f910*/  IMAD.SHL.U32 R5, R4, 0x8, RZ ;  /* 0x0000000804057824 */ /* 0x000fc600078e00ff */
[----:B------:R-:W-:Y:S02]  /*f920*/  LEA.HI R7, R7, R4, RZ, 0x3 ;  /* 0x0000000407077211 */ /* 0x000fe400078f18ff */
[----:B------:R-:W-:-:S03]  /*f930*/  LOP3.LUT R4, R204, 0x38, R5, 0xf8, !PT ;  /* 0x00000038cc047812 */ /* 0x000fc600078ef805 */
[----:B------:R-:W-:Y:S01]  /*f940*/  IMAD.SHL.U32 R7, R7, 0x400, RZ ;  /* 0x0000040007077824 */ /* 0x000fe200078e00ff */
[----:B------:R-:W-:-:S04]  /*f950*/  LOP3.LUT R9, R4, R56, RZ, 0x3c, !PT ;  /* 0x0000003804097212 */ /* 0x000fc800078e3cff */
[----:B------:R-:W-:-:S04]  /*f960*/  LOP3.LUT R8, R7, 0x7fffe000, RZ, 0xc0, !PT ;  /* 0x7fffe00007087812 */ /* 0x000fc800078ec0ff */
[----:B------:R-:W-:-:S04]  /*f970*/  IADD3 R9, R9, R8, R218 ;  /* 0x0000000809097210 */ /* 0x000fc80007ffe0da */
[----:B------:R-:W-:-:S05]  /*f980*/  LEA R33, R9, R18, 0x1 ;  /* 0x0000001209217211 */ /* 0x000fca00078e08ff */
[----:B------:R-:W0:Y:S01]  /*f990*/  LDS.128 R8, [R33+0x12400] ;  /* 0x0124000021087984 */ /* 0x000e220000000c00 */
[----:B------:R-:W-:Y:S02]  /*f9a0*/  HADD2.F32 R50, -RZ, R34.H0_H0 ;  /* 0x20000022ff327230 */ /* 0x000fe40000004100 */
[----:B------:R-:W-:Y:S02]  /*f9b0*/  HADD2.F32 R52, -RZ, R38.H0_H0 ;  /* 0x20000026ff347230 */ /* 0x000fe40000004100 */
[----:B------:R-:W-:Y:S02]  /*f9c0*/  HADD2.F32 R54, -RZ, R39.H0_H0 ;  /* 0x20000027ff367230 */ /* 0x000fe40000004100 */
[----:B------:R-:W-:Y:S02]  /*f9d0*/  HADD2.F32 R59, -RZ, R34.H1_H1 ;  /* 0x30000022ff3b7230 */ /* 0x000fe40000004100 */
[----:B------:R-:W-:Y:S02]  /*f9e0*/  HADD2.F32 R61, -RZ, R38.H1_H1 ;  /* 0x30000026ff3d7230 */ /* 0x000fe40000004100 */
[----:B0-----:R-:W-:-:S02]  /*f9f0*/  HADD2.F32 R46, -RZ, R8.H0_H0 ;  /* 0x20000008ff2e7230 */ /* 0x001fc40000004100 */
[----:B------:R-:W-:-:S03]  /*fa00*/  HADD2.F32 R8, -RZ, R8.H1_H1 ;  /* 0x30000008ff087230 */ /* 0x000fc60000004100 */
[-C--:B------:R-:W-:Y:S01]  /*fa10*/  FMUL.FTZ R51, R52, R46.reuse ;  /* 0x0000002e34337220 */ /* 0x080fe20000410000 */
[----:B------:R-:W-:Y:S01]  /*fa20*/  FMUL.FTZ R53, R50, R46 ;  /* 0x0000002e32357220 */ /* 0x000fe20000410000 */
[----:B------:R-:W-:Y:S02]  /*fa30*/  HADD2.F32 R46, -RZ, R35.H0_H0 ;  /* 0x20000023ff2e7230 */ /* 0x000fe40000004100 */
[-C--:B------:R-:W-:Y:S01]  /*fa40*/  FMUL.FTZ R55, R54, R8.reuse ;  /* 0x0000000836377220 */ /* 0x080fe20000410000 */
[--C-:B------:R-:W-:Y:S02]  /*fa50*/  HADD2.F32 R47, -RZ, R9.reuse.H0_H0 ;  /* 0x20000009ff2f7230 */ /* 0x100fe40000004100 */
[----:B------:R-:W-:Y:S01]  /*fa60*/  FMUL.FTZ R57, R46, R8 ;  /* 0x000000082e397220 */ /* 0x000fe20000410000 */
[----:B------:R-:W-:Y:S02]  /*fa70*/  HADD2.F32 R9, -RZ, R9.H1_H1 ;  /* 0x30000009ff097230 */ /* 0x000fe40000004100 */
[----:B------:R-:W-:-:S02]  /*fa80*/  HADD2.F32 R35, -RZ, R35.H1_H1 ;  /* 0x30000023ff237230 */ /* 0x000fc40000004100 */
[--C-:B------:R-:W-:Y:S02]  /*fa90*/  HADD2.F32 R48, -RZ, R10.reuse.H0_H0 ;  /* 0x2000000aff307230 */ /* 0x100fe40000004100 */
[----:B------:R-:W-:Y:S02]  /*faa0*/  HADD2.F32 R10, -RZ, R10.H1_H1 ;  /* 0x3000000aff0a7230 */ /* 0x000fe40000004100 */
[----:B------:R-:W-:Y:S01]  /*fab0*/  FMUL.FTZ R38, R61, R47 ;  /* 0x0000002f3d267220 */ /* 0x000fe20000410000 */
[--C-:B------:R-:W-:Y:S02]  /*fac0*/  HADD2.F32 R49, -RZ, R11.reuse.H0_H0 ;  /* 0x2000000bff317230 */ /* 0x100fe40000004100 */
[----:B------:R-:W-:Y:S01]  /*fad0*/  HADD2.F32 R11, -RZ, R11.H1_H1 ;  /* 0x3000000bff0b7230 */ /* 0x000fe20000004100 */
[----:B--2---:R-:W0:Y:S02]  /*fae0*/  LDS.128 R4, [R58] ;  /* 0x000000003a047984 */ /* 0x004e240000000c00 */
[----:B0-----:R-:W-:-:S02]  /*faf0*/  HADD2.F32 R42, -RZ, R4.H0_H0 ;  /* 0x20000004ff2a7230 */ /* 0x001fc40000004100 */
[----:B------:R-:W-:-:S05]  /*fb00*/  HADD2.F32 R4, -RZ, R4.H1_H1 ;  /* 0x30000004ff047230 */ /* 0x000fca0000004100 */
[-C--:B------:R-:W-:Y:S01]  /*fb10*/  FFMA.FTZ R8, R46, R4.reuse, -R55 ;  /* 0x000000042e087223 */ /* 0x080fe20000010837 */
[----:B------:R-:W-:Y:S02]  /*fb20*/  HADD2.F32 R55, -RZ, R39.H1_H1 ;  /* 0x30000027ff377230 */ /* 0x000fe40000004100 */
[----:B------:R-:W-:Y:S01]  /*fb30*/  FFMA.FTZ R34, R54, R4, R57 ;  /* 0x0000000436227223 */ /* 0x000fe20000010039 */
[--C-:B------:R-:W-:Y:S02]  /*fb40*/  HADD2.F32 R43, -RZ, R5.reuse.H0_H0 ;  /* 0x20000005ff2b7230 */ /* 0x100fe40000004100 */
[----:B------:R-:W-:Y:S02]  /*fb50*/  HADD2.F32 R5, -RZ, R5.H1_H1 ;  /* 0x30000005ff057230 */ /* 0x000fe40000004100 */
[-C--:B------:R-:W-:Y:S01]  /*fb60*/  FMUL.FTZ R4, R55, R9.reuse ;  /* 0x0000000937047220 */ /* 0x080fe20000410000 */
[----:B------:R-:W-:Y:S01]  /*fb70*/  FMUL.FTZ R46, R35, R9 ;  /* 0x00000009232e7220 */ /* 0x000fe20000410000 */
[----:B------:R-:W-:-:S02]  /*fb80*/  HADD2.F32 R54, -RZ, R41.H0_H0 ;  /* 0x20000029ff367230 */ /* 0x000fc40000004100 */
[-C--:B------:R-:W-:Y:S01]  /*fb90*/  FFMA.FTZ R9, R35, R5.reuse, -R4 ;  /* 0x0000000523097223 */ /* 0x080fe20000010804 */
[--C-:B------:R-:W-:Y:S02]  /*fba0*/  HADD2.F32 R44, -RZ, R6.reuse.H0_H0 ;  /* 0x20000006ff2c7230 */ /* 0x100fe40000004100 */
[-C--:B------:R-:W-:Y:S01]  /*fbb0*/  FFMA.FTZ R51, R50, R42.reuse, -R51 ;  /* 0x0000002a32337223 */ /* 0x080fe20000010833 */
[----:B------:R-:W-:Y:S02]  /*fbc0*/  HADD2.F32 R4, -RZ, R37.H0_H0 ;  /* 0x20000025ff047230 */ /* 0x000fe40000004100 */
[----:B------:R-:W-:Y:S01]  /*fbd0*/  FFMA.FTZ R53, R52, R42, R53 ;  /* 0x0000002a34357223 */ /* 0x000fe20000010035 */
[----:B------:R-:W-:Y:S02]  /*fbe0*/  HADD2.F32 R6, -RZ, R6.H1_H1 ;  /* 0x30000006ff067230 */ /* 0x000fe40000004100 */
[----:B------:R-:W-:Y:S01]  /*fbf0*/  FFMA.FTZ R35, R55, R5, R46 ;  /* 0x0000000537237223 */ /* 0x000fe2000001002e */
[----:B------:R-:W-:Y:S01]  /*fc00*/  FMUL.FTZ R42, R59, R47 ;  /* 0x0000002f3b2a7220 */ /* 0x000fe20000410000 */
[----:B------:R-:W-:-:S02]  /*fc10*/  HADD2.F32 R50, -RZ, R36.H0_H0 ;  /* 0x20000024ff327230 */ /* 0x000fc40000004100 */
[-C--:B------:R-:W-:Y:S01]  /*fc20*/  FMUL.FTZ R5, R54, R10.reuse ;  /* 0x0000000a36057220 */ /* 0x080fe20000410000 */
[--C-:B------:R-:W-:Y:S02]  /*fc30*/  HADD2.F32 R52, -RZ, R40.reuse.H0_H0 ;  /* 0x20000028ff347230 */ /* 0x100fe40000004100 */
[C---:B------:R-:W-:Y:S01]  /*fc40*/  FMUL.FTZ R47, R4.reuse, R10 ;  /* 0x0000000a042f7220 */ /* 0x040fe20000410000 */
[-C--:B------:R-:W-:Y:S01]  /*fc50*/  FFMA.FTZ R38, R59, R43.reuse, -R38 ;  /* 0x0000002b3b267223 */ /* 0x080fe20000010826 */
[----:B------:R-:W-:Y:S01]  /*fc60*/  FFMA.FTZ R42, R61, R43, R42 ;  /* 0x0000002b3d2a7223 */ /* 0x000fe2000001002a */
[----:B------:R-:W-:Y:S01]  /*fc70*/  FFMA.FTZ R10, R4, R6, -R5 ;  /* 0x00000006040a7223 */ /* 0x000fe20000010805 */
[----:B------:R-:W-:Y:S02]  /*fc80*/  HADD2.F32 R55, -RZ, R40.H1_H1 ;  /* 0x30000028ff377230 */ /* 0x000fe40000004100 */
[----:B------:R-:W-:Y:S01]  /*fc90*/  FMUL.FTZ R39, R52, R48 ;  /* 0x0000003034277220 */ /* 0x000fe20000410000 */
[----:B------:R-:W-:-:S02]  /*fca0*/  HADD2.F32 R41, -RZ, R41.H1_H1 ;  /* 0x30000029ff297230 */ /* 0x000fc40000004100 */
[C---:B------:R-:W-:Y:S01]  /*fcb0*/  FMUL.FTZ R43, R50.reuse, R48 ;  /* 0x00000030322b7220 */ /* 0x040fe20000410000 */
[----:B------:R-:W-:Y:S02]  /*fcc0*/  HADD2.F32 R5, -RZ, R36.H1_H1 ;  /* 0x30000024ff057230 */ /* 0x000fe40000004100 */
[----:B------:R-:W-:Y:S02]  /*fcd0*/  HADD2.F32 R37, -RZ, R37.H1_H1 ;  /* 0x30000025ff257230 */ /* 0x000fe40000004100 */
[--C-:B------:R-:W-:Y:S02]  /*fce0*/  HADD2.F32 R45, -RZ, R7.reuse.H0_H0 ;  /* 0x20000007ff2d7230 */ /* 0x100fe40000004100 */
[-C--:B------:R-:W-:Y:S01]  /*fcf0*/  FFMA.FTZ R39, R50, R44.reuse, -R39 ;  /* 0x0000002c32277223 */ /* 0x080fe20000010827 */
[----:B------:R-:W-:Y:S02]  /*fd00*/  HADD2.F32 R7, -RZ, R7.H1_H1 ;  /* 0x30000007ff077230 */ /* 0x000fe40000004100 */
[----:B------:R-:W-:Y:S01]  /*fd10*/  FFMA.FTZ R43, R52, R44, R43 ;  /* 0x0000002c342b7223 */ /* 0x000fe2000001002b */
[----:B------:R-:W-:Y:S01]  /*fd20*/  FFMA.FTZ R36, R54, R6, R47 ;  /* 0x0000000636247223 */ /* 0x000fe2000001002f */
        /* <DEDUP_REMOVED lines=13> */
[----:B------:R-:W-:Y:S02]  /*fe00*/  F2FP.F16.F32.PACK_AB R9, R35, R42 ;  /* 0x0000002a2309723e */ /* 0x000fe400000000ff */
[----:B------:R-:W-:-:S02]  /*fe10*/  F2FP.F16.F32.PACK_AB R10, R36, R43 ;  /* 0x0000002b240a723e */ /* 0x000fc400000000ff */
[----:B------:R-:W-:Y:S01]  /*fe20*/  F2FP.F16.F32.PACK_AB R11, R44, R45 ;  /* 0x0000002d2c0b723e */ /* 0x000fe200000000ff */
[----:B------:R1:W-:Y:S04]  /*fe30*/  STS.128 [R58], R4 ;  /* 0x000000043a007388 */ /* 0x0003e80000000c00 */
[----:B------:R1:W-:Y:S02]  /*fe40*/  STS.128 [R33+0x12400], R8 ;  /* 0x0124000821007388 */ /* 0x0003e40000000c00 */
.L_x_3908:
[----:B------:R-:W-:Y:S05]  /*fe50*/  BSYNC B1 ;  /* 0x0000000000017941 */ /* 0x000fea0003800000 */
.L_x_3907:
[----:B------:R-:W-:Y:S04]  /*fe60*/  BSSY B1, `(.L_x_3909) ;  /* 0x0000059000017945 */ /* 0x000fe80003800000 */
[----:B------:R-:W-:Y:S05]  /*fe70*/  @P1 BRA `(.L_x_3910) ;  /* 0x00000004005c1947 */ /* 0x000fea0003800000 */
[----:B------:R-:W2:Y:S01]  /*fe80*/  LDL R48, [R1+0x60] ;  /* 0x0000600001307983 */ /* 0x000ea20000100800 */
[----:B-1----:R-:W-:Y:S01]  /*fe90*/  LEA.HI R4, R25, R195, RZ, 0x1d ;  /* 0x000000c319047211 */ /* 0x002fe200078fe8ff */
[----:B------:R-:W-:Y:S02]  /*fea0*/  HADD2.F32 R42, -RZ, R24.H0_H0 ;  /* 0x20000018ff2a7230 */ /* 0x000fe40000004100 */
[--C-:B------:R-:W-:Y:S01]  /*feb0*/  HADD2.F32 R44, -RZ, R29.reuse.H0_H0 ;  /* 0x2000001dff2c7230 */ /* 0x100fe20000004100 */
[----:B------:R-:W-:Y:S01]  /*fec0*/  SHF.R.S32.HI R7, RZ, 0x1f, R4 ;  /* 0x0000001fff077819 */ /* 0x000fe20000011404 */
[----:B0-----:R-:W-:Y:S02]  /*fed0*/  IMAD.SHL.U32 R5, R4, 0x8, RZ ;  /* 0x0000000804057824 */ /* 0x001fe400078e00ff */
[--C-:B------:R-:W-:Y:S01]  /*fee0*/  HADD2.F32 R46, -RZ, R30.reuse.H0_H0 ;  /* 0x2000001eff2e7230 */ /* 0x100fe20000004100 */
[----:B------:R-:W-:Y:S01]  /*fef0*/  LEA.HI R7, R7, R4, RZ, 0x3 ;  /* 0x0000000407077211 */ /* 0x000fe200078f18ff */
[----:B------:R-:W-:Y:S01]  /*ff00*/  HADD2.F32 R51, -RZ, R29.H1_H1 ;  /* 0x3000001dff337230 */ /* 0x000fe20000004100 */
[----:B------:R-:W-:Y:S01]  /*ff10*/  LOP3.LUT R4, R204, 0x38, R5, 0xf8, !PT ;  /* 0x00000038cc047812 */ /* 0x000fe200078ef805 */
[----:B------:R-:W-:-:S02]  /*ff20*/  HADD2.F32 R53, -RZ, R30.H1_H1 ;  /* 0x3000001eff357230 */ /* 0x000fc40000004100 */
[----:B------:R-:W-:Y:S01]  /*ff30*/  IMAD.SHL.U32 R7, R7, 0x400, RZ ;  /* 0x0000040007077824 */ /* 0x000fe200078e00ff */
[----:B------:R-:W-:Y:S01]  /*ff40*/  LOP3.LUT R9, R4, R56, RZ, 0x3c, !PT ;  /* 0x0000003804097212 */ /* 0x000fe200078e3cff */
[----:B------:R-:W-:-:S03]  /*ff50*/  HADD2.F32 R49, -RZ, R24.H1_H1 ;  /* 0x30000018ff317230 */ /* 0x000fc60000004100 */
[----:B------:R-:W-:-:S04]  /*ff60*/  LOP3.LUT R8, R7, 0x7fffe000, RZ, 0xc0, !PT ;  /* 0x7fffe00007087812 */ /* 0x000fc800078ec0ff */
[----:B------:R-:W-:-:S04]  /*ff70*/  IADD3 R9, R9, R8, R218 ;  /* 0x0000000809097210 */ /* 0x000fc80007ffe0da */
[----:B------:R-:W-:-:S05]  /*ff80*/  LEA R33, R9, R18, 0x1 ;  /* 0x0000001209217211 */ /* 0x000fca00078e08ff */
[----:B------:R-:W0:Y:S02]  /*ff90*/  LDS.128 R8, [R33+0x12400] ;  /* 0x0124000021087984 */ /* 0x000e240000000c00 */
[--C-:B0-----:R-:W-:Y:S02]  /*ffa0*/  HADD2.F32 R38, -RZ, R8.reuse.H0_H0 ;  /* 0x20000008ff267230 */ /* 0x101fe40000004100 */
[----:B------:R-:W-:Y:S02]  /*ffb0*/  HADD2.F32 R8, -RZ, R8.H1_H1 ;  /* 0x30000008ff087230 */ /* 0x000fe40000004100 */
[----:B------:R-:W-:Y:S02]  /*ffc0*/  HADD2.F32 R39, -RZ, R9.H0_H0 ;  /* 0x20000009ff277230 */ /* 0x000fe40000004100 */
[-C--:B------:R-:W-:Y:S01]  /*ffd0*/  FMUL.FTZ R43, R44, R38.reuse ;  /* 0x000000262c2b7220 */ /* 0x080fe20000410000 */
[----:B------:R-:W-:Y:S01]  /*ffe0*/  FMUL.FTZ R45, R42, R38 ;  /* 0x000000262a2d7220 */ /* 0x000fe20000410000 */
[----:B------:R-:W-:-:S02]  /*fff0*/  HADD2.F32 R38, -RZ, R26.H0_H0 ;  /* 0x2000001aff267230 */ /* 0x000fc40000004100 */
[-C--:B------:R-:W-:Y:S01]  /*10000*/  FMUL.FTZ R29, R46, R8.reuse ;  /* 0x000000082e1d7220 */ /* 0x080fe20000410000 */
[----:B------:R-:W-:Y:S02]  /*10010*/  HADD2.F32 R9, -RZ, R9.H1_H1 ;  /* 0x30000009ff097230 */ /* 0x000fe40000004100 */
[----:B------:R-:W-:Y:S01]  /*10020*/  FMUL.FTZ R30, R49, R39 ;  /* 0x00000027311e7220 */ /* 0x000fe20000410000 */
[--C-:B------:R-:W-:Y:S02]  /*10030*/  HADD2.F32 R40, -RZ, R10.reuse.H0_H0 ;  /* 0x2000000aff287230 */ /* 0x100fe40000004100 */
[----:B------:R-:W-:Y:S01]  /*10040*/  FMUL.FTZ R47, R38, R8 ;  /* 0x00000008262f7220 */ /* 0x000fe20000410000 */
[----:B------:R-:W-:Y:S02]  /*10050*/  HADD2.F32 R10, -RZ, R10.H1_H1 ;  /* 0x3000000aff0a7230 */ /* 0x000fe40000004100 */
[--C-:B------:R-:W-:Y:S02]  /*10060*/  HADD2.F32 R41, -RZ, R11.reuse.H0_H0 ;  /* 0x2000000bff297230 */ /* 0x100fe40000004100 */
[----:B------:R-:W-:Y:S01]  /*10070*/  HADD2.F32 R11, -RZ, R11.H1_H1 ;  /* 0x3000000bff0b7230 */ /* 0x000fe20000004100 */
[----:B--2---:R-:W0:Y:S02]  /*10080*/  LDS.128 R4, [R48] ;  /* 0x0000000030047984 */ /* 0x004e240000000c00 */
[----:B0-----:R-:W-:-:S02]  /*10090*/  HADD2.F32 R34, -RZ, R4.H0_H0 ;  /* 0x20000004ff227230 */ /* 0x001fc40000004100 */
[----:B------:R-:W-:Y:S02]  /*100a0*/  HADD2.F32 R4, -RZ, R4.H1_H1 ;  /* 0x30000004ff047230 */ /* 0x000fe40000004100 */
[--C-:B------:R-:W-:Y:S02]  /*100b0*/  HADD2.F32 R35, -RZ, R5.reuse.H0_H0 ;  /* 0x20000005ff237230 */ /* 0x100fe40000004100 */
[----:B------:R-:W-:Y:S01]  /*100c0*/  FFMA.FTZ R45, R44, R34, R45 ;  /* 0x000000222c2d7223 */ /* 0x000fe2000001002d */
[----:B------:R-:W-:Y:S02]  /*100d0*/  HADD2.F32 R5, -RZ, R5.H1_H1 ;  /* 0x30000005ff057230 */ /* 0x000fe40000004100 */
[-C--:B------:R-:W-:Y:S01]  /*100e0*/  FFMA.FTZ R8, R38, R4.reuse, -R29 ;  /* 0x0000000426087223 */ /* 0x080fe2000001081d */
[----:B------:R-:W-:Y:S02]  /*100f0*/  HADD2.F32 R29, -RZ, R26.H1_H1 ;  /* 0x3000001aff1d7230 */ /* 0x000fe40000004100 */
[----:B------:R-:W-:Y:S01]  /*10100*/  FFMA.FTZ R24, R46, R4, R47 ;  /* 0x000000042e187223 */ /* 0x000fe2000001002f */
[----:B------:R-:W-:Y:S01]  /*10110*/  FMUL.FTZ R4, R53, R9 ;  /* 0x0000000935047220 */ /* 0x000fe20000410000 */
[----:B------:R-:W-:-:S02]  /*10120*/  HADD2.F32 R44, -RZ, R32.H0_H0 ;  /* 0x20000020ff2c7230 */ /* 0x000fc40000004100 */
[----:B------:R-:W-:Y:S01]  /*10130*/  FFMA.FTZ R43, R42, R34, -R43 ;  /* 0x000000222a2b7223 */ /* 0x000fe2000001082b */
[C---:B------:R-:W-:Y:S01]  /*10140*/  FMUL.FTZ R26, R29.reuse, R9 ;  /* 0x000000091d1a7220 */ /* 0x040fe20000410000 */
[----:B------:R-:W-:Y:S01]  /*10150*/  FFMA.FTZ R9, R29, R5, -R4 ;  /* 0x000000051d097223 */ /* 0x000fe20000010804 */
[----:B------:R-:W-:Y:S02]  /*10160*/  HADD2.F32 R36, -RZ, R6.H0_H0 ;  /* 0x20000006ff247230 */ /* 0x000fe40000004100 */
[----:B------:R-:W-:Y:S01]  /*10170*/  FMUL.FTZ R34, R51, R39 ;  /* 0x0000002733227220 */ /* 0x000fe20000410000 */
[----:B------:R-:W-:Y:S02]  /*10180*/  HADD2.F32 R4, -RZ, R28.H0_H0 ;  /* 0x2000001cff047230 */ /* 0x000fe40000004100 */
[----:B------:R-:W-:Y:S01]  /*10190*/  FFMA.FTZ R29, R53, R5, R26 ;  /* 0x00000005351d7223 */ /* 0x000fe2000001001a */
[----:B------:R-:W-:Y:S02]  /*101a0*/  HADD2.F32 R6, -RZ, R6.H1_H1 ;  /* 0x30000006ff067230 */ /* 0x000fe40000004100 */
[----:B------:R-:W-:Y:S01]  /*101b0*/  FMUL.FTZ R5, R44, R10 ;  /* 0x0000000a2c057220 */ /* 0x000fe20000410000 */
[----:B------:R-:W-:Y:S01]  /*101c0*/  FFMA.FTZ R34, R49, R35, -R34 ;  /* 0x0000002331227223 */ /* 0x000fe20000010822 */
[----:B------:R-:W-:-:S02]  /*101d0*/  HADD2.F32 R42, -RZ, R31.H0_H0 ;  /* 0x2000001fff2a7230 */ /* 0x000fc40000004100 */
[C---:B------:R-:W-:Y:S01]  /*101e0*/  FMUL.FTZ R47, R4.reuse, R10 ;  /* 0x0000000a042f7220 */ /* 0x040fe20000410000 */
[----:B------:R-:W-:Y:S02]  /*101f0*/  HADD2.F32 R38, -RZ, R27.H0_H0 ;  /* 0x2000001bff267230 */ /* 0x000fe40000004100 */
[----:B------:R-:W-:Y:S01]  /*10200*/  FFMA.FTZ R10, R4, R6, -R5 ;  /* 0x00000006040a7223 */ /* 0x000fe20000010805 */
[----:B------:R-:W-:Y:S02]  /*10210*/  HADD2.F32 R31, -RZ, R31.H1_H1 ;  /* 0x3000001fff1f7230 */ /* 0x000fe40000004100 */
[----:B------:R-:W-:Y:S01]  /*10220*/  FFMA.FTZ R30, R51, R35, R30 ;  /* 0x00000023331e7223 */ /* 0x000fe2000001001e */
[----:B------:R-:W-:Y:S02]  /*10230*/  HADD2.F32 R49, -RZ, R32.H1_H1 ;  /* 0x30000020ff317230 */ /* 0x000fe40000004100 */
[----:B------:R-:W-:Y:S01]  /*10240*/  FMUL.FTZ R35, R42, R40 ;  /* 0x000000282a237220 */ /* 0x000fe20000410000 */
[----:B------:R-:W-:-:S02]  /*10250*/  HADD2.F32 R27, -RZ, R27.H1_H1 ;  /* 0x3000001bff1b7230 */ /* 0x000fc40000004100 */
[----:B------:R-:W-:Y:S01]  /*10260*/  FFMA.FTZ R26, R44, R6, R47 ;  /* 0x000000062c1a7223 */ /* 0x000fe2000001002f */
[----:B------:R-:W-:Y:S02]  /*10270*/  HADD2.F32 R5, -RZ, R28.H1_H1 ;  /* 0x3000001cff057230 */ /* 0x000fe40000004100 */
[----:B------:R-:W-:Y:S01]  /*10280*/  FMUL.FTZ R4, R31, R41 ;  /* 0x000000291f047220 */ /* 0x000fe20000410000 */
[--C-:B------:R-:W-:Y:S02]  /*10290*/  HADD2.F32 R37, -RZ, R7.reuse.H0_H0 ;  /* 0x20000007ff257230 */ /* 0x100fe40000004100 */
[----:B------:R-:W-:Y:S01]  /*102a0*/  FMUL.FTZ R28, R49, R11 ;  /* 0x0000000b311c7220 */ /* 0x000fe20000410000 */
[----:B------:R-:W-:Y:S02]  /*102b0*/  HADD2.F32 R7, -RZ, R7.H1_H1 ;  /* 0x30000007ff077230 */ /* 0x000fe40000004100 */
[C---:B------:R-:W-:Y:S01]  /*102c0*/  FMUL.FTZ R39, R38.reuse, R40 ;  /* 0x0000002826277220 */ /* 0x040fe20000410000 */
[----:B------:R-:W-:Y:S01]  /*102d0*/  FMUL.FTZ R6, R27, R41 ;  /* 0x000000291b067220 */ /* 0x000fe20000410000 */
[----:B------:R-:W-:Y:S01]  /*102e0*/  FMUL.FTZ R32, R5, R11 ;  /* 0x0000000b05207220 */ /* 0x000fe20000410000 */
[-C--:B------:R-:W-:Y:S01]  /*102f0*/  FFMA.FTZ R35, R38, R36.reuse, -R35 ;  /* 0x0000002426237223 */ /* 0x080fe20000010823 */
[----:B------:R-:W-:Y:S01]  /*10300*/  FFMA.FTZ R11, R27, R37, -R4 ;  /* 0x000000251b0b7223 */ /* 0x000fe20000010804 */
[----:B------:R-:W-:Y:S01]  /*10310*/  FFMA.FTZ R28, R5, R7, -R28 ;  /* 0x00000007051c7223 */ /* 0x000fe2000001081c */
[----:B------:R-:W-:Y:S01]  /*10320*/  FFMA.FTZ R39, R42, R36, R39 ;  /* 0x000000242a277223 */ /* 0x000fe20000010027 */
        /* <DEDUP_REMOVED lines=12> */
.L_x_3910:
[----:B------:R-:W-:Y:S05]  /*103f0*/  BSYNC B1 ;  /* 0x0000000000017941 */ /* 0x000fea0003800000 */
.L_x_3909:
[----:B------:R-:W-:Y:S05]  /*10400*/  @P2 BRA `(.L_x_3885) ;  /* 0x00000004005c2947 */ /* 0x000fea0003800000 */
[----:B------:R-:W3:Y:S01]  /*10410*/  LDL R41, [R1+0x5c] ;  /* 0x00005c0001297983 */ /* 0x000ee20000100800 */
[----:B------:R-:W-:Y:S01]  /*10420*/  LEA.HI R25, R25, R198, RZ, 0x1d ;  /* 0x000000c619197211 */ /* 0x000fe200078fe8ff */
[----:B-12---:R-:W-:Y:S02]  /*10430*/  HADD2.F32 R33, -RZ, R0.H0_H0 ;  /* 0x20000000ff217230 */ /* 0x006fe40000004100 */
[--C-:B------:R-:W-:Y:S01]  /*10440*/  HADD2.F32 R35, -RZ, R14.reuse.H0_H0 ;  /* 0x2000000eff237230 */ /* 0x100fe20000004100 */
[----:B------:R-:W-:Y:S01]  /*10450*/  SHF.R.S32.HI R4, RZ, 0x1f, R25 ;  /* 0x0000001fff047819 */ /* 0x000fe20000011419 */
[----:B0-----:R-:W-:Y:S02]  /*10460*/  IMAD.SHL.U32 R5, R25, 0x8, RZ ;  /* 0x0000000819057824 */ /* 0x001fe400078e00ff */
[----:B------:R-:W-:Y:S01]  /*10470*/  HADD2.F32 R40, -RZ, R15.H0_H0 ;  /* 0x2000000fff287230 */ /* 0x000fe20000004100 */
[----:B------:R-:W-:Y:S01]  /*10480*/  LEA.HI R25, R4, R25, RZ, 0x3 ;  /* 0x0000001904197211 */ /* 0x000fe200078f18ff */
[----:B------:R-:W-:Y:S01]  /*10490*/  HADD2.F32 R38, -RZ, R3.H0_H0 ;  /* 0x20000003ff267230 */ /* 0x000fe20000004100 */
[----:B------:R-:W-:Y:S01]  /*104a0*/  LOP3.LUT R4, R204, 0x38, R5, 0xf8, !PT ;  /* 0x00000038cc047812 */ /* 0x000fe200078ef805 */
[----:B------:R-:W-:-:S02]  /*104b0*/  HADD2.F32 R14, -RZ, R14.H1_H1 ;  /* 0x3000000eff0e7230 */ /* 0x000fc40000004100 */
[----:B------:R-:W-:Y:S01]  /*104c0*/  IMAD.SHL.U32 R25, R25, 0x400, RZ ;  /* 0x0000040019197824 */ /* 0x000fe200078e00ff */
[----:B------:R-:W-:Y:S01]  /*104d0*/  LOP3.LUT R9, R4, R56, RZ, 0x3c, !PT ;  /* 0x0000003804097212 */ /* 0x000fe200078e3cff */
[----:B------:R-:W-:Y:S02]  /*104e0*/  HADD2.F32 R0, -RZ, R0.H1_H1 ;  /* 0x30000000ff007230 */ /* 0x000fe40000004100 */
[----:B------:R-:W-:Y:S01]  /*104f0*/  HADD2.F32 R37, -RZ, R15.H1_H1 ;  /* 0x3000000fff257230 */ /* 0x000fe20000004100 */
[----:B------:R-:W-:Y:S01]  /*10500*/  LOP3.LUT R25, R25, 0x7fffe000, RZ, 0xc0, !PT ;  /* 0x7fffe00019197812 */ /* 0x000fe200078ec0ff */
[----:B------:R-:W-:Y:S02]  /*10510*/  HADD2.F32 R3, -RZ, R3.H1_H1 ;  /* 0x30000003ff037230 */ /* 0x000fe40000004100 */
[--C-:B------:R-:W-:Y:S01]  /*10520*/  HADD2.F32 R39, -RZ, R20.reuse.H0_H0 ;  /* 0x20000014ff277230 */ /* 0x100fe20000004100 */
[----:B------:R-:W-:Y:S01]  /*10530*/  IADD3 R9, R9, R25, R218 ;  /* 0x0000001909097210 */ /* 0x000fe20007ffe0da */
[----:B------:R-:W-:-:S03]  /*10540*/  HADD2.F32 R20, -RZ, R20.H1_H1 ;  /* 0x30000014ff147230 */ /* 0x000fc60000004100 */
[----:B------:R-:W-:-:S05]  /*10550*/  LEA R24, R9, R18, 0x1 ;  /* 0x0000001209187211 */ /* 0x000fca00078e08ff */
[----:B------:R-:W0:Y:S02]  /*10560*/  LDS.128 R8, [R24+0x12400] ;  /* 0x0124000018087984 */ /* 0x000e240000000c00 */
[--C-:B0-----:R-:W-:Y:S02]  /*10570*/  HADD2.F32 R29, -RZ, R8.reuse.H0_H0 ;  /* 0x20000008ff1d7230 */ /* 0x101fe40000004100 */
[----:B------:R-:W-:Y:S02]  /*10580*/  HADD2.F32 R8, -RZ, R8.H1_H1 ;  /* 0x30000008ff087230 */ /* 0x000fe40000004100 */
[--C-:B------:R-:W-:Y:S02]  /*10590*/  HADD2.F32 R30, -RZ, R9.reuse.H0_H0 ;  /* 0x20000009ff1e7230 */ /* 0x100fe40000004100 */
[-C--:B------:R-:W-:Y:S01]  /*105a0*/  FMUL.FTZ R34, R35, R29.reuse ;  /* 0x0000001d23227220 */ /* 0x080fe20000410000 */
[----:B------:R-:W-:Y:S01]  /*105b0*/  FMUL.FTZ R36, R33, R29 ;  /* 0x0000001d21247220 */ /* 0x000fe20000410000 */
[----:B------:R-:W-:-:S02]  /*105c0*/  HADD2.F32 R9, -RZ, R9.H1_H1 ;  /* 0x30000009ff097230 */ /* 0x000fc40000004100 */
[----:B------:R-:W-:Y:S01]  /*105d0*/  FMUL.FTZ R29, R40, R8 ;  /* 0x00000008281d7220 */ /* 0x000fe20000410000 */
        /* <DEDUP_REMOVED lines=8> */
[--C-:B------:R-:W-:Y:S02]  /*10660*/  HADD2.F32 R26, -RZ, R5.reuse.H0_H0 ;  /* 0x20000005ff1a7230 */ /* 0x100fe40000004100 */
[-C--:B------:R-:W-:Y:S01]  /*10670*/  FFMA.FTZ R34, R33, R25.reuse, -R34 ;  /* 0x0000001921227223 */ /* 0x080fe20000010822 */
[----:B------:R-:W-:Y:S01]  /*10680*/  FFMA.FTZ R36, R35, R25, R36 ;  /* 0x0000001923247223 */ /* 0x000fe20000010024 */
[----:B------:R-:W-:Y:S01]  /*10690*/  FMUL.FTZ R25, R38, R8 ;  /* 0x0000000826197220 */ /* 0x000fe20000410000 */
[----:B------:R-:W-:Y:S01]  /*106a0*/  FMUL.FTZ R33, R14, R30 ;  /* 0x0000001e0e217220 */ /* 0x000fe20000410000 */
[----:B------:R-:W-:Y:S02]  /*106b0*/  HADD2.F32 R35, -RZ, R12.H0_H0 ;  /* 0x2000000cff237230 */ /* 0x000fe40000004100 */
[----:B------:R-:W-:Y:S01]  /*106c0*/  FFMA.FTZ R29, R38, R4, -R29 ;  /* 0x00000004261d7223 */ /* 0x000fe2000001081d */
[----:B------:R-:W-:-:S02]  /*106d0*/  HADD2.F32 R5, -RZ, R5.H1_H1 ;  /* 0x30000005ff057230 */ /* 0x000fc40000004100 */
[----:B------:R-:W-:Y:S01]  /*106e0*/  FFMA.FTZ R25, R40, R4, R25 ;  /* 0x0000000428197223 */ /* 0x000fe20000010019 */
[-C--:B------:R-:W-:Y:S01]  /*106f0*/  FFMA.FTZ R33, R0, R26.reuse, -R33 ;  /* 0x0000001a00217223 */ /* 0x080fe20000010821 */
[----:B------:R-:W-:Y:S02]  /*10700*/  HADD2.F32 R27, -RZ, R6.H0_H0 ;  /* 0x20000006ff1b7230 */ /* 0x000fe40000004100 */
[----:B------:R-:W-:Y:S01]  /*10710*/  FFMA.FTZ R15, R14, R26, R15 ;  /* 0x0000001a0e0f7223 */ /* 0x000fe2000001000f */
[-C--:B------:R-:W-:Y:S01]  /*10720*/  FMUL.FTZ R0, R37, R9.reuse ;  /* 0x0000000925007220 */ /* 0x080fe20000410000 */
[----:B------:R-:W-:Y:S01]  /*10730*/  FMUL.FTZ R4, R3, R9 ;  /* 0x0000000903047220 */ /* 0x000fe20000410000 */
[----:B------:R-:W-:Y:S02]  /*10740*/  HADD2.F32 R38, -RZ, R21.H0_H0 ;  /* 0x20000015ff267230 */ /* 0x000fe40000004100 */
[-C--:B------:R-:W-:Y:S01]  /*10750*/  FMUL.FTZ R8, R39, R31.reuse ;  /* 0x0000001f27087220 */ /* 0x080fe20000410000 */
[----:B------:R-:W-:Y:S01]  /*10760*/  FMUL.FTZ R26, R35, R31 ;  /* 0x0000001f231a7220 */ /* 0x000fe20000410000 */
[----:B------:R-:W-:-:S02]  /*10770*/  HADD2.F32 R30, -RZ, R13.H0_H0 ;  /* 0x2000000dff1e7230 */ /* 0x000fc40000004100 */
[-C--:B------:R-:W-:Y:S01]  /*10780*/  FFMA.FTZ R0, R3, R5.reuse, -R0 ;  /* 0x0000000503007223 */ /* 0x080fe20000010800 */
[----:B------:R-:W-:Y:S02]  /*10790*/  HADD2.F32 R6, -RZ, R6.H1_H1 ;  /* 0x30000006ff067230 */ /* 0x000fe40000004100 */
[----:B------:R-:W-:Y:S01]  /*107a0*/  FFMA.FTZ R14, R37, R5, R4 ;  /* 0x00000005250e7223 */ /* 0x000fe20000010004 */
[-C--:B------:R-:W-:Y:S01]  /*107b0*/  FMUL.FTZ R5, R38, R10.reuse ;  /* 0x0000000a26057220 */ /* 0x080fe20000410000 */
[-C--:B------:R-:W-:Y:S01]  /*107c0*/  FFMA.FTZ R3, R35, R27.reuse, -R8 ;  /* 0x0000001b23037223 */ /* 0x080fe20000010808 */
[----:B------:R-:W-:Y:S01]  /*107d0*/  FFMA.FTZ R26, R39, R27, R26 ;  /* 0x0000001b271a7223 */ /* 0x000fe2000001001a */
[----:B------:R-:W-:Y:S02]  /*107e0*/  HADD2.F32 R27, -RZ, R21.H1_H1 ;  /* 0x30000015ff1b7230 */ /* 0x000fe40000004100 */
[----:B------:R-:W-:Y:S01]  /*107f0*/  FMUL.FTZ R9, R30, R10 ;  /* 0x0000000a1e097220 */ /* 0x000fe20000410000 */
[----:B------:R-:W-:-:S02]  /*10800*/  HADD2.F32 R12, -RZ, R12.H1_H1 ;  /* 0x3000000cff0c7230 */ /* 0x000fc40000004100 */
[----:B------:R-:W-:Y:S01]  /*10810*/  FFMA.FTZ R10, R30, R6, -R5 ;  /* 0x000000061e0a7223 */ /* 0x000fe20000010805 */
[----:B------:R-:W-:Y:S02]  /*10820*/  HADD2.F32 R21, -RZ, R13.H1_H1 ;  /* 0x3000000dff157230 */ /* 0x000fe40000004100 */
[----:B------:R-:W-:Y:S01]  /*10830*/  FMUL.FTZ R5, R20, R32 ;  /* 0x0000002014057220 */ /* 0x000fe20000410000 */
[--C-:B------:R-:W-:Y:S02]  /*10840*/  HADD2.F32 R28, -RZ, R7.reuse.H0_H0 ;  /* 0x20000007ff1c7230 */ /* 0x100fe40000004100 */
[----:B------:R-:W-:Y:S01]  /*10850*/  FFMA.FTZ R13, R38, R6, R9 ;  /* 0x00000006260d7223 */ /* 0x000fe20000010009 */
[----:B------:R-:W-:Y:S02]  /*10860*/  HADD2.F32 R7, -RZ, R7.H1_H1 ;  /* 0x30000007ff077230 */ /* 0x000fe40000004100 */
[-C--:B------:R-:W-:Y:S01]  /*10870*/  FMUL.FTZ R4, R27, R11.reuse ;  /* 0x0000000b1b047220 */ /* 0x080fe20000410000 */
[C---:B------:R-:W-:Y:S01]  /*10880*/  FMUL.FTZ R9, R12.reuse, R32 ;  /* 0x000000200c097220 */ /* 0x040fe20000410000 */
[C---:B------:R-:W-:Y:S01]  /*10890*/  FMUL.FTZ R6, R21.reuse, R11 ;  /* 0x0000000b15067220 */ /* 0x040fe20000410000 */
[-C--:B------:R-:W-:Y:S01]  /*108a0*/  FFMA.FTZ R11, R12, R28.reuse, -R5 ;  /* 0x0000001c0c0b7223 */ /* 0x080fe20000010805 */
[-C--:B------:R-:W-:Y:S01]  /*108b0*/  FFMA.FTZ R12, R21, R7.reuse, -R4 ;  /* 0x00000007150c7223 */ /* 0x080fe20000010804 */
        /* <DEDUP_REMOVED lines=12> */
.L_x_3885:
[----:B------:R-:W-:Y:S05]  /*10980*/  BSYNC B0 ;  /* 0x0000000000007941 */ /* 0x000fea0003800000 */
.L_x_3866:
[----:B------:R-:W-:Y:S01]  /*10990*/  @!PT LDS RZ, [RZ] ;  /* 0x00000000fffff984 */ /* 0x000fe20000000800 */
[----:B------:R-:W-:Y:S01]  /*109a0*/  @!PT LDS RZ, [RZ] ;  /* 0x00000000fffff984 */ /* 0x000fe20000000800 */
[----:B------:R-:W-:Y:S01]  /*109b0*/  @!PT LDS RZ, [RZ] ;  /* 0x00000000fffff984 */ /* 0x000fe20000000800 */
[----:B------:R-:W-:Y:S01]  /*109c0*/  @!PT LDS RZ, [RZ] ;  /* 0x00000000fffff984 */ /* 0x000fe20000000800 */
[----:B------:R5:W-:Y:S06]  /*109d0*/  MEMBAR.ALL.CTA ;  /* 0x0000000000007992 */ /* 0x000bec0000008000 */
[----:B-----5:R-:W5:Y:S01]  /*109e0*/  FENCE.VIEW.ASYNC.S ;  /* 0x00000000000073c6 */ /* 0x020f620000000000 */
[----:B------:R-:W-:Y:S05]  /*109f0*/  WARPSYNC.ALL ;  /* 0x0000000000007948 */ /* 0x000fea0003800000 */
[----:B-----5:R-:W-:Y:S06]  /*10a00*/  BAR.SYNC.DEFER_BLOCKING 0xd, 0x100 ;  /* 0x0344000000007b1d */ /* 0x020fec0000010000 */
.L_x_3864:
[----:B------:R-:W-:-:S05]  /*10a10*/  IMAD.U32 R0, RZ, RZ, UR59 ;  /* 0x0000003bff007e24 */ /* 0x000fca000f8e00ff */
[----:B------:R-:W-:-:S13]  /*10a20*/  ISETP.NE.AND P0, PT, R0, 0x3, PT ;  /* 0x000000030000780c */ /* 0x000fda0003f05270 */
[----:B------:R-:W-:Y:S05]  /*10a30*/  @!P0 BRA `(.L_x_3911) ;  /* 0x0000000000048947 */ /* 0x000fea0003800000 */
[----:B------:R-:W-:Y:S01]  /*10a40*/  BPT.TRAP 0x1 ;  /* 0x000000040000795c */ /* 0x000fe20000300000 */
.L_x_3911:
[----:B01----:R-:W-:Y:S01]  /*10a50*/  IMAD R3, R210, 0x8, R18 ;  /* 0x00000008d2037824 */ /* 0x003fe200078e0212 */
[----:B------:R-:W-:-:S04]  /*10a60*/  SHF.L.U32 R0, R219, 0x1f, RZ ;  /* 0x0000001fdb007819 */ /* 0x000fc800000006ff */
[----:B------:R0:W1:Y:S01]  /*10a70*/  SYNCS.PHASECHK.TRANS64.TRYWAIT P1, [R3+URZ+0x30830], R0 ;  /* 0x03083000030075a7 */ /* 0x000062000802017f */
[----:B------:R-:W-:Y:S05]  /*10a80*/  @!P0 BRA `(.L_x_3912) ;  /* 0x0000000000048947 */ /* 0x000fea0003800000 */
[----:B------:R-:W-:Y:S01]  /*10a90*/  BPT.TRAP 0x1 ;  /* 0x000000040000795c */ /* 0x000fe20000300000 */
.L_x_3912:
[----:B------:R-:W-:Y:S01]  /*10aa0*/  MOV R119, RZ ;  /* 0x000000ff00777202 */ /* 0x000fe20000000f00 */
[----:B-1----:R-:W-:Y:S06]  /*10ab0*/  @P1 BRA `(.L_x_3913) ;  /* 0x0000000000081947 */ /* 0x002fec0003800000 */
[----:B------:R-:W1:Y:S02]  /*10ac0*/  SYNCS.PHASECHK.TRANS64.TRYWAIT P1, [R3+URZ+0x30830], R0 ;  /* 0x03083000030075a7 */ /* 0x000e64000802017f */
[----:B-1----:R-:W-:Y:S05]  /*10ad0*/  @!P1 BRA `(.L_x_3914) ;  /* 0x000000f8007c9947 */ /* 0x002fea0003800000 */
.L_x_3913:
[----:B------:R-:W-:Y:S05]  /*10ae0*/  WARPSYNC.ALL ;  /* 0x0000000000007948 */ /* 0x000fea0003800000 */
[----:B01----:R-:W-:Y:S01]  /*10af0*/  VIADD R0, R18, 0x1e400 ;  /* 0x0001e40012007836 */ /* 0x003fe20000000000 */
[----:B------:R-:W-:Y:S01]  /*10b00*/  R2UR UR4, R2 ;  /* 0x00000000020472ca */ /* 0x000fe200000e0000 */
[----:B--234-:R-:W-:Y:S01]  /*10b10*/  IMAD.MOV.U32 R5, RZ, RZ, 0x40000040 ;  /* 0x40000040ff057424 */ /* 0x01cfe200078e00ff */
[----:B------:R-:W-:Y:S01]  /*10b20*/  WARPGROUP.ARRIVE ;  /* 0x00000000000079c5 */ /* 0x000fe20000000000 */
[----:B------:R-:W-:Y:S01]  /*10b30*/  UMOV UR9, 0x40000040 ;  /* 0x4000004000097882 */ /* 0x000fe20000000000 */
[----:B------:R-:W-:Y:S01]  /*10b40*/  SHF.R.U32.HI R0, RZ, 0x4, R0 ;  /* 0x00000004ff007819 */ /* 0x000fe20000011600 */
[----:B------:R-:W-:Y:S01]  /*10b50*/  IMAD.U32 R9, RZ, RZ, UR9 ;  /* 0x00000009ff097e24 */ /* 0x000fe2000f8e00ff */
[----:B------:R-:W-:Y:S01]  /*10b60*/  R2UR UR11, R5 ;  /* 0x00000000050b72ca */ /* 0x000fe200000e0000 */
[----:B------:R-:W-:Y:S01]  /*10b70*/  UMOV UR53, 0x40000040 ;  /* 0x4000004000357882 */ /* 0x000fe20000000000 */
[----:B------:R-:W-:Y:S01]  /*10b80*/  LOP3.LUT R0, R0, 0x3fff, RZ, 0xc0, !PT ;  /* 0x00003fff00007812 */ /* 0x000fe200078ec0ff */
[----:B------:R-:W-:Y:S01]  /*10b90*/  UMOV UR49, 0x40000040 ;  /* 0x4000004000317882 */ /* 0x000fe20000000000 */
[----:B------:R-:W-:Y:S01]  /*10ba0*/  MOV R7, 0x40000040 ;  /* 0x4000004000077802 */ /* 0x000fe20000000f00 */
[----:B------:R-:W-:Y:S01]  /*10bb0*/  UMOV UR45, 0x40000040 ;  /* 0x40000040002d7882 */ /* 0x000fe20000000000 */
[----:B------:R-:W-:Y:S01]  /*10bc0*/  LOP3.LUT R220, R0, 0x10000, RZ, 0xfc, !PT ;  /* 0x0001000000dc7812 */ /* 0x000fe200078efcff */
[----:B------:R-:W-:Y:S01]  /*10bd0*/  ULOP3.LUT UR4, UR4, 0x10000, URZ, 0xfc, !UPT ;  /* 0x0001000004047892 */ /* 0x000fe2000f8efc3f */
[----:B------:R-:W-:Y:S01]  /*10be0*/  IMAD.MOV.U32 R5, RZ, RZ, 0x40000040 ;  /* 0x40000040ff057424 */ /* 0x000fe200078e00ff */
[----:B------:R-:W-:Y:S01]  /*10bf0*/  UMOV UR41, 0x40000040 ;  /* 0x4000004000297882 */ /* 0x000fe20000000000 */
[----:B------:R-:W-:Y:S01]  /*10c00*/  UMOV UR37, 0x40000040 ;  /* 0x4000004000257882 */ /* 0x000fe20000000000 */
[----:B------:R-:W-:Y:S01]  /*10c10*/  IMAD R4, R210, 0x900, R220 ;  /* 0x00000900d2047824 */ /* 0x000fe200078e02dc */
[----:B------:R-:W-:Y:S01]  /*10c20*/  UIADD3 UR5, UR4, 0x2, URZ ;  /* 0x0000000204057890 */ /* 0x000fe2000fffe03f */
[----:B------:R-:W-:Y:S01]  /*10c30*/  R2UR UR39, R5 ;  /* 0x00000000052772ca */ /* 0x000fe200000e0000 */
[----:B------:R-:W-:Y:S01]  /*10c40*/  UMOV UR8, UR4 ;  /* 0x0000000400087c82 */ /* 0x000fe20008000000 */
[C---:B------:R-:W-:Y:S01]  /*10c50*/  VIADD R6, R4.reuse, 0x2 ;  /* 0x0000000204067836 */ /* 0x040fe20000000000 */
[----:B------:R-:W-:Y:S01]  /*10c60*/  R2UR UR10, R4 ;  /* 0x00000000040a72ca */ /* 0x000fe200000e0000 */
[----:B------:R-:W-:Y:S01]  /*10c70*/  UIADD3 UR52, UR4, 0x406, URZ ;  /* 0x0000040604347890 */ /* 0x000fe2000fffe03f */
[----:B------:R-:W-:Y:S01]  /*10c80*/  MOV R8, UR8 ;  /* 0x0000000800087c02 */ /* 0x000fe20008000f00 */
[----:B------:R-:W-:-:S02]  /*10c90*/  UIADD3 UR48, UR4, 0x800, URZ ;  /* 0x0000080004307890 */ /* 0x000fc4000fffe03f */
[----:B------:R-:W-:Y:S02]  /*10ca0*/  UIADD3 UR44, UR4, 0x802, URZ ;  /* 0x00000802042c7890 */ /* 0x000fe4000fffe03f */
[----:B------:R0:W-:Y:S01]  /*10cb0*/  STL.64 [R1+0x38], R8 ;  /* 0x0000380801007387 */ /* 0x0001e20000100a00 */
[----:B------:R-:W-:Y:S02]  /*10cc0*/  UIADD3 UR40, UR4, 0x804, URZ ;  /* 0x0000080404287890 */ /* 0x000fe4000fffe03f */
[----:B------:R-:W-:-:S03]  /*10cd0*/  UIADD3 UR36, UR4, 0x806, URZ ;  /* 0x0000080604247890 */ /* 0x000fc6000fffe03f */
[----:B------:R-:W-:Y:S01]  /*10ce0*/  HGMMA.64x96x16.F32 R24, gdesc[UR8], RZ, !UPT, gsb0 ;  /* 0x01600000081879f0 */ /* 0x000fe2000c0008ff */
[----:B------:R-:W-:Y:S01]  /*10cf0*/  R2UR UR10, R6 ;  /* 0x00000000060a72ca */ /* 0x000fe200000e0000 */
[----:B------:R-:W-:Y:S01]  /*10d00*/  UMOV UR8, UR5 ;  /* 0x0000000500087c82 */ /* 0x000fe20008000000 */
[----:B------:R-:W-:Y:S01]  /*10d10*/  R2UR UR11, R7 ;  /* 0x00000000070b72ca */ /* 0x000fe200000e0000 */
[----:B------:R-:W-:Y:S01]  /*10d20*/  UMOV UR9, 0x40000040 ;  /* 0x4000004000097882 */ /* 0x000fe20000000000 */
[----:B------:R-:W-:Y:S01]  /*10d30*/  IMAD.MOV.U32 R7, RZ, RZ, 0x40000040 ;  /* 0x40000040ff077424 */ /* 0x000fe200078e00ff */
[----:B------:R-:W-:Y:S01]  /*10d40*/  IADD3 R6, R4, 0x4, RZ ;  /* 0x0000000404067810 */ /* 0x000fe20007ffe0ff */
[----:B------:R-:W-:Y:S01]  /*10d50*/  UIADD3 UR5, UR4, 0x4, URZ ;  /* 0x0000000404057890 */ /* 0x000fe2000fffe03f */
[----:B0-----:R-:W-:Y:S02]  /*10d60*/  IMAD.U32 R8, RZ, RZ, UR8 ;  /* 0x00000008ff087e24 */ /* 0x001fe4000f8e00ff */
[----:B------:R-:W-:-:S05]  /*10d70*/  IMAD.U32 R9, RZ, RZ, UR9 ;  /* 0x00000009ff097e24 */ /* 0x000fca000f8e00ff */
[----:B------:R0:W-:Y:S01]  /*10d80*/  STL.64 [R1+0x30], R8 ;  /* 0x0000300801007387 */ /* 0x0001e20000100a00 */
[----:B------:R-:W-:Y:S02]  /*10d90*/  WARPGROUP.DEPBAR.LE gsb0, 0x0 ;  /* 0x00008000000079c5 */ /* 0x000fe40000010000 */
[----:B------:R-:W-:-:S06]  /*10da0*/  WARPGROUP.ARRIVE ;  /* 0x00000000000079c5 */ /* 0x000fcc0000000000 */
[----:B------:R-:W-:Y:S01]  /*10db0*/  HGMMA.64x96x16.F32 R24, gdesc[UR8], R24, gsb0 ;  /* 0x01600000081879f0 */ /* 0x000fe20008000818 */
[----:B------:R-:W-:Y:S01]  /*10dc0*/  R2UR UR10, R6 ;  /* 0x00000000060a72ca */ /* 0x000fe200000e0000 */
[----:B------:R-:W-:Y:S01]  /*10dd0*/  UMOV UR8, UR5 ;  /* 0x0000000500087c82 */ /* 0x000fe20008000000 */
[----:B------:R-:W-:Y:S01]  /*10de0*/  R2UR UR11, R7 ;  /* 0x00000000070b72ca */ /* 0x000fe200000e0000 */
[----:B------:R-:W-:Y:S01]  /*10df0*/  UMOV UR9, 0x40000040 ;  /* 0x4000004000097882 */ /* 0x000fe20000000000 */
[----:B------:R-:W-:Y:S01]  /*10e00*/  VIADD R6, R4, 0x6 ;  /* 0x0000000604067836 */ /* 0x000fe20000000000 */
[----:B------:R-:W-:Y:S01]  /*10e10*/  UIADD3 UR5, UR4, 0x6, URZ ;  /* 0x0000000604057890 */ /* 0x000fe2000fffe03f */
[----:B------:R-:W-:Y:S01]  /*10e20*/  IMAD.MOV.U32 R7, RZ, RZ, 0x40000040 ;  /* 0x40000040ff077424 */ /* 0x000fe200078e00ff */
[----:B0-----:R-:W-:Y:S01]  /*10e30*/  MOV R9, UR9 ;  /* 0x0000000900097c02 */ /* 0x001fe20008000f00 */
        /* <DEDUP_REMOVED lines=10> */
[----:B------:R-:W-:Y:S01]  /*10ee0*/  MOV R7, 0x40000040 ;  /* 0x4000004000077802 */ /* 0x000fe20000000f00 */
[----:B------:R-:W-:Y:S01]  /*10ef0*/  UIADD3 UR5, UR4, 0x400, URZ ;  /* 0x0000040004057890 */ /* 0x000fe2000fffe03f */
        /* <DEDUP_REMOVED lines=38> */
[----:B0-----:R-:W-:Y:S01]  /*11160*/  IMAD.U32 R9, RZ, RZ, UR9 ;  /* 0x00000009ff097e24 */ /* 0x001fe2000f8e00ff */
[----:B------:R-:W-:Y:S02]  /*11170*/  MOV R8, UR8 ;  /* 0x0000000800087c02 */ /* 0x000fe40008000f00 */
[----:B------:R-:W-:Y:S01]  /*11180*/  R2UR UR54, R6 ;  /* 0x00000000063672ca */ /* 0x000fe200000e0000 */
[----:B------:R-:W-:Y:S01]  /*11190*/  VIADD R6, R4, 0x600 ;  /* 0x0000060004067836 */ /* 0x000fe20000000000 */
[----:B------:R-:W-:Y:S01]  /*111a0*/  R2UR UR55, R7 ;  /* 0x00000000073772ca */ /* 0x000fe200000e0000 */
[----:B------:R-:W-:Y:S01]  /*111b0*/  IMAD.MOV.U32 R7, RZ, RZ, 0x40000040 ;  /* 0x40000040ff077424 */ /* 0x000fe200078e00ff */
[----:B------:R0:W-:Y:S02]  /*111c0*/  STL.64 [R1+0x8], R8 ;  /* 0x0000080801007387 */ /* 0x0001e40000100a00 */
[----:B------:R-:W-:-:S02]  /*111d0*/  R2UR UR50, R6 ;  /* 0x00000000063272ca */ /* 0x000fc400000e0000 */
[----:B------:R-:W-:Y:S01]  /*111e0*/  R2UR UR51, R7 ;  /* 0x00000000073372ca */ /* 0x000fe200000e0000 */
[----:B------:R-:W-:Y:S01]  /*111f0*/  IMAD.MOV.U32 R7, RZ, RZ, 0x40000040 ;  /* 0x40000040ff077424 */ /* 0x000fe200078e00ff */
[----:B------:R-:W-:-:S04]  /*11200*/  IADD3 R6, R4, 0x602, RZ ;  /* 0x0000060204067810 */ /* 0x000fc80007ffe0ff */
[----:B------:R-:W-:Y:S01]  /*11210*/  R2UR UR46, R6 ;  /* 0x00000000062e72ca */ /* 0x000fe200000e0000 */
[C---:B------:R-:W-:Y:S01]  /*11220*/  VIADD R6, R4.reuse, 0x604 ;  /* 0x0000060404067836 */ /* 0x040fe20000000000 */
[----:B------:R-:W-:Y:S01]  /*11230*/  R2UR UR47, R7 ;  /* 0x00000000072f72ca */ /* 0x000fe200000e0000 */
[----:B------:R-:W-:Y:S01]  /*11240*/  VIADD R4, R4, 0x606 ;  /* 0x0000060604047836 */ /* 0x000fe20000000000 */
[----:B------:R-:W-:Y:S02]  /*11250*/  MOV R7, 0x40000040 ;  /* 0x4000004000077802 */ /* 0x000fe40000000f00 */
[----:B------:R-:W-:Y:S02]  /*11260*/  R2UR UR42, R6 ;  /* 0x00000000062a72ca */ /* 0x000fe400000e0000 */
[----:B------:R-:W-:Y:S02]  /*11270*/  R2UR UR43, R7 ;  /* 0x00000000072b72ca */ /* 0x000fe400000e0000 */
[----:B------:R-:W-:Y:S01]  /*11280*/  R2UR UR38, R4 ;  /* 0x00000000042672ca */ /* 0x000fe200000e0000 */
[----:B------:R-:W-:-:S02]  /*11290*/  WARPGROUP.DEPBAR.LE gsb0, 0x0 ;  /* 0x00008000000079c5 */ /* 0x000fc40000010000 */
        /* <DEDUP_REMOVED lines=18> */
[----:B0-----:R-:W-:Y:S05]  /*113c0*/  @!P0 BRA `(.L_x_3915) ;  /* 0x0000000000048947 */ /* 0x001fea0003800000 */
[----:B------:R-:W-:Y:S01]  /*113d0*/  BPT.TRAP 0x1 ;  /* 0x000000040000795c */ /* 0x000fe20000300000 */
.L_x_3915:
[----:B------:R-:W2:Y:S01]  /*113e0*/  LDL R0, [R1+0x74] ;  /* 0x0000740001007983 */ /* 0x000ea20000100800 */
[----:B------:R-:W-:Y:S01]  /*113f0*/  ULDC UR4, c[0x0][0x988] ;  /* 0x0002620000047ab9 */ /* 0x000fe20000000800 */
[----:B------:R-:W-:Y:S01]  /*11400*/  P2R R12, PR, RZ, 0x1 ;  /* 0x00000001ff0c7803 */ /* 0x000fe20000000000 */
[----:B------:R-:W-:Y:S01]  /*11410*/  ULDC UR38, c[0x0][0x988] ;  /* 0x0002620000267ab9 */ /* 0x000fe20000000800 */
[----:B------:R-:W-:Y:S01]  /*11420*/  BSSY B0, `(.L_x_3916) ;  /* 0x00003f8000007945 */ /* 0x000fe20003800000 */
[--C-:B------:R-:W-:Y:S01]  /*11430*/  IMAD.MOV.U32 R118, RZ, RZ, R119.reuse ;  /* 0x000000ffff767224 */ /* 0x100fe200078e0077 */
[-C--:B------:R-:W-:Y:S01]  /*11440*/  MOV R114, R119.reuse ;  /* 0x0000007700727202 */ /* 0x080fe20000000f00 */
        /* <DEDUP_REMOVED lines=13> */
[----:B------:R-:W-:Y:S01]  /*11520*/  MOV R72, R119 ;  /* 0x0000007700487202 */ /* 0x000fe20000000f00 */
[----:B------:R-:W-:-:S02]  /*11530*/  IMAD.MOV.U32 R94, RZ, RZ, R119 ;  /* 0x000000ffff5e7224 */ /* 0x000fc400078e0077 */
[--C-:B------:R-:W-:Y:S02]  /*11540*/  IMAD.MOV.U32 R92, RZ, RZ, R119.reuse ;  /* 0x000000ffff5c7224 */ /* 0x100fe400078e0077 */
[--C-:B------:R-:W-:Y:S02]  /*11550*/  IMAD.MOV.U32 R88, RZ, RZ, R119.reuse ;  /* 0x000000ffff587224 */ /* 0x100fe400078e0077 */
[--C-:B------:R-:W-:Y:S02]  /*11560*/  IMAD.MOV.U32 R86, RZ, RZ, R119.reuse ;  /* 0x000000ffff567224 */ /* 0x100fe400078e0077 */
[--C-:B------:R-:W-:Y:S02]  /*11570*/  IMAD.MOV.U32 R82, RZ, RZ, R119.reuse ;  /* 0x000000ffff527224 */ /* 0x100fe400078e0077 */
[--C-:B------:R-:W-:Y:S02]  /*11580*/  IMAD.MOV.U32 R80, RZ, RZ, R119.reuse ;  /* 0x000000ffff507224 */ /* 0x100fe400078e0077 */
[----:B------:R-:W-:-:S02]  /*11590*/  IMAD.MOV.U32 R76, RZ, RZ, R119 ;  /* 0x000000ffff4c7224 */ /* 0x000fc400078e0077 */
[----:B------:R-:W-:Y:S01]  /*115a0*/  IMAD.MOV.U32 R74, RZ, RZ, R119 ;  /* 0x000000ffff4a7224 */ /* 0x000fe200078e0077 */
[----:B--2---:R-:W-:-:S05]  /*115b0*/  IADD3 R5, R0, R141, RZ ;  /* 0x0000008d00057210 */ /* 0x004fca0007ffe0ff */
[----:B------:R-:W-:-:S05]  /*115c0*/  IMAD R5, R142, -0x60, R5 ;  /* 0xffffffa08e057824 */ /* 0x000fca00078e0205 */
        /* <DEDUP_REMOVED lines=37> */
[----:B------:R-:W-:Y:S01]  /*11820*/  FSEL R73, R44, -INF , P2 ;  /* 0xff8000002c497808 */ /* 0x000fe20001000000 */
[--C-:B------:R-:W-:Y:S01]  /*11830*/  IMAD.MOV.U32 R44, RZ, RZ, R119.reuse ;  /* 0x000000ffff2c7224 */ /* 0x100fe200078e0077 */
        /* <DEDUP_REMOVED lines=57> */
[----:B------:R-:W-:Y:S02]  /*11bd0*/  FSEL R117, R69, -INF , P1 ;  /* 0xff80000045757808 */ /* 0x000fe40000800000 */
[----:B------:R-:W-:Y:S02]  /*11be0*/  FMNMX.FTZ R0, R115, R0, !PT ;  /* 0x0000000073007209 */ /* 0x000fe40007810000 */
[----:B------:R-:W-:Y:S01]  /*11bf0*/  FSEL R53, R62, -INF , P6 ;  /* 0xff8000003e357808 */ /* 0x000fe20003000000 */
[----:B------:R-:W-:Y:S01]  /*11c00*/  IMAD.MOV.U32 R62, RZ, RZ, R119 ;  /* 0x000000ffff3e7224 */ /* 0x000fe200078e0077 */
[----:B------:R-:W-:Y:S01]  /*11c10*/  FMNMX.FTZ R6, R117, R0, !PT ;  /* 0x0000000075067209 */ /* 0x000fe20007810000 */
[----:B------:R-:W-:Y:S01]  /*11c20*/  IMAD.U32 R0, RZ, RZ, UR4 ;  /* 0x00000004ff007e24 */ /* 0x000fe2000f8e00ff */
[----:B------:R-:W-:-:S02]  /*11c30*/  FSEL R63, R63, -INF , P5 ;  /* 0xff8000003f3f7808 */ /* 0x000fc40002800000 */
[----:B------:R-:W-:Y:S01]  /*11c40*/  FSEL R61, R66, -INF , P4 ;  /* 0xff800000423d7808 */ /* 0x000fe20002000000 */
[----:B------:R-:W0:Y:S01]  /*11c50*/  SHFL.BFLY PT, R5, R6, 0x2, 0x1f ;  /* 0x0c401f0006057f89 */ /* 0x000e2200000e0000 */
[----:B------:R-:W-:Y:S02]  /*11c60*/  FSEL R67, R67, -INF , P3 ;  /* 0xff80000043437808 */ /* 0x000fe40001800000 */
[----:B------:R-:W-:Y:S01]  /*11c70*/  FSEL R65, R70, -INF , P2 ;  /* 0xff80000046417808 */ /* 0x000fe20001000000 */
[----:B------:R-:W-:Y:S01]  /*11c80*/  IMAD.MOV.U32 R70, RZ, RZ, R119 ;  /* 0x000000ffff467224 */ /* 0x000fe200078e0077 */
[----:B------:R-:W-:Y:S02]  /*11c90*/  FSEL R71, R71, -INF , P1 ;  /* 0xff80000047477808 */ /* 0x000fe40000800000 */
[-C--:B------:R-:W-:Y:S02]  /*11ca0*/  MOV R66, R119.reuse ;  /* 0x0000007700427202 */ /* 0x080fe40000000f00 */
[----:B------:R-:W-:-:S02]  /*11cb0*/  MOV R60, R119 ;  /* 0x00000077003c7202 */ /* 0x000fc40000000f00 */
[-C--:B------:R-:W-:Y:S02]  /*11cc0*/  MOV R54, R119.reuse ;  /* 0x0000007700367202 */ /* 0x080fe40000000f00 */
[-C--:B------:R-:W-:Y:S02]  /*11cd0*/  MOV R48, R119.reuse ;  /* 0x0000007700307202 */ /* 0x080fe40000000f00 */
[-C--:B------:R-:W-:Y:S02]  /*11ce0*/  MOV R42, R119.reuse ;  /* 0x00000077002a7202 */ /* 0x080fe40000000f00 */
[----:B------:R-:W-:Y:S02]  /*11cf0*/  MOV R36, R119 ;  /* 0x0000007700247202 */ /* 0x000fe40000000f00 */
[----:B0-----:R-:W-:-:S05]  /*11d00*/  FMNMX.FTZ R8, R6, R5, !PT ;  /* 0x0000000506087209 */ /* 0x001fca0007810000 */
        /* <DEDUP_REMOVED lines=10> */
[-CC-:B------:R-:W-:Y:S01]  /*11db0*/  FFMA.FTZ R190, R81, R0.reuse, -R10.reuse ;  /* 0x0000000051be7223 */ /* 0x180fe2000001080a */
[--C-:B------:R-:W-:Y:S01]  /*11dc0*/  FFMA.FTZ R41, R83, R0, -R10.reuse ;  /* 0x0000000053297223 */ /* 0x100fe2000001080a */
[----:B------:R-:W-:Y:S01]  /*11dd0*/  FMNMX.FTZ R4, R31, R4, !PT ;  /* 0x000000041f047209 */ /* 0x000fe20007810000 */
[----:B------:R-:W-:Y:S01]  /*11de0*/  MUFU.EX2 R188, R188 ;  /* 0x000000bc00bc7308 */ /* 0x000fe20000000800 */
[-CC-:B------:R-:W-:Y:S01]  /*11df0*/  FFMA.FTZ R184, R85, R0.reuse, -R10.reuse ;  /* 0x0000000055b87223 */ /* 0x180fe2000001080a */
[--C-:B------:R-:W-:Y:S01]  /*11e00*/  FFMA.FTZ R45, R87, R0, -R10.reuse ;  /* 0x00000000572d7223 */ /* 0x100fe2000001080a */
[----:B------:R-:W-:Y:S01]  /*11e10*/  FMNMX.FTZ R4, R11, R4, !PT ;  /* 0x000000040b047209 */ /* 0x000fe20007810000 */
[-CC-:B------:R-:W-:Y:S01]  /*11e20*/  FFMA.FTZ R186, R89, R0.reuse, -R10.reuse ;  /* 0x0000000059ba7223 */ /* 0x180fe2000001080a */
[-CC-:B------:R-:W-:Y:S01]  /*11e30*/  FFMA.FTZ R49, R91, R0.reuse, -R10.reuse ;  /* 0x000000005b317223 */ /* 0x180fe2000001080a */
[--C-:B------:R-:W-:Y:S01]  /*11e40*/  FFMA.FTZ R182, R73, R0, -R10.reuse ;  /* 0x0000000049b67223 */ /* 0x100fe2000001080a */
[----:B------:R-:W-:Y:S01]  /*11e50*/  FMNMX.FTZ R4, R35, R4, !PT ;  /* 0x0000000423047209 */ /* 0x000fe20007810000 */
[----:B------:R-:W0:Y:S01]  /*11e60*/  MUFU.EX2 R37, R37 ;  /* 0x0000002500257308 */ /* 0x000e220000000800 */
[-CC-:B------:R-:W-:Y:S01]  /*11e70*/  FFMA.FTZ R69, R75, R0.reuse, -R10.reuse ;  /* 0x000000004b457223 */ /* 0x180fe2000001080a */
[--C-:B------:R-:W-:Y:S01]  /*11e80*/  FFMA.FTZ R176, R77, R0, -R10.reuse ;  /* 0x000000004db07223 */ /* 0x100fe2000001080a */
[----:B------:R-:W-:Y:S01]  /*11e90*/  FMNMX.FTZ R4, R13, R4, !PT ;  /* 0x000000040d047209 */ /* 0x000fe20007810000 */
[-CC-:B------:R-:W-:Y:S01]  /*11ea0*/  FFMA.FTZ R180, R93, R0.reuse, -R10.reuse ;  /* 0x000000005db47223 */ /* 0x180fe2000001080a */
[-CC-:B------:R-:W-:Y:S01]  /*11eb0*/  FFMA.FTZ R57, R95, R0.reuse, -R10.reuse ;  /* 0x000000005f397223 */ /* 0x180fe2000001080a */
[--C-:B------:R-:W-:Y:S01]  /*11ec0*/  FFMA.FTZ R73, R97, R0, -R10.reuse ;  /* 0x0000000061497223 */ /* 0x100fe2000001080a */
[----:B------:R-:W-:Y:S01]  /*11ed0*/  FMNMX.FTZ R4, R39, R4, !PT ;  /* 0x0000000427047209 */ /* 0x000fe20007810000 */
[----:B------:R-:W1:Y:S01]  /*11ee0*/  MUFU.EX2 R190, R190 ;  /* 0x000000be00be7308 */ /* 0x000e620000000800 */
[-CC-:B------:R-:W-:Y:S01]  /*11ef0*/  FFMA.FTZ R178, R99, R0.reuse, -R10.reuse ;  /* 0x0000000063b27223 */ /* 0x180fe2000001080a */
[--C-:B------:R-:W-:Y:S01]  /*11f00*/  FFMA.FTZ R75, R101, R0, -R10.reuse ;  /* 0x00000000654b7223 */ /* 0x100fe2000001080a */
[----:B------:R-:W-:Y:S01]  /*11f10*/  FMNMX.FTZ R4, R15, R4, !PT ;  /* 0x000000040f047209 */ /* 0x000fe20007810000 */
[-CC-:B------:R-:W-:Y:S01]  /*11f20*/  FFMA.FTZ R172, R103, R0.reuse, -R10.reuse ;  /* 0x0000000067ac7223 */ /* 0x180fe2000001080a */
[-CC-:B------:R-:W-:Y:S01]  /*11f30*/  FFMA.FTZ R77, R105, R0.reuse, -R10.reuse ;  /* 0x00000000694d7223 */ /* 0x180fe2000001080a */
[--C-:B------:R-:W-:Y:S01]  /*11f40*/  FFMA.FTZ R174, R107, R0, -R10.reuse ;  /* 0x000000006bae7223 */ /* 0x100fe2000001080a */
[----:B------:R-:W-:Y:S01]  /*11f50*/  FMNMX.FTZ R4, R43, R4, !PT ;  /* 0x000000042b047209 */ /* 0x000fe20007810000 */
[----:B------:R-:W2:Y:S01]  /*11f60*/  MUFU.EX2 R41, R41 ;  /* 0x0000002900297308 */ /* 0x000ea20000000800 */
[-CC-:B------:R-:W-:Y:S01]  /*11f70*/  FFMA.FTZ R168, R111, R0.reuse, -R10.reuse ;  /* 0x000000006fa87223 */ /* 0x180fe2000001080a */
[--C-:B------:R-:W-:Y:S01]  /*11f80*/  FFMA.FTZ R113, R113, R0, -R10.reuse ;  /* 0x0000000071717223 */ /* 0x100fe2000001080a */
[----:B------:R-:W-:Y:S01]  /*11f90*/  FMNMX.FTZ R4, R21, R4, !PT ;  /* 0x0000000415047209 */ /* 0x000fe20007810000 */
[-CC-:B------:R-:W-:Y:S01]  /*11fa0*/  FFMA.FTZ R170, R115, R0.reuse, -R10.reuse ;  /* 0x0000000073aa7223 */ /* 0x180fe2000001080a */
[----:B------:R-:W-:Y:S01]  /*11fb0*/  FFMA.FTZ R83, R117, R0, -R10 ;  /* 0x0000000075537223 */ /* 0x000fe2000001080a */
[-C--:B------:R-:W-:Y:S01]  /*11fc0*/  MOV R117, R119.reuse ;  /* 0x0000007700757202 */ /* 0x080fe20000000f00 */
[--C-:B------:R-:W-:Y:S01]  /*11fd0*/  IMAD.MOV.U32 R115, RZ, RZ, R119.reuse ;  /* 0x000000ffff737224 */ /* 0x100fe200078e0077 */
[----:B------:R-:W-:Y:S01]  /*11fe0*/  FMNMX.FTZ R4, R47, R4, !PT ;  /* 0x000000042f047209 */ /* 0x000fe20007810000 */
[----:B------:R-:W3:Y:S01]  /*11ff0*/  MUFU.EX2 R184, R184 ;  /* 0x000000b800b87308 */ /* 0x000ee20000000800 */
[-C--:B------:R-:W-:Y:S01]  /*12000*/  MOV R111, R119.reuse ;  /* 0x00000077006f7202 */ /* 0x080fe20000000f00 */
[--C-:B------:R-:W-:Y:S01]  /*12010*/  IMAD.MOV.U32 R107, RZ, RZ, R119.reuse ;  /* 0x000000ffff6b7224 */ /* 0x100fe200078e0077 */
[----:B------:R-:W-:Y:S01]  /*12020*/  FMNMX.FTZ R4, R25, R4, !PT ;  /* 0x0000000419047209 */ /* 0x000fe20007810000 */
[--C-:B------:R-:W-:Y:S01]  /*12030*/  IMAD.MOV.U32 R103, RZ, RZ, R119.reuse ;  /* 0x000000ffff677224 */ /* 0x100fe200078e0077 */
[-C--:B------:R-:W-:Y:S01]  /*12040*/  MOV R105, R119.reuse ;  /* 0x0000007700697202 */ /* 0x080fe20000000f00 */
[--C-:B------:R-:W-:Y:S01]  /*12050*/  IMAD.MOV.U32 R101, RZ, RZ, R119.reuse ;  /* 0x000000ffff657224 */ /* 0x100fe200078e0077 */
[----:B------:R-:W-:Y:S01]  /*12060*/  FMNMX.FTZ R4, R51, R4, !PT ;  /* 0x0000000433047209 */ /* 0x000fe20007810000 */
[----:B------:R-:W4:Y:S01]  /*12070*/  MUFU.EX2 R45, R45 ;  /* 0x0000002d002d7308 */ /* 0x000f220000000800 */
        /* <DEDUP_REMOVED lines=8> */
[--C-:B------:R-:W-:Y:S01]  /*12100*/  IMAD.MOV.U32 R89, RZ, RZ, R119.reuse ;  /* 0x000000ffff597224 */ /* 0x100fe200078e0077 */
[----:B------:R-:W-:Y:S01]  /*12110*/  MOV R87, R119 ;  /* 0x0000007700577202 */ /* 0x000fe20000000f00 */
[----:B------:R-:W-:Y:S01]  /*12120*/  IMAD.MOV.U32 R85, RZ, RZ, R119 ;  /* 0x000000ffff557224 */ /* 0x000fe200078e0077 */
[----:B------:R-:W-:-:S04]  /*12130*/  FMNMX.FTZ R4, R33, R4, !PT ;  /* 0x0000000421047209 */ /* 0x000fc80007810000 */
[----:B------:R-:W-:Y:S01]  /*12140*/  FMNMX.FTZ R4, R59, R4, !PT ;  /* 0x000000043b047209 */ /* 0x000fe20007810000 */
[----:B------:R-:W4:Y:S03]  /*12150*/  MUFU.EX2 R49, R49 ;  /* 0x0000003100317308 */ /* 0x000f260000000800 */
        /* <DEDUP_REMOVED lines=8> */
[----:B------:R-:W-:Y:S04]  /*121e0*/  MUFU.EX2 R182, R182 ;  /* 0x000000b600b67308 */ /* 0x000fe80000000800 */
[----:B------:R-:W0:Y:S04]  /*121f0*/  SHFL.BFLY PT, R79, R4, 0x2, 0x1f ;  /* 0x0c401f00044f7f89 */ /* 0x000e2800000e0000 */
[----:B------:R-:W-:Y:S08]  /*12200*/  MUFU.EX2 R69, R69 ;  /* 0x0000004500457308 */ /* 0x000ff00000000800 */
[----:B------:R-:W-:Y:S08]  /*12210*/  MUFU.EX2 R176, R176 ;  /* 0x000000b000b07308 */ /* 0x000ff00000000800 */
[----:B------:R-:W-:Y:S01]  /*12220*/  MUFU.EX2 R73, R73 ;  /* 0x0000004900497308 */ /* 0x000fe20000000800 */
[----:B0-----:R-:W-:Y:S01]  /*12230*/  FMNMX.FTZ R2, R4, R79, !PT ;  /* 0x0000004f04027209 */ /* 0x001fe20007810000 */
[----:B------:R-:W-:Y:S01]  /*12240*/  FFMA.FTZ R79, R109, R0, -R10 ;  /* 0x000000006d4f7223 */ /* 0x000fe2000001080a */
[----:B------:R-:W-:-:S05]  /*12250*/  IMAD.MOV.U32 R109, RZ, RZ, R119 ;  /* 0x000000ffff6d7224 */ /* 0x000fca00078e0077 */
[----:B------:R-:W-:Y:S01]  /*12260*/  MUFU.EX2 R178, R178 ;  /* 0x000000b200b27308 */ /* 0x000fe20000000800 */
[----:B------:R-:W0:Y:S07]  /*12270*/  SHFL.BFLY PT, R81, R2, 0x1, 0x1f ;  /* 0x0c201f0002517f89 */ /* 0x000e2e00000e0000 */
[----:B------:R-:W-:Y:S08]  /*12280*/  MUFU.EX2 R75, R75 ;  /* 0x0000004b004b7308 */ /* 0x000ff00000000800 */
[----:B------:R-:W-:Y:S08]  /*12290*/  MUFU.EX2 R172, R172 ;  /* 0x000000ac00ac7308 */ /* 0x000ff00000000800 */
[----:B------:R-:W-:Y:S01]  /*122a0*/  MUFU.EX2 R77, R77 ;  /* 0x0000004d004d7308 */ /* 0x000fe20000000800 */
[----:B0-----:R-:W-:-:S04]  /*122b0*/  FMNMX.FTZ R4, R2, R81, !PT ;  /* 0x0000005102047209 */ /* 0x001fc80007810000 */
[C---:B------:R-:W-:Y:S01]  /*122c0*/  FSETP.NEU.FTZ.AND P1, PT, R4.reuse, -INF , PT ;  /* 0xff8000000400780b */ /* 0x040fe20003f3d000 */
[----:B------:R-:W-:Y:S02]  /*122d0*/  FMUL.FTZ R2, R4, R0 ;  /* 0x0000000004027220 */ /* 0x000fe40000410000 */
[----:B------:R-:W-:Y:S03]  /*122e0*/  MUFU.EX2 R174, R174 ;  /* 0x000000ae00ae7308 */ /* 0x000fe60000000800 */
[----:B------:R-:W-:Y:S02]  /*122f0*/  FSEL R12, R2, RZ, P1 ;  /* 0x000000ff020c7208 */ /* 0x000fe40000800000 */
[----:B------:R-:W-:-:S03]  /*12300*/  ISETP.GE.AND P1, PT, R141, 0x61, PT ;  /* 0x000000618d00780c */ /* 0x000fc60003f26270 */
[-CC-:B------:R-:W-:Y:S01]  /*12310*/  FFMA.FTZ R189, R7, R0.reuse, -R12.reuse ;  /* 0x0000000007bd7223 */ /* 0x180fe2000001080c */
[-CC-:B------:R-:W-:Y:S01]  /*12320*/  FFMA.FTZ R2, R27, R0.reuse, -R12.reuse ;  /* 0x000000001b027223 */ /* 0x180fe2000001080c */
[-CC-:B------:R-:W-:Y:S01]  /*12330*/  FFMA.FTZ R191, R9, R0.reuse, -R12.reuse ;  /* 0x0000000009bf7223 */ /* 0x180fe2000001080c */
[-CC-:B------:R-:W-:Y:S01]  /*12340*/  FFMA.FTZ R6, R31, R0.reuse, -R12.reuse ;  /* 0x000000001f067223 */ /* 0x180fe2000001080c */
[----:B------:R-:W-:Y:S01]  /*12350*/  FADD.FTZ R7, R188, R37 ;  /* 0x00000025bc077221 */ /* 0x000fe20000010000 */
[-CC-:B------:R-:W-:Y:S01]  /*12360*/  FFMA.FTZ R185, R11, R0.reuse, -R12.reuse ;  /* 0x000000000bb97223 */ /* 0x180fe2000001080c */
[----:B------:R-:W-:Y:S01]  /*12370*/  MUFU.EX2 R189, R189 ;  /* 0x000000bd00bd7308 */ /* 0x000fe20000000800 */
[-CC-:B------:R-:W-:Y:S01]  /*12380*/  FFMA.FTZ R8, R35, R0.reuse, -R12.reuse ;  /* 0x0000000023087223 */ /* 0x180fe2000001080c */
[----:B-1----:R-:W-:Y:S01]  /*12390*/  FADD.FTZ R10, R190, R7 ;  /* 0x00000007be0a7221 */ /* 0x002fe20000010000 */
[-CC-:B------:R-:W-:Y:S01]  /*123a0*/  FFMA.FTZ R187, R13, R0.reuse, -R12.reuse ;  /* 0x000000000dbb7223 */ /* 0x180fe2000001080c */
[-CC-:B------:R-:W-:Y:S01]  /*123b0*/  FFMA.FTZ R39, R39, R0.reuse, -R12.reuse ;  /* 0x0000000027277223 */ /* 0x180fe2000001080c */
[-C--:B------:R-:W-:Y:S01]  /*123c0*/  FFMA.FTZ R15, R15, R0.reuse, -R12 ;  /* 0x000000000f0f7223 */ /* 0x080fe2000001080c */
[----:B--2---:R-:W-:Y:S01]  /*123d0*/  FADD.FTZ R7, R41, R10 ;  /* 0x0000000a29077221 */ /* 0x004fe20000010000 */
[-CC-:B------:R-:W-:Y:S01]  /*123e0*/  FFMA.FTZ R43, R43, R0.reuse, -R12.reuse ;  /* 0x000000002b2b7223 */ /* 0x180fe2000001080c */
[----:B------:R-:W0:Y:S01]  /*123f0*/  MUFU.EX2 R2, R2 ;  /* 0x0000000200027308 */ /* 0x000e220000000800 */
[-CC-:B------:R-:W-:Y:S01]  /*12400*/  FFMA.FTZ R21, R21, R0.reuse, -R12.reuse ;  /* 0x0000000015157223 */ /* 0x180fe2000001080c */
[----:B---3--:R-:W-:Y:S01]  /*12410*/  FADD.FTZ R28, R184, R7 ;  /* 0x00000007b81c7221 */ /* 0x008fe20000010000 */
[-CC-:B------:R-:W-:Y:S01]  /*12420*/  FFMA.FTZ R47, R47, R0.reuse, -R12.reuse ;  /* 0x000000002f2f7223 */ /* 0x180fe2000001080c */
[-CC-:B------:R-:W-:Y:S01]  /*12430*/  FFMA.FTZ R25, R25, R0.reuse, -R12.reuse ;  /* 0x0000000019197223 */ /* 0x180fe2000001080c */
[-C--:B------:R-:W-:Y:S01]  /*12440*/  FFMA.FTZ R51, R51, R0.reuse, -R12 ;  /* 0x0000000033337223 */ /* 0x080fe2000001080c */
[----:B----4-:R-:W-:Y:S01]  /*12450*/  FADD.FTZ R9, R45, R28 ;  /* 0x0000001c2d097221 */ /* 0x010fe20000010000 */
[-CC-:B------:R-:W-:Y:S01]  /*12460*/  FFMA.FTZ R29, R29, R0.reuse, -R12.reuse ;  /* 0x000000001d1d7223 */ /* 0x180fe2000001080c */
[----:B------:R-:W1:Y:S01]  /*12470*/  MUFU.EX2 R191, R191 ;  /* 0x000000bf00bf7308 */ /* 0x000e620000000800 */
[-CC-:B------:R-:W-:Y:S01]  /*12480*/  FFMA.FTZ R55, R55, R0.reuse, -R12.reuse ;  /* 0x0000000037377223 */ /* 0x180fe2000001080c */
[----:B------:R-:W-:Y:S01]  /*12490*/  FADD.FTZ R30, R186, R9 ;  /* 0x00000009ba1e7221 */ /* 0x000fe20000010000 */
[-CC-:B------:R-:W-:Y:S01]  /*124a0*/  FFMA.FTZ R33, R33, R0.reuse, -R12.reuse ;  /* 0x0000000021217223 */ /* 0x180fe2000001080c */
[-CC-:B------:R-:W-:Y:S01]  /*124b0*/  FFMA.FTZ R59, R59, R0.reuse, -R12.reuse ;  /* 0x000000003b3b7223 */ /* 0x180fe2000001080c */
[-C--:B------:R-:W-:Y:S01]  /*124c0*/  FFMA.FTZ R53, R53, R0.reuse, -R12 ;  /* 0x0000000035357223 */ /* 0x080fe2000001080c */
[----:B------:R-:W-:Y:S01]  /*124d0*/  FADD.FTZ R9, R49, R30 ;  /* 0x0000001e31097221 */ /* 0x000fe20000010000 */
[-C--:B------:R-:W-:Y:S01]  /*124e0*/  FFMA.FTZ R63, R63, R0.reuse, -R12 ;  /* 0x000000003f3f7223 */ /* 0x080fe2000001080c */
[----:B------:R-:W2:Y:S01]  /*124f0*/  MUFU.EX2 R6, R6 ;  /* 0x0000000600067308 */ /* 0x000ea20000000800 */
[----:B0-----:R-:W-:Y:S01]  /*12500*/  FADD.FTZ R10, R189, R2 ;  /* 0x00000002bd0a7221 */ /* 0x001fe20000010000 */
[-CC-:B------:R-:W-:Y:S01]  /*12510*/  FFMA.FTZ R61, R61, R0.reuse, -R12.reuse ;  /* 0x000000003d3d7223 */ /* 0x180fe2000001080c */
[-CC-:B------:R-:W-:Y:S01]  /*12520*/  FFMA.FTZ R67, R67, R0.reuse, -R12.reuse ;  /* 0x0000000043437223 */ /* 0x180fe2000001080c */
[-CC-:B------:R-:W-:Y:S01]  /*12530*/  FFMA.FTZ R65, R65, R0.reuse, -R12.reuse ;  /* 0x0000000041417223 */ /* 0x180fe2000001080c */
[----:B------:R-:W-:Y:S01]  /*12540*/  FFMA.FTZ R71, R71, R0, -R12 ;  /* 0x0000000047477223 */ /* 0x000fe2000001080c */
[----:B------:R-:W-:Y:S01]  /*12550*/  F2FP.F16.F32.PACK_AB R189, R2, R189 ;  /* 0x000000bd02bd723e */ /* 0x000fe200000000ff */
[--C-:B------:R-:W-:Y:S01]  /*12560*/  IMAD.MOV.U32 R35, RZ, RZ, R119.reuse ;  /* 0x000000ffff237224 */ /* 0x100fe200078e0077 */
[----:B------:R-:W0:Y:S01]  /*12570*/  MUFU.EX2 R185, R185 ;  /* 0x000000b900b97308 */ /* 0x000e220000000800 */
[----:B-1----:R-:W-:Y:S01]  /*12580*/  FADD.FTZ R7, R191, R10 ;  /* 0x0000000abf077221 */ /* 0x002fe20000010000 */
[----:B------:R-:W-:Y:S01]  /*12590*/  F2FP.F16.F32.PACK_AB R188, R37, R188 ;  /* 0x000000bc25bc723e */ /* 0x000fe200000000ff */
[--C-:B------:R-:W-:Y:S01]  /*125a0*/  IMAD.MOV.U32 R37, RZ, RZ, R119.reuse ;  /* 0x000000ffff257224 */ /* 0x100fe200078e0077 */
[----:B------:R-:W-:Y:S01]  /*125b0*/  F2FP.F16.F32.PACK_AB R190, R41, R190 ;  /* 0x000000be29be723e */ /* 0x000fe200000000ff */
[--C-:B------:R-:W-:Y:S01]  /*125c0*/  IMAD.MOV.U32 R41, RZ, RZ, R119.reuse ;  /* 0x000000ffff297224 */ /* 0x100fe200078e0077 */
[----:B------:R-:W-:Y:S01]  /*125d0*/  F2FP.F16.F32.PACK_AB R184, R45, R184 ;  /* 0x000000b82db8723e */ /* 0x000fe200000000ff */
[----:B------:R-:W-:Y:S01]  /*125e0*/  IMAD.MOV.U32 R31, RZ, RZ, R119 ;  /* 0x000000ffff1f7224 */ /* 0x000fe200078e0077 */
[----:B------:R-:W1:Y:S01]  /*125f0*/  MUFU.EX2 R8, R8 ;  /* 0x0000000800087308 */ /* 0x000e620000000800 */
[C---:B--2---:R-:W-:Y:S01]  /*12600*/  FADD.FTZ R10, R6.reuse, R7 ;  /* 0x00000007060a7221 */ /* 0x044fe20000010000 */
[----:B------:R-:W-:-:S02]  /*12610*/  F2FP.F16.F32.PACK_AB R191, R6, R191 ;  /* 0x000000bf06bf723e */ /* 0x000fc400000000ff */
[----:B------:R-:W-:Y:S01]  /*12620*/  F2FP.F16.F32.PACK_AB R186, R49, R186 ;  /* 0x000000ba31ba723e */ /* 0x000fe200000000ff */
[----:B------:R-:W-:Y:S01]  /*12630*/  IMAD.MOV.U32 R49, RZ, RZ, R119 ;  /* 0x000000ffff317224 */ /* 0x000fe200078e0077 */
[-C--:B------:R-:W-:Y:S02]  /*12640*/  MOV R45, R119.reuse ;  /* 0x00000077002d7202 */ /* 0x080fe40000000f00 */
[----:B------:R-:W2:Y:S01]  /*12650*/  MUFU.EX2 R187, R187 ;  /* 0x000000bb00bb7308 */ /* 0x000ea20000000800 */
[----:B0-----:R-:W-:Y:S01]  /*12660*/  FADD.FTZ R7, R185, R10 ;  /* 0x0000000ab9077221 */ /* 0x001fe20000010000 */
[----:B------:R-:W-:Y:S01]  /*12670*/  FADD.FTZ R10, R180, R9 ;  /* 0x00000009b40a7221 */ /* 0x000fe20000010000 */
[----:B------:R-:W-:Y:S02]  /*12680*/  F2FP.F16.F32.PACK_AB R180, R57, R180 ;  /* 0x000000b439b4723e */ /* 0x000fe400000000ff */
[----:B------:R-:W-:-:S03]  /*12690*/  MOV R27, R119 ;  /* 0x00000077001b7202 */ /* 0x000fc60000000f00 */
[----:B------:R-:W0:Y:S01]  /*126a0*/  MUFU.EX2 R14, R39 ;  /* 0x00000027000e7308 */ /* 0x000e220000000800 */
[C---:B-1----:R-:W-:Y:S01]  /*126b0*/  FADD.FTZ R30, R8.reuse, R7 ;  /* 0x00000007081e7221 */ /* 0x042fe20000010000 */
[----:B------:R-:W-:Y:S01]  /*126c0*/  FADD.FTZ R7, R57, R10 ;  /* 0x0000000a39077221 */ /* 0x000fe20000010000 */
[----:B------:R-:W-:Y:S01]  /*126d0*/  VIADD R10, R3, 0x30840 ;  /* 0x00030840030a7836 */ /* 0x000fe20000000000 */
[----:B------:R-:W-:Y:S02]  /*126e0*/  F2FP.F16.F32.PACK_AB R185, R8, R185 ;  /* 0x000000b908b9723e */ /* 0x000fe400000000ff */
[----:B------:R-:W-:Y:S01]  /*126f0*/  FADD.FTZ R34, R182, R7 ;  /* 0x00000007b6227221 */ /* 0x000fe20000010000 */
[----:B------:R-:W-:Y:S01]  /*12700*/  F2FP.F16.F32.PACK_AB R182, R69, R182 ;  /* 0x000000b645b6723e */ /* 0x000fe200000000ff */
[----:B------:R-:W1:Y:S01]  /*12710*/  MUFU.EX2 R15, R15 ;  /* 0x0000000f000f7308 */ /* 0x000e620000000800 */
[----:B--2---:R-:W-:Y:S01]  /*12720*/  FADD.FTZ R3, R187, R30 ;  /* 0x0000001ebb037221 */ /* 0x004fe20000010000 */
[----:B------:R-:W-:Y:S01]  /*12730*/  PRMT R10, R221, 0x654, R10 ;  /* 0x00000654dd0a7816 */ /* 0x000fe2000000000a */
[----:B------:R-:W-:Y:S01]  /*12740*/  FADD.FTZ R7, R69, R34 ;  /* 0x0000002245077221 */ /* 0x000fe20000010000 */
[----:B------:R-:W-:-:S02]  /*12750*/  MOV R69, R119 ;  /* 0x0000007700457202 */ /* 0x000fc40000000f00 */
[----:B------:R2:W-:Y:S01]  /*12760*/  SYNCS.ARRIVE.TRANS64.RED.A1T0 RZ, [R10+URZ], RZ ;  /* 0x000000ff0aff79a7 */ /* 0x0005e2000810043f */
[----:B------:R-:W-:Y:S01]  /*12770*/  MOV R57, R119 ;  /* 0x0000007700397202 */ /* 0x000fe20000000f00 */
[----:B------:R3:W2:Y:S01]  /*12780*/  MUFU.EX2 R20, R43 ;  /* 0x0000002b00147308 */ /* 0x0006a20000000800 */
[C---:B0-----:R-:W-:Y:S01]  /*12790*/  FADD.FTZ R32, R14.reuse, R3 ;  /* 0x000000030e207221 */ /* 0x041fe20000010000 */
[----:B------:R-:W-:Y:S02]  /*127a0*/  F2FP.F16.F32.PACK_AB R187, R14, R187 ;  /* 0x000000bb0ebb723e */ /* 0x000fe400000000ff */
[----:B------:R-:W-:-:S04]  /*127b0*/  MOV R39, R119 ;  /* 0x0000007700277202 */ /* 0x000fc80000000f00 */
[----:B------:R-:W0:Y:S01]  /*127c0*/  MUFU.EX2 R21, R21 ;  /* 0x0000001500157308 */ /* 0x000e220000000800 */
[----:B-1----:R-:W-:Y:S01]  /*127d0*/  FADD.FTZ R3, R15, R32 ;  /* 0x000000200f037221 */ /* 0x002fe20000010000 */
[----:B------:R-:W-:Y:S01]  /*127e0*/  FADD.FTZ R32, R176, R7 ;  /* 0x00000007b0207221 */ /* 0x000fe20000010000 */
[C---:B------:R-:W-:Y:S01]  /*127f0*/  F2FP.F16.F32.PACK_AB R176, R73.reuse, R176 ;  /* 0x000000b049b0723e */ /* 0x040fe200000000ff */
[--C-:B---3--:R-:W-:Y:S02]  /*12800*/  IMAD.MOV.U32 R43, RZ, RZ, R119.reuse ;  /* 0x000000ffff2b7224 */ /* 0x108fe400078e0077 */
[----:B------:R-:W-:Y:S01]  /*12810*/  FADD.FTZ R7, R73, R32 ;  /* 0x0000002049077221 */ /* 0x000fe20000010000 */
[----:B------:R-:W-:Y:S01]  /*12820*/  IMAD.MOV.U32 R73, RZ, RZ, R119 ;  /* 0x000000ffff497224 */ /* 0x000fe200078e0077 */
[----:B------:R1:W3:Y:S01]  /*12830*/  MUFU.EX2 R24, R47 ;  /* 0x0000002f00187308 */ /* 0x0002e20000000800 */
[----:B--2---:R-:W-:Y:S01]  /*12840*/  FADD.FTZ R10, R20, R3 ;  /* 0x00000003140a7221 */ /* 0x004fe20000010000 */
[----:B------:R-:W-:Y:S01]  /*12850*/  FADD.FTZ R34, R178, R7 ;  /* 0x00000007b2227221 */ /* 0x000fe20000010000 */
[----:B------:R-:W-:-:S02]  /*12860*/  F2FP.F16.F32.PACK_AB R178, R75, R178 ;  /* 0x000000b24bb2723e */ /* 0x000fc400000000ff */
[----:B------:R-:W-:Y:S01]  /*12870*/  F2FP.F16.F32.PACK_AB R181, R20, R15 ;  /* 0x0000000f14b5723e */ /* 0x000fe200000000ff */
[----:B------:R-:W-:Y:S01]  /*12880*/  FADD.FTZ R7, R75, R34 ;  /* 0x000000224b077221 */ /* 0x000fe20000010000 */
[----:B------:R-:W-:Y:S01]  /*12890*/  MOV R75, R119 ;  /* 0x00000077004b7202 */ /* 0x000fe20000000f00 */
[----:B------:R-:W2:Y:S01]  /*128a0*/  MUFU.EX2 R25, R25 ;  /* 0x0000001900197308 */ /* 0x000ea20000000800 */
[----:B0-----:R-:W-:Y:S01]  /*128b0*/  FADD.FTZ R3, R21, R10 ;  /* 0x0000000a15037221 */ /* 0x001fe20000010000 */
[----:B-1----:R-:W-:-:S06]  /*128c0*/  IMAD.MOV.U32 R47, RZ, RZ, R119 ;  /* 0x000000ffff2f7224 */ /* 0x002fcc00078e0077 */
[----:B------:R0:W1:Y:S01]  /*128d0*/  MUFU.EX2 R26, R51 ;  /* 0x00000033001a7308 */ /* 0x0000620000000800 */
[C---:B---3--:R-:W-:Y:S01]  /*128e0*/  FADD.FTZ R32, R24.reuse, R3 ;  /* 0x0000000318207221 */ /* 0x048fe20000010000 */
[----:B------:R-:W-:Y:S02]  /*128f0*/  F2FP.F16.F32.PACK_AB R183, R24, R21 ;  /* 0x0000001518b7723e */ /* 0x000fe400000000ff */
[----:B------:R-:W-:-:S04]  /*12900*/  MOV R24, R119 ;  /* 0x0000007700187202 */ /* 0x000fc80000000f00 */
[----:B------:R-:W3:Y:S01]  /*12910*/  MUFU.EX2 R29, R29 ;  /* 0x0000001d001d7308 */ /* 0x000ee20000000800 */
[----:B--2---:R-:W-:Y:S01]  /*12920*/  FADD.FTZ R3, R25, R32 ;  /* 0x0000002019037221 */ /* 0x004fe20000010000 */
[----:B------:R-:W-:Y:S01]  /*12930*/  FADD.FTZ R32, R172, R7 ;  /* 0x00000007ac207221 */ /* 0x000fe20000010000 */
[C---:B------:R-:W-:Y:S02]  /*12940*/  F2FP.F16.F32.PACK_AB R172, R77.reuse, R172 ;  /* 0x000000ac4dac723e */ /* 0x040fe400000000ff */
[----:B0-----:R-:W-:Y:S01]  /*12950*/  MOV R51, R119 ;  /* 0x0000007700337202 */ /* 0x001fe20000000f00 */
[----:B------:R-:W-:Y:S01]  /*12960*/  FADD.FTZ R7, R77, R32 ;  /* 0x000000204d077221 */ /* 0x000fe20000010000 */
[----:B------:R-:W-:Y:S01]  /*12970*/  IMAD.MOV.U32 R77, RZ, RZ, R119 ;  /* 0x000000ffff4d7224 */ /* 0x000fe200078e0077 */
[----:B------:R0:W2:Y:S01]  /*12980*/  MUFU.EX2 R28, R55 ;  /* 0x00000037001c7308 */ /* 0x0000a20000000800 */
[----:B-1----:R-:W-:Y:S01]  /*12990*/  FADD.FTZ R12, R26, R3 ;  /* 0x000000031a0c7221 */ /* 0x002fe20000010000 */
[----:B------:R-:W-:Y:S01]  /*129a0*/  FADD.FTZ R34, R174, R7 ;  /* 0x00000007ae227221 */ /* 0x000fe20000010000 */
[----:B------:R-:W-:Y:S01]  /*129b0*/  F2FP.F16.F32.PACK_AB R177, R26, R25 ;  /* 0x000000191ab1723e */ /* 0x000fe200000000ff */
[----:B------:R-:W-:-:S02]  /*129c0*/  IMAD.MOV.U32 R26, RZ, RZ, R119 ;  /* 0x000000ffff1a7224 */ /* 0x000fc400078e0077 */
[--C-:B------:R-:W-:Y:S02]  /*129d0*/  IMAD.MOV.U32 R25, RZ, RZ, R119.reuse ;  /* 0x000000ffff197224 */ /* 0x100fe400078e0077 */
[----:B------:R-:W1:Y:S01]  /*129e0*/  MUFU.EX2 R33, R33 ;  /* 0x0000002100217308 */ /* 0x000e620000000800 */
[----:B---3--:R-:W-:Y:S01]  /*129f0*/  FADD.FTZ R3, R29, R12 ;  /* 0x0000000c1d037221 */ /* 0x008fe20000010000 */
[----:B0-----:R-:W-:-:S06]  /*12a00*/  IMAD.MOV.U32 R55, RZ, RZ, R119 ;  /* 0x000000ffff377224 */ /* 0x001fcc00078e0077 */
[----:B------:R-:W0:Y:S01]  /*12a10*/  MUFU.EX2 R79, R79 ;  /* 0x0000004f004f7308 */ /* 0x000e220000000800 */
[C---:B--2---:R-:W-:Y:S01]  /*12a20*/  FADD.FTZ R32, R28.reuse, R3 ;  /* 0x000000031c207221 */ /* 0x044fe20000010000 */
[----:B------:R-:W-:Y:S01]  /*12a30*/  F2FP.F16.F32.PACK_AB R179, R28, R29 ;  /* 0x0000001d1cb3723e */ /* 0x000fe200000000ff */
[--C-:B------:R-:W-:Y:S02]  /*12a40*/  IMAD.MOV.U32 R29, RZ, RZ, R119.reuse ;  /* 0x000000ffff1d7224 */ /* 0x100fe400078e0077 */
[----:B------:R-:W-:-:S03]  /*12a50*/  IMAD.MOV.U32 R28, RZ, RZ, R119 ;  /* 0x000000ffff1c7224 */ /* 0x000fc600078e0077 */
[----:B------:R2:W3:Y:S01]  /*12a60*/  MUFU.EX2 R30, R59 ;  /* 0x0000003b001e7308 */ /* 0x0004e20000000800 */
[----:B-1----:R-:W-:-:S07]  /*12a70*/  FADD.FTZ R3, R33, R32 ;  /* 0x0000002021037221 */ /* 0x002fce0000010000 */
[----:B------:R-:W1:Y:S01]  /*12a80*/  MUFU.EX2 R168, R168 ;  /* 0x000000a800a87308 */ /* 0x000e620000000800 */
[C---:B0-----:R-:W-:Y:S01]  /*12a90*/  FADD.FTZ R7, R79.reuse, R34 ;  /* 0x000000224f077221 */ /* 0x041fe20000010000 */
[----:B------:R-:W-:Y:S01]  /*12aa0*/  F2FP.F16.F32.PACK_AB R174, R79, R174 ;  /* 0x000000ae4fae723e */ /* 0x000fe200000000ff */
[--C-:B------:R-:W-:Y:S02]  /*12ab0*/  IMAD.MOV.U32 R79, RZ, RZ, R119.reuse ;  /* 0x000000ffff4f7224 */ /* 0x100fe400078e0077 */
[----:B--2---:R-:W-:-:S03]  /*12ac0*/  IMAD.MOV.U32 R59, RZ, RZ, R119 ;  /* 0x000000ffff3b7224 */ /* 0x004fc600078e0077 */
[----:B------:R-:W0:Y:S01]  /*12ad0*/  MUFU.EX2 R53, R53 ;  /* 0x0000003500357308 */ /* 0x000e220000000800 */
[C---:B---3--:R-:W-:Y:S01]  /*12ae0*/  FADD.FTZ R32, R30.reuse, R3 ;  /* 0x000000031e207221 */ /* 0x048fe20000010000 */
[----:B------:R-:W-:Y:S02]  /*12af0*/  F2FP.F16.F32.PACK_AB R173, R30, R33 ;  /* 0x000000211ead723e */ /* 0x000fe400000000ff */
[-C--:B------:R-:W-:Y:S02]  /*12b00*/  MOV R33, R119.reuse ;  /* 0x0000007700217202 */ /* 0x080fe40000000f00 */
[----:B------:R-:W-:Y:S02]  /*12b10*/  MOV R30, R119 ;  /* 0x00000077001e7202 */ /* 0x000fe40000000f00 */
[----:B------:R2:W3:Y:S01]  /*12b20*/  MUFU.EX2 R81, R113 ;  /* 0x0000007100517308 */ /* 0x0004e20000000800 */
[----:B-1----:R-:W-:-:S07]  /*12b30*/  FADD.FTZ R34, R168, R7 ;  /* 0x00000007a8227221 */ /* 0x002fce0000010000 */
[----:B------:R1:W4:Y:S01]  /*12b40*/  MUFU.EX2 R10, R63 ;  /* 0x0000003f000a7308 */ /* 0x0003220000000800 */
[----:B0-----:R-:W-:Y:S01]  /*12b50*/  FADD.FTZ R3, R53, R32 ;  /* 0x0000002035037221 */ /* 0x001fe20000010000 */
[----:B--2---:R-:W-:-:S06]  /*12b60*/  IMAD.MOV.U32 R113, RZ, RZ, R119 ;  /* 0x000000ffff717224 */ /* 0x004fcc00078e0077 */
[----:B------:R-:W0:Y:S01]  /*12b70*/  MUFU.EX2 R61, R61 ;  /* 0x0000003d003d7308 */ /* 0x000e220000000800 */
[C---:B---3--:R-:W-:Y:S01]  /*12b80*/  FADD.FTZ R7, R81.reuse, R34 ;  /* 0x0000002251077221 */ /* 0x048fe20000010000 */
[----:B------:R-:W-:Y:S02]  /*12b90*/  F2FP.F16.F32.PACK_AB R168, R81, R168 ;  /* 0x000000a851a8723e */ /* 0x000fe400000000ff */
[-C--:B------:R-:W-:Y:S02]  /*12ba0*/  MOV R81, R119.reuse ;  /* 0x0000007700517202 */ /* 0x080fe40000000f00 */
[----:B-1----:R-:W-:Y:S02]  /*12bb0*/  MOV R63, R119 ;  /* 0x00000077003f7202 */ /* 0x002fe40000000f00 */
[----:B------:R1:W2:Y:S01]  /*12bc0*/  MUFU.EX2 R12, R67 ;  /* 0x00000043000c7308 */ /* 0x0002a20000000800 */
[C---:B----4-:R-:W-:Y:S01]  /*12bd0*/  FADD.FTZ R34, R10.reuse, R3 ;  /* 0x000000030a227221 */ /* 0x050fe20000010000 */
[----:B------:R-:W-:Y:S01]  /*12be0*/  F2FP.F16.F32.PACK_AB R175, R10, R53 ;  /* 0x000000350aaf723e */ /* 0x000fe200000000ff */
[----:B------:R-:W-:-:S05]  /*12bf0*/  IMAD.MOV.U32 R53, RZ, RZ, R119 ;  /* 0x000000ffff357224 */ /* 0x000fca00078e0077 */
        /* <DEDUP_REMOVED lines=8> */
[----:B------:R-:W1:Y:S01]  /*12c80*/  MUFU.EX2 R83, R83 ;  /* 0x0000005300537308 */ /* 0x000e620000000800 */
[----:B---3--:R-:W-:-:S07]  /*12c90*/  FADD.FTZ R214, R170, R7 ;  /* 0x00000007aad67221 */ /* 0x008fce0000010000 */
[----:B------:R2:W3:Y:S01]  /*12ca0*/  MUFU.EX2 R32, R71 ;  /* 0x0000004700207308 */ /* 0x0004e20000000800 */
[----:B0-----:R-:W-:Y:S01]  /*12cb0*/  FADD.FTZ R3, R65, R2 ;  /* 0x0000000241037221 */ /* 0x001fe20000010000 */
[----:B------:R-:W-:Y:S01]  /*12cc0*/  MOV R2, 0x3f800000 ;  /* 0x3f80000000027802 */ /* 0x000fe20000000f00 */
[C---:B-1----:R-:W-:Y:S01]  /*12cd0*/  FADD.FTZ R214, R83.reuse, R214 ;  /* 0x000000d653d67221 */ /* 0x042fe20000010000 */
[----:B------:R-:W-:Y:S01]  /*12ce0*/  F2FP.F16.F32.PACK_AB R170, R83, R170 ;  /* 0x000000aa53aa723e */ /* 0x000fe200000000ff */
[--C-:B------:R-:W-:Y:S02]  /*12cf0*/  IMAD.MOV.U32 R83, RZ, RZ, R119.reuse ;  /* 0x000000ffff537224 */ /* 0x100fe400078e0077 */
[----:B--2---:R-:W-:Y:S02]  /*12d00*/  IMAD.MOV.U32 R71, RZ, RZ, R119 ;  /* 0x000000ffff477224 */ /* 0x004fe400078e0077 */
[C---:B---3--:R-:W-:Y:S01]  /*12d10*/  FADD.FTZ R6, R32.reuse, R3 ;  /* 0x0000000320067221 */ /* 0x048fe20000010000 */
[----:B------:R-:W-:Y:S01]  /*12d20*/  F2FP.F16.F32.PACK_AB R171, R32, R65 ;  /* 0x0000004120ab723e */ /* 0x000fe200000000ff */
[----:B------:R-:W-:-:S02]  /*12d30*/  IMAD.MOV.U32 R3, RZ, RZ, 0x3f800000 ;  /* 0x3f800000ff037424 */ /* 0x000fc400078e00ff */
[--C-:B------:R-:W-:Y:S02]  /*12d40*/  IMAD.MOV.U32 R65, RZ, RZ, R119.reuse ;  /* 0x000000ffff417224 */ /* 0x100fe400078e0077 */
[----:B------:R-:W-:Y:S01]  /*12d50*/  IMAD.MOV.U32 R32, RZ, RZ, R119 ;  /* 0x000000ffff207224 */ /* 0x000fe200078e0077 */
[----:B------:R-:W-:Y:S06]  /*12d60*/  @!P1 BRA `(.L_x_3917) ;  /* 0x00000024008c9947 */ /* 0x000fec0003800000 */
[----:B------:R-:W-:Y:S01]  /*12d70*/  VIADD R9, R142, 0xfffffffe ;  /* 0xfffffffe8e097836 */ /* 0x000fe20000000000 */
[----:B------:R-:W-:Y:S01]  /*12d80*/  MOV R7, R5 ;  /* 0x0000000500077202 */ /* 0x000fe20000000f00 */
[----:B------:R-:W-:Y:S01]  /*12d90*/  IMAD.MOV.U32 R8, RZ, RZ, R4 ;  /* 0x000000ffff087224 */ /* 0x000fe200078e0004 */
[----:B------:R-:W-:Y:S01]  /*12da0*/  MOV R2, 0x3f800000 ;  /* 0x3f80000000027802 */ /* 0x000fe20000000f00 */
[----:B------:R-:W-:Y:S01]  /*12db0*/  IMAD.MOV.U32 R11, RZ, RZ, R219 ;  /* 0x000000ffff0b7224 */ /* 0x000fe200078e00db */
[----:B------:R-:W-:Y:S01]  /*12dc0*/  CS2R R118, SRZ ;  /* 0x0000000000767805 */ /* 0x000fe2000001ff00 */
        /* <DEDUP_REMOVED lines=47> */
[----:B------:R-:W-:-:S07]  /*130c0*/  CS2R R24, SRZ ;  /* 0x0000000000187805 */ /* 0x000fce000001ff00 */
.L_x_3930:
[----:B------:R-:W-:-:S04]  /*130d0*/  ISETP.NE.AND P1, PT, R12, 0x1, PT ;  /* 0x000000010c00780c */ /* 0x000fc80003f25270 */
[----:B------:R-:W-:-:S04]  /*130e0*/  SEL R0, RZ, 0x1, P1 ;  /* 0x00000001ff007807 */ /* 0x000fc80000800000 */
[----:B------:R-:W-:Y:S01]  /*130f0*/  LOP3.LUT R219, R11, R0, RZ, 0x3c, !PT ;  /* 0x000000000bdb7212 */ /* 0x000fe200078e3cff */
[----:B------:R-:W-:Y:S06]  /*13100*/  @!P0 BRA `(.L_x_3918) ;  /* 0x0000000000048947 */ /* 0x000fec0003800000 */
[----:B------:R-:W-:Y:S01]  /*13110*/  BPT.TRAP 0x1 ;  /* 0x000000040000795c */ /* 0x000fe20000300000 */
.L_x_3918:
        /* <DEDUP_REMOVED lines=8> */
.L_x_3919:
[----:B------:R-:W-:Y:S01]  /*131a0*/  IMAD R126, R210, 0x900, R220 ;  /* 0x00000900d27e7824 */ /* 0x000fe200078e02dc */
[----:B------:R-:W-:Y:S03]  /*131b0*/  BSSY B1, `(.L_x_3920) ;  /* 0x0000006000017945 */ /* 0x000fe60003800000 */
[C---:B------:R-:W-:Y:S01]  /*131c0*/  VIADD R123, R126.reuse, 0x4 ;  /* 0x000000047e7b7836 */ /* 0x040fe20000000000 */
[----:B------:R-:W-:Y:S01]  /*131d0*/  IADD3 R124, R126, 0x2, RZ ;  /* 0x000000027e7c7810 */ /* 0x000fe20007ffe0ff */
[----:B-1----:R-:W-:Y:S06]  /*131e0*/  @P1 BRA `(.L_x_3921) ;  /* 0x0000000000081947 */ /* 0x002fec0003800000 */
[----:B------:R-:W1:Y:S02]  /*131f0*/  SYNCS.PHASECHK.TRANS64.TRYWAIT P1, [R10+URZ+0x30830], R5 ;  /* 0x030830050a0075a7 */ /* 0x000e64000802017f */
[----:B-1----:R-:W-:Y:S05]  /*13200*/  @!P1 BRA `(.L_x_3922) ;  /* 0x000000d000c49947 */ /* 0x002fea0003800000 */
.L_x_3921:
[----:B------:R-:W-:Y:S05]  /*13210*/  BSYNC B1 ;  /* 0x0000000000017941 */ /* 0x000fea0003800000 */
.L_x_3920:
[----:B------:R-:W2:Y:S04]  /*13220*/  LDL.64 R128, [R1+0x38] ;  /* 0x0000380001807983 */ /* 0x000ea80000100a00 */
[----:B------:R3:W-:Y:S04]  /*13230*/  STL.64 [R1+0x90], R8 ;  /* 0x0000900801007387 */ /* 0x0007e80000100a00 */
[----:B---3--:R-:W3:Y:S01]  /*13240*/  LDL.64 R8, [R1+0x30] ;  /* 0x0000300001087983 */ /* 0x008ee20000100a00 */
[-C--:B------:R-:W-:Y:S01]  /*13250*/  FMUL.FTZ R24, R24, R3.reuse ;  /* 0x0000000318187220 */ /* 0x080fe20000410000 */
[-C--:B------:R-:W-:Y:S01]  /*13260*/  FMUL.FTZ R25, R25, R3.reuse ;  /* 0x0000000319197220 */ /* 0x080fe20000410000 */
[-C--:B------:R-:W-:Y:S01]  /*13270*/  FMUL.FTZ R28, R28, R3.reuse ;  /* 0x000000031c1c7220 */ /* 0x080fe20000410000 */
[----:B------:R4:W-:Y:S01]  /*13280*/  STL.64 [R1+0x88], R6 ;  /* 0x0000880601007387 */ /* 0x0009e20000100a00 */
        /* <DEDUP_REMOVED lines=93> */
[----:B------:R-:W-:Y:S01]  /*13860*/  IMAD.MOV.U32 R120, RZ, RZ, R126 ;  /* 0x000000ffff787224 */ /* 0x000fe200078e007e */
[----:B------:R-:W3:Y:S01]  /*13870*/  LDL.64 R2, [R1+0x28] ;  /* 0x0000280001027983 */ /* 0x000ee20000100a00 */
[----:B------:R-:W-:Y:S01]  /*13880*/  VIADD R122, R126, 0x6 ;  /* 0x000000067e7a7836 */ /* 0x000fe20000000000 */
[----:B------:R-:W-:-:S02]  /*13890*/  MOV R15, UR38 ;  /* 0x00000026000f7c02 */ /* 0x000fc40008000f00 */
[----:B------:R-:W-:Y:S01]  /*138a0*/  R2UR UR46, R120 ;  /* 0x00000000782e72ca */ /* 0x000fe200000e0000 */
[----:B------:R-:W-:Y:S01]  /*138b0*/  IMAD.MOV.U32 R120, RZ, RZ, R124 ;  /* 0x000000ffff787224 */ /* 0x000fe200078e007c */
[----:B01----:R-:W-:Y:S01]  /*138c0*/  MOV R5, UR58 ;  /* 0x0000003a00057c02 */ /* 0x003fe20008000f00 */
[----:B------:R-:W-:Y:S01]  /*138d0*/  VIADD R124, R126, 0x304 ;  /* 0x000003047e7c7836 */ /* 0x000fe20000000000 */
[----:B------:R-:W-:Y:S01]  /*138e0*/  R2UR UR58, R122 ;  /* 0x000000007a3a72ca */ /* 0x000fe200000e0000 */
[----:B----4-:R-:W4:Y:S01]  /*138f0*/  LDL.64 R6, [R1+0x20] ;  /* 0x0000200001067983 */ /* 0x010f220000100a00 */
[----:B------:R-:W-:Y:S02]  /*13900*/  R2UR UR42, R120 ;  /* 0x00000000782a72ca */ /* 0x000fe400000e0000 */
[----:B------:R-:W-:Y:S01]  /*13910*/  MOV R120, R123 ;  /* 0x0000007b00787202 */ /* 0x000fe20000000f00 */
[----:B------:R-:W-:Y:S01]  /*13920*/  IMAD.MOV.U32 R123, RZ, RZ, 0x40000040 ;  /* 0x40000040ff7b7424 */ /* 0x000fe200078e00ff */
[----:B------:R-:W-:-:S02]  /*13930*/  IADD3 R122, R126, 0x302, RZ ;  /* 0x000003027e7a7810 */ /* 0x000fc40007ffe0ff */
[----:B------:R-:W-:Y:S01]  /*13940*/  R2UR UR38, R120 ;  /* 0x00000000782672ca */ /* 0x000fe200000e0000 */
[----:B------:R-:W-:Y:S01]  /*13950*/  VIADD R120, R126, 0x300 ;  /* 0x000003007e787836 */ /* 0x000fe20000000000 */
[----:B------:R-:W-:Y:S01]  /*13960*/  R2UR UR30, R122 ;  /* 0x000000007a1e72ca */ /* 0x000fe200000e0000 */
[----:B------:R-:W-:Y:S01]  /*13970*/  VIADD R122, R126, 0x600 ;  /* 0x000006007e7a7836 */ /* 0x000fe20000000000 */
[----:B------:R-:W-:Y:S02]  /*13980*/  MOV R121, 0x40000040 ;  /* 0x4000004000797802 */ /* 0x000fe40000000f00 */
[----:B------:R-:W-:Y:S01]  /*13990*/  R2UR UR34, R120 ;  /* 0x00000000782272ca */ /* 0x000fe200000e0000 */
[----:B------:R-:W-:Y:S01]  /*139a0*/  VIADD R120, R126, 0x306 ;  /* 0x000003067e787836 */ /* 0x000fe20000000000 */
[----:B------:R-:W-:Y:S02]  /*139b0*/  MOV R213, UR45 ;  /* 0x0000002d00d57c02 */ /* 0x000fe40008000f00 */
[----:B------:R-:W-:-:S02]  /*139c0*/  MOV R0, UR44 ;  /* 0x0000002c00007c02 */ /* 0x000fc40008000f00 */
[----:B------:R-:W-:Y:S02]  /*139d0*/  R2UR UR47, R121 ;  /* 0x00000000792f72ca */ /* 0x000fe400000e0000 */
[----:B------:R-:W-:Y:S01]  /*139e0*/  R2UR UR26, R124 ;  /* 0x000000007c1a72ca */ /* 0x000fe200000e0000 */
[----:B------:R-:W-:Y:S01]  /*139f0*/  VIADD R124, R126, 0x602 ;  /* 0x000006027e7c7836 */ /* 0x000fe20000000000 */
[----:B------:R-:W-:Y:S02]  /*13a00*/  R2UR UR22, R120 ;  /* 0x00000000781672ca */ /* 0x000fe400000e0000 */
[----:B------:R-:W-:Y:S01]  /*13a10*/  R2UR UR18, R122 ;  /* 0x000000007a1272ca */ /* 0x000fe200000e0000 */
[C---:B------:R-:W-:Y:S01]  /*13a20*/  VIADD R122, R126.reuse, 0x606 ;  /* 0x000006067e7a7836 */ /* 0x040fe20000000000 */
[----:B------:R-:W-:Y:S02]  /*13a30*/  MOV R125, 0x40000040 ;  /* 0x40000040007d7802 */ /* 0x000fe40000000f00 */
[----:B------:R-:W-:-:S02]  /*13a40*/  IADD3 R120, R126, 0x604, RZ ;  /* 0x000006047e787810 */ /* 0x000fc40007ffe0ff */
[----:B------:R-:W-:Y:S02]  /*13a50*/  MOV R4, UR59 ;  /* 0x0000003b00047c02 */ /* 0x000fe40008000f00 */
[C---:B------:R-:W-:Y:S02]  /*13a60*/  R2UR UR43, R121.reuse ;  /* 0x00000000792b72ca */ /* 0x040fe400000e0000 */
[----:B------:R-:W-:Y:S02]  /*13a70*/  R2UR UR39, R121 ;  /* 0x00000000792772ca */ /* 0x000fe400000e0000 */
[----:B------:R-:W-:Y:S02]  /*13a80*/  R2UR UR59, R123 ;  /* 0x000000007b3b72ca */ /* 0x000fe400000e0000 */
[----:B------:R-:W-:Y:S02]  /*13a90*/  R2UR UR35, R121 ;  /* 0x00000000792372ca */ /* 0x000fe400000e0000 */
[----:B------:R-:W-:-:S02]  /*13aa0*/  R2UR UR31, R123 ;  /* 0x000000007b1f72ca */ /* 0x000fc400000e0000 */
[----:B------:R-:W-:Y:S02]  /*13ab0*/  R2UR UR27, R125 ;  /* 0x000000007d1b72ca */ /* 0x000fe400000e0000 */
[----:B------:R-:W-:Y:S02]  /*13ac0*/  R2UR UR23, R121 ;  /* 0x00000000791772ca */ /* 0x000fe400000e0000 */
[----:B------:R-:W-:Y:S02]  /*13ad0*/  R2UR UR19, R123 ;  /* 0x000000007b1372ca */ /* 0x000fe400000e0000 */
[----:B------:R-:W-:Y:S02]  /*13ae0*/  R2UR UR14, R124 ;  /* 0x000000007c0e72ca */ /* 0x000fe400000e0000 */
[----:B------:R-:W-:Y:S02]  /*13af0*/  R2UR UR15, R125 ;  /* 0x000000007d0f72ca */ /* 0x000fe400000e0000 */
[----:B------:R-:W-:-:S02]  /*13b00*/  R2UR UR6, R120 ;  /* 0x00000000780672ca */ /* 0x000fc400000e0000 */
[----:B------:R-:W-:Y:S02]  /*13b10*/  R2UR UR7, R121 ;  /* 0x00000000790772ca */ /* 0x000fe400000e0000 */
[----:B------:R-:W-:Y:S02]  /*13b20*/  R2UR UR10, R122 ;  /* 0x000000007a0a72ca */ /* 0x000fe400000e0000 */
[----:B------:R-:W-:Y:S02]  /*13b30*/  R2UR UR11, R123 ;  /* 0x000000007b0b72ca */ /* 0x000fe400000e0000 */
[----:B------:R-:W-:Y:S02]  /*13b40*/  MOV R211, UR41 ;  /* 0x0000002900d37c02 */ /* 0x000fe40008000f00 */
[----:B------:R-:W-:Y:S02]  /*13b50*/  MOV R212, UR40 ;  /* 0x0000002800d47c02 */ /* 0x000fe40008000f00 */
[----:B------:R-:W-:-:S02]  /*13b60*/  MOV R20, UR37 ;  /* 0x0000002500147c02 */ /* 0x000fc40008000f00 */
[----:B------:R-:W-:Y:S02]  /*13b70*/  MOV R21, UR36 ;  /* 0x0000002400157c02 */ /* 0x000fe40008000f00 */
[----:B------:R-:W-:Y:S02]  /*13b80*/  MOV R13, UR57 ;  /* 0x00000039000d7c02 */ /* 0x000fe40008000f00 */
[----:B------:R-:W-:Y:S02]  /*13b90*/  MOV R14, UR56 ;  /* 0x00000038000e7c02 */ /* 0x000fe40008000f00 */
[----:B--2---:R-:W-:Y:S02]  /*13ba0*/  R2UR UR44, R128 ;  /* 0x00000000802c72ca */ /* 0x004fe400000e0000 */
[----:B------:R-:W-:Y:S02]  /*13bb0*/  R2UR UR45, R129 ;  /* 0x00000000812d72ca */ /* 0x000fe400000e0000 */
[----:B-----5:R-:W-:-:S11]  /*13bc0*/  WARPGROUP.ARRIVE ;  /* 0x00000000000079c5 */ /* 0x020fd60000000000 */
[----:B------:R-:W-:Y:S01]  /*13bd0*/  HGMMA.64x96x16.F32 R120, gdesc[UR44], RZ, !UPT, gsb0 ;  /* 0x016000002c7879f0 */ /* 0x000fe2000c0008ff */
[----:B---3--:R-:W-:Y:S02]  /*13be0*/  R2UR UR40, R8 ;  /* 0x00000000082872ca */ /* 0x008fe400000e0000 */
[----:B------:R-:W-:Y:S02]  /*13bf0*/  R2UR UR41, R9 ;  /* 0x00000000092972ca */ /* 0x000fe400000e0000 */
[----:B------:R0:W5:Y:S01]  /*13c00*/  LDL.LU.64 R8, [R1+0x90] ;  /* 0x0000900001087983 */ /* 0x0001620000300a00 */
[----:B------:R-:W-:Y:S02]  /*13c10*/  WARPGROUP.DEPBAR.LE gsb0, 0x0 ;  /* 0x00008000000079c5 */ /* 0x000fe40000010000 */
[----:B------:R-:W-:-:S08]  /*13c20*/  WARPGROUP.ARRIVE ;  /* 0x00000000000079c5 */ /* 0x000fd00000000000 */
[----:B------:R-:W-:Y:S01]  /*13c30*/  HGMMA.64x96x16.F32 R120, gdesc[UR40], R120, gsb0 ;  /* 0x01600000287879f0 */ /* 0x000fe20008000878 */
[----:B------:R-:W-:Y:S02]  /*13c40*/  R2UR UR36, R2 ;  /* 0x00000000022472ca */ /* 0x000fe400000e0000 */
[----:B------:R-:W-:Y:S02]  /*13c50*/  R2UR UR37, R3 ;  /* 0x00000000032572ca */ /* 0x000fe400000e0000 */
[----:B------:R-:W-:Y:S01]  /*13c60*/  R2UR UR45, R213 ;  /* 0x00000000d52d72ca */ /* 0x000fe200000e0000 */
[----:B------:R-:W2:Y:S01]  /*13c70*/  LDL.64 R2, [R1+0x8] ;  /* 0x0000080001027983 */ /* 0x000ea20000100a00 */
[----:B------:R-:W-:Y:S02]  /*13c80*/  WARPGROUP.DEPBAR.LE gsb0, 0x0 ;  /* 0x00008000000079c5 */ /* 0x000fe40000010000 */
[----:B------:R-:W-:-:S07]  /*13c90*/  WARPGROUP.ARRIVE ;  /* 0x00000000000079c5 */ /* 0x000fce0000000000 */
[----:B------:R-:W-:Y:S01]  /*13ca0*/  HGMMA.64x96x16.F32 R120, gdesc[UR36], R120, gsb0 ;  /* 0x01600000247879f0 */ /* 0x000fe20008000878 */
[----:B------:R-:W-:Y:S02]  /*13cb0*/  R2UR UR37, R20 ;  /* 0x00000000142572ca */ /* 0x000fe400000e0000 */
[----:B------:R-:W-:Y:S02]  /*13cc0*/  R2UR UR36, R21 ;  /* 0x00000000152472ca */ /* 0x000fe400000e0000 */
[----:B------:R-:W3:Y:S01]  /*13cd0*/  LDL.64 R20, [R1+0x18] ;  /* 0x0000180001147983 */ /* 0x000ee20000100a00 */
[----:B------:R-:W-:-:S03]  /*13ce0*/  R2UR UR40, R212 ;  /* 0x00000000d42872ca */ /* 0x000fc600000e0000 */
[----:B------:R-:W2:Y:S01]  /*13cf0*/  LDL.64 R212, [R1+0x10] ;  /* 0x0000100001d47983 */ /* 0x000ea20000100a00 */
[----:B----4-:R-:W-:Y:S02]  /*13d00*/  R2UR UR56, R6 ;  /* 0x00000000063872ca */ /* 0x010fe400000e0000 */
[----:B------:R-:W-:Y:S01]  /*13d10*/  R2UR UR57, R7 ;  /* 0x00000000073972ca */ /* 0x000fe200000e0000 */
[----:B------:R-:W-:Y:S01]  /*13d20*/  UMOV UR20, UR52 ;  /* 0x0000003400147c82 */ /* 0x000fe20008000000 */
[----:B------:R-:W-:Y:S01]  /*13d30*/  UMOV UR21, UR53 ;  /* 0x0000003500157c82 */ /* 0x000fe20008000000 */
[----:B------:R-:W-:Y:S01]  /*13d40*/  UMOV UR16, UR48 ;  /* 0x0000003000107c82 */ /* 0x000fe20008000000 */
[----:B------:R-:W-:Y:S01]  /*13d50*/  UMOV UR17, UR49 ;  /* 0x0000003100117c82 */ /* 0x000fe20008000000 */
[----:B------:R-:W-:Y:S01]  /*13d60*/  R2UR UR44, R0 ;  /* 0x00000000002c72ca */ /* 0x000fe200000e0000 */
[----:B------:R0:W5:Y:S01]  /*13d70*/  LDL.LU.64 R6, [R1+0x88] ;  /* 0x0000880001067983 */ /* 0x0001620000300a00 */
[----:B------:R-:W-:-:S02]  /*13d80*/  WARPGROUP.DEPBAR.LE gsb0, 0x0 ;  /* 0x00008000000079c5 */ /* 0x000fc40000010000 */
[----:B------:R-:W-:-:S06]  /*13d90*/  WARPGROUP.ARRIVE ;  /* 0x00000000000079c5 */ /* 0x000fcc0000000000 */
[----:B------:R-:W-:Y:S03]  /*13da0*/  HGMMA.64x96x16.F32 R120, gdesc[UR56], R120, gsb0 ;  /* 0x01600000387879f0 */ /* 0x000fe60008000878 */
[----:B------:R-:W-:Y:S02]  /*13db0*/  WARPGROUP.DEPBAR.LE gsb0, 0x0 ;  /* 0x00008000000079c5 */ /* 0x000fe40000010000 */
[----:B------:R-:W-:Y:S01]  /*13dc0*/  WARPGROUP.ARRIVE ;  /* 0x00000000000079c5 */ /* 0x000fe20000000000 */
[----:B---3--:R-:W-:Y:S02]  /*13dd0*/  R2UR UR32, R20 ;  /* 0x00000000142072ca */ /* 0x008fe400000e0000 */
[----:B------:R-:W-:-:S13]  /*13de0*/  R2UR UR33, R21 ;  /* 0x00000000152172ca */ /* 0x000fda00000e0000 */
[----:B------:R-:W-:Y:S01]  /*13df0*/  HGMMA.64x96x16.F32 R120, gdesc[UR32], R120, gsb0 ;  /* 0x01600000207879f0 */ /* 0x000fe20008000878 */
[----:B--2---:R-:W-:Y:S02]  /*13e00*/  R2UR UR28, R212 ;  /* 0x00000000d41c72ca */ /* 0x004fe400000e0000 */
[----:B------:R-:W-:Y:S02]  /*13e10*/  R2UR UR29, R213 ;  /* 0x00000000d51d72ca */ /* 0x000fe400000e0000 */
[----:B------:R-:W-:Y:S02]  /*13e20*/  R2UR UR24, R2 ;  /* 0x00000000021872ca */ /* 0x000fe400000e0000 */
[----:B------:R-:W-:Y:S01]  /*13e30*/  R2UR UR25, R3 ;  /* 0x00000000031972ca */ /* 0x000fe200000e0000 */
        /* <DEDUP_REMOVED lines=11> */
[----:B------:R-:W-:Y:S01]  /*13ef0*/  HGMMA.64x96x16.F32 R120, gdesc[UR16], R120, gsb0 ;  /* 0x01600000107879f0 */ /* 0x000fe20008000878 */
[----:B------:R-:W-:Y:S01]  /*13f00*/  UMOV UR12, UR44 ;  /* 0x0000002c000c7c82 */ /* 0x000fe20008000000 */
[----:B------:R-:W-:Y:S01]  /*13f10*/  UMOV UR13, UR45 ;  /* 0x0000002d000d7c82 */ /* 0x000fe20008000000 */
[----:B------:R-:W-:Y:S01]  /*13f20*/  R2UR UR41, R211 ;  /* 0x00000000d32972ca */ /* 0x000fe200000e0000 */
[----:B------:R-:W-:Y:S02]  /*13f30*/  WARPGROUP.DEPBAR.LE gsb0, 0x0 ;  /* 0x00008000000079c5 */ /* 0x000fe40000010000 */
[----:B------:R-:W-:-:S06]  /*13f40*/  WARPGROUP.ARRIVE ;  /* 0x00000000000079c5 */ /* 0x000fcc0000000000 */
[----:B------:R-:W-:Y:S01]  /*13f50*/  HGMMA.64x96x16.F32 R120, gdesc[UR12], R120, gsb0 ;  /* 0x016000000c7879f0 */ /* 0x000fe20008000878 */
[----:B------:R-:W-:-:S03]  /*13f60*/  UMOV UR4, UR40 ;  /* 0x0000002800047c82 */ /* 0x000fc60008000000 */
[----:B------:R-:W-:Y:S01]  /*13f70*/  UMOV UR5, UR41 ;  /* 0x0000002900057c82 */ /* 0x000fe20008000000 */
        /* <DEDUP_REMOVED lines=9> */
[----:B------:R-:W-:Y:S02]  /*14010*/  R2UR UR59, R4 ;  /* 0x00000000043b72ca */ /* 0x000fe400000e0000 */
[----:B------:R-:W-:Y:S02]  /*14020*/  R2UR UR58, R5 ;  /* 0x00000000053a72ca */ /* 0x000fe400000e0000 */
[----:B------:R-:W-:Y:S02]  /*14030*/  R2UR UR57, R13 ;  /* 0x000000000d3972ca */ /* 0x000fe400000e0000 */
[----:B------:R-:W-:Y:S01]  /*14040*/  R2UR UR56, R14 ;  /* 0x000000000e3872ca */ /* 0x000fe200000e0000 */
[----:B------:R-:W-:Y:S02]  /*14050*/  WARPGROUP.DEPBAR.LE gsb0, 0x0 ;  /* 0x00008000000079c5 */ /* 0x000fe40000010000 */
[----:B0-----:R-:W-:-:S12]  /*14060*/  @!P0 BRA `(.L_x_3923) ;  /* 0x0000000000048947 */ /* 0x001fd80003800000 */
[----:B------:R-:W-:Y:S01]  /*14070*/  BPT.TRAP 0x1 ;  /* 0x000000040000795c */ /* 0x000fe20000300000 */
.L_x_3923:
[----:B------:R-:W-:Y:S01]  /*14080*/  SHF.L.U32 R0, R11, 0x1f, RZ ;  /* 0x0000001f0b007819 */ /* 0x000fe200000006ff */
[----:B------:R-:W-:-:S04]  /*14090*/  IMAD R11, R12, 0x8, R18 ;  /* 0x000000080c0b7824 */ /* 0x000fc800078e0212 */
[----:B------:R0:W1:Y:S01]  /*140a0*/  SYNCS.PHASECHK.TRANS64.TRYWAIT P1, [R11+URZ+0x30850], R0 ;  /* 0x030850000b0075a7 */ /* 0x000062000802017f */
[----:B------:R-:W-:Y:S05]  /*140b0*/  @!P0 BRA `(.L_x_3924) ;  /* 0x0000000000048947 */ /* 0x000fea0003800000 */
[----:B------:R-:W-:Y:S01]  /*140c0*/  BPT.TRAP 0x1 ;  /* 0x000000040000795c */ /* 0x000fe20000300000 */
.L_x_3924:
[----:B------:R-:W-:Y:S04]  /*140d0*/  BSSY B1, `(.L_x_3925) ;  /* 0x0000004000017945 */ /* 0x000fe80003800000 */
[----:B-1----:R-:W-:Y:S05]  /*140e0*/  @P1 BRA `(.L_x_3926) ;  /* 0x0000000000081947 */ /* 0x002fea0003800000 */
[----:B------:R-:W1:Y:S02]  /*140f0*/  SYNCS.PHASECHK.TRANS64.TRYWAIT P1, [R11+URZ+0x30850], R0 ;  /* 0x030850000b0075a7 */ /* 0x000e64000802017f */
[----:B-1----:R-:W-:Y:S05]  /*14100*/  @!P1 BRA `(.L_x_3927) ;  /* 0x000000c400189947 */ /* 0x002fea0003800000 */
.L_x_3926:
[----:B------:R-:W-:Y:S05]  /*14110*/  BSYNC B1 ;  /* 0x0000000000017941 */ /* 0x000fea0003800000 */
.L_x_3925:
[----:B01----:R-:W-:Y:S01]  /*14120*/  IADD3 R0, R18, 0x400, RZ ;  /* 0x0000040012007810 */ /* 0x003fe20007ffe0ff */
[----:B------:R-:W-:Y:S01]  /*14130*/  IMAD.MOV.U32 R3, RZ, RZ, 0x40000040 ;  /* 0x40000040ff037424 */ /* 0x000fe200078e00ff */
[----:B------:R-:W-:Y:S01]  /*14140*/  WARPGROUP.ARRIVE ;  /* 0x00000000000079c5 */ /* 0x000fe20000000000 */
[----:B------:R-:W-:Y:S02]  /*14150*/  MOV R5, 0x40000040 ;  /* 0x4000004000057802 */ /* 0x000fe40000000f00 */
        /* <DEDUP_REMOVED lines=8> */
[----:B------:R-:W-:Y:S01]  /*141e0*/  HGMMA.64x192x16.F32 R24, R188, gdesc[UR4].tnspB, R24, gsb0 ;  /* 0x42e00004bc187df0 */ /* 0x000fe20008000818 */
[----:B------:R-:W-:Y:S01]  /*141f0*/  R2UR UR6, R4 ;  /* 0x00000000040672ca */ /* 0x000fe200000e0000 */
[----:B------:R-:W-:Y:S01]  /*14200*/  VIADD R4, R2, 0x100 ;  /* 0x0000010002047836 */ /* 0x000fe20000000000 */
[----:B------:R-:W-:Y:S01]  /*14210*/  R2UR UR7, R5 ;  /* 0x00000000050772ca */ /* 0x000fe200000e0000 */
[----:B------:R-:W-:Y:S01]  /*14220*/  IMAD.MOV.U32 R5, RZ, RZ, 0x40000040 ;  /* 0x40000040ff057424 */ /* 0x000fe200078e00ff */
[----:B------:R-:W-:Y:S02]  /*14230*/  WARPGROUP.DEPBAR.LE gsb0, 0x0 ;  /* 0x00008000000079c5 */ /* 0x000fe40000010000 */
[----:B------:R-:W-:-:S13]  /*14240*/  WARPGROUP.ARRIVE ;  /* 0x00000000000079c5 */ /* 0x000fda0000000000 */
[----:B------:R-:W-:Y:S01]  /*14250*/  HGMMA.64x192x16.F32 R24, R184, gdesc[UR4].tnspB, R24, gsb0 ;  /* 0x42e00004b8187df0 */ /* 0x000fe20008000818 */
[----:B------:R-:W-:Y:S02]  /*14260*/  R2UR UR6, R4 ;  /* 0x00000000040672ca */ /* 0x000fe400000e0000 */
[----:B------:R-:W-:Y:S01]  /*14270*/  R2UR UR7, R5 ;  /* 0x00000000050772ca */ /* 0x000fe200000e0000 */
[----:B------:R-:W-:Y:S01]  /*14280*/  IMAD.MOV.U32 R5, RZ, RZ, 0x40000040 ;  /* 0x40000040ff057424 */ /* 0x000fe200078e00ff */
[----:B------:R-:W-:Y:S01]  /*14290*/  IADD3 R4, R2, 0x180, RZ ;  /* 0x0000018002047810 */ /* 0x000fe20007ffe0ff */
[----:B------:R-:W-:Y:S02]  /*142a0*/  WARPGROUP.DEPBAR.LE gsb0, 0x0 ;  /* 0x00008000000079c5 */ /* 0x000fe40000010000 */
[----:B------:R-:W-:-:S12]  /*142b0*/  WARPGROUP.ARRIVE ;  /* 0x00000000000079c5 */ /* 0x000fd80000000000 */
[----:B------:R-:W-:Y:S01]  /*142c0*/  HGMMA.64x192x16.F32 R24, R180, gdesc[UR4].tnspB, R24, gsb0 ;  /* 0x42e00004b4187df0 */ /* 0x000fe20008000818 */
[----:B------:R-:W-:Y:S01]  /*142d0*/  R2UR UR6, R4 ;  /* 0x00000000040672ca */ /* 0x000fe200000e0000 */
[C---:B------:R-:W-:Y:S01]  /*142e0*/  VIADD R4, R2.reuse, 0x200 ;  /* 0x0000020002047836 */ /* 0x040fe20000000000 */
[----:B------:R-:W-:Y:S01]  /*142f0*/  R2UR UR7, R5 ;  /* 0x00000000050772ca */ /* 0x000fe200000e0000 */
[----:B------:R-:W-:Y:S01]  /*14300*/  VIADD R2, R2, 0x280 ;  /* 0x0000028002027836 */ /* 0x000fe20000000000 */
[----:B------:R-:W-:Y:S01]  /*14310*/  MOV R5, 0x40000040 ;  /* 0x4000004000057802 */ /* 0x000fe20000000f00 */
[----:B------:R-:W-:Y:S02]  /*14320*/  WARPGROUP.DEPBAR.LE gsb0, 0x0 ;  /* 0x00008000000079c5 */ /* 0x000fe40000010000 */
[----:B------:R-:W-:-:S12]  /*14330*/  WARPGROUP.ARRIVE ;  /* 0x00000000000079c5 */ /* 0x000fd80000000000 */
[----:B------:R-:W-:Y:S01]  /*14340*/  HGMMA.64x192x16.F32 R24, R176, gdesc[UR4].tnspB, R24, gsb0 ;  /* 0x42e00004b0187df0 */ /* 0x000fe20008000818 */
[----:B------:R-:W-:Y:S02]  /*14350*/  R2UR UR6, R4 ;  /* 0x00000000040672ca */ /* 0x000fe400000e0000 */
[----:B------:R-:W-:Y:S01]  /*14360*/  R2UR UR7, R5 ;  /* 0x00000000050772ca */ /* 0x000fe200000e0000 */
[----:B------:R-:W-:Y:S02]  /*14370*/  WARPGROUP.DEPBAR.LE gsb0, 0x0 ;  /* 0x00008000000079c5 */ /* 0x000fe40000010000 */
[----:B------:R-:W-:-:S14]  /*14380*/  WARPGROUP.ARRIVE ;  /* 0x00000000000079c5 */ /* 0x000fdc0000000000 */
[----:B------:R-:W-:Y:S01]  /*14390*/  HGMMA.64x192x16.F32 R24, R172, gdesc[UR4].tnspB, R24, gsb0 ;  /* 0x42e00004ac187df0 */ /* 0x000fe20008000818 */
[----:B------:R-:W-:Y:S02]  /*143a0*/  R2UR UR6, R2 ;  /* 0x00000000020672ca */ /* 0x000fe400000e0000 */
[----:B------:R-:W-:Y:S01]  /*143b0*/  R2UR UR7, R3 ;  /* 0x00000000030772ca */ /* 0x000fe200000e0000 */
[----:B------:R-:W-:Y:S02]  /*143c0*/  WARPGROUP.DEPBAR.LE gsb0, 0x0 ;  /* 0x00008000000079c5 */ /* 0x000fe40000010000 */
[----:B------:R-:W-:-:S14]  /*143d0*/  WARPGROUP.ARRIVE ;  /* 0x00000000000079c5 */ /* 0x000fdc0000000000 */
[----:B------:R-:W-:Y:S03]  /*143e0*/  HGMMA.64x192x16.F32 R24, R168, gdesc[UR4].tnspB, R24, gsb0 ;  /* 0x42e00004a8187df0 */ /* 0x000fe60008000818 */
[----:B------:R-:W-:Y:S02]  /*143f0*/  WARPGROUP.DEPBAR.LE gsb0, 0x0 ;  /* 0x00008000000079c5 */ /* 0x000fe40000010000 */
[----:B------:R-:W-:Y:S05]  /*14400*/  @!P0 BRA `(.L_x_3928) ;  /* 0x0000000000048947 */ /* 0x000fea0003800000 */
[----:B------:R-:W-:Y:S01]  /*14410*/  BPT.TRAP 0x1 ;  /* 0x000000040000795c */ /* 0x000fe20000300000 */
.L_x_3928:
[----:B-----5:R-:W-:Y:S02]  /*14420*/  FMNMX.FTZ R5, R120, R7, !PT ;  /* 0x0000000778057209 */ /* 0x020fe40007810000 */
        /* <DEDUP_REMOVED lines=55> */
[----:B------:R-:W-:Y:S01]  /*147a0*/  FADD.FTZ R3, -R5, R7 ;  /* 0x0000000705037221 */ /* 0x000fe20000010100 */
[----:B------:R-:W-:Y:S01]  /*147b0*/  MOV R0, UR38 ;  /* 0x0000002600007c02 */ /* 0x000fe20008000f00 */
[----:B------:R-:W-:-:S04]  /*147c0*/  FADD.FTZ R2, -R4, R8 ;  /* 0x0000000804027221 */ /* 0x000fc80000010100 */
[-C--:B------:R-:W-:Y:S01]  /*147d0*/  FMUL.FTZ R7, R5, R0.reuse ;  /* 0x0000000005077220 */ /* 0x080fe20000410000 */
[-C--:B------:R-:W-:Y:S01]  /*147e0*/  FMUL.FTZ R3, R3, R0.reuse ;  /* 0x0000000003037220 */ /* 0x080fe20000410000 */
[-C--:B------:R-:W-:Y:S02]  /*147f0*/  FMUL.FTZ R2, R2, R0.reuse ;  /* 0x0000000002027220 */ /* 0x080fe40000410000 */
[-CC-:B------:R-:W-:Y:S01]  /*14800*/  FFMA.FTZ R190, R124, R0.reuse, -R7.reuse ;  /* 0x000000007cbe7223 */ /* 0x180fe20000010807 */
[-CC-:B------:R-:W-:Y:S01]  /*14810*/  FFMA.FTZ R124, R125, R0.reuse, -R7.reuse ;  /* 0x000000007d7c7223 */ /* 0x180fe20000010807 */
[-C--:B------:R-:W-:Y:S01]  /*14820*/  FMUL.FTZ R125, R4, R0.reuse ;  /* 0x00000000047d7220 */ /* 0x080fe20000410000 */
[-CC-:B------:R-:W-:Y:S01]  /*14830*/  FFMA.FTZ R188, R120, R0.reuse, -R7.reuse ;  /* 0x0000000078bc7223 */ /* 0x180fe20000010807 */
[-CC-:B------:R-:W-:Y:S01]  /*14840*/  FFMA.FTZ R169, R121, R0.reuse, -R7.reuse ;  /* 0x0000000079a97223 */ /* 0x180fe20000010807 */
[-C--:B------:R-:W-:Y:S01]  /*14850*/  FFMA.FTZ R184, R128, R0.reuse, -R7 ;  /* 0x0000000080b87223 */ /* 0x080fe20000010807 */
[-CC-:B------:R-:W-:Y:S01]  /*14860*/  FFMA.FTZ R189, R122, R0.reuse, -R125.reuse ;  /* 0x000000007abd7223 */ /* 0x180fe2000001087d */
[-CC-:B------:R-:W-:Y:S01]  /*14870*/  FFMA.FTZ R128, R123, R0.reuse, -R125.reuse ;  /* 0x000000007b807223 */ /* 0x180fe2000001087d */
[----:B------:R-:W-:Y:S01]  /*14880*/  MUFU.EX2 R3, R3 ;  /* 0x0000000300037308 */ /* 0x000fe20000000800 */
[-CC-:B------:R-:W-:Y:S01]  /*14890*/  FFMA.FTZ R191, R126, R0.reuse, -R125.reuse ;  /* 0x000000007ebf7223 */ /* 0x180fe2000001087d */
[-CC-:B------:R-:W-:Y:S01]  /*148a0*/  FFMA.FTZ R127, R127, R0.reuse, -R125.reuse ;  /* 0x000000007f7f7223 */ /* 0x180fe2000001087d */
[-C--:B------:R-:W-:Y:S01]  /*148b0*/  FFMA.FTZ R185, R130, R0.reuse, -R125 ;  /* 0x0000000082b97223 */ /* 0x080fe2000001087d */
[-C--:B------:R-:W-:Y:S01]  /*148c0*/  FFMA.FTZ R121, R129, R0.reuse, -R7 ;  /* 0x0000000081797223 */ /* 0x080fe20000010807 */
[-C--:B------:R-:W-:Y:S01]  /*148d0*/  FFMA.FTZ R126, R131, R0.reuse, -R125 ;  /* 0x00000000837e7223 */ /* 0x080fe2000001087d */
[-C--:B------:R-:W-:Y:S01]  /*148e0*/  FFMA.FTZ R186, R132, R0.reuse, -R7 ;  /* 0x0000000084ba7223 */ /* 0x080fe20000010807 */
[-CC-:B------:R-:W-:Y:S01]  /*148f0*/  FFMA.FTZ R187, R134, R0.reuse, -R125.reuse ;  /* 0x0000000086bb7223 */ /* 0x180fe2000001087d */
[----:B------:R-:W0:Y:S01]  /*14900*/  MUFU.EX2 R188, R188 ;  /* 0x000000bc00bc7308 */ /* 0x000e220000000800 */
[-C--:B------:R-:W-:Y:S01]  /*14910*/  FFMA.FTZ R123, R135, R0.reuse, -R125 ;  /* 0x00000000877b7223 */ /* 0x080fe2000001087d */
[-CC-:B------:R-:W-:Y:S01]  /*14920*/  FFMA.FTZ R120, R133, R0.reuse, -R7.reuse ;  /* 0x0000000085787223 */ /* 0x180fe20000010807 */
[-C--:B------:R-:W-:Y:S01]  /*14930*/  FFMA.FTZ R180, R136, R0.reuse, -R7 ;  /* 0x0000000088b47223 */ /* 0x080fe20000010807 */
[-C--:B------:R-:W-:Y:S01]  /*14940*/  FFMA.FTZ R181, R138, R0.reuse, -R125 ;  /* 0x000000008ab57223 */ /* 0x080fe2000001087d */
[-C--:B------:R-:W-:Y:S01]  /*14950*/  FFMA.FTZ R21, R137, R0.reuse, -R7 ;  /* 0x0000000089157223 */ /* 0x080fe20000010807 */
[-C--:B------:R-:W-:Y:S01]  /*14960*/  FFMA.FTZ R122, R139, R0.reuse, -R125 ;  /* 0x000000008b7a7223 */ /* 0x080fe2000001087d */
[-C--:B------:R-:W-:Y:S01]  /*14970*/  FFMA.FTZ R182, R140, R0.reuse, -R7 ;  /* 0x000000008cb67223 */ /* 0x080fe20000010807 */
[----:B------:R-:W-:Y:S01]  /*14980*/  MUFU.EX2 R2, R2 ;  /* 0x0000000200027308 */ /* 0x000fe20000000800 */
[-C--:B------:R-:W-:Y:S01]  /*14990*/  FFMA.FTZ R183, R142, R0.reuse, -R125 ;  /* 0x000000008eb77223 */ /* 0x080fe2000001087d */
[-C--:B------:R-:W-:Y:S01]  /*149a0*/  FFMA.FTZ R20, R141, R0.reuse, -R7 ;  /* 0x000000008d147223 */ /* 0x080fe20000010807 */
[-C--:B------:R-:W-:Y:S01]  /*149b0*/  FFMA.FTZ R143, R143, R0.reuse, -R125 ;  /* 0x000000008f8f7223 */ /* 0x080fe2000001087d */
[-C--:B------:R-:W-:Y:S01]  /*149c0*/  FFMA.FTZ R176, R144, R0.reuse, -R7 ;  /* 0x0000000090b07223 */ /* 0x080fe20000010807 */
[----:B------:R-:W-:Y:S01]  /*149d0*/  FFMA.FTZ R177, R146, R0, -R125 ;  /* 0x0000000092b17223 */ /* 0x000fe2000001087d */
[----:B------:R-:W-:-:S02]  /*149e0*/  VIADD R129, R10, 0x30840 ;  /* 0x000308400a817836 */ /* 0x000fc40000000000 */
[----:B------:R-:W-:Y:S01]  /*149f0*/  FFMA.FTZ R15, R145, R0, -R7 ;  /* 0x00000000910f7223 */ /* 0x000fe20000010807 */
[----:B------:R-:W1:Y:S01]  /*14a00*/  MUFU.EX2 R189, R189 ;  /* 0x000000bd00bd7308 */ /* 0x000e620000000800 */
[----:B0-----:R-:W-:Y:S01]  /*14a10*/  FFMA.FTZ R214, R3, R214, R188 ;  /* 0x000000d603d67223 */ /* 0x001fe200000100bc */
[-C--:B------:R-:W-:Y:S01]  /*14a20*/  FFMA.FTZ R132, R147, R0.reuse, -R125 ;  /* 0x0000000093847223 */ /* 0x080fe2000001087d */
[-C--:B------:R-:W-:Y:S01]  /*14a30*/  FFMA.FTZ R178, R148, R0.reuse, -R7 ;  /* 0x0000000094b27223 */ /* 0x080fe20000010807 */
[-C--:B------:R-:W-:Y:S01]  /*14a40*/  FFMA.FTZ R179, R150, R0.reuse, -R125 ;  /* 0x0000000096b37223 */ /* 0x080fe2000001087d */
[-C--:B------:R-:W-:Y:S01]  /*14a50*/  FFMA.FTZ R14, R149, R0.reuse, -R7 ;  /* 0x00000000950e7223 */ /* 0x080fe20000010807 */
[-C--:B------:R-:W-:Y:S01]  /*14a60*/  FFMA.FTZ R134, R151, R0.reuse, -R125 ;  /* 0x0000000097867223 */ /* 0x080fe2000001087d */
[-C--:B------:R-:W-:Y:S01]  /*14a70*/  FFMA.FTZ R172, R152, R0.reuse, -R7 ;  /* 0x0000000098ac7223 */ /* 0x080fe20000010807 */
[----:B------:R-:W0:Y:S01]  /*14a80*/  MUFU.EX2 R169, R169 ;  /* 0x000000a900a97308 */ /* 0x000e220000000800 */
[-C--:B------:R-:W-:Y:S01]  /*14a90*/  FFMA.FTZ R173, R154, R0.reuse, -R125 ;  /* 0x000000009aad7223 */ /* 0x080fe2000001087d */
[-C--:B------:R-:W-:Y:S01]  /*14aa0*/  FFMA.FTZ R13, R153, R0.reuse, -R7 ;  /* 0x00000000990d7223 */ /* 0x080fe20000010807 */
[-C--:B------:R-:W-:Y:S01]  /*14ab0*/  FFMA.FTZ R133, R155, R0.reuse, -R125 ;  /* 0x000000009b857223 */ /* 0x080fe2000001087d */
[-C--:B------:R-:W-:Y:S01]  /*14ac0*/  FFMA.FTZ R174, R156, R0.reuse, -R7 ;  /* 0x000000009cae7223 */ /* 0x080fe20000010807 */
[-C--:B------:R-:W-:Y:S01]  /*14ad0*/  FFMA.FTZ R175, R158, R0.reuse, -R125 ;  /* 0x000000009eaf7223 */ /* 0x080fe2000001087d */
[----:B------:R-:W-:Y:S01]  /*14ae0*/  FFMA.FTZ R12, R157, R0, -R7 ;  /* 0x000000009d0c7223 */ /* 0x000fe20000010807 */
[----:B------:R-:W-:Y:S01]  /*14af0*/  PRMT R129, R221, 0x654, R129 ;  /* 0x00000654dd817816 */ /* 0x000fe20000000081 */
[----:B------:R-:W2:Y:S01]  /*14b00*/  MUFU.EX2 R128, R128 ;  /* 0x0000008000807308 */ /* 0x000ea20000000800 */
[----:B-1----:R-:W-:Y:S01]  /*14b10*/  FFMA.FTZ R6, R2, R6, R189 ;  /* 0x0000000602067223 */ /* 0x002fe200000100bd */
[-C--:B------:R-:W-:Y:S01]  /*14b20*/  FFMA.FTZ R131, R159, R0.reuse, -R125 ;  /* 0x000000009f837223 */ /* 0x080fe2000001087d */
[-CC-:B------:R-:W-:Y:S01]  /*14b30*/  FFMA.FTZ R168, R160, R0.reuse, -R7.reuse ;  /* 0x00000000a0a87223 */ /* 0x180fe20000010807 */
[----:B------:R1:W-:Y:S01]  /*14b40*/  SYNCS.ARRIVE.TRANS64.RED.A1T0 RZ, [R129+URZ], RZ ;  /* 0x000000ff81ff79a7 */ /* 0x0003e2000810043f */
[-C--:B------:R-:W-:Y:S01]  /*14b50*/  FFMA.FTZ R8, R161, R0.reuse, -R7 ;  /* 0x00000000a1087223 */ /* 0x080fe20000010807 */
[-C--:B------:R-:W-:Y:S01]  /*14b60*/  FFMA.FTZ R130, R163, R0.reuse, -R125 ;  /* 0x00000000a3827223 */ /* 0x080fe2000001087d */
[-C--:B------:R-:W-:Y:S01]  /*14b70*/  FFMA.FTZ R170, R164, R0.reuse, -R7 ;  /* 0x00000000a4aa7223 */ /* 0x080fe20000010807 */
[----:B------:R-:W3:Y:S01]  /*14b80*/  MUFU.EX2 R190, R190 ;  /* 0x000000be00be7308 */ /* 0x000ee20000000800 */
[----:B0-----:R-:W-:Y:S01]  /*14b90*/  FADD.FTZ R214, R169, R214 ;  /* 0x000000d6a9d67221 */ /* 0x001fe20000010000 */
[-C--:B------:R-:W-:Y:S01]  /*14ba0*/  FFMA.FTZ R171, R166, R0.reuse, -R125 ;  /* 0x00000000a6ab7223 */ /* 0x080fe2000001087d */
[-C--:B------:R-:W-:Y:S01]  /*14bb0*/  FFMA.FTZ R7, R165, R0.reuse, -R7 ;  /* 0x00000000a5077223 */ /* 0x080fe20000010807 */
[-CC-:B-1----:R-:W-:Y:S01]  /*14bc0*/  FFMA.FTZ R129, R162, R0.reuse, -R125.reuse ;  /* 0x00000000a2817223 */ /* 0x182fe2000001087d */
[----:B------:R-:W-:-:S03]  /*14bd0*/  FFMA.FTZ R125, R167, R0, -R125 ;  /* 0x00000000a77d7223 */ /* 0x000fc6000001087d */
[----:B------:R-:W0:Y:S01]  /*14be0*/  MUFU.EX2 R191, R191 ;  /* 0x000000bf00bf7308 */ /* 0x000e220000000800 */
[----:B--2---:R-:W-:-:S07]  /*14bf0*/  FADD.FTZ R135, R128, R6 ;  /* 0x0000000680877221 */ /* 0x004fce0000010000 */
[----:B------:R-:W1:Y:S01]  /*14c00*/  MUFU.EX2 R124, R124 ;  /* 0x0000007c007c7308 */ /* 0x000e620000000800 */
[----:B---3--:R-:W-:-:S07]  /*14c10*/  FADD.FTZ R6, R190, R214 ;  /* 0x000000d6be067221 */ /* 0x008fce0000010000 */
        /* <DEDUP_REMOVED lines=82> */
[----:B--2---:R-:W-:-:S03]  /*15140*/  FADD.FTZ R214, R7, R6 ;  /* 0x0000000607d67221 */ /* 0x004fc60000010000 */
[----:B0-----:R-:W-:Y:S01]  /*15150*/  FADD.FTZ R6, R125, R135 ;  /* 0x000000877d067221 */ /* 0x001fe20000010000 */
[----:B------:R-:W-:Y:S06]  /*15160*/  @!P0 BRA `(.L_x_3929) ;  /* 0x0000000000048947 */ /* 0x000fec0003800000 */
[----:B------:R-:W-:Y:S01]  /*15170*/  BPT.TRAP 0x1 ;  /* 0x000000040000795c */ /* 0x000fe20000300000 */
.L_x_3929:
[----:B------:R-:W-:Y:S01]  /*15180*/  ISETP.GT.AND P1, PT, R9, RZ, PT ;  /* 0x000000ff0900720c */ /* 0x000fe20003f24270 */
[----:B------:R-:W-:Y:S01]  /*15190*/  VIADD R11, R11, 0x30860 ;  /* 0x000308600b0b7836 */ /* 0x000fe20000000000 */
[----:B------:R-:W-:Y:S02]  /*151a0*/  F2FP.F16.F32.PACK_AB R188, R169, R188 ;  /* 0x000000bca9bc723e */ /* 0x000fe400000000ff */
        /* <DEDUP_REMOVED lines=28> */
[----:B------:R-:W-:Y:S02]  /*15370*/  IADD3 R9, R9, -0x1, RZ ;  /* 0xffffffff09097810 */ /* 0x000fe40007ffe0ff */
[----:B0-----:R-:W-:Y:S01]  /*15380*/  MOV R11, R219 ;  /* 0x000000db000b7202 */ /* 0x001fe20000000f00 */
[----:B------:R-:W-:Y:S06]  /*15390*/  @P1 BRA `(.L_x_3930) ;  /* 0xffffffdc004c1947 */ /* 0x000fec000383ffff */
.L_x_3917:
[----:B------:R-:W-:Y:S05]  /*153a0*/  BSYNC B0 ;  /* 0x0000000000007941 */ /* 0x000fea0003800000 */
.L_x_3916:
        /* <DEDUP_REMOVED lines=99> */
.L_x_3931:
[----:B------:R-:W-:Y:S01]  /*159e0*/  IMAD R8, R210, 0x8, R18 ;  /* 0x00000008d2087824 */ /* 0x000fe200078e0212 */
[----:B------:R-:W-:-:S04]  /*159f0*/  SHF.L.U32 R3, R219, 0x1f, RZ ;  /* 0x0000001fdb037819 */ /* 0x000fc800000006ff */
[----:B------:R0:W1:Y:S01]  /*15a00*/  SYNCS.PHASECHK.TRANS64.TRYWAIT P1, [R8+URZ+0x30850], R3 ;  /* 0x03085003080075a7 */ /* 0x000062000802017f */
[----:B------:R-:W-:Y:S05]  /*15a10*/  @!P0 BRA `(.L_x_3932) ;  /* 0x0000000000048947 */ /* 0x000fea0003800000 */
[----:B------:R-:W-:Y:S01]  /*15a20*/  BPT.TRAP 0x1 ;  /* 0x000000040000795c */ /* 0x000fe20000300000 */
.L_x_3932:
        /* <DEDUP_REMOVED lines=9> */
.L_x_3934:
[----:B------:R-:W-:Y:S05]  /*15ac0*/  BSYNC B0 ;  /* 0x0000000000007941 */ /* 0x000fea0003800000 */
.L_x_3933:
[----:B------:R-:W-:Y:S01]  /*15ad0*/  IMAD.MOV.U32 R2, RZ, RZ, R7 ;  /* 0x000000ffff027224 */ /* 0x000fe200078e0007 */
[----:B------:R-:W-:Y:S01]  /*15ae0*/  WARPGROUP.ARRIVE ;  /* 0x00000000000079c5 */ /* 0x000fe20000000000 */
[----:B01----:R-:W-:-:S03]  /*15af0*/  IMAD.MOV.U32 R3, RZ, RZ, 0x40000040 ;  /* 0x40000040ff037424 */ /* 0x003fc600078e00ff */
[----:B------:R-:W-:Y:S02]  /*15b00*/  R2UR UR6, R2 ;  /* 0x00000000020672ca */ /* 0x000fe400000e0000 */
[----:B------:R-:W-:Y:S01]  /*15b10*/  R2UR UR7, R3 ;  /* 0x00000000030772ca */ /* 0x000fe200000e0000 */
[----:B------:R-:W-:Y:S01]  /*15b20*/  IMAD.MOV.U32 R3, RZ, RZ, 0x40000040 ;  /* 0x40000040ff037424 */ /* 0x000fe200078e00ff */
[----:B------:R-:W-:-:S11]  /*15b30*/  IADD3 R2, R7, 0x80, RZ ;  /* 0x0000008007027810 */ /* 0x000fd60007ffe0ff */
[----:B------:R-:W-:Y:S01]  /*15b40*/  HGMMA.64x192x16.F32 R24, R188, gdesc[UR4].tnspB, R24, gsb0 ;  /* 0x42e00004bc187df0 */ /* 0x000fe20008000818 */
[----:B------:R-:W-:Y:S01]  /*15b50*/  R2UR UR6, R2 ;  /* 0x00000000020672ca */ /* 0x000fe200000e0000 */
[----:B------:R-:W-:Y:S01]  /*15b60*/  VIADD R2, R7, 0x100 ;  /* 0x0000010007027836 */ /* 0x000fe20000000000 */
[----:B------:R-:W-:Y:S02]  /*15b70*/  R2UR UR7, R3 ;  /* 0x00000000030772ca */ /* 0x000fe400000e0000 */
[----:B------:R-:W-:Y:S01]  /*15b80*/  MOV R3, 0x40000040 ;  /* 0x4000004000037802 */ /* 0x000fe20000000f00 */
[----:B------:R-:W-:Y:S02]  /*15b90*/  WARPGROUP.DEPBAR.LE gsb0, 0x0 ;  /* 0x00008000000079c5 */ /* 0x000fe40000010000 */
[----:B------:R-:W-:-:S12]  /*15ba0*/  WARPGROUP.ARRIVE ;  /* 0x00000000000079c5 */ /* 0x000fd80000000000 */
        /* <DEDUP_REMOVED lines=16> */
[----:B------:R-:W-:Y:S01]  /*15cb0*/  VIADD R2, R7, 0x280 ;  /* 0x0000028007027836 */ /* 0x000fe20000000000 */
[----:B------:R-:W-:Y:S01]  /*15cc0*/  R2UR UR7, R3 ;  /* 0x00000000030772ca */ /* 0x000fe200000e0000 */
[----:B------:R-:W0:Y:S01]  /*15cd0*/  SHFL.BFLY PT, R7, R6, 0x2, 0x1f ;  /* 0x0c401f0006077f89 */ /* 0x000e2200000e0000 */
[----:B------:R-:W-:Y:S01]  /*15ce0*/  MOV R3, 0x40000040 ;  /* 0x4000004000037802 */ /* 0x000fe20000000f00 */
[----:B0-----:R-:W-:Y:S01]  /*15cf0*/  FADD.FTZ R9, R7, R6 ;  /* 0x0000000607097221 */ /* 0x001fe20000010000 */
[----:B------:R-:W-:-:S04]  /*15d00*/  CS2R R6, SRZ ;  /* 0x0000000000067805 */ /* 0x000fc8000001ff00 */
[----:B------:R-:W0:Y:S02]  /*15d10*/  SHFL.BFLY PT, R10, R9, 0x1, 0x1f ;  /* 0x0c201f00090a7f89 */ /* 0x000e2400000e0000 */
[----:B0-----:R-:W-:-:S05]  /*15d20*/  FADD.FTZ R14, R9, R10 ;  /* 0x0000000a090e7221 */ /* 0x001fca0000010000 */
[----:B------:R-:W-:-:S13]  /*15d30*/  FSETP.NE.FTZ.AND P2, PT, R14, RZ, PT ;  /* 0x000000ff0e00720b */ /* 0x000fda0003f55000 */
[----:B------:R-:W0:Y:S08]  /*15d40*/  @P2 MUFU.LG2 R12, R14 ;  /* 0x0000000e000c2308 */ /* 0x000e300000000c00 */
[----:B------:R-:W-:Y:S01]  /*15d50*/  @P2 MUFU.RCP R6, R14 ;  /* 0x0000000e00062308 */ /* 0x000fe20000001000 */
[----:B0-----:R-:W-:Y:S01]  /*15d60*/  @P2 FMUL.FTZ R9, R12, 0.69314718246459960938 ;  /* 0x3f3172180c092820 */ /* 0x001fe20000410000 */
[----:B------:R-:W-:-:S02]  /*15d70*/  WARPGROUP.DEPBAR.LE gsb0, 0x0 ;  /* 0x00008000000079c5 */ /* 0x000fc40000010000 */
[----:B------:R-:W-:-:S06]  /*15d80*/  WARPGROUP.ARRIVE ;  /* 0x00000000000079c5 */ /* 0x000fcc0000000000 */
[----:B------:R-:W-:Y:S01]  /*15d90*/  HGMMA.64x192x16.F32 R24, R172, gdesc[UR4].tnspB, R24, gsb0 ;  /* 0x42e00004ac187df0 */ /* 0x000fe20008000818 */
[----:B------:R-:W-:Y:S02]  /*15da0*/  R2UR UR6, R2 ;  /* 0x00000000020672ca */ /* 0x000fe400000e0000 */
[----:B------:R-:W-:Y:S02]  /*15db0*/  R2UR UR7, R3 ;  /* 0x00000000030772ca */ /* 0x000fe400000e0000 */
[----:B------:R-:W0:Y:S02]  /*15dc0*/  SHFL.BFLY PT, R3, R214, 0x2, 0x1f ;  /* 0x0c401f00d6037f89 */ /* 0x000e2400000e0000 */
[----:B0-----:R-:W-:-:S05]  /*15dd0*/  FADD.FTZ R3, R3, R214 ;  /* 0x000000d603037221 */ /* 0x001fca0000010000 */
[----:B------:R-:W0:Y:S02]  /*15de0*/  SHFL.BFLY PT, R2, R3, 0x1, 0x1f ;  /* 0x0c201f0003027f89 */ /* 0x000e2400000e0000 */
[----:B0-----:R-:W-:Y:S01]  /*15df0*/  FADD.FTZ R13, R3, R2 ;  /* 0x00000002030d7221 */ /* 0x001fe20000010000 */
[----:B------:R-:W-:Y:S02]  /*15e00*/  IMAD.MOV.U32 R2, RZ, RZ, -0x800000 ;  /* 0xff800000ff027424 */ /* 0x000fe400078e00ff */
[----:B------:R-:W-:Y:S02]  /*15e10*/  IMAD.MOV.U32 R3, RZ, RZ, -0x800000 ;  /* 0xff800000ff037424 */ /* 0x000fe400078e00ff */
[----:B------:R-:W-:-:S13]  /*15e20*/  FSETP.NE.FTZ.AND P1, PT, R13, RZ, PT ;  /* 0x000000ff0d00720b */ /* 0x000fda0003f35000 */
[----:B------:R-:W0:Y:S01]  /*15e30*/  @P1 MUFU.LG2 R11, R13 ;  /* 0x0000000d000b1308 */ /* 0x000e220000000c00 */
[C---:B------:R-:W-:Y:S01]  /*15e40*/  @P1 FMUL.FTZ R10, R0.reuse, 0.69314718246459960938 ;  /* 0x3f317218000a1820 */ /* 0x040fe20000410000 */
[----:B------:R-:W-:-:S04]  /*15e50*/  @P2 FMUL.FTZ R0, R0, 0.69314718246459960938 ;  /* 0x3f31721800002820 */ /* 0x000fc80000410000 */
[----:B------:R-:W-:Y:S02]  /*15e60*/  @P2 FFMA.FTZ R3, R0, R4, R9 ;  /* 0x0000000400032223 */ /* 0x000fe40000010009 */
[----:B------:R1:W2:Y:S01]  /*15e70*/  @P1 MUFU.RCP R7, R13 ;  /* 0x0000000d00071308 */ /* 0x0002a20000001000 */
[----:B0-----:R-:W-:-:S04]  /*15e80*/  @P1 FMUL.FTZ R11, R11, 0.69314718246459960938 ;  /* 0x3f3172180b0b1820 */ /* 0x001fc80000410000 */
[----:B------:R-:W-:Y:S01]  /*15e90*/  @P1 FFMA.FTZ R2, R10, R5, R11 ;  /* 0x000000050a021223 */ /* 0x000fe2000001000b */
[----:B------:R-:W-:Y:S02]  /*15ea0*/  WARPGROUP.DEPBAR.LE gsb0, 0x0 ;  /* 0x00008000000079c5 */ /* 0x000fe40000010000 */
[----:B------:R-:W-:-:S06]  /*15eb0*/  WARPGROUP.ARRIVE ;  /* 0x00000000000079c5 */ /* 0x000fcc0000000000 */
[----:B------:R-:W-:Y:S03]  /*15ec0*/  HGMMA.64x192x16.F32 R24, R168, gdesc[UR4].tnspB, R24, gsb0 ;  /* 0x42e00004a8187df0 */ /* 0x000fe60008000818 */
[----:B------:R-:W-:Y:S02]  /*15ed0*/  WARPGROUP.DEPBAR.LE gsb0, 0x0 ;  /* 0x00008000000079c5 */ /* 0x000fe40000010000 */
[----:B-12---:R-:W-:Y:S05]  /*15ee0*/  @!P0 BRA `(.L_x_3936) ;  /* 0x0000000000048947 */ /* 0x006fea0003800000 */
[----:B------:R-:W-:Y:S01]  /*15ef0*/  BPT.TRAP 0x1 ;  /* 0x000000040000795c */ /* 0x000fe20000300000 */
.L_x_3936:
[----:B------:R-:W2:Y:S01]  /*15f00*/  LDL.LU R5, [R1+0x4] ;  /* 0x0000040001057983 */ /* 0x000ea20000300800 */
[----:B------:R-:W-:Y:S01]  /*15f10*/  IADD3 R8, R8, 0x30860, RZ ;  /* 0x0003086008087810 */ /* 0x000fe20007ffe0ff */
[----:B------:R-:W-:Y:S02]  /*15f20*/  VIADD R210, R210, 0x1 ;  /* 0x00000001d2d27836 */ /* 0x000fe40000000000 */
[-C--:B------:R-:W-:Y:S01]  /*15f30*/  FMUL.FTZ R130, R59, R6.reuse ;  /* 0x000000063b827220 */ /* 0x080fe20000410000 */
[-C--:B------:R-:W-:Y:S01]  /*15f40*/  FMUL.FTZ R128, R67, R6.reuse ;  /* 0x0000000643807220 */ /* 0x080fe20000410000 */
[----:B------:R-:W-:Y:S01]  /*15f50*/  PRMT R8, R221, 0x654, R8 ;  /* 0x00000654dd087816 */ /* 0x000fe20000000008 */
[-C--:B------:R-:W-:Y:S01]  /*15f60*/  FMUL.FTZ R131, R55, R6.reuse ;  /* 0x0000000637837220 */ /* 0x080fe20000410000 */
[----:B------:R-:W-:Y:S01]  /*15f70*/  ISETP.NE.AND P1, PT, R210, 0x2, PT ;  /* 0x00000002d200780c */ /* 0x000fe20003f25270 */
[-C--:B------:R-:W-:Y:S01]  /*15f80*/  FMUL.FTZ R59, R62, R6.reuse ;  /* 0x000000063e3b7220 */ /* 0x080fe20000410000 */
[----:B------:R0:W-:Y:S01]  /*15f90*/  SYNCS.ARRIVE.TRANS64.RED.A1T0 RZ, [R8+URZ], RZ ;  /* 0x000000ff08ff79a7 */ /* 0x0001e2000810043f */
[-C--:B------:R-:W-:Y:S01]  /*15fa0*/  FMUL.FTZ R129, R63, R6.reuse ;  /* 0x000000063f817220 */ /* 0x080fe20000410000 */
[-C--:B------:R-:W-:Y:S01]  /*15fb0*/  FMUL.FTZ R67, R70, R6.reuse ;  /* 0x0000000646437220 */ /* 0x080fe20000410000 */
[-C--:B------:R-:W-:Y:S01]  /*15fc0*/  FMUL.FTZ R127, R71, R6.reuse ;  /* 0x00000006477f7220 */ /* 0x080fe20000410000 */
[-C--:B------:R-:W-:Y:S01]  /*15fd0*/  FMUL.FTZ R71, R75, R6.reuse ;  /* 0x000000064b477220 */ /* 0x080fe20000410000 */
[-C--:B------:R-:W-:Y:S01]  /*15fe0*/  FMUL.FTZ R70, R83, R6.reuse ;  /* 0x0000000653467220 */ /* 0x080fe20000410000 */
[-C--:B------:R-:W-:Y:S01]  /*15ff0*/  FMUL.FTZ R63, R91, R6.reuse ;  /* 0x000000065b3f7220 */ /* 0x080fe20000410000 */
[-C--:B------:R-:W-:Y:S01]  /*16000*/  FMUL.FTZ R62, R99, R6.reuse ;  /* 0x00000006633e7220 */ /* 0x080fe20000410000 */
[----:B0-----:R-:W-:Y:S01]  /*16010*/  SEL R8, RZ, 0x1, P1 ;  /* 0x00000001ff087807 */ /* 0x001fe20000800000 */
        /* <DEDUP_REMOVED lines=87> */
[----:B------:R-:W-:Y:S01]  /*16590*/  SEL R210, R210, RZ, P1 ;  /* 0x000000ffd2d27207 */ /* 0x000fe20000800000 */
[----:B--2---:R-:W-:-:S05]  /*165a0*/  VIADD R5, R5, 0x1 ;  /* 0x0000000105057836 */ /* 0x004fca0000000000 */
[----:B------:R0:W-:Y:S02]  /*165b0*/  STL [R1+0x4], R5 ;  /* 0x0000040501007387 */ /* 0x0001e40000100800 */
.L_x_3858:
[----:B------:R-:W1:Y:S08]  /*165c0*/  S2UR UR4, SR_CgaCtaId ;  /* 0x00000000000479c3 */ /* 0x000e700000008800 */
[----:B------:R-:W-:Y:S01]  /*165d0*/  BAR.SYNC.DEFER_BLOCKING 0x5, 0x180 ;  /* 0x0146000000007b1d */ /* 0x000fe20000010000 */
[----:B------:R-:W-:-:S05]  /*165e0*/  MOV R18, 0x400 ;  /* 0x0000040000127802 */ /* 0x000fca0000000f00 */
[----:B------:R-:W-:Y:S01]  /*165f0*/  BSSY B0, `(.L_x_3937) ;  /* 0x0000272000007945 */ /* 0x000fe20003800000 */
[----:B-1----:R-:W-:-:S04]  /*16600*/  MOV R221, UR4 ;  /* 0x0000000400dd7c02 */ /* 0x002fc80008000f00 */
[----:B------:R-:W-:-:S05]  /*16610*/  LEA R18, R221, R18, 0x18 ;  /* 0x00000012dd127211 */ /* 0x000fca00078ec0ff */
[----:B------:R1:W2:Y:S01]  /*16620*/  LDS.128 R28, [R18+0x308d0] ;  /* 0x0308d000121c7984 */ /* 0x0002a20000000c00 */
[----:B------:R-:W-:Y:S06]  /*16630*/  BAR.ARV 0x4, 0x180 ;  /* 0x0106000000007b1d */ /* 0x000fec0000002000 */
[----:B------:R-:W-:Y:S05]  /*16640*/  @P0 BRA `(.L_x_3938) ;  /* 0x0000001800940947 */ /* 0x000fea0003800000 */
[----:B------:R-:W3:Y:S01]  /*16650*/  LDL R8, [R1+0x7c] ;  /* 0x00007c0001087983 */ /* 0x000ee20000100800 */
[----:B------:R-:W-:Y:S01]  /*16660*/  F2FP.F16.F32.PACK_AB R24, R25, R24 ;  /* 0x000000181918723e */ /* 0x000fe200000000ff */
[----:B------:R-:W-:Y:S01]  /*16670*/  ULDC.64 UR4, c[0x0][0xc00] ;  /* 0x0003000000047ab9 */ /* 0x000fe20000000a00 */
[----:B------:R-:W-:Y:S01]  /*16680*/  F2FP.F16.F32.PACK_AB R25, R139, R126 ;  /* 0x0000007e8b19723e */ /* 0x000fe200000000ff */
[----:B0-----:R-:W0:Y:S01]  /*16690*/  S2R R5, SR_SWINHI ;  /* 0x0000000000057919 */ /* 0x001e220000002f00 */
        /* <DEDUP_REMOVED lines=16> */
[----:B------:R-:W-:Y:S02]  /*167a0*/  MOV R6, R18 ;  /* 0x0000001200067202 */ /* 0x000fe40000000f00 */
[----:B0-----:R-:W-:Y:S02]  /*167b0*/  MOV R7, R5 ;  /* 0x0000000500077202 */ /* 0x001fe40000000f00 */
        /* <DEDUP_REMOVED lines=23> */
[----:B---3--:R-:W-:-:S03]  /*16930*/  IMAD.WIDE R26, R8, 0x2, R6 ;  /* 0x00000002081a7825 */ /* 0x008fc600078e0206 */
[C---:B------:R-:W-:Y:S02]  /*16940*/  IADD3 R111, P2, R26.reuse, 0x20, RZ ;  /* 0x000000201a6f7810 */ /* 0x040fe40007f5e0ff */
[C---:B------:R-:W-:Y:S02]  /*16950*/  IADD3 R141, P1, R26.reuse, 0x40, RZ ;  /* 0x000000401a8d7810 */ /* 0x040fe40007f3e0ff */
[----:B------:R-:W-:Y:S01]  /*16960*/  LOP3.LUT R8, R111, 0x380, RZ, 0xc0, !PT ;  /* 0x000003806f087812 */ /* 0x000fe200078ec0ff */
[--C-:B------:R-:W-:Y:S01]  /*16970*/  IMAD.X R9, RZ, RZ, R27.reuse, P2 ;  /* 0x000000ffff097224 */ /* 0x100fe200010e061b */
[----:B------:R-:W-:Y:S01]  /*16980*/  IADD3 R145, P5, R26, 0x4000, RZ ;  /* 0x000040001a917810 */ /* 0x000fe20007fbe0ff */
[--C-:B------:R-:W-:Y:S01]  /*16990*/  IMAD.X R11, RZ, RZ, R27.reuse, P1 ;  /* 0x000000ffff0b7224 */ /* 0x100fe200008e061b */
[----:B------:R-:W-:Y:S02]  /*169a0*/  SHF.R.U64 R8, R8, 0x3, RZ ;  /* 0x0000000308087819 */ /* 0x000fe400000012ff */
[----:B------:R-:W-:Y:S01]  /*169b0*/  IADD3 R20, P0, R26, 0x4020, RZ ;  /* 0x000040201a147810 */ /* 0x000fe20007f1e0ff */
[----:B------:R-:W-:Y:S01]  /*169c0*/  IMAD.X R15, RZ, RZ, R27, P5 ;  /* 0x000000ffff0f7224 */ /* 0x000fe200028e061b */
[----:B------:R-:W-:-:S02]  /*169d0*/  LOP3.LUT R10, R141, 0x380, RZ, 0xc0, !PT ;  /* 0x000003808d0a7812 */ /* 0x000fc400078ec0ff */
[----:B------:R-:W-:Y:S01]  /*169e0*/  LOP3.LUT R14, R145, 0x380, RZ, 0xc0, !PT ;  /* 0x00000380910e7812 */ /* 0x000fe200078ec0ff */
[----:B------:R-:W-:Y:S01]  /*169f0*/  IMAD.X R21, RZ, RZ, R27, P0 ;  /* 0x000000ffff157224 */ /* 0x000fe200000e061b */
[----:B------:R-:W-:Y:S02]  /*16a00*/  LOP3.LUT R8, R8, R111, RZ, 0x3c, !PT ;  /* 0x0000006f08087212 */ /* 0x000fe400078e3cff */
[----:B------:R-:W-:Y:S02]  /*16a10*/  IADD3 R143, P6, R26, 0x60, RZ ;  /* 0x000000601a8f7810 */ /* 0x000fe40007fde0ff */
[----:B------:R-:W-:Y:S02]  /*16a20*/  LOP3.LUT R111, R20, 0x380, RZ, 0xc0, !PT ;  /* 0x00000380146f7812 */ /* 0x000fe400078ec0ff */
[----:B------:R-:W-:Y:S02]  /*16a30*/  SHF.R.U64 R10, R10, 0x3, RZ ;  /* 0x000000030a0a7819 */ /* 0x000fe400000012ff */
[----:B------:R-:W-:-:S02]  /*16a40*/  IADD3 R34, P4, R26, 0x4040, RZ ;  /* 0x000040401a227810 */ /* 0x000fc40007f9e0ff */
[----:B------:R-:W-:Y:S02]  /*16a50*/  SHF.R.U64 R14, R14, 0x3, RZ ;  /* 0x000000030e0e7819 */ /* 0x000fe400000012ff */
[C---:B------:R-:W-:Y:S02]  /*16a60*/  IADD3 R42, P2, R26.reuse, 0x8000, RZ ;  /* 0x000080001a2a7810 */ /* 0x040fe40007f5e0ff */
[----:B------:R-:W-:Y:S02]  /*16a70*/  IADD3.X R13, RZ, R27, RZ, P6, !PT ;  /* 0x0000001bff0d7210 */ /* 0x000fe400037fe4ff */
[----:B------:R-:W-:Y:S01]  /*16a80*/  SHF.R.U64 R111, R111, 0x3, RZ ;  /* 0x000000036f6f7819 */ /* 0x000fe200000012ff */
[----:B------:R-:W-:Y:S01]  /*16a90*/  IMAD.X R43, RZ, RZ, R27, P2 ;  /* 0x000000ffff2b7224 */ /* 0x000fe200010e061b */
[C---:B--2---:R-:W-:Y:S02]  /*16aa0*/  IADD3 R28, P1, R26.reuse, 0x8020, RZ ;  /* 0x000080201a1c7810 */ /* 0x044fe40007f3e0ff */
[----:B------:R-:W-:-:S02]  /*16ab0*/  IADD3 R50, P6, R26, 0x8040, RZ ;  /* 0x000080401a327810 */ /* 0x000fc40007fde0ff */
[----:B------:R-:W-:Y:S02]  /*16ac0*/  LOP3.LUT R12, R143, 0x380, RZ, 0xc0, !PT ;  /* 0x000003808f0c7812 */ /* 0x000fe400078ec0ff */
[----:B------:R-:W-:Y:S01]  /*16ad0*/  LOP3.LUT R5, R26, 0x380, RZ, 0xc0, !PT ;  /* 0x000003801a057812 */ /* 0x000fe200078ec0ff */
[----:B------:R-:W-:Y:S01]  /*16ae0*/  IMAD.X R51, RZ, RZ, R27, P6 ;  /* 0x000000ffff337224 */ /* 0x000fe200030e061b */
[----:B------:R-:W-:Y:S02]  /*16af0*/  LOP3.LUT R10, R10, R141, RZ, 0x3c, !PT ;  /* 0x0000008d0a0a7212 */ /* 0x000fe400078e3cff */
[----:B------:R-:W-:Y:S02]  /*16b00*/  LOP3.LUT R14, R14, R145, RZ, 0x3c, !PT ;  /* 0x000000910e0e7212 */ /* 0x000fe400078e3cff */
[----:B------:R-:W-:Y:S02]  /*16b10*/  LOP3.LUT R141, R34, 0x380, RZ, 0xc0, !PT ;  /* 0x00000380228d7812 */ /* 0x000fe400078ec0ff */
[----:B------:R-:W-:-:S02]  /*16b20*/  LOP3.LUT R145, R42, 0x380, RZ, 0xc0, !PT ;  /* 0x000003802a917812 */ /* 0x000fc400078ec0ff */
[----:B------:R-:W-:Y:S02]  /*16b30*/  LOP3.LUT R20, R111, R20, RZ, 0x3c, !PT ;  /* 0x000000146f147212 */ /* 0x000fe400078e3cff */
[----:B------:R-:W-:Y:S02]  /*16b40*/  SHF.R.U64 R12, R12, 0x3, RZ ;  /* 0x000000030c0c7819 */ /* 0x000fe400000012ff */
[----:B------:R-:W-:Y:S02]  /*16b50*/  LOP3.LUT R111, R28, 0x380, RZ, 0xc0, !PT ;  /* 0x000003801c6f7812 */ /* 0x000fe400078ec0ff */
[----:B------:R-:W-:Y:S02]  /*16b60*/  LOP3.LUT R139, R50, 0x380, RZ, 0xc0, !PT ;  /* 0x00000380328b7812 */ /* 0x000fe400078ec0ff */
[----:B------:R-:W-:Y:S02]  /*16b70*/  IADD3 R38, P3, R26, 0x4060, RZ ;  /* 0x000040601a267810 */ /* 0x000fe40007f7e0ff */
[----:B------:R-:W-:-:S02]  /*16b80*/  SHF.R.U64 R5, R5, 0x3, RZ ;  /* 0x0000000305057819 */ /* 0x000fc400000012ff */
[----:B------:R-:W-:Y:S01]  /*16b90*/  SHF.R.U64 R141, R141, 0x3, RZ ;  /* 0x000000038d8d7819 */ /* 0x000fe200000012ff */
[----:B------:R-:W-:Y:S01]  /*16ba0*/  IMAD.X R39, RZ, RZ, R27, P3 ;  /* 0x000000ffff277224 */ /* 0x000fe200018e061b */
[----:B------:R-:W-:Y:S02]  /*16bb0*/  SHF.R.U64 R145, R145, 0x3, RZ ;  /* 0x0000000391917819 */ /* 0x000fe400000012ff */
[----:B------:R-:W-:Y:S02]  /*16bc0*/  IADD3 R78, P5, R26, 0x8060, RZ ;  /* 0x000080601a4e7810 */ /* 0x000fe40007fbe0ff */
[----:B------:R-:W-:Y:S02]  /*16bd0*/  LOP3.LUT R12, R12, R143, RZ, 0x3c, !PT ;  /* 0x0000008f0c0c7212 */ /* 0x000fe400078e3cff */
[----:B------:R-:W-:Y:S02]  /*16be0*/  SHF.R.U64 R111, R111, 0x3, RZ ;  /* 0x000000036f6f7819 */ /* 0x000fe400000012ff */
[----:B------:R-:W-:-:S02]  /*16bf0*/  SHF.R.U64 R139, R139, 0x3, RZ ;  /* 0x000000038b8b7819 */ /* 0x000fc400000012ff */
[----:B------:R-:W-:Y:S01]  /*16c00*/  LOP3.LUT R26, R5, R26, RZ, 0x3c, !PT ;  /* 0x0000001a051a7212 */ /* 0x000fe200078e3cff */
[----:B------:R-:W-:Y:S01]  /*16c10*/  IMAD.X R5, RZ, RZ, R27, P5 ;  /* 0x000000ffff057224 */ /* 0x000fe200028e061b */
[----:B------:R-:W-:Y:S02]  /*16c20*/  LOP3.LUT R143, R38, 0x380, RZ, 0xc0, !PT ;  /* 0x00000380268f7812 */ /* 0x000fe400078ec0ff */
[----:B------:R-:W-:Y:S02]  /*16c30*/  IADD3.X R35, RZ, R27, RZ, P4, !PT ;  /* 0x0000001bff237210 */ /* 0x000fe400027fe4ff */
[----:B------:R-:W-:Y:S02]  /*16c40*/  LOP3.LUT R34, R141, R34, RZ, 0x3c, !PT ;  /* 0x000000228d227212 */ /* 0x000fe400078e3cff */
[----:B------:R-:W-:Y:S02]  /*16c50*/  LOP3.LUT R42, R145, R42, RZ, 0x3c, !PT ;  /* 0x0000002a912a7212 */ /* 0x000fe400078e3cff */
[----:B------:R-:W-:-:S02]  /*16c60*/  LOP3.LUT R46, R111, R28, RZ, 0x3c, !PT ;  /* 0x0000001c6f2e7212 */ /* 0x000fc400078e3cff */
[----:B------:R-:W-:Y:S02]  /*16c70*/  LOP3.LUT R50, R139, R50, RZ, 0x3c, !PT ;  /* 0x000000328b327212 */ /* 0x000fe400078e3cff */
[-C--:B------:R-:W-:Y:S02]  /*16c80*/  IADD3.X R47, RZ, R27.reuse, RZ, P1, !PT ;  /* 0x0000001bff2f7210 */ /* 0x080fe40000ffe4ff */
[----:B------:R-:W-:Y:S02]  /*16c90*/  SHF.R.U64 R143, R143, 0x3, RZ ;  /* 0x000000038f8f7819 */ /* 0x000fe400000012ff */
[----:B------:R-:W-:Y:S02]  /*16ca0*/  MOV R86, R26 ;  /* 0x0000001a00567202 */ /* 0x000fe40000000f00 */
[----:B------:R-:W-:Y:S02]  /*16cb0*/  MOV R28, R8 ;  /* 0x00000008001c7202 */ /* 0x000fe40000000f00 */
[----:B------:R-:W-:-:S02]  /*16cc0*/  F2FP.F16.F32.PACK_AB R26, R4, R0 ;  /* 0x00000000041a723e */ /* 0x000fc400000000ff */
[----:B------:R-:W-:Y:S02]  /*16cd0*/  F2FP.F16.F32.PACK_AB R27, R138, R125 ;  /* 0x0000007d8a1b723e */ /* 0x000fe400000000ff */
[----:B------:R-:W-:Y:S02]  /*16ce0*/  MOV R9, R34 ;  /* 0x0000002200097202 */ /* 0x000fe40000000f00 */
[----:B------:R-:W-:Y:S01]  /*16cf0*/  MOV R8, R42 ;  /* 0x0000002a00087202 */ /* 0x000fe20000000f00 */
[----:B------:R-:W-:Y:S01]  /*16d00*/  STSM.16.M88.4 [R86], R24 ;  /* 0x0000001856007844 */ /* 0x000fe20000000200 */
[----:B------:R-:W-:Y:S02]  /*16d10*/  F2FP.F16.F32.PACK_AB R34, R37, R36 ;  /* 0x000000242522723e */ /* 0x000fe400000000ff */
[----:B------:R-:W-:Y:S02]  /*16d20*/  F2FP.F16.F32.PACK_AB R35, R135, R123 ;  /* 0x0000007b8723723e */ /* 0x000fe400000000ff */
[----:B------:R-:W-:-:S02]  /*16d30*/  MOV R11, R10 ;  /* 0x0000000a000b7202 */ /* 0x000fc40000000f00 */
[----:B------:R-:W-:Y:S01]  /*16d40*/  MOV R0, R50 ;  /* 0x0000003200007202 */ /* 0x000fe20000000f00 */
[----:B------:R0:W-:Y:S01]  /*16d50*/  STSM.16.M88.4 [R28], R32 ;  /* 0x000000201c007844 */ /* 0x0001e20000000200 */
[----:B------:R-:W-:Y:S02]  /*16d60*/  F2FP.F16.F32.PACK_AB R42, R45, R44 ;  /* 0x0000002c2d2a723e */ /* 0x000fe400000000ff */
[----:B------:R-:W-:Y:S02]  /*16d70*/  F2FP.F16.F32.PACK_AB R43, R133, R121 ;  /* 0x00000079852b723e */ /* 0x000fe400000000ff */
[----:B------:R-:W-:Y:S02]  /*16d80*/  LOP3.LUT R38, R143, R38, RZ, 0x3c, !PT ;  /* 0x000000268f267212 */ /* 0x000fe400078e3cff */
[----:B------:R-:W-:Y:S01]  /*16d90*/  MOV R12, R12 ;  /* 0x0000000c000c7202 */ /* 0x000fe20000000f00 */
[----:B------:R-:W-:Y:S01]  /*16da0*/  STSM.16.M88.4 [R11], R40 ;  /* 0x000000280b007844 */ /* 0x000fe20000000200 */
[----:B------:R-:W-:-:S02]  /*16db0*/  F2FP.F16.F32.PACK_AB R50, R53, R52 ;  /* 0x000000343532723e */ /* 0x000fc400000000ff */
[----:B------:R-:W-:Y:S02]  /*16dc0*/  F2FP.F16.F32.PACK_AB R51, R131, R54 ;  /* 0x000000368333723e */ /* 0x000fe400000000ff */
[----:B------:R-:W-:Y:S02]  /*16dd0*/  MOV R14, R14 ;  /* 0x0000000e000e7202 */ /* 0x000fe40000000f00 */
[----:B------:R-:W-:Y:S01]  /*16de0*/  LOP3.LUT R141, R78, 0x380, RZ, 0xc0, !PT ;  /* 0x000003804e8d7812 */ /* 0x000fe200078ec0ff */
[----:B------:R-:W-:Y:S01]  /*16df0*/  STSM.16.M88.4 [R12], R48 ;  /* 0x000000300c007844 */ /* 0x000fe20000000200 */
[----:B------:R-:W-:Y:S01]  /*16e00*/  MOV R20, R20 ;  /* 0x0000001400147202 */ /* 0x000fe20000000f00 */
[----:B0-----:R-:W0:Y:S01]  /*16e10*/  LDC R28, c[0x0][0xbe8] ;  /* 0x0002fa00ff1c7b82 */ /* 0x001e220000000800 */
[----:B------:R-:W-:Y:S01]  /*16e20*/  MOV R38, R38 ;  /* 0x0000002600267202 */ /* 0x000fe20000000f00 */
[----:B------:R-:W-:Y:S01]  /*16e30*/  STSM.16.M88.4 [R14], R56 ;  /* 0x000000380e007844 */ /* 0x000fe20000000200 */
[----:B------:R-:W-:-:S02]  /*16e40*/  SHF.R.U64 R141, R141, 0x3, RZ ;  /* 0x000000038d8d7819 */ /* 0x000fc400000012ff */
[----:B------:R-:W-:Y:S01]  /*16e50*/  ISETP.NE.U32.AND P0, PT, RZ, UR4, PT ;  /* 0x00000004ff007c0c */ /* 0x000fe2000bf05070 */
[----:B------:R2:W-:Y:S01]  /*16e60*/  STSM.16.M88.4 [R20], R64 ;  /* 0x0000004014007844 */ /* 0x0005e20000000200 */
[----:B------:R-:W-:Y:S02]  /*16e70*/  LOP3.LUT R4, R141, R78, RZ, 0x3c, !PT ;  /* 0x0000004e8d047212 */ /* 0x000fe400078e3cff */
[----:B------:R-:W-:Y:S01]  /*16e80*/  MOV R46, R46 ;  /* 0x0000002e002e7202 */ /* 0x000fe20000000f00 */
[----:B------:R-:W-:Y:S01]  /*16e90*/  STSM.16.M88.4 [R9], R72 ;  /* 0x0000004809007844 */ /* 0x000fe20000000200 */
[----:B------:R-:W-:Y:S02]  /*16ea0*/  MOV R10, R4 ;  /* 0x00000004000a7202 */ /* 0x000fe40000000f00 */
[----:B------:R-:W-:Y:S01]  /*16eb0*/  ISETP.NE.AND.EX P0, PT, RZ, UR5, PT, P0 ;  /* 0x00000005ff007c0c */ /* 0x000fe2000bf05300 */
[----:B------:R-:W-:Y:S04]  /*16ec0*/  STSM.16.M88.4 [R38], R80 ;  /* 0x0000005026007844 */ /* 0x000fe80000000200 */
[----:B------:R3:W-:Y:S04]  /*16ed0*/  STSM.16.M88.4 [R8], R88 ;  /* 0x0000005808007844 */ /* 0x0007e80000000200 */
[----:B------:R4:W-:Y:S01]  /*16ee0*/  STSM.16.M88.4 [R46], R96 ;  /* 0x000000602e007844 */ /* 0x0009e20000000200 */
[----:B--2---:R-:W-:-:S03]  /*16ef0*/  MOV R20, RZ ;  /* 0x000000ff00147202 */ /* 0x004fc60000000f00 */
[----:B------:R4:W-:Y:S04]  /*16f00*/  STSM.16.M88.4 [R0], R104 ;  /* 0x0000006800007844 */ /* 0x0009e80000000200 */
[----:B------:R4:W-:Y:S01]  /*16f10*/  STSM.16.M88.4 [R10], R112 ;  /* 0x000000700a007844 */ /* 0x0009e20000000200 */
[----:B------:R-:W-:Y:S01]  /*16f20*/  BAR.SYNC.DEFER_BLOCKING 0x1, 0x100 ;  /* 0x0044000000007b1d */ /* 0x000fe20000010000 */
[----:B---3--:R-:W-:-:S04]  /*16f30*/  IADD3 R8, P1, R227, UR4, RZ ;  /* 0x00000004e3087c10 */ /* 0x008fc8000ff3e0ff */
[----:B------:R-:W-:Y:S01]  /*16f40*/  IADD3.X R9, R228, UR5, RZ, P1, !PT ;  /* 0x00000005e4097c10 */ /* 0x000fe20008ffe4ff */
[----:B------:R-:W-:Y:S02]  /*16f50*/  ULDC.64 UR4, c[0x0][0xc08] ;  /* 0x0003020000047ab9 */ /* 0x000fe40000000a00 */
[----:B------:R-:W-:-:S04]  /*16f60*/  ISETP.NE.U32.AND P2, PT, RZ, UR4, PT ;  /* 0x00000004ff007c0c */ /* 0x000fc8000bf45070 */
[----:B------:R-:W-:Y:S01]  /*16f70*/  ISETP.NE.AND.EX P2, PT, RZ, UR5, PT, P2 ;  /* 0x00000005ff007c0c */ /* 0x000fe2000bf45320 */
[----:B------:R4:W5:-:S12]  /*16f80*/  @P0 LDG.E R20, desc[UR56][R8.64] ;  /* 0x0000003808140981 */ /* 0x000958000c1e1900 */
[----:B------:R-:W-:Y:S01]  /*16f90*/  @P2 IADD3 R4, P3, R227, UR4, RZ ;  /* 0x00000004e3042c10 */ /* 0x000fe2000ff7e0ff */
[----:B------:R-:W-:Y:S01]  /*16fa0*/  ULDC UR4, c[0x0][0xa88] ;  /* 0x0002a20000047ab9 */ /* 0x000fe20000000800 */
[----:B0-----:R-:W-:Y:S01]  /*16fb0*/  ISETP.NE.AND P1, PT, R28, 0x1, PT ;  /* 0x000000011c00780c */ /* 0x001fe20003f25270 */
[----:B------:R-:W-:Y:S01]  /*16fc0*/  IMAD.U32 R65, RZ, RZ, UR4 ;  /* 0x00000004ff417e24 */ /* 0x000fe2000f8e00ff */
[----:B------:R-:W-:-:S05]  /*16fd0*/  @P2 IADD3.X R5, R228, UR5, RZ, P3, !PT ;  /* 0x00000005e4052c10 */ /* 0x000fca0009ffe4ff */
[----:B------:R4:W5:Y:S06]  /*16fe0*/  @P2 LDG.E R65, desc[UR56][R4.64] ;  /* 0x0000003804412981 */ /* 0x00096c000c1e1900 */
[----:B------:R-:W0:Y:S08]  /*16ff0*/  @P1 LDC R11, c[0x0][0xbec] ;  /* 0x0002fb00ff0b1b82 */ /* 0x000e300000000800 */
[----:B------:R-:W2:Y:S01]  /*17000*/  @P1 LDC R15, c[0x0][0xbf0] ;  /* 0x0002fc00ff0f1b82 */ /* 0x000ea20000000800 */
[----:B----4-:R-:W-:Y:S05]  /*17010*/  @P2 BRA `(.L_x_3939) ;  /* 0x0000000000102947 */ /* 0x010fea0003800000 */
[----:B------:R-:W-:Y:S05]  /*17020*/  @!P0 BRA `(.L_x_3939) ;  /* 0x00000000000c8947 */ /* 0x000fea0003800000 */
[----:B------:R-:W3:Y:S04]  /*17030*/  LDG.E R0, desc[UR56][R8.64] ;  /* 0x0000003808007981 */ /* 0x000ee8000c1e1900 */
[----:B-----5:R-:W3:Y:S02]  /*17040*/  LDG.E R65, desc[UR56][R8.64+0x4] ;  /* 0x0000043808417981 */ /* 0x020ee4000c1e1900 */
[----:B---3--:R-:W-:-:S07]  /*17050*/  IMAD.IADD R65, R65, 0x1, -R0 ;  /* 0x0000000141417824 */ /* 0x008fce00078e0a00 */
.L_x_3939:
[----:B------:R-:W3:Y:S01]  /*17060*/  LDL R0, [R1+0x78] ;  /* 0x0000780001007983 */ /* 0x000ee20000100800 */
[----:B------:R-:W-:Y:S01]  /*17070*/  SHF.R.S32.HI R64, RZ, 0x1f, R226 ;  /* 0x0000001fff407819 */ /* 0x000fe200000114e2 */
[----:B------:R-:W-:Y:S01]  /*17080*/  ULDC.64 UR4, c[0x0][0xb90] ;  /* 0x0002e40000047ab9 */ /* 0x000fe20000000a00 */
[----:B------:R-:W4:Y:S01]  /*17090*/  S2R R34, SR_TID.X ;  /* 0x0000000000227919 */ /* 0x000f220000002100 */
[----:B-----5:R-:W-:Y:S02]  /*170a0*/  SHF.R.S32.HI R21, RZ, 0x1f, R20 ;  /* 0x0000001fff157819 */ /* 0x020fe40000011414 */
[----:B------:R-:W-:Y:S01]  /*170b0*/  SEL R229, R229, RZ, !P0 ;  /* 0x000000ffe5e57207 */ /* 0x000fe20004000000 */
[----:B------:R-:W2:Y:S01]  /*170c0*/  LDL.LU R8, [R1+0x44] ;  /* 0x0000440001087983 */ /* 0x000ea20000300800 */
[----:B------:R-:W-:Y:S01]  /*170d0*/  IMAD R65, R65, R28, RZ ;  /* 0x0000001c41417224 */ /* 0x000fe200078e02ff */
[----:B------:R-:W1:Y:S02]  /*170e0*/  @P1 LDC R67, c[0x0][0xbec] ;  /* 0x0002fb00ff431b82 */ /* 0x000e640000000800 */
[----:B------:R-:W3:Y:S01]  /*170f0*/  LDL.LU R66, [R1+0x40] ;  /* 0x0000400001427983 */ /* 0x000ee20000300800 */
[----:B------:R-:W-:-:S03]  /*17100*/  IMAD R5, R64, UR4, RZ ;  /* 0x0000000440057c24 */ /* 0x000fc6000f8e02ff */
[----:B------:R-:W2:Y:S01]  /*17110*/  LDL R26, [R1+0x70] ;  /* 0x00007000011a7983 */ /* 0x000ea20000100800 */
[C---:B------:R-:W-:Y:S01]  /*17120*/  IMAD R13, R226.reuse, UR5, R5 ;  /* 0x00000005e20d7c24 */ /* 0x040fe2000f8e0205 */
[----:B------:R-:W1:Y:S01]  /*17130*/  @P1 LDC R69, c[0x0][0xbf0] ;  /* 0x0002fc00ff451b82 */ /* 0x000e620000000800 */
[----:B------:R-:W-:Y:S01]  /*17140*/  IMAD.WIDE.U32 R4, R226, UR4, R20 ;  /* 0x00000004e2047c25 */ /* 0x000fe2000f8e0014 */
[----:B------:R-:W-:-:S03]  /*17150*/  ULDC.64 UR4, c[0x0][0xb98] ;  /* 0x0002e60000047ab9 */ /* 0x000fc60000000a00 */
[----:B------:R-:W-:Y:S02]  /*17160*/  IMAD.IADD R5, R5, 0x1, R13 ;  /* 0x0000000105057824 */ /* 0x000fe400078e020d */
[----:B----4-:R-:W-:-:S05]  /*17170*/  VIADD R34, R34, 0xffffff80 ;  /* 0xffffff8022227836 */ /* 0x010fca0000000000 */
[----:B------:R-:W-:-:S04]  /*17180*/  SHF.R.S32.HI R68, RZ, 0x1f, R34 ;  /* 0x0000001fff447819 */ /* 0x000fc80000011422 */
[----:B------:R-:W-:-:S04]  /*17190*/  LEA.HI R68, R68, R34, RZ, 0x3 ;  /* 0x0000002244447211 */ /* 0x000fc800078f18ff */
[----:B------:R-:W-:Y:S01]  /*171a0*/  SHF.R.S32.HI R68, RZ, 0x3, R68 ;  /* 0x00000003ff447819 */ /* 0x000fe20000011444 */
[----:B------:R-:W-:Y:S01]  /*171b0*/  IMAD.WIDE.U32 R4, R229, UR4, R4 ;  /* 0x00000004e5047c25 */ /* 0x000fe2000f8e0004 */
[----:B------:R-:W-:-:S04]  /*171c0*/  SHF.R.S32.HI R27, RZ, 0x1f, R34 ;  /* 0x0000001fff1b7819 */ /* 0x000fc80000011422 */
[----:B------:R-:W-:-:S04]  /*171d0*/  LEA.HI R27, R27, R34, RZ, 0x7 ;  /* 0x000000221b1b7211 */ /* 0x000fc800078f38ff */
[----:B------:R-:W-:-:S04]  /*171e0*/  LOP3.LUT R27, R27, 0xffffff80, RZ, 0xc0, !PT ;  /* 0xffffff801b1b7812 */ /* 0x000fc800078ec0ff */
[----:B------:R-:W-:Y:S01]  /*171f0*/  IADD3 R27, R34, -R27, RZ ;  /* 0x8000001b221b7210 */ /* 0x000fe20007ffe0ff */
[----:B------:R-:W-:Y:S01]  /*17200*/  VIADD R70, R222, 0x40 ;  /* 0x00000040de467836 */ /* 0x000fe20000000000 */
[----:B------:R-:W-:Y:S01]  /*17210*/  BSSY B1, `(.L_x_3940) ;  /* 0x00000b0000017945 */ /* 0x000fe20003800000 */
[----:B------:R-:W-:-:S03]  /*17220*/  SHF.R.S32.HI R72, RZ, 0x1f, R224 ;  /* 0x0000001fff487819 */ /* 0x000fc600000114e0 */
[----:B------:R-:W-:Y:S02]  /*17230*/  SHF.R.S32.HI R71, RZ, 0x1f, R70 ;  /* 0x0000001fff477819 */ /* 0x000fe40000011446 */
[----:B---3--:R-:W-:-:S05]  /*17240*/  LEA R10, R66, R0, 0x7 ;  /* 0x00000000420a7211 */ /* 0x008fca00078e38ff */
[----:B0-----:R-:W-:Y:S01]  /*17250*/  @P1 IMAD.HI.U32 R0, R10, R11, RZ ;  /* 0x0000000b0a001227 */ /* 0x001fe200078e00ff */
[----:B------:R-:W-:-:S03]  /*17260*/  LEA R11, R68, R222, 0x6 ;  /* 0x000000de440b7211 */ /* 0x000fc600078e30ff */
[----:B------:R-:W-:Y:S01]  /*17270*/  IMAD.MOV.U32 R9, RZ, RZ, R10 ;  /* 0x000000ffff097224 */ /* 0x000fe200078e000a */
[----:B--2---:R-:W-:Y:S02]  /*17280*/  @P1 SHF.R.U32.HI R9, RZ, R15, R0 ;  /* 0x0000000fff091219 */ /* 0x004fe40000011600 */
[----:B------:R-:W-:-:S03]  /*17290*/  SEL R0, R8, RZ, !P0 ;  /* 0x000000ff08007207 */ /* 0x000fc60004000000 */
[----:B------:R-:W-:Y:S02]  /*172a0*/  IMAD.MOV R13, RZ, RZ, -R9 ;  /* 0x000000ffff0d7224 */ /* 0x000fe400078e0a09 */
[----:B------:R-:W-:-:S04]  /*172b0*/  IMAD.WIDE R6, R11, 0x2, R6 ;  /* 0x000000020b067825 */ /* 0x000fc800078e0206 */
[----:B------:R-:W-:Y:S02]  /*172c0*/  IMAD R8, R0, UR4, RZ ;  /* 0x0000000400087c24 */ /* 0x000fe4000f8e02ff */
[----:B------:R-:W-:Y:S01]  /*172d0*/  IMAD R11, R28, R13, R10 ;  /* 0x0000000d1c0b7224 */ /* 0x000fe200078e020a */
[----:B------:R-:W-:Y:S01]  /*172e0*/  SHF.R.S32.HI R13, RZ, 0x1f, R9 ;  /* 0x0000001fff0d7819 */ /* 0x000fe20000011409 */
[----:B------:R-:W-:Y:S01]  /*172f0*/  IMAD R10, R229, UR5, R8 ;  /* 0x00000005e50a7c24 */ /* 0x000fe2000f8e0208 */
[----:B------:R-:W-:Y:S01]  /*17300*/  IADD3 R4, P0, R9, R4, RZ ;  /* 0x0000000409047210 */ /* 0x000fe20007f1e0ff */
[----:B------:R-:W-:Y:S01]  /*17310*/  ULDC.64 UR4, c[0x0][0xb88] ;  /* 0x0002e20000047ab9 */ /* 0x000fe20000000a00 */
[----:B------:R-:W-:Y:S02]  /*17320*/  SHF.R.S32.HI R8, RZ, 0x1f, R11 ;  /* 0x0000001fff087819 */ /* 0x000fe4000001140b */
[----:B------:R-:W-:-:S03]  /*17330*/  IADD3.X R5, R13, R5, R10, P0, !PT ;  /* 0x000000050d057210 */ /* 0x000fc600007fe40a */
[----:B------:R-:W-:Y:S01]  /*17340*/  IMAD R10, R8, UR4, RZ ;  /* 0x00000004080a7c24 */ /* 0x000fe2000f8e02ff */
[----:B------:R-:W-:Y:S01]  /*17350*/  IADD3 R9, P2, R6, 0x1000, RZ ;  /* 0x0000100006097810 */ /* 0x000fe20007f5e0ff */
[----:B------:R-:W-:-:S04]  /*17360*/  IMAD.WIDE.U32 R4, R11, UR4, R4 ;  /* 0x000000040b047c25 */ /* 0x000fc8000f8e0004 */
[----:B------:R-:W-:Y:S01]  /*17370*/  IMAD R15, R11, UR5, R10 ;  /* 0x000000050b0f7c24 */ /* 0x000fe2000f8e020a */
[----:B------:R-:W-:Y:S01]  /*17380*/  ULDC.64 UR4, c[0x0][0xb50] ;  /* 0x0002d40000047ab9 */ /* 0x000fe20000000a00 */
[----:B------:R-:W-:Y:S02]  /*17390*/  LOP3.LUT R8, R9, 0x380, RZ, 0xc0, !PT ;  /* 0x0000038009087812 */ /* 0x000fe400078ec0ff */
[----:B------:R-:W-:Y:S02]  /*173a0*/  LEA R10, P0, R4, UR4, 0x2 ;  /* 0x00000004040a7c11 */ /* 0x000fe4000f8010ff */
[----:B------:R-:W-:Y:S02]  /*173b0*/  IADD3 R5, R5, R15, RZ ;  /* 0x0000000f05057210 */ /* 0x000fe40007ffe0ff */
[----:B------:R-:W-:Y:S02]  /*173c0*/  SHF.R.U64 R8, R8, 0x3, RZ ;  /* 0x0000000308087819 */ /* 0x000fe400000012ff */
[----:B------:R-:W-:Y:S01]  /*173d0*/  LEA.HI.X R14, R4, UR5, R5, 0x2, P0 ;  /* 0x00000005040e7c11 */ /* 0x000fe200080f1405 */
[----:B------:R-:W-:Y:S01]  /*173e0*/  SHFL.IDX PT, R54, R10, RZ, 0x1c1f ;  /* 0x001c1fff0a367589 */ /* 0x000fe200000e0000 */
[----:B------:R-:W-:Y:S01]  /*173f0*/  IADD3 R37, P0, R6, 0x5000, RZ ;  /* 0x0000500006257810 */ /* 0x000fe20007f1e0ff */
[----:B------:R-:W-:Y:S01]  /*17400*/  IMAD R26, R66, 0x80, R26 ;  /* 0x00000080421a7824 */ /* 0x000fe200078e021a */
[----:B------:R-:W-:Y:S01]  /*17410*/  LOP3.LUT R8, R8, R9, RZ, 0x3c, !PT ;  /* 0x0000000908087212 */ /* 0x000fe200078e3cff */
[----:B------:R-:W-:Y:S01]  /*17420*/  IMAD.X R9, RZ, RZ, R7, P2 ;  /* 0x000000ffff097224 */ /* 0x000fe200010e0607 */
[----:B------:R-:W-:Y:S01]  /*17430*/  LOP3.LUT R36, R37, 0x380, RZ, 0xc0, !PT ;  /* 0x0000038025247812 */ /* 0x000fe200078ec0ff */
[----:B------:R-:W-:Y:S01]  /*17440*/  SHFL.IDX PT, R58, R10, 0x1, 0x1c1f ;  /* 0x003c1f000a3a7f89 */ /* 0x000fe200000e0000 */
[----:B------:R-:W-:Y:S01]  /*17450*/  IADD3 R45, P2, R6, 0x7000, RZ ;  /* 0x00007000062d7810 */ /* 0x000fe20007f5e0ff */
[----:B------:R-:W-:Y:S01]  /*17460*/  ULDC.64 UR4, c[0x0][0xaa0] ;  /* 0x0002a80000047ab9 */ /* 0x000fe20000000a00 */
[----:B------:R-:W-:Y:S01]  /*17470*/  SHF.R.U64 R36, R36, 0x3, RZ ;  /* 0x0000000324247819 */ /* 0x000fe200000012ff */
[----:B------:R-:W0:Y:S01]  /*17480*/  SHFL.IDX PT, R55, R14, RZ, 0x1c1f ;  /* 0x001c1fff0e377589 */ /* 0x000e2200000e0000 */
[----:B------:R-:W-:-:S03]  /*17490*/  LOP3.LUT R44, R45, 0x380, RZ, 0xc0, !PT ;  /* 0x000003802d2c7812 */ /* 0x000fc600078ec0ff */
[----:B------:R-:W2:Y:S01]  /*174a0*/  SHFL.IDX PT, R59, R14, 0x1, 0x1c1f ;  /* 0x003c1f000e3b7f89 */ /* 0x000ea200000e0000 */
[----:B------:R-:W-:Y:S01]  /*174b0*/  LOP3.LUT R36, R36, R37, RZ, 0x3c, !PT ;  /* 0x0000002524247212 */ /* 0x000fe200078e3cff */
[--C-:B------:R-:W-:Y:S01]  /*174c0*/  IMAD.X R37, RZ, RZ, R7.reuse, P0 ;  /* 0x000000ffff257224 */ /* 0x100fe200000e0607 */
[----:B------:R-:W-:Y:S01]  /*174d0*/  SHF.R.U64 R44, R44, 0x3, RZ ;  /* 0x000000032c2c7819 */ /* 0x000fe200000012ff */
[----:B------:R-:W-:Y:S01]  /*174e0*/  VIADD R4, R26, 0x8 ;  /* 0x000000081a047836 */ /* 0x000fe20000000000 */
[----:B------:R-:W-:Y:S02]  /*174f0*/  LOP3.LUT P0, RZ, R27, 0x3, RZ, 0xc0, !PT ;  /* 0x000000031bff7812 */ /* 0x000fe4000780c0ff */
[----:B------:R-:W-:Y:S01]  /*17500*/  LOP3.LUT R44, R44, R45, RZ, 0x3c, !PT ;  /* 0x0000002d2c2c7212 */ /* 0x000fe200078e3cff */
[----:B------:R-:W-:Y:S01]  /*17510*/  IMAD.X R45, RZ, RZ, R7, P2 ;  /* 0x000000ffff2d7224 */ /* 0x000fe200010e0607 */
[-C--:B------:R-:W-:Y:S02]  /*17520*/  ISETP.GE.OR P2, PT, R26, R65.reuse, P0 ;  /* 0x000000411a00720c */ /* 0x080fe40000746670 */
[----:B------:R-:W-:-:S11]  /*17530*/  ISETP.GE.OR P0, PT, R4, R65, P0 ;  /* 0x000000410400720c */ /* 0x000fd60000706670 */
[----:B0-----:R-:W-:Y:S04]  /*17540*/  @!P2 ST.E desc[UR56][R54.64], R2 ;  /* 0x000000023600a985 */ /* 0x001fe8000c101938 */
[----:B--2---:R0:W-:Y:S01]  /*17550*/  @!P0 ST.E desc[UR56][R58.64], R3 ;  /* 0x000000033a008985 */ /* 0x0041e2000c101938 */
[C---:B------:R-:W-:Y:S02]  /*17560*/  IADD3 R13, P6, R6.reuse, 0x2000, RZ ;  /* 0x00002000060d7810 */ /* 0x040fe40007fde0ff */
[C---:B------:R-:W-:Y:S01]  /*17570*/  IADD3 R25, P5, R6.reuse, 0x3000, RZ ;  /* 0x0000300006197810 */ /* 0x040fe20007fbe0ff */
[----:B------:R-:W5:Y:S01]  /*17580*/  LD.E.128 R36, desc[UR56][R36.64] ;  /* 0x0000003824247980 */ /* 0x000f62000c101d00 */
[----:B0-----:R-:W-:Y:S01]  /*17590*/  IMAD R3, R21, UR4, RZ ;  /* 0x0000000415037c24 */ /* 0x001fe2000f8e02ff */
[----:B------:R-:W-:-:S02]  /*175a0*/  IADD3 R33, P4, R6, 0x4000, RZ ;  /* 0x0000400006217810 */ /* 0x000fc40007f9e0ff */
[----:B------:R-:W5:Y:S01]  /*175b0*/  LD.E.128 R44, desc[UR56][R44.64] ;  /* 0x000000382c2c7980 */ /* 0x000f62000c101d00 */
[C---:B------:R-:W-:Y:S02]  /*175c0*/  IMAD R21, R20.reuse, UR5, R3 ;  /* 0x0000000514157c24 */ /* 0x040fe4000f8e0203 */
[----:B------:R-:W-:Y:S01]  /*175d0*/  IMAD.WIDE.U32 R2, R20, UR4, RZ ;  /* 0x0000000414027c25 */ /* 0x000fe2000f8e00ff */
[----:B------:R-:W-:Y:S01]  /*175e0*/  ULDC.64 UR4, c[0x0][0xae8] ;  /* 0x0002ba0000047ab9 */ /* 0x000fe20000000a00 */
[----:B------:R-:W-:Y:S02]  /*175f0*/  IADD3 R41, P3, R6, 0x6000, RZ ;  /* 0x0000600006297810 */ /* 0x000fe40007f7e0ff */
[----:B------:R-:W-:Y:S01]  /*17600*/  IMAD R20, R225, 0x20, R68 ;  /* 0x00000020e1147824 */ /* 0x000fe200078e0244 */
[----:B------:R-:W-:Y:S01]  /*17610*/  IADD3 R3, R3, R21, RZ ;  /* 0x0000001503037210 */ /* 0x000fe20007ffe0ff */
[----:B------:R-:W-:Y:S01]  /*17620*/  IMAD R21, R64, UR4, RZ ;  /* 0x0000000440157c24 */ /* 0x000fe2000f8e02ff */
[----:B------:R-:W-:Y:S01]  /*17630*/  LOP3.LUT R12, R13, 0x380, RZ, 0xc0, !PT ;  /* 0x000003800d0c7812 */ /* 0x000fe200078ec0ff */
[----:B------:R-:W-:Y:S01]  /*17640*/  IMAD R64, R66, 0x80, R20 ;  /* 0x0000008042407824 */ /* 0x000fe200078e0214 */
[----:B------:R-:W-:-:S02]  /*17650*/  LOP3.LUT R24, R25, 0x380, RZ, 0xc0, !PT ;  /* 0x0000038019187812 */ /* 0x000fc400078ec0ff */
[----:B------:R-:W-:Y:S01]  /*17660*/  LOP3.LUT R32, R33, 0x380, RZ, 0xc0, !PT ;  /* 0x0000038021207812 */ /* 0x000fe200078ec0ff */
[C---:B------:R-:W-:Y:S01]  /*17670*/  IMAD R21, R226.reuse, UR5, R21 ;  /* 0x00000005e2157c24 */ /* 0x040fe2000f8e0215 */
[----:B------:R-:W-:Y:S01]  /*17680*/  LOP3.LUT R40, R41, 0x380, RZ, 0xc0, !PT ;  /* 0x0000038029287812 */ /* 0x000fe200078ec0ff */
[----:B------:R-:W-:Y:S01]  /*17690*/  IMAD.WIDE.U32 R2, R226, UR4, R2 ;  /* 0x00000004e2027c25 */ /* 0x000fe2000f8e0002 */
[----:B------:R-:W-:Y:S01]  /*176a0*/  SHF.R.U64 R12, R12, 0x3, RZ ;  /* 0x000000030c0c7819 */ /* 0x000fe200000012ff */
[----:B------:R-:W-:Y:S01]  /*176b0*/  ULDC.64 UR4, c[0x0][0xaf0] ;  /* 0x0002bc0000047ab9 */ /* 0x000fe20000000a00 */
[----:B------:R-:W-:Y:S01]  /*176c0*/  SHF.R.U64 R24, R24, 0x3, RZ ;  /* 0x0000000318187819 */ /* 0x000fe200000012ff */
[----:B-1----:R-:W-:Y:S01]  /*176d0*/  @P1 IMAD.HI.U32 R20, R64, R67, RZ ;  /* 0x0000004340141227 */ /* 0x002fe200078e00ff */
[----:B------:R-:W-:Y:S02]  /*176e0*/  SHF.R.U64 R32, R32, 0x3, RZ ;  /* 0x0000000320207819 */ /* 0x000fe400000012ff */
[----:B------:R-:W-:Y:S01]  /*176f0*/  SHF.R.U64 R40, R40, 0x3, RZ ;  /* 0x0000000328287819 */ /* 0x000fe200000012ff */
[----:B------:R-:W-:Y:S01]  /*17700*/  IMAD R0, R0, UR4, RZ ;  /* 0x0000000400007c24 */ /* 0x000fe2000f8e02ff */
[----:B------:R-:W-:Y:S01]  /*17710*/  IADD3 R3, R3, R21, RZ ;  /* 0x0000001503037210 */ /* 0x000fe20007ffe0ff */
[----:B------:R-:W-:Y:S01]  /*17720*/  IMAD.MOV.U32 R21, RZ, RZ, R64 ;  /* 0x000000ffff157224 */ /* 0x000fe200078e0040 */
[----:B------:R-:W-:Y:S01]  /*17730*/  LOP3.LUT R12, R12, R13, RZ, 0x3c, !PT ;  /* 0x0000000d0c0c7212 */ /* 0x000fe200078e3cff */
[----:B------:R-:W-:Y:S01]  /*17740*/  IMAD.X R13, RZ, RZ, R7, P6 ;  /* 0x000000ffff0d7224 */ /* 0x000fe200030e0607 */
[----:B------:R-:W-:-:S02]  /*17750*/  LOP3.LUT R24, R24, R25, RZ, 0x3c, !PT ;  /* 0x0000001918187212 */ /* 0x000fc400078e3cff */
[----:B------:R-:W-:Y:S01]  /*17760*/  LOP3.LUT R32, R32, R33, RZ, 0x3c, !PT ;  /* 0x0000002120207212 */ /* 0x000fe200078e3cff */
[----:B------:R-:W-:Y:S01]  /*17770*/  IMAD.X R33, RZ, RZ, R7, P4 ;  /* 0x000000ffff217224 */ /* 0x000fe200020e0607 */
[----:B------:R-:W-:Y:S01]  /*17780*/  LOP3.LUT R40, R40, R41, RZ, 0x3c, !PT ;  /* 0x0000002928287212 */ /* 0x000fe200078e3cff */
[C---:B------:R-:W-:Y:S01]  /*17790*/  IMAD R67, R229.reuse, UR5, R0 ;  /* 0x00000005e5437c24 */ /* 0x040fe2000f8e0200 */
[----:B------:R-:W-:Y:S01]  /*177a0*/  IADD3.X R25, RZ, R7, RZ, P5, !PT ;  /* 0x00000007ff197210 */ /* 0x000fe20002ffe4ff */
[----:B------:R-:W-:Y:S01]  /*177b0*/  IMAD.WIDE.U32 R2, R229, UR4, R2 ;  /* 0x00000004e5027c25 */ /* 0x000fe2000f8e0002 */
[----:B------:R-:W-:Y:S01]  /*177c0*/  @P1 SHF.R.U32.HI R21, RZ, R69, R20 ;  /* 0x00000045ff151219 */ /* 0x000fe20000011614 */
[----:B------:R-:W-:Y:S01]  /*177d0*/  ULDC.64 UR4, c[0x0][0xae0] ;  /* 0x0002b80000047ab9 */ /* 0x000fe20000000a00 */
[C---:B------:R-:W-:Y:S01]  /*177e0*/  IADD3 R49, P6, R6.reuse, 0x8000, RZ ;  /* 0x0000800006317810 */ /* 0x040fe20007fde0ff */
[----:B------:R-:W5:Y:S01]  /*177f0*/  LD.E.128 R12, desc[UR56][R12.64] ;  /* 0x000000380c0c7980 */ /* 0x000f62000c101d00 */
[----:B------:R-:W-:-:S02]  /*17800*/  IADD3 R53, P5, R6, 0x9000, RZ ;  /* 0x0000900006357810 */ /* 0x000fc40007fbe0ff */
[C---:B------:R-:W-:Y:S01]  /*17810*/  IADD3 R57, P4, R6.reuse, 0xa000, RZ ;  /* 0x0000a00006397810 */ /* 0x040fe20007f9e0ff */
[----:B------:R-:W5:Y:S01]  /*17820*/  LD.E.128 R32, desc[UR56][R32.64] ;  /* 0x0000003820207980 */ /* 0x000f62000c101d00 */
[----:B------:R-:W-:Y:S02]  /*17830*/  IADD3.X R41, RZ, R7, RZ, P3, !PT ;  /* 0x00000007ff297210 */ /* 0x000fe40001ffe4ff */
[----:B------:R-:W-:Y:S01]  /*17840*/  IADD3 R5, P3, R6, 0xb000, RZ ;  /* 0x0000b00006057810 */ /* 0x000fe20007f7e0ff */
[--C-:B------:R-:W-:Y:S01]  /*17850*/  IMAD.MOV R69, RZ, RZ, -R21.reuse ;  /* 0x000000ffff457224 */ /* 0x100fe200078e0a15 */
[----:B------:R-:W-:Y:S01]  /*17860*/  SHF.R.S32.HI R0, RZ, 0x1f, R21 ;  /* 0x0000001fff007819 */ /* 0x000fe20000011415 */
[----:B------:R-:W5:Y:S01]  /*17870*/  LD.E.128 R24, desc[UR56][R24.64] ;  /* 0x0000003818187980 */ /* 0x000f62000c101d00 */
[----:B------:R-:W-:Y:S02]  /*17880*/  LOP3.LUT R48, R49, 0x380, RZ, 0xc0, !PT ;  /* 0x0000038031307812 */ /* 0x000fe400078ec0ff */
[----:B------:R-:W-:Y:S01]  /*17890*/  LOP3.LUT R52, R53, 0x380, RZ, 0xc0, !PT ;  /* 0x0000038035347812 */ /* 0x000fe200078ec0ff */
[----:B------:R-:W5:Y:S01]  /*178a0*/  LD.E.128 R40, desc[UR56][R40.64] ;  /* 0x0000003828287980 */ /* 0x000f62000c101d00 */
[----:B------:R-:W-:-:S02]  /*178b0*/  LOP3.LUT R56, R57, 0x380, RZ, 0xc0, !PT ;  /* 0x0000038039387812 */ /* 0x000fc400078ec0ff */
[----:B------:R-:W-:Y:S02]  /*178c0*/  LOP3.LUT R11, R6, 0x380, RZ, 0xc0, !PT ;  /* 0x00000380060b7812 */ /* 0x000fe400078ec0ff */
[----:B------:R-:W-:Y:S01]  /*178d0*/  LOP3.LUT R4, R5, 0x380, RZ, 0xc0, !PT ;  /* 0x0000038005047812 */ /* 0x000fe200078ec0ff */
[----:B------:R-:W-:Y:S01]  /*178e0*/  IMAD R0, R0, UR4, RZ ;  /* 0x0000000400007c24 */ /* 0x000fe2000f8e02ff */
[----:B------:R-:W-:Y:S01]  /*178f0*/  IADD3 R3, R3, R67, RZ ;  /* 0x0000004303037210 */ /* 0x000fe20007ffe0ff */
[----:B------:R-:W-:Y:S01]  /*17900*/  IMAD R67, R28, R69, R64 ;  /* 0x000000451c437224 */ /* 0x000fe200078e0240 */
[----:B------:R-:W-:Y:S02]  /*17910*/  SHF.R.U64 R48, R48, 0x3, RZ ;  /* 0x0000000330307819 */ /* 0x000fe400000012ff */
[----:B------:R-:W-:Y:S02]  /*17920*/  SHF.R.U64 R52, R52, 0x3, RZ ;  /* 0x0000000334347819 */ /* 0x000fe400000012ff */
[----:B------:R-:W-:-:S02]  /*17930*/  SHF.R.U64 R56, R56, 0x3, RZ ;  /* 0x0000000338387819 */ /* 0x000fc400000012ff */
[----:B------:R-:W-:Y:S02]  /*17940*/  SHF.R.U64 R11, R11, 0x3, RZ ;  /* 0x000000030b0b7819 */ /* 0x000fe400000012ff */
[----:B------:R-:W-:Y:S01]  /*17950*/  SHF.R.U64 R4, R4, 0x3, RZ ;  /* 0x0000000304047819 */ /* 0x000fe200000012ff */
[----:B------:R-:W-:Y:S01]  /*17960*/  IMAD R69, R21, UR5, R0 ;  /* 0x0000000515457c24 */ /* 0x000fe2000f8e0200 */
[----:B------:R-:W-:Y:S01]  /*17970*/  LOP3.LUT R48, R48, R49, RZ, 0x3c, !PT ;  /* 0x0000003130307212 */ /* 0x000fe200078e3cff */
[--C-:B------:R-:W-:Y:S01]  /*17980*/  IMAD.X R49, RZ, RZ, R7.reuse, P6 ;  /* 0x000000ffff317224 */ /* 0x100fe200030e0607 */
[----:B------:R-:W-:Y:S01]  /*17990*/  LOP3.LUT R52, R52, R53, RZ, 0x3c, !PT ;  /* 0x0000003534347212 */ /* 0x000fe200078e3cff */
[--C-:B------:R-:W-:Y:S01]  /*179a0*/  IMAD.X R61, RZ, RZ, R7.reuse, P3 ;  /* 0x000000ffff3d7224 */ /* 0x100fe200018e0607 */
[----:B------:R-:W-:Y:S01]  /*179b0*/  LOP3.LUT R56, R56, R57, RZ, 0x3c, !PT ;  /* 0x0000003938387212 */ /* 0x000fe200078e3cff */
[----:B------:R-:W-:Y:S01]  /*179c0*/  IMAD.X R57, RZ, RZ, R7, P4 ;  /* 0x000000ffff397224 */ /* 0x000fe200020e0607 */
[----:B------:R-:W-:Y:S01]  /*179d0*/  LOP3.LUT R6, R11, R6, RZ, 0x3c, !PT ;  /* 0x000000060b067212 */ /* 0x000fe200078e3cff */
[----:B------:R-:W-:Y:S01]  /*179e0*/  IMAD.WIDE.U32 R2, R21, UR4, R2 ;  /* 0x0000000415027c25 */ /* 0x000fe2000f8e0002 */
[----:B------:R-:W-:Y:S01]  /*179f0*/  IADD3.X R53, RZ, R7, RZ, P5, !PT ;  /* 0x00000007ff357210 */ /* 0x000fe20002ffe4ff */
[----:B------:R-:W-:Y:S01]  /*17a00*/  ULDC.64 UR4, c[0x0][0xad8] ;  /* 0x0002b60000047ab9 */ /* 0x000fe20000000a00 */
[----:B------:R-:W-:-:S02]  /*17a10*/  LOP3.LUT R60, R4, R5, RZ, 0x3c, !PT ;  /* 0x00000005043c7212 */ /* 0x000fc400078e3cff */
[----:B------:R-:W-:Y:S01]  /*17a20*/  SHF.R.S32.HI R0, RZ, 0x1f, R67 ;  /* 0x0000001fff007819 */ /* 0x000fe20000011443 */
[----:B------:R-:W-:Y:S01]  /*17a30*/  IMAD.IADD R3, R3, 0x1, R69 ;  /* 0x0000000103037824 */ /* 0x000fe200078e0245 */
[----:B------:R-:W5:Y:S03]  /*17a40*/  LD.E.128 R4, desc[UR56][R6.64] ;  /* 0x0000003806047980 */ /* 0x000f66000c101d00 */
[----:B------:R-:W-:Y:S01]  /*17a50*/  IMAD R0, R0, UR4, RZ ;  /* 0x0000000400007c24 */ /* 0x000fe2000f8e02ff */
[----:B------:R-:W5:Y:S01]  /*17a60*/  LD.E.128 R8, desc[UR56][R8.64] ;  /* 0x0000003808087980 */ /* 0x000f62000c101d00 */
[----:B------:R-:W-:-:S03]  /*17a70*/  IMAD R68, R66, 0x80, R68 ;  /* 0x0000008042447824 */ /* 0x000fc600078e0244 */
[----:B------:R-:W5:Y:S01]  /*17a80*/  LD.E.128 R48, desc[UR56][R48.64] ;  /* 0x0000003830307980 */ /* 0x000f62000c101d00 */
[----:B------:R-:W-:-:S03]  /*17a90*/  IMAD R21, R67, UR5, R0 ;  /* 0x0000000543157c24 */ /* 0x000fc6000f8e0200 */
[----:B------:R-:W5:Y:S01]  /*17aa0*/  LD.E.128 R52, desc[UR56][R52.64] ;  /* 0x0000003834347980 */ /* 0x000f62000c101d00 */
[----:B------:R-:W-:Y:S01]  /*17ab0*/  IMAD.WIDE.U32 R2, R67, UR4, R2 ;  /* 0x0000000443027c25 */ /* 0x000fe2000f8e0002 */
[----:B------:R-:W-:Y:S02]  /*17ac0*/  ULDC.64 UR4, c[0x0][0xa80] ;  /* 0x0002a00000047ab9 */ /* 0x000fe40000000a00 */
        /* <DEDUP_REMOVED lines=8> */
[----:B------:R-:W-:Y:S01]  /*17b50*/  VIADD R28, R68, 0x40 ;  /* 0x00000040441c7836 */ /* 0x000fe20000000000 */
[----:B------:R-:W-:Y:S01]  /*17b60*/  LEA R64, P2, R2, UR4, 0x1 ;  /* 0x0000000402407c11 */ /* 0x000fe2000f8408ff */
[----:B------:R-:W-:-:S03]  /*17b70*/  IMAD.IADD R3, R3, 0x1, R21 ;  /* 0x0000000103037824 */ /* 0x000fc600078e0215 */
[-C--:B------:R-:W-:Y:S02]  /*17b80*/  ISETP.GE.AND P0, PT, R28, R65.reuse, PT ;  /* 0x000000411c00720c */ /* 0x080fe40003f06270 */
[----:B------:R-:W-:Y:S02]  /*17b90*/  LEA.HI.X R28, R2, UR5, R3, 0x1, P2 ;  /* 0x00000005021c7c11 */ /* 0x000fe400090f0c03 */
[----:B------:R-:W-:Y:S02]  /*17ba0*/  ISETP.GE.AND P2, PT, R68, R65, PT ;  /* 0x000000414400720c */ /* 0x000fe40003f46270 */
[----:B------:R-:W-:-:S04]  /*17bb0*/  IADD3 R0, R18, 0x30820, RZ ;  /* 0x0003082012007810 */ /* 0x000fc80007ffe0ff */
[----:B------:R-:W-:Y:S01]  /*17bc0*/  PRMT R0, RZ, 0x654, R0 ;  /* 0x00000654ff007816 */ /* 0x000fe20000000000 */
[----:B0-----:R0:W1:Y:S01]  /*17bd0*/  SHFL.IDX PT, R21, R64, RZ, 0x181f ;  /* 0x00181fff40157589 */ /* 0x00106200000e0000 */
[----:B------:R-:W-:-:S03]  /*17be0*/  IADD3 R20, R68, 0x20, RZ ;  /* 0x0000002044147810 */ /* 0x000fc60007ffe0ff */
[----:B------:R0:W2:Y:S01]  /*17bf0*/  SHFL.IDX PT, R67, R28, RZ, 0x181f ;  /* 0x00181fff1c437589 */ /* 0x0000a200000e0000 */
[----:B------:R0:W-:Y:S01]  /*17c00*/  SYNCS.ARRIVE.TRANS64.RED.A1T0 RZ, [R0+URZ], RZ ;  /* 0x000000ff00ff79a7 */ /* 0x0001e2000810043f */
[----:B------:R-:W-:Y:S02]  /*17c10*/  ISETP.GE.AND P1, PT, R20, R65, PT ;  /* 0x000000411400720c */ /* 0x000fe40003f26270 */
[----:B------:R-:W-:Y:S01]  /*17c20*/  SHF.R.S32.HI R69, RZ, 0x1f, R222 ;  /* 0x0000001fff457819 */ /* 0x000fe200000114de */
[----:B------:R-:W-:Y:S10]  /*17c30*/  @P2 BRA `(.L_x_3941) ;  /* 0x0000000000342947 */ /* 0x000ff40003800000 */
[----:B------:R-:W-:Y:S02]  /*17c40*/  ULDC UR4, c[0x0][0xac8] ;  /* 0x0002b20000047ab9 */ /* 0x000fe40000000800 */
[----:B------:R-:W-:Y:S02]  /*17c50*/  ISETP.GE.AND P4, PT, R222, UR4, PT ;  /* 0x00000004de007c0c */ /* 0x000fe4000bf86270 */
[----:B------:R-:W-:Y:S02]  /*17c60*/  ISETP.GE.AND P3, PT, R70, UR4, PT ;  /* 0x0000000446007c0c */ /* 0x000fe4000bf66270 */
[----:B------:R-:W-:-:S09]  /*17c70*/  ISETP.GE.AND P2, PT, R224, UR4, PT ;  /* 0x00000004e0007c0c */ /* 0x000fd2000bf46270 */
[-C--:B-1----:R-:W-:Y:S02]  /*17c80*/  @!P4 LEA R2, P6, R222, R21.reuse, 0x1 ;  /* 0x00000015de02c211 */ /* 0x082fe400078c08ff */
[----:B------:R-:W-:Y:S02]  /*17c90*/  @!P3 LEA R20, P5, R70, R21, 0x1 ;  /* 0x000000154614b211 */ /* 0x000fe400078a08ff */
[----:B--2---:R-:W-:Y:S02]  /*17ca0*/  @!P4 LEA.HI.X R3, R222, R67, R69, 0x1, P6 ;  /* 0x00000043de03c211 */ /* 0x004fe400030f0c45 */
[----:B------:R-:W-:Y:S02]  /*17cb0*/  @!P2 LEA R66, P6, R224, R21, 0x1 ;  /* 0x00000015e042a211 */ /* 0x000fe400078c08ff */
[-C--:B------:R-:W-:Y:S01]  /*17cc0*/  @!P3 LEA.HI.X R21, R70, R67.reuse, R71, 0x1, P5 ;  /* 0x000000434615b211 */ /* 0x080fe200028f0c47 */
[----:B-----5:R3:W-:Y:S01]  /*17cd0*/  @!P4 ST.E.128 desc[UR56][R2.64], R4 ;  /* 0x000000040200c985 */ /* 0x0207e2000c101d38 */
[----:B------:R-:W-:-:S03]  /*17ce0*/  @!P2 LEA.HI.X R67, R224, R67, R72, 0x1, P6 ;  /* 0x00000043e043a211 */ /* 0x000fc600030f0c48 */
[----:B------:R3:W-:Y:S04]  /*17cf0*/  @!P3 ST.E.128 desc[UR56][R20.64], R32 ;  /* 0x000000201400b985 */ /* 0x0007e8000c101d38 */
[----:B------:R3:W-:Y:S02]  /*17d00*/  @!P2 ST.E.128 desc[UR56][R66.64], R48 ;  /* 0x000000304200a985 */ /* 0x0007e4000c101d38 */
.L_x_3941:
[----:B------:R-:W-:Y:S05]  /*17d10*/  BSYNC B1 ;  /* 0x0000000000017941 */ /* 0x000fea0003800000 */
.L_x_3940:
[----:B---3-5:R3:W4:Y:S01]  /*17d20*/  SHFL.IDX PT, R7, R28, 0x1, 0x181f ;  /* 0x00381f001c077f89 */ /* 0x02872200000e0000 */
[----:B------:R-:W-:Y:S03]  /*17d30*/  BSSY B1, `(.L_x_3942) ;  /* 0x0000010000017945 */ /* 0x000fe60003800000 */
[----:B------:R3:W0:Y:S01]  /*17d40*/  SHFL.IDX PT, R3, R64, 0x1, 0x181f ;  /* 0x00381f0040037f89 */ /* 0x00062200000e0000 */
[----:B------:R-:W-:Y:S05]  /*17d50*/  @P1 BRA `(.L_x_3943) ;  /* 0x0000000000341947 */ /* 0x000fea0003800000 */
[----:B------:R-:W-:Y:S02]  /*17d60*/  ULDC UR4, c[0x0][0xac8] ;  /* 0x0002b20000047ab9 */ /* 0x000fe40000000800 */
[----:B------:R-:W-:Y:S02]  /*17d70*/  ISETP.GE.AND P4, PT, R222, UR4, PT ;  /* 0x00000004de007c0c */ /* 0x000fe4000bf86270 */
[----:B------:R-:W-:Y:S02]  /*17d80*/  ISETP.GE.AND P5, PT, R70, UR4, PT ;  /* 0x0000000446007c0c */ /* 0x000fe4000bfa6270 */
[----:B------:R-:W-:-:S09]  /*17d90*/  ISETP.GE.AND P6, PT, R224, UR4, PT ;  /* 0x00000004e0007c0c */ /* 0x000fd2000bfc6270 */
[-C--:B0-----:R-:W-:Y:S02]  /*17da0*/  @!P4 LEA R2, P1, R222, R3.reuse, 0x1 ;  /* 0x00000003de02c211 */ /* 0x081fe400078208ff */
[-C--:B------:R-:W-:Y:S02]  /*17db0*/  @!P5 LEA R4, P2, R70, R3.reuse, 0x1 ;  /* 0x000000034604d211 */ /* 0x080fe400078408ff */
[----:B------:R-:W-:Y:S02]  /*17dc0*/  @!P6 LEA R6, P3, R224, R3, 0x1 ;  /* 0x00000003e006e211 */ /* 0x000fe400078608ff */
[-C--:B----4-:R-:W-:Y:S02]  /*17dd0*/  @!P4 LEA.HI.X R3, R222, R7.reuse, R69, 0x1, P1 ;  /* 0x00000007de03c211 */ /* 0x090fe400008f0c45 */
[-C--:B------:R-:W-:Y:S02]  /*17de0*/  @!P5 LEA.HI.X R5, R70, R7.reuse, R71, 0x1, P2 ;  /* 0x000000074605d211 */ /* 0x080fe400010f0c47 */
[----:B------:R-:W-:Y:S01]  /*17df0*/  @!P6 LEA.HI.X R7, R224, R7, R72, 0x1, P3 ;  /* 0x00000007e007e211 */ /* 0x000fe200018f0c48 */
[----:B------:R0:W-:Y:S04]  /*17e00*/  @!P4 ST.E.128 desc[UR56][R2.64], R8 ;  /* 0x000000080200c985 */ /* 0x0001e8000c101d38 */
[----:B------:R0:W-:Y:S04]  /*17e10*/  @!P5 ST.E.128 desc[UR56][R4.64], R36 ;  /* 0x000000240400d985 */ /* 0x0001e8000c101d38 */
[----:B------:R0:W-:Y:S02]  /*17e20*/  @!P6 ST.E.128 desc[UR56][R6.64], R52 ;  /* 0x000000340600e985 */ /* 0x0001e4000c101d38 */
.L_x_3943:
[----:B------:R-:W-:Y:S05]  /*17e30*/  BSYNC B1 ;  /* 0x0000000000017941 */ /* 0x000fea0003800000 */
.L_x_3942:
[----:B0---4-:R0:W4:Y:S01]  /*17e40*/  SHFL.IDX PT, R7, R28, 0x2, 0x181f ;  /* 0x00581f001c077f89 */ /* 0x01112200000e0000 */
        /* <DEDUP_REMOVED lines=16> */
.L_x_3945:
[----:B------:R-:W-:Y:S05]  /*17f50*/  BSYNC B1 ;  /* 0x0000000000017941 */ /* 0x000fea0003800000 */
.L_x_3944:
[----:B------:R-:W-:Y:S01]  /*17f60*/  VIADD R0, R68, 0x60 ;  /* 0x0000006044007836 */ /* 0x000fe20000000000 */
[----:B0---4-:R4:W0:Y:S04]  /*17f70*/  SHFL.IDX PT, R7, R28, 0x3, 0x181f ;  /* 0x00781f001c077f89 */ /* 0x01182800000e0000 */
[----:B------:R-:W-:Y:S01]  /*17f80*/  ISETP.GE.AND P0, PT, R0, R65, PT ;  /* 0x000000410000720c */ /* 0x000fe20003f06270 */
[----:B------:R4:W0:-:S12]  /*17f90*/  SHFL.IDX PT, R9, R64, 0x3, 0x181f ;  /* 0x00781f0040097f89 */ /* 0x00081800000e0000 */
[----:B----4-:R-:W-:Y:S05]  /*17fa0*/  @P0 BRA `(.L_x_3946) ;  /* 0x0000000c00580947 */ /* 0x010fea0003800000 */
[----:B------:R-:W-:Y:S02]  /*17fb0*/  ULDC UR4, c[0x0][0xac8] ;  /* 0x0002b20000047ab9 */ /* 0x000fe40000000800 */
[----:B------:R-:W-:Y:S02]  /*17fc0*/  ISETP.GE.AND P2, PT, R222, UR4, PT ;  /* 0x00000004de007c0c */ /* 0x000fe4000bf46270 */
[----:B------:R-:W-:-:S11]  /*17fd0*/  ISETP.GE.AND P3, PT, R70, UR4, PT ;  /* 0x0000000446007c0c */ /* 0x000fd6000bf66270 */
[-C--:B0-----:R-:W-:Y:S02]  /*17fe0*/  @!P2 LEA R2, P0, R222, R9.reuse, 0x1 ;  /* 0x00000009de02a211 */ /* 0x081fe400078008ff */
[----:B------:R-:W-:Y:S02]  /*17ff0*/  @!P3 LEA R4, P1, R70, R9, 0x1 ;  /* 0x000000094604b211 */ /* 0x000fe400078208ff */
[-C--:B------:R-:W-:Y:S02]  /*18000*/  @!P2 LEA.HI.X R3, R222, R7.reuse, R69, 0x1, P0 ;  /* 0x00000007de03a211 */ /* 0x080fe400000f0c45 */
[----:B------:R-:W-:Y:S02]  /*18010*/  @!P3 LEA.HI.X R5, R70, R7, R71, 0x1, P1 ;  /* 0x000000074605b211 */ /* 0x000fe400008f0c47 */
[----:B------:R-:W-:Y:S01]  /*18020*/  ISETP.GE.AND P0, PT, R224, UR4, PT ;  /* 0x00000004e0007c0c */ /* 0x000fe2000bf06270 */
[----:B------:R4:W-:Y:S04]  /*18030*/  @!P2 ST.E.128 desc[UR56][R2.64], R24 ;  /* 0x000000180200a985 */ /* 0x0009e8000c101d38 */
[----:B------:R4:W-:Y:S08]  /*18040*/  @!P3 ST.E.128 desc[UR56][R4.64], R44 ;  /* 0x0000002c0400b985 */ /* 0x0009f0000c101d38 */
[----:B------:R-:W-:Y:S05]  /*18050*/  @P0 BRA `(.L_x_3946) ;  /* 0x0000000c002c0947 */ /* 0x000fea0003800000 */
[----:B----4-:R-:W-:-:S04]  /*18060*/  LEA R2, P0, R224, R9, 0x1 ;  /* 0x00000009e0027211 */ /* 0x010fc800078008ff */
[----:B------:R-:W-:-:S05]  /*18070*/  LEA.HI.X R3, R224, R7, R72, 0x1, P0 ;  /* 0x00000007e0037211 */ /* 0x000fca00000f0c48 */
[----:B------:R0:W-:Y:S01]  /*18080*/  ST.E.128 desc[UR56][R2.64], R60 ;  /* 0x0000003c02007985 */ /* 0x0001e2000c101d38 */
[----:B------:R-:W-:Y:S05]  /*18090*/  BRA `(.L_x_3946) ;  /* 0x0000000c001c7947 */ /* 0x000fea0003800000 */
.L_x_3938:
[----:B------:R-:W-:Y:S01]  /*180a0*/  ULDC.64 UR4, c[0x0][0xc00] ;  /* 0x0003000000047ab9 */ /* 0x000fe20000000a00 */
[----:B------:R-:W-:Y:S01]  /*180b0*/  MOV R6, RZ ;  /* 0x000000ff00067202 */ /* 0x000fe20000000f00 */
[----:B------:R-:W3:Y:S01]  /*180c0*/  LDC R21, c[0x0][0xbe8] ;  /* 0x0002fa00ff157b82 */ /* 0x000ee20000000800 */
[----:B------:R-:W-:Y:S02]  /*180d0*/  ISETP.NE.U32.AND P0, PT, RZ, UR4, PT ;  /* 0x00000004ff007c0c */ /* 0x000fe4000bf05070 */
[----:B------:R-:W-:Y:S02]  /*180e0*/  IADD3 R2, P1, R227, UR4, RZ ;  /* 0x00000004e3027c10 */ /* 0x000fe4000ff3e0ff */
[----:B------:R-:W-:Y:S02]  /*180f0*/  ISETP.NE.AND.EX P0, PT, RZ, UR5, PT, P0 ;  /* 0x00000005ff007c0c */ /* 0x000fe4000bf05300 */
[----:B------:R-:W-:Y:S01]  /*18100*/  IADD3.X R3, R228, UR5, RZ, P1, !PT ;  /* 0x00000005e4037c10 */ /* 0x000fe20008ffe4ff */
[----:B------:R-:W-:-:S02]  /*18110*/  ULDC.64 UR4, c[0x0][0xc08] ;  /* 0x0003020000047ab9 */ /* 0x000fc40000000a00 */
[----:B------:R-:W-:-:S04]  /*18120*/  ISETP.NE.U32.AND P1, PT, RZ, UR4, PT ;  /* 0x00000004ff007c0c */ /* 0x000fc8000bf25070 */
[----:B------:R-:W-:-:S04]  /*18130*/  ISETP.NE.AND.EX P1, PT, RZ, UR5, PT, P1 ;  /* 0x00000005ff007c0c */ /* 0x000fc8000bf25310 */
[----:B------:R4:W5:Y:S09]  /*18140*/  @P0 LDG.E R6, desc[UR56][R2.64] ;  /* 0x0000003802060981 */ /* 0x000972000c1e1900 */
[----:B------:R-:W-:Y:S01]  /*18150*/  @P1 IADD3 R4, P2, R227, UR4, RZ ;  /* 0x00000004e3041c10 */ /* 0x000fe2000ff5e0ff */
[----:B------:R-:W-:-:S02]  /*18160*/  ULDC UR4, c[0x0][0xa88] ;  /* 0x0002a20000047ab9 */ /* 0x000fc40000000800 */
[----:B------:R-:W-:Y:S01]  /*18170*/  IMAD.U32 R0, RZ, RZ, UR4 ;  /* 0x00000004ff007e24 */ /* 0x000fe2000f8e00ff */
[----:B0-----:R-:W-:-:S05]  /*18180*/  @P1 IADD3.X R5, R228, UR5, RZ, P2, !PT ;  /* 0x00000005e4051c10 */ /* 0x001fca00097fe4ff */
[----:B------:R4:W5:Y:S01]  /*18190*/  @P1 LDG.E R0, desc[UR56][R4.64] ;  /* 0x0000003804001981 */ /* 0x000962000c1e1900 */
[----:B---3--:R-:W-:Y:S01]  /*181a0*/  ISETP.NE.AND P2, PT, R21, 0x1, PT ;  /* 0x000000011500780c */ /* 0x008fe20003f45270 */
[----:B------:R-:W0:-:S12]  /*181b0*/  S2R R24, SR_TID.X ;  /* 0x0000000000187919 */ /* 0x000e180000002100 */
[----:B------:R-:W3:Y:S08]  /*181c0*/  @P2 LDC R14, c[0x0][0xbec] ;  /* 0x0002fb00ff0e2b82 */ /* 0x000ef00000000800 */
[----:B------:R-:W1:Y:S01]  /*181d0*/  @P2 LDC R25, c[0x0][0xbf0] ;  /* 0x0002fc00ff192b82 */ /* 0x000e620000000800 */
[----:B0-----:R-:W-:-:S05]  /*181e0*/  VIADD R24, R24, 0xffffff80 ;  /* 0xffffff8018187836 */ /* 0x001fca0000000000 */
[----:B------:R-:W-:Y:S01]  /*181f0*/  ISETP.GE.AND P3, PT, R24, 0x80, PT ;  /* 0x000000801800780c */ /* 0x000fe20003f66270 */
[----:B----4-:R-:W-:-:S12]  /*18200*/  @P1 BRA `(.L_x_3947) ;  /* 0x0000000000101947 */ /* 0x010fd80003800000 */
[----:B------:R-:W-:Y:S05]  /*18210*/  @!P0 BRA `(.L_x_3947) ;  /* 0x00000000000c8947 */ /* 0x000fea0003800000 */
[----:B------:R-:W4:Y:S04]  /*18220*/  LDG.E R5, desc[UR56][R2.64] ;  /* 0x0000003802057981 */ /* 0x000f28000c1e1900 */
[----:B-----5:R-:W4:Y:S02]  /*18230*/  LDG.E R0, desc[UR56][R2.64+0x4] ;  /* 0x0000043802007981 */ /* 0x020f24000c1e1900 */
[----:B----4-:R-:W-:-:S07]  /*18240*/  IADD3 R0, -R5, R0, RZ ;  /* 0x0000000005007210 */ /* 0x010fce0007ffe1ff */
.L_x_3947:
[----:B------:R-:W4:Y:S04]  /*18250*/  LDL.LU R2, [R1+0x44] ;  /* 0x0000440001027983 */ /* 0x000f280000300800 */
[----:B------:R0:W5:Y:S01]  /*18260*/  LDL R20, [R1+0x40] ;  /* 0x0000400001147983 */ /* 0x0001620000100800 */
[----:B------:R-:W-:Y:S01]  /*18270*/  BSSY B1, `(.L_x_3948) ;  /* 0x000002e000017945 */ /* 0x000fe20003800000 */
[----:B------:R-:W-:Y:S02]  /*18280*/  SHF.R.S32.HI R10, RZ, 0x1f, R226 ;  /* 0x0000001fff0a7819 */ /* 0x000fe400000114e2 */
[----:B------:R-:W-:Y:S02]  /*18290*/  SEL R229, R229, RZ, !P0 ;  /* 0x000000ffe5e57207 */ /* 0x000fe40004000000 */
[----:B-----5:R-:W-:-:S02]  /*182a0*/  SHF.R.S32.HI R11, RZ, 0x1f, R6 ;  /* 0x0000001fff0b7819 */ /* 0x020fc40000011406 */
[----:B----4-:R-:W-:Y:S01]  /*182b0*/  SEL R12, R2, RZ, !P0 ;  /* 0x000000ff020c7207 */ /* 0x010fe20004000000 */
[----:B0-----:R-:W-:Y:S06]  /*182c0*/  @P3 BRA `(.L_x_3949) ;  /* 0x0000000000a03947 */ /* 0x001fec0003800000 */
[----:B------:R-:W0:Y:S01]  /*182d0*/  S2R R2, SR_TID.X ;  /* 0x0000000000027919 */ /* 0x000e220000002100 */
[----:B------:R-:W4:Y:S02]  /*182e0*/  LDC R9, c[0x0][0xbe8] ;  /* 0x0002fa00ff097b82 */ /* 0x000f240000000800 */
[----:B----4-:R-:W-:Y:S02]  /*182f0*/  IMAD R3, R0, R9, RZ ;  /* 0x0000000900037224 */ /* 0x010fe400078e02ff */
[----:B0-----:R-:W-:-:S04]  /*18300*/  IMAD R2, R20, 0x80, R2 ;  /* 0x0000008014027824 */ /* 0x001fc800078e0202 */
[----:B------:R-:W-:-:S05]  /*18310*/  VIADD R8, R2, 0xffffff80 ;  /* 0xffffff8002087836 */ /* 0x000fca0000000000 */
[----:B------:R-:W-:-:S13]  /*18320*/  ISETP.GE.AND P0, PT, R8, R3, PT ;  /* 0x000000030800720c */ /* 0x000fda0003f06270 */
[----:B------:R-:W-:Y:S05]  /*18330*/  @P0 BRA `(.L_x_3949) ;  /* 0x0000000000840947 */ /* 0x000fea0003800000 */
[----:B------:R-:W-:Y:S01]  /*18340*/  ISETP.NE.AND P0, PT, R9, 0x1, PT ;  /* 0x000000010900780c */ /* 0x000fe20003f05270 */
[----:B------:R-:W-:Y:S01]  /*18350*/  ULDC.64 UR4, c[0x0][0xb90] ;  /* 0x0002e40000047ab9 */ /* 0x000fe20000000a00 */
[----:B------:R-:W-:Y:S01]  /*18360*/  IMAD.MOV.U32 R2, RZ, RZ, R6 ;  /* 0x000000ffff027224 */ /* 0x000fe200078e0006 */
[----:B------:R-:W-:Y:S01]  /*18370*/  MOV R5, R8 ;  /* 0x0000000800057202 */ /* 0x000fe20000000f00 */
[----:B------:R-:W-:Y:S02]  /*18380*/  IMAD R7, R10, UR4, RZ ;  /* 0x000000040a077c24 */ /* 0x000fe4000f8e02ff */
[----:B------:R-:W-:Y:S02]  /*18390*/  IMAD.MOV.U32 R3, RZ, RZ, R11 ;  /* 0x000000ffff037224 */ /* 0x000fe400078e000b */
[C---:B------:R-:W-:Y:S02]  /*183a0*/  IMAD R7, R226.reuse, UR5, R7 ;  /* 0x00000005e2077c24 */ /* 0x040fe4000f8e0207 */
[----:B------:R-:W-:Y:S01]  /*183b0*/  IMAD.WIDE.U32 R2, R226, UR4, R2 ;  /* 0x00000004e2027c25 */ /* 0x000fe2000f8e0002 */
[----:B------:R-:W-:-:S02]  /*183c0*/  ULDC.64 UR4, c[0x0][0xb98] ;  /* 0x0002e60000047ab9 */ /* 0x000fc40000000a00 */
[----:B------:R-:W0:Y:S02]  /*183d0*/  @P0 LDC R13, c[0x0][0xbec] ;  /* 0x0002fb00ff0d0b82 */ /* 0x000e240000000800 */
[----:B------:R-:W-:-:S03]  /*183e0*/  IADD3 R3, R3, R7, RZ ;  /* 0x0000000703037210 */ /* 0x000fc60007ffe0ff */
[----:B------:R-:W-:-:S03]  /*183f0*/  IMAD.WIDE.U32 R2, R229, UR4, R2 ;  /* 0x00000004e5027c25 */ /* 0x000fc6000f8e0002 */
[----:B------:R-:W4:Y:S01]  /*18400*/  @P0 LDC R15, c[0x0][0xbf0] ;  /* 0x0002fc00ff0f0b82 */ /* 0x000f220000000800 */
[----:B0-----:R-:W-:-:S05]  /*18410*/  @P0 IMAD.HI.U32 R4, R8, R13, RZ ;  /* 0x0000000d08040227 */ /* 0x001fca00078e00ff */
[----:B----4-:R-:W-:Y:S01]  /*18420*/  @P0 SHF.R.U32.HI R5, RZ, R15, R4 ;  /* 0x0000000fff050219 */ /* 0x010fe20000011604 */
        /* <DEDUP_REMOVED lines=18> */
.L_x_3949:
[----:B------:R-:W-:Y:S05]  /*18550*/  BSYNC B1 ;  /* 0x0000000000017941 */ /* 0x000fea0003800000 */
.L_x_3948:
[----:B------:R-:W-:Y:S01]  /*18560*/  SHF.R.S32.HI R8, RZ, 0x1f, R24 ;  /* 0x0000001fff087819 */ /* 0x000fe20000011418 */
[----:B------:R-:W-:Y:S01]  /*18570*/  ULDC.64 UR4, c[0x0][0xaa0] ;  /* 0x0002a80000047ab9 */ /* 0x000fe20000000a00 */
[----:B------:R-:W-:Y:S01]  /*18580*/  BSSY B1, `(.L_x_3950) ;  /* 0x0000042000017945 */ /* 0x000fe20003800000 */
[----:B0-----:R-:W-:Y:S01]  /*18590*/  IMAD R3, R11, UR4, RZ ;  /* 0x000000040b037c24 */ /* 0x001fe2000f8e02ff */
[----:B------:R-:W-:Y:S02]  /*185a0*/  LEA.HI R8, R8, R24, RZ, 0x3 ;  /* 0x0000001808087211 */ /* 0x000fe400078f18ff */
[----:B------:R-:W-:Y:S01]  /*185b0*/  SHF.R.S32.HI R11, RZ, 0x1f, R224 ;  /* 0x0000001fff0b7819 */ /* 0x000fe200000114e0 */
[C---:B------:R-:W-:Y:S01]  /*185c0*/  IMAD R5, R6.reuse, UR5, R3 ;  /* 0x0000000506057c24 */ /* 0x040fe2000f8e0203 */
[----:B------:R-:W-:Y:S01]  /*185d0*/  SHF.R.S32.HI R8, RZ, 0x3, R8 ;  /* 0x00000003ff087819 */ /* 0x000fe20000011408 */
[----:B------:R-:W-:Y:S01]  /*185e0*/  IMAD.WIDE.U32 R2, R6, UR4, RZ ;  /* 0x0000000406027c25 */ /* 0x000fe2000f8e00ff */
[----:B------:R-:W-:-:S03]  /*185f0*/  ULDC.64 UR4, c[0x0][0xae8] ;  /* 0x0002ba0000047ab9 */ /* 0x000fc60000000a00 */
[----:B------:R-:W-:Y:S02]  /*18600*/  IMAD R4, R225, 0x20, R8 ;  /* 0x00000020e1047824 */ /* 0x000fe400078e0208 */
[----:B------:R-:W-:Y:S02]  /*18610*/  IMAD.IADD R3, R3, 0x1, R5 ;  /* 0x0000000103037824 */ /* 0x000fe400078e0205 */
[----:B------:R-:W-:Y:S01]  /*18620*/  IMAD R7, R10, UR4, RZ ;  /* 0x000000040a077c24 */ /* 0x000fe2000f8e02ff */
[----:B------:R-:W-:Y:S01]  /*18630*/  LEA R9, R20, R4, 0x7 ;  /* 0x0000000414097211 */ /* 0x000fe200078e38ff */
[----:B------:R-:W-:-:S04]  /*18640*/  IMAD.WIDE.U32 R2, R226, UR4, R2 ;  /* 0x00000004e2027c25 */ /* 0x000fc8000f8e0002 */
[----:B---3--:R-:W-:-:S04]  /*18650*/  @P2 IMAD.HI.U32 R4, R9, R14, RZ ;  /* 0x0000000e09042227 */ /* 0x008fc800078e00ff */
[----:B------:R-:W-:Y:S01]  /*18660*/  IMAD R7, R226, UR5, R7 ;  /* 0x00000005e2077c24 */ /* 0x000fe2000f8e0207 */
[----:B------:R-:W-:Y:S01]  /*18670*/  ULDC.64 UR4, c[0x0][0xaf0] ;  /* 0x0002bc0000047ab9 */ /* 0x000fe20000000a00 */
[----:B------:R-:W-:Y:S01]  /*18680*/  IMAD.MOV.U32 R5, RZ, RZ, R9 ;  /* 0x000000ffff057224 */ /* 0x000fe200078e0009 */
[----:B-1----:R-:W-:Y:S01]  /*18690*/  @P2 SHF.R.U32.HI R5, RZ, R25, R4 ;  /* 0x00000019ff052219 */ /* 0x002fe20000011604 */
[----:B------:R-:W-:Y:S02]  /*186a0*/  IMAD R6, R12, UR4, RZ ;  /* 0x000000040c067c24 */ /* 0x000fe4000f8e02ff */
[----:B------:R-:W-:Y:S01]  /*186b0*/  IMAD.IADD R3, R3, 0x1, R7 ;  /* 0x0000000103037824 */ /* 0x000fe200078e0207 */
[----:B------:R-:W-:Y:S01]  /*186c0*/  SHF.R.S32.HI R4, RZ, 0x1f, R5 ;  /* 0x0000001fff047819 */ /* 0x000fe20000011405 */
[----:B------:R-:W-:Y:S01]  /*186d0*/  IMAD R7, R229, UR5, R6 ;  /* 0x00000005e5077c24 */ /* 0x000fe2000f8e0206 */
[----:B------:R-:W-:Y:S01]  /*186e0*/  IADD3 R6, -R5, RZ, RZ ;  /* 0x000000ff05067210 */ /* 0x000fe20007ffe1ff */
[----:B------:R-:W-:Y:S01]  /*186f0*/  IMAD.WIDE.U32 R2, R229, UR4, R2 ;  /* 0x00000004e5027c25 */ /* 0x000fe2000f8e0002 */
[----:B------:R-:W-:-:S03]  /*18700*/  ULDC.64 UR4, c[0x0][0xae0] ;  /* 0x0002b80000047ab9 */ /* 0x000fc60000000a00 */
[----:B------:R-:W-:Y:S02]  /*18710*/  IMAD.IADD R3, R3, 0x1, R7 ;  /* 0x0000000103037824 */ /* 0x000fe400078e0207 */
[----:B------:R-:W-:Y:S02]  /*18720*/  IMAD R4, R4, UR4, RZ ;  /* 0x0000000404047c24 */ /* 0x000fe4000f8e02ff */
[----:B------:R-:W-:Y:S01]  /*18730*/  IMAD R7, R21, R6, R9 ;  /* 0x0000000615077224 */ /* 0x000fe200078e0209 */
[----:B------:R-:W-:Y:S01]  /*18740*/  LEA R6, R20, R8, 0x7 ;  /* 0x0000000814067211 */ /* 0x000fe200078e38ff */
[C---:B------:R-:W-:Y:S01]  /*18750*/  IMAD R9, R5.reuse, UR5, R4 ;  /* 0x0000000505097c24 */ /* 0x040fe2000f8e0204 */
[----:B------:R-:W-:Y:S01]  /*18760*/  SHF.R.S32.HI R8, RZ, 0x1f, R222 ;  /* 0x0000001fff087819 */ /* 0x000fe200000114de */
[----:B------:R-:W-:Y:S01]  /*18770*/  IMAD.WIDE.U32 R2, R5, UR4, R2 ;  /* 0x0000000405027c25 */ /* 0x000fe2000f8e0002 */
[----:B------:R-:W-:Y:S01]  /*18780*/  SHF.R.S32.HI R4, RZ, 0x1f, R7 ;  /* 0x0000001fff047819 */ /* 0x000fe20000011407 */
[----:B------:R-:W-:-:S02]  /*18790*/  ULDC.64 UR4, c[0x0][0xad8] ;  /* 0x0002b60000047ab9 */ /* 0x000fc40000000a00 */
[----:B------:R-:W-:Y:S02]  /*187a0*/  IMAD.IADD R3, R3, 0x1, R9 ;  /* 0x0000000103037824 */ /* 0x000fe400078e0209 */
[----:B------:R-:W-:Y:S02]  /*187b0*/  IMAD R4, R4, UR4, RZ ;  /* 0x0000000404047c24 */ /* 0x000fe4000f8e02ff */
[----:B------:R-:W-:Y:S02]  /*187c0*/  IMAD R21, R0, R21, RZ ;  /* 0x0000001500157224 */ /* 0x000fe400078e02ff */
[C---:B------:R-:W-:Y:S02]  /*187d0*/  IMAD R5, R7.reuse, UR5, R4 ;  /* 0x0000000507057c24 */ /* 0x040fe4000f8e0204 */
[----:B------:R-:W-:Y:S01]  /*187e0*/  IMAD.WIDE.U32 R2, R7, UR4, R2 ;  /* 0x0000000407027c25 */ /* 0x000fe2000f8e0002 */
[----:B------:R-:W-:Y:S01]  /*187f0*/  ISETP.GE.AND P2, PT, R6, R21, PT ;  /* 0x000000150600720c */ /* 0x000fe20003f46270 */
[----:B------:R-:W-:-:S02]  /*18800*/  ULDC.64 UR4, c[0x0][0xa80] ;  /* 0x0002a00000047ab9 */ /* 0x000fc40000000a00 */
[----:B------:R-:W-:Y:S01]  /*18810*/  VIADD R0, R6, 0x20 ;  /* 0x0000002006007836 */ /* 0x000fe20000000000 */
[----:B------:R-:W-:Y:S01]  /*18820*/  IADD3 R3, R3, R5, RZ ;  /* 0x0000000503037210 */ /* 0x000fe20007ffe0ff */
[----:B------:R-:W-:Y:S01]  /*18830*/  VIADD R10, R222, 0x40 ;  /* 0x00000040de0a7836 */ /* 0x000fe20000000000 */
[----:B------:R-:W-:Y:S02]  /*18840*/  LEA R4, P3, R2, UR4, 0x1 ;  /* 0x0000000402047c11 */ /* 0x000fe4000f8608ff */
[-C--:B------:R-:W-:Y:S01]  /*18850*/  ISETP.GE.AND P1, PT, R0, R21.reuse, PT ;  /* 0x000000150000720c */ /* 0x080fe20003f26270 */
[----:B------:R-:W-:Y:S01]  /*18860*/  VIADD R0, R6, 0x40 ;  /* 0x0000004006007836 */ /* 0x000fe20000000000 */
[----:B------:R-:W-:Y:S01]  /*18870*/  LEA.HI.X R5, R2, UR5, R3, 0x1, P3 ;  /* 0x0000000502057c11 */ /* 0x000fe200098f0c03 */
[----:B------:R0:W1:Y:S01]  /*18880*/  SHFL.IDX PT, R7, R4, RZ, 0x181f ;  /* 0x00181fff04077589 */ /* 0x00006200000e0000 */
[----:B------:R-:W-:Y:S02]  /*18890*/  SHF.R.S32.HI R9, RZ, 0x1f, R10 ;  /* 0x0000001fff097819 */ /* 0x000fe4000001140a */
[----:B------:R-:W-:Y:S01]  /*188a0*/  ISETP.GE.AND P0, PT, R0, R21, PT ;  /* 0x000000150000720c */ /* 0x000fe20003f06270 */
[----:B------:R0:W3:Y:S01]  /*188b0*/  SHFL.IDX PT, R3, R5, RZ, 0x181f ;  /* 0x00181fff05037589 */ /* 0x0000e200000e0000 */
[----:B------:R-:W-:Y:S11]  /*188c0*/  @P2 BRA `(.L_x_3951) ;  /* 0x0000000000342947 */ /* 0x000ff60003800000 */
[----:B------:R-:W-:Y:S02]  /*188d0*/  ULDC UR4, c[0x0][0xac8] ;  /* 0x0002b20000047ab9 */ /* 0x000fe40000000800 */
[----:B------:R-:W-:Y:S02]  /*188e0*/  ISETP.GE.AND P4, PT, R222, UR4, PT ;  /* 0x00000004de007c0c */ /* 0x000fe4000bf86270 */
[----:B------:R-:W-:Y:S02]  /*188f0*/  ISETP.GE.AND P3, PT, R10, UR4, PT ;  /* 0x000000040a007c0c */ /* 0x000fe4000bf66270 */
[----:B------:R-:W-:-:S09]  /*18900*/  ISETP.GE.AND P2, PT, R224, UR4, PT ;  /* 0x00000004e0007c0c */ /* 0x000fd2000bf46270 */
[-C--:B-1----:R-:W-:Y:S02]  /*18910*/  @!P4 LEA R12, P6, R222, R7.reuse, 0x1 ;  /* 0x00000007de0cc211 */ /* 0x082fe400078c08ff */
[----:B------:R-:W-:Y:S02]  /*18920*/  @!P3 LEA R14, P5, R10, R7, 0x1 ;  /* 0x000000070a0eb211 */ /* 0x000fe400078a08ff */
[----:B---3--:R-:W-:Y:S02]  /*18930*/  @!P4 LEA.HI.X R13, R222, R3, R8, 0x1, P6 ;  /* 0x00000003de0dc211 */ /* 0x008fe400030f0c08 */
[----:B------:R-:W-:Y:S02]  /*18940*/  @!P2 LEA R2, P6, R224, R7, 0x1 ;  /* 0x00000007e002a211 */ /* 0x000fe400078c08ff */
[-C--:B------:R-:W-:Y:S01]  /*18950*/  @!P3 LEA.HI.X R15, R10, R3.reuse, R9, 0x1, P5 ;  /* 0x000000030a0fb211 */ /* 0x080fe200028f0c09 */
[----:B------:R4:W-:Y:S01]  /*18960*/  @!P4 ST.E.128 desc[UR56][R12.64], RZ ;  /* 0x000000ff0c00c985 */ /* 0x0009e2000c101d38 */
[----:B------:R-:W-:-:S03]  /*18970*/  @!P2 LEA.HI.X R3, R224, R3, R11, 0x1, P6 ;  /* 0x00000003e003a211 */ /* 0x000fc600030f0c0b */
[----:B------:R4:W-:Y:S04]  /*18980*/  @!P3 ST.E.128 desc[UR56][R14.64], RZ ;  /* 0x000000ff0e00b985 */ /* 0x0009e8000c101d38 */
[----:B------:R4:W-:Y:S02]  /*18990*/  @!P2 ST.E.128 desc[UR56][R2.64], RZ ;  /* 0x000000ff0200a985 */ /* 0x0009e4000c101d38 */
.L_x_3951:
[----:B------:R-:W-:Y:S05]  /*189a0*/  BSYNC B1 ;  /* 0x0000000000017941 */ /* 0x000fea0003800000 */
.L_x_3950:
[----:B---34-:R3:W4:Y:S01]  /*189b0*/  SHFL.IDX PT, R3, R5, 0x1, 0x181f ;  /* 0x00381f0005037f89 */ /* 0x01872200000e0000 */
[----:B------:R-:W-:Y:S03]  /*189c0*/  BSSY B1, `(.L_x_3952) ;  /* 0x0000010000017945 */ /* 0x000fe60003800000 */
[----:B-1----:R3:W1:Y:S01]  /*189d0*/  SHFL.IDX PT, R7, R4, 0x1, 0x181f ;  /* 0x00381f0004077f89 */ /* 0x00266200000e0000 */
[----:B------:R-:W-:Y:S05]  /*189e0*/  @P1 BRA `(.L_x_3953) ;  /* 0x0000000000341947 */ /* 0x000fea0003800000 */
[----:B------:R-:W-:Y:S02]  /*189f0*/  ULDC UR4, c[0x0][0xac8] ;  /* 0x0002b20000047ab9 */ /* 0x000fe40000000800 */
[----:B------:R-:W-:Y:S02]  /*18a00*/  ISETP.GE.AND P4, PT, R222, UR4, PT ;  /* 0x00000004de007c0c */ /* 0x000fe4000bf86270 */
[----:B------:R-:W-:Y:S02]  /*18a10*/  ISETP.GE.AND P5, PT, R10, UR4, PT ;  /* 0x000000040a007c0c */ /* 0x000fe4000bfa6270 */
[----:B------:R-:W-:-:S09]  /*18a20*/  ISETP.GE.AND P6, PT, R224, UR4, PT ;  /* 0x00000004e0007c0c */ /* 0x000fd2000bfc6270 */
[-C--:B-1----:R-:W-:Y:S02]  /*18a30*/  @!P4 LEA R12, P1, R222, R7.reuse, 0x1 ;  /* 0x00000007de0cc211 */ /* 0x082fe400078208ff */
[-C--:B------:R-:W-:Y:S02]  /*18a40*/  @!P5 LEA R14, P2, R10, R7.reuse, 0x1 ;  /* 0x000000070a0ed211 */ /* 0x080fe400078408ff */
[----:B------:R-:W-:Y:S02]  /*18a50*/  @!P6 LEA R2, P3, R224, R7, 0x1 ;  /* 0x00000007e002e211 */ /* 0x000fe400078608ff */
[-C--:B----4-:R-:W-:Y:S02]  /*18a60*/  @!P4 LEA.HI.X R13, R222, R3.reuse, R8, 0x1, P1 ;  /* 0x00000003de0dc211 */ /* 0x090fe400008f0c08 */
[-C--:B------:R-:W-:Y:S02]  /*18a70*/  @!P5 LEA.HI.X R15, R10, R3.reuse, R9, 0x1, P2 ;  /* 0x000000030a0fd211 */ /* 0x080fe400010f0c09 */
[----:B------:R-:W-:Y:S01]  /*18a80*/  @!P6 LEA.HI.X R3, R224, R3, R11, 0x1, P3 ;  /* 0x00000003e003e211 */ /* 0x000fe200018f0c0b */
[----:B------:R1:W-:Y:S04]  /*18a90*/  @!P4 ST.E.128 desc[UR56][R12.64], RZ ;  /* 0x000000ff0c00c985 */ /* 0x0003e8000c101d38 */
[----:B------:R1:W-:Y:S04]  /*18aa0*/  @!P5 ST.E.128 desc[UR56][R14.64], RZ ;  /* 0x000000ff0e00d985 */ /* 0x0003e8000c101d38 */
[----:B------:R1:W-:Y:S02]  /*18ab0*/  @!P6 ST.E.128 desc[UR56][R2.64], RZ ;  /* 0x000000ff0200e985 */ /* 0x0003e4000c101d38 */
.L_x_3953:
[----:B------:R-:W-:Y:S05]  /*18ac0*/  BSYNC B1 ;  /* 0x0000000000017941 */ /* 0x000fea0003800000 */
.L_x_3952:
[----:B-1--4-:R1:W4:Y:S01]  /*18ad0*/  SHFL.IDX PT, R3, R5, 0x2, 0x181f ;  /* 0x00581f0005037f89 */ /* 0x01232200000e0000 */
        /* <DEDUP_REMOVED lines=16> */
.L_x_3955:
[----:B------:R-:W-:Y:S05]  /*18be0*/  BSYNC B1 ;  /* 0x0000000000017941 */ /* 0x000fea0003800000 */
.L_x_3954:
[----:B------:R-:W-:Y:S01]  /*18bf0*/  VIADD R0, R6, 0x60 ;  /* 0x0000006006007836 */ /* 0x000fe20000000000 */
[----:B01-3--:R-:W0:Y:S04]  /*18c00*/  SHFL.IDX PT, R5, R5, 0x3, 0x181f ;  /* 0x00781f0005057f89 */ /* 0x00be2800000e0000 */
[----:B------:R-:W-:Y:S01]  /*18c10*/  ISETP.GE.AND P0, PT, R0, R21, PT ;  /* 0x000000150000720c */ /* 0x000fe20003f06270 */
[----:B----4-:R1:W3:-:S12]  /*18c20*/  SHFL.IDX PT, R3, R4, 0x3, 0x181f ;  /* 0x00781f0004037f89 */ /* 0x0102d800000e0000 */
[----:B-1----:R-:W-:Y:S05]  /*18c30*/  @P0 BRA `(.L_x_3946) ;  /* 0x0000000000340947 */ /* 0x002fea0003800000 */
[----:B------:R-:W-:Y:S02]  /*18c40*/  ULDC UR4, c[0x0][0xac8] ;  /* 0x0002b20000047ab9 */ /* 0x000fe40000000800 */
[----:B------:R-:W-:Y:S02]  /*18c50*/  ISETP.GE.AND P3, PT, R222, UR4, PT ;  /* 0x00000004de007c0c */ /* 0x000fe4000bf66270 */
[----:B------:R-:W-:Y:S02]  /*18c60*/  ISETP.GE.AND P4, PT, R10, UR4, PT ;  /* 0x000000040a007c0c */ /* 0x000fe4000bf86270 */
[----:B------:R-:W-:-:S09]  /*18c70*/  ISETP.GE.AND P5, PT, R224, UR4, PT ;  /* 0x00000004e0007c0c */ /* 0x000fd2000bfa6270 */
[-C--:B---3--:R-:W-:Y:S02]  /*18c80*/  @!P3 LEA R6, P0, R222, R3.reuse, 0x1 ;  /* 0x00000003de06b211 */ /* 0x088fe400078008ff */
[-C--:B------:R-:W-:Y:S02]  /*18c90*/  @!P4 LEA R12, P1, R10, R3.reuse, 0x1 ;  /* 0x000000030a0cc211 */ /* 0x080fe400078208ff */
[----:B------:R-:W-:Y:S02]  /*18ca0*/  @!P5 LEA R2, P2, R224, R3, 0x1 ;  /* 0x00000003e002d211 */ /* 0x000fe400078408ff */
[-C--:B0-----:R-:W-:Y:S02]  /*18cb0*/  @!P3 LEA.HI.X R7, R222, R5.reuse, R8, 0x1, P0 ;  /* 0x00000005de07b211 */ /* 0x081fe400000f0c08 */
[-C--:B------:R-:W-:Y:S02]  /*18cc0*/  @!P4 LEA.HI.X R13, R10, R5.reuse, R9, 0x1, P1 ;  /* 0x000000050a0dc211 */ /* 0x080fe400008f0c09 */
[----:B------:R-:W-:Y:S01]  /*18cd0*/  @!P5 LEA.HI.X R3, R224, R5, R11, 0x1, P2 ;  /* 0x00000005e003d211 */ /* 0x000fe200010f0c0b */
[----:B------:R1:W-:Y:S04]  /*18ce0*/  @!P3 ST.E.128 desc[UR56][R6.64], RZ ;  /* 0x000000ff0600b985 */ /* 0x0003e8000c101d38 */
[----:B------:R1:W-:Y:S04]  /*18cf0*/  @!P4 ST.E.128 desc[UR56][R12.64], RZ ;  /* 0x000000ff0c00c985 */ /* 0x0003e8000c101d38 */
[----:B------:R1:W-:Y:S02]  /*18d00*/  @!P5 ST.E.128 desc[UR56][R2.64], RZ ;  /* 0x000000ff0200d985 */ /* 0x0003e4000c101d38 */
.L_x_3946:
[----:B------:R-:W-:Y:S05]  /*18d10*/  BSYNC B0 ;  /* 0x0000000000007941 */ /* 0x000fea0003800000 */
.L_x_3937:
[----:B------:R-:W-:Y:S02]  /*18d20*/  ULDC UR4, c[0x0][0xc3c] ;  /* 0x00030f0000047ab9 */ /* 0x000fe40000000800 */
[----:B--2---:R-:W-:-:S13]  /*18d30*/  ISETP.GE.AND P0, PT, R31, UR4, PT ;  /* 0x000000041f007c0c */ /* 0x004fda000bf06270 */
[----:B------:R-:W-:Y:S05]  /*18d40*/  @!P0 BRA `(.L_x_3956) ;  /* 0xfffffe84008c8947 */ /* 0x000fea000383ffff */
[----:B------:R-:W-:Y:S05]  /*18d50*/  BRA `(.L_x_3741) ;  /* 0x0000006800b07947 */ /* 0x000fea0003800000 */
.L_x_3739:
[----:B------:R-:W-:-:S08]  /*18d60*/  NOP ;  /* 0x0000000000007918 */ /* 0x000fd00000000000 */
[----:B------:R-:W0:-:S00]  /*18d70*/  USETMAXREG.DEALLOC.CTAPOOL 0x28 ;  /* 0x00000028000079c8 */ /* 0x000e0000080e0500 */
[----:B0-----:R-:W2:Y:S01]  /*18d80*/  LDL.LU R3, [R1] ;  /* 0x0000000001037983 */ /* 0x001ea20000300800 */
[----:B------:R-:W-:Y:S02]  /*18d90*/  LOP3.LUT R2, R2, 0x3, RZ, 0xc0, !PT ;  /* 0x0000000302027812 */ /* 0x000fe400078ec0ff */
[----:B------:R-:W-:-:S04]  /*18da0*/  MOV R4, RZ ;  /* 0x000000ff00047202 */ /* 0x000fc80000000f00 */
[----:B------:R-:W0:Y:S02]  /*18db0*/  SHFL.IDX PT, R2, R2, RZ, 0x1f ;  /* 0x00001fff02027589 */ /* 0x000e2400000e0000 */
[----:B0-----:R-:W-:Y:S02]  /*18dc0*/  ISETP.NE.AND P0, PT, R2, RZ, PT ;  /* 0x000000ff0200720c */ /* 0x001fe40003f05270 */
[----:B--2---:R-:W-:-:S11]  /*18dd0*/  LOP3.LUT R3, R3, 0xffffffdf, RZ, 0xc0, !PT ;  /* 0xffffffdf03037812 */ /* 0x004fd600078ec0ff */
[----:B------:R-:W-:-:S05]  /*18de0*/  @P0 LOP3.LUT R3, R3, 0x20, RZ, 0xfc, !PT ;  /* 0x0000002003030812 */ /* 0x000fca00078efcff */
[----:B------:R0:W-:Y:S01]  /*18df0*/  STL [R1], R3 ;  /* 0x0000000301007387 */ /* 0x0001e20000100800 */
[----:B------:R-:W-:Y:S05]  /*18e00*/  @!P0 BRA `(.L_x_3957) ;  /* 0x00000000001c8947 */ /* 0x000fea0003800000 */
[----:B------:R-:W1:Y:S08]  /*18e10*/  S2UR UR5, SR_CgaCtaId ;  /* 0x00000000000579c3 */ /* 0x000e700000008800 */
[----:B------:R-:W-:Y:S06]  /*18e20*/  BAR.SYNC.DEFER_BLOCKING 0x5, 0x180 ;  /* 0x0146000000007b1d */ /* 0x000fec0000010000 */
[----:B------:R-:W-:-:S02]  /*18e30*/  UMOV UR4, 0x400 ;  /* 0x0000040000047882 */ /* 0x000fc40000000000 */
[----:B-1----:R-:W-:-:S09]  /*18e40*/  ULEA UR4, UR5, UR4, 0x18 ;  /* 0x0000000405047291 */ /* 0x002fd2000f8ec03f */
[----:B------:R-:W1:Y:S01]  /*18e50*/  LDS.128 R16, [UR4+0x308d0] ;  /* 0x0308d004ff107984 */ /* 0x000e620008000c00 */
[----:B------:R-:W-:Y:S06]  /*18e60*/  BAR.ARV 0x4, 0x180 ;  /* 0x0106000000007b1d */ /* 0x000fec0000002000 */
[----:B------:R-:W-:Y:S05]  /*18e70*/  BRA `(.L_x_3958) ;  /* 0x0000000400fc7947 */ /* 0x000fea0003800000 */
.L_x_3957:
[----:B------:R-:W-:Y:S01]  /*18e80*/  LOP3.LUT R5, R0, 0x1f, RZ, 0xc0, !PT ;  /* 0x0000001f00057812 */ /* 0x000fe200078ec0ff */
[----:B------:R-:W-:Y:S01]  /*18e90*/  ULDC UR4, c[0x0][0xc3c] ;  /* 0x00030f0000047ab9 */ /* 0x000fe20000000800 */
[----:B------:R-:W1:Y:S01]  /*18ea0*/  S2UR UR6, SR_CTAID.X ;  /* 0x00000000000679c3 */ /* 0x000e620000002500 */
[----:B------:R-:W-:Y:S01]  /*18eb0*/  ULDC UR5, c[0x0][0xc38] ;  /* 0x00030e0000057ab9 */ /* 0x000fe20000000800 */
[----:B------:R-:W-:-:S04]  /*18ec0*/  ISETP.NE.AND P0, PT, R5, 0x1f, PT ;  /* 0x0000001f0500780c */ /* 0x000fc80003f05270 */
[----:B------:R-:W-:-:S13]  /*18ed0*/  ISETP.GE.OR P1, PT, R5, UR4, !P0 ;  /* 0x0000000405007c0c */ /* 0x000fda000c726670 */
[----:B0-----:R-:W0:Y:S02]  /*18ee0*/  @!P1 LDC.64 R2, c[0x0][0xc80] ;  /* 0x00032000ff029b82 */ /* 0x001e240000000a00 */
[----:B0-----:R-:W-:-:S05]  /*18ef0*/  @!P1 IMAD.WIDE.U32 R2, R5, 0x4, R2 ;  /* 0x0000000405029825 */ /* 0x001fca00078e0002 */
[----:B------:R-:W2:Y:S01]  /*18f00*/  @!P1 LDG.E R4, desc[UR56][R2.64] ;  /* 0x0000003802049981 */ /* 0x000ea2000c1e1900 */
[C---:B------:R-:W-:Y:S01]  /*18f10*/  ISETP.NE.AND P1, PT, R5.reuse, RZ, PT ;  /* 0x000000ff0500720c */ /* 0x040fe20003f25270 */
[----:B------:R-:W-:Y:S01]  /*18f20*/  UMOV UR4, URZ ;  /* 0x0000003f00047c82 */ /* 0x000fe20008000000 */
[C---:B------:R-:W-:Y:S02]  /*18f30*/  ISETP.GE.U32.AND P2, PT, R5.reuse, 0x2, PT ;  /* 0x000000020500780c */ /* 0x040fe40003f46070 */
[C---:B------:R-:W-:Y:S02]  /*18f40*/  ISETP.GE.U32.AND P3, PT, R5.reuse, 0x4, PT ;  /* 0x000000040500780c */ /* 0x040fe40003f66070 */
[C---:B------:R-:W-:Y:S02]  /*18f50*/  ISETP.GE.U32.AND P4, PT, R5.reuse, 0x8, PT ;  /* 0x000000080500780c */ /* 0x040fe40003f86070 */
[----:B------:R-:W-:Y:S02]  /*18f60*/  ISETP.GE.U32.AND P5, PT, R5, 0x10, PT ;  /* 0x000000100500780c */ /* 0x000fe40003fa6070 */
[----:B------:R-:W-:Y:S01]  /*18f70*/  MOV R16, RZ ;  /* 0x000000ff00107202 */ /* 0x000fe20000000f00 */
[----:B--2---:R-:W0:Y:S02]  /*18f80*/  SHFL.UP PT, R6, R4, 0x1, RZ ;  /* 0x0420000004067989 */ /* 0x004e2400000e00ff */
        /* <DEDUP_REMOVED lines=19> */
[----:B------:R-:W0:Y:S01]  /*190c0*/  LDC R10, c[0x0][0xc3c] ;  /* 0x00030f00ff0a7b82 */ /* 0x000e220000000800 */
[----:B------:R-:W-:Y:S01]  /*190d0*/  IMAD.MOV.U32 R6, RZ, RZ, R3 ;  /* 0x000000ffff067224 */ /* 0x000fe200078e0003 */
[----:B------:R-:W-:Y:S01]  /*190e0*/  UMOV UR4, URZ ;  /* 0x0000003f00047c82 */ /* 0x000fe20008000000 */
[----:B------:R-:W-:Y:S01]  /*190f0*/  ULDC UR7, c[0x0][0xc3c] ;  /* 0x00030f0000077ab9 */ /* 0x000fe20000000800 */
[----:B------:R-:W-:-:S05]  /*19100*/  ULDC UR5, c[0x0][0xc38] ;  /* 0x00030e0000057ab9 */ /* 0x000fca0000000800 */
.L_x_3963:
        /* <DEDUP_REMOVED lines=12> */
.L_x_3962:
[----:B------:R-:W-:Y:S05]  /*191d0*/  BSYNC B0 ;  /* 0x0000000000007941 */ /* 0x000fea0003800000 */
.L_x_3961:
        /* <DEDUP_REMOVED lines=20> */
[----:B------:R-:W-:-:S07]  /*19320*/  MOV R7, R9 ;  /* 0x0000000900077202 */ /* 0x000fce0000000f00 */
.L_x_3959:
        /* <DEDUP_REMOVED lines=13> */
[----:B------:R-:W-:-:S06]  /*19400*/  IADD3 R16, R19, -0x1, RZ ;  /* 0xffffffff13107810 */ /* 0x000fcc0007ffe0ff */
[----:B------:R2:W3:Y:S02]  /*19410*/  SHFL.IDX PT, R16, R7, R16, 0x1f ;  /* 0x00001f1007107589 */ /* 0x0004e400000e0000 */
.L_x_3964:
[----:B---3--:R-:W-:Y:S01]  /*19420*/  IMAD R16, R16, UR5, R9 ;  /* 0x0000000510107c24 */ /* 0x008fe2000f8e0209 */
[----:B0-----:R-:W-:Y:S01]  /*19430*/  IABS R2, R12 ;  /* 0x0000000c00027213 */ /* 0x001fe20000000000 */
[----:B-12---:R-:W-:Y:S02]  /*19440*/  IMAD.MOV R7, RZ, RZ, -R3 ;  /* 0x000000ffff077224 */ /* 0x006fe400078e0a03 */
[----:B------:R-:W-:Y:S01]  /*19450*/  VIADD R19, R19, UR4 ;  /* 0x0000000413137c36 */ /* 0x000fe20008000000 */
[----:B------:R-:W-:Y:S01]  /*19460*/  IADD3 R9, -R16, UR6, RZ ;  /* 0x0000000610097c10 */ /* 0x000fe2000fffe1ff */
        /* <DEDUP_REMOVED lines=10> */
[-C--:B------:R-:W-:Y:S01]  /*19510*/  @!P1 IADD3 R3, R3, -R10.reuse, RZ ;  /* 0x8000000a03039210 */ /* 0x080fe20007ffe0ff */
[----:B------:R-:W-:Y:S01]  /*19520*/  @!P1 VIADD R2, R2, 0x1 ;  /* 0x0000000102029836 */ /* 0x000fe20000000000 */
[----:B------:R-:W-:Y:S02]  /*19530*/  ISETP.NE.AND P1, PT, R12, RZ, PT ;  /* 0x000000ff0c00720c */ /* 0x000fe40003f25270 */
[----:B------:R-:W-:Y:S02]  /*19540*/  ISETP.GE.U32.AND P0, PT, R3, R10, PT ;  /* 0x0000000a0300720c */ /* 0x000fe40003f06070 */
[----:B------:R-:W-:-:S04]  /*19550*/  LOP3.LUT R3, R9, R12, RZ, 0x3c, !PT ;  /* 0x0000000c09037212 */ /* 0x000fc800078e3cff */
[----:B------:R-:W-:-:S07]  /*19560*/  ISETP.GE.AND P2, PT, R3, RZ, PT ;  /* 0x000000ff0300720c */ /* 0x000fce0003f46270 */
[----:B------:R-:W-:-:S06]  /*19570*/  @P0 VIADD R2, R2, 0x1 ;  /* 0x0000000102020836 */ /* 0x000fcc0000000000 */
[----:B------:R-:W-:Y:S02]  /*19580*/  @!P2 IADD3 R2, -R2, RZ, RZ ;  /* 0x000000ff0202a210 */ /* 0x000fe40007ffe1ff */
[----:B------:R-:W-:-:S04]  /*19590*/  @!P1 LOP3.LUT R2, RZ, R12, RZ, 0x33, !PT ;  /* 0x0000000cff029212 */ /* 0x000fc800078e33ff */
[----:B------:R-:W-:Y:S01]  /*195a0*/  MOV R18, R2 ;  /* 0x0000000200127202 */ /* 0x000fe20000000f00 */
[----:B------:R-:W-:-:S04]  /*195b0*/  IMAD.MOV R17, RZ, RZ, -R2 ;  /* 0x000000ffff117224 */ /* 0x000fc800078e0a02 */
[----:B------:R-:W-:Y:S01]  /*195c0*/  IMAD R17, R12, R17, R9 ;  /* 0x000000110c117224 */ /* 0x000fe200078e0209 */
[----:B------:R-:W-:Y:S06]  /*195d0*/  BRA `(.L_x_3965) ;  /* 0x00000000000c7947 */ /* 0x000fec0003800000 */
.L_x_3960:
[----:B------:R-:W-:Y:S01]  /*195e0*/  IMAD.MOV.U32 R17, RZ, RZ, RZ ;  /* 0x000000ffff117224 */ /* 0x000fe200078e00ff */
[----:B------:R-:W-:Y:S01]  /*195f0*/  MOV R18, RZ ;  /* 0x000000ff00127202 */ /* 0x000fe20000000f00 */
[----:B------:R-:W-:-:S07]  /*19600*/  IMAD.U32 R16, RZ, RZ, UR6 ;  /* 0x00000006ff107e24 */ /* 0x000fce000f8e00ff */
.L_x_3965:
[----:B------:R-:W-:-:S13]  /*19610*/  ISETP.NE.AND P0, PT, R5, RZ, PT ;  /* 0x000000ff0500720c */ /* 0x000fda0003f05270 */
[----:B------:R-:W0:Y:S01]  /*19620*/  @!P0 S2R R3, SR_CgaCtaId ;  /* 0x0000000000038919 */ /* 0x000e220000008800 */
[----:B------:R-:W-:-:S04]  /*19630*/  @!P0 MOV R2, 0x400 ;  /* 0x0000040000028802 */ /* 0x000fc80000000f00 */
[----:B0-----:R-:W-:-:S05]  /*19640*/  @!P0 LEA R2, R3, R2, 0x18 ;  /* 0x0000000203028211 */ /* 0x001fca00078ec0ff */
[----:B------:R2:W-:Y:S01]  /*19650*/  @!P0 STS.128 [R2+0x308d0], R16 ;  /* 0x0308d01002008388 */ /* 0x0005e20000000c00 */
[----:B------:R-:W-:Y:S06]  /*19660*/  BAR.ARV 0x5, 0x180 ;  /* 0x0146000000007b1d */ /* 0x000fec0000002000 */
.L_x_3958:
[----:B------:R3:W-:Y:S01]  /*19670*/  STL [R1+0x28], RZ ;  /* 0x000028ff01007387 */ /* 0x0007e20000100800 */
[----:B------:R-:W-:Y:S01]  /*19680*/  ULDC UR4, c[0x0][0xc3c] ;  /* 0x00030f0000047ab9 */ /* 0x000fe20000000800 */
[----:B------:R-:W-:Y:S01]  /*19690*/  IMAD.MOV.U32 R28, RZ, RZ, 0x1 ;  /* 0x00000001ff1c7424 */ /* 0x000fe200078e00ff */
[----:B-1----:R-:W-:Y:S01]  /*196a0*/  ISETP.GE.AND P0, PT, R19, UR4, PT ;  /* 0x0000000413007c0c */ /* 0x002fe2000bf06270 */
[----:B------:R-:W-:-:S12]  /*196b0*/  IMAD.MOV.U32 R26, RZ, RZ, RZ ;  /* 0x000000ffff1a7224 */ /* 0x000fd800078e00ff */
[----:B---3--:R-:W-:Y:S05]  /*196c0*/  @P0 BRA `(.L_x_3966) ;  /* 0x0000005c00780947 */ /* 0x008fea0003800000 */
[----:B------:R-:W1:Y:S01]  /*196d0*/  S2UR UR5, SR_CgaCtaId ;  /* 0x00000000000579c3 */ /* 0x000e620000008800 */
[C---:B------:R-:W-:Y:S01]  /*196e0*/  SHF.L.U32 R33, R0.reuse, 0x3, RZ ;  /* 0x0000000300217819 */ /* 0x040fe200000006ff */
[----:B------:R-:W-:Y:S01]  /*196f0*/  UMOV UR4, 0x400 ;  /* 0x0000040000047882 */ /* 0x000fe20000000000 */
[----:B------:R-:W-:Y:S01]  /*19700*/  LOP3.LUT R4, R0, 0x7f, RZ, 0xc0, !PT ;  /* 0x0000007f00047812 */ /* 0x000fe200078ec0ff */
[----:B------:R3:W-:Y:S01]  /*19710*/  STL [R1+0x28], RZ ;  /* 0x000028ff01007387 */ /* 0x0007e20000100800 */
[C---:B0-----:R-:W-:Y:S01]  /*19720*/  LOP3.LUT R3, R33.reuse, 0x1f8, RZ, 0xc0, !PT ;  /* 0x000001f821037812 */ /* 0x041fe200078ec0ff */
[----:B------:R-:W-:Y:S01]  /*19730*/  BSSY B8, `(.L_x_3966) ;  /* 0x00005d7000087945 */ /* 0x000fe20003800000 */
[----:B------:R-:W-:Y:S01]  /*19740*/  LOP3.LUT R33, R33, 0x38, RZ, 0xc0, !PT ;  /* 0x0000003821217812 */ /* 0x000fe200078ec0ff */
[----:B------:R-:W-:Y:S01]  /*19750*/  IMAD.SHL.U32 R37, R4, 0x8, RZ ;  /* 0x0000000804257824 */ /* 0x000fe200078e00ff */
[----:B--2---:R-:W-:Y:S01]  /*19760*/  LOP3.LUT R2, R3, 0x38, R0, 0x78, !PT ;  /* 0x0000003803027812 */ /* 0x004fe200078e7800 */
[----:B------:R-:W-:Y:S01]  /*19770*/  IMAD.SHL.U32 R0, R0, 0x10, RZ ;  /* 0x0000001000007824 */ /* 0x000fe200078e00ff */
[----:B------:R-:W-:-:S02]  /*19780*/  MOV R29, 0x1 ;  /* 0x00000001001d7802 */ /* 0x000fc40000000f00 */
[----:B------:R-:W-:Y:S02]  /*19790*/  CS2R R26, SRZ ;  /* 0x00000000001a7805 */ /* 0x000fe4000001ff00 */
[----:B------:R-:W-:Y:S01]  /*197a0*/  LOP3.LUT R37, R2, 0x200, R37, 0xf8, !PT ;  /* 0x0000020002257812 */ /* 0x000fe200078ef825 */
[----:B------:R-:W-:Y:S01]  /*197b0*/  IMAD.MOV.U32 R28, RZ, RZ, 0x1 ;  /* 0x00000001ff1c7424 */ /* 0x000fe200078e00ff */
[----:B------:R-:W-:Y:S01]  /*197c0*/  SHF.R.U32.HI R2, RZ, 0x3, R4 ;  /* 0x00000003ff027819 */ /* 0x000fe20000011604 */
[----:B------:R-:W-:Y:S01]  /*197d0*/  ULOP3.LUT UR39, UR61, 0x2, URZ, 0xfc, !UPT ;  /* 0x000000023d277892 */ /* 0x000fe2000f8efc3f */
[C---:B------:R-:W-:Y:S01]  /*197e0*/  LOP3.LUT R36, R33.reuse, 0x40, RZ, 0xfc, !PT ;  /* 0x0000004021247812 */ /* 0x040fe200078efcff */
[----:B------:R-:W-:Y:S01]  /*197f0*/  ULDC.64 UR36, c[0x0][0x198] ;  /* 0x0000660000247ab9 */ /* 0x000fe20000000a00 */
[----:B------:R-:W-:Y:S01]  /*19800*/  LOP3.LUT R0, R2, 0x70, R0, 0xf8, !PT ;  /* 0x0000007002007812 */ /* 0x000fe200078ef800 */
[----:B------:R-:W-:Y:S01]  /*19810*/  ULDC UR38, c[0x0][0xc] ;  /* 0x0000030000267ab9 */ /* 0x000fe20000000800 */
[----:B------:R-:W-:Y:S01]  /*19820*/  LOP3.LUT R35, R33, 0x80, RZ, 0xfc, !PT ;  /* 0x0000008021237812 */ /* 0x000fe200078efcff */
[----:B-1----:R-:W-:-:S06]  /*19830*/  ULEA UR4, UR5, UR4, 0x18 ;  /* 0x0000000405047291 */ /* 0x002fcc000f8ec03f */
[----:B------:R-:W-:-:S05]  /*19840*/  IMAD.U32 R22, RZ, RZ, UR4 ;  /* 0x00000004ff167e24 */ /* 0x000fca000f8e00ff */
[----:B------:R-:W-:-:S05]  /*19850*/  LEA R0, R37, R22, 0x1 ;  /* 0x0000001625007211 */ /* 0x000fca00078e08ff */
[----:B------:R3:W-:Y:S02]  /*19860*/  STL [R1+0x4], R0 ;  /* 0x0000040001007387 */ /* 0x0007e40000100800 */
.L_x_4069:
[----:B0-----:R-:W0:Y:S02]  /*19870*/  LDC.64 R30, c[0x0][0xc88] ;  /* 0x00032200ff1e7b82 */ /* 0x001e240000000a00 */
[----:B0-----:R-:W-:-:S06]  /*19880*/  IMAD.WIDE R30, R19, 0x4, R30 ;  /* 0x00000004131e7825 */ /* 0x001fcc00078e021e */
[----:B------:R-:W3:Y:S01]  /*19890*/  LDG.E R30, desc[UR56][R30.64] ;  /* 0x000000381e1e7981 */ /* 0x000ee2000c1e1900 */
[----:B------:R-:W-:Y:S05]  /*198a0*/  YIELD ;  /* 0x0000000000007946 */ /* 0x000fea0003800000 */
[----:B------:R-:W-:Y:S01]  /*198b0*/  ULDC.64 UR4, c[0x0][0xa28] ;  /* 0x00028a0000047ab9 */ /* 0x000fe20000000a00 */
[----:B------:R-:W-:Y:S01]  /*198c0*/  ULDC.64 UR8, c[0x0][0xa18] ;  /* 0x0002860000087ab9 */ /* 0x000fe20000000a00 */
[----:B------:R-:W-:Y:S01]  /*198d0*/  ISETP.NE.U32.AND P0, PT, RZ, UR4, PT ;  /* 0x00000004ff007c0c */ /* 0x000fe2000bf05070 */
[----:B------:R-:W-:Y:S01]  /*198e0*/  IMAD.MOV.U32 R9, RZ, RZ, RZ ;  /* 0x000000ffff097224 */ /* 0x000fe200078e00ff */
[----:B------:R-:W-:-:S02]  /*198f0*/  ULDC.64 UR6, c[0x0][0xa10] ;  /* 0x0002840000067ab9 */ /* 0x000fc40000000a00 */
[----:B------:R-:W-:Y:S02]  /*19900*/  ISETP.NE.AND.EX P0, PT, RZ, UR5, PT, P0 ;  /* 0x00000005ff007c0c */ /* 0x000fe4000bf05300 */
[----:B------:R-:W-:-:S04]  /*19910*/  ISETP.NE.U32.AND P2, PT, RZ, UR8, PT ;  /* 0x00000008ff007c0c */ /* 0x000fc8000bf45070 */
[----:B------:R-:W-:Y:S02]  /*19920*/  ISETP.NE.AND.EX P2, PT, RZ, UR9, PT, P2 ;  /* 0x00000009ff007c0c */ /* 0x000fe4000bf45320 */
[----:B------:R-:W-:Y:S02]  /*19930*/  MOV R34, RZ ;  /* 0x000000ff00227202 */ /* 0x000fe40000000f00 */
[----:B---3--:R-:W-:-:S03]  /*19940*/  SHF.R.S32.HI R0, RZ, 0x1f, R30 ;  /* 0x0000001fff007819 */ /* 0x008fc6000001141e */
[C---:B------:R-:W-:Y:S01]  /*19950*/  @P0 LEA R2, P1, R30.reuse, UR4, 0x2 ;  /* 0x000000041e020c11 */ /* 0x040fe2000f8210ff */
[C---:B------:R-:W-:Y:S01]  /*19960*/  IMAD.SHL.U32 R23, R30.reuse, 0x4, RZ ;  /* 0x000000041e177824 */ /* 0x040fe200078e00ff */
[C-C-:B------:R-:W-:Y:S01]  /*19970*/  SHF.L.U64.HI R24, R30.reuse, 0x2, R0.reuse ;  /* 0x000000021e187819 */ /* 0x140fe20000010200 */
[----:B------:R0:W-:Y:S01]  /*19980*/  STL [R1+0x18], R0 ;  /* 0x0000180001007387 */ /* 0x0001e20000100800 */
[----:B------:R-:W-:Y:S01]  /*19990*/  @P0 LEA.HI.X R3, R30, UR5, R0, 0x2, P1 ;  /* 0x000000051e030c11 */ /* 0x000fe200088f1400 */
[----:B------:R-:W-:-:S04]  /*199a0*/  ULDC.64 UR4, c[0x0][0xa00] ;  /* 0x0002800000047ab9 */ /* 0x000fc80000000a00 */
[----:B--2---:R1:W2:Y:S01]  /*199b0*/  @P0 LDG.E R9, desc[UR56][R2.64] ;  /* 0x0000003802090981 */ /* 0x0042a2000c1e1900 */
        /* <DEDUP_REMOVED lines=8> */
[----:B------:R-:W-:-:S02]  /*19a40*/  IADD3.X R5, R24, UR7, RZ, P4, !PT ;  /* 0x0000000718057c10 */ /* 0x000fc4000a7fe4ff */
[C---:B------:R-:W-:Y:S02]  /*19a50*/  IADD3.X R3, R24.reuse, UR5, RZ, P3, !PT ;  /* 0x0000000518037c10 */ /* 0x040fe40009ffe4ff */
[----:B------:R-:W-:Y:S01]  /*19a60*/  @P2 IADD3 R6, P3, R23, UR8, RZ ;  /* 0x0000000817062c10 */ /* 0x000fe2000ff7e0ff */
[----:B------:R-:W-:Y:S01]  /*19a70*/  IMAD.U32 R8, RZ, RZ, UR4 ;  /* 0x00000004ff087e24 */ /* 0x000fe2000f8e00ff */
[----:B------:R-:W-:Y:S01]  /*19a80*/  ULDC.64 UR4, c[0x0][0x418] ;  /* 0x0001060000047ab9 */ /* 0x000fe20000000a00 */
[----:B------:R-:W5:Y:S01]  /*19a90*/  @P0 LDG.E R34, desc[UR56][R2.64] ;  /* 0x0000003802220981 */ /* 0x000f62000c1e1900 */
[----:B------:R-:W-:-:S03]  /*19aa0*/  @P2 IADD3.X R7, R24, UR9, RZ, P3, !PT ;  /* 0x0000000918072c10 */ /* 0x000fc60009ffe4ff */
[----:B------:R-:W5:Y:S04]  /*19ab0*/  @P1 LDG.E R0, desc[UR56][R4.64] ;  /* 0x0000003804001981 */ /* 0x000f68000c1e1900 */
[----:B------:R0:W3:Y:S01]  /*19ac0*/  @P2 LDG.E R8, desc[UR56][R6.64] ;  /* 0x0000003806082981 */ /* 0x0000e2000c1e1900 */
[----:B------:R-:W-:-:S03]  /*19ad0*/  UISETP.NE.U32.AND UP0, UPT, UR4, URZ, UPT ;  /* 0x0000003f0400728c */ /* 0x000fc6000bf05070 */
[----:B------:R-:W-:Y:S01]  /*19ae0*/  ULDC UR4, c[0x0][0x424] ;  /* 0x0001090000047ab9 */ /* 0x000fe20000000800 */
        /* <DEDUP_REMOVED lines=11> */
[----:B------:R-:W2:Y:S04]  /*19ba0*/  LDG.E R10, desc[UR56][R2.64] ;  /* 0x00000038020a7981 */ /* 0x000ea8000c1e1900 */
[----:B------:R-:W2:Y:S02]  /*19bb0*/  LDG.E R7, desc[UR56][R2.64+0x4] ;  /* 0x0000043802077981 */ /* 0x000ea4000c1e1900 */
[----:B--2---:R-:W-:-:S05]  /*19bc0*/  IMAD.IADD R2, R7, 0x1, -R10 ;  /* 0x0000000107027824 */ /* 0x004fca00078e0a0a */
[----:B------:R0:W-:Y:S02]  /*19bd0*/  STL [R1+0x20], R2 ;  /* 0x0000200201007387 */ /* 0x0001e40000100800 */
.L_x_3967:
[----:B------:R-:W-:Y:S01]  /*19be0*/  ULDC.64 UR4, c[0x0][0xa20] ;  /* 0x0002880000047ab9 */ /* 0x000fe20000000a00 */
[----:B------:R-:W-:Y:S02]  /*19bf0*/  MOV R32, R30 ;  /* 0x0000001e00207202 */ /* 0x000fe40000000f00 */
[----:B------:R-:W-:-:S04]  /*19c00*/  ISETP.NE.U32.AND P0, PT, RZ, UR4, PT ;  /* 0x00000004ff007c0c */ /* 0x000fc8000bf05070 */
[----:B------:R-:W-:-:S13]  /*19c10*/  ISETP.NE.AND.EX P0, PT, RZ, UR5, PT, P0 ;  /* 0x00000005ff007c0c */ /* 0x000fda000bf05300 */
[----:B------:R-:W-:Y:S05]  /*19c20*/  @!P0 BRA `(.L_x_3968) ;  /* 0x0000000000108947 */ /* 0x000fea0003800000 */
[----:B0-----:R-:W-:-:S04]  /*19c30*/  IADD3 R2, P0, R23, UR4, RZ ;  /* 0x0000000417027c10 */ /* 0x001fc8000ff1e0ff */
[----:B------:R-:W-:-:S05]  /*19c40*/  IADD3.X R3, R24, UR5, RZ, P0, !PT ;  /* 0x0000000518037c10 */ /* 0x000fca00087fe4ff */
[----:B------:R0:W5:Y:S01]  /*19c50*/  LDG.E R8, desc[UR56][R2.64] ;  /* 0x0000003802087981 */ /* 0x000162000c1e1900 */
[----:B------:R-:W-:Y:S05]  /*19c60*/  BRA `(.L_x_3969) ;  /* 0x0000000000247947 */ /* 0x000fea0003800000 */
.L_x_3968:
        /* <DEDUP_REMOVED lines=9> */
.L_x_3969:
[----:B0-----:R-:W2:Y:S04]  /*19d00*/  @P1 LDG.E R3, desc[UR56][R4.64] ;  /* 0x0000003804031981 */ /* 0x001ea8000c1e1900 */
[----:B------:R-:W2:Y:S01]  /*19d10*/  @P1 LDG.E R2, desc[UR56][R4.64+0x4] ;  /* 0x0000043804021981 */ /* 0x000ea2000c1e1900 */
        /* <DEDUP_REMOVED lines=8> */
[----:B------:R-:W-:Y:S02]  /*19da0*/  LEA.HI.SX32 R4, R2, R7, 0x1c ;  /* 0x0000000702047211 */ /* 0x000fe400078fe2ff */
[----:B------:R-:W-:-:S03]  /*19db0*/  IADD3 R2, -R3, RZ, RZ ;  /* 0x000000ff03027210 */ /* 0x000fc60007ffe1ff */
[----:B------:R-:W-:Y:S01]  /*19dc0*/  IMAD R7, R4, 0x60, -R3 ;  /* 0x0000006004077824 */ /* 0x000fe200078e0a03 */
[----:B------:R-:W-:Y:S01]  /*19dd0*/  VIMNMX R2, RZ, R2, !PT ;  /* 0x00000002ff027248 */ /* 0x000fe20007fe0100 */
[----:B------:R0:W-:Y:S03]  /*19de0*/  STL [R1+0x24], R4 ;  /* 0x0000240401007387 */ /* 0x0001e60000100800 */
[----:B------:R-:W-:-:S04]  /*19df0*/  VIMNMX R7, R7, R6, PT ;  /* 0x0000000607077248 */ /* 0x000fc80003fe0100 */
[----:B------:R-:W-:Y:S01]  /*19e00*/  ISETP.GT.AND P0, PT, R7, R2, PT ;  /* 0x000000020700720c */ /* 0x000fe20003f04270 */
[----:B------:R-:W-:-:S05]  /*19e10*/  IMAD.WIDE.U32 R2, R2, -0x55555555, RZ ;  /* 0xaaaaaaab02027825 */ /* 0x000fca00078e00ff */
[----:B0-----:R-:W-:-:S05]  /*19e20*/  SHF.R.U32.HI R4, RZ, 0x6, R3 ;  /* 0x00000006ff047819 */ /* 0x001fca0000011603 */
        /* <DEDUP_REMOVED lines=15> */
.L_x_4125:
[----:B-1----:R-:W-:Y:S02]  /*19f20*/  ISETP.NE.AND P0, PT, R14, RZ, PT ;  /* 0x000000ff0e00720c */ /* 0x002fe40003f05270 */
[----:B------:R-:W-:-:S11]  /*19f30*/  PLOP3.LUT P6, PT, PT, PT, PT, 0x8, 0x0 ;  /* 0x000000000000781c */ /* 0x000fd60003fce170 */
[----:B------:R-:W-:Y:S05]  /*19f40*/  @P0 BRA `(.L_x_3973) ;  /* 0x00000000000c0947 */ /* 0x000fea0003800000 */
[----:B------:R-:W-:-:S03]  /*19f50*/  UMOV UR4, 0xffffffff ;  /* 0xffffffff00047882 */ /* 0x000fc60000000000 */
[----:B------:R-:W-:Y:S05]  /*19f60*/  BRA.DIV UR4, `(.L_x_3974) ;  /* 0x0000006604dc7947 */ /* 0x000fea000b800000 */
[----:B------:R-:W-:-:S13]  /*19f70*/  ELECT P6, URZ, PT ;  /* 0x00000000003f782f */ /* 0x000fda00038c0000 */
.L_x_3973:
        /* <DEDUP_REMOVED lines=9> */
.L_x_4128:
[----:B------:R-:W-:Y:S05]  /*1a010*/  BSYNC B1 ;  /* 0x0000000000017941 */ /* 0x000fea0003800000 */
.L_x_3975:
        /* <DEDUP_REMOVED lines=10> */
.L_x_4129:
[----:B------:R-:W-:Y:S05]  /*1a0c0*/  BSYNC B2 ;  /* 0x0000000000027941 */ /* 0x000fea0003800000 */
.L_x_3979:
        /* <DEDUP_REMOVED lines=9> */
.L_x_3982:
[----:B------:R-:W-:Y:S05]  /*1a160*/  BSYNC B2 ;  /* 0x0000000000027941 */ /* 0x000fea0003800000 */
.L_x_3981:
        /* <DEDUP_REMOVED lines=12> */
.L_x_3983:
        /* <DEDUP_REMOVED lines=16> */
.L_x_3984:
        /* <DEDUP_REMOVED lines=16> */
.L_x_3985:
        /* <DEDUP_REMOVED lines=13> */
.L_x_4130:
[----:B------:R-:W-:Y:S05]  /*1a500*/  BSYNC B2 ;  /* 0x0000000000027941 */ /* 0x000fea0003800000 */
.L_x_3986:
[----:B------:R-:W-:Y:S01]  /*1a510*/  BSSY B2, `(.L_x_3988) ;  /* 0x000000b000027945 */ /* 0x000fe20003800000 */
[----:B------:R-:W-:Y:S01]  /*1a520*/  MOV R10, 0x0 ;  /* 0x00000000000a7802 */ /* 0x000fe20000000f00 */
[----:B------:R-:W-:Y:S02]  /*1a530*/  IMAD.MOV.U32 R11, RZ, RZ, 0x12f00000 ;  /* 0x12f00000ff0b7424 */ /* 0x000fe400078e00ff */
        /* <DEDUP_REMOVED lines=8> */
.L_x_3989:
[----:B------:R-:W-:Y:S05]  /*1a5c0*/  BSYNC B2 ;  /* 0x0000000000027941 */ /* 0x000fea0003800000 */
.L_x_3988:
[----:B------:R-:W-:Y:S01]  /*1a5d0*/  R2UR UR10, R14 ;  /* 0x000000000e0a72ca */ /* 0x000fe200000e0000 */
[----:B------:R-:W-:Y:S01]  /*1a5e0*/  UIADD3 UR4, UP0, UR36, 0x670, URZ ;  /* 0x0000067024047890 */ /* 0x000fe2000ff1e03f */
[----:B------:R-:W-:Y:S01]  /*1a5f0*/  R2UR UR6, R10 ;  /* 0x000000000a0672ca */ /* 0x000fe200000e0000 */
[----:B------:R-:W-:Y:S01]  /*1a600*/  VIADD R5, R7, 0x400 ;  /* 0x0000040007057836 */ /* 0x000fe20000000000 */
[----:B------:R-:W-:Y:S01]  /*1a610*/  R2UR UR7, R11 ;  /* 0x000000000b0772ca */ /* 0x000fe200000e0000 */
[----:B------:R-:W-:Y:S01]  /*1a620*/  UIADD3.X UR5, URZ, UR37, URZ, UP0, !UPT ;  /* 0x000000253f057290 */ /* 0x000fe200087fe43f */
[----:B------:R-:W-:Y:S02]  /*1a630*/  PLOP3.LUT P0, PT, PT, PT, PT, 0x80, 0x0 ;  /* 0x000000000000781c */ /* 0x000fe40003f0f070 */
[----:B01----:R-:W-:-:S11]  /*1a640*/  IADD3 R9, R9, 0x308b0, RZ ;  /* 0x000308b009097810 */ /* 0x003fd60007ffe0ff */
.L_x_3990:
        /* <DEDUP_REMOVED lines=15> */
.L_x_3991:
        /* <DEDUP_REMOVED lines=15> */
.L_x_3992:
        /* <DEDUP_REMOVED lines=10> */
.L_x_3978:
[----:B------:R-:W-:Y:S05]  /*1a8d0*/  BSYNC B1 ;  /* 0x0000000000017941 */ /* 0x000fea0003800000 */
.L_x_3977:
        /* <DEDUP_REMOVED lines=9> */
.L_x_4009:
        /* <DEDUP_REMOVED lines=11> */
.L_x_4131:
[----:B------:R-:W-:Y:S05]  /*1aa20*/  BSYNC B2 ;  /* 0x0000000000027941 */ /* 0x000fea0003800000 */
.L_x_3995:
        /* <DEDUP_REMOVED lines=9> */
.L_x_3998:
[----:B------:R-:W-:Y:S05]  /*1aac0*/  BSYNC B2 ;  /* 0x0000000000027941 */ /* 0x000fea0003800000 */
.L_x_3997:
        /* <DEDUP_REMOVED lines=11> */
.L_x_3999:
        /* <DEDUP_REMOVED lines=16> */
.L_x_4000:
        /* <DEDUP_REMOVED lines=16> */
.L_x_4001:
        /* <DEDUP_REMOVED lines=13> */
.L_x_4132:
[----:B------:R-:W-:Y:S05]  /*1ae50*/  BSYNC B2 ;  /* 0x0000000000027941 */ /* 0x000fea0003800000 */
.L_x_4002:
        /* <DEDUP_REMOVED lines=11> */
.L_x_4005:
[----:B------:R-:W-:Y:S05]  /*1af10*/  BSYNC B2 ;  /* 0x0000000000027941 */ /* 0x000fea0003800000 */
.L_x_4004:
        /* <DEDUP_REMOVED lines=8> */
.L_x_4006:
        /* <DEDUP_REMOVED lines=15> */
.L_x_4007:
        /* <DEDUP_REMOVED lines=15> */
.L_x_4008:
        /* <DEDUP_REMOVED lines=10> */
.L_x_3994:
[----:B------:R-:W-:Y:S05]  /*1b220*/  BSYNC B1 ;  /* 0x0000000000017941 */ /* 0x000fea0003800000 */
.L_x_3993:
        /* <DEDUP_REMOVED lines=8> */
.L_x_3971:
[----:B------:R-:W-:Y:S05]  /*1b2b0*/  BSYNC B0 ;  /* 0x0000000000007941 */ /* 0x000fea0003800000 */
.L_x_3970:
        /* <DEDUP_REMOVED lines=23> */
.L_x_4011:
        /* <DEDUP_REMOVED lines=20> */
.L_x_4014:
[----:B------:R-:W-:Y:S05]  /*1b570*/  BSYNC B6 ;  /* 0x0000000000067941 */ /* 0x000fea0003800000 */
.L_x_4013:
        /* <DEDUP_REMOVED lines=20> */
.L_x_4017:
        /* <DEDUP_REMOVED lines=15> */
.L_x_4016:
[----:B------:R-:W-:Y:S05]  /*1b7b0*/  BSYNC B6 ;  /* 0x0000000000067941 */ /* 0x000fea0003800000 */
.L_x_4015:
[----:B------:R-:W2:Y:S01]  /*1b7c0*/  LDL R25, [R1+0x24] ;  /* 0x0000240001197983 */ /* 0x000ea20000100800 */
[----:B------:R-:W-:Y:S01]  /*1b7d0*/  ULDC.64 UR4, c[0x0][0x9f8] ;  /* 0x00027e0000047ab9 */ /* 0x000fe20000000a00 */
[----:B------:R-:W1:Y:S01]  /*1b7e0*/  LDC R0, c[0x0][0x430] ;  /* 0x00010c00ff007b82 */ /* 0x000e620000000800 */
[----:B------:R-:W-:Y:S01]  /*1b7f0*/  ISETP.NE.U32.AND P0, PT, RZ, UR4, PT ;  /* 0x00000004ff007c0c */ /* 0x000fe2000bf05070 */
[----:B------:R-:W3:Y:S03]  /*1b800*/  LDL R21, [R1+0xc] ;  /* 0x00000c0001157983 */ /* 0x000ee60000100800 */
[----:B------:R-:W-:Y:S01]  /*1b810*/  ISETP.NE.AND.EX P0, PT, RZ, UR5, PT, P0 ;  /* 0x00000005ff007c0c */ /* 0x000fe2000bf05300 */
[----:B------:R-:W4:Y:S01]  /*1b820*/  LDL.LU R8, [R1] ;  /* 0x0000000001087983 */ /* 0x000f220000300800 */
[----:B------:R-:W0:Y:S11]  /*1b830*/  S2R R20, SR_TID.X ;  /* 0x0000000000147919 */ /* 0x000e360000002100 */
[----:B------:R-:W-:Y:S01]  /*1b840*/  @P0 IADD3 R2, P1, R23, UR4, RZ ;  /* 0x0000000417020c10 */ /* 0x000fe2000ff3e0ff */
[----:B------:R-:W-:-:S03]  /*1b850*/  ULDC UR4, c[0x0][0x2f4] ;  /* 0x0000bd0000047ab9 */ /* 0x000fc60000000800 */
[----:B------:R-:W-:-:S05]  /*1b860*/  @P0 IADD3.X R3, R24, UR5, RZ, P1, !PT ;  /* 0x0000000518030c10 */ /* 0x000fca0008ffe4ff */
[----:B------:R3:W4:Y:S01]  /*1b870*/  @P0 LDG.E R32, desc[UR56][R2.64] ;  /* 0x0000003802200981 */ /* 0x000722000c1e1900 */
[----:B0-----:R-:W-:-:S04]  /*1b880*/  LOP3.LUT R20, R20, 0x7f, RZ, 0xc0, !PT ;  /* 0x0000007f14147812 */ /* 0x001fc800078ec0ff */
[----:B------:R-:W-:Y:S02]  /*1b890*/  SHF.R.U32.HI R4, RZ, 0x3, R20 ;  /* 0x00000003ff047819 */ /* 0x000fe40000011614 */
[----:B------:R-:W0:Y:S01]  /*1b8a0*/  S2R R20, SR_TID.X ;  /* 0x0000000000147919 */ /* 0x000e220000002100 */
[----:B-1----:R-:W-:-:S13]  /*1b8b0*/  ISETP.NE.AND P1, PT, R0, 0x1, PT ;  /* 0x000000010000780c */ /* 0x002fda0003f25270 */
[----:B------:R-:W1:Y:S01]  /*1b8c0*/  @P1 LDC R6, c[0x0][0x438] ;  /* 0x00010e00ff061b82 */ /* 0x000e620000000800 */
[----:B0-----:R-:W-:-:S05]  /*1b8d0*/  IMAD.SHL.U32 R20, R20, 0x10, RZ ;  /* 0x0000001014147824 */ /* 0x001fca00078e00ff */
[----:B------:R-:W-:Y:S02]  /*1b8e0*/  LOP3.LUT R20, R4, 0x70, R20, 0xf8, !PT ;  /* 0x0000007004147812 */ /* 0x000fe400078ef814 */
[----:B------:R-:W0:Y:S01]  /*1b8f0*/  @P1 LDC R4, c[0x0][0x434] ;  /* 0x00010d00ff041b82 */ /* 0x000e220000000800 */
[----:B------:R-:W-:Y:S01]  /*1b900*/  ISETP.GE.AND P3, PT, R33, UR4, PT ;  /* 0x0000000421007c0c */ /* 0x000fe2000bf66270 */
[----:B------:R-:W-:Y:S01]  /*1b910*/  UMOV UR5, 0xffffffff ;  /* 0xffffffff00057882 */ /* 0x000fe20000000000 */
[----:B--2---:R-:W-:-:S05]  /*1b920*/  IADD3 R25, R25, -0x1, RZ ;  /* 0xffffffff19197810 */ /* 0x004fca0007ffe0ff */
[----:B------:R-:W-:-:S05]  /*1b930*/  IMAD R5, R25, 0x60, R20 ;  /* 0x0000006019057824 */ /* 0x000fca00078e0214 */
[----:B------:R-:W-:-:S04]  /*1b940*/  ISETP.GE.AND P0, PT, R5, R31, PT ;  /* 0x0000001f0500720c */ /* 0x000fc80003f06270 */
[----:B------:R-:W-:Y:S01]  /*1b950*/  ISETP.GT.U32.OR P0, PT, R20, 0x5f, P0 ;  /* 0x0000005f1400780c */ /* 0x000fe20000704470 */
[----:B---3--:R-:W-:-:S04]  /*1b960*/  IMAD.IADD R5, R5, 0x1, R21 ;  /* 0x0000000105057824 */ /* 0x008fc800078e0215 */
[----:B0-----:R-:W-:-:S08]  /*1b970*/  @P1 IMAD.HI.U32 R7, R5, R4, RZ ;  /* 0x0000000405071227 */ /* 0x001fd000078e00ff */
[----:B------:R-:W0:Y:S01]  /*1b980*/  @!P0 LDC.64 R2, c[0x0][0x428] ;  /* 0x00010a00ff028b82 */ /* 0x000e220000000a00 */
[----:B------:R-:W-:Y:S01]  /*1b990*/  IMAD.MOV.U32 R4, RZ, RZ, R5 ;  /* 0x000000ffff047224 */ /* 0x000fe200078e0005 */
[----:B-1----:R-:W-:Y:S02]  /*1b9a0*/  @P1 SHF.R.U32.HI R4, RZ, R6, R7 ;  /* 0x00000006ff041219 */ /* 0x002fe40000011607 */
[----:B----4-:R-:W-:Y:S02]  /*1b9b0*/  SHF.R.S32.HI R9, RZ, 0x1f, R32 ;  /* 0x0000001fff097819 */ /* 0x010fe40000011420 */
[----:B------:R-:W-:-:S05]  /*1b9c0*/  IADD3 R6, -R4, RZ, RZ ;  /* 0x000000ff04067210 */ /* 0x000fca0007ffe1ff */
[----:B------:R-:W-:Y:S01]  /*1b9d0*/  IMAD R0, R0, R6, R5 ;  /* 0x0000000600007224 */ /* 0x000fe200078e0205 */
[--C-:B------:R-:W-:Y:S01]  /*1b9e0*/  @!P0 SHF.R.S32.HI R5, RZ, 0x1f, R4.reuse ;  /* 0x0000001fff058819 */ /* 0x100fe20000011404 */
[-C--:B0-----:R-:W-:Y:S02]  /*1b9f0*/  @!P0 IMAD R6, R9, R2.reuse, RZ ;  /* 0x0000000209068224 */ /* 0x081fe400078e02ff */
        /* <DEDUP_REMOVED lines=10> */
[----:B------:R-:W-:Y:S02]  /*1baa0*/  ISETP.NE.AND P2, PT, R7, 0x3, PT ;  /* 0x000000030700780c */ /* 0x000fe40003f45270 */
[----:B------:R-:W-:-:S09]  /*1bab0*/  LOP3.LUT R8, R8, 0xfffffff7, RZ, 0xc0, !PT ;  /* 0xfffffff708087812 */ /* 0x000fd200078ec0ff */
[----:B------:R-:W-:-:S04]  /*1bac0*/  @P0 LOP3.LUT R8, R8, 0x8, RZ, 0xfc, !PT ;  /* 0x0000000808080812 */ /* 0x000fc800078efcff */
[----:B------:R-:W-:-:S04]  /*1bad0*/  LOP3.LUT R8, R8, 0xffffffef, RZ, 0xc0, !PT ;  /* 0xffffffef08087812 */ /* 0x000fc800078ec0ff */
[----:B------:R-:W-:-:S04]  /*1bae0*/  @P2 LOP3.LUT R8, R8, 0x10, RZ, 0xfc, !PT ;  /* 0x0000001008082812 */ /* 0x000fc800078efcff */
[----:B------:R-:W-:Y:S02]  /*1baf0*/  LOP3.LUT R8, R8, 0xfffffffb, RZ, 0xc0, !PT ;  /* 0xfffffffb08087812 */ /* 0x000fe400078ec0ff */
[----:B------:R-:W-:Y:S02]  /*1bb00*/  ISETP.GE.AND P1, PT, R36, UR4, PT ;  /* 0x0000000424007c0c */ /* 0x000fe4000bf26270 */
[----:B------:R-:W-:Y:S02]  /*1bb10*/  @P3 LOP3.LUT R8, R8, 0x4, RZ, 0xfc, !PT ;  /* 0x0000000408083812 */ /* 0x000fe400078efcff */
[----:B------:R-:W-:Y:S02]  /*1bb20*/  ISETP.GE.AND P0, PT, R35, UR4, PT ;  /* 0x0000000423007c0c */ /* 0x000fe4000bf06270 */
[----:B------:R-:W-:-:S04]  /*1bb30*/  LOP3.LUT R8, R8, 0xfffffffe, RZ, 0xc0, !PT ;  /* 0xfffffffe08087812 */ /* 0x000fc800078ec0ff */
[----:B------:R-:W-:-:S04]  /*1bb40*/  LOP3.LUT R8, R8, 0xfffffffd, RZ, 0xc0, !PT ;  /* 0xfffffffd08087812 */ /* 0x000fc800078ec0ff */
[----:B------:R-:W-:Y:S01]  /*1bb50*/  @P1 LOP3.LUT R8, R8, 0x2, RZ, 0xfc, !PT ;  /* 0x0000000208081812 */ /* 0x000fe200078efcff */
[----:B------:R0:W-:Y:S03]  /*1bb60*/  STL [R1+0x10], R9 ;  /* 0x0000100901007387 */ /* 0x0001e60000100800 */
[----:B------:R-:W-:Y:S01]  /*1bb70*/  @P0 LOP3.LUT R8, R8, 0x1, RZ, 0xfc, !PT ;  /* 0x0000000108080812 */ /* 0x000fe200078efcff */
[----:B------:R0:W-:Y:S04]  /*1bb80*/  STL [R1+0x38], R7 ;  /* 0x0000380701007387 */ /* 0x0001e80000100800 */
[----:B------:R0:W-:Y:S01]  /*1bb90*/  STL [R1], R8 ;  /* 0x0000000801007387 */ /* 0x0001e20000100800 */
[----:B------:R-:W-:Y:S05]  /*1bba0*/  BRA.DIV UR5, `(.L_x_4018) ;  /* 0x0000004e05507947 */ /* 0x000fea000b800000 */
.L_x_4135:
[----:B------:R-:W-:Y:S01]  /*1bbb0*/  SHF.R.S32.HI R31, RZ, 0x1f, R18 ;  /* 0x0000001fff1f7819 */ /* 0x000fe20000011412 */
[----:B------:R-:W-:Y:S06]  /*1bbc0*/  @!P2 BRA `(.L_x_4019) ;  /* 0x000000000004a947 */ /* 0x000fec0003800000 */
[----:B------:R-:W-:Y:S01]  /*1bbd0*/  BPT.TRAP 0x1 ;  /* 0x000000040000795c */ /* 0x000fe20000300000 */
.L_x_4019:
[----:B------:R-:W-:Y:S01]  /*1bbe0*/  SHF.R.S32.HI R5, RZ, 0x1f, R0 ;  /* 0x0000001fff057819 */ /* 0x000fe20000011400 */
[----:B------:R-:W-:Y:S01]  /*1bbf0*/  ULDC.64 UR4, c[0x0][0x328] ;  /* 0x0000ca0000047ab9 */ /* 0x000fe20000000a00 */
[----:B------:R-:W-:Y:S03]  /*1bc00*/  BSSY B0, `(.L_x_4020) ;  /* 0x0000017000007945 */ /* 0x000fe60003800000 */
[----:B0-----:R-:W-:-:S04]  /*1bc10*/  IMAD R3, R5, UR4, RZ ;  /* 0x0000000405037c24 */ /* 0x001fc8000f8e02ff */
        /* <DEDUP_REMOVED lines=21> */
.L_x_4136:
[----:B------:R-:W-:Y:S05]  /*1bd70*/  BSYNC B0 ;  /* 0x0000000000007941 */ /* 0x000fea0003800000 */
.L_x_4020:
[----:B------:R-:W2:Y:S01]  /*1bd80*/  LDL R3, [R1] ;  /* 0x0000000001037983 */ /* 0x000ea20000100800 */
[----:B------:R-:W-:-:S03]  /*1bd90*/  ULDC.64 UR4, c[0x0][0x300] ;  /* 0x0000c00000047ab9 */ /* 0x000fc60000000a00 */
[----:B------:R-:W3:Y:S01]  /*1bda0*/  LDL R9, [R1+0x8] ;  /* 0x0000080001097983 */ /* 0x000ee20000100800 */
[----:B------:R-:W-:Y:S01]  /*1bdb0*/  IMAD R5, R5, UR4, RZ ;  /* 0x0000000405057c24 */ /* 0x000fe2000f8e02ff */
[----:B------:R-:W1:Y:S03]  /*1bdc0*/  S2R R8, SR_TID.X ;  /* 0x0000000000087919 */ /* 0x000e660000002100 */
[----:B------:R-:W-:Y:S01]  /*1bdd0*/  IMAD R5, R0, UR5, R5 ;  /* 0x0000000500057c24 */ /* 0x000fe2000f8e0205 */
[----:B-1----:R-:W-:-:S04]  /*1bde0*/  LOP3.LUT R8, R8, 0x7f, RZ, 0xc0, !PT ;  /* 0x0000007f08087812 */ /* 0x002fc800078ec0ff */
[----:B------:R-:W-:Y:S02]  /*1bdf0*/  SHF.R.U32.HI R8, RZ, 0x3, R8 ;  /* 0x00000003ff087819 */ /* 0x000fe40000011608 */
[C---:B--2---:R-:W-:Y:S02]  /*1be00*/  LOP3.LUT P4, RZ, R3.reuse, 0x4, RZ, 0xc0, !PT ;  /* 0x0000000403ff7812 */ /* 0x044fe4000788c0ff */
[C---:B------:R-:W-:Y:S02]  /*1be10*/  LOP3.LUT P3, RZ, R3.reuse, 0x2, RZ, 0xc0, !PT ;  /* 0x0000000203ff7812 */ /* 0x040fe4000786c0ff */
[----:B------:R-:W-:Y:S01]  /*1be20*/  LOP3.LUT P2, RZ, R3, 0x1, RZ, 0xc0, !PT ;  /* 0x0000000103ff7812 */ /* 0x000fe2000784c0ff */
[----:B0-----:R-:W-:Y:S01]  /*1be30*/  IMAD.WIDE.U32 R2, R0, UR4, RZ ;  /* 0x0000000400027c25 */ /* 0x001fe2000f8e00ff */
[----:B------:R-:W-:-:S03]  /*1be40*/  ULDC.64 UR4, c[0x0][0x310] ;  /* 0x0000c40000047ab9 */ /* 0x000fc60000000a00 */
[----:B------:R-:W-:Y:S02]  /*1be50*/  IMAD.IADD R3, R3, 0x1, R5 ;  /* 0x0000000103037824 */ /* 0x000fe400078e0205 */
[----:B------:R-:W-:Y:S02]  /*1be60*/  IMAD R6, R6, UR4, RZ ;  /* 0x0000000406067c24 */ /* 0x000fe4000f8e02ff */
[----:B------:R-:W-:-:S04]  /*1be70*/  IMAD.WIDE.U32 R2, R4, UR4, R2 ;  /* 0x0000000404027c25 */ /* 0x000fc8000f8e0002 */
[----:B------:R-:W-:Y:S01]  /*1be80*/  IMAD R6, R4, UR5, R6 ;  /* 0x0000000504067c24 */ /* 0x000fe2000f8e0206 */
[----:B------:R-:W-:Y:S01]  /*1be90*/  ULDC.64 UR4, c[0x0][0x308] ;  /* 0x0000c20000047ab9 */ /* 0x000fe20000000a00 */
[----:B------:R-:W-:Y:S02]  /*1bea0*/  IMAD R5, R26, 0x4800, R37 ;  /* 0x000048001a057824 */ /* 0x000fe400078e0225 */
[----:B------:R-:W-:Y:S01]  /*1beb0*/  IMAD R0, R31, UR4, RZ ;  /* 0x000000041f007c24 */ /* 0x000fe2000f8e02ff */
[----:B------:R-:W-:Y:S01]  /*1bec0*/  IADD3 R3, R3, R6, RZ ;  /* 0x0000000603037210 */ /* 0x000fe20007ffe0ff */
[----:B---3--:R-:W-:Y:S02]  /*1bed0*/  IMAD R6, R25, -0x60, R9 ;  /* 0xffffffa019067824 */ /* 0x008fe400078e0209 */
        /* <DEDUP_REMOVED lines=24> */
[----:B------:R-:W-:-:S03]  /*1c060*/  @P1 LEA R8, R5, R22, 0x1 ;  /* 0x0000001605081211 */ /* 0x000fc600078e08ff */
        /* <DEDUP_REMOVED lines=35> */
[----:B------:R-:W-:Y:S01]  /*1c2a0*/  @P1 LEA R8, R5, R22, 0x1 ;  /* 0x0000001605081211 */ /* 0x000fe200078e08ff */
        /* <DEDUP_REMOVED lines=11> */
.L_x_4150:
        /* <DEDUP_REMOVED lines=12> */
.L_x_4023:
        /* <DEDUP_REMOVED lines=11> */
.L_x_4024:
[----:B-1----:R1:W5:Y:S01]  /*1c4d0*/  LDL.LU R3, [R1+0x18] ;  /* 0x0000180001037983 */ /* 0x0023620000300800 */
[----:B------:R1:W-:Y:S02]  /*1c4e0*/  SYNCS.ARRIVE.TRANS64.A1T0 RZ, [R7+URZ+0x30830], RZ ;  /* 0x030830ff07ff79a7 */ /* 0x0003e4000810003f */
[----:B------:R-:W-:Y:S05]  /*1c4f0*/  WARPSYNC.ALL ;  /* 0x0000000000007948 */ /* 0x000fea0003800000 */
[----:B------:R-:W-:Y:S01]  /*1c500*/  ULDC.64 UR6, c[0x0][0xa00] ;  /* 0x0002800000067ab9 */ /* 0x000fe20000000a00 */
[----:B------:R-:W-:Y:S01]  /*1c510*/  ULDC.64 UR4, c[0x0][0x298] ;  /* 0x0000a60000047ab9 */ /* 0x000fe20000000a00 */
[----:B------:R-:W-:Y:S01]  /*1c520*/  BAR.SYNC.DEFER_BLOCKING 0x8, 0x180 ;  /* 0x0206000000007b1d */ /* 0x000fe20000010000 */
[----:B------:R-:W-:Y:S01]  /*1c530*/  ISETP.NE.U32.AND P0, PT, RZ, UR6, PT ;  /* 0x00000006ff007c0c */ /* 0x000fe2000bf05070 */
[----:B0-----:R-:W-:Y:S01]  /*1c540*/  IMAD.WIDE.U32 R4, R34, UR4, RZ ;  /* 0x0000000422047c25 */ /* 0x001fe2000f8e00ff */
[----:B------:R-:W-:-:S02]  /*1c550*/  IADD3 R2, R22, 0x12400, RZ ;  /* 0x0001240016027810 */ /* 0x000fc40007ffe0ff */
[----:B------:R-:W-:Y:S01]  /*1c560*/  ISETP.NE.AND.EX P0, PT, RZ, UR7, PT, P0 ;  /* 0x00000007ff007c0c */ /* 0x000fe2000bf05300 */
[----:B------:R-:W-:Y:S01]  /*1c570*/  BSSY B6, `(.L_x_4025) ;  /* 0x000001b000067945 */ /* 0x000fe20003800000 */
[----:B------:R-:W-:Y:S02]  /*1c580*/  SHF.R.S32.HI R0, RZ, 0x1f, R34 ;  /* 0x0000001fff007819 */ /* 0x000fe40000011422 */
[----:B------:R-:W-:-:S03]  /*1c590*/  SEL R30, R30, RZ, !P0 ;  /* 0x000000ff1e1e7207 */ /* 0x000fc60004000000 */
[----:B------:R-:W-:-:S04]  /*1c5a0*/  IMAD R0, R0, UR4, RZ ;  /* 0x0000000400007c24 */ /* 0x000fc8000f8e02ff */
[----:B------:R-:W-:-:S04]  /*1c5b0*/  IMAD R0, R34, UR5, R0 ;  /* 0x0000000522007c24 */ /* 0x000fc8000f8e0200 */
[----:B------:R-:W-:Y:S01]  /*1c5c0*/  IMAD.IADD R34, R5, 0x1, R0 ;  /* 0x0000000105227824 */ /* 0x000fe200078e0200 */
[----:B-----5:R-:W-:Y:S02]  /*1c5d0*/  SEL R3, R3, RZ, !P0 ;  /* 0x000000ff03037207 */ /* 0x020fe40004000000 */
[----:B------:R-:W-:-:S03]  /*1c5e0*/  LOP3.LUT P0, RZ, R2, 0x3ff, RZ, 0xc0, !PT ;  /* 0x000003ff02ff7812 */ /* 0x000fc6000780c0ff */
[----:B------:R0:W-:Y:S04]  /*1c5f0*/  STL [R1+0x2c], R3 ;  /* 0x00002c0301007387 */ /* 0x0001e80000100800 */
[----:B------:R0:W-:Y:S06]  /*1c600*/  STL.64 [R1+0x18], R4 ;  /* 0x0000180401007387 */ /* 0x0001ec0000100a00 */
        /* <DEDUP_REMOVED lines=9> */
[----:B------:R-:W-:Y:S01]  /*1c6a0*/  MOV R10, UR8 ;  /* 0x00000008000a7c02 */ /* 0x000fe20008000f00 */
[----:B-1----:R-:W-:Y:S01]  /*1c6b0*/  IMAD.U32 R7, RZ, RZ, UR7 ;  /* 0x00000007ff077e24 */ /* 0x002fe2000f8e00ff */
[----:B------:R-:W-:Y:S01]  /*1c6c0*/  MOV R12, 0x1 ;  /* 0x00000001000c7802 */ /* 0x000fe20000000f00 */
[----:B------:R-:W-:-:S02]  /*1c6d0*/  IMAD.U32 R11, RZ, RZ, UR9 ;  /* 0x00000009ff0b7e24 */ /* 0x000fc4000f8e00ff */
[----:B------:R-:W-:Y:S02]  /*1c6e0*/  IMAD.MOV.U32 R8, RZ, RZ, 0x70 ;  /* 0x00000070ff087424 */ /* 0x000fe400078e00ff */
[----:B------:R-:W-:-:S07]  /*1c6f0*/  IMAD.MOV.U32 R13, RZ, RZ, RZ ;  /* 0x000000ffff0d7224 */ /* 0x000fce00078e00ff */
[----:B------:R-:W-:-:S07]  /*1c700*/  LEPC R20, `(.L_x_4026) ;  /* 0x000000001014794e */ /* 0x000fce0000000000 */
[----:B0-----:R-:W-:Y:S05]  /*1c710*/  CALL.ABS.NOINC R2 ;  /* 0x0000000002007343 */ /* 0x001fea0003c00000 */
.L_x_4026:
[----:B------:R-:W-:Y:S05]  /*1c720*/  BSYNC B6 ;  /* 0x0000000000067941 */ /* 0x000fea0003800000 */
.L_x_4025:
[----:B------:R-:W2:Y:S01]  /*1c730*/  LDL.LU R20, [R1+0x2c] ;  /* 0x00002c0001147983 */ /* 0x000ea20000300800 */
[----:B------:R-:W-:Y:S01]  /*1c740*/  ULDC.64 UR4, c[0x0][0x2d8] ;  /* 0x0000b60000047ab9 */ /* 0x000fe20000000a00 */
[----:B------:R-:W3:Y:S02]  /*1c750*/  LDC R8, c[0x0][0x448] ;  /* 0x00011200ff087b82 */ /* 0x000ee40000000800 */
[----:B0-----:R-:W4:Y:S01]  /*1c760*/  LDL.LU.64 R2, [R1+0x18] ;  /* 0x0000180001027983 */ /* 0x001f220000300a00 */
[----:B------:R-:W-:Y:S01]  /*1c770*/  SHF.L.U32 R4, R17, 0x7, RZ ;  /* 0x0000000711047819 */ /* 0x000fe200000006ff */
[----:B------:R-:W-:Y:S02]  /*1c780*/  IMAD R0, R31, UR4, RZ ;  /* 0x000000041f007c24 */ /* 0x000fe4000f8e02ff */
[----:B------:R0:W5:Y:S02]  /*1c790*/  LDL R17, [R1+0x20] ;  /* 0x0000200001117983 */ /* 0x0001640000100800 */
[----:B------:R-:W-:-:S02]  /*1c7a0*/  IMAD R5, R18, UR5, R0 ;  /* 0x0000000512057c24 */ /* 0x000fc4000f8e0200 */
[----:B------:R0:W5:Y:S01]  /*1c7b0*/  LDL R9, [R1+0x4] ;  /* 0x0000040001097983 */ /* 0x0001620000100800 */
[----:B---3--:R-:W-:Y:S01]  /*1c7c0*/  ISETP.NE.AND P0, PT, R8, 0x1, PT ;  /* 0x000000010800780c */ /* 0x008fe20003f05270 */
[----:B----4-:R-:W-:Y:S02]  /*1c7d0*/  IMAD.MOV.U32 R3, RZ, RZ, R34 ;  /* 0x000000ffff037224 */ /* 0x010fe400078e0022 */
[----:B------:R-:W-:Y:S01]  /*1c7e0*/  IMAD.WIDE.U32 R2, R18, UR4, R2 ;  /* 0x0000000412027c25 */ /* 0x000fe2000f8e0002 */
[----:B------:R-:W-:-:S04]  /*1c7f0*/  ULDC.64 UR4, c[0x0][0x2e0] ;  /* 0x0000b80000047ab9 */ /* 0x000fc80000000a00 */
[----:B------:R-:W-:Y:S01]  /*1c800*/  IADD3 R3, R3, R5, RZ ;  /* 0x0000000503037210 */ /* 0x000fe20007ffe0ff */
[----:B--2---:R-:W-:Y:S02]  /*1c810*/  IMAD R5, R20, UR4, RZ ;  /* 0x0000000414057c24 */ /* 0x004fe4000f8e02ff */
[----:B------:R-:W2:Y:S02]  /*1c820*/  S2R R20, SR_TID.X ;  /* 0x0000000000147919 */ /* 0x000ea40000002100 */
[C---:B------:R-:W-:Y:S02]  /*1c830*/  IMAD R0, R30.reuse, UR5, R5 ;  /* 0x000000051e007c24 */ /* 0x040fe4000f8e0205 */
[----:B------:R-:W-:Y:S01]  /*1c840*/  IMAD.WIDE.U32 R2, R30, UR4, R2 ;  /* 0x000000041e027c25 */ /* 0x000fe2000f8e0002 */
[----:B------:R-:W1:Y:S01]  /*1c850*/  @P0 LDC R5, c[0x0][0x44c] ;  /* 0x00011300ff050b82 */ /* 0x000e620000000800 */
[----:B------:R-:W-:Y:S02]  /*1c860*/  ULDC.64 UR4, c[0x0][0x2d0] ;  /* 0x0000b40000047ab9 */ /* 0x000fe40000000a00 */
[----:B------:R-:W-:-:S05]  /*1c870*/  IMAD.IADD R3, R3, 0x1, R0 ;  /* 0x0000000103037824 */ /* 0x000fca00078e0200 */
[----:B------:R-:W3:Y:S01]  /*1c880*/  @P0 LDC R0, c[0x0][0x450] ;  /* 0x00011400ff000b82 */ /* 0x000ee20000000800 */
[----:B--2---:R-:W-:-:S04]  /*1c890*/  LOP3.LUT R20, R20, 0x7f, RZ, 0xc0, !PT ;  /* 0x0000007f14147812 */ /* 0x004fc800078ec0ff */
[----:B------:R-:W-:Y:S02]  /*1c8a0*/  SHF.R.U32.HI R21, RZ, 0x3, R20 ;  /* 0x00000003ff157819 */ /* 0x000fe40000011614 */
[----:B------:R-:W2:Y:S02]  /*1c8b0*/  S2R R20, SR_TID.X ;  /* 0x0000000000147919 */ /* 0x000ea40000002100 */
[----:B--2---:R-:W-:-:S05]  /*1c8c0*/  IMAD.SHL.U32 R20, R20, 0x10, RZ ;  /* 0x0000001014147824 */ /* 0x004fca00078e00ff */
[----:B------:R-:W-:-:S04]  /*1c8d0*/  LOP3.LUT R20, R21, 0x70, R20, 0xf8, !PT ;  /* 0x0000007015147812 */ /* 0x000fc800078ef814 */
[----:B------:R-:W-:-:S05]  /*1c8e0*/  LOP3.LUT R6, R20, R4, RZ, 0xfc, !PT ;  /* 0x0000000414067212 */ /* 0x000fca00078efcff */
[----:B-1----:R-:W-:-:S04]  /*1c8f0*/  @P0 IMAD.HI.U32 R7, R6, R5, RZ ;  /* 0x0000000506070227 */ /* 0x002fc800078e00ff */
[----:B------:R-:W-:Y:S01]  /*1c900*/  IMAD.MOV.U32 R5, RZ, RZ, R6 ;  /* 0x000000ffff057224 */ /* 0x000fe200078e0006 */
[----:B---3--:R-:W-:-:S05]  /*1c910*/  @P0 SHF.R.U32.HI R5, RZ, R0, R7 ;  /* 0x00000000ff050219 */ /* 0x008fca0000011607 */
[----:B------:R-:W-:-:S04]  /*1c920*/  IMAD.MOV R0, RZ, RZ, -R5 ;  /* 0x000000ffff007224 */ /* 0x000fc800078e0a05 */
[----:B------:R-:W-:Y:S01]  /*1c930*/  IMAD R0, R8, R0, R6 ;  /* 0x0000000008007224 */ /* 0x000fe200078e0206 */
[----:B------:R-:W-:Y:S01]  /*1c940*/  SHF.R.S32.HI R6, RZ, 0x1f, R5 ;  /* 0x0000001fff067819 */ /* 0x000fe20000011405 */
[----:B------:R-:W1:Y:S01]  /*1c950*/  S2R R20, SR_TID.X ;  /* 0x0000000000147919 */ /* 0x000e620000002100 */
[----:B------:R-:W-:-:S04]  /*1c960*/  IMAD.WIDE.U32 R2, R5, UR4, R2 ;  /* 0x0000000405027c25 */ /* 0x000fc8000f8e0002 */
[----:B------:R-:W-:-:S04]  /*1c970*/  IMAD R6, R6, UR4, RZ ;  /* 0x0000000406067c24 */ /* 0x000fc8000f8e02ff */
[----:B------:R-:W-:Y:S01]  /*1c980*/  IMAD R5, R5, UR5, R6 ;  /* 0x0000000505057c24 */ /* 0x000fe2000f8e0206 */
[----:B------:R-:W-:-:S04]  /*1c990*/  ULDC.64 UR4, c[0x0][0x2c8] ;  /* 0x0000b20000047ab9 */ /* 0x000fc80000000a00 */
[----:B------:R-:W-:Y:S02]  /*1c9a0*/  IADD3 R3, R3, R5, RZ ;  /* 0x0000000503037210 */ /* 0x000fe40007ffe0ff */
[----:B------:R-:W-:-:S05]  /*1c9b0*/  SHF.R.S32.HI R5, RZ, 0x1f, R0 ;  /* 0x0000001fff057819 */ /* 0x000fca0000011400 */
[----:B------:R-:W-:Y:S02]  /*1c9c0*/  IMAD R5, R5, UR4, RZ ;  /* 0x0000000405057c24 */ /* 0x000fe4000f8e02ff */
[----:B------:R-:W-:-:S04]  /*1c9d0*/  IMAD.WIDE.U32 R2, R0, UR4, R2 ;  /* 0x0000000400027c25 */ /* 0x000fc8000f8e0002 */
[----:B------:R-:W-:Y:S01]  /*1c9e0*/  IMAD R5, R0, UR5, R5 ;  /* 0x0000000500057c24 */ /* 0x000fe2000f8e0205 */
[----:B------:R-:W-:Y:S02]  /*1c9f0*/  ULDC.64 UR4, c[0x0][0x280] ;  /* 0x0000a00000047ab9 */ /* 0x000fe40000000a00 */
[----:B------:R-:W-:Y:S01]  /*1ca00*/  LEA R0, P0, R2, UR4, 0x1 ;  /* 0x0000000402007c11 */ /* 0x000fe2000f8008ff */
[----:B------:R-:W-:Y:S01]  /*1ca10*/  IMAD.IADD R5, R3, 0x1, R5 ;  /* 0x0000000103057824 */ /* 0x000fe200078e0205 */
[----:B------:R-:W-:Y:S01]  /*1ca20*/  ULDC UR4, c[0x0][0x2b8] ;  /* 0x0000ae0000047ab9 */ /* 0x000fe20000000800 */
[----:B-1----:R-:W-:-:S03]  /*1ca30*/  LOP3.LUT R20, R20, 0x7f, RZ, 0xc0, !PT ;  /* 0x0000007f14147812 */ /* 0x002fc600078ec0ff */
[----:B------:R-:W-:Y:S01]  /*1ca40*/  LEA.HI.X R5, R2, UR5, R5, 0x1, P0 ;  /* 0x0000000502057c11 */ /* 0x000fe200080f0c05 */
[----:B------:R-:W-:Y:S01]  /*1ca50*/  UMOV UR5, 0xffffffff ;  /* 0xffffffff00057882 */ /* 0x000fe20000000000 */
[----:B------:R-:W-:Y:S02]  /*1ca60*/  ISETP.GE.AND P3, PT, R33, UR4, PT ;  /* 0x0000000421007c0c */ /* 0x000fe4000bf66270 */
[----:B------:R-:W-:Y:S02]  /*1ca70*/  ISETP.GE.AND P2, PT, R36, UR4, PT ;  /* 0x0000000424007c0c */ /* 0x000fe4000bf46270 */
[----:B------:R-:W-:Y:S02]  /*1ca80*/  ISETP.GE.AND P0, PT, R35, UR4, PT ;  /* 0x0000000423007c0c */ /* 0x000fe4000bf06270 */
[----:B------:R-:W-:Y:S01]  /*1ca90*/  SHF.R.U32.HI R10, RZ, 0x3, R20 ;  /* 0x00000003ff0a7819 */ /* 0x000fe20000011614 */
[----:B0-----:R-:W-:Y:S10]  /*1caa0*/  BRA.DIV UR5, `(.L_x_4027) ;  /* 0x0000004a050c7947 */ /* 0x001ff4000b800000 */
[----:B------:R-:W0:Y:S01]  /*1cab0*/  SHFL.IDX PT, R14, R0, RZ, 0x181f ;  /* 0x00181fff000e7589 */ /* 0x000e2200000e0000 */
[----:B-----5:R-:W-:Y:S02]  /*1cac0*/  IMAD R6, R17, R8, RZ ;  /* 0x0000000811067224 */ /* 0x020fe400078e02ff */
[----:B------:R-:W-:Y:S01]  /*1cad0*/  IMAD.IADD R4, R10, 0x1, R4 ;  /* 0x000000010a047824 */ /* 0x000fe200078e0204 */
[----:B------:R-:W1:Y:S03]  /*1cae0*/  SHFL.IDX PT, R2, R5, RZ, 0x181f ;  /* 0x00181fff05027589 */ /* 0x000e6600000e0000 */
[C---:B------:R-:W-:Y:S01]  /*1caf0*/  VIADD R7, R4.reuse, 0x10 ;  /* 0x0000001004077836 */ /* 0x040fe20000000000 */
[----:B------:R-:W-:-:S13]  /*1cb00*/  ISETP.GE.AND P1, PT, R4, R6, PT ;  /* 0x000000060400720c */ /* 0x000fda0003f26270 */
[----:B0-----:R-:W-:-:S04]  /*1cb10*/  @!P1 LEA R14, P4, R33, R14, 0x1 ;  /* 0x0000000e210e9211 */ /* 0x001fc800078808ff */
[----:B-1----:R-:W-:Y:S01]  /*1cb20*/  @!P1 IADD3.X R3, RZ, R2, RZ, P4, !PT ;  /* 0x00000002ff039210 */ /* 0x002fe200027fe4ff */
[----:B------:R-:W-:Y:S02]  /*1cb30*/  @!P1 IMAD.MOV.U32 R2, RZ, RZ, R14 ;  /* 0x000000ffff029224 */ /* 0x000fe400078e000e */
[----:B------:R-:W0:Y:S04]  /*1cb40*/  SHFL.IDX PT, R14, R0, 0x1, 0x181f ;  /* 0x00381f00000e7f89 */ /* 0x000e2800000e0000 */
        /* <DEDUP_REMOVED lines=9> */
[----:B------:R-:W-:Y:S01]  /*1cbe0*/  @!P1 IMAD.MOV.U32 R3, RZ, RZ, R7 ;  /* 0x000000ffff039224 */ /* 0x000fe200078e0007 */
[----:B------:R-:W-:-:S04]  /*1cbf0*/  IADD3 R7, R4, 0x20, RZ ;  /* 0x0000002004077810 */ /* 0x000fc80007ffe0ff */
        /* <DEDUP_REMOVED lines=8> */
[----:B------:R-:W0:Y:S01]  /*1cc80*/  SHFL.IDX PT, R14, R0, 0x3, 0x181f ;  /* 0x00781f00000e7f89 */ /* 0x000e2200000e0000 */
[----:B------:R-:W-:Y:S01]  /*1cc90*/  @!P1 MOV R3, R7 ;  /* 0x0000000700039202 */ /* 0x000fe20000000f00 */
[----:B------:R-:W-:-:S04]  /*1cca0*/  VIADD R7, R4, 0x30 ;  /* 0x0000003004077836 */ /* 0x000fc80000000000 */
        /* <DEDUP_REMOVED lines=38> */
[----:B0-----:R-:W-:Y:S01]  /*1cf10*/  @!P1 LEA R14, P4, R33, R14, 0x1 ;  /* 0x0000000e210e9211 */ /* 0x001fe200078808ff */
[----:B------:R-:W0:Y:S04]  /*1cf20*/  SHFL.IDX PT, R5, R5, 0x7, 0x181f ;  /* 0x00f81f0005057f89 */ /* 0x000e2800000e0000 */
[----:B-1----:R-:W-:Y:S01]  /*1cf30*/  @!P1 IMAD.X R7, RZ, RZ, R2, P4 ;  /* 0x000000ffff079224 */ /* 0x002fe200020e0602 */
[----:B------:R-:W-:-:S02]  /*1cf40*/  @!P1 MOV R2, R14 ;  /* 0x0000000e00029202 */ /* 0x000fc40000000f00 */
[----:B------:R1:W2:Y:S01]  /*1cf50*/  SHFL.IDX PT, R14, R0, 0x7, 0x181f ;  /* 0x00f81f00000e7f89 */ /* 0x0002a200000e0000 */
[----:B------:R-:W-:-:S05]  /*1cf60*/  @!P1 IMAD.MOV.U32 R3, RZ, RZ, R7 ;  /* 0x000000ffff039224 */ /* 0x000fca00078e0007 */
[----:B------:R1:W-:Y:S04]  /*1cf70*/  @!P1 LDGSTS.E.BYPASS.LTC128B.128 [R9+0x15400], desc[UR56][R2.64], !P3 ;  /* 0x1540000002099fae */ /* 0x0003e8000d901d78 */
[----:B------:R1:W-:Y:S04]  /*1cf80*/  @!P1 LDGSTS.E.BYPASS.LTC128B.128 [R9+0x19400], desc[UR56][R2.64+0x80], !P2 ;  /* 0x1940008002099fae */ /* 0x0003e8000d101d78 */
[----:B0-----:R1:W-:Y:S02]  /*1cf90*/  @!P1 LDGSTS.E.BYPASS.LTC128B.128 [R9+0x1d400], desc[UR56][R2.64+0x100], !P0 ;  /* 0x1d40010002099fae */ /* 0x0013e4000c101d78 */
.L_x_4167:
[----:B-1----:R-:W-:Y:S01]  /*1cfa0*/  VIADD R3, R4, 0x70 ;  /* 0x0000007004037836 */ /* 0x002fe20000000000 */
[----:B------:R-:W-:Y:S04]  /*1cfb0*/  BSSY B0, `(.L_x_4028) ;  /* 0x000000b000007945 */ /* 0x000fe80003800000 */
[----:B------:R-:W-:-:S13]  /*1cfc0*/  ISETP.GE.AND P1, PT, R3, R6, PT ;  /* 0x000000060300720c */ /* 0x000fda0003f26270 */
[----:B------:R-:W-:Y:S05]  /*1cfd0*/  @P1 BRA `(.L_x_4029) ;  /* 0x0000000000201947 */ /* 0x000fea0003800000 */
[----:B--2---:R-:W-:-:S04]  /*1cfe0*/  LEA R2, P1, R33, R14, 0x1 ;  /* 0x0000000e21027211 */ /* 0x004fc800078208ff */
[----:B------:R-:W-:-:S05]  /*1cff0*/  IADD3.X R3, RZ, R5, RZ, P1, !PT ;  /* 0x00000005ff037210 */ /* 0x000fca0000ffe4ff */
[----:B------:R-:W-:Y:S01]  /*1d000*/  @!PT LDS RZ, [RZ] ;  /* 0x00000000fffff984 */ /* 0x000fe20000000800 */
[----:B------:R-:W-:Y:S01]  /*1d010*/  @!PT LDS RZ, [RZ] ;  /* 0x00000000fffff984 */ /* 0x000fe20000000800 */
[----:B------:R-:W-:Y:S01]  /*1d020*/  @!PT LDS RZ, [RZ] ;  /* 0x00000000fffff984 */ /* 0x000fe20000000800 */
[----:B------:R0:W-:Y:S04]  /*1d030*/  LDGSTS.E.BYPASS.LTC128B.128 [R9+0x15c00], desc[UR56][R2.64], !P3 ;  /* 0x15c0000002097fae */ /* 0x0001e8000d901d78 */
[----:B------:R0:W-:Y:S04]  /*1d040*/  LDGSTS.E.BYPASS.LTC128B.128 [R9+0x19c00], desc[UR56][R2.64+0x80], !P2 ;  /* 0x19c0008002097fae */ /* 0x0001e8000d101d78 */
[----:B------:R0:W-:Y:S02]  /*1d050*/  LDGSTS.E.BYPASS.LTC128B.128 [R9+0x1dc00], desc[UR56][R2.64+0x100], !P0 ;  /* 0x1dc0010002097fae */ /* 0x0001e4000c101d78 */
.L_x_4029:
[----:B------:R-:W-:Y:S05]  /*1d060*/  BSYNC B0 ;  /* 0x0000000000007941 */ /* 0x000fea0003800000 */
.L_x_4028:
[----:B------:R-:W-:Y:S01]  /*1d070*/  NOP ;  /* 0x0000000000007918 */ /* 0x000fe20000000000 */
[----:B------:R-:W-:-:S13]  /*1d080*/  PLOP3.LUT P0, PT, PT, PT, PT, 0x80, 0x0 ;  /* 0x000000000000781c */ /* 0x000fda0003f0f070 */
.L_x_4030:
        /* <DEDUP_REMOVED lines=18> */
.L_x_4168:
[----:B------:R-:W-:Y:S05]  /*1d1b0*/  BSYNC B0 ;  /* 0x0000000000007941 */ /* 0x000fea0003800000 */
.L_x_4031:
[----:B------:R-:W3:Y:S01]  /*1d1c0*/  LDL R0, [R1+0x8] ;  /* 0x0000080001007983 */ /* 0x000ee20000100800 */
        /* <DEDUP_REMOVED lines=10> */
[----:B------:R-:W-:Y:S02]  /*1d270*/  ISETP.GE.AND P1, PT, R35, UR4, PT ;  /* 0x0000000423007c0c */ /* 0x000fe4000bf26270 */
[----:B---3--:R-:W-:-:S11]  /*1d280*/  IADD3 R6, R0, -0x2, RZ ;  /* 0xfffffffe00067810 */ /* 0x008fd60007ffe0ff */
.L_x_4047:
[----:B------:R-:W3:Y:S01]  /*1d290*/  LDL R4, [R1+0xc] ;  /* 0x00000c0001047983 */ /* 0x000ee20000100800 */
[----:B------:R-:W1:Y:S03]  /*1d2a0*/  LDC R7, c[0x0][0x430] ;  /* 0x00010c00ff077b82 */ /* 0x000e660000000800 */
[----:B------:R-:W4:Y:S04]  /*1d2b0*/  LDL R8, [R1+0x10] ;  /* 0x0000100001087983 */ /* 0x000f280000100800 */
[----:B------:R-:W2:Y:S01]  /*1d2c0*/  LDL R11, [R1+0x38] ;  /* 0x00003800010b7983 */ /* 0x000ea20000100800 */
[----:B------:R-:W0:Y:S02]  /*1d2d0*/  S2R R0, SR_TID.X ;  /* 0x0000000000007919 */ /* 0x000e240000002100 */
[----:B0-----:R-:W-:-:S04]  /*1d2e0*/  LOP3.LUT R0, R0, 0x7f, RZ, 0xc0, !PT ;  /* 0x0000007f00007812 */ /* 0x001fc800078ec0ff */
[----:B------:R-:W-:Y:S02]  /*1d2f0*/  SHF.R.U32.HI R2, RZ, 0x3, R0 ;  /* 0x00000003ff027819 */ /* 0x000fe40000011600 */
[----:B------:R-:W0:Y:S01]  /*1d300*/  S2R R0, SR_TID.X ;  /* 0x0000000000007919 */ /* 0x000e220000002100 */
[----:B-1----:R-:W-:-:S13]  /*1d310*/  ISETP.NE.AND P0, PT, R7, 0x1, PT ;  /* 0x000000010700780c */ /* 0x002fda0003f05270 */
[----:B------:R-:W1:Y:S01]  /*1d320*/  @P0 LDC R3, c[0x0][0x438] ;  /* 0x00010e00ff030b82 */ /* 0x000e620000000800 */
[----:B0-----:R-:W-:-:S05]  /*1d330*/  IMAD.SHL.U32 R0, R0, 0x10, RZ ;  /* 0x0000001000007824 */ /* 0x001fca00078e00ff */
[----:B------:R-:W-:Y:S02]  /*1d340*/  LOP3.LUT R0, R2, 0x70, R0, 0xf8, !PT ;  /* 0x0000007002007812 */ /* 0x000fe400078ef800 */
[----:B------:R-:W0:Y:S02]  /*1d350*/  @P0 LDC R2, c[0x0][0x434] ;  /* 0x00010d00ff020b82 */ /* 0x000e240000000800 */
[----:B------:R-:W-:Y:S01]  /*1d360*/  ISETP.GT.U32.AND P4, PT, R0, 0x5f, PT ;  /* 0x0000005f0000780c */ /* 0x000fe20003f84070 */
[----:B------:R-:W-:Y:S01]  /*1d370*/  VIADD R26, R10, 0x1 ;  /* 0x000000010a1a7836 */ /* 0x000fe20000000000 */
[----:B------:R-:W-:Y:S05]  /*1d380*/  YIELD ;  /* 0x0000000000007946 */ /* 0x000fea0003800000 */
[----:B------:R-:W-:Y:S01]  /*1d390*/  MOV R25, R6 ;  /* 0x0000000600197202 */ /* 0x000fe20000000f00 */
[----:B---3--:R-:W-:-:S05]  /*1d3a0*/  IMAD R9, R6, 0x60, R4 ;  /* 0x0000006006097824 */ /* 0x008fca00078e0204 */
[----:B------:R-:W4:Y:S01]  /*1d3b0*/  @!P4 LDC.64 R4, c[0x0][0x428] ;  /* 0x00010a00ff04cb82 */ /* 0x000f220000000a00 */
[----:B------:R-:W-:-:S04]  /*1d3c0*/  IMAD.IADD R9, R0, 0x1, R9 ;  /* 0x0000000100097824 */ /* 0x000fc800078e0209 */
[----:B0-----:R-:W-:Y:S01]  /*1d3d0*/  @P0 IMAD.HI.U32 R2, R9, R2, RZ ;  /* 0x0000000209020227 */ /* 0x001fe200078e00ff */
[----:B------:R-:W-:-:S04]  /*1d3e0*/  MOV R0, R9 ;  /* 0x0000000900007202 */ /* 0x000fc80000000f00 */
[----:B-1----:R-:W-:-:S04]  /*1d3f0*/  @P0 SHF.R.U32.HI R0, RZ, R3, R2 ;  /* 0x00000003ff000219 */ /* 0x002fc80000011602 */
[--C-:B------:R-:W-:Y:S01]  /*1d400*/  @!P4 SHF.R.S32.HI R3, RZ, 0x1f, R0.reuse ;  /* 0x0000001fff03c819 */ /* 0x100fe20000011400 */
[----:B------:R-:W-:Y:S02]  /*1d410*/  @!P4 IMAD.MOV.U32 R2, RZ, RZ, R0 ;  /* 0x000000ffff02c224 */ /* 0x000fe400078e0000 */
[-C--:B----4-:R-:W-:Y:S02]  /*1d420*/  @!P4 IMAD R8, R8, R4.reuse, RZ ;  /* 0x000000040808c224 */ /* 0x090fe400078e02ff */
[----:B------:R-:W-:-:S04]  /*1d430*/  @!P4 IMAD.WIDE.U32 R2, R32, R4, R2 ;  /* 0x000000042002c225 */ /* 0x000fc800078e0002 */
[----:B------:R-:W-:Y:S02]  /*1d440*/  @!P4 IMAD R8, R32, R5, R8 ;  /* 0x000000052008c224 */ /* 0x000fe400078e0208 */
[----:B------:R-:W0:Y:S01]  /*1d450*/  @!P4 LDC.64 R4, c[0x0][0x418] ;  /* 0x00010600ff04cb82 */ /* 0x000e220000000a00 */
[----:B------:R-:W-:Y:S01]  /*1d460*/  IADD3 R0, -R0, RZ, RZ ;  /* 0x000000ff00007210 */ /* 0x000fe20007ffe1ff */
[----:B------:R-:W-:-:S04]  /*1d470*/  @!P4 IMAD.IADD R3, R8, 0x1, R3 ;  /* 0x000000010803c824 */ /* 0x000fc800078e0203 */
[----:B------:R-:W-:Y:S02]  /*1d480*/  IMAD R9, R7, R0, R9 ;  /* 0x0000000007097224 */ /* 0x000fe400078e0209 */
[----:B------:R-:W-:Y:S01]  /*1d490*/  IMAD.MOV.U32 R0, RZ, RZ, RZ ;  /* 0x000000ffff007224 */ /* 0x000fe200078e00ff */
[----:B0-----:R-:W-:-:S04]  /*1d4a0*/  @!P4 LEA R4, P0, R2, R4, 0x2 ;  /* 0x000000040204c211 */ /* 0x001fc800078010ff */
[----:B------:R-:W-:-:S05]  /*1d4b0*/  @!P4 LEA.HI.X R5, R2, R5, R3, 0x2, P0 ;  /* 0x000000050205c211 */ /* 0x000fca00000f1403 */
[----:B------:R0:W5:Y:S01]  /*1d4c0*/  @!P4 LDG.E R0, desc[UR56][R4.64] ;  /* 0x000000380400c981 */ /* 0x000162000c1e1900 */
[----:B--2---:R-:W-:Y:S02]  /*1d4d0*/  ISETP.NE.AND P4, PT, R11, 0x3, PT ;  /* 0x000000030b00780c */ /* 0x004fe40003f85270 */
[----:B------:R-:W-:-:S04]  /*1d4e0*/  ISETP.NE.AND P0, PT, R26, 0x2, PT ;  /* 0x000000021a00780c */ /* 0x000fc80003f05270 */
[----:B------:R-:W-:Y:S02]  /*1d4f0*/  SEL R28, RZ, 0x1, P0 ;  /* 0x00000001ff1c7807 */ /* 0x000fe40000000000 */
[----:B------:R-:W-:Y:S02]  /*1d500*/  SEL R26, R26, RZ, P0 ;  /* 0x000000ff1a1a7207 */ /* 0x000fe40000000000 */
[----:B------:R-:W-:-:S03]  /*1d510*/  LOP3.LUT R28, R17, R28, RZ, 0x3c, !PT ;  /* 0x0000001c111c7212 */ /* 0x000fc600078e3cff */
[----:B0-----:R-:W-:Y:S05]  /*1d520*/  @!P4 BRA `(.L_x_4035) ;  /* 0x000000000004c947 */ /* 0x001fea0003800000 */
[----:B------:R-:W-:Y:S01]  /*1d530*/  BPT.TRAP 0x1 ;  /* 0x000000040000795c */ /* 0x000fe20000300000 */
.L_x_4035:
[----:B------:R-:W-:Y:S01]  /*1d540*/  IMAD R7, R26, 0x8, R22 ;  /* 0x000000081a077824 */ /* 0x000fe200078e0216 */
[----:B------:R-:W-:Y:S01]  /*1d550*/  SHF.L.U32 R2, R28, 0x1f, RZ ;  /* 0x0000001f1c027819 */ /* 0x000fe200000006ff */
[----:B------:R-:W-:Y:S03]  /*1d560*/  BSSY B1, `(.L_x_4036) ;  /* 0x0000003000017945 */ /* 0x000fe60003800000 */
[----:B------:R-:W0:Y:S02]  /*1d570*/  SYNCS.PHASECHK.TRANS64.TRYWAIT P0, [R7+URZ+0x30840], R2 ;  /* 0x03084002070075a7 */ /* 0x000e24000800017f */
[----:B0-----:R-:W-:Y:S05]  /*1d580*/  @!P0 BRA `(.L_x_4037) ;  /* 0x0000004800048947 */ /* 0x001fea0003800000 */
.L_x_4169:
[----:B------:R-:W-:Y:S05]  /*1d590*/  BSYNC B1 ;  /* 0x0000000000017941 */ /* 0x000fea0003800000 */
.L_x_4036:
[----:B------:R-:W2:Y:S01]  /*1d5a0*/  LDL R3, [R1] ;  /* 0x0000000001037983 */ /* 0x000ea20000100800 */
[----:B------:R-:W-:Y:S01]  /*1d5b0*/  SHF.R.S32.HI R20, RZ, 0x1f, R9 ;  /* 0x0000001fff147819 */ /* 0x000fe20000011409 */
[----:B------:R-:W-:Y:S01]  /*1d5c0*/  ULDC.64 UR4, c[0x0][0x300] ;  /* 0x0000c00000047ab9 */ /* 0x000fe20000000a00 */
[----:B-----5:R-:W-:Y:S01]  /*1d5d0*/  SHF.R.S32.HI R21, RZ, 0x1f, R0 ;  /* 0x0000001fff157819 */ /* 0x020fe20000011400 */
[----:B------:R-:W-:Y:S02]  /*1d5e0*/  IMAD R5, R26, 0x4800, R37 ;  /* 0x000048001a057824 */ /* 0x000fe400078e0225 */
[----:B------:R-:W-:-:S04]  /*1d5f0*/  IMAD R4, R20, UR4, RZ ;  /* 0x0000000414047c24 */ /* 0x000fc8000f8e02ff */
[----:B------:R-:W-:Y:S01]  /*1d600*/  IMAD R4, R9, UR5, R4 ;  /* 0x0000000509047c24 */ /* 0x000fe2000f8e0204 */
[C---:B--2---:R-:W-:Y:S02]  /*1d610*/  LOP3.LUT P5, RZ, R3.reuse, 0x2, RZ, 0xc0, !PT ;  /* 0x0000000203ff7812 */ /* 0x044fe400078ac0ff */
[----:B------:R-:W-:Y:S01]  /*1d620*/  LOP3.LUT P4, RZ, R3, 0x1, RZ, 0xc0, !PT ;  /* 0x0000000103ff7812 */ /* 0x000fe2000788c0ff */
[----:B0-----:R-:W-:Y:S01]  /*1d630*/  IMAD.WIDE.U32 R2, R9, UR4, RZ ;  /* 0x0000000409027c25 */ /* 0x001fe2000f8e00ff */
        /* <DEDUP_REMOVED lines=16> */
[----:B------:R-:W2:Y:S01]  /*1d740*/  LDL R3, [R1] ;  /* 0x0000000001037983 */ /* 0x000ea20000100800 */
[----:B------:R-:W-:Y:S02]  /*1d750*/  IMAD.SHL.U32 R4, R33, 0x2, RZ ;  /* 0x0000000221047824 */ /* 0x000fe400078e00ff */
[----:B------:R-:W-:Y:S01]  /*1d760*/  IMAD R5, R5, 0x2, R22 ;  /* 0x0000000205057824 */ /* 0x000fe200078e0216 */
[----:B------:R-:W0:Y:S04]  /*1d770*/  SHFL.IDX PT, R2, R8, RZ, 0x181f ;  /* 0x00181fff08027589 */ /* 0x000e2800000e0000 */
[----:B------:R-:W-:Y:S01]  /*1d780*/  SHFL.IDX PT, R34, R6, 0x2, 0x181f ;  /* 0x00581f0006227f89 */ /* 0x000fe200000e0000 */
[----:B0-----:R-:W-:Y:S02]  /*1d790*/  IADD3 R2, P0, R2, R4, RZ ;  /* 0x0000000402027210 */ /* 0x001fe40007f1e0ff */
[----:B--2---:R-:W-:-:S02]  /*1d7a0*/  LOP3.LUT P6, RZ, R3, 0x4, RZ, 0xc0, !PT ;  /* 0x0000000403ff7812 */ /* 0x004fc400078cc0ff */
[----:B------:R-:W0:Y:S02]  /*1d7b0*/  SHFL.IDX PT, R3, R6, RZ, 0x181f ;  /* 0x00181fff06037589 */ /* 0x000e2400000e0000 */
[----:B0-----:R-:W-:-:S09]  /*1d7c0*/  IADD3.X R3, RZ, R3, RZ, P0, !PT ;  /* 0x00000003ff037210 */ /* 0x001fd200007fe4ff */
[----:B------:R-:W-:Y:S04]  /*1d7d0*/  LDGSTS.E.BYPASS.LTC128B.128 [R5+0x1e400], desc[UR56][R2.64], !P6 ;  /* 0x1e40000002057fae */ /* 0x000fe8000f101d78 */
[----:B------:R-:W-:Y:S04]  /*1d7e0*/  LDGSTS.E.BYPASS.LTC128B.128 [R5+0x21400], desc[UR56][R2.64+0x80], !P5 ;  /* 0x2140008002057fae */ /* 0x000fe8000e901d78 */
[----:B------:R0:W-:Y:S04]  /*1d7f0*/  LDGSTS.E.BYPASS.LTC128B.128 [R5+0x24400], desc[UR56][R2.64+0x100], !P4 ;  /* 0x2440010002057fae */ /* 0x0001e8000e101d78 */
[----:B0-----:R-:W0:Y:S04]  /*1d800*/  SHFL.IDX PT, R2, R8, 0x1, 0x181f ;  /* 0x00381f0008027f89 */ /* 0x001e2800000e0000 */
[----:B------:R-:W1:Y:S01]  /*1d810*/  SHFL.IDX PT, R3, R6, 0x1, 0x181f ;  /* 0x00381f0006037f89 */ /* 0x000e6200000e0000 */
[----:B0-----:R-:W-:-:S05]  /*1d820*/  IADD3 R2, P0, R2, R4, RZ ;  /* 0x0000000402027210 */ /* 0x001fca0007f1e0ff */
[----:B-1----:R-:W-:-:S05]  /*1d830*/  IMAD.X R3, RZ, RZ, R3, P0 ;  /* 0x000000ffff037224 */ /* 0x002fca00000e0603 */
        /* <DEDUP_REMOVED lines=25> */
.L_x_4183:
[----:B------:R-:W3:Y:S01]  /*1d9d0*/  LDL R3, [R1] ;  /* 0x0000000001037983 */ /* 0x000ee20000100800 */
[----:B--2---:R-:W-:Y:S02]  /*1d9e0*/  IADD3 R2, P0, R2, R4, RZ ;  /* 0x0000000402027210 */ /* 0x004fe40007f1e0ff */
[----:B---3--:R-:W-:Y:S02]  /*1d9f0*/  LOP3.LUT P6, RZ, R3, 0x4, RZ, 0xc0, !PT ;  /* 0x0000000403ff7812 */ /* 0x008fe400078cc0ff */
[----:B------:R-:W-:Y:S02]  /*1da00*/  IADD3.X R3, RZ, R34, RZ, P0, !PT ;  /* 0x00000022ff037210 */ /* 0x000fe400007fe4ff */
[----:B------:R-:W-:-:S09]  /*1da10*/  PLOP3.LUT P0, PT, PT, PT, PT, 0x80, 0x0 ;  /* 0x000000000000781c */ /* 0x000fd20003f0f070 */
[----:B------:R-:W-:Y:S01]  /*1da20*/  @!PT LDS RZ, [RZ] ;  /* 0x00000000fffff984 */ /* 0x000fe20000000800 */
[----:B------:R-:W-:Y:S01]  /*1da30*/  @!PT LDS RZ, [RZ] ;  /* 0x00000000fffff984 */ /* 0x000fe20000000800 */
[----:B------:R-:W-:Y:S01]  /*1da40*/  @!PT LDS RZ, [RZ] ;  /* 0x00000000fffff984 */ /* 0x000fe20000000800 */
[----:B------:R1:W-:Y:S04]  /*1da50*/  LDGSTS.E.BYPASS.LTC128B.128 [R5+0x20c00], desc[UR56][R2.64], !P6 ;  /* 0x20c0000002057fae */ /* 0x0003e8000f101d78 */
[----:B------:R1:W-:Y:S04]  /*1da60*/  LDGSTS.E.BYPASS.LTC128B.128 [R5+0x23c00], desc[UR56][R2.64+0x80], !P5 ;  /* 0x23c0008002057fae */ /* 0x0003e8000e901d78 */
[----:B------:R1:W-:Y:S01]  /*1da70*/  LDGSTS.E.BYPASS.LTC128B.128 [R5+0x26c00], desc[UR56][R2.64+0x100], !P4 ;  /* 0x26c0010002057fae */ /* 0x0003e2000e101d78 */
[----:B------:R-:W-:Y:S01]  /*1da80*/  NOP ;  /* 0x0000000000007918 */ /* 0x000fe20000000000 */
.L_x_4039:
        /* <DEDUP_REMOVED lines=11> */
.L_x_4040:
[----:B------:R1:W-:Y:S01]  /*1db40*/  SYNCS.ARRIVE.TRANS64.A1T0 RZ, [R7+URZ+0x30830], RZ ;  /* 0x030830ff07ff79a7 */ /* 0x0003e2000810003f */
[----:B------:R-:W-:Y:S05]  /*1db50*/  @!P5 BRA `(.L_x_4041) ;  /* 0x000000000004d947 */ /* 0x000fea0003800000 */
[----:B------:R-:W-:Y:S01]  /*1db60*/  BPT.TRAP 0x1 ;  /* 0x000000040000795c */ /* 0x000fe20000300000 */
.L_x_4041:
[----:B------:R-:W-:Y:S01]  /*1db70*/  SHF.L.U32 R2, R17, 0x1f, RZ ;  /* 0x0000001f11027819 */ /* 0x000fe200000006ff */
[----:B0-----:R-:W-:Y:S01]  /*1db80*/  IMAD R6, R10, 0x8, R22 ;  /* 0x000000080a067824 */ /* 0x001fe200078e0216 */
[----:B------:R-:W-:Y:S03]  /*1db90*/  BSSY B1, `(.L_x_4042) ;  /* 0x0000003000017945 */ /* 0x000fe60003800000 */
[----:B------:R-:W0:Y:S02]  /*1dba0*/  SYNCS.PHASECHK.TRANS64.TRYWAIT P0, [R6+URZ+0x30860], R2 ;  /* 0x03086002060075a7 */ /* 0x000e24000800017f */
[----:B0-----:R-:W-:Y:S05]  /*1dbb0*/  @!P0 BRA `(.L_x_4043) ;  /* 0x0000004800888947 */ /* 0x001fea0003800000 */
.L_x_4184:
[----:B------:R-:W-:Y:S05]  /*1dbc0*/  BSYNC B1 ;  /* 0x0000000000017941 */ /* 0x000fea0003800000 */
.L_x_4042:
[----:B------:R-:W1:Y:S01]  /*1dbd0*/  LDL R5, [R1+0x8] ;  /* 0x0000080001057983 */ /* 0x000e620000100800 */
[----:B------:R-:W2:Y:S01]  /*1dbe0*/  S2R R3, SR_TID.X ;  /* 0x0000000000037919 */ /* 0x000ea20000002100 */
[----:B------:R-:W-:Y:S01]  /*1dbf0*/  UMOV UR4, 0xffffffff ;  /* 0xffffffff00047882 */ /* 0x000fe20000000000 */
[----:B--2---:R-:W-:-:S04]  /*1dc00*/  LOP3.LUT R3, R3, 0x7f, RZ, 0xc0, !PT ;  /* 0x0000007f03037812 */ /* 0x004fc800078ec0ff */
[----:B------:R-:W-:Y:S01]  /*1dc10*/  SHF.R.U32.HI R3, RZ, 0x3, R3 ;  /* 0x00000003ff037819 */ /* 0x000fe20000011603 */
[----:B-1----:R-:W-:Y:S02]  /*1dc20*/  IMAD R7, R30, -0x60, R5 ;  /* 0xffffffa01e077824 */ /* 0x002fe400078e0205 */
[----:B------:R-:W-:Y:S02]  /*1dc30*/  IMAD R5, R10, 0x4800, R37 ;  /* 0x000048000a057824 */ /* 0x000fe400078e0225 */
[----:B------:R-:W-:Y:S01]  /*1dc40*/  IMAD.IADD R7, R7, 0x1, -R3 ;  /* 0x0000000107077824 */ /* 0x000fe200078e0a03 */
[----:B------:R-:W-:Y:S06]  /*1dc50*/  BRA.DIV UR4, `(.L_x_4044) ;  /* 0x0000004a04747947 */ /* 0x000fec000b800000 */
[----:B0-----:R-:W0:Y:S01]  /*1dc60*/  SHFL.IDX PT, R2, R23, RZ, 0x181f ;  /* 0x00181fff17027589 */ /* 0x001e2200000e0000 */
[----:B------:R-:W-:-:S03]  /*1dc70*/  IMAD R5, R5, 0x2, R22 ;  /* 0x0000000205057824 */ /* 0x000fc600078e0216 */
[----:B------:R-:W1:Y:S04]  /*1dc80*/  SHFL.IDX PT, R3, R24, RZ, 0x181f ;  /* 0x00181fff18037589 */ /* 0x000e6800000e0000 */
[----:B------:R-:W-:Y:S01]  /*1dc90*/  SHFL.IDX PT, R14, R23, 0x5, 0x181f ;  /* 0x00b81f00170e7f89 */ /* 0x000fe200000e0000 */
[----:B0-----:R-:W-:-:S04]  /*1dca0*/  IADD3 R2, P0, R2, R4, RZ ;  /* 0x0000000402027210 */ /* 0x001fc80007f1e0ff */
[----:B-1----:R-:W-:Y:S02]  /*1dcb0*/  IADD3.X R3, RZ, R3, RZ, P0, !PT ;  /* 0x00000003ff037210 */ /* 0x002fe400007fe4ff */
        /* <DEDUP_REMOVED lines=46> */
[----:B--2---:R1:W-:Y:S02]  /*1dfa0*/  LDGSTS.E.BYPASS.LTC128B.128 [R5+0x8400], desc[UR56][R2.64+0x100], !P0 ;  /* 0x0840010002057fae */ /* 0x0043e4000c101d78 */
.L_x_4198:
[----:B01----:R-:W-:Y:S01]  /*1dfb0*/  IADD3 R2, P0, R14, R4, RZ ;  /* 0x000000040e027210 */ /* 0x003fe20007f1e0ff */
        /* <DEDUP_REMOVED lines=27> */
[----:B------:R-:W-:-:S04]  /*1e170*/  LEA R23, P0, R2, UR4, 0x1 ;  /* 0x0000000402177c11 */ /* 0x000fc8000f8008ff */
[----:B------:R-:W-:Y:S02]  /*1e180*/  LEA.HI.X R24, R2, UR5, R3, 0x1, P0 ;  /* 0x0000000502187c11 */ /* 0x000fe400080f0c03 */
[----:B------:R-:W-:-:S13]  /*1e190*/  PLOP3.LUT P0, PT, PT, PT, PT, 0x80, 0x0 ;  /* 0x000000000000781c */ /* 0x000fda0003f0f070 */
.L_x_4045:
        /* <DEDUP_REMOVED lines=11> */
.L_x_4046:
[C---:B------:R-:W-:Y:S01]  /*1e250*/  ISETP.GT.AND P0, PT, R25.reuse, RZ, PT ;  /* 0x000000ff1900720c */ /* 0x040fe20003f04270 */
[----:B------:R0:W-:Y:S01]  /*1e260*/  SYNCS.ARRIVE.TRANS64.A1T0 RZ, [R6+URZ+0x30850], RZ ;  /* 0x030850ff06ff79a7 */ /* 0x0001e2000810003f */
[----:B------:R-:W-:Y:S01]  /*1e270*/  IMAD.MOV.U32 R17, RZ, RZ, R28 ;  /* 0x000000ffff117224 */ /* 0x000fe200078e001c */
[----:B------:R-:W-:Y:S01]  /*1e280*/  MOV R10, R26 ;  /* 0x0000001a000a7202 */ /* 0x000fe20000000f00 */
[----:B------:R-:W-:Y:S02]  /*1e290*/  IMAD.MOV.U32 R30, RZ, RZ, R25 ;  /* 0x000000ffff1e7224 */ /* 0x000fe400078e0019 */
[----:B0-----:R-:W-:-:S07]  /*1e2a0*/  VIADD R6, R25, 0xffffffff ;  /* 0xffffffff19067836 */ /* 0x001fce0000000000 */
[----:B------:R-:W-:Y:S05]  /*1e2b0*/  @P0 BRA `(.L_x_4047) ;  /* 0xffffffec00f40947 */ /* 0x000fea000383ffff */
.L_x_4034:
[----:B------:R-:W-:Y:S05]  /*1e2c0*/  BSYNC B0 ;  /* 0x0000000000007941 */ /* 0x000fea0003800000 */
.L_x_4033:
        /* <DEDUP_REMOVED lines=17> */
.L_x_4049:
[----:B------:R-:W-:Y:S05]  /*1e3e0*/  BSYNC B0 ;  /* 0x0000000000007941 */ /* 0x000fea0003800000 */
.L_x_4048:
[----:B------:R-:W3:Y:S02]  /*1e3f0*/  LDL R0, [R1+0x38] ;  /* 0x0000380001007983 */ /* 0x000ee40000100800 */
[----:B---3--:R-:W-:-:S13]  /*1e400*/  ISETP.NE.AND P0, PT, R0, 0x3, PT ;  /* 0x000000030000780c */ /* 0x008fda0003f05270 */
[----:B------:R-:W-:Y:S05]  /*1e410*/  @!P0 BRA `(.L_x_4050) ;  /* 0x0000000000048947 */ /* 0x000fea0003800000 */
[----:B------:R-:W-:Y:S01]  /*1e420*/  BPT.TRAP 0x1 ;  /* 0x000000040000795c */ /* 0x000fe20000300000 */
.L_x_4050:
[----:B------:R-:W3:Y:S01]  /*1e430*/  LDL.LU R2, [R1+0x8] ;  /* 0x0000080001027983 */ /* 0x000ee20000300800 */
[----:B------:R-:W-:Y:S01]  /*1e440*/  IMAD R0, R26, 0x8, R22 ;  /* 0x000000081a007824 */ /* 0x000fe200078e0216 */
[----:B0-----:R-:W-:Y:S01]  /*1e450*/  SHF.L.U32 R3, R28, 0x1f, RZ ;  /* 0x0000001f1c037819 */ /* 0x001fe200000006ff */
[----:B------:R-:W-:Y:S03]  /*1e460*/  BSSY B0, `(.L_x_4051) ;  /* 0x0000004000007945 */ /* 0x000fe60003800000 */
[----:B------:R-:W0:Y:S01]  /*1e470*/  SYNCS.PHASECHK.TRANS64.TRYWAIT P0, [R0+URZ+0x30860], R3 ;  /* 0x03086003000075a7 */ /* 0x000e22000800017f */
[----:B---3--:R-:W-:Y:S01]  /*1e480*/  IMAD R6, R25, -0x60, R2 ;  /* 0xffffffa019067824 */ /* 0x008fe200078e0202 */
[----:B0-----:R-:W-:Y:S06]  /*1e490*/  @!P0 BRA `(.L_x_4052) ;  /* 0x0000004800748947 */ /* 0x001fec0003800000 */
.L_x_4199:
[----:B------:R-:W-:Y:S05]  /*1e4a0*/  BSYNC B0 ;  /* 0x0000000000007941 */ /* 0x000fea0003800000 */
.L_x_4051:
[----:B------:R-:W1:Y:S01]  /*1e4b0*/  S2R R2, SR_TID.X ;  /* 0x0000000000027919 */ /* 0x000e620000002100 */
[----:B------:R-:W-:Y:S01]  /*1e4c0*/  UMOV UR4, 0xffffffff ;  /* 0xffffffff00047882 */ /* 0x000fe20000000000 */
[----:B------:R-:W-:Y:S01]  /*1e4d0*/  IMAD R7, R26, 0x4800, R37 ;  /* 0x000048001a077824 */ /* 0x000fe200078e0225 */
[----:B-1----:R-:W-:-:S04]  /*1e4e0*/  LOP3.LUT R2, R2, 0x7f, RZ, 0xc0, !PT ;  /* 0x0000007f02027812 */ /* 0x002fc800078ec0ff */
[----:B------:R-:W-:-:S04]  /*1e4f0*/  SHF.R.U32.HI R2, RZ, 0x3, R2 ;  /* 0x00000003ff027819 */ /* 0x000fc80000011602 */
[----:B------:R-:W-:Y:S01]  /*1e500*/  IADD3 R6, -R2, R6, RZ ;  /* 0x0000000602067210 */ /* 0x000fe20007ffe1ff */
        /* <DEDUP_REMOVED lines=21> */
[----:B------:R-:W0:Y:S02]  /*1e660*/  SHFL.IDX PT, R14, R23, 0x2, 0x181f ;  /* 0x00581f00170e7f89 */ /* 0x000e2400000e0000 */
[----:B------:R-:W-:Y:S02]  /*1e670*/  IADD3.X R3, RZ, R7, RZ, P3, !PT ;  /* 0x00000007ff037210 */ /* 0x000fe40001ffe4ff */
[----:B------:R-:W1:Y:S01]  /*1e680*/  SHFL.IDX PT, R7, R24, 0x2, 0x181f ;  /* 0x00581f0018077f89 */ /* 0x000e6200000e0000 */
[----:B------:R-:W-:-:S04]  /*1e690*/  ISETP.LT.OR P3, PT, R6, 0x11, P1 ;  /* 0x000000110600780c */ /* 0x000fc80000f61670 */
[----:B------:R-:W-:Y:S01]  /*1e6a0*/  LDGSTS.E.BYPASS.LTC128B.128 [R4+0xc00], desc[UR56][R2.64], !P4 ;  /* 0x00c0000002047fae */ /* 0x000fe2000e101d78 */
[----:B------:R-:W-:-:S08]  /*1e6b0*/  ISETP.LT.OR P4, PT, R6, 0x11, P0 ;  /* 0x000000110600780c */ /* 0x000fd00000781670 */
[----:B------:R-:W-:Y:S05]  /*1e6c0*/  LDGSTS.E.BYPASS.LTC128B.128 [R4+0x3c00], desc[UR56][R2.64+0x80], !P3 ;  /* 0x03c0008002047fae */ /* 0x000fea000d901d78 */
        /* <DEDUP_REMOVED lines=13> */
[----:B------:R-:W0:Y:S02]  /*1e7a0*/  SHFL.IDX PT, R14, R23, 0x4, 0x181f ;  /* 0x00981f00170e7f89 */ /* 0x000e2400000e0000 */
[----:B-1----:R-:W-:-:S02]  /*1e7b0*/  IADD3.X R3, RZ, R7, RZ, P3, !PT ;  /* 0x00000007ff037210 */ /* 0x002fc40001ffe4ff */
[----:B------:R-:W1:Y:S01]  /*1e7c0*/  SHFL.IDX PT, R7, R24, 0x4, 0x181f ;  /* 0x00981f0018077f89 */ /* 0x000e6200000e0000 */
[----:B------:R-:W-:-:S04]  /*1e7d0*/  ISETP.LT.OR P3, PT, R6, 0x31, P1 ;  /* 0x000000310600780c */ /* 0x000fc80000f61670 */
[----:B------:R-:W-:Y:S01]  /*1e7e0*/  LDGSTS.E.BYPASS.LTC128B.128 [R4+0x1c00], desc[UR56][R2.64], !P4 ;  /* 0x01c0000002047fae */ /* 0x000fe2000e101d78 */
[----:B------:R-:W-:-:S03]  /*1e7f0*/  ISETP.LT.OR P4, PT, R6, 0x31, P0 ;  /* 0x000000310600780c */ /* 0x000fc60000781670 */
[----:B------:R-:W2:Y:S05]  /*1e800*/  SHFL.IDX PT, R24, R24, 0x5, 0x181f ;  /* 0x00b81f0018187f89 */ /* 0x000eaa00000e0000 */
[----:B------:R-:W-:Y:S05]  /*1e810*/  LDGSTS.E.BYPASS.LTC128B.128 [R4+0x4c00], desc[UR56][R2.64+0x80], !P3 ;  /* 0x04c0008002047fae */ /* 0x000fea000d901d78 */
        /* <DEDUP_REMOVED lines=10> */
.L_x_4213:
        /* <DEDUP_REMOVED lines=13> */
.L_x_4054:
[----:B------:R-:W-:Y:S02]  /*1e990*/  PLOP3.LUT P1, PT, P1, P0, PT, 0xa2, 0x0 ;  /* 0x000000000000781c */ /* 0x000fe40000f21472 */
[----:B------:R-:W-:-:S08]  /*1e9a0*/  @P0 R2UR P1, UR4, R0 ;  /* 0x00000000000402ca */ /* 0x000fd00000020000 */
[----:B------:R-:W-:-:S05]  /*1e9b0*/  @P0 PLOP3.LUT P0, PT, P1, PT, PT, 0x80, 0x0 ;  /* 0x000000000000081c */ /* 0x000fca0000f0f070 */
[----:B------:R-:W-:Y:S01]  /*1e9c0*/  @!P1 SYNCS.ARRIVE.TRANS64.RED.A0T1 RZ, [UR4+0x30850], RZ ;  /* 0x030850ffffff99a7 */ /* 0x000fe20008200404 */
[----:B------:R-:W-:Y:S07]  /*1e9d0*/  @!P1 ARRIVES.LDGSTSBAR.64.TRANSCNT [UR4+0x30850] ;  /* 0x03085000ff0099b0 */ /* 0x000fee0008000a84 */
[----:B------:R-:W-:Y:S05]  /*1e9e0*/  @P0 BRA.U.ANY `(.L_x_4054) ;  /* 0xfffffffd00e80947 */ /* 0x000fea000393ffff */
[----:B------:R-:W-:Y:S01]  /*1e9f0*/  NOP ;  /* 0x0000000000007918 */ /* 0x000fe20000000000 */
[----:B0-----:R-:W2:Y:S02]  /*1ea00*/  LDL.LU R2, [R1+0x38] ;  /* 0x0000380001027983 */ /* 0x001ea40000300800 */
[----:B--2---:R-:W-:-:S13]  /*1ea10*/  ISETP.NE.AND P2, PT, R2, 0x3, PT ;  /* 0x000000030200780c */ /* 0x004fda0003f45270 */
[----:B------:R-:W-:Y:S05]  /*1ea20*/  @!P2 BRA `(.L_x_4055) ;  /* 0x000000000004a947 */ /* 0x000fea0003800000 */
[----:B------:R-:W-:Y:S01]  /*1ea30*/  BPT.TRAP 0x1 ;  /* 0x000000040000795c */ /* 0x000fe20000300000 */
.L_x_4055:
[----:B------:R1:W-:Y:S01]  /*1ea40*/  SYNCS.ARRIVE.TRANS64.A1T0 RZ, [R0+URZ+0x30850], RZ ;  /* 0x030850ff00ff79a7 */ /* 0x0003e2000810003f */
[----:B------:R-:W-:-:S05]  /*1ea50*/  VIADD R26, R26, 0x1 ;  /* 0x000000011a1a7836 */ /* 0x000fca0000000000 */
[----:B------:R-:W-:-:S04]  /*1ea60*/  ISETP.NE.AND P0, PT, R26, 0x2, PT ;  /* 0x000000021a00780c */ /* 0x000fc80003f05270 */
[----:B------:R-:W-:Y:S02]  /*1ea70*/  SEL R3, RZ, 0x1, P0 ;  /* 0x00000001ff037807 */ /* 0x000fe40000000000 */
[----:B------:R-:W-:Y:S02]  /*1ea80*/  SEL R26, R26, RZ, P0 ;  /* 0x000000ff1a1a7207 */ /* 0x000fe40000000000 */
[----:B-1----:R-:W-:-:S07]  /*1ea90*/  LOP3.LUT R28, R28, R3, RZ, 0x3c, !PT ;  /* 0x000000031c1c7212 */ /* 0x002fce00078e3cff */
.L_x_4012:
[----:B------:R-:W-:Y:S05]  /*1eaa0*/  BSYNC B7 ;  /* 0x0000000000077941 */ /* 0x000fea0003800000 */
.L_x_4010:
[----:B------:R-:W2:Y:S02]  /*1eab0*/  LDL R0, [R1] ;  /* 0x0000000001007983 */ /* 0x000ea40000100800 */
[----:B--2---:R-:W-:-:S13]  /*1eac0*/  LOP3.LUT P0, RZ, R0, 0x20, RZ, 0xc0, !PT ;  /* 0x0000002000ff7812 */ /* 0x004fda000780c0ff */
[----:B------:R-:W-:Y:S05]  /*1ead0*/  @!P0 BRA `(.L_x_4056) ;  /* 0x0000000000248947 */ /* 0x000fea0003800000 */
[----:B------:R-:W-:Y:S05]  /*1eae0*/  WARPSYNC.ALL ;  /* 0x0000000000007948 */ /* 0x000fea0003800000 */
[----:B------:R-:W1:Y:S08]  /*1eaf0*/  S2UR UR5, SR_CgaCtaId ;  /* 0x00000000000579c3 */ /* 0x000e700000008800 */
[----:B------:R-:W-:Y:S06]  /*1eb00*/  BAR.SYNC.DEFER_BLOCKING 0x5, 0x180 ;  /* 0x0146000000007b1d */ /* 0x000fec0000010000 */
[----:B------:R-:W-:-:S02]  /*1eb10*/  UMOV UR4, 0x400 ;  /* 0x0000040000047882 */ /* 0x000fc40000000000 */
[----:B-1----:R-:W-:-:S06]  /*1eb20*/  ULEA UR4, UR5, UR4, 0x18 ;  /* 0x0000000405047291 */ /* 0x002fcc000f8ec03f */
[----:B0-----:R-:W-:-:S05]  /*1eb30*/  MOV R22, UR4 ;  /* 0x0000000400167c02 */ /* 0x001fca0008000f00 */
[----:B------:R0:W1:Y:S01]  /*1eb40*/  LDS.128 R16, [R22+0x308d0] ;  /* 0x0308d00016107984 */ /* 0x0000620000000c00 */
[----:B------:R-:W-:Y:S06]  /*1eb50*/  BAR.ARV 0x4, 0x180 ;  /* 0x0106000000007b1d */ /* 0x000fec0000002000 */
[----:B------:R-:W-:Y:S05]  /*1eb60*/  BRA `(.L_x_4057) ;  /* 0x0000000800407947 */ /* 0x000fea0003800000 */
.L_x_4056:
[----:B------:R-:W1:Y:S01]  /*1eb70*/  S2R R8, SR_TID.X ;  /* 0x0000000000087919 */ /* 0x000e620000002100 */
[----:B------:R-:W-:Y:S01]  /*1eb80*/  UMOV UR4, 0xffffffff ;  /* 0xffffffff00047882 */ /* 0x000fe20000000000 */
[----:B-1----:R-:W-:-:S04]  /*1eb90*/  LOP3.LUT R8, R8, 0x1f, RZ, 0xc0, !PT ;  /* 0x0000001f08087812 */ /* 0x002fc800078ec0ff */
[----:B------:R-:W-:Y:S01]  /*1eba0*/  ISETP.NE.AND P0, PT, R8, 0x1f, PT ;  /* 0x0000001f0800780c */ /* 0x000fe20003f05270 */
[----:B------:R-:W-:-:S12]  /*1ebb0*/  BRA.DIV UR4, `(.L_x_4058) ;  /* 0x0000004a04c47947 */ /* 0x000fd8000b800000 */
[----:B0-----:R-:W-:Y:S01]  /*1ebc0*/  IMAD.IADD R5, R19, 0x1, R8 ;  /* 0x0000000113057824 */ /* 0x001fe200078e0208 */
[----:B------:R-:W-:-:S04]  /*1ebd0*/  ULDC UR4, c[0x0][0xc3c] ;  /* 0x00030f0000047ab9 */ /* 0x000fc80000000800 */
[----:B------:R-:W-:-:S13]  /*1ebe0*/  ISETP.GE.OR P1, PT, R5, UR4, !P0 ;  /* 0x0000000405007c0c */ /* 0x000fda000c726670 */
[----:B------:R-:W0:Y:S02]  /*1ebf0*/  @!P1 LDC.64 R2, c[0x0][0xc80] ;  /* 0x00032000ff029b82 */ /* 0x000e240000000a00 */
[----:B0-----:R-:W-:-:S06]  /*1ec00*/  @!P1 IMAD.WIDE R2, R5, 0x4, R2 ;  /* 0x0000000405029825 */ /* 0x001fcc00078e0202 */
[----:B------:R-:W2:Y:S01]  /*1ec10*/  @!P1 LDG.E R2, desc[UR56][R2.64] ;  /* 0x0000003802029981 */ /* 0x000ea2000c1e1900 */
[----:B------:R-:W-:Y:S02]  /*1ec20*/  MOV R4, RZ ;  /* 0x000000ff00047202 */ /* 0x000fe40000000f00 */
[C---:B------:R-:W-:Y:S01]  /*1ec30*/  ISETP.GE.U32.AND P2, PT, R8.reuse, 0x2, PT ;  /* 0x000000020800780c */ /* 0x040fe20003f46070 */
[----:B------:R-:W-:Y:S01]  /*1ec40*/  SHFL.IDX PT, R0, R16, 0x1, 0x1f ;  /* 0x00201f0010007f89 */ /* 0x000fe200000e0000 */
[C---:B------:R-:W-:Y:S02]  /*1ec50*/  ISETP.GE.U32.AND P3, PT, R8.reuse, 0x4, PT ;  /* 0x000000040800780c */ /* 0x040fe40003f66070 */
        /* <DEDUP_REMOVED lines=18> */
[----:B0-----:R-:W-:-:S04]  /*1ed80*/  SEL R6, R14, RZ, P5 ;  /* 0x000000ff0e067207 */ /* 0x001fc80002800000 */
[----:B------:R-:W-:-:S05]  /*1ed90*/  IADD3 R6, R3, R6, RZ ;  /* 0x0000000603067210 */ /* 0x000fca0007ffe0ff */
[----:B------:R0:W1:Y:S02]  /*1eda0*/  SHFL.IDX PT, R14, R6, 0x1f, 0x1f ;  /* 0x03e01f00060e7f89 */ /* 0x00006400000e0000 */
.L_x_4223:
[----:B------:R-:W-:Y:S02]  /*1edb0*/  ULDC UR4, c[0x0][0xc38] ;  /* 0x00030e0000047ab9 */ /* 0x000fe40000000800 */
[----:B------:R-:W-:-:S04]  /*1edc0*/  IMAD.U32 R7, RZ, RZ, UR4 ;  /* 0x00000004ff077e24 */ /* 0x000fc8000f8e00ff */
[----:B-1----:R-:W-:-:S05]  /*1edd0*/  IMAD R3, R14, R7, RZ ;  /* 0x000000070e037224 */ /* 0x002fca00078e02ff */
[----:B------:R-:W-:-:S04]  /*1ede0*/  IADD3 R8, R0, R3, RZ ;  /* 0x0000000300087210 */ /* 0x000fc80007ffe0ff */
[----:B------:R-:W-:-:S13]  /*1edf0*/  ISETP.GT.AND P6, PT, R8, R5, PT ;  /* 0x000000050800720c */ /* 0x000fda0003fc4270 */
[----:B------:R-:W-:Y:S05]  /*1ee00*/  @P6 BRA `(.L_x_4059) ;  /* 0x00000000009c6947 */ /* 0x000fea0003800000 */
.L_x_4064:
        /* <DEDUP_REMOVED lines=14> */
.L_x_4062:
[----:B------:R-:W-:Y:S05]  /*1eef0*/  BSYNC B0 ;  /* 0x0000000000007941 */ /* 0x000fea0003800000 */
.L_x_4061:
[----:B------:R-:W-:-:S03]  /*1ef00*/  UMOV UR4, 0xffffffff ;  /* 0xffffffff00047882 */ /* 0x000fc60000000000 */
[----:B------:R-:W-:Y:S05]  /*1ef10*/  BRA.DIV UR4, `(.L_x_4063) ;  /* 0x0000004e04107947 */ /* 0x000fea000b800000 */
[----:B-----5:R-:W2:Y:S02]  /*1ef20*/  SHFL.UP PT, R14, R4, 0x1, RZ ;  /* 0x04200000040e7989 */ /* 0x020ea400000e00ff */
[----:B--2---:R-:W-:-:S04]  /*1ef30*/  SEL R13, R14, RZ, P1 ;  /* 0x000000ff0e0d7207 */ /* 0x004fc80000800000 */
[----:B------:R-:W-:-:S05]  /*1ef40*/  IADD3 R13, R4, R13, RZ ;  /* 0x0000000d040d7210 */ /* 0x000fca0007ffe0ff */
        /* <DEDUP_REMOVED lines=10> */
[----:B0-----:R-:W-:-:S04]  /*1eff0*/  SEL R6, R14, RZ, P5 ;  /* 0x000000ff0e067207 */ /* 0x001fc80002800000 */
[----:B------:R-:W-:-:S05]  /*1f000*/  IADD3 R6, R3, R6, RZ ;  /* 0x0000000603067210 */ /* 0x000fca0007ffe0ff */
[----:B------:R0:W1:Y:S02]  /*1f010*/  SHFL.IDX PT, R14, R6, 0x1f, 0x1f ;  /* 0x03e01f00060e7f89 */ /* 0x00006400000e0000 */
.L_x_4231:
[----:B------:R-:W-:Y:S02]  /*1f020*/  ULDC UR4, c[0x0][0xc38] ;  /* 0x00030e0000047ab9 */ /* 0x000fe40000000800 */
[----:B------:R-:W-:-:S04]  /*1f030*/  IMAD.U32 R7, RZ, RZ, UR4 ;  /* 0x00000004ff077e24 */ /* 0x000fc8000f8e00ff */
[----:B-1----:R-:W-:-:S05]  /*1f040*/  IMAD R3, R14, R7, RZ ;  /* 0x000000070e037224 */ /* 0x002fca00078e02ff */
[----:B------:R-:W-:-:S04]  /*1f050*/  IADD3 R8, R3, R8, RZ ;  /* 0x0000000803087210 */ /* 0x000fc80007ffe0ff */
[----:B------:R-:W-:-:S13]  /*1f060*/  ISETP.GT.AND P6, PT, R8, R5, PT ;  /* 0x000000050800720c */ /* 0x000fda0003fc4270 */
[----:B------:R-:W-:Y:S05]  /*1f070*/  @!P6 BRA `(.L_x_4064) ;  /* 0xfffffffc0064e947 */ /* 0x000fea000383ffff */
.L_x_4059:
        /* <DEDUP_REMOVED lines=8> */
.L_x_4235:
[----:B------:R-:W-:Y:S02]  /*1f100*/  ISETP.NE.AND P0, PT, R2, RZ, PT ;  /* 0x000000ff0200720c */ /* 0x000fe40003f05270 */
[----:B------:R-:W-:-:S11]  /*1f110*/  MOV R14, RZ ;  /* 0x000000ff000e7202 */ /* 0x000fd60000000f00 */
[----:B------:R-:W-:Y:S05]  /*1f120*/  @!P0 BRA `(.L_x_4066) ;  /* 0x0000000000108947 */ /* 0x000fea0003800000 */
[----:B------:R-:W-:Y:S01]  /*1f130*/  UMOV UR4, 0xffffffff ;  /* 0xffffffff00047882 */ /* 0x000fe20000000000 */
[----:B------:R-:W-:Y:S02]  /*1f140*/  VIADD R12, R0, 0xffffffff ;  /* 0xffffffff000c7836 */ /* 0x000fe40000000000 */
[----:B------:R-:W-:Y:S05]  /*1f150*/  BRA.DIV UR4, `(.L_x_4067) ;  /* 0x0000004e04847947 */ /* 0x000fea000b800000 */
[----:B------:R3:W4:Y:S02]  /*1f160*/  SHFL.IDX PT, R14, R6, R12, 0x1f ;  /* 0x00001f0c060e7589 */ /* 0x00072400000e0000 */
.L_x_4066:
[----:B0-23--:R-:W-:Y:S01]  /*1f170*/  IABS R6, R4 ;  /* 0x0000000400067213 */ /* 0x00dfe20000000000 */
[----:B----4-:R-:W-:Y:S01]  /*1f180*/  IMAD R16, R14, R7, R8 ;  /* 0x000000070e107224 */ /* 0x010fe200078e0208 */
[----:B------:R-:W-:Y:S02]  /*1f190*/  IADD3 R19, R0, R19, RZ ;  /* 0x0000001300137210 */ /* 0x000fe40007ffe0ff */
[----:B------:R-:W0:Y:S08]  /*1f1a0*/  I2F.RP R9, R6 ;  /* 0x0000000600097306 */ /* 0x000e300000209400 */
[----:B0-----:R-:W0:Y:S02]  /*1f1b0*/  MUFU.RCP R9, R9 ;  /* 0x0000000900097308 */ /* 0x001e240000001000 */
[----:B0-----:R-:W-:-:S06]  /*1f1c0*/  IADD3 R2, R9, 0xffffffe, RZ ;  /* 0x0ffffffe09027810 */ /* 0x001fcc0007ffe0ff */
[----:B------:R0:W2:Y:S02]  /*1f1d0*/  F2I.FTZ.U32.TRUNC.NTZ R3, R2 ;  /* 0x0000000200037305 */ /* 0x0000a4000021f000 */
[----:B0-----:R-:W-:Y:S01]  /*1f1e0*/  MOV R2, RZ ;  /* 0x000000ff00027202 */ /* 0x001fe20000000f00 */
        /* <DEDUP_REMOVED lines=12> */
[----:B------:R-:W-:Y:S01]  /*1f2b0*/  @!P1 IMAD.IADD R5, R5, 0x1, -R6 ;  /* 0x0000000105059824 */ /* 0x000fe200078e0a06 */
[----:B------:R-:W-:Y:S02]  /*1f2c0*/  @!P1 IADD3 R3, R3, 0x1, RZ ;  /* 0x0000000103039810 */ /* 0x000fe40007ffe0ff */
[----:B------:R-:W-:Y:S02]  /*1f2d0*/  ISETP.NE.AND P1, PT, R4, RZ, PT ;  /* 0x000000ff0400720c */ /* 0x000fe40003f25270 */
[----:B------:R-:W-:-:S13]  /*1f2e0*/  ISETP.GE.U32.AND P0, PT, R5, R6, PT ;  /* 0x000000060500720c */ /* 0x000fda0003f06070 */
[----:B------:R-:W-:-:S05]  /*1f2f0*/  @P0 VIADD R3, R3, 0x1 ;  /* 0x0000000103030836 */ /* 0x000fca0000000000 */
[----:B------:R-:W-:Y:S02]  /*1f300*/  @!P2 IADD3 R3, -R3, RZ, RZ ;  /* 0x000000ff0303a210 */ /* 0x000fe40007ffe1ff */
[----:B------:R-:W-:-:S05]  /*1f310*/  @!P1 LOP3.LUT R3, RZ, R4, RZ, 0x33, !PT ;  /* 0x00000004ff039212 */ /* 0x000fca00078e33ff */
[--C-:B------:R-:W-:Y:S02]  /*1f320*/  IMAD.MOV R17, RZ, RZ, -R3.reuse ;  /* 0x000000ffff117224 */ /* 0x100fe400078e0a03 */
[----:B------:R-:W-:Y:S02]  /*1f330*/  IMAD.MOV.U32 R18, RZ, RZ, R3 ;  /* 0x000000ffff127224 */ /* 0x000fe400078e0003 */
[----:B------:R-:W-:Y:S01]  /*1f340*/  IMAD R17, R4, R17, R7 ;  /* 0x0000001104117224 */ /* 0x000fe200078e0207 */
[----:B------:R-:W-:Y:S06]  /*1f350*/  BRA `(.L_x_4068) ;  /* 0x00000000001c7947 */ /* 0x000fec0003800000 */
.L_x_4060:
[----:B------:R-:W-:Y:S01]  /*1f360*/  UMOV UR4, URZ ;  /* 0x0000003f00047c82 */ /* 0x000fe20008000000 */
[----:B------:R-:W-:Y:S01]  /*1f370*/  UMOV UR5, URZ ;  /* 0x0000003f00057c82 */ /* 0x000fe20008000000 */
[----:B------:R-:W-:Y:S01]  /*1f380*/  ULDC UR6, c[0x0][0xc3c] ;  /* 0x00030f0000067ab9 */ /* 0x000fe20000000800 */
[----:B------:R-:W-:Y:S01]  /*1f390*/  MOV R16, R5 ;  /* 0x0000000500107202 */ /* 0x000fe20000000f00 */
[----:B------:R-:W-:Y:S01]  /*1f3a0*/  IMAD.U32 R17, RZ, RZ, UR4 ;  /* 0x00000004ff117e24 */ /* 0x000fe2000f8e00ff */
[----:B------:R-:W-:Y:S01]  /*1f3b0*/  MOV R18, UR5 ;  /* 0x0000000500127c02 */ /* 0x000fe20008000f00 */
[----:B------:R-:W-:-:S07]  /*1f3c0*/  IMAD.U32 R19, RZ, RZ, UR6 ;  /* 0x00000006ff137e24 */ /* 0x000fce000f8e00ff */
.L_x_4068:
        /* <DEDUP_REMOVED lines=10> */
.L_x_4057:
[----:B------:R-:W-:Y:S02]  /*1f470*/  ULDC UR4, c[0x0][0xc3c] ;  /* 0x00030f0000047ab9 */ /* 0x000fe40000000800 */
[----:B-1----:R-:W-:-:S13]  /*1f480*/  ISETP.GE.AND P0, PT, R19, UR4, PT ;  /* 0x0000000413007c0c */ /* 0x002fda000bf06270 */
[----:B------:R-:W-:Y:S05]  /*1f490*/  @!P0 BRA `(.L_x_4069) ;  /* 0xffffffa000f48947 */ /* 0x000fea000383ffff */
[----:B------:R-:W-:Y:S05]  /*1f4a0*/  BSYNC B8 ;  /* 0x0000000000087941 */ /* 0x000fea0003800000 */
.L_x_3966:
[----:B------:R-:W3:Y:S01]  /*1f4b0*/  LDL.LU R0, [R1+0x28] ;  /* 0x0000280001007983 */ /* 0x000ee20000300800 */
[----:B------:R-:W-:Y:S01]  /*1f4c0*/  BSSY B0, `(.L_x_4070) ;  /* 0x000000b000007945 */ /* 0x000fe20003800000 */
[----:B------:R-:W1:Y:S01]  /*1f4d0*/  S2R R5, SR_CgaCtaId ;  /* 0x0000000000057919 */ /* 0x000e620000008800 */
[----:B---3--:R-:W-:-:S04]  /*1f4e0*/  IADD3 R0, R0, 0x1, RZ ;  /* 0x0000000100007810 */ /* 0x008fc80007ffe0ff */
[----:B--2---:R-:W-:-:S04]  /*1f4f0*/  LEA.HI R2, R0, R0, RZ, 0x1 ;  /* 0x0000000000027211 */ /* 0x004fc800078f08ff */
[----:B0-----:R-:W-:Y:S02]  /*1f500*/  LOP3.LUT R3, R2, 0xfffffffe, RZ, 0xc0, !PT ;  /* 0xfffffffe02037812 */ /* 0x001fe400078ec0ff */
[----:B------:R-:W-:-:S03]  /*1f510*/  MOV R2, 0x400 ;  /* 0x0000040000027802 */ /* 0x000fc60000000f00 */
[----:B------:R-:W-:Y:S01]  /*1f520*/  IMAD.IADD R0, R0, 0x1, -R3 ;  /* 0x0000000100007824 */ /* 0x000fe200078e0a03 */
[----:B-1----:R-:W-:-:S04]  /*1f530*/  LEA R7, R5, R2, 0x18 ;  /* 0x0000000205077211 */ /* 0x002fc800078ec0ff */
[----:B------:R-:W-:-:S04]  /*1f540*/  SHF.L.U32 R0, R0, 0x1f, RZ ;  /* 0x0000001f00007819 */ /* 0x000fc800000006ff */
[----:B------:R-:W0:Y:S02]  /*1f550*/  SYNCS.PHASECHK.TRANS64.TRYWAIT P0, [R7+URZ+0x30820], R0 ;  /* 0x03082000070075a7 */ /* 0x000e24000800017f */
[----:B0-----:R-:W-:Y:S05]  /*1f560*/  @!P0 BRA `(.L_x_4071) ;  /* 0x0000004800a48947 */ /* 0x001fea0003800000 */
.L_x_4238:
[----:B------:R-:W-:Y:S05]  /*1f570*/  BSYNC B0 ;  /* 0x0000000000007941 */ /* 0x000fea0003800000 */
.L_x_4070:
[----:B------:R-:W-:-:S03]  /*1f580*/  UMOV UR4, 0xffffffff ;  /* 0xffffffff00047882 */ /* 0x000fc60000000000 */
[----:B------:R-:W-:Y:S05]  /*1f590*/  BRA.DIV UR4, `(.L_x_4072) ;  /* 0x0000004a04ac7947 */ /* 0x000fea000b800000 */
[----:B0-----:R-:W0:Y:S02]  /*1f5a0*/  S2R R0, SR_TID.X ;  /* 0x0000000000007919 */ /* 0x001e240000002100 */
[----:B0-----:R-:W-:-:S04]  /*1f5b0*/  SHF.R.U32.HI R0, RZ, 0x5, R0 ;  /* 0x00000005ff007819 */ /* 0x001fc80000011600 */
[----:B------:R-:W-:-:S05]  /*1f5c0*/  LOP3.LUT R0, R0, 0x3, RZ, 0xc0, !PT ;  /* 0x0000000300007812 */ /* 0x000fca00078ec0ff */
[----:B------:R0:W1:Y:S02]  /*1f5d0*/  SHFL.IDX PT, R14, R0, RZ, 0x1f ;  /* 0x00001fff000e7589 */ /* 0x00006400000e0000 */
.L_x_4241:
[----:B-1----:R-:W-:-:S13]  /*1f5e0*/  ISETP.NE.AND P0, PT, R14, RZ, PT ;  /* 0x000000ff0e00720c */ /* 0x002fda0003f05270 */
[----:B------:R-:W-:Y:S05]  /*1f5f0*/  @P0 BRA `(.L_x_3741) ;  /* 0x0000000000880947 */ /* 0x000fea0003800000 */
[----:B------:R-:W-:-:S03]  /*1f600*/  UMOV UR4, 0xffffffff ;  /* 0xffffffff00047882 */ /* 0x000fc60000000000 */
[----:B------:R-:W-:Y:S05]  /*1f610*/  BRA.DIV UR4, `(.L_x_4073) ;  /* 0x0000004a04c07947 */ /* 0x000fea000b800000 */
[----:B------:R-:W-:-:S13]  /*1f620*/  ELECT P6, URZ, PT ;  /* 0x00000000003f782f */ /* 0x000fda00038c0000 */
.L_x_4244:
[----:B------:R-:W-:Y:S05]  /*1f630*/  @!P6 BRA `(.L_x_3741) ;  /* 0x000000000078e947 */ /* 0x000fea0003800000 */
[----:B------:R-:W-:-:S06]  /*1f640*/  ULOP3.LUT UR4, UR61, 0x2, URZ, 0xfc, !UPT ;  /* 0x000000023d047892 */ /* 0x000fcc000f8efc3f */
[----:B0-----:R-:W-:-:S04]  /*1f650*/  MOV R0, UR4 ;  /* 0x0000000400007c02 */ /* 0x001fc80008000f00 */
[----:B------:R-:W-:-:S13]  /*1f660*/  ISETP.NE.AND P0, PT, R0, 0x3, PT ;  /* 0x000000030000780c */ /* 0x000fda0003f05270 */
[----:B------:R-:W-:Y:S05]  /*1f670*/  @!P0 BRA `(.L_x_4074) ;  /* 0x0000000000048947 */ /* 0x000fea0003800000 */
[----:B------:R-:W-:Y:S01]  /*1f680*/  BPT.TRAP 0x1 ;  /* 0x000000040000795c */ /* 0x000fe20000300000 */
.L_x_4074:
[----:B------:R-:W-:Y:S01]  /*1f690*/  IMAD R5, R26, 0x8, R7 ;  /* 0x000000081a057824 */ /* 0x000fe200078e0207 */
[----:B------:R-:W-:Y:S02]  /*1f6a0*/  SHF.L.U32 R0, R28, 0x1f, RZ ;  /* 0x0000001f1c007819 */ /* 0x000fe400000006ff */
[----:B------:R-:W-:Y:S02]  /*1f6b0*/  IADD3 R26, R26, 0x1, RZ ;  /* 0x000000011a1a7810 */ /* 0x000fe40007ffe0ff */
[----:B------:R-:W0:Y:S02]  /*1f6c0*/  SYNCS.PHASECHK.TRANS64.TRYWAIT P1, [R5+URZ+0x30840], R0 ;  /* 0x03084000050075a7 */ /* 0x000e24000802017f */
[----:B------:R-:W-:-:S04]  /*1f6d0*/  ISETP.NE.AND P2, PT, R26, 0x2, PT ;  /* 0x000000021a00780c */ /* 0x000fc80003f45270 */
[----:B------:R-:W-:Y:S01]  /*1f6e0*/  SEL R3, RZ, 0x1, P2 ;  /* 0x00000001ff037807 */ /* 0x000fe20001000000 */
[----:B0-----:R-:W-:Y:S08]  /*1f6f0*/  @!P1 BRA `(.L_x_4075) ;  /* 0x0000004800a89947 */ /* 0x001ff00003800000 */
.L_x_4245:
[----:B------:R-:W-:Y:S02]  /*1f700*/  SEL R26, R26, RZ, P2 ;  /* 0x000000ff1a1a7207 */ /* 0x000fe40001000000 */
[----:B------:R-:W-:Y:S01]  /*1f710*/  LOP3.LUT R2, R28, R3, RZ, 0x3c, !PT ;  /* 0x000000031c027212 */ /* 0x000fe200078e3cff */
[----:B------:R-:W-:Y:S06]  /*1f720*/  @!P0 BRA `(.L_x_4076) ;  /* 0x0000000000048947 */ /* 0x000fec0003800000 */
[----:B------:R-:W-:Y:S01]  /*1f730*/  BPT.TRAP 0x1 ;  /* 0x000000040000795c */ /* 0x000fe20000300000 */
.L_x_4076:
[----:B------:R-:W-:Y:S01]  /*1f740*/  IMAD R3, R26, 0x8, R7 ;  /* 0x000000081a037824 */ /* 0x000fe200078e0207 */
[----:B------:R-:W-:-:S04]  /*1f750*/  SHF.L.U32 R2, R2, 0x1f, RZ ;  /* 0x0000001f02027819 */ /* 0x000fc800000006ff */
[----:B------:R-:W1:Y:S02]  /*1f760*/  SYNCS.PHASECHK.TRANS64.TRYWAIT P1, [R3+URZ+0x30840], R2 ;  /* 0x03084002030075a7 */ /* 0x000e64000802017f */
[----:B-1----:R-:W-:Y:S05]  /*1f770*/  @!P1 BRA `(.L_x_4077) ;  /* 0x00000048009c9947 */ /* 0x002fea0003800000 */
.L_x_4246:
[----:B------:R-:W-:Y:S05]  /*1f780*/  @!P0 BRA `(.L_x_4078) ;  /* 0x0000000000048947 */ /* 0x000fea0003800000 */
[----:B------:R-:W-:Y:S01]  /*1f790*/  BPT.TRAP 0x1 ;  /* 0x000000040000795c */ /* 0x000fe20000300000 */
.L_x_4078:
[----:B------:R-:W2:Y:S02]  /*1f7a0*/  SYNCS.PHASECHK.TRANS64.TRYWAIT P1, [R5+URZ+0x30860], R0 ;  /* 0x03086000050075a7 */ /* 0x000ea4000802017f */
[----:B--2---:R-:W-:Y:S05]  /*1f7b0*/  @!P1 BRA `(.L_x_4079) ;  /* 0x0000004800a09947 */ /* 0x004fea0003800000 */
.L_x_4247:
[----:B------:R-:W-:Y:S05]  /*1f7c0*/  @!P0 BRA `(.L_x_4080) ;  /* 0x0000000000048947 */ /* 0x000fea0003800000 */
[----:B------:R-:W-:Y:S01]  /*1f7d0*/  BPT.TRAP 0x1 ;  /* 0x000000040000795c */ /* 0x000fe20000300000 */
.L_x_4080:
[----:B---3--:R3:W4:Y:S02]  /*1f7e0*/  SYNCS.PHASECHK.TRANS64.TRYWAIT P0, [R3+URZ+0x30860], R2 ;  /* 0x03086002030075a7 */ /* 0x008724000800017f */
[----:B----4-:R-:W-:Y:S05]  /*1f7f0*/  @!P0 NANOSLEEP.SYNCS 0x989680 ;  /* 0x009896800000895d */ /* 0x010fea0003900000 */
[----:B------:R-:W4:Y:S02]  /*1f800*/  @!P0 SYNCS.PHASECHK.TRANS64 P0, [R3+URZ+0x30860], R2 ;  /* 0x03086002030085a7 */ /* 0x000f24000800007f */
[----:B----4-:R-:W-:Y:S05]  /*1f810*/  @!P0 BRA `(.L_x_4080) ;  /* 0xfffffffc00f08947 */ /* 0x010fea000383ffff */
.L_x_3741:
[----:B------:R-:W-:Y:S05]  /*1f820*/  BSYNC B9 ;  /* 0x0000000000097941 */ /* 0x000fea0003800000 */
.L_x_3738:
[----:B------:R-:W-:Y:S05]  /*1f830*/  EXIT ;  /* 0x000000000000794d */ /* 0x000fea0003800000 */
.L_x_3759:
[----:B0-----:R0:W1:Y:S02]  /*1f840*/  SYNCS.PHASECHK.TRANS64.TRYWAIT P5, [R86+URZ+0x30890], R87 ;  /* 0x03089057560075a7 */ /* 0x00106400080a017f */
[----:B-1----:R-:W-:Y:S05]  /*1f850*/  @!P5 NANOSLEEP.SYNCS 0x989680 ;  /* 0x009896800000d95d */ /* 0x002fea0003900000 */
[----:B------:R-:W1:Y:S02]  /*1f860*/  @!P5 SYNCS.PHASECHK.TRANS64 P5, [R86+URZ+0x30890], R87 ;  /* 0x030890575600d5a7 */ /* 0x000e6400080a007f */
[----:B-1----:R-:W-:Y:S05]  /*1f870*/  @!P5 BRA `(.L_x_3759) ;  /* 0xfffffffc00f0d947 */ /* 0x002fea000383ffff */
[----:B------:R-:W-:Y:S05]  /*1f880*/  BRA `(.L_x_4081) ;  /* 0xfffffe3c008c7947 */ /* 0x000fea000383ffff */
.L_x_3760:
        /* <DEDUP_REMOVED lines=8> */
.L_x_4083:
[----:B------:R-:W-:Y:S05]  /*1f910*/  BSYNC B1 ;  /* 0x0000000000017941 */ /* 0x000fea0003800000 */
.L_x_4082:
[----:B------:R-:W-:Y:S01]  /*1f920*/  IMAD.MOV.U32 R13, RZ, RZ, R119 ;  /* 0x000000ffff0d7224 */ /* 0x000fe200078e0077 */
[----:B------:R-:W-:Y:S01]  /*1f930*/  MOV R12, RZ ;  /* 0x000000ff000c7202 */ /* 0x000fe20000000f00 */
[----:B------:R-:W-:Y:S01]  /*1f940*/  IMAD.MOV.U32 R11, RZ, RZ, 0x1c1f ;  /* 0x00001c1fff0b7424 */ /* 0x000fe200078e00ff */
[----:B------:R-:W-:Y:S02]  /*1f950*/  MOV R15, 0xffffffff ;  /* 0xffffffff000f7802 */ /* 0x000fe40000000f00 */
[----:B------:R-:W-:-:S07]  /*1f960*/  MOV R82, R14 ;  /* 0x0000000e00527202 */ /* 0x000fce0000000f00 */
[----:B------:R-:W-:Y:S05]  /*1f970*/  WARPSYNC.COLLECTIVE R15, `(.L_x_4084) ;  /* 0x000000000f087348 */ /* 0x000fea0003c00000 */
[----:B------:R0:W1:Y:S02]  /*1f980*/  SHFL.IDX P6, R14, R13, R12, R11 ;  /* 0x0000000c0d0e7389 */ /* 0x00006400000c000b */
[----:B01----:R-:W-:Y:S01]  /*1f990*/  ENDCOLLECTIVE ;  /* 0x000000000000791b */ /* 0x003fe20003800000 */
.L_x_4084:
[----:B------:R-:W-:Y:S01]  /*1f9a0*/  IMAD.MOV.U32 R11, RZ, RZ, R14 ;  /* 0x000000ffff0b7224 */ /* 0x000fe200078e000e */
[----:B------:R-:W-:Y:S06]  /*1f9b0*/  BRA `(.L_x_4085) ;  /* 0xfffffe3c00547947 */ /* 0x000fec000383ffff */
.L_x_3785:
[----:B------:R-:W-:Y:S01]  /*1f9c0*/  BSSY B1, `(.L_x_4086) ;  /* 0x0000008000017945 */ /* 0x000fe20003800000 */
[----:B0---4-:R-:W-:Y:S01]  /*1f9d0*/  MOV R13, R118 ;  /* 0x00000076000d7202 */ /* 0x011fe20000000f00 */
[----:B------:R-:W-:Y:S01]  /*1f9e0*/  IMAD.MOV.U32 R12, RZ, RZ, 0x1 ;  /* 0x00000001ff0c7424 */ /* 0x000fe200078e00ff */
[----:B---3--:R-:W-:Y:S01]  /*1f9f0*/  MOV R11, 0x1c1f ;  /* 0x00001c1f000b7802 */ /* 0x008fe20000000f00 */
[----:B------:R-:W-:-:S07]  /*1fa00*/  IMAD.MOV.U32 R15, RZ, RZ, -0x1 ;  /* 0xffffffffff0f7424 */ /* 0x000fce00078e00ff */
[----:B-12---:R-:W-:Y:S05]  /*1fa10*/  WARPSYNC.COLLECTIVE R15, `(.L_x_4087) ;  /* 0x000000000f087348 */ /* 0x006fea0003c00000 */
[----:B------:R0:W3:Y:S02]  /*1fa20*/  SHFL.IDX P6, R14, R13, R12, R11 ;  /* 0x0000000c0d0e7389 */ /* 0x0000e400000c000b */
[----:B0123--:R-:W-:Y:S01]  /*1fa30*/  ENDCOLLECTIVE ;  /* 0x000000000000791b */ /* 0x00ffe20003800000 */
.L_x_4087:
[----:B------:R-:W-:Y:S05]  /*1fa40*/  BSYNC B1 ;  /* 0x0000000000017941 */ /* 0x000fea0003800000 */
.L_x_4086:
[----:B------:R-:W-:Y:S01]  /*1fa50*/  IMAD.MOV.U32 R13, RZ, RZ, R119 ;  /* 0x000000ffff0d7224 */ /* 0x000fe200078e0077 */
[----:B------:R-:W-:Y:S01]  /*1fa60*/  MOV R12, 0x1 ;  /* 0x00000001000c7802 */ /* 0x000fe20000000f00 */
[----:B------:R-:W-:Y:S01]  /*1fa70*/  IMAD.MOV.U32 R11, RZ, RZ, 0x1c1f ;  /* 0x00001c1fff0b7424 */ /* 0x000fe200078e00ff */
[----:B------:R-:W-:Y:S02]  /*1fa80*/  MOV R15, 0xffffffff ;  /* 0xffffffff000f7802 */ /* 0x000fe40000000f00 */
[----:B------:R-:W-:-:S07]  /*1fa90*/  MOV R59, R14 ;  /* 0x0000000e003b7202 */ /* 0x000fce0000000f00 */
[----:B------:R-:W-:Y:S05]  /*1faa0*/  WARPSYNC.COLLECTIVE R15, `(.L_x_4088) ;  /* 0x000000000f087348 */ /* 0x000fea0003c00000 */
[----:B------:R0:W1:Y:S02]  /*1fab0*/  SHFL.IDX P6, R14, R13, R12, R11 ;  /* 0x0000000c0d0e7389 */ /* 0x00006400000c000b */
[----:B01----:R-:W-:Y:S01]  /*1fac0*/  ENDCOLLECTIVE ;  /* 0x000000000000791b */ /* 0x003fe20003800000 */
.L_x_4088:
[----:B------:R-:W-:Y:S01]  /*1fad0*/  IMAD.MOV.U32 R58, RZ, RZ, R14 ;  /* 0x000000ffff3a7224 */ /* 0x000fe200078e000e */
[----:B------:R-:W-:Y:S06]  /*1fae0*/  BRA `(.L_x_4089) ;  /* 0xfffffe5000347947 */ /* 0x000fec000383ffff */
.L_x_3815:
[----:B-1----:R1:W2:Y:S02]  /*1faf0*/  SYNCS.PHASECHK.TRANS64.TRYWAIT P5, [R86+URZ+0x30890], R87 ;  /* 0x03089057560075a7 */ /* 0x0022a400080a017f */
[----:B--2---:R-:W-:Y:S05]  /*1fb00*/  @!P5 NANOSLEEP.SYNCS 0x989680 ;  /* 0x009896800000d95d */ /* 0x004fea0003900000 */
[----:B------:R-:W2:Y:S02]  /*1fb10*/  @!P5 SYNCS.PHASECHK.TRANS64 P5, [R86+URZ+0x30890], R87 ;  /* 0x030890575600d5a7 */ /* 0x000ea400080a007f */
[----:B--2---:R-:W-:Y:S05]  /*1fb20*/  @!P5 BRA `(.L_x_3815) ;  /* 0xfffffffc00f0d947 */ /* 0x004fea000383ffff */
[----:B------:R-:W-:Y:S05]  /*1fb30*/  BRA `(.L_x_4090) ;  /* 0xfffffe6c00e87947 */ /* 0x000fea000383ffff */
.L_x_3816:
        /* <DEDUP_REMOVED lines=8> */
.L_x_4092:
[----:B------:R-:W-:Y:S05]  /*1fbc0*/  BSYNC B1 ;  /* 0x0000000000017941 */ /* 0x000fea0003800000 */
.L_x_4091:
        /* <DEDUP_REMOVED lines=8> */
.L_x_4093:
[----:B------:R-:W-:Y:S01]  /*1fc50*/  IMAD.MOV.U32 R11, RZ, RZ, R14 ;  /* 0x000000ffff0b7224 */ /* 0x000fe200078e000e */
[----:B------:R-:W-:Y:S06]  /*1fc60*/  BRA `(.L_x_4094) ;  /* 0xfffffe6c00b47947 */ /* 0x000fec000383ffff */
.L_x_3829:
[----:B------:R-:W-:Y:S01]  /*1fc70*/  BSSY B1, `(.L_x_4095) ;  /* 0x0000008000017945 */ /* 0x000fe20003800000 */
[----:B--234-:R-:W-:Y:S01]  /*1fc80*/  MOV R13, R118 ;  /* 0x00000076000d7202 */ /* 0x01cfe20000000f00 */
[----:B------:R-:W-:Y:S01]  /*1fc90*/  IMAD.MOV.U32 R12, RZ, RZ, 0x1 ;  /* 0x00000001ff0c7424 */ /* 0x000fe200078e00ff */
[----:B------:R-:W-:Y:S01]  /*1fca0*/  MOV R11, 0x1c1f ;  /* 0x00001c1f000b7802 */ /* 0x000fe20000000f00 */
[----:B------:R-:W-:-:S07]  /*1fcb0*/  IMAD.MOV.U32 R15, RZ, RZ, -0x1 ;  /* 0xffffffffff0f7424 */ /* 0x000fce00078e00ff */
[----:B01----:R-:W-:Y:S05]  /*1fcc0*/  WARPSYNC.COLLECTIVE R15, `(.L_x_4096) ;  /* 0x000000000f087348 */ /* 0x003fea0003c00000 */
[----:B------:R2:W3:Y:S02]  /*1fcd0*/  SHFL.IDX P6, R14, R13, R12, R11 ;  /* 0x0000000c0d0e7389 */ /* 0x0004e400000c000b */
[----:B0123--:R-:W-:Y:S01]  /*1fce0*/  ENDCOLLECTIVE ;  /* 0x000000000000791b */ /* 0x00ffe20003800000 */
.L_x_4096:
[----:B------:R-:W-:Y:S05]  /*1fcf0*/  BSYNC B1 ;  /* 0x0000000000017941 */ /* 0x000fea0003800000 */
.L_x_4095:
        /* <DEDUP_REMOVED lines=8> */
.L_x_4097:
[----:B------:R-:W-:Y:S01]  /*1fd80*/  IMAD.MOV.U32 R36, RZ, RZ, R14 ;  /* 0x000000ffff247224 */ /* 0x000fe200078e000e */
[----:B------:R-:W-:Y:S06]  /*1fd90*/  BRA `(.L_x_4098) ;  /* 0xfffffe8400187947 */ /* 0x000fec000383ffff */
.L_x_3842:
[----:B0-----:R0:W1:Y:S02]  /*1fda0*/  SYNCS.PHASECHK.TRANS64.TRYWAIT P3, [R86+URZ+0x30890], R87 ;  /* 0x03089057560075a7 */ /* 0x001064000806017f */
[----:B-1----:R-:W-:Y:S05]  /*1fdb0*/  @!P3 NANOSLEEP.SYNCS 0x989680 ;  /* 0x009896800000b95d */ /* 0x002fea0003900000 */
[----:B------:R-:W1:Y:S02]  /*1fdc0*/  @!P3 SYNCS.PHASECHK.TRANS64 P3, [R86+URZ+0x30890], R87 ;  /* 0x030890575600b5a7 */ /* 0x000e64000806007f */
[----:B-1----:R-:W-:Y:S05]  /*1fdd0*/  @!P3 BRA `(.L_x_3842) ;  /* 0xfffffffc00f0b947 */ /* 0x002fea000383ffff */
[----:B------:R-:W-:Y:S05]  /*1fde0*/  BRA `(.L_x_4099) ;  /* 0xfffffe9800cc7947 */ /* 0x000fea000383ffff */
.L_x_3843:
        /* <DEDUP_REMOVED lines=8> */
.L_x_4101:
[----:B------:R-:W-:Y:S05]  /*1fe70*/  BSYNC B1 ;  /* 0x0000000000017941 */ /* 0x000fea0003800000 */
.L_x_4100:
        /* <DEDUP_REMOVED lines=8> */
.L_x_4102:
[----:B------:R-:W-:Y:S01]  /*1ff00*/  IMAD.MOV.U32 R38, RZ, RZ, R14 ;  /* 0x000000ffff267224 */ /* 0x000fe200078e000e */
[----:B------:R-:W-:Y:S06]  /*1ff10*/  BRA `(.L_x_4103) ;  /* 0xfffffe9800f07947 */ /* 0x000fec000383ffff */
.L_x_3846:
[----:B------:R-:W-:Y:S01]  /*1ff20*/  BSSY B1, `(.L_x_4104) ;  /* 0x0000008000017945 */ /* 0x000fe20003800000 */
[----:B----4-:R-:W-:Y:S01]  /*1ff30*/  MOV R13, R41 ;  /* 0x00000029000d7202 */ /* 0x010fe20000000f00 */
[----:B------:R-:W-:Y:S01]  /*1ff40*/  IMAD.MOV.U32 R12, RZ, RZ, 0x1 ;  /* 0x00000001ff0c7424 */ /* 0x000fe200078e00ff */
[----:B------:R-:W-:Y:S01]  /*1ff50*/  MOV R11, 0x1c1f ;  /* 0x00001c1f000b7802 */ /* 0x000fe20000000f00 */
[----:B------:R-:W-:-:S07]  /*1ff60*/  IMAD.MOV.U32 R15, RZ, RZ, -0x1 ;  /* 0xffffffffff0f7424 */ /* 0x000fce00078e00ff */
[----:B0123--:R-:W-:Y:S05]  /*1ff70*/  WARPSYNC.COLLECTIVE R15, `(.L_x_4105) ;  /* 0x000000000f087348 */ /* 0x00ffea0003c00000 */
[----:B------:R4:W0:Y:S02]  /*1ff80*/  SHFL.IDX P6, R14, R13, R12, R11 ;  /* 0x0000000c0d0e7389 */ /* 0x00082400000c000b */
[----:B01234-:R-:W-:Y:S01]  /*1ff90*/  ENDCOLLECTIVE ;  /* 0x000000000000791b */ /* 0x01ffe20003800000 */
.L_x_4105:
[----:B------:R-:W-:Y:S05]  /*1ffa0*/  BSYNC B1 ;  /* 0x0000000000017941 */ /* 0x000fea0003800000 */
.L_x_4104:
        /* <DEDUP_REMOVED lines=8> */
.L_x_4106:
[----:B------:R-:W-:Y:S01]  /*20030*/  IMAD.MOV.U32 R38, RZ, RZ, R14 ;  /* 0x000000ffff267224 */ /* 0x000fe200078e000e */
[----:B------:R-:W-:Y:S06]  /*20040*/  BRA `(.L_x_4107) ;  /* 0xfffffe9c004c7947 */ /* 0x000fec000383ffff */
.L_x_3850:
[----:B---3--:R3:W0:Y:S02]  /*20050*/  SYNCS.PHASECHK.TRANS64.TRYWAIT P2, [R86+URZ+0x308b0], R87 ;  /* 0x0308b057560075a7 */ /* 0x008624000804017f */
[----:B0-----:R-:W-:Y:S05]  /*20060*/  @!P2 NANOSLEEP.SYNCS 0x989680 ;  /* 0x009896800000a95d */ /* 0x001fea0003900000 */
[----:B------:R-:W0:Y:S02]  /*20070*/  @!P2 SYNCS.PHASECHK.TRANS64 P2, [R86+URZ+0x308b0], R87 ;  /* 0x0308b0575600a5a7 */ /* 0x000e24000804007f */
[----:B0-----:R-:W-:Y:S05]  /*20080*/  @!P2 BRA `(.L_x_3850) ;  /* 0xfffffffc00f0a947 */ /* 0x001fea000383ffff */
[----:B------:R-:W-:Y:S05]  /*20090*/  BRA `(.L_x_4108) ;  /* 0xfffffea000287947 */ /* 0x000fea000383ffff */
.L_x_3868:
        /* <DEDUP_REMOVED lines=8> */
.L_x_4110:
[----:B------:R-:W-:Y:S05]  /*20120*/  BSYNC B1 ;  /* 0x0000000000017941 */ /* 0x000fea0003800000 */
.L_x_4109:
        /* <DEDUP_REMOVED lines=8> */
.L_x_4111:
[----:B------:R-:W-:Y:S01]  /*201b0*/  MOV R13, R27 ;  /* 0x0000001b000d7202 */ /* 0x000fe20000000f00 */
[----:B------:R-:W-:-:S07]  /*201c0*/  IMAD.MOV.U32 R0, RZ, RZ, R14 ;  /* 0x000000ffff007224 */ /* 0x000fce00078e000e */
[----:B------:R-:W-:Y:S05]  /*201d0*/  WARPSYNC.COLLECTIVE R15, `(.L_x_4112) ;  /* 0x000000000f087348 */ /* 0x000fea0003c00000 */
[----:B------:R0:W1:Y:S02]  /*201e0*/  SHFL.IDX P6, R14, R13, R12, R11 ;  /* 0x0000000c0d0e7389 */ /* 0x00006400000c000b */
[----:B01----:R-:W-:Y:S01]  /*201f0*/  ENDCOLLECTIVE ;  /* 0x000000000000791b */ /* 0x003fe20003800000 */
.L_x_4112:
[----:B------:R-:W-:Y:S01]  /*20200*/  MOV R13, R26 ;  /* 0x0000001a000d7202 */ /* 0x000fe20000000f00 */
[----:B------:R-:W-:-:S07]  /*20210*/  IMAD.MOV.U32 R5, RZ, RZ, R14 ;  /* 0x000000ffff057224 */ /* 0x000fce00078e000e */
[----:B------:R-:W-:Y:S05]  /*20220*/  WARPSYNC.COLLECTIVE R15, `(.L_x_4113) ;  /* 0x000000000f087348 */ /* 0x000fea0003c00000 */
[----:B------:R0:W1:Y:S02]  /*20230*/  SHFL.IDX P6, R14, R13, R12, R11 ;  /* 0x0000000c0d0e7389 */ /* 0x00006400000c000b */
[----:B01----:R-:W-:Y:S01]  /*20240*/  ENDCOLLECTIVE ;  /* 0x000000000000791b */ /* 0x003fe20003800000 */
.L_x_4113:
[----:B------:R-:W-:Y:S05]  /*20250*/  BRA `(.L_x_4114) ;  /* 0xfffffeac00fc7947 */ /* 0x000fea000383ffff */
.L_x_3872:
[----:B0-----:R0:W1:Y:S02]  /*20260*/  SYNCS.PHASECHK.TRANS64.TRYWAIT P0, [R18+URZ+0x30800], R5 ;  /* 0x03080005120075a7 */ /* 0x001064000800017f */
[----:B-1----:R-:W-:Y:S05]  /*20270*/  @!P0 NANOSLEEP.SYNCS 0x989680 ;  /* 0x009896800000895d */ /* 0x002fea0003900000 */
[----:B------:R-:W1:Y:S02]  /*20280*/  @!P0 SYNCS.PHASECHK.TRANS64 P0, [R18+URZ+0x30800], R5 ;  /* 0x03080005120085a7 */ /* 0x000e64000800007f */
[----:B-1----:R-:W-:Y:S05]  /*20290*/  @!P0 BRA `(.L_x_3872) ;  /* 0xfffffffc00f08947 */ /* 0x002fea000383ffff */
[----:B------:R-:W-:Y:S05]  /*202a0*/  BRA `(.L_x_4115) ;  /* 0xfffffeb800a07947 */ /* 0x000fea000383ffff */
.L_x_3896:
[----:B------:R-:W-:Y:S01]  /*202b0*/  BSSY B1, `(.L_x_4116) ;  /* 0x0000008000017945 */ /* 0x000fe20003800000 */
[----:B------:R-:W-:Y:S01]  /*202c0*/  IMAD.MOV.U32 R13, RZ, RZ, R25 ;  /* 0x000000ffff0d7224 */ /* 0x000fe200078e0019 */
[----:B------:R-:W-:Y:S01]  /*202d0*/  MOV R12, RZ ;  /* 0x000000ff000c7202 */ /* 0x000fe20000000f00 */
[----:B------:R-:W-:Y:S01]  /*202e0*/  IMAD.MOV.U32 R11, RZ, RZ, 0x1c1f ;  /* 0x00001c1fff0b7424 */ /* 0x000fe200078e00ff */
[----:B------:R-:W-:-:S07]  /*202f0*/  MOV R15, 0xffffffff ;  /* 0xffffffff000f7802 */ /* 0x000fce0000000f00 */
[----:B------:R-:W-:Y:S05]  /*20300*/  WARPSYNC.COLLECTIVE R15, `(.L_x_4117) ;  /* 0x000000000f087348 */ /* 0x000fea0003c00000 */
[----:B------:R0:W1:Y:S02]  /*20310*/  SHFL.IDX P6, R14, R13, R12, R11 ;  /* 0x0000000c0d0e7389 */ /* 0x00006400000c000b */
[----:B01----:R-:W-:Y:S01]  /*20320*/  ENDCOLLECTIVE ;  /* 0x000000000000791b */ /* 0x003fe20003800000 */
.L_x_4117:
[----:B------:R-:W-:Y:S05]  /*20330*/  BSYNC B1 ;  /* 0x0000000000017941 */ /* 0x000fea0003800000 */
.L_x_4116:
[----:B------:R-:W-:Y:S01]  /*20340*/  MOV R13, R24 ;  /* 0x00000018000d7202 */ /* 0x000fe20000000f00 */
[----:B------:R-:W-:Y:S01]  /*20350*/  IMAD.MOV.U32 R12, RZ, RZ, RZ ;  /* 0x000000ffff0c7224 */ /* 0x000fe200078e00ff */
[----:B------:R-:W-:Y:S01]  /*20360*/  MOV R11, 0x1c1f ;  /* 0x00001c1f000b7802 */ /* 0x000fe20000000f00 */
[----:B------:R-:W-:Y:S02]  /*20370*/  IMAD.MOV.U32 R15, RZ, RZ, -0x1 ;  /* 0xffffffffff0f7424 */ /* 0x000fe400078e00ff */
[----:B------:R-:W-:-:S07]  /*20380*/  IMAD.MOV.U32 R3, RZ, RZ, R14 ;  /* 0x000000ffff037224 */ /* 0x000fce00078e000e */
[----:B------:R-:W-:Y:S05]  /*20390*/  WARPSYNC.COLLECTIVE R15, `(.L_x_4118) ;  /* 0x000000000f087348 */ /* 0x000fea0003c00000 */
[----:B------:R0:W1:Y:S02]  /*203a0*/  SHFL.IDX P6, R14, R13, R12, R11 ;  /* 0x0000000c0d0e7389 */ /* 0x00006400000c000b */
[----:B01----:R-:W-:Y:S01]  /*203b0*/  ENDCOLLECTIVE ;  /* 0x000000000000791b */ /* 0x003fe20003800000 */
.L_x_4118:
[----:B------:R-:W-:Y:S01]  /*203c0*/  IMAD.MOV.U32 R13, RZ, RZ, R27 ;  /* 0x000000ffff0d7224 */ /* 0x000fe200078e001b */
[----:B------:R-:W-:-:S07]  /*203d0*/  MOV R0, R14 ;  /* 0x0000000e00007202 */ /* 0x000fce0000000f00 */
[----:B------:R-:W-:Y:S05]  /*203e0*/  WARPSYNC.COLLECTIVE R15, `(.L_x_4119) ;  /* 0x000000000f087348 */ /* 0x000fea0003c00000 */
[----:B------:R0:W1:Y:S02]  /*203f0*/  SHFL.IDX P6, R14, R13, R12, R11 ;  /* 0x0000000c0d0e7389 */ /* 0x00006400000c000b */
[----:B01----:R-:W-:Y:S01]  /*20400*/  ENDCOLLECTIVE ;  /* 0x000000000000791b */ /* 0x003fe20003800000 */
.L_x_4119:
[----:B------:R-:W-:Y:S01]  /*20410*/  IMAD.MOV.U32 R13, RZ, RZ, R26 ;  /* 0x000000ffff0d7224 */ /* 0x000fe200078e001a */
[----:B------:R-:W-:-:S07]  /*20420*/  MOV R21, R14 ;  /* 0x0000000e00157202 */ /* 0x000fce0000000f00 */
[----:B------:R-:W-:Y:S05]  /*20430*/  WARPSYNC.COLLECTIVE R15, `(.L_x_4120) ;  /* 0x000000000f087348 */ /* 0x000fea0003c00000 */
[----:B------:R0:W1:Y:S02]  /*20440*/  SHFL.IDX P6, R14, R13, R12, R11 ;  /* 0x0000000c0d0e7389 */ /* 0x00006400000c000b */
[----:B01----:R-:W-:Y:S01]  /*20450*/  ENDCOLLECTIVE ;  /* 0x000000000000791b */ /* 0x003fe20003800000 */
.L_x_4120:
[----:B------:R-:W-:Y:S01]  /*20460*/  MOV R20, R14 ;  /* 0x0000000e00147202 */ /* 0x000fe20000000f00 */
[----:B------:R-:W-:Y:S06]  /*20470*/  BRA `(.L_x_4121) ;  /* 0xfffffed800407947 */ /* 0x000fec000383ffff */
.L_x_3900:
[----:B0-----:R0:W1:Y:S02]  /*20480*/  SYNCS.PHASECHK.TRANS64.TRYWAIT P0, [R18+URZ+0x30800], R5 ;  /* 0x03080005120075a7 */ /* 0x001064000800017f */
[----:B-1----:R-:W-:Y:S05]  /*20490*/  @!P0 NANOSLEEP.SYNCS 0x989680 ;  /* 0x009896800000895d */ /* 0x002fea0003900000 */
[----:B------:R-:W1:Y:S02]  /*204a0*/  @!P0 SYNCS.PHASECHK.TRANS64 P0, [R18+URZ+0x30800], R5 ;  /* 0x03080005120085a7 */ /* 0x000e64000800007f */
[----:B-1----:R-:W-:Y:S05]  /*204b0*/  @!P0 BRA `(.L_x_3900) ;  /* 0xfffffffc00f08947 */ /* 0x002fea000383ffff */
[----:B------:R-:W-:Y:S05]  /*204c0*/  BRA `(.L_x_4122) ;  /* 0xfffffee0004c7947 */ /* 0x000fea000383ffff */
.L_x_3914:
[----:B-1----:R1:W0:Y:S02]  /*204d0*/  SYNCS.PHASECHK.TRANS64.TRYWAIT P1, [R3+URZ+0x30830], R0 ;  /* 0x03083000030075a7 */ /* 0x002224000802017f */
[----:B0-----:R-:W-:Y:S05]  /*204e0*/  @!P1 NANOSLEEP.SYNCS 0x989680 ;  /* 0x009896800000995d */ /* 0x001fea0003900000 */
[----:B------:R-:W0:Y:S02]  /*204f0*/  @!P1 SYNCS.PHASECHK.TRANS64 P1, [R3+URZ+0x30830], R0 ;  /* 0x03083000030095a7 */ /* 0x000e24000802007f */
[----:B0-----:R-:W-:Y:S05]  /*20500*/  @!P1 BRA `(.L_x_3914) ;  /* 0xfffffffc00f09947 */ /* 0x001fea000383ffff */
[----:B------:R-:W-:Y:S05]  /*20510*/  BRA `(.L_x_3913) ;  /* 0xffffff0400707947 */ /* 0x000fea000383ffff */
.L_x_3922:
[----:B-1----:R1:W2:Y:S02]  /*20520*/  SYNCS.PHASECHK.TRANS64.TRYWAIT P1, [R10+URZ+0x30830], R5 ;  /* 0x030830050a0075a7 */ /* 0x0022a4000802017f */
[----:B--2---:R-:W-:Y:S05]  /*20530*/  @!P1 NANOSLEEP.SYNCS 0x989680 ;  /* 0x009896800000995d */ /* 0x004fea0003900000 */
[----:B------:R-:W2:Y:S02]  /*20540*/  @!P1 SYNCS.PHASECHK.TRANS64 P1, [R10+URZ+0x30830], R5 ;  /* 0x030830050a0095a7 */ /* 0x000ea4000802007f */
[----:B--2---:R-:W-:Y:S05]  /*20550*/  @!P1 BRA `(.L_x_3922) ;  /* 0xfffffffc00f09947 */ /* 0x004fea000383ffff */
[----:B------:R-:W-:Y:S05]  /*20560*/  BRA `(.L_x_3921) ;  /* 0xffffff2c00287947 */ /* 0x000fea000383ffff */
.L_x_3927:
[----:B-1----:R1:W2:Y:S02]  /*20570*/  SYNCS.PHASECHK.TRANS64.TRYWAIT P1, [R11+URZ+0x30850], R0 ;  /* 0x030850000b0075a7 */ /* 0x0022a4000802017f */
[----:B--2---:R-:W-:Y:S05]  /*20580*/  @!P1 NANOSLEEP.SYNCS 0x989680 ;  /* 0x009896800000995d */ /* 0x004fea0003900000 */
[----:B------:R-:W2:Y:S02]  /*20590*/  @!P1 SYNCS.PHASECHK.TRANS64 P1, [R11+URZ+0x30850], R0 ;  /* 0x030850000b0095a7 */ /* 0x000ea4000802007f */
[----:B--2---:R-:W-:Y:S05]  /*205a0*/  @!P1 BRA `(.L_x_3927) ;  /* 0xfffffffc00f09947 */ /* 0x004fea000383ffff */
[----:B------:R-:W-:Y:S05]  /*205b0*/  BRA `(.L_x_3926) ;  /* 0xffffff3800d47947 */ /* 0x000fea000383ffff */
.L_x_3935:
[----:B-1----:R1:W2:Y:S02]  /*205c0*/  SYNCS.PHASECHK.TRANS64.TRYWAIT P1, [R8+URZ+0x30850], R3 ;  /* 0x03085003080075a7 */ /* 0x0022a4000802017f */
[----:B--2---:R-:W-:Y:S05]  /*205d0*/  @!P1 NANOSLEEP.SYNCS 0x989680 ;  /* 0x009896800000995d */ /* 0x004fea0003900000 */
[----:B------:R-:W2:Y:S02]  /*205e0*/  @!P1 SYNCS.PHASECHK.TRANS64 P1, [R8+URZ+0x30850], R3 ;  /* 0x03085003080095a7 */ /* 0x000ea4000802007f */
[----:B--2---:R-:W-:Y:S05]  /*205f0*/  @!P1 BRA `(.L_x_3935) ;  /* 0xfffffffc00f09947 */ /* 0x004fea000383ffff */
[----:B------:R-:W-:Y:S05]  /*20600*/  BRA `(.L_x_3934) ;  /* 0xffffff54002c7947 */ /* 0x000fea000383ffff */
.L_x_3972:
        /* <DEDUP_REMOVED lines=11> */
.L_x_4124:
[----:B------:R-:W-:Y:S05]  /*206c0*/  BSYNC B1 ;  /* 0x0000000000017941 */ /* 0x000fea0003800000 */
.L_x_4123:
[----:B------:R-:W-:Y:S05]  /*206d0*/  BRA `(.L_x_4125) ;  /* 0xffffff9800107947 */ /* 0x000fea000383ffff */
.L_x_3974:
[----:B------:R-:W-:Y:S01]  /*206e0*/  BSSY B1, `(.L_x_4126) ;  /* 0x0000006000017945 */ /* 0x000fe20003800000 */
[----:B------:R-:W-:-:S07]  /*206f0*/  IMAD.MOV.U32 R15, RZ, RZ, -0x1 ;  /* 0xffffffffff0f7424 */ /* 0x000fce00078e00ff */
[----:B0-----:R-:W-:Y:S05]  /*20700*/  WARPSYNC.COLLECTIVE R15, `(.L_x_4127) ;  /* 0x000000000f0c7348 */ /* 0x001fea0003c00000 */
[----:B------:R-:W-:Y:S02]  /*20710*/  ELECT P6, UR62, PT ;  /* 0x00000000003e782f */ /* 0x000fe400038c0000 */
[----:B------:R-:W-:Y:S01]  /*20720*/  MOV R14, UR62 ;  /* 0x0000003e000e7c02 */ /* 0x000fe20008000f00 */
[----:B0-----:R-:W-:Y:S10]  /*20730*/  ENDCOLLECTIVE ;  /* 0x000000000000791b */ /* 0x001ff40003800000 */
.L_x_4127:
[----:B------:R-:W-:Y:S05]  /*20740*/  BSYNC B1 ;  /* 0x0000000000017941 */ /* 0x000fea0003800000 */
.L_x_4126:
[----:B------:R-:W-:Y:S05]  /*20750*/  BRA `(.L_x_3973) ;  /* 0xffffff9800087947 */ /* 0x000fea000383ffff */
.L_x_3976:
[----:B0-----:R0:W1:Y:S02]  /*20760*/  SYNCS.PHASECHK.TRANS64.TRYWAIT P0, [R22+URZ+0x30820], R5 ;  /* 0x03082005160075a7 */ /* 0x001064000800017f */
[----:B-1----:R-:W-:Y:S05]  /*20770*/  @!P0 NANOSLEEP.SYNCS 0x989680 ;  /* 0x009896800000895d */ /* 0x002fea0003900000 */
[----:B------:R-:W1:Y:S02]  /*20780*/  @!P0 SYNCS.PHASECHK.TRANS64 P0, [R22+URZ+0x30820], R5 ;  /* 0x03082005160085a7 */ /* 0x000e64000800007f */
[----:B-1----:R-:W-:Y:S05]  /*20790*/  @!P0 BRA `(.L_x_3976) ;  /* 0xfffffffc00f08947 */ /* 0x002fea000383ffff */
[----:B------:R-:W-:Y:S05]  /*207a0*/  BRA `(.L_x_4128) ;  /* 0xffffff9800187947 */ /* 0x000fea000383ffff */
.L_x_3980:
[----:B-1----:R1:W2:Y:S02]  /*207b0*/  SYNCS.PHASECHK.TRANS64.TRYWAIT P0, [R9+URZ+0x308a0], R8 ;  /* 0x0308a008090075a7 */ /* 0x0022a4000800017f */
[----:B--2---:R-:W-:Y:S05]  /*207c0*/  @!P0 NANOSLEEP.SYNCS 0x989680 ;  /* 0x009896800000895d */ /* 0x004fea0003900000 */
[----:B------:R-:W2:Y:S02]  /*207d0*/  @!P0 SYNCS.PHASECHK.TRANS64 P0, [R9+URZ+0x308a0], R8 ;  /* 0x0308a008090085a7 */ /* 0x000ea4000800007f */
[----:B--2---:R-:W-:Y:S05]  /*207e0*/  @!P0 BRA `(.L_x_3980) ;  /* 0xfffffffc00f08947 */ /* 0x004fea000383ffff */
[----:B------:R-:W-:Y:S05]  /*207f0*/  BRA `(.L_x_4129) ;  /* 0xffffff9800307947 */ /* 0x000fea000383ffff */
.L_x_3987:
[----:B0-----:R0:W2:Y:S02]  /*20800*/  SYNCS.PHASECHK.TRANS64.TRYWAIT P0, [R9+URZ+0x308c0], R8 ;  /* 0x0308c008090075a7 */ /* 0x0010a4000800017f */
[----:B--2---:R-:W-:Y:S05]  /*20810*/  @!P0 NANOSLEEP.SYNCS 0x989680 ;  /* 0x009896800000895d */ /* 0x004fea0003900000 */
[----:B------:R-:W2:Y:S02]  /*20820*/  @!P0 SYNCS.PHASECHK.TRANS64 P0, [R9+URZ+0x308c0], R8 ;  /* 0x0308c008090085a7 */ /* 0x000ea4000800007f */
[----:B--2---:R-:W-:Y:S05]  /*20830*/  @!P0 BRA `(.L_x_3987) ;  /* 0xfffffffc00f08947 */ /* 0x004fea000383ffff */
[----:B------:R-:W-:Y:S05]  /*20840*/  BRA `(.L_x_4130) ;  /* 0xffffff9c002c7947 */ /* 0x000fea000383ffff */
.L_x_3996:
[----:B-1----:R1:W2:Y:S02]  /*20850*/  SYNCS.PHASECHK.TRANS64.TRYWAIT P1, [R8+URZ+0x308a0], R7 ;  /* 0x0308a007080075a7 */ /* 0x0022a4000802017f */
[----:B--2---:R-:W-:Y:S05]  /*20860*/  @!P1 NANOSLEEP.SYNCS 0x989680 ;  /* 0x009896800000995d */ /* 0x004fea0003900000 */
[----:B------:R-:W2:Y:S02]  /*20870*/  @!P1 SYNCS.PHASECHK.TRANS64 P1, [R8+URZ+0x308a0], R7 ;  /* 0x0308a007080095a7 */ /* 0x000ea4000802007f */
[----:B--2---:R-:W-:Y:S05]  /*20880*/  @!P1 BRA `(.L_x_3996) ;  /* 0xfffffffc00f09947 */ /* 0x004fea000383ffff */
[----:B------:R-:W-:Y:S05]  /*20890*/  BRA `(.L_x_4131) ;  /* 0xffffffa000607947 */ /* 0x000fea000383ffff */
.L_x_4003:
[----:B0-----:R0:W2:Y:S02]  /*208a0*/  SYNCS.PHASECHK.TRANS64.TRYWAIT P1, [R8+URZ+0x308c0], R7 ;  /* 0x0308c007080075a7 */ /* 0x0010a4000802017f */
[----:B--2---:R-:W-:Y:S05]  /*208b0*/  @!P1 NANOSLEEP.SYNCS 0x989680 ;  /* 0x009896800000995d */ /* 0x004fea0003900000 */
[----:B------:R-:W2:Y:S02]  /*208c0*/  @!P1 SYNCS.PHASECHK.TRANS64 P1, [R8+URZ+0x308c0], R7 ;  /* 0x0308c007080095a7 */ /* 0x000ea4000802007f */
[----:B--2---:R-:W-:Y:S05]  /*208d0*/  @!P1 BRA `(.L_x_4003) ;  /* 0xfffffffc00f09947 */ /* 0x004fea000383ffff */
[----:B------:R-:W-:Y:S05]  /*208e0*/  BRA `(.L_x_4132) ;  /* 0xffffffa400587947 */ /* 0x000fea000383ffff */
.L_x_4018:
[----:B0-----:R-:W0:Y:S01]  /*208f0*/  S2R R8, SR_TID.X ;  /* 0x0000000000087919 */ /* 0x001e220000002100 */
        /* <DEDUP_REMOVED lines=10> */
.L_x_4134:
[----:B------:R-:W-:Y:S05]  /*209a0*/  BSYNC B0 ;  /* 0x0000000000007941 */ /* 0x000fea0003800000 */
.L_x_4133:
[----:B------:R-:W-:Y:S05]  /*209b0*/  BRA `(.L_x_4135) ;  /* 0xffffffb0007c7947 */ /* 0x000fea000383ffff */
.L_x_4021:
[----:B0-----:R0:W1:Y:S02]  /*209c0*/  SYNCS.PHASECHK.TRANS64.TRYWAIT P0, [R7+URZ+0x30840], R2 ;  /* 0x03084002070075a7 */ /* 0x001064000800017f */
[----:B-1----:R-:W-:Y:S05]  /*209d0*/  @!P0 NANOSLEEP.SYNCS 0x989680 ;  /* 0x009896800000895d */ /* 0x002fea0003900000 */
[----:B------:R-:W1:Y:S02]  /*209e0*/  @!P0 SYNCS.PHASECHK.TRANS64 P0, [R7+URZ+0x30840], R2 ;  /* 0x03084002070085a7 */ /* 0x000e64000800007f */
[----:B-1----:R-:W-:Y:S05]  /*209f0*/  @!P0 BRA `(.L_x_4021) ;  /* 0xfffffffc00f08947 */ /* 0x002fea000383ffff */
[----:B------:R-:W-:Y:S05]  /*20a00*/  BRA `(.L_x_4136) ;  /* 0xffffffb000d87947 */ /* 0x000fea000383ffff */
.L_x_4022:
        /* <DEDUP_REMOVED lines=8> */
.L_x_4138:
[----:B------:R-:W-:Y:S05]  /*20a90*/  BSYNC B0 ;  /* 0x0000000000007941 */ /* 0x000fea0003800000 */
.L_x_4137:
[----:B------:R-:W-:Y:S01]  /*20aa0*/  IMAD.MOV.U32 R13, RZ, RZ, R4 ;  /* 0x000000ffff0d7224 */ /* 0x000fe200078e0004 */
[----:B------:R-:W-:Y:S01]  /*20ab0*/  MOV R12, RZ ;  /* 0x000000ff000c7202 */ /* 0x000fe20000000f00 */
[----:B------:R-:W-:Y:S01]  /*20ac0*/  IMAD.MOV.U32 R11, RZ, RZ, 0x181f ;  /* 0x0000181fff0b7424 */ /* 0x000fe200078e00ff */
[----:B------:R-:W-:Y:S01]  /*20ad0*/  MOV R15, 0xffffffff ;  /* 0xffffffff000f7802 */ /* 0x000fe20000000f00 */
[----:B------:R-:W-:Y:S01]  /*20ae0*/  @P0 IMAD R8, R5, 0x2, R22 ;  /* 0x0000000205080824 */ /* 0x000fe200078e0216 */
[----:B------:R-:W-:-:S07]  /*20af0*/  MOV R2, R14 ;  /* 0x0000000e00027202 */ /* 0x000fce0000000f00 */
[----:B------:R-:W-:Y:S05]  /*20b00*/  WARPSYNC.COLLECTIVE R15, `(.L_x_4139) ;  /* 0x000000000f087348 */ /* 0x000fea0003c00000 */
[----:B------:R0:W1:Y:S02]  /*20b10*/  SHFL.IDX P6, R14, R13, R12, R11 ;  /* 0x0000000c0d0e7389 */ /* 0x00006400000c000b */
[----:B01----:R-:W-:Y:S01]  /*20b20*/  ENDCOLLECTIVE ;  /* 0x000000000000791b */ /* 0x003fe20003800000 */
.L_x_4139:
[----:B------:R-:W-:Y:S01]  /*20b30*/  MOV R13, R0 ;  /* 0x00000000000d7202 */ /* 0x000fe20000000f00 */
[----:B------:R-:W-:Y:S02]  /*20b40*/  IMAD.MOV.U32 R12, RZ, RZ, 0x1 ;  /* 0x00000001ff0c7424 */ /* 0x000fe400078e00ff */
[----:B------:R-:W-:-:S07]  /*20b50*/  IMAD.MOV.U32 R3, RZ, RZ, R14 ;  /* 0x000000ffff037224 */ /* 0x000fce00078e000e */
[----:B------:R-:W-:Y:S05]  /*20b60*/  WARPSYNC.COLLECTIVE R15, `(.L_x_4140) ;  /* 0x000000000f087348 */ /* 0x000fea0003c00000 */
[----:B------:R0:W1:Y:S02]  /*20b70*/  SHFL.IDX P6, R14, R13, R12, R11 ;  /* 0x0000000c0d0e7389 */ /* 0x00006400000c000b */
[----:B01----:R-:W-:Y:S01]  /*20b80*/  ENDCOLLECTIVE ;  /* 0x000000000000791b */ /* 0x003fe20003800000 */
.L_x_4140:
        /* <DEDUP_REMOVED lines=13> */
[----:B0-----:R-:W-:-:S07]  /*20c60*/  MOV R2, R14 ;  /* 0x0000000e00027202 */ /* 0x001fce0000000f00 */
[----:B------:R-:W-:Y:S05]  /*20c70*/  WARPSYNC.COLLECTIVE R15, `(.L_x_4141) ;  /* 0x000000000f087348 */ /* 0x000fea0003c00000 */
[----:B------:R0:W1:Y:S02]  /*20c80*/  SHFL.IDX P6, R14, R13, R12, R11 ;  /* 0x0000000c0d0e7389 */ /* 0x00006400000c000b */
[----:B01----:R-:W-:Y:S01]  /*20c90*/  ENDCOLLECTIVE ;  /* 0x000000000000791b */ /* 0x003fe20003800000 */
.L_x_4141:
[----:B------:R-:W-:Y:S01]  /*20ca0*/  @P1 LEA R8, R5, R22, 0x1 ;  /* 0x0000001605081211 */ /* 0x000fe200078e08ff */
[----:B------:R-:W-:Y:S01]  /*20cb0*/  IMAD.MOV.U32 R13, RZ, RZ, R0 ;  /* 0x000000ffff0d7224 */ /* 0x000fe200078e0000 */
[----:B------:R-:W-:Y:S02]  /*20cc0*/  MOV R12, 0x2 ;  /* 0x00000002000c7802 */ /* 0x000fe40000000f00 */
[----:B------:R-:W-:-:S07]  /*20cd0*/  MOV R3, R14 ;  /* 0x0000000e00037202 */ /* 0x000fce0000000f00 */
[----:B------:R-:W-:Y:S05]  /*20ce0*/  WARPSYNC.COLLECTIVE R15, `(.L_x_4142) ;  /* 0x000000000f087348 */ /* 0x000fea0003c00000 */
[----:B------:R0:W1:Y:S02]  /*20cf0*/  SHFL.IDX P6, R14, R13, R12, R11 ;  /* 0x0000000c0d0e7389 */ /* 0x00006400000c000b */
[----:B01----:R-:W-:Y:S01]  /*20d00*/  ENDCOLLECTIVE ;  /* 0x000000000000791b */ /* 0x003fe20003800000 */
.L_x_4142:
        /* <DEDUP_REMOVED lines=17> */
.L_x_4143:
[----:B------:R-:W-:Y:S01]  /*20e20*/  @P1 IMAD R8, R5, 0x2, R22 ;  /* 0x0000000205081824 */ /* 0x000fe200078e0216 */
[----:B------:R-:W-:Y:S01]  /*20e30*/  MOV R13, R0 ;  /* 0x00000000000d7202 */ /* 0x000fe20000000f00 */
[----:B------:R-:W-:Y:S02]  /*20e40*/  IMAD.MOV.U32 R12, RZ, RZ, 0x3 ;  /* 0x00000003ff0c7424 */ /* 0x000fe400078e00ff */
[----:B------:R-:W-:-:S07]  /*20e50*/  IMAD.MOV.U32 R3, RZ, RZ, R14 ;  /* 0x000000ffff037224 */ /* 0x000fce00078e000e */
[----:B------:R-:W-:Y:S05]  /*20e60*/  WARPSYNC.COLLECTIVE R15, `(.L_x_4144) ;  /* 0x000000000f087348 */ /* 0x000fea0003c00000 */
[----:B------:R0:W1:Y:S02]  /*20e70*/  SHFL.IDX P6, R14, R13, R12, R11 ;  /* 0x0000000c0d0e7389 */ /* 0x00006400000c000b */
[----:B01----:R-:W-:Y:S01]  /*20e80*/  ENDCOLLECTIVE ;  /* 0x000000000000791b */ /* 0x003fe20003800000 */
.L_x_4144:
[----:B------:R-:W-:-:S04]  /*20e90*/  @P1 LEA R3, P0, R33, R3, 0x1 ;  /* 0x0000000321031211 */ /* 0x000fc800078008ff */
[----:B------:R-:W-:-:S04]  /*20ea0*/  @P1 IADD3.X R2, RZ, R2, RZ, P0, !PT ;  /* 0x00000002ff021210 */ /* 0x000fc800007fe4ff */
        /* <DEDUP_REMOVED lines=15> */
.L_x_4145:
[----:B------:R-:W-:Y:S01]  /*20fa0*/  @P1 LEA R8, R5, R22, 0x1 ;  /* 0x0000001605081211 */ /* 0x000fe200078e08ff */
[----:B------:R-:W-:Y:S01]  /*20fb0*/  IMAD.MOV.U32 R13, RZ, RZ, R0 ;  /* 0x000000ffff0d7224 */ /* 0x000fe200078e0000 */
[----:B------:R-:W-:Y:S02]  /*20fc0*/  MOV R12, 0x4 ;  /* 0x00000004000c7802 */ /* 0x000fe40000000f00 */
[----:B------:R-:W-:-:S07]  /*20fd0*/  MOV R3, R14 ;  /* 0x0000000e00037202 */ /* 0x000fce0000000f00 */
[----:B------:R-:W-:Y:S05]  /*20fe0*/  WARPSYNC.COLLECTIVE R15, `(.L_x_4146) ;  /* 0x000000000f087348 */ /* 0x000fea0003c00000 */
[----:B------:R0:W1:Y:S02]  /*20ff0*/  SHFL.IDX P6, R14, R13, R12, R11 ;  /* 0x0000000c0d0e7389 */ /* 0x00006400000c000b */
[----:B01----:R-:W-:Y:S01]  /*21000*/  ENDCOLLECTIVE ;  /* 0x000000000000791b */ /* 0x003fe20003800000 */
.L_x_4146:
        /* <DEDUP_REMOVED lines=17> */
.L_x_4147:
[----:B------:R-:W-:Y:S01]  /*21120*/  @P1 IMAD R8, R5, 0x2, R22 ;  /* 0x0000000205081824 */ /* 0x000fe200078e0216 */
[----:B------:R-:W-:Y:S01]  /*21130*/  MOV R13, R0 ;  /* 0x00000000000d7202 */ /* 0x000fe20000000f00 */
[----:B------:R-:W-:Y:S02]  /*21140*/  IMAD.MOV.U32 R12, RZ, RZ, 0x5 ;  /* 0x00000005ff0c7424 */ /* 0x000fe400078e00ff */
[----:B------:R-:W-:-:S07]  /*21150*/  IMAD.MOV.U32 R3, RZ, RZ, R14 ;  /* 0x000000ffff037224 */ /* 0x000fce00078e000e */
[----:B------:R-:W-:Y:S05]  /*21160*/  WARPSYNC.COLLECTIVE R15, `(.L_x_4148) ;  /* 0x000000000f087348 */ /* 0x000fea0003c00000 */
[----:B------:R0:W1:Y:S02]  /*21170*/  SHFL.IDX P6, R14, R13, R12, R11 ;  /* 0x0000000c0d0e7389 */ /* 0x00006400000c000b */
[----:B01----:R-:W-:Y:S01]  /*21180*/  ENDCOLLECTIVE ;  /* 0x000000000000791b */ /* 0x003fe20003800000 */
.L_x_4148:
[----:B------:R-:W-:-:S04]  /*21190*/  @P1 LEA R3, P0, R33, R3, 0x1 ;  /* 0x0000000321031211 */ /* 0x000fc800078008ff */
[----:B------:R-:W-:-:S04]  /*211a0*/  @P1 IADD3.X R2, RZ, R2, RZ, P0, !PT ;  /* 0x00000002ff021210 */ /* 0x000fc800007fe4ff */
[----:B------:R-:W-:Y:S01]  /*211b0*/  @P1 LOP3.LUT R3, R3, R2, RZ, 0x3c, !PT ;  /* 0x0000000203031212 */ /* 0x000fe200078e3cff */
[----:B------:R-:W-:-:S03]  /*211c0*/  IMAD.MOV.U32 R13, RZ, RZ, R4 ;  /* 0x000000ffff0d7224 */ /* 0x000fc600078e0004 */
[----:B------:R-:W-:-:S04]  /*211d0*/  @P1 LOP3.LUT R2, R3, R2, RZ, 0x3c, !PT ;  /* 0x0000000203021212 */ /* 0x000fc800078e3cff */
[----:B------:R-:W-:Y:S02]  /*211e0*/  @P1 LOP3.LUT R3, R3, R2, RZ, 0x3c, !PT ;  /* 0x0000000203031212 */ /* 0x000fe400078e3cff */
[----:B------:R-:W-:-:S03]  /*211f0*/  MOV R0, R14 ;  /* 0x0000000e00007202 */ /* 0x000fc60000000f00 */
[----:B------:R-:W-:Y:S01]  /*21200*/  @!PT LDS RZ, [RZ] ;  /* 0x00000000fffff984 */ /* 0x000fe20000000800 */
[----:B------:R-:W-:Y:S01]  /*21210*/  @!PT LDS RZ, [RZ] ;  /* 0x00000000fffff984 */ /* 0x000fe20000000800 */
[----:B------:R-:W-:Y:S01]  /*21220*/  @!PT LDS RZ, [RZ] ;  /* 0x00000000fffff984 */ /* 0x000fe20000000800 */
[----:B------:R0:W-:Y:S04]  /*21230*/  @P1 LDGSTS.E.BYPASS.LTC128B.128 [R8+0x20400], desc[UR56][R2.64], !P4 ;  /* 0x2040000002081fae */ /* 0x0001e8000e101d78 */
[----:B0-----:R-:W-:Y:S05]  /*21240*/  WARPSYNC.COLLECTIVE R15, `(.L_x_4149) ;  /* 0x000000000f087348 */ /* 0x001fea0003c00000 */
[----:B------:R1:W2:Y:S02]  /*21250*/  SHFL.IDX P6, R14, R13, R12, R11 ;  /* 0x0000000c0d0e7389 */ /* 0x0002a400000c000b */
[----:B012---:R-:W-:Y:S01]  /*21260*/  ENDCOLLECTIVE ;  /* 0x000000000000791b */ /* 0x007fe20003800000 */
.L_x_4149:
[----:B------:R-:W-:Y:S01]  /*21270*/  @!PT LDS RZ, [RZ] ;  /* 0x00000000fffff984 */ /* 0x000fe20000000800 */
[----:B------:R-:W-:Y:S01]  /*21280*/  @!PT LDS RZ, [RZ] ;  /* 0x00000000fffff984 */ /* 0x000fe20000000800 */
[----:B------:R-:W-:Y:S01]  /*21290*/  @!PT LDS RZ, [RZ] ;  /* 0x00000000fffff984 */ /* 0x000fe20000000800 */
[----:B------:R-:W-:Y:S04]  /*212a0*/  @P1 LDGSTS.E.BYPASS.LTC128B.128 [R8+0x23400], desc[UR56][R2.64+0x80], !P3 ;  /* 0x2340008002081fae */ /* 0x000fe8000d901d78 */
[----:B------:R0:W-:Y:S02]  /*212b0*/  @P1 LDGSTS.E.BYPASS.LTC128B.128 [R8+0x26400], desc[UR56][R2.64+0x100], !P2 ;  /* 0x2640010002081fae */ /* 0x0001e4000d101d78 */
[----:B0-----:R-:W-:Y:S01]  /*212c0*/  MOV R2, R14 ;  /* 0x0000000e00027202 */ /* 0x001fe20000000f00 */
[----:B------:R-:W-:Y:S06]  /*212d0*/  BRA `(.L_x_4150) ;  /* 0xffffffb000207947 */ /* 0x000fec000383ffff */
.L_x_4027:
[----:B------:R-:W-:Y:S01]  /*212e0*/  IMAD.MOV.U32 R13, RZ, RZ, R5 ;  /* 0x000000ffff0d7224 */ /* 0x000fe200078e0005 */
[----:B------:R-:W-:Y:S01]  /*212f0*/  MOV R12, RZ ;  /* 0x000000ff000c7202 */ /* 0x000fe20000000f00 */
[----:B------:R-:W-:Y:S01]  /*21300*/  IMAD.MOV.U32 R11, RZ, RZ, 0x181f ;  /* 0x0000181fff0b7424 */ /* 0x000fe200078e00ff */
[----:B------:R-:W-:Y:S01]  /*21310*/  MOV R15, 0xffffffff ;  /* 0xffffffff000f7802 */ /* 0x000fe20000000f00 */
[----:B-----5:R-:W-:Y:S02]  /*21320*/  IMAD R6, R17, R8, RZ ;  /* 0x0000000811067224 */ /* 0x020fe400078e02ff */
[----:B------:R-:W-:-:S07]  /*21330*/  IMAD.IADD R4, R10, 0x1, R4 ;  /* 0x000000010a047824 */ /* 0x000fce00078e0204 */
[----:B------:R-:W-:Y:S05]  /*21340*/  WARPSYNC.COLLECTIVE R15, `(.L_x_4151) ;  /* 0x000000000f087348 */ /* 0x000fea0003c00000 */
[----:B------:R0:W1:Y:S02]  /*21350*/  SHFL.IDX P6, R14, R13, R12, R11 ;  /* 0x0000000c0d0e7389 */ /* 0x00006400000c000b */
[----:B01----:R-:W-:Y:S01]  /*21360*/  ENDCOLLECTIVE ;  /* 0x000000000000791b */ /* 0x003fe20003800000 */
.L_x_4151:
[C---:B------:R-:W-:Y:S02]  /*21370*/  ISETP.GE.AND P1, PT, R4.reuse, R6, PT ;  /* 0x000000060400720c */ /* 0x040fe40003f26270 */
[----:B------:R-:W-:Y:S02]  /*21380*/  IADD3 R7, R4, 0x10, RZ ;  /* 0x0000001004077810 */ /* 0x000fe40007ffe0ff */
[----:B------:R-:W-:Y:S01]  /*21390*/  MOV R13, R0 ;  /* 0x00000000000d7202 */ /* 0x000fe20000000f00 */
[----:B------:R-:W-:-:S08]  /*213a0*/  IMAD.MOV.U32 R2, RZ, RZ, R14 ;  /* 0x000000ffff027224 */ /* 0x000fd000078e000e */
[----:B------:R-:W-:Y:S05]  /*213b0*/  WARPSYNC.COLLECTIVE R15, `(.L_x_4152) ;  /* 0x000000000f087348 */ /* 0x000fea0003c00000 */
[----:B------:R0:W1:Y:S02]  /*213c0*/  SHFL.IDX P6, R14, R13, R12, R11 ;  /* 0x0000000c0d0e7389 */ /* 0x00006400000c000b */
[----:B01----:R-:W-:Y:S01]  /*213d0*/  ENDCOLLECTIVE ;  /* 0x000000000000791b */ /* 0x003fe20003800000 */
.L_x_4152:
[----:B------:R-:W-:Y:S01]  /*213e0*/  IMAD.MOV.U32 R13, RZ, RZ, R5 ;  /* 0x000000ffff0d7224 */ /* 0x000fe200078e0005 */
[----:B------:R-:W-:Y:S02]  /*213f0*/  MOV R12, 0x1 ;  /* 0x00000001000c7802 */ /* 0x000fe40000000f00 */
[----:B------:R-:W-:-:S04]  /*21400*/  @!P1 LEA R14, P4, R33, R14, 0x1 ;  /* 0x0000000e210e9211 */ /* 0x000fc800078808ff */
[----:B------:R-:W-:Y:S01]  /*21410*/  @!P1 IADD3.X R3, RZ, R2, RZ, P4, !PT ;  /* 0x00000002ff039210 */ /* 0x000fe200027fe4ff */
[----:B------:R-:W-:-:S08]  /*21420*/  @!P1 IMAD.MOV.U32 R2, RZ, RZ, R14 ;  /* 0x000000ffff029224 */ /* 0x000fd000078e000e */
[----:B------:R-:W-:Y:S05]  /*21430*/  WARPSYNC.COLLECTIVE R15, `(.L_x_4153) ;  /* 0x000000000f087348 */ /* 0x000fea0003c00000 */
[----:B------:R0:W1:Y:S02]  /*21440*/  SHFL.IDX P6, R14, R13, R12, R11 ;  /* 0x0000000c0d0e7389 */ /* 0x00006400000c000b */
[----:B01----:R-:W-:Y:S01]  /*21450*/  ENDCOLLECTIVE ;  /* 0x000000000000791b */ /* 0x003fe20003800000 */
.L_x_4153:
        /* <DEDUP_REMOVED lines=12> */
.L_x_4154:
[----:B------:R-:W-:Y:S01]  /*21520*/  IMAD.MOV.U32 R13, RZ, RZ, R5 ;  /* 0x000000ffff0d7224 */ /* 0x000fe200078e0005 */
[----:B------:R-:W-:Y:S02]  /*21530*/  MOV R12, 0x2 ;  /* 0x00000002000c7802 */ /* 0x000fe40000000f00 */
[----:B------:R-:W-:-:S05]  /*21540*/  @!P1 LEA R14, P4, R33, R14, 0x1 ;  /* 0x0000000e210e9211 */ /* 0x000fca00078808ff */
[----:B------:R-:W-:Y:S01]  /*21550*/  @!P1 IMAD.X R7, RZ, RZ, R2, P4 ;  /* 0x000000ffff079224 */ /* 0x000fe200020e0602 */
[----:B------:R-:W-:-:S07]  /*21560*/  @!P1 MOV R2, R14 ;  /* 0x0000000e00029202 */ /* 0x000fce0000000f00 */
[----:B------:R-:W-:Y:S05]  /*21570*/  WARPSYNC.COLLECTIVE R15, `(.L_x_4155) ;  /* 0x000000000f087348 */ /* 0x000fea0003c00000 */
[----:B------:R0:W1:Y:S02]  /*21580*/  SHFL.IDX P6, R14, R13, R12, R11 ;  /* 0x0000000c0d0e7389 */ /* 0x00006400000c000b */
[----:B01----:R-:W-:Y:S01]  /*21590*/  ENDCOLLECTIVE ;  /* 0x000000000000791b */ /* 0x003fe20003800000 */
.L_x_4155:
[----:B------:R-:W-:Y:S01]  /*215a0*/  @!P1 IMAD.MOV.U32 R3, RZ, RZ, R7 ;  /* 0x000000ffff039224 */ /* 0x000fe200078e0007 */
[----:B------:R-:W-:-:S04]  /*215b0*/  IADD3 R7, R4, 0x20, RZ ;  /* 0x0000002004077810 */ /* 0x000fc80007ffe0ff */
        /* <DEDUP_REMOVED lines=12> */
.L_x_4156:
        /* <DEDUP_REMOVED lines=8> */
.L_x_4157:
        /* <DEDUP_REMOVED lines=14> */
.L_x_4158:
        /* <DEDUP_REMOVED lines=8> */
.L_x_4159:
        /* <DEDUP_REMOVED lines=14> */
.L_x_4160:
        /* <DEDUP_REMOVED lines=8> */
.L_x_4161:
        /* <DEDUP_REMOVED lines=14> */
.L_x_4162:
        /* <DEDUP_REMOVED lines=8> */
.L_x_4163:
        /* <DEDUP_REMOVED lines=14> */
.L_x_4164:
[----:B------:R-:W-:Y:S01]  /*21c00*/  MOV R13, R5 ;  /* 0x00000005000d7202 */ /* 0x000fe20000000f00 */
[----:B------:R-:W-:Y:S01]  /*21c10*/  IMAD.MOV.U32 R12, RZ, RZ, 0x7 ;  /* 0x00000007ff0c7424 */ /* 0x000fe200078e00ff */
[----:B------:R-:W-:-:S05]  /*21c20*/  @!P1 LEA R14, P4, R33, R14, 0x1 ;  /* 0x0000000e210e9211 */ /* 0x000fca00078808ff */
[----:B------:R-:W-:Y:S01]  /*21c30*/  @!P1 IMAD.X R7, RZ, RZ, R2, P4 ;  /* 0x000000ffff079224 */ /* 0x000fe200020e0602 */
[----:B------:R-:W-:-:S07]  /*21c40*/  @!P1 MOV R2, R14 ;  /* 0x0000000e00029202 */ /* 0x000fce0000000f00 */
[----:B------:R-:W-:Y:S05]  /*21c50*/  WARPSYNC.COLLECTIVE R15, `(.L_x_4165) ;  /* 0x000000000f087348 */ /* 0x000fea0003c00000 */
[----:B------:R0:W1:Y:S02]  /*21c60*/  SHFL.IDX P6, R14, R13, R12, R11 ;  /* 0x0000000c0d0e7389 */ /* 0x00006400000c000b */
[----:B01----:R-:W-:Y:S01]  /*21c70*/  ENDCOLLECTIVE ;  /* 0x000000000000791b */ /* 0x003fe20003800000 */
.L_x_4165:
        /* <DEDUP_REMOVED lines=8> */
[----:B------:R-:W-:-:S07]  /*21d00*/  MOV R5, R14 ;  /* 0x0000000e00057202 */ /* 0x000fce0000000f00 */
[----:B0-----:R-:W-:Y:S05]  /*21d10*/  WARPSYNC.COLLECTIVE R15, `(.L_x_4166) ;  /* 0x000000000f087348 */ /* 0x001fea0003c00000 */
[----:B------:R1:W2:Y:S02]  /*21d20*/  SHFL.IDX P6, R14, R13, R12, R11 ;  /* 0x0000000c0d0e7389 */ /* 0x0002a400000c000b */
[----:B012---:R-:W-:Y:S01]  /*21d30*/  ENDCOLLECTIVE ;  /* 0x000000000000791b */ /* 0x007fe20003800000 */
.L_x_4166:
[----:B------:R-:W-:Y:S05]  /*21d40*/  BRA `(.L_x_4167) ;  /* 0xffffffb000947947 */ /* 0x000fea000383ffff */
.L_x_4032:
[----:B0-----:R0:W1:Y:S02]  /*21d50*/  SYNCS.PHASECHK.TRANS64.TRYWAIT P0, [R22+URZ+0x30820], R3 ;  /* 0x03082003160075a7 */ /* 0x001064000800017f */
[----:B-1----:R-:W-:Y:S05]  /*21d60*/  @!P0 NANOSLEEP.SYNCS 0x989680 ;  /* 0x009896800000895d */ /* 0x002fea0003900000 */
[----:B------:R-:W1:Y:S02]  /*21d70*/  @!P0 SYNCS.PHASECHK.TRANS64 P0, [R22+URZ+0x30820], R3 ;  /* 0x03082003160085a7 */ /* 0x000e64000800007f */
[----:B-1----:R-:W-:Y:S05]  /*21d80*/  @!P0 BRA `(.L_x_4032) ;  /* 0xfffffffc00f08947 */ /* 0x002fea000383ffff */
[----:B------:R-:W-:Y:S05]  /*21d90*/  BRA `(.L_x_4168) ;  /* 0xffffffb400047947 */ /* 0x000fea000383ffff */
.L_x_4037:
[----:B0-----:R0:W1:Y:S02]  /*21da0*/  SYNCS.PHASECHK.TRANS64.TRYWAIT P0, [R7+URZ+0x30840], R2 ;  /* 0x03084002070075a7 */ /* 0x001064000800017f */
[----:B-1----:R-:W-:Y:S05]  /*21db0*/  @!P0 NANOSLEEP.SYNCS 0x989680 ;  /* 0x009896800000895d */ /* 0x002fea0003900000 */
[----:B------:R-:W1:Y:S02]  /*21dc0*/  @!P0 SYNCS.PHASECHK.TRANS64 P0, [R7+URZ+0x30840], R2 ;  /* 0x03084002070085a7 */ /* 0x000e64000800007f */
[----:B-1----:R-:W-:Y:S05]  /*21dd0*/  @!P0 BRA `(.L_x_4037) ;  /* 0xfffffffc00f08947 */ /* 0x002fea000383ffff */
[----:B------:R-:W-:Y:S05]  /*21de0*/  BRA `(.L_x_4169) ;  /* 0xffffffb400e87947 */ /* 0x000fea000383ffff */
.L_x_4038:
        /* <DEDUP_REMOVED lines=8> */
.L_x_4171:
[----:B------:R-:W-:Y:S05]  /*21e70*/  BSYNC B1 ;  /* 0x0000000000017941 */ /* 0x000fea0003800000 */
.L_x_4170:
[----:B------:R0:W-:Y:S04]  /*21e80*/  STL [R1+0x80], R0 ;  /* 0x0000800001007387 */ /* 0x0001e80000100800 */
[----:B0-----:R0:W5:Y:S01]  /*21e90*/  LDL.LU R0, [R1] ;  /* 0x0000000001007983 */ /* 0x0011620000300800 */
[----:B------:R-:W-:Y:S01]  /*21ea0*/  IMAD.MOV.U32 R13, RZ, RZ, R8 ;  /* 0x000000ffff0d7224 */ /* 0x000fe200078e0008 */
[----:B------:R-:W-:Y:S01]  /*21eb0*/  MOV R12, RZ ;  /* 0x000000ff000c7202 */ /* 0x000fe20000000f00 */
[----:B------:R-:W-:Y:S01]  /*21ec0*/  IMAD.MOV.U32 R11, RZ, RZ, 0x181f ;  /* 0x0000181fff0b7424 */ /* 0x000fe200078e00ff */
[----:B------:R-:W-:Y:S02]  /*21ed0*/  MOV R15, 0xffffffff ;  /* 0xffffffff000f7802 */ /* 0x000fe40000000f00 */
[----:B------:R-:W-:-:S02]  /*21ee0*/  MOV R3, R14 ;  /* 0x0000000e00037202 */ /* 0x000fc40000000f00 */
[----:B0-----:R-:W-:-:S07]  /*21ef0*/  SHF.L.U32 R4, R33, 0x1, RZ ;  /* 0x0000000121047819 */ /* 0x001fce00000006ff */
[----:B-----5:R-:W-:Y:S05]  /*21f00*/  WARPSYNC.COLLECTIVE R15, `(.L_x_4172) ;  /* 0x000000000f087348 */ /* 0x020fea0003c00000 */
[----:B------:R0:W1:Y:S02]  /*21f10*/  SHFL.IDX P6, R14, R13, R12, R11 ;  /* 0x0000000c0d0e7389 */ /* 0x00006400000c000b */
[----:B01---5:R-:W-:Y:S01]  /*21f20*/  ENDCOLLECTIVE ;  /* 0x000000000000791b */ /* 0x023fe20003800000 */
.L_x_4172:
[----:B------:R-:W-:Y:S01]  /*21f30*/  LEA R5, R5, R22, 0x1 ;  /* 0x0000001605057211 */ /* 0x000fe200078e08ff */
[----:B------:R-:W-:Y:S01]  /*21f40*/  IMAD.MOV.U32 R13, RZ, RZ, R6 ;  /* 0x000000ffff0d7224 */ /* 0x000fe200078e0006 */
[----:B------:R-:W-:Y:S01]  /*21f50*/  MOV R12, 0x1 ;  /* 0x00000001000c7802 */ /* 0x000fe20000000f00 */
[----:B------:R-:W-:-:S07]  /*21f60*/  IMAD.MOV.U32 R2, RZ, RZ, R14 ;  /* 0x000000ffff027224 */ /* 0x000fce00078e000e */
[----:B------:R-:W-:Y:S05]  /*21f70*/  WARPSYNC.COLLECTIVE R15, `(.L_x_4173) ;  /* 0x000000000f087348 */ /* 0x000fea0003c00000 */
[----:B------:R0:W1:Y:S02]  /*21f80*/  SHFL.IDX P6, R14, R13, R12, R11 ;  /* 0x0000000c0d0e7389 */ /* 0x00006400000c000b */
[----:B01----:R-:W-:Y:S01]  /*21f90*/  ENDCOLLECTIVE ;  /* 0x000000000000791b */ /* 0x003fe20003800000 */
.L_x_4173:
[----:B------:R-:W-:-:S05]  /*21fa0*/  IADD3 R2, P0, R2, R4, RZ ;  /* 0x0000000402027210 */ /* 0x000fca0007f1e0ff */
[----:B------:R-:W-:Y:S01]  /*21fb0*/  IMAD.X R3, RZ, RZ, R3, P0 ;  /* 0x000000ffff037224 */ /* 0x000fe200000e0603 */
[----:B------:R-:W-:Y:S02]  /*21fc0*/  MOV R13, R8 ;  /* 0x00000008000d7202 */ /* 0x000fe40000000f00 */
[----:B------:R-:W-:-:S04]  /*21fd0*/  LOP3.LUT R0, R0, 0xffffffbf, RZ, 0xc0, !PT ;  /* 0xffffffbf00007812 */ /* 0x000fc800078ec0ff */
[----:B------:R-:W-:-:S04]  /*21fe0*/  @P1 LOP3.LUT R0, R0, 0x40, RZ, 0xfc, !PT ;  /* 0x0000004000001812 */ /* 0x000fc800078efcff */
[----:B------:R-:W-:Y:S01]  /*21ff0*/  LOP3.LUT P1, RZ, R0, 0x4, RZ, 0xc0, !PT ;  /* 0x0000000400ff7812 */ /* 0x000fe2000782c0ff */
[----:B------:R0:W-:-:S12]  /*22000*/  STL [R1], R0 ;  /* 0x0000000001007387 */ /* 0x0001d80000100800 */
[----:B------:R-:W-:Y:S01]  /*22010*/  @!PT LDS RZ, [RZ] ;  /* 0x00000000fffff984 */ /* 0x000fe20000000800 */
[----:B------:R-:W-:Y:S01]  /*22020*/  @!PT LDS RZ, [RZ] ;  /* 0x00000000fffff984 */ /* 0x000fe20000000800 */
[----:B------:R-:W-:Y:S01]  /*22030*/  @!PT LDS RZ, [RZ] ;  /* 0x00000000fffff984 */ /* 0x000fe20000000800 */
[----:B------:R-:W-:Y:S04]  /*22040*/  LDGSTS.E.BYPASS.LTC128B.128 [R5+0x1e400], desc[UR56][R2.64], !P1 ;  /* 0x1e40000002057fae */ /* 0x000fe8000c901d78 */
[----:B------:R-:W-:Y:S04]  /*22050*/  LDGSTS.E.BYPASS.LTC128B.128 [R5+0x21400], desc[UR56][R2.64+0x80], !P5 ;  /* 0x2140008002057fae */ /* 0x000fe8000e901d78 */
[----:B------:R1:W-:Y:S02]  /*22060*/  LDGSTS.E.BYPASS.LTC128B.128 [R5+0x24400], desc[UR56][R2.64+0x100], !P4 ;  /* 0x2440010002057fae */ /* 0x0003e4000e101d78 */
[----:B01----:R-:W-:-:S07]  /*22070*/  IMAD.MOV.U32 R3, RZ, RZ, R14 ;  /* 0x000000ffff037224 */ /* 0x003fce00078e000e */
[----:B------:R-:W-:Y:S05]  /*22080*/  WARPSYNC.COLLECTIVE R15, `(.L_x_4174) ;  /* 0x000000000f087348 */ /* 0x000fea0003c00000 */
[----:B------:R0:W1:Y:S02]  /*22090*/  SHFL.IDX P6, R14, R13, R12, R11 ;  /* 0x0000000c0d0e7389 */ /* 0x00006400000c000b */
[----:B01----:R-:W-:Y:S01]  /*220a0*/  ENDCOLLECTIVE ;  /* 0x000000000000791b */ /* 0x003fe20003800000 */
.L_x_4174:
[----:B------:R-:W-:Y:S01]  /*220b0*/  IMAD.MOV.U32 R13, RZ, RZ, R6 ;  /* 0x000000ffff0d7224 */ /* 0x000fe200078e0006 */
[----:B------:R-:W-:Y:S01]  /*220c0*/  MOV R12, 0x2 ;  /* 0x00000002000c7802 */ /* 0x000fe20000000f00 */
[----:B------:R-:W-:-:S07]  /*220d0*/  IMAD.MOV.U32 R2, RZ, RZ, R14 ;  /* 0x000000ffff027224 */ /* 0x000fce00078e000e */
[----:B------:R-:W-:Y:S05]  /*220e0*/  WARPSYNC.COLLECTIVE R15, `(.L_x_4175) ;  /* 0x000000000f087348 */ /* 0x000fea0003c00000 */
[----:B------:R0:W1:Y:S02]  /*220f0*/  SHFL.IDX P6, R14, R13, R12, R11 ;  /* 0x0000000c0d0e7389 */ /* 0x00006400000c000b */
[----:B01----:R-:W-:Y:S01]  /*22100*/  ENDCOLLECTIVE ;  /* 0x000000000000791b */ /* 0x003fe20003800000 */
.L_x_4175:
[----:B------:R-:W-:-:S04]  /*22110*/  IADD3 R2, P0, R2, R4, RZ ;  /* 0x0000000402027210 */ /* 0x000fc80007f1e0ff */
[----:B------:R-:W-:-:S05]  /*22120*/  IADD3.X R3, RZ, R3, RZ, P0, !PT ;  /* 0x00000003ff037210 */ /* 0x000fca00007fe4ff */
[----:B------:R-:W-:Y:S01]  /*22130*/  @!PT LDS RZ, [RZ] ;  /* 0x00000000fffff984 */ /* 0x000fe20000000800 */
[----:B------:R-:W-:Y:S01]  /*22140*/  @!PT LDS RZ, [RZ] ;  /* 0x00000000fffff984 */ /* 0x000fe20000000800 */
[----:B------:R-:W-:Y:S01]  /*22150*/  @!PT LDS RZ, [RZ] ;  /* 0x00000000fffff984 */ /* 0x000fe20000000800 */
        /* <DEDUP_REMOVED lines=8> */
.L_x_4176:
[----:B------:R-:W-:Y:S01]  /*221e0*/  IMAD.MOV.U32 R13, RZ, RZ, R6 ;  /* 0x000000ffff0d7224 */ /* 0x000fe200078e0006 */
[----:B------:R-:W-:Y:S01]  /*221f0*/  MOV R12, 0x3 ;  /* 0x00000003000c7802 */ /* 0x000fe20000000f00 */
[----:B------:R-:W-:-:S07]  /*22200*/  IMAD.MOV.U32 R2, RZ, RZ, R14 ;  /* 0x000000ffff027224 */ /* 0x000fce00078e000e */
[----:B------:R-:W-:Y:S05]  /*22210*/  WARPSYNC.COLLECTIVE R15, `(.L_x_4177) ;  /* 0x000000000f087348 */ /* 0x000fea0003c00000 */
[----:B------:R0:W1:Y:S02]  /*22220*/  SHFL.IDX P6, R14, R13, R12, R11 ;  /* 0x0000000c0d0e7389 */ /* 0x00006400000c000b */
[----:B01----:R-:W-:Y:S01]  /*22230*/  ENDCOLLECTIVE ;  /* 0x000000000000791b */ /* 0x003fe20003800000 */
.L_x_4177:
        /* <DEDUP_REMOVED lines=13> */
.L_x_4178:
[----:B------:R-:W-:Y:S01]  /*22310*/  IMAD.MOV.U32 R13, RZ, RZ, R6 ;  /* 0x000000ffff0d7224 */ /* 0x000fe200078e0006 */
[----:B------:R-:W-:Y:S01]  /*22320*/  MOV R12, 0x4 ;  /* 0x00000004000c7802 */ /* 0x000fe20000000f00 */
[----:B------:R-:W-:-:S07]  /*22330*/  IMAD.MOV.U32 R2, RZ, RZ, R14 ;  /* 0x000000ffff027224 */ /* 0x000fce00078e000e */
[----:B------:R-:W-:Y:S05]  /*22340*/  WARPSYNC.COLLECTIVE R15, `(.L_x_4179) ;  /* 0x000000000f087348 */ /* 0x000fea0003c00000 */
[----:B------:R0:W1:Y:S02]  /*22350*/  SHFL.IDX P6, R14, R13, R12, R11 ;  /* 0x0000000c0d0e7389 */ /* 0x00006400000c000b */
[----:B01----:R-:W-:Y:S01]  /*22360*/  ENDCOLLECTIVE ;  /* 0x000000000000791b */ /* 0x003fe20003800000 */
.L_x_4179:
        /* <DEDUP_REMOVED lines=13> */
.L_x_4180:
        /* <DEDUP_REMOVED lines=8> */
[----:B------:R0:W5:Y:S01]  /*224c0*/  LDL.LU R0, [R1+0x80] ;  /* 0x0000800001007983 */ /* 0x0001620000300800 */
[----:B------:R-:W-:Y:S01]  /*224d0*/  IMAD.MOV.U32 R13, RZ, RZ, R6 ;  /* 0x000000ffff0d7224 */ /* 0x000fe200078e0006 */
[----:B------:R-:W-:Y:S02]  /*224e0*/  MOV R12, 0x5 ;  /* 0x00000005000c7802 */ /* 0x000fe40000000f00 */
[----:B------:R0:W-:Y:S06]  /*224f0*/  LDGSTS.E.BYPASS.LTC128B.128 [R5+0x23400], desc[UR56][R2.64+0x80], !P5 ;  /* 0x2340008002057fae */ /* 0x0001ec000e901d78 */
[----:B0----5:R-:W-:Y:S05]  /*22500*/  WARPSYNC.COLLECTIVE R15, `(.L_x_4181) ;  /* 0x000000000f087348 */ /* 0x021fea0003c00000 */
[----:B------:R1:W2:Y:S02]  /*22510*/  SHFL.IDX P6, R14, R13, R12, R11 ;  /* 0x0000000c0d0e7389 */ /* 0x0002a400000c000b */
[----:B012--5:R-:W-:Y:S01]  /*22520*/  ENDCOLLECTIVE ;  /* 0x000000000000791b */ /* 0x027fe20003800000 */
.L_x_4181:
[----:B------:R-:W-:Y:S01]  /*22530*/  @!PT LDS RZ, [RZ] ;  /* 0x00000000fffff984 */ /* 0x000fe20000000800 */
[----:B------:R-:W-:Y:S01]  /*22540*/  @!PT LDS RZ, [RZ] ;  /* 0x00000000fffff984 */ /* 0x000fe20000000800 */
[----:B------:R-:W-:Y:S01]  /*22550*/  @!PT LDS RZ, [RZ] ;  /* 0x00000000fffff984 */ /* 0x000fe20000000800 */
[----:B------:R0:W-:Y:S01]  /*22560*/  LDGSTS.E.BYPASS.LTC128B.128 [R5+0x26400], desc[UR56][R2.64+0x100], !P4 ;  /* 0x2640010002057fae */ /* 0x0001e2000e101d78 */
[----:B------:R-:W-:Y:S01]  /*22570*/  MOV R13, R8 ;  /* 0x00000008000d7202 */ /* 0x000fe20000000f00 */
[----:B------:R-:W-:-:S07]  /*22580*/  IMAD.MOV.U32 R34, RZ, RZ, R14 ;  /* 0x000000ffff227224 */ /* 0x000fce00078e000e */
[----:B0-----:R-:W-:Y:S05]  /*22590*/  WARPSYNC.COLLECTIVE R15, `(.L_x_4182) ;  /* 0x000000000f087348 */ /* 0x001fea0003c00000 */
[----:B------:R1:W2:Y:S02]  /*225a0*/  SHFL.IDX P6, R14, R13, R12, R11 ;  /* 0x0000000c0d0e7389 */ /* 0x0002a400000c000b */
[----:B012---:R-:W-:Y:S01]  /*225b0*/  ENDCOLLECTIVE ;  /* 0x000000000000791b */ /* 0x007fe20003800000 */
.L_x_4182:
[----:B------:R-:W-:Y:S01]  /*225c0*/  IMAD.MOV.U32 R2, RZ, RZ, R14 ;  /* 0x000000ffff027224 */ /* 0x000fe200078e000e */
[----:B------:R-:W-:Y:S06]  /*225d0*/  BRA `(.L_x_4183) ;  /* 0xffffffb000fc7947 */ /* 0x000fec000383ffff */
.L_x_4043:
[----:B0-----:R0:W2:Y:S02]  /*225e0*/  SYNCS.PHASECHK.TRANS64.TRYWAIT P0, [R6+URZ+0x30860], R2 ;  /* 0x03086002060075a7 */ /* 0x0010a4000800017f */
[----:B--2---:R-:W-:Y:S05]  /*225f0*/  @!P0 NANOSLEEP.SYNCS 0x989680 ;  /* 0x009896800000895d */ /* 0x004fea0003900000 */
[----:B------:R-:W2:Y:S02]  /*22600*/  @!P0 SYNCS.PHASECHK.TRANS64 P0, [R6+URZ+0x30860], R2 ;  /* 0x03086002060085a7 */ /* 0x000ea4000800007f */
[----:B--2---:R-:W-:Y:S05]  /*22610*/  @!P0 BRA `(.L_x_4043) ;  /* 0xfffffffc00f08947 */ /* 0x004fea000383ffff */
[----:B------:R-:W-:Y:S05]  /*22620*/  BRA `(.L_x_4184) ;  /* 0xffffffb400647947 */ /* 0x000fea000383ffff */
.L_x_4044:
        /* <DEDUP_REMOVED lines=8> */
.L_x_4186:
[----:B------:R-:W-:Y:S05]  /*226b0*/  BSYNC B1 ;  /* 0x0000000000017941 */ /* 0x000fea0003800000 */
.L_x_4185:
        /* <DEDUP_REMOVED lines=9> */
.L_x_4187:
[----:B------:R-:W-:Y:S01]  /*22750*/  MOV R13, R24 ;  /* 0x00000018000d7202 */ /* 0x000fe20000000f00 */
[----:B------:R-:W-:Y:S02]  /*22760*/  IMAD.MOV.U32 R12, RZ, RZ, 0x1 ;  /* 0x00000001ff0c7424 */ /* 0x000fe400078e00ff */
[----:B------:R-:W-:-:S07]  /*22770*/  IMAD.MOV.U32 R2, RZ, RZ, R14 ;  /* 0x000000ffff027224 */ /* 0x000fce00078e000e */
[----:B------:R-:W-:Y:S05]  /*22780*/  WARPSYNC.COLLECTIVE R15, `(.L_x_4188) ;  /* 0x000000000f087348 */ /* 0x000fea0003c00000 */
[----:B------:R0:W1:Y:S02]  /*22790*/  SHFL.IDX P6, R14, R13, R12, R11 ;  /* 0x0000000c0d0e7389 */ /* 0x00006400000c000b */
[----:B01----:R-:W-:Y:S01]  /*227a0*/  ENDCOLLECTIVE ;  /* 0x000000000000791b */ /* 0x003fe20003800000 */
.L_x_4188:
[----:B------:R-:W-:-:S04]  /*227b0*/  IADD3 R2, P0, R2, R4, RZ ;  /* 0x0000000402027210 */ /* 0x000fc80007f1e0ff */
[----:B------:R-:W-:Y:S02]  /*227c0*/  IADD3.X R3, RZ, R3, RZ, P0, !PT ;  /* 0x00000003ff037210 */ /* 0x000fe400007fe4ff */
        /* <DEDUP_REMOVED lines=14> */
.L_x_4189:
[----:B------:R-:W-:Y:S01]  /*228b0*/  MOV R13, R24 ;  /* 0x00000018000d7202 */ /* 0x000fe20000000f00 */
[----:B------:R-:W-:Y:S01]  /*228c0*/  IMAD.MOV.U32 R12, RZ, RZ, 0x2 ;  /* 0x00000002ff0c7424 */ /* 0x000fe200078e00ff */
[----:B------:R-:W-:-:S07]  /*228d0*/  MOV R2, R14 ;  /* 0x0000000e00027202 */ /* 0x000fce0000000f00 */
[----:B------:R-:W-:Y:S05]  /*228e0*/  WARPSYNC.COLLECTIVE R15, `(.L_x_4190) ;  /* 0x000000000f087348 */ /* 0x000fea0003c00000 */
[----:B------:R0:W1:Y:S02]  /*228f0*/  SHFL.IDX P6, R14, R13, R12, R11 ;  /* 0x0000000c0d0e7389 */ /* 0x00006400000c000b */
[----:B01----:R-:W-:Y:S01]  /*22900*/  ENDCOLLECTIVE ;  /* 0x000000000000791b */ /* 0x003fe20003800000 */
.L_x_4190:
        /* <DEDUP_REMOVED lines=16> */
.L_x_4191:
[----:B------:R-:W-:Y:S01]  /*22a10*/  MOV R13, R24 ;  /* 0x00000018000d7202 */ /* 0x000fe20000000f00 */
[----:B------:R-:W-:Y:S01]  /*22a20*/  IMAD.MOV.U32 R12, RZ, RZ, 0x3 ;  /* 0x00000003ff0c7424 */ /* 0x000fe200078e00ff */
[----:B------:R-:W-:-:S07]  /*22a30*/  MOV R2, R14 ;  /* 0x0000000e00027202 */ /* 0x000fce0000000f00 */
[----:B------:R-:W-:Y:S05]  /*22a40*/  WARPSYNC.COLLECTIVE R15, `(.L_x_4192) ;  /* 0x000000000f087348 */ /* 0x000fea0003c00000 */
[----:B------:R0:W1:Y:S02]  /*22a50*/  SHFL.IDX P6, R14, R13, R12, R11 ;  /* 0x0000000c0d0e7389 */ /* 0x00006400000c000b */
[----:B01----:R-:W-:Y:S01]  /*22a60*/  ENDCOLLECTIVE ;  /* 0x000000000000791b */ /* 0x003fe20003800000 */
.L_x_4192:
        /* <DEDUP_REMOVED lines=16> */
.L_x_4193:
[----:B------:R-:W-:Y:S01]  /*22b70*/  MOV R13, R24 ;  /* 0x00000018000d7202 */ /* 0x000fe20000000f00 */
[----:B------:R-:W-:Y:S01]  /*22b80*/  IMAD.MOV.U32 R12, RZ, RZ, 0x4 ;  /* 0x00000004ff0c7424 */ /* 0x000fe200078e00ff */
[----:B------:R-:W-:-:S07]  /*22b90*/  MOV R2, R14 ;  /* 0x0000000e00027202 */ /* 0x000fce0000000f00 */
[----:B------:R-:W-:Y:S05]  /*22ba0*/  WARPSYNC.COLLECTIVE R15, `(.L_x_4194) ;  /* 0x000000000f087348 */ /* 0x000fea0003c00000 */
[----:B------:R0:W1:Y:S02]  /*22bb0*/  SHFL.IDX P6, R14, R13, R12, R11 ;  /* 0x0000000c0d0e7389 */ /* 0x00006400000c000b */
[----:B01----:R-:W-:Y:S01]  /*22bc0*/  ENDCOLLECTIVE ;  /* 0x000000000000791b */ /* 0x003fe20003800000 */
.L_x_4194:
        /* <DEDUP_REMOVED lines=16> */
.L_x_4195:
[----:B------:R-:W-:Y:S01]  /*22cd0*/  MOV R13, R24 ;  /* 0x00000018000d7202 */ /* 0x000fe20000000f00 */
[----:B------:R-:W-:Y:S01]  /*22ce0*/  IMAD.MOV.U32 R12, RZ, RZ, 0x5 ;  /* 0x00000005ff0c7424 */ /* 0x000fe200078e00ff */
[----:B------:R-:W-:-:S07]  /*22cf0*/  MOV R2, R14 ;  /* 0x0000000e00027202 */ /* 0x000fce0000000f00 */
[----:B------:R-:W-:Y:S05]  /*22d00*/  WARPSYNC.COLLECTIVE R15, `(.L_x_4196) ;  /* 0x000000000f087348 */ /* 0x000fea0003c00000 */
[----:B------:R0:W1:Y:S02]  /*22d10*/  SHFL.IDX P6, R14, R13, R12, R11 ;  /* 0x0000000c0d0e7389 */ /* 0x00006400000c000b */
[----:B01----:R-:W-:Y:S01]  /*22d20*/  ENDCOLLECTIVE ;  /* 0x000000000000791b */ /* 0x003fe20003800000 */
.L_x_4196:
        /* <DEDUP_REMOVED lines=13> */
.L_x_4197:
[----:B------:R-:W-:Y:S01]  /*22e00*/  @!PT LDS RZ, [RZ] ;  /* 0x00000000fffff984 */ /* 0x000fe20000000800 */
[----:B------:R-:W-:Y:S01]  /*22e10*/  @!PT LDS RZ, [RZ] ;  /* 0x00000000fffff984 */ /* 0x000fe20000000800 */
[----:B------:R-:W-:Y:S01]  /*22e20*/  @!PT LDS RZ, [RZ] ;  /* 0x00000000fffff984 */ /* 0x000fe20000000800 */
[----:B------:R0:W-:Y:S01]  /*22e30*/  LDGSTS.E.BYPASS.LTC128B.128 [R5+0x5400], desc[UR56][R2.64+0x80], !P0 ;  /* 0x0540008002057fae */ /* 0x0001e2000c101d78 */
[----:B------:R-:W-:-:S13]  /*22e40*/  ISETP.LT.OR P0, PT, R7, 0x41, P1 ;  /* 0x000000410700780c */ /* 0x000fda0000f01670 */
[----:B------:R0:W-:Y:S01]  /*22e50*/  LDGSTS.E.BYPASS.LTC128B.128 [R5+0x8400], desc[UR56][R2.64+0x100], !P0 ;  /* 0x0840010002057fae */ /* 0x0001e2000c101d78 */
[----:B------:R-:W-:Y:S05]  /*22e60*/  BRA `(.L_x_4198) ;  /* 0xffffffb000507947 */ /* 0x000fea000383ffff */
.L_x_4052:
[----:B0-----:R0:W1:Y:S02]  /*22e70*/  SYNCS.PHASECHK.TRANS64.TRYWAIT P0, [R0+URZ+0x30860], R3 ;  /* 0x03086003000075a7 */ /* 0x001064000800017f */
[----:B-1----:R-:W-:Y:S05]  /*22e80*/  @!P0 NANOSLEEP.SYNCS 0x989680 ;  /* 0x009896800000895d */ /* 0x002fea0003900000 */
[----:B------:R-:W1:Y:S02]  /*22e90*/  @!P0 SYNCS.PHASECHK.TRANS64 P0, [R0+URZ+0x30860], R3 ;  /* 0x03086003000085a7 */ /* 0x000e64000800007f */
[----:B-1----:R-:W-:Y:S05]  /*22ea0*/  @!P0 BRA `(.L_x_4052) ;  /* 0xfffffffc00f08947 */ /* 0x002fea000383ffff */
[----:B------:R-:W-:Y:S05]  /*22eb0*/  BRA `(.L_x_4199) ;  /* 0xffffffb400787947 */ /* 0x000fea000383ffff */
.L_x_4053:
[----:B------:R-:W-:Y:S01]  /*22ec0*/  BSSY B0, `(.L_x_4200) ;  /* 0x0000008000007945 */ /* 0x000fe20003800000 */
[----:B------:R-:W-:Y:S01]  /*22ed0*/  MOV R13, R24 ;  /* 0x00000018000d7202 */ /* 0x000fe20000000f00 */
[----:B------:R-:W-:Y:S01]  /*22ee0*/  IMAD.MOV.U32 R12, RZ, RZ, RZ ;  /* 0x000000ffff0c7224 */ /* 0x000fe200078e00ff */
[----:B------:R-:W-:Y:S01]  /*22ef0*/  MOV R11, 0x181f ;  /* 0x0000181f000b7802 */ /* 0x000fe20000000f00 */
[----:B------:R-:W-:-:S07]  /*22f00*/  IMAD.MOV.U32 R15, RZ, RZ, -0x1 ;  /* 0xffffffffff0f7424 */ /* 0x000fce00078e00ff */
[----:B0-2---:R-:W-:Y:S05]  /*22f10*/  WARPSYNC.COLLECTIVE R15, `(.L_x_4201) ;  /* 0x000000000f087348 */ /* 0x005fea0003c00000 */
[----:B--2---:R1:W2:Y:S02]  /*22f20*/  SHFL.IDX P6, R14, R13, R12, R11 ;  /* 0x0000000c0d0e7389 */ /* 0x0042a400000c000b */
[----:B012---:R-:W-:Y:S01]  /*22f30*/  ENDCOLLECTIVE ;  /* 0x000000000000791b */ /* 0x007fe20003800000 */
.L_x_4201:
[----:B------:R-:W-:Y:S05]  /*22f40*/  BSYNC B0 ;  /* 0x0000000000007941 */ /* 0x000fea0003800000 */
.L_x_4200:
[----:B------:R-:W-:Y:S01]  /*22f50*/  IMAD.MOV.U32 R13, RZ, RZ, R23 ;  /* 0x000000ffff0d7224 */ /* 0x000fe200078e0017 */
[----:B------:R-:W-:Y:S01]  /*22f60*/  MOV R12, RZ ;  /* 0x000000ff000c7202 */ /* 0x000fe20000000f00 */
[----:B------:R-:W-:Y:S01]  /*22f70*/  IMAD.MOV.U32 R11, RZ, RZ, 0x181f ;  /* 0x0000181fff0b7424 */ /* 0x000fe200078e00ff */
[----:B------:R-:W-:Y:S01]  /*22f80*/  MOV R15, 0xffffffff ;  /* 0xffffffff000f7802 */ /* 0x000fe20000000f00 */
[----:B------:R-:W-:Y:S01]  /*22f90*/  IMAD.SHL.U32 R5, R33, 0x2, RZ ;  /* 0x0000000221057824 */ /* 0x000fe200078e00ff */
[----:B------:R-:W-:Y:S01]  /*22fa0*/  MOV R3, R14 ;  /* 0x0000000e00037202 */ /* 0x000fe20000000f00 */
[----:B------:R-:W-:-:S07]  /*22fb0*/  IMAD R4, R7, 0x2, R22 ;  /* 0x0000000207047824 */ /* 0x000fce00078e0216 */
[----:B------:R-:W-:Y:S05]  /*22fc0*/  WARPSYNC.COLLECTIVE R15, `(.L_x_4202) ;  /* 0x000000000f087348 */ /* 0x000fea0003c00000 */
[----:B------:R0:W1:Y:S02]  /*22fd0*/  SHFL.IDX P6, R14, R13, R12, R11 ;  /* 0x0000000c0d0e7389 */ /* 0x00006400000c000b */
[----:B01----:R-:W-:Y:S01]  /*22fe0*/  ENDCOLLECTIVE ;  /* 0x000000000000791b */ /* 0x003fe20003800000 */
.L_x_4202:
[----:B------:R-:W-:Y:S02]  /*22ff0*/  ULDC UR4, c[0x0][0x2f4] ;  /* 0x0000bd0000047ab9 */ /* 0x000fe40000000800 */
[----:B------:R-:W-:Y:S02]  /*23000*/  ISETP.GE.AND P2, PT, R33, UR4, PT ;  /* 0x0000000421007c0c */ /* 0x000fe4000bf46270 */
[----:B------:R-:W-:Y:S02]  /*23010*/  ISETP.GE.AND P1, PT, R36, UR4, PT ;  /* 0x0000000424007c0c */ /* 0x000fe4000bf26270 */
[C---:B------:R-:W-:Y:S02]  /*23020*/  ISETP.LT.OR P3, PT, R6.reuse, 0x1, P2 ;  /* 0x000000010600780c */ /* 0x040fe40001761670 */
[----:B------:R-:W-:Y:S02]  /*23030*/  ISETP.LT.OR P4, PT, R6, 0x1, P1 ;  /* 0x000000010600780c */ /* 0x000fe40000f81670 */
[----:B------:R-:W-:Y:S01]  /*23040*/  MOV R13, R24 ;  /* 0x00000018000d7202 */ /* 0x000fe20000000f00 */
[----:B------:R-:W-:Y:S01]  /*23050*/  IMAD.MOV.U32 R12, RZ, RZ, 0x1 ;  /* 0x00000001ff0c7424 */ /* 0x000fe200078e00ff */
[----:B------:R-:W-:-:S04]  /*23060*/  IADD3 R2, P0, R14, R5, RZ ;  /* 0x000000050e027210 */ /* 0x000fc80007f1e0ff */
[----:B------:R-:W-:Y:S02]  /*23070*/  IADD3.X R3, RZ, R3, RZ, P0, !PT ;  /* 0x00000003ff037210 */ /* 0x000fe400007fe4ff */
[----:B------:R-:W-:-:S13]  /*23080*/  ISETP.GE.AND P0, PT, R35, UR4, PT ;  /* 0x0000000423007c0c */ /* 0x000fda000bf06270 */
[----:B------:R-:W-:Y:S05]  /*23090*/  WARPSYNC.COLLECTIVE R15, `(.L_x_4203) ;  /* 0x000000000f087348 */ /* 0x000fea0003c00000 */
[----:B------:R0:W1:Y:S02]  /*230a0*/  SHFL.IDX P6, R14, R13, R12, R11 ;  /* 0x0000000c0d0e7389 */ /* 0x00006400000c000b */
[----:B01----:R-:W-:Y:S01]  /*230b0*/  ENDCOLLECTIVE ;  /* 0x000000000000791b */ /* 0x003fe20003800000 */
.L_x_4203:
        /* <DEDUP_REMOVED lines=13> */
.L_x_4204:
[----:B------:R-:W-:Y:S01]  /*23190*/  IMAD.MOV.U32 R13, RZ, RZ, R24 ;  /* 0x000000ffff0d7224 */ /* 0x000fe200078e0018 */
[----:B------:R-:W-:Y:S02]  /*231a0*/  MOV R12, 0x2 ;  /* 0x00000002000c7802 */ /* 0x000fe40000000f00 */
[----:B------:R-:W-:-:S13]  /*231b0*/  IADD3 R2, P4, R14, R5, RZ ;  /* 0x000000050e027210 */ /* 0x000fda0007f9e0ff */
[----:B------:R-:W-:Y:S05]  /*231c0*/  WARPSYNC.COLLECTIVE R15, `(.L_x_4205) ;  /* 0x000000000f087348 */ /* 0x000fea0003c00000 */
[----:B------:R0:W1:Y:S02]  /*231d0*/  SHFL.IDX P6, R14, R13, R12, R11 ;  /* 0x0000000c0d0e7389 */ /* 0x00006400000c000b */
[----:B01----:R-:W-:Y:S01]  /*231e0*/  ENDCOLLECTIVE ;  /* 0x000000000000791b */ /* 0x003fe20003800000 */
.L_x_4205:
[----:B------:R-:W-:Y:S02]  /*231f0*/  IADD3.X R3, RZ, R7, RZ, P4, !PT ;  /* 0x00000007ff037210 */ /* 0x000fe400027fe4ff */
[----:B------:R-:W-:-:S03]  /*23200*/  ISETP.LT.OR P4, PT, R6, 0x11, P1 ;  /* 0x000000110600780c */ /* 0x000fc60000f81670 */
[----:B------:R-:W-:Y:S01]  /*23210*/  @!PT LDS RZ, [RZ] ;  /* 0x00000000fffff984 */ /* 0x000fe20000000800 */
[----:B------:R-:W-:Y:S01]  /*23220*/  @!PT LDS RZ, [RZ] ;  /* 0x00000000fffff984 */ /* 0x000fe20000000800 */
[----:B------:R-:W-:Y:S01]  /*23230*/  @!PT LDS RZ, [RZ] ;  /* 0x00000000fffff984 */ /* 0x000fe20000000800 */
[----:B------:R0:W-:Y:S01]  /*23240*/  LDGSTS.E.BYPASS.LTC128B.128 [R4+0xc00], desc[UR56][R2.64], !P3 ;  /* 0x00c0000002047fae */ /* 0x0001e2000d901d78 */
[----:B------:R-:W-:Y:S02]  /*23250*/  ISETP.LT.OR P3, PT, R6, 0x11, P0 ;  /* 0x000000110600780c */ /* 0x000fe40000761670 */
[----:B------:R-:W-:-:S07]  /*23260*/  MOV R13, R23 ;  /* 0x00000017000d7202 */ /* 0x000fce0000000f00 */
[----:B------:R0:W-:Y:S04]  /*23270*/  LDGSTS.E.BYPASS.LTC128B.128 [R4+0x3c00], desc[UR56][R2.64+0x80], !P4 ;  /* 0x03c0008002047fae */ /* 0x0001e8000e101d78 */
[----:B------:R0:W-:Y:S01]  /*23280*/  LDGSTS.E.BYPASS.LTC128B.128 [R4+0x6c00], desc[UR56][R2.64+0x100], !P3 ;  /* 0x06c0010002047fae */ /* 0x0001e2000d901d78 */
[----:B------:R-:W-:Y:S01]  /*23290*/  ISETP.LT.OR P3, PT, R6, 0x21, P2 ;  /* 0x000000210600780c */ /* 0x000fe20001761670 */
[----:B------:R-:W-:-:S12]  /*232a0*/  IMAD.MOV.U32 R7, RZ, RZ, R14 ;  /* 0x000000ffff077224 */ /* 0x000fd800078e000e */
[----:B0-----:R-:W-:Y:S05]  /*232b0*/  WARPSYNC.COLLECTIVE R15, `(.L_x_4206) ;  /* 0x000000000f087348 */ /* 0x001fea0003c00000 */
[----:B------:R1:W2:Y:S02]  /*232c0*/  SHFL.IDX P6, R14, R13, R12, R11 ;  /* 0x0000000c0d0e7389 */ /* 0x0002a400000c000b */
[----:B012---:R-:W-:Y:S01]  /*232d0*/  ENDCOLLECTIVE ;  /* 0x000000000000791b */ /* 0x007fe20003800000 */
.L_x_4206:
[----:B------:R-:W-:Y:S01]  /*232e0*/  MOV R13, R24 ;  /* 0x00000018000d7202 */ /* 0x000fe20000000f00 */
[----:B------:R-:W-:Y:S01]  /*232f0*/  IMAD.MOV.U32 R12, RZ, RZ, 0x3 ;  /* 0x00000003ff0c7424 */ /* 0x000fe200078e00ff */
[----:B------:R-:W-:-:S13]  /*23300*/  IADD3 R2, P4, R14, R5, RZ ;  /* 0x000000050e027210 */ /* 0x000fda0007f9e0ff */
[----:B------:R-:W-:Y:S05]  /*23310*/  WARPSYNC.COLLECTIVE R15, `(.L_x_4207) ;  /* 0x000000000f087348 */ /* 0x000fea0003c00000 */
[----:B------:R0:W1:Y:S02]  /*23320*/  SHFL.IDX P6, R14, R13, R12, R11 ;  /* 0x0000000c0d0e7389 */ /* 0x00006400000c000b */
[----:B01----:R-:W-:Y:S01]  /*23330*/  ENDCOLLECTIVE ;  /* 0x000000000000791b */ /* 0x003fe20003800000 */
.L_x_4207:
        /* <DEDUP_REMOVED lines=10> */
[----:B------:R-:W-:Y:S02]  /*233e0*/  ISETP.LT.OR P3, PT, R6, 0x31, P2 ;  /* 0x000000310600780c */ /* 0x000fe40001761670 */
[----:B------:R-:W-:-:S11]  /*233f0*/  MOV R7, R14 ;  /* 0x0000000e00077202 */ /* 0x000fd60000000f00 */
[----:B0-----:R-:W-:Y:S05]  /*23400*/  WARPSYNC.COLLECTIVE R15, `(.L_x_4208) ;  /* 0x000000000f087348 */ /* 0x001fea0003c00000 */
[----:B------:R1:W2:Y:S02]  /*23410*/  SHFL.IDX P6, R14, R13, R12, R11 ;  /* 0x0000000c0d0e7389 */ /* 0x0002a400000c000b */
[----:B012---:R-:W-:Y:S01]  /*23420*/  ENDCOLLECTIVE ;  /* 0x000000000000791b */ /* 0x007fe20003800000 */
.L_x_4208:
[----:B------:R-:W-:Y:S01]  /*23430*/  IMAD.MOV.U32 R13, RZ, RZ, R24 ;  /* 0x000000ffff0d7224 */ /* 0x000fe200078e0018 */
[----:B------:R-:W-:Y:S02]  /*23440*/  MOV R12, 0x4 ;  /* 0x00000004000c7802 */ /* 0x000fe40000000f00 */
[----:B------:R-:W-:-:S13]  /*23450*/  IADD3 R2, P4, R14, R5, RZ ;  /* 0x000000050e027210 */ /* 0x000fda0007f9e0ff */
[----:B------:R-:W-:Y:S05]  /*23460*/  WARPSYNC.COLLECTIVE R15, `(.L_x_4209) ;  /* 0x000000000f087348 */ /* 0x000fea0003c00000 */
[----:B------:R0:W1:Y:S02]  /*23470*/  SHFL.IDX P6, R14, R13, R12, R11 ;  /* 0x0000000c0d0e7389 */ /* 0x00006400000c000b */
[----:B01----:R-:W-:Y:S01]  /*23480*/  ENDCOLLECTIVE ;  /* 0x000000000000791b */ /* 0x003fe20003800000 */
.L_x_4209:
        /* <DEDUP_REMOVED lines=15> */
.L_x_4210:
[----:B------:R-:W-:Y:S01]  /*23580*/  MOV R13, R24 ;  /* 0x00000018000d7202 */ /* 0x000fe20000000f00 */
[----:B------:R-:W-:Y:S01]  /*23590*/  IMAD.MOV.U32 R12, RZ, RZ, 0x5 ;  /* 0x00000005ff0c7424 */ /* 0x000fe200078e00ff */
[----:B------:R-:W-:-:S13]  /*235a0*/  IADD3 R2, P4, R14, R5, RZ ;  /* 0x000000050e027210 */ /* 0x000fda0007f9e0ff */
[----:B------:R-:W-:Y:S05]  /*235b0*/  WARPSYNC.COLLECTIVE R15, `(.L_x_4211) ;  /* 0x000000000f087348 */ /* 0x000fea0003c00000 */
[----:B------:R0:W1:Y:S02]  /*235c0*/  SHFL.IDX P6, R14, R13, R12, R11 ;  /* 0x0000000c0d0e7389 */ /* 0x00006400000c000b */
[----:B01----:R-:W-:Y:S01]  /*235d0*/  ENDCOLLECTIVE ;  /* 0x000000000000791b */ /* 0x003fe20003800000 */
.L_x_4211:
        /* <DEDUP_REMOVED lines=10> */
[----:B------:R-:W-:-:S07]  /*23680*/  MOV R24, R14 ;  /* 0x0000000e00187202 */ /* 0x000fce0000000f00 */
[----:B0-----:R-:W-:Y:S05]  /*23690*/  WARPSYNC.COLLECTIVE R15, `(.L_x_4212) ;  /* 0x000000000f087348 */ /* 0x001fea0003c00000 */
[----:B------:R1:W2:Y:S02]  /*236a0*/  SHFL.IDX P6, R14, R13, R12, R11 ;  /* 0x0000000c0d0e7389 */ /* 0x0002a400000c000b */
[----:B012---:R-:W-:Y:S01]  /*236b0*/  ENDCOLLECTIVE ;  /* 0x000000000000791b */ /* 0x007fe20003800000 */
.L_x_4212:
[----:B------:R-:W-:Y:S05]  /*236c0*/  BRA `(.L_x_4213) ;  /* 0xffffffb0007c7947 */ /* 0x000fea000383ffff */
.L_x_4058:
        /* <DEDUP_REMOVED lines=8> */
.L_x_4215:
[----:B------:R-:W-:Y:S05]  /*23750*/  BSYNC B0 ;  /* 0x0000000000007941 */ /* 0x000fea0003800000 */
.L_x_4214:
        /* <DEDUP_REMOVED lines=9> */
.L_x_4216:
        /* <DEDUP_REMOVED lines=18> */
.L_x_4217:
[----:B------:R-:W-:Y:S01]  /*23910*/  IMAD.MOV.U32 R12, RZ, RZ, 0x2 ;  /* 0x00000002ff0c7424 */ /* 0x000fe200078e00ff */
[----:B------:R-:W-:-:S05]  /*23920*/  SEL R7, R14, RZ, P1 ;  /* 0x000000ff0e077207 */ /* 0x000fca0000800000 */
[----:B------:R-:W-:-:S05]  /*23930*/  IMAD.IADD R6, R4, 0x1, R7 ;  /* 0x0000000104067824 */ /* 0x000fca00078e0207 */
[----:B------:R-:W-:-:S07]  /*23940*/  MOV R13, R6 ;  /* 0x00000006000d7202 */ /* 0x000fce0000000f00 */
[----:B------:R-:W-:Y:S05]  /*23950*/  WARPSYNC.COLLECTIVE R15, `(.L_x_4218) ;  /* 0x000000000f087348 */ /* 0x000fea0003c00000 */
[----:B------:R0:W1:Y:S02]  /*23960*/  SHFL.UP P6, R14, R13, R12, R11 ;  /* 0x0400000c0d0e7389 */ /* 0x00006400000c000b */
[----:B01----:R-:W-:Y:S01]  /*23970*/  ENDCOLLECTIVE ;  /* 0x000000000000791b */ /* 0x003fe20003800000 */
.L_x_4218:
[----:B------:R-:W-:Y:S02]  /*23980*/  MOV R12, 0x4 ;  /* 0x00000004000c7802 */ /* 0x000fe40000000f00 */
[----:B------:R-:W-:-:S04]  /*23990*/  SEL R7, R14, RZ, P2 ;  /* 0x000000ff0e077207 */ /* 0x000fc80001000000 */
[----:B------:R-:W-:-:S05]  /*239a0*/  IADD3 R7, R6, R7, RZ ;  /* 0x0000000706077210 */ /* 0x000fca0007ffe0ff */
[----:B------:R-:W-:-:S07]  /*239b0*/  IMAD.MOV.U32 R13, RZ, RZ, R7 ;  /* 0x000000ffff0d7224 */ /* 0x000fce00078e0007 */
[----:B------:R-:W-:Y:S05]  /*239c0*/  WARPSYNC.COLLECTIVE R15, `(.L_x_4219) ;  /* 0x000000000f087348 */ /* 0x000fea0003c00000 */
[----:B------:R0:W1:Y:S02]  /*239d0*/  SHFL.UP P6, R14, R13, R12, R11 ;  /* 0x0400000c0d0e7389 */ /* 0x00006400000c000b */
[----:B01----:R-:W-:Y:S01]  /*239e0*/  ENDCOLLECTIVE ;  /* 0x000000000000791b */ /* 0x003fe20003800000 */
.L_x_4219:
[----:B------:R-:W-:Y:S01]  /*239f0*/  IMAD.MOV.U32 R12, RZ, RZ, 0x8 ;  /* 0x00000008ff0c7424 */ /* 0x000fe200078e00ff */
[----:B------:R-:W-:-:S05]  /*23a00*/  SEL R2, R14, RZ, P3 ;  /* 0x000000ff0e027207 */ /* 0x000fca0001800000 */
[----:B------:R-:W-:-:S05]  /*23a10*/  IMAD.IADD R2, R7, 0x1, R2 ;  /* 0x0000000107027824 */ /* 0x000fca00078e0202 */
[----:B------:R-:W-:-:S07]  /*23a20*/  MOV R13, R2 ;  /* 0x00000002000d7202 */ /* 0x000fce0000000f00 */
[----:B------:R-:W-:Y:S05]  /*23a30*/  WARPSYNC.COLLECTIVE R15, `(.L_x_4220) ;  /* 0x000000000f087348 */ /* 0x000fea0003c00000 */
[----:B------:R0:W1:Y:S02]  /*23a40*/  SHFL.UP P6, R14, R13, R12, R11 ;  /* 0x0400000c0d0e7389 */ /* 0x00006400000c000b */
[----:B01----:R-:W-:Y:S01]  /*23a50*/  ENDCOLLECTIVE ;  /* 0x000000000000791b */ /* 0x003fe20003800000 */
.L_x_4220:
[----:B------:R-:W-:Y:S02]  /*23a60*/  MOV R12, 0x10 ;  /* 0x00000010000c7802 */ /* 0x000fe40000000f00 */
[----:B------:R-:W-:-:S04]  /*23a70*/  SEL R3, R14, RZ, P4 ;  /* 0x000000ff0e037207 */ /* 0x000fc80002000000 */
[----:B------:R-:W-:-:S05]  /*23a80*/  IADD3 R3, R2, R3, RZ ;  /* 0x0000000302037210 */ /* 0x000fca0007ffe0ff */
[----:B------:R-:W-:-:S07]  /*23a90*/  IMAD.MOV.U32 R13, RZ, RZ, R3 ;  /* 0x000000ffff0d7224 */ /* 0x000fce00078e0003 */
[----:B------:R-:W-:Y:S05]  /*23aa0*/  WARPSYNC.COLLECTIVE R15, `(.L_x_4221) ;  /* 0x000000000f087348 */ /* 0x000fea0003c00000 */
[----:B------:R0:W1:Y:S02]  /*23ab0*/  SHFL.UP P6, R14, R13, R12, R11 ;  /* 0x0400000c0d0e7389 */ /* 0x00006400000c000b */
[----:B01----:R-:W-:Y:S01]  /*23ac0*/  ENDCOLLECTIVE ;  /* 0x000000000000791b */ /* 0x003fe20003800000 */
.L_x_4221:
        /* <DEDUP_REMOVED lines=8> */
.L_x_4222:
[----:B------:R-:W-:Y:S05]  /*23b50*/  BRA `(.L_x_4223) ;  /* 0xffffffb000947947 */ /* 0x000fea000383ffff */
.L_x_4063:
[----:B------:R-:W-:Y:S01]  /*23b60*/  BSSY B0, `(.L_x_4224) ;  /* 0x0000008000007945 */ /* 0x000fe20003800000 */
[----:B-----5:R-:W-:Y:S01]  /*23b70*/  IMAD.MOV.U32 R13, RZ, RZ, R4 ;  /* 0x000000ffff0d7224 */ /* 0x020fe200078e0004 */
[----:B------:R-:W-:Y:S01]  /*23b80*/  MOV R12, 0x1 ;  /* 0x00000001000c7802 */ /* 0x000fe20000000f00 */
[----:B------:R-:W-:Y:S01]  /*23b90*/  IMAD.MOV.U32 R11, RZ, RZ, RZ ;  /* 0x000000ffff0b7224 */ /* 0x000fe200078e00ff */
[----:B------:R-:W-:-:S07]  /*23ba0*/  MOV R15, 0xffffffff ;  /* 0xffffffff000f7802 */ /* 0x000fce0000000f00 */
[----:B01----:R-:W-:Y:S05]  /*23bb0*/  WARPSYNC.COLLECTIVE R15, `(.L_x_4225) ;  /* 0x000000000f087348 */ /* 0x003fea0003c00000 */
[----:B------:R2:W3:Y:S02]  /*23bc0*/  SHFL.UP P6, R14, R13, R12, R11 ;  /* 0x0400000c0d0e7389 */ /* 0x0004e400000c000b */
[----:B0123--:R-:W-:Y:S01]  /*23bd0*/  ENDCOLLECTIVE ;  /* 0x000000000000791b */ /* 0x00ffe20003800000 */
.L_x_4225:
[----:B------:R-:W-:Y:S05]  /*23be0*/  BSYNC B0 ;  /* 0x0000000000007941 */ /* 0x000fea0003800000 */
.L_x_4224:
        /* <DEDUP_REMOVED lines=8> */
.L_x_4226:
[----:B------:R-:W-:Y:S01]  /*23c70*/  IMAD.MOV.U32 R12, RZ, RZ, 0x4 ;  /* 0x00000004ff0c7424 */ /* 0x000fe200078e00ff */
[----:B------:R-:W-:-:S05]  /*23c80*/  SEL R0, R14, RZ, P2 ;  /* 0x000000ff0e007207 */ /* 0x000fca0001000000 */
[----:B------:R-:W-:-:S05]  /*23c90*/  IMAD.IADD R0, R13, 0x1, R0 ;  /* 0x000000010d007824 */ /* 0x000fca00078e0200 */
[----:B------:R-:W-:-:S07]  /*23ca0*/  MOV R13, R0 ;  /* 0x00000000000d7202 */ /* 0x000fce0000000f00 */
[----:B------:R-:W-:Y:S05]  /*23cb0*/  WARPSYNC.COLLECTIVE R15, `(.L_x_4227) ;  /* 0x000000000f087348 */ /* 0x000fea0003c00000 */
[----:B------:R0:W1:Y:S02]  /*23cc0*/  SHFL.UP P6, R14, R13, R12, R11 ;  /* 0x0400000c0d0e7389 */ /* 0x00006400000c000b */
[----:B01----:R-:W-:Y:S01]  /*23cd0*/  ENDCOLLECTIVE ;  /* 0x000000000000791b */ /* 0x003fe20003800000 */
.L_x_4227:
[----:B------:R-:W-:Y:S02]  /*23ce0*/  MOV R12, 0x8 ;  /* 0x00000008000c7802 */ /* 0x000fe40000000f00 */
[----:B------:R-:W-:-:S04]  /*23cf0*/  SEL R3, R14, RZ, P3 ;  /* 0x000000ff0e037207 */ /* 0x000fc80001800000 */
[----:B------:R-:W-:-:S05]  /*23d00*/  IADD3 R2, R0, R3, RZ ;  /* 0x0000000300027210 */ /* 0x000fca0007ffe0ff */
[----:B------:R-:W-:-:S07]  /*23d10*/  IMAD.MOV.U32 R13, RZ, RZ, R2 ;  /* 0x000000ffff0d7224 */ /* 0x000fce00078e0002 */
[----:B------:R-:W-:Y:S05]  /*23d20*/  WARPSYNC.COLLECTIVE R15, `(.L_x_4228) ;  /* 0x000000000f087348 */ /* 0x000fea0003c00000 */
[----:B------:R0:W1:Y:S02]  /*23d30*/  SHFL.UP P6, R14, R13, R12, R11 ;  /* 0x0400000c0d0e7389 */ /* 0x00006400000c000b */
[----:B01----:R-:W-:Y:S01]  /*23d40*/  ENDCOLLECTIVE ;  /* 0x000000000000791b */ /* 0x003fe20003800000 */
.L_x_4228:
[----:B------:R-:W-:Y:S01]  /*23d50*/  IMAD.MOV.U32 R12, RZ, RZ, 0x10 ;  /* 0x00000010ff0c7424 */ /* 0x000fe200078e00ff */
[----:B------:R-:W-:-:S05]  /*23d60*/  SEL R3, R14, RZ, P4 ;  /* 0x000000ff0e037207 */ /* 0x000fca0002000000 */
[----:B------:R-:W-:-:S05]  /*23d70*/  IMAD.IADD R3, R2, 0x1, R3 ;  /* 0x0000000102037824 */ /* 0x000fca00078e0203 */
[----:B------:R-:W-:-:S07]  /*23d80*/  MOV R13, R3 ;  /* 0x00000003000d7202 */ /* 0x000fce0000000f00 */
[----:B------:R-:W-:Y:S05]  /*23d90*/  WARPSYNC.COLLECTIVE R15, `(.L_x_4229) ;  /* 0x000000000f087348 */ /* 0x000fea0003c00000 */
[----:B------:R0:W1:Y:S02]  /*23da0*/  SHFL.UP P6, R14, R13, R12, R11 ;  /* 0x0400000c0d0e7389 */ /* 0x00006400000c000b */
[----:B01----:R-:W-:Y:S01]  /*23db0*/  ENDCOLLECTIVE ;  /* 0x000000000000791b */ /* 0x003fe20003800000 */
.L_x_4229:
        /* <DEDUP_REMOVED lines=8> */
.L_x_4230:
[----:B------:R-:W-:Y:S05]  /*23e40*/  BRA `(.L_x_4231) ;  /* 0xffffffb000747947 */ /* 0x000fea000383ffff */
.L_x_4065:
[----:B------:R-:W-:Y:S01]  /*23e50*/  BSSY B0, `(.L_x_4232) ;  /* 0x0000006000007945 */ /* 0x000fe20003800000 */
[----:B------:R-:W-:Y:S02]  /*23e60*/  PLOP3.LUT P6, PT, P6, PT, PT, 0x8, 0x0 ;  /* 0x000000000000781c */ /* 0x000fe400037ce170 */
[----:B------:R-:W-:-:S11]  /*23e70*/  MOV R15, 0xffffffff ;  /* 0xffffffff000f7802 */ /* 0x000fd60000000f00 */
[----:B0-----:R-:W-:Y:S05]  /*23e80*/  WARPSYNC.COLLECTIVE R15, `(.L_x_4233) ;  /* 0x000000000f087348 */ /* 0x001fea0003c00000 */
[----:B------:R-:W-:Y:S01]  /*23e90*/  VOTE.ANY R14, PT, P6 ;  /* 0x00000000000e7806 */ /* 0x000fe200030e0100 */
[----:B0-----:R-:W-:Y:S06]  /*23ea0*/  ENDCOLLECTIVE ;  /* 0x000000000000791b */ /* 0x001fec0003800000 */
.L_x_4233:
[----:B------:R-:W-:Y:S05]  /*23eb0*/  BSYNC B0 ;  /* 0x0000000000007941 */ /* 0x000fea0003800000 */
.L_x_4232:
        /* <DEDUP_REMOVED lines=9> */
.L_x_4234:
[----:B------:R-:W-:Y:S01]  /*23f50*/  MOV R4, R14 ;  /* 0x0000000e00047202 */ /* 0x000fe20000000f00 */
[----:B------:R-:W-:Y:S06]  /*23f60*/  BRA `(.L_x_4235) ;  /* 0xffffffb000647947 */ /* 0x000fec000383ffff */
.L_x_4067:
[----:B------:R-:W-:Y:S01]  /*23f70*/  BSSY B0, `(.L_x_4236) ;  /* 0x0000007000007945 */ /* 0x000fe20003800000 */
[----:B------:R-:W-:Y:S01]  /*23f80*/  IMAD.MOV.U32 R13, RZ, RZ, R6 ;  /* 0x000000ffff0d7224 */ /* 0x000fe200078e0006 */
[----:B------:R-:W-:Y:S01]  /*23f90*/  MOV R11, 0x1f ;  /* 0x0000001f000b7802 */ /* 0x000fe20000000f00 */
[----:B------:R-:W-:-:S07]  /*23fa0*/  IMAD.MOV.U32 R15, RZ, RZ, -0x1 ;  /* 0xffffffffff0f7424 */ /* 0x000fce00078e00ff */
[----:B012---:R-:W-:Y:S05]  /*23fb0*/  WARPSYNC.COLLECTIVE R15, `(.L_x_4237) ;  /* 0x000000000f087348 */ /* 0x007fea0003c00000 */
[----:B------:R3:W4:Y:S02]  /*23fc0*/  SHFL.IDX P6, R14, R13, R12, R11 ;  /* 0x0000000c0d0e7389 */ /* 0x00072400000c000b */
[----:B01234-:R-:W-:Y:S01]  /*23fd0*/  ENDCOLLECTIVE ;  /* 0x000000000000791b */ /* 0x01ffe20003800000 */
.L_x_4237:
[----:B------:R-:W-:Y:S05]  /*23fe0*/  BSYNC B0 ;  /* 0x0000000000007941 */ /* 0x000fea0003800000 */
.L_x_4236:
[----:B------:R-:W-:Y:S05]  /*23ff0*/  BRA `(.L_x_4066) ;  /* 0xffffffb0005c7947 */ /* 0x000fea000383ffff */
.L_x_4071:
[----:B0-----:R0:W1:Y:S02]  /*24000*/  SYNCS.PHASECHK.TRANS64.TRYWAIT P0, [R7+URZ+0x30820], R0 ;  /* 0x03082000070075a7 */ /* 0x001064000800017f */
[----:B-1----:R-:W-:Y:S05]  /*24010*/  @!P0 NANOSLEEP.SYNCS 0x989680 ;  /* 0x009896800000895d */ /* 0x002fea0003900000 */
[----:B------:R-:W1:Y:S02]  /*24020*/  @!P0 SYNCS.PHASECHK.TRANS64 P0, [R7+URZ+0x30820], R0 ;  /* 0x03082000070085a7 */ /* 0x000e64000800007f */
[----:B-1----:R-:W-:Y:S05]  /*24030*/  @!P0 BRA `(.L_x_4071) ;  /* 0xfffffffc00f08947 */ /* 0x002fea000383ffff */
[----:B------:R-:W-:Y:S05]  /*24040*/  BRA `(.L_x_4238) ;  /* 0xffffffb400487947 */ /* 0x000fea000383ffff */
.L_x_4072:
        /* <DEDUP_REMOVED lines=8> */
[----:B0-----:R-:W-:Y:S05]  /*240d0*/  WARPSYNC.COLLECTIVE R15, `(.L_x_4240) ;  /* 0x000000000f087348 */ /* 0x001fea0003c00000 */
[----:B------:R1:W2:Y:S02]  /*240e0*/  SHFL.IDX P6, R14, R13, R12, R11 ;  /* 0x0000000c0d0e7389 */ /* 0x0002a400000c000b */
[----:B012---:R-:W-:Y:S01]  /*240f0*/  ENDCOLLECTIVE ;  /* 0x000000000000791b */ /* 0x007fe20003800000 */
.L_x_4240:
[----:B------:R-:W-:Y:S05]  /*24100*/  BSYNC B0 ;  /* 0x0000000000007941 */ /* 0x000fea0003800000 */
.L_x_4239:
[----:B------:R-:W-:Y:S05]  /*24110*/  BRA `(.L_x_4241) ;  /* 0xffffffb400307947 */ /* 0x000fea000383ffff */
.L_x_4073:
[----:B------:R-:W-:Y:S01]  /*24120*/  BSSY B0, `(.L_x_4242) ;  /* 0x0000006000007945 */ /* 0x000fe20003800000 */
[----:B------:R-:W-:-:S07]  /*24130*/  MOV R15, 0xffffffff ;  /* 0xffffffff000f7802 */ /* 0x000fce0000000f00 */
[----:B0-----:R-:W-:Y:S05]  /*24140*/  WARPSYNC.COLLECTIVE R15, `(.L_x_4243) ;  /* 0x000000000f0c7348 */ /* 0x001fea0003c00000 */
[----:B------:R-:W-:Y:S02]  /*24150*/  ELECT P6, UR62, PT ;  /* 0x00000000003e782f */ /* 0x000fe400038c0000 */
[----:B------:R-:W-:Y:S01]  /*24160*/  MOV R14, UR62 ;  /* 0x0000003e000e7c02 */ /* 0x000fe20008000f00 */
[----:B0-----:R-:W-:Y:S10]  /*24170*/  ENDCOLLECTIVE ;  /* 0x000000000000791b */ /* 0x001ff40003800000 */
.L_x_4243:
[----:B------:R-:W-:Y:S05]  /*24180*/  BSYNC B0 ;  /* 0x0000000000007941 */ /* 0x000fea0003800000 */
.L_x_4242:
[----:B------:R-:W-:Y:S05]  /*24190*/  BRA `(.L_x_4244) ;  /* 0xffffffb400247947 */ /* 0x000fea000383ffff */
.L_x_4075:
[----:B0-----:R0:W1:Y:S02]  /*241a0*/  SYNCS.PHASECHK.TRANS64.TRYWAIT P1, [R5+URZ+0x30840], R0 ;  /* 0x03084000050075a7 */ /* 0x001064000802017f */
[----:B-1----:R-:W-:Y:S05]  /*241b0*/  @!P1 NANOSLEEP.SYNCS 0x989680 ;  /* 0x009896800000995d */ /* 0x002fea0003900000 */
[----:B------:R-:W1:Y:S02]  /*241c0*/  @!P1 SYNCS.PHASECHK.TRANS64 P1, [R5+URZ+0x30840], R0 ;  /* 0x03084000050095a7 */ /* 0x000e64000802007f */
[----:B-1----:R-:W-:Y:S05]  /*241d0*/  @!P1 BRA `(.L_x_4075) ;  /* 0xfffffffc00f09947 */ /* 0x002fea000383ffff */
[----:B------:R-:W-:Y:S05]  /*241e0*/  BRA `(.L_x_4245) ;  /* 0xffffffb400447947 */ /* 0x000fea000383ffff */
.L_x_4077:
[----:B-1----:R1:W2:Y:S02]  /*241f0*/  SYNCS.PHASECHK.TRANS64.TRYWAIT P1, [R3+URZ+0x30840], R2 ;  /* 0x03084002030075a7 */ /* 0x0022a4000802017f */
[----:B--2---:R-:W-:Y:S05]  /*24200*/  @!P1 NANOSLEEP.SYNCS 0x989680 ;  /* 0x009896800000995d */ /* 0x004fea0003900000 */
[----:B------:R-:W2:Y:S02]  /*24210*/  @!P1 SYNCS.PHASECHK.TRANS64 P1, [R3+URZ+0x30840], R2 ;  /* 0x03084002030095a7 */ /* 0x000ea4000802007f */
[----:B--2---:R-:W-:Y:S05]  /*24220*/  @!P1 BRA `(.L_x_4077) ;  /* 0xfffffffc00f09947 */ /* 0x004fea000383ffff */
[----:B------:R-:W-:Y:S05]  /*24230*/  BRA `(.L_x_4246) ;  /* 0xffffffb400507947 */ /* 0x000fea000383ffff */
.L_x_4079:
[----:B--2---:R2:W3:Y:S02]  /*24240*/  SYNCS.PHASECHK.TRANS64.TRYWAIT P1, [R5+URZ+0x30860], R0 ;  /* 0x03086000050075a7 */ /* 0x0044e4000802017f */
[----:B---3--:R-:W-:Y:S05]  /*24250*/  @!P1 NANOSLEEP.SYNCS 0x989680 ;  /* 0x009896800000995d */ /* 0x008fea0003900000 */
[----:B------:R-:W3:Y:S02]  /*24260*/  @!P1 SYNCS.PHASECHK.TRANS64 P1, [R5+URZ+0x30860], R0 ;  /* 0x03086000050095a7 */ /* 0x000ee4000802007f */
[----:B---3--:R-:W-:Y:S05]  /*24270*/  @!P1 BRA `(.L_x_4079) ;  /* 0xfffffffc00f09947 */ /* 0x008fea000383ffff */
[----:B------:R-:W-:Y:S05]  /*24280*/  BRA `(.L_x_4247) ;  /* 0xffffffb4004c7947 */ /* 0x000fea000383ffff */
.L_x_4248:
        /* <DEDUP_REMOVED lines=15> */
.L_x_15847:


//--------------------- .text._ZN7cutlass13device_kernelIN5flash11enable_sm90INS1_16FlashAttnFwdSm90INS1_25CollectiveMainloopFwdSm90ILi2EN4cute5tupleIJNS5_1CILi1EEES8_S8_EEENS6_IJNS7_ILi128EEENS7_ILi96EEENS7_ILi192EEEEEELi192ENS_6half_tEfNS_4arch4Sm90ELb0ELb1ELb0ELb0ELb1ELb0ELb0ELb1ELb1ELb1ELb0ELb0EEENS1_21CollectiveEpilogueFwdINS6_IJSA_SC_SB_EEES9_SE_SG_Li256ELb0ELb1ELb0ELb0EEENS1_30DynamicPersistentTileSchedulerILi256ELi128ELb0ELb1ELb1EEEEEEEEEvNT_6ParamsE --------------------------
	.section	.text._ZN7cutlass13device_kernelIN5flash11enable_sm90INS1_16FlashAttnFwdSm90INS1_25CollectiveMainloopFwdSm90ILi2EN4cute5tupleIJNS5_1CILi1EEES8_S8_EEENS6_IJNS7_ILi128EEENS7_ILi96EEENS7_ILi192EEEEEELi192ENS_6half_tEfNS_4arch4Sm90ELb0ELb1ELb0ELb0ELb1ELb0ELb0ELb1ELb1ELb1ELb0ELb0EEENS1_21CollectiveEpilogueFwdINS6_IJSA_SC_SB_EEES9_SE_SG_Li256ELb0ELb1ELb0ELb0EEENS1_30DynamicPersistentTileSchedulerILi256ELi128ELb0ELb1ELb1EEEEEEEEEvNT_6ParamsE,"ax",@progbits
	.align	128
.text._ZN7cutlass13device_kernelIN5flash11enable_sm90INS1_16FlashAttnFwdSm90INS1_25CollectiveMainloopFwdSm90ILi2EN4cute5tupleIJNS5_1CILi1EEES8_S8_EEENS6_IJNS7_ILi128EEENS7_ILi96EEENS7_ILi192EEEEEELi192ENS_6half_tEfNS_4arch4Sm90ELb0ELb1ELb0ELb0ELb1ELb0ELb0ELb1ELb1ELb1ELb0ELb0EEENS1_21CollectiveEpilogueFwdINS6_IJSA_SC_SB_EEES9_SE_SG_Li256ELb0ELb1ELb0ELb0EEENS1_30DynamicPersistentTileSchedulerILi256ELi128ELb0ELb1ELb1EEEEEEEEEvNT_6ParamsE:
        .type           _ZN7cutlass13device_kernelIN5flash11enable_sm90INS1_16FlashAttnFwdSm90INS1_25CollectiveMainloopFwdSm90ILi2EN4cute5tupleIJNS5_1CILi1EEES8_S8_EEENS6_IJNS7_ILi128EEENS7_ILi96EEENS7_ILi192EEEEEELi192ENS_6half_tEfNS_4arch4Sm90ELb0ELb1ELb0ELb0ELb1ELb0ELb0ELb1ELb1ELb1ELb0ELb0EEENS1_21CollectiveEpilogueFwdINS6_IJSA_SC_SB_EEES9_SE_SG_Li256ELb0ELb1ELb0ELb0EEENS1_30DynamicPersistentTileSchedulerILi256ELi128ELb0ELb1ELb1EEEEEEEEEvNT_6ParamsE,@function
        .size           _ZN7cutlass13device_kernelIN5flash11enable_sm90INS1_16FlashAttnFwdSm90INS1_25CollectiveMainloopFwdSm90ILi2EN4cute5tupleIJNS5_1CILi1EEES8_S8_EEENS6_IJNS7_ILi128EEENS7_ILi96EEENS7_ILi192EEEEEELi192ENS_6half_tEfNS_4arch4Sm90ELb0ELb1ELb0ELb0ELb1ELb0ELb0ELb1ELb1ELb1ELb0ELb0EEENS1_21CollectiveEpilogueFwdINS6_IJSA_SC_SB_EEES9_SE_SG_Li256ELb0ELb1ELb0ELb0EEENS1_30DynamicPersistentTileSchedulerILi256ELi128ELb0ELb1ELb1EEEEEEEEEvNT_6ParamsE,(.L_x_15848 - _ZN7cutlass13device_kernelIN5flash11enable_sm90INS1_16FlashAttnFwdSm90INS1_25CollectiveMainloopFwdSm90ILi2EN4cute5tupleIJNS5_1CILi1EEES8_S8_EEENS6_IJNS7_ILi128EEENS7_ILi96EEENS7_ILi192EEEEEELi192ENS_6half_tEfNS_4arch4Sm90ELb0ELb1ELb0ELb0ELb1ELb0ELb0ELb1ELb1ELb1ELb0ELb0EEENS1_21CollectiveEpilogueFwdINS6_IJSA_SC_SB_EEES9_SE_SG_Li256ELb0ELb1ELb0ELb0EEENS1_30DynamicPersistentTileSchedulerILi256ELi128ELb0ELb1ELb1EEEEEEEEEvNT_6ParamsE)
        .other          _ZN7cutlass13device_kernelIN5flash11enable_sm90INS1_16FlashAttnFwdSm90INS1_25CollectiveMainloopFwdSm90ILi2EN4cute5tupleIJNS5_1CILi1EEES8_S8_EEENS6_IJNS7_ILi128EEENS7_ILi96EEENS7_ILi192EEEEEELi192ENS_6half_tEfNS_4arch4Sm90ELb0ELb1ELb0ELb0ELb1ELb0ELb0ELb1ELb1ELb1ELb0ELb0EEENS1_21CollectiveEpilogueFwdINS6_IJSA_SC_SB_EEES9_SE_SG_Li256ELb0ELb1ELb0ELb0EEENS1_30DynamicPersistentTileSchedulerILi256ELi128ELb0ELb1ELb1EEEEEEEEEvNT_6ParamsE,@"STO_CUDA_ENTRY STV_DEFAULT"
_ZN7cutlass13device_kernelIN5flash11enable_sm90INS1_16FlashAttnFwdSm90INS1_25CollectiveMainloopFwdSm90ILi2EN4cute5tupleIJNS5_1CILi1EEES8_S8_EEENS6_IJNS7_ILi128EEENS7_ILi96EEENS7_ILi192EEEEEELi192ENS_6half_tEfNS_4arch4Sm90ELb0ELb1ELb0ELb0ELb1ELb0ELb0ELb1ELb1ELb1ELb0ELb0EEENS1_21CollectiveEpilogueFwdINS6_IJSA_SC_SB_EEES9_SE_SG_Li256ELb0ELb1ELb0ELb0EEENS1_30DynamicPersistentTileSchedulerILi256ELi128ELb0ELb1ELb1EEEEEEEEEvNT_6ParamsE:
        /* <DEDUP_REMOVED lines=45> */
.L_x_4249:
        /* <DEDUP_REMOVED lines=22> */
.L_x_4250:
        /* <DEDUP_REMOVED lines=18> */
.L_x_4251:
        /* <DEDUP_REMOVED lines=22> */
.L_x_4252:
        /* <DEDUP_REMOVED lines=23> */
.L_x_4253:
        /* <DEDUP_REMOVED lines=10> */
.L_x_4255:
        /* <DEDUP_REMOVED lines=24> */
[----:B------:R-:W-:Y:S02]  /*0a40*/  LEA.HI R6, R0, R207, RZ, 0x2 ;  /* 0x000000cf00067211 */ /* 0x000fe400078f10ff */
[----:B------:R-:W-:Y:S02]  /*0a50*/  LEA.HI R8, R9, R198, RZ, 0x2 ;  /* 0x000000c609087211 */ /* 0x000fe400078f10ff */
[----:B------:R-:W-:Y:S02]  /*0a60*/  LOP3.LUT R6, R6, 0xfffffffc, RZ, 0xc0, !PT ;  /* 0xfffffffc06067812 */ /* 0x000fe400078ec0ff */
[----:B------:R-:W-:-:S02]  /*0a70*/  SHF.R.S32.HI R10, RZ, 0x2, R8 ;  /* 0x00000002ff0a7819 */ /* 0x000fc40000011408 */
[----:B------:R-:W-:Y:S01]  /*0a80*/  SHF.R.S32.HI R11, RZ, 0x1f, R8 ;  /* 0x0000001fff0b7819 */ /* 0x000fe20000011408 */
[----:B------:R-:W-:Y:S01]  /*0a90*/  IMAD.IADD R6, R207, 0x1, -R6 ;  /* 0x00000001cf067824 */ /* 0x000fe200078e0a06 */
[----:B------:R-:W-:Y:S02]  /*0aa0*/  LEA.HI R9, R9, R198, RZ, 0x5 ;  /* 0x000000c609097211 */ /* 0x000fe400078f28ff */
[----:B------:R-:W-:Y:S02]  /*0ab0*/  LEA.HI R11, R11, R10, RZ, 0x3 ;  /* 0x0000000a0b0b7211 */ /* 0x000fe400078f18ff */
[----:B------:R-:W-:Y:S02]  /*0ac0*/  SHF.R.S32.HI R9, RZ, 0x5, R9 ;  /* 0x00000005ff097819 */ /* 0x000fe40000011409 */
[----:B------:R-:W-:Y:S02]  /*0ad0*/  LOP3.LUT R11, R11, 0xfffffff8, RZ, 0xc0, !PT ;  /* 0xfffffff80b0b7812 */ /* 0x000fe400078ec0ff */
[----:B------:R-:W-:-:S03]  /*0ae0*/  LOP3.LUT R3, R3, 0x3fffffe, RZ, 0xc0, !PT ;  /* 0x03fffffe03037812 */ /* 0x000fc600078ec0ff */
[----:B------:R-:W-:Y:S02]  /*0af0*/  IMAD.IADD R10, R10, 0x1, -R11 ;  /* 0x000000010a0a7824 */ /* 0x000fe400078e0a0b */
[----:B------:R-:W-:Y:S02]  /*0b00*/  IMAD.IADD R3, R200, 0x1, -R3 ;  /* 0x00000001c8037824 */ /* 0x000fe400078e0a03 */
[----:B------:R-:W-:-:S04]  /*0b10*/  IMAD R10, R9, 0x10, R10 ;  /* 0x00000010090a7824 */ /* 0x000fc800078e020a */
[----:B------:R-:W-:Y:S01]  /*0b20*/  IMAD R201, R3, 0x40, R10 ;  /* 0x0000004003c97824 */ /* 0x000fe200078e020a */
[----:B------:R-:W-:-:S05]  /*0b30*/  LOP3.LUT R3, R8, 0x7ffffffc, RZ, 0xc0, !PT ;  /* 0x7ffffffc08037812 */ /* 0x000fca00078ec0ff */
[----:B------:R-:W-:Y:S01]  /*0b40*/  IMAD.IADD R18, R198, 0x1, -R3 ;  /* 0x00000001c6127824 */ /* 0x000fe200078e0a03 */
[----:B--2---:R-:W-:Y:S02]  /*0b50*/  R2UR UR5, R2 ;  /* 0x00000000020572ca */ /* 0x004fe400000e0000 */
[CC--:B------:R-:W-:Y:S02]  /*0b60*/  LEA.HI R2, R0.reuse, R207.reuse, RZ, 0x4 ;  /* 0x000000cf00027211 */ /* 0x0c0fe400078f20ff */
[----:B------:R-:W-:Y:S02]  /*0b70*/  LEA.HI R0, R0, R207, RZ, 0x3 ;  /* 0x000000cf00007211 */ /* 0x000fe400078f18ff */
[C---:B------:R-:W-:Y:S02]  /*0b80*/  LOP3.LUT R4, R2.reuse, 0x3fffff0, RZ, 0xc0, !PT ;  /* 0x03fffff002047812 */ /* 0x040fe400078ec0ff */
[----:B------:R-:W-:Y:S02]  /*0b90*/  SHF.R.S32.HI R5, RZ, 0x4, R2 ;  /* 0x00000004ff057819 */ /* 0x000fe40000011402 */
[----:B------:R-:W-:Y:S01]  /*0ba0*/  SHF.R.S32.HI R196, RZ, 0x3, R0 ;  /* 0x00000003ffc47819 */ /* 0x000fe20000011400 */
[----:B------:R-:W-:Y:S01]  /*0bb0*/  IMAD.IADD R4, R207, 0x1, -R4 ;  /* 0x00000001cf047824 */ /* 0x000fe200078e0a04 */
[----:B------:R-:W-:Y:S01]  /*0bc0*/  LEA.HI R2, R2, R5, RZ, 0x1 ;  /* 0x0000000502027211 */ /* 0x000fe200078f08ff */
[----:B------:R-:W-:-:S02]  /*0bd0*/  ULOP3.LUT UR6, UR5, 0x1, URZ, 0xfc, !UPT ;  /* 0x0000000105067892 */ /* 0x000fc4000f8efc3f */
[----:B------:R-:W-:Y:S01]  /*0be0*/  IMAD R7, R4, 0x40, R7 ;  /* 0x0000004004077824 */ /* 0x000fe200078e0207 */
[----:B------:R-:W-:Y:S01]  /*0bf0*/  LOP3.LUT R2, R2, 0x1ffffffe, RZ, 0xc0, !PT ;  /* 0x1ffffffe02027812 */ /* 0x000fe200078ec0ff */
[----:B------:R-:W-:Y:S01]  /*0c00*/  UMOV UR5, URZ ;  /* 0x0000003f00057c82 */ /* 0x000fe20008000000 */
[----:B------:R-:W-:Y:S01]  /*0c10*/  LOP3.LUT R4, R0, 0xfffffff8, RZ, 0xc0, !PT ;  /* 0xfffffff800047812 */ /* 0x000fe200078ec0ff */
[----:B------:R-:W-:Y:S02]  /*0c20*/  IMAD.U32 R203, RZ, RZ, UR6 ;  /* 0x00000006ffcb7e24 */ /* 0x000fe4000f8e00ff */
[----:B------:R-:W-:Y:S01]  /*0c30*/  IMAD.IADD R2, R5, 0x1, -R2 ;  /* 0x0000000105027824 */ /* 0x000fe200078e0a02 */
[----:B------:R-:W-:Y:S01]  /*0c40*/  LEA.HI R5, R6, R6, RZ, 0x1 ;  /* 0x0000000606057211 */ /* 0x000fe200078f08ff */
[----:B------:R-:W-:Y:S02]  /*0c50*/  IMAD.IADD R193, R207, 0x1, -R4 ;  /* 0x00000001cfc17824 */ /* 0x000fe400078e0a04 */
[----:B------:R-:W-:Y:S01]  /*0c60*/  IMAD R202, R2, 0x8, R7 ;  /* 0x0000000802ca7824 */ /* 0x000fe200078e0207 */
[----:B------:R-:W-:Y:S01]  /*0c70*/  LOP3.LUT R5, R5, 0x1ffffffe, RZ, 0xc0, !PT ;  /* 0x1ffffffe05057812 */ /* 0x000fe200078ec0ff */
[----:B------:R-:W-:-:S02]  /*0c80*/  IMAD.SHL.U32 R22, R193, 0x8, RZ ;  /* 0x00000008c1167824 */ /* 0x000fc400078e00ff */
[----:B------:R-:W-:Y:S02]  /*0c90*/  IMAD.U32 R197, RZ, RZ, UR5 ;  /* 0x00000005ffc57e24 */ /* 0x000fe4000f8e00ff */
[C---:B------:R-:W-:Y:S01]  /*0ca0*/  VIADD R23, R22.reuse, 0x40 ;  /* 0x0000004016177836 */ /* 0x040fe20000000000 */
[----:B------:R-:W-:Y:S01]  /*0cb0*/  SHF.R.S32.HI R206, RZ, 0x1f, R22 ;  /* 0x0000001fffce7819 */ /* 0x000fe20000011416 */
[----:B------:R-:W-:Y:S02]  /*0cc0*/  VIADD R192, R22, 0x80 ;  /* 0x0000008016c07836 */ /* 0x000fe40000000000 */
[----:B------:R-:W-:Y:S01]  /*0cd0*/  IMAD.IADD R6, R6, 0x1, -R5 ;  /* 0x0000000106067824 */ /* 0x000fe200078e0a05 */
[----:B------:R-:W-:Y:S02]  /*0ce0*/  SHF.R.S32.HI R205, RZ, 0x1f, R23 ;  /* 0x0000001fffcd7819 */ /* 0x000fe40000011417 */
[----:B------:R-:W-:Y:S01]  /*0cf0*/  SHF.R.S32.HI R204, RZ, 0x1f, R192 ;  /* 0x0000001fffcc7819 */ /* 0x000fe200000114c0 */
[----:B------:R-:W-:-:S07]  /*0d00*/  IMAD R19, R6, 0x8, R201 ;  /* 0x0000000806137824 */ /* 0x000fce00078e02c9 */
.L_x_4360:
        /* <DEDUP_REMOVED lines=21> */
.L_x_4256:
[----:B------:R-:W-:Y:S01]  /*0e60*/  ULDC UR7, c[0x0][0xc54] ;  /* 0x0003150000077ab9 */ /* 0x000fe20000000800 */
[----:B------:R-:W-:Y:S01]  /*0e70*/  UMOV UR6, UR9 ;  /* 0x0000000900067c82 */ /* 0x000fe20008000000 */
[----:B------:R-:W-:-:S11]  /*0e80*/  UISETP.NE.AND UP0, UPT, UR7, 0x1, UPT ;  /* 0x000000010700788c */ /* 0x000fd6000bf05270 */
[----:B------:R-:W-:Y:S02]  /*0e90*/  @UP0 ULDC.64 UR10, c[0x0][0xc58] ;  /* 0x00031600000a0ab9 */ /* 0x000fe40000000a00 */
[----:B------:R-:W-:-:S04]  /*0ea0*/  UIMAD.WIDE.U32 UR4, UR9, UR10, URZ ;  /* 0x0000000a090472a5 */ /* 0x000fc8000f8e003f */
[----:B------:R-:W-:-:S04]  /*0eb0*/  @UP0 USHF.R.U32.HI UR6, URZ, UR11, UR5 ;  /* 0x0000000b3f060299 */ /* 0x000fc80008011605 */
[----:B------:R-:W-:-:S12]  /*0ec0*/  UIMAD UR4, UR6, UR7, URZ ;  /* 0x00000007060472a4 */ /* 0x000fd8000f8e023f */
.L_x_4257:
[----:B------:R-:W0:Y:S01]  /*0ed0*/  LDC R199, c[0x0][0x448] ;  /* 0x00011200ffc77b82 */ /* 0x000e220000000800 */
[----:B------:R-:W-:Y:S01]  /*0ee0*/  ULDC UR7, c[0x0][0xc48] ;  /* 0x0003120000077ab9 */ /* 0x000fe20000000800 */
[----:B------:R-:W-:Y:S01]  /*0ef0*/  ULOP3.LUT UR6, URZ, UR6, URZ, 0x33, !UPT ;  /* 0x000000063f067292 */ /* 0x000fe2000f8e333f */
[----:B------:R-:W-:Y:S01]  /*0f00*/  LOP3.LUT R16, R16, 0xffefffff, RZ, 0xc0, !PT ;  /* 0xffefffff10107812 */ /* 0x000fe200078ec0ff */
[----:B------:R-:W-:Y:S02]  /*0f10*/  UISETP.NE.AND UP0, UPT, UR7, 0x1, UPT ;  /* 0x000000010700788c */ /* 0x000fe4000bf05270 */
[----:B------:R-:W-:Y:S02]  /*0f20*/  UIADD3 UR4, UR9, -UR4, URZ ;  /* 0x8000000409047290 */ /* 0x000fe4000fffe03f */
[----:B------:R-:W1:Y:S01]  /*0f30*/  LDC.64 R8, c[0x0][0x9e0] ;  /* 0x00027800ff087b82 */ /* 0x000e620000000a00 */
[----:B------:R-:W-:Y:S01]  /*0f40*/  ULDC UR5, c[0x0][0xc3c] ;  /* 0x00030f0000057ab9 */ /* 0x000fe20000000800 */
[----:B------:R-:W-:Y:S01]  /*0f50*/  ULDC UR9, c[0x0][0xc54] ;  /* 0x0003150000097ab9 */ /* 0x000fe20000000800 */
[----:B------:R-:W-:-:S02]  /*0f60*/  UIADD3 UR6, UR6, UR5, URZ ;  /* 0x0000000506067290 */ /* 0x000fc4000fffe03f */
[----:B------:R-:W-:Y:S02]  /*0f70*/  UIMAD UR8, UR8, UR9, UR4 ;  /* 0x00000009080872a4 */ /* 0x000fe4000f8e0204 */
[----:B------:R-:W-:Y:S01]  /*0f80*/  USHF.L.U32 UR41, UR6, 0x7, URZ ;  /* 0x0000000706297899 */ /* 0x000fe2000800063f */
[----:B------:R-:W2:Y:S01]  /*0f90*/  LDC R75, c[0x0][0x288] ;  /* 0x0000a200ff4b7b82 */ /* 0x000ea20000000800 */
[----:B------:R-:W-:Y:S01]  /*0fa0*/  ULDC.64 UR10, c[0x0][0x418] ;  /* 0x00010600000a7ab9 */ /* 0x000fe20000000a00 */
[----:B------:R-:W-:Y:S01]  /*0fb0*/  @UP0 ULDC UR4, c[0x0][0xc4c] ;  /* 0x0003130000040ab9 */ /* 0x000fe20000000800 */
[----:B------:R-:W-:Y:S01]  /*0fc0*/  ISETP.NE.U32.AND P0, PT, RZ, UR10, PT ;  /* 0x0000000aff007c0c */ /* 0x000fe2000bf05070 */
[----:B------:R-:W-:Y:S02]  /*0fd0*/  UIMAD.WIDE.U32 UR4, UR8, UR4, URZ ;  /* 0x00000004080472a5 */ /* 0x000fe4000f8e003f */
[----:B------:R-:W-:Y:S01]  /*0fe0*/  UIADD3 UR6, UR41, 0x7f, URZ ;  /* 0x0000007f29067890 */ /* 0x000fe2000fffe03f */
[----:B------:R-:W-:Y:S01]  /*0ff0*/  ISETP.NE.AND.EX P0, PT, RZ, UR11, PT, P0 ;  /* 0x0000000bff007c0c */ /* 0x000fe2000bf05300 */
[----:B------:R-:W3:Y:S01]  /*1000*/  LDC R0, c[0x0][0x424] ;  /* 0x00010900ff007b82 */ /* 0x000ee20000000800 */
[----:B0-----:R-:W-:Y:S01]  /*1010*/  ISETP.NE.AND P2, PT, R199, 0x1, PT ;  /* 0x00000001c700780c */ /* 0x001fe20003f45270 */
[----:B------:R-:W-:Y:S01]  /*1020*/  @UP0 ULDC UR9, c[0x0][0xc50] ;  /* 0x0003140000090ab9 */ /* 0x000fe20000000800 */
[----:B------:R-:W-:Y:S01]  /*1030*/  UMOV UR12, UR8 ;  /* 0x00000008000c7c82 */ /* 0x000fe20008000000 */
[----:B------:R-:W-:Y:S01]  /*1040*/  @UP0 USHF.R.U32.HI UR12, URZ, UR9, UR5 ;  /* 0x000000093f0c0299 */ /* 0x000fe20008011605 */
[----:B------:R-:W-:-:S03]  /*1050*/  IMAD.U32 R2, RZ, RZ, UR6 ;  /* 0x00000006ff027e24 */ /* 0x000fc6000f8e00ff */
[----:B------:R-:W0:Y:S01]  /*1060*/  LDC R7, c[0x0][0x2f0] ;  /* 0x0000bc00ff077b82 */ /* 0x000e220000000800 */
[----:B-1----:R-:W-:Y:S01]  /*1070*/  ISETP.GE.AND P1, PT, R9, 0x1, PT ;  /* 0x000000010900780c */ /* 0x002fe20003f26270 */
[----:B------:R-:W-:Y:S02]  /*1080*/  UIADD3 UR4, -UR12, URZ, URZ ;  /* 0x0000003f0c047290 */ /* 0x000fe4000fffe13f */
[----:B------:R-:W-:Y:S02]  /*1090*/  IMAD.U32 R195, RZ, RZ, UR12 ;  /* 0x0000000cffc37e24 */ /* 0x000fe4000f8e00ff */
[----:B------:R-:W-:Y:S01]  /*10a0*/  UIMAD UR4, UR7, UR4, UR8 ;  /* 0x00000004070472a4 */ /* 0x000fe2000f8e0208 */
[----:B------:R-:W-:Y:S01]  /*10b0*/  @P2 LOP3.LUT R16, R16, 0x100000, RZ, 0xfc, !PT ;  /* 0x0010000010102812 */ /* 0x000fe200078efcff */
[----:B------:R-:W1:Y:S01]  /*10c0*/  @P2 LDC R3, c[0x0][0x44c] ;  /* 0x00011300ff032b82 */ /* 0x000e620000000800 */
[----:B--2---:R-:W-:Y:S02]  /*10d0*/  IADD3 R5, -R75, 0x1, RZ ;  /* 0x000000014b057810 */ /* 0x004fe40007ffe1ff */
[----:B------:R-:W-:Y:S01]  /*10e0*/  LOP3.LUT R16, R16, 0xfff7ffff, RZ, 0xc0, !PT ;  /* 0xfff7ffff10107812 */ /* 0x000fe200078ec0ff */
[----:B------:R-:W-:-:S03]  /*10f0*/  IMAD.U32 R194, RZ, RZ, UR4 ;  /* 0x00000004ffc27e24 */ /* 0x000fc6000f8e00ff */
[----:B------:R-:W-:Y:S01]  /*1100*/  @P1 LOP3.LUT R16, R16, 0x80000, RZ, 0xfc, !PT ;  /* 0x0008000010101812 */ /* 0x000fe200078efcff */
[----:B------:R-:W2:Y:S01]  /*1110*/  @P2 LDC R4, c[0x0][0x450] ;  /* 0x00011400ff042b82 */ /* 0x000ea20000000800 */
[----:B---3--:R-:W-:-:S05]  /*1120*/  SEL R0, R0, 0x1, P0 ;  /* 0x0000000100007807 */ /* 0x008fca0000000000 */
[CC--:B0-----:R-:W-:Y:S02]  /*1130*/  IMAD R5, R0.reuse, R7.reuse, R5 ;  /* 0x0000000700057224 */ /* 0x0c1fe400078e0205 */
[----:B------:R-:W-:Y:S02]  /*1140*/  IMAD R17, R0, R7, RZ ;  /* 0x0000000700117224 */ /* 0x000fe400078e02ff */
[----:B-1----:R-:W-:-:S05]  /*1150*/  @P2 IMAD.HI.U32 R3, R3, UR6, RZ ;  /* 0x0000000603032c27 */ /* 0x002fca000f8e00ff */
[----:B--2---:R-:W-:-:S05]  /*1160*/  @P2 SHF.R.U32.HI R2, RZ, R4, R3 ;  /* 0x00000004ff022219 */ /* 0x004fca0000011603 */
[----:B------:R-:W-:-:S04]  /*1170*/  IMAD.IADD R11, R5, 0x1, R2 ;  /* 0x00000001050b7824 */ /* 0x000fc800078e0202 */
[----:B------:R-:W-:Y:S01]  /*1180*/  IMAD.IADD R2, R11, 0x1, R8 ;  /* 0x000000010b027824 */ /* 0x000fe200078e0208 */
[----:B------:R-:W-:Y:S06]  /*1190*/  @!P1 BRA `(.L_x_4258) ;  /* 0x0000000000409947 */ /* 0x000fec0003800000 */
[C---:B------:R-:W-:Y:S01]  /*11a0*/  ISETP.GT.AND P0, PT, R11.reuse, RZ, PT ;  /* 0x000000ff0b00720c */ /* 0x040fe20003f04270 */
[----:B------:R-:W-:-:S12]  /*11b0*/  VIADD R3, R11, 0xffffffff ;  /* 0xffffffff0b037836 */ /* 0x000fd80000000000 */
        /* <DEDUP_REMOVED lines=8> */
.L_x_4259:
[----:B------:R-:W-:-:S13]  /*1240*/  ISETP.NE.AND P0, PT, R9, 0x1, PT ;  /* 0x000000010900780c */ /* 0x000fda0003f05270 */
[----:B------:R-:W0:Y:S02]  /*1250*/  @P0 LDC.64 R4, c[0x0][0x9e8] ;  /* 0x00027a00ff040b82 */ /* 0x000e240000000a00 */
[----:B0-----:R-:W-:-:S05]  /*1260*/  @P0 IMAD.HI.U32 R4, R3, R4, RZ ;  /* 0x0000000403040227 */ /* 0x001fca00078e00ff */
[----:B------:R-:W-:-:S07]  /*1270*/  @P0 SHF.R.U32.HI R3, RZ, R5, R4 ;  /* 0x00000005ff030219 */ /* 0x000fce0000011604 */
.L_x_4260:
[----:B------:R-:W-:-:S05]  /*1280*/  IMAD R3, R3, R9, R9 ;  /* 0x0000000903037224 */ /* 0x000fca00078e0209 */
[----:B------:R-:W-:-:S07]  /*1290*/  VIMNMX R2, R2, R3, PT ;  /* 0x0000000302027248 */ /* 0x000fce0003fe0100 */
.L_x_4258:
[----:B------:R-:W0:Y:S01]  /*12a0*/  @P2 LDC R3, c[0x0][0x44c] ;  /* 0x00011300ff032b82 */ /* 0x000e220000000800 */
[----:B------:R-:W-:Y:S01]  /*12b0*/  IMAD.U32 R4, RZ, RZ, UR41 ;  /* 0x00000029ff047e24 */ /* 0x000fe2000f8e00ff */
[----:B------:R-:W-:Y:S01]  /*12c0*/  ULDC UR4, c[0x0][0x9dc] ;  /* 0x0002770000047ab9 */ /* 0x000fe20000000800 */
[-C--:B------:R-:W-:Y:S02]  /*12d0*/  IMAD R75, R0, R7.reuse, -R75 ;  /* 0x00000007004b7224 */ /* 0x080fe400078e0a4b */
[----:B------:R-:W-:Y:S02]  /*12e0*/  VIADD R2, R2, 0x5f ;  /* 0x0000005f02027836 */ /* 0x000fe40000000000 */
[----:B------:R-:W-:Y:S01]  /*12f0*/  IMAD R0, R0, R7, 0x5f ;  /* 0x0000005f00007424 */ /* 0x000fe200078e0207 */
[----:B------:R-:W1:Y:S01]  /*1300*/  @P2 LDC R6, c[0x0][0x450] ;  /* 0x00011400ff062b82 */ /* 0x000e620000000800 */
[----:B------:R-:W-:-:S04]  /*1310*/  IMAD.HI R2, R2, 0x2aaaaaab, RZ ;  /* 0x2aaaaaab02027827 */ /* 0x000fc800078e02ff */
[----:B------:R-:W-:Y:S01]  /*1320*/  IMAD.HI R0, R0, 0x2aaaaaab, RZ ;  /* 0x2aaaaaab00007827 */ /* 0x000fe200078e02ff */
[----:B------:R-:W-:-:S04]  /*1330*/  SHF.R.U32.HI R5, RZ, 0x1f, R2 ;  /* 0x0000001fff057819 */ /* 0x000fc80000011602 */
[----:B------:R-:W-:Y:S01]  /*1340*/  LEA.HI.SX32 R74, R2, R5, 0x1c ;  /* 0x00000005024a7211 */ /* 0x000fe200078fe2ff */
[----:B0-----:R-:W-:-:S05]  /*1350*/  @P2 IMAD.HI.U32 R3, R3, UR41, RZ ;  /* 0x0000002903032c27 */ /* 0x001fca000f8e00ff */
[----:B-1----:R-:W-:Y:S02]  /*1360*/  @P2 SHF.R.U32.HI R4, RZ, R6, R3 ;  /* 0x00000006ff042219 */ /* 0x002fe40000011603 */
[----:B------:R-:W-:-:S03]  /*1370*/  SHF.R.U32.HI R3, RZ, 0x1f, R0 ;  /* 0x0000001fff037819 */ /* 0x000fc60000011600 */
[----:B------:R-:W-:Y:S01]  /*1380*/  IMAD.IADD R4, R75, 0x1, R4 ;  /* 0x000000014b047824 */ /* 0x000fe200078e0204 */
[----:B------:R-:W-:-:S03]  /*1390*/  LEA.HI.SX32 R3, R0, R3, 0x1c ;  /* 0x0000000300037211 */ /* 0x000fc600078fe2ff */
[----:B------:R-:W-:Y:S01]  /*13a0*/  VIADD R6, R4, -UR4 ;  /* 0x8000000404067c36 */ /* 0x000fe20008000000 */
[----:B------:R-:W-:-:S04]  /*13b0*/  VIMNMX R74, R3, R74, PT ;  /* 0x0000004a034a7248 */ /* 0x000fc80003fe0100 */
[----:B------:R-:W-:Y:S01]  /*13c0*/  R2UR UR4, R6 ;  /* 0x00000000060472ca */ /* 0x000fe200000e0000 */
[----:B------:R-:W-:-:S14]  /*13d0*/  @!P1 BRA `(.L_x_4261) ;  /* 0x0000000000449947 */ /* 0x000fdc0003800000 */
        /* <DEDUP_REMOVED lines=9> */
.L_x_4262:
[----:B------:R-:W-:-:S13]  /*1470*/  ISETP.NE.AND P0, PT, R9, 0x1, PT ;  /* 0x000000010900780c */ /* 0x000fda0003f05270 */
[----:B------:R-:W0:Y:S02]  /*1480*/  @P0 LDC.64 R2, c[0x0][0x9e8] ;  /* 0x00027a00ff020b82 */ /* 0x000e240000000a00 */
[----:B0-----:R-:W-:-:S05]  /*1490*/  @P0 IMAD.HI.U32 R0, R4, R2, RZ ;  /* 0x0000000204000227 */ /* 0x001fca00078e00ff */
[----:B------:R-:W-:-:S07]  /*14a0*/  @P0 SHF.R.U32.HI R4, RZ, R3, R0 ;  /* 0x00000003ff040219 */ /* 0x000fce0000011600 */
.L_x_4263:
[----:B------:R-:W-:-:S05]  /*14b0*/  IMAD R4, R4, R9, RZ ;  /* 0x0000000904047224 */ /* 0x000fca00078e02ff */
[----:B------:R-:W-:-:S13]  /*14c0*/  R2UR UR5, R4 ;  /* 0x00000000040572ca */ /* 0x000fda00000e0000 */
[----:B------:R-:W-:-:S04]  /*14d0*/  UISETP.LT.AND UP0, UPT, UR4, UR5, UPT ;  /* 0x000000050400728c */ /* 0x000fc8000bf01270 */
[----:B------:R-:W-:-:S12]  /*14e0*/  USEL UR4, UR4, UR5, !UP0 ;  /* 0x0000000504047287 */ /* 0x000fd8000c000000 */
.L_x_4261:
[----:B------:R-:W-:Y:S01]  /*14f0*/  UIMAD.WIDE UR4, UR4, 0x2aaaaaab, URZ ;  /* 0x2aaaaaab040478a5 */ /* 0x000fe2000f8e023f */
[----:B------:R-:W-:Y:S02]  /*1500*/  PLOP3.LUT P0, PT, PT, PT, PT, 0x80, 0x0 ;  /* 0x000000000000781c */ /* 0x000fe40003f0f070 */
[----:B------:R-:W-:Y:S01]  /*1510*/  CS2R R2, SRZ ;  /* 0x0000000000027805 */ /* 0x000fe2000001ff00 */
[----:B------:R-:W-:Y:S01]  /*1520*/  IMAD.MOV.U32 R0, RZ, RZ, RZ ;  /* 0x000000ffff007224 */ /* 0x000fe200078e00ff */
[----:B------:R-:W-:Y:S01]  /*1530*/  USHF.R.U32.HI UR4, URZ, 0x1f, UR5 ;  /* 0x0000001f3f047899 */ /* 0x000fe20008011605 */
[----:B------:R-:W-:Y:S02]  /*1540*/  CS2R R118, SRZ ;  /* 0x0000000000767805 */ /* 0x000fe4000001ff00 */
[----:B------:R-:W-:Y:S02]  /*1550*/  CS2R R116, SRZ ;  /* 0x0000000000747805 */ /* 0x000fe4000001ff00 */
[----:B------:R-:W-:Y:S01]  /*1560*/  CS2R R114, SRZ ;  /* 0x0000000000727805 */ /* 0x000fe2000001ff00 */
[----:B------:R-:W-:Y:S01]  /*1570*/  ULEA.HI.SX32 UR4, UR5, UR4, 0x1c ;  /* 0x0000000405047291 */ /* 0x000fe2000f8fe23f */
[----:B------:R-:W-:-:S02]  /*1580*/  CS2R R112, SRZ ;  /* 0x0000000000707805 */ /* 0x000fc4000001ff00 */
[----:B------:R-:W-:Y:S02]  /*1590*/  CS2R R110, SRZ ;  /* 0x00000000006e7805 */ /* 0x000fe4000001ff00 */
[----:B------:R-:W-:Y:S01]  /*15a0*/  CS2R R108, SRZ ;  /* 0x00000000006c7805 */ /* 0x000fe2000001ff00 */
[----:B------:R-:W-:Y:S01]  /*15b0*/  UISETP.LT.AND UP0, UPT, URZ, UR4, UPT ;  /* 0x000000043f00728c */ /* 0x000fe2000bf01270 */
[----:B------:R-:W-:Y:S02]  /*15c0*/  CS2R R106, SRZ ;  /* 0x00000000006a7805 */ /* 0x000fe4000001ff00 */
[----:B------:R-:W-:Y:S01]  /*15d0*/  CS2R R104, SRZ ;  /* 0x0000000000687805 */ /* 0x000fe2000001ff00 */
[----:B------:R-:W-:Y:S01]  /*15e0*/  IMAD.MOV.U32 R102, RZ, RZ, RZ ;  /* 0x000000ffff667224 */ /* 0x000fe200078e00ff */
[----:B------:R-:W-:Y:S01]  /*15f0*/  USEL UR60, URZ, UR4, !UP0 ;  /* 0x000000043f3c7287 */ /* 0x000fe2000c000000 */
[----:B------:R-:W-:Y:S02]  /*1600*/  CS2R R98, SRZ ;  /* 0x0000000000627805 */ /* 0x000fe4000001ff00 */
[----:B------:R-:W-:-:S02]  /*1610*/  CS2R R100, SRZ ;  /* 0x0000000000647805 */ /* 0x000fc4000001ff00 */
[----:B------:R-:W-:Y:S02]  /*1620*/  CS2R R94, SRZ ;  /* 0x00000000005e7805 */ /* 0x000fe4000001ff00 */
[----:B------:R-:W-:Y:S02]  /*1630*/  CS2R R96, SRZ ;  /* 0x0000000000607805 */ /* 0x000fe4000001ff00 */
[----:B------:R-:W-:Y:S02]  /*1640*/  CS2R R90, SRZ ;  /* 0x00000000005a7805 */ /* 0x000fe4000001ff00 */
[----:B------:R-:W-:Y:S02]  /*1650*/  ISETP.GT.AND P1, PT, R74, UR60, PT ;  /* 0x0000003c4a007c0c */ /* 0x000fe4000bf24270 */
        /* <DEDUP_REMOVED lines=32> */
[----:B------:R-:W-:Y:S01]  /*1860*/  CS2R R6, SRZ ;  /* 0x0000000000067805 */ /* 0x000fe2000001ff00 */
[----:B------:R-:W-:Y:S01]  /*1870*/  IMAD.MOV.U32 R33, RZ, RZ, RZ ;  /* 0x000000ffff217224 */ /* 0x000fe200078e00ff */
[----:B------:R-:W-:Y:S01]  /*1880*/  CS2R R4, SRZ ;  /* 0x0000000000047805 */ /* 0x000fe2000001ff00 */
[----:B------:R-:W-:Y:S01]  /*1890*/  IMAD.MOV.U32 R150, RZ, RZ, RZ ;  /* 0x000000ffff967224 */ /* 0x000fe200078e00ff */
        /* <DEDUP_REMOVED lines=32> */
.L_x_4265:
        /* <DEDUP_REMOVED lines=11> */
.L_x_4430:
[----:B------:R-:W-:Y:S05]  /*1b50*/  @!P0 BRA `(.L_x_4267) ;  /* 0x0000000000048947 */ /* 0x000fea0003800000 */
[----:B------:R-:W-:Y:S01]  /*1b60*/  BPT.TRAP 0x1 ;  /* 0x000000040000795c */ /* 0x000fe20000300000 */
.L_x_4267:
[----:B0-----:R-:W-:Y:S02]  /*1b70*/  IMAD.U32 R3, RZ, RZ, UR39 ;  /* 0x00000027ff037e24 */ /* 0x001fe4000f8e00ff */
[----:B------:R-:W-:-:S03]  /*1b80*/  IMAD.U32 R0, RZ, RZ, UR38 ;  /* 0x00000026ff007e24 */ /* 0x000fc6000f8e00ff */
[----:B------:R-:W-:Y:S02]  /*1b90*/  LEA R3, R3, UR40, 0x3 ;  /* 0x0000002803037c11 */ /* 0x000fe4000f8e18ff */
[----:B------:R-:W-:-:S04]  /*1ba0*/  SHF.L.U32 R0, R0, 0x1f, RZ ;  /* 0x0000001f00007819 */ /* 0x000fc800000006ff */
[----:B------:R0:W1:Y:S01]  /*1bb0*/  SYNCS.PHASECHK.TRANS64.TRYWAIT P1, [R3+URZ+0x30830], R0 ;  /* 0x03083000030075a7 */ /* 0x000062000802017f */
[----:B------:R-:W-:Y:S05]  /*1bc0*/  @!P0 BRA `(.L_x_4268) ;  /* 0x0000000000048947 */ /* 0x000fea0003800000 */
[----:B------:R-:W-:Y:S01]  /*1bd0*/  BPT.TRAP 0x1 ;  /* 0x000000040000795c */ /* 0x000fe20000300000 */
.L_x_4268:
[----:B-1----:R-:W-:Y:S05]  /*1be0*/  @P1 BRA `(.L_x_4269) ;  /* 0x0000000000081947 */ /* 0x002fea0003800000 */
[----:B------:R-:W1:Y:S02]  /*1bf0*/  SYNCS.PHASECHK.TRANS64.TRYWAIT P1, [R3+URZ+0x30830], R0 ;  /* 0x03083000030075a7 */ /* 0x000e64000802017f */
[----:B-1----:R-:W-:Y:S05]  /*1c00*/  @!P1 BRA `(.L_x_4270) ;  /* 0x0000012800a89947 */ /* 0x002fea0003800000 */
.L_x_4269:
        /* <DEDUP_REMOVED lines=14> */
[----:B------:R-:W-:Y:S02]  /*1cf0*/  UIMAD UR5, UR39, 0x900, UR42 ;  /* 0x00000900270578a4 */ /* 0x000fe4000f8e022a */
[----:B------:R-:W-:Y:S02]  /*1d00*/  UIADD3 UR6, UR4, 0x2, URZ ;  /* 0x0000000204067890 */ /* 0x000fe4000fffe03f */
[----:B------:R-:W-:Y:S01]  /*1d10*/  UIADD3 UR7, UR5, 0x2, URZ ;  /* 0x0000000205077890 */ /* 0x000fe2000fffe03f */
[----:B------:R-:W-:Y:S02]  /*1d20*/  UMOV UR8, UR4 ;  /* 0x0000000400087c82 */ /* 0x000fe40008000000 */
[----:B------:R-:W-:Y:S01]  /*1d30*/  UMOV UR10, UR5 ;  /* 0x00000005000a7c82 */ /* 0x000fe20008000000 */
[----:B------:R-:W-:Y:S01]  /*1d40*/  IMAD.U32 R8, RZ, RZ, UR8 ;  /* 0x00000008ff087e24 */ /* 0x000fe2000f8e00ff */
[----:B------:R-:W-:Y:S01]  /*1d50*/  HGMMA.64x96x16.F32 R24, gdesc[UR8], RZ, !UPT, gsb0 ;  /* 0x01600000081879f0 */ /* 0x000fe2000c0008ff */
        /* <DEDUP_REMOVED lines=38> */
[----:B------:R-:W-:Y:S02]  /*1fc0*/  WARPGROUP.DEPBAR.LE gsb0, 0x0 ;  /* 0x00008000000079c5 */ /* 0x000fe40000010000 */
        /* <DEDUP_REMOVED lines=39> */
.L_x_4271:
[----:B------:R-:W-:Y:S01]  /*2240*/  ISETP.NE.AND P2, PT, R199, 0x1, PT ;  /* 0x00000001c700780c */ /* 0x000fe20003f45270 */
[----:B01----:R-:W-:Y:S01]  /*2250*/  VIADD R0, R19, UR41 ;  /* 0x0000002913007c36 */ /* 0x003fe20008000000 */
[----:B------:R-:W-:Y:S01]  /*2260*/  R2UR UR4, R3 ;  /* 0x00000000030472ca */ /* 0x000fe200000e0000 */
[----:B------:R-:W0:Y:S01]  /*2270*/  LDC R11, c[0x0][0x288] ;  /* 0x0000a200ff0b7b82 */ /* 0x000e220000000800 */
[----:B------:R-:W-:Y:S01]  /*2280*/  LOP3.LUT P1, RZ, R16, 0x80000, RZ, 0xc0, !PT ;  /* 0x0008000010ff7812 */ /* 0x000fe2000782c0ff */
[----:B------:R-:W-:Y:S01]  /*2290*/  IMAD.MOV.U32 R2, RZ, RZ, R0 ;  /* 0x000000ffff027224 */ /* 0x000fe200078e0000 */
[----:B------:R-:W-:Y:S01]  /*22a0*/  ULDC UR58, c[0x0][0x9dc] ;  /* 0x00027700003a7ab9 */ /* 0x000fe20000000800 */
[----:B------:R-:W-:-:S06]  /*22b0*/  ULDC UR5, c[0x0][0x9e0] ;  /* 0x0002780000057ab9 */ /* 0x000fcc0000000800 */
[----:B------:R-:W1:Y:S02]  /*22c0*/  @P2 LDC R5, c[0x0][0x44c] ;  /* 0x00011300ff052b82 */ /* 0x000e640000000800 */
[----:B------:R-:W-:-:S04]  /*22d0*/  UIADD3 UR4, UR4, 0x30840, URZ ;  /* 0x0003084004047890 */ /* 0x000fc8000fffe03f */
[----:B------:R-:W-:Y:S02]  /*22e0*/  UPRMT UR4, UR61, 0x654, UR4 ;  /* 0x000006543d047896 */ /* 0x000fe40008000004 */
[----:B------:R-:W2:Y:S07]  /*22f0*/  @P2 LDC R4, c[0x0][0x450] ;  /* 0x00011400ff042b82 */ /* 0x000eae0000000800 */
[----:B------:R-:W-:Y:S01]  /*2300*/  SYNCS.ARRIVE.TRANS64.RED.A1T0 RZ, [UR4], RZ ;  /* 0x000000ffffff79a7 */ /* 0x000fe20008100404 */
[----:B------:R-:W-:Y:S01]  /*2310*/  ULOP3.LUT UR4, URZ, UR58, URZ, 0x33, !UPT ;  /* 0x0000003a3f047292 */ /* 0x000fe2000f8e333f */
[----:B-1----:R-:W-:-:S04]  /*2320*/  @P2 IMAD.HI.U32 R3, R0, R5, RZ ;  /* 0x0000000500032227 */ /* 0x002fc800078e00ff */
[----:B------:R-:W-:Y:S02]  /*2330*/  IMAD.MOV.U32 R5, RZ, RZ, -0x60 ;  /* 0xffffffa0ff057424 */ /* 0x000fe400078e00ff */
[C---:B------:R-:W-:Y:S01]  /*2340*/  IMAD R0, R74.reuse, -0x60, R17 ;  /* 0xffffffa04a007824 */ /* 0x040fe200078e0211 */
[----:B--2---:R-:W-:Y:S01]  /*2350*/  @P2 SHF.R.U32.HI R2, RZ, R4, R3 ;  /* 0x00000004ff022219 */ /* 0x004fe20000011603 */
[----:B------:R-:W-:Y:S02]  /*2360*/  IMAD R5, R74, R5, 0x61 ;  /* 0x000000614a057424 */ /* 0x000fe400078e0205 */
[----:B------:R-:W-:Y:S02]  /*2370*/  VIADD R3, R0, 0x60 ;  /* 0x0000006000037836 */ /* 0x000fe40000000000 */
[----:B------:R-:W1:Y:S01]  /*2380*/  SHFL.IDX PT, R72, R2, RZ, 0x1c1f ;  /* 0x001c1fff02487589 */ /* 0x000e6200000e0000 */
[C---:B------:R-:W-:Y:S02]  /*2390*/  IMAD R4, R18.reuse, -0x2, R5 ;  /* 0xfffffffe12047824 */ /* 0x040fe400078e0205 */
[----:B------:R-:W-:-:S02]  /*23a0*/  IMAD R10, R18, -0x2, R3 ;  /* 0xfffffffe120a7824 */ /* 0x000fc400078e0203 */
[----:B------:R-:W-:Y:S01]  /*23b0*/  VIADD R14, R5, 0xffffffff ;  /* 0xffffffff050e7836 */ /* 0x000fe20000000000 */
[C---:B0-----:R-:W-:Y:S01]  /*23c0*/  IADD3 R0, R4.reuse, -R11, R17 ;  /* 0x8000000b04007210 */ /* 0x041fe20007ffe011 */
[----:B------:R-:W-:-:S04]  /*23d0*/  VIADD R20, R4, 0xffffffff ;  /* 0xffffffff04147836 */ /* 0x000fc80000000000 */
[C---:B------:R-:W-:Y:S02]  /*23e0*/  VIADD R13, R0.reuse, UR5 ;  /* 0x00000005000d7c36 */ /* 0x040fe40008000000 */
[----:B------:R-:W-:-:S03]  /*23f0*/  VIADD R12, R0, UR4 ;  /* 0x00000004000c7c36 */ /* 0x000fc60008000000 */
[----:B-1----:R-:W-:Y:S01]  /*2400*/  VIADDMNMX R0, R72, R13, R10, PT ;  /* 0x0000000d48007246 */ /* 0x002fe2000380010a */
[----:B------:R-:W-:Y:S01]  /*2410*/  IMAD.IADD R3, R12, 0x1, R72 ;  /* 0x000000010c037824 */ /* 0x000fe200078e0248 */
[----:B------:R-:W-:Y:S06]  /*2420*/  @!P1 BRA `(.L_x_4272) ;  /* 0x00000000005c9947 */ /* 0x000fec0003800000 */
[----:B------:R-:W-:Y:S01]  /*2430*/  IADD3 R5, R17, -R11, R72 ;  /* 0x8000000b11057210 */ /* 0x000fe20007ffe048 */
        /* <DEDUP_REMOVED lines=12> */
.L_x_4274:
[----:B------:R-:W-:Y:S02]  /*2500*/  ULDC UR4, c[0x0][0x9e4] ;  /* 0x0002790000047ab9 */ /* 0x000fe40000000800 */
[----:B------:R-:W-:-:S05]  /*2510*/  IMAD.U32 R15, RZ, RZ, UR4 ;  /* 0x00000004ff0f7e24 */ /* 0x000fca000f8e00ff */
[----:B------:R-:W-:-:S13]  /*2520*/  ISETP.NE.AND P1, PT, R15, 0x1, PT ;  /* 0x000000010f00780c */ /* 0x000fda0003f25270 */
[----:B------:R-:W0:Y:S02]  /*2530*/  @P1 LDC.64 R72, c[0x0][0x9e8] ;  /* 0x00027a00ff481b82 */ /* 0x000e240000000a00 */
[----:B0-----:R-:W-:-:S05]  /*2540*/  @P1 IMAD.HI.U32 R4, R5, R72, RZ ;  /* 0x0000004805041227 */ /* 0x001fca00078e00ff */
[----:B------:R-:W-:-:S07]  /*2550*/  @P1 SHF.R.U32.HI R5, RZ, R73, R4 ;  /* 0x00000049ff051219 */ /* 0x000fce0000011604 */
.L_x_4275:
[----:B------:R-:W-:Y:S05]  /*2560*/  BSYNC B0 ;  /* 0x0000000000007941 */ /* 0x000fea0003800000 */
.L_x_4273:
[----:B------:R-:W-:-:S05]  /*2570*/  IMAD R5, R5, R15, R20 ;  /* 0x0000000f05057224 */ /* 0x000fca00078e0214 */
[----:B------:R-:W-:Y:S02]  /*2580*/  VIADDMNMX R0, R5, R15, R0, PT ;  /* 0x0000000f05007246 */ /* 0x000fe40003800100 */
[----:B------:R-:W-:-:S07]  /*2590*/  VIMNMX R3, R3, R5, !PT ;  /* 0x0000000503037248 */ /* 0x000fce0007fe0100 */
.L_x_4272:
[C---:B------:R-:W-:Y:S01]  /*25a0*/  ISETP.GE.AND P6, PT, R14.reuse, 0x9, PT ;  /* 0x000000090e00780c */ /* 0x040fe20003fc6270 */
[----:B------:R-:W0:Y:S01]  /*25b0*/  SHFL.IDX PT, R2, R2, 0x1, 0x1c1f ;  /* 0x003c1f0002027f89 */ /* 0x000e2200000e0000 */
[----:B------:R-:W-:Y:S02]  /*25c0*/  ISETP.GE.AND P1, PT, R14, 0x2, PT ;  /* 0x000000020e00780c */ /* 0x000fe40003f26270 */
[C---:B------:R-:W-:Y:S02]  /*25d0*/  ISETP.GT.AND P2, PT, R3.reuse, 0x8, !P6 ;  /* 0x000000080300780c */ /* 0x040fe40007744270 */
[----:B------:R-:W-:Y:S02]  /*25e0*/  ISETP.GT.AND P3, PT, R3, 0x1, !P1 ;  /* 0x000000010300780c */ /* 0x000fe40004f64270 */
[----:B------:R-:W-:Y:S02]  /*25f0*/  ISETP.LT.OR P2, PT, R0, 0x9, P2 ;  /* 0x000000090000780c */ /* 0x000fe40001741670 */
[----:B------:R-:W-:-:S02]  /*2600*/  ISETP.GE.AND P4, PT, R14, 0xa, PT ;  /* 0x0000000a0e00780c */ /* 0x000fc40003f86270 */
[----:B------:R-:W-:Y:S02]  /*2610*/  FSEL R21, R28, -INF , !P2 ;  /* 0xff8000001c157808 */ /* 0x000fe40005000000 */
[C---:B------:R-:W-:Y:S02]  /*2620*/  ISETP.LT.OR P3, PT, R0.reuse, 0x2, P3 ;  /* 0x000000020000780c */ /* 0x040fe40001f61670 */
        /* <DEDUP_REMOVED lines=88> */
[----:B------:R-:W-:Y:S02]  /*2bb0*/  P2R R28, PR, RZ, 0x10 ;  /* 0x00000010ff1c7803 */ /* 0x000fe40000000000 */
        /* <DEDUP_REMOVED lines=20> */
[----:B------:R-:W-:-:S13]  /*2d00*/  LOP3.LUT P5, RZ, R16, 0x80000, RZ, 0xc0, !PT ;  /* 0x0008000010ff7812 */ /* 0x000fda00078ac0ff */
[----:B------:R-:W-:Y:S05]  /*2d10*/  @!P5 BRA `(.L_x_4276) ;  /* 0x00000000005cd947 */ /* 0x000fea0003800000 */
        /* <DEDUP_REMOVED lines=13> */
.L_x_4278:
[----:B------:R-:W-:Y:S02]  /*2df0*/  ULDC UR4, c[0x0][0x9e4] ;  /* 0x0002790000047ab9 */ /* 0x000fe40000000800 */
[----:B------:R-:W-:-:S05]  /*2e00*/  IMAD.U32 R4, RZ, RZ, UR4 ;  /* 0x00000004ff047e24 */ /* 0x000fca000f8e00ff */
[----:B------:R-:W-:-:S13]  /*2e10*/  ISETP.NE.AND P5, PT, R4, 0x1, PT ;  /* 0x000000010400780c */ /* 0x000fda0003fa5270 */
[----:B------:R-:W0:Y:S02]  /*2e20*/  @P5 LDC.64 R12, c[0x0][0x9e8] ;  /* 0x00027a00ff0c5b82 */ /* 0x000e240000000a00 */
[----:B0-----:R-:W-:-:S05]  /*2e30*/  @P5 IMAD.HI.U32 R2, R5, R12, RZ ;  /* 0x0000000c05025227 */ /* 0x001fca00078e00ff */
[----:B------:R-:W-:-:S07]  /*2e40*/  @P5 SHF.R.U32.HI R5, RZ, R13, R2 ;  /* 0x0000000dff055219 */ /* 0x000fce0000011602 */
.L_x_4279:
[----:B------:R-:W-:Y:S05]  /*2e50*/  BSYNC B0 ;  /* 0x0000000000007941 */ /* 0x000fea0003800000 */
.L_x_4277:
[----:B------:R-:W-:-:S05]  /*2e60*/  IMAD R5, R5, R4, R20 ;  /* 0x0000000405057224 */ /* 0x000fca00078e0214 */
[----:B------:R-:W-:Y:S02]  /*2e70*/  VIADDMNMX R0, R5, R4, R0, PT ;  /* 0x0000000405007246 */ /* 0x000fe40003800100 */
[----:B------:R-:W-:-:S07]  /*2e80*/  VIMNMX R3, R3, R5, !PT ;  /* 0x0000000503037248 */ /* 0x000fce0007fe0100 */
.L_x_4276:
[C---:B------:R-:W-:Y:S01]  /*2e90*/  ISETP.GT.AND P1, PT, R3.reuse, 0x1, !P1 ;  /* 0x000000010300780c */ /* 0x040fe20004f24270 */
[----:B------:R-:W-:Y:S01]  /*2ea0*/  ULDC UR10, c[0x0][0x988] ;  /* 0x00026200000a7ab9 */ /* 0x000fe20000000800 */
[----:B------:R-:W-:Y:S02]  /*2eb0*/  ISETP.GT.AND P6, PT, R3, 0x8, !P6 ;  /* 0x000000080300780c */ /* 0x000fe400077c4270 */
[C---:B------:R-:W-:Y:S02]  /*2ec0*/  ISETP.LT.OR P1, PT, R0.reuse, 0x2, P1 ;  /* 0x000000020000780c */ /* 0x040fe40000f21670 */
[----:B------:R-:W-:Y:S02]  /*2ed0*/  ISETP.LT.OR P6, PT, R0, 0x9, P6 ;  /* 0x000000090000780c */ /* 0x000fe400037c1670 */
[----:B------:R-:W-:Y:S02]  /*2ee0*/  FSEL R27, R27, -INF , !P1 ;  /* 0xff8000001b1b7808 */ /* 0x000fe40004800000 */
[----:B------:R-:W-:-:S02]  /*2ef0*/  ISETP.NE.AND P1, PT, R28, RZ, PT ;  /* 0x000000ff1c00720c */ /* 0x000fc40003f25270 */
[----:B------:R-:W-:Y:S02]  /*2f00*/  FSEL R30, R30, -INF , !P6 ;  /* 0xff8000001e1e7808 */ /* 0x000fe40007000000 */
[----:B------:R-:W-:Y:S02]  /*2f10*/  ISETP.GT.AND P1, PT, R3, 0x9, !P1 ;  /* 0x000000090300780c */ /* 0x000fe40004f24270 */
[----:B------:R-:W-:Y:S02]  /*2f20*/  ISETP.NE.AND P6, PT, R76, RZ, PT ;  /* 0x000000ff4c00720c */ /* 0x000fe40003fc5270 */
[----:B------:R-:W-:Y:S02]  /*2f30*/  ISETP.LT.OR P1, PT, R0, 0xa, P1 ;  /* 0x0000000a0000780c */ /* 0x000fe40000f21670 */
[----:B------:R-:W-:Y:S02]  /*2f40*/  FMNMX.FTZ R2, R15, R25, !PT ;  /* 0x000000190f027209 */ /* 0x000fe40007810000 */
[----:B------:R-:W-:-:S02]  /*2f50*/  FSEL R31, R31, -INF , !P1 ;  /* 0xff8000001f1f7808 */ /* 0x000fc40004800000 */
[----:B------:R-:W-:Y:S02]  /*2f60*/  ISETP.NE.AND P1, PT, R72, RZ, PT ;  /* 0x000000ff4800720c */ /* 0x000fe40003f25270 */
[----:B------:R-:W-:Y:S02]  /*2f70*/  ISETP.NE.AND P5, PT, R36, RZ, PT ;  /* 0x000000ff2400720c */ /* 0x000fe40003fa5270 */
        /* <DEDUP_REMOVED lines=12> */
[----:B------:R-:W-:Y:S02]  /*3040*/  ISETP.GT.AND P1, PT, R3, 0x18, !P6 ;  /* 0x000000180300780c */ /* 0x000fe40007724270 */
[----:B------:R-:W-:Y:S02]  /*3050*/  FMNMX.FTZ R2, R37, R2, !PT ;  /* 0x0000000225027209 */ /* 0x000fe40007810000 */
[----:B------:R-:W-:Y:S02]  /*3060*/  ISETP.LT.OR P1, PT, R0, 0x19, P1 ;  /* 0x000000190000780c */ /* 0x000fe40000f21670 */
[----:B------:R-:W-:-:S02]  /*3070*/  FMNMX.FTZ R2, R79, R2, !PT ;  /* 0x000000024f027209 */ /* 0x000fc40007810000 */
[----:B------:R-:W-:Y:S02]  /*3080*/  FSEL R38, R38, -INF , !P1 ;  /* 0xff80000026267808 */ /* 0x000fe40004800000 */
        /* <DEDUP_REMOVED lines=29> */
[----:B------:R-:W-:Y:S02]  /*3260*/  FMNMX.FTZ R5, R65, R2, !PT ;  /* 0x0000000241057209 */ /* 0x000fe40007810000 */
[----:B------:R-:W-:Y:S02]  /*3270*/  ISETP.LT.OR P1, PT, R0, 0x2a, P1 ;  /* 0x0000002a0000780c */ /* 0x000fe40000f21670 */
[----:B------:R-:W-:Y:S02]  /*3280*/  FMNMX.FTZ R2, R68, R5, !PT ;  /* 0x0000000544027209 */ /* 0x000fe40007810000 */
[----:B------:R-:W-:Y:S02]  /*3290*/  FSEL R47, R47, -INF , !P1 ;  /* 0xff8000002f2f7808 */ /* 0x000fe40004800000 */
[----:B------:R-:W-:Y:S02]  /*32a0*/  ISETP.NE.AND P1, PT, R82, RZ, PT ;  /* 0x000000ff5200720c */ /* 0x000fe40003f25270 */
[----:B------:R-:W-:-:S02]  /*32b0*/  FMNMX.FTZ R2, R69, R2, !PT ;  /* 0x0000000245027209 */ /* 0x000fc40007810000 */
[----:B------:R-:W-:Y:S02]  /*32c0*/  ISETP.GT.AND P1, PT, R3, 0x30, !P1 ;  /* 0x000000300300780c */ /* 0x000fe40004f24270 */
[----:B------:R-:W-:Y:S01]  /*32d0*/  ISETP.NE.AND P6, PT, R87, RZ, PT ;  /* 0x000000ff5700720c */ /* 0x000fe20003fc5270 */
[----:B------:R-:W0:Y:S01]  /*32e0*/  SHFL.BFLY PT, R5, R2, 0x2, 0x1f ;  /* 0x0c401f0002057f89 */ /* 0x000e2200000e0000 */
[----:B------:R-:W-:Y:S02]  /*32f0*/  ISETP.LT.OR P1, PT, R0, 0x31, P1 ;  /* 0x000000310000780c */ /* 0x000fe40000f21670 */
[----:B------:R-:W-:Y:S02]  /*3300*/  ISETP.NE.AND P5, PT, R88, RZ, PT ;  /* 0x000000ff5800720c */ /* 0x000fe40003fa5270 */
[----:B------:R-:W-:Y:S02]  /*3310*/  FSEL R50, R50, -INF , !P1 ;  /* 0xff80000032327808 */ /* 0x000fe40004800000 */
[----:B------:R-:W-:-:S02]  /*3320*/  ISETP.NE.AND P1, PT, R83, RZ, PT ;  /* 0x000000ff5300720c */ /* 0x000fc40003f25270 */
[C---:B------:R-:W-:Y:S02]  /*3330*/  ISETP.GT.AND P4, PT, R3.reuse, RZ, !P4 ;  /* 0x000000ff0300720c */ /* 0x040fe40006784270 */
[----:B------:R-:W-:Y:S02]  /*3340*/  ISETP.GT.AND P1, PT, R3, 0x31, !P1 ;  /* 0x000000310300780c */ /* 0x000fe40004f24270 */
[C---:B------:R-:W-:Y:S02]  /*3350*/  ISETP.LT.OR P4, PT, R0.reuse, 0x1, P4 ;  /* 0x000000010000780c */ /* 0x040fe40002781670 */
[----:B------:R-:W-:Y:S02]  /*3360*/  ISETP.LT.OR P1, PT, R0, 0x32, P1 ;  /* 0x000000320000780c */ /* 0x000fe40000f21670 */
[----:B------:R-:W-:Y:S02]  /*3370*/  FSEL R26, R26, -INF , !P4 ;  /* 0xff8000001a1a7808 */ /* 0x000fe40006000000 */
[----:B------:R-:W-:-:S02]  /*3380*/  FSEL R51, R51, -INF , !P1 ;  /* 0xff80000033337808 */ /* 0x000fc40004800000 */
[----:B------:R-:W-:Y:S02]  /*3390*/  ISETP.NE.AND P1, PT, R84, RZ, PT ;  /* 0x000000ff5400720c */ /* 0x000fe40003f25270 */
[C---:B------:R-:W-:Y:S02]  /*33a0*/  ISETP.GT.AND P2, PT, R3.reuse, 0x51, !P2 ;  /* 0x000000510300780c */ /* 0x040fe40005744270 */
[C---:B------:R-:W-:Y:S02]  /*33b0*/  ISETP.GT.AND P1, PT, R3.reuse, 0x38, !P1 ;  /* 0x000000380300780c */ /* 0x040fe40004f24270 */
[----:B0-----:R-:W-:Y:S02]  /*33c0*/  FMNMX.FTZ R10, R2, R5, !PT ;  /* 0x00000005020a7209 */ /* 0x001fe40007810000 */
[----:B------:R-:W-:Y:S02]  /*33d0*/  ISETP.LT.OR P1, PT, R0, 0x39, P1 ;  /* 0x000000390000780c */ /* 0x000fe40000f21670 */
[----:B------:R-:W-:Y:S01]  /*33e0*/  ISETP.GT.AND P3, PT, R3, 0x58, !P3 ;  /* 0x000000580300780c */ /* 0x000fe20005f64270 */
[----:B------:R-:W0:Y:S01]  /*33f0*/  SHFL.BFLY PT, R5, R10, 0x1, 0x1f ;  /* 0x0c201f000a057f89 */ /* 0x000e2200000e0000 */
[----:B------:R-:W-:-:S02]  /*3400*/  FSEL R54, R54, -INF , !P1 ;  /* 0xff80000036367808 */ /* 0x000fc40004800000 */
[----:B------:R-:W-:Y:S02]  /*3410*/  ISETP.NE.AND P1, PT, R85, RZ, PT ;  /* 0x000000ff5500720c */ /* 0x000fe40003f25270 */
[C---:B------:R-:W-:Y:S02]  /*3420*/  ISETP.LT.OR P2, PT, R0.reuse, 0x52, P2 ;  /* 0x000000520000780c */ /* 0x040fe40001741670 */
[----:B------:R-:W-:Y:S02]  /*3430*/  ISETP.GT.AND P1, PT, R3, 0x39, !P1 ;  /* 0x000000390300780c */ /* 0x000fe40004f24270 */
[C---:B------:R-:W-:Y:S02]  /*3440*/  ISETP.LT.OR P3, PT, R0.reuse, 0x59, P3 ;  /* 0x000000590000780c */ /* 0x040fe40001f61670 */
[----:B------:R-:W-:Y:S02]  /*3450*/  ISETP.LT.OR P1, PT, R0, 0x3a, P1 ;  /* 0x0000003a0000780c */ /* 0x000fe40000f21670 */
[----:B------:R-:W-:-:S02]  /*3460*/  FSEL R67, R67, -INF , !P2 ;  /* 0xff80000043437808 */ /* 0x000fc40005000000 */
[----:B------:R-:W-:Y:S02]  /*3470*/  FSEL R55, R55, -INF , !P1 ;  /* 0xff80000037377808 */ /* 0x000fe40004800000 */
[----:B------:R-:W-:Y:S02]  /*3480*/  ISETP.NE.AND P1, PT, R86, RZ, PT ;  /* 0x000000ff5600720c */ /* 0x000fe40003f25270 */
[----:B------:R-:W-:Y:S02]  /*3490*/  FSEL R70, R70, -INF , !P3 ;  /* 0xff80000046467808 */ /* 0x000fe40005800000 */
[----:B------:R-:W-:Y:S02]  /*34a0*/  ISETP.GT.AND P1, PT, R3, 0x40, !P1 ;  /* 0x000000400300780c */ /* 0x000fe40004f24270 */
[----:B0-----:R-:W-:Y:S02]  /*34b0*/  FMNMX.FTZ R4, R10, R5, !PT ;  /* 0x000000050a047209 */ /* 0x001fe40007810000 */
[----:B------:R-:W-:-:S03]  /*34c0*/  ISETP.LT.OR P1, PT, R0, 0x41, P1 ;  /* 0x000000410000780c */ /* 0x000fc60000f21670 */
[----:B------:R-:W-:Y:S01]  /*34d0*/  FMUL.FTZ R5, R4, UR10 ;  /* 0x0000000a04057c20 */ /* 0x000fe20008410000 */
[----:B------:R-:W-:Y:S02]  /*34e0*/  FSEL R58, R58, -INF , !P1 ;  /* 0xff8000003a3a7808 */ /* 0x000fe40004800000 */
[----:B------:R-:W-:Y:S02]  /*34f0*/  ISETP.GT.AND P1, PT, R3, 0x41, !P6 ;  /* 0x000000410300780c */ /* 0x000fe40007724270 */
[----:B------:R-:W-:Y:S02]  /*3500*/  ISETP.NE.AND P6, PT, R90, RZ, PT ;  /* 0x000000ff5a00720c */ /* 0x000fe40003fc5270 */
[----:B------:R-:W-:-:S04]  /*3510*/  ISETP.LT.OR P1, PT, R0, 0x42, P1 ;  /* 0x000000420000780c */ /* 0x000fc80000f21670 */
[----:B------:R-:W-:Y:S02]  /*3520*/  FSEL R59, R59, -INF , !P1 ;  /* 0xff8000003b3b7808 */ /* 0x000fe40004800000 */
[----:B------:R-:W-:Y:S02]  /*3530*/  ISETP.GT.AND P1, PT, R3, 0x48, !P5 ;  /* 0x000000480300780c */ /* 0x000fe40006f24270 */
[----:B------:R-:W-:Y:S02]  /*3540*/  ISETP.NE.AND P5, PT, R89, RZ, PT ;  /* 0x000000ff5900720c */ /* 0x000fe40003fa5270 */
[----:B------:R-:W-:-:S04]  /*3550*/  ISETP.LT.OR P1, PT, R0, 0x49, P1 ;  /* 0x000000490000780c */ /* 0x000fc80000f21670 */
[----:B------:R-:W-:Y:S02]  /*3560*/  FSEL R62, R62, -INF , !P1 ;  /* 0xff8000003e3e7808 */ /* 0x000fe40004800000 */
[----:B------:R-:W-:-:S04]  /*3570*/  FSETP.NEU.FTZ.AND P1, PT, R4, -INF , PT ;  /* 0xff8000000400780b */ /* 0x000fc80003f3d000 */
[----:B------:R-:W-:Y:S02]  /*3580*/  FSEL R12, R5, RZ, P1 ;  /* 0x000000ff050c7208 */ /* 0x000fe40000800000 */
[----:B------:R-:W-:Y:S02]  /*3590*/  FMNMX.FTZ R5, R26, R27, !PT ;  /* 0x0000001b1a057209 */ /* 0x000fe40007810000 */
[----:B------:R-:W-:Y:S01]  /*35a0*/  ISETP.GT.AND P1, PT, R3, 0x49, !P5 ;  /* 0x000000490300780c */ /* 0x000fe20006f24270 */
[--C-:B------:R-:W-:Y:S01]  /*35b0*/  FFMA.FTZ R188, R15, UR10, -R12.reuse ;  /* 0x0000000a0fbc7c23 */ /* 0x100fe2000801080c */
[----:B------:R-:W-:Y:S01]  /*35c0*/  FMNMX.FTZ R2, R30, R5, !PT ;  /* 0x000000051e027209 */ /* 0x000fe20007810000 */
[--C-:B------:R-:W-:Y:S01]  /*35d0*/  FFMA.FTZ R10, R25, UR10, -R12.reuse ;  /* 0x0000000a190a7c23 */ /* 0x100fe2000801080c */
[----:B------:R-:W-:Y:S01]  /*35e0*/  ISETP.LT.OR P1, PT, R0, 0x4a, P1 ;  /* 0x0000004a0000780c */ /* 0x000fe20000f21670 */
[--C-:B------:R-:W-:Y:S01]  /*35f0*/  FFMA.FTZ R190, R21, UR10, -R12.reuse ;  /* 0x0000000a15be7c23 */ /* 0x100fe2000801080c */
[----:B------:R-:W-:Y:S01]  /*3600*/  FMNMX.FTZ R5, R31, R2, !PT ;  /* 0x000000021f057209 */ /* 0x000fe20007810000 */
[----:B------:R-:W-:Y:S01]  /*3610*/  MUFU.EX2 R188, R188 ;  /* 0x000000bc00bc7308 */ /* 0x000fe20000000800 */
[----:B------:R-:W-:Y:S01]  /*3620*/  FSEL R63, R63, -INF , !P1 ;  /* 0xff8000003f3f7808 */ /* 0x000fe20004800000 */
[--C-:B------:R-:W-:Y:S01]  /*3630*/  FFMA.FTZ R20, R73, UR10, -R12.reuse ;  /* 0x0000000a49147c23 */ /* 0x100fe2000801080c */
[----:B------:R-:W-:Y:S01]  /*3640*/  FMNMX.FTZ R2, R34, R5, !PT ;  /* 0x0000000522027209 */ /* 0x000fe20007810000 */
[--C-:B------:R-:W-:Y:S01]  /*3650*/  FFMA.FTZ R24, R77, UR10, -R12.reuse ;  /* 0x0000000a4d187c23 */ /* 0x100fe2000801080c */
[----:B------:R-:W-:Y:S01]  /*3660*/  ISETP.GT.AND P1, PT, R3, 0x50, !P6 ;  /* 0x000000500300780c */ /* 0x000fe20007724270 */
[--C-:B------:R-:W-:Y:S01]  /*3670*/  FFMA.FTZ R48, R48, UR10, -R12.reuse ;  /* 0x0000000a30307c23 */ /* 0x100fe2000801080c */
[----:B------:R-:W-:Y:S01]  /*3680*/  FMNMX.FTZ R13, R35, R2, !PT ;  /* 0x00000002230d7209 */ /* 0x000fe20007810000 */
[----:B------:R0:W1:Y:S01]  /*3690*/  MUFU.EX2 R5, R10 ;  /* 0x0000000a00057308 */ /* 0x0000620000000800 */
[----:B------:R-:W-:Y:S01]  /*36a0*/  ISETP.NE.AND P5, PT, R14, RZ, PT ;  /* 0x000000ff0e00720c */ /* 0x000fe20003fa5270 */
[--C-:B------:R-:W-:Y:S01]  /*36b0*/  FFMA.FTZ R14, R29, UR10, -R12.reuse ;  /* 0x0000000a1d0e7c23 */ /* 0x100fe2000801080c */
[----:B------:R-:W-:Y:S01]  /*36c0*/  FMNMX.FTZ R2, R38, R13, !PT ;  /* 0x0000000d26027209 */ /* 0x000fe20007810000 */
[--C-:B------:R-:W-:Y:S01]  /*36d0*/  FFMA.FTZ R49, R49, UR10, -R12.reuse ;  /* 0x0000000a31317c23 */ /* 0x100fe2000801080c */
[----:B------:R-:W-:Y:S01]  /*36e0*/  ISETP.LT.OR P1, PT, R0, 0x51, P1 ;  /* 0x000000510000780c */ /* 0x000fe20000f21670 */
[--C-:B------:R-:W-:Y:S01]  /*36f0*/  FFMA.FTZ R52, R52, UR10, -R12.reuse ;  /* 0x0000000a34347c23 */ /* 0x100fe2000801080c */
[----:B------:R-:W-:Y:S01]  /*3700*/  FMNMX.FTZ R13, R39, R2, !PT ;  /* 0x00000002270d7209 */ /* 0x000fe20007810000 */
[----:B------:R-:W-:Y:S01]  /*3710*/  MUFU.EX2 R190, R190 ;  /* 0x000000be00be7308 */ /* 0x000fe20000000800 */
[----:B------:R-:W-:Y:S01]  /*3720*/  ISETP.GT.AND P4, PT, R3, 0x59, !P5 ;  /* 0x000000590300780c */ /* 0x000fe20006f84270 */
[--C-:B0-----:R-:W-:Y:S01]  /*3730*/  FFMA.FTZ R10, R33, UR10, -R12.reuse ;  /* 0x0000000a210a7c23 */ /* 0x101fe2000801080c */
[----:B------:R-:W-:Y:S01]  /*3740*/  FMNMX.FTZ R2, R42, R13, !PT ;  /* 0x0000000d2a027209 */ /* 0x000fe20007810000 */
[--C-:B------:R-:W-:Y:S01]  /*3750*/  FFMA.FTZ R53, R53, UR10, -R12.reuse ;  /* 0x0000000a35357c23 */ /* 0x100fe2000801080c */
[----:B------:R-:W-:Y:S01]  /*3760*/  FSEL R66, R66, -INF , !P1 ;  /* 0xff80000042427808 */ /* 0x000fe20004800000 */
[--C-:B------:R-:W-:Y:S01]  /*3770*/  FFMA.FTZ R56, R56, UR10, -R12.reuse ;  /* 0x0000000a38387c23 */ /* 0x100fe2000801080c */
[----:B------:R-:W-:Y:S01]  /*3780*/  FMNMX.FTZ R13, R43, R2, !PT ;  /* 0x000000022b0d7209 */ /* 0x000fe20007810000 */
[----:B------:R0:W-:Y:S01]  /*3790*/  MUFU.EX2 R15, R14 ;  /* 0x0000000e000f7308 */ /* 0x0001e20000000800 */
[----:B------:R-:W-:Y:S01]  /*37a0*/  ISETP.LT.OR P4, PT, R0, 0x5a, P4 ;  /* 0x0000005a0000780c */ /* 0x000fe20002781670 */
[--C-:B------:R-:W-:Y:S01]  /*37b0*/  FFMA.FTZ R57, R57, UR10, -R12.reuse ;  /* 0x0000000a39397c23 */ /* 0x100fe2000801080c */
[----:B------:R-:W-:Y:S01]  /*37c0*/  FMNMX.FTZ R2, R46, R13, !PT ;  /* 0x0000000d2e027209 */ /* 0x000fe20007810000 */
[--C-:B------:R-:W-:Y:S01]  /*37d0*/  FFMA.FTZ R60, R60, UR10, -R12.reuse ;  /* 0x0000000a3c3c7c23 */ /* 0x100fe2000801080c */
[----:B------:R-:W-:Y:S01]  /*37e0*/  FSEL R71, R71, -INF , !P4 ;  /* 0xff80000047477808 */ /* 0x000fe20006000000 */
[--C-:B------:R-:W-:Y:S01]  /*37f0*/  FFMA.FTZ R61, R61, UR10, -R12.reuse ;  /* 0x0000000a3d3d7c23 */ /* 0x100fe2000801080c */
[----:B------:R-:W-:Y:S01]  /*3800*/  FMNMX.FTZ R13, R47, R2, !PT ;  /* 0x000000022f0d7209 */ /* 0x000fe20007810000 */
[----:B------:R-:W-:Y:S01]  /*3810*/  MUFU.EX2 R20, R20 ;  /* 0x0000001400147308 */ /* 0x000fe20000000800 */
[--C-:B0-----:R-:W-:Y:S01]  /*3820*/  FFMA.FTZ R14, R37, UR10, -R12.reuse ;  /* 0x0000000a250e7c23 */ /* 0x101fe2000801080c */
[----:B-1----:R-:W-:Y:S01]  /*3830*/  FADD.FTZ R37, R188, R5 ;  /* 0x00000005bc257221 */ /* 0x002fe20000010000 */
[----:B------:R-:W-:Y:S01]  /*3840*/  FMNMX.FTZ R2, R50, R13, !PT ;  /* 0x0000000d32027209 */ /* 0x000fe20007810000 */
[--C-:B------:R-:W-:Y:S01]  /*3850*/  FFMA.FTZ R64, R64, UR10, -R12.reuse ;  /* 0x0000000a40407c23 */ /* 0x100fe2000801080c */
[--C-:B------:R-:W-:Y:S01]  /*3860*/  FFMA.FTZ R65, R65, UR10, -R12.reuse ;  /* 0x0000000a41417c23 */ /* 0x100fe2000801080c */
[----:B------:R-:W-:Y:S01]  /*3870*/  FFMA.FTZ R68, R68, UR10, -R12 ;  /* 0x0000000a44447c23 */ /* 0x000fe2000801080c */
[----:B------:R-:W-:Y:S01]  /*3880*/  FMNMX.FTZ R13, R51, R2, !PT ;  /* 0x00000002330d7209 */ /* 0x000fe20007810000 */
[----:B------:R0:W1:Y:S01]  /*3890*/  MUFU.EX2 R21, R10 ;  /* 0x0000000a00157308 */ /* 0x0000620000000800 */
[----:B------:R-:W-:-:S02]  /*38a0*/  ISETP.NE.AND P5, PT, R199, 0x1, PT ;  /* 0x00000001c700780c */ /* 0x000fc40003fa5270 */
[----:B------:R-:W-:Y:S02]  /*38b0*/  FMNMX.FTZ R2, R54, R13, !PT ;  /* 0x0000000d36027209 */ /* 0x000fe40007810000 */
[----:B------:R-:W-:Y:S02]  /*38c0*/  F2FP.F16.F32.PACK_AB R188, R5, R188 ;  /* 0x000000bc05bc723e */ /* 0x000fe400000000ff */
[----:B------:R-:W-:Y:S01]  /*38d0*/  FMNMX.FTZ R13, R55, R2, !PT ;  /* 0x00000002370d7209 */ /* 0x000fe20007810000 */
[----:B------:R-:W-:Y:S01]  /*38e0*/  MUFU.EX2 R24, R24 ;  /* 0x0000001800187308 */ /* 0x000fe20000000800 */
[----:B0-----:R-:W-:Y:S02]  /*38f0*/  FFMA.FTZ R10, R79, UR10, -R12 ;  /* 0x0000000a4f0a7c23 */ /* 0x001fe4000801080c */
[----:B------:R-:W-:-:S04]  /*3900*/  FMNMX.FTZ R2, R58, R13, !PT ;  /* 0x0000000d3a027209 */ /* 0x000fc80007810000 */
[----:B------:R-:W-:Y:S01]  /*3910*/  FMNMX.FTZ R13, R59, R2, !PT ;  /* 0x000000023b0d7209 */ /* 0x000fe20007810000 */
[----:B------:R0:W2:Y:S01]  /*3920*/  MUFU.EX2 R25, R14 ;  /* 0x0000000e00197308 */ /* 0x0000a20000000800 */
[----:B-1----:R-:W-:Y:S02]  /*3930*/  F2FP.F16.F32.PACK_AB R184, R21, R20 ;  /* 0x0000001415b8723e */ /* 0x002fe400000000ff */
[----:B------:R-:W-:Y:S01]  /*3940*/  FMNMX.FTZ R2, R62, R13, !PT ;  /* 0x0000000d3e027209 */ /* 0x000fe20007810000 */
[----:B------:R-:W-:-:S03]  /*3950*/  FFMA.FTZ R13, R41, UR10, -R12 ;  /* 0x0000000a290d7c23 */ /* 0x000fc6000801080c */
[----:B------:R-:W-:Y:S01]  /*3960*/  FMNMX.FTZ R3, R63, R2, !PT ;  /* 0x000000023f037209 */ /* 0x000fe20007810000 */
[----:B------:R-:W-:Y:S01]  /*3970*/  MUFU.EX2 R10, R10 ;  /* 0x0000000a000a7308 */ /* 0x000fe20000000800 */
[--C-:B0-----:R-:W-:Y:S02]  /*3980*/  FFMA.FTZ R14, R45, UR10, -R12.reuse ;  /* 0x0000000a2d0e7c23 */ /* 0x101fe4000801080c */
[----:B------:R-:W-:Y:S01]  /*3990*/  FMNMX.FTZ R2, R66, R3, !PT ;  /* 0x0000000342027209 */ /* 0x000fe20007810000 */
[----:B------:R-:W0:Y:S03]  /*39a0*/  @P5 LDC R45, c[0x0][0x450] ;  /* 0x00011400ff2d5b82 */ /* 0x000e260000000800 */
[----:B------:R-:W-:Y:S01]  /*39b0*/  FMNMX.FTZ R3, R67, R2, !PT ;  /* 0x0000000243037209 */ /* 0x000fe20007810000 */
[--C-:B------:R-:W-:Y:S01]  /*39c0*/  FFMA.FTZ R2, R81, UR10, -R12.reuse ;  /* 0x0000000a51027c23 */ /* 0x100fe2000801080c */
[----:B------:R-:W1:Y:S01]  /*39d0*/  MUFU.EX2 R13, R13 ;  /* 0x0000000d000d7308 */ /* 0x000e620000000800 */
[----:B------:R-:W-:Y:S01]  /*39e0*/  FFMA.FTZ R12, R69, UR10, -R12 ;  /* 0x0000000a450c7c23 */ /* 0x000fe2000801080c */
[----:B------:R-:W-:-:S02]  /*39f0*/  FMNMX.FTZ R0, R70, R3, !PT ;  /* 0x0000000346007209 */ /* 0x000fc40007810000 */
[----:B--2---:R-:W-:Y:S02]  /*3a00*/  F2FP.F16.F32.PACK_AB R186, R25, R24 ;  /* 0x0000001819ba723e */ /* 0x004fe400000000ff */
[----:B------:R-:W-:Y:S02]  /*3a10*/  FMNMX.FTZ R0, R71, R0, !PT ;  /* 0x0000000047007209 */ /* 0x000fe40007810000 */
[----:B------:R-:W-:Y:S03]  /*3a20*/  MUFU.EX2 R182, R2 ;  /* 0x0000000200b67308 */ /* 0x000fe60000000800 */
[----:B------:R-:W2:Y:S05]  /*3a30*/  SHFL.BFLY PT, R3, R0, 0x2, 0x1f ;  /* 0x0c401f0000037f89 */ /* 0x000eaa00000e0000 */
[----:B------:R-:W-:Y:S01]  /*3a40*/  MUFU.EX2 R33, R12 ;  /* 0x0000000c00217308 */ /* 0x000fe20000000800 */
[----:B-1----:R-:W-:-:S07]  /*3a50*/  F2FP.F16.F32.PACK_AB R180, R13, R10 ;  /* 0x0000000a0db4723e */ /* 0x002fce00000000ff */
[----:B------:R1:W-:Y:S08]  /*3a60*/  MUFU.EX2 R29, R14 ;  /* 0x0000000e001d7308 */ /* 0x0003f00000000800 */
[----:B------:R-:W-:Y:S01]  /*3a70*/  MUFU.EX2 R48, R48 ;  /* 0x0000003000307308 */ /* 0x000fe20000000800 */
[----:B-1----:R-:W1:Y:S01]  /*3a80*/  @P5 LDC R14, c[0x0][0x44c] ;  /* 0x00011300ff0e5b82 */ /* 0x002e620000000800 */
[----:B--2---:R-:W-:-:S05]  /*3a90*/  FMNMX.FTZ R2, R0, R3, !PT ;  /* 0x0000000300027209 */ /* 0x004fca0007810000 */
[----:B------:R-:W2:Y:S01]  /*3aa0*/  SHFL.BFLY PT, R3, R2, 0x1, 0x1f ;  /* 0x0c201f0002037f89 */ /* 0x000ea200000e0000 */
[----:B------:R-:W3:Y:S08]  /*3ab0*/  MUFU.EX2 R49, R49 ;  /* 0x0000003100317308 */ /* 0x000ef00000000800 */
[----:B------:R-:W-:Y:S08]  /*3ac0*/  MUFU.EX2 R52, R52 ;  /* 0x0000003400347308 */ /* 0x000ff00000000800 */
[----:B------:R-:W4:Y:S01]  /*3ad0*/  MUFU.EX2 R53, R53 ;  /* 0x0000003500357308 */ /* 0x000f220000000800 */
[----:B-1----:R-:W-:Y:S01]  /*3ae0*/  @P5 IMAD.HI.U32 R28, R14, UR41, RZ ;  /* 0x000000290e1c5c27 */ /* 0x002fe2000f8e00ff */
[----:B---3--:R-:W-:-:S03]  /*3af0*/  F2FP.F16.F32.PACK_AB R176, R49, R48 ;  /* 0x0000003031b0723e */ /* 0x008fc600000000ff */
[----:B------:R-:W-:Y:S01]  /*3b00*/  IMAD.U32 R14, RZ, RZ, UR41 ;  /* 0x00000029ff0e7e24 */ /* 0x000fe2000f8e00ff */
[----:B0-----:R-:W-:Y:S02]  /*3b10*/  @P5 SHF.R.U32.HI R14, RZ, R45, R28 ;  /* 0x0000002dff0e5219 */ /* 0x001fe4000001161c */
[----:B--2---:R-:W-:Y:S01]  /*3b20*/  FMNMX.FTZ R3, R2, R3, !PT ;  /* 0x0000000302037209 */ /* 0x004fe20007810000 */
[----:B------:R-:W-:Y:S01]  /*3b30*/  FADD.FTZ R2, R190, R37 ;  /* 0x00000025be027221 */ /* 0x000fe20000010000 */
[----:B------:R-:W-:Y:S01]  /*3b40*/  MUFU.EX2 R56, R56 ;  /* 0x0000003800387308 */ /* 0x000fe20000000800 */
[----:B------:R-:W-:Y:S01]  /*3b50*/  F2FP.F16.F32.PACK_AB R190, R15, R190 ;  /* 0x000000be0fbe723e */ /* 0x000fe200000000ff */
[----:B------:R-:W-:Y:S02]  /*3b60*/  IMAD.IADD R75, R75, 0x1, R14 ;  /* 0x000000014b4b7824 */ /* 0x000fe400078e020e */
[C---:B------:R-:W-:Y:S01]  /*3b70*/  FMUL.FTZ R0, R3.reuse, UR10 ;  /* 0x0000000a03007c20 */ /* 0x040fe20008410000 */
[----:B------:R-:W-:Y:S01]  /*3b80*/  FSETP.NEU.FTZ.AND P1, PT, R3, -INF , PT ;  /* 0xff8000000300780b */ /* 0x000fe20003f3d000 */
[----:B------:R-:W-:Y:S01]  /*3b90*/  FADD.FTZ R37, R15, R2 ;  /* 0x000000020f257221 */ /* 0x000fe20000010000 */
[----:B------:R-:W-:Y:S01]  /*3ba0*/  LOP3.LUT P5, RZ, R16, 0x80000, RZ, 0xc0, !PT ;  /* 0x0008000010ff7812 */ /* 0x000fe200078ac0ff */
[----:B------:R-:W-:Y:S01]  /*3bb0*/  VIADD R14, R75, UR5 ;  /* 0x000000054b0e7c36 */ /* 0x000fe20008000000 */
[----:B------:R-:W-:Y:S01]  /*3bc0*/  FSEL R0, R0, RZ, P1 ;  /* 0x000000ff00007208 */ /* 0x000fe20000800000 */
[----:B------:R-:W-:Y:S01]  /*3bd0*/  FADD.FTZ R2, R20, R37 ;  /* 0x0000002514027221 */ /* 0x000fe20000010000 */
[----:B------:R-:W-:Y:S01]  /*3be0*/  MUFU.EX2 R57, R57 ;  /* 0x0000003900397308 */ /* 0x000fe20000000800 */
[----:B----4-:R-:W-:-:S02]  /*3bf0*/  F2FP.F16.F32.PACK_AB R178, R53, R52 ;  /* 0x0000003435b2723e */ /* 0x010fc400000000ff */
        /* <DEDUP_REMOVED lines=8> */
[----:B------:R-:W-:Y:S01]  /*3c80*/  FFMA.FTZ R39, R39, UR10, -R0 ;  /* 0x0000000a27277c23 */ /* 0x000fe20008010800 */
[----:B------:R-:W-:Y:S01]  /*3c90*/  FADD.FTZ R41, R21, R2 ;  /* 0x0000000215297221 */ /* 0x000fe20000010000 */
[--C-:B------:R-:W-:Y:S01]  /*3ca0*/  FFMA.FTZ R42, R42, UR10, -R0.reuse ;  /* 0x0000000a2a2a7c23 */ /* 0x100fe20008010800 */
[--C-:B------:R-:W-:Y:S01]  /*3cb0*/  FFMA.FTZ R43, R43, UR10, -R0.reuse ;  /* 0x0000000a2b2b7c23 */ /* 0x100fe20008010800 */
[--C-:B------:R-:W-:Y:S01]  /*3cc0*/  FFMA.FTZ R46, R46, UR10, -R0.reuse ;  /* 0x0000000a2e2e7c23 */ /* 0x100fe20008010800 */
[--C-:B------:R-:W-:Y:S01]  /*3cd0*/  FFMA.FTZ R47, R47, UR10, -R0.reuse ;  /* 0x0000000a2f2f7c23 */ /* 0x100fe20008010800 */
[----:B------:R-:W0:Y:S01]  /*3ce0*/  MUFU.EX2 R27, R27 ;  /* 0x0000001b001b7308 */ /* 0x000e220000000800 */
[--C-:B------:R-:W-:Y:S01]  /*3cf0*/  FFMA.FTZ R50, R50, UR10, -R0.reuse ;  /* 0x0000000a32327c23 */ /* 0x100fe20008010800 */
[----:B------:R-:W-:Y:S01]  /*3d00*/  FADD.FTZ R12, R24, R41 ;  /* 0x00000029180c7221 */ /* 0x000fe20000010000 */
[--C-:B------:R-:W-:Y:S01]  /*3d10*/  FFMA.FTZ R51, R51, UR10, -R0.reuse ;  /* 0x0000000a33337c23 */ /* 0x100fe20008010800 */
[--C-:B------:R-:W-:Y:S01]  /*3d20*/  FFMA.FTZ R54, R54, UR10, -R0.reuse ;  /* 0x0000000a36367c23 */ /* 0x100fe20008010800 */
[----:B------:R-:W-:Y:S01]  /*3d30*/  FFMA.FTZ R55, R55, UR10, -R0 ;  /* 0x0000000a37377c23 */ /* 0x000fe20008010800 */
[----:B------:R-:W-:Y:S01]  /*3d40*/  FADD.FTZ R41, R25, R12 ;  /* 0x0000000c19297221 */ /* 0x000fe20000010000 */
[--C-:B------:R-:W-:Y:S01]  /*3d50*/  FFMA.FTZ R58, R58, UR10, -R0.reuse ;  /* 0x0000000a3a3a7c23 */ /* 0x100fe20008010800 */
[----:B------:R-:W1:Y:S01]  /*3d60*/  MUFU.EX2 R30, R30 ;  /* 0x0000001e001e7308 */ /* 0x000e620000000800 */
[--C-:B------:R-:W-:Y:S01]  /*3d70*/  FFMA.FTZ R59, R59, UR10, -R0.reuse ;  /* 0x0000000a3b3b7c23 */ /* 0x100fe20008010800 */
[----:B------:R-:W-:Y:S01]  /*3d80*/  FADD.FTZ R12, R10, R41 ;  /* 0x000000290a0c7221 */ /* 0x000fe20000010000 */
[--C-:B------:R-:W-:Y:S01]  /*3d90*/  FFMA.FTZ R62, R62, UR10, -R0.reuse ;  /* 0x0000000a3e3e7c23 */ /* 0x100fe20008010800 */
[--C-:B------:R-:W-:Y:S01]  /*3da0*/  FFMA.FTZ R63, R63, UR10, -R0.reuse ;  /* 0x0000000a3f3f7c23 */ /* 0x100fe20008010800 */
[----:B------:R-:W-:Y:S01]  /*3db0*/  FFMA.FTZ R66, R66, UR10, -R0 ;  /* 0x0000000a42427c23 */ /* 0x000fe20008010800 */
[----:B------:R-:W-:Y:S01]  /*3dc0*/  FADD.FTZ R41, R13, R12 ;  /* 0x0000000c0d297221 */ /* 0x000fe20000010000 */
[--C-:B------:R-:W-:Y:S01]  /*3dd0*/  FFMA.FTZ R67, R67, UR10, -R0.reuse ;  /* 0x0000000a43437c23 */ /* 0x100fe20008010800 */
[----:B------:R-:W2:Y:S01]  /*3de0*/  MUFU.EX2 R31, R31 ;  /* 0x0000001f001f7308 */ /* 0x000ea20000000800 */
[----:B0-----:R-:W-:Y:S01]  /*3df0*/  FADD.FTZ R37, R26, R27 ;  /* 0x0000001b1a257221 */ /* 0x001fe20000010000 */
[----:B------:R-:W-:Y:S01]  /*3e00*/  FADD.FTZ R12, R182, R41 ;  /* 0x00000029b60c7221 */ /* 0x000fe20000010000 */
[--C-:B------:R-:W-:Y:S01]  /*3e10*/  FFMA.FTZ R70, R70, UR10, -R0.reuse ;  /* 0x0000000a46467c23 */ /* 0x100fe20008010800 */
[----:B------:R-:W-:Y:S01]  /*3e20*/  FFMA.FTZ R0, R71, UR10, -R0 ;  /* 0x0000000a47007c23 */ /* 0x000fe20008010800 */
[----:B------:R-:W-:Y:S01]  /*3e30*/  R2UR UR11, R14 ;  /* 0x000000000e0b72ca */ /* 0x000fe200000e0000 */
[C---:B------:R-:W-:Y:S01]  /*3e40*/  FADD.FTZ R41, R29.reuse, R12 ;  /* 0x0000000c1d297221 */ /* 0x040fe20000010000 */
[----:B------:R-:W-:Y:S01]  /*3e50*/  F2FP.F16.F32.PACK_AB R182, R29, R182 ;  /* 0x000000b61db6723e */ /* 0x000fe200000000ff */
[----:B------:R-:W0:Y:S01]  /*3e60*/  MUFU.EX2 R34, R34 ;  /* 0x0000002200227308 */ /* 0x000e220000000800 */
[----:B-1----:R-:W-:Y:S01]  /*3e70*/  FADD.FTZ R2, R30, R37 ;  /* 0x000000251e027221 */ /* 0x002fe20000010000 */
[----:B------:R-:W-:Y:S01]  /*3e80*/  FADD.FTZ R12, R48, R41 ;  /* 0x00000029300c7221 */ /* 0x000fe20000010000 */
[----:B------:R-:W-:Y:S01]  /*3e90*/  F2FP.F16.F32.PACK_AB R172, R57, R56 ;  /* 0x0000003839ac723e */ /* 0x000fe200000000ff */
[----:B------:R-:W-:Y:S01]  /*3ea0*/  VIADD R14, R74, 0xfffffffe ;  /* 0xfffffffe4a0e7836 */ /* 0x000fe20000000000 */
[----:B------:R-:W-:Y:S01]  /*3eb0*/  F2FP.F16.F32.PACK_AB R189, R27, R26 ;  /* 0x0000001a1bbd723e */ /* 0x000fe200000000ff */
[----:B------:R-:W-:-:S02]  /*3ec0*/  FADD.FTZ R41, R49, R12 ;  /* 0x0000000c31297221 */ /* 0x000fc40000010000 */
[----:B------:R-:W1:Y:S01]  /*3ed0*/  MUFU.EX2 R35, R35 ;  /* 0x0000002300237308 */ /* 0x000e620000000800 */
[C---:B--2---:R-:W-:Y:S01]  /*3ee0*/  FADD.FTZ R37, R31.reuse, R2 ;  /* 0x000000021f257221 */ /* 0x044fe20000010000 */
[----:B------:R-:W-:Y:S01]  /*3ef0*/  FADD.FTZ R12, R52, R41 ;  /* 0x00000029340c7221 */ /* 0x000fe20000010000 */
[----:B------:R-:W-:-:S03]  /*3f00*/  F2FP.F16.F32.PACK_AB R191, R31, R30 ;  /* 0x0000001e1fbf723e */ /* 0x000fc600000000ff */
[----:B------:R-:W-:Y:S02]  /*3f10*/  FADD.FTZ R41, R53, R12 ;  /* 0x0000000c35297221 */ /* 0x000fe40000010000 */
[----:B------:R-:W2:Y:S01]  /*3f20*/  MUFU.EX2 R38, R38 ;  /* 0x0000002600267308 */ /* 0x000ea20000000800 */
[----:B0-----:R-:W-:Y:S01]  /*3f30*/  FADD.FTZ R2, R34, R37 ;  /* 0x0000002522027221 */ /* 0x001fe20000010000 */
[----:B------:R-:W-:-:S04]  /*3f40*/  FADD.FTZ R12, R56, R41 ;  /* 0x00000029380c7221 */ /* 0x000fc80000010000 */
[----:B------:R-:W-:Y:S02]  /*3f50*/  FADD.FTZ R15, R57, R12 ;  /* 0x0000000c390f7221 */ /* 0x000fe40000010000 */
        /* <DEDUP_REMOVED lines=44> */
[----:B0-----:R-:W-:-:S07]  /*4220*/  FADD.FTZ R2, R66, R5 ;  /* 0x0000000542027221 */ /* 0x001fce0000010000 */
[----:B------:R-:W0:Y:S01]  /*4230*/  MUFU.EX2 R65, R65 ;  /* 0x0000004100417308 */ /* 0x000e220000000800 */
[----:B-1----:R-:W-:-:S07]  /*4240*/  FADD.FTZ R10, R64, R13 ;  /* 0x0000000d400a7221 */ /* 0x002fce0000010000 */
[----:B------:R-:W1:Y:S01]  /*4250*/  MUFU.EX2 R70, R70 ;  /* 0x0000004600467308 */ /* 0x000e620000000800 */
[C---:B--2---:R-:W-:Y:S01]  /*4260*/  FADD.FTZ R5, R67.reuse, R2 ;  /* 0x0000000243057221 */ /* 0x044fe20000010000 */
[----:B------:R-:W-:-:S06]  /*4270*/  F2FP.F16.F32.PACK_AB R169, R67, R66 ;  /* 0x0000004243a9723e */ /* 0x000fcc00000000ff */
[----:B------:R-:W2:Y:S01]  /*4280*/  MUFU.EX2 R68, R68 ;  /* 0x0000004400447308 */ /* 0x000ea20000000800 */
[C---:B0-----:R-:W-:Y:S01]  /*4290*/  FADD.FTZ R13, R65.reuse, R10 ;  /* 0x0000000a410d7221 */ /* 0x041fe20000010000 */
[----:B------:R-:W-:-:S06]  /*42a0*/  F2FP.F16.F32.PACK_AB R168, R65, R64 ;  /* 0x0000004041a8723e */ /* 0x000fcc00000000ff */
[----:B------:R1:W0:Y:S02]  /*42b0*/  MUFU.EX2 R171, R0 ;  /* 0x0000000000ab7308 */ /* 0x0002240000000800 */
[----:B-1----:R-:W-:Y:S01]  /*42c0*/  FADD.FTZ R0, R70, R5 ;  /* 0x0000000546007221 */ /* 0x002fe20000010000 */
[----:B--2---:R-:W-:Y:S01]  /*42d0*/  FADD.FTZ R10, R68, R13 ;  /* 0x0000000d440a7221 */ /* 0x004fe20000010000 */
[----:B------:R-:W-:-:S03]  /*42e0*/  F2FP.F16.F32.PACK_AB R170, R33, R68 ;  /* 0x0000004421aa723e */ /* 0x000fc600000000ff */
[----:B------:R-:W-:Y:S01]  /*42f0*/  FADD.FTZ R10, R33, R10 ;  /* 0x0000000a210a7221 */ /* 0x000fe20000010000 */
[C---:B0-----:R-:W-:Y:S01]  /*4300*/  FADD.FTZ R5, R171.reuse, R0 ;  /* 0x00000000ab057221 */ /* 0x041fe20000010000 */
[----:B------:R-:W-:Y:S01]  /*4310*/  F2FP.F16.F32.PACK_AB R171, R171, R70 ;  /* 0x00000046abab723e */ /* 0x000fe200000000ff */
[----:B------:R-:W-:Y:S06]  /*4320*/  @!P5 BRA `(.L_x_4280) ;  /* 0x000000000054d947 */ /* 0x000fec0003800000 */
[C---:B------:R-:W-:Y:S01]  /*4330*/  ISETP.GT.AND P1, PT, R75.reuse, RZ, PT ;  /* 0x000000ff4b00720c */ /* 0x040fe20003f24270 */
[----:B------:R-:W-:-:S05]  /*4340*/  VIADD R0, R75, 0xffffffff ;  /* 0xffffffff4b007836 */ /* 0x000fca0000000000 */
[----:B------:R-:W-:-:S07]  /*4350*/  R2UR UR14, R0 ;  /* 0x00000000000e72ca */ /* 0x000fce00000e0000 */
[----:B------:R-:W-:Y:S08]  /*4360*/  @P1 BRA `(.L_x_4281) ;  /* 0x0000000000241947 */ /* 0x000ff00003800000 */
[----:B------:R-:W-:Y:S01]  /*4370*/  R2UR UR14, R75 ;  /* 0x000000004b0e72ca */ /* 0x000fe200000e0000 */
[----:B------:R-:W-:Y:S02]  /*4380*/  ULDC UR15, c[0x0][0x9e4] ;  /* 0x00027900000f7ab9 */ /* 0x000fe40000000800 */
[----:B------:R-:W-:-:S10]  /*4390*/  UISETP.NE.AND UP0, UPT, UR15, 0x1, UPT ;  /* 0x000000010f00788c */ /* 0x000fd4000bf05270 */
[----:B------:R-:W-:Y:S01]  /*43a0*/  UIADD3 UR14, -UR14, URZ, URZ ;  /* 0x0000003f0e0e7290 */ /* 0x000fe2000fffe13f */
[----:B------:R-:W-:-:S03]  /*43b0*/  @UP0 ULDC.64 UR4, c[0x0][0x9e8] ;  /* 0x00027a0000040ab9 */ /* 0x000fc60000000a00 */
[----:B------:R-:W-:-:S04]  /*43c0*/  UIMAD.WIDE.U32 UR6, UR14, UR4, URZ ;  /* 0x000000040e0672a5 */ /* 0x000fc8000f8e003f */
[----:B------:R-:W-:-:S04]  /*43d0*/  @UP0 USHF.R.U32.HI UR14, URZ, UR5, UR7 ;  /* 0x000000053f0e0299 */ /* 0x000fc80008011607 */
[----:B------:R-:W-:Y:S01]  /*43e0*/  ULOP3.LUT UR14, URZ, UR14, URZ, 0x33, !UPT ;  /* 0x0000000e3f0e7292 */ /* 0x000fe2000f8e333f */
[----:B------:R-:W-:Y:S11]  /*43f0*/  BRA `(.L_x_4282) ;  /* 0x0000000000147947 */ /* 0x000ff60003800000 */
.L_x_4281:
[----:B------:R-:W-:Y:S02]  /*4400*/  ULDC UR15, c[0x0][0x9e4] ;  /* 0x00027900000f7ab9 */ /* 0x000fe40000000800 */
[----:B------:R-:W-:-:S11]  /*4410*/  UISETP.NE.AND UP0, UPT, UR15, 0x1, UPT ;  /* 0x000000010f00788c */ /* 0x000fd6000bf05270 */
[----:B------:R-:W-:Y:S02]  /*4420*/  @UP0 ULDC.64 UR4, c[0x0][0x9e8] ;  /* 0x00027a0000040ab9 */ /* 0x000fe40000000a00 */
[----:B------:R-:W-:-:S04]  /*4430*/  UIMAD.WIDE.U32 UR6, UR14, UR4, URZ ;  /* 0x000000040e0672a5 */ /* 0x000fc8000f8e003f */
[----:B------:R-:W-:-:S12]  /*4440*/  @UP0 USHF.R.U32.HI UR14, URZ, UR5, UR7 ;  /* 0x000000053f0e0299 */ /* 0x000fd80008011607 */
.L_x_4282:
[----:B------:R-:W-:-:S04]  /*4450*/  UIMAD UR14, UR14, UR15, UR15 ;  /* 0x0000000f0e0e72a4 */ /* 0x000fc8000f8e020f */
[----:B------:R-:W-:-:S04]  /*4460*/  UISETP.LT.AND UP0, UPT, UR11, UR14, UPT ;  /* 0x0000000e0b00728c */ /* 0x000fc8000bf01270 */
[----:B------:R-:W-:-:S12]  /*4470*/  USEL UR11, UR11, UR14, UP0 ;  /* 0x0000000e0b0b7287 */ /* 0x000fd80008000000 */
.L_x_4280:
[----:B------:R-:W-:Y:S01]  /*4480*/  UIMAD.WIDE UR4, UR11, 0x2aaaaaab, URZ ;  /* 0x2aaaaaab0b0478a5 */ /* 0x000fe2000f8e023f */
[----:B------:R-:W-:Y:S01]  /*4490*/  IMAD.MOV.U32 R2, RZ, RZ, 0x3f800000 ;  /* 0x3f800000ff027424 */ /* 0x000fe200078e00ff */
[----:B------:R-:W-:Y:S01]  /*44a0*/  CS2R R118, SRZ ;  /* 0x0000000000767805 */ /* 0x000fe2000001ff00 */
[----:B------:R-:W-:Y:S01]  /*44b0*/  IMAD.MOV.U32 R0, RZ, RZ, 0x3f800000 ;  /* 0x3f800000ff007424 */ /* 0x000fe200078e00ff */
        /* <DEDUP_REMOVED lines=61> */
[----:B------:R-:W-:Y:S01]  /*4890*/  ULDC UR55, c[0x0][0x988] ;  /* 0x0002620000377ab9 */ /* 0x000fe20000000800 */
[----:B------:R-:W-:-:S05]  /*48a0*/  ULDC UR59, c[0x0][0x9e0] ;  /* 0x00027800003b7ab9 */ /* 0x000fca0000000800 */
.L_x_4302:
[----:B------:R-:W-:-:S04]  /*48b0*/  UISETP.NE.AND UP0, UPT, UR4, 0x1, UPT ;  /* 0x000000010400788c */ /* 0x000fc8000bf05270 */
[----:B------:R-:W-:-:S04]  /*48c0*/  USEL UR38, URZ, 0x1, UP0 ;  /* 0x000000013f267887 */ /* 0x000fc80008000000 */
[----:B------:R-:W-:Y:S01]  /*48d0*/  ULOP3.LUT UR38, UR7, UR38, URZ, 0x3c, !UPT ;  /* 0x0000002607267292 */ /* 0x000fe2000f8e3c3f */
[----:B------:R-:W-:Y:S11]  /*48e0*/  @!P0 BRA `(.L_x_4284) ;  /* 0x0000000000048947 */ /* 0x000ff60003800000 */
[----:B------:R-:W-:Y:S01]  /*48f0*/  BPT.TRAP 0x1 ;  /* 0x000000040000795c */ /* 0x000fe20000300000 */
.L_x_4284:
        /* <DEDUP_REMOVED lines=9> */
.L_x_4285:
[----:B-1----:R-:W-:Y:S05]  /*4990*/  @P1 BRA `(.L_x_4286) ;  /* 0x0000000000081947 */ /* 0x002fea0003800000 */
[----:B------:R-:W1:Y:S02]  /*49a0*/  SYNCS.PHASECHK.TRANS64.TRYWAIT P1, [UR6+0x30830], R3 ;  /* 0x03083003ff0075a7 */ /* 0x000e640008020146 */
[----:B-1----:R-:W-:Y:S05]  /*49b0*/  @!P1 BRA `(.L_x_4287) ;  /* 0x000000fc00509947 */ /* 0x002fea0003800000 */
.L_x_4286:
        /* <DEDUP_REMOVED lines=124> */
[----:B------:R-:W-:Y:S01]  /*5180*/  HGMMA.64x96x16.F32 R120, gdesc[UR48], R120, gsb0 ;  /* 0x01600000307879f0 */ /* 0x000fe20008000878 */
[----:B------:R-:W-:Y:S01]  /*5190*/  UIADD3 UR50, UR5, 0x4, URZ ;  /* 0x0000000405327890 */ /* 0x000fe2000fffe03f */
[----:B------:R-:W-:Y:S01]  /*51a0*/  FMUL.FTZ R119, R119, R2 ;  /* 0x0000000277777220 */ /* 0x000fe20000410000 */
[----:B------:R-:W-:Y:S01]  /*51b0*/  UMOV UR48, UR56 ;  /* 0x0000003800307c82 */ /* 0x000fe20008000000 */
[----:B------:R-:W-:Y:S01]  /*51c0*/  UMOV UR49, UR57 ;  /* 0x0000003900317c82 */ /* 0x000fe20008000000 */
[----:B------:R-:W-:Y:S01]  /*51d0*/  UMOV UR51, 0x40000040 ;  /* 0x4000004000337882 */ /* 0x000fe20000000000 */
[----:B------:R-:W-:-:S02]  /*51e0*/  WARPGROUP.DEPBAR.LE gsb0, 0x0 ;  /* 0x00008000000079c5 */ /* 0x000fc40000010000 */
        /* <DEDUP_REMOVED lines=36> */
.L_x_4288:
[----:B------:R-:W-:Y:S01]  /*5430*/  ULEA UR5, UR4, UR40, 0x3 ;  /* 0x0000002804057291 */ /* 0x000fe2000f8e183f */
[----:B------:R-:W-:-:S05]  /*5440*/  IMAD.U32 R0, RZ, RZ, UR7 ;  /* 0x00000007ff007e24 */ /* 0x000fca000f8e00ff */
[----:B------:R-:W-:-:S04]  /*5450*/  SHF.L.U32 R0, R0, 0x1f, RZ ;  /* 0x0000001f00007819 */ /* 0x000fc800000006ff */
[----:B------:R2:W3:Y:S01]  /*5460*/  SYNCS.PHASECHK.TRANS64.TRYWAIT P1, [UR5+0x30850], R0 ;  /* 0x03085000ff0075a7 */ /* 0x0004e20008020145 */
[----:B------:R-:W-:Y:S05]  /*5470*/  @!P0 BRA `(.L_x_4289) ;  /* 0x0000000000048947 */ /* 0x000fea0003800000 */
[----:B------:R-:W-:Y:S01]  /*5480*/  BPT.TRAP 0x1 ;  /* 0x000000040000795c */ /* 0x000fe20000300000 */
.L_x_4289:
[----:B---3--:R-:W-:Y:S05]  /*5490*/  @P1 BRA `(.L_x_4290) ;  /* 0x0000000000081947 */ /* 0x008fea0003800000 */
[----:B------:R-:W3:Y:S02]  /*54a0*/  SYNCS.PHASECHK.TRANS64.TRYWAIT P1, [UR5+0x30850], R0 ;  /* 0x03085000ff0075a7 */ /* 0x000ee40008020145 */
[----:B---3--:R-:W-:Y:S05]  /*54b0*/  @!P1 BRA `(.L_x_4291) ;  /* 0x000000f000a89947 */ /* 0x008fea0003800000 */
.L_x_4290:
        /* <DEDUP_REMOVED lines=37> */
.L_x_4292:
[----:B------:R-:W-:Y:S01]  /*5710*/  ISETP.NE.AND P2, PT, R199, 0x1, PT ;  /* 0x00000001c700780c */ /* 0x000fe20003f45270 */
[----:B------:R-:W-:Y:S01]  /*5720*/  VIADD R21, R19, UR41 ;  /* 0x0000002913157c36 */ /* 0x000fe20008000000 */
[----:B------:R-:W3:Y:S01]  /*5730*/  LDC R11, c[0x0][0x288] ;  /* 0x0000a200ff0b7b82 */ /* 0x000ee20000000800 */
[----:B------:R-:W-:Y:S01]  /*5740*/  IMAD R168, R14, -0x60, RZ ;  /* 0xffffffa00ea87824 */ /* 0x000fe200078e02ff */
[----:B------:R-:W-:Y:S01]  /*5750*/  UIADD3 UR6, UR6, 0x30840, URZ ;  /* 0x0003084006067890 */ /* 0x000fe2000fffe03f */
[----:B------:R-:W-:Y:S01]  /*5760*/  LOP3.LUT P1, RZ, R16, 0x80000, RZ, 0xc0, !PT ;  /* 0x0008000010ff7812 */ /* 0x000fe2000782c0ff */
[----:B------:R-:W-:Y:S02]  /*5770*/  ULOP3.LUT UR4, URZ, UR58, URZ, 0x33, !UPT ;  /* 0x0000003a3f047292 */ /* 0x000fe4000f8e333f */
[----:B------:R-:W-:-:S05]  /*5780*/  UPRMT UR6, UR61, 0x654, UR6 ;  /* 0x000006543d067896 */ /* 0x000fca0008000006 */
[----:B0-2---:R-:W0:Y:S08]  /*5790*/  @P2 LDC R0, c[0x0][0x44c] ;  /* 0x00011300ff002b82 */ /* 0x005e300000000800 */
[----:B-1----:R-:W1:Y:S01]  /*57a0*/  @P2 LDC R3, c[0x0][0x450] ;  /* 0x00011400ff032b82 */ /* 0x002e620000000800 */
[----:B------:R-:W-:Y:S01]  /*57b0*/  SYNCS.ARRIVE.TRANS64.RED.A1T0 RZ, [UR6], RZ ;  /* 0x000000ffffff79a7 */ /* 0x000fe20008100406 */
[----:B0-----:R-:W-:-:S05]  /*57c0*/  @P2 IMAD.HI.U32 R0, R21, R0, RZ ;  /* 0x0000000015002227 */ /* 0x001fca00078e00ff */
[----:B-1----:R-:W-:Y:S01]  /*57d0*/  @P2 SHF.R.U32.HI R21, RZ, R3, R0 ;  /* 0x00000003ff152219 */ /* 0x002fe20000011600 */
[----:B------:R-:W-:-:S04]  /*57e0*/  VIADD R3, R168, 0x1 ;  /* 0x00000001a8037836 */ /* 0x000fc80000000000 */
[----:B------:R-:W0:Y:S01]  /*57f0*/  SHFL.IDX PT, R2, R21, RZ, 0x1c1f ;  /* 0x001c1fff15027589 */ /* 0x000e2200000e0000 */
[----:B------:R-:W-:-:S05]  /*5800*/  IMAD R4, R18, -0x2, R3 ;  /* 0xfffffffe12047824 */ /* 0x000fca00078e0203 */
[C---:B---3--:R-:W-:Y:S01]  /*5810*/  IADD3 R0, R4.reuse, -R11, R17 ;  /* 0x8000000b04007210 */ /* 0x048fe20007ffe011 */
[----:B------:R-:W-:-:S04]  /*5820*/  VIADD R4, R4, 0xffffffff ;  /* 0xffffffff04047836 */ /* 0x000fc80000000000 */
[C---:B------:R-:W-:Y:S02]  /*5830*/  VIADD R169, R0.reuse, UR59 ;  /* 0x0000003b00a97c36 */ /* 0x040fe40008000000 */
[----:B------:R-:W-:Y:S02]  /*5840*/  VIADD R170, R0, UR4 ;  /* 0x0000000400aa7c36 */ /* 0x000fe40008000000 */
[--C-:B0-----:R-:W-:Y:S02]  /*5850*/  IMAD.IADD R0, R169, 0x1, R2.reuse ;  /* 0x00000001a9007824 */ /* 0x101fe400078e0202 */
[----:B------:R-:W-:Y:S01]  /*5860*/  IMAD.IADD R20, R170, 0x1, R2 ;  /* 0x00000001aa147824 */ /* 0x000fe200078e0202 */
[----:B------:R-:W-:Y:S06]  /*5870*/  @!P1 BRA `(.L_x_4293) ;  /* 0x0000000000549947 */ /* 0x000fec0003800000 */
[----:B------:R-:W-:Y:S01]  /*5880*/  IADD3 R15, R17, -R11, R2 ;  /* 0x8000000b110f7210 */ /* 0x000fe20007ffe002 */
[----:B------:R-:W-:Y:S03]  /*5890*/  BSSY B0, `(.L_x_4294) ;  /* 0x0000010000007945 */ /* 0x000fe60003800000 */
        /* <DEDUP_REMOVED lines=10> */
.L_x_4295:
[----:B------:R-:W-:-:S05]  /*5940*/  IMAD.U32 R171, RZ, RZ, UR54 ;  /* 0x00000036ffab7e24 */ /* 0x000fca000f8e00ff */
[----:B------:R-:W-:-:S13]  /*5950*/  ISETP.NE.AND P1, PT, R171, 0x1, PT ;  /* 0x00000001ab00780c */ /* 0x000fda0003f25270 */
[----:B------:R-:W0:Y:S02]  /*5960*/  @P1 LDC.64 R2, c[0x0][0x9e8] ;  /* 0x00027a00ff021b82 */ /* 0x000e240000000a00 */
[----:B0-----:R-:W-:-:S05]  /*5970*/  @P1 IMAD.HI.U32 R2, R15, R2, RZ ;  /* 0x000000020f021227 */ /* 0x001fca00078e00ff */
[----:B------:R-:W-:-:S07]  /*5980*/  @P1 SHF.R.U32.HI R15, RZ, R3, R2 ;  /* 0x00000003ff0f1219 */ /* 0x000fce0000011602 */
.L_x_4296:
[----:B------:R-:W-:Y:S05]  /*5990*/  BSYNC B0 ;  /* 0x0000000000007941 */ /* 0x000fea0003800000 */
.L_x_4294:
[----:B------:R-:W-:-:S05]  /*59a0*/  IMAD R15, R15, R171, R4 ;  /* 0x000000ab0f0f7224 */ /* 0x000fca00078e0204 */
[----:B------:R-:W-:Y:S02]  /*59b0*/  VIADDMNMX R0, R15, R171, R0, PT ;  /* 0x000000ab0f007246 */ /* 0x000fe40003800100 */
[----:B------:R-:W-:-:S07]  /*59c0*/  VIMNMX R20, R20, R15, !PT ;  /* 0x0000000f14147248 */ /* 0x000fce0007fe0100 */
.L_x_4293:
[C---:B------:R-:W-:Y:S01]  /*59d0*/  ISETP.GE.AND P1, PT, R168.reuse, 0x2, PT ;  /* 0x00000002a800780c */ /* 0x040fe20003f26270 */
[----:B------:R-:W0:Y:S01]  /*59e0*/  SHFL.IDX PT, R2, R21, 0x1, 0x1c1f ;  /* 0x003c1f0015027f89 */ /* 0x000e2200000e0000 */
[----:B------:R-:W-:Y:S02]  /*59f0*/  ISETP.GE.AND P2, PT, R168, 0x9, PT ;  /* 0x00000009a800780c */ /* 0x000fe40003f46270 */
[----:B------:R-:W-:Y:S02]  /*5a00*/  ISETP.GT.AND P4, PT, R20, 0x1, !P1 ;  /* 0x000000011400780c */ /* 0x000fe40004f84270 */
[----:B------:R-:W-:Y:S02]  /*5a10*/  ISETP.GE.AND P5, PT, R168, 0xa, PT ;  /* 0x0000000aa800780c */ /* 0x000fe40003fa6270 */
[----:B------:R-:W-:Y:S02]  /*5a20*/  ISETP.GT.AND P3, PT, R20, 0x8, !P2 ;  /* 0x000000081400780c */ /* 0x000fe40005764270 */
[----:B------:R-:W-:-:S02]  /*5a30*/  ISETP.LT.OR P4, PT, R0, 0x2, P4 ;  /* 0x000000020000780c */ /* 0x000fc40002781670 */
[----:B------:R-:W-:Y:S02]  /*5a40*/  ISETP.LT.OR P3, PT, R0, 0x9, P3 ;  /* 0x000000090000780c */ /* 0x000fe40001f61670 */
[----:B------:R-:W-:Y:S02]  /*5a50*/  FSEL R121, R121, -INF , !P4 ;  /* 0xff80000079797808 */ /* 0x000fe40006000000 */
[----:B------:R-:W-:Y:S02]  /*5a60*/  ISETP.GE.AND P4, PT, R168, 0x11, PT ;  /* 0x00000011a800780c */ /* 0x000fe40003f86270 */
[----:B------:R-:W-:Y:S02]  /*5a70*/  LOP3.LUT R16, R16, 0xfffffffb, RZ, 0xc0, !PT ;  /* 0xfffffffb10107812 */ /* 0x000fe400078ec0ff */
[----:B------:R-:W-:Y:S02]  /*5a80*/  FSEL R124, R124, -INF , !P3 ;  /* 0xff8000007c7c7808 */ /* 0x000fe40005800000 */
[----:B------:R-:W-:-:S02]  /*5a90*/  ISETP.GT.AND P3, PT, R20, 0x9, !P5 ;  /* 0x000000091400780c */ /* 0x000fc40006f64270 */
[----:B------:R-:W-:Y:S02]  /*5aa0*/  @P5 LOP3.LUT R16, R16, 0x4, RZ, 0xfc, !PT ;  /* 0x0000000410105812 */ /* 0x000fe400078efcff */
[----:B------:R-:W-:Y:S02]  /*5ab0*/  ISETP.LT.OR P3, PT, R0, 0xa, P3 ;  /* 0x0000000a0000780c */ /* 0x000fe40001f61670 */
[----:B------:R-:W-:Y:S02]  /*5ac0*/  LOP3.LUT R16, R16, 0xfffffff7, RZ, 0xc0, !PT ;  /* 0xfffffff710107812 */ /* 0x000fe400078ec0ff */
[----:B------:R-:W-:Y:S02]  /*5ad0*/  FSEL R125, R125, -INF , !P3 ;  /* 0xff8000007d7d7808 */ /* 0x000fe40005800000 */
[----:B------:R-:W-:Y:S02]  /*5ae0*/  @P4 LOP3.LUT R16, R16, 0x8, RZ, 0xfc, !PT ;  /* 0x0000000810104812 */ /* 0x000fe400078efcff */
[----:B------:R-:W-:-:S02]  /*5af0*/  ISETP.GT.AND P3, PT, R20, 0x10, !P4 ;  /* 0x000000101400780c */ /* 0x000fc40006764270 */
[----:B------:R-:W-:Y:S02]  /*5b00*/  ISETP.GE.AND P4, PT, R168, 0x12, PT ;  /* 0x00000012a800780c */ /* 0x000fe40003f86270 */
[----:B------:R-:W-:Y:S02]  /*5b10*/  ISETP.LT.OR P3, PT, R0, 0x11, P3 ;  /* 0x000000110000780c */ /* 0x000fe40001f61670 */
[----:B------:R-:W-:Y:S02]  /*5b20*/  LOP3.LUT R16, R16, 0xffffffef, RZ, 0xc0, !PT ;  /* 0xffffffef10107812 */ /* 0x000fe400078ec0ff */
[----:B------:R-:W-:Y:S02]  /*5b30*/  FSEL R128, R128, -INF , !P3 ;  /* 0xff80000080807808 */ /* 0x000fe40005800000 */
[----:B------:R-:W-:-:S04]  /*5b40*/  ISETP.GT.AND P3, PT, R20, 0x11, !P4 ;  /* 0x000000111400780c */ /* 0x000fc80006764270 */
[----:B------:R-:W-:Y:S02]  /*5b50*/  ISETP.LT.OR P3, PT, R0, 0x12, P3 ;  /* 0x000000120000780c */ /* 0x000fe40001f61670 */
[----:B------:R-:W-:Y:S02]  /*5b60*/  @P4 LOP3.LUT R16, R16, 0x10, RZ, 0xfc, !PT ;  /* 0x0000001010104812 */ /* 0x000fe400078efcff */
[----:B------:R-:W-:Y:S02]  /*5b70*/  ISETP.GE.AND P4, PT, R168, 0x19, PT ;  /* 0x00000019a800780c */ /* 0x000fe40003f86270 */
[----:B------:R-:W-:Y:S02]  /*5b80*/  LOP3.LUT R16, R16, 0xfffbffff, RZ, 0xc0, !PT ;  /* 0xfffbffff10107812 */ /* 0x000fe400078ec0ff */
[----:B------:R-:W-:Y:S02]  /*5b90*/  FSEL R129, R129, -INF , !P3 ;  /* 0xff80000081817808 */ /* 0x000fe40005800000 */
[----:B------:R-:W-:-:S04]  /*5ba0*/  ISETP.GT.AND P3, PT, R20, 0x18, !P4 ;  /* 0x000000181400780c */ /* 0x000fc80006764270 */
[----:B------:R-:W-:-:S03]  /*5bb0*/  ISETP.LT.OR P3, PT, R0, 0x19, P3 ;  /* 0x000000190000780c */ /* 0x000fc60001f61670 */
        /* <DEDUP_REMOVED lines=68> */
[----:B------:R-:W-:Y:S02]  /*6000*/  FSEL R153, R153, -INF , !P3 ;  /* 0xff80000099997808 */ /* 0x000fe40005800000 */
[----:B------:R-:W-:Y:S02]  /*6010*/  LOP3.LUT R16, R16, 0xffffffbf, RZ, 0xc0, !PT ;  /* 0xffffffbf10107812 */ /* 0x000fe400078ec0ff */
[----:B------:R-:W-:-:S04]  /*6020*/  ISETP.GT.AND P3, PT, R20, 0x48, !P4 ;  /* 0x000000481400780c */ /* 0x000fc80006764270 */
[----:B------:R-:W-:-:S03]  /*6030*/  ISETP.LT.OR P3, PT, R0, 0x49, P3 ;  /* 0x000000490000780c */ /* 0x000fc60001f61670 */
[----:B------:R-:W-:Y:S02]  /*6040*/  @P4 LOP3.LUT R16, R16, 0x40, RZ, 0xfc, !PT ;  /* 0x0000004010104812 */ /* 0x000fe400078efcff */
[----:B------:R-:W-:Y:S02]  /*6050*/  ISETP.GE.AND P4, PT, R168, 0x4a, PT ;  /* 0x0000004aa800780c */ /* 0x000fe40003f86270 */
[----:B------:R-:W-:Y:S02]  /*6060*/  FSEL R156, R156, -INF , !P3 ;  /* 0xff8000009c9c7808 */ /* 0x000fe40005800000 */
[----:B------:R-:W-:Y:S02]  /*6070*/  ISETP.GT.AND P3, PT, R20, 0x49, !P4 ;  /* 0x000000491400780c */ /* 0x000fe40006764270 */
[----:B------:R-:W-:Y:S02]  /*6080*/  LOP3.LUT R16, R16, 0xffffffdf, RZ, 0xc0, !PT ;  /* 0xffffffdf10107812 */ /* 0x000fe400078ec0ff */
[----:B------:R-:W-:-:S04]  /*6090*/  ISETP.LT.OR P3, PT, R0, 0x4a, P3 ;  /* 0x0000004a0000780c */ /* 0x000fc80001f61670 */
[----:B------:R-:W-:Y:S02]  /*60a0*/  FSEL R157, R157, -INF , !P3 ;  /* 0xff8000009d9d7808 */ /* 0x000fe40005800000 */
[----:B------:R-:W-:Y:S02]  /*60b0*/  ISETP.GE.AND P3, PT, R168, 0x51, PT ;  /* 0x00000051a800780c */ /* 0x000fe40003f66270 */
[----:B------:R-:W-:Y:S02]  /*60c0*/  @P4 LOP3.LUT R16, R16, 0x20, RZ, 0xfc, !PT ;  /* 0x0000002010104812 */ /* 0x000fe400078efcff */
[----:B------:R-:W-:Y:S02]  /*60d0*/  ISETP.GT.AND P4, PT, R20, 0x50, !P3 ;  /* 0x000000501400780c */ /* 0x000fe40005f84270 */
[----:B------:R-:W-:Y:S02]  /*60e0*/  LOP3.LUT R16, R16, 0xfffffffd, RZ, 0xc0, !PT ;  /* 0xfffffffd10107812 */ /* 0x000fe400078ec0ff */
        /* <DEDUP_REMOVED lines=10> */
[----:B------:R-:W-:-:S13]  /*6190*/  ISETP.GE.AND P6, PT, R168, 0x1, PT ;  /* 0x00000001a800780c */ /* 0x000fda0003fc6270 */
[----:B------:R-:W-:Y:S02]  /*61a0*/  @P6 LOP3.LUT R16, R16, 0x2, RZ, 0xfc, !PT ;  /* 0x0000000210106812 */ /* 0x000fe400078efcff */
[----:B------:R-:W-:Y:S02]  /*61b0*/  ISETP.GT.AND P6, PT, R20, RZ, !P6 ;  /* 0x000000ff1400720c */ /* 0x000fe400077c4270 */
[----:B------:R-:W-:Y:S02]  /*61c0*/  LOP3.LUT R16, R16, 0xfffffffe, RZ, 0xc0, !PT ;  /* 0xfffffffe10107812 */ /* 0x000fe400078ec0ff */
[----:B------:R-:W-:-:S04]  /*61d0*/  ISETP.LT.OR P6, PT, R0, 0x1, P6 ;  /* 0x000000010000780c */ /* 0x000fc800037c1670 */
[----:B------:R-:W-:Y:S02]  /*61e0*/  FSEL R15, R120, -INF , !P6 ;  /* 0xff800000780f7808 */ /* 0x000fe40007000000 */
[----:B------:R-:W-:-:S13]  /*61f0*/  ISETP.GE.AND P6, PT, R168, 0x5a, PT ;  /* 0x0000005aa800780c */ /* 0x000fda0003fc6270 */
[----:B------:R-:W-:Y:S02]  /*6200*/  @P6 LOP3.LUT R16, R16, 0x1, RZ, 0xfc, !PT ;  /* 0x0000000110106812 */ /* 0x000fe400078efcff */
[----:B------:R-:W-:Y:S01]  /*6210*/  ISETP.GT.AND P6, PT, R20, 0x59, !P6 ;  /* 0x000000591400780c */ /* 0x000fe200077c4270 */
[----:B0-----:R-:W-:-:S03]  /*6220*/  IMAD.IADD R20, R170, 0x1, R2 ;  /* 0x00000001aa147824 */ /* 0x001fc600078e0202 */
[----:B------:R-:W-:Y:S01]  /*6230*/  ISETP.LT.OR P6, PT, R0, 0x5a, P6 ;  /* 0x0000005a0000780c */ /* 0x000fe200037c1670 */
[----:B------:R-:W-:-:S03]  /*6240*/  IMAD.IADD R0, R169, 0x1, R2 ;  /* 0x00000001a9007824 */ /* 0x000fc600078e0202 */
[----:B------:R-:W-:Y:S02]  /*6250*/  FSEL R165, R165, -INF , !P6 ;  /* 0xff800000a5a57808 */ /* 0x000fe40007000000 */
[----:B------:R-:W-:-:S13]  /*6260*/  LOP3.LUT P6, RZ, R16, 0x80000, RZ, 0xc0, !PT ;  /* 0x0008000010ff7812 */ /* 0x000fda00078cc0ff */
[----:B------:R-:W-:Y:S05]  /*6270*/  @!P6 BRA `(.L_x_4297) ;  /* 0x000000000054e947 */ /* 0x000fea0003800000 */
        /* <DEDUP_REMOVED lines=12> */
.L_x_4299:
[----:B------:R-:W-:-:S05]  /*6340*/  IMAD.U32 R120, RZ, RZ, UR54 ;  /* 0x00000036ff787e24 */ /* 0x000fca000f8e00ff */
[----:B------:R-:W-:-:S13]  /*6350*/  ISETP.NE.AND P6, PT, R120, 0x1, PT ;  /* 0x000000017800780c */ /* 0x000fda0003fc5270 */
[----:B------:R-:W0:Y:S02]  /*6360*/  @P6 LDC.64 R2, c[0x0][0x9e8] ;  /* 0x00027a00ff026b82 */ /* 0x000e240000000a00 */
[----:B0-----:R-:W-:-:S05]  /*6370*/  @P6 IMAD.HI.U32 R2, R21, R2, RZ ;  /* 0x0000000215026227 */ /* 0x001fca00078e00ff */
[----:B------:R-:W-:-:S07]  /*6380*/  @P6 SHF.R.U32.HI R21, RZ, R3, R2 ;  /* 0x00000003ff156219 */ /* 0x000fce0000011602 */
.L_x_4300:
[----:B------:R-:W-:Y:S05]  /*6390*/  BSYNC B0 ;  /* 0x0000000000007941 */ /* 0x000fea0003800000 */
.L_x_4298:
[----:B------:R-:W-:-:S05]  /*63a0*/  IMAD R21, R21, R120, R4 ;  /* 0x0000007815157224 */ /* 0x000fca00078e0204 */
[----:B------:R-:W-:Y:S02]  /*63b0*/  VIADDMNMX R0, R21, R120, R0, PT ;  /* 0x0000007815007246 */ /* 0x000fe40003800100 */
[----:B------:R-:W-:-:S07]  /*63c0*/  VIMNMX R20, R20, R21, !PT ;  /* 0x0000001514147248 */ /* 0x000fce0007fe0100 */
.L_x_4297:
[C---:B------:R-:W-:Y:S01]  /*63d0*/  ISETP.GT.AND P1, PT, R20.reuse, 0x1, !P1 ;  /* 0x000000011400780c */ /* 0x040fe20004f24270 */
[----:B------:R-:W-:Y:S01]  /*63e0*/  UMOV UR10, UR55 ;  /* 0x00000037000a7c82 */ /* 0x000fe20008000000 */
[----:B------:R-:W-:Y:S02]  /*63f0*/  ISETP.GT.AND P2, PT, R20, 0x8, !P2 ;  /* 0x000000081400780c */ /* 0x000fe40005744270 */
[C---:B------:R-:W-:Y:S02]  /*6400*/  ISETP.LT.OR P1, PT, R0.reuse, 0x2, P1 ;  /* 0x000000020000780c */ /* 0x040fe40000f21670 */
[----:B------:R-:W-:Y:S02]  /*6410*/  ISETP.LT.OR P2, PT, R0, 0x9, P2 ;  /* 0x000000090000780c */ /* 0x000fe40001741670 */
[----:B------:R-:W-:Y:S02]  /*6420*/  FSEL R123, R123, -INF , !P1 ;  /* 0xff8000007b7b7808 */ /* 0x000fe40004800000 */
[----:B------:R-:W-:-:S02]  /*6430*/  LOP3.LUT P1, RZ, R16, 0x4, RZ, 0xc0, !PT ;  /* 0x0000000410ff7812 */ /* 0x000fc4000782c0ff */
[----:B------:R-:W-:Y:S02]  /*6440*/  FSEL R126, R126, -INF , !P2 ;  /* 0xff8000007e7e7808 */ /* 0x000fe40005000000 */
[----:B------:R-:W-:Y:S02]  /*6450*/  ISETP.GT.AND P1, PT, R20, 0x9, !P1 ;  /* 0x000000091400780c */ /* 0x000fe40004f24270 */
[----:B------:R-:W-:Y:S02]  /*6460*/  LOP3.LUT P2, RZ, R16, 0x20000, RZ, 0xc0, !PT ;  /* 0x0002000010ff7812 */ /* 0x000fe4000784c0ff */
[----:B------:R-:W-:Y:S02]  /*6470*/  ISETP.LT.OR P1, PT, R0, 0xa, P1 ;  /* 0x0000000a0000780c */ /* 0x000fe40000f21670 */
[----:B------:R-:W-:Y:S02]  /*6480*/  LOP3.LUT P6, RZ, R16, 0x10000, RZ, 0xc0, !PT ;  /* 0x0001000010ff7812 */ /* 0x000fe400078cc0ff */
[----:B------:R-:W-:-:S02]  /*6490*/  FSEL R127, R127, -INF , !P1 ;  /* 0xff8000007f7f7808 */ /* 0x000fc40004800000 */
[----:B------:R-:W-:Y:S02]  /*64a0*/  LOP3.LUT P1, RZ, R16, 0x8, RZ, 0xc0, !PT ;  /* 0x0000000810ff7812 */ /* 0x000fe4000782c0ff */
[----:B------:R-:W-:Y:S02]  /*64b0*/  FMNMX.FTZ R2, R15, R12, !PT ;  /* 0x0000000c0f027209 */ /* 0x000fe40007810000 */
[----:B------:R-:W-:Y:S02]  /*64c0*/  ISETP.GT.AND P1, PT, R20, 0x10, !P1 ;  /* 0x000000101400780c */ /* 0x000fe40004f24270 */
[----:B------:R-:W-:Y:S02]  /*64d0*/  FMNMX.FTZ R3, R121, R2, !PT ;  /* 0x0000000279037209 */ /* 0x000fe40007810000 */
[----:B------:R-:W-:Y:S02]  /*64e0*/  ISETP.LT.OR P1, PT, R0, 0x11, P1 ;  /* 0x000000110000780c */ /* 0x000fe40000f21670 */
[----:B------:R-:W-:-:S02]  /*64f0*/  FMNMX.FTZ R2, R124, R3, !PT ;  /* 0x000000037c027209 */ /* 0x000fc40007810000 */
[----:B------:R-:W-:Y:S02]  /*6500*/  FSEL R130, R130, -INF , !P1 ;  /* 0xff80000082827808 */ /* 0x000fe40004800000 */
[----:B------:R-:W-:Y:S02]  /*6510*/  LOP3.LUT P1, RZ, R16, 0x10, RZ, 0xc0, !PT ;  /* 0x0000001010ff7812 */ /* 0x000fe4000782c0ff */
[----:B------:R-:W-:Y:S02]  /*6520*/  FMNMX.FTZ R3, R125, R2, !PT ;  /* 0x000000027d037209 */ /* 0x000fe40007810000 */
[----:B------:R-:W-:Y:S02]  /*6530*/  ISETP.GT.AND P1, PT, R20, 0x11, !P1 ;  /* 0x000000111400780c */ /* 0x000fe40004f24270 */
[----:B------:R-:W-:Y:S02]  /*6540*/  FMNMX.FTZ R2, R128, R3, !PT ;  /* 0x0000000380027209 */ /* 0x000fe40007810000 */
[----:B------:R-:W-:-:S02]  /*6550*/  ISETP.LT.OR P1, PT, R0, 0x12, P1 ;  /* 0x000000120000780c */ /* 0x000fc40000f21670 */
[----:B------:R-:W-:Y:S02]  /*6560*/  FMNMX.FTZ R3, R129, R2, !PT ;  /* 0x0000000281037209 */ /* 0x000fe40007810000 */
[----:B------:R-:W-:Y:S02]  /*6570*/  FSEL R131, R131, -INF , !P1 ;  /* 0xff80000083837808 */ /* 0x000fe40004800000 */
[----:B------:R-:W-:Y:S02]  /*6580*/  LOP3.LUT P1, RZ, R16, 0x40000, RZ, 0xc0, !PT ;  /* 0x0004000010ff7812 */ /* 0x000fe4000782c0ff */
[----:B------:R-:W-:Y:S02]  /*6590*/  FMNMX.FTZ R2, R132, R3, !PT ;  /* 0x0000000384027209 */ /* 0x000fe40007810000 */
[----:B------:R-:W-:Y:S02]  /*65a0*/  ISETP.GT.AND P1, PT, R20, 0x18, !P1 ;  /* 0x000000181400780c */ /* 0x000fe40004f24270 */
[----:B------:R-:W-:-:S02]  /*65b0*/  FMNMX.FTZ R3, R133, R2, !PT ;  /* 0x0000000285037209 */ /* 0x000fc40007810000 */
[----:B------:R-:W-:Y:S02]  /*65c0*/  ISETP.LT.OR P1, PT, R0, 0x19, P1 ;  /* 0x000000190000780c */ /* 0x000fe40000f21670 */
[----:B------:R-:W-:Y:S02]  /*65d0*/  FMNMX.FTZ R2, R136, R3, !PT ;  /* 0x0000000388027209 */ /* 0x000fe40007810000 */
[----:B------:R-:W-:Y:S02]  /*65e0*/  FSEL R134, R134, -INF , !P1 ;  /* 0xff80000086867808 */ /* 0x000fe40004800000 */
        /* <DEDUP_REMOVED lines=24> */
[----:B------:R-:W-:Y:S02]  /*6770*/  LOP3.LUT P1, RZ, R16, 0x2000, RZ, 0xc0, !PT ;  /* 0x0000200010ff7812 */ /* 0x000fe4000782c0ff */
[----:B------:R-:W-:Y:S02]  /*6780*/  FMNMX.FTZ R3, R157, R2, !PT ;  /* 0x000000029d037209 */ /* 0x000fe40007810000 */
[----:B------:R-:W-:-:S02]  /*6790*/  ISETP.GT.AND P1, PT, R20, 0x29, !P1 ;  /* 0x000000291400780c */ /* 0x000fc40004f24270 */
[----:B------:R-:W-:Y:S02]  /*67a0*/  FMNMX.FTZ R2, R160, R3, !PT ;  /* 0x00000003a0027209 */ /* 0x000fe40007810000 */
[----:B------:R-:W-:Y:S02]  /*67b0*/  ISETP.LT.OR P1, PT, R0, 0x2a, P1 ;  /* 0x0000002a0000780c */ /* 0x000fe40000f21670 */
[C---:B------:R-:W-:Y:S02]  /*67c0*/  LOP3.LUT P2, RZ, R16.reuse, 0x40, RZ, 0xc0, !PT ;  /* 0x0000004010ff7812 */ /* 0x040fe4000784c0ff */
[----:B------:R-:W-:Y:S02]  /*67d0*/  FSEL R143, R143, -INF , !P1 ;  /* 0xff8000008f8f7808 */ /* 0x000fe40004800000 */
[----:B------:R-:W-:Y:S02]  /*67e0*/  LOP3.LUT P1, RZ, R16, 0x1000, RZ, 0xc0, !PT ;  /* 0x0000100010ff7812 */ /* 0x000fe4000782c0ff */
[----:B------:R-:W-:-:S02]  /*67f0*/  FMNMX.FTZ R3, R161, R2, !PT ;  /* 0x00000002a1037209 */ /* 0x000fc40007810000 */
[----:B------:R-:W-:Y:S02]  /*6800*/  ISETP.GT.AND P1, PT, R20, 0x30, !P1 ;  /* 0x000000301400780c */ /* 0x000fe40004f24270 */
[----:B------:R-:W-:Y:S02]  /*6810*/  FMNMX.FTZ R2, R164, R3, !PT ;  /* 0x00000003a4027209 */ /* 0x000fe40007810000 */
[----:B------:R-:W-:Y:S02]  /*6820*/  ISETP.LT.OR P1, PT, R0, 0x31, P1 ;  /* 0x000000310000780c */ /* 0x000fe40000f21670 */
[----:B------:R-:W-:Y:S02]  /*6830*/  FMNMX.FTZ R3, R165, R2, !PT ;  /* 0x00000002a5037209 */ /* 0x000fe40007810000 */
[----:B------:R-:W-:Y:S02]  /*6840*/  FSEL R146, R146, -INF , !P1 ;  /* 0xff80000092927808 */ /* 0x000fe40004800000 */
[C---:B------:R-:W-:Y:S01]  /*6850*/  LOP3.LUT P1, RZ, R16.reuse, 0x800, RZ, 0xc0, !PT ;  /* 0x0000080010ff7812 */ /* 0x040fe2000782c0ff */
[----:B------:R-:W0:Y:S01]  /*6860*/  SHFL.BFLY PT, R2, R3, 0x2, 0x1f ;  /* 0x0c401f0003027f89 */ /* 0x000e2200000e0000 */
[----:B------:R-:W-:-:S02]  /*6870*/  LOP3.LUT P6, RZ, R16, 0x20, RZ, 0xc0, !PT ;  /* 0x0000002010ff7812 */ /* 0x000fc400078cc0ff */
[C---:B------:R-:W-:Y:S02]  /*6880*/  ISETP.GT.AND P1, PT, R20.reuse, 0x31, !P1 ;  /* 0x000000311400780c */ /* 0x040fe40004f24270 */
[----:B------:R-:W-:Y:S02]  /*6890*/  ISETP.GT.AND P3, PT, R20, 0x50, !P3 ;  /* 0x000000501400780c */ /* 0x000fe40005f64270 */
[C---:B------:R-:W-:Y:S02]  /*68a0*/  ISETP.LT.OR P1, PT, R0.reuse, 0x32, P1 ;  /* 0x000000320000780c */ /* 0x040fe40000f21670 */
[----:B------:R-:W-:Y:S02]  /*68b0*/  ISETP.LT.OR P3, PT, R0, 0x51, P3 ;  /* 0x000000510000780c */ /* 0x000fe40001f61670 */
[----:B------:R-:W-:Y:S02]  /*68c0*/  FSEL R147, R147, -INF , !P1 ;  /* 0xff80000093937808 */ /* 0x000fe40004800000 */
[----:B------:R-:W-:-:S02]  /*68d0*/  LOP3.LUT P1, RZ, R16, 0x400, RZ, 0xc0, !PT ;  /* 0x0000040010ff7812 */ /* 0x000fc4000782c0ff */
[C---:B------:R-:W-:Y:S02]  /*68e0*/  ISETP.GT.AND P4, PT, R20.reuse, 0x51, !P4 ;  /* 0x000000511400780c */ /* 0x040fe40006784270 */
[----:B------:R-:W-:Y:S02]  /*68f0*/  ISETP.GT.AND P1, PT, R20, 0x38, !P1 ;  /* 0x000000381400780c */ /* 0x000fe40004f24270 */
[----:B------:R-:W-:Y:S02]  /*6900*/  FSEL R162, R162, -INF , !P3 ;  /* 0xff800000a2a27808 */ /* 0x000fe40005800000 */
[----:B------:R-:W-:Y:S02]  /*6910*/  ISETP.LT.OR P1, PT, R0, 0x39, P1 ;  /* 0x000000390000780c */ /* 0x000fe40000f21670 */
[----:B------:R-:W-:Y:S02]  /*6920*/  ISETP.GT.AND P5, PT, R20, 0x58, !P5 ;  /* 0x000000581400780c */ /* 0x000fe40006fa4270 */
[----:B------:R-:W-:-:S02]  /*6930*/  FSEL R150, R150, -INF , !P1 ;  /* 0xff80000096967808 */ /* 0x000fc40004800000 */
[----:B------:R-:W-:Y:S02]  /*6940*/  LOP3.LUT P1, RZ, R16, 0x200, RZ, 0xc0, !PT ;  /* 0x0000020010ff7812 */ /* 0x000fe4000782c0ff */
[----:B0-----:R-:W-:Y:S02]  /*6950*/  FMNMX.FTZ R21, R3, R2, !PT ;  /* 0x0000000203157209 */ /* 0x001fe40007810000 */
[----:B------:R-:W-:Y:S02]  /*6960*/  ISETP.GT.AND P1, PT, R20, 0x39, !P1 ;  /* 0x000000391400780c */ /* 0x000fe40004f24270 */
[C---:B------:R-:W-:Y:S01]  /*6970*/  ISETP.LT.OR P4, PT, R0.reuse, 0x52, P4 ;  /* 0x000000520000780c */ /* 0x040fe20002781670 */
[----:B------:R-:W0:Y:S01]  /*6980*/  SHFL.BFLY PT, R4, R21, 0x1, 0x1f ;  /* 0x0c201f0015047f89 */ /* 0x000e2200000e0000 */
[C---:B------:R-:W-:Y:S02]  /*6990*/  ISETP.LT.OR P1, PT, R0.reuse, 0x3a, P1 ;  /* 0x0000003a0000780c */ /* 0x040fe40000f21670 */
[----:B------:R-:W-:-:S02]  /*69a0*/  ISETP.LT.OR P5, PT, R0, 0x59, P5 ;  /* 0x000000590000780c */ /* 0x000fc40002fa1670 */
[----:B------:R-:W-:Y:S02]  /*69b0*/  FSEL R151, R151, -INF , !P1 ;  /* 0xff80000097977808 */ /* 0x000fe40004800000 */
[----:B------:R-:W-:Y:S02]  /*69c0*/  LOP3.LUT P1, RZ, R16, 0x100, RZ, 0xc0, !PT ;  /* 0x0000010010ff7812 */ /* 0x000fe4000782c0ff */
[----:B------:R-:W-:Y:S02]  /*69d0*/  FSEL R163, R163, -INF , !P4 ;  /* 0xff800000a3a37808 */ /* 0x000fe40006000000 */
[----:B------:R-:W-:Y:S02]  /*69e0*/  ISETP.GT.AND P1, PT, R20, 0x40, !P1 ;  /* 0x000000401400780c */ /* 0x000fe40004f24270 */
[----:B------:R-:W-:Y:S02]  /*69f0*/  FSEL R166, R166, -INF , !P5 ;  /* 0xff800000a6a67808 */ /* 0x000fe40006800000 */
[----:B------:R-:W-:-:S04]  /*6a00*/  ISETP.LT.OR P1, PT, R0, 0x41, P1 ;  /* 0x000000410000780c */ /* 0x000fc80000f21670 */
[----:B------:R-:W-:Y:S02]  /*6a10*/  FSEL R154, R154, -INF , !P1 ;  /* 0xff8000009a9a7808 */ /* 0x000fe40004800000 */
[----:B------:R-:W-:Y:S02]  /*6a20*/  LOP3.LUT P1, RZ, R16, 0x80, RZ, 0xc0, !PT ;  /* 0x0000008010ff7812 */ /* 0x000fe4000782c0ff */
[----:B0-----:R-:W-:Y:S02]  /*6a30*/  FMNMX.FTZ R4, R21, R4, !PT ;  /* 0x0000000415047209 */ /* 0x001fe40007810000 */
[----:B------:R-:W-:-:S03]  /*6a40*/  ISETP.GT.AND P1, PT, R20, 0x41, !P1 ;  /* 0x000000411400780c */ /* 0x000fc60004f24270 */
[----:B------:R-:W-:Y:S01]  /*6a50*/  FMUL.FTZ R2, R4, UR10 ;  /* 0x0000000a04027c20 */ /* 0x000fe20008410000 */
[----:B------:R-:W-:-:S04]  /*6a60*/  ISETP.LT.OR P1, PT, R0, 0x42, P1 ;  /* 0x000000420000780c */ /* 0x000fc80000f21670 */
[----:B------:R-:W-:Y:S02]  /*6a70*/  FSEL R155, R155, -INF , !P1 ;  /* 0xff8000009b9b7808 */ /* 0x000fe40004800000 */
[----:B------:R-:W-:-:S04]  /*6a80*/  ISETP.GT.AND P1, PT, R20, 0x48, !P2 ;  /* 0x000000481400780c */ /* 0x000fc80005724270 */
[----:B------:R-:W-:-:S04]  /*6a90*/  ISETP.LT.OR P1, PT, R0, 0x49, P1 ;  /* 0x000000490000780c */ /* 0x000fc80000f21670 */
[----:B------:R-:W-:Y:S02]  /*6aa0*/  FSEL R158, R158, -INF , !P1 ;  /* 0xff8000009e9e7808 */ /* 0x000fe40004800000 */
[----:B------:R-:W-:Y:S02]  /*6ab0*/  ISETP.GT.AND P1, PT, R20, 0x49, !P6 ;  /* 0x000000491400780c */ /* 0x000fe40007724270 */
[----:B------:R-:W-:Y:S02]  /*6ac0*/  LOP3.LUT P6, RZ, R16, 0x2, RZ, 0xc0, !PT ;  /* 0x0000000210ff7812 */ /* 0x000fe400078cc0ff */
[----:B------:R-:W-:-:S04]  /*6ad0*/  ISETP.LT.OR P1, PT, R0, 0x4a, P1 ;  /* 0x0000004a0000780c */ /* 0x000fc80000f21670 */
[----:B------:R-:W-:Y:S02]  /*6ae0*/  FSEL R159, R159, -INF , !P1 ;  /* 0xff8000009f9f7808 */ /* 0x000fe40004800000 */
[----:B------:R-:W-:Y:S02]  /*6af0*/  ISETP.GT.AND P1, PT, R20, RZ, !P6 ;  /* 0x000000ff1400720c */ /* 0x000fe40007724270 */
[----:B------:R-:W-:Y:S02]  /*6b00*/  LOP3.LUT P6, RZ, R16, 0x1, RZ, 0xc0, !PT ;  /* 0x0000000110ff7812 */ /* 0x000fe400078cc0ff */
[----:B------:R-:W-:Y:S02]  /*6b10*/  ISETP.LT.OR P1, PT, R0, 0x1, P1 ;  /* 0x000000010000780c */ /* 0x000fe40000f21670 */
[----:B------:R-:W-:Y:S02]  /*6b20*/  ISETP.GT.AND P2, PT, R20, 0x59, !P6 ;  /* 0x000000591400780c */ /* 0x000fe40007744270 */
[----:B------:R-:W-:-:S02]  /*6b30*/  FSEL R122, R122, -INF , !P1 ;  /* 0xff8000007a7a7808 */ /* 0x000fc40004800000 */
[----:B------:R-:W-:Y:S02]  /*6b40*/  ISETP.LT.OR P2, PT, R0, 0x5a, P2 ;  /* 0x0000005a0000780c */ /* 0x000fe40001741670 */
[----:B------:R-:W-:Y:S02]  /*6b50*/  FMNMX.FTZ R120, R122, R13, !PT ;  /* 0x0000000d7a787209 */ /* 0x000fe40007810000 */
[----:B------:R-:W-:Y:S02]  /*6b60*/  FSEL R167, R167, -INF , !P2 ;  /* 0xff800000a7a77808 */ /* 0x000fe40005000000 */
[----:B------:R-:W-:Y:S02]  /*6b70*/  FMNMX.FTZ R3, R123, R120, !PT ;  /* 0x000000787b037209 */ /* 0x000fe40007810000 */
[----:B------:R-:W-:Y:S02]  /*6b80*/  FSETP.NEU.FTZ.AND P1, PT, R4, -INF , PT ;  /* 0xff8000000400780b */ /* 0x000fe40003f3d000 */
[----:B------:R-:W-:-:S02]  /*6b90*/  FMNMX.FTZ R120, R126, R3, !PT ;  /* 0x000000037e787209 */ /* 0x000fc40007810000 */
[----:B------:R-:W-:Y:S02]  /*6ba0*/  FSEL R2, R2, RZ, P1 ;  /* 0x000000ff02027208 */ /* 0x000fe40000800000 */
[----:B------:R-:W-:-:S03]  /*6bb0*/  FMNMX.FTZ R3, R127, R120, !PT ;  /* 0x000000787f037209 */ /* 0x000fc60007810000 */
        /* <DEDUP_REMOVED lines=12> */
[----:B------:R-:W-:Y:S01]  /*6c80*/  FSEL R153, R4, RZ, P1 ;  /* 0x000000ff04997208 */ /* 0x000fe20000800000 */
        /* <DEDUP_REMOVED lines=19> */
[----:B------:R-:W-:Y:S01]  /*6dc0*/  FFMA.FTZ R2, R165, UR10, -R2 ;  /* 0x0000000aa5027c23 */ /* 0x000fe20008010802 */
[----:B------:R-:W-:Y:S01]  /*6dd0*/  MUFU.EX2 R15, R15 ;  /* 0x0000000f000f7308 */ /* 0x000fe20000000800 */
[----:B------:R-:W-:-:S04]  /*6de0*/  FMNMX.FTZ R120, R146, R3, !PT ;  /* 0x0000000392787209 */ /* 0x000fc80007810000 */
[----:B------:R-:W-:-:S03]  /*6df0*/  FMNMX.FTZ R3, R147, R120, !PT ;  /* 0x0000007893037209 */ /* 0x000fc60007810000 */
        /* <DEDUP_REMOVED lines=15> */
[----:B------:R-:W-:Y:S02]  /*6ef0*/  MUFU.EX2 R186, R186 ;  /* 0x000000ba00ba7308 */ /* 0x000fe40000000800 */
[----:B------:R-:W0:Y:S06]  /*6f00*/  SHFL.BFLY PT, R3, R0, 0x2, 0x1f ;  /* 0x0c401f0000037f89 */ /* 0x000e2c00000e0000 */
[----:B------:R-:W-:Y:S08]  /*6f10*/  MUFU.EX2 R121, R121 ;  /* 0x0000007900797308 */ /* 0x000ff00000000800 */
[----:B------:R-:W-:Y:S08]  /*6f20*/  MUFU.EX2 R180, R180 ;  /* 0x000000b400b47308 */ /* 0x000ff00000000800 */
[----:B------:R-:W-:Y:S01]  /*6f30*/  MUFU.EX2 R21, R21 ;  /* 0x0000001500157308 */ /* 0x000fe20000000800 */
[----:B0-----:R-:W-:-:S05]  /*6f40*/  FMNMX.FTZ R3, R0, R3, !PT ;  /* 0x0000000300037209 */ /* 0x001fca0007810000 */
[----:B------:R-:W0:Y:S02]  /*6f50*/  SHFL.BFLY PT, R0, R3, 0x1, 0x1f ;  /* 0x0c201f0003007f89 */ /* 0x000e2400000e0000 */
[----:B------:R-:W-:Y:S08]  /*6f60*/  MUFU.EX2 R182, R182 ;  /* 0x000000b600b67308 */ /* 0x000ff00000000800 */
[----:B------:R-:W-:Y:S08]  /*6f70*/  MUFU.EX2 R129, R129 ;  /* 0x0000008100817308 */ /* 0x000ff00000000800 */
[----:B------:R-:W-:Y:S01]  /*6f80*/  MUFU.EX2 R176, R176 ;  /* 0x000000b000b07308 */ /* 0x000fe20000000800 */
[----:B0-----:R-:W-:Y:S01]  /*6f90*/  FMNMX.FTZ R3, R3, R0, !PT ;  /* 0x0000000003037209 */ /* 0x001fe20007810000 */
[----:B------:R-:W-:-:S06]  /*6fa0*/  FADD.FTZ R0, -R153, R12 ;  /* 0x0000000c99007221 */ /* 0x000fcc0000010100 */
[----:B------:R-:W-:Y:S01]  /*6fb0*/  MUFU.EX2 R133, R133 ;  /* 0x0000008500857308 */ /* 0x000fe20000000800 */
[C---:B------:R-:W-:Y:S01]  /*6fc0*/  FSETP.NEU.FTZ.AND P1, PT, R3.reuse, -INF , PT ;  /* 0xff8000000300780b */ /* 0x040fe20003f3d000 */
[----:B------:R-:W-:Y:S01]  /*6fd0*/  FMUL.FTZ R12, R3, UR10 ;  /* 0x0000000a030c7c20 */ /* 0x000fe20008410000 */
[----:B------:R-:W-:-:S05]  /*6fe0*/  FMUL.FTZ R0, R0, UR10 ;  /* 0x0000000a00007c20 */ /* 0x000fca0008410000 */
[----:B------:R0:W-:Y:S01]  /*6ff0*/  MUFU.EX2 R153, R2 ;  /* 0x0000000200997308 */ /* 0x0001e20000000800 */
[----:B------:R-:W-:-:S05]  /*7000*/  FSEL R12, R12, RZ, P1 ;  /* 0x000000ff0c0c7208 */ /* 0x000fca0000800000 */
[--C-:B------:R-:W-:Y:S01]  /*7010*/  FFMA.FTZ R189, R122, UR10, -R12.reuse ;  /* 0x0000000a7abd7c23 */ /* 0x100fe2000801080c */
[--C-:B------:R-:W-:Y:S01]  /*7020*/  FFMA.FTZ R20, R123, UR10, -R12.reuse ;  /* 0x0000000a7b147c23 */ /* 0x100fe2000801080c */
[----:B------:R-:W1:Y:S01]  /*7030*/  MUFU.EX2 R0, R0 ;  /* 0x0000000000007308 */ /* 0x000e620000000800 */
[----:B0-----:R-:W-:Y:S01]  /*7040*/  FSEL R2, R3, RZ, P1 ;  /* 0x000000ff03027208 */ /* 0x001fe20000800000 */
[--C-:B------:R-:W-:Y:S01]  /*7050*/  FFMA.FTZ R191, R126, UR10, -R12.reuse ;  /* 0x0000000a7ebf7c23 */ /* 0x100fe2000801080c */
[--C-:B------:R-:W-:Y:S01]  /*7060*/  FFMA.FTZ R120, R127, UR10, -R12.reuse ;  /* 0x0000000a7f787c23 */ /* 0x100fe2000801080c */
[--C-:B------:R-:W-:Y:S01]  /*7070*/  FFMA.FTZ R185, R130, UR10, -R12.reuse ;  /* 0x0000000a82b97c23 */ /* 0x100fe2000801080c */
[--C-:B------:R-:W-:Y:S01]  /*7080*/  FFMA.FTZ R122, R131, UR10, -R12.reuse ;  /* 0x0000000a837a7c23 */ /* 0x100fe2000801080c */
[----:B------:R-:W-:Y:S01]  /*7090*/  FADD.FTZ R2, -R2, R13 ;  /* 0x0000000d02027221 */ /* 0x000fe20000010100 */
[--C-:B------:R-:W-:Y:S01]  /*70a0*/  FFMA.FTZ R187, R134, UR10, -R12.reuse ;  /* 0x0000000a86bb7c23 */ /* 0x100fe2000801080c */
[----:B------:R-:W-:Y:S01]  /*70b0*/  MUFU.EX2 R189, R189 ;  /* 0x000000bd00bd7308 */ /* 0x000fe20000000800 */
[--C-:B------:R-:W-:Y:S01]  /*70c0*/  FFMA.FTZ R124, R135, UR10, -R12.reuse ;  /* 0x0000000a877c7c23 */ /* 0x100fe2000801080c */
[----:B------:R-:W-:Y:S01]  /*70d0*/  FMUL.FTZ R2, R2, UR10 ;  /* 0x0000000a02027c20 */ /* 0x000fe20008410000 */
[--C-:B------:R-:W-:Y:S01]  /*70e0*/  FFMA.FTZ R181, R138, UR10, -R12.reuse ;  /* 0x0000000a8ab57c23 */ /* 0x100fe2000801080c */
[--C-:B------:R-:W-:Y:S01]  /*70f0*/  FFMA.FTZ R126, R139, UR10, -R12.reuse ;  /* 0x0000000a8b7e7c23 */ /* 0x100fe2000801080c */
[--C-:B------:R-:W-:Y:S01]  /*7100*/  FFMA.FTZ R183, R142, UR10, -R12.reuse ;  /* 0x0000000a8eb77c23 */ /* 0x100fe2000801080c */
[--C-:B------:R-:W-:Y:S01]  /*7110*/  FFMA.FTZ R128, R143, UR10, -R12.reuse ;  /* 0x0000000a8f807c23 */ /* 0x100fe2000801080c */
[--C-:B------:R-:W-:Y:S01]  /*7120*/  FFMA.FTZ R177, R146, UR10, -R12.reuse ;  /* 0x0000000a92b17c23 */ /* 0x100fe2000801080c */
[----:B------:R-:W0:Y:S01]  /*7130*/  MUFU.EX2 R2, R2 ;  /* 0x0000000200027308 */ /* 0x000e220000000800 */
[----:B-1----:R-:W-:Y:S01]  /*7140*/  FFMA.FTZ R13, R0, R10, R15 ;  /* 0x0000000a000d7223 */ /* 0x002fe2000001000f */
[--C-:B------:R-:W-:Y:S01]  /*7150*/  FFMA.FTZ R130, R147, UR10, -R12.reuse ;  /* 0x0000000a93827c23 */ /* 0x100fe2000801080c */
[--C-:B------:R-:W-:Y:S01]  /*7160*/  FFMA.FTZ R179, R150, UR10, -R12.reuse ;  /* 0x0000000a96b37c23 */ /* 0x100fe2000801080c */
[--C-:B------:R-:W-:Y:S01]  /*7170*/  FFMA.FTZ R132, R151, UR10, -R12.reuse ;  /* 0x0000000a97847c23 */ /* 0x100fe2000801080c */
        /* <DEDUP_REMOVED lines=8> */
[----:B------:R-:W-:-:S03]  /*7200*/  FADD.FTZ R13, R169, R134 ;  /* 0x00000086a90d7221 */ /* 0x000fc60000010000 */
[----:B------:R-:W2:Y:S01]  /*7210*/  MUFU.EX2 R191, R191 ;  /* 0x000000bf00bf7308 */ /* 0x000ea20000000800 */
[----:B0-----:R-:W-:Y:S01]  /*7220*/  FFMA.FTZ R5, R2, R5, R189 ;  /* 0x0000000502057223 */ /* 0x001fe200000100bd */
[----:B------:R-:W-:-:S04]  /*7230*/  FADD.FTZ R134, R184, R13 ;  /* 0x0000000db8867221 */ /* 0x000fc80000010000 */
[----:B------:R-:W-:Y:S01]  /*7240*/  FADD.FTZ R13, R125, R134 ;  /* 0x000000867d0d7221 */ /* 0x000fe20000010000 */
[----:B------:R-:W-:Y:S01]  /*7250*/  FFMA.FTZ R134, R155, UR10, -R12 ;  /* 0x0000000a9b867c23 */ /* 0x000fe2000801080c */
[----:B------:R-:W0:Y:S01]  /*7260*/  MUFU.EX2 R120, R120 ;  /* 0x0000007800787308 */ /* 0x000e220000000800 */
[----:B-1----:R-:W-:Y:S01]  /*7270*/  FADD.FTZ R10, R20, R5 ;  /* 0x00000005140a7221 */ /* 0x002fe20000010000 */
[----:B------:R-:W-:-:S04]  /*7280*/  FADD.FTZ R136, R186, R13 ;  /* 0x0000000dba887221 */ /* 0x000fc80000010000 */
[----:B------:R-:W-:Y:S02]  /*7290*/  FADD.FTZ R13, R121, R136 ;  /* 0x00000088790d7221 */ /* 0x000fe40000010000 */
[----:B------:R-:W1:Y:S01]  /*72a0*/  MUFU.EX2 R185, R185 ;  /* 0x000000b900b97308 */ /* 0x000e620000000800 */
[----:B--2---:R-:W-:Y:S01]  /*72b0*/  FADD.FTZ R5, R191, R10 ;  /* 0x0000000abf057221 */ /* 0x004fe20000010000 */
[----:B------:R-:W-:-:S04]  /*72c0*/  FADD.FTZ R136, R180, R13 ;  /* 0x0000000db4887221 */ /* 0x000fc80000010000 */
[----:B------:R-:W-:Y:S01]  /*72d0*/  FADD.FTZ R13, R21, R136 ;  /* 0x00000088150d7221 */ /* 0x000fe20000010000 */
[--C-:B------:R-:W-:Y:S01]  /*72e0*/  FFMA.FTZ R136, R159, UR10, -R12.reuse ;  /* 0x0000000a9f887c23 */ /* 0x100fe2000801080c */
[----:B------:R-:W2:Y:S01]  /*72f0*/  MUFU.EX2 R122, R122 ;  /* 0x0000007a007a7308 */ /* 0x000ea20000000800 */
[----:B0-----:R-:W-:Y:S01]  /*7300*/  FADD.FTZ R10, R120, R5 ;  /* 0x00000005780a7221 */ /* 0x001fe20000010000 */
[----:B------:R-:W-:Y:S01]  /*7310*/  FADD.FTZ R138, R182, R13 ;  /* 0x0000000db68a7221 */ /* 0x000fe20000010000 */
[----:B------:R-:W-:-:S03]  /*7320*/  FFMA.FTZ R12, R167, UR10, -R12 ;  /* 0x0000000aa70c7c23 */ /* 0x000fc6000801080c */
        /* <DEDUP_REMOVED lines=56> */
[----:B0-----:R-:W-:-:S04]  /*76b0*/  FADD.FTZ R10, R170, R13 ;  /* 0x0000000daa0a7221 */ /* 0x001fc80000010000 */
[----:B------:R-:W-:Y:S01]  /*76c0*/  FADD.FTZ R10, R153, R10 ;  /* 0x0000000a990a7221 */ /* 0x000fe20000010000 */
[----:B-1----:R-:W-:-:S04]  /*76d0*/  FADD.FTZ R5, R166, R5 ;  /* 0x00000005a6057221 */ /* 0x002fc80000010000 */
[----:B--2---:R-:W-:Y:S01]  /*76e0*/  FADD.FTZ R5, R12, R5 ;  /* 0x000000050c057221 */ /* 0x004fe20000010000 */
[----:B------:R-:W-:Y:S06]  /*76f0*/  @!P0 BRA `(.L_x_4301) ;  /* 0x0000000000048947 */ /* 0x000fec0003800000 */
[----:B------:R-:W-:Y:S01]  /*7700*/  BPT.TRAP 0x1 ;  /* 0x000000040000795c */ /* 0x000fe20000300000 */
.L_x_4301:
[----:B------:R-:W-:Y:S01]  /*7710*/  UIADD3 UR5, UR5, 0x30860, URZ ;  /* 0x0003086005057890 */ /* 0x000fe2000fffe03f */
[C---:B------:R-:W-:Y:S01]  /*7720*/  ISETP.GT.AND P1, PT, R14.reuse, UR43, PT ;  /* 0x0000002b0e007c0c */ /* 0x040fe2000bf24270 */
[----:B------:R-:W-:Y:S01]  /*7730*/  UMOV UR7, UR38 ;  /* 0x0000002600077c82 */ /* 0x000fe20008000000 */
[----:B------:R-:W-:Y:S01]  /*7740*/  UMOV UR4, UR39 ;  /* 0x0000002700047c82 */ /* 0x000fe20008000000 */
[----:B------:R-:W-:Y:S01]  /*7750*/  UPRMT UR5, UR61, 0x654, UR5 ;  /* 0x000006543d057896 */ /* 0x000fe20008000005 */
[----:B------:R-:W-:Y:S01]  /*7760*/  F2FP.F16.F32.PACK_AB R190, R169, R190 ;  /* 0x000000bea9be723e */ /* 0x000fe200000000ff */
[----:B------:R-:W-:Y:S01]  /*7770*/  VIADD R14, R14, 0xffffffff ;  /* 0xffffffff0e0e7836 */ /* 0x000fe20000000000 */
[----:B------:R-:W-:Y:S01]  /*7780*/  F2FP.F16.F32.PACK_AB R171, R12, R166 ;  /* 0x000000a60cab723e */ /* 0x000fe200000000ff */
[----:B------:R-:W-:Y:S01]  /*7790*/  IMAD.MOV.U32 R13, RZ, RZ, R3 ;  /* 0x000000ffff0d7224 */ /* 0x000fe200078e0003 */
[----:B------:R-:W-:Y:S01]  /*77a0*/  F2FP.F16.F32.PACK_AB R188, R188, R15 ;  /* 0x0000000fbcbc723e */ /* 0x000fe200000000ff */
[----:B------:R-:W-:Y:S01]  /*77b0*/  IMAD.MOV.U32 R12, RZ, RZ, R4 ;  /* 0x000000ffff0c7224 */ /* 0x000fe200078e0004 */
[----:B------:R-:W-:-:S02]  /*77c0*/  F2FP.F16.F32.PACK_AB R189, R20, R189 ;  /* 0x000000bd14bd723e */ /* 0x000fc400000000ff */
[----:B------:R-:W-:Y:S01]  /*77d0*/  SYNCS.ARRIVE.TRANS64.RED.A1T0 RZ, [UR5], RZ ;  /* 0x000000ffffff79a7 */ /* 0x000fe20008100405 */
        /* <DEDUP_REMOVED lines=19> */
[----:B------:R-:W-:Y:S01]  /*7910*/  F2FP.F16.F32.PACK_AB R170, R153, R170 ;  /* 0x000000aa99aa723e */ /* 0x000fe200000000ff */
[----:B------:R-:W-:Y:S06]  /*7920*/  @P1 BRA `(.L_x_4302) ;  /* 0xffffffcc00e01947 */ /* 0x000fec000383ffff */
.L_x_4283:
[----:B------:R-:W-:Y:S01]  /*7930*/  ISETP.NE.AND P2, PT, R199, 0x1, PT ;  /* 0x00000001c700780c */ /* 0x000fe20003f45270 */
[----:B------:R-:W-:Y:S01]  /*7940*/  UIADD3 UR4, UR41, 0x7f, URZ ;  /* 0x0000007f29047890 */ /* 0x000fe2000fffe03f */
[----:B------:R-:W-:Y:S02]  /*7950*/  IADD3 R11, R17, 0x1, -R11 ;  /* 0x00000001110b7810 */ /* 0x000fe40007ffe80b */
[----:B------:R-:W-:-:S09]  /*7960*/  LOP3.LUT P1, RZ, R16, 0x80000, RZ, 0xc0, !PT ;  /* 0x0008000010ff7812 */ /* 0x000fd2000782c0ff */
[----:B------:R-:W0:Y:S08]  /*7970*/  @P2 LDC R12, c[0x0][0x44c] ;  /* 0x00011300ff0c2b82 */ /* 0x000e300000000800 */
[----:B------:R-:W1:Y:S01]  /*7980*/  @P2 LDC R20, c[0x0][0x450] ;  /* 0x00011400ff142b82 */ /* 0x000e620000000800 */
[----:B0-----:R-:W-:-:S04]  /*7990*/  @P2 IMAD.HI.U32 R13, R12, UR4, RZ ;  /* 0x000000040c0d2c27 */ /* 0x001fc8000f8e00ff */
[----:B------:R-:W-:Y:S01]  /*79a0*/  IMAD.U32 R12, RZ, RZ, UR4 ;  /* 0x00000004ff0c7e24 */ /* 0x000fe2000f8e00ff */
[----:B-1----:R-:W-:-:S05]  /*79b0*/  @P2 SHF.R.U32.HI R12, RZ, R20, R13 ;  /* 0x00000014ff0c2219 */ /* 0x002fca000001160d */
[----:B------:R-:W-:-:S04]  /*79c0*/  IMAD.IADD R11, R11, 0x1, R12 ;  /* 0x000000010b0b7824 */ /* 0x000fc800078e020c */
[----:B------:R-:W-:-:S05]  /*79d0*/  VIADD R12, R11, -UR58 ;  /* 0x8000003a0b0c7c36 */ /* 0x000fca0008000000 */
[----:B------:R-:W-:Y:S01]  /*79e0*/  R2UR UR14, R12 ;  /* 0x000000000c0e72ca */ /* 0x000fe200000e0000 */
[----:B------:R-:W-:-:S14]  /*79f0*/  @!P1 BRA `(.L_x_4303) ;  /* 0x0000000000509947 */ /* 0x000fdc0003800000 */
[----:B------:R-:W-:-:S13]  /*7a00*/  R2UR UR11, R11 ;  /* 0x000000000b0b72ca */ /* 0x000fda00000e0000 */
        /* <DEDUP_REMOVED lines=11> */
.L_x_4304:
[----:B------:R-:W-:Y:S02]  /*7ac0*/  ULDC UR15, c[0x0][0x9e4] ;  /* 0x00027900000f7ab9 */ /* 0x000fe40000000800 */
[----:B------:R-:W-:-:S11]  /*7ad0*/  UISETP.NE.AND UP0, UPT, UR15, 0x1, UPT ;  /* 0x000000010f00788c */ /* 0x000fd6000bf05270 */
[----:B------:R-:W-:Y:S02]  /*7ae0*/  @UP0 ULDC.64 UR4, c[0x0][0x9e8] ;  /* 0x00027a0000040ab9 */ /* 0x000fe40000000a00 */
[----:B------:R-:W-:-:S04]  /*7af0*/  UIMAD.WIDE.U32 UR6, UR11, UR4, URZ ;  /* 0x000000040b0672a5 */ /* 0x000fc8000f8e003f */
[----:B------:R-:W-:-:S12]  /*7b00*/  @UP0 USHF.R.U32.HI UR11, URZ, UR5, UR7 ;  /* 0x000000053f0b0299 */ /* 0x000fd80008011607 */
.L_x_4305:
[----:B------:R-:W-:-:S04]  /*7b10*/  UIMAD UR11, UR11, UR15, URZ ;  /* 0x0000000f0b0b72a4 */ /* 0x000fc8000f8e023f */
[----:B------:R-:W-:-:S04]  /*7b20*/  UISETP.LT.AND UP0, UPT, UR14, UR11, UPT ;  /* 0x0000000b0e00728c */ /* 0x000fc8000bf01270 */
[----:B------:R-:W-:-:S12]  /*7b30*/  USEL UR14, UR14, UR11, !UP0 ;  /* 0x0000000b0e0e7287 */ /* 0x000fd8000c000000 */
.L_x_4303:
[----:B------:R-:W-:-:S04]  /*7b40*/  UIADD3 UR4, UR14, 0x5f, URZ ;  /* 0x0000005f0e047890 */ /* 0x000fc8000fffe03f */
[----:B------:R-:W-:-:S04]  /*7b50*/  UIMAD.WIDE UR4, UR4, 0x2aaaaaab, URZ ;  /* 0x2aaaaaab040478a5 */ /* 0x000fc8000f8e023f */
[----:B------:R-:W-:-:S04]  /*7b60*/  USHF.R.U32.HI UR4, URZ, 0x1f, UR5 ;  /* 0x0000001f3f047899 */ /* 0x000fc80008011605 */
[----:B------:R-:W-:-:S04]  /*7b70*/  ULEA.HI.SX32 UR4, UR5, UR4, 0x1c ;  /* 0x0000000405047291 */ /* 0x000fc8000f8fe23f */
        /* <DEDUP_REMOVED lines=9> */
.L_x_4317:
[----:B------:R-:W-:-:S04]  /*7c10*/  UISETP.NE.AND UP0, UPT, UR4, 0x1, UPT ;  /* 0x000000010400788c */ /* 0x000fc8000bf05270 */
[----:B------:R-:W-:-:S04]  /*7c20*/  USEL UR38, URZ, 0x1, UP0 ;  /* 0x000000013f267887 */ /* 0x000fc80008000000 */
[----:B------:R-:W-:Y:S01]  /*7c30*/  ULOP3.LUT UR38, UR7, UR38, URZ, 0x3c, !UPT ;  /* 0x0000002607267292 */ /* 0x000fe2000f8e3c3f */
[----:B------:R-:W-:Y:S11]  /*7c40*/  @!P0 BRA `(.L_x_4307) ;  /* 0x0000000000048947 */ /* 0x000ff60003800000 */
[----:B------:R-:W-:Y:S01]  /*7c50*/  BPT.TRAP 0x1 ;  /* 0x000000040000795c */ /* 0x000fe20000300000 */
.L_x_4307:
        /* <DEDUP_REMOVED lines=9> */
.L_x_4308:
[----:B-1----:R-:W-:Y:S05]  /*7cf0*/  @P1 BRA `(.L_x_4309) ;  /* 0x0000000000081947 */ /* 0x002fea0003800000 */
[----:B------:R-:W1:Y:S02]  /*7d00*/  SYNCS.PHASECHK.TRANS64.TRYWAIT P1, [UR6+0x30830], R3 ;  /* 0x03083003ff0075a7 */ /* 0x000e640008020146 */
[----:B-1----:R-:W-:Y:S05]  /*7d10*/  @!P1 BRA `(.L_x_4310) ;  /* 0x000000c800a89947 */ /* 0x002fea0003800000 */
.L_x_4309:
        /* <DEDUP_REMOVED lines=167> */
.L_x_4311:
[----:B------:R-:W-:Y:S01]  /*8790*/  ULEA UR5, UR4, UR40, 0x3 ;  /* 0x0000002804057291 */ /* 0x000fe2000f8e183f */
[----:B------:R-:W-:-:S05]  /*87a0*/  IMAD.U32 R0, RZ, RZ, UR7 ;  /* 0x00000007ff007e24 */ /* 0x000fca000f8e00ff */
[----:B------:R-:W-:-:S04]  /*87b0*/  SHF.L.U32 R0, R0, 0x1f, RZ ;  /* 0x0000001f00007819 */ /* 0x000fc800000006ff */
[----:B------:R2:W3:Y:S01]  /*87c0*/  SYNCS.PHASECHK.TRANS64.TRYWAIT P1, [UR5+0x30850], R0 ;  /* 0x03085000ff0075a7 */ /* 0x0004e20008020145 */
[----:B------:R-:W-:Y:S05]  /*87d0*/  @!P0 BRA `(.L_x_4312) ;  /* 0x0000000000048947 */ /* 0x000fea0003800000 */
[----:B------:R-:W-:Y:S01]  /*87e0*/  BPT.TRAP 0x1 ;  /* 0x000000040000795c */ /* 0x000fe20000300000 */
.L_x_4312:
[----:B---3--:R-:W-:Y:S05]  /*87f0*/  @P1 BRA `(.L_x_4313) ;  /* 0x0000000000081947 */ /* 0x008fea0003800000 */
[----:B------:R-:W3:Y:S02]  /*8800*/  SYNCS.PHASECHK.TRANS64.TRYWAIT P1, [UR5+0x30850], R0 ;  /* 0x03085000ff0075a7 */ /* 0x000ee40008020145 */
[----:B---3--:R-:W-:Y:S05]  /*8810*/  @!P1 BRA `(.L_x_4314) ;  /* 0x000000c000009947 */ /* 0x008fea0003800000 */
.L_x_4313:
        /* <DEDUP_REMOVED lines=37> */
.L_x_4315:
[----:B0-2---:R-:W-:Y:S01]  /*8a70*/  FMNMX.FTZ R0, R120, R11, !PT ;  /* 0x0000000b78007209 */ /* 0x005fe20007810000 */
[----:B------:R-:W-:Y:S01]  /*8a80*/  UMOV UR10, UR54 ;  /* 0x00000036000a7c82 */ /* 0x000fe20008000000 */
[----:B------:R-:W-:Y:S01]  /*8a90*/  FMNMX.FTZ R2, R122, R12, !PT ;  /* 0x0000000c7a027209 */ /* 0x000fe20007810000 */
[----:B------:R-:W-:Y:S01]  /*8aa0*/  UIADD3 UR6, UR6, 0x30840, URZ ;  /* 0x0003084006067890 */ /* 0x000fe2000fffe03f */
[----:B-1----:R-:W-:Y:S02]  /*8ab0*/  FMNMX.FTZ R3, R121, R0, !PT ;  /* 0x0000000079037209 */ /* 0x002fe40007810000 */
[----:B------:R-:W-:Y:S01]  /*8ac0*/  FMNMX.FTZ R13, R123, R2, !PT ;  /* 0x000000027b0d7209 */ /* 0x000fe20007810000 */
[----:B------:R-:W-:Y:S01]  /*8ad0*/  UPRMT UR6, UR61, 0x654, UR6 ;  /* 0x000006543d067896 */ /* 0x000fe20008000006 */
[----:B------:R-:W-:Y:S02]  /*8ae0*/  FMNMX.FTZ R0, R124, R3, !PT ;  /* 0x000000037c007209 */ /* 0x000fe40007810000 */
[----:B------:R-:W-:-:S02]  /*8af0*/  FMNMX.FTZ R2, R126, R13, !PT ;  /* 0x0000000d7e027209 */ /* 0x000fc40007810000 */
[----:B------:R-:W-:Y:S02]  /*8b00*/  FMNMX.FTZ R3, R125, R0, !PT ;  /* 0x000000007d037209 */ /* 0x000fe40007810000 */
[----:B------:R-:W-:Y:S02]  /*8b10*/  FMNMX.FTZ R13, R127, R2, !PT ;  /* 0x000000027f0d7209 */ /* 0x000fe40007810000 */
[----:B------:R-:W-:Y:S01]  /*8b20*/  FMNMX.FTZ R0, R128, R3, !PT ;  /* 0x0000000380007209 */ /* 0x000fe20007810000 */
[----:B------:R-:W-:Y:S01]  /*8b30*/  SYNCS.ARRIVE.TRANS64.RED.A1T0 RZ, [UR6], RZ ;  /* 0x000000ffffff79a7 */ /* 0x000fe20008100406 */
        /* <DEDUP_REMOVED lines=47> */
[----:B------:R-:W-:-:S04]  /*8e30*/  FADD.FTZ R11, -R4, R11 ;  /* 0x0000000b040b7221 */ /* 0x000fc80000010100 */
[----:B------:R-:W-:Y:S01]  /*8e40*/  FMUL.FTZ R20, R11, UR10 ;  /* 0x0000000a0b147c20 */ /* 0x000fe20008410000 */
[----:B------:R-:W-:Y:S01]  /*8e50*/  FADD.FTZ R11, -R3, R12 ;  /* 0x0000000c030b7221 */ /* 0x000fe20000010100 */
[----:B------:R-:W-:Y:S02]  /*8e60*/  FMUL.FTZ R12, R4, UR10 ;  /* 0x0000000a040c7c20 */ /* 0x000fe40008410000 */
[----:B------:R0:W-:Y:S01]  /*8e70*/  MUFU.EX2 R0, R20 ;  /* 0x0000001400007308 */ /* 0x0001e20000000800 */
[----:B------:R-:W-:Y:S01]  /*8e80*/  FMUL.FTZ R2, R11, UR10 ;  /* 0x0000000a0b027c20 */ /* 0x000fe20008410000 */
        /* <DEDUP_REMOVED lines=23> */
[----:B------:R-:W-:Y:S01]  /*9000*/  FFMA.FTZ R149, R165, UR10, -R12 ;  /* 0x0000000aa5957c23 */ /* 0x000fe2000801080c */
[----:B------:R-:W-:Y:S01]  /*9010*/  FMUL.FTZ R12, R3, UR10 ;  /* 0x0000000a030c7c20 */ /* 0x000fe20008410000 */
[----:B------:R-:W-:Y:S03]  /*9020*/  MUFU.EX2 R2, R2 ;  /* 0x0000000200027308 */ /* 0x000fe60000000800 */
[--C-:B------:R-:W-:Y:S01]  /*9030*/  FFMA.FTZ R189, R122, UR10, -R12.reuse ;  /* 0x0000000a7abd7c23 */ /* 0x100fe2000801080c */
[--C-:B0-----:R-:W-:Y:S01]  /*9040*/  FFMA.FTZ R20, R123, UR10, -R12.reuse ;  /* 0x0000000a7b147c23 */ /* 0x101fe2000801080c */
        /* <DEDUP_REMOVED lines=20> */
[----:B0-----:R-:W-:Y:S01]  /*9190*/  FFMA.FTZ R123, R0, R10, R11 ;  /* 0x0000000a007b7223 */ /* 0x001fe2000001000b */
[--C-:B------:R-:W-:Y:S01]  /*91a0*/  FFMA.FTZ R163, R163, UR10, -R12.reuse ;  /* 0x0000000aa3a37c23 */ /* 0x100fe2000801080c */
[----:B------:R-:W-:-:S05]  /*91b0*/  FFMA.FTZ R166, R166, UR10, -R12 ;  /* 0x0000000aa6a67c23 */ /* 0x000fca000801080c */
[----:B------:R-:W0:Y:S01]  /*91c0*/  MUFU.EX2 R20, R20 ;  /* 0x0000001400147308 */ /* 0x000e220000000800 */
[----:B-1----:R-:W-:-:S07]  /*91d0*/  FFMA.FTZ R5, R2, R5, R189 ;  /* 0x0000000502057223 */ /* 0x002fce00000100bd */
        /* <DEDUP_REMOVED lines=95> */
.L_x_4316:
[----:B------:R-:W-:Y:S01]  /*97d0*/  UIADD3 UR5, UR5, 0x30860, URZ ;  /* 0x0003086005057890 */ /* 0x000fe2000fffe03f */
[----:B------:R-:W-:Y:S01]  /*97e0*/  ISETP.GT.AND P1, PT, R14, UR43, PT ;  /* 0x0000002b0e007c0c */ /* 0x000fe2000bf24270 */
        /* <DEDUP_REMOVED lines=32> */
.L_x_4306:
        /* <DEDUP_REMOVED lines=9> */
[----:B------:R-:W-:Y:S01]  /*9a80*/  ULDC UR58, c[0x0][0x988] ;  /* 0x00026200003a7ab9 */ /* 0x000fe20000000800 */
[----:B------:R-:W-:-:S05]  /*9a90*/  ULDC UR59, c[0x0][0x9e0] ;  /* 0x00027800003b7ab9 */ /* 0x000fca0000000800 */
.L_x_4337:
        /* <DEDUP_REMOVED lines=8> */
.L_x_4319:
[----:B------:R-:W-:Y:S01]  /*9b20*/  ULEA UR5, UR39, UR40, 0x3 ;  /* 0x0000002827057291 */ /* 0x000fe2000f8e183f */
[----:B------:R-:W-:-:S05]  /*9b30*/  IMAD.U32 R3, RZ, RZ, UR38 ;  /* 0x00000026ff037e24 */ /* 0x000fca000f8e00ff */
[----:B------:R-:W-:-:S04]  /*9b40*/  SHF.L.U32 R3, R3, 0x1f, RZ ;  /* 0x0000001f03037819 */ /* 0x000fc800000006ff */
[----:B------:R0:W1:Y:S01]  /*9b50*/  SYNCS.PHASECHK.TRANS64.TRYWAIT P1, [UR5+0x30830], R3 ;  /* 0x03083003ff0075a7 */ /* 0x0000620008020145 */
[----:B------:R-:W-:Y:S05]  /*9b60*/  @!P0 BRA `(.L_x_4320) ;  /* 0x0000000000048947 */ /* 0x000fea0003800000 */
[----:B------:R-:W-:Y:S01]  /*9b70*/  BPT.TRAP 0x1 ;  /* 0x000000040000795c */ /* 0x000fe20000300000 */
.L_x_4320:
[----:B-1----:R-:W-:Y:S05]  /*9b80*/  @P1 BRA `(.L_x_4321) ;  /* 0x0000000000081947 */ /* 0x002fea0003800000 */
[----:B------:R-:W1:Y:S02]  /*9b90*/  SYNCS.PHASECHK.TRANS64.TRYWAIT P1, [UR5+0x30830], R3 ;  /* 0x03083003ff0075a7 */ /* 0x000e640008020145 */
[----:B-1----:R-:W-:Y:S05]  /*9ba0*/  @!P1 BRA `(.L_x_4322) ;  /* 0x000000ac00349947 */ /* 0x002fea0003800000 */
.L_x_4321:
        /* <DEDUP_REMOVED lines=167> */
.L_x_4323:
[----:B------:R-:W-:Y:S01]  /*a620*/  ULEA UR5, UR4, UR40, 0x3 ;  /* 0x0000002804057291 */ /* 0x000fe2000f8e183f */
[----:B------:R-:W-:-:S05]  /*a630*/  IMAD.U32 R0, RZ, RZ, UR6 ;  /* 0x00000006ff007e24 */ /* 0x000fca000f8e00ff */
[----:B------:R-:W-:-:S04]  /*a640*/  SHF.L.U32 R0, R0, 0x1f, RZ ;  /* 0x0000001f00007819 */ /* 0x000fc800000006ff */
[----:B------:R2:W3:Y:S01]  /*a650*/  SYNCS.PHASECHK.TRANS64.TRYWAIT P1, [UR5+0x30850], R0 ;  /* 0x03085000ff0075a7 */ /* 0x0004e20008020145 */
[----:B------:R-:W-:Y:S05]  /*a660*/  @!P0 BRA `(.L_x_4324) ;  /* 0x0000000000048947 */ /* 0x000fea0003800000 */
[----:B------:R-:W-:Y:S01]  /*a670*/  BPT.TRAP 0x1 ;  /* 0x000000040000795c */ /* 0x000fe20000300000 */
.L_x_4324:
[----:B---3--:R-:W-:Y:S05]  /*a680*/  @P1 BRA `(.L_x_4325) ;  /* 0x0000000000081947 */ /* 0x008fea0003800000 */
[----:B------:R-:W3:Y:S02]  /*a690*/  SYNCS.PHASECHK.TRANS64.TRYWAIT P1, [UR5+0x30850], R0 ;  /* 0x03085000ff0075a7 */ /* 0x000ee40008020145 */
[----:B---3--:R-:W-:Y:S05]  /*a6a0*/  @!P1 BRA `(.L_x_4326) ;  /* 0x000000a0008c9947 */ /* 0x008fea0003800000 */
.L_x_4325:
        /* <DEDUP_REMOVED lines=37> */
.L_x_4327:
[----:B------:R-:W-:Y:S01]  /*a900*/  ISETP.NE.AND P2, PT, R199, 0x1, PT ;  /* 0x00000001c700780c */ /* 0x000fe20003f45270 */
[----:B------:R-:W-:Y:S01]  /*a910*/  VIADD R2, R19, UR41 ;  /* 0x0000002913027c36 */ /* 0x000fe20008000000 */
[----:B------:R-:W-:Y:S01]  /*a920*/  ULEA UR4, UR7, UR40, 0x3 ;  /* 0x0000002807047291 */ /* 0x000fe2000f8e183f */
[----:B------:R-:W-:Y:S01]  /*a930*/  IMAD R15, R14, -0x60, RZ ;  /* 0xffffffa00e0f7824 */ /* 0x000fe200078e02ff */
[----:B------:R-:W-:Y:S02]  /*a940*/  LOP3.LUT P1, RZ, R16, 0x80000, RZ, 0xc0, !PT ;  /* 0x0008000010ff7812 */ /* 0x000fe4000782c0ff */
[----:B------:R-:W-:-:S04]  /*a950*/  UIADD3 UR4, UR4, 0x30840, URZ ;  /* 0x0003084004047890 */ /* 0x000fc8000fffe03f */
[----:B------:R-:W-:-:S03]  /*a960*/  UPRMT UR4, UR61, 0x654, UR4 ;  /* 0x000006543d047896 */ /* 0x000fc60008000004 */
[----:B01----:R-:W0:Y:S08]  /*a970*/  @P2 LDC R3, c[0x0][0x44c] ;  /* 0x00011300ff032b82 */ /* 0x003e300000000800 */
[----:B--2---:R-:W1:Y:S01]  /*a980*/  @P2 LDC R0, c[0x0][0x450] ;  /* 0x00011400ff002b82 */ /* 0x004e620000000800 */
[----:B------:R-:W-:Y:S01]  /*a990*/  SYNCS.ARRIVE.TRANS64.RED.A1T0 RZ, [UR4], RZ ;  /* 0x000000ffffff79a7 */ /* 0x000fe20008100404 */
[----:B------:R-:W-:Y:S01]  /*a9a0*/  ULOP3.LUT UR4, URZ, UR55, URZ, 0x33, !UPT ;  /* 0x000000373f047292 */ /* 0x000fe2000f8e333f */
[----:B0-----:R-:W-:-:S05]  /*a9b0*/  @P2 IMAD.HI.U32 R3, R2, R3, RZ ;  /* 0x0000000302032227 */ /* 0x001fca00078e00ff */
[----:B-1----:R-:W-:Y:S01]  /*a9c0*/  @P2 SHF.R.U32.HI R2, RZ, R0, R3 ;  /* 0x00000000ff022219 */ /* 0x002fe20000011603 */
[----:B------:R-:W-:-:S04]  /*a9d0*/  VIADD R3, R15, 0x1 ;  /* 0x000000010f037836 */ /* 0x000fc80000000000 */
[----:B------:R-:W0:Y:S01]  /*a9e0*/  SHFL.IDX PT, R20, R2, RZ, 0x1c1f ;  /* 0x001c1fff02147589 */ /* 0x000e2200000e0000 */
[----:B------:R-:W-:-:S05]  /*a9f0*/  IMAD R4, R18, -0x2, R3 ;  /* 0xfffffffe12047824 */ /* 0x000fca00078e0203 */
[C---:B------:R-:W-:Y:S01]  /*aa00*/  IADD3 R0, R4.reuse, -UR54, R17 ;  /* 0x8000003604007c10 */ /* 0x040fe2000fffe011 */
[----:B------:R-:W-:-:S04]  /*aa10*/  VIADD R4, R4, 0xffffffff ;  /* 0xffffffff04047836 */ /* 0x000fc80000000000 */
[C---:B------:R-:W-:Y:S02]  /*aa20*/  VIADD R21, R0.reuse, UR59 ;  /* 0x0000003b00157c36 */ /* 0x040fe40008000000 */
[----:B------:R-:W-:Y:S02]  /*aa30*/  VIADD R168, R0, UR4 ;  /* 0x0000000400a87c36 */ /* 0x000fe40008000000 */
[--C-:B0-----:R-:W-:Y:S02]  /*aa40*/  IMAD.IADD R0, R21, 0x1, R20.reuse ;  /* 0x0000000115007824 */ /* 0x101fe400078e0214 */
[----:B------:R-:W-:Y:S01]  /*aa50*/  IMAD.IADD R3, R168, 0x1, R20 ;  /* 0x00000001a8037824 */ /* 0x000fe200078e0214 */
[----:B------:R-:W-:Y:S06]  /*aa60*/  @!P1 BRA `(.L_x_4328) ;  /* 0x0000000000549947 */ /* 0x000fec0003800000 */
[----:B------:R-:W-:Y:S01]  /*aa70*/  IADD3 R13, R17, -UR54, R20 ;  /* 0x80000036110d7c10 */ /* 0x000fe2000fffe014 */
        /* <DEDUP_REMOVED lines=11> */
.L_x_4330:
[----:B------:R-:W-:-:S05]  /*ab30*/  IMAD.U32 R169, RZ, RZ, UR43 ;  /* 0x0000002bffa97e24 */ /* 0x000fca000f8e00ff */
[----:B------:R-:W-:-:S13]  /*ab40*/  ISETP.NE.AND P1, PT, R169, 0x1, PT ;  /* 0x00000001a900780c */ /* 0x000fda0003f25270 */
[----:B------:R-:W0:Y:S02]  /*ab50*/  @P1 LDC.64 R170, c[0x0][0x9e8] ;  /* 0x00027a00ffaa1b82 */ /* 0x000e240000000a00 */
[----:B0-----:R-:W-:-:S05]  /*ab60*/  @P1 IMAD.HI.U32 R20, R13, R170, RZ ;  /* 0x000000aa0d141227 */ /* 0x001fca00078e00ff */
[----:B------:R-:W-:-:S07]  /*ab70*/  @P1 SHF.R.U32.HI R13, RZ, R171, R20 ;  /* 0x000000abff0d1219 */ /* 0x000fce0000011614 */
.L_x_4331:
[----:B------:R-:W-:Y:S05]  /*ab80*/  BSYNC B0 ;  /* 0x0000000000007941 */ /* 0x000fea0003800000 */
.L_x_4329:
[----:B------:R-:W-:-:S05]  /*ab90*/  IMAD R13, R13, R169, R4 ;  /* 0x000000a90d0d7224 */ /* 0x000fca00078e0204 */
[----:B------:R-:W-:Y:S02]  /*aba0*/  VIADDMNMX R0, R13, R169, R0, PT ;  /* 0x000000a90d007246 */ /* 0x000fe40003800100 */
[----:B------:R-:W-:-:S07]  /*abb0*/  VIMNMX R3, R3, R13, !PT ;  /* 0x0000000d03037248 */ /* 0x000fce0007fe0100 */
.L_x_4328:
        /* <DEDUP_REMOVED lines=130> */
[----:B------:R-:W-:Y:S01]  /*b3e0*/  ISETP.GE.AND P6, PT, R15, 0x5a, PT ;  /* 0x0000005a0f00780c */ /* 0x000fe20003fc6270 */
[----:B0-----:R-:W-:-:S12]  /*b3f0*/  IMAD.IADD R15, R168, 0x1, R2 ;  /* 0x00000001a80f7824 */ /* 0x001fd800078e0202 */
[----:B------:R-:W-:Y:S02]  /*b400*/  @P6 LOP3.LUT R16, R16, 0x1, RZ, 0xfc, !PT ;  /* 0x0000000110106812 */ /* 0x000fe400078efcff */
[----:B------:R-:W-:-:S04]  /*b410*/  ISETP.GT.AND P6, PT, R3, 0x59, !P6 ;  /* 0x000000590300780c */ /* 0x000fc800077c4270 */
[----:B------:R-:W-:Y:S01]  /*b420*/  ISETP.LT.OR P6, PT, R0, 0x5a, P6 ;  /* 0x0000005a0000780c */ /* 0x000fe200037c1670 */
[----:B------:R-:W-:-:S03]  /*b430*/  IMAD.IADD R0, R21, 0x1, R2 ;  /* 0x0000000115007824 */ /* 0x000fc600078e0202 */
[----:B------:R-:W-:Y:S02]  /*b440*/  FSEL R165, R165, -INF , !P6 ;  /* 0xff800000a5a57808 */ /* 0x000fe40007000000 */
[----:B------:R-:W-:-:S13]  /*b450*/  LOP3.LUT P6, RZ, R16, 0x80000, RZ, 0xc0, !PT ;  /* 0x0008000010ff7812 */ /* 0x000fda00078cc0ff */
[----:B------:R-:W-:Y:S05]  /*b460*/  @!P6 BRA `(.L_x_4332) ;  /* 0x000000000054e947 */ /* 0x000fea0003800000 */
        /* <DEDUP_REMOVED lines=12> */
.L_x_4334:
[----:B------:R-:W-:-:S05]  /*b530*/  IMAD.U32 R21, RZ, RZ, UR43 ;  /* 0x0000002bff157e24 */ /* 0x000fca000f8e00ff */
[----:B------:R-:W-:-:S13]  /*b540*/  ISETP.NE.AND P6, PT, R21, 0x1, PT ;  /* 0x000000011500780c */ /* 0x000fda0003fc5270 */
[----:B------:R-:W0:Y:S02]  /*b550*/  @P6 LDC.64 R2, c[0x0][0x9e8] ;  /* 0x00027a00ff026b82 */ /* 0x000e240000000a00 */
[----:B0-----:R-:W-:-:S05]  /*b560*/  @P6 IMAD.HI.U32 R2, R13, R2, RZ ;  /* 0x000000020d026227 */ /* 0x001fca00078e00ff */
[----:B------:R-:W-:-:S07]  /*b570*/  @P6 SHF.R.U32.HI R13, RZ, R3, R2 ;  /* 0x00000003ff0d6219 */ /* 0x000fce0000011602 */
.L_x_4335:
[----:B------:R-:W-:Y:S05]  /*b580*/  BSYNC B0 ;  /* 0x0000000000007941 */ /* 0x000fea0003800000 */
.L_x_4333:
[----:B------:R-:W-:-:S05]  /*b590*/  IMAD R4, R13, R21, R4 ;  /* 0x000000150d047224 */ /* 0x000fca00078e0204 */
[----:B------:R-:W-:Y:S02]  /*b5a0*/  VIADDMNMX R0, R4, R21, R0, PT ;  /* 0x0000001504007246 */ /* 0x000fe40003800100 */
[----:B------:R-:W-:-:S07]  /*b5b0*/  VIMNMX R15, R15, R4, !PT ;  /* 0x000000040f0f7248 */ /* 0x000fce0007fe0100 */
.L_x_4332:
        /* <DEDUP_REMOVED lines=63> */
[----:B------:R-:W-:Y:S02]  /*b9b0*/  FMNMX.FTZ R3, R161, R2, !PT ;  /* 0x00000002a1037209 */ /* 0x000fe40007810000 */
[----:B------:R-:W-:Y:S02]  /*b9c0*/  FSEL R143, R143, -INF , !P1 ;  /* 0xff8000008f8f7808 */ /* 0x000fe40004800000 */
[----:B------:R-:W-:Y:S02]  /*b9d0*/  LOP3.LUT P1, RZ, R16, 0x1000, RZ, 0xc0, !PT ;  /* 0x0000100010ff7812 */ /* 0x000fe4000782c0ff */
[----:B------:R-:W-:-:S02]  /*b9e0*/  FMNMX.FTZ R2, R164, R3, !PT ;  /* 0x00000003a4027209 */ /* 0x000fc40007810000 */
[----:B------:R-:W-:Y:S02]  /*b9f0*/  ISETP.GT.AND P1, PT, R15, 0x30, !P1 ;  /* 0x000000300f00780c */ /* 0x000fe40004f24270 */
[----:B------:R-:W-:Y:S02]  /*ba00*/  FMNMX.FTZ R3, R165, R2, !PT ;  /* 0x00000002a5037209 */ /* 0x000fe40007810000 */
[----:B------:R-:W-:Y:S02]  /*ba10*/  ISETP.LT.OR P1, PT, R0, 0x31, P1 ;  /* 0x000000310000780c */ /* 0x000fe40000f21670 */
[----:B------:R-:W-:Y:S01]  /*ba20*/  LOP3.LUT P2, RZ, R16, 0x40, RZ, 0xc0, !PT ;  /* 0x0000004010ff7812 */ /* 0x000fe2000784c0ff */
[----:B------:R-:W0:Y:S01]  /*ba30*/  SHFL.BFLY PT, R2, R3, 0x2, 0x1f ;  /* 0x0c401f0003027f89 */ /* 0x000e2200000e0000 */
[----:B------:R-:W-:Y:S02]  /*ba40*/  FSEL R146, R146, -INF , !P1 ;  /* 0xff80000092927808 */ /* 0x000fe40004800000 */
[----:B------:R-:W-:-:S02]  /*ba50*/  LOP3.LUT P1, RZ, R16, 0x800, RZ, 0xc0, !PT ;  /* 0x0000080010ff7812 */ /* 0x000fc4000782c0ff */
[----:B------:R-:W-:Y:S02]  /*ba60*/  LOP3.LUT P6, RZ, R16, 0x20, RZ, 0xc0, !PT ;  /* 0x0000002010ff7812 */ /* 0x000fe400078cc0ff */
[C---:B------:R-:W-:Y:S02]  /*ba70*/  ISETP.GT.AND P1, PT, R15.reuse, 0x31, !P1 ;  /* 0x000000310f00780c */ /* 0x040fe40004f24270 */
[----:B------:R-:W-:Y:S02]  /*ba80*/  ISETP.GT.AND P3, PT, R15, 0x50, !P3 ;  /* 0x000000500f00780c */ /* 0x000fe40005f64270 */
[C---:B------:R-:W-:Y:S02]  /*ba90*/  ISETP.LT.OR P1, PT, R0.reuse, 0x32, P1 ;  /* 0x000000320000780c */ /* 0x040fe40000f21670 */
[----:B------:R-:W-:Y:S02]  /*baa0*/  ISETP.LT.OR P3, PT, R0, 0x51, P3 ;  /* 0x000000510000780c */ /* 0x000fe40001f61670 */
[----:B------:R-:W-:-:S02]  /*bab0*/  FSEL R147, R147, -INF , !P1 ;  /* 0xff80000093937808 */ /* 0x000fc40004800000 */
[----:B------:R-:W-:Y:S02]  /*bac0*/  LOP3.LUT P1, RZ, R16, 0x400, RZ, 0xc0, !PT ;  /* 0x0000040010ff7812 */ /* 0x000fe4000782c0ff */
[C---:B------:R-:W-:Y:S02]  /*bad0*/  ISETP.GT.AND P4, PT, R15.reuse, 0x51, !P4 ;  /* 0x000000510f00780c */ /* 0x040fe40006784270 */
[----:B------:R-:W-:Y:S02]  /*bae0*/  ISETP.GT.AND P1, PT, R15, 0x38, !P1 ;  /* 0x000000380f00780c */ /* 0x000fe40004f24270 */
[----:B------:R-:W-:Y:S02]  /*baf0*/  FSEL R162, R162, -INF , !P3 ;  /* 0xff800000a2a27808 */ /* 0x000fe40005800000 */
[----:B------:R-:W-:Y:S02]  /*bb00*/  ISETP.LT.OR P1, PT, R0, 0x39, P1 ;  /* 0x000000390000780c */ /* 0x000fe40000f21670 */
[----:B0-----:R-:W-:-:S02]  /*bb10*/  FMNMX.FTZ R20, R3, R2, !PT ;  /* 0x0000000203147209 */ /* 0x001fc40007810000 */
[----:B------:R-:W-:Y:S02]  /*bb20*/  FSEL R150, R150, -INF , !P1 ;  /* 0xff80000096967808 */ /* 0x000fe40004800000 */
[----:B------:R-:W-:Y:S01]  /*bb30*/  LOP3.LUT P1, RZ, R16, 0x200, RZ, 0xc0, !PT ;  /* 0x0000020010ff7812 */ /* 0x000fe2000782c0ff */
[----:B------:R-:W0:Y:S01]  /*bb40*/  SHFL.BFLY PT, R13, R20, 0x1, 0x1f ;  /* 0x0c201f00140d7f89 */ /* 0x000e2200000e0000 */
[C---:B------:R-:W-:Y:S02]  /*bb50*/  ISETP.GT.AND P5, PT, R15.reuse, 0x58, !P5 ;  /* 0x000000580f00780c */ /* 0x040fe40006fa4270 */
[----:B------:R-:W-:Y:S02]  /*bb60*/  ISETP.GT.AND P1, PT, R15, 0x39, !P1 ;  /* 0x000000390f00780c */ /* 0x000fe40004f24270 */
[C---:B------:R-:W-:Y:S02]  /*bb70*/  ISETP.LT.OR P4, PT, R0.reuse, 0x52, P4 ;  /* 0x000000520000780c */ /* 0x040fe40002781670 */
[----:B------:R-:W-:-:S02]  /*bb80*/  ISETP.LT.OR P1, PT, R0, 0x3a, P1 ;  /* 0x0000003a0000780c */ /* 0x000fc40000f21670 */
[----:B------:R-:W-:Y:S02]  /*bb90*/  ISETP.LT.OR P5, PT, R0, 0x59, P5 ;  /* 0x000000590000780c */ /* 0x000fe40002fa1670 */
[----:B------:R-:W-:Y:S02]  /*bba0*/  FSEL R151, R151, -INF , !P1 ;  /* 0xff80000097977808 */ /* 0x000fe40004800000 */
[----:B------:R-:W-:Y:S02]  /*bbb0*/  LOP3.LUT P1, RZ, R16, 0x100, RZ, 0xc0, !PT ;  /* 0x0000010010ff7812 */ /* 0x000fe4000782c0ff */
[----:B------:R-:W-:Y:S02]  /*bbc0*/  FSEL R163, R163, -INF , !P4 ;  /* 0xff800000a3a37808 */ /* 0x000fe40006000000 */
[----:B------:R-:W-:Y:S02]  /*bbd0*/  ISETP.GT.AND P1, PT, R15, 0x40, !P1 ;  /* 0x000000400f00780c */ /* 0x000fe40004f24270 */
[----:B------:R-:W-:-:S02]  /*bbe0*/  FSEL R166, R166, -INF , !P5 ;  /* 0xff800000a6a67808 */ /* 0x000fc40006800000 */
[----:B------:R-:W-:Y:S02]  /*bbf0*/  ISETP.LT.OR P1, PT, R0, 0x41, P1 ;  /* 0x000000410000780c */ /* 0x000fe40000f21670 */
[----:B0-----:R-:W-:Y:S02]  /*bc00*/  FMNMX.FTZ R4, R20, R13, !PT ;  /* 0x0000000d14047209 */ /* 0x001fe40007810000 */
[----:B------:R-:W-:Y:S02]  /*bc10*/  FSEL R154, R154, -INF , !P1 ;  /* 0xff8000009a9a7808 */ /* 0x000fe40004800000 */
[----:B------:R-:W-:Y:S01]  /*bc20*/  LOP3.LUT P1, RZ, R16, 0x80, RZ, 0xc0, !PT ;  /* 0x0000008010ff7812 */ /* 0x000fe2000782c0ff */
[----:B------:R-:W-:-:S03]  /*bc30*/  FMUL.FTZ R2, R4, UR10 ;  /* 0x0000000a04027c20 */ /* 0x000fc60008410000 */
[----:B------:R-:W-:-:S04]  /*bc40*/  ISETP.GT.AND P1, PT, R15, 0x41, !P1 ;  /* 0x000000410f00780c */ /* 0x000fc80004f24270 */
        /* <DEDUP_REMOVED lines=9> */
[C---:B------:R-:W-:Y:S02]  /*bce0*/  ISETP.GT.AND P1, PT, R15.reuse, RZ, !P6 ;  /* 0x000000ff0f00720c */ /* 0x040fe40007724270 */
        /* <DEDUP_REMOVED lines=58> */
[----:B------:R-:W-:Y:S02]  /*c090*/  FMNMX.FTZ R3, R163, R20, !PT ;  /* 0x00000014a3037209 */ /* 0x000fe40007810000 */
[----:B------:R-:W-:Y:S01]  /*c0a0*/  FSEL R20, R4, RZ, P1 ;  /* 0x000000ff04147208 */ /* 0x000fe20000800000 */
[----:B------:R-:W-:Y:S01]  /*c0b0*/  MUFU.EX2 R121, R121 ;  /* 0x0000007900797308 */ /* 0x000fe20000000800 */
[----:B------:R-:W-:-:S03]  /*c0c0*/  FMNMX.FTZ R0, R166, R3, !PT ;  /* 0x00000003a6007209 */ /* 0x000fc60007810000 */
[----:B------:R-:W-:Y:S01]  /*c0d0*/  FADD.FTZ R20, -R20, R11 ;  /* 0x0000000b14147221 */ /* 0x000fe20000010100 */
        /* <DEDUP_REMOVED lines=12> */
[----:B------:R-:W-:-:S06]  /*c1a0*/  FMUL.FTZ R0, R20, UR10 ;  /* 0x0000000a14007c20 */ /* 0x000fcc0008410000 */
[----:B------:R-:W-:Y:S01]  /*c1b0*/  MUFU.EX2 R176, R176 ;  /* 0x000000b000b07308 */ /* 0x000fe20000000800 */
[C---:B------:R-:W-:Y:S01]  /*c1c0*/  FSETP.NEU.FTZ.AND P1, PT, R3.reuse, -INF , PT ;  /* 0xff8000000300780b */ /* 0x040fe20003f3d000 */
[----:B------:R-:W-:-:S05]  /*c1d0*/  FMUL.FTZ R120, R3, UR10 ;  /* 0x0000000a03787c20 */ /* 0x000fca0008410000 */
[----:B------:R-:W-:Y:S01]  /*c1e0*/  FSEL R20, R120, RZ, P1 ;  /* 0x000000ff78147208 */ /* 0x000fe20000800000 */
[----:B------:R-:W0:Y:S04]  /*c1f0*/  MUFU.EX2 R0, R0 ;  /* 0x0000000000007308 */ /* 0x000e280000000800 */
        /* <DEDUP_REMOVED lines=10> */
[----:B------:R-:W-:Y:S01]  /*c2a0*/  FMUL.FTZ R123, R123, UR10 ;  /* 0x0000000a7b7b7c20 */ /* 0x000fe20008410000 */
[--C-:B------:R-:W-:Y:S01]  /*c2b0*/  FFMA.FTZ R126, R135, UR10, -R20.reuse ;  /* 0x0000000a877e7c23 */ /* 0x100fe20008010814 */
[--C-:B------:R-:W-:Y:S01]  /*c2c0*/  FFMA.FTZ R181, R138, UR10, -R20.reuse ;  /* 0x0000000a8ab57c23 */ /* 0x100fe20008010814 */
[----:B0-----:R-:W-:Y:S01]  /*c2d0*/  FFMA.FTZ R127, R0, R10, R13 ;  /* 0x0000000a007f7223 */ /* 0x001fe2000001000d */
[--C-:B------:R-:W-:Y:S01]  /*c2e0*/  FFMA.FTZ R128, R139, UR10, -R20.reuse ;  /* 0x0000000a8b807c23 */ /* 0x100fe20008010814 */
[----:B------:R-:W-:Y:S01]  /*c2f0*/  MUFU.EX2 R189, R189 ;  /* 0x000000bd00bd7308 */ /* 0x000fe20000000800 */
[--C-:B------:R-:W-:Y:S01]  /*c300*/  FFMA.FTZ R183, R142, UR10, -R20.reuse ;  /* 0x0000000a8eb77c23 */ /* 0x100fe20008010814 */
[----:B------:R-:W-:Y:S01]  /*c310*/  FADD.FTZ R127, R188, R127 ;  /* 0x0000007fbc7f7221 */ /* 0x000fe20000010000 */
[--C-:B------:R-:W-:Y:S01]  /*c320*/  FFMA.FTZ R12, R143, UR10, -R20.reuse ;  /* 0x0000000a8f0c7c23 */ /* 0x100fe20008010814 */
[--C-:B------:R-:W-:Y:S01]  /*c330*/  FFMA.FTZ R177, R146, UR10, -R20.reuse ;  /* 0x0000000a92b17c23 */ /* 0x100fe20008010814 */
[--C-:B------:R-:W-:Y:S01]  /*c340*/  FFMA.FTZ R130, R147, UR10, -R20.reuse ;  /* 0x0000000a93827c23 */ /* 0x100fe20008010814 */
[----:B------:R-:W-:Y:S01]  /*c350*/  FADD.FTZ R134, R190, R127 ;  /* 0x0000007fbe867221 */ /* 0x000fe20000010000 */
[--C-:B------:R-:W-:Y:S01]  /*c360*/  FFMA.FTZ R179, R150, UR10, -R20.reuse ;  /* 0x0000000a96b37c23 */ /* 0x100fe20008010814 */
[----:B------:R0:W1:Y:S01]  /*c370*/  MUFU.EX2 R2, R123 ;  /* 0x0000007b00027308 */ /* 0x0000620000000800 */
[--C-:B------:R-:W-:Y:S01]  /*c380*/  FFMA.FTZ R132, R151, UR10, -R20.reuse ;  /* 0x0000000a97847c23 */ /* 0x100fe20008010814 */
[--C-:B------:R-:W-:Y:S01]  /*c390*/  FFMA.FTZ R173, R154, UR10, -R20.reuse ;  /* 0x0000000a9aad7c23 */ /* 0x100fe20008010814 */
[--C-:B------:R-:W-:Y:S01]  /*c3a0*/  FFMA.FTZ R175, R158, UR10, -R20.reuse ;  /* 0x0000000a9eaf7c23 */ /* 0x100fe20008010814 */
[--C-:B------:R-:W-:Y:S01]  /*c3b0*/  FFMA.FTZ R162, R162, UR10, -R20.reuse ;  /* 0x0000000aa2a27c23 */ /* 0x100fe20008010814 */
[--C-:B------:R-:W-:Y:S01]  /*c3c0*/  FFMA.FTZ R163, R163, UR10, -R20.reuse ;  /* 0x0000000aa3a37c23 */ /* 0x100fe20008010814 */
[----:B------:R-:W-:-:S02]  /*c3d0*/  FFMA.FTZ R166, R166, UR10, -R20 ;  /* 0x0000000aa6a67c23 */ /* 0x000fc40008010814 */
[----:B------:R-:W2:Y:S01]  /*c3e0*/  MUFU.EX2 R191, R191 ;  /* 0x000000bf00bf7308 */ /* 0x000ea20000000800 */
[----:B0-----:R-:W-:-:S04]  /*c3f0*/  FADD.FTZ R123, R21, R134 ;  /* 0x00000086157b7221 */ /* 0x001fc80000010000 */
[----:B------:R-:W-:-:S03]  /*c400*/  FADD.FTZ R134, R184, R123 ;  /* 0x0000007bb8867221 */ /* 0x000fc60000010000 */
[----:B------:R-:W0:Y:S01]  /*c410*/  MUFU.EX2 R122, R122 ;  /* 0x0000007a007a7308 */ /* 0x000e220000000800 */
[----:B-1----:R-:W-:Y:S01]  /*c420*/  FFMA.FTZ R5, R2, R5, R189 ;  /* 0x0000000502057223 */ /* 0x002fe200000100bd */
[----:B------:R-:W-:Y:S01]  /*c430*/  FADD.FTZ R123, R121, R134 ;  /* 0x00000086797b7221 */ /* 0x000fe20000010000 */
[----:B------:R-:W-:Y:S02]  /*c440*/  FFMA.FTZ R134, R155, UR10, -R20 ;  /* 0x0000000a9b867c23 */ /* 0x000fe40008010814 */
[----:B------:R-:W-:Y:S01]  /*c450*/  FADD.FTZ R10, R120, R5 ;  /* 0x00000005780a7221 */ /* 0x000fe20000010000 */
[----:B------:R-:W-:Y:S02]  /*c460*/  FADD.FTZ R136, R186, R123 ;  /* 0x0000007bba887221 */ /* 0x000fe40000010000 */
[----:B------:R-:W1:Y:S01]  /*c470*/  MUFU.EX2 R185, R185 ;  /* 0x000000b900b97308 */ /* 0x000e620000000800 */
[----:B--2---:R-:W-:Y:S01]  /*c480*/  FADD.FTZ R5, R191, R10 ;  /* 0x0000000abf057221 */ /* 0x004fe20000010000 */
[----:B------:R-:W-:-:S04]  /*c490*/  FADD.FTZ R123, R125, R136 ;  /* 0x000000887d7b7221 */ /* 0x000fc80000010000 */
[----:B------:R-:W-:Y:S02]  /*c4a0*/  FADD.FTZ R136, R180, R123 ;  /* 0x0000007bb4887221 */ /* 0x000fe40000010000 */
[----:B------:R-:W2:Y:S01]  /*c4b0*/  MUFU.EX2 R124, R124 ;  /* 0x0000007c007c7308 */ /* 0x000ea20000000800 */
[----:B0-----:R-:W-:Y:S01]  /*c4c0*/  FADD.FTZ R10, R122, R5 ;  /* 0x000000057a0a7221 */ /* 0x001fe20000010000 */
[----:B------:R-:W-:Y:S01]  /*c4d0*/  FADD.FTZ R123, R129, R136 ;  /* 0x00000088817b7221 */ /* 0x000fe20000010000 */
[--C-:B------:R-:W-:Y:S01]  /*c4e0*/  FFMA.FTZ R136, R159, UR10, -R20.reuse ;  /* 0x0000000a9f887c23 */ /* 0x100fe20008010814 */
[----:B------:R-:W-:Y:S02]  /*c4f0*/  FFMA.FTZ R20, R167, UR10, -R20 ;  /* 0x0000000aa7147c23 */ /* 0x000fe40008010814 */
        /* <DEDUP_REMOVED lines=59> */
[----:B------:R-:W-:Y:S01]  /*c8b0*/  FADD.FTZ R10, R11, R10 ;  /* 0x0000000a0b0a7221 */ /* 0x000fe20000010000 */
[----:B--2---:R-:W-:-:S04]  /*c8c0*/  FADD.FTZ R5, R166, R5 ;  /* 0x00000005a6057221 */ /* 0x004fc80000010000 */
[----:B0-----:R-:W-:Y:S01]  /*c8d0*/  FADD.FTZ R5, R20, R5 ;  /* 0x0000000514057221 */ /* 0x001fe20000010000 */
[----:B------:R-:W-:Y:S06]  /*c8e0*/  @!P0 BRA `(.L_x_4336) ;  /* 0x0000000000048947 */ /* 0x000fec0003800000 */
[----:B------:R-:W-:Y:S01]  /*c8f0*/  BPT.TRAP 0x1 ;  /* 0x000000040000795c */ /* 0x000fe20000300000 */
.L_x_4336:
        /* <DEDUP_REMOVED lines=34> */
.L_x_4318:
        /* <DEDUP_REMOVED lines=99> */
.L_x_4338:
[----:B------:R-:W-:Y:S01]  /*d150*/  ULEA UR5, UR39, UR40, 0x3 ;  /* 0x0000002827057291 */ /* 0x000fe2000f8e183f */
[----:B------:R-:W-:-:S05]  /*d160*/  IMAD.U32 R0, RZ, RZ, UR38 ;  /* 0x00000026ff007e24 */ /* 0x000fca000f8e00ff */
[----:B------:R-:W-:-:S04]  /*d170*/  SHF.L.U32 R0, R0, 0x1f, RZ ;  /* 0x0000001f00007819 */ /* 0x000fc800000006ff */
[----:B------:R0:W1:Y:S01]  /*d180*/  SYNCS.PHASECHK.TRANS64.TRYWAIT P1, [UR5+0x30850], R0 ;  /* 0x03085000ff0075a7 */ /* 0x0000620008020145 */
[----:B------:R-:W-:Y:S05]  /*d190*/  @!P0 BRA `(.L_x_4339) ;  /* 0x0000000000048947 */ /* 0x000fea0003800000 */
[----:B------:R-:W-:Y:S01]  /*d1a0*/  BPT.TRAP 0x1 ;  /* 0x000000040000795c */ /* 0x000fe20000300000 */
.L_x_4339:
[----:B-1----:R-:W-:Y:S05]  /*d1b0*/  @P1 BRA `(.L_x_4340) ;  /* 0x0000000000081947 */ /* 0x002fea0003800000 */
[----:B------:R-:W1:Y:S02]  /*d1c0*/  SYNCS.PHASECHK.TRANS64.TRYWAIT P1, [UR5+0x30850], R0 ;  /* 0x03085000ff0075a7 */ /* 0x000e640008020145 */
[----:B-1----:R-:W-:Y:S05]  /*d1d0*/  @!P1 BRA `(.L_x_4341) ;  /* 0x0000007400d89947 */ /* 0x002fea0003800000 */
.L_x_4340:
        /* <DEDUP_REMOVED lines=10> */
[----:B------:R-:W-:-:S07]  /*d280*/  UIMAD UR4, UR39, 0x900, UR4 ;  /* 0x00000900270478a4 */ /* 0x000fce000f8e0204 */
[----:B------:R-:W-:Y:S02]  /*d290*/  UMOV UR6, UR4 ;  /* 0x0000000400067c82 */ /* 0x000fe40008000000 */
[----:B------:R-:W-:Y:S01]  /*d2a0*/  HGMMA.64x192x16.F32 R24, R188, gdesc[UR4].tnspB, R24, gsb0 ;  /* 0x42e00004bc187df0 */ /* 0x000fe20008000818 */
        /* <DEDUP_REMOVED lines=39> */
[----:B------:R-:W-:Y:S01]  /*d520*/  UIADD3 UR4, UR4, 0x280, URZ ;  /* 0x0000028004047890 */ /* 0x000fe2000fffe03f */
[----:B------:R-:W-:Y:S02]  /*d530*/  WARPGROUP.DEPBAR.LE gsb0, 0x0 ;  /* 0x00008000000079c5 */ /* 0x000fe40000010000 */
[----:B------:R-:W-:-:S14]  /*d540*/  WARPGROUP.ARRIVE ;  /* 0x00000000000079c5 */ /* 0x000fdc0000000000 */
        /* <DEDUP_REMOVED lines=9> */
.L_x_4342:
[----:B------:R-:W-:Y:S01]  /*d5e0*/  R2UR UR6, R197 ;  /* 0x00000000c50672ca */ /* 0x000fe200000e0000 */
[----:B------:R-:W-:Y:S01]  /*d5f0*/  UIADD3 UR4, UR5, 0x30860, URZ ;  /* 0x0003086005047890 */ /* 0x000fe2000fffe03f */
[-C--:B------:R-:W-:Y:S01]  /*d600*/  FMUL.FTZ R137, R91, R17.reuse ;  /* 0x000000115b897220 */ /* 0x080fe20000410000 */
[----:B------:R-:W-:Y:S01]  /*d610*/  UIADD3 UR39, UR39, 0x1, URZ ;  /* 0x0000000127277890 */ /* 0x000fe2000fffe03f */
[-C--:B------:R-:W-:Y:S01]  /*d620*/  FMUL.FTZ R91, R94, R17.reuse ;  /* 0x000000115e5b7220 */ /* 0x080fe20000410000 */
[----:B------:R-:W-:Y:S01]  /*d630*/  UPRMT UR4, UR61, 0x654, UR4 ;  /* 0x000006543d047896 */ /* 0x000fe20008000004 */
[----:B------:R-:W-:Y:S01]  /*d640*/  FMUL.FTZ R94, R95, R17 ;  /* 0x000000115f5e7220 */ /* 0x000fe20000410000 */
[----:B------:R-:W-:Y:S01]  /*d650*/  UISETP.NE.AND UP0, UPT, UR39, 0x2, UPT ;  /* 0x000000022700788c */ /* 0x000fe2000bf05270 */
[----:B------:R-:W-:Y:S01]  /*d660*/  FMUL.FTZ R4, R24, R5 ;  /* 0x0000000518047220 */ /* 0x000fe20000410000 */
[----:B------:R-:W-:Y:S01]  /*d670*/  FMUL.FTZ R95, R99, R17 ;  /* 0x00000011635f7220 */ /* 0x000fe20000410000 */
[-C--:B------:R-:W-:Y:S01]  /*d680*/  FMUL.FTZ R25, R25, R5.reuse ;  /* 0x0000000519197220 */ /* 0x080fe20000410000 */
[-C--:B------:R-:W-:Y:S01]  /*d690*/  FMUL.FTZ R6, R28, R5.reuse ;  /* 0x000000051c067220 */ /* 0x080fe20000410000 */
[-C--:B------:R-:W-:Y:S01]  /*d6a0*/  FMUL.FTZ R7, R29, R5.reuse ;  /* 0x000000051d077220 */ /* 0x080fe20000410000 */
[----:B------:R-:W-:Y:S01]  /*d6b0*/  UIADD3 UR6, UR6, 0x1, URZ ;  /* 0x0000000106067890 */ /* 0x000fe2000fffe03f */
[----:B------:R-:W-:Y:S01]  /*d6c0*/  SYNCS.ARRIVE.TRANS64.RED.A1T0 RZ, [UR4], RZ ;  /* 0x000000ffffff79a7 */ /* 0x000fe20008100404 */
        /* <DEDUP_REMOVED lines=93> */
.L_x_4264:
        /* <DEDUP_REMOVED lines=12> */
[----:B------:R-:W-:Y:S01]  /*dd60*/  F2FP.F16.F32.PACK_AB R6, R7, R6 ;  /* 0x000000060706723e */ /* 0x000fe200000000ff */
[----:B------:R-:W-:Y:S01]  /*dd70*/  ULDC.64 UR8, c[0x0][0xb90] ;  /* 0x0002e40000087ab9 */ /* 0x000fe20000000a00 */
[----:B------:R-:W-:Y:S02]  /*dd80*/  F2FP.F16.F32.PACK_AB R7, R152, R33 ;  /* 0x000000219807723e */ /* 0x000fe400000000ff */
[----:B------:R-:W-:Y:S02]  /*dd90*/  F2FP.F16.F32.PACK_AB R4, R25, R4 ;  /* 0x000000041904723e */ /* 0x000fe400000000ff */
[----:B------:R-:W-:Y:S02]  /*dda0*/  R2UR UR11, R194 ;  /* 0x00000000c20b72ca */ /* 0x000fe400000e0000 */
[----:B------:R-:W-:-:S02]  /*ddb0*/  R2UR UR13, R195 ;  /* 0x00000000c30d72ca */ /* 0x000fc400000e0000 */
[----:B------:R-:W-:Y:S02]  /*ddc0*/  F2FP.F16.F32.PACK_AB R5, R150, R5 ;  /* 0x000000059605723e */ /* 0x000fe400000000ff */
[----:B------:R-:W-:Y:S02]  /*ddd0*/  F2FP.F16.F32.PACK_AB R10, R11, R10 ;  /* 0x0000000a0b0a723e */ /* 0x000fe400000000ff */
[----:B------:R-:W-:Y:S02]  /*dde0*/  F2FP.F16.F32.PACK_AB R8, R15, R8 ;  /* 0x000000080f08723e */ /* 0x000fe400000000ff */
[----:B------:R-:W-:Y:S02]  /*ddf0*/  F2FP.F16.F32.PACK_AB R11, R146, R131 ;  /* 0x00000083920b723e */ /* 0x000fe400000000ff */
[----:B------:R-:W-:Y:S01]  /*de00*/  F2FP.F16.F32.PACK_AB R12, R13, R12 ;  /* 0x0000000c0d0c723e */ /* 0x000fe200000000ff */
[----:B------:R-:W-:Y:S01]  /*de10*/  USHF.R.S32.HI UR10, URZ, 0x1f, UR11 ;  /* 0x0000001f3f0a7899 */ /* 0x000fe2000801140b */
[----:B------:R-:W-:Y:S01]  /*de20*/  F2FP.F16.F32.PACK_AB R13, R145, R130 ;  /* 0x00000082910d723e */ /* 0x000fe200000000ff */
[----:B------:R-:W-:Y:S01]  /*de30*/  UIMAD.WIDE.U32 UR6, UR11, UR8, URZ ;  /* 0x000000080b0672a5 */ /* 0x000fe2000f8e003f */
[----:B------:R-:W-:Y:S01]  /*de40*/  F2FP.F16.F32.PACK_AB R14, R53, R14 ;  /* 0x0000000e350e723e */ /* 0x000fe200000000ff */
[----:B------:R-:W-:Y:S01]  /*de50*/  UIMAD UR5, UR10, UR8, URZ ;  /* 0x000000080a0572a4 */ /* 0x000fe2000f8e023f */
[----:B------:R-:W-:Y:S01]  /*de60*/  F2FP.F16.F32.PACK_AB R15, R144, R129 ;  /* 0x00000081900f723e */ /* 0x000fe200000000ff */
[----:B------:R-:W-:Y:S01]  /*de70*/  USHF.R.S32.HI UR12, URZ, 0x1f, UR13 ;  /* 0x0000001f3f0c7899 */ /* 0x000fe2000801140d */
[----:B------:R-:W-:Y:S01]  /*de80*/  F2FP.F16.F32.PACK_AB R24, R57, R24 ;  /* 0x000000183918723e */ /* 0x000fe200000000ff */
[----:B------:R-:W-:Y:S01]  /*de90*/  UIMAD UR5, UR11, UR9, UR5 ;  /* 0x000000090b0572a4 */ /* 0x000fe2000f8e0205 */
[----:B------:R-:W-:-:S02]  /*dea0*/  F2FP.F16.F32.PACK_AB R88, R89, R88 ;  /* 0x000000585958723e */ /* 0x000fc400000000ff */
[----:B------:R-:W-:Y:S02]  /*deb0*/  MOV R48, R17 ;  /* 0x0000001100307202 */ /* 0x000fe40000000f00 */
[----:B0-----:R-:W-:Y:S01]  /*dec0*/  MOV R49, R20 ;  /* 0x0000001400317202 */ /* 0x001fe20000000f00 */
[----:B------:R-:W-:Y:S01]  /*ded0*/  ULDC.64 UR8, c[0x0][0xb98] ;  /* 0x0002e60000087ab9 */ /* 0x000fe20000000a00 */
[----:B------:R-:W-:Y:S01]  /*dee0*/  UIADD3 UR7, UR7, UR5, URZ ;  /* 0x0000000507077290 */ /* 0x000fe2000fffe03f */
[----:B------:R-:W-:Y:S01]  /*def0*/  F2FP.F16.F32.PACK_AB R89, R137, R90 ;  /* 0x0000005a8959723e */ /* 0x000fe200000000ff */
[----:B------:R-:W-:Y:S01]  /*df00*/  UIMAD UR5, UR12, UR8, URZ ;  /* 0x000000080c0572a4 */ /* 0x000fe2000f8e023f */
[--C-:B------:R-:W-:Y:S01]  /*df10*/  IMAD.WIDE R46, R202, 0x2, R48.reuse ;  /* 0x00000002ca2e7825 */ /* 0x100fe200078e0230 */
[----:B------:R-:W-:Y:S01]  /*df20*/  UIMAD.WIDE.U32 UR6, UR13, UR8, UR6 ;  /* 0x000000080d0672a5 */ /* 0x000fe2000f8e0006 */
[----:B------:R-:W-:Y:S01]  /*df30*/  F2FP.F16.F32.PACK_AB R96, R97, R96 ;  /* 0x000000606160723e */ /* 0x000fe200000000ff */
[----:B------:R-:W-:Y:S01]  /*df40*/  UIMAD UR5, UR13, UR9, UR5 ;  /* 0x000000090d0572a4 */ /* 0x000fe2000f8e0205 */
[----:B------:R-:W-:Y:S01]  /*df50*/  IMAD.WIDE R48, R21, 0x2, R48 ;  /* 0x0000000215307825 */ /* 0x000fe200078e0230 */
[C---:B------:R-:W-:Y:S01]  /*df60*/  IADD3 R27, P5, R46.reuse, 0x8060, RZ ;  /* 0x000080602e1b7810 */ /* 0x040fe20007fbe0ff */
[----:B------:R-:W-:Y:S01]  /*df70*/  ULDC.64 UR8, c[0x0][0xae8] ;  /* 0x0002ba0000087ab9 */ /* 0x000fe20000000a00 */
[----:B------:R-:W-:-:S02]  /*df80*/  LOP3.LUT R21, R46, 0x380, RZ, 0xc0, !PT ;  /* 0x000003802e157812 */ /* 0x000fc400078ec0ff */
[----:B------:R-:W-:Y:S02]  /*df90*/  LOP3.LUT R26, R27, 0x380, RZ, 0xc0, !PT ;  /* 0x000003801b1a7812 */ /* 0x000fe400078ec0ff */
[----:B------:R-:W-:Y:S02]  /*dfa0*/  IADD3 R43, P0, R46, 0x8020, RZ ;  /* 0x000080202e2b7810 */ /* 0x000fe40007f1e0ff */
[----:B------:R-:W-:Y:S02]  /*dfb0*/  SHF.R.U64 R26, R26, 0x3, RZ ;  /* 0x000000031a1a7819 */ /* 0x000fe400000012ff */
[C---:B------:R-:W-:Y:S01]  /*dfc0*/  IADD3 R45, P6, R46.reuse, 0x8040, RZ ;  /* 0x000080402e2d7810 */ /* 0x040fe20007fde0ff */
[--C-:B------:R-:W-:Y:S01]  /*dfd0*/  IMAD.X R55, RZ, RZ, R47.reuse, P0 ;  /* 0x000000ffff377224 */ /* 0x100fe200000e062f */
[----:B------:R-:W-:Y:S02]  /*dfe0*/  IADD3 R30, P1, R46, 0x8000, RZ ;  /* 0x000080002e1e7810 */ /* 0x000fe40007f3e0ff */
[----:B------:R-:W-:Y:S01]  /*dff0*/  SHF.R.U64 R21, R21, 0x3, RZ ;  /* 0x0000000315157819 */ /* 0x000fe200000012ff */
[--C-:B------:R-:W-:Y:S01]  /*e000*/  IMAD.X R51, RZ, RZ, R47.reuse, P6 ;  /* 0x000000ffff337224 */ /* 0x100fe200030e062f */
[----:B------:R-:W-:Y:S01]  /*e010*/  LOP3.LUT R32, R43, 0x380, RZ, 0xc0, !PT ;  /* 0x000003802b207812 */ /* 0x000fe200078ec0ff */
[--C-:B------:R-:W-:Y:S01]  /*e020*/  IMAD.X R59, RZ, RZ, R47.reuse, P1 ;  /* 0x000000ffff3b7224 */ /* 0x100fe200008e062f */
[----:B------:R-:W-:Y:S01]  /*e030*/  LOP3.LUT R26, R26, R27, RZ, 0x3c, !PT ;  /* 0x0000001b1a1a7212 */ /* 0x000fe200078e3cff */
        /* <DEDUP_REMOVED lines=13> */
[----:B------:R-:W-:Y:S01]  /*e110*/  LOP3.LUT R46, R21, R46, RZ, 0x3c, !PT ;  /* 0x0000002e152e7212 */ /* 0x000fe200078e3cff */
[--C-:B------:R-:W-:Y:S01]  /*e120*/  IMAD.X R83, RZ, RZ, R47.reuse, P0 ;  /* 0x000000ffff537224 */ /* 0x100fe200000e062f */
[----:B------:R-:W-:Y:S01]  /*e130*/  SHF.R.U64 R32, R32, 0x3, RZ ;  /* 0x0000000320207819 */ /* 0x000fe200000012ff */
[----:B------:R-:W-:Y:S01]  /*e140*/  IMAD.X R87, RZ, RZ, R47, P1 ;  /* 0x000000ffff577224 */ /* 0x000fe200008e062f */
[----:B------:R-:W-:-:S02]  /*e150*/  LOP3.LUT R21, R30, 0x380, RZ, 0xc0, !PT ;  /* 0x000003801e157812 */ /* 0x000fc400078ec0ff */
[----:B------:R-:W-:Y:S02]  /*e160*/  LOP3.LUT R54, R32, R43, RZ, 0x3c, !PT ;  /* 0x0000002b20367212 */ /* 0x000fe400078e3cff */
[----:B------:R-:W-:Y:S02]  /*e170*/  LOP3.LUT R20, R41, 0x380, RZ, 0xc0, !PT ;  /* 0x0000038029147812 */ /* 0x000fe400078ec0ff */
[----:B------:R-:W-:Y:S02]  /*e180*/  SHF.R.U64 R21, R21, 0x3, RZ ;  /* 0x0000000315157819 */ /* 0x000fe400000012ff */
[----:B------:R-:W-:Y:S02]  /*e190*/  LOP3.LUT R32, R39, 0x380, RZ, 0xc0, !PT ;  /* 0x0000038027207812 */ /* 0x000fe400078ec0ff */
[----:B------:R-:W-:Y:S02]  /*e1a0*/  SHF.R.U64 R20, R20, 0x3, RZ ;  /* 0x0000000314147819 */ /* 0x000fe400000012ff */
[----:B------:R-:W-:-:S02]  /*e1b0*/  LOP3.LUT R58, R21, R30, RZ, 0x3c, !PT ;  /* 0x0000001e153a7212 */ /* 0x000fc400078e3cff */
[----:B------:R-:W-:Y:S02]  /*e1c0*/  SHF.R.U64 R32, R32, 0x3, RZ ;  /* 0x0000000320207819 */ /* 0x000fe400000012ff */
[----:B------:R-:W-:Y:S02]  /*e1d0*/  LOP3.LUT R21, R28, 0x380, RZ, 0xc0, !PT ;  /* 0x000003801c157812 */ /* 0x000fe400078ec0ff */
[----:B------:R-:W-:Y:S02]  /*e1e0*/  LOP3.LUT R62, R20, R41, RZ, 0x3c, !PT ;  /* 0x00000029143e7212 */ /* 0x000fe400078e3cff */
[----:B------:R-:W-:Y:S02]  /*e1f0*/  LOP3.LUT R70, R32, R39, RZ, 0x3c, !PT ;  /* 0x0000002720467212 */ /* 0x000fe400078e3cff */
[----:B------:R-:W-:Y:S02]  /*e200*/  LOP3.LUT R20, R29, 0x380, RZ, 0xc0, !PT ;  /* 0x000003801d147812 */ /* 0x000fe400078ec0ff */
[----:B------:R-:W-:-:S02]  /*e210*/  SHF.R.U64 R21, R21, 0x3, RZ ;  /* 0x0000000315157819 */ /* 0x000fc400000012ff */
[----:B------:R-:W-:Y:S02]  /*e220*/  LOP3.LUT R32, R35, 0x380, RZ, 0xc0, !PT ;  /* 0x0000038023207812 */ /* 0x000fe400078ec0ff */
[----:B------:R-:W-:Y:S02]  /*e230*/  LOP3.LUT R34, R45, 0x380, RZ, 0xc0, !PT ;  /* 0x000003802d227812 */ /* 0x000fe400078ec0ff */
[----:B------:R-:W-:Y:S02]  /*e240*/  SHF.R.U64 R20, R20, 0x3, RZ ;  /* 0x0000000314147819 */ /* 0x000fe400000012ff */
[----:B------:R-:W-:Y:S02]  /*e250*/  LOP3.LUT R78, R21, R28, RZ, 0x3c, !PT ;  /* 0x0000001c154e7212 */ /* 0x000fe400078e3cff */
[----:B------:R-:W-:Y:S02]  /*e260*/  SHF.R.U64 R32, R32, 0x3, RZ ;  /* 0x0000000320207819 */ /* 0x000fe400000012ff */
[----:B------:R-:W-:-:S02]  /*e270*/  IADD3 R21, P4, R48, 0x1000, RZ ;  /* 0x0000100030157810 */ /* 0x000fc40007f9e0ff */
[----:B------:R-:W-:Y:S02]  /*e280*/  SHF.R.U64 R34, R34, 0x3, RZ ;  /* 0x0000000322227819 */ /* 0x000fe400000012ff */
[----:B------:R-:W-:Y:S02]  /*e290*/  LOP3.LUT R66, R20, R29, RZ, 0x3c, !PT ;  /* 0x0000001d14427212 */ /* 0x000fe400078e3cff */
[----:B------:R-:W-:Y:S02]  /*e2a0*/  LOP3.LUT R82, R32, R35, RZ, 0x3c, !PT ;  /* 0x0000002320527212 */ /* 0x000fe400078e3cff */
[----:B------:R-:W-:Y:S02]  /*e2b0*/  LOP3.LUT R20, R21, 0x380, RZ, 0xc0, !PT ;  /* 0x0000038015147812 */ /* 0x000fe400078ec0ff */
[----:B------:R-:W-:Y:S02]  /*e2c0*/  IADD3 R35, P0, R48, 0x5000, RZ ;  /* 0x0000500030237810 */ /* 0x000fe40007f1e0ff */
[----:B------:R-:W-:-:S02]  /*e2d0*/  LOP3.LUT R50, R34, R45, RZ, 0x3c, !PT ;  /* 0x0000002d22327212 */ /* 0x000fc400078e3cff */
[----:B------:R-:W-:Y:S02]  /*e2e0*/  SHF.R.U64 R20, R20, 0x3, RZ ;  /* 0x0000000314147819 */ /* 0x000fe400000012ff */
[----:B------:R-:W-:Y:S02]  /*e2f0*/  LOP3.LUT R34, R35, 0x380, RZ, 0xc0, !PT ;  /* 0x0000038023227812 */ /* 0x000fe400078ec0ff */
[----:B------:R-:W-:Y:S02]  /*e300*/  LOP3.LUT R20, R20, R21, RZ, 0x3c, !PT ;  /* 0x0000001514147212 */ /* 0x000fe400078e3cff */
[----:B------:R-:W-:Y:S02]  /*e310*/  SHF.R.U64 R34, R34, 0x3, RZ ;  /* 0x0000000322227819 */ /* 0x000fe400000012ff */
[----:B------:R-:W-:Y:S02]  /*e320*/  IADD3 R21, P1, R48, 0x4000, RZ ;  /* 0x0000400030157810 */ /* 0x000fe40007f3e0ff */
[----:B------:R-:W-:Y:S01]  /*e330*/  LOP3.LUT R34, R34, R35, RZ, 0x3c, !PT ;  /* 0x0000002322227212 */ /* 0x000fe200078e3cff */
[--C-:B------:R-:W-:Y:S01]  /*e340*/  IMAD.X R35, RZ, RZ, R49.reuse, P0 ;  /* 0x000000ffff237224 */ /* 0x100fe200000e0631 */
[----:B------:R-:W-:Y:S01]  /*e350*/  MOV R151, R46 ;  /* 0x0000002e00977202 */ /* 0x000fe20000000f00 */
[----:B------:R-:W-:Y:S01]  /*e360*/  IMAD.X R33, RZ, RZ, R49, P1 ;  /* 0x000000ffff217224 */ /* 0x000fe200008e0631 */
[----:B------:R-:W-:Y:S01]  /*e370*/  IADD3 R46, P0, R48, 0xb000, RZ ;  /* 0x0000b000302e7810 */ /* 0x000fe20007f1e0ff */
[----:B------:R-:W-:Y:S01]  /*e380*/  BAR.SYNC.DEFER_BLOCKING 0x1, 0x100 ;  /* 0x0044000000007b1d */ /* 0x000fe20000010000 */
[----:B-1----:R-:W-:-:S02]  /*e390*/  ISETP.NE.AND P1, PT, R52, 0x1, PT ;  /* 0x000000013400780c */ /* 0x002fc40003f25270 */
[----:B------:R-:W-:Y:S01]  /*e3a0*/  LOP3.LUT R25, R46, 0x380, RZ, 0xc0, !PT ;  /* 0x000003802e197812 */ /* 0x000fe200078ec0ff */
[----:B------:R-:W-:Y:S01]  /*e3b0*/  IMAD.X R47, RZ, RZ, R49, P0 ;  /* 0x000000ffff2f7224 */ /* 0x000fe200000e0631 */
[----:B------:R-:W-:Y:S01]  /*e3c0*/  MOV R103, R26 ;  /* 0x0000001a00677202 */ /* 0x000fe20000000f00 */
[----:B------:R-:W-:Y:S01]  /*e3d0*/  VIADD R26, R19, UR41 ;  /* 0x00000029131a7c36 */ /* 0x000fe20008000000 */
[----:B------:R-:W-:Y:S02]  /*e3e0*/  SHF.R.U64 R25, R25, 0x3, RZ ;  /* 0x0000000319197819 */ /* 0x000fe400000012ff */
[----:B------:R-:W-:Y:S02]  /*e3f0*/  LOP3.LUT R30, R37, 0x380, RZ, 0xc0, !PT ;  /* 0x00000380251e7812 */ /* 0x000fe400078ec0ff */
[----:B------:R-:W-:Y:S02]  /*e400*/  LOP3.LUT R46, R25, R46, RZ, 0x3c, !PT ;  /* 0x0000002e192e7212 */ /* 0x000fe400078e3cff */
[----:B------:R-:W-:Y:S01]  /*e410*/  SHF.R.U64 R30, R30, 0x3, RZ ;  /* 0x000000031e1e7819 */ /* 0x000fe200000012ff */
[----:B------:R-:W0:Y:S01]  /*e420*/  @P1 LDC R25, c[0x0][0xbec] ;  /* 0x0002fb00ff191b82 */ /* 0x000e220000000800 */
[----:B------:R-:W-:Y:S01]  /*e430*/  MOV R150, R50 ;  /* 0x0000003200967202 */ /* 0x000fe20000000f00 */
[----:B------:R-:W-:Y:S01]  /*e440*/  IMAD.MOV.U32 R50, RZ, RZ, R26 ;  /* 0x000000ffff327224 */ /* 0x000fe200078e001a */
[----:B------:R-:W-:-:S02]  /*e450*/  LOP3.LUT R74, R30, R37, RZ, 0x3c, !PT ;  /* 0x000000251e4a7212 */ /* 0x000fc400078e3cff */
[----:B------:R-:W-:Y:S02]  /*e460*/  LOP3.LUT R30, R31, 0x380, RZ, 0xc0, !PT ;  /* 0x000003801f1e7812 */ /* 0x000fe400078ec0ff */
[----:B------:R-:W-:Y:S01]  /*e470*/  MOV R66, R66 ;  /* 0x0000004200427202 */ /* 0x000fe20000000f00 */
[----:B------:R-:W1:Y:S01]  /*e480*/  @P1 LDC R27, c[0x0][0xbf0] ;  /* 0x0002fc00ff1b1b82 */ /* 0x000e620000000800 */
[----:B------:R-:W-:Y:S01]  /*e490*/  SHF.R.U64 R30, R30, 0x3, RZ ;  /* 0x000000031e1e7819 */ /* 0x000fe200000012ff */
[----:B------:R0:W-:Y:S01]  /*e4a0*/  STSM.16.M88.4 [R151], R4 ;  /* 0x0000000497007844 */ /* 0x0001e20000000200 */
[----:B------:R-:W-:Y:S02]  /*e4b0*/  MOV R82, R82 ;  /* 0x0000005200527202 */ /* 0x000fe40000000f00 */
[----:B------:R-:W-:Y:S02]  /*e4c0*/  LOP3.LUT R86, R30, R31, RZ, 0x3c, !PT ;  /* 0x0000001f1e567212 */ /* 0x000fe400078e3cff */
[----:B------:R-:W-:Y:S01]  /*e4d0*/  IADD3 R39, P3, R48, 0x7000, RZ ;  /* 0x0000700030277810 */ /* 0x000fe20007f7e0ff */
[----:B------:R-:W2:Y:S01]  /*e4e0*/  @P1 LDC R53, c[0x0][0xbf0] ;  /* 0x0002fc00ff351b82 */ /* 0x000ea20000000800 */
[----:B------:R-:W-:-:S02]  /*e4f0*/  MOV R86, R86 ;  /* 0x0000005600567202 */ /* 0x000fc40000000f00 */
[----:B------:R-:W-:Y:S02]  /*e500*/  IADD3 R37, P2, R48, 0x6000, RZ ;  /* 0x0000600030257810 */ /* 0x000fe40007f5e0ff */
[----:B------:R-:W-:Y:S02]  /*e510*/  LOP3.LUT R38, R39, 0x380, RZ, 0xc0, !PT ;  /* 0x0000038027267812 */ /* 0x000fe400078ec0ff */
[----:B------:R-:W-:Y:S02]  /*e520*/  MOV R78, R78 ;  /* 0x0000004e004e7202 */ /* 0x000fe40000000f00 */
[----:B------:R-:W-:Y:S01]  /*e530*/  LOP3.LUT R36, R37, 0x380, RZ, 0xc0, !PT ;  /* 0x0000038025247812 */ /* 0x000fe200078ec0ff */
[----:B0-----:R-:W-:Y:S01]  /*e540*/  @P1 IMAD.HI.U32 R4, R26, R25, RZ ;  /* 0x000000191a041227 */ /* 0x001fe200078e00ff */
[----:B------:R-:W-:Y:S02]  /*e550*/  F2FP.F16.F32.PACK_AB R5, R149, R134 ;  /* 0x000000869505723e */ /* 0x000fe400000000ff */
[----:B------:R-:W-:-:S02]  /*e560*/  F2FP.F16.F32.PACK_AB R6, R120, R3 ;  /* 0x000000037806723e */ /* 0x000fc400000000ff */
[----:B------:R-:W-:Y:S02]  /*e570*/  F2FP.F16.F32.PACK_AB R7, R148, R133 ;  /* 0x000000859407723e */ /* 0x000fe400000000ff */
[----:B-1----:R-:W-:Y:S02]  /*e580*/  @P1 SHF.R.U32.HI R50, RZ, R27, R4 ;  /* 0x0000001bff321219 */ /* 0x002fe40000011604 */
[----:B------:R-:W-:Y:S02]  /*e590*/  F2FP.F16.F32.PACK_AB R4, R122, R9 ;  /* 0x000000097a04723e */ /* 0x000fe400000000ff */
[----:B------:R-:W-:Y:S01]  /*e5a0*/  F2FP.F16.F32.PACK_AB R9, R147, R132 ;  /* 0x000000849309723e */ /* 0x000fe200000000ff */
[----:B------:R-:W-:Y:S01]  /*e5b0*/  IMAD.MOV R3, RZ, RZ, -R50 ;  /* 0x000000ffff037224 */ /* 0x000fe200078e0a32 */
[----:B------:R-:W-:Y:S01]  /*e5c0*/  F2FP.F16.F32.PACK_AB R25, R143, R128 ;  /* 0x000000808f19723e */ /* 0x000fe200000000ff */
[----:B------:R0:W-:Y:S01]  /*e5d0*/  STSM.16.M88.4 [R66], R4 ;  /* 0x0000000442007844 */ /* 0x0001e20000000200 */
[----:B------:R-:W-:Y:S01]  /*e5e0*/  F2FP.F16.F32.PACK_AB R27, R142, R127 ;  /* 0x0000007f8e1b723e */ /* 0x000fe200000000ff */
[----:B------:R-:W-:Y:S01]  /*e5f0*/  IMAD R3, R52, R3, R26 ;  /* 0x0000000334037224 */ /* 0x000fe200078e021a */
[----:B------:R-:W-:Y:S01]  /*e600*/  F2FP.F16.F32.PACK_AB R26, R61, R60 ;  /* 0x0000003c3d1a723e */ /* 0x000fe200000000ff */
[----:B------:R1:W-:Y:S01]  /*e610*/  STSM.16.M88.4 [R86], R8 ;  /* 0x0000000856007844 */ /* 0x0003e20000000200 */
[----:B------:R-:W-:-:S02]  /*e620*/  MOV R74, R74 ;  /* 0x0000004a004a7202 */ /* 0x000fc40000000f00 */
[----:B------:R-:W-:Y:S01]  /*e630*/  SHF.R.U64 R38, R38, 0x3, RZ ;  /* 0x0000000326267819 */ /* 0x000fe200000012ff */
[----:B------:R3:W-:Y:S01]  /*e640*/  STSM.16.M88.4 [R82], R12 ;  /* 0x0000000c52007844 */ /* 0x0007e20000000200 */
[----:B------:R-:W-:Y:S02]  /*e650*/  SHF.R.U64 R36, R36, 0x3, RZ ;  /* 0x0000000324247819 */ /* 0x000fe400000012ff */
[----:B------:R-:W-:Y:S01]  /*e660*/  LOP3.LUT R38, R38, R39, RZ, 0x3c, !PT ;  /* 0x0000002726267212 */ /* 0x000fe200078e3cff */
[----:B------:R-:W-:Y:S01]  /*e670*/  STSM.16.M88.4 [R78], R24 ;  /* 0x000000184e007844 */ /* 0x000fe20000000200 */
[--C-:B------:R-:W-:Y:S01]  /*e680*/  IMAD.X R39, RZ, RZ, R49.reuse, P3 ;  /* 0x000000ffff277224 */ /* 0x100fe200018e0631 */
[----:B------:R-:W-:Y:S01]  /*e690*/  LOP3.LUT R36, R36, R37, RZ, 0x3c, !PT ;  /* 0x0000002524247212 */ /* 0x000fe200078e3cff */
[----:B------:R-:W-:Y:S01]  /*e6a0*/  IMAD.X R37, RZ, RZ, R49, P2 ;  /* 0x000000ffff257224 */ /* 0x000fe200010e0631 */
[----:B0-----:R-:W-:Y:S02]  /*e6b0*/  F2FP.F16.F32.PACK_AB R4, R65, R64 ;  /* 0x000000404104723e */ /* 0x001fe400000000ff */
[----:B------:R-:W-:Y:S01]  /*e6c0*/  F2FP.F16.F32.PACK_AB R5, R141, R126 ;  /* 0x0000007e8d05723e */ /* 0x000fe200000000ff */
[----:B-1----:R-:W-:Y:S01]  /*e6d0*/  IMAD.U32 R10, RZ, RZ, UR5 ;  /* 0x00000005ff0a7e24 */ /* 0x002fe2000f8e00ff */
[----:B------:R-:W-:Y:S01]  /*e6e0*/  SHF.R.S32.HI R9, RZ, 0x1f, R50 ;  /* 0x0000001fff097819 */ /* 0x000fe20000011432 */
[----:B------:R-:W-:Y:S01]  /*e6f0*/  ULDC UR5, c[0x0][0xa88] ;  /* 0x0002a20000057ab9 */ /* 0x000fe20000000800 */
[----:B------:R-:W-:Y:S01]  /*e700*/  SHF.R.S32.HI R8, RZ, 0x1f, R3 ;  /* 0x0000001fff087819 */ /* 0x000fe20000011403 */
[----:B---3--:R-:W-:Y:S01]  /*e710*/  VIADD R14, R201, UR41 ;  /* 0x00000029c90e7c36 */ /* 0x008fe20008000000 */
[----:B------:R-:W-:-:S02]  /*e720*/  IADD3 R12, P0, R50, UR6, RZ ;  /* 0x00000006320c7c10 */ /* 0x000fc4000ff1e0ff */
[----:B------:R-:W-:Y:S02]  /*e730*/  F2FP.F16.F32.PACK_AB R6, R69, R68 ;  /* 0x000000444506723e */ /* 0x000fe400000000ff */
[----:B------:R-:W-:Y:S01]  /*e740*/  IADD3.X R13, R9, UR7, R10, P0, !PT ;  /* 0x00000007090d7c10 */ /* 0x000fe200087fe40a */
[----:B------:R-:W-:Y:S01]  /*e750*/  ULDC.64 UR6, c[0x0][0xb88] ;  /* 0x0002e20000067ab9 */ /* 0x000fe20000000a00 */
[----:B------:R-:W-:Y:S01]  /*e760*/  F2FP.F16.F32.PACK_AB R7, R140, R125 ;  /* 0x0000007d8c07723e */ /* 0x000fe200000000ff */
[----:B------:R-:W-:Y:S01]  /*e770*/  IMAD R8, R8, UR6, RZ ;  /* 0x0000000608087c24 */ /* 0x000fe2000f8e02ff */
[----:B------:R-:W-:Y:S01]  /*e780*/  LOP3.LUT P0, RZ, R198, 0x3, RZ, 0xc0, !PT ;  /* 0x00000003c6ff7812 */ /* 0x000fe2000780c0ff */
[----:B------:R-:W-:Y:S01]  /*e790*/  IMAD.WIDE.U32 R12, R3, UR6, R12 ;  /* 0x00000006030c7c25 */ /* 0x000fe2000f8e000c */
        /* <DEDUP_REMOVED lines=8> */
[----:B------:R-:W-:Y:S02]  /*e820*/  ISETP.GE.OR P2, PT, R14, R3, P0 ;  /* 0x000000030e00720c */ /* 0x000fe40000746670 */
[----:B------:R-:W-:Y:S02]  /*e830*/  F2FP.F16.F32.PACK_AB R11, R138, R123 ;  /* 0x0000007b8a0b723e */ /* 0x000fe400000000ff */
[----:B------:R-:W-:Y:S02]  /*e840*/  MOV R62, R62 ;  /* 0x0000003e003e7202 */ /* 0x000fe40000000f00 */
[----:B------:R-:W-:Y:S01]  /*e850*/  MOV R58, R58 ;  /* 0x0000003a003a7202 */ /* 0x000fe20000000f00 */
[----:B0-----:R-:W-:Y:S01]  /*e860*/  VIADD R4, R14, 0x8 ;  /* 0x000000080e047836 */ /* 0x001fe20000000000 */
[----:B------:R-:W-:Y:S01]  /*e870*/  F2FP.F16.F32.PACK_AB R6, R85, R84 ;  /* 0x000000545506723e */ /* 0x000fe200000000ff */
[----:B------:R-:W-:Y:S01]  /*e880*/  IMAD.IADD R5, R13, 0x1, R15 ;  /* 0x000000010d057824 */ /* 0x000fe200078e020f */
[----:B------:R-:W-:Y:S01]  /*e890*/  LEA R13, P3, R12, UR6, 0x2 ;  /* 0x000000060c0d7c11 */ /* 0x000fe2000f8610ff */
[----:B------:R-:W-:Y:S01]  /*e8a0*/  STSM.16.M88.4 [R70], R8 ;  /* 0x0000000846007844 */ /* 0x000fe20000000200 */
[----:B------:R-:W-:-:S02]  /*e8b0*/  ISETP.GE.OR P0, PT, R4, R3, P0 ;  /* 0x000000030400720c */ /* 0x000fc40000706670 */
[----:B------:R-:W-:Y:S01]  /*e8c0*/  LEA.HI.X R12, R12, UR7, R5, 0x2, P3 ;  /* 0x000000070c0c7c11 */ /* 0x000fe200098f1405 */
[----:B------:R-:W-:Y:S01]  /*e8d0*/  SHFL.IDX PT, R64, R13, RZ, 0x1c1f ;  /* 0x001c1fff0d407589 */ /* 0x000fe200000e0000 */
[----:B------:R-:W-:Y:S02]  /*e8e0*/  F2FP.F16.F32.PACK_AB R4, R81, R80 ;  /* 0x000000505104723e */ /* 0x000fe400000000ff */
[----:B------:R-:W-:Y:S01]  /*e8f0*/  F2FP.F16.F32.PACK_AB R5, R136, R121 ;  /* 0x000000798805723e */ /* 0x000fe200000000ff */
[----:B------:R-:W0:Y:S01]  /*e900*/  SHFL.IDX PT, R65, R12, RZ, 0x1c1f ;  /* 0x001c1fff0c417589 */ /* 0x000e2200000e0000 */
[----:B------:R-:W-:Y:S02]  /*e910*/  F2FP.F16.F32.PACK_AB R7, R135, R56 ;  /* 0x000000388707723e */ /* 0x000fe400000000ff */
[----:B------:R-:W-:Y:S01]  /*e920*/  F2FP.F16.F32.PACK_AB R90, R93, R92 ;  /* 0x0000005c5d5a723e */ /* 0x000fe200000000ff */
[----:B------:R-:W-:Y:S01]  /*e930*/  SHFL.IDX PT, R66, R13, 0x1, 0x1c1f ;  /* 0x003c1f000d427f89 */ /* 0x000fe200000e0000 */
[----:B------:R-:W-:-:S02]  /*e940*/  F2FP.F16.F32.PACK_AB R91, R94, R91 ;  /* 0x0000005b5e5b723e */ /* 0x000fc400000000ff */
[----:B------:R-:W-:Y:S01]  /*e950*/  F2FP.F16.F32.PACK_AB R97, R95, R98 ;  /* 0x000000625f61723e */ /* 0x000fe200000000ff */
[----:B------:R-:W-:Y:S01]  /*e960*/  STSM.16.M88.4 [R62], R4 ;  /* 0x000000043e007844 */ /* 0x000fe20000000200 */
[----:B------:R-:W-:Y:S02]  /*e970*/  F2FP.F16.F32.PACK_AB R104, R105, R104 ;  /* 0x000000686968723e */ /* 0x000fe400000000ff */
[----:B------:R-:W-:Y:S01]  /*e980*/  MOV R54, R54 ;  /* 0x0000003600367202 */ /* 0x000fe20000000f00 */
[----:B------:R-:W-:Y:S01]  /*e990*/  STSM.16.M88.4 [R58], R88 ;  /* 0x000000583a007844 */ /* 0x000fe20000000200 */
[----:B------:R-:W-:Y:S02]  /*e9a0*/  F2FP.F16.F32.PACK_AB R98, R101, R100 ;  /* 0x000000646562723e */ /* 0x000fe400000000ff */
[----:B------:R-:W-:Y:S01]  /*e9b0*/  F2FP.F16.F32.PACK_AB R99, R102, R99 ;  /* 0x000000636663723e */ /* 0x000fe200000000ff */
[----:B------:R-:W1:Y:S01]  /*e9c0*/  SHFL.IDX PT, R67, R12, 0x1, 0x1c1f ;  /* 0x003c1f000c437f89 */ /* 0x000e6200000e0000 */
        /* <DEDUP_REMOVED lines=10> */
[----:B------:R-:W-:Y:S01]  /*ea70*/  IADD3 R29, P5, R48, 0x2000, RZ ;  /* 0x00002000301d7810 */ /* 0x000fe20007fbe0ff */
[----:B------:R-:W-:Y:S01]  /*ea80*/  STSM.16.M88.4 [R103], R112 ;  /* 0x0000007067007844 */ /* 0x000fe20000000200 */
[----:B------:R-:W-:Y:S02]  /*ea90*/  SHF.R.U64 R32, R32, 0x3, RZ ;  /* 0x0000000320207819 */ /* 0x000fe400000012ff */
[----:B------:R-:W-:Y:S01]  /*eaa0*/  LOP3.LUT R28, R29, 0x380, RZ, 0xc0, !PT ;  /* 0x000003801d1c7812 */ /* 0x000fe200078ec0ff */
[----:B------:R-:W-:Y:S01]  /*eab0*/  BAR.SYNC.DEFER_BLOCKING 0x1, 0x100 ;  /* 0x0044000000007b1d */ /* 0x000fe20000010000 */
[----:B------:R-:W-:Y:S01]  /*eac0*/  LOP3.LUT R32, R32, R21, RZ, 0x3c, !PT ;  /* 0x0000001520207212 */ /* 0x000fe200078e3cff */
[----:B------:R-:W-:Y:S01]  /*ead0*/  IMAD.X R21, RZ, RZ, R49, P4 ;  /* 0x000000ffff157224 */ /* 0x000fe200020e0631 */
[----:B------:R-:W-:-:S02]  /*eae0*/  SHF.R.U64 R28, R28, 0x3, RZ ;  /* 0x000000031c1c7819 */ /* 0x000fc400000012ff */
[----:B------:R-:W-:Y:S02]  /*eaf0*/  IADD3 R31, P6, R48, 0x3000, RZ ;  /* 0x00003000301f7810 */ /* 0x000fe40007fde0ff */
[----:B------:R-:W-:Y:S01]  /*eb00*/  LOP3.LUT R28, R28, R29, RZ, 0x3c, !PT ;  /* 0x0000001d1c1c7212 */ /* 0x000fe200078e3cff */
[----:B------:R-:W-:Y:S01]  /*eb10*/  IMAD.X R29, RZ, RZ, R49, P5 ;  /* 0x000000ffff1d7224 */ /* 0x000fe200028e0631 */
[----:B------:R-:W-:Y:S02]  /*eb20*/  LOP3.LUT R30, R31, 0x380, RZ, 0xc0, !PT ;  /* 0x000003801f1e7812 */ /* 0x000fe400078ec0ff */
[----:B------:R-:W-:Y:S02]  /*eb30*/  IADD3 R43, P5, R48, 0x9000, RZ ;  /* 0x00009000302b7810 */ /* 0x000fe40007fbe0ff */
[----:B------:R-:W-:Y:S01]  /*eb40*/  SHF.R.U64 R30, R30, 0x3, RZ ;  /* 0x000000031e1e7819 */ /* 0x000fe200000012ff */
[----:B------:R-:W-:Y:S01]  /*eb50*/  UIMAD UR5, UR10, UR8, URZ ;  /* 0x000000080a0572a4 */ /* 0x000fe2000f8e023f */
[----:B------:R-:W-:-:S02]  /*eb60*/  LOP3.LUT R42, R43, 0x380, RZ, 0xc0, !PT ;  /* 0x000003802b2a7812 */ /* 0x000fc400078ec0ff */
[----:B------:R-:W-:Y:S01]  /*eb70*/  LOP3.LUT R30, R30, R31, RZ, 0x3c, !PT ;  /* 0x0000001f1e1e7212 */ /* 0x000fe200078e3cff */
[--C-:B------:R-:W-:Y:S01]  /*eb80*/  IMAD.X R31, RZ, RZ, R49.reuse, P6 ;  /* 0x000000ffff1f7224 */ /* 0x100fe200030e0631 */
[----:B------:R-:W-:Y:S01]  /*eb90*/  SHF.R.U64 R42, R42, 0x3, RZ ;  /* 0x000000032a2a7819 */ /* 0x000fe200000012ff */
[----:B0-----:R0:W-:Y:S01]  /*eba0*/  @!P2 ST.E desc[UR36][R64.64], R0 ;  /* 0x000000004000a985 */ /* 0x0011e2000c101924 */
[C---:B------:R-:W-:Y:S01]  /*ebb0*/  IADD3 R41, P4, R48.reuse, 0x8000, RZ ;  /* 0x0000800030297810 */ /* 0x040fe20007f9e0ff */
[----:B------:R-:W-:Y:S01]  /*ebc0*/  UIMAD.WIDE.U32 UR6, UR11, UR8, URZ ;  /* 0x000000080b0672a5 */ /* 0x000fe2000f8e003f */
[----:B------:R-:W-:Y:S01]  /*ebd0*/  IADD3 R45, P6, R48, 0xa000, RZ ;  /* 0x0000a000302d7810 */ /* 0x000fe20007fde0ff */
[----:B-1----:R1:W-:Y:S01]  /*ebe0*/  @!P0 ST.E desc[UR36][R66.64], R2 ;  /* 0x0000000242008985 */ /* 0x0023e2000c101924 */
[----:B------:R-:W-:Y:S01]  /*ebf0*/  UIMAD UR5, UR11, UR9, UR5 ;  /* 0x000000090b0572a4 */ /* 0x000fe2000f8e0205 */
[----:B------:R-:W-:Y:S02]  /*ec00*/  LOP3.LUT R42, R42, R43, RZ, 0x3c, !PT ;  /* 0x0000002b2a2a7212 */ /* 0x000fe400078e3cff */
[----:B------:R3:W5:Y:S01]  /*ec10*/  LD.E.128 R12, desc[UR36][R20.64] ;  /* 0x00000024140c7980 */ /* 0x000762000c101d00 */
[----:B------:R-:W-:Y:S01]  /*ec20*/  ULDC.64 UR10, c[0x0][0xaf0] ;  /* 0x0002bc00000a7ab9 */ /* 0x000fe20000000a00 */
[----:B------:R-:W-:Y:S01]  /*ec30*/  LOP3.LUT R40, R41, 0x380, RZ, 0xc0, !PT ;  /* 0x0000038029287812 */ /* 0x000fe200078ec0ff */
[----:B0-----:R-:W-:Y:S01]  /*ec40*/  IMAD R0, R193, 0x20, R196 ;  /* 0x00000020c1007824 */ /* 0x001fe200078e02c4 */
[----:B------:R-:W-:Y:S01]  /*ec50*/  LOP3.LUT R44, R45, 0x380, RZ, 0xc0, !PT ;  /* 0x000003802d2c7812 */ /* 0x000fe200078ec0ff */
[----:B------:R-:W-:Y:S01]  /*ec60*/  UIADD3 UR7, UR7, UR5, URZ ;  /* 0x0000000507077290 */ /* 0x000fe2000fffe03f */
[----:B------:R-:W-:Y:S01]  /*ec70*/  LOP3.LUT R43, R48, 0x380, RZ, 0xc0, !PT ;  /* 0x00000380302b7812 */ /* 0x000fe200078ec0ff */
[----:B------:R0:W5:Y:S01]  /*ec80*/  LD.E.128 R8, desc[UR36][R28.64] ;  /* 0x000000241c087980 */ /* 0x000162000c101d00 */
[----:B---3--:R-:W3:Y:S01]  /*ec90*/  @P1 LDC R21, c[0x0][0xbec] ;  /* 0x0002fb00ff151b82 */ /* 0x008ee20000000800 */
[----:B-1----:R-:W-:Y:S01]  /*eca0*/  VIADD R2, R0, UR41 ;  /* 0x0000002900027c36 */ /* 0x002fe20008000000 */
[----:B------:R-:W-:Y:S01]  /*ecb0*/  UIMAD UR8, UR12, UR10, URZ ;  /* 0x0000000a0c0872a4 */ /* 0x000fe2000f8e023f */
[----:B------:R-:W-:Y:S01]  /*ecc0*/  SHF.R.U64 R40, R40, 0x3, RZ ;  /* 0x0000000328287819 */ /* 0x000fe200000012ff */
[----:B------:R-:W-:Y:S01]  /*ecd0*/  UIMAD.WIDE.U32 UR6, UR13, UR10, UR6 ;  /* 0x0000000a0d0672a5 */ /* 0x000fe2000f8e0006 */
[----:B------:R-:W-:Y:S01]  /*ece0*/  SHF.R.U64 R44, R44, 0x3, RZ ;  /* 0x000000032c2c7819 */ /* 0x000fe200000012ff */
[----:B------:R-:W-:Y:S01]  /*ecf0*/  UIMAD UR5, UR13, UR11, UR8 ;  /* 0x0000000b0d0572a4 */ /* 0x000fe2000f8e0208 */
[----:B------:R-:W-:Y:S01]  /*ed00*/  SHF.R.U64 R43, R43, 0x3, RZ ;  /* 0x000000032b2b7819 */ /* 0x000fe200000012ff */
[----:B0-----:R-:W-:Y:S01]  /*ed10*/  IMAD.MOV.U32 R29, RZ, RZ, R2 ;  /* 0x000000ffff1d7224 */ /* 0x001fe200078e0002 */
[----:B------:R0:W5:Y:S01]  /*ed20*/  LD.E.128 R4, desc[UR36][R30.64] ;  /* 0x000000241e047980 */ /* 0x000162000c101d00 */
[----:B------:R-:W-:Y:S01]  /*ed30*/  LOP3.LUT R40, R40, R41, RZ, 0x3c, !PT ;  /* 0x0000002928287212 */ /* 0x000fe200078e3cff */
[----:B------:R-:W-:Y:S01]  /*ed40*/  UIADD3 UR5, UR7, UR5, URZ ;  /* 0x0000000507057290 */ /* 0x000fe2000fffe03f */
[----:B------:R-:W-:Y:S01]  /*ed50*/  LOP3.LUT R44, R44, R45, RZ, 0x3c, !PT ;  /* 0x0000002d2c2c7212 */ /* 0x000fe200078e3cff */
[--C-:B------:R-:W-:Y:S01]  /*ed60*/  IMAD.X R41, RZ, RZ, R49.reuse, P4 ;  /* 0x000000ffff297224 */ /* 0x100fe200020e0631 */
[----:B------:R-:W-:Y:S01]  /*ed70*/  LOP3.LUT R48, R43, R48, RZ, 0x3c, !PT ;  /* 0x000000302b307212 */ /* 0x000fe200078e3cff */
[--C-:B------:R-:W-:Y:S01]  /*ed80*/  IMAD.X R43, RZ, RZ, R49.reuse, P5 ;  /* 0x000000ffff2b7224 */ /* 0x100fe200028e0631 */
[----:B------:R-:W-:Y:S01]  /*ed90*/  ULDC.64 UR8, c[0x0][0xae0] ;  /* 0x0002b80000087ab9 */ /* 0x000fe20000000a00 */
[----:B------:R-:W-:Y:S01]  /*eda0*/  IMAD.X R45, RZ, RZ, R49, P6 ;  /* 0x000000ffff2d7224 */ /* 0x000fe200030e0631 */
[----:B------:R1:W5:Y:S04]  /*edb0*/  LD.E.128 R68, desc[UR36][R32.64] ;  /* 0x0000002420447980 */ /* 0x000368000c101d00 */
[----:B------:R4:W5:Y:S01]  /*edc0*/  LD.E.128 R60, desc[UR36][R34.64] ;  /* 0x00000024223c7980 */ /* 0x000962000c101d00 */
[----:B---3--:R-:W-:-:S03]  /*edd0*/  @P1 IMAD.HI.U32 R0, R2, R21, RZ ;  /* 0x0000001502001227 */ /* 0x008fc600078e00ff */
[----:B------:R-:W5:Y:S02]  /*ede0*/  LD.E.128 R48, desc[UR36][R48.64] ;  /* 0x0000002430307980 */ /* 0x000f64000c101d00 */
[----:B--2---:R-:W-:Y:S02]  /*edf0*/  @P1 SHF.R.U32.HI R29, RZ, R53, R0 ;  /* 0x00000035ff1d1219 */ /* 0x004fe40000011600 */
[----:B------:R2:W5:Y:S02]  /*ee00*/  LD.E.128 R56, desc[UR36][R36.64] ;  /* 0x0000002424387980 */ /* 0x000564000c101d00 */
[--C-:B------:R-:W-:Y:S01]  /*ee10*/  SHF.R.S32.HI R0, RZ, 0x1f, R29.reuse ;  /* 0x0000001fff007819 */ /* 0x100fe2000001141d */
[----:B0-----:R-:W-:Y:S01]  /*ee20*/  IMAD.MOV R31, RZ, RZ, -R29 ;  /* 0x000000ffff1f7224 */ /* 0x001fe200078e0a1d */
        /* <DEDUP_REMOVED lines=8> */
[----:B------:R-:W-:Y:S02]  /*eeb0*/  ULDC.64 UR6, c[0x0][0xad8] ;  /* 0x0002b60000067ab9 */ /* 0x000fe40000000a00 */
[----:B------:R2:W5:Y:S01]  /*eec0*/  LD.E.128 R72, desc[UR36][R44.64] ;  /* 0x000000242c487980 */ /* 0x000562000c101d00 */
[----:B-1----:R-:W-:-:S03]  /*eed0*/  IMAD R33, R29, UR9, R0 ;  /* 0x000000091d217c24 */ /* 0x002fc6000f8e0200 */
[----:B------:R2:W5:Y:S01]  /*eee0*/  LD.E.128 R64, desc[UR36][R46.64] ;  /* 0x000000242e407980 */ /* 0x000562000c101d00 */
[----:B------:R-:W-:Y:S01]  /*eef0*/  SHF.R.S32.HI R0, RZ, 0x1f, R31 ;  /* 0x0000001fff007819 */ /* 0x000fe2000001141f */
[----:B------:R-:W-:Y:S01]  /*ef00*/  @!PT LDS RZ, [RZ] ;  /* 0x00000000fffff984 */ /* 0x000fe20000000800 */
[----:B------:R-:W-:Y:S01]  /*ef10*/  @!PT LDS RZ, [RZ] ;  /* 0x00000000fffff984 */ /* 0x000fe20000000800 */
[----:B------:R-:W-:Y:S01]  /*ef20*/  @!PT LDS RZ, [RZ] ;  /* 0x00000000fffff984 */ /* 0x000fe20000000800 */
[----:B------:R-:W-:Y:S01]  /*ef30*/  @!PT LDS RZ, [RZ] ;  /* 0x00000000fffff984 */ /* 0x000fe20000000800 */
[----:B------:R0:W-:Y:S06]  /*ef40*/  MEMBAR.ALL.CTA ;  /* 0x0000000000007992 */ /* 0x0001ec0000008000 */
[----:B0-----:R-:W0:Y:S01]  /*ef50*/  FENCE.VIEW.ASYNC.S ;  /* 0x00000000000073c6 */ /* 0x001e220000000000 */
[----:B------:R-:W-:-:S04]  /*ef60*/  IMAD.WIDE.U32 R20, R29, UR8, R20 ;  /* 0x000000081d147c25 */ /* 0x000fc8000f8e0014 */
[----:B------:R-:W-:Y:S02]  /*ef70*/  IMAD.IADD R21, R21, 0x1, R33 ;  /* 0x0000000115157824 */ /* 0x000fe400078e0221 */
[----:B------:R-:W-:Y:S02]  /*ef80*/  IMAD R2, R0, UR6, RZ ;  /* 0x0000000600027c24 */ /* 0x000fe4000f8e02ff */
[----:B----4-:R-:W-:Y:S02]  /*ef90*/  VIADD R34, R196, UR41 ;  /* 0x00000029c4227c36 */ /* 0x010fe40008000000 */
[C---:B------:R-:W-:Y:S02]  /*efa0*/  IMAD R29, R31.reuse, UR7, R2 ;  /* 0x000000071f1d7c24 */ /* 0x040fe4000f8e0202 */
[----:B------:R-:W-:Y:S01]  /*efb0*/  IMAD.WIDE.U32 R20, R31, UR6, R20 ;  /* 0x000000061f147c25 */ /* 0x000fe2000f8e0014 */
[----:B------:R-:W-:Y:S01]  /*efc0*/  ISETP.GE.AND P2, PT, R34, R3, PT ;  /* 0x000000032200720c */ /* 0x000fe20003f46270 */
[----:B------:R-:W-:-:S02]  /*efd0*/  ULDC.64 UR6, c[0x0][0xa80] ;  /* 0x0002a00000067ab9 */ /* 0x000fc40000000a00 */
[----:B------:R-:W-:Y:S01]  /*efe0*/  VIADD R17, R17, 0x30820 ;  /* 0x0003082011117836 */ /* 0x000fe20000000000 */
[----:B------:R-:W-:Y:S01]  /*eff0*/  LEA R2, P3, R20, UR6, 0x1 ;  /* 0x0000000614027c11 */ /* 0x000fe2000f8608ff */
[----:B------:R-:W-:Y:S02]  /*f000*/  IMAD.IADD R21, R21, 0x1, R29 ;  /* 0x0000000115157824 */ /* 0x000fe400078e021d */
[----:B------:R-:W-:Y:S01]  /*f010*/  VIADD R0, R34, 0x20 ;  /* 0x0000002022007836 */ /* 0x000fe20000000000 */
[----:B------:R-:W-:Y:S02]  /*f020*/  PRMT R17, RZ, 0x654, R17 ;  /* 0x00000654ff117816 */ /* 0x000fe40000000011 */
[----:B------:R-:W-:Y:S02]  /*f030*/  LEA.HI.X R32, R20, UR7, R21, 0x1, P3 ;  /* 0x0000000714207c11 */ /* 0x000fe400098f0c15 */
[-C--:B------:R-:W-:Y:S01]  /*f040*/  ISETP.GE.AND P1, PT, R0, R3.reuse, PT ;  /* 0x000000030000720c */ /* 0x080fe20003f26270 */
[----:B------:R-:W-:Y:S01]  /*f050*/  VIADD R0, R34, 0x40 ;  /* 0x0000004022007836 */ /* 0x000fe20000000000 */
[----:B0-----:R0:W-:Y:S01]  /*f060*/  SYNCS.ARRIVE.TRANS64.RED.A1T0 RZ, [R17+URZ], RZ ;  /* 0x000000ff11ff79a7 */ /* 0x0011e2000810043f */
[----:B------:R2:W1:Y:S01]  /*f070*/  SHFL.IDX PT, R31, R2, RZ, 0x181f ;  /* 0x00181fff021f7589 */ /* 0x00046200000e0000 */
[----:B------:R-:W-:Y:S02]  /*f080*/  BSSY B1, `(.L_x_4345) ;  /* 0x0000011000017945 */ /* 0x000fe40003800000 */
[----:B------:R-:W-:Y:S01]  /*f090*/  ISETP.GE.AND P0, PT, R0, R3, PT ;  /* 0x000000030000720c */ /* 0x000fe20003f06270 */
[----:B0-----:R2:W0:Y:S01]  /*f0a0*/  SHFL.IDX PT, R17, R32, RZ, 0x181f ;  /* 0x00181fff20117589 */ /* 0x00142200000e0000 */
[----:B------:R-:W-:Y:S11]  /*f0b0*/  @P2 BRA `(.L_x_4346) ;  /* 0x0000000000342947 */ /* 0x000ff60003800000 */
[----:B------:R-:W-:Y:S02]  /*f0c0*/  ULDC UR5, c[0x0][0xac8] ;  /* 0x0002b20000057ab9 */ /* 0x000fe40000000800 */
[----:B------:R-:W-:Y:S02]  /*f0d0*/  ISETP.GE.AND P4, PT, R22, UR5, PT ;  /* 0x0000000516007c0c */ /* 0x000fe4000bf86270 */
[----:B------:R-:W-:Y:S02]  /*f0e0*/  ISETP.GE.AND P3, PT, R23, UR5, PT ;  /* 0x0000000517007c0c */ /* 0x000fe4000bf66270 */
[----:B------:R-:W-:-:S09]  /*f0f0*/  ISETP.GE.AND P2, PT, R192, UR5, PT ;  /* 0x00000005c0007c0c */ /* 0x000fd2000bf46270 */
[CC--:B-1----:R-:W-:Y:S02]  /*f100*/  @!P4 LEA R20, P6, R22.reuse, R31.reuse, 0x1 ;  /* 0x0000001f1614c211 */ /* 0x0c2fe400078c08ff */
[C---:B------:R-:W-:Y:S02]  /*f110*/  @!P3 LEA R28, P5, R23.reuse, R31, 0x1 ;  /* 0x0000001f171cb211 */ /* 0x040fe400078a08ff */
[----:B0-----:R-:W-:Y:S02]  /*f120*/  @!P4 LEA.HI.X R21, R22, R17, R206, 0x1, P6 ;  /* 0x000000111615c211 */ /* 0x001fe400030f0cce */
[C---:B------:R-:W-:Y:S02]  /*f130*/  @!P2 LEA R30, P6, R192.reuse, R31, 0x1 ;  /* 0x0000001fc01ea211 */ /* 0x040fe400078c08ff */
[-C--:B------:R-:W-:Y:S01]  /*f140*/  @!P3 LEA.HI.X R29, R23, R17.reuse, R205, 0x1, P5 ;  /* 0x00000011171db211 */ /* 0x080fe200028f0ccd */
[----:B-----5:R3:W-:Y:S01]  /*f150*/  @!P4 ST.E.128 desc[UR36][R20.64], R48 ;  /* 0x000000301400c985 */ /* 0x0207e2000c101d24 */
[----:B------:R-:W-:-:S03]  /*f160*/  @!P2 LEA.HI.X R31, R192, R17, R204, 0x1, P6 ;  /* 0x00000011c01fa211 */ /* 0x000fc600030f0ccc */
[----:B------:R3:W-:Y:S04]  /*f170*/  @!P3 ST.E.128 desc[UR36][R28.64], R68 ;  /* 0x000000441c00b985 */ /* 0x0007e8000c101d24 */
[----:B------:R3:W-:Y:S02]  /*f180*/  @!P2 ST.E.128 desc[UR36][R30.64], R80 ;  /* 0x000000501e00a985 */ /* 0x0007e4000c101d24 */
.L_x_4346:
[----:B------:R-:W-:Y:S05]  /*f190*/  BSYNC B1 ;  /* 0x0000000000017941 */ /* 0x000fea0003800000 */
.L_x_4345:
[----:B0-----:R0:W4:Y:S01]  /*f1a0*/  SHFL.IDX PT, R17, R32, 0x1, 0x181f ;  /* 0x00381f0020117f89 */ /* 0x00112200000e0000 */
        /* <DEDUP_REMOVED lines=13> */
[----:B-----5:R3:W-:Y:S04]  /*f280*/  @!P4 ST.E.128 desc[UR36][R20.64], R12 ;  /* 0x0000000c1400c985 */ /* 0x0207e8000c101d24 */
[----:B------:R3:W-:Y:S04]  /*f290*/  @!P5 ST.E.128 desc[UR36][R28.64], R60 ;  /* 0x0000003c1c00d985 */ /* 0x0007e8000c101d24 */
[----:B------:R3:W-:Y:S02]  /*f2a0*/  @!P6 ST.E.128 desc[UR36][R30.64], R76 ;  /* 0x0000004c1e00e985 */ /* 0x0007e4000c101d24 */
.L_x_4348:
[----:B------:R-:W-:Y:S05]  /*f2b0*/  BSYNC B1 ;  /* 0x0000000000017941 */ /* 0x000fea0003800000 */
.L_x_4347:
        /* <DEDUP_REMOVED lines=8> */
[-C--:B---3-5:R-:W-:Y:S02]  /*f340*/  @!P3 LEA R12, P0, R22, R21.reuse, 0x1 ;  /* 0x00000015160cb211 */ /* 0x0a8fe400078008ff */
        /* <DEDUP_REMOVED lines=8> */
.L_x_4350:
[----:B------:R-:W-:Y:S05]  /*f3d0*/  BSYNC B1 ;  /* 0x0000000000017941 */ /* 0x000fea0003800000 */
.L_x_4349:
[----:B------:R-:W-:Y:S01]  /*f3e0*/  VIADD R0, R34, 0x60 ;  /* 0x0000006022007836 */ /* 0x000fe20000000000 */
[----:B0----5:R0:W0:Y:S04]  /*f3f0*/  SHFL.IDX PT, R11, R32, 0x3, 0x181f ;  /* 0x00781f00200b7f89 */ /* 0x02102800000e0000 */
[----:B------:R-:W-:Y:S01]  /*f400*/  ISETP.GE.AND P0, PT, R0, R3, PT ;  /* 0x000000030000720c */ /* 0x000fe20003f06270 */
[----:B------:R0:W0:-:S12]  /*f410*/  SHFL.IDX PT, R13, R2, 0x3, 0x181f ;  /* 0x00781f00020d7f89 */ /* 0x00001800000e0000 */
[----:B------:R-:W-:Y:S05]  /*f420*/  @P0 BRA `(.L_x_4351) ;  /* 0x0000000800e80947 */ /* 0x000fea0003800000 */
[----:B------:R-:W-:Y:S02]  /*f430*/  ULDC UR5, c[0x0][0xac8] ;  /* 0x0002b20000057ab9 */ /* 0x000fe40000000800 */
[----:B------:R-:W-:Y:S02]  /*f440*/  ISETP.GE.AND P2, PT, R22, UR5, PT ;  /* 0x0000000516007c0c */ /* 0x000fe4000bf46270 */
[----:B------:R-:W-:-:S11]  /*f450*/  ISETP.GE.AND P3, PT, R23, UR5, PT ;  /* 0x0000000517007c0c */ /* 0x000fd6000bf66270 */
[CC--:B0-2-4-:R-:W-:Y:S02]  /*f460*/  @!P2 LEA R2, P0, R22.reuse, R13.reuse, 0x1 ;  /* 0x0000000d1602a211 */ /* 0x0d5fe400078008ff */
[C---:B------:R-:W-:Y:S02]  /*f470*/  @!P3 LEA R8, P1, R23.reuse, R13, 0x1 ;  /* 0x0000000d1708b211 */ /* 0x040fe400078208ff */
[-C--:B------:R-:W-:Y:S02]  /*f480*/  @!P2 LEA.HI.X R3, R22, R11.reuse, R206, 0x1, P0 ;  /* 0x0000000b1603a211 */ /* 0x080fe400000f0cce */
        /* <DEDUP_REMOVED lines=9> */
.L_x_4344:
        /* <DEDUP_REMOVED lines=54> */
.L_x_4353:
[----:B------:R-:W-:Y:S05]  /*f880*/  BSYNC B1 ;  /* 0x0000000000017941 */ /* 0x000fea0003800000 */
.L_x_4352:
        /* <DEDUP_REMOVED lines=38> */
[----:B------:R-:W-:Y:S01]  /*faf0*/  IMAD.IADD R3, R3, 0x1, R5 ;  /* 0x0000000103037824 */ /* 0x000fe200078e0205 */
[----:B------:R-:W-:Y:S01]  /*fb00*/  LEA R4, P3, R2, UR6, 0x1 ;  /* 0x0000000602047c11 */ /* 0x000fe2000f8608ff */
[----:B------:R-:W-:-:S03]  /*fb10*/  VIADD R0, R6, 0x20 ;  /* 0x0000002006007836 */ /* 0x000fc60000000000 */
[----:B------:R-:W-:Y:S01]  /*fb20*/  LEA.HI.X R5, R2, UR7, R3, 0x1, P3 ;  /* 0x0000000702057c11 */ /* 0x000fe200098f0c03 */
[----:B------:R0:W1:Y:S01]  /*fb30*/  SHFL.IDX PT, R7, R4, RZ, 0x181f ;  /* 0x00181fff04077589 */ /* 0x00006200000e0000 */
[-C--:B------:R-:W-:Y:S01]  /*fb40*/  ISETP.GE.AND P1, PT, R0, R9.reuse, PT ;  /* 0x000000090000720c */ /* 0x080fe20003f26270 */
[----:B------:R-:W-:Y:S02]  /*fb50*/  VIADD R0, R6, 0x40 ;  /* 0x0000004006007836 */ /* 0x000fe40000000000 */
[----:B------:R0:W2:Y:S03]  /*fb60*/  SHFL.IDX PT, R3, R5, RZ, 0x181f ;  /* 0x00181fff05037589 */ /* 0x0000a600000e0000 */
[----:B------:R-:W-:Y:S01]  /*fb70*/  ISETP.GE.AND P0, PT, R0, R9, PT ;  /* 0x000000090000720c */ /* 0x000fe20003f06270 */
[----:B------:R-:W-:-:S12]  /*fb80*/  @P2 BRA `(.L_x_4355) ;  /* 0x0000000000342947 */ /* 0x000fd80003800000 */
[----:B------:R-:W-:Y:S02]  /*fb90*/  ULDC UR5, c[0x0][0xac8] ;  /* 0x0002b20000057ab9 */ /* 0x000fe40000000800 */
[----:B------:R-:W-:Y:S02]  /*fba0*/  ISETP.GE.AND P4, PT, R22, UR5, PT ;  /* 0x0000000516007c0c */ /* 0x000fe4000bf86270 */
[----:B------:R-:W-:Y:S02]  /*fbb0*/  ISETP.GE.AND P3, PT, R23, UR5, PT ;  /* 0x0000000517007c0c */ /* 0x000fe4000bf66270 */
[----:B------:R-:W-:-:S09]  /*fbc0*/  ISETP.GE.AND P2, PT, R192, UR5, PT ;  /* 0x00000005c0007c0c */ /* 0x000fd2000bf46270 */
[CC--:B-1----:R-:W-:Y:S02]  /*fbd0*/  @!P4 LEA R10, P6, R22.reuse, R7.reuse, 0x1 ;  /* 0x00000007160ac211 */ /* 0x0c2fe400078c08ff */
[C---:B------:R-:W-:Y:S02]  /*fbe0*/  @!P3 LEA R12, P5, R23.reuse, R7, 0x1 ;  /* 0x00000007170cb211 */ /* 0x040fe400078a08ff */
[----:B--2---:R-:W-:Y:S02]  /*fbf0*/  @!P4 LEA.HI.X R11, R22, R3, R206, 0x1, P6 ;  /* 0x00000003160bc211 */ /* 0x004fe400030f0cce */
[C---:B------:R-:W-:Y:S02]  /*fc00*/  @!P2 LEA R2, P6, R192.reuse, R7, 0x1 ;  /* 0x00000007c002a211 */ /* 0x040fe400078c08ff */
[-C--:B------:R-:W-:Y:S01]  /*fc10*/  @!P3 LEA.HI.X R13, R23, R3.reuse, R205, 0x1, P5 ;  /* 0x00000003170db211 */ /* 0x080fe200028f0ccd */
[----:B------:R3:W-:Y:S01]  /*fc20*/  @!P4 ST.E.128 desc[UR36][R10.64], RZ ;  /* 0x000000ff0a00c985 */ /* 0x0007e2000c101d24 */
[----:B------:R-:W-:-:S03]  /*fc30*/  @!P2 LEA.HI.X R3, R192, R3, R204, 0x1, P6 ;  /* 0x00000003c003a211 */ /* 0x000fc600030f0ccc */
[----:B------:R3:W-:Y:S04]  /*fc40*/  @!P3 ST.E.128 desc[UR36][R12.64], RZ ;  /* 0x000000ff0c00b985 */ /* 0x0007e8000c101d24 */
[----:B------:R3:W-:Y:S02]  /*fc50*/  @!P2 ST.E.128 desc[UR36][R2.64], RZ ;  /* 0x000000ff0200a985 */ /* 0x0007e4000c101d24 */
.L_x_4355:
[----:B------:R-:W-:Y:S05]  /*fc60*/  BSYNC B1 ;  /* 0x0000000000017941 */ /* 0x000fea0003800000 */
.L_x_4354:
[----:B--23--:R2:W3:Y:S01]  /*fc70*/  SHFL.IDX PT, R3, R5, 0x1, 0x181f ;  /* 0x00381f0005037f89 */ /* 0x00c4e200000e0000 */
        /* <DEDUP_REMOVED lines=10> */
[-C--:B---3--:R-:W-:Y:S02]  /*fd20*/  @!P4 LEA.HI.X R11, R22, R3.reuse, R206, 0x1, P1 ;  /* 0x00000003160bc211 */ /* 0x088fe400008f0cce */
[-C--:B------:R-:W-:Y:S02]  /*fd30*/  @!P5 LEA.HI.X R13, R23, R3.reuse, R205, 0x1, P2 ;  /* 0x00000003170dd211 */ /* 0x080fe400010f0ccd */
[----:B------:R-:W-:Y:S01]  /*fd40*/  @!P6 LEA.HI.X R3, R192, R3, R204, 0x1, P3 ;  /* 0x00000003c003e211 */ /* 0x000fe200018f0ccc */
[----:B------:R4:W-:Y:S04]  /*fd50*/  @!P4 ST.E.128 desc[UR36][R10.64], RZ ;  /* 0x000000ff0a00c985 */ /* 0x0009e8000c101d24 */
[----:B------:R4:W-:Y:S04]  /*fd60*/  @!P5 ST.E.128 desc[UR36][R12.64], RZ ;  /* 0x000000ff0c00d985 */ /* 0x0009e8000c101d24 */
[----:B------:R4:W-:Y:S02]  /*fd70*/  @!P6 ST.E.128 desc[UR36][R2.64], RZ ;  /* 0x000000ff0200e985 */ /* 0x0009e4000c101d24 */
.L_x_4357:
[----:B------:R-:W-:Y:S05]  /*fd80*/  BSYNC B1 ;  /* 0x0000000000017941 */ /* 0x000fea0003800000 */
.L_x_4356:
        /* <DEDUP_REMOVED lines=17> */
.L_x_4359:
[----:B------:R-:W-:Y:S05]  /*fea0*/  BSYNC B1 ;  /* 0x0000000000017941 */ /* 0x000fea0003800000 */
.L_x_4358:
        /* <DEDUP_REMOVED lines=18> */
.L_x_4351:
[----:B------:R-:W-:Y:S05]  /*ffd0*/  BSYNC B0 ;  /* 0x0000000000007941 */ /* 0x000fea0003800000 */
.L_x_4343:
[----:B------:R-:W-:Y:S02]  /*ffe0*/  ULDC UR5, c[0x0][0xc38] ;  /* 0x00030e0000057ab9 */ /* 0x000fe40000000800 */
[----:B------:R-:W-:-:S06]  /*fff0*/  UISETP.GE.AND UP0, UPT, UR4, UR5, UPT ;  /* 0x000000050400728c */ /* 0x000fcc000bf06270 */
[----:B------:R-:W-:-:S13]  /*10000*/  PLOP3.LUT P0, PT, PT, PT, UP0, 0x80, 0x0 ;  /* 0x000000000000781c */ /* 0x000fda0003f0f008 */
[----:B------:R-:W-:Y:S05]  /*10010*/  @!P0 BRA `(.L_x_4360) ;  /* 0xffffff0c003c8947 */ /* 0x000fea000383ffff */
[----:B------:R-:W-:Y:S05]  /*10020*/  EXIT ;  /* 0x000000000000794d */ /* 0x000fea0003800000 */
.L_x_4254:
        /* <DEDUP_REMOVED lines=16> */
[----:B------:R-:W-:Y:S01]  /*10130*/  IMAD.SHL.U32 R37, R3, 0x8, RZ ;  /* 0x0000000803257824 */ /* 0x000fe200078e00ff */
[----:B------:R-:W-:Y:S01]  /*10140*/  ULDC UR9, c[0x0][0x2b8] ;  /* 0x0000ae0000097ab9 */ /* 0x000fe20000000800 */
[----:B------:R-:W-:Y:S01]  /*10150*/  LOP3.LUT R16, R16, 0xfffffffd, RZ, 0xc0, !PT ;  /* 0xfffffffd10107812 */ /* 0x000fe200078ec0ff */
[----:B------:R-:W0:Y:S01]  /*10160*/  S2UR UR8, SR_CgaCtaId ;  /* 0x00000000000879c3 */ /* 0x000e220000008800 */
[----:B------:R-:W-:Y:S01]  /*10170*/  ULDC.64 UR4, c[0x0][0x418] ;  /* 0x0001060000047ab9 */ /* 0x000fe20000000a00 */
[C---:B------:R-:W-:Y:S01]  /*10180*/  LOP3.LUT R0, R37.reuse, 0x1f8, RZ, 0xc0, !PT ;  /* 0x000001f825007812 */ /* 0x040fe200078ec0ff */
[----:B------:R-:W-:Y:S01]  /*10190*/  UISETP.NE.U32.AND UP0, UPT, UR4, URZ, UPT ;  /* 0x0000003f0400728c */ /* 0x000fe2000bf05070 */
[----:B------:R1:W-:Y:S01]  /*101a0*/  STL [R1], RZ ;  /* 0x000000ff01007387 */ /* 0x0003e20000100800 */
[----:B------:R-:W-:Y:S01]  /*101b0*/  ULDC UR40, c[0x0][0x288] ;  /* 0x0000a20000287ab9 */ /* 0x000fe20000000800 */
[----:B------:R-:W-:Y:S01]  /*101c0*/  LOP3.LUT R0, R0, 0x38, R3, 0x78, !PT ;  /* 0x0000003800007812 */ /* 0x000fe200078e7803 */
[----:B------:R-:W-:Y:S01]  /*101d0*/  UISETP.NE.AND.EX UP0, UPT, UR5, URZ, UPT, UP0 ;  /* 0x0000003f0500728c */ /* 0x000fe2000bf05300 */
[----:B------:R-:W-:Y:S01]  /*101e0*/  IMAD.U32 R34, RZ, RZ, UR10 ;  /* 0x0000000aff227e24 */ /* 0x000fe2000f8e00ff */
[----:B------:R-:W-:Y:S01]  /*101f0*/  ULDC UR4, c[0x0][0x424] ;  /* 0x0001090000047ab9 */ /* 0x000fe20000000800 */
[----:B------:R-:W-:Y:S01]  /*10200*/  LOP3.LUT R30, R0, 0x200, R37, 0xf8, !PT ;  /* 0x00000200001e7812 */ /* 0x000fe200078ef825 */
[----:B------:R-:W-:Y:S01]  /*10210*/  USEL UR4, UR4, 0x1, UP0 ;  /* 0x0000000104047887 */ /* 0x000fe20008000000 */
[----:B------:R-:W-:Y:S01]  /*10220*/  LOP3.LUT R37, R37, 0x38, RZ, 0xc0, !PT ;  /* 0x0000003825257812 */ /* 0x000fe200078ec0ff */
[----:B------:R-:W-:Y:S01]  /*10230*/  UMOV UR5, 0x400 ;  /* 0x0000040000057882 */ /* 0x000fe20000000000 */
[----:B------:R-:W-:Y:S01]  /*10240*/  ULDC UR39, c[0x0][0x448] ;  /* 0x0001120000277ab9 */ /* 0x000fe20000000800 */
[----:B------:R-:W-:Y:S01]  /*10250*/  IMAD.MOV.U32 R26, RZ, RZ, 0x1 ;  /* 0x00000001ff1a7424 */ /* 0x000fe200078e00ff */
[C---:B------:R-:W-:Y:S01]  /*10260*/  LOP3.LUT R0, R37.reuse, 0x40, RZ, 0xfc, !PT ;  /* 0x0000004025007812 */ /* 0x040fe200078efcff */
[----:B------:R-:W-:Y:S01]  /*10270*/  IMAD.MOV.U32 R23, RZ, RZ, RZ ;  /* 0x000000ffff177224 */ /* 0x000fe200078e00ff */
[----:B------:R-:W-:Y:S01]  /*10280*/  LOP3.LUT R2, R37, 0x80, RZ, 0xfc, !PT ;  /* 0x0000008025027812 */ /* 0x000fe200078efcff */
[----:B------:R-:W-:Y:S01]  /*10290*/  UIMAD UR39, UR39, UR40, URZ ;  /* 0x00000028272772a4 */ /* 0x000fe2000f8e023f */
[----:B------:R-:W-:Y:S01]  /*102a0*/  ISETP.GE.AND P1, PT, R0, UR9, PT ;  /* 0x0000000900007c0c */ /* 0x000fe2000bf26270 */
[----:B------:R-:W-:Y:S01]  /*102b0*/  ULDC UR47, c[0x0][0xc] ;  /* 0x00000300002f7ab9 */ /* 0x000fe20000000800 */
[----:B0-----:R-:W-:-:S06]  /*102c0*/  ULEA UR8, UR8, UR5, 0x18 ;  /* 0x0000000508087291 */ /* 0x001fcc000f8ec03f */
[----:B------:R-:W-:-:S04]  /*102d0*/  IMAD.U32 R17, RZ, RZ, UR8 ;  /* 0x00000008ff117e24 */ /* 0x000fc8000f8e00ff */
[----:B------:R-:W-:Y:S01]  /*102e0*/  IMAD R31, R30, 0x2, R17 ;  /* 0x000000021e1f7824 */ /* 0x000fe200078e0211 */
[----:B--2---:R-:W-:Y:S02]  /*102f0*/  R2UR UR6, R4 ;  /* 0x00000000040672ca */ /* 0x004fe400000e0000 */
[C---:B------:R-:W-:Y:S01]  /*10300*/  LOP3.LUT R4, R3.reuse, 0x7f, RZ, 0xc0, !PT ;  /* 0x0000007f03047812 */ /* 0x040fe200078ec0ff */
[----:B------:R-:W-:-:S03]  /*10310*/  IMAD.SHL.U32 R3, R3, 0x10, RZ ;  /* 0x0000001003037824 */ /* 0x000fc600078e00ff */
[----:B------:R-:W-:-:S07]  /*10320*/  SHF.R.U32.HI R36, RZ, 0x3, R4 ;  /* 0x00000003ff247819 */ /* 0x000fce0000011604 */
[----:B------:R-:W-:-:S03]  /*10330*/  ULOP3.LUT UR48, UR6, 0x2, URZ, 0xfc, !UPT ;  /* 0x0000000206307892 */ /* 0x000fc6000f8efc3f */
[----:B------:R-:W-:Y:S02]  /*10340*/  ULDC.64 UR6, c[0x0][0x2f0] ;  /* 0x0000bc0000067ab9 */ /* 0x000fe40000000a00 */
[----:B------:R-:W-:Y:S01]  /*10350*/  ISETP.GE.AND P0, PT, R0, UR7, PT ;  /* 0x0000000700007c0c */ /* 0x000fe2000bf06270 */
[----:B------:R-:W-:Y:S01]  /*10360*/  UIMAD UR38, UR4, UR6, URZ ;  /* 0x00000006042672a4 */ /* 0x000fe2000f8e023f */
[----:B------:R-:W-:-:S03]  /*10370*/  ISETP.GE.AND P2, PT, R2, UR7, PT ;  /* 0x0000000702007c0c */ /* 0x000fc6000bf46270 */
[----:B------:R-:W-:Y:S02]  /*10380*/  UIADD3 UR4, UR38, 0x5f, URZ ;  /* 0x0000005f26047890 */ /* 0x000fe4000fffe03f */
[----:B------:R-:W-:Y:S02]  /*10390*/  UIADD3 UR49, UR38, 0x1, -UR40 ;  /* 0x0000000126317890 */ /* 0x000fe4000fffe828 */
[----:B------:R-:W-:Y:S02]  /*103a0*/  UIMAD.WIDE UR4, UR4, 0x2aaaaaab, URZ ;  /* 0x2aaaaaab040478a5 */ /* 0x000fe4000f8e023f */
[----:B------:R-:W-:Y:S02]  /*103b0*/  UIADD3 UR40, UR38, -UR40, URZ ;  /* 0x8000002826287290 */ /* 0x000fe4000fffe03f */
[----:B------:R-:W-:Y:S01]  /*103c0*/  @P0 LOP3.LUT R16, R16, 0x2, RZ, 0xfc, !PT ;  /* 0x0000000210100812 */ /* 0x000fe200078efcff */
[----:B------:R-:W-:Y:S01]  /*103d0*/  USHF.R.U32.HI UR41, URZ, 0x1f, UR5 ;  /* 0x0000001f3f297899 */ /* 0x000fe20008011605 */
[----:B------:R-:W-:-:S02]  /*103e0*/  ISETP.GE.AND P0, PT, R0, UR7, PT ;  /* 0x0000000700007c0c */ /* 0x000fc4000bf06270 */
[----:B------:R-:W-:Y:S01]  /*103f0*/  LOP3.LUT R16, R16, 0xfffffbff, RZ, 0xc0, !PT ;  /* 0xfffffbff10107812 */ /* 0x000fe200078ec0ff */
[----:B------:R-:W-:Y:S01]  /*10400*/  ULEA.HI.SX32 UR41, UR5, UR41, 0x1c ;  /* 0x0000002905297291 */ /* 0x000fe2000f8fe23f */
[----:B------:R-:W-:Y:S02]  /*10410*/  LOP3.LUT R0, R36, 0x70, R3, 0xf8, !PT ;  /* 0x0000007024007812 */ /* 0x000fe400078ef803 */
        /* <DEDUP_REMOVED lines=20> */
.L_x_4416:
        /* <DEDUP_REMOVED lines=22> */
.L_x_4362:
[----:B------:R-:W-:Y:S01]  /*106c0*/  ULDC UR8, c[0x0][0xc54] ;  /* 0x0003150000087ab9 */ /* 0x000fe20000000800 */
[----:B------:R-:W-:Y:S01]  /*106d0*/  UMOV UR6, UR7 ;  /* 0x0000000700067c82 */ /* 0x000fe20008000000 */
[----:B------:R-:W-:-:S11]  /*106e0*/  UISETP.NE.AND UP0, UPT, UR8, 0x1, UPT ;  /* 0x000000010800788c */ /* 0x000fd6000bf05270 */
[----:B------:R-:W-:Y:S02]  /*106f0*/  @UP0 ULDC.64 UR10, c[0x0][0xc58] ;  /* 0x00031600000a0ab9 */ /* 0x000fe40000000a00 */
[----:B------:R-:W-:-:S04]  /*10700*/  UIMAD.WIDE.U32 UR4, UR7, UR10, URZ ;  /* 0x0000000a070472a5 */ /* 0x000fc8000f8e003f */
[----:B------:R-:W-:-:S04]  /*10710*/  @UP0 USHF.R.U32.HI UR6, URZ, UR11, UR5 ;  /* 0x0000000b3f060299 */ /* 0x000fc80008011605 */
[----:B------:R-:W-:-:S12]  /*10720*/  UIMAD UR4, UR6, UR8, URZ ;  /* 0x00000008060472a4 */ /* 0x000fd8000f8e023f */
.L_x_4363:
        /* <DEDUP_REMOVED lines=48> */
.L_x_4365:
[----:B------:R-:W-:-:S11]  /*10a30*/  UISETP.NE.AND UP1, UPT, UR5, 0x1, UPT ;  /* 0x000000010500788c */ /* 0x000fd6000bf25270 */
[----:B------:R-:W-:Y:S02]  /*10a40*/  @UP1 ULDC.64 UR10, c[0x0][0x9e8] ;  /* 0x00027a00000a1ab9 */ /* 0x000fe40000000a00 */
[----:B------:R-:W-:-:S04]  /*10a50*/  UIMAD.WIDE.U32 UR6, UR8, UR10, URZ ;  /* 0x0000000a080672a5 */ /* 0x000fc8000f8e003f */
[----:B------:R-:W-:-:S12]  /*10a60*/  @UP1 USHF.R.U32.HI UR8, URZ, UR11, UR7 ;  /* 0x0000000b3f081299 */ /* 0x000fd80008011607 */
.L_x_4366:
[----:B------:R-:W-:-:S04]  /*10a70*/  UIMAD UR8, UR8, UR5, UR5 ;  /* 0x00000005080872a4 */ /* 0x000fc8000f8e0205 */
[----:B------:R-:W-:-:S04]  /*10a80*/  UISETP.LT.AND UP1, UPT, UR4, UR8, UPT ;  /* 0x000000080400728c */ /* 0x000fc8000bf21270 */
[----:B------:R-:W-:-:S12]  /*10a90*/  USEL UR4, UR4, UR8, UP1 ;  /* 0x0000000804047287 */ /* 0x000fd80008800000 */
.L_x_4364:
[----:B------:R-:W-:Y:S01]  /*10aa0*/  UISETP.NE.AND UP1, UPT, UR50, URZ, UPT ;  /* 0x0000003f3200728c */ /* 0x000fe2000bf25270 */
[----:B------:R-:W-:Y:S01]  /*10ab0*/  PLOP3.LUT P0, PT, PT, PT, UP0, 0x40, 0x0 ;  /* 0x000000000000781c */ /* 0x000fe20003f0e808 */
[----:B------:R-:W-:Y:S01]  /*10ac0*/  UIADD3 UR6, UR4, 0x5f, URZ ;  /* 0x0000005f04067890 */ /* 0x000fe2000fffe03f */
[----:B------:R-:W-:-:S03]  /*10ad0*/  UMOV UR10, UR44 ;  /* 0x0000002c000a7c82 */ /* 0x000fc60008000000 */
[----:B------:R-:W-:-:S04]  /*10ae0*/  UIMAD.WIDE UR6, UR6, 0x2aaaaaab, URZ ;  /* 0x2aaaaaab060678a5 */ /* 0x000fc8000f8e023f */
[----:B------:R-:W-:Y:S01]  /*10af0*/  USHF.R.U32.HI UR4, URZ, 0x1f, UR7 ;  /* 0x0000001f3f047899 */ /* 0x000fe20008011607 */
[----:B------:R-:W-:Y:S02]  /*10b00*/  @UP1 ULDC UR8, c[0x0][0x44c] ;  /* 0x0001130000081ab9 */ /* 0x000fe40000000800 */
[----:B------:R-:W-:Y:S01]  /*10b10*/  @UP1 ULDC UR6, c[0x0][0x450] ;  /* 0x0001140000061ab9 */ /* 0x000fe20000000800 */
[----:B------:R-:W-:Y:S02]  /*10b20*/  UIMAD.WIDE.U32 UR8, UR44, UR8, URZ ;  /* 0x000000082c0872a5 */ /* 0x000fe4000f8e003f */
[----:B------:R-:W-:Y:S02]  /*10b30*/  ULEA.HI.SX32 UR4, UR7, UR4, 0x1c ;  /* 0x0000000407047291 */ /* 0x000fe4000f8fe23f */
[----:B------:R-:W-:Y:S02]  /*10b40*/  @UP1 USHF.R.U32.HI UR10, URZ, UR6, UR9 ;  /* 0x000000063f0a1299 */ /* 0x000fe40008011609 */
[----:B------:R-:W-:-:S02]  /*10b50*/  UISETP.LT.AND UP1, UPT, UR41, UR4, UPT ;  /* 0x000000042900728c */ /* 0x000fc4000bf21270 */
[----:B------:R-:W-:Y:S01]  /*10b60*/  UIADD3 UR6, UR40, UR10, URZ ;  /* 0x0000000a28067290 */ /* 0x000fe2000fffe03f */
[----:B------:R-:W-:Y:S01]  /*10b70*/  ULDC UR8, c[0x0][0x9dc] ;  /* 0x0002770000087ab9 */ /* 0x000fe20000000800 */
[----:B------:R-:W-:Y:S02]  /*10b80*/  USEL UR45, UR41, UR4, UP1 ;  /* 0x00000004292d7287 */ /* 0x000fe40008800000 */
[----:B------:R-:W-:Y:S01]  /*10b90*/  UIADD3 UR8, UR6, -UR8, URZ ;  /* 0x8000000806087290 */ /* 0x000fe2000fffe03f */
[----:B------:R-:W-:Y:S11]  /*10ba0*/  @P0 BRA `(.L_x_4367) ;  /* 0x0000000000480947 */ /* 0x000ff60003800000 */
[----:B------:R-:W-:Y:S02]  /*10bb0*/  UMOV UR4, UR6 ;  /* 0x0000000600047c82 */ /* 0x000fe40008000000 */
        /* <DEDUP_REMOVED lines=10> */
.L_x_4368:
[----:B------:R-:W-:-:S11]  /*10c60*/  UISETP.NE.AND UP0, UPT, UR5, 0x1, UPT ;  /* 0x000000010500788c */ /* 0x000fd6000bf05270 */
[----:B------:R-:W-:Y:S02]  /*10c70*/  @UP0 ULDC.64 UR10, c[0x0][0x9e8] ;  /* 0x00027a00000a0ab9 */ /* 0x000fe40000000a00 */
[----:B------:R-:W-:-:S04]  /*10c80*/  UIMAD.WIDE.U32 UR6, UR4, UR10, URZ ;  /* 0x0000000a040672a5 */ /* 0x000fc8000f8e003f */
[----:B------:R-:W-:-:S12]  /*10c90*/  @UP0 USHF.R.U32.HI UR4, URZ, UR11, UR7 ;  /* 0x0000000b3f040299 */ /* 0x000fd80008011607 */
.L_x_4369:
[----:B------:R-:W-:-:S04]  /*10ca0*/  UIMAD UR4, UR4, UR5, URZ ;  /* 0x00000005040472a4 */ /* 0x000fc8000f8e023f */
[----:B------:R-:W-:-:S04]  /*10cb0*/  UISETP.LT.AND UP0, UPT, UR8, UR4, UPT ;  /* 0x000000040800728c */ /* 0x000fc8000bf01270 */
[----:B------:R-:W-:-:S12]  /*10cc0*/  USEL UR8, UR8, UR4, !UP0 ;  /* 0x0000000408087287 */ /* 0x000fd8000c000000 */
.L_x_4367:
[----:B------:R-:W-:Y:S01]  /*10cd0*/  UIMAD.WIDE UR4, UR8, 0x2aaaaaab, URZ ;  /* 0x2aaaaaab080478a5 */ /* 0x000fe2000f8e023f */
[----:B------:R-:W-:Y:S03]  /*10ce0*/  BSSY B7, `(.L_x_4370) ;  /* 0x0000341000077945 */ /* 0x000fe60003800000 */
[----:B------:R-:W-:-:S04]  /*10cf0*/  USHF.R.U32.HI UR4, URZ, 0x1f, UR5 ;  /* 0x0000001f3f047899 */ /* 0x000fc80008011605 */
[----:B------:R-:W-:-:S04]  /*10d00*/  ULEA.HI.SX32 UR4, UR5, UR4, 0x1c ;  /* 0x0000000405047291 */ /* 0x000fc8000f8fe23f */
        /* <DEDUP_REMOVED lines=22> */
.L_x_4371:
        /* <DEDUP_REMOVED lines=20> */
.L_x_4374:
[----:B------:R-:W-:Y:S05]  /*10fb0*/  BSYNC B6 ;  /* 0x0000000000067941 */ /* 0x000fea0003800000 */
.L_x_4373:
        /* <DEDUP_REMOVED lines=20> */
.L_x_4377:
[----:B------:R0:W1:Y:S01]  /*11100*/  LDC.64 R2, c[0x4][R18] ;  /* 0x0100000012027b82 */ /* 0x0000620000000a00 */
[----:B------:R-:W-:Y:S01]  /*11110*/  ULDC.64 UR4, c[0x4][0x138] ;  /* 0x01004e0000047ab9 */ /* 0x000fe20000000a00 */
[----:B------:R-:W-:Y:S01]  /*11120*/  ULDC.64 UR6, c[0x4][0x140] ;  /* 0x0100500000067ab9 */ /* 0x000fe20000000a00 */
[----:B------:R-:W-:Y:S02]  /*11130*/  IMAD.U32 R4, RZ, RZ, UR4 ;  /* 0x00000004ff047e24 */ /* 0x000fe4000f8e00ff */
        /* <DEDUP_REMOVED lines=11> */
.L_x_4376:
[----:B------:R-:W-:Y:S05]  /*111f0*/  BSYNC B6 ;  /* 0x0000000000067941 */ /* 0x000fea0003800000 */
.L_x_4375:
        /* <DEDUP_REMOVED lines=15> */
.L_x_4432:
        /* <DEDUP_REMOVED lines=36> */
[----:B0-----:R-:W-:-:S03]  /*11530*/  IMAD R5, R10, R7, R0 ;  /* 0x000000070a057224 */ /* 0x001fc600078e0200 */
[----:B------:R-:W-:Y:S01]  /*11540*/  SHF.R.S32.HI R28, RZ, 0x1f, R22 ;  /* 0x0000001fff1c7819 */ /* 0x000fe20000011416 */
[----:B------:R-:W-:-:S05]  /*11550*/  IMAD.U32 R0, RZ, RZ, UR48 ;  /* 0x00000030ff007e24 */ /* 0x000fca000f8e00ff */
[----:B------:R-:W-:-:S13]  /*11560*/  ISETP.NE.AND P2, PT, R0, 0x3, PT ;  /* 0x000000030000780c */ /* 0x000fda0003f45270 */
[----:B------:R-:W-:-:S04]  /*11570*/  @P2 LOP3.LUT R16, R16, 0x80, RZ, 0xfc, !PT ;  /* 0x0000008010102812 */ /* 0x000fc800078efcff */
[----:B------:R-:W-:-:S04]  /*11580*/  LOP3.LUT R16, R16, 0xffffffbf, RZ, 0xc0, !PT ;  /* 0xffffffbf10107812 */ /* 0x000fc800078ec0ff */
[----:B------:R-:W-:Y:S01]  /*11590*/  @P0 LOP3.LUT R16, R16, 0x40, RZ, 0xfc, !PT ;  /* 0x0000004010100812 */ /* 0x000fe200078efcff */
[----:B------:R-:W-:Y:S06]  /*115a0*/  @!P2 BRA `(.L_x_4379) ;  /* 0x000000000004a947 */ /* 0x000fec0003800000 */
[----:B------:R-:W-:Y:S01]  /*115b0*/  BPT.TRAP 0x1 ;  /* 0x000000040000795c */ /* 0x000fe20000300000 */
.L_x_4379:
        /* <DEDUP_REMOVED lines=25> */
.L_x_4433:
[----:B------:R-:W-:Y:S05]  /*11750*/  BSYNC B0 ;  /* 0x0000000000007941 */ /* 0x000fea0003800000 */
.L_x_4380:
        /* <DEDUP_REMOVED lines=82> */
[----:B------:R0:W-:Y:S02]  /*11c80*/  @P0 LDGSTS.E.BYPASS.LTC128B.128 [R21+0x26400], desc[UR36][R2.64+0x100], !P2 ;  /* 0x2640010002150fae */ /* 0x0001e4000d101d64 */
.L_x_4447:
        /* <DEDUP_REMOVED lines=12> */
.L_x_4383:
        /* <DEDUP_REMOVED lines=10> */
.L_x_4384:
[----:B------:R1:W-:Y:S02]  /*11df0*/  SYNCS.ARRIVE.TRANS64.A1T0 RZ, [R0+URZ+0x30830], RZ ;  /* 0x030830ff00ff79a7 */ /* 0x0003e4000810003f */
[----:B------:R-:W-:Y:S05]  /*11e00*/  WARPSYNC.ALL ;  /* 0x0000000000007948 */ /* 0x000fea0003800000 */
[----:B------:R-:W-:Y:S01]  /*11e10*/  BSSY B6, `(.L_x_4385) ;  /* 0x0000015000067945 */ /* 0x000fe20003800000 */
[----:B-1----:R-:W-:Y:S01]  /*11e20*/  VIADD R0, R17, 0x12400 ;  /* 0x0001240011007836 */ /* 0x002fe20000000000 */
[----:B------:R-:W-:Y:S04]  /*11e30*/  BAR.SYNC.DEFER_BLOCKING 0x8, 0x180 ;  /* 0x0206000000007b1d */ /* 0x000fe80000010000 */
[----:B------:R-:W-:-:S13]  /*11e40*/  LOP3.LUT P0, RZ, R0, 0x3ff, RZ, 0xc0, !PT ;  /* 0x000003ff00ff7812 */ /* 0x000fda000780c0ff */
[----:B------:R-:W-:Y:S05]  /*11e50*/  @!P0 BRA `(.L_x_4386) ;  /* 0x0000000000408947 */ /* 0x000fea0003800000 */
[----:B0-----:R-:W-:Y:S01]  /*11e60*/  MOV R2, 0x0 ;  /* 0x0000000000027802 */ /* 0x001fe20000000f00 */
        /* <DEDUP_REMOVED lines=15> */
.L_x_4386:
[----:B------:R-:W-:Y:S05]  /*11f60*/  BSYNC B6 ;  /* 0x0000000000067941 */ /* 0x000fea0003800000 */
.L_x_4385:
        /* <DEDUP_REMOVED lines=9> */
[----:B------:R-:W-:Y:S02]  /*12000*/  LOP3.LUT P5, RZ, R16, 0x200, RZ, 0xc0, !PT ;  /* 0x0000020010ff7812 */ /* 0x000fe400078ac0ff */
[----:B------:R-:W-:-:S04]  /*12010*/  UIMAD UR6, UR6, UR8, URZ ;  /* 0x00000008060672a4 */ /* 0x000fc8000f8e023f */
[----:B------:R-:W-:Y:S02]  /*12020*/  UIMAD UR7, UR7, UR9, UR6 ;  /* 0x00000009070772a4 */ /* 0x000fe4000f8e0206 */
[----:B------:R-:W-:Y:S01]  /*12030*/  USHF.R.S32.HI UR6, URZ, 0x1f, UR43 ;  /* 0x0000001f3f067899 */ /* 0x000fe2000801142b */
[----:B0-----:R-:W-:-:S05]  /*12040*/  IMAD.SHL.U32 R2, R2, 0x10, RZ ;  /* 0x0000001002027824 */ /* 0x001fca00078e00ff */
[----:B------:R-:W-:-:S05]  /*12050*/  LOP3.LUT R2, R36, 0x70, R2, 0xf8, !PT ;  /* 0x0000007024027812 */ /* 0x000fca00078ef802 */
[----:B------:R-:W-:-:S04]  /*12060*/  VIADD R0, R2, UR44 ;  /* 0x0000002c02007c36 */ /* 0x000fc80008000000 */
[----:B------:R-:W-:Y:S01]  /*12070*/  @P0 IMAD.HI.U32 R3, R0, UR4, RZ ;  /* 0x0000000400030c27 */ /* 0x000fe2000f8e00ff */
[----:B------:R-:W-:Y:S01]  /*12080*/  PLOP3.LUT P0, PT, PT, PT, UP0, 0x80, 0x0 ;  /* 0x000000000000781c */ /* 0x000fe20003f0f008 */
[----:B------:R-:W-:Y:S02]  /*12090*/  @UP0 ULDC UR4, c[0x0][0x450] ;  /* 0x0001140000040ab9 */ /* 0x000fe40000000800 */
[----:B------:R-:W-:-:S10]  /*120a0*/  IMAD.MOV.U32 R2, RZ, RZ, R0 ;  /* 0x000000ffff027224 */ /* 0x000fd400078e0000 */
        /* <DEDUP_REMOVED lines=107> */
[----:B------:R0:W-:Y:S02]  /*12760*/  @!P0 LDGSTS.E.BYPASS.LTC128B.128 [R31+0x1d400], desc[UR36][R2.64+0x100], !P5 ;  /* 0x1d400100021f8fae */ /* 0x0001e4000e901d64 */
.L_x_4464:
        /* <DEDUP_REMOVED lines=9> */
[----:B------:R0:W-:Y:S01]  /*12800*/  @!P0 LDGSTS.E.BYPASS.LTC128B.128 [R31+0x1dc00], desc[UR36][R2.64+0x100], !P5 ;  /* 0x1dc00100021f8fae */ /* 0x0001e2000e901d64 */
[----:B------:R-:W-:Y:S01]  /*12810*/  PLOP3.LUT P0, PT, PT, PT, PT, 0x80, 0x0 ;  /* 0x000000000000781c */ /* 0x000fe20003f0f070 */
[----:B------:R-:W-:-:S12]  /*12820*/  NOP ;  /* 0x0000000000007918 */ /* 0x000fd80000000000 */
.L_x_4388:
        /* <DEDUP_REMOVED lines=18> */
.L_x_4465:
[----:B------:R-:W-:Y:S05]  /*12950*/  BSYNC B0 ;  /* 0x0000000000007941 */ /* 0x000fea0003800000 */
.L_x_4389:
[----:B------:R-:W-:-:S04]  /*12960*/  UIADD3 UR4, UR45, -0x2, URZ ;  /* 0xfffffffe2d047890 */ /* 0x000fc8000fffe03f */
[----:B------:R-:W-:-:S06]  /*12970*/  UISETP.GE.AND UP0, UPT, UR4, UR46, UPT ;  /* 0x0000002e0400728c */ /* 0x000fcc000bf06270 */
[----:B------:R-:W-:-:S13]  /*12980*/  PLOP3.LUT P0, PT, PT, PT, UP0, 0x40, 0x0 ;  /* 0x000000000000781c */ /* 0x000fda0003f0e808 */
[----:B------:R-:W-:Y:S05]  /*12990*/  @P0 BRA `(.L_x_4391) ;  /* 0x0000000c00f80947 */ /* 0x000fea0003800000 */
[----:B------:R-:W-:Y:S01]  /*129a0*/  BSSY B0, `(.L_x_4391) ;  /* 0x00000fd000007945 */ /* 0x000fe20003800000 */
[----:B------:R-:W-:Y:S02]  /*129b0*/  IMAD.MOV.U32 R20, RZ, RZ, R26 ;  /* 0x000000ffff147224 */ /* 0x000fe400078e001a */
[----:B------:R-:W-:Y:S02]  /*129c0*/  IMAD.MOV.U32 R9, RZ, RZ, R23 ;  /* 0x000000ffff097224 */ /* 0x000fe400078e0017 */
[----:B------:R-:W-:Y:S02]  /*129d0*/  IMAD.MOV.U32 R27, RZ, RZ, R24 ;  /* 0x000000ffff1b7224 */ /* 0x000fe400078e0018 */
[----:B------:R-:W-:-:S07]  /*129e0*/  IMAD.U32 R8, RZ, RZ, UR4 ;  /* 0x00000004ff087e24 */ /* 0x000fce000f8e00ff */
.L_x_4404:
[----:B------:R-:W1:Y:S01]  /*129f0*/  LDC R3, c[0x0][0x430] ;  /* 0x00010c00ff037b82 */ /* 0x000e620000000800 */
[----:B0-----:R-:W0:Y:S01]  /*12a00*/  S2R R0, SR_TID.X ;  /* 0x0000000000007919 */ /* 0x001e220000002100 */
[----:B------:R-:W-:Y:S01]  /*12a10*/  IMAD R10, R8, 0x60, R32 ;  /* 0x00000060080a7824 */ /* 0x000fe200078e0220 */
[----:B------:R-:W-:Y:S01]  /*12a20*/  LOP3.LUT P1, RZ, R16, 0x80, RZ, 0xc0, !PT ;  /* 0x0000008010ff7812 */ /* 0x000fe2000782c0ff */
[----:B------:R-:W-:Y:S01]  /*12a30*/  VIADD R23, R9, 0x1 ;  /* 0x0000000109177836 */ /* 0x000fe20000000000 */
[----:B-1----:R-:W-:Y:S01]  /*12a40*/  ISETP.NE.AND P0, PT, R3, 0x1, PT ;  /* 0x000000010300780c */ /* 0x002fe20003f05270 */
[----:B0-----:R-:W-:-:S12]  /*12a50*/  IMAD.SHL.U32 R0, R0, 0x10, RZ ;  /* 0x0000001000007824 */ /* 0x001fd800078e00ff */
[----:B------:R-:W0:Y:S01]  /*12a60*/  @P0 LDC R3, c[0x0][0x434] ;  /* 0x00010d00ff030b82 */ /* 0x000e220000000800 */
[----:B------:R-:W-:-:S04]  /*12a70*/  LOP3.LUT R0, R36, 0x70, R0, 0xf8, !PT ;  /* 0x0000007024007812 */ /* 0x000fc800078ef800 */
[C---:B------:R-:W-:Y:S01]  /*12a80*/  ISETP.GT.U32.AND P2, PT, R0.reuse, 0x5f, PT ;  /* 0x0000005f0000780c */ /* 0x040fe20003f44070 */
[----:B------:R-:W-:Y:S02]  /*12a90*/  IMAD.IADD R10, R0, 0x1, R10 ;  /* 0x00000001000a7824 */ /* 0x000fe400078e020a */
[----:B------:R-:W1:Y:S02]  /*12aa0*/  @P0 LDC R5, c[0x0][0x438] ;  /* 0x00010e00ff050b82 */ /* 0x000e640000000800 */
[----:B------:R-:W-:-:S08]  /*12ab0*/  IMAD.MOV.U32 R11, RZ, RZ, R10 ;  /* 0x000000ffff0b7224 */ /* 0x000fd000078e000a */
[----:B------:R-:W2:Y:S01]  /*12ac0*/  @!P2 LDC.64 R6, c[0x0][0x428] ;  /* 0x00010a00ff06ab82 */ /* 0x000ea20000000a00 */
[----:B0-----:R-:W-:-:S05]  /*12ad0*/  @P0 IMAD.HI.U32 R0, R10, R3, RZ ;  /* 0x000000030a000227 */ /* 0x001fca00078e00ff */
[----:B-1----:R-:W-:Y:S02]  /*12ae0*/  @P0 SHF.R.U32.HI R11, RZ, R5, R0 ;  /* 0x00000005ff0b0219 */ /* 0x002fe40000011600 */
[----:B------:R-:W0:Y:S02]  /*12af0*/  @!P2 LDC.64 R4, c[0x0][0x418] ;  /* 0x00010600ff04ab82 */ /* 0x000e240000000a00 */
[--C-:B------:R-:W-:Y:S01]  /*12b00*/  @!P2 SHF.R.S32.HI R3, RZ, 0x1f, R11.reuse ;  /* 0x0000001fff03a819 */ /* 0x100fe2000001140b */
[----:B------:R-:W-:Y:S02]  /*12b10*/  @!P2 IMAD.MOV.U32 R2, RZ, RZ, R11 ;  /* 0x000000ffff02a224 */ /* 0x000fe400078e000b */
[-C--:B--2---:R-:W-:Y:S02]  /*12b20*/  @!P2 IMAD R0, R33, R6.reuse, RZ ;  /* 0x000000062100a224 */ /* 0x084fe400078e02ff */
[----:B------:R-:W-:-:S04]  /*12b30*/  @!P2 IMAD.WIDE.U32 R2, R29, R6, R2 ;  /* 0x000000061d02a225 */ /* 0x000fc800078e0002 */
[----:B------:R-:W-:-:S04]  /*12b40*/  @!P2 IMAD R7, R29, R7, R0 ;  /* 0x000000071d07a224 */ /* 0x000fc800078e0200 */
[----:B------:R-:W-:Y:S01]  /*12b50*/  @!P2 IMAD.IADD R0, R7, 0x1, R3 ;  /* 0x000000010700a824 */ /* 0x000fe200078e0203 */
[----:B0-----:R-:W-:-:S04]  /*12b60*/  @!P2 LEA R4, P0, R2, R4, 0x2 ;  /* 0x000000040204a211 */ /* 0x001fc800078010ff */
        /* <DEDUP_REMOVED lines=14> */
.L_x_4392:
[----:B------:R-:W-:Y:S01]  /*12c50*/  IMAD R6, R23, 0x8, R17 ;  /* 0x0000000817067824 */ /* 0x000fe200078e0211 */
[----:B------:R-:W-:Y:S01]  /*12c60*/  SHF.L.U32 R3, R26, 0x1f, RZ ;  /* 0x0000001f1a037819 */ /* 0x000fe200000006ff */
[----:B------:R-:W-:Y:S03]  /*12c70*/  BSSY B1, `(.L_x_4393) ;  /* 0x0000003000017945 */ /* 0x000fe60003800000 */
[----:B------:R-:W0:Y:S02]  /*12c80*/  SYNCS.PHASECHK.TRANS64.TRYWAIT P0, [R6+URZ+0x30840], R3 ;  /* 0x03084003060075a7 */ /* 0x000e24000800017f */
[----:B0-----:R-:W-:Y:S05]  /*12c90*/  @!P0 BRA `(.L_x_4394) ;  /* 0x0000003000248947 */ /* 0x001fea0003800000 */
.L_x_4466:
[----:B------:R-:W-:Y:S05]  /*12ca0*/  BSYNC B1 ;  /* 0x0000000000017941 */ /* 0x000fea0003800000 */
.L_x_4393:
[----:B------:R-:W-:Y:S01]  /*12cb0*/  SHF.R.S32.HI R21, RZ, 0x1f, R5 ;  /* 0x0000001fff157819 */ /* 0x000fe20000011405 */
[----:B------:R-:W-:Y:S01]  /*12cc0*/  ULDC.64 UR4, c[0x0][0x300] ;  /* 0x0000c00000047ab9 */ /* 0x000fe20000000a00 */
[----:B-----5:R-:W-:Y:S01]  /*12cd0*/  SHF.R.S32.HI R25, RZ, 0x1f, R0 ;  /* 0x0000001fff197819 */ /* 0x020fe20000011400 */
[----:B------:R-:W-:Y:S01]  /*12ce0*/  IMAD R8, R23, 0x4800, R30 ;  /* 0x0000480017087824 */ /* 0x000fe200078e021e */
        /* <DEDUP_REMOVED lines=16> */
[----:B------:R-:W-:-:S03]  /*12df0*/  ULDC.64 UR4, c[0x0][0x2e8] ;  /* 0x0000ba0000047ab9 */ /* 0x000fc60000000a00 */
[----:B------:R-:W-:Y:S01]  /*12e00*/  IMAD.IADD R3, R7, 0x1, R3 ;  /* 0x0000000107037824 */ /* 0x000fe200078e0203 */
[----:B------:R-:W-:Y:S01]  /*12e10*/  LEA R7, P0, R2, UR4, 0x1 ;  /* 0x0000000402077c11 */ /* 0x000fe2000f8008ff */
[----:B------:R-:W-:-:S03]  /*12e20*/  UMOV UR4, 0xffffffff ;  /* 0xffffffff00047882 */ /* 0x000fc60000000000 */
[----:B------:R-:W-:Y:S01]  /*12e30*/  LEA.HI.X R10, R2, UR5, R3, 0x1, P0 ;  /* 0x00000005020a7c11 */ /* 0x000fe200080f0c03 */
[----:B------:R-:W-:Y:S08]  /*12e40*/  BRA.DIV UR4, `(.L_x_4395) ;  /* 0x0000002e04cc7947 */ /* 0x000ff0000b800000 */
        /* <DEDUP_REMOVED lines=38> */
[----:B------:R0:W-:Y:S02]  /*130b0*/  LDGSTS.E.BYPASS.LTC128B.128 [R8+0x26400], desc[UR36][R2.64+0x100], !P1 ;  /* 0x2640010002087fae */ /* 0x0001e4000c901d64 */
.L_x_4480:
        /* <DEDUP_REMOVED lines=10> */
.L_x_4396:
        /* <DEDUP_REMOVED lines=10> */
.L_x_4397:
[----:B------:R1:W-:Y:S01]  /*13200*/  SYNCS.ARRIVE.TRANS64.A1T0 RZ, [R6+URZ+0x30830], RZ ;  /* 0x030830ff06ff79a7 */ /* 0x0003e2000810003f */
[----:B------:R-:W-:Y:S05]  /*13210*/  @!P2 BRA `(.L_x_4398) ;  /* 0x000000000004a947 */ /* 0x000fea0003800000 */
[----:B------:R-:W-:Y:S01]  /*13220*/  BPT.TRAP 0x1 ;  /* 0x000000040000795c */ /* 0x000fe20000300000 */
.L_x_4398:
[----:B0-----:R-:W-:Y:S01]  /*13230*/  SHF.L.U32 R3, R20, 0x1f, RZ ;  /* 0x0000001f14037819 */ /* 0x001fe200000006ff */
[----:B-1----:R-:W-:Y:S01]  /*13240*/  IMAD R6, R9, 0x8, R17 ;  /* 0x0000000809067824 */ /* 0x002fe200078e0211 */
[----:B------:R-:W-:Y:S03]  /*13250*/  BSSY B1, `(.L_x_4399) ;  /* 0x0000003000017945 */ /* 0x000fe60003800000 */
[----:B------:R-:W0:Y:S02]  /*13260*/  SYNCS.PHASECHK.TRANS64.TRYWAIT P0, [R6+URZ+0x30860], R3 ;  /* 0x03086003060075a7 */ /* 0x000e24000800017f */
[----:B0-----:R-:W-:Y:S05]  /*13270*/  @!P0 BRA `(.L_x_4400) ;  /* 0x0000003000788947 */ /* 0x001fea0003800000 */
.L_x_4481:
[----:B------:R-:W-:Y:S05]  /*13280*/  BSYNC B1 ;  /* 0x0000000000017941 */ /* 0x000fea0003800000 */
.L_x_4399:
[----:B------:R-:W-:Y:S01]  /*13290*/  IMAD.MOV.U32 R2, RZ, RZ, -0x60 ;  /* 0xffffffa0ff027424 */ /* 0x000fe200078e00ff */
[----:B------:R-:W-:Y:S01]  /*132a0*/  UMOV UR4, 0xffffffff ;  /* 0xffffffff00047882 */ /* 0x000fe20000000000 */
[C---:B------:R-:W-:Y:S01]  /*132b0*/  LOP3.LUT P3, RZ, R16.reuse, 0x20, RZ, 0xc0, !PT ;  /* 0x0000002010ff7812 */ /* 0x040fe2000786c0ff */
[----:B------:R-:W-:Y:S01]  /*132c0*/  IMAD R7, R9, 0x4800, R30 ;  /* 0x0000480009077824 */ /* 0x000fe200078e021e */
[C---:B------:R-:W-:Y:S01]  /*132d0*/  LOP3.LUT P2, RZ, R16.reuse, 0x10, RZ, 0xc0, !PT ;  /* 0x0000001010ff7812 */ /* 0x040fe2000784c0ff */
[----:B0-----:R-:W-:Y:S01]  /*132e0*/  IMAD R3, R27, R2, UR38 ;  /* 0x000000261b037e24 */ /* 0x001fe2000f8e0202 */
[----:B------:R-:W-:-:S03]  /*132f0*/  LOP3.LUT P1, RZ, R16, 0x8, RZ, 0xc0, !PT ;  /* 0x0000000810ff7812 */ /* 0x000fc6000782c0ff */
[----:B------:R-:W-:Y:S01]  /*13300*/  IMAD.IADD R8, R3, 0x1, -R36 ;  /* 0x0000000103087824 */ /* 0x000fe200078e0a24 */
[----:B------:R-:W-:Y:S09]  /*13310*/  BRA.DIV UR4, `(.L_x_4401) ;  /* 0x0000003204647947 */ /* 0x000ff2000b800000 */
        /* <DEDUP_REMOVED lines=52> */
[----:B--2-4-:R3:W-:Y:S02]  /*13660*/  LDGSTS.E.BYPASS.LTC128B.128 [R7+0x8400], desc[UR36][R2.64+0x100], !P0 ;  /* 0x0840010002077fae */ /* 0x0147e4000c101d64 */
.L_x_4495:
        /* <DEDUP_REMOVED lines=31> */
.L_x_4402:
        /* <DEDUP_REMOVED lines=10> */
.L_x_4403:
[C---:B------:R-:W-:Y:S01]  /*13900*/  ISETP.GT.AND P0, PT, R24.reuse, UR46, PT ;  /* 0x0000002e18007c0c */ /* 0x040fe2000bf04270 */
[----:B------:R1:W-:Y:S01]  /*13910*/  SYNCS.ARRIVE.TRANS64.A1T0 RZ, [R6+URZ+0x30850], RZ ;  /* 0x030850ff06ff79a7 */ /* 0x0003e2000810003f */
[----:B------:R-:W-:Y:S02]  /*13920*/  VIADD R8, R24, 0xffffffff ;  /* 0xffffffff18087836 */ /* 0x000fe40000000000 */
[----:B------:R-:W-:Y:S02]  /*13930*/  IMAD.MOV.U32 R20, RZ, RZ, R26 ;  /* 0x000000ffff147224 */ /* 0x000fe400078e001a */
[----:B------:R-:W-:Y:S02]  /*13940*/  IMAD.MOV.U32 R9, RZ, RZ, R23 ;  /* 0x000000ffff097224 */ /* 0x000fe400078e0017 */
[----:B------:R-:W-:-:S05]  /*13950*/  IMAD.MOV.U32 R27, RZ, RZ, R24 ;  /* 0x000000ffff1b7224 */ /* 0x000fca00078e0018 */
[----:B-1----:R-:W-:Y:S05]  /*13960*/  @P0 BRA `(.L_x_4404) ;  /* 0xfffffff000200947 */ /* 0x002fea000383ffff */
[----:B------:R-:W-:Y:S05]  /*13970*/  BSYNC B0 ;  /* 0x0000000000007941 */ /* 0x000fea0003800000 */
.L_x_4391:
        /* <DEDUP_REMOVED lines=17> */
.L_x_4406:
[----:B------:R-:W-:Y:S05]  /*13a90*/  BSYNC B0 ;  /* 0x0000000000007941 */ /* 0x000fea0003800000 */
.L_x_4405:
[----:B------:R-:W-:-:S13]  /*13aa0*/  LOP3.LUT P0, RZ, R16, 0x80, RZ, 0xc0, !PT ;  /* 0x0000008010ff7812 */ /* 0x000fda000780c0ff */
[----:B------:R-:W-:Y:S05]  /*13ab0*/  @!P0 BRA `(.L_x_4407) ;  /* 0x0000000000048947 */ /* 0x000fea0003800000 */
[----:B------:R-:W-:Y:S01]  /*13ac0*/  BPT.TRAP 0x1 ;  /* 0x000000040000795c */ /* 0x000fe20000300000 */
.L_x_4407:
[----:B------:R-:W-:Y:S01]  /*13ad0*/  IMAD R4, R23, 0x8, R17 ;  /* 0x0000000817047824 */ /* 0x000fe200078e0211 */
[----:B------:R-:W-:Y:S01]  /*13ae0*/  SHF.L.U32 R3, R26, 0x1f, RZ ;  /* 0x0000001f1a037819 */ /* 0x000fe200000006ff */
[----:B------:R-:W-:Y:S01]  /*13af0*/  IMAD.MOV.U32 R5, RZ, RZ, -0x60 ;  /* 0xffffffa0ff057424 */ /* 0x000fe200078e00ff */
[----:B------:R-:W-:Y:S02]  /*13b00*/  BSSY B0, `(.L_x_4408) ;  /* 0x0000004000007945 */ /* 0x000fe40003800000 */
[----:B------:R-:W0:Y:S01]  /*13b10*/  SYNCS.PHASECHK.TRANS64.TRYWAIT P0, [R4+URZ+0x30860], R3 ;  /* 0x03086003040075a7 */ /* 0x000e22000800017f */
[----:B------:R-:W-:Y:S01]  /*13b20*/  IMAD R5, R24, R5, UR38 ;  /* 0x0000002618057e24 */ /* 0x000fe2000f8e0205 */
[----:B0-----:R-:W-:Y:S06]  /*13b30*/  @!P0 BRA `(.L_x_4409) ;  /* 0x0000003000588947 */ /* 0x001fec0003800000 */
.L_x_4496:
[----:B------:R-:W-:Y:S05]  /*13b40*/  BSYNC B0 ;  /* 0x0000000000007941 */ /* 0x000fea0003800000 */
.L_x_4408:
        /* <DEDUP_REMOVED lines=54> */
[----:B------:R-:W-:Y:S01]  /*13eb0*/  ISETP.LT.OR P0, PT, R5, 0x41, P4 ;  /* 0x000000410500780c */ /* 0x000fe20002701670 */
[----:B------:R2:W1:-:S12]  /*13ec0*/  SHFL.IDX PT, R7, R19, 0x5, 0x181f ;  /* 0x00b81f0013077f89 */ /* 0x00045800000e0000 */
[----:B------:R2:W-:Y:S01]  /*13ed0*/  LDGSTS.E.BYPASS.LTC128B.128 [R0+0x2400], desc[UR36][R2.64], !P0 ;  /* 0x0240000002007fae */ /* 0x0005e2000c101d64 */
[----:B------:R-:W-:-:S13]  /*13ee0*/  ISETP.LT.OR P0, PT, R5, 0x41, P3 ;  /* 0x000000410500780c */ /* 0x000fda0001f01670 */
[----:B------:R2:W-:Y:S01]  /*13ef0*/  LDGSTS.E.BYPASS.LTC128B.128 [R0+0x5400], desc[UR36][R2.64+0x80], !P0 ;  /* 0x0540008002007fae */ /* 0x0005e2000c101d64 */
[----:B------:R-:W-:-:S13]  /*13f00*/  ISETP.LT.OR P0, PT, R5, 0x41, P1 ;  /* 0x000000410500780c */ /* 0x000fda0000f01670 */
[----:B-1-3--:R2:W-:Y:S02]  /*13f10*/  LDGSTS.E.BYPASS.LTC128B.128 [R0+0x8400], desc[UR36][R2.64+0x100], !P0 ;  /* 0x0840010002007fae */ /* 0x00a5e4000c101d64 */
.L_x_4510:
[----:B0-2---:R-:W-:-:S05]  /*13f20*/  IADD3 R2, P0, R14, R6, RZ ;  /* 0x000000060e027210 */ /* 0x005fca0007f1e0ff */
        /* <DEDUP_REMOVED lines=12> */
.L_x_4411:
        /* <DEDUP_REMOVED lines=10> */
.L_x_4412:
[----:B------:R1:W-:Y:S01]  /*14090*/  SYNCS.ARRIVE.TRANS64.A1T0 RZ, [R4+URZ+0x30850], RZ ;  /* 0x030850ff04ff79a7 */ /* 0x0003e2000810003f */
[----:B------:R-:W-:-:S05]  /*140a0*/  VIADD R23, R23, 0x1 ;  /* 0x0000000117177836 */ /* 0x000fca0000000000 */
[----:B------:R-:W-:-:S04]  /*140b0*/  ISETP.NE.AND P0, PT, R23, 0x2, PT ;  /* 0x000000021700780c */ /* 0x000fc80003f05270 */
[----:B0-----:R-:W-:Y:S02]  /*140c0*/  SEL R3, RZ, 0x1, P0 ;  /* 0x00000001ff037807 */ /* 0x001fe40000000000 */
[----:B------:R-:W-:Y:S02]  /*140d0*/  SEL R23, R23, RZ, P0 ;  /* 0x000000ff17177207 */ /* 0x000fe40000000000 */
[----:B-1----:R-:W-:-:S07]  /*140e0*/  LOP3.LUT R26, R26, R3, RZ, 0x3c, !PT ;  /* 0x000000031a1a7212 */ /* 0x002fce00078e3cff */
.L_x_4372:
[----:B------:R-:W-:Y:S05]  /*140f0*/  BSYNC B7 ;  /* 0x0000000000077941 */ /* 0x000fea0003800000 */
.L_x_4370:
        /* <DEDUP_REMOVED lines=11> */
.L_x_4413:
[----:B------:R-:W-:-:S03]  /*141b0*/  UMOV UR4, 0xffffffff ;  /* 0xffffffff00047882 */ /* 0x000fc60000000000 */
[----:B------:R-:W-:Y:S05]  /*141c0*/  BRA.DIV UR4, `(.L_x_4415) ;  /* 0x0000003204f87947 */ /* 0x000fea000b800000 */
[----:B------:R0:W1:Y:S02]  /*141d0*/  SHFL.IDX PT, R14, R34, RZ, 0x1f ;  /* 0x00001fff220e7589 */ /* 0x00006400000e0000 */
.L_x_4513:
        /* <DEDUP_REMOVED lines=8> */
.L_x_4414:
[----:B------:R-:W-:Y:S02]  /*14260*/  ULDC UR4, c[0x0][0xc38] ;  /* 0x00030e0000047ab9 */ /* 0x000fe40000000800 */
[----:B-1----:R-:W-:-:S13]  /*14270*/  ISETP.GE.AND P0, PT, R34, UR4, PT ;  /* 0x0000000422007c0c */ /* 0x002fda000bf06270 */
[----:B------:R-:W-:Y:S05]  /*14280*/  @!P0 BRA `(.L_x_4416) ;  /* 0xffffffc000b48947 */ /* 0x000fea000383ffff */
.L_x_4361:
        /* <DEDUP_REMOVED lines=12> */
.L_x_4514:
[----:B------:R-:W-:Y:S05]  /*14350*/  BSYNC B0 ;  /* 0x0000000000007941 */ /* 0x000fea0003800000 */
.L_x_4417:
[----:B------:R-:W-:-:S03]  /*14360*/  UMOV UR4, 0xffffffff ;  /* 0xffffffff00047882 */ /* 0x000fc60000000000 */
[----:B------:R-:W-:Y:S05]  /*14370*/  BRA.DIV UR4, `(.L_x_4419) ;  /* 0x0000003204c87947 */ /* 0x000fea000b800000 */
[----:B-1----:R-:W1:Y:S02]  /*14380*/  S2R R0, SR_TID.X ;  /* 0x0000000000007919 */ /* 0x002e640000002100 */
[----:B-1----:R-:W-:-:S04]  /*14390*/  SHF.R.U32.HI R0, RZ, 0x5, R0 ;  /* 0x00000005ff007819 */ /* 0x002fc80000011600 */
[----:B------:R-:W-:-:S05]  /*143a0*/  LOP3.LUT R0, R0, 0x3, RZ, 0xc0, !PT ;  /* 0x0000000300007812 */ /* 0x000fca00078ec0ff */
[----:B------:R1:W2:Y:S02]  /*143b0*/  SHFL.IDX PT, R14, R0, RZ, 0x1f ;  /* 0x00001fff000e7589 */ /* 0x0002a400000e0000 */
.L_x_4517:
[----:B--2---:R-:W-:Y:S01]  /*143c0*/  ISETP.NE.AND P0, PT, R14, RZ, PT ;  /* 0x000000ff0e00720c */ /* 0x004fe20003f05270 */
[----:B------:R-:W-:-:S12]  /*143d0*/  BSSY B0, `(.L_x_4420) ;  /* 0x0000026000007945 */ /* 0x000fd80003800000 */
[----:B------:R-:W-:Y:S05]  /*143e0*/  @P0 BRA `(.L_x_4421) ;  /* 0x0000000000900947 */ /* 0x000fea0003800000 */
[----:B------:R-:W-:-:S03]  /*143f0*/  UMOV UR4, 0xffffffff ;  /* 0xffffffff00047882 */ /* 0x000fc60000000000 */
[----:B------:R-:W-:Y:S05]  /*14400*/  BRA.DIV UR4, `(.L_x_4422) ;  /* 0x0000003204d87947 */ /* 0x000fea000b800000 */
[----:B------:R-:W-:-:S13]  /*14410*/  ELECT P6, URZ, PT ;  /* 0x00000000003f782f */ /* 0x000fda00038c0000 */
.L_x_4520:
        /* <DEDUP_REMOVED lines=8> */
.L_x_4423:
[C---:B------:R-:W-:Y:S01]  /*144a0*/  IMAD R5, R23.reuse, 0x8, R4 ;  /* 0x0000000817057824 */ /* 0x040fe200078e0204 */
[----:B------:R-:W-:Y:S01]  /*144b0*/  SHF.L.U32 R0, R26, 0x1f, RZ ;  /* 0x0000001f1a007819 */ /* 0x000fe200000006ff */
[----:B------:R-:W-:-:S03]  /*144c0*/  VIADD R23, R23, 0x1 ;  /* 0x0000000117177836 */ /* 0x000fc60000000000 */
[----:B------:R-:W1:Y:S02]  /*144d0*/  SYNCS.PHASECHK.TRANS64.TRYWAIT P1, [R5+URZ+0x30840], R0 ;  /* 0x03084000050075a7 */ /* 0x000e64000802017f */
[----:B------:R-:W-:-:S04]  /*144e0*/  ISETP.NE.AND P2, PT, R23, 0x2, PT ;  /* 0x000000021700780c */ /* 0x000fc80003f45270 */
[----:B------:R-:W-:Y:S01]  /*144f0*/  SEL R3, RZ, 0x1, P2 ;  /* 0x00000001ff037807 */ /* 0x000fe20001000000 */
[----:B-1----:R-:W-:Y:S08]  /*14500*/  @!P1 BRA `(.L_x_4424) ;  /* 0x0000003000b89947 */ /* 0x002ff00003800000 */
.L_x_4521:
[----:B------:R-:W-:Y:S02]  /*14510*/  SEL R23, R23, RZ, P2 ;  /* 0x000000ff17177207 */ /* 0x000fe40001000000 */
[----:B------:R-:W-:Y:S01]  /*14520*/  LOP3.LUT R2, R26, R3, RZ, 0x3c, !PT ;  /* 0x000000031a027212 */ /* 0x000fe200078e3cff */
[----:B------:R-:W-:Y:S06]  /*14530*/  @!P0 BRA `(.L_x_4425) ;  /* 0x0000000000048947 */ /* 0x000fec0003800000 */
[----:B------:R-:W-:Y:S01]  /*14540*/  BPT.TRAP 0x1 ;  /* 0x000000040000795c */ /* 0x000fe20000300000 */
.L_x_4425:
[----:B------:R-:W-:Y:S01]  /*14550*/  IMAD R23, R23, 0x8, R4 ;  /* 0x0000000817177824 */ /* 0x000fe200078e0204 */
[----:B------:R-:W-:-:S04]  /*14560*/  SHF.L.U32 R2, R2, 0x1f, RZ ;  /* 0x0000001f02027819 */ /* 0x000fc800000006ff */
[----:B------:R-:W2:Y:S02]  /*14570*/  SYNCS.PHASECHK.TRANS64.TRYWAIT P1, [R23+URZ+0x30840], R2 ;  /* 0x03084002170075a7 */ /* 0x000ea4000802017f */
[----:B--2---:R-:W-:Y:S05]  /*14580*/  @!P1 BRA `(.L_x_4426) ;  /* 0x0000003000ac9947 */ /* 0x004fea0003800000 */
.L_x_4522:
[----:B------:R-:W-:Y:S05]  /*14590*/  @!P0 BRA `(.L_x_4427) ;  /* 0x0000000000048947 */ /* 0x000fea0003800000 */
[----:B------:R-:W-:Y:S01]  /*145a0*/  BPT.TRAP 0x1 ;  /* 0x000000040000795c */ /* 0x000fe20000300000 */
.L_x_4427:
[----:B------:R-:W3:Y:S02]  /*145b0*/  SYNCS.PHASECHK.TRANS64.TRYWAIT P1, [R5+URZ+0x30860], R0 ;  /* 0x03086000050075a7 */ /* 0x000ee4000802017f */
[----:B---3--:R-:W-:Y:S05]  /*145c0*/  @!P1 BRA `(.L_x_4428) ;  /* 0x0000003000b09947 */ /* 0x008fea0003800000 */
.L_x_4523:
[----:B------:R-:W-:Y:S05]  /*145d0*/  @!P0 BRA `(.L_x_4429) ;  /* 0x0000000000048947 */ /* 0x000fea0003800000 */
[----:B------:R-:W-:Y:S01]  /*145e0*/  BPT.TRAP 0x1 ;  /* 0x000000040000795c */ /* 0x000fe20000300000 */
.L_x_4429:
[----:B----4-:R4:W0:Y:S02]  /*145f0*/  SYNCS.PHASECHK.TRANS64.TRYWAIT P0, [R23+URZ+0x30860], R2 ;  /* 0x03086002170075a7 */ /* 0x010824000800017f */
[----:B0-----:R-:W-:Y:S05]  /*14600*/  @!P0 NANOSLEEP.SYNCS 0x989680 ;  /* 0x009896800000895d */ /* 0x001fea0003900000 */
[----:B------:R-:W0:Y:S02]  /*14610*/  @!P0 SYNCS.PHASECHK.TRANS64 P0, [R23+URZ+0x30860], R2 ;  /* 0x03086002170085a7 */ /* 0x000e24000800007f */
[----:B0-----:R-:W-:Y:S05]  /*14620*/  @!P0 BRA `(.L_x_4429) ;  /* 0xfffffffc00f08947 */ /* 0x001fea000383ffff */
.L_x_4421:
[----:B------:R-:W-:Y:S05]  /*14630*/  BSYNC B0 ;  /* 0x0000000000007941 */ /* 0x000fea0003800000 */
.L_x_4420:
[----:B------:R-:W-:Y:S05]  /*14640*/  EXIT ;  /* 0x000000000000794d */ /* 0x000fea0003800000 */
.L_x_4266:
[----:B0-----:R-:W-:-:S04]  /*14650*/  IMAD.U32 R3, RZ, RZ, UR40 ;  /* 0x00000028ff037e24 */ /* 0x001fc8000f8e00ff */
[----:B------:R0:W1:Y:S03]  /*14660*/  SYNCS.PHASECHK.TRANS64.TRYWAIT P1, [R3+URZ+0x30800], R0 ;  /* 0x03080000030075a7 */ /* 0x000066000802017f */
[----:B-1----:R-:W-:Y:S05]  /*14670*/  @!P1 NANOSLEEP.SYNCS 0x989680 ;  /* 0x009896800000995d */ /* 0x002fea0003900000 */
[----:B------:R-:W1:Y:S02]  /*14680*/  @!P1 SYNCS.PHASECHK.TRANS64 P1, [R3+URZ+0x30800], R0 ;  /* 0x03080000030095a7 */ /* 0x000e64000802007f */
[----:B-1----:R-:W-:Y:S05]  /*14690*/  @!P1 BRA `(.L_x_4266) ;  /* 0xfffffffc00ec9947 */ /* 0x002fea000383ffff */
[----:B------:R-:W-:Y:S05]  /*146a0*/  BRA `(.L_x_4430) ;  /* 0xfffffed400287947 */ /* 0x000fea000383ffff */
.L_x_4270:
[----:B-1----:R1:W2:Y:S02]  /*146b0*/  SYNCS.PHASECHK.TRANS64.TRYWAIT P1, [R3+URZ+0x30830], R0 ;  /* 0x03083000030075a7 */ /* 0x0022a4000802017f */
[----:B--2---:R-:W-:Y:S05]  /*146c0*/  @!P1 NANOSLEEP.SYNCS 0x989680 ;  /* 0x009896800000995d */ /* 0x004fea0003900000 */
[----:B------:R-:W2:Y:S02]  /*146d0*/  @!P1 SYNCS.PHASECHK.TRANS64 P1, [R3+URZ+0x30830], R0 ;  /* 0x03083000030095a7 */ /* 0x000ea4000802007f */
[----:B--2---:R-:W-:Y:S05]  /*146e0*/  @!P1 BRA `(.L_x_4270) ;  /* 0xfffffffc00f09947 */ /* 0x004fea000383ffff */
[----:B------:R-:W-:Y:S05]  /*146f0*/  BRA `(.L_x_4269) ;  /* 0xfffffed400447947 */ /* 0x000fea000383ffff */
.L_x_4287:
[----:B-1----:R-:W-:-:S04]  /*14700*/  IMAD.U32 R4, RZ, RZ, UR6 ;  /* 0x00000006ff047e24 */ /* 0x002fc8000f8e00ff */
[----:B------:R1:W2:Y:S03]  /*14710*/  SYNCS.PHASECHK.TRANS64.TRYWAIT P1, [R4+URZ+0x30830], R3 ;  /* 0x03083003040075a7 */ /* 0x0002a6000802017f */
[----:B--2---:R-:W-:Y:S05]  /*14720*/  @!P1 NANOSLEEP.SYNCS 0x989680 ;  /* 0x009896800000995d */ /* 0x004fea0003900000 */
[----:B------:R-:W2:Y:S02]  /*14730*/  @!P1 SYNCS.PHASECHK.TRANS64 P1, [R4+URZ+0x30830], R3 ;  /* 0x03083003040095a7 */ /* 0x000ea4000802007f */
[----:B--2---:R-:W-:Y:S05]  /*14740*/  @!P1 BRA `(.L_x_4287) ;  /* 0xfffffffc00ec9947 */ /* 0x004fea000383ffff */
[----:B------:R-:W-:Y:S05]  /*14750*/  BRA `(.L_x_4286) ;  /* 0xffffff0000987947 */ /* 0x000fea000383ffff */
.L_x_4291:
[----:B01----:R-:W-:-:S04]  /*14760*/  IMAD.U32 R3, RZ, RZ, UR5 ;  /* 0x00000005ff037e24 */ /* 0x003fc8000f8e00ff */
[----:B------:R0:W1:Y:S03]  /*14770*/  SYNCS.PHASECHK.TRANS64.TRYWAIT P1, [R3+URZ+0x30850], R0 ;  /* 0x03085000030075a7 */ /* 0x000066000802017f */
[----:B-1----:R-:W-:Y:S05]  /*14780*/  @!P1 NANOSLEEP.SYNCS 0x989680 ;  /* 0x009896800000995d */ /* 0x002fea0003900000 */
[----:B------:R-:W1:Y:S02]  /*14790*/  @!P1 SYNCS.PHASECHK.TRANS64 P1, [R3+URZ+0x30850], R0 ;  /* 0x03085000030095a7 */ /* 0x000e64000802007f */
[----:B-1----:R-:W-:Y:S05]  /*147a0*/  @!P1 BRA `(.L_x_4291) ;  /* 0xfffffffc00ec9947 */ /* 0x002fea000383ffff */
[----:B------:R-:W-:Y:S05]  /*147b0*/  BRA `(.L_x_4290) ;  /* 0xffffff0c00407947 */ /* 0x000fea000383ffff */
.L_x_4310:
[----:B-1----:R-:W-:-:S04]  /*147c0*/  IMAD.U32 R4, RZ, RZ, UR6 ;  /* 0x00000006ff047e24 */ /* 0x002fc8000f8e00ff */
[----:B------:R1:W2:Y:S03]  /*147d0*/  SYNCS.PHASECHK.TRANS64.TRYWAIT P1, [R4+URZ+0x30830], R3 ;  /* 0x03083003040075a7 */ /* 0x0002a6000802017f */
[----:B--2---:R-:W-:Y:S05]  /*147e0*/  @!P1 NANOSLEEP.SYNCS 0x989680 ;  /* 0x009896800000995d */ /* 0x004fea0003900000 */
[----:B------:R-:W2:Y:S02]  /*147f0*/  @!P1 SYNCS.PHASECHK.TRANS64 P1, [R4+URZ+0x30830], R3 ;  /* 0x03083003040095a7 */ /* 0x000ea4000802007f */
[----:B--2---:R-:W-:Y:S05]  /*14800*/  @!P1 BRA `(.L_x_4310) ;  /* 0xfffffffc00ec9947 */ /* 0x004fea000383ffff */
[----:B------:R-:W-:Y:S05]  /*14810*/  BRA `(.L_x_4309) ;  /* 0xffffff3400407947 */ /* 0x000fea000383ffff */
.L_x_4314:
[----:B01----:R-:W-:-:S04]  /*14820*/  IMAD.U32 R3, RZ, RZ, UR5 ;  /* 0x00000005ff037e24 */ /* 0x003fc8000f8e00ff */
[----:B------:R0:W1:Y:S03]  /*14830*/  SYNCS.PHASECHK.TRANS64.TRYWAIT P1, [R3+URZ+0x30850], R0 ;  /* 0x03085000030075a7 */ /* 0x000066000802017f */
[----:B-1----:R-:W-:Y:S05]  /*14840*/  @!P1 NANOSLEEP.SYNCS 0x989680 ;  /* 0x009896800000995d */ /* 0x002fea0003900000 */
[----:B------:R-:W1:Y:S02]  /*14850*/  @!P1 SYNCS.PHASECHK.TRANS64 P1, [R3+URZ+0x30850], R0 ;  /* 0x03085000030095a7 */ /* 0x000e64000802007f */
[----:B-1----:R-:W-:Y:S05]  /*14860*/  @!P1 BRA `(.L_x_4314) ;  /* 0xfffffffc00ec9947 */ /* 0x002fea000383ffff */
[----:B------:R-:W-:Y:S05]  /*14870*/  BRA `(.L_x_4313) ;  /* 0xffffff3c00e87947 */ /* 0x000fea000383ffff */
.L_x_4322:
[----:B-1----:R-:W-:-:S04]  /*14880*/  IMAD.U32 R4, RZ, RZ, UR5 ;  /* 0x00000005ff047e24 */ /* 0x002fc8000f8e00ff */
[----:B------:R1:W2:Y:S03]  /*14890*/  SYNCS.PHASECHK.TRANS64.TRYWAIT P1, [R4+URZ+0x30830], R3 ;  /* 0x03083003040075a7 */ /* 0x0002a6000802017f */
[----:B--2---:R-:W-:Y:S05]  /*148a0*/  @!P1 NANOSLEEP.SYNCS 0x989680 ;  /* 0x009896800000995d */ /* 0x004fea0003900000 */
[----:B------:R-:W2:Y:S02]  /*148b0*/  @!P1 SYNCS.PHASECHK.TRANS64 P1, [R4+URZ+0x30830], R3 ;  /* 0x03083003040095a7 */ /* 0x000ea4000802007f */
[----:B--2---:R-:W-:Y:S05]  /*148c0*/  @!P1 BRA `(.L_x_4322) ;  /* 0xfffffffc00ec9947 */ /* 0x004fea000383ffff */
[----:B------:R-:W-:Y:S05]  /*148d0*/  BRA `(.L_x_4321) ;  /* 0xffffff5000b47947 */ /* 0x000fea000383ffff */
.L_x_4326:
[----:B01----:R-:W-:-:S04]  /*148e0*/  IMAD.U32 R3, RZ, RZ, UR5 ;  /* 0x00000005ff037e24 */ /* 0x003fc8000f8e00ff */
[----:B------:R0:W1:Y:S03]  /*148f0*/  SYNCS.PHASECHK.TRANS64.TRYWAIT P1, [R3+URZ+0x30850], R0 ;  /* 0x03085000030075a7 */ /* 0x000066000802017f */
[----:B-1----:R-:W-:Y:S05]  /*14900*/  @!P1 NANOSLEEP.SYNCS 0x989680 ;  /* 0x009896800000995d */ /* 0x002fea0003900000 */
[----:B------:R-:W1:Y:S02]  /*14910*/  @!P1 SYNCS.PHASECHK.TRANS64 P1, [R3+URZ+0x30850], R0 ;  /* 0x03085000030095a7 */ /* 0x000e64000802007f */
[----:B-1----:R-:W-:Y:S05]  /*14920*/  @!P1 BRA `(.L_x_4326) ;  /* 0xfffffffc00ec9947 */ /* 0x002fea000383ffff */
[----:B------:R-:W-:Y:S05]  /*14930*/  BRA `(.L_x_4325) ;  /* 0xffffff5c005c7947 */ /* 0x000fea000383ffff */
.L_x_4341:
[----:B-1----:R-:W-:-:S04]  /*14940*/  IMAD.U32 R7, RZ, RZ, UR5 ;  /* 0x00000005ff077e24 */ /* 0x002fc8000f8e00ff */
[----:B------:R1:W2:Y:S03]  /*14950*/  SYNCS.PHASECHK.TRANS64.TRYWAIT P1, [R7+URZ+0x30850], R0 ;  /* 0x03085000070075a7 */ /* 0x0002a6000802017f */
[----:B--2---:R-:W-:Y:S05]  /*14960*/  @!P1 NANOSLEEP.SYNCS 0x989680 ;  /* 0x009896800000995d */ /* 0x004fea0003900000 */
[----:B------:R-:W2:Y:S02]  /*14970*/  @!P1 SYNCS.PHASECHK.TRANS64 P1, [R7+URZ+0x30850], R0 ;  /* 0x03085000070095a7 */ /* 0x000ea4000802007f */
[----:B--2---:R-:W-:Y:S05]  /*14980*/  @!P1 BRA `(.L_x_4341) ;  /* 0xfffffffc00ec9947 */ /* 0x004fea000383ffff */
[----:B------:R-:W-:Y:S05]  /*14990*/  BRA `(.L_x_4340) ;  /* 0xffffff8800107947 */ /* 0x000fea000383ffff */
.L_x_4378:
        /* <DEDUP_REMOVED lines=10> */
.L_x_4431:
[----:B------:R-:W-:Y:S05]  /*14a40*/  BRA `(.L_x_4432) ;  /* 0xffffffc800287947 */ /* 0x000fea000383ffff */
.L_x_4381:
[----:B0-----:R0:W1:Y:S02]  /*14a50*/  SYNCS.PHASECHK.TRANS64.TRYWAIT P0, [R0+URZ+0x30840], R3 ;  /* 0x03084003000075a7 */ /* 0x001064000800017f */
[----:B-1----:R-:W-:Y:S05]  /*14a60*/  @!P0 NANOSLEEP.SYNCS 0x989680 ;  /* 0x009896800000895d */ /* 0x002fea0003900000 */
[----:B------:R-:W1:Y:S02]  /*14a70*/  @!P0 SYNCS.PHASECHK.TRANS64 P0, [R0+URZ+0x30840], R3 ;  /* 0x03084003000085a7 */ /* 0x000e64000800007f */
[----:B-1----:R-:W-:Y:S05]  /*14a80*/  @!P0 BRA `(.L_x_4381) ;  /* 0xfffffffc00f08947 */ /* 0x002fea000383ffff */
[----:B------:R-:W-:Y:S05]  /*14a90*/  BRA `(.L_x_4433) ;  /* 0xffffffcc002c7947 */ /* 0x000fea000383ffff */
.L_x_4382:
        /* <DEDUP_REMOVED lines=8> */
.L_x_4435:
[----:B------:R-:W-:Y:S05]  /*14b20*/  BSYNC B0 ;  /* 0x0000000000007941 */ /* 0x000fea0003800000 */
.L_x_4434:
        /* <DEDUP_REMOVED lines=9> */
.L_x_4436:
        /* <DEDUP_REMOVED lines=8> */
.L_x_4437:
        /* <DEDUP_REMOVED lines=12> */
.L_x_4438:
        /* <DEDUP_REMOVED lines=8> */
.L_x_4439:
        /* <DEDUP_REMOVED lines=14> */
.L_x_4440:
        /* <DEDUP_REMOVED lines=8> */
.L_x_4441:
        /* <DEDUP_REMOVED lines=14> */
.L_x_4442:
        /* <DEDUP_REMOVED lines=8> */
.L_x_4443:
        /* <DEDUP_REMOVED lines=14> */
.L_x_4444:
        /* <DEDUP_REMOVED lines=8> */
.L_x_4445:
        /* <DEDUP_REMOVED lines=13> */
.L_x_4446:
[----:B------:R-:W-:Y:S05]  /*15270*/  BRA `(.L_x_4447) ;  /* 0xffffffc800847947 */ /* 0x000fea000383ffff */
.L_x_4387:
        /* <DEDUP_REMOVED lines=8> */
.L_x_4448:
[C---:B------:R-:W-:Y:S01]  /*15300*/  VIADD R6, R4.reuse, 0x10 ;  /* 0x0000001004067836 */ /* 0x040fe20000000000 */
[----:B------:R-:W-:Y:S01]  /*15310*/  ISETP.GE.AND P0, PT, R4, UR39, PT ;  /* 0x0000002704007c0c */ /* 0x000fe2000bf06270 */
[----:B------:R-:W-:Y:S02]  /*15320*/  IMAD.MOV.U32 R13, RZ, RZ, R0 ;  /* 0x000000ffff0d7224 */ /* 0x000fe400078e0000 */
[----:B------:R-:W-:-:S10]  /*15330*/  IMAD.MOV.U32 R2, RZ, RZ, R14 ;  /* 0x000000ffff027224 */ /* 0x000fd400078e000e */
[----:B------:R-:W-:Y:S05]  /*15340*/  WARPSYNC.COLLECTIVE R15, `(.L_x_4449) ;  /* 0x000000000f087348 */ /* 0x000fea0003c00000 */
[----:B------:R0:W1:Y:S02]  /*15350*/  SHFL.IDX P6, R14, R13, R12, R11 ;  /* 0x0000000c0d0e7389 */ /* 0x00006400000c000b */
[----:B01----:R-:W-:Y:S01]  /*15360*/  ENDCOLLECTIVE ;  /* 0x000000000000791b */ /* 0x003fe20003800000 */
.L_x_4449:
        /* <DEDUP_REMOVED lines=8> */
.L_x_4450:
[----:B------:R-:W-:Y:S01]  /*153f0*/  @!PT LDS RZ, [RZ] ;  /* 0x00000000fffff984 */ /* 0x000fe20000000800 */
[----:B------:R-:W-:Y:S01]  /*15400*/  @!PT LDS RZ, [RZ] ;  /* 0x00000000fffff984 */ /* 0x000fe20000000800 */
[----:B------:R-:W-:Y:S01]  /*15410*/  @!PT LDS RZ, [RZ] ;  /* 0x00000000fffff984 */ /* 0x000fe20000000800 */
[----:B------:R0:W-:Y:S04]  /*15420*/  @!P0 LDGSTS.E.BYPASS.LTC128B.128 [R31+0x12400], desc[UR36][R2.64], !P3 ;  /* 0x12400000021f8fae */ /* 0x0001e8000d901d64 */
[----:B------:R0:W-:Y:S04]  /*15430*/  @!P0 LDGSTS.E.BYPASS.LTC128B.128 [R31+0x16400], desc[UR36][R2.64+0x80], !P4 ;  /* 0x16400080021f8fae */ /* 0x0001e8000e101d64 */
[----:B------:R0:W-:Y:S01]  /*15440*/  @!P0 LDGSTS.E.BYPASS.LTC128B.128 [R31+0x1a400], desc[UR36][R2.64+0x100], !P5 ;  /* 0x1a400100021f8fae */ /* 0x0001e2000e901d64 */
[----:B------:R-:W-:Y:S01]  /*15450*/  ISETP.GE.AND P0, PT, R6, UR39, PT ;  /* 0x0000002706007c0c */ /* 0x000fe2000bf06270 */
[----:B------:R-:W-:-:S02]  /*15460*/  IMAD.MOV.U32 R13, RZ, RZ, R0 ;  /* 0x000000ffff0d7224 */ /* 0x000fc400078e0000 */
[----:B------:R-:W-:-:S10]  /*15470*/  IMAD.MOV.U32 R6, RZ, RZ, R14 ;  /* 0x000000ffff067224 */ /* 0x000fd400078e000e */
[----:B0-----:R-:W-:Y:S05]  /*15480*/  WARPSYNC.COLLECTIVE R15, `(.L_x_4451) ;  /* 0x000000000f087348 */ /* 0x001fea0003c00000 */
[----:B------:R1:W2:Y:S02]  /*15490*/  SHFL.IDX P6, R14, R13, R12, R11 ;  /* 0x0000000c0d0e7389 */ /* 0x0002a400000c000b */
[----:B012---:R-:W-:Y:S01]  /*154a0*/  ENDCOLLECTIVE ;  /* 0x000000000000791b */ /* 0x007fe20003800000 */
.L_x_4451:
[----:B------:R-:W-:Y:S02]  /*154b0*/  IMAD.MOV.U32 R13, RZ, RZ, R5 ;  /* 0x000000ffff0d7224 */ /* 0x000fe400078e0005 */
[----:B------:R-:W-:Y:S01]  /*154c0*/  IMAD.MOV.U32 R12, RZ, RZ, 0x2 ;  /* 0x00000002ff0c7424 */ /* 0x000fe200078e00ff */
[----:B------:R-:W-:-:S05]  /*154d0*/  @!P0 LEA R14, P1, R37, R14, 0x1 ;  /* 0x0000000e250e8211 */ /* 0x000fca00078208ff */
[----:B------:R-:W-:-:S08]  /*154e0*/  @!P0 IMAD.MOV.U32 R2, RZ, RZ, R14 ;  /* 0x000000ffff028224 */ /* 0x000fd000078e000e */
[----:B------:R-:W-:Y:S05]  /*154f0*/  WARPSYNC.COLLECTIVE R15, `(.L_x_4452) ;  /* 0x000000000f087348 */ /* 0x000fea0003c00000 */
[----:B------:R0:W1:Y:S02]  /*15500*/  SHFL.IDX P6, R14, R13, R12, R11 ;  /* 0x0000000c0d0e7389 */ /* 0x00006400000c000b */
[----:B01----:R-:W-:Y:S01]  /*15510*/  ENDCOLLECTIVE ;  /* 0x000000000000791b */ /* 0x003fe20003800000 */
.L_x_4452:
[----:B------:R-:W-:Y:S02]  /*15520*/  @!P0 IMAD.X R7, RZ, RZ, R6, P1 ;  /* 0x000000ffff078224 */ /* 0x000fe400008e0606 */
[----:B------:R-:W-:Y:S02]  /*15530*/  VIADD R6, R4, 0x20 ;  /* 0x0000002004067836 */ /* 0x000fe40000000000 */
[----:B------:R-:W-:-:S05]  /*15540*/  @!P0 IMAD.MOV.U32 R3, RZ, RZ, R7 ;  /* 0x000000ffff038224 */ /* 0x000fca00078e0007 */
[----:B------:R-:W-:Y:S01]  /*15550*/  @!PT LDS RZ, [RZ] ;  /* 0x00000000fffff984 */ /* 0x000fe20000000800 */
[----:B------:R-:W-:Y:S01]  /*15560*/  @!PT LDS RZ, [RZ] ;  /* 0x00000000fffff984 */ /* 0x000fe20000000800 */
[----:B------:R-:W-:Y:S01]  /*15570*/  @!PT LDS RZ, [RZ] ;  /* 0x00000000fffff984 */ /* 0x000fe20000000800 */
        /* <DEDUP_REMOVED lines=9> */
.L_x_4453:
[----:B------:R-:W-:Y:S02]  /*15610*/  IMAD.MOV.U32 R13, RZ, RZ, R5 ;  /* 0x000000ffff0d7224 */ /* 0x000fe400078e0005 */
[----:B------:R-:W-:Y:S01]  /*15620*/  IMAD.MOV.U32 R12, RZ, RZ, 0x3 ;  /* 0x00000003ff0c7424 */ /* 0x000fe200078e00ff */
[----:B------:R-:W-:-:S05]  /*15630*/  @!P0 LEA R14, P1, R37, R14, 0x1 ;  /* 0x0000000e250e8211 */ /* 0x000fca00078208ff */
[----:B------:R-:W-:-:S08]  /*15640*/  @!P0 IMAD.MOV.U32 R2, RZ, RZ, R14 ;  /* 0x000000ffff028224 */ /* 0x000fd000078e000e */
[----:B------:R-:W-:Y:S05]  /*15650*/  WARPSYNC.COLLECTIVE R15, `(.L_x_4454) ;  /* 0x000000000f087348 */ /* 0x000fea0003c00000 */
[----:B------:R0:W1:Y:S02]  /*15660*/  SHFL.IDX P6, R14, R13, R12, R11 ;  /* 0x0000000c0d0e7389 */ /* 0x00006400000c000b */
[----:B01----:R-:W-:Y:S01]  /*15670*/  ENDCOLLECTIVE ;  /* 0x000000000000791b */ /* 0x003fe20003800000 */
.L_x_4454:
        /* <DEDUP_REMOVED lines=15> */
.L_x_4455:
[----:B------:R-:W-:Y:S02]  /*15770*/  IMAD.MOV.U32 R13, RZ, RZ, R5 ;  /* 0x000000ffff0d7224 */ /* 0x000fe400078e0005 */
[----:B------:R-:W-:Y:S01]  /*15780*/  IMAD.MOV.U32 R12, RZ, RZ, 0x4 ;  /* 0x00000004ff0c7424 */ /* 0x000fe200078e00ff */
[----:B------:R-:W-:-:S05]  /*15790*/  @!P0 LEA R14, P1, R37, R14, 0x1 ;  /* 0x0000000e250e8211 */ /* 0x000fca00078208ff */
[----:B------:R-:W-:-:S08]  /*157a0*/  @!P0 IMAD.MOV.U32 R2, RZ, RZ, R14 ;  /* 0x000000ffff028224 */ /* 0x000fd000078e000e */
[----:B------:R-:W-:Y:S05]  /*157b0*/  WARPSYNC.COLLECTIVE R15, `(.L_x_4456) ;  /* 0x000000000f087348 */ /* 0x000fea0003c00000 */
[----:B------:R0:W1:Y:S02]  /*157c0*/  SHFL.IDX P6, R14, R13, R12, R11 ;  /* 0x0000000c0d0e7389 */ /* 0x00006400000c000b */
[----:B01----:R-:W-:Y:S01]  /*157d0*/  ENDCOLLECTIVE ;  /* 0x000000000000791b */ /* 0x003fe20003800000 */
.L_x_4456:
        /* <DEDUP_REMOVED lines=15> */
.L_x_4457:
[----:B------:R-:W-:Y:S02]  /*158d0*/  IMAD.MOV.U32 R13, RZ, RZ, R5 ;  /* 0x000000ffff0d7224 */ /* 0x000fe400078e0005 */
[----:B------:R-:W-:Y:S01]  /*158e0*/  IMAD.MOV.U32 R12, RZ, RZ, 0x5 ;  /* 0x00000005ff0c7424 */ /* 0x000fe200078e00ff */
[----:B------:R-:W-:-:S05]  /*158f0*/  @!P0 LEA R14, P1, R37, R14, 0x1 ;  /* 0x0000000e250e8211 */ /* 0x000fca00078208ff */
[----:B------:R-:W-:-:S08]  /*15900*/  @!P0 IMAD.MOV.U32 R2, RZ, RZ, R14 ;  /* 0x000000ffff028224 */ /* 0x000fd000078e000e */
[----:B------:R-:W-:Y:S05]  /*15910*/  WARPSYNC.COLLECTIVE R15, `(.L_x_4458) ;  /* 0x000000000f087348 */ /* 0x000fea0003c00000 */
[----:B------:R0:W1:Y:S02]  /*15920*/  SHFL.IDX P6, R14, R13, R12, R11 ;  /* 0x0000000c0d0e7389 */ /* 0x00006400000c000b */
[----:B01----:R-:W-:Y:S01]  /*15930*/  ENDCOLLECTIVE ;  /* 0x000000000000791b */ /* 0x003fe20003800000 */
.L_x_4458:
        /* <DEDUP_REMOVED lines=15> */
.L_x_4459:
[----:B------:R-:W-:Y:S02]  /*15a30*/  IMAD.MOV.U32 R13, RZ, RZ, R5 ;  /* 0x000000ffff0d7224 */ /* 0x000fe400078e0005 */
[----:B------:R-:W-:Y:S01]  /*15a40*/  IMAD.MOV.U32 R12, RZ, RZ, 0x6 ;  /* 0x00000006ff0c7424 */ /* 0x000fe200078e00ff */
[----:B------:R-:W-:-:S05]  /*15a50*/  @!P0 LEA R14, P1, R37, R14, 0x1 ;  /* 0x0000000e250e8211 */ /* 0x000fca00078208ff */
[----:B------:R-:W-:-:S08]  /*15a60*/  @!P0 IMAD.MOV.U32 R2, RZ, RZ, R14 ;  /* 0x000000ffff028224 */ /* 0x000fd000078e000e */
[----:B------:R-:W-:Y:S05]  /*15a70*/  WARPSYNC.COLLECTIVE R15, `(.L_x_4460) ;  /* 0x000000000f087348 */ /* 0x000fea0003c00000 */
[----:B------:R0:W1:Y:S02]  /*15a80*/  SHFL.IDX P6, R14, R13, R12, R11 ;  /* 0x0000000c0d0e7389 */ /* 0x00006400000c000b */
[----:B01----:R-:W-:Y:S01]  /*15a90*/  ENDCOLLECTIVE ;  /* 0x000000000000791b */ /* 0x003fe20003800000 */
.L_x_4460:
        /* <DEDUP_REMOVED lines=15> */
.L_x_4461:
[----:B------:R-:W-:Y:S02]  /*15b90*/  IMAD.MOV.U32 R13, RZ, RZ, R5 ;  /* 0x000000ffff0d7224 */ /* 0x000fe400078e0005 */
[----:B------:R-:W-:Y:S01]  /*15ba0*/  IMAD.MOV.U32 R12, RZ, RZ, 0x7 ;  /* 0x00000007ff0c7424 */ /* 0x000fe200078e00ff */
[----:B------:R-:W-:-:S05]  /*15bb0*/  @!P0 LEA R14, P1, R37, R14, 0x1 ;  /* 0x0000000e250e8211 */ /* 0x000fca00078208ff */
[----:B------:R-:W-:-:S08]  /*15bc0*/  @!P0 IMAD.MOV.U32 R2, RZ, RZ, R14 ;  /* 0x000000ffff028224 */ /* 0x000fd000078e000e */
[----:B------:R-:W-:Y:S05]  /*15bd0*/  WARPSYNC.COLLECTIVE R15, `(.L_x_4462) ;  /* 0x000000000f087348 */ /* 0x000fea0003c00000 */
[----:B------:R0:W1:Y:S02]  /*15be0*/  SHFL.IDX P6, R14, R13, R12, R11 ;  /* 0x0000000c0d0e7389 */ /* 0x00006400000c000b */
[----:B01----:R-:W-:Y:S01]  /*15bf0*/  ENDCOLLECTIVE ;  /* 0x000000000000791b */ /* 0x003fe20003800000 */
.L_x_4462:
        /* <DEDUP_REMOVED lines=13> */
.L_x_4463:
[----:B------:R-:W-:Y:S05]  /*15cd0*/  BRA `(.L_x_4464) ;  /* 0xffffffc800a47947 */ /* 0x000fea000383ffff */
.L_x_4390:
[----:B0-----:R0:W1:Y:S02]  /*15ce0*/  SYNCS.PHASECHK.TRANS64.TRYWAIT P0, [R17+URZ+0x30820], R0 ;  /* 0x03082000110075a7 */ /* 0x001064000800017f */
[----:B-1----:R-:W-:Y:S05]  /*15cf0*/  @!P0 NANOSLEEP.SYNCS 0x989680 ;  /* 0x009896800000895d */ /* 0x002fea0003900000 */
[----:B------:R-:W1:Y:S02]  /*15d00*/  @!P0 SYNCS.PHASECHK.TRANS64 P0, [R17+URZ+0x30820], R0 ;  /* 0x03082000110085a7 */ /* 0x000e64000800007f */
[----:B-1----:R-:W-:Y:S05]  /*15d10*/  @!P0 BRA `(.L_x_4390) ;  /* 0xfffffffc00f08947 */ /* 0x002fea000383ffff */
[----:B------:R-:W-:Y:S05]  /*15d20*/  BRA `(.L_x_4465) ;  /* 0xffffffcc00087947 */ /* 0x000fea000383ffff */
.L_x_4394:
[----:B0-----:R0:W1:Y:S02]  /*15d30*/  SYNCS.PHASECHK.TRANS64.TRYWAIT P0, [R6+URZ+0x30840], R3 ;  /* 0x03084003060075a7 */ /* 0x001064000800017f */
[----:B-1----:R-:W-:Y:S05]  /*15d40*/  @!P0 NANOSLEEP.SYNCS 0x989680 ;  /* 0x009896800000895d */ /* 0x002fea0003900000 */
[----:B------:R-:W1:Y:S02]  /*15d50*/  @!P0 SYNCS.PHASECHK.TRANS64 P0, [R6+URZ+0x30840], R3 ;  /* 0x03084003060085a7 */ /* 0x000e64000800007f */
[----:B-1----:R-:W-:Y:S05]  /*15d60*/  @!P0 BRA `(.L_x_4394) ;  /* 0xfffffffc00f08947 */ /* 0x002fea000383ffff */
[----:B------:R-:W-:Y:S05]  /*15d70*/  BRA `(.L_x_4466) ;  /* 0xffffffcc00c87947 */ /* 0x000fea000383ffff */
.L_x_4395:
        /* <DEDUP_REMOVED lines=8> */
.L_x_4468:
[----:B------:R-:W-:Y:S05]  /*15e00*/  BSYNC B1 ;  /* 0x0000000000017941 */ /* 0x000fea0003800000 */
.L_x_4467:
        /* <DEDUP_REMOVED lines=9> */
.L_x_4469:
[----:B------:R-:W-:Y:S02]  /*15ea0*/  IMAD R8, R8, 0x2, R17 ;  /* 0x0000000208087824 */ /* 0x000fe400078e0211 */
[----:B------:R-:W-:Y:S02]  /*15eb0*/  IMAD.MOV.U32 R13, RZ, RZ, R10 ;  /* 0x000000ffff0d7224 */ /* 0x000fe400078e000a */
[----:B------:R-:W-:Y:S01]  /*15ec0*/  IMAD.MOV.U32 R12, RZ, RZ, 0x1 ;  /* 0x00000001ff0c7424 */ /* 0x000fe200078e00ff */
[----:B------:R-:W-:-:S13]  /*15ed0*/  IADD3 R2, P0, R14, R4, RZ ;  /* 0x000000040e027210 */ /* 0x000fda0007f1e0ff */
[----:B------:R-:W-:Y:S05]  /*15ee0*/  WARPSYNC.COLLECTIVE R15, `(.L_x_4470) ;  /* 0x000000000f087348 */ /* 0x000fea0003c00000 */
[----:B------:R0:W1:Y:S02]  /*15ef0*/  SHFL.IDX P6, R14, R13, R12, R11 ;  /* 0x0000000c0d0e7389 */ /* 0x00006400000c000b */
[----:B01----:R-:W-:Y:S01]  /*15f00*/  ENDCOLLECTIVE ;  /* 0x000000000000791b */ /* 0x003fe20003800000 */
.L_x_4470:
[----:B------:R-:W-:-:S05]  /*15f10*/  IMAD.X R3, RZ, RZ, R3, P0 ;  /* 0x000000ffff037224 */ /* 0x000fca00000e0603 */
[----:B------:R-:W-:Y:S01]  /*15f20*/  @!PT LDS RZ, [RZ] ;  /* 0x00000000fffff984 */ /* 0x000fe20000000800 */
[----:B------:R-:W-:Y:S01]  /*15f30*/  @!PT LDS RZ, [RZ] ;  /* 0x00000000fffff984 */ /* 0x000fe20000000800 */
[----:B------:R-:W-:Y:S01]  /*15f40*/  @!PT LDS RZ, [RZ] ;  /* 0x00000000fffff984 */ /* 0x000fe20000000800 */
[----:B------:R-:W-:Y:S04]  /*15f50*/  LDGSTS.E.BYPASS.LTC128B.128 [R8+0x1e400], desc[UR36][R2.64], !P3 ;  /* 0x1e40000002087fae */ /* 0x000fe8000d901d64 */
[----:B------:R-:W-:Y:S01]  /*15f60*/  LDGSTS.E.BYPASS.LTC128B.128 [R8+0x21400], desc[UR36][R2.64+0x80], !P2 ;  /* 0x2140008002087fae */ /* 0x000fe2000d101d64 */
[----:B------:R-:W-:-:S03]  /*15f70*/  IMAD.MOV.U32 R13, RZ, RZ, R7 ;  /* 0x000000ffff0d7224 */ /* 0x000fc600078e0007 */
[----:B------:R0:W-:Y:S02]  /*15f80*/  LDGSTS.E.BYPASS.LTC128B.128 [R8+0x24400], desc[UR36][R2.64+0x100], !P1 ;  /* 0x2440010002087fae */ /* 0x0001e4000c901d64 */
[----:B0-----:R-:W-:-:S07]  /*15f90*/  IMAD.MOV.U32 R3, RZ, RZ, R14 ;  /* 0x000000ffff037224 */ /* 0x001fce00078e000e */
[----:B------:R-:W-:Y:S05]  /*15fa0*/  WARPSYNC.COLLECTIVE R15, `(.L_x_4471) ;  /* 0x000000000f087348 */ /* 0x000fea0003c00000 */
[----:B------:R0:W1:Y:S02]  /*15fb0*/  SHFL.IDX P6, R14, R13, R12, R11 ;  /* 0x0000000c0d0e7389 */ /* 0x00006400000c000b */
[----:B01----:R-:W-:Y:S01]  /*15fc0*/  ENDCOLLECTIVE ;  /* 0x000000000000791b */ /* 0x003fe20003800000 */
.L_x_4471:
[----:B------:R-:W-:Y:S02]  /*15fd0*/  IMAD.MOV.U32 R13, RZ, RZ, R10 ;  /* 0x000000ffff0d7224 */ /* 0x000fe400078e000a */
[----:B------:R-:W-:Y:S01]  /*15fe0*/  IMAD.MOV.U32 R12, RZ, RZ, 0x2 ;  /* 0x00000002ff0c7424 */ /* 0x000fe200078e00ff */
[----:B------:R-:W-:-:S13]  /*15ff0*/  IADD3 R2, P0, R14, R4, RZ ;  /* 0x000000040e027210 */ /* 0x000fda0007f1e0ff */
[----:B------:R-:W-:Y:S05]  /*16000*/  WARPSYNC.COLLECTIVE R15, `(.L_x_4472) ;  /* 0x000000000f087348 */ /* 0x000fea0003c00000 */
[----:B------:R0:W1:Y:S02]  /*16010*/  SHFL.IDX P6, R14, R13, R12, R11 ;  /* 0x0000000c0d0e7389 */ /* 0x00006400000c000b */
[----:B01----:R-:W-:Y:S01]  /*16020*/  ENDCOLLECTIVE ;  /* 0x000000000000791b */ /* 0x003fe20003800000 */
.L_x_4472:
        /* <DEDUP_REMOVED lines=12> */
.L_x_4473:
[----:B------:R-:W-:Y:S02]  /*160f0*/  IMAD.MOV.U32 R13, RZ, RZ, R10 ;  /* 0x000000ffff0d7224 */ /* 0x000fe400078e000a */
[----:B------:R-:W-:Y:S01]  /*16100*/  IMAD.MOV.U32 R12, RZ, RZ, 0x3 ;  /* 0x00000003ff0c7424 */ /* 0x000fe200078e00ff */
[----:B------:R-:W-:-:S13]  /*16110*/  IADD3 R2, P0, R14, R4, RZ ;  /* 0x000000040e027210 */ /* 0x000fda0007f1e0ff */
[----:B------:R-:W-:Y:S05]  /*16120*/  WARPSYNC.COLLECTIVE R15, `(.L_x_4474) ;  /* 0x000000000f087348 */ /* 0x000fea0003c00000 */
[----:B------:R0:W1:Y:S02]  /*16130*/  SHFL.IDX P6, R14, R13, R12, R11 ;  /* 0x0000000c0d0e7389 */ /* 0x00006400000c000b */
[----:B01----:R-:W-:Y:S01]  /*16140*/  ENDCOLLECTIVE ;  /* 0x000000000000791b */ /* 0x003fe20003800000 */
.L_x_4474:
        /* <DEDUP_REMOVED lines=12> */
.L_x_4475:
[----:B------:R-:W-:Y:S02]  /*16210*/  IMAD.MOV.U32 R13, RZ, RZ, R10 ;  /* 0x000000ffff0d7224 */ /* 0x000fe400078e000a */
[----:B------:R-:W-:Y:S01]  /*16220*/  IMAD.MOV.U32 R12, RZ, RZ, 0x4 ;  /* 0x00000004ff0c7424 */ /* 0x000fe200078e00ff */
[----:B------:R-:W-:-:S13]  /*16230*/  IADD3 R2, P0, R14, R4, RZ ;  /* 0x000000040e027210 */ /* 0x000fda0007f1e0ff */
[----:B------:R-:W-:Y:S05]  /*16240*/  WARPSYNC.COLLECTIVE R15, `(.L_x_4476) ;  /* 0x000000000f087348 */ /* 0x000fea0003c00000 */
[----:B------:R0:W1:Y:S02]  /*16250*/  SHFL.IDX P6, R14, R13, R12, R11 ;  /* 0x0000000c0d0e7389 */ /* 0x00006400000c000b */
[----:B01----:R-:W-:Y:S01]  /*16260*/  ENDCOLLECTIVE ;  /* 0x000000000000791b */ /* 0x003fe20003800000 */
.L_x_4476:
        /* <DEDUP_REMOVED lines=12> */
.L_x_4477:
[----:B------:R-:W-:Y:S02]  /*16330*/  IMAD.MOV.U32 R13, RZ, RZ, R10 ;  /* 0x000000ffff0d7224 */ /* 0x000fe400078e000a */
[----:B------:R-:W-:Y:S01]  /*16340*/  IMAD.MOV.U32 R12, RZ, RZ, 0x5 ;  /* 0x00000005ff0c7424 */ /* 0x000fe200078e00ff */
[----:B------:R-:W-:-:S13]  /*16350*/  IADD3 R2, P0, R14, R4, RZ ;  /* 0x000000040e027210 */ /* 0x000fda0007f1e0ff */
[----:B------:R-:W-:Y:S05]  /*16360*/  WARPSYNC.COLLECTIVE R15, `(.L_x_4478) ;  /* 0x000000000f087348 */ /* 0x000fea0003c00000 */
[----:B------:R0:W1:Y:S02]  /*16370*/  SHFL.IDX P6, R14, R13, R12, R11 ;  /* 0x0000000c0d0e7389 */ /* 0x00006400000c000b */
[----:B01----:R-:W-:Y:S01]  /*16380*/  ENDCOLLECTIVE ;  /* 0x000000000000791b */ /* 0x003fe20003800000 */
.L_x_4478:
        /* <DEDUP_REMOVED lines=12> */
.L_x_4479:
[----:B------:R-:W-:Y:S05]  /*16450*/  BRA `(.L_x_4480) ;  /* 0xffffffcc00187947 */ /* 0x000fea000383ffff */
.L_x_4400:
[----:B0-----:R0:W1:Y:S02]  /*16460*/  SYNCS.PHASECHK.TRANS64.TRYWAIT P0, [R6+URZ+0x30860], R3 ;  /* 0x03086003060075a7 */ /* 0x001064000800017f */
[----:B-1----:R-:W-:Y:S05]  /*16470*/  @!P0 NANOSLEEP.SYNCS 0x989680 ;  /* 0x009896800000895d */ /* 0x002fea0003900000 */
[----:B------:R-:W1:Y:S02]  /*16480*/  @!P0 SYNCS.PHASECHK.TRANS64 P0, [R6+URZ+0x30860], R3 ;  /* 0x03086003060085a7 */ /* 0x000e64000800007f */
[----:B-1----:R-:W-:Y:S05]  /*16490*/  @!P0 BRA `(.L_x_4400) ;  /* 0xfffffffc00f08947 */ /* 0x002fea000383ffff */
[----:B------:R-:W-:Y:S05]  /*164a0*/  BRA `(.L_x_4481) ;  /* 0xffffffcc00747947 */ /* 0x000fea000383ffff */
.L_x_4401:
        /* <DEDUP_REMOVED lines=8> */
.L_x_4483:
[----:B------:R-:W-:Y:S05]  /*16530*/  BSYNC B1 ;  /* 0x0000000000017941 */ /* 0x000fea0003800000 */
.L_x_4482:
        /* <DEDUP_REMOVED lines=9> */
.L_x_4484:
[----:B------:R-:W-:Y:S02]  /*165d0*/  IMAD.MOV.U32 R13, RZ, RZ, R19 ;  /* 0x000000ffff0d7224 */ /* 0x000fe400078e0013 */
[----:B------:R-:W-:Y:S01]  /*165e0*/  IMAD.MOV.U32 R12, RZ, RZ, 0x1 ;  /* 0x00000001ff0c7424 */ /* 0x000fe200078e00ff */
[----:B------:R-:W-:-:S13]  /*165f0*/  IADD3 R2, P0, R14, R4, RZ ;  /* 0x000000040e027210 */ /* 0x000fda0007f1e0ff */
[----:B------:R-:W-:Y:S05]  /*16600*/  WARPSYNC.COLLECTIVE R15, `(.L_x_4485) ;  /* 0x000000000f087348 */ /* 0x000fea0003c00000 */
[----:B------:R0:W1:Y:S02]  /*16610*/  SHFL.IDX P6, R14, R13, R12, R11 ;  /* 0x0000000c0d0e7389 */ /* 0x00006400000c000b */
[----:B01----:R-:W-:Y:S01]  /*16620*/  ENDCOLLECTIVE ;  /* 0x000000000000791b */ /* 0x003fe20003800000 */
.L_x_4485:
        /* <DEDUP_REMOVED lines=15> */
.L_x_4486:
[----:B------:R-:W-:Y:S02]  /*16720*/  IMAD.MOV.U32 R13, RZ, RZ, R19 ;  /* 0x000000ffff0d7224 */ /* 0x000fe400078e0013 */
[----:B------:R-:W-:Y:S01]  /*16730*/  IMAD.MOV.U32 R12, RZ, RZ, 0x2 ;  /* 0x00000002ff0c7424 */ /* 0x000fe200078e00ff */
[----:B------:R-:W-:-:S13]  /*16740*/  IADD3 R2, P0, R14, R4, RZ ;  /* 0x000000040e027210 */ /* 0x000fda0007f1e0ff */
[----:B------:R-:W-:Y:S05]  /*16750*/  WARPSYNC.COLLECTIVE R15, `(.L_x_4487) ;  /* 0x000000000f087348 */ /* 0x000fea0003c00000 */
[----:B------:R0:W1:Y:S02]  /*16760*/  SHFL.IDX P6, R14, R13, R12, R11 ;  /* 0x0000000c0d0e7389 */ /* 0x00006400000c000b */
[----:B01----:R-:W-:Y:S01]  /*16770*/  ENDCOLLECTIVE ;  /* 0x000000000000791b */ /* 0x003fe20003800000 */
.L_x_4487:
        /* <DEDUP_REMOVED lines=15> */
.L_x_4488:
[----:B------:R-:W-:Y:S02]  /*16870*/  IMAD.MOV.U32 R13, RZ, RZ, R19 ;  /* 0x000000ffff0d7224 */ /* 0x000fe400078e0013 */
[----:B------:R-:W-:Y:S01]  /*16880*/  IMAD.MOV.U32 R12, RZ, RZ, 0x3 ;  /* 0x00000003ff0c7424 */ /* 0x000fe200078e00ff */
[----:B------:R-:W-:-:S13]  /*16890*/  IADD3 R2, P0, R14, R4, RZ ;  /* 0x000000040e027210 */ /* 0x000fda0007f1e0ff */
[----:B------:R-:W-:Y:S05]  /*168a0*/  WARPSYNC.COLLECTIVE R15, `(.L_x_4489) ;  /* 0x000000000f087348 */ /* 0x000fea0003c00000 */
[----:B------:R0:W1:Y:S02]  /*168b0*/  SHFL.IDX P6, R14, R13, R12, R11 ;  /* 0x0000000c0d0e7389 */ /* 0x00006400000c000b */
[----:B01----:R-:W-:Y:S01]  /*168c0*/  ENDCOLLECTIVE ;  /* 0x000000000000791b */ /* 0x003fe20003800000 */
.L_x_4489:
        /* <DEDUP_REMOVED lines=15> */
.L_x_4490:
[----:B------:R-:W-:Y:S02]  /*169c0*/  IMAD.MOV.U32 R13, RZ, RZ, R19 ;  /* 0x000000ffff0d7224 */ /* 0x000fe400078e0013 */
[----:B------:R-:W-:Y:S01]  /*169d0*/  IMAD.MOV.U32 R12, RZ, RZ, 0x4 ;  /* 0x00000004ff0c7424 */ /* 0x000fe200078e00ff */
[----:B------:R-:W-:-:S13]  /*169e0*/  IADD3 R2, P0, R14, R4, RZ ;  /* 0x000000040e027210 */ /* 0x000fda0007f1e0ff */
[----:B------:R-:W-:Y:S05]  /*169f0*/  WARPSYNC.COLLECTIVE R15, `(.L_x_4491) ;  /* 0x000000000f087348 */ /* 0x000fea0003c00000 */
[----:B------:R0:W1:Y:S02]  /*16a00*/  SHFL.IDX P6, R14, R13, R12, R11 ;  /* 0x0000000c0d0e7389 */ /* 0x00006400000c000b */
[----:B01----:R-:W-:Y:S01]  /*16a10*/  ENDCOLLECTIVE ;  /* 0x000000000000791b */ /* 0x003fe20003800000 */
.L_x_4491:
        /* <DEDUP_REMOVED lines=15> */
.L_x_4492:
[----:B------:R-:W-:Y:S02]  /*16b10*/  IMAD.MOV.U32 R13, RZ, RZ, R19 ;  /* 0x000000ffff0d7224 */ /* 0x000fe400078e0013 */
[----:B------:R-:W-:Y:S01]  /*16b20*/  IMAD.MOV.U32 R12, RZ, RZ, 0x5 ;  /* 0x00000005ff0c7424 */ /* 0x000fe200078e00ff */
[----:B------:R-:W-:-:S13]  /*16b30*/  IADD3 R2, P0, R14, R4, RZ ;  /* 0x000000040e027210 */ /* 0x000fda0007f1e0ff */
[----:B------:R-:W-:Y:S05]  /*16b40*/  WARPSYNC.COLLECTIVE R15, `(.L_x_4493) ;  /* 0x000000000f087348 */ /* 0x000fea0003c00000 */
[----:B------:R0:W1:Y:S02]  /*16b50*/  SHFL.IDX P6, R14, R13, R12, R11 ;  /* 0x0000000c0d0e7389 */ /* 0x00006400000c000b */
[----:B01----:R-:W-:Y:S01]  /*16b60*/  ENDCOLLECTIVE ;  /* 0x000000000000791b */ /* 0x003fe20003800000 */
.L_x_4493:
        /* <DEDUP_REMOVED lines=12> */
.L_x_4494:
[----:B------:R-:W-:Y:S01]  /*16c30*/  @!PT LDS RZ, [RZ] ;  /* 0x00000000fffff984 */ /* 0x000fe20000000800 */
[----:B------:R-:W-:Y:S01]  /*16c40*/  @!PT LDS RZ, [RZ] ;  /* 0x00000000fffff984 */ /* 0x000fe20000000800 */
[----:B------:R-:W-:Y:S01]  /*16c50*/  @!PT LDS RZ, [RZ] ;  /* 0x00000000fffff984 */ /* 0x000fe20000000800 */
[----:B------:R0:W-:Y:S01]  /*16c60*/  LDGSTS.E.BYPASS.LTC128B.128 [R7+0x5400], desc[UR36][R2.64+0x80], !P0 ;  /* 0x0540008002077fae */ /* 0x0001e2000c101d64 */
[----:B------:R-:W-:-:S13]  /*16c70*/  ISETP.LT.OR P0, PT, R8, 0x41, P1 ;  /* 0x000000410800780c */ /* 0x000fda0000f01670 */
[----:B------:R0:W-:Y:S01]  /*16c80*/  LDGSTS.E.BYPASS.LTC128B.128 [R7+0x8400], desc[UR36][R2.64+0x100], !P0 ;  /* 0x0840010002077fae */ /* 0x0001e2000c101d64 */
[----:B------:R-:W-:Y:S05]  /*16c90*/  BRA `(.L_x_4495) ;  /* 0xffffffc800747947 */ /* 0x000fea000383ffff */
.L_x_4409:
[----:B0-----:R0:W1:Y:S02]  /*16ca0*/  SYNCS.PHASECHK.TRANS64.TRYWAIT P0, [R4+URZ+0x30860], R3 ;  /* 0x03086003040075a7 */ /* 0x001064000800017f */
[----:B-1----:R-:W-:Y:S05]  /*16cb0*/  @!P0 NANOSLEEP.SYNCS 0x989680 ;  /* 0x009896800000895d */ /* 0x002fea0003900000 */
[----:B------:R-:W1:Y:S02]  /*16cc0*/  @!P0 SYNCS.PHASECHK.TRANS64 P0, [R4+URZ+0x30860], R3 ;  /* 0x03086003040085a7 */ /* 0x000e64000800007f */
[----:B-1----:R-:W-:Y:S05]  /*16cd0*/  @!P0 BRA `(.L_x_4409) ;  /* 0xfffffffc00f08947 */ /* 0x002fea000383ffff */
[----:B------:R-:W-:Y:S05]  /*16ce0*/  BRA `(.L_x_4496) ;  /* 0xffffffcc00947947 */ /* 0x000fea000383ffff */
.L_x_4410:
        /* <DEDUP_REMOVED lines=8> */
.L_x_4498:
[----:B------:R-:W-:Y:S05]  /*16d70*/  BSYNC B0 ;  /* 0x0000000000007941 */ /* 0x000fea0003800000 */
.L_x_4497:
        /* <DEDUP_REMOVED lines=9> */
.L_x_4499:
[----:B------:R-:W-:Y:S02]  /*16e10*/  IMAD.MOV.U32 R13, RZ, RZ, R19 ;  /* 0x000000ffff0d7224 */ /* 0x000fe400078e0013 */
[----:B------:R-:W-:Y:S01]  /*16e20*/  IMAD.MOV.U32 R12, RZ, RZ, 0x1 ;  /* 0x00000001ff0c7424 */ /* 0x000fe200078e00ff */
[----:B------:R-:W-:-:S13]  /*16e30*/  IADD3 R2, P0, R14, R6, RZ ;  /* 0x000000060e027210 */ /* 0x000fda0007f1e0ff */
[----:B------:R-:W-:Y:S05]  /*16e40*/  WARPSYNC.COLLECTIVE R15, `(.L_x_4500) ;  /* 0x000000000f087348 */ /* 0x000fea0003c00000 */
[----:B------:R0:W1:Y:S02]  /*16e50*/  SHFL.IDX P6, R14, R13, R12, R11 ;  /* 0x0000000c0d0e7389 */ /* 0x00006400000c000b */
[----:B01----:R-:W-:Y:S01]  /*16e60*/  ENDCOLLECTIVE ;  /* 0x000000000000791b */ /* 0x003fe20003800000 */
.L_x_4500:
        /* <DEDUP_REMOVED lines=13> */
.L_x_4501:
        /* <DEDUP_REMOVED lines=12> */
.L_x_4502:
        /* <DEDUP_REMOVED lines=12> */
.L_x_4503:
        /* <DEDUP_REMOVED lines=12> */
.L_x_4504:
        /* <DEDUP_REMOVED lines=12> */
.L_x_4505:
        /* <DEDUP_REMOVED lines=12> */
.L_x_4506:
        /* <DEDUP_REMOVED lines=12> */
.L_x_4507:
        /* <DEDUP_REMOVED lines=12> */
.L_x_4508:
        /* <DEDUP_REMOVED lines=12> */
.L_x_4509:
[----:B------:R-:W-:Y:S01]  /*17540*/  @!PT LDS RZ, [RZ] ;  /* 0x00000000fffff984 */ /* 0x000fe20000000800 */
[----:B------:R-:W-:Y:S01]  /*17550*/  @!PT LDS RZ, [RZ] ;  /* 0x00000000fffff984 */ /* 0x000fe20000000800 */
[----:B------:R-:W-:Y:S01]  /*17560*/  @!PT LDS RZ, [RZ] ;  /* 0x00000000fffff984 */ /* 0x000fe20000000800 */
[----:B------:R0:W-:Y:S01]  /*17570*/  LDGSTS.E.BYPASS.LTC128B.128 [R0+0x5400], desc[UR36][R2.64+0x80], !P0 ;  /* 0x0540008002007fae */ /* 0x0001e2000c101d64 */
[----:B------:R-:W-:-:S13]  /*17580*/  ISETP.LT.OR P0, PT, R5, 0x41, P1 ;  /* 0x000000410500780c */ /* 0x000fda0000f01670 */
[----:B------:R0:W-:Y:S01]  /*17590*/  LDGSTS.E.BYPASS.LTC128B.128 [R0+0x8400], desc[UR36][R2.64+0x100], !P0 ;  /* 0x0840010002007fae */ /* 0x0001e2000c101d64 */
[----:B------:R-:W-:Y:S05]  /*175a0*/  BRA `(.L_x_4510) ;  /* 0xffffffc8005c7947 */ /* 0x000fea000383ffff */
.L_x_4415:
        /* <DEDUP_REMOVED lines=8> */
.L_x_4512:
[----:B------:R-:W-:Y:S05]  /*17630*/  BSYNC B0 ;  /* 0x0000000000007941 */ /* 0x000fea0003800000 */
.L_x_4511:
[----:B------:R-:W-:Y:S05]  /*17640*/  BRA `(.L_x_4513) ;  /* 0xffffffc800e47947 */ /* 0x000fea000383ffff */
.L_x_4418:
[----:B-1----:R1:W2:Y:S02]  /*17650*/  SYNCS.PHASECHK.TRANS64.TRYWAIT P0, [R4+URZ+0x30820], R0 ;  /* 0x03082000040075a7 */ /* 0x0022a4000800017f */
[----:B--2---:R-:W-:Y:S05]  /*17660*/  @!P0 NANOSLEEP.SYNCS 0x989680 ;  /* 0x009896800000895d */ /* 0x004fea0003900000 */
[----:B------:R-:W2:Y:S02]  /*17670*/  @!P0 SYNCS.PHASECHK.TRANS64 P0, [R4+URZ+0x30820], R0 ;  /* 0x03082000040085a7 */ /* 0x000ea4000800007f */
[----:B--2---:R-:W-:Y:S05]  /*17680*/  @!P0 BRA `(.L_x_4418) ;  /* 0xfffffffc00f08947 */ /* 0x004fea000383ffff */
[----:B------:R-:W-:Y:S05]  /*17690*/  BRA `(.L_x_4514) ;  /* 0xffffffcc002c7947 */ /* 0x000fea000383ffff */
.L_x_4419:
        /* <DEDUP_REMOVED lines=11> */
.L_x_4516:
[----:B------:R-:W-:Y:S05]  /*17750*/  BSYNC B0 ;  /* 0x0000000000007941 */ /* 0x000fea0003800000 */
.L_x_4515:
[----:B------:R-:W-:Y:S05]  /*17760*/  BRA `(.L_x_4517) ;  /* 0xffffffcc00147947 */ /* 0x000fea000383ffff */
.L_x_4422:
[----:B------:R-:W-:Y:S01]  /*17770*/  BSSY B1, `(.L_x_4518) ;  /* 0x0000006000017945 */ /* 0x000fe20003800000 */
[----:B------:R-:W-:-:S07]  /*17780*/  IMAD.MOV.U32 R15, RZ, RZ, -0x1 ;  /* 0xffffffffff0f7424 */ /* 0x000fce00078e00ff */
[----:B01---5:R-:W-:Y:S05]  /*17790*/  WARPSYNC.COLLECTIVE R15, `(.L_x_4519) ;  /* 0x000000000f0c7348 */ /* 0x023fea0003c00000 */
[----:B------:R-:W-:Y:S02]  /*177a0*/  ELECT P6, UR62, PT ;  /* 0x00000000003e782f */ /* 0x000fe400038c0000 */
[----:B------:R-:W-:Y:S01]  /*177b0*/  MOV R14, UR62 ;  /* 0x0000003e000e7c02 */ /* 0x000fe20008000f00 */
[----:B01---5:R-:W-:Y:S10]  /*177c0*/  ENDCOLLECTIVE ;  /* 0x000000000000791b */ /* 0x023ff40003800000 */
.L_x_4519:
[----:B------:R-:W-:Y:S05]  /*177d0*/  BSYNC B1 ;  /* 0x0000000000017941 */ /* 0x000fea0003800000 */
.L_x_4518:
[----:B------:R-:W-:Y:S05]  /*177e0*/  BRA `(.L_x_4520) ;  /* 0xffffffcc000c7947 */ /* 0x000fea000383ffff */
.L_x_4424:
[----:B-1----:R1:W2:Y:S02]  /*177f0*/  SYNCS.PHASECHK.TRANS64.TRYWAIT P1, [R5+URZ+0x30840], R0 ;  /* 0x03084000050075a7 */ /* 0x0022a4000802017f */
[----:B--2---:R-:W-:Y:S05]  /*17800*/  @!P1 NANOSLEEP.SYNCS 0x989680 ;  /* 0x009896800000995d */ /* 0x004fea0003900000 */
[----:B------:R-:W2:Y:S02]  /*17810*/  @!P1 SYNCS.PHASECHK.TRANS64 P1, [R5+URZ+0x30840], R0 ;  /* 0x03084000050095a7 */ /* 0x000ea4000802007f */
[----:B--2---:R-:W-:Y:S05]  /*17820*/  @!P1 BRA `(.L_x_4424) ;  /* 0xfffffffc00f09947 */ /* 0x004fea000383ffff */
[----:B------:R-:W-:Y:S05]  /*17830*/  BRA `(.L_x_4521) ;  /* 0xffffffcc00347947 */ /* 0x000fea000383ffff */
.L_x_4426:
[----:B--2---:R2:W3:Y:S02]  /*17840*/  SYNCS.PHASECHK.TRANS64.TRYWAIT P1, [R23+URZ+0x30840], R2 ;  /* 0x03084002170075a7 */ /* 0x0044e4000802017f */
[----:B---3--:R-:W-:Y:S05]  /*17850*/  @!P1 NANOSLEEP.SYNCS 0x989680 ;  /* 0x009896800000995d */ /* 0x008fea0003900000 */
[----:B------:R-:W3:Y:S02]  /*17860*/  @!P1 SYNCS.PHASECHK.TRANS64 P1, [R23+URZ+0x30840], R2 ;  /* 0x03084002170095a7 */ /* 0x000ee4000802007f */
[----:B---3--:R-:W-:Y:S05]  /*17870*/  @!P1 BRA `(.L_x_4426) ;  /* 0xfffffffc00f09947 */ /* 0x008fea000383ffff */
[----:B------:R-:W-:Y:S05]  /*17880*/  BRA `(.L_x_4522) ;  /* 0xffffffcc00407947 */ /* 0x000fea000383ffff */
.L_x_4428:
[----:B---3--:R3:W4:Y:S02]  /*17890*/  SYNCS.PHASECHK.TRANS64.TRYWAIT P1, [R5+URZ+0x30860], R0 ;  /* 0x03086000050075a7 */ /* 0x008724000802017f */
[----:B----4-:R-:W-:Y:S05]  /*178a0*/  @!P1 NANOSLEEP.SYNCS 0x989680 ;  /* 0x009896800000995d */ /* 0x010fea0003900000 */
[----:B------:R-:W4:Y:S02]  /*178b0*/  @!P1 SYNCS.PHASECHK.TRANS64 P1, [R5+URZ+0x30860], R0 ;  /* 0x03086000050095a7 */ /* 0x000f24000802007f */
[----:B----4-:R-:W-:Y:S05]  /*178c0*/  @!P1 BRA `(.L_x_4428) ;  /* 0xfffffffc00f09947 */ /* 0x010fea000383ffff */
[----:B------:R-:W-:Y:S05]  /*178d0*/  BRA `(.L_x_4523) ;  /* 0xffffffcc003c7947 */ /* 0x000fea000383ffff */
.L_x_4524:
        /* <DEDUP_REMOVED lines=10> */
.L_x_15848:


//--------------------- .text._ZN7cutlass13device_kernelIN5flash11enable_sm90INS1_16FlashAttnFwdSm90INS1_25CollectiveMainloopFwdSm90ILi2EN4cute5tupleIJNS5_1CILi1EEES8_S8_EEENS6_IJNS7_ILi128EEENS7_ILi96EEENS7_ILi192EEEEEELi192ENS_6half_tEfNS_4arch4Sm90ELb0ELb1ELb0ELb1ELb1ELb0ELb0ELb1ELb1ELb1ELb0ELb0EEENS1_21CollectiveEpilogueFwdINS6_IJSA_SC_SB_EEES9_SE_SG_Li256ELb1ELb1ELb0ELb0EEENS1_36VarlenDynamicPersistentTileSchedulerILi128ELi96ELi256ELi128ELb0ELb1ELb1ELb1ELb0ELb1EEEEEEEEEvNT_6ParamsE --------------------------
	.section	.text._ZN7cutlass13device_kernelIN5flash11enable_sm90INS1_16FlashAttnFwdSm90INS1_25CollectiveMainloopFwdSm90ILi2EN4cute5tupleIJNS5_1CILi1EEES8_S8_EEENS6_IJNS7_ILi128EEENS7_ILi96EEENS7_ILi192EEEEEELi192ENS_6half_tEfNS_4arch4Sm90ELb0ELb1ELb0ELb1ELb1ELb0ELb0ELb1ELb1ELb1ELb0ELb0EEENS1_21CollectiveEpilogueFwdINS6_IJSA_SC_SB_EEES9_SE_SG_Li256ELb1ELb1ELb0ELb0EEENS1_36VarlenDynamicPersistentTileSchedulerILi128ELi96ELi256ELi128ELb0ELb1ELb1ELb1ELb0ELb1EEEEEEEEEvNT_6ParamsE,"ax",@progbits
	.align	128
.text._ZN7cutlass13device_kernelIN5flash11enable_sm90INS1_16FlashAttnFwdSm90INS1_25CollectiveMainloopFwdSm90ILi2EN4cute5tupleIJNS5_1CILi1EEES8_S8_EEENS6_IJNS7_ILi128EEENS7_ILi96EEENS7_ILi192EEEEEELi192ENS_6half_tEfNS_4arch4Sm90ELb0ELb1ELb0ELb1ELb1ELb0ELb0ELb1ELb1ELb1ELb0ELb0EEENS1_21CollectiveEpilogueFwdINS6_IJSA_SC_SB_EEES9_SE_SG_Li256ELb1ELb1ELb0ELb0EEENS1_36VarlenDynamicPersistentTileSchedulerILi128ELi96ELi256ELi128ELb0ELb1ELb1ELb1ELb0ELb1EEEEEEEEEvNT_6ParamsE:
        .type           _ZN7cutlass13device_kernelIN5flash11enable_sm90INS1_16FlashAttnFwdSm90INS1_25CollectiveMainloopFwdSm90ILi2EN4cute5tupleIJNS5_1CILi1EEES8_S8_EEENS6_IJNS7_ILi128EEENS7_ILi96EEENS7_ILi192EEEEEELi192ENS_6half_tEfNS_4arch4Sm90ELb0ELb1ELb0ELb1ELb1ELb0ELb0ELb1ELb1ELb1ELb0ELb0EEENS1_21CollectiveEpilogueFwdINS6_IJSA_SC_SB_EEES9_SE_SG_Li256ELb1ELb1ELb0ELb0EEENS1_36VarlenDynamicPersistentTileSchedulerILi128ELi96ELi256ELi128ELb0ELb1ELb1ELb1ELb0ELb1EEEEEEEEEvNT_6ParamsE,@function
        .size           _ZN7cutlass13device_kernelIN5flash11enable_sm90INS1_16FlashAttnFwdSm90INS1_25CollectiveMainloopFwdSm90ILi2EN4cute5tupleIJNS5_1CILi1EEES8_S8_EEENS6_IJNS7_ILi128EEENS7_ILi96EEENS7_ILi192EEEEEELi192ENS_6half_tEfNS_4arch4Sm90ELb0ELb1ELb0ELb1ELb1ELb0ELb0ELb1ELb1ELb1ELb0ELb0EEENS1_21CollectiveEpilogueFwdINS6_IJSA_SC_SB_EEES9_SE_SG_Li256ELb1ELb1ELb0ELb0EEENS1_36VarlenDynamicPersistentTileSchedulerILi128ELi96ELi256ELi128ELb0ELb1ELb1ELb1ELb0ELb1EEEEEEEEEvNT_6ParamsE,(.L_x_15849 - _ZN7cutlass13device_kernelIN5flash11enable_sm90INS1_16FlashAttnFwdSm90INS1_25CollectiveMainloopFwdSm90ILi2EN4cute5tupleIJNS5_1CILi1EEES8_S8_EEENS6_IJNS7_ILi128EEENS7_ILi96EEENS7_ILi192EEEEEELi192ENS_6half_tEfNS_4arch4Sm90ELb0ELb1ELb0ELb1ELb1ELb0ELb0ELb1ELb1ELb1ELb0ELb0EEENS1_21CollectiveEpilogueFwdINS6_IJSA_SC_SB_EEES9_SE_SG_Li256ELb1ELb1ELb0ELb0EEENS1_36VarlenDynamicPersistentTileSchedulerILi128ELi96ELi256ELi128ELb0ELb1ELb1ELb1ELb0ELb1EEEEEEEEEvNT_6ParamsE)
        .other          _ZN7cutlass13device_kernelIN5flash11enable_sm90INS1_16FlashAttnFwdSm90INS1_25CollectiveMainloopFwdSm90ILi2EN4cute5tupleIJNS5_1CILi1EEES8_S8_EEENS6_IJNS7_ILi128EEENS7_ILi96EEENS7_ILi192EEEEEELi192ENS_6half_tEfNS_4arch4Sm90ELb0ELb1ELb0ELb1ELb1ELb0ELb0ELb1ELb1ELb1ELb0ELb0EEENS1_21CollectiveEpilogueFwdINS6_IJSA_SC_SB_EEES9_SE_SG_Li256ELb1ELb1ELb0ELb0EEENS1_36VarlenDynamicPersistentTileSchedulerILi128ELi96ELi256ELi128ELb0ELb1ELb1ELb1ELb0ELb1EEEEEEEEEvNT_6ParamsE,@"STO_CUDA_ENTRY STV_DEFAULT"
_ZN7cutlass13device_kernelIN5flash11enable_sm90INS1_16FlashAttnFwdSm90INS1_25CollectiveMainloopFwdSm90ILi2EN4cute5tupleIJNS5_1CILi1EEES8_S8_EEENS6_IJNS7_ILi128EEENS7_ILi96EEENS7_ILi192EEEEEELi192ENS_6half_tEfNS_4arch4Sm90ELb0ELb1ELb0ELb1ELb1ELb0ELb0ELb1ELb1ELb1ELb0ELb0EEENS1_21CollectiveEpilogueFwdINS6_IJSA_SC_SB_EEES9_SE_SG_Li256ELb1ELb1ELb0ELb0EEENS1_36VarlenDynamicPersistentTileSchedulerILi128ELi96ELi256ELi128ELb0ELb1ELb1ELb1ELb0ELb1EEEEEEEEEvNT_6ParamsE:
        /* <DEDUP_REMOVED lines=45> */
.L_x_4525:
        /* <DEDUP_REMOVED lines=22> */
.L_x_4526:
        /* <DEDUP_REMOVED lines=18> */
.L_x_4527:
        /* <DEDUP_REMOVED lines=22> */
.L_x_4528:
        /* <DEDUP_REMOVED lines=22> */
.L_x_4529:
[----:B------:R-:W-:Y:S01]  /*0810*/  ISETP.NE.AND P0, PT, R3, RZ, PT ;  /* 0x000000ff0300720c */ /* 0x000fe20003f05270 */
[----:B------:R-:W-:Y:S01]  /*0820*/  IMAD.MOV.U32 R3, RZ, RZ, 0x1 ;  /* 0x00000001ff037424 */ /* 0x000fe200078e00ff */
[----:B------:R-:W-:Y:S01]  /*0830*/  NOP ;  /* 0x0000000000007918 */ /* 0x000fe20000000000 */
[----:B------:R-:W-:-:S03]  /*0840*/  ULDC.64 UR36, c[0x0][0x208] ;  /* 0x0000820000247ab9 */ /* 0x000fc60000000a00 */
[----:B------:R-:W-:-:S05]  /*0850*/  SEL R3, R3, 0x2, !P0 ;  /* 0x0000000203037807 */ /* 0x000fca0004000000 */
[----:B------:R0:W-:Y:S02]  /*0860*/  STL [R1+0x10], R3 ;  /* 0x0000100301007387 */ /* 0x0001e40000100800 */
[----:B01234-:R-:W-:Y:S06]  /*0870*/  BAR.SYNC.DEFER_BLOCKING 0x0 ;  /* 0x0000000000007b1d */ /* 0x01ffec0000010000 */
[----:B------:R-:W-:Y:S05]  /*0880*/  @!P0 BRA `(.L_x_4530) ;  /* 0x000000f800108947 */ /* 0x000fea0003800000 */
.L_x_4531:
[----:B------:R-:W-:-:S08]  /*0890*/  NOP ;  /* 0x0000000000007918 */ /* 0x000fd00000000000 */
[----:B------:R-:W0:Y:S02]  /*08a0*/  USETMAXREG.TRY_ALLOC.CTAPOOL UP0, 0xe8 ;  /* 0x000000e8000079c8 */ /* 0x000e240008000600 */
[----:B0-----:R-:W-:-:S13]  /*08b0*/  PLOP3.LUT P0, PT, PT, PT, UP0, 0x80, 0x0 ;  /* 0x000000000000781c */ /* 0x001fda0003f0f008 */
[----:B------:R-:W-:Y:S05]  /*08c0*/  @!P0 BRA `(.L_x_4531) ;  /* 0xfffffffc00f08947 */ /* 0x000fea000383ffff */
[----:B------:R-:W0:Y:S08]  /*08d0*/  S2UR UR5, SR_CgaCtaId ;  /* 0x00000000000579c3 */ /* 0x000e300000008800 */
[----:B------:R-:W-:Y:S06]  /*08e0*/  BAR.ARV 0x8, 0x180 ;  /* 0x0206000000007b1d */ /* 0x000fec0000002000 */
[----:B------:R-:W-:-:S02]  /*08f0*/  UMOV UR4, 0x400 ;  /* 0x0000040000047882 */ /* 0x000fc40000000000 */
[----:B------:R-:W-:Y:S01]  /*0900*/  BAR.SYNC.DEFER_BLOCKING 0x5, 0x180 ;  /* 0x0146000000007b1d */ /* 0x000fe20000010000 */
[----:B0-----:R-:W-:-:S09]  /*0910*/  ULEA UR4, UR5, UR4, 0x18 ;  /* 0x0000000405047291 */ /* 0x001fd2000f8ec03f */
[----:B------:R-:W0:Y:S01]  /*0920*/  LDS.128 R40, [UR4+0x308d0] ;  /* 0x0308d004ff287984 */ /* 0x000e220008000c00 */
[----:B------:R-:W-:Y:S01]  /*0930*/  ULDC UR4, c[0x0][0xc3c] ;  /* 0x00030f0000047ab9 */ /* 0x000fe20000000800 */
[----:B------:R-:W-:Y:S06]  /*0940*/  BAR.ARV 0x4, 0x180 ;  /* 0x0106000000007b1d */ /* 0x000fec0000002000 */
[----:B0-----:R-:W-:-:S13]  /*0950*/  ISETP.GE.AND P0, PT, R43, UR4, PT ;  /* 0x000000042b007c0c */ /* 0x001fda000bf06270 */
[----:B------:R-:W-:Y:S05]  /*0960*/  @P0 EXIT ;  /* 0x000000000000094d */ /* 0x000fea0003800000 */
[----:B------:R-:W2:Y:S01]  /*0970*/  LDL.LU R10, [R1+0x10] ;  /* 0x00001000010a7983 */ /* 0x000ea20000300800 */
[----:B------:R-:W-:Y:S01]  /*0980*/  VIADD R210, R0, 0xffffff80 ;  /* 0xffffff8000d27836 */ /* 0x000fe20000000000 */
[----:B------:R-:W-:Y:S01]  /*0990*/  UMOV UR38, URZ ;  /* 0x0000003f00267c82 */ /* 0x000fe20008000000 */
[----:B------:R-:W-:Y:S01]  /*09a0*/  IMAD.MOV.U32 R201, RZ, RZ, RZ ;  /* 0x000000ffffc97224 */ /* 0x000fe200078e00ff */
[----:B------:R-:W-:Y:S02]  /*09b0*/  UMOV UR39, URZ ;  /* 0x0000003f00277c82 */ /* 0x000fe40008000000 */
[----:B------:R-:W-:-:S04]  /*09c0*/  SHF.R.S32.HI R3, RZ, 0x1f, R210 ;  /* 0x0000001fff037819 */ /* 0x000fc800000114d2 */
[CC--:B------:R-:W-:Y:S02]  /*09d0*/  LEA.HI R5, R3.reuse, R210.reuse, RZ, 0x7 ;  /* 0x000000d203057211 */ /* 0x0c0fe400078f38ff */
[-C--:B------:R-:W-:Y:S02]  /*09e0*/  LEA.HI R0, R3, R210.reuse, RZ, 0x4 ;  /* 0x000000d203007211 */ /* 0x080fe400078f20ff */
[----:B------:R-:W-:Y:S02]  /*09f0*/  LOP3.LUT R7, R5, 0xffffff80, RZ, 0xc0, !PT ;  /* 0xffffff8005077812 */ /* 0x000fe400078ec0ff */
[----:B------:R-:W-:Y:S02]  /*0a00*/  SHF.R.S32.HI R9, RZ, 0x4, R0 ;  /* 0x00000004ff097819 */ /* 0x000fe40000011400 */
[----:B------:R-:W-:Y:S01]  /*0a10*/  LEA.HI R2, R3, R210, RZ, 0x5 ;  /* 0x000000d203027211 */ /* 0x000fe200078f28ff */
[----:B------:R-:W-:Y:S01]  /*0a20*/  IMAD.IADD R202, R210, 0x1, -R7 ;  /* 0x00000001d2ca7824 */ /* 0x000fe200078e0a07 */
[----:B------:R-:W-:-:S02]  /*0a30*/  LOP3.LUT R7, R0, 0x3fffff0, RZ, 0xc0, !PT ;  /* 0x03fffff000077812 */ /* 0x000fc400078ec0ff */
[----:B------:R-:W-:Y:S01]  /*0a40*/  LEA.HI R0, R0, R9, RZ, 0x1 ;  /* 0x0000000900007211 */ /* 0x000fe200078f08ff */
[----:B------:R-:W-:Y:S01]  /*0a50*/  IMAD.SHL.U32 R2, R2, 0x20, RZ ;  /* 0x0000002002027824 */ /* 0x000fe200078e00ff */
[----:B------:R-:W-:Y:S01]  /*0a60*/  SHF.R.S32.HI R11, RZ, 0x1f, R202 ;  /* 0x0000001fff0b7819 */ /* 0x000fe200000114ca */
[----:B------:R-:W-:Y:S01]  /*0a70*/  IMAD.IADD R7, R210, 0x1, -R7 ;  /* 0x00000001d2077824 */ /* 0x000fe200078e0a07 */
[----:B------:R-:W-:Y:S02]  /*0a80*/  LOP3.LUT R0, R0, 0x1ffffffe, RZ, 0xc0, !PT ;  /* 0x1ffffffe00007812 */ /* 0x000fe400078ec0ff */
[----:B------:R-:W-:Y:S02]  /*0a90*/  LEA.HI R4, R11, R202, RZ, 0x2 ;  /* 0x000000ca0b047211 */ /* 0x000fe400078f10ff */
[----:B------:R-:W-:Y:S01]  /*0aa0*/  LEA.HI R8, R3, R210, RZ, 0x2 ;  /* 0x000000d203087211 */ /* 0x000fe200078f10ff */
[----:B------:R-:W-:Y:S01]  /*0ab0*/  IMAD.IADD R0, R9, 0x1, -R0 ;  /* 0x0000000109007824 */ /* 0x000fe200078e0a00 */
[----:B------:R-:W-:-:S02]  /*0ac0*/  SHF.R.S32.HI R6, RZ, 0x2, R4 ;  /* 0x00000002ff067819 */ /* 0x000fc40000011404 */
[----:B------:R-:W-:Y:S02]  /*0ad0*/  SHF.R.S32.HI R13, RZ, 0x1f, R4 ;  /* 0x0000001fff0d7819 */ /* 0x000fe40000011404 */
[----:B------:R-:W-:Y:S02]  /*0ae0*/  LOP3.LUT R9, R8, 0xfffffffc, RZ, 0xc0, !PT ;  /* 0xfffffffc08097812 */ /* 0x000fe400078ec0ff */
[----:B------:R-:W-:Y:S02]  /*0af0*/  LEA.HI R3, R3, R210, RZ, 0x3 ;  /* 0x000000d203037211 */ /* 0x000fe400078f18ff */
[----:B------:R-:W-:Y:S01]  /*0b00*/  LEA.HI R13, R13, R6, RZ, 0x3 ;  /* 0x000000060d0d7211 */ /* 0x000fe200078f18ff */
[----:B------:R-:W-:Y:S01]  /*0b10*/  IMAD.IADD R9, R210, 0x1, -R9 ;  /* 0x00000001d2097824 */ /* 0x000fe200078e0a09 */
[----:B------:R-:W-:Y:S02]  /*0b20*/  SHF.R.S32.HI R204, RZ, 0x7, R5 ;  /* 0x00000007ffcc7819 */ /* 0x000fe40000011405 */
[----:B------:R-:W-:-:S02]  /*0b30*/  LOP3.LUT R2, R2, 0xfffffc00, RZ, 0xc0, !PT ;  /* 0xfffffc0002027812 */ /* 0x000fc400078ec0ff */
[----:B------:R-:W-:Y:S02]  /*0b40*/  LOP3.LUT R197, R3, 0xfffffff8, RZ, 0xc0, !PT ;  /* 0xfffffff803c57812 */ /* 0x000fe400078ec0ff */
[----:B------:R-:W-:Y:S01]  /*0b50*/  LOP3.LUT R13, R13, 0xfffffff8, RZ, 0xc0, !PT ;  /* 0xfffffff80d0d7812 */ /* 0x000fe200078ec0ff */
[----:B------:R-:W-:Y:S01]  /*0b60*/  IMAD R7, R7, 0x40, R2 ;  /* 0x0000004007077824 */ /* 0x000fe200078e0202 */
[----:B------:R-:W-:Y:S01]  /*0b70*/  LEA.HI R11, R11, R202, RZ, 0x5 ;  /* 0x000000ca0b0b7211 */ /* 0x000fe200078f28ff */
[----:B------:R-:W-:Y:S01]  /*0b80*/  IMAD.IADD R197, R210, 0x1, -R197 ;  /* 0x00000001d2c57824 */ /* 0x000fe200078e0ac5 */
[----:B------:R-:W-:Y:S01]  /*0b90*/  LEA.HI R5, R5, R204, RZ, 0x1 ;  /* 0x000000cc05057211 */ /* 0x000fe200078f08ff */
[----:B------:R-:W-:Y:S01]  /*0ba0*/  IMAD.IADD R6, R6, 0x1, -R13 ;  /* 0x0000000106067824 */ /* 0x000fe200078e0a0d */
[----:B------:R-:W-:Y:S01]  /*0bb0*/  SHF.R.S32.HI R11, RZ, 0x5, R11 ;  /* 0x00000005ff0b7819 */ /* 0x000fe2000001140b */
[----:B------:R-:W-:Y:S01]  /*0bc0*/  IMAD.SHL.U32 R193, R197, 0x8, RZ ;  /* 0x00000008c5c17824 */ /* 0x000fe200078e00ff */
[----:B------:R-:W-:Y:S01]  /*0bd0*/  LEA.HI R2, R9, R9, RZ, 0x1 ;  /* 0x0000000909027211 */ /* 0x000fe200078f08ff */
[----:B------:R-:W-:Y:S01]  /*0be0*/  IMAD R206, R0, 0x8, R7 ;  /* 0x0000000800ce7824 */ /* 0x000fe200078e0207 */
[----:B------:R-:W-:Y:S01]  /*0bf0*/  LOP3.LUT R5, R5, 0x3fffffe, RZ, 0xc0, !PT ;  /* 0x03fffffe05057812 */ /* 0x000fe200078ec0ff */
[----:B------:R-:W-:Y:S01]  /*0c00*/  IMAD R6, R11, 0x10, R6 ;  /* 0x000000100b067824 */ /* 0x000fe200078e0206 */
[----:B------:R-:W-:Y:S01]  /*0c10*/  LOP3.LUT R2, R2, 0x1ffffffe, RZ, 0xc0, !PT ;  /* 0x1ffffffe02027812 */ /* 0x000fe200078ec0ff */
[C---:B------:R-:W-:Y:S01]  /*0c20*/  VIADD R195, R193.reuse, 0x40 ;  /* 0x00000040c1c37836 */ /* 0x040fe20000000000 */
[----:B------:R-:W-:Y:S01]  /*0c30*/  LOP3.LUT R23, R4, 0x7ffffffc, RZ, 0xc0, !PT ;  /* 0x7ffffffc04177812 */ /* 0x000fe200078ec0ff */
[----:B------:R-:W-:Y:S01]  /*0c40*/  IMAD.IADD R5, R204, 0x1, -R5 ;  /* 0x00000001cc057824 */ /* 0x000fe200078e0a05 */
[----:B------:R-:W-:Y:S01]  /*0c50*/  SHF.R.S32.HI R200, RZ, 0x3, R3 ;  /* 0x00000003ffc87819 */ /* 0x000fe20000011403 */
[----:B------:R-:W-:Y:S01]  /*0c60*/  VIADD R196, R193, 0x80 ;  /* 0x00000080c1c47836 */ /* 0x000fe20000000000 */
[----:B------:R-:W-:Y:S01]  /*0c70*/  SHF.R.S32.HI R209, RZ, 0x1f, R193 ;  /* 0x0000001fffd17819 */ /* 0x000fe200000114c1 */
[----:B------:R-:W-:Y:S01]  /*0c80*/  IMAD.IADD R2, R9, 0x1, -R2 ;  /* 0x0000000109027824 */ /* 0x000fe200078e0a02 */
[----:B------:R-:W-:Y:S01]  /*0c90*/  SHF.R.S32.HI R208, RZ, 0x1f, R195 ;  /* 0x0000001fffd07819 */ /* 0x000fe200000114c3 */
[----:B------:R-:W-:Y:S01]  /*0ca0*/  IMAD R205, R5, 0x40, R6 ;  /* 0x0000004005cd7824 */ /* 0x000fe200078e0206 */
[----:B------:R-:W-:Y:S01]  /*0cb0*/  SHF.R.S32.HI R207, RZ, 0x1f, R196 ;  /* 0x0000001fffcf7819 */ /* 0x000fe200000114c4 */
[----:B------:R-:W-:-:S02]  /*0cc0*/  IMAD.IADD R23, R202, 0x1, -R23 ;  /* 0x00000001ca177824 */ /* 0x000fc400078e0a17 */
[----:B------:R-:W-:Y:S01]  /*0cd0*/  IMAD R192, R2, 0x8, R205 ;  /* 0x0000000802c07824 */ /* 0x000fe200078e02cd */
[----:B--2---:R-:W-:-:S07]  /*0ce0*/  LOP3.LUT R19, R10, 0x1, RZ, 0xfc, !PT ;  /* 0x000000010a137812 */ /* 0x004fce00078efcff */
.L_x_4639:
[----:B0---4-:R-:W0:Y:S01]  /*0cf0*/  LDC.64 R2, c[0x0][0xa28] ;  /* 0x00028a00ff027b82 */ /* 0x011e220000000a00 */
[----:B------:R-:W-:Y:S01]  /*0d00*/  IMAD.MOV.U32 R0, RZ, RZ, RZ ;  /* 0x000000ffff007224 */ /* 0x000fe200078e00ff */
[----:B------:R-:W-:Y:S01]  /*0d10*/  ULDC.64 UR4, c[0x0][0x418] ;  /* 0x0001060000047ab9 */ /* 0x000fe20000000a00 */
[----:B------:R-:W-:-:S05]  /*0d20*/  ULDC.64 UR6, c[0x0][0xa20] ;  /* 0x0002880000067ab9 */ /* 0x000fca0000000a00 */
[----:B--23--:R-:W1:Y:S01]  /*0d30*/  LDC.64 R4, c[0x0][0xa18] ;  /* 0x00028600ff047b82 */ /* 0x00ce620000000a00 */
[----:B0-----:R-:W-:-:S04]  /*0d40*/  ISETP.NE.U32.AND P0, PT, R2, RZ, PT ;  /* 0x000000ff0200720c */ /* 0x001fc80003f05070 */
[----:B------:R-:W-:Y:S02]  /*0d50*/  ISETP.NE.AND.EX P0, PT, R3, RZ, PT, P0 ;  /* 0x000000ff0300720c */ /* 0x000fe40003f05300 */
[----:B-1----:R-:W-:-:S04]  /*0d60*/  ISETP.NE.U32.AND P1, PT, R4, RZ, PT ;  /* 0x000000ff0400720c */ /* 0x002fc80003f25070 */
[----:B------:R-:W-:-:S07]  /*0d70*/  ISETP.NE.AND.EX P1, PT, R5, RZ, PT, P1 ;  /* 0x000000ff0500720c */ /* 0x000fce0003f25310 */
[----:B------:R-:W0:Y:S08]  /*0d80*/  @P0 LDC.64 R2, c[0x0][0xa28] ;  /* 0x00028a00ff020b82 */ /* 0x000e300000000a00 */
[----:B------:R-:W1:Y:S01]  /*0d90*/  @P1 LDC.64 R4, c[0x0][0xa18] ;  /* 0x00028600ff041b82 */ /* 0x000e620000000a00 */
[----:B0-----:R-:W-:-:S05]  /*0da0*/  @P0 IMAD.WIDE R2, R43, 0x4, R2 ;  /* 0x000000042b020825 */ /* 0x001fca00078e0202 */
[----:B------:R0:W5:Y:S01]  /*0db0*/  @P0 LDG.E R0, desc[UR36][R2.64] ;  /* 0x0000002402000981 */ /* 0x000162000c1e1900 */
[----:B-1----:R-:W-:-:S05]  /*0dc0*/  @P1 IMAD.WIDE R4, R43, 0x4, R4 ;  /* 0x000000042b041825 */ /* 0x002fca00078e0204 */
[----:B------:R0:W5:Y:S01]  /*0dd0*/  @P1 LDG.E R18, desc[UR36][R4.64] ;  /* 0x0000002404121981 */ /* 0x000162000c1e1900 */
[----:B------:R-:W-:Y:S01]  /*0de0*/  UISETP.NE.U32.AND UP0, UPT, UR4, URZ, UPT ;  /* 0x0000003f0400728c */ /* 0x000fe2000bf05070 */
[----:B------:R-:W-:Y:S01]  /*0df0*/  ISETP.NE.U32.AND P2, PT, RZ, UR6, PT ;  /* 0x00000006ff007c0c */ /* 0x000fe2000bf45070 */
[----:B------:R-:W-:Y:S01]  /*0e00*/  IMAD.MOV.U32 R198, RZ, RZ, R42 ;  /* 0x000000ffffc67224 */ /* 0x000fe200078e002a */
[----:B------:R-:W-:Y:S01]  /*0e10*/  ULDC UR4, c[0x0][0x424] ;  /* 0x0001090000047ab9 */ /* 0x000fe20000000800 */
[----:B------:R-:W-:Y:S01]  /*0e20*/  UISETP.NE.AND.EX UP0, UPT, UR5, URZ, UPT, UP0 ;  /* 0x0000003f0500728c */ /* 0x000fe2000bf05300 */
[----:B------:R-:W-:Y:S02]  /*0e30*/  ISETP.NE.AND.EX P2, PT, RZ, UR7, PT, P2 ;  /* 0x00000007ff007c0c */ /* 0x000fe4000bf45320 */
[----:B------:R-:W-:Y:S01]  /*0e40*/  ULDC UR5, c[0x0][0x2f0] ;  /* 0x0000bc0000057ab9 */ /* 0x000fe20000000800 */
[----:B------:R-:W-:-:S04]  /*0e50*/  USEL UR4, UR4, 0x1, UP0 ;  /* 0x0000000104047887 */ /* 0x000fc80008000000 */
[----:B------:R-:W-:Y:S01]  /*0e60*/  UIMAD UR4, UR4, UR5, URZ ;  /* 0x00000005040472a4 */ /* 0x000fe2000f8e023f */
[----:B0-----:R-:W-:Y:S11]  /*0e70*/  @P1 BRA `(.L_x_4532) ;  /* 0x0000000000281947 */ /* 0x001ff60003800000 */
[----:B------:R-:W-:Y:S01]  /*0e80*/  ULDC.64 UR6, c[0x0][0xa00] ;  /* 0x0002800000067ab9 */ /* 0x000fe20000000a00 */
[----:B-----5:R-:W0:Y:S01]  /*0e90*/  LDC R18, c[0x0][0x288] ;  /* 0x0000a200ff127b82 */ /* 0x020e220000000800 */
[----:B------:R-:W-:-:S04]  /*0ea0*/  ISETP.NE.U32.AND P0, PT, RZ, UR6, PT ;  /* 0x00000006ff007c0c */ /* 0x000fc8000bf05070 */
[----:B------:R-:W-:-:S13]  /*0eb0*/  ISETP.NE.AND.EX P0, PT, RZ, UR7, PT, P0 ;  /* 0x00000007ff007c0c */ /* 0x000fda000bf05300 */
[----:B------:R-:W-:Y:S05]  /*0ec0*/  @!P0 BRA `(.L_x_4532) ;  /* 0x0000000000148947 */ /* 0x000fea0003800000 */
[----:B------:R-:W1:Y:S02]  /*0ed0*/  LDC.64 R2, c[0x0][0xa00] ;  /* 0x00028000ff027b82 */ /* 0x000e640000000a00 */
[----:B-1----:R-:W-:-:S05]  /*0ee0*/  IMAD.WIDE R2, R43, 0x4, R2 ;  /* 0x000000042b027825 */ /* 0x002fca00078e0202 */
[----:B0-----:R-:W2:Y:S04]  /*0ef0*/  LDG.E R18, desc[UR36][R2.64] ;  /* 0x0000002402127981 */ /* 0x001ea8000c1e1900 */
[----:B------:R-:W2:Y:S02]  /*0f00*/  LDG.E R5, desc[UR36][R2.64+0x4] ;  /* 0x0000042402057981 */ /* 0x000ea4000c1e1900 */
[----:B--2---:R-:W-:-:S07]  /*0f10*/  IMAD.IADD R18, R5, 0x1, -R18 ;  /* 0x0000000105127824 */ /* 0x004fce00078e0a12 */
.L_x_4532:
[----:B------:R-:W-:Y:S02]  /*0f20*/  IMAD.U32 R17, RZ, RZ, UR4 ;  /* 0x00000004ff117e24 */ /* 0x000fe4000f8e00ff */
[----:B------:R-:W-:Y:S01]  /*0f30*/  IMAD.MOV.U32 R199, RZ, RZ, R43 ;  /* 0x000000ffffc77224 */ /* 0x000fe200078e002b */
[----:B------:R-:W-:Y:S06]  /*0f40*/  @!P2 BRA `(.L_x_4533) ;  /* 0x000000000010a947 */ /* 0x000fec0003800000 */
[----:B------:R-:W1:Y:S02]  /*0f50*/  LDC.64 R2, c[0x0][0xa20] ;  /* 0x00028800ff027b82 */ /* 0x000e640000000a00 */
[----:B-1----:R-:W-:-:S05]  /*0f60*/  IMAD.WIDE R2, R43, 0x4, R2 ;  /* 0x000000042b027825 */ /* 0x002fca00078e0202 */
[----:B------:R1:W5:Y:S01]  /*0f70*/  LDG.E R17, desc[UR36][R2.64] ;  /* 0x0000002402117981 */ /* 0x000362000c1e1900 */
[----:B------:R-:W-:Y:S05]  /*0f80*/  BRA `(.L_x_4534) ;  /* 0x0000000000247947 */ /* 0x000fea0003800000 */
.L_x_4533:
[----:B------:R-:W-:Y:S02]  /*0f90*/  ULDC.64 UR4, c[0x0][0xa08] ;  /* 0x0002820000047ab9 */ /* 0x000fe40000000a00 */
[----:B------:R-:W-:-:S04]  /*0fa0*/  ISETP.NE.U32.AND P0, PT, RZ, UR4, PT ;  /* 0x00000004ff007c0c */ /* 0x000fc8000bf05070 */
[----:B------:R-:W-:-:S13]  /*0fb0*/  ISETP.NE.AND.EX P0, PT, RZ, UR5, PT, P0 ;  /* 0x00000005ff007c0c */ /* 0x000fda000bf05300 */
[----:B------:R-:W-:Y:S05]  /*0fc0*/  @!P0 BRA `(.L_x_4534) ;  /* 0x0000000000148947 */ /* 0x000fea0003800000 */
[----:B------:R-:W1:Y:S02]  /*0fd0*/  LDC.64 R2, c[0x0][0xa08] ;  /* 0x00028200ff027b82 */ /* 0x000e640000000a00 */
[----:B-1----:R-:W-:-:S05]  /*0fe0*/  IMAD.WIDE R2, R43, 0x4, R2 ;  /* 0x000000042b027825 */ /* 0x002fca00078e0202 */
[----:B------:R-:W2:Y:S04]  /*0ff0*/  LDG.E R17, desc[UR36][R2.64] ;  /* 0x0000002402117981 */ /* 0x000ea8000c1e1900 */
[----:B------:R-:W2:Y:S02]  /*1000*/  LDG.E R4, desc[UR36][R2.64+0x4] ;  /* 0x0000042402047981 */ /* 0x000ea4000c1e1900 */
[----:B--2---:R-:W-:-:S07]  /*1010*/  IMAD.IADD R17, R4, 0x1, -R17 ;  /* 0x0000000104117824 */ /* 0x004fce00078e0a11 */
.L_x_4534:
[----:B------:R-:W2:Y:S01]  /*1020*/  LDC R203, c[0x0][0x448] ;  /* 0x00011200ffcb7b82 */ /* 0x000ea20000000800 */
[----:B------:R-:W-:Y:S01]  /*1030*/  IMAD.SHL.U32 R22, R41, 0x80, RZ ;  /* 0x0000008029167824 */ /* 0x000fe200078e00ff */
[----:B------:R-:W-:Y:S01]  /*1040*/  LOP3.LUT R16, R16, 0xffefffff, RZ, 0xc0, !PT ;  /* 0xffefffff10107812 */ /* 0x000fe200078ec0ff */
[----:B-----5:R-:W-:Y:S02]  /*1050*/  IMAD.IADD R17, R17, 0x1, -R0 ;  /* 0x0000000111117824 */ /* 0x020fe400078e0a00 */
[----:B-1----:R-:W-:-:S03]  /*1060*/  VIADD R2, R22, 0x7f ;  /* 0x0000007f16027836 */ /* 0x002fc60000000000 */
[----:B------:R-:W1:Y:S01]  /*1070*/  LDC.64 R8, c[0x0][0x9e0] ;  /* 0x00027800ff087b82 */ /* 0x000e620000000a00 */
[----:B--2---:R-:W-:Y:S02]  /*1080*/  ISETP.NE.AND P2, PT, R203, 0x1, PT ;  /* 0x00000001cb00780c */ /* 0x004fe40003f45270 */
[----:B-1----:R-:W-:-:S11]  /*1090*/  ISETP.GE.AND P1, PT, R9, 0x1, PT ;  /* 0x000000010900780c */ /* 0x002fd60003f26270 */
[----:B------:R-:W1:Y:S01]  /*10a0*/  @P2 LDC R3, c[0x0][0x44c] ;  /* 0x00011300ff032b82 */ /* 0x000e620000000800 */
[----:B------:R-:W-:-:S04]  /*10b0*/  @P2 LOP3.LUT R16, R16, 0x100000, RZ, 0xfc, !PT ;  /* 0x0010000010102812 */ /* 0x000fc800078efcff */
[----:B------:R-:W-:-:S03]  /*10c0*/  LOP3.LUT R16, R16, 0xfff7ffff, RZ, 0xc0, !PT ;  /* 0xfff7ffff10107812 */ /* 0x000fc600078ec0ff */
[----:B------:R-:W2:Y:S01]  /*10d0*/  @P2 LDC R5, c[0x0][0x450] ;  /* 0x00011400ff052b82 */ /* 0x000ea20000000800 */
[----:B------:R-:W-:Y:S01]  /*10e0*/  @P1 LOP3.LUT R16, R16, 0x80000, RZ, 0xfc, !PT ;  /* 0x0008000010101812 */ /* 0x000fe200078efcff */
[----:B-1----:R-:W-:Y:S01]  /*10f0*/  @P2 IMAD.HI.U32 R0, R2, R3, RZ ;  /* 0x0000000302002227 */ /* 0x002fe200078e00ff */
[----:B0-----:R-:W-:-:S04]  /*1100*/  IADD3 R3, R17, 0x1, -R18 ;  /* 0x0000000111037810 */ /* 0x001fc80007ffe812 */
        /* <DEDUP_REMOVED lines=14> */
.L_x_4536:
[----:B------:R-:W-:-:S13]  /*11f0*/  ISETP.NE.AND P0, PT, R9, 0x1, PT ;  /* 0x000000010900780c */ /* 0x000fda0003f05270 */
[----:B------:R-:W0:Y:S02]  /*1200*/  @P0 LDC.64 R4, c[0x0][0x9e8] ;  /* 0x00027a00ff040b82 */ /* 0x000e240000000a00 */
[----:B0-----:R-:W-:-:S05]  /*1210*/  @P0 IMAD.HI.U32 R4, R2, R4, RZ ;  /* 0x0000000402040227 */ /* 0x001fca00078e00ff */
[----:B------:R-:W-:-:S07]  /*1220*/  @P0 SHF.R.U32.HI R2, RZ, R5, R4 ;  /* 0x00000005ff020219 */ /* 0x000fce0000011604 */
.L_x_4537:
[----:B------:R-:W-:-:S05]  /*1230*/  IMAD R3, R2, R9, R9 ;  /* 0x0000000902037224 */ /* 0x000fca00078e0209 */
[----:B------:R-:W-:-:S07]  /*1240*/  VIMNMX R0, R0, R3, PT ;  /* 0x0000000300007248 */ /* 0x000fce0003fe0100 */
.L_x_4535:
[----:B------:R-:W0:Y:S01]  /*1250*/  @P2 LDC R3, c[0x0][0x44c] ;  /* 0x00011300ff032b82 */ /* 0x000e220000000800 */
[----:B------:R-:W-:Y:S01]  /*1260*/  VIADD R2, R0, 0x5f ;  /* 0x0000005f00027836 */ /* 0x000fe20000000000 */
[----:B------:R-:W-:Y:S01]  /*1270*/  ULDC UR4, c[0x0][0x9dc] ;  /* 0x0002770000047ab9 */ /* 0x000fe20000000800 */
[----:B------:R-:W-:Y:S02]  /*1280*/  VIADD R0, R17, 0x5f ;  /* 0x0000005f11007836 */ /* 0x000fe40000000000 */
[----:B------:R-:W-:Y:S02]  /*1290*/  IMAD.MOV.U32 R7, RZ, RZ, R22 ;  /* 0x000000ffff077224 */ /* 0x000fe400078e0016 */
[----:B------:R-:W-:Y:S01]  /*12a0*/  IMAD.HI R0, R0, 0x2aaaaaab, RZ ;  /* 0x2aaaaaab00007827 */ /* 0x000fe200078e02ff */
[----:B------:R-:W1:Y:S03]  /*12b0*/  @P2 LDC R4, c[0x0][0x450] ;  /* 0x00011400ff042b82 */ /* 0x000e660000000800 */
[----:B------:R-:W-:-:S04]  /*12c0*/  IMAD.HI R2, R2, 0x2aaaaaab, RZ ;  /* 0x2aaaaaab02027827 */ /* 0x000fc800078e02ff */
[----:B------:R-:W-:Y:S01]  /*12d0*/  IMAD.IADD R74, R17, 0x1, -R18 ;  /* 0x00000001114a7824 */ /* 0x000fe200078e0a12 */
[----:B------:R-:W-:-:S04]  /*12e0*/  SHF.R.U32.HI R5, RZ, 0x1f, R2 ;  /* 0x0000001fff057819 */ /* 0x000fc80000011602 */
[----:B------:R-:W-:Y:S01]  /*12f0*/  LEA.HI.SX32 R72, R2, R5, 0x1c ;  /* 0x0000000502487211 */ /* 0x000fe200078fe2ff */
[----:B0-----:R-:W-:-:S05]  /*1300*/  @P2 IMAD.HI.U32 R3, R22, R3, RZ ;  /* 0x0000000316032227 */ /* 0x001fca00078e00ff */
[----:B-1----:R-:W-:Y:S02]  /*1310*/  @P2 SHF.R.U32.HI R7, RZ, R4, R3 ;  /* 0x00000004ff072219 */ /* 0x002fe40000011603 */
[----:B------:R-:W-:-:S04]  /*1320*/  SHF.R.U32.HI R3, RZ, 0x1f, R0 ;  /* 0x0000001fff037819 */ /* 0x000fc80000011600 */
[----:B------:R-:W-:Y:S01]  /*1330*/  LEA.HI.SX32 R3, R0, R3, 0x1c ;  /* 0x0000000300037211 */ /* 0x000fe200078fe2ff */
[----:B------:R-:W-:-:S03]  /*1340*/  IMAD.IADD R0, R74, 0x1, R7 ;  /* 0x000000014a007824 */ /* 0x000fc600078e0207 */
[----:B------:R-:W-:Y:S01]  /*1350*/  VIMNMX R72, R3, R72, PT ;  /* 0x0000004803487248 */ /* 0x000fe20003fe0100 */
[----:B------:R-:W-:Y:S01]  /*1360*/  VIADD R2, R0, -UR4 ;  /* 0x8000000400027c36 */ /* 0x000fe20008000000 */
[----:B------:R-:W-:Y:S06]  /*1370*/  @!P1 BRA `(.L_x_4538) ;  /* 0x00000000003c9947 */ /* 0x000fec0003800000 */
        /* <DEDUP_REMOVED lines=9> */
.L_x_4539:
[----:B------:R-:W-:-:S13]  /*1410*/  ISETP.NE.AND P0, PT, R9, 0x1, PT ;  /* 0x000000010900780c */ /* 0x000fda0003f05270 */
[----:B------:R-:W0:Y:S02]  /*1420*/  @P0 LDC.64 R4, c[0x0][0x9e8] ;  /* 0x00027a00ff040b82 */ /* 0x000e240000000a00 */
[----:B0-----:R-:W-:-:S05]  /*1430*/  @P0 IMAD.HI.U32 R4, R0, R4, RZ ;  /* 0x0000000400040227 */ /* 0x001fca00078e00ff */
[----:B------:R-:W-:-:S07]  /*1440*/  @P0 SHF.R.U32.HI R0, RZ, R5, R4 ;  /* 0x00000005ff000219 */ /* 0x000fce0000011604 */
.L_x_4540:
[----:B------:R-:W-:-:S05]  /*1450*/  IMAD R3, R0, R9, RZ ;  /* 0x0000000900037224 */ /* 0x000fca00078e02ff */
[----:B------:R-:W-:-:S07]  /*1460*/  VIMNMX R2, R2, R3, !PT ;  /* 0x0000000302027248 */ /* 0x000fce0007fe0100 */
.L_x_4538:
[----:B------:R-:W-:Y:S01]  /*1470*/  IMAD.HI R2, R2, 0x2aaaaaab, RZ ;  /* 0x2aaaaaab02027827 */ /* 0x000fe200078e02ff */
[----:B------:R-:W-:Y:S02]  /*1480*/  PLOP3.LUT P0, PT, PT, PT, PT, 0x80, 0x0 ;  /* 0x000000000000781c */ /* 0x000fe40003f0f070 */
[----:B------:R-:W-:Y:S02]  /*1490*/  CS2R R118, SRZ ;  /* 0x0000000000767805 */ /* 0x000fe4000001ff00 */
[----:B------:R-:W-:Y:S02]  /*14a0*/  CS2R R116, SRZ ;  /* 0x0000000000747805 */ /* 0x000fe4000001ff00 */
[----:B------:R-:W-:Y:S02]  /*14b0*/  CS2R R114, SRZ ;  /* 0x0000000000727805 */ /* 0x000fe4000001ff00 */
[----:B------:R-:W-:Y:S02]  /*14c0*/  SHF.R.U32.HI R5, RZ, 0x1f, R2 ;  /* 0x0000001fff057819 */ /* 0x000fe40000011602 */
[----:B------:R-:W-:-:S02]  /*14d0*/  CS2R R112, SRZ ;  /* 0x0000000000707805 */ /* 0x000fc4000001ff00 */
[----:B------:R-:W-:Y:S02]  /*14e0*/  CS2R R110, SRZ ;  /* 0x00000000006e7805 */ /* 0x000fe4000001ff00 */
[----:B------:R-:W-:Y:S02]  /*14f0*/  CS2R R108, SRZ ;  /* 0x00000000006c7805 */ /* 0x000fe4000001ff00 */
[----:B------:R-:W-:Y:S02]  /*1500*/  LEA.HI.SX32 R5, R2, R5, 0x1c ;  /* 0x0000000502057211 */ /* 0x000fe400078fe2ff */
[----:B------:R-:W-:Y:S02]  /*1510*/  CS2R R2, SRZ ;  /* 0x0000000000027805 */ /* 0x000fe4000001ff00 */
[----:B------:R-:W-:Y:S02]  /*1520*/  CS2R R106, SRZ ;  /* 0x00000000006a7805 */ /* 0x000fe4000001ff00 */
[----:B------:R-:W-:-:S02]  /*1530*/  CS2R R104, SRZ ;  /* 0x0000000000687805 */ /* 0x000fc4000001ff00 */
[----:B------:R-:W-:Y:S02]  /*1540*/  VIMNMX R194, RZ, R5, !PT ;  /* 0x00000005ffc27248 */ /* 0x000fe40007fe0100 */
[----:B------:R-:W-:Y:S02]  /*1550*/  CS2R R56, SRZ ;  /* 0x0000000000387805 */ /* 0x000fe4000001ff00 */
[----:B------:R-:W-:Y:S02]  /*1560*/  CS2R R98, SRZ ;  /* 0x0000000000627805 */ /* 0x000fe4000001ff00 */
[----:B------:R-:W-:Y:S02]  /*1570*/  CS2R R100, SRZ ;  /* 0x0000000000647805 */ /* 0x000fe4000001ff00 */
[----:B------:R-:W-:Y:S02]  /*1580*/  ISETP.GT.AND P1, PT, R72, R194, PT ;  /* 0x000000c24800720c */ /* 0x000fe40003f24270 */
        /* <DEDUP_REMOVED lines=38> */
[----:B------:R-:W-:-:S02]  /*17f0*/  IMAD.MOV.U32 R28, RZ, RZ, RZ ;  /* 0x000000ffff1c7224 */ /* 0x000fc400078e00ff */
        /* <DEDUP_REMOVED lines=33> */
.L_x_4542:
[----:B------:R-:W-:Y:S02]  /*1a10*/  LEA.HI R0, R201, R201, RZ, 0x1 ;  /* 0x000000c9c9007211 */ /* 0x000fe400078f08ff */
[----:B------:R-:W-:Y:S02]  /*1a20*/  ISETP.NE.AND P0, PT, R19, 0x3, PT ;  /* 0x000000031300780c */ /* 0x000fe40003f05270 */
[----:B------:R-:W-:-:S05]  /*1a30*/  LOP3.LUT R0, R0, 0xfffffffe, RZ, 0xc0, !PT ;  /* 0xfffffffe00007812 */ /* 0x000fca00078ec0ff */
[----:B------:R-:W-:-:S05]  /*1a40*/  IMAD.IADD R0, R201, 0x1, -R0 ;  /* 0x00000001c9007824 */ /* 0x000fca00078e0a00 */
[----:B------:R-:W-:-:S04]  /*1a50*/  SHF.L.U32 R0, R0, 0x1f, RZ ;  /* 0x0000001f00007819 */ /* 0x000fc800000006ff */
[----:B------:R-:W0:Y:S02]  /*1a60*/  SYNCS.PHASECHK.TRANS64.TRYWAIT P1, [UR40+0x30800], R0 ;  /* 0x03080000ff0075a7 */ /* 0x000e240008020168 */
[----:B0-----:R-:W-:Y:S05]  /*1a70*/  @!P1 BRA `(.L_x_4543) ;  /* 0x0000014000a89947 */ /* 0x001fea0003800000 */
.L_x_4734:
[----:B------:R-:W-:Y:S05]  /*1a80*/  @!P0 BRA `(.L_x_4544) ;  /* 0x0000000000048947 */ /* 0x000fea0003800000 */
[----:B------:R-:W-:Y:S01]  /*1a90*/  BPT.TRAP 0x1 ;  /* 0x000000040000795c */ /* 0x000fe20000300000 */
.L_x_4544:
[----:B0-----:R-:W-:Y:S02]  /*1aa0*/  IMAD.U32 R3, RZ, RZ, UR39 ;  /* 0x00000027ff037e24 */ /* 0x001fe4000f8e00ff */
[----:B------:R-:W-:-:S03]  /*1ab0*/  IMAD.U32 R0, RZ, RZ, UR38 ;  /* 0x00000026ff007e24 */ /* 0x000fc6000f8e00ff */
[----:B------:R-:W-:Y:S02]  /*1ac0*/  LEA R3, R3, UR40, 0x3 ;  /* 0x0000002803037c11 */ /* 0x000fe4000f8e18ff */
[----:B------:R-:W-:-:S04]  /*1ad0*/  SHF.L.U32 R0, R0, 0x1f, RZ ;  /* 0x0000001f00007819 */ /* 0x000fc800000006ff */
[----:B------:R0:W1:Y:S01]  /*1ae0*/  SYNCS.PHASECHK.TRANS64.TRYWAIT P1, [R3+URZ+0x30830], R0 ;  /* 0x03083000030075a7 */ /* 0x000062000802017f */
[----:B------:R-:W-:Y:S05]  /*1af0*/  @!P0 BRA `(.L_x_4545) ;  /* 0x0000000000048947 */ /* 0x000fea0003800000 */
[----:B------:R-:W-:Y:S01]  /*1b00*/  BPT.TRAP 0x1 ;  /* 0x000000040000795c */ /* 0x000fe20000300000 */
.L_x_4545:
[----:B-1----:R-:W-:Y:S05]  /*1b10*/  @P1 BRA `(.L_x_4546) ;  /* 0x0000000000081947 */ /* 0x002fea0003800000 */
[----:B------:R-:W1:Y:S02]  /*1b20*/  SYNCS.PHASECHK.TRANS64.TRYWAIT P1, [R3+URZ+0x30830], R0 ;  /* 0x03083000030075a7 */ /* 0x000e64000802017f */
[----:B-1----:R-:W-:Y:S05]  /*1b30*/  @!P1 BRA `(.L_x_4547) ;  /* 0x0000014000909947 */ /* 0x002fea0003800000 */
.L_x_4546:
        /* <DEDUP_REMOVED lines=99> */
.L_x_4548:
[----:B------:R-:W-:Y:S01]  /*2170*/  ISETP.NE.AND P2, PT, R203, 0x1, PT ;  /* 0x00000001cb00780c */ /* 0x000fe20003f45270 */
[----:B01----:R-:W-:Y:S01]  /*2180*/  IMAD.IADD R0, R192, 0x1, R22 ;  /* 0x00000001c0007824 */ /* 0x003fe200078e0216 */
[----:B------:R-:W-:Y:S01]  /*2190*/  R2UR UR4, R3 ;  /* 0x00000000030472ca */ /* 0x000fe200000e0000 */
[----:B------:R-:W-:Y:S01]  /*21a0*/  ULDC UR43, c[0x0][0x9dc] ;  /* 0x00027700002b7ab9 */ /* 0x000fe20000000800 */
[----:B------:R-:W-:Y:S01]  /*21b0*/  LOP3.LUT P1, RZ, R16, 0x80000, RZ, 0xc0, !PT ;  /* 0x0008000010ff7812 */ /* 0x000fe2000782c0ff */
[----:B------:R-:W-:Y:S01]  /*21c0*/  IMAD.MOV.U32 R2, RZ, RZ, R0 ;  /* 0x000000ffff027224 */ /* 0x000fe200078e0000 */
[----:B------:R-:W-:-:S07]  /*21d0*/  ULDC UR5, c[0x0][0x9e0] ;  /* 0x0002780000057ab9 */ /* 0x000fce0000000800 */
[----:B------:R-:W0:Y:S02]  /*21e0*/  @P2 LDC R5, c[0x0][0x44c] ;  /* 0x00011300ff052b82 */ /* 0x000e240000000800 */
[----:B------:R-:W-:-:S04]  /*21f0*/  UIADD3 UR4, UR4, 0x30840, URZ ;  /* 0x0003084004047890 */ /* 0x000fc8000fffe03f */
[----:B------:R-:W-:Y:S02]  /*2200*/  UPRMT UR4, UR60, 0x654, UR4 ;  /* 0x000006543c047896 */ /* 0x000fe40008000004 */
[----:B------:R-:W1:Y:S07]  /*2210*/  @P2 LDC R4, c[0x0][0x450] ;  /* 0x00011400ff042b82 */ /* 0x000e6e0000000800 */
[----:B------:R-:W-:Y:S01]  /*2220*/  SYNCS.ARRIVE.TRANS64.RED.A1T0 RZ, [UR4], RZ ;  /* 0x000000ffffff79a7 */ /* 0x000fe20008100404 */
[----:B------:R-:W-:Y:S01]  /*2230*/  ULOP3.LUT UR4, URZ, UR43, URZ, 0x33, !UPT ;  /* 0x0000002b3f047292 */ /* 0x000fe2000f8e333f */
[----:B0-----:R-:W-:-:S04]  /*2240*/  @P2 IMAD.HI.U32 R3, R0, R5, RZ ;  /* 0x0000000500032227 */ /* 0x001fc800078e00ff */
[----:B------:R-:W-:Y:S01]  /*2250*/  IMAD R0, R72, -0x60, R17 ;  /* 0xffffffa048007824 */ /* 0x000fe200078e0211 */
[----:B-1----:R-:W-:Y:S01]  /*2260*/  @P2 SHF.R.U32.HI R2, RZ, R4, R3 ;  /* 0x00000004ff022219 */ /* 0x002fe20000011603 */
[----:B------:R-:W-:Y:S02]  /*2270*/  IMAD.MOV.U32 R3, RZ, RZ, -0x60 ;  /* 0xffffffa0ff037424 */ /* 0x000fe400078e00ff */
[----:B------:R-:W-:Y:S02]  /*2280*/  VIADD R0, R0, 0x60 ;  /* 0x0000006000007836 */ /* 0x000fe40000000000 */
[----:B------:R-:W0:Y:S01]  /*2290*/  SHFL.IDX PT, R15, R2, RZ, 0x1c1f ;  /* 0x001c1fff020f7589 */ /* 0x000e2200000e0000 */
[----:B------:R-:W-:Y:S02]  /*22a0*/  IMAD R4, R72, R3, 0x61 ;  /* 0x0000006148047424 */ /* 0x000fe400078e0203 */
[C---:B------:R-:W-:Y:S02]  /*22b0*/  IMAD R10, R23.reuse, -0x2, R0 ;  /* 0xfffffffe170a7824 */ /* 0x040fe400078e0200 */
[----:B------:R-:W-:-:S02]  /*22c0*/  IMAD R3, R23, -0x2, R4 ;  /* 0xfffffffe17037824 */ /* 0x000fc400078e0204 */
[----:B------:R-:W-:Y:S02]  /*22d0*/  VIADD R13, R4, 0xffffffff ;  /* 0xffffffff040d7836 */ /* 0x000fe40000000000 */
[----:B------:R-:W-:Y:S01]  /*22e0*/  VIADD R14, R3, 0xffffffff ;  /* 0xffffffff030e7836 */ /* 0x000fe20000000000 */
[----:B------:R-:W-:-:S05]  /*22f0*/  IADD3 R5, -R18, R3, R17 ;  /* 0x0000000312057210 */ /* 0x000fca0007ffe111 */
[C---:B------:R-:W-:Y:S02]  /*2300*/  VIADD R11, R5.reuse, UR5 ;  /* 0x00000005050b7c36 */ /* 0x040fe40008000000 */
[----:B------:R-:W-:-:S03]  /*2310*/  VIADD R12, R5, UR4 ;  /* 0x00000004050c7c36 */ /* 0x000fc60008000000 */
[----:B0-----:R-:W-:Y:S01]  /*2320*/  VIADDMNMX R0, R15, R11, R10, PT ;  /* 0x0000000b0f007246 */ /* 0x001fe2000380010a */
        /* <DEDUP_REMOVED lines=15> */
.L_x_4551:
[----:B------:R-:W-:Y:S02]  /*2420*/  ULDC UR4, c[0x0][0x9e4] ;  /* 0x0002790000047ab9 */ /* 0x000fe40000000800 */
[----:B------:R-:W-:-:S05]  /*2430*/  IMAD.U32 R15, RZ, RZ, UR4 ;  /* 0x00000004ff0f7e24 */ /* 0x000fca000f8e00ff */
[----:B------:R-:W-:-:S13]  /*2440*/  ISETP.NE.AND P1, PT, R15, 0x1, PT ;  /* 0x000000010f00780c */ /* 0x000fda0003f25270 */
[----:B------:R-:W0:Y:S02]  /*2450*/  @P1 LDC.64 R20, c[0x0][0x9e8] ;  /* 0x00027a00ff141b82 */ /* 0x000e240000000a00 */
[----:B0-----:R-:W-:-:S05]  /*2460*/  @P1 IMAD.HI.U32 R4, R5, R20, RZ ;  /* 0x0000001405041227 */ /* 0x001fca00078e00ff */
[----:B------:R-:W-:-:S07]  /*2470*/  @P1 SHF.R.U32.HI R5, RZ, R21, R4 ;  /* 0x00000015ff051219 */ /* 0x000fce0000011604 */
.L_x_4552:
[----:B------:R-:W-:Y:S05]  /*2480*/  BSYNC B0 ;  /* 0x0000000000007941 */ /* 0x000fea0003800000 */
.L_x_4550:
[----:B------:R-:W-:-:S05]  /*2490*/  IMAD R5, R5, R15, R14 ;  /* 0x0000000f05057224 */ /* 0x000fca00078e020e */
[----:B------:R-:W-:Y:S02]  /*24a0*/  VIADDMNMX R0, R5, R15, R0, PT ;  /* 0x0000000f05007246 */ /* 0x000fe40003800100 */
[----:B------:R-:W-:-:S07]  /*24b0*/  VIMNMX R3, R3, R5, !PT ;  /* 0x0000000503037248 */ /* 0x000fce0007fe0100 */
.L_x_4549:
[C---:B------:R-:W-:Y:S02]  /*24c0*/  ISETP.GE.AND P6, PT, R13.reuse, 0x9, PT ;  /* 0x000000090d00780c */ /* 0x040fe40003fc6270 */
        /* <DEDUP_REMOVED lines=29> */
[C---:B------:R-:W-:Y:S02]  /*26a0*/  ISETP.LT.OR P2, PT, R0.reuse, 0x1a, P2 ;  /* 0x0000001a0000780c */ /* 0x040fe40001741670 */
        /* <DEDUP_REMOVED lines=81> */
[----:B------:R-:W-:Y:S02]  /*2bc0*/  ISETP.GT.AND P5, PT, R3, 0x59, !P5 ;  /* 0x000000590300780c */ /* 0x000fe40006fa4270 */
[----:B------:R-:W0:Y:S02]  /*2bd0*/  SHFL.IDX PT, R3, R2, 0x1, 0x1c1f ;  /* 0x003c1f0002037f89 */ /* 0x000e2400000e0000 */
[----:B------:R-:W-:-:S04]  /*2be0*/  ISETP.LT.OR P5, PT, R0, 0x5a, P5 ;  /* 0x0000005a0000780c */ /* 0x000fc80002fa1670 */
[----:B------:R-:W-:Y:S02]  /*2bf0*/  FSEL R69, R69, -INF , !P5 ;  /* 0xff80000045457808 */ /* 0x000fe40006800000 */
[----:B------:R-:W-:Y:S02]  /*2c00*/  LOP3.LUT P5, RZ, R16, 0x80000, RZ, 0xc0, !PT ;  /* 0x0008000010ff7812 */ /* 0x000fe400078ac0ff */
[----:B0-----:R-:W-:Y:S01]  /*2c10*/  VIADDMNMX R4, R3, R11, R10, PT ;  /* 0x0000000b03047246 */ /* 0x001fe2000380010a */
[----:B------:R-:W-:-:S10]  /*2c20*/  IMAD.IADD R10, R12, 0x1, R3 ;  /* 0x000000010c0a7824 */ /* 0x000fd400078e0203 */
[----:B------:R-:W-:Y:S05]  /*2c30*/  @!P5 BRA `(.L_x_4553) ;  /* 0x00000000005cd947 */ /* 0x000fea0003800000 */
        /* <DEDUP_REMOVED lines=13> */
.L_x_4555:
[----:B------:R-:W-:Y:S02]  /*2d10*/  ULDC UR4, c[0x0][0x9e4] ;  /* 0x0002790000047ab9 */ /* 0x000fe40000000800 */
[----:B------:R-:W-:-:S05]  /*2d20*/  IMAD.U32 R2, RZ, RZ, UR4 ;  /* 0x00000004ff027e24 */ /* 0x000fca000f8e00ff */
[----:B------:R-:W-:-:S13]  /*2d30*/  ISETP.NE.AND P5, PT, R2, 0x1, PT ;  /* 0x000000010200780c */ /* 0x000fda0003fa5270 */
[----:B------:R-:W0:Y:S02]  /*2d40*/  @P5 LDC.64 R12, c[0x0][0x9e8] ;  /* 0x00027a00ff0c5b82 */ /* 0x000e240000000a00 */
[----:B0-----:R-:W-:-:S05]  /*2d50*/  @P5 IMAD.HI.U32 R0, R3, R12, RZ ;  /* 0x0000000c03005227 */ /* 0x001fca00078e00ff */
[----:B------:R-:W-:-:S07]  /*2d60*/  @P5 SHF.R.U32.HI R3, RZ, R13, R0 ;  /* 0x0000000dff035219 */ /* 0x000fce0000011600 */
.L_x_4556:
[----:B------:R-:W-:Y:S05]  /*2d70*/  BSYNC B0 ;  /* 0x0000000000007941 */ /* 0x000fea0003800000 */
.L_x_4554:
[----:B------:R-:W-:-:S05]  /*2d80*/  IMAD R3, R3, R2, R14 ;  /* 0x0000000203037224 */ /* 0x000fca00078e020e */
[----:B------:R-:W-:Y:S02]  /*2d90*/  VIADDMNMX R4, R3, R2, R4, PT ;  /* 0x0000000203047246 */ /* 0x000fe40003800104 */
[----:B------:R-:W-:-:S07]  /*2da0*/  VIMNMX R10, R10, R3, !PT ;  /* 0x000000030a0a7248 */ /* 0x000fce0007fe0100 */
.L_x_4553:
[----:B------:R-:W-:Y:S01]  /*2db0*/  ISETP.GT.AND P1, PT, R10, 0x1, !P1 ;  /* 0x000000010a00780c */ /* 0x000fe20004f24270 */
[----:B------:R-:W-:Y:S01]  /*2dc0*/  ULDC UR4, c[0x0][0x988] ;  /* 0x0002620000047ab9 */ /* 0x000fe20000000800 */
[----:B------:R-:W-:Y:S02]  /*2dd0*/  FMNMX.FTZ R0, R85, R87, !PT ;  /* 0x0000005755007209 */ /* 0x000fe40007810000 */
[----:B------:R-:W-:Y:S02]  /*2de0*/  ISETP.LT.OR P1, PT, R4, 0x2, P1 ;  /* 0x000000020400780c */ /* 0x000fe40000f21670 */
[----:B------:R-:W-:Y:S02]  /*2df0*/  ISETP.GT.AND P6, PT, R10, 0x8, !P6 ;  /* 0x000000080a00780c */ /* 0x000fe400077c4270 */
[----:B------:R-:W-:Y:S02]  /*2e00*/  FSEL R73, R27, -INF , !P1 ;  /* 0xff8000001b497808 */ /* 0x000fe40004800000 */
[----:B------:R-:W-:-:S02]  /*2e10*/  ISETP.NE.AND P1, PT, R5, RZ, PT ;  /* 0x000000ff0500720c */ /* 0x000fc40003f25270 */
[----:B------:R-:W-:Y:S02]  /*2e20*/  FMNMX.FTZ R0, R89, R0, !PT ;  /* 0x0000000059007209 */ /* 0x000fe40007810000 */
[----:B------:R-:W-:Y:S02]  /*2e30*/  ISETP.GT.AND P1, PT, R10, 0x9, !P1 ;  /* 0x000000090a00780c */ /* 0x000fe40004f24270 */
[C---:B------:R-:W-:Y:S02]  /*2e40*/  ISETP.LT.OR P6, PT, R4.reuse, 0x9, P6 ;  /* 0x000000090400780c */ /* 0x040fe400037c1670 */
[----:B------:R-:W-:Y:S02]  /*2e50*/  ISETP.LT.OR P1, PT, R4, 0xa, P1 ;  /* 0x0000000a0400780c */ /* 0x000fe40000f21670 */
[----:B------:R-:W-:Y:S02]  /*2e60*/  FMNMX.FTZ R0, R91, R0, !PT ;  /* 0x000000005b007209 */ /* 0x000fe40007810000 */
[----:B------:R-:W-:-:S02]  /*2e70*/  FSEL R31, R31, -INF , !P1 ;  /* 0xff8000001f1f7808 */ /* 0x000fc40004800000 */
[----:B------:R-:W-:Y:S02]  /*2e80*/  ISETP.NE.AND P1, PT, R15, RZ, PT ;  /* 0x000000ff0f00720c */ /* 0x000fe40003f25270 */
[----:B------:R-:W-:Y:S02]  /*2e90*/  FSEL R75, R30, -INF , !P6 ;  /* 0xff8000001e4b7808 */ /* 0x000fe40007000000 */
[----:B------:R-:W-:Y:S02]  /*2ea0*/  ISETP.GT.AND P1, PT, R10, 0x10, !P1 ;  /* 0x000000100a00780c */ /* 0x000fe40004f24270 */
[----:B------:R-:W-:Y:S02]  /*2eb0*/  ISETP.NE.AND P6, PT, R28, RZ, PT ;  /* 0x000000ff1c00720c */ /* 0x000fe40003fc5270 */
[----:B------:R-:W-:Y:S02]  /*2ec0*/  ISETP.LT.OR P1, PT, R4, 0x11, P1 ;  /* 0x000000110400780c */ /* 0x000fe40000f21670 */
[----:B------:R-:W-:-:S02]  /*2ed0*/  FMNMX.FTZ R0, R93, R0, !PT ;  /* 0x000000005d007209 */ /* 0x000fc40007810000 */
[----:B------:R-:W-:Y:S02]  /*2ee0*/  FSEL R77, R34, -INF , !P1 ;  /* 0xff800000224d7808 */ /* 0x000fe40004800000 */
[----:B------:R-:W-:Y:S02]  /*2ef0*/  ISETP.NE.AND P1, PT, R20, RZ, PT ;  /* 0x000000ff1400720c */ /* 0x000fe40003f25270 */
[----:B------:R-:W-:Y:S02]  /*2f00*/  FMNMX.FTZ R0, R95, R0, !PT ;  /* 0x000000005f007209 */ /* 0x000fe40007810000 */
[----:B------:R-:W-:Y:S02]  /*2f10*/  ISETP.GT.AND P1, PT, R10, 0x11, !P1 ;  /* 0x000000110a00780c */ /* 0x000fe40004f24270 */
[----:B------:R-:W-:Y:S02]  /*2f20*/  ISETP.NE.AND P5, PT, R32, RZ, PT ;  /* 0x000000ff2000720c */ /* 0x000fe40003fa5270 */
        /* <DEDUP_REMOVED lines=41> */
[----:B------:R-:W-:Y:S02]  /*31c0*/  FMNMX.FTZ R0, R21, R0, !PT ;  /* 0x0000000015007209 */ /* 0x000fe40007810000 */
[----:B------:R-:W-:-:S02]  /*31d0*/  ISETP.NE.AND P1, PT, R78, RZ, PT ;  /* 0x000000ff4e00720c */ /* 0x000fc40003f25270 */
[----:B------:R-:W-:Y:S01]  /*31e0*/  FMNMX.FTZ R2, R69, R0, !PT ;  /* 0x0000000045027209 */ /* 0x000fe20007810000 */
[----:B------:R-:W-:Y:S01]  /*31f0*/  IMAD.U32 R0, RZ, RZ, UR4 ;  /* 0x00000004ff007e24 */ /* 0x000fe2000f8e00ff */
[C---:B------:R-:W-:Y:S02]  /*3200*/  ISETP.GT.AND P1, PT, R10.reuse, 0x30, !P1 ;  /* 0x000000300a00780c */ /* 0x040fe40004f24270 */
[----:B------:R-:W-:Y:S01]  /*3210*/  ISETP.GT.AND P4, PT, R10, RZ, !P4 ;  /* 0x000000ff0a00720c */ /* 0x000fe20006784270 */
[----:B------:R-:W0:Y:S01]  /*3220*/  SHFL.BFLY PT, R5, R2, 0x2, 0x1f ;  /* 0x0c401f0002057f89 */ /* 0x000e2200000e0000 */
[C---:B------:R-:W-:Y:S02]  /*3230*/  ISETP.LT.OR P1, PT, R4.reuse, 0x31, P1 ;  /* 0x000000310400780c */ /* 0x040fe40000f21670 */
[----:B------:R-:W-:Y:S02]  /*3240*/  ISETP.LT.OR P4, PT, R4, 0x1, P4 ;  /* 0x000000010400780c */ /* 0x000fe40002781670 */
[----:B------:R-:W-:-:S02]  /*3250*/  FSEL R83, R50, -INF , !P1 ;  /* 0xff80000032537808 */ /* 0x000fc40004800000 */
[----:B------:R-:W-:Y:S02]  /*3260*/  ISETP.NE.AND P1, PT, R48, RZ, PT ;  /* 0x000000ff3000720c */ /* 0x000fe40003f25270 */
[----:B------:R-:W-:Y:S02]  /*3270*/  FSEL R26, R26, -INF , !P4 ;  /* 0xff8000001a1a7808 */ /* 0x000fe40006000000 */
[----:B------:R-:W-:Y:S02]  /*3280*/  ISETP.GT.AND P1, PT, R10, 0x31, !P1 ;  /* 0x000000310a00780c */ /* 0x000fe40004f24270 */
[----:B------:R-:W-:Y:S02]  /*3290*/  ISETP.NE.AND P6, PT, R56, RZ, PT ;  /* 0x000000ff3800720c */ /* 0x000fe40003fc5270 */
[----:B------:R-:W-:Y:S02]  /*32a0*/  ISETP.LT.OR P1, PT, R4, 0x32, P1 ;  /* 0x000000320400780c */ /* 0x000fe40000f21670 */
[----:B------:R-:W-:-:S02]  /*32b0*/  ISETP.GT.AND P2, PT, R10, 0x51, !P2 ;  /* 0x000000510a00780c */ /* 0x000fc40005744270 */
[----:B------:R-:W-:Y:S02]  /*32c0*/  FSEL R51, R51, -INF , !P1 ;  /* 0xff80000033337808 */ /* 0x000fe40004800000 */
[----:B------:R-:W-:Y:S02]  /*32d0*/  ISETP.NE.AND P1, PT, R80, RZ, PT ;  /* 0x000000ff5000720c */ /* 0x000fe40003f25270 */
[C---:B------:R-:W-:Y:S02]  /*32e0*/  ISETP.GT.AND P3, PT, R10.reuse, 0x58, !P3 ;  /* 0x000000580a00780c */ /* 0x040fe40005f64270 */
[----:B------:R-:W-:Y:S02]  /*32f0*/  ISETP.GT.AND P1, PT, R10, 0x38, !P1 ;  /* 0x000000380a00780c */ /* 0x000fe40004f24270 */
[----:B0-----:R-:W-:Y:S02]  /*3300*/  FMNMX.FTZ R12, R2, R5, !PT ;  /* 0x00000005020c7209 */ /* 0x001fe40007810000 */
[----:B------:R-:W-:-:S02]  /*3310*/  FMNMX.FTZ R2, R26, R73, !PT ;  /* 0x000000491a027209 */ /* 0x000fc40007810000 */
[----:B------:R-:W-:Y:S01]  /*3320*/  ISETP.LT.OR P1, PT, R4, 0x39, P1 ;  /* 0x000000390400780c */ /* 0x000fe20000f21670 */
[----:B------:R-:W0:Y:S01]  /*3330*/  SHFL.BFLY PT, R5, R12, 0x1, 0x1f ;  /* 0x0c201f000c057f89 */ /* 0x000e2200000e0000 */
        /* <DEDUP_REMOVED lines=16> */
[----:B------:R-:W-:-:S02]  /*3440*/  ISETP.GT.AND P1, PT, R10, 0x41, !P6 ;  /* 0x000000410a00780c */ /* 0x000fc40007724270 */
[----:B------:R-:W-:Y:S02]  /*3450*/  FMNMX.FTZ R2, R43, R2, !PT ;  /* 0x000000022b027209 */ /* 0x000fe40007810000 */
[----:B------:R-:W-:Y:S02]  /*3460*/  ISETP.LT.OR P1, PT, R4, 0x42, P1 ;  /* 0x000000420400780c */ /* 0x000fe40000f21670 */
[----:B------:R-:W-:Y:S02]  /*3470*/  FMNMX.FTZ R2, R81, R2, !PT ;  /* 0x0000000251027209 */ /* 0x000fe40007810000 */
[----:B------:R-:W-:Y:S02]  /*3480*/  FSEL R59, R59, -INF , !P1 ;  /* 0xff8000003b3b7808 */ /* 0x000fe40004800000 */
[----:B------:R-:W-:Y:S02]  /*3490*/  FMNMX.FTZ R2, R47, R2, !PT ;  /* 0x000000022f027209 */ /* 0x000fe40007810000 */
[----:B------:R-:W-:-:S02]  /*34a0*/  ISETP.GT.AND P1, PT, R10, 0x48, !P5 ;  /* 0x000000480a00780c */ /* 0x000fc40006f24270 */
[----:B0-----:R-:W-:Y:S02]  /*34b0*/  FMNMX.FTZ R5, R12, R5, !PT ;  /* 0x000000050c057209 */ /* 0x001fe40007810000 */
[----:B------:R-:W-:Y:S02]  /*34c0*/  FMNMX.FTZ R2, R83, R2, !PT ;  /* 0x0000000253027209 */ /* 0x000fe40007810000 */
[----:B------:R-:W-:Y:S01]  /*34d0*/  ISETP.LT.OR P1, PT, R4, 0x49, P1 ;  /* 0x000000490400780c */ /* 0x000fe20000f21670 */
[----:B------:R-:W-:Y:S01]  /*34e0*/  FMUL.FTZ R13, R5, R0 ;  /* 0x00000000050d7220 */ /* 0x000fe20000410000 */
[----:B------:R-:W-:Y:S02]  /*34f0*/  FMNMX.FTZ R2, R51, R2, !PT ;  /* 0x0000000233027209 */ /* 0x000fe40007810000 */
[----:B------:R-:W-:Y:S02]  /*3500*/  FSEL R3, R62, -INF , !P1 ;  /* 0xff8000003e037808 */ /* 0x000fe40004800000 */
[----:B------:R-:W-:-:S02]  /*3510*/  FSETP.NEU.FTZ.AND P1, PT, R5, -INF , PT ;  /* 0xff8000000500780b */ /* 0x000fc40003f3d000 */
[----:B------:R-:W-:Y:S02]  /*3520*/  ISETP.NE.AND P5, PT, R60, RZ, PT ;  /* 0x000000ff3c00720c */ /* 0x000fe40003fa5270 */
[----:B------:R-:W-:Y:S02]  /*3530*/  FMNMX.FTZ R2, R15, R2, !PT ;  /* 0x000000020f027209 */ /* 0x000fe40007810000 */
[----:B------:R-:W-:Y:S02]  /*3540*/  FSEL R14, R13, RZ, P1 ;  /* 0x000000ff0d0e7208 */ /* 0x000fe40000800000 */
[----:B------:R-:W-:Y:S02]  /*3550*/  ISETP.GT.AND P1, PT, R10, 0x49, !P5 ;  /* 0x000000490a00780c */ /* 0x000fe40006f24270 */
[----:B------:R-:W-:Y:S01]  /*3560*/  FMNMX.FTZ R2, R55, R2, !PT ;  /* 0x0000000237027209 */ /* 0x000fe20007810000 */
[-CC-:B------:R-:W-:Y:S01]  /*3570*/  FFMA.FTZ R188, R85, R0.reuse, -R14.reuse ;  /* 0x0000000055bc7223 */ /* 0x180fe2000001080e */
[----:B------:R-:W-:Y:S01]  /*3580*/  ISETP.LT.OR P1, PT, R4, 0x4a, P1 ;  /* 0x0000004a0400780c */ /* 0x000fe20000f21670 */
[-CC-:B------:R-:W-:Y:S01]  /*3590*/  FFMA.FTZ R13, R87, R0.reuse, -R14.reuse ;  /* 0x00000000570d7223 */ /* 0x180fe2000001080e */
[----:B------:R-:W-:Y:S01]  /*35a0*/  ISETP.NE.AND P6, PT, R84, RZ, PT ;  /* 0x000000ff5400720c */ /* 0x000fe20003fc5270 */
[--C-:B------:R-:W-:Y:S01]  /*35b0*/  FFMA.FTZ R12, R91, R0, -R14.reuse ;  /* 0x000000005b0c7223 */ /* 0x100fe2000001080e */
[----:B------:R-:W-:Y:S01]  /*35c0*/  FMNMX.FTZ R2, R11, R2, !PT ;  /* 0x000000020b027209 */ /* 0x000fe20007810000 */
[-CC-:B------:R-:W-:Y:S01]  /*35d0*/  FFMA.FTZ R190, R89, R0.reuse, -R14.reuse ;  /* 0x0000000059be7223 */ /* 0x180fe2000001080e */
[----:B------:R-:W-:Y:S01]  /*35e0*/  FSEL R63, R63, -INF , !P1 ;  /* 0xff8000003f3f7808 */ /* 0x000fe20004800000 */
[----:B------:R-:W-:Y:S01]  /*35f0*/  MUFU.EX2 R188, R188 ;  /* 0x000000bc00bc7308 */ /* 0x000fe20000000800 */
[----:B------:R-:W-:Y:S01]  /*3600*/  ISETP.GT.AND P1, PT, R10, 0x50, !P6 ;  /* 0x000000500a00780c */ /* 0x000fe20007724270 */
[--C-:B------:R-:W-:Y:S01]  /*3610*/  FFMA.FTZ R20, R93, R0, -R14.reuse ;  /* 0x000000005d147223 */ /* 0x100fe2000001080e */
[----:B------:R-:W-:Y:S01]  /*3620*/  FMNMX.FTZ R2, R59, R2, !PT ;  /* 0x000000023b027209 */ /* 0x000fe20007810000 */
[-CC-:B------:R-:W-:Y:S01]  /*3630*/  FFMA.FTZ R28, R97, R0.reuse, -R14.reuse ;  /* 0x00000000611c7223 */ /* 0x180fe2000001080e */
[----:B------:R-:W-:Y:S01]  /*3640*/  ISETP.LT.OR P1, PT, R4, 0x51, P1 ;  /* 0x000000510400780c */ /* 0x000fe20000f21670 */
[--C-:B------:R-:W-:Y:S01]  /*3650*/  FFMA.FTZ R41, R41, R0, -R14.reuse ;  /* 0x0000000029297223 */ /* 0x100fe2000001080e */
[----:B------:R-:W-:Y:S01]  /*3660*/  FMNMX.FTZ R2, R3, R2, !PT ;  /* 0x0000000203027209 */ /* 0x000fe20007810000 */
[----:B------:R-:W-:Y:S01]  /*3670*/  MUFU.EX2 R13, R13 ;  /* 0x0000000d000d7308 */ /* 0x000fe20000000800 */
[----:B------:R-:W-:Y:S01]  /*3680*/  ISETP.NE.AND P5, PT, R24, RZ, PT ;  /* 0x000000ff1800720c */ /* 0x000fe20003fa5270 */
[-CC-:B------:R-:W-:Y:S01]  /*3690*/  FFMA.FTZ R24, R95, R0.reuse, -R14.reuse ;  /* 0x000000005f187223 */ /* 0x180fe2000001080e */
[----:B------:R-:W-:Y:S01]  /*36a0*/  ISETP.LT.OR P2, PT, R4, 0x52, P2 ;  /* 0x000000520400780c */ /* 0x000fe20001741670 */
[-CC-:B------:R-:W-:Y:S01]  /*36b0*/  FFMA.FTZ R49, R49, R0.reuse, -R14.reuse ;  /* 0x0000000031317223 */ /* 0x180fe2000001080e */
[----:B------:R-:W-:Y:S01]  /*36c0*/  FSEL R85, R66, -INF , !P1 ;  /* 0xff80000042557808 */ /* 0x000fe20004800000 */
[--C-:B------:R-:W-:Y:S01]  /*36d0*/  FFMA.FTZ R37, R37, R0, -R14.reuse ;  /* 0x0000000025257223 */ /* 0x100fe2000001080e */
[----:B------:R-:W-:Y:S01]  /*36e0*/  FMNMX.FTZ R2, R63, R2, !PT ;  /* 0x000000023f027209 */ /* 0x000fe20007810000 */
[----:B------:R0:W-:Y:S01]  /*36f0*/  MUFU.EX2 R91, R24 ;  /* 0x00000018005b7308 */ /* 0x0001e20000000800 */
[----:B------:R-:W-:Y:S01]  /*3700*/  ISETP.GT.AND P4, PT, R10, 0x59, !P5 ;  /* 0x000000590a00780c */ /* 0x000fe20006f84270 */
[-CC-:B------:R-:W-:Y:S01]  /*3710*/  FFMA.FTZ R10, R101, R0.reuse, -R14.reuse ;  /* 0x00000000650a7223 */ /* 0x180fe2000001080e */
[C---:B------:R-:W-:Y:S01]  /*3720*/  ISETP.LT.OR P3, PT, R4.reuse, 0x59, P3 ;  /* 0x000000590400780c */ /* 0x040fe20001f61670 */
[-CC-:B------:R-:W-:Y:S01]  /*3730*/  FFMA.FTZ R53, R53, R0.reuse, -R14.reuse ;  /* 0x0000000035357223 */ /* 0x180fe2000001080e */
[----:B------:R-:W-:Y:S01]  /*3740*/  FSEL R67, R67, -INF , !P2 ;  /* 0xff80000043437808 */ /* 0x000fe20005000000 */
[--C-:B------:R-:W-:Y:S01]  /*3750*/  FFMA.FTZ R33, R33, R0, -R14.reuse ;  /* 0x0000000021217223 */ /* 0x100fe2000001080e */
[----:B------:R-:W-:Y:S01]  /*3760*/  FMNMX.FTZ R2, R85, R2, !PT ;  /* 0x0000000255027209 */ /* 0x000fe20007810000 */
[----:B------:R-:W-:Y:S01]  /*3770*/  MUFU.EX2 R190, R190 ;  /* 0x000000be00be7308 */ /* 0x000fe20000000800 */
[----:B------:R-:W-:Y:S01]  /*3780*/  ISETP.LT.OR P4, PT, R4, 0x5a, P4 ;  /* 0x0000005a0400780c */ /* 0x000fe20002781670 */
[-CC-:B0-----:R-:W-:Y:S01]  /*3790*/  FFMA.FTZ R24, R45, R0.reuse, -R14.reuse ;  /* 0x000000002d187223 */ /* 0x181fe2000001080e */
[----:B------:R-:W-:Y:S01]  /*37a0*/  FSEL R87, R70, -INF , !P3 ;  /* 0xff80000046577808 */ /* 0x000fe20005800000 */
[--C-:B------:R-:W-:Y:S01]  /*37b0*/  FFMA.FTZ R4, R105, R0, -R14.reuse ;  /* 0x0000000069047223 */ /* 0x100fe2000001080e */
[----:B------:R-:W-:Y:S01]  /*37c0*/  FMNMX.FTZ R2, R67, R2, !PT ;  /* 0x0000000243027209 */ /* 0x000fe20007810000 */
[--C-:B------:R-:W-:Y:S01]  /*37d0*/  FFMA.FTZ R57, R57, R0, -R14.reuse ;  /* 0x0000000039397223 */ /* 0x100fe2000001080e */
[----:B------:R-:W-:Y:S01]  /*37e0*/  FSEL R71, R71, -INF , !P4 ;  /* 0xff80000047477808 */ /* 0x000fe20006000000 */
[----:B------:R-:W-:Y:S01]  /*37f0*/  MUFU.EX2 R182, R4 ;  /* 0x0000000400b67308 */ /* 0x000fe20000000800 */
[----:B------:R-:W-:Y:S01]  /*3800*/  FMNMX.FTZ R2, R87, R2, !PT ;  /* 0x0000000257027209 */ /* 0x000fe20007810000 */
[-CC-:B------:R-:W-:Y:S01]  /*3810*/  FFMA.FTZ R29, R29, R0.reuse, -R14.reuse ;  /* 0x000000001d1d7223 */ /* 0x180fe2000001080e */
[----:B------:R-:W-:Y:S01]  /*3820*/  ISETP.NE.AND P5, PT, R203, 0x1, PT ;  /* 0x00000001cb00780c */ /* 0x000fe20003fa5270 */
[--C-:B------:R-:W-:Y:S01]  /*3830*/  FFMA.FTZ R61, R61, R0, -R14.reuse ;  /* 0x000000003d3d7223 */ /* 0x100fe2000001080e */
[----:B------:R-:W-:Y:S01]  /*3840*/  FMNMX.FTZ R2, R71, R2, !PT ;  /* 0x0000000247027209 */ /* 0x000fe20007810000 */
[-CC-:B------:R-:W-:Y:S01]  /*3850*/  FFMA.FTZ R25, R25, R0.reuse, -R14.reuse ;  /* 0x0000000019197223 */ /* 0x180fe2000001080e */
[-CC-:B------:R-:W-:Y:S01]  /*3860*/  FFMA.FTZ R65, R65, R0.reuse, -R14.reuse ;  /* 0x0000000041417223 */ /* 0x180fe2000001080e */
[----:B------:R0:W-:Y:S01]  /*3870*/  MUFU.EX2 R89, R12 ;  /* 0x0000000c00597308 */ /* 0x0001e20000000800 */
[-CC-:B------:R-:W-:Y:S01]  /*3880*/  FFMA.FTZ R21, R21, R0.reuse, -R14.reuse ;  /* 0x0000000015157223 */ /* 0x180fe2000001080e */
[----:B------:R-:W1:Y:S06]  /*3890*/  SHFL.BFLY PT, R45, R2, 0x2, 0x1f ;  /* 0x0c401f00022d7f89 */ /* 0x000e6c00000e0000 */
[----:B------:R-:W2:Y:S01]  /*38a0*/  MUFU.EX2 R20, R20 ;  /* 0x0000001400147308 */ /* 0x000ea20000000800 */
[-CC-:B0-----:R-:W-:Y:S01]  /*38b0*/  FFMA.FTZ R12, R99, R0.reuse, -R14.reuse ;  /* 0x00000000630c7223 */ /* 0x181fe2000001080e */
[----:B------:R-:W0:Y:S06]  /*38c0*/  @P5 LDC R46, c[0x0][0x450] ;  /* 0x00011400ff2e5b82 */ /* 0x000e2c0000000800 */
[----:B------:R3:W-:Y:S08]  /*38d0*/  MUFU.EX2 R93, R12 ;  /* 0x0000000c005d7308 */ /* 0x0007f00000000800 */
[----:B------:R-:W4:Y:S01]  /*38e0*/  MUFU.EX2 R28, R28 ;  /* 0x0000001c001c7308 */ /* 0x000f220000000800 */
[-CC-:B---3--:R-:W-:Y:S01]  /*38f0*/  FFMA.FTZ R12, R103, R0.reuse, -R14.reuse ;  /* 0x00000000670c7223 */ /* 0x188fe2000001080e */
[----:B-1----:R-:W-:Y:S01]  /*3900*/  FMNMX.FTZ R45, R2, R45, !PT ;  /* 0x0000002d022d7209 */ /* 0x002fe20007810000 */
[----:B------:R-:W-:Y:S01]  /*3910*/  FFMA.FTZ R14, R69, R0, -R14 ;  /* 0x00000000450e7223 */ /* 0x000fe2000001080e */
[----:B--2---:R-:W-:-:S03]  /*3920*/  F2FP.F16.F32.PACK_AB R184, R91, R20 ;  /* 0x000000145bb8723e */ /* 0x004fc600000000ff */
[----:B------:R-:W1:Y:S01]  /*3930*/  SHFL.BFLY PT, R4, R45, 0x1, 0x1f ;  /* 0x0c201f002d047f89 */ /* 0x000e6200000e0000 */
[----:B------:R-:W-:Y:S08]  /*3940*/  MUFU.EX2 R95, R12 ;  /* 0x0000000c005f7308 */ /* 0x000ff00000000800 */
[----:B------:R-:W2:Y:S01]  /*3950*/  MUFU.EX2 R10, R10 ;  /* 0x0000000a000a7308 */ /* 0x000ea20000000800 */
[----:B----4-:R-:W-:-:S07]  /*3960*/  F2FP.F16.F32.PACK_AB R186, R93, R28 ;  /* 0x0000001c5dba723e */ /* 0x010fce00000000ff */
[----:B------:R-:W-:Y:S01]  /*3970*/  MUFU.EX2 R97, R24 ;  /* 0x0000001800617308 */ /* 0x000fe20000000800 */
[----:B-1----:R-:W-:-:S07]  /*3980*/  FMNMX.FTZ R4, R45, R4, !PT ;  /* 0x000000042d047209 */ /* 0x002fce0007810000 */
[----:B------:R-:W-:Y:S01]  /*3990*/  MUFU.EX2 R41, R41 ;  /* 0x0000002900297308 */ /* 0x000fe20000000800 */
[----:B--2---:R-:W-:Y:S02]  /*39a0*/  F2FP.F16.F32.PACK_AB R180, R95, R10 ;  /* 0x0000000a5fb4723e */ /* 0x004fe400000000ff */
[C---:B------:R-:W-:Y:S01]  /*39b0*/  FSETP.NEU.FTZ.AND P1, PT, R4.reuse, -INF , PT ;  /* 0xff8000000400780b */ /* 0x040fe20003f3d000 */
[----:B------:R-:W-:-:S04]  /*39c0*/  FMUL.FTZ R2, R4, R0 ;  /* 0x0000000004027220 */ /* 0x000fc80000410000 */
[----:B------:R-:W-:Y:S01]  /*39d0*/  MUFU.EX2 R176, R49 ;  /* 0x0000003100b07308 */ /* 0x000fe20000000800 */
        /* <DEDUP_REMOVED lines=22> */
[-CC-:B------:R-:W-:Y:S01]  /*3b40*/  FFMA.FTZ R63, R63, R0.reuse, -R2.reuse ;  /* 0x000000003f3f7223 */ /* 0x180fe20000010802 */
[----:B------:R2:W-:Y:S01]  /*3b50*/  MUFU.EX2 R12, R31 ;  /* 0x0000001f000c7308 */ /* 0x0005e20000000800 */
[-CC-:B------:R-:W-:Y:S01]  /*3b60*/  FFMA.FTZ R85, R85, R0.reuse, -R2.reuse ;  /* 0x0000000055557223 */ /* 0x180fe20000010802 */
[-CC-:B------:R-:W-:Y:S01]  /*3b70*/  FFMA.FTZ R67, R67, R0.reuse, -R2.reuse ;  /* 0x0000000043437223 */ /* 0x180fe20000010802 */
[-CC-:B------:R-:W-:Y:S01]  /*3b80*/  FFMA.FTZ R87, R87, R0.reuse, -R2.reuse ;  /* 0x0000000057577223 */ /* 0x180fe20000010802 */
[----:B------:R-:W-:-:S04]  /*3b90*/  FFMA.FTZ R71, R71, R0, -R2 ;  /* 0x0000000047477223 */ /* 0x000fc80000010802 */
[----:B------:R-:W3:Y:S01]  /*3ba0*/  MUFU.EX2 R75, R75 ;  /* 0x0000004b004b7308 */ /* 0x000ee20000000800 */
[----:B--2---:R-:W-:Y:S01]  /*3bb0*/  FADD.FTZ R31, R188, R13 ;  /* 0x0000000dbc1f7221 */ /* 0x004fe20000010000 */
[----:B------:R-:W-:Y:S02]  /*3bc0*/  F2FP.F16.F32.PACK_AB R188, R13, R188 ;  /* 0x000000bc0dbc723e */ /* 0x000fe400000000ff */
[----:B-1----:R-:W-:Y:S01]  /*3bd0*/  F2FP.F16.F32.PACK_AB R189, R73, R26 ;  /* 0x0000001a49bd723e */ /* 0x002fe200000000ff */
[----:B------:R-:W-:Y:S01]  /*3be0*/  FADD.FTZ R38, R190, R31 ;  /* 0x0000001fbe267221 */ /* 0x000fe20000010000 */
[C---:B------:R-:W-:Y:S02]  /*3bf0*/  F2FP.F16.F32.PACK_AB R190, R89.reuse, R190 ;  /* 0x000000be59be723e */ /* 0x040fe400000000ff */
[----:B------:R-:W1:Y:S01]  /*3c00*/  MUFU.EX2 R77, R77 ;  /* 0x0000004d004d7308 */ /* 0x000e620000000800 */
[----:B------:R-:W-:Y:S01]  /*3c10*/  FADD.FTZ R31, R89, R38 ;  /* 0x00000026591f7221 */ /* 0x000fe20000010000 */
[----:B------:R-:W-:-:S03]  /*3c20*/  FADD.FTZ R38, R26, R73 ;  /* 0x000000491a267221 */ /* 0x000fc60000010000 */
[----:B------:R-:W-:-:S03]  /*3c30*/  FADD.FTZ R40, R20, R31 ;  /* 0x0000001f14287221 */ /* 0x000fc60000010000 */
[----:B------:R2:W4:Y:S01]  /*3c40*/  MUFU.EX2 R24, R35 ;  /* 0x0000002300187308 */ /* 0x0005220000000800 */
[----:B---3--:R-:W-:Y:S01]  /*3c50*/  FADD.FTZ R31, R75, R38 ;  /* 0x000000264b1f7221 */ /* 0x008fe20000010000 */
[----:B------:R-:W-:-:S06]  /*3c60*/  F2FP.F16.F32.PACK_AB R191, R12, R75 ;  /* 0x0000004b0cbf723e */ /* 0x000fcc00000000ff */
[----:B------:R-:W3:Y:S01]  /*3c70*/  MUFU.EX2 R27, R27 ;  /* 0x0000001b001b7308 */ /* 0x000ee20000000800 */
[----:B--2---:R-:W-:Y:S01]  /*3c80*/  FADD.FTZ R35, R91, R40 ;  /* 0x000000285b237221 */ /* 0x004fe20000010000 */
[----:B------:R-:W-:-:S03]  /*3c90*/  FADD.FTZ R40, R12, R31 ;  /* 0x0000001f0c287221 */ /* 0x000fc60000010000 */
[----:B------:R-:W-:Y:S01]  /*3ca0*/  FADD.FTZ R42, R28, R35 ;  /* 0x000000231c2a7221 */ /* 0x000fe20000010000 */
[----:B-1----:R-:W-:Y:S02]  /*3cb0*/  FADD.FTZ R31, R77, R40 ;  /* 0x000000284d1f7221 */ /* 0x002fe40000010000 */
[----:B------:R1:W2:Y:S01]  /*3cc0*/  MUFU.EX2 R30, R39 ;  /* 0x00000027001e7308 */ /* 0x0002a20000000800 */
[----:B------:R-:W-:Y:S01]  /*3cd0*/  FADD.FTZ R35, R93, R42 ;  /* 0x0000002a5d237221 */ /* 0x000fe20000010000 */
[C---:B----4-:R-:W-:Y:S01]  /*3ce0*/  FADD.FTZ R40, R24.reuse, R31 ;  /* 0x0000001f18287221 */ /* 0x050fe20000010000 */
[----:B------:R-:W-:Y:S02]  /*3cf0*/  F2FP.F16.F32.PACK_AB R185, R24, R77 ;  /* 0x0000004d18b9723e */ /* 0x000fe400000000ff */
[----:B------:R-:W-:-:S03]  /*3d00*/  FADD.FTZ R42, R10, R35 ;  /* 0x000000230a2a7221 */ /* 0x000fc60000010000 */
[----:B------:R-:W-:Y:S01]  /*3d10*/  MUFU.EX2 R79, R79 ;  /* 0x0000004f004f7308 */ /* 0x000fe20000000800 */
[----:B------:R-:W-:Y:S01]  /*3d20*/  FADD.FTZ R35, R95, R42 ;  /* 0x0000002a5f237221 */ /* 0x000fe20000010000 */
[----:B---3--:R-:W-:Y:S01]  /*3d30*/  FADD.FTZ R31, R27, R40 ;  /* 0x000000281b1f7221 */ /* 0x008fe20000010000 */
[----:B-1----:R-:W-:Y:S02]  /*3d40*/  IMAD.MOV.U32 R39, RZ, RZ, R22 ;  /* 0x000000ffff277224 */ /* 0x002fe400078e0016 */
[----:B------:R-:W-:Y:S01]  /*3d50*/  FADD.FTZ R44, R182, R35 ;  /* 0x00000023b62c7221 */ /* 0x000fe20000010000 */
[C---:B------:R-:W-:Y:S02]  /*3d60*/  F2FP.F16.F32.PACK_AB R182, R97.reuse, R182 ;  /* 0x000000b661b6723e */ /* 0x040fe400000000ff */
[----:B------:R1:W3:Y:S01]  /*3d70*/  MUFU.EX2 R32, R43 ;  /* 0x0000002b00207308 */ /* 0x0002e20000000800 */
[C---:B--2---:R-:W-:Y:S01]  /*3d80*/  FADD.FTZ R42, R30.reuse, R31 ;  /* 0x0000001f1e2a7221 */ /* 0x044fe20000010000 */
[----:B------:R-:W-:Y:S01]  /*3d90*/  FADD.FTZ R44, R97, R44 ;  /* 0x0000002c612c7221 */ /* 0x000fe20000010000 */
[----:B------:R-:W-:-:S03]  /*3da0*/  F2FP.F16.F32.PACK_AB R187, R30, R27 ;  /* 0x0000001b1ebb723e */ /* 0x000fc600000000ff */
[----:B------:R-:W-:Y:S02]  /*3db0*/  FADD.FTZ R31, R41, R44 ;  /* 0x0000002c291f7221 */ /* 0x000fe40000010000 */
[----:B------:R-:W-:Y:S01]  /*3dc0*/  MUFU.EX2 R81, R81 ;  /* 0x0000005100517308 */ /* 0x000fe20000000800 */
[----:B-1----:R-:W1:Y:S01]  /*3dd0*/  @P5 LDC R43, c[0x0][0x44c] ;  /* 0x00011300ff2b5b82 */ /* 0x002e620000000800 */
[C---:B------:R-:W-:Y:S01]  /*3de0*/  FADD.FTZ R44, R176.reuse, R31 ;  /* 0x0000001fb02c7221 */ /* 0x040fe20000010000 */
[----:B------:R-:W-:-:S05]  /*3df0*/  F2FP.F16.F32.PACK_AB R176, R176, R41 ;  /* 0x00000029b0b0723e */ /* 0x000fca00000000ff */
[----:B------:R-:W2:Y:S01]  /*3e00*/  MUFU.EX2 R37, R37 ;  /* 0x0000002500257308 */ /* 0x000ea20000000800 */
[----:B---3--:R-:W-:-:S07]  /*3e10*/  F2FP.F16.F32.PACK_AB R181, R32, R79 ;  /* 0x0000004f20b5723e */ /* 0x008fce00000000ff */
[----:B------:R-:W3:Y:S08]  /*3e20*/  MUFU.EX2 R34, R47 ;  /* 0x0000002f00227308 */ /* 0x000ef00000000800 */
[----:B------:R-:W4:Y:S01]  /*3e30*/  MUFU.EX2 R178, R53 ;  /* 0x0000003500b27308 */ /* 0x000f220000000800 */
[----:B--2---:R-:W-:Y:S01]  /*3e40*/  FADD.FTZ R31, R37, R44 ;  /* 0x0000002c251f7221 */ /* 0x004fe20000010000 */
[----:B-1----:R-:W-:-:S05]  /*3e50*/  @P5 IMAD.HI.U32 R43, R22, R43, RZ ;  /* 0x0000002b162b5227 */ /* 0x002fca00078e00ff */
[----:B0-----:R-:W-:Y:S01]  /*3e60*/  @P5 SHF.R.U32.HI R39, RZ, R46, R43 ;  /* 0x0000002eff275219 */ /* 0x001fe2000001162b */
[----:B------:R-:W0:Y:S01]  /*3e70*/  MUFU.EX2 R83, R83 ;  /* 0x0000005300537308 */ /* 0x000e220000000800 */
[----:B------:R-:W-:Y:S02]  /*3e80*/  LOP3.LUT P5, RZ, R16, 0x80000, RZ, 0xc0, !PT ;  /* 0x0008000010ff7812 */ /* 0x000fe400078ac0ff */
[----:B---3--:R-:W-:Y:S01]  /*3e90*/  F2FP.F16.F32.PACK_AB R183, R34, R81 ;  /* 0x0000005122b7723e */ /* 0x008fe200000000ff */
[----:B------:R-:W-:-:S04]  /*3ea0*/  IMAD.IADD R74, R74, 0x1, R39 ;  /* 0x000000014a4a7824 */ /* 0x000fc800078e0227 */
[----:B------:R1:W-:Y:S01]  /*3eb0*/  MUFU.EX2 R173, R11 ;  /* 0x0000000b00ad7308 */ /* 0x0003e20000000800 */
[C---:B----4-:R-:W-:Y:S01]  /*3ec0*/  FADD.FTZ R44, R178.reuse, R31 ;  /* 0x0000001fb22c7221 */ /* 0x050fe20000010000 */
[----:B------:R-:W-:-:S06]  /*3ed0*/  F2FP.F16.F32.PACK_AB R178, R178, R37 ;  /* 0x00000025b2b2723e */ /* 0x000fcc00000000ff */
[----:B------:R-:W2:Y:S01]  /*3ee0*/  MUFU.EX2 R33, R33 ;  /* 0x0000002100217308 */ /* 0x000ea20000000800 */
[----:B-1----:R-:W-:-:S04]  /*3ef0*/  FADD.FTZ R11, R79, R42 ;  /* 0x0000002a4f0b7221 */ /* 0x002fc80000010000 */
[----:B------:R-:W-:-:S03]  /*3f00*/  FADD.FTZ R42, R32, R11 ;  /* 0x0000000b202a7221 */ /* 0x000fc60000010000 */
[----:B------:R-:W1:Y:S01]  /*3f10*/  MUFU.EX2 R36, R51 ;  /* 0x0000003300247308 */ /* 0x000e620000000800 */
[----:B------:R-:W-:-:S04]  /*3f20*/  FADD.FTZ R11, R81, R42 ;  /* 0x0000002a510b7221 */ /* 0x000fc80000010000 */
[----:B------:R-:W-:-:S03]  /*3f30*/  FADD.FTZ R42, R34, R11 ;  /* 0x0000000b222a7221 */ /* 0x000fc60000010000 */
[----:B------:R-:W3:Y:S01]  /*3f40*/  MUFU.EX2 R172, R57 ;  /* 0x0000003900ac7308 */ /* 0x000ee20000000800 */
[----:B0-----:R-:W-:Y:S01]  /*3f50*/  FADD.FTZ R11, R83, R42 ;  /* 0x0000002a530b7221 */ /* 0x001fe20000010000 */
[----:B--2---:R-:W-:-:S06]  /*3f60*/  FADD.FTZ R13, R33, R44 ;  /* 0x0000002c210d7221 */ /* 0x004fcc0000010000 */
[----:B------:R-:W0:Y:S01]  /*3f70*/  MUFU.EX2 R15, R15 ;  /* 0x0000000f000f7308 */ /* 0x000e220000000800 */
[C---:B-1----:R-:W-:Y:S01]  /*3f80*/  FADD.FTZ R42, R36.reuse, R11 ;  /* 0x0000000b242a7221 */ /* 0x042fe20000010000 */
[----:B------:R-:W-:-:S06]  /*3f90*/  F2FP.F16.F32.PACK_AB R177, R36, R83 ;  /* 0x0000005324b1723e */ /* 0x000fcc00000000ff */
[----:B------:R-:W1:Y:S01]  /*3fa0*/  MUFU.EX2 R29, R29 ;  /* 0x0000001d001d7308 */ /* 0x000e620000000800 */
[C---:B---3--:R-:W-:Y:S01]  /*3fb0*/  FADD.FTZ R44, R172.reuse, R13 ;  /* 0x0000000dac2c7221 */ /* 0x048fe20000010000 */
[----:B------:R-:W-:-:S06]  /*3fc0*/  F2FP.F16.F32.PACK_AB R172, R172, R33 ;  /* 0x00000021acac723e */ /* 0x000fcc00000000ff */
[----:B------:R-:W2:Y:S01]  /*3fd0*/  MUFU.EX2 R38, R55 ;  /* 0x0000003700267308 */ /* 0x000ea20000000800 */
[----:B0-----:R-:W-:-:S07]  /*3fe0*/  FADD.FTZ R11, R15, R42 ;  /* 0x0000002a0f0b7221 */ /* 0x001fce0000010000 */
[----:B------:R-:W0:Y:S01]  /*3ff0*/  MUFU.EX2 R174, R61 ;  /* 0x0000003d00ae7308 */ /* 0x000e220000000800 */
[----:B-1----:R-:W-:-:S07]  /*4000*/  FADD.FTZ R13, R29, R44 ;  /* 0x0000002c1d0d7221 */ /* 0x002fce0000010000 */
[----:B------:R-:W1:Y:S01]  /*4010*/  MUFU.EX2 R25, R25 ;  /* 0x0000001900197308 */ /* 0x000e620000000800 */
[C---:B--2---:R-:W-:Y:S01]  /*4020*/  FADD.FTZ R20, R38.reuse, R11 ;  /* 0x0000000b26147221 */ /* 0x044fe20000010000 */
[----:B------:R-:W-:Y:S01]  /*4030*/  F2FP.F16.F32.PACK_AB R179, R38, R15 ;  /* 0x0000000f26b3723e */ /* 0x000fe200000000ff */
[----:B------:R-:W-:Y:S02]  /*4040*/  VIADD R15, R72, 0xfffffffe ;  /* 0xfffffffe480f7836 */ /* 0x000fe40000000000 */
[----:B------:R-:W-:-:S03]  /*4050*/  FADD.FTZ R11, R173, R20 ;  /* 0x00000014ad0b7221 */ /* 0x000fc60000010000 */
        /* <DEDUP_REMOVED lines=11> */
[----:B------:R-:W0:Y:S01]  /*4110*/  MUFU.EX2 R2, R63 ;  /* 0x0000003f00027308 */ /* 0x000e220000000800 */
[----:B-1----:R-:W-:-:S07]  /*4120*/  FADD.FTZ R11, R3, R20 ;  /* 0x00000014030b7221 */ /* 0x002fce0000010000 */
[----:B------:R-:W1:Y:S01]  /*4130*/  MUFU.EX2 R14, R14 ;  /* 0x0000000e000e7308 */ /* 0x000e620000000800 */
[----:B--2---:R-:W-:-:S07]  /*4140*/  FADD.FTZ R13, R21, R28 ;  /* 0x0000001c150d7221 */ /* 0x004fce0000010000 */
[----:B------:R-:W2:Y:S01]  /*4150*/  MUFU.EX2 R85, R85 ;  /* 0x0000005500557308 */ /* 0x000ea20000000800 */
[C---:B0-----:R-:W-:Y:S01]  /*4160*/  FADD.FTZ R28, R2.reuse, R11 ;  /* 0x0000000b021c7221 */ /* 0x041fe20000010000 */
[----:B------:R-:W-:Y:S01]  /*4170*/  F2FP.F16.F32.PACK_AB R175, R2, R3 ;  /* 0x0000000302af723e */ /* 0x000fe200000000ff */
[----:B------:R-:W-:-:S05]  /*4180*/  VIADD R2, R74, UR5 ;  /* 0x000000054a027c36 */ /* 0x000fca0008000000 */
[----:B------:R-:W0:Y:S01]  /*4190*/  MUFU.EX2 R10, R67 ;  /* 0x00000043000a7308 */ /* 0x000e220000000800 */
[C---:B-1----:R-:W-:Y:S01]  /*41a0*/  FADD.FTZ R11, R14.reuse, R13 ;  /* 0x0000000d0e0b7221 */ /* 0x042fe20000010000 */
[----:B------:R-:W-:-:S06]  /*41b0*/  F2FP.F16.F32.PACK_AB R170, R14, R21 ;  /* 0x000000150eaa723e */ /* 0x000fcc00000000ff */
[----:B------:R-:W1:Y:S01]  /*41c0*/  MUFU.EX2 R87, R87 ;  /* 0x0000005700577308 */ /* 0x000e620000000800 */
[----:B--2---:R-:W-:-:S07]  /*41d0*/  FADD.FTZ R13, R85, R28 ;  /* 0x0000001c550d7221 */ /* 0x004fce0000010000 */
[----:B------:R-:W2:Y:S01]  /*41e0*/  MUFU.EX2 R20, R71 ;  /* 0x0000004700147308 */ /* 0x000ea20000000800 */
[C---:B0-----:R-:W-:Y:S01]  /*41f0*/  FADD.FTZ R12, R10.reuse, R13 ;  /* 0x0000000d0a0c7221 */ /* 0x041fe20000010000 */
[----:B------:R-:W-:-:S03]  /*4200*/  F2FP.F16.F32.PACK_AB R169, R10, R85 ;  /* 0x000000550aa9723e */ /* 0x000fc600000000ff */
[----:B-1----:R-:W-:-:S04]  /*4210*/  FADD.FTZ R13, R87, R12 ;  /* 0x0000000c570d7221 */ /* 0x002fc80000010000 */
[C---:B--2---:R-:W-:Y:S01]  /*4220*/  FADD.FTZ R10, R20.reuse, R13 ;  /* 0x0000000d140a7221 */ /* 0x044fe20000010000 */
[----:B------:R-:W-:Y:S01]  /*4230*/  F2FP.F16.F32.PACK_AB R171, R20, R87 ;  /* 0x0000005714ab723e */ /* 0x000fe200000000ff */
[----:B------:R-:W-:Y:S06]  /*4240*/  @!P5 BRA `(.L_x_4557) ;  /* 0x000000000048d947 */ /* 0x000fec0003800000 */
[C---:B------:R-:W-:Y:S01]  /*4250*/  ISETP.GT.AND P1, PT, R74.reuse, RZ, PT ;  /* 0x000000ff4a00720c */ /* 0x040fe20003f24270 */
[----:B------:R-:W-:-:S12]  /*4260*/  VIADD R3, R74, 0xffffffff ;  /* 0xffffffff4a037836 */ /* 0x000fd80000000000 */
[----:B------:R-:W-:Y:S05]  /*4270*/  @P1 BRA `(.L_x_4558) ;  /* 0x0000000000201947 */ /* 0x000fea0003800000 */
[----:B------:R-:W0:Y:S01]  /*4280*/  LDC R14, c[0x0][0x9e4] ;  /* 0x00027900ff0e7b82 */ /* 0x000e220000000800 */
[----:B------:R-:W-:Y:S01]  /*4290*/  IMAD.MOV R3, RZ, RZ, -R74 ;  /* 0x000000ffff037224 */ /* 0x000fe200078e0a4a */
[----:B0-----:R-:W-:-:S13]  /*42a0*/  ISETP.NE.AND P1, PT, R14, 0x1, PT ;  /* 0x000000010e00780c */ /* 0x001fda0003f25270 */
[----:B------:R-:W0:Y:S02]  /*42b0*/  @P1 LDC.64 R12, c[0x0][0x9e8] ;  /* 0x00027a00ff0c1b82 */ /* 0x000e240000000a00 */
[----:B0-----:R-:W-:-:S05]  /*42c0*/  @P1 IMAD.HI.U32 R12, R3, R12, RZ ;  /* 0x0000000c030c1227 */ /* 0x001fca00078e00ff */
[----:B------:R-:W-:-:S04]  /*42d0*/  @P1 SHF.R.U32.HI R3, RZ, R13, R12 ;  /* 0x0000000dff031219 */ /* 0x000fc8000001160c */
[----:B------:R-:W-:Y:S01]  /*42e0*/  LOP3.LUT R3, RZ, R3, RZ, 0x33, !PT ;  /* 0x00000003ff037212 */ /* 0x000fe200078e33ff */
[----:B------:R-:W-:Y:S06]  /*42f0*/  BRA `(.L_x_4559) ;  /* 0x0000000000147947 */ /* 0x000fec0003800000 */
.L_x_4558:
[----:B------:R-:W0:Y:S02]  /*4300*/  LDC R14, c[0x0][0x9e4] ;  /* 0x00027900ff0e7b82 */ /* 0x000e240000000800 */
[----:B0-----:R-:W-:-:S13]  /*4310*/  ISETP.NE.AND P1, PT, R14, 0x1, PT ;  /* 0x000000010e00780c */ /* 0x001fda0003f25270 */
[----:B------:R-:W0:Y:S02]  /*4320*/  @P1 LDC.64 R12, c[0x0][0x9e8] ;  /* 0x00027a00ff0c1b82 */ /* 0x000e240000000a00 */
[----:B0-----:R-:W-:-:S05]  /*4330*/  @P1 IMAD.HI.U32 R12, R3, R12, RZ ;  /* 0x0000000c030c1227 */ /* 0x001fca00078e00ff */
[----:B------:R-:W-:-:S07]  /*4340*/  @P1 SHF.R.U32.HI R3, RZ, R13, R12 ;  /* 0x0000000dff031219 */ /* 0x000fce000001160c */
.L_x_4559:
[----:B------:R-:W-:-:S05]  /*4350*/  IMAD R3, R3, R14, R14 ;  /* 0x0000000e03037224 */ /* 0x000fca00078e020e */
[----:B------:R-:W-:-:S07]  /*4360*/  VIMNMX R2, R2, R3, PT ;  /* 0x0000000302027248 */ /* 0x000fce0003fe0100 */
.L_x_4557:
[----:B------:R-:W-:Y:S01]  /*4370*/  IMAD.HI R12, R2, 0x2aaaaaab, RZ ;  /* 0x2aaaaaab020c7827 */ /* 0x000fe200078e02ff */
[----:B------:R-:W-:Y:S02]  /*4380*/  CS2R R118, SRZ ;  /* 0x0000000000767805 */ /* 0x000fe4000001ff00 */
[----:B------:R-:W-:Y:S02]  /*4390*/  CS2R R116, SRZ ;  /* 0x0000000000747805 */ /* 0x000fe4000001ff00 */
[----:B------:R-:W-:Y:S01]  /*43a0*/  CS2R R114, SRZ ;  /* 0x0000000000727805 */ /* 0x000fe2000001ff00 */
[----:B------:R-:W-:Y:S01]  /*43b0*/  IMAD.MOV.U32 R3, RZ, RZ, 0x3f800000 ;  /* 0x3f800000ff037424 */ /* 0x000fe200078e00ff */
[----:B------:R-:W-:Y:S01]  /*43c0*/  SHF.R.U32.HI R13, RZ, 0x1f, R12 ;  /* 0x0000001fff0d7819 */ /* 0x000fe2000001160c */
[----:B------:R-:W-:Y:S01]  /*43d0*/  IMAD.MOV.U32 R2, RZ, RZ, 0x3f800000 ;  /* 0x3f800000ff027424 */ /* 0x000fe200078e00ff */
[----:B------:R-:W-:Y:S02]  /*43e0*/  CS2R R112, SRZ ;  /* 0x0000000000707805 */ /* 0x000fe4000001ff00 */
[----:B------:R-:W-:-:S02]  /*43f0*/  CS2R R110, SRZ ;  /* 0x00000000006e7805 */ /* 0x000fc4000001ff00 */
[----:B------:R-:W-:Y:S02]  /*4400*/  LEA.HI.SX32 R13, R12, R13, 0x1c ;  /* 0x0000000d0c0d7211 */ /* 0x000fe400078fe2ff */
[----:B------:R-:W-:Y:S02]  /*4410*/  CS2R R108, SRZ ;  /* 0x00000000006c7805 */ /* 0x000fe4000001ff00 */
[----:B------:R-:W-:Y:S02]  /*4420*/  CS2R R106, SRZ ;  /* 0x00000000006a7805 */ /* 0x000fe4000001ff00 */
[----:B------:R-:W-:Y:S02]  /*4430*/  CS2R R104, SRZ ;  /* 0x0000000000687805 */ /* 0x000fe4000001ff00 */
[----:B------:R-:W-:Y:S02]  /*4440*/  VIMNMX R14, R194, R13, !PT ;  /* 0x0000000dc20e7248 */ /* 0x000fe40007fe0100 */
[----:B------:R-:W-:-:S02]  /*4450*/  CS2R R102, SRZ ;  /* 0x0000000000667805 */ /* 0x000fc4000001ff00 */
[----:B------:R-:W-:Y:S02]  /*4460*/  CS2R R100, SRZ ;  /* 0x0000000000647805 */ /* 0x000fe4000001ff00 */
[----:B------:R-:W-:Y:S02]  /*4470*/  CS2R R98, SRZ ;  /* 0x0000000000627805 */ /* 0x000fe4000001ff00 */
[----:B------:R-:W-:Y:S02]  /*4480*/  ISETP.GE.AND P1, PT, R15, R14, PT ;  /* 0x0000000e0f00720c */ /* 0x000fe40003f26270 */
        /* <DEDUP_REMOVED lines=47> */
.L_x_4579:
[----:B------:R-:W-:-:S04]  /*4780*/  UISETP.NE.AND UP0, UPT, UR4, 0x1, UPT ;  /* 0x000000010400788c */ /* 0x000fc8000bf05270 */
[----:B------:R-:W-:-:S04]  /*4790*/  USEL UR38, URZ, 0x1, UP0 ;  /* 0x000000013f267887 */ /* 0x000fc80008000000 */
[----:B------:R-:W-:Y:S01]  /*47a0*/  ULOP3.LUT UR38, UR7, UR38, URZ, 0x3c, !UPT ;  /* 0x0000002607267292 */ /* 0x000fe2000f8e3c3f */
[----:B------:R-:W-:Y:S11]  /*47b0*/  @!P0 BRA `(.L_x_4561) ;  /* 0x0000000000048947 */ /* 0x000ff60003800000 */
[----:B------:R-:W-:Y:S01]  /*47c0*/  BPT.TRAP 0x1 ;  /* 0x000000040000795c */ /* 0x000fe20000300000 */
.L_x_4561:
        /* <DEDUP_REMOVED lines=9> */
.L_x_4562:
[----:B-1----:R-:W-:Y:S05]  /*4860*/  @P1 BRA `(.L_x_4563) ;  /* 0x0000000000081947 */ /* 0x002fea0003800000 */
[----:B------:R-:W1:Y:S02]  /*4870*/  SYNCS.PHASECHK.TRANS64.TRYWAIT P1, [UR6+0x30830], R0 ;  /* 0x03083000ff0075a7 */ /* 0x000e640008020146 */
[----:B-1----:R-:W-:Y:S05]  /*4880*/  @!P1 BRA `(.L_x_4564) ;  /* 0x0000011400509947 */ /* 0x002fea0003800000 */
.L_x_4563:
        /* <DEDUP_REMOVED lines=167> */
.L_x_4565:
[----:B------:R-:W-:Y:S01]  /*5300*/  ULEA UR5, UR4, UR40, 0x3 ;  /* 0x0000002804057291 */ /* 0x000fe2000f8e183f */
[----:B01----:R-:W-:-:S05]  /*5310*/  IMAD.U32 R0, RZ, RZ, UR7 ;  /* 0x00000007ff007e24 */ /* 0x003fca000f8e00ff */
[----:B------:R-:W-:-:S04]  /*5320*/  SHF.L.U32 R0, R0, 0x1f, RZ ;  /* 0x0000001f00007819 */ /* 0x000fc800000006ff */
[----:B------:R0:W1:Y:S01]  /*5330*/  SYNCS.PHASECHK.TRANS64.TRYWAIT P1, [UR5+0x30850], R0 ;  /* 0x03085000ff0075a7 */ /* 0x0000620008020145 */
[----:B------:R-:W-:Y:S05]  /*5340*/  @!P0 BRA `(.L_x_4566) ;  /* 0x0000000000048947 */ /* 0x000fea0003800000 */
[----:B------:R-:W-:Y:S01]  /*5350*/  BPT.TRAP 0x1 ;  /* 0x000000040000795c */ /* 0x000fe20000300000 */
.L_x_4566:
[----:B-1----:R-:W-:Y:S05]  /*5360*/  @P1 BRA `(.L_x_4567) ;  /* 0x0000000000081947 */ /* 0x002fea0003800000 */
[----:B------:R-:W1:Y:S02]  /*5370*/  SYNCS.PHASECHK.TRANS64.TRYWAIT P1, [UR5+0x30850], R0 ;  /* 0x03085000ff0075a7 */ /* 0x000e640008020145 */
[----:B-1----:R-:W-:Y:S05]  /*5380*/  @!P1 BRA `(.L_x_4568) ;  /* 0x0000010800a89947 */ /* 0x002fea0003800000 */
.L_x_4567:
        /* <DEDUP_REMOVED lines=36> */
[----:B------:R-:W-:Y:S05]  /*55d0*/  @!P0 BRA `(.L_x_4569) ;  /* 0x0000000000048947 */ /* 0x000fea0003800000 */
[----:B------:R-:W-:Y:S01]  /*55e0*/  BPT.TRAP 0x1 ;  /* 0x000000040000795c */ /* 0x000fe20000300000 */
.L_x_4569:
[----:B------:R-:W-:Y:S01]  /*55f0*/  ISETP.NE.AND P2, PT, R203, 0x1, PT ;  /* 0x00000001cb00780c */ /* 0x000fe20003f45270 */
[----:B------:R-:W-:Y:S01]  /*5600*/  IMAD.IADD R5, R192, 0x1, R22 ;  /* 0x00000001c0057824 */ /* 0x000fe200078e0216 */
[----:B------:R-:W-:Y:S01]  /*5610*/  UIADD3 UR6, UR6, 0x30840, URZ ;  /* 0x0003084006067890 */ /* 0x000fe2000fffe03f */
[----:B------:R-:W-:Y:S01]  /*5620*/  IMAD R168, R15, -0x60, RZ ;  /* 0xffffffa00fa87824 */ /* 0x000fe200078e02ff */
[----:B------:R-:W-:Y:S01]  /*5630*/  LOP3.LUT P1, RZ, R16, 0x80000, RZ, 0xc0, !PT ;  /* 0x0008000010ff7812 */ /* 0x000fe2000782c0ff */
[----:B------:R-:W-:Y:S02]  /*5640*/  ULOP3.LUT UR4, URZ, UR43, URZ, 0x33, !UPT ;  /* 0x0000002b3f047292 */ /* 0x000fe4000f8e333f */
[----:B------:R-:W-:-:S06]  /*5650*/  UPRMT UR6, UR60, 0x654, UR6 ;  /* 0x000006543c067896 */ /* 0x000fcc0008000006 */
[----:B01----:R-:W0:Y:S08]  /*5660*/  @P2 LDC R0, c[0x0][0x44c] ;  /* 0x00011300ff002b82 */ /* 0x003e300000000800 */
[----:B------:R-:W1:Y:S01]  /*5670*/  @P2 LDC R3, c[0x0][0x450] ;  /* 0x00011400ff032b82 */ /* 0x000e620000000800 */
[----:B------:R-:W-:Y:S01]  /*5680*/  SYNCS.ARRIVE.TRANS64.RED.A1T0 RZ, [UR6], RZ ;  /* 0x000000ffffff79a7 */ /* 0x000fe20008100406 */
[----:B0-----:R-:W-:-:S05]  /*5690*/  @P2 IMAD.HI.U32 R0, R5, R0, RZ ;  /* 0x0000000005002227 */ /* 0x001fca00078e00ff */
[----:B-1----:R-:W-:Y:S01]  /*56a0*/  @P2 SHF.R.U32.HI R5, RZ, R3, R0 ;  /* 0x00000003ff052219 */ /* 0x002fe20000011600 */
[----:B------:R-:W-:-:S04]  /*56b0*/  VIADD R0, R168, 0x1 ;  /* 0x00000001a8007836 */ /* 0x000fc80000000000 */
[----:B------:R-:W0:Y:S01]  /*56c0*/  SHFL.IDX PT, R21, R5, RZ, 0x1c1f ;  /* 0x001c1fff05157589 */ /* 0x000e2200000e0000 */
[----:B------:R-:W-:-:S05]  /*56d0*/  IMAD R0, R23, -0x2, R0 ;  /* 0xfffffffe17007824 */ /* 0x000fca00078e0200 */
[----:B------:R-:W-:Y:S01]  /*56e0*/  IADD3 R2, -R18, R0, R17 ;  /* 0x0000000012027210 */ /* 0x000fe20007ffe111 */
[----:B------:R-:W-:-:S04]  /*56f0*/  VIADD R0, R0, 0xffffffff ;  /* 0xffffffff00007836 */ /* 0x000fc80000000000 */
[C---:B------:R-:W-:Y:S02]  /*5700*/  VIADD R170, R2.reuse, UR54 ;  /* 0x0000003602aa7c36 */ /* 0x040fe40008000000 */
[----:B------:R-:W-:Y:S02]  /*5710*/  VIADD R172, R2, UR4 ;  /* 0x0000000402ac7c36 */ /* 0x000fe40008000000 */
[--C-:B0-----:R-:W-:Y:S02]  /*5720*/  IMAD.IADD R4, R170, 0x1, R21.reuse ;  /* 0x00000001aa047824 */ /* 0x101fe400078e0215 */
[----:B------:R-:W-:Y:S01]  /*5730*/  IMAD.IADD R20, R172, 0x1, R21 ;  /* 0x00000001ac147824 */ /* 0x000fe200078e0215 */
[----:B------:R-:W-:Y:S06]  /*5740*/  @!P1 BRA `(.L_x_4570) ;  /* 0x0000000000549947 */ /* 0x000fec0003800000 */
[----:B------:R-:W-:Y:S01]  /*5750*/  IADD3 R21, -R18, R17, R21 ;  /* 0x0000001112157210 */ /* 0x000fe20007ffe115 */
        /* <DEDUP_REMOVED lines=11> */
.L_x_4572:
[----:B------:R-:W-:-:S05]  /*5810*/  IMAD.U32 R169, RZ, RZ, UR42 ;  /* 0x0000002affa97e24 */ /* 0x000fca000f8e00ff */
[----:B------:R-:W-:-:S13]  /*5820*/  ISETP.NE.AND P1, PT, R169, 0x1, PT ;  /* 0x00000001a900780c */ /* 0x000fda0003f25270 */
[----:B------:R-:W0:Y:S02]  /*5830*/  @P1 LDC.64 R2, c[0x0][0x9e8] ;  /* 0x00027a00ff021b82 */ /* 0x000e240000000a00 */
[----:B0-----:R-:W-:-:S05]  /*5840*/  @P1 IMAD.HI.U32 R2, R21, R2, RZ ;  /* 0x0000000215021227 */ /* 0x001fca00078e00ff */
[----:B------:R-:W-:-:S07]  /*5850*/  @P1 SHF.R.U32.HI R21, RZ, R3, R2 ;  /* 0x00000003ff151219 */ /* 0x000fce0000011602 */
.L_x_4573:
[----:B------:R-:W-:Y:S05]  /*5860*/  BSYNC B0 ;  /* 0x0000000000007941 */ /* 0x000fea0003800000 */
.L_x_4571:
[----:B------:R-:W-:-:S05]  /*5870*/  IMAD R21, R21, R169, R0 ;  /* 0x000000a915157224 */ /* 0x000fca00078e0200 */
[----:B------:R-:W-:Y:S02]  /*5880*/  VIADDMNMX R4, R21, R169, R4, PT ;  /* 0x000000a915047246 */ /* 0x000fe40003800104 */
[----:B------:R-:W-:-:S07]  /*5890*/  VIMNMX R20, R20, R21, !PT ;  /* 0x0000001514147248 */ /* 0x000fce0007fe0100 */
.L_x_4570:
        /* <DEDUP_REMOVED lines=151> */
.L_x_4576:
[----:B------:R-:W-:-:S05]  /*6210*/  IMAD.U32 R120, RZ, RZ, UR42 ;  /* 0x0000002aff787e24 */ /* 0x000fca000f8e00ff */
[----:B------:R-:W-:-:S13]  /*6220*/  ISETP.NE.AND P6, PT, R120, 0x1, PT ;  /* 0x000000017800780c */ /* 0x000fda0003fc5270 */
[----:B------:R-:W0:Y:S02]  /*6230*/  @P6 LDC.64 R2, c[0x0][0x9e8] ;  /* 0x00027a00ff026b82 */ /* 0x000e240000000a00 */
[----:B0-----:R-:W-:-:S05]  /*6240*/  @P6 IMAD.HI.U32 R2, R5, R2, RZ ;  /* 0x0000000205026227 */ /* 0x001fca00078e00ff */
[----:B------:R-:W-:-:S07]  /*6250*/  @P6 SHF.R.U32.HI R5, RZ, R3, R2 ;  /* 0x00000003ff056219 */ /* 0x000fce0000011602 */
.L_x_4577:
[----:B------:R-:W-:Y:S05]  /*6260*/  BSYNC B0 ;  /* 0x0000000000007941 */ /* 0x000fea0003800000 */
.L_x_4575:
[----:B------:R-:W-:-:S05]  /*6270*/  IMAD R5, R5, R120, R0 ;  /* 0x0000007805057224 */ /* 0x000fca00078e0200 */
[----:B------:R-:W-:Y:S02]  /*6280*/  VIADDMNMX R4, R5, R120, R4, PT ;  /* 0x0000007805047246 */ /* 0x000fe40003800104 */
[----:B------:R-:W-:-:S07]  /*6290*/  VIMNMX R20, R20, R5, !PT ;  /* 0x0000000514147248 */ /* 0x000fce0007fe0100 */
.L_x_4574:
[C---:B------:R-:W-:Y:S02]  /*62a0*/  ISETP.GT.AND P1, PT, R20.reuse, 0x1, !P1 ;  /* 0x000000011400780c */ /* 0x040fe40004f24270 */
        /* <DEDUP_REMOVED lines=63> */
[C---:B------:R-:W-:Y:S02]  /*66a0*/  LOP3.LUT P1, RZ, R16.reuse, 0x1000, RZ, 0xc0, !PT ;  /* 0x0000100010ff7812 */ /* 0x040fe4000782c0ff */
[----:B------:R-:W-:-:S02]  /*66b0*/  LOP3.LUT P2, RZ, R16, 0x40, RZ, 0xc0, !PT ;  /* 0x0000004010ff7812 */ /* 0x000fc4000784c0ff */
[----:B------:R-:W-:Y:S02]  /*66c0*/  ISETP.GT.AND P1, PT, R20, 0x30, !P1 ;  /* 0x000000301400780c */ /* 0x000fe40004f24270 */
[----:B------:R-:W-:Y:S02]  /*66d0*/  FMNMX.FTZ R0, R187, R0, !PT ;  /* 0x00000000bb007209 */ /* 0x000fe40007810000 */
[----:B------:R-:W-:Y:S02]  /*66e0*/  ISETP.LT.OR P1, PT, R4, 0x31, P1 ;  /* 0x000000310400780c */ /* 0x000fe40000f21670 */
[----:B------:R-:W-:Y:S02]  /*66f0*/  FMNMX.FTZ R120, R165, R0, !PT ;  /* 0x00000000a5787209 */ /* 0x000fe40007810000 */
[----:B------:R-:W-:Y:S01]  /*6700*/  FSEL R215, R146, -INF , !P1 ;  /* 0xff80000092d77808 */ /* 0x000fe20004800000 */
[----:B------:R-:W0:Y:S01]  /*6710*/  LDC R0, c[0x0][0x988] ;  /* 0x00026200ff007b82 */ /* 0x000e220000000800 */
[C---:B------:R-:W-:Y:S01]  /*6720*/  LOP3.LUT P1, RZ, R16.reuse, 0x800, RZ, 0xc0, !PT ;  /* 0x0000080010ff7812 */ /* 0x040fe2000782c0ff */
[----:B------:R-:W1:Y:S01]  /*6730*/  SHFL.BFLY PT, R5, R120, 0x2, 0x1f ;  /* 0x0c401f0078057f89 */ /* 0x000e6200000e0000 */
        /* <DEDUP_REMOVED lines=14> */
[----:B-1----:R-:W-:Y:S02]  /*6820*/  FMNMX.FTZ R124, R120, R5, !PT ;  /* 0x00000005787c7209 */ /* 0x002fe40007810000 */
[----:B------:R-:W-:Y:S02]  /*6830*/  ISETP.GT.AND P1, PT, R20, 0x39, !P1 ;  /* 0x000000391400780c */ /* 0x000fe40004f24270 */
[C---:B------:R-:W-:Y:S01]  /*6840*/  ISETP.LT.OR P4, PT, R4.reuse, 0x52, P4 ;  /* 0x000000520400780c */ /* 0x040fe20002781670 */
[----:B------:R-:W1:Y:S01]  /*6850*/  SHFL.BFLY PT, R5, R124, 0x1, 0x1f ;  /* 0x0c201f007c057f89 */ /* 0x000e6200000e0000 */
[C---:B------:R-:W-:Y:S02]  /*6860*/  ISETP.LT.OR P1, PT, R4.reuse, 0x3a, P1 ;  /* 0x0000003a0400780c */ /* 0x040fe40000f21670 */
[----:B------:R-:W-:-:S02]  /*6870*/  ISETP.LT.OR P5, PT, R4, 0x59, P5 ;  /* 0x000000590400780c */ /* 0x000fc40002fa1670 */
[----:B------:R-:W-:Y:S02]  /*6880*/  FSEL R151, R151, -INF , !P1 ;  /* 0xff80000097977808 */ /* 0x000fe40004800000 */
[----:B------:R-:W-:Y:S02]  /*6890*/  LOP3.LUT P1, RZ, R16, 0x100, RZ, 0xc0, !PT ;  /* 0x0000010010ff7812 */ /* 0x000fe4000782c0ff */
[----:B------:R-:W-:Y:S02]  /*68a0*/  FSEL R163, R163, -INF , !P4 ;  /* 0xff800000a3a37808 */ /* 0x000fe40006000000 */
[----:B------:R-:W-:-:S04]  /*68b0*/  ISETP.GT.AND P1, PT, R20, 0x40, !P1 ;  /* 0x000000401400780c */ /* 0x000fc80004f24270 */
[----:B------:R-:W-:-:S04]  /*68c0*/  ISETP.LT.OR P1, PT, R4, 0x41, P1 ;  /* 0x000000410400780c */ /* 0x000fc80000f21670 */
[----:B------:R-:W-:Y:S02]  /*68d0*/  FSEL R219, R154, -INF , !P1 ;  /* 0xff8000009adb7808 */ /* 0x000fe40004800000 */
[----:B------:R-:W-:Y:S02]  /*68e0*/  LOP3.LUT P1, RZ, R16, 0x80, RZ, 0xc0, !PT ;  /* 0x0000008010ff7812 */ /* 0x000fe4000782c0ff */
[----:B-1----:R-:W-:Y:S02]  /*68f0*/  FMNMX.FTZ R5, R124, R5, !PT ;  /* 0x000000057c057209 */ /* 0x002fe40007810000 */
[----:B------:R-:W-:-:S03]  /*6900*/  ISETP.GT.AND P1, PT, R20, 0x41, !P1 ;  /* 0x000000411400780c */ /* 0x000fc60004f24270 */
[----:B0-----:R-:W-:Y:S01]  /*6910*/  FMUL.FTZ R2, R5, R0 ;  /* 0x0000000005027220 */ /* 0x001fe20000410000 */
        /* <DEDUP_REMOVED lines=14> */
[----:B------:R-:W-:Y:S02]  /*6a00*/  FSETP.NEU.FTZ.AND P1, PT, R5, -INF , PT ;  /* 0xff8000000500780b */ /* 0x000fe40003f3d000 */
[----:B------:R-:W-:Y:S02]  /*6a10*/  FMNMX.FTZ R120, R122, R13, !PT ;  /* 0x0000000d7a787209 */ /* 0x000fe40007810000 */
[----:B------:R-:W-:Y:S02]  /*6a20*/  FSEL R2, R2, RZ, P1 ;  /* 0x000000ff02027208 */ /* 0x000fe40000800000 */
[----:B------:R-:W-:Y:S02]  /*6a30*/  FMNMX.FTZ R120, R123, R120, !PT ;  /* 0x000000787b787209 */ /* 0x000fe40007810000 */
[----:B------:R-:W-:Y:S01]  /*6a40*/  ISETP.LT.OR P2, PT, R4, 0x5a, P2 ;  /* 0x0000005a0400780c */ /* 0x000fe20001741670 */
        /* <DEDUP_REMOVED lines=11> */
[-CC-:B------:R-:W-:Y:S01]  /*6b00*/  FFMA.FTZ R149, R153, R0.reuse, -R2.reuse ;  /* 0x0000000099957223 */ /* 0x180fe20000010802 */
[--C-:B------:R-:W-:Y:S01]  /*6b10*/  FFMA.FTZ R186, R125, R0, -R2.reuse ;  /* 0x000000007dba7223 */ /* 0x100fe20000010802 */
[----:B------:R-:W-:Y:S01]  /*6b20*/  FMNMX.FTZ R120, R131, R120, !PT ;  /* 0x0000007883787209 */ /* 0x000fe20007810000 */
[-CC-:B------:R-:W-:Y:S01]  /*6b30*/  FFMA.FTZ R125, R133, R0.reuse, -R2.reuse ;  /* 0x00000000857d7223 */ /* 0x180fe20000010802 */
[-CC-:B------:R-:W-:Y:S01]  /*6b40*/  FFMA.FTZ R133, R145, R0.reuse, -R2.reuse ;  /* 0x0000000091857223 */ /* 0x180fe20000010802 */
[--C-:B------:R-:W-:Y:S01]  /*6b50*/  FFMA.FTZ R145, R157, R0, -R2.reuse ;  /* 0x000000009d917223 */ /* 0x100fe20000010802 */
[----:B------:R-:W-:Y:S01]  /*6b60*/  FMNMX.FTZ R120, R191, R120, !PT ;  /* 0x00000078bf787209 */ /* 0x000fe20007810000 */
[-CC-:B------:R-:W-:Y:S01]  /*6b70*/  FFMA.FTZ R225, R225, R0.reuse, -R2.reuse ;  /* 0x00000000e1e17223 */ /* 0x180fe20000010802 */
[----:B------:R-:W-:Y:S01]  /*6b80*/  FSEL R157, R5, RZ, P1 ;  /* 0x000000ff059d7208 */ /* 0x000fe20000800000 */
[--C-:B------:R-:W-:Y:S01]  /*6b90*/  FFMA.FTZ R188, R175, R0, -R2.reuse ;  /* 0x00000000afbc7223 */ /* 0x100fe20000010802 */
[----:B------:R-:W-:Y:S01]  /*6ba0*/  FMNMX.FTZ R120, R135, R120, !PT ;  /* 0x0000007887787209 */ /* 0x000fe20007810000 */
[-CC-:B------:R-:W-:Y:S01]  /*6bb0*/  FFMA.FTZ R190, R173, R0.reuse, -R2.reuse ;  /* 0x00000000adbe7223 */ /* 0x180fe20000010802 */
[----:B------:R-:W-:Y:S01]  /*6bc0*/  FFMA.FTZ R171, R171, R0, -R2 ;  /* 0x00000000abab7223 */ /* 0x000fe20000010802 */
[----:B------:R-:W-:Y:S01]  /*6bd0*/  FADD.FTZ R157, -R157, R12 ;  /* 0x0000000c9d9d7221 */ /* 0x000fe20000010100 */
[----:B------:R-:W-:Y:S01]  /*6be0*/  FMNMX.FTZ R120, R211, R120, !PT ;  /* 0x00000078d3787209 */ /* 0x000fe20007810000 */
[-CC-:B------:R-:W-:Y:S01]  /*6bf0*/  FFMA.FTZ R129, R129, R0.reuse, -R2.reuse ;  /* 0x0000000081817223 */ /* 0x180fe20000010802 */
[-CC-:B------:R-:W-:Y:S01]  /*6c00*/  FFMA.FTZ R176, R177, R0.reuse, -R2.reuse ;  /* 0x00000000b1b07223 */ /* 0x180fe20000010802 */
[----:B------:R-:W-:Y:S01]  /*6c10*/  FMUL.FTZ R157, R157, R0 ;  /* 0x000000009d9d7220 */ /* 0x000fe20000410000 */
[----:B------:R-:W-:Y:S01]  /*6c20*/  FMNMX.FTZ R120, R139, R120, !PT ;  /* 0x000000788b787209 */ /* 0x000fe20007810000 */
[-CC-:B------:R-:W-:Y:S01]  /*6c30*/  FFMA.FTZ R178, R179, R0.reuse, -R2.reuse ;  /* 0x00000000b3b27223 */ /* 0x180fe20000010802 */
[-CC-:B------:R-:W-:Y:S01]  /*6c40*/  FFMA.FTZ R172, R181, R0.reuse, -R2.reuse ;  /* 0x00000000b5ac7223 */ /* 0x180fe20000010802 */
[--C-:B------:R-:W-:Y:S01]  /*6c50*/  FFMA.FTZ R174, R183, R0, -R2.reuse ;  /* 0x00000000b7ae7223 */ /* 0x100fe20000010802 */
[----:B------:R-:W-:Y:S01]  /*6c60*/  FMNMX.FTZ R120, R213, R120, !PT ;  /* 0x00000078d5787209 */ /* 0x000fe20007810000 */
[-CC-:B------:R-:W-:Y:S01]  /*6c70*/  FFMA.FTZ R168, R185, R0.reuse, -R2.reuse ;  /* 0x00000000b9a87223 */ /* 0x180fe20000010802 */
[----:B------:R-:W-:Y:S01]  /*6c80*/  FFMA.FTZ R170, R187, R0, -R2 ;  /* 0x00000000bbaa7223 */ /* 0x000fe20000010802 */
        /* <DEDUP_REMOVED lines=19> */
[----:B------:R-:W-:-:S05]  /*6dc0*/  FMNMX.FTZ R120, R167, R120, !PT ;  /* 0x00000078a7787209 */ /* 0x000fca0007810000 */
[----:B------:R-:W0:Y:S02]  /*6dd0*/  SHFL.BFLY PT, R141, R120, 0x2, 0x1f ;  /* 0x0c401f00788d7f89 */ /* 0x000e2400000e0000 */
[----:B------:R-:W-:Y:S08]  /*6de0*/  MUFU.EX2 R125, R125 ;  /* 0x0000007d007d7308 */ /* 0x000ff00000000800 */
[----:B------:R-:W-:Y:S08]  /*6df0*/  MUFU.EX2 R180, R180 ;  /* 0x000000b400b47308 */ /* 0x000ff00000000800 */
[----:B------:R-:W-:Y:S01]  /*6e00*/  MUFU.EX2 R121, R121 ;  /* 0x0000007900797308 */ /* 0x000fe20000000800 */
[----:B0-----:R-:W-:Y:S01]  /*6e10*/  FMNMX.FTZ R4, R120, R141, !PT ;  /* 0x0000008d78047209 */ /* 0x001fe20007810000 */
[----:B------:R-:W-:-:S06]  /*6e20*/  FFMA.FTZ R141, R161, R0, -R2 ;  /* 0x00000000a18d7223 */ /* 0x000fcc0000010802 */
[----:B------:R-:W-:Y:S01]  /*6e30*/  MUFU.EX2 R182, R182 ;  /* 0x000000b600b67308 */ /* 0x000fe20000000800 */
[----:B------:R-:W0:Y:S07]  /*6e40*/  SHFL.BFLY PT, R153, R4, 0x1, 0x1f ;  /* 0x0c201f0004997f89 */ /* 0x000e2e00000e0000 */
[----:B------:R-:W-:Y:S08]  /*6e50*/  MUFU.EX2 R137, R137 ;  /* 0x0000008900897308 */ /* 0x000ff00000000800 */
[----:B------:R-:W-:Y:S08]  /*6e60*/  MUFU.EX2 R176, R176 ;  /* 0x000000b000b07308 */ /* 0x000ff00000000800 */
[----:B------:R-:W-:Y:S01]  /*6e70*/  MUFU.EX2 R133, R133 ;  /* 0x0000008500857308 */ /* 0x000fe20000000800 */
[----:B0-----:R-:W-:Y:S01]  /*6e80*/  FMNMX.FTZ R4, R4, R153, !PT ;  /* 0x0000009904047209 */ /* 0x001fe20007810000 */
[----:B------:R-:W-:-:S03]  /*6e90*/  FFMA.FTZ R153, R165, R0, -R2 ;  /* 0x00000000a5997223 */ /* 0x000fc60000010802 */
[C---:B------:R-:W-:Y:S01]  /*6ea0*/  FSETP.NEU.FTZ.AND P1, PT, R4.reuse, -INF , PT ;  /* 0xff8000000400780b */ /* 0x040fe20003f3d000 */
[C---:B------:R-:W-:Y:S02]  /*6eb0*/  FMUL.FTZ R12, R4.reuse, R0 ;  /* 0x00000000040c7220 */ /* 0x040fe40000410000 */
[----:B------:R-:W0:Y:S01]  /*6ec0*/  MUFU.EX2 R2, R157 ;  /* 0x0000009d00027308 */ /* 0x000e220000000800 */
[----:B------:R-:W-:Y:S02]  /*6ed0*/  FSEL R128, R4, RZ, P1 ;  /* 0x000000ff04807208 */ /* 0x000fe40000800000 */
[----:B------:R-:W-:-:S05]  /*6ee0*/  FSEL R12, R12, RZ, P1 ;  /* 0x000000ff0c0c7208 */ /* 0x000fca0000800000 */
[----:B------:R-:W-:Y:S01]  /*6ef0*/  MUFU.EX2 R178, R178 ;  /* 0x000000b200b27308 */ /* 0x000fe20000000800 */
[-CC-:B------:R-:W-:Y:S01]  /*6f00*/  FFMA.FTZ R120, R3, R0.reuse, -R12.reuse ;  /* 0x0000000003787223 */ /* 0x180fe2000001080c */
[----:B------:R-:W-:Y:S01]  /*6f10*/  FADD.FTZ R3, -R128, R13 ;  /* 0x0000000d80037221 */ /* 0x000fe20000010100 */
[-CC-:B------:R-:W-:Y:S01]  /*6f20*/  FFMA.FTZ R20, R122, R0.reuse, -R12.reuse ;  /* 0x000000007a147223 */ /* 0x180fe2000001080c */
[-CC-:B------:R-:W-:Y:S01]  /*6f30*/  FFMA.FTZ R123, R123, R0.reuse, -R12.reuse ;  /* 0x000000007b7b7223 */ /* 0x180fe2000001080c */
[-CC-:B------:R-:W-:Y:S01]  /*6f40*/  FFMA.FTZ R127, R127, R0.reuse, -R12.reuse ;  /* 0x000000007f7f7223 */ /* 0x180fe2000001080c */
[-C--:B------:R-:W-:Y:S01]  /*6f50*/  FMUL.FTZ R3, R3, R0.reuse ;  /* 0x0000000003037220 */ /* 0x080fe20000410000 */
[-CC-:B------:R-:W-:Y:S01]  /*6f60*/  FFMA.FTZ R185, R189, R0.reuse, -R12.reuse ;  /* 0x00000000bdb97223 */ /* 0x180fe2000001080c */
[----:B------:R-:W-:Y:S01]  /*6f70*/  MUFU.EX2 R120, R120 ;  /* 0x0000007800787308 */ /* 0x000fe20000000800 */
[-CC-:B------:R-:W-:Y:S01]  /*6f80*/  FFMA.FTZ R122, R131, R0.reuse, -R12.reuse ;  /* 0x00000000837a7223 */ /* 0x180fe2000001080c */
[----:B0-----:R-:W-:Y:S01]  /*6f90*/  FFMA.FTZ R11, R2, R11, R225 ;  /* 0x0000000b020b7223 */ /* 0x001fe200000100e1 */
[-CC-:B------:R-:W-:Y:S01]  /*6fa0*/  FFMA.FTZ R187, R191, R0.reuse, -R12.reuse ;  /* 0x00000000bfbb7223 */ /* 0x180fe2000001080c */
[-CC-:B------:R-:W-:Y:S01]  /*6fb0*/  FFMA.FTZ R124, R135, R0.reuse, -R12.reuse ;  /* 0x00000000877c7223 */ /* 0x180fe2000001080c */
[-CC-:B------:R-:W-:Y:S01]  /*6fc0*/  FFMA.FTZ R181, R211, R0.reuse, -R12.reuse ;  /* 0x00000000d3b57223 */ /* 0x180fe2000001080c */
[----:B------:R-:W-:Y:S01]  /*6fd0*/  FADD.FTZ R11, R188, R11 ;  /* 0x0000000bbc0b7221 */ /* 0x000fe20000010000 */
        /* <DEDUP_REMOVED lines=13> */
[----:B------:R-:W1:Y:S08]  /*70b0*/  MUFU.EX2 R123, R123 ;  /* 0x0000007b007b7308 */ /* 0x000e700000000800 */
[----:B------:R-:W2:Y:S01]  /*70c0*/  MUFU.EX2 R127, R127 ;  /* 0x0000007f007f7308 */ /* 0x000ea20000000800 */
[----:B0-----:R-:W-:-:S07]  /*70d0*/  FFMA.FTZ R10, R3, R10, R20 ;  /* 0x0000000a030a7223 */ /* 0x001fce0000010014 */
[----:B------:R-:W0:Y:S01]  /*70e0*/  MUFU.EX2 R185, R185 ;  /* 0x000000b900b97308 */ /* 0x000e220000000800 */
[----:B-1----:R-:W-:Y:S01]  /*70f0*/  FADD.FTZ R13, R123, R10 ;  /* 0x0000000a7b0d7221 */ /* 0x002fe20000010000 */
[----:B------:R-:W-:-:S03]  /*7100*/  FADD.FTZ R10, R190, R11 ;  /* 0x0000000bbe0a7221 */ /* 0x000fc60000010000 */
        /* <DEDUP_REMOVED lines=9> */
[----:B------:R-:W-:-:S03]  /*71a0*/  FFMA.FTZ R134, R155, R0, -R12 ;  /* 0x000000009b867223 */ /* 0x000fc6000001080c */
[----:B------:R-:W-:Y:S02]  /*71b0*/  FADD.FTZ R13, R125, R136 ;  /* 0x000000887d0d7221 */ /* 0x000fe40000010000 */
[----:B------:R-:W0:Y:S01]  /*71c0*/  MUFU.EX2 R124, R124 ;  /* 0x0000007c007c7308 */ /* 0x000e220000000800 */
[----:B-1----:R-:W-:Y:S01]  /*71d0*/  FADD.FTZ R10, R122, R11 ;  /* 0x0000000b7a0a7221 */ /* 0x002fe20000010000 */
[----:B------:R-:W-:-:S04]  /*71e0*/  FADD.FTZ R136, R180, R13 ;  /* 0x0000000db4887221 */ /* 0x000fc80000010000 */
[----:B------:R-:W-:Y:S01]  /*71f0*/  FADD.FTZ R13, R121, R136 ;  /* 0x00000088790d7221 */ /* 0x000fe20000010000 */
[-C--:B------:R-:W-:Y:S01]  /*7200*/  FFMA.FTZ R136, R159, R0.reuse, -R12 ;  /* 0x000000009f887223 */ /* 0x080fe2000001080c */
[----:B------:R-:W1:Y:S01]  /*7210*/  MUFU.EX2 R181, R181 ;  /* 0x000000b500b57308 */ /* 0x000e620000000800 */
[----:B--2---:R-:W-:Y:S01]  /*7220*/  FADD.FTZ R11, R187, R10 ;  /* 0x0000000abb0b7221 */ /* 0x004fe20000010000 */
[----:B------:R-:W-:Y:S01]  /*7230*/  FADD.FTZ R138, R182, R13 ;  /* 0x0000000db68a7221 */ /* 0x000fe20000010000 */
[-CC-:B------:R-:W-:Y:S01]  /*7240*/  FFMA.FTZ R13, R223, R0.reuse, -R12.reuse ;  /* 0x00000000df0d7223 */ /* 0x180fe2000001080c */
[----:B------:R-:W-:Y:S02]  /*7250*/  FFMA.FTZ R12, R167, R0, -R12 ;  /* 0x00000000a70c7223 */ /* 0x000fe4000001080c */
[----:B------:R-:W-:Y:S02]  /*7260*/  FADD.FTZ R131, R137, R138 ;  /* 0x0000008a89837221 */ /* 0x000fe40000010000 */
[----:B------:R-:W2:Y:S01]  /*7270*/  MUFU.EX2 R126, R126 ;  /* 0x0000007e007e7308 */ /* 0x000ea20000000800 */
[----:B0-----:R-:W-:Y:S01]  /*7280*/  FADD.FTZ R10, R124, R11 ;  /* 0x0000000b7c0a7221 */ /* 0x001fe20000010000 */
[----:B------:R-:W-:-:S04]  /*7290*/  FADD.FTZ R138, R176, R131 ;  /* 0x00000083b08a7221 */ /* 0x000fc80000010000 */
        /* <DEDUP_REMOVED lines=52> */
.L_x_4578:
[----:B------:R-:W-:Y:S01]  /*75e0*/  UIADD3 UR5, UR5, 0x30860, URZ ;  /* 0x0003086005057890 */ /* 0x000fe2000fffe03f */
[----:B------:R-:W-:Y:S01]  /*75f0*/  ISETP.GT.AND P1, PT, R15, R14, PT ;  /* 0x0000000e0f00720c */ /* 0x000fe20003f24270 */
        /* <DEDUP_REMOVED lines=32> */
.L_x_4560:
[----:B------:R-:W-:Y:S01]  /*7800*/  ISETP.NE.AND P2, PT, R203, 0x1, PT ;  /* 0x00000001cb00780c */ /* 0x000fe20003f45270 */
[----:B------:R-:W-:Y:S01]  /*7810*/  VIADD R12, R22, 0x7f ;  /* 0x0000007f160c7836 */ /* 0x000fe20000000000 */
[----:B------:R-:W-:Y:S02]  /*7820*/  LOP3.LUT P1, RZ, R16, 0x80000, RZ, 0xc0, !PT ;  /* 0x0008000010ff7812 */ /* 0x000fe4000782c0ff */
[----:B------:R-:W-:-:S09]  /*7830*/  IADD3 R21, R17, 0x1, -R18 ;  /* 0x0000000111157810 */ /* 0x000fd20007ffe812 */
[----:B------:R-:W0:Y:S08]  /*7840*/  @P2 LDC R13, c[0x0][0x44c] ;  /* 0x00011300ff0d2b82 */ /* 0x000e300000000800 */
[----:B------:R-:W1:Y:S01]  /*7850*/  @P2 LDC R14, c[0x0][0x450] ;  /* 0x00011400ff0e2b82 */ /* 0x000e620000000800 */
[----:B0-----:R-:W-:-:S05]  /*7860*/  @P2 IMAD.HI.U32 R13, R12, R13, RZ ;  /* 0x0000000d0c0d2227 */ /* 0x001fca00078e00ff */
[----:B-1----:R-:W-:-:S05]  /*7870*/  @P2 SHF.R.U32.HI R12, RZ, R14, R13 ;  /* 0x0000000eff0c2219 */ /* 0x002fca000001160d */
[----:B------:R-:W-:-:S04]  /*7880*/  IMAD.IADD R12, R21, 0x1, R12 ;  /* 0x00000001150c7824 */ /* 0x000fc800078e020c */
[----:B------:R-:W-:Y:S01]  /*7890*/  VIADD R13, R12, -UR43 ;  /* 0x8000002b0c0d7c36 */ /* 0x000fe20008000000 */
[----:B------:R-:W-:Y:S06]  /*78a0*/  @!P1 BRA `(.L_x_4580) ;  /* 0x0000000000449947 */ /* 0x000fec0003800000 */
        /* <DEDUP_REMOVED lines=10> */
.L_x_4581:
[----:B------:R-:W0:Y:S02]  /*7950*/  LDC R121, c[0x0][0x9e4] ;  /* 0x00027900ff797b82 */ /* 0x000e240000000800 */
[----:B0-----:R-:W-:-:S13]  /*7960*/  ISETP.NE.AND P1, PT, R121, 0x1, PT ;  /* 0x000000017900780c */ /* 0x001fda0003f25270 */
[----:B------:R-:W0:Y:S02]  /*7970*/  @P1 LDC.64 R20, c[0x0][0x9e8] ;  /* 0x00027a00ff141b82 */ /* 0x000e240000000a00 */
[----:B0-----:R-:W-:-:S05]  /*7980*/  @P1 IMAD.HI.U32 R14, R12, R20, RZ ;  /* 0x000000140c0e1227 */ /* 0x001fca00078e00ff */
[----:B------:R-:W-:-:S07]  /*7990*/  @P1 SHF.R.U32.HI R12, RZ, R21, R14 ;  /* 0x00000015ff0c1219 */ /* 0x000fce000001160e */
.L_x_4582:
[----:B------:R-:W-:-:S05]  /*79a0*/  IMAD R12, R12, R121, RZ ;  /* 0x000000790c0c7224 */ /* 0x000fca00078e02ff */
[----:B------:R-:W-:-:S07]  /*79b0*/  VIMNMX R13, R13, R12, !PT ;  /* 0x0000000c0d0d7248 */ /* 0x000fce0007fe0100 */
.L_x_4580:
[----:B------:R-:W-:-:S04]  /*79c0*/  VIADD R13, R13, 0x5f ;  /* 0x0000005f0d0d7836 */ /* 0x000fc80000000000 */
[----:B------:R-:W-:-:S05]  /*79d0*/  IMAD.HI R13, R13, 0x2aaaaaab, RZ ;  /* 0x2aaaaaab0d0d7827 */ /* 0x000fca00078e02ff */
[----:B------:R-:W-:-:S04]  /*79e0*/  SHF.R.U32.HI R12, RZ, 0x1f, R13 ;  /* 0x0000001fff0c7819 */ /* 0x000fc8000001160d */
[----:B------:R-:W-:-:S04]  /*79f0*/  LEA.HI.SX32 R13, R13, R12, 0x1c ;  /* 0x0000000c0d0d7211 */ /* 0x000fc800078fe2ff */
[----:B------:R-:W-:-:S04]  /*7a00*/  VIMNMX R12, R194, R13, !PT ;  /* 0x0000000dc20c7248 */ /* 0x000fc80007fe0100 */
[----:B------:R-:W-:-:S13]  /*7a10*/  ISETP.GE.AND P1, PT, R15, R12, PT ;  /* 0x0000000c0f00720c */ /* 0x000fda0003f26270 */
[----:B------:R-:W-:Y:S05]  /*7a20*/  @!P1 BRA `(.L_x_4583) ;  /* 0x0000001c008c9947 */ /* 0x000fea0003800000 */
[----:B------:R-:W-:Y:S01]  /*7a30*/  IMAD.MOV.U32 R21, RZ, RZ, R4 ;  /* 0x000000ffff157224 */ /* 0x000fe200078e0004 */
[----:B------:R-:W-:Y:S01]  /*7a40*/  UMOV UR7, UR38 ;  /* 0x0000002600077c82 */ /* 0x000fe20008000000 */
[----:B------:R-:W-:Y:S01]  /*7a50*/  IMAD.MOV.U32 R13, RZ, RZ, R5 ;  /* 0x000000ffff0d7224 */ /* 0x000fe200078e0005 */
[----:B------:R-:W-:-:S06]  /*7a60*/  UMOV UR4, UR39 ;  /* 0x0000002700047c82 */ /* 0x000fcc0008000000 */
.L_x_4594:
[----:B------:R-:W-:-:S04]  /*7a70*/  UISETP.NE.AND UP0, UPT, UR4, 0x1, UPT ;  /* 0x000000010400788c */ /* 0x000fc8000bf05270 */
[----:B------:R-:W-:-:S04]  /*7a80*/  USEL UR38, URZ, 0x1, UP0 ;  /* 0x000000013f267887 */ /* 0x000fc80008000000 */
[----:B------:R-:W-:Y:S01]  /*7a90*/  ULOP3.LUT UR38, UR7, UR38, URZ, 0x3c, !UPT ;  /* 0x0000002607267292 */ /* 0x000fe2000f8e3c3f */
[----:B------:R-:W-:Y:S11]  /*7aa0*/  @!P0 BRA `(.L_x_4584) ;  /* 0x0000000000048947 */ /* 0x000ff60003800000 */
[----:B------:R-:W-:Y:S01]  /*7ab0*/  BPT.TRAP 0x1 ;  /* 0x000000040000795c */ /* 0x000fe20000300000 */
.L_x_4584:
        /* <DEDUP_REMOVED lines=9> */
.L_x_4585:
[----:B-1----:R-:W-:Y:S05]  /*7b50*/  @P1 BRA `(.L_x_4586) ;  /* 0x0000000000081947 */ /* 0x002fea0003800000 */
[----:B------:R-:W1:Y:S02]  /*7b60*/  SYNCS.PHASECHK.TRANS64.TRYWAIT P1, [UR6+0x30830], R0 ;  /* 0x03083000ff0075a7 */ /* 0x000e640008020146 */
[----:B-1----:R-:W-:Y:S05]  /*7b70*/  @!P1 BRA `(.L_x_4587) ;  /* 0x000000e000c49947 */ /* 0x002fea0003800000 */
.L_x_4586:
        /* <DEDUP_REMOVED lines=167> */
.L_x_4588:
[----:B------:R-:W-:Y:S01]  /*85f0*/  ULEA UR5, UR4, UR40, 0x3 ;  /* 0x0000002804057291 */ /* 0x000fe2000f8e183f */
[----:B01----:R-:W-:-:S05]  /*8600*/  IMAD.U32 R0, RZ, RZ, UR7 ;  /* 0x00000007ff007e24 */ /* 0x003fca000f8e00ff */
[----:B------:R-:W-:-:S04]  /*8610*/  SHF.L.U32 R0, R0, 0x1f, RZ ;  /* 0x0000001f00007819 */ /* 0x000fc800000006ff */
[----:B------:R0:W1:Y:S01]  /*8620*/  SYNCS.PHASECHK.TRANS64.TRYWAIT P1, [UR5+0x30850], R0 ;  /* 0x03085000ff0075a7 */ /* 0x0000620008020145 */
[----:B------:R-:W-:Y:S05]  /*8630*/  @!P0 BRA `(.L_x_4589) ;  /* 0x0000000000048947 */ /* 0x000fea0003800000 */
[----:B------:R-:W-:Y:S01]  /*8640*/  BPT.TRAP 0x1 ;  /* 0x000000040000795c */ /* 0x000fe20000300000 */
.L_x_4589:
[----:B-1----:R-:W-:Y:S05]  /*8650*/  @P1 BRA `(.L_x_4590) ;  /* 0x0000000000081947 */ /* 0x002fea0003800000 */
[----:B------:R-:W1:Y:S02]  /*8660*/  SYNCS.PHASECHK.TRANS64.TRYWAIT P1, [UR5+0x30850], R0 ;  /* 0x03085000ff0075a7 */ /* 0x000e640008020145 */
[----:B-1----:R-:W-:Y:S05]  /*8670*/  @!P1 BRA `(.L_x_4591) ;  /* 0x000000d8001c9947 */ /* 0x002fea0003800000 */
.L_x_4590:
        /* <DEDUP_REMOVED lines=38> */
.L_x_4592:
        /* <DEDUP_REMOVED lines=60> */
[C---:B0-----:R-:W-:Y:S01]  /*8ca0*/  FMUL.FTZ R169, R5.reuse, R0 ;  /* 0x0000000005a97220 */ /* 0x041fe20000410000 */
[----:B------:R-:W-:-:S03]  /*8cb0*/  FADD.FTZ R13, -R5, R13 ;  /* 0x0000000d050d7221 */ /* 0x000fc60000010100 */
[-CC-:B------:R-:W-:Y:S01]  /*8cc0*/  FFMA.FTZ R188, R121, R0.reuse, -R169.reuse ;  /* 0x0000000079bc7223 */ /* 0x180fe200000108a9 */
[-CC-:B------:R-:W-:Y:S01]  /*8cd0*/  FFMA.FTZ R121, R129, R0.reuse, -R169.reuse ;  /* 0x0000000081797223 */ /* 0x180fe200000108a9 */
[-CC-:B------:R-:W-:Y:S01]  /*8ce0*/  FFMA.FTZ R129, R137, R0.reuse, -R169.reuse ;  /* 0x0000000089817223 */ /* 0x180fe200000108a9 */
[-CC-:B------:R-:W-:Y:S01]  /*8cf0*/  FFMA.FTZ R137, R145, R0.reuse, -R169.reuse ;  /* 0x0000000091897223 */ /* 0x180fe200000108a9 */
[-CC-:B------:R-:W-:Y:S01]  /*8d00*/  FFMA.FTZ R145, R153, R0.reuse, -R169.reuse ;  /* 0x0000000099917223 */ /* 0x180fe200000108a9 */
[-C--:B------:R-:W-:Y:S01]  /*8d10*/  FFMA.FTZ R153, R161, R0.reuse, -R169 ;  /* 0x00000000a1997223 */ /* 0x080fe200000108a9 */
[C---:B------:R-:W-:Y:S01]  /*8d20*/  FADD.FTZ R3, -R4.reuse, R21 ;  /* 0x0000001504037221 */ /* 0x040fe20000010100 */
[-C--:B------:R-:W-:Y:S01]  /*8d30*/  FMUL.FTZ R161, R4, R0.reuse ;  /* 0x0000000004a17220 */ /* 0x080fe20000410000 */
[-C--:B------:R-:W-:Y:S01]  /*8d40*/  FMUL.FTZ R168, R13, R0.reuse ;  /* 0x000000000da87220 */ /* 0x080fe20000410000 */
[-C--:B------:R-:W-:Y:S01]  /*8d50*/  FFMA.FTZ R13, R120, R0.reuse, -R169 ;  /* 0x00000000780d7223 */ /* 0x080fe200000108a9 */
[-C--:B------:R-:W-:Y:S01]  /*8d60*/  FMUL.FTZ R3, R3, R0.reuse ;  /* 0x0000000003037220 */ /* 0x080fe20000410000 */
[-CC-:B------:R-:W-:Y:S01]  /*8d70*/  FFMA.FTZ R14, R122, R0.reuse, -R161.reuse ;  /* 0x000000007a0e7223 */ /* 0x180fe200000108a1 */
[-C--:B------:R-:W-:Y:S01]  /*8d80*/  FFMA.FTZ R189, R123, R0.reuse, -R161 ;  /* 0x000000007bbd7223 */ /* 0x080fe200000108a1 */
[----:B------:R-:W-:Y:S01]  /*8d90*/  MUFU.EX2 R2, R168 ;  /* 0x000000a800027308 */ /* 0x000fe20000000800 */
[-C--:B------:R-:W-:Y:S01]  /*8da0*/  FFMA.FTZ R190, R124, R0.reuse, -R169 ;  /* 0x000000007cbe7223 */ /* 0x080fe200000108a9 */
[-C--:B------:R-:W-:Y:S01]  /*8db0*/  FFMA.FTZ R191, R126, R0.reuse, -R161 ;  /* 0x000000007ebf7223 */ /* 0x080fe200000108a1 */
[-C--:B------:R-:W-:Y:S01]  /*8dc0*/  FFMA.FTZ R21, R125, R0.reuse, -R169 ;  /* 0x000000007d157223 */ /* 0x080fe200000108a9 */
[-C--:B------:R-:W-:Y:S01]  /*8dd0*/  FFMA.FTZ R20, R127, R0.reuse, -R161 ;  /* 0x000000007f147223 */ /* 0x080fe200000108a1 */
[-C--:B------:R-:W-:Y:S01]  /*8de0*/  FFMA.FTZ R184, R128, R0.reuse, -R169 ;  /* 0x0000000080b87223 */ /* 0x080fe200000108a9 */
[-CC-:B------:R-:W-:Y:S01]  /*8df0*/  FFMA.FTZ R185, R130, R0.reuse, -R161.reuse ;  /* 0x0000000082b97223 */ /* 0x180fe200000108a1 */
[-C--:B------:R-:W-:Y:S01]  /*8e00*/  FFMA.FTZ R120, R131, R0.reuse, -R161 ;  /* 0x0000000083787223 */ /* 0x080fe200000108a1 */
[----:B------:R-:W0:Y:S01]  /*8e10*/  MUFU.EX2 R13, R13 ;  /* 0x0000000d000d7308 */ /* 0x000e220000000800 */
[-C--:B------:R-:W-:Y:S01]  /*8e20*/  FFMA.FTZ R186, R132, R0.reuse, -R169 ;  /* 0x0000000084ba7223 */ /* 0x080fe200000108a9 */
[-C--:B------:R-:W-:Y:S01]  /*8e30*/  FFMA.FTZ R187, R134, R0.reuse, -R161 ;  /* 0x0000000086bb7223 */ /* 0x080fe200000108a1 */
[-C--:B------:R-:W-:Y:S01]  /*8e40*/  FFMA.FTZ R125, R133, R0.reuse, -R169 ;  /* 0x00000000857d7223 */ /* 0x080fe200000108a9 */
[-C--:B------:R-:W-:Y:S01]  /*8e50*/  FFMA.FTZ R122, R135, R0.reuse, -R161 ;  /* 0x00000000877a7223 */ /* 0x080fe200000108a1 */
[-C--:B------:R-:W-:Y:S01]  /*8e60*/  FFMA.FTZ R180, R136, R0.reuse, -R169 ;  /* 0x0000000088b47223 */ /* 0x080fe200000108a9 */
        /* <DEDUP_REMOVED lines=21> */
[-CC-:B------:R-:W-:Y:S01]  /*8fc0*/  FFMA.FTZ R149, R157, R0.reuse, -R169.reuse ;  /* 0x000000009d957223 */ /* 0x180fe200000108a9 */
[-CC-:B------:R-:W-:Y:S01]  /*8fd0*/  FFMA.FTZ R168, R160, R0.reuse, -R169.reuse ;  /* 0x00000000a0a87223 */ /* 0x180fe200000108a9 */
[-CC-:B------:R-:W-:Y:S01]  /*8fe0*/  FFMA.FTZ R170, R164, R0.reuse, -R169.reuse ;  /* 0x00000000a4aa7223 */ /* 0x180fe200000108a9 */
[-C--:B------:R-:W-:Y:S01]  /*8ff0*/  FFMA.FTZ R157, R165, R0.reuse, -R169 ;  /* 0x00000000a59d7223 */ /* 0x080fe200000108a9 */
[--C-:B------:R-:W-:Y:S01]  /*9000*/  FFMA.FTZ R169, R162, R0, -R161.reuse ;  /* 0x00000000a2a97223 */ /* 0x100fe200000108a1 */
[----:B------:R-:W2:Y:S01]  /*9010*/  MUFU.EX2 R189, R189 ;  /* 0x000000bd00bd7308 */ /* 0x000ea20000000800 */
[----:B-1----:R-:W-:Y:S01]  /*9020*/  FFMA.FTZ R10, R3, R10, R14 ;  /* 0x0000000a030a7223 */ /* 0x002fe2000001000e */
[-CC-:B------:R-:W-:Y:S01]  /*9030*/  FFMA.FTZ R163, R163, R0.reuse, -R161.reuse ;  /* 0x00000000a3a37223 */ /* 0x180fe200000108a1 */
[----:B------:R-:W-:-:S05]  /*9040*/  FFMA.FTZ R166, R166, R0, -R161 ;  /* 0x00000000a6a67223 */ /* 0x000fca00000108a1 */
        /* <DEDUP_REMOVED lines=18> */
[----:B------:R-:W-:-:S06]  /*9170*/  FFMA.FTZ R132, R155, R0, -R161 ;  /* 0x000000009b847223 */ /* 0x000fcc00000108a1 */
        /* <DEDUP_REMOVED lines=16> */
[-CC-:B------:R-:W-:Y:S01]  /*9280*/  FFMA.FTZ R134, R159, R0.reuse, -R161.reuse ;  /* 0x000000009f867223 */ /* 0x180fe200000108a1 */
[----:B------:R-:W-:-:S05]  /*9290*/  FFMA.FTZ R161, R167, R0, -R161 ;  /* 0x00000000a7a17223 */ /* 0x000fca00000108a1 */
        /* <DEDUP_REMOVED lines=58> */
.L_x_4593:
[----:B------:R-:W-:Y:S01]  /*9640*/  UIADD3 UR5, UR5, 0x30860, URZ ;  /* 0x0003086005057890 */ /* 0x000fe2000fffe03f */
[C---:B------:R-:W-:Y:S01]  /*9650*/  ISETP.GT.AND P1, PT, R15.reuse, R12, PT ;  /* 0x0000000c0f00720c */ /* 0x040fe20003f24270 */
        /* <DEDUP_REMOVED lines=32> */
.L_x_4583:
[----:B------:R-:W-:-:S13]  /*9860*/  ISETP.GE.AND P1, PT, R15, R194, PT ;  /* 0x000000c20f00720c */ /* 0x000fda0003f26270 */
[----:B------:R-:W-:Y:S05]  /*9870*/  @!P1 BRA `(.L_x_4595) ;  /* 0x0000003000509947 */ /* 0x000fea0003800000 */
[----:B------:R-:W-:Y:S01]  /*9880*/  IMAD.MOV.U32 R13, RZ, RZ, R4 ;  /* 0x000000ffff0d7224 */ /* 0x000fe200078e0004 */
[----:B------:R-:W-:Y:S01]  /*9890*/  UMOV UR6, UR38 ;  /* 0x0000002600067c82 */ /* 0x000fe20008000000 */
[----:B------:R-:W-:Y:S01]  /*98a0*/  IMAD.MOV.U32 R12, RZ, RZ, R5 ;  /* 0x000000ffff0c7224 */ /* 0x000fe200078e0005 */
[----:B------:R-:W-:Y:S01]  /*98b0*/  UMOV UR4, UR39 ;  /* 0x0000002700047c82 */ /* 0x000fe20008000000 */
[----:B------:R-:W-:Y:S01]  /*98c0*/  ULDC UR42, c[0x0][0x9e4] ;  /* 0x00027900002a7ab9 */ /* 0x000fe20000000800 */
[----:B------:R-:W-:Y:S01]  /*98d0*/  ULDC UR43, c[0x0][0x9dc] ;  /* 0x00027700002b7ab9 */ /* 0x000fe20000000800 */
[----:B------:R-:W-:-:S05]  /*98e0*/  ULDC UR54, c[0x0][0x9e0] ;  /* 0x0002780000367ab9 */ /* 0x000fca0000000800 */
.L_x_4614:
        /* <DEDUP_REMOVED lines=8> */
.L_x_4596:
[----:B------:R-:W-:Y:S01]  /*9970*/  ULEA UR5, UR39, UR40, 0x3 ;  /* 0x0000002827057291 */ /* 0x000fe2000f8e183f */
[----:B------:R-:W-:-:S05]  /*9980*/  IMAD.U32 R0, RZ, RZ, UR38 ;  /* 0x00000026ff007e24 */ /* 0x000fca000f8e00ff */
[----:B------:R-:W-:-:S04]  /*9990*/  SHF.L.U32 R0, R0, 0x1f, RZ ;  /* 0x0000001f00007819 */ /* 0x000fc800000006ff */
[----:B------:R0:W1:Y:S01]  /*99a0*/  SYNCS.PHASECHK.TRANS64.TRYWAIT P1, [UR5+0x30830], R0 ;  /* 0x03083000ff0075a7 */ /* 0x0000620008020145 */
[----:B------:R-:W-:Y:S05]  /*99b0*/  @!P0 BRA `(.L_x_4597) ;  /* 0x0000000000048947 */ /* 0x000fea0003800000 */
[----:B------:R-:W-:Y:S01]  /*99c0*/  BPT.TRAP 0x1 ;  /* 0x000000040000795c */ /* 0x000fe20000300000 */
.L_x_4597:
[----:B-1----:R-:W-:Y:S05]  /*99d0*/  @P1 BRA `(.L_x_4598) ;  /* 0x0000000000081947 */ /* 0x002fea0003800000 */
[----:B------:R-:W1:Y:S02]  /*99e0*/  SYNCS.PHASECHK.TRANS64.TRYWAIT P1, [UR5+0x30830], R0 ;  /* 0x03083000ff0075a7 */ /* 0x000e640008020145 */
[----:B-1----:R-:W-:Y:S05]  /*99f0*/  @!P1 BRA `(.L_x_4599) ;  /* 0x000000c400549947 */ /* 0x002fea0003800000 */
.L_x_4598:
        /* <DEDUP_REMOVED lines=167> */
.L_x_4600:
[----:B------:R-:W-:Y:S01]  /*a470*/  ULEA UR5, UR4, UR40, 0x3 ;  /* 0x0000002804057291 */ /* 0x000fe2000f8e183f */
[----:B01----:R-:W-:-:S05]  /*a480*/  IMAD.U32 R0, RZ, RZ, UR6 ;  /* 0x00000006ff007e24 */ /* 0x003fca000f8e00ff */
[----:B------:R-:W-:-:S04]  /*a490*/  SHF.L.U32 R0, R0, 0x1f, RZ ;  /* 0x0000001f00007819 */ /* 0x000fc800000006ff */
[----:B------:R0:W1:Y:S01]  /*a4a0*/  SYNCS.PHASECHK.TRANS64.TRYWAIT P1, [UR5+0x30850], R0 ;  /* 0x03085000ff0075a7 */ /* 0x0000620008020145 */
[----:B------:R-:W-:Y:S05]  /*a4b0*/  @!P0 BRA `(.L_x_4601) ;  /* 0x0000000000048947 */ /* 0x000fea0003800000 */
[----:B------:R-:W-:Y:S01]  /*a4c0*/  BPT.TRAP 0x1 ;  /* 0x000000040000795c */ /* 0x000fe20000300000 */
.L_x_4601:
[----:B-1----:R-:W-:Y:S05]  /*a4d0*/  @P1 BRA `(.L_x_4602) ;  /* 0x0000000000081947 */ /* 0x002fea0003800000 */
[----:B------:R-:W1:Y:S02]  /*a4e0*/  SYNCS.PHASECHK.TRANS64.TRYWAIT P1, [UR5+0x30850], R0 ;  /* 0x03085000ff0075a7 */ /* 0x000e640008020145 */
[----:B-1----:R-:W-:Y:S05]  /*a4f0*/  @!P1 BRA `(.L_x_4603) ;  /* 0x000000b800ac9947 */ /* 0x002fea0003800000 */
.L_x_4602:
[----:B------:R-:W-:Y:S01]  /*a500*/  UIADD3 UR6, UR40, 0x400, URZ ;  /* 0x0000040028067890 */ /* 0x000fe2000fffe03f */
[----:B------:R-:W-:Y:S01]  /*a510*/  WARPGROUP.ARRIVE ;  /* 0x00000000000079c5 */ /* 0x000fe20000000000 */
[----:B------:R-:W-:Y:S02]  /*a520*/  UMOV UR11, 0x40000040 ;  /* 0x40000040000b7882 */ /* 0x000fe40000000000 */
[----:B------:R-:W-:-:S04]  /*a530*/  USHF.R.U32.HI UR6, URZ, 0x4, UR6 ;  /* 0x000000043f067899 */ /* 0x000fc80008011606 */
        /* <DEDUP_REMOVED lines=9> */
[----:B------:R-:W-:Y:S02]  /*a5d0*/  WARPGROUP.DEPBAR.LE gsb0, 0x0 ;  /* 0x00008000000079c5 */ /* 0x000fe40000010000 */
[----:B------:R-:W-:-:S14]  /*a5e0*/  WARPGROUP.ARRIVE ;  /* 0x00000000000079c5 */ /* 0x000fdc0000000000 */
        /* <DEDUP_REMOVED lines=27> */
.L_x_4604:
[----:B------:R-:W-:Y:S01]  /*a7a0*/  ISETP.NE.AND P2, PT, R203, 0x1, PT ;  /* 0x00000001cb00780c */ /* 0x000fe20003f45270 */
[----:B------:R-:W-:Y:S01]  /*a7b0*/  IMAD.IADD R5, R192, 0x1, R22 ;  /* 0x00000001c0057824 */ /* 0x000fe200078e0216 */
[----:B------:R-:W-:Y:S01]  /*a7c0*/  ULEA UR4, UR7, UR40, 0x3 ;  /* 0x0000002807047291 */ /* 0x000fe2000f8e183f */
[----:B------:R-:W-:Y:S01]  /*a7d0*/  IMAD R20, R15, -0x60, RZ ;  /* 0xffffffa00f147824 */ /* 0x000fe200078e02ff */
[----:B------:R-:W-:Y:S02]  /*a7e0*/  LOP3.LUT P1, RZ, R16, 0x80000, RZ, 0xc0, !PT ;  /* 0x0008000010ff7812 */ /* 0x000fe4000782c0ff */
[----:B------:R-:W-:-:S04]  /*a7f0*/  UIADD3 UR4, UR4, 0x30840, URZ ;  /* 0x0003084004047890 */ /* 0x000fc8000fffe03f */
[----:B------:R-:W-:-:S03]  /*a800*/  UPRMT UR4, UR60, 0x654, UR4 ;  /* 0x000006543c047896 */ /* 0x000fc60008000004 */
[----:B01----:R-:W0:Y:S08]  /*a810*/  @P2 LDC R0, c[0x0][0x44c] ;  /* 0x00011300ff002b82 */ /* 0x003e300000000800 */
[----:B------:R-:W1:Y:S01]  /*a820*/  @P2 LDC R3, c[0x0][0x450] ;  /* 0x00011400ff032b82 */ /* 0x000e620000000800 */
[----:B------:R-:W-:Y:S01]  /*a830*/  SYNCS.ARRIVE.TRANS64.RED.A1T0 RZ, [UR4], RZ ;  /* 0x000000ffffff79a7 */ /* 0x000fe20008100404 */
[----:B------:R-:W-:Y:S01]  /*a840*/  ULOP3.LUT UR4, URZ, UR43, URZ, 0x33, !UPT ;  /* 0x0000002b3f047292 */ /* 0x000fe2000f8e333f */
        /* <DEDUP_REMOVED lines=24> */
.L_x_4607:
[----:B------:R-:W-:-:S05]  /*a9d0*/  IMAD.U32 R169, RZ, RZ, UR42 ;  /* 0x0000002affa97e24 */ /* 0x000fca000f8e00ff */
[----:B------:R-:W-:-:S13]  /*a9e0*/  ISETP.NE.AND P1, PT, R169, 0x1, PT ;  /* 0x00000001a900780c */ /* 0x000fda0003f25270 */
[----:B------:R-:W0:Y:S02]  /*a9f0*/  @P1 LDC.64 R2, c[0x0][0x9e8] ;  /* 0x00027a00ff021b82 */ /* 0x000e240000000a00 */
[----:B0-----:R-:W-:-:S05]  /*aa00*/  @P1 IMAD.HI.U32 R2, R21, R2, RZ ;  /* 0x0000000215021227 */ /* 0x001fca00078e00ff */
[----:B------:R-:W-:-:S07]  /*aa10*/  @P1 SHF.R.U32.HI R21, RZ, R3, R2 ;  /* 0x00000003ff151219 */ /* 0x000fce0000011602 */
.L_x_4608:
[----:B------:R-:W-:Y:S05]  /*aa20*/  BSYNC B0 ;  /* 0x0000000000007941 */ /* 0x000fea0003800000 */
.L_x_4606:
[----:B------:R-:W-:-:S05]  /*aa30*/  IMAD R21, R21, R169, R0 ;  /* 0x000000a915157224 */ /* 0x000fca00078e0200 */
[----:B------:R-:W-:Y:S02]  /*aa40*/  VIADDMNMX R4, R21, R169, R4, PT ;  /* 0x000000a915047246 */ /* 0x000fe40003800104 */
[----:B------:R-:W-:-:S07]  /*aa50*/  VIMNMX R14, R14, R21, !PT ;  /* 0x000000150e0e7248 */ /* 0x000fce0007fe0100 */
.L_x_4605:
        /* <DEDUP_REMOVED lines=151> */
.L_x_4611:
[----:B------:R-:W-:-:S05]  /*b3d0*/  IMAD.U32 R20, RZ, RZ, UR42 ;  /* 0x0000002aff147e24 */ /* 0x000fca000f8e00ff */
[----:B------:R-:W-:-:S13]  /*b3e0*/  ISETP.NE.AND P6, PT, R20, 0x1, PT ;  /* 0x000000011400780c */ /* 0x000fda0003fc5270 */
[----:B------:R-:W0:Y:S02]  /*b3f0*/  @P6 LDC.64 R2, c[0x0][0x9e8] ;  /* 0x00027a00ff026b82 */ /* 0x000e240000000a00 */
[----:B0-----:R-:W-:-:S05]  /*b400*/  @P6 IMAD.HI.U32 R2, R5, R2, RZ ;  /* 0x0000000205026227 */ /* 0x001fca00078e00ff */
[----:B------:R-:W-:-:S07]  /*b410*/  @P6 SHF.R.U32.HI R5, RZ, R3, R2 ;  /* 0x00000003ff056219 */ /* 0x000fce0000011602 */
.L_x_4612:
[----:B------:R-:W-:Y:S05]  /*b420*/  BSYNC B0 ;  /* 0x0000000000007941 */ /* 0x000fea0003800000 */
.L_x_4610:
[----:B------:R-:W-:-:S05]  /*b430*/  IMAD R5, R5, R20, R0 ;  /* 0x0000001405057224 */ /* 0x000fca00078e0200 */
[----:B------:R-:W-:Y:S02]  /*b440*/  VIADDMNMX R4, R5, R20, R4, PT ;  /* 0x0000001405047246 */ /* 0x000fe40003800104 */
[----:B------:R-:W-:-:S07]  /*b450*/  VIMNMX R14, R14, R5, !PT ;  /* 0x000000050e0e7248 */ /* 0x000fce0007fe0100 */
.L_x_4609:
        /* <DEDUP_REMOVED lines=308> */
.L_x_4613:
        /* <DEDUP_REMOVED lines=34> */
.L_x_4595:
        /* <DEDUP_REMOVED lines=99> */
.L_x_4615:
[----:B------:R-:W-:Y:S01]  /*cff0*/  ULEA UR5, UR39, UR40, 0x3 ;  /* 0x0000002827057291 */ /* 0x000fe2000f8e183f */
[----:B------:R-:W-:-:S05]  /*d000*/  IMAD.U32 R2, RZ, RZ, UR38 ;  /* 0x00000026ff027e24 */ /* 0x000fca000f8e00ff */
[----:B------:R-:W-:-:S04]  /*d010*/  SHF.L.U32 R2, R2, 0x1f, RZ ;  /* 0x0000001f02027819 */ /* 0x000fc800000006ff */
[----:B------:R0:W1:Y:S01]  /*d020*/  SYNCS.PHASECHK.TRANS64.TRYWAIT P1, [UR5+0x30850], R2 ;  /* 0x03085002ff0075a7 */ /* 0x0000620008020145 */
[----:B------:R-:W-:Y:S05]  /*d030*/  @!P0 BRA `(.L_x_4616) ;  /* 0x0000000000048947 */ /* 0x000fea0003800000 */
[----:B------:R-:W-:Y:S01]  /*d040*/  BPT.TRAP 0x1 ;  /* 0x000000040000795c */ /* 0x000fe20000300000 */
.L_x_4616:
[----:B-1----:R-:W-:Y:S05]  /*d050*/  @P1 BRA `(.L_x_4617) ;  /* 0x0000000000081947 */ /* 0x002fea0003800000 */
[----:B------:R-:W1:Y:S02]  /*d060*/  SYNCS.PHASECHK.TRANS64.TRYWAIT P1, [UR5+0x30850], R2 ;  /* 0x03085002ff0075a7 */ /* 0x000e640008020145 */
[----:B-1----:R-:W-:Y:S05]  /*d070*/  @!P1 BRA `(.L_x_4618) ;  /* 0x0000008c00e49947 */ /* 0x002fea0003800000 */
.L_x_4617:
[----:B------:R-:W-:Y:S01]  /*d080*/  UIADD3 UR40, UR40, 0x400, URZ ;  /* 0x0000040028287890 */ /* 0x000fe2000fffe03f */
[----:B------:R-:W-:Y:S01]  /*d090*/  WARPGROUP.ARRIVE ;  /* 0x00000000000079c5 */ /* 0x000fe20000000000 */
[----:B------:R-:W-:Y:S01]  /*d0a0*/  UMOV UR7, 0x40000040 ;  /* 0x4000004000077882 */ /* 0x000fe20000000000 */
[----:B01----:R-:W0:Y:S01]  /*d0b0*/  SHFL.BFLY PT, R2, R11, 0x2, 0x1f ;  /* 0x0c401f000b027f89 */ /* 0x003e2200000e0000 */
[----:B------:R-:W-:Y:S01]  /*d0c0*/  USHF.R.U32.HI UR40, URZ, 0x4, UR40 ;  /* 0x000000043f287899 */ /* 0x000fe20008011628 */
[----:B------:R-:W-:Y:S02]  /*d0d0*/  IMAD.MOV.U32 R17, RZ, RZ, RZ ;  /* 0x000000ffff117224 */ /* 0x000fe400078e00ff */
[----:B------:R-:W1:Y:S01]  /*d0e0*/  SHFL.BFLY PT, R3, R10, 0x2, 0x1f ;  /* 0x0c401f000a037f89 */ /* 0x000e6200000e0000 */
[----:B------:R-:W-:Y:S01]  /*d0f0*/  ULOP3.LUT UR40, UR40, 0x3fff, URZ, 0xc0, !UPT ;  /* 0x00003fff28287892 */ /* 0x000fe2000f8ec03f */
[----:B------:R-:W-:-:S03]  /*d100*/  IMAD.MOV.U32 R18, RZ, RZ, RZ ;  /* 0x000000ffff127224 */ /* 0x000fc600078e00ff */
[----:B------:R-:W-:-:S04]  /*d110*/  ULOP3.LUT UR4, UR40, 0x3000000, URZ, 0xfc, !UPT ;  /* 0x0300000028047892 */ /* 0x000fc8000f8efc3f */
[----:B------:R-:W-:-:S07]  /*d120*/  UIMAD UR4, UR39, 0x900, UR4 ;  /* 0x00000900270478a4 */ /* 0x000fce000f8e0204 */
[----:B------:R-:W-:Y:S02]  /*d130*/  UMOV UR6, UR4 ;  /* 0x0000000400067c82 */ /* 0x000fe40008000000 */
[----:B------:R-:W-:Y:S01]  /*d140*/  HGMMA.64x192x16.F32 R24, R188, gdesc[UR4].tnspB, R24, gsb0 ;  /* 0x42e00004bc187df0 */ /* 0x000fe20008000818 */
[----:B------:R-:W-:Y:S01]  /*d150*/  UIADD3 UR6, UR4, 0x80, URZ ;  /* 0x0000008004067890 */ /* 0x000fe2000fffe03f */
[----:B0-----:R-:W-:Y:S01]  /*d160*/  FADD.FTZ R2, R2, R11 ;  /* 0x0000000b02027221 */ /* 0x001fe20000010000 */
[----:B------:R-:W-:Y:S01]  /*d170*/  UMOV UR7, 0x40000040 ;  /* 0x4000004000077882 */ /* 0x000fe20000000000 */
[----:B-1----:R-:W-:-:S03]  /*d180*/  FADD.FTZ R6, R3, R10 ;  /* 0x0000000a03067221 */ /* 0x002fc60000010000 */
[----:B------:R-:W0:Y:S04]  /*d190*/  SHFL.BFLY PT, R3, R2, 0x1, 0x1f ;  /* 0x0c201f0002037f89 */ /* 0x000e2800000e0000 */
[----:B------:R-:W1:Y:S01]  /*d1a0*/  SHFL.BFLY PT, R7, R6, 0x1, 0x1f ;  /* 0x0c201f0006077f89 */ /* 0x000e6200000e0000 */
[----:B0-----:R-:W-:Y:S01]  /*d1b0*/  FADD.FTZ R12, R2, R3 ;  /* 0x00000003020c7221 */ /* 0x001fe20000010000 */
[----:B------:R-:W-:Y:S02]  /*d1c0*/  IMAD.MOV.U32 R2, RZ, RZ, -0x800000 ;  /* 0xff800000ff027424 */ /* 0x000fe400078e00ff */
[----:B------:R-:W-:Y:S02]  /*d1d0*/  IMAD.MOV.U32 R3, RZ, RZ, -0x800000 ;  /* 0xff800000ff037424 */ /* 0x000fe400078e00ff */
[----:B-1----:R-:W-:Y:S01]  /*d1e0*/  FADD.FTZ R13, R6, R7 ;  /* 0x00000007060d7221 */ /* 0x002fe20000010000 */
[----:B------:R-:W-:-:S04]  /*d1f0*/  FSETP.NE.FTZ.AND P1, PT, R12, RZ, PT ;  /* 0x000000ff0c00720b */ /* 0x000fc80003f35000 */
        /* <DEDUP_REMOVED lines=38> */
.L_x_4619:
[----:B------:R-:W-:Y:S01]  /*d460*/  UIADD3 UR4, UR5, 0x30860, URZ ;  /* 0x0003086005047890 */ /* 0x000fe2000fffe03f */
[-C--:B------:R-:W-:Y:S01]  /*d470*/  FMUL.FTZ R4, R24, R17.reuse ;  /* 0x0000001118047220 */ /* 0x080fe20000410000 */
[----:B------:R-:W-:Y:S01]  /*d480*/  UIADD3 UR39, UR39, 0x1, URZ ;  /* 0x0000000127277890 */ /* 0x000fe2000fffe03f */
[-C--:B------:R-:W-:Y:S01]  /*d490*/  FMUL.FTZ R129, R63, R18.reuse ;  /* 0x000000123f817220 */ /* 0x080fe20000410000 */
        /* <DEDUP_REMOVED lines=97> */
[-C--:B------:R-:W-:Y:S01]  /*dab0*/  FMUL.FTZ R118, R118, R18.reuse ;  /* 0x0000001276767220 */ /* 0x080fe20000410000 */
[----:B------:R-:W-:Y:S01]  /*dac0*/  FMUL.FTZ R119, R119, R18 ;  /* 0x0000001277777220 */ /* 0x000fe20000410000 */
[----:B------:R-:W-:Y:S01]  /*dad0*/  VIADD R201, R201, 0x1 ;  /* 0x00000001c9c97836 */ /* 0x000fe20000000000 */
[----:B------:R-:W-:-:S02]  /*dae0*/  USEL UR39, UR39, URZ, UP0 ;  /* 0x0000003f27277287 */ /* 0x000fc40008000000 */
[----:B------:R-:W-:-:S12]  /*daf0*/  ULOP3.LUT UR38, UR38, UR4, URZ, 0x3c, !UPT ;  /* 0x0000000426267292 */ /* 0x000fd8000f8e3c3f */
.L_x_4541:
[----:B------:R-:W0:Y:S01]  /*db00*/  S2R R18, SR_CgaCtaId ;  /* 0x0000000000127919 */ /* 0x000e220000008800 */
[----:B------:R-:W-:Y:S01]  /*db10*/  MOV R17, 0x400 ;  /* 0x0000040000117802 */ /* 0x000fe20000000f00 */
[----:B------:R-:W-:Y:S01]  /*db20*/  BSSY B0, `(.L_x_4620) ;  /* 0x0000256000007945 */ /* 0x000fe20003800000 */
[----:B------:R-:W-:Y:S02]  /*db30*/  BAR.SYNC.DEFER_BLOCKING 0x5, 0x180 ;  /* 0x0146000000007b1d */ /* 0x000fe40000010000 */
[----:B0-----:R-:W-:-:S05]  /*db40*/  LEA R17, R18, R17, 0x18 ;  /* 0x0000001112117211 */ /* 0x001fca00078ec0ff */
[----:B------:R0:W1:Y:S01]  /*db50*/  LDS.128 R40, [R17+0x308d0] ;  /* 0x0308d00011287984 */ /* 0x0000620000000c00 */
[----:B------:R-:W-:Y:S06]  /*db60*/  BAR.ARV 0x4, 0x180 ;  /* 0x0106000000007b1d */ /* 0x000fec0000002000 */
[----:B------:R-:W-:Y:S05]  /*db70*/  @P0 BRA `(.L_x_4621) ;  /* 0x0000001800500947 */ /* 0x000fea0003800000 */
[----:B------:R-:W2:Y:S01]  /*db80*/  S2R R18, SR_SWINHI ;  /* 0x0000000000127919 */ /* 0x000ea20000002f00 */
[----:B------:R-:W-:Y:S02]  /*db90*/  F2FP.F16.F32.PACK_AB R4, R25, R4 ;  /* 0x000000041904723e */ /* 0x000fe400000000ff */
[----:B------:R-:W-:Y:S01]  /*dba0*/  F2FP.F16.F32.PACK_AB R6, R7, R6 ;  /* 0x000000060706723e */ /* 0x000fe200000000ff */
[----:B------:R-:W-:Y:S01]  /*dbb0*/  BAR.SYNC.DEFER_BLOCKING 0x1, 0x100 ;  /* 0x0044000000007b1d */ /* 0x000fe20000010000 */
        /* <DEDUP_REMOVED lines=15> */
[----:B--2---:R-:W-:-:S02]  /*dcb0*/  MOV R21, R18 ;  /* 0x0000001200157202 */ /* 0x004fc40000000f00 */
[----:B------:R-:W-:Y:S02]  /*dcc0*/  F2FP.F16.F32.PACK_AB R104, R105, R104 ;  /* 0x000000686968723e */ /* 0x000fe400000000ff */
[----:B------:R-:W-:Y:S01]  /*dcd0*/  F2FP.F16.F32.PACK_AB R98, R101, R100 ;  /* 0x000000646562723e */ /* 0x000fe200000000ff */
[----:B------:R-:W-:Y:S01]  /*dce0*/  IMAD.WIDE R58, R206, 0x2, R20 ;  /* 0x00000002ce3a7825 */ /* 0x000fe200078e0214 */
[----:B------:R-:W-:Y:S02]  /*dcf0*/  F2FP.F16.F32.PACK_AB R99, R56, R99 ;  /* 0x000000633863723e */ /* 0x000fe400000000ff */
[----:B------:R-:W-:Y:S02]  /*dd00*/  F2FP.F16.F32.PACK_AB R105, R107, R106 ;  /* 0x0000006a6b69723e */ /* 0x000fe400000000ff */
[C---:B------:R-:W-:Y:S02]  /*dd10*/  IADD3 R103, P2, R58.reuse, 0x20, RZ ;  /* 0x000000203a677810 */ /* 0x040fe40007f5e0ff */
[----:B------:R-:W-:-:S02]  /*dd20*/  IADD3 R147, P4, R58, 0x4040, RZ ;  /* 0x000040403a937810 */ /* 0x000fc40007f9e0ff */
[----:B------:R-:W-:Y:S01]  /*dd30*/  LOP3.LUT R18, R103, 0x380, RZ, 0xc0, !PT ;  /* 0x0000038067127812 */ /* 0x000fe200078ec0ff */
[--C-:B------:R-:W-:Y:S01]  /*dd40*/  IMAD.X R27, RZ, RZ, R59.reuse, P2 ;  /* 0x000000ffff1b7224 */ /* 0x100fe200010e063b */
[----:B------:R-:W-:Y:S01]  /*dd50*/  IADD3 R145, P0, R58, 0x4020, RZ ;  /* 0x000040203a917810 */ /* 0x000fe20007f1e0ff */
[--C-:B------:R-:W-:Y:S01]  /*dd60*/  IMAD.X R47, RZ, RZ, R59.reuse, P4 ;  /* 0x000000ffff2f7224 */ /* 0x100fe200020e063b */
[----:B------:R-:W-:Y:S02]  /*dd70*/  SHF.R.U64 R18, R18, 0x3, RZ ;  /* 0x0000000312127819 */ /* 0x000fe400000012ff */
[C---:B------:R-:W-:Y:S01]  /*dd80*/  IADD3 R143, P5, R58.reuse, 0x4000, RZ ;  /* 0x000040003a8f7810 */ /* 0x040fe20007fbe0ff */
[--C-:B------:R-:W-:Y:S01]  /*dd90*/  IMAD.X R45, RZ, RZ, R59.reuse, P0 ;  /* 0x000000ffff2d7224 */ /* 0x100fe200000e063b */
[C---:B------:R-:W-:Y:S02]  /*dda0*/  LOP3.LUT R29, R58.reuse, 0x380, RZ, 0xc0, !PT ;  /* 0x000003803a1d7812 */ /* 0x040fe400078ec0ff */
[C---:B------:R-:W-:Y:S01]  /*ddb0*/  IADD3 R139, P1, R58.reuse, 0x40, RZ ;  /* 0x000000403a8b7810 */ /* 0x040fe20007f3e0ff */
[----:B------:R-:W-:Y:S01]  /*ddc0*/  IMAD.X R39, RZ, RZ, R59, P5 ;  /* 0x000000ffff277224 */ /* 0x000fe200028e063b */
[----:B------:R-:W-:-:S02]  /*ddd0*/  IADD3 R141, P6, R58, 0x60, RZ ;  /* 0x000000603a8d7810 */ /* 0x000fc40007fde0ff */
[----:B-1----:R-:W-:Y:S01]  /*dde0*/  LOP3.LUT R40, R147, 0x380, RZ, 0xc0, !PT ;  /* 0x0000038093287812 */ /* 0x002fe200078ec0ff */
[--C-:B------:R-:W-:Y:S01]  /*ddf0*/  IMAD.X R31, RZ, RZ, R59.reuse, P1 ;  /* 0x000000ffff1f7224 */ /* 0x100fe200008e063b */
[----:B------:R-:W-:Y:S01]  /*de00*/  LOP3.LUT R26, R18, R103, RZ, 0x3c, !PT ;  /* 0x00000067121a7212 */ /* 0x000fe200078e3cff */
[----:B------:R-:W-:Y:S01]  /*de10*/  IMAD.X R35, RZ, RZ, R59, P6 ;  /* 0x000000ffff237224 */ /* 0x000fe200030e063b */
[----:B------:R-:W-:Y:S02]  /*de20*/  LOP3.LUT R18, R145, 0x380, RZ, 0xc0, !PT ;  /* 0x0000038091127812 */ /* 0x000fe400078ec0ff */
[----:B------:R-:W-:Y:S02]  /*de30*/  SHF.R.U64 R29, R29, 0x3, RZ ;  /* 0x000000031d1d7819 */ /* 0x000fe400000012ff */
[----:B------:R-:W-:Y:S02]  /*de40*/  SHF.R.U64 R40, R40, 0x3, RZ ;  /* 0x0000000328287819 */ /* 0x000fe400000012ff */
[----:B------:R-:W-:-:S02]  /*de50*/  IADD3 R155, P5, R58, 0x8060, RZ ;  /* 0x000080603a9b7810 */ /* 0x000fc40007fbe0ff */
[C---:B------:R-:W-:Y:S02]  /*de60*/  IADD3 R149, P3, R58.reuse, 0x4060, RZ ;  /* 0x000040603a957810 */ /* 0x040fe40007f7e0ff */
[C---:B------:R-:W-:Y:S02]  /*de70*/  IADD3 R151, P2, R58.reuse, 0x8000, RZ ;  /* 0x000080003a977810 */ /* 0x040fe40007f5e0ff */
[C---:B------:R-:W-:Y:S01]  /*de80*/  IADD3 R153, P1, R58.reuse, 0x8020, RZ ;  /* 0x000080203a997810 */ /* 0x040fe20007f3e0ff */
[--C-:B------:R-:W-:Y:S01]  /*de90*/  IMAD.X R49, RZ, RZ, R59.reuse, P3 ;  /* 0x000000ffff317224 */ /* 0x100fe200018e063b */
[----:B------:R-:W-:Y:S01]  /*dea0*/  IADD3 R54, P6, R58, 0x8040, RZ ;  /* 0x000080403a367810 */ /* 0x000fe20007fde0ff */
[--C-:B------:R-:W-:Y:S01]  /*deb0*/  IMAD.X R51, RZ, RZ, R59.reuse, P2 ;  /* 0x000000ffff337224 */ /* 0x100fe200010e063b */
[----:B------:R-:W-:Y:S01]  /*dec0*/  SHF.R.U64 R18, R18, 0x3, RZ ;  /* 0x0000000312127819 */ /* 0x000fe200000012ff */
[--C-:B------:R-:W-:Y:S01]  /*ded0*/  IMAD.X R53, RZ, RZ, R59.reuse, P1 ;  /* 0x000000ffff357224 */ /* 0x100fe200008e063b */
[----:B------:R-:W-:Y:S01]  /*dee0*/  LOP3.LUT R30, R139, 0x380, RZ, 0xc0, !PT ;  /* 0x000003808b1e7812 */ /* 0x000fe200078ec0ff */
[--C-:B------:R-:W-:Y:S01]  /*def0*/  IMAD.X R55, RZ, RZ, R59.reuse, P6 ;  /* 0x000000ffff377224 */ /* 0x100fe200030e063b */
[----:B------:R-:W-:Y:S01]  /*df00*/  LOP3.LUT R58, R29, R58, RZ, 0x3c, !PT ;  /* 0x0000003a1d3a7212 */ /* 0x000fe200078e3cff */
[----:B------:R-:W-:Y:S01]  /*df10*/  IMAD.X R29, RZ, RZ, R59, P5 ;  /* 0x000000ffff1d7224 */ /* 0x000fe200028e063b */
[----:B------:R-:W-:-:S02]  /*df20*/  LOP3.LUT R34, R141, 0x380, RZ, 0xc0, !PT ;  /* 0x000003808d227812 */ /* 0x000fc400078ec0ff */
[----:B------:R-:W-:Y:S02]  /*df30*/  LOP3.LUT R46, R40, R147, RZ, 0x3c, !PT ;  /* 0x00000093282e7212 */ /* 0x000fe400078e3cff */
[----:B------:R-:W-:Y:S02]  /*df40*/  LOP3.LUT R38, R143, 0x380, RZ, 0xc0, !PT ;  /* 0x000003808f267812 */ /* 0x000fe400078ec0ff */
[----:B------:R-:W-:Y:S02]  /*df50*/  LOP3.LUT R40, R155, 0x380, RZ, 0xc0, !PT ;  /* 0x000003809b287812 */ /* 0x000fe400078ec0ff */
[----:B------:R-:W-:Y:S02]  /*df60*/  LOP3.LUT R44, R18, R145, RZ, 0x3c, !PT ;  /* 0x00000091122c7212 */ /* 0x000fe400078e3cff */
[----:B------:R-:W-:Y:S02]  /*df70*/  SHF.R.U64 R30, R30, 0x3, RZ ;  /* 0x000000031e1e7819 */ /* 0x000fe400000012ff */
[----:B------:R-:W-:-:S02]  /*df80*/  LOP3.LUT R18, R153, 0x380, RZ, 0xc0, !PT ;  /* 0x0000038099127812 */ /* 0x000fc400078ec0ff */
[----:B------:R-:W-:Y:S02]  /*df90*/  SHF.R.U64 R34, R34, 0x3, RZ ;  /* 0x0000000322227819 */ /* 0x000fe400000012ff */
[----:B------:R-:W-:Y:S02]  /*dfa0*/  LOP3.LUT R48, R149, 0x380, RZ, 0xc0, !PT ;  /* 0x0000038095307812 */ /* 0x000fe400078ec0ff */
[----:B------:R-:W-:Y:S02]  /*dfb0*/  MOV R59, R58 ;  /* 0x0000003a003b7202 */ /* 0x000fe40000000f00 */
[----:B------:R-:W-:Y:S02]  /*dfc0*/  LOP3.LUT R25, R54, 0x380, RZ, 0xc0, !PT ;  /* 0x0000038036197812 */ /* 0x000fe400078ec0ff */
[----:B------:R-:W-:Y:S01]  /*dfd0*/  SHF.R.U64 R38, R38, 0x3, RZ ;  /* 0x0000000326267819 */ /* 0x000fe200000012ff */
[----:B------:R1:W-:Y:S01]  /*dfe0*/  STSM.16.M88.4 [R59], R4 ;  /* 0x000000043b007844 */ /* 0x0003e20000000200 */
[----:B------:R-:W-:-:S02]  /*dff0*/  SHF.R.U64 R40, R40, 0x3, RZ ;  /* 0x0000000328287819 */ /* 0x000fc400000012ff */
[----:B------:R-:W-:Y:S02]  /*e000*/  LOP3.LUT R30, R30, R139, RZ, 0x3c, !PT ;  /* 0x0000008b1e1e7212 */ /* 0x000fe400078e3cff */
[----:B------:R-:W-:Y:S02]  /*e010*/  SHF.R.U64 R18, R18, 0x3, RZ ;  /* 0x0000000312127819 */ /* 0x000fe400000012ff */
[----:B------:R-:W-:Y:S02]  /*e020*/  LOP3.LUT R34, R34, R141, RZ, 0x3c, !PT ;  /* 0x0000008d22227212 */ /* 0x000fe400078e3cff */
[----:B------:R-:W-:Y:S02]  /*e030*/  SHF.R.U64 R48, R48, 0x3, RZ ;  /* 0x0000000330307819 */ /* 0x000fe400000012ff */
[----:B------:R-:W-:Y:S02]  /*e040*/  SHF.R.U64 R25, R25, 0x3, RZ ;  /* 0x0000000319197819 */ /* 0x000fe400000012ff */
[----:B------:R-:W-:-:S02]  /*e050*/  LOP3.LUT R38, R38, R143, RZ, 0x3c, !PT ;  /* 0x0000008f26267212 */ /* 0x000fc400078e3cff */
[----:B------:R-:W-:Y:S02]  /*e060*/  LOP3.LUT R28, R40, R155, RZ, 0x3c, !PT ;  /* 0x0000009b281c7212 */ /* 0x000fe400078e3cff */
[----:B------:R-:W-:Y:S02]  /*e070*/  MOV R58, R26 ;  /* 0x0000001a003a7202 */ /* 0x000fe40000000f00 */
[----:B-1----:R-:W-:Y:S02]  /*e080*/  F2FP.F16.F32.PACK_AB R4, R33, R0 ;  /* 0x000000002104723e */ /* 0x002fe400000000ff */
[----:B------:R-:W-:Y:S02]  /*e090*/  F2FP.F16.F32.PACK_AB R5, R134, R127 ;  /* 0x0000007f8605723e */ /* 0x000fe400000000ff */
[----:B------:R-:W-:Y:S02]  /*e0a0*/  F2FP.F16.F32.PACK_AB R6, R37, R36 ;  /* 0x000000242506723e */ /* 0x000fe400000000ff */
[----:B------:R-:W-:Y:S01]  /*e0b0*/  F2FP.F16.F32.PACK_AB R7, R131, R126 ;  /* 0x0000007e8307723e */ /* 0x000fe200000000ff */
[----:B------:R-:W1:Y:S01]  /*e0c0*/  LDC.64 R36, c[0x0][0xc00] ;  /* 0x00030000ff247b82 */ /* 0x000e620000000a00 */
[----:B------:R-:W-:-:S02]  /*e0d0*/  LOP3.LUT R52, R18, R153, RZ, 0x3c, !PT ;  /* 0x0000009912347212 */ /* 0x000fc400078e3cff */
[----:B------:R-:W-:Y:S01]  /*e0e0*/  MOV R40, R30 ;  /* 0x0000001e00287202 */ /* 0x000fe20000000f00 */
[----:B------:R-:W-:Y:S01]  /*e0f0*/  STSM.16.M88.4 [R58], R4 ;  /* 0x000000043a007844 */ /* 0x000fe20000000200 */
[----:B------:R-:W-:Y:S02]  /*e100*/  LOP3.LUT R48, R48, R149, RZ, 0x3c, !PT ;  /* 0x0000009530307212 */ /* 0x000fe400078e3cff */
[----:B------:R-:W-:Y:S01]  /*e110*/  LOP3.LUT R54, R25, R54, RZ, 0x3c, !PT ;  /* 0x0000003619367212 */ /* 0x000fe200078e3cff */
[----:B------:R-:W-:Y:S01]  /*e120*/  STSM.16.M88.4 [R40], R8 ;  /* 0x0000000828007844 */ /* 0x000fe20000000200 */
[----:B------:R-:W-:Y:S02]  /*e130*/  MOV R18, R34 ;  /* 0x0000002200127202 */ /* 0x000fe40000000f00 */
[----:B------:R-:W-:Y:S02]  /*e140*/  MOV R38, R38 ;  /* 0x0000002600267202 */ /* 0x000fe40000000f00 */
[----:B------:R-:W-:Y:S01]  /*e150*/  F2FP.F16.F32.PACK_AB R25, R128, R121 ;  /* 0x000000798019723e */ /* 0x000fe200000000ff */
[----:B------:R2:W-:Y:S01]  /*e160*/  STSM.16.M88.4 [R18], R12 ;  /* 0x0000000c12007844 */ /* 0x0005e20000000200 */
[----:B------:R-:W-:-:S02]  /*e170*/  F2FP.F16.F32.PACK_AB R26, R61, R60 ;  /* 0x0000003c3d1a723e */ /* 0x000fc400000000ff */
[----:B------:R-:W-:Y:S02]  /*e180*/  F2FP.F16.F32.PACK_AB R27, R129, R120 ;  /* 0x00000078811b723e */ /* 0x000fe400000000ff */
[----:B------:R-:W-:Y:S02]  /*e190*/  MOV R0, R28 ;  /* 0x0000001c00007202 */ /* 0x000fe40000000f00 */
[----:B------:R-:W-:Y:S01]  /*e1a0*/  MOV R44, R44 ;  /* 0x0000002c002c7202 */ /* 0x000fe20000000f00 */
[----:B------:R-:W-:Y:S01]  /*e1b0*/  STSM.16.M88.4 [R38], R24 ;  /* 0x0000001826007844 */ /* 0x000fe20000000200 */
[----:B------:R-:W-:Y:S02]  /*e1c0*/  F2FP.F16.F32.PACK_AB R28, R65, R64 ;  /* 0x00000040411c723e */ /* 0x000fe400000000ff */
[----:B------:R-:W-:Y:S01]  /*e1d0*/  F2FP.F16.F32.PACK_AB R112, R113, R112 ;  /* 0x000000707170723e */ /* 0x000fe200000000ff */
[----:B------:R-:W-:Y:S01]  /*e1e0*/  ULDC UR4, c[0x0][0xa88] ;  /* 0x0002a20000047ab9 */ /* 0x000fe20000000800 */
[----:B------:R-:W-:Y:S01]  /*e1f0*/  F2FP.F16.F32.PACK_AB R29, R67, R66 ;  /* 0x00000042431d723e */ /* 0x000fe200000000ff */
[----:B------:R-:W-:Y:S01]  /*e200*/  IMAD.MOV.U32 R64, RZ, RZ, RZ ;  /* 0x000000ffff407224 */ /* 0x000fe200078e00ff */
[----:B------:R-:W-:Y:S01]  /*e210*/  F2FP.F16.F32.PACK_AB R30, R69, R68 ;  /* 0x00000044451e723e */ /* 0x000fe200000000ff */
[----:B--2---:R-:W2:Y:S01]  /*e220*/  LDC.64 R12, c[0x0][0xc00] ;  /* 0x00030000ff0c7b82 */ /* 0x004ea20000000a00 */
[----:B------:R-:W-:-:S02]  /*e230*/  F2FP.F16.F32.PACK_AB R31, R71, R70 ;  /* 0x00000046471f723e */ /* 0x000fc400000000ff */
[----:B------:R-:W-:Y:S02]  /*e240*/  MOV R46, R46 ;  /* 0x0000002e002e7202 */ /* 0x000fe40000000f00 */
[----:B------:R-:W-:Y:S01]  /*e250*/  F2FP.F16.F32.PACK_AB R33, R75, R62 ;  /* 0x0000003e4b21723e */ /* 0x000fe200000000ff */
[----:B------:R-:W-:Y:S01]  /*e260*/  STSM.16.M88.4 [R44], R28 ;  /* 0x0000001c2c007844 */ /* 0x000fe20000000200 */
[----:B------:R-:W-:Y:S01]  /*e270*/  F2FP.F16.F32.PACK_AB R34, R77, R76 ;  /* 0x0000004c4d22723e */ /* 0x000fe200000000ff */
[----:B------:R-:W3:Y:S01]  /*e280*/  LDC R67, c[0x0][0xbe8] ;  /* 0x0002fa00ff437b82 */ /* 0x000ee20000000800 */
[----:B------:R-:W-:Y:S02]  /*e290*/  F2FP.F16.F32.PACK_AB R35, R79, R78 ;  /* 0x0000004e4f23723e */ /* 0x000fe400000000ff */
[----:B------:R-:W-:Y:S02]  /*e2a0*/  MOV R48, R48 ;  /* 0x0000003000307202 */ /* 0x000fe40000000f00 */
[----:B------:R-:W-:Y:S01]  /*e2b0*/  F2FP.F16.F32.PACK_AB R4, R81, R80 ;  /* 0x000000505104723e */ /* 0x000fe200000000ff */
[----:B------:R-:W-:Y:S01]  /*e2c0*/  STSM.16.M88.4 [R46], R32 ;  /* 0x000000202e007844 */ /* 0x000fe20000000200 */
[----:B------:R-:W-:-:S02]  /*e2d0*/  F2FP.F16.F32.PACK_AB R5, R83, R82 ;  /* 0x000000525305723e */ /* 0x000fc400000000ff */
[----:B------:R-:W-:Y:S02]  /*e2e0*/  F2FP.F16.F32.PACK_AB R6, R85, R84 ;  /* 0x000000545506723e */ /* 0x000fe400000000ff */
[----:B------:R-:W-:Y:S02]  /*e2f0*/  F2FP.F16.F32.PACK_AB R7, R87, R86 ;  /* 0x000000565707723e */ /* 0x000fe400000000ff */
[----:B------:R-:W-:Y:S02]  /*e300*/  LOP3.LUT R50, R151, 0x380, RZ, 0xc0, !PT ;  /* 0x0000038097327812 */ /* 0x000fe400078ec0ff */
[----:B------:R-:W-:Y:S01]  /*e310*/  F2FP.F16.F32.PACK_AB R8, R89, R88 ;  /* 0x000000585908723e */ /* 0x000fe200000000ff */
[----:B------:R4:W-:Y:S01]  /*e320*/  STSM.16.M88.4 [R48], R4 ;  /* 0x0000000430007844 */ /* 0x0009e20000000200 */
[----:B------:R-:W-:Y:S01]  /*e330*/  SHF.R.U64 R50, R50, 0x3, RZ ;  /* 0x0000000332327819 */ /* 0x000fe200000012ff */
[----:B--2---:R-:W-:Y:S01]  /*e340*/  IMAD.WIDE R12, R199, 0x4, R12 ;  /* 0x00000004c70c7825 */ /* 0x004fe200078e020c */
[----:B------:R-:W-:-:S02]  /*e350*/  F2FP.F16.F32.PACK_AB R9, R91, R90 ;  /* 0x0000005a5b09723e */ /* 0x000fc400000000ff */
[----:B------:R-:W-:Y:S02]  /*e360*/  LOP3.LUT R50, R50, R151, RZ, 0x3c, !PT ;  /* 0x0000009732327212 */ /* 0x000fe400078e3cff */
[----:B------:R-:W-:Y:S02]  /*e370*/  F2FP.F16.F32.PACK_AB R10, R93, R92 ;  /* 0x0000005c5d0a723e */ /* 0x000fe400000000ff */
[----:B------:R-:W-:Y:S02]  /*e380*/  MOV R50, R50 ;  /* 0x0000003200327202 */ /* 0x000fe40000000f00 */
[----:B------:R-:W-:Y:S02]  /*e390*/  F2FP.F16.F32.PACK_AB R11, R95, R94 ;  /* 0x0000005e5f0b723e */ /* 0x000fe400000000ff */
[----:B------:R-:W-:Y:S02]  /*e3a0*/  MOV R52, R52 ;  /* 0x0000003400347202 */ /* 0x000fe40000000f00 */
[----:B------:R-:W-:Y:S01]  /*e3b0*/  MOV R54, R54 ;  /* 0x0000003600367202 */ /* 0x000fe20000000f00 */
[----:B----4-:R-:W2:Y:S01]  /*e3c0*/  LDC.64 R4, c[0x0][0xc08] ;  /* 0x00030200ff047b82 */ /* 0x010ea20000000a00 */
[----:B------:R-:W-:Y:S01]  /*e3d0*/  F2FP.F16.F32.PACK_AB R106, R109, R108 ;  /* 0x0000006c6d6a723e */ /* 0x000fe200000000ff */
[----:B------:R-:W-:Y:S01]  /*e3e0*/  STSM.16.M88.4 [R50], R8 ;  /* 0x0000000832007844 */ /* 0x000fe20000000200 */
[----:B------:R-:W-:-:S02]  /*e3f0*/  F2FP.F16.F32.PACK_AB R107, R111, R110 ;  /* 0x0000006e6f6b723e */ /* 0x000fc400000000ff */
[----:B------:R-:W-:Y:S01]  /*e400*/  F2FP.F16.F32.PACK_AB R113, R115, R114 ;  /* 0x000000727371723e */ /* 0x000fe200000000ff */
[----:B------:R-:W-:Y:S01]  /*e410*/  STSM.16.M88.4 [R52], R96 ;  /* 0x0000006034007844 */ /* 0x000fe20000000200 */
[----:B------:R-:W-:Y:S02]  /*e420*/  F2FP.F16.F32.PACK_AB R114, R117, R116 ;  /* 0x000000747572723e */ /* 0x000fe400000000ff */
[----:B------:R-:W-:Y:S01]  /*e430*/  F2FP.F16.F32.PACK_AB R115, R119, R118 ;  /* 0x000000767773723e */ /* 0x000fe200000000ff */
[----:B------:R-:W-:Y:S01]  /*e440*/  STSM.16.M88.4 [R54], R104 ;  /* 0x0000006836007844 */ /* 0x000fe20000000200 */
[----:B-1----:R-:W-:-:S03]  /*e450*/  ISETP.NE.U32.AND P0, PT, R36, RZ, PT ;  /* 0x000000ff2400720c */ /* 0x002fc60003f05070 */
[----:B------:R1:W-:Y:S01]  /*e460*/  STSM.16.M88.4 [R0], R112 ;  /* 0x0000007000007844 */ /* 0x0003e20000000200 */
[----:B------:R-:W-:Y:S01]  /*e470*/  BAR.SYNC.DEFER_BLOCKING 0x1, 0x100 ;  /* 0x0044000000007b1d */ /* 0x000fe20000010000 */
[----:B------:R-:W-:Y:S02]  /*e480*/  ISETP.NE.AND.EX P0, PT, R37, RZ, PT, P0 ;  /* 0x000000ff2500720c */ /* 0x000fe40003f05300 */
[----:B--2---:R-:W-:-:S04]  /*e490*/  ISETP.NE.U32.AND P2, PT, R4, RZ, PT ;  /* 0x000000ff0400720c */ /* 0x004fc80003f45070 */
[----:B------:R-:W-:-:S13]  /*e4a0*/  ISETP.NE.AND.EX P2, PT, R5, RZ, PT, P2 ;  /* 0x000000ff0500720c */ /* 0x000fda0003f45320 */
[----:B------:R-:W2:Y:S01]  /*e4b0*/  @P2 LDC.64 R4, c[0x0][0xc08] ;  /* 0x00030200ff042b82 */ /* 0x000ea20000000a00 */
[----:B-1----:R-:W-:Y:S01]  /*e4c0*/  IMAD.U32 R0, RZ, RZ, UR4 ;  /* 0x00000004ff007e24 */ /* 0x002fe2000f8e00ff */
[----:B------:R1:W5:Y:S01]  /*e4d0*/  @P0 LDG.E R64, desc[UR36][R12.64] ;  /* 0x000000240c400981 */ /* 0x000362000c1e1900 */
[----:B---3--:R-:W-:-:S13]  /*e4e0*/  ISETP.NE.AND P1, PT, R67, 0x1, PT ;  /* 0x000000014300780c */ /* 0x008fda0003f25270 */
[----:B------:R-:W3:Y:S01]  /*e4f0*/  @P1 LDC R6, c[0x0][0xbec] ;  /* 0x0002fb00ff061b82 */ /* 0x000ee20000000800 */
[----:B--2---:R-:W-:-:S07]  /*e500*/  @P2 IMAD.WIDE R4, R199, 0x4, R4 ;  /* 0x00000004c7042825 */ /* 0x004fce00078e0204 */
[----:B------:R-:W2:Y:S01]  /*e510*/  @P1 LDC R9, c[0x0][0xbf0] ;  /* 0x0002fc00ff091b82 */ /* 0x000ea20000000800 */
[----:B------:R1:W5:Y:S01]  /*e520*/  @P2 LDG.E R0, desc[UR36][R4.64] ;  /* 0x0000002404002981 */ /* 0x000362000c1e1900 */
[----:B------:R-:W-:Y:S05]  /*e530*/  @P2 BRA `(.L_x_4622) ;  /* 0x0000000000102947 */ /* 0x000fea0003800000 */
[----:B------:R-:W-:Y:S05]  /*e540*/  @!P0 BRA `(.L_x_4622) ;  /* 0x00000000000c8947 */ /* 0x000fea0003800000 */
[----:B-1----:R-:W4:Y:S04]  /*e550*/  LDG.E R5, desc[UR36][R12.64] ;  /* 0x000000240c057981 */ /* 0x002f28000c1e1900 */
[----:B-----5:R-:W4:Y:S02]  /*e560*/  LDG.E R0, desc[UR36][R12.64+0x4] ;  /* 0x000004240c007981 */ /* 0x020f24000c1e1900 */
[----:B----4-:R-:W-:-:S07]  /*e570*/  IMAD.IADD R0, R0, 0x1, -R5 ;  /* 0x0000000100007824 */ /* 0x010fce00078e0a05 */
.L_x_4622:
[----:B------:R-:W-:Y:S01]  /*e580*/  SHF.R.S32.HI R18, RZ, 0x1f, R198 ;  /* 0x0000001fff127819 */ /* 0x000fe200000114c6 */
[----:B-1----:R-:W-:Y:S01]  /*e590*/  IMAD.IADD R13, R192, 0x1, R22 ;  /* 0x00000001c00d7824 */ /* 0x002fe200078e0216 */
[----:B------:R-:W-:Y:S01]  /*e5a0*/  ULDC.64 UR4, c[0x0][0xb90] ;  /* 0x0002e40000047ab9 */ /* 0x000fe20000000a00 */
[----:B-----5:R-:W-:Y:S01]  /*e5b0*/  SHF.R.S32.HI R65, RZ, 0x1f, R64 ;  /* 0x0000001fff417819 */ /* 0x020fe20000011440 */
[----:B------:R-:W-:Y:S01]  /*e5c0*/  IMAD.IADD R14, R205, 0x1, R22 ;  /* 0x00000001cd0e7824 */ /* 0x000fe200078e0216 */
[----:B------:R-:W-:Y:S01]  /*e5d0*/  SHF.R.S32.HI R8, RZ, 0x1f, R199 ;  /* 0x0000001fff087819 */ /* 0x000fe200000114c7 */
[----:B---3--:R-:W-:Y:S01]  /*e5e0*/  @P1 IMAD.HI.U32 R6, R13, R6, RZ ;  /* 0x000000060d061227 */ /* 0x008fe200078e00ff */
[----:B------:R-:W-:Y:S01]  /*e5f0*/  SEL R69, R199, RZ, !P0 ;  /* 0x000000ffc7457207 */ /* 0x000fe20004000000 */
[----:B------:R-:W1:Y:S01]  /*e600*/  @P1 LDC R73, c[0x0][0xbec] ;  /* 0x0002fb00ff491b82 */ /* 0x000e620000000800 */
[----:B------:R-:W-:Y:S01]  /*e610*/  SEL R40, R8, RZ, !P0 ;  /* 0x000000ff08287207 */ /* 0x000fe20004000000 */
[----:B------:R-:W-:-:S02]  /*e620*/  IMAD R5, R18, UR4, RZ ;  /* 0x0000000412057c24 */ /* 0x000fc4000f8e02ff */
[----:B------:R-:W-:Y:S01]  /*e630*/  IMAD.MOV.U32 R7, RZ, RZ, R13 ;  /* 0x000000ffff077224 */ /* 0x000fe200078e000d */
[----:B--2---:R-:W-:Y:S01]  /*e640*/  @P1 SHF.R.U32.HI R7, RZ, R9, R6 ;  /* 0x00000009ff071219 */ /* 0x004fe20000011606 */
[C---:B------:R-:W-:Y:S02]  /*e650*/  IMAD R11, R198.reuse, UR5, R5 ;  /* 0x00000005c60b7c24 */ /* 0x040fe4000f8e0205 */
[----:B------:R-:W-:Y:S01]  /*e660*/  IMAD.WIDE.U32 R4, R198, UR4, R64 ;  /* 0x00000004c6047c25 */ /* 0x000fe2000f8e0040 */
[----:B------:R-:W-:Y:S01]  /*e670*/  ULDC.64 UR4, c[0x0][0xb98] ;  /* 0x0002e60000047ab9 */ /* 0x000fe20000000a00 */
[----:B------:R-:W2:Y:S02]  /*e680*/  @P1 LDC R75, c[0x0][0xbf0] ;  /* 0x0002fc00ff4b1b82 */ /* 0x000ea40000000800 */
[----:B------:R-:W-:Y:S02]  /*e690*/  IMAD R9, R200, 0x40, R193 ;  /* 0x00000040c8097824 */ /* 0x000fe400078e02c1 */
[----:B------:R-:W-:Y:S01]  /*e6a0*/  IMAD.IADD R5, R5, 0x1, R11 ;  /* 0x0000000105057824 */ /* 0x000fe200078e020b */
[--C-:B------:R-:W-:Y:S01]  /*e6b0*/  SHF.R.S32.HI R11, RZ, 0x1f, R7.reuse ;  /* 0x0000001fff0b7819 */ /* 0x100fe20000011407 */
[----:B------:R-:W-:-:S02]  /*e6c0*/  IMAD.MOV R8, RZ, RZ, -R7 ;  /* 0x000000ffff087224 */ /* 0x000fc400078e0a07 */
[----:B------:R-:W-:-:S04]  /*e6d0*/  IMAD.WIDE R20, R9, 0x2, R20 ;  /* 0x0000000209147825 */ /* 0x000fc800078e0214 */
[----:B------:R-:W-:Y:S01]  /*e6e0*/  IMAD R6, R40, UR4, RZ ;  /* 0x0000000428067c24 */ /* 0x000fe2000f8e02ff */
[C---:B------:R-:W-:Y:S01]  /*e6f0*/  IADD3 R25, P5, R20.reuse, 0x3000, RZ ;  /* 0x0000300014197810 */ /* 0x040fe20007fbe0ff */
[----:B------:R-:W-:Y:S01]  /*e700*/  IMAD.WIDE.U32 R4, R69, UR4, R4 ;  /* 0x0000000445047c25 */ /* 0x000fe2000f8e0004 */
[C---:B------:R-:W-:Y:S02]  /*e710*/  IADD3 R49, P4, R20.reuse, 0x4000, RZ ;  /* 0x0000400014317810 */ /* 0x040fe40007f9e0ff */
[C---:B------:R-:W-:Y:S01]  /*e720*/  IADD3 R29, P3, R20.reuse, 0x6000, RZ ;  /* 0x00006000141d7810 */ /* 0x040fe20007f7e0ff */
[----:B------:R-:W-:Y:S01]  /*e730*/  IMAD R9, R67, R8, R13 ;  /* 0x0000000843097224 */ /* 0x000fe200078e020d */
[----:B------:R-:W-:Y:S01]  /*e740*/  IADD3 R4, P0, R7, R4, RZ ;  /* 0x0000000407047210 */ /* 0x000fe20007f1e0ff */
[----:B------:R-:W-:Y:S01]  /*e750*/  IMAD R8, R69, UR5, R6 ;  /* 0x0000000545087c24 */ /* 0x000fe2000f8e0206 */
[----:B------:R-:W-:Y:S01]  /*e760*/  ULDC.64 UR4, c[0x0][0xb88] ;  /* 0x0002e20000047ab9 */ /* 0x000fe20000000a00 */
[----:B------:R-:W-:Y:S01]  /*e770*/  IADD3 R7, P2, R20, 0x1000, RZ ;  /* 0x0000100014077810 */ /* 0x000fe20007f5e0ff */
[----:B------:R-:W-:Y:S01]  /*e780*/  IMAD R71, R0, R67, RZ ;  /* 0x0000004300477224 */ /* 0x000fe200078e02ff */
[----:B------:R-:W-:-:S02]  /*e790*/  SHF.R.S32.HI R6, RZ, 0x1f, R9 ;  /* 0x0000001fff067819 */ /* 0x000fc40000011409 */
[----:B------:R-:W-:Y:S02]  /*e7a0*/  IADD3.X R5, R11, R5, R8, P0, !PT ;  /* 0x000000050b057210 */ /* 0x000fe400007fe408 */
[----:B------:R-:W-:Y:S01]  /*e7b0*/  IADD3 R13, P6, R20, 0x2000, RZ ;  /* 0x00002000140d7810 */ /* 0x000fe20007fde0ff */
[----:B------:R-:W-:Y:S01]  /*e7c0*/  IMAD R6, R6, UR4, RZ ;  /* 0x0000000406067c24 */ /* 0x000fe2000f8e02ff */
[----:B------:R-:W-:Y:S01]  /*e7d0*/  LOP3.LUT R24, R25, 0x380, RZ, 0xc0, !PT ;  /* 0x0000038019187812 */ /* 0x000fe200078ec0ff */
[----:B------:R-:W-:Y:S01]  /*e7e0*/  IMAD.WIDE.U32 R4, R9, UR4, R4 ;  /* 0x0000000409047c25 */ /* 0x000fe2000f8e0004 */
[----:B------:R-:W-:Y:S02]  /*e7f0*/  LOP3.LUT R12, R13, 0x380, RZ, 0xc0, !PT ;  /* 0x000003800d0c7812 */ /* 0x000fe400078ec0ff */
[----:B------:R-:W-:Y:S01]  /*e800*/  LOP3.LUT R48, R49, 0x380, RZ, 0xc0, !PT ;  /* 0x0000038031307812 */ /* 0x000fe200078ec0ff */
[----:B------:R-:W-:Y:S01]  /*e810*/  IMAD R11, R9, UR5, R6 ;  /* 0x00000005090b7c24 */ /* 0x000fe2000f8e0206 */
[----:B------:R-:W-:Y:S01]  /*e820*/  ULDC.64 UR4, c[0x0][0xb50] ;  /* 0x0002d40000047ab9 */ /* 0x000fe20000000a00 */
[----:B------:R-:W-:Y:S01]  /*e830*/  IMAD.X R9, RZ, RZ, R21, P2 ;  /* 0x000000ffff097224 */ /* 0x000fe200010e0615 */
[----:B------:R-:W-:Y:S01]  /*e840*/  LEA R6, P0, R4, UR4, 0x2 ;  /* 0x0000000404067c11 */ /* 0x000fe2000f8010ff */
[----:B------:R-:W-:Y:S01]  /*e850*/  IMAD.IADD R5, R5, 0x1, R11 ;  /* 0x0000000105057824 */ /* 0x000fe200078e020b */
[----:B------:R-:W-:-:S02]  /*e860*/  IADD3 R33, P2, R20, 0x7000, RZ ;  /* 0x0000700014217810 */ /* 0x000fc40007f5e0ff */
[----:B------:R-:W-:Y:S01]  /*e870*/  LOP3.LUT R28, R29, 0x380, RZ, 0xc0, !PT ;  /* 0x000003801d1c7812 */ /* 0x000fe200078ec0ff */
[----:B------:R-:W-:Y:S01]  /*e880*/  SHFL.IDX PT, R46, R6, RZ, 0x1c1f ;  /* 0x001c1fff062e7589 */ /* 0x000fe200000e0000 */
[----:B------:R-:W-:Y:S01]  /*e890*/  LEA.HI.X R10, R4, UR5, R5, 0x2, P0 ;  /* 0x00000005040a7c11 */ /* 0x000fe200080f1405 */
[----:B------:R-:W-:Y:S01]  /*e8a0*/  VIADD R4, R14, 0x8 ;  /* 0x000000080e047836 */ /* 0x000fe20000000000 */
[----:B------:R-:W-:Y:S01]  /*e8b0*/  IADD3 R37, P0, R20, 0x5000, RZ ;  /* 0x0000500014257810 */ /* 0x000fe20007f1e0ff */
[----:B------:R-:W-:Y:S01]  /*e8c0*/  SHFL.IDX PT, R54, R6, 0x1, 0x1c1f ;  /* 0x003c1f0006367f89 */ /* 0x000fe200000e0000 */
[----:B------:R-:W-:Y:S01]  /*e8d0*/  LOP3.LUT R32, R33, 0x380, RZ, 0xc0, !PT ;  /* 0x0000038021207812 */ /* 0x000fe200078ec0ff */
[----:B------:R-:W-:Y:S01]  /*e8e0*/  ULDC.64 UR4, c[0x0][0xaa0] ;  /* 0x0002a80000047ab9 */ /* 0x000fe20000000a00 */
[----:B------:R-:W-:Y:S01]  /*e8f0*/  LOP3.LUT R36, R37, 0x380, RZ, 0xc0, !PT ;  /* 0x0000038025247812 */ /* 0x000fe200078ec0ff */
[----:B------:R-:W3:Y:S01]  /*e900*/  SHFL.IDX PT, R47, R10, RZ, 0x1c1f ;  /* 0x001c1fff0a2f7589 */ /* 0x000ee200000e0000 */
[----:B------:R-:W-:-:S02]  /*e910*/  SHF.R.U64 R32, R32, 0x3, RZ ;  /* 0x0000000320207819 */ /* 0x000fc400000012ff */
[----:B------:R-:W-:Y:S01]  /*e920*/  SHF.R.U64 R36, R36, 0x3, RZ ;  /* 0x0000000324247819 */ /* 0x000fe200000012ff */
[----:B------:R-:W4:Y:S01]  /*e930*/  SHFL.IDX PT, R55, R10, 0x1, 0x1c1f ;  /* 0x003c1f000a377f89 */ /* 0x000f2200000e0000 */
[----:B------:R-:W-:Y:S02]  /*e940*/  LOP3.LUT R8, R7, 0x380, RZ, 0xc0, !PT ;  /* 0x0000038007087812 */ /* 0x000fe400078ec0ff */
[----:B------:R-:W-:Y:S01]  /*e950*/  LOP3.LUT R36, R36, R37, RZ, 0x3c, !PT ;  /* 0x0000002524247212 */ /* 0x000fe200078e3cff */
[--C-:B------:R-:W-:Y:S01]  /*e960*/  IMAD.X R37, RZ, RZ, R21.reuse, P0 ;  /* 0x000000ffff257224 */ /* 0x100fe200000e0615 */
[----:B------:R-:W-:Y:S02]  /*e970*/  LOP3.LUT P0, RZ, R202, 0x3, RZ, 0xc0, !PT ;  /* 0x00000003caff7812 */ /* 0x000fe4000780c0ff */
[----:B------:R-:W-:Y:S01]  /*e980*/  LOP3.LUT R32, R32, R33, RZ, 0x3c, !PT ;  /* 0x0000002120207212 */ /* 0x000fe200078e3cff */
[----:B------:R-:W-:Y:S01]  /*e990*/  IMAD.X R33, RZ, RZ, R21, P2 ;  /* 0x000000ffff217224 */ /* 0x000fe200010e0615 */
[----:B------:R-:W-:-:S02]  /*e9a0*/  SHF.R.U64 R12, R12, 0x3, RZ ;  /* 0x000000030c0c7819 */ /* 0x000fc400000012ff */
[----:B------:R-:W-:Y:S02]  /*e9b0*/  SHF.R.U64 R24, R24, 0x3, RZ ;  /* 0x0000000318187819 */ /* 0x000fe400000012ff */
[----:B------:R-:W-:Y:S02]  /*e9c0*/  SHF.R.U64 R48, R48, 0x3, RZ ;  /* 0x0000000330307819 */ /* 0x000fe400000012ff */
[----:B------:R-:W-:Y:S02]  /*e9d0*/  SHF.R.U64 R28, R28, 0x3, RZ ;  /* 0x000000031c1c7819 */ /* 0x000fe400000012ff */
[----:B------:R-:W-:Y:S02]  /*e9e0*/  SHF.R.U64 R8, R8, 0x3, RZ ;  /* 0x0000000308087819 */ /* 0x000fe400000012ff */
[-C--:B------:R-:W-:Y:S02]  /*e9f0*/  ISETP.GE.OR P2, PT, R14, R71.reuse, P0 ;  /* 0x000000470e00720c */ /* 0x080fe40000746670 */
[----:B------:R-:W-:-:S02]  /*ea00*/  ISETP.GE.OR P0, PT, R4, R71, P0 ;  /* 0x000000470400720c */ /* 0x000fc40000706670 */
        /* <DEDUP_REMOVED lines=8> */
[----:B------:R-:W-:Y:S01]  /*ea90*/  LOP3.LUT R8, R8, R7, RZ, 0x3c, !PT ;  /* 0x0000000708087212 */ /* 0x000fe200078e3cff */
[----:B---3--:R-:W-:Y:S01]  /*eaa0*/  @!P2 ST.E desc[UR36][R46.64], R2 ;  /* 0x000000022e00a985 */ /* 0x008fe2000c101924 */
[----:B------:R-:W-:-:S02]  /*eab0*/  IADD3 R61, P6, R20, 0x8000, RZ ;  /* 0x00008000143d7810 */ /* 0x000fc40007fde0ff */
[C---:B------:R-:W-:Y:S01]  /*eac0*/  IADD3 R57, P5, R20.reuse, 0x9000, RZ ;  /* 0x0000900014397810 */ /* 0x040fe20007fbe0ff */
[----:B----4-:R3:W-:Y:S01]  /*ead0*/  @!P0 ST.E desc[UR36][R54.64], R3 ;  /* 0x0000000336008985 */ /* 0x0107e2000c101924 */
[C---:B------:R-:W-:Y:S02]  /*eae0*/  IADD3 R53, P4, R20.reuse, 0xa000, RZ ;  /* 0x0000a00014357810 */ /* 0x040fe40007f9e0ff */
[C---:B------:R-:W-:Y:S01]  /*eaf0*/  LOP3.LUT R7, R20.reuse, 0x380, RZ, 0xc0, !PT ;  /* 0x0000038014077812 */ /* 0x040fe200078ec0ff */
[----:B------:R-:W5:Y:S01]  /*eb00*/  LD.E.128 R8, desc[UR36][R8.64] ;  /* 0x0000002408087980 */ /* 0x000f62000c101d00 */
[----:B------:R-:W-:Y:S02]  /*eb10*/  IADD3 R5, P3, R20, 0xb000, RZ ;  /* 0x0000b00014057810 */ /* 0x000fe40007f7e0ff */
[----:B------:R-:W-:Y:S01]  /*eb20*/  LOP3.LUT R60, R61, 0x380, RZ, 0xc0, !PT ;  /* 0x000003803d3c7812 */ /* 0x000fe200078ec0ff */
[----:B------:R-:W5:Y:S01]  /*eb30*/  LD.E.128 R12, desc[UR36][R12.64] ;  /* 0x000000240c0c7980 */ /* 0x000f62000c101d00 */
[----:B------:R-:W-:Y:S01]  /*eb40*/  LOP3.LUT R56, R57, 0x380, RZ, 0xc0, !PT ;  /* 0x0000038039387812 */ /* 0x000fe200078ec0ff */
[----:B------:R-:W-:Y:S01]  /*eb50*/  IMAD.X R45, RZ, RZ, R21, P3 ;  /* 0x000000ffff2d7224 */ /* 0x000fe200018e0615 */
[----:B------:R-:W-:Y:S01]  /*eb60*/  LOP3.LUT R52, R53, 0x380, RZ, 0xc0, !PT ;  /* 0x0000038035347812 */ /* 0x000fe200078ec0ff */
[----:B---3--:R-:W-:Y:S01]  /*eb70*/  IMAD R3, R65, UR4, RZ ;  /* 0x0000000441037c24 */ /* 0x008fe2000f8e02ff */
[----:B------:R-:W-:Y:S01]  /*eb80*/  SHF.R.U64 R7, R7, 0x3, RZ ;  /* 0x0000000307077819 */ /* 0x000fe200000012ff */
[----:B------:R-:W5:Y:S01]  /*eb90*/  LD.E.128 R24, desc[UR36][R24.64] ;  /* 0x0000002418187980 */ /* 0x000f62000c101d00 */
[----:B------:R-:W-:-:S02]  /*eba0*/  LOP3.LUT R0, R5, 0x380, RZ, 0xc0, !PT ;  /* 0x0000038005007812 */ /* 0x000fc400078ec0ff */
[----:B------:R-:W-:Y:S01]  /*ebb0*/  SHF.R.U64 R60, R60, 0x3, RZ ;  /* 0x000000033c3c7819 */ /* 0x000fe200000012ff */
[----:B------:R-:W5:Y:S01]  /*ebc0*/  LD.E.128 R48, desc[UR36][R48.64] ;  /* 0x0000002430307980 */ /* 0x000f62000c101d00 */
[----:B------:R-:W-:Y:S02]  /*ebd0*/  SHF.R.U64 R56, R56, 0x3, RZ ;  /* 0x0000000338387819 */ /* 0x000fe400000012ff */
[----:B------:R-:W-:Y:S01]  /*ebe0*/  SHF.R.U64 R52, R52, 0x3, RZ ;  /* 0x0000000334347819 */ /* 0x000fe200000012ff */
[----:B------:R-:W5:Y:S01]  /*ebf0*/  LD.E.128 R36, desc[UR36][R36.64] ;  /* 0x0000002424247980 */ /* 0x000f62000c101d00 */
[----:B------:R-:W-:Y:S02]  /*ec00*/  LOP3.LUT R20, R7, R20, RZ, 0x3c, !PT ;  /* 0x0000001407147212 */ /* 0x000fe400078e3cff */
[----:B------:R-:W-:Y:S01]  /*ec10*/  SHF.R.U64 R0, R0, 0x3, RZ ;  /* 0x0000000300007819 */ /* 0x000fe200000012ff */
[----:B------:R-:W5:Y:S01]  /*ec20*/  LD.E.128 R28, desc[UR36][R28.64] ;  /* 0x000000241c1c7980 */ /* 0x000f62000c101d00 */
[----:B------:R-:W-:Y:S01]  /*ec30*/  LOP3.LUT R60, R60, R61, RZ, 0x3c, !PT ;  /* 0x0000003d3c3c7212 */ /* 0x000fe200078e3cff */
[--C-:B------:R-:W-:Y:S01]  /*ec40*/  IMAD.X R61, RZ, RZ, R21.reuse, P6 ;  /* 0x000000ffff3d7224 */ /* 0x100fe200030e0615 */
[----:B------:R-:W-:Y:S01]  /*ec50*/  LOP3.LUT R56, R56, R57, RZ, 0x3c, !PT ;  /* 0x0000003938387212 */ /* 0x000fe200078e3cff */
[--C-:B------:R-:W-:Y:S01]  /*ec60*/  IMAD.X R57, RZ, RZ, R21.reuse, P5 ;  /* 0x000000ffff397224 */ /* 0x100fe200028e0615 */
[----:B------:R-:W-:Y:S01]  /*ec70*/  LOP3.LUT R52, R52, R53, RZ, 0x3c, !PT ;  /* 0x0000003534347212 */ /* 0x000fe200078e3cff */
[----:B------:R-:W-:Y:S01]  /*ec80*/  IMAD.X R53, RZ, RZ, R21, P4 ;  /* 0x000000ffff357224 */ /* 0x000fe200020e0615 */
[----:B------:R-:W-:Y:S01]  /*ec90*/  LOP3.LUT R44, R0, R5, RZ, 0x3c, !PT ;  /* 0x00000005002c7212 */ /* 0x000fe200078e3cff */
[----:B------:R-:W5:Y:S04]  /*eca0*/  LD.E.128 R32, desc[UR36][R32.64] ;  /* 0x0000002420207980 */ /* 0x000f68000c101d00 */
[----:B------:R3:W5:Y:S04]  /*ecb0*/  LD.E.128 R4, desc[UR36][R20.64] ;  /* 0x0000002414047980 */ /* 0x000768000c101d00 */
[----:B------:R-:W5:Y:S04]  /*ecc0*/  LD.E.128 R60, desc[UR36][R60.64] ;  /* 0x000000243c3c7980 */ /* 0x000f68000c101d00 */
[----:B------:R-:W5:Y:S01]  /*ecd0*/  LD.E.128 R56, desc[UR36][R56.64] ;  /* 0x0000002438387980 */ /* 0x000f62000c101d00 */
[----:B---3--:R-:W-:-:S02]  /*ece0*/  IMAD R21, R64, UR5, R3 ;  /* 0x0000000540157c24 */ /* 0x008fc4000f8e0203 */
[----:B------:R-:W-:Y:S01]  /*ecf0*/  IMAD.WIDE.U32 R2, R64, UR4, RZ ;  /* 0x0000000440027c25 */ /* 0x000fe2000f8e00ff */
[----:B------:R-:W-:Y:S01]  /*ed00*/  ULDC.64 UR4, c[0x0][0xae8] ;  /* 0x0002ba0000047ab9 */ /* 0x000fe20000000a00 */
[----:B------:R-:W5:Y:S02]  /*ed10*/  LD.E.128 R52, desc[UR36][R52.64] ;  /* 0x0000002434347980 */ /* 0x000f64000c101d00 */
[----:B------:R-:W-:Y:S02]  /*ed20*/  IMAD.IADD R3, R3, 0x1, R21 ;  /* 0x0000000103037824 */ /* 0x000fe400078e0215 */
[----:B------:R-:W-:Y:S01]  /*ed30*/  IMAD R21, R197, 0x20, R200 ;  /* 0x00000020c5157824 */ /* 0x000fe200078e02c8 */
[----:B------:R-:W5:Y:S01]  /*ed40*/  LD.E.128 R44, desc[UR36][R44.64] ;  /* 0x000000242c2c7980 */ /* 0x000f62000c101d00 */
[----:B------:R-:W-:Y:S02]  /*ed50*/  IMAD R65, R18, UR4, RZ ;  /* 0x0000000412417c24 */ /* 0x000fe4000f8e02ff */
[----:B------:R-:W-:Y:S01]  /*ed60*/  IMAD.IADD R20, R22, 0x1, R21 ;  /* 0x0000000116147824 */ /* 0x000fe200078e0215 */
[----:B------:R-:W-:Y:S01]  /*ed70*/  @!PT LDS RZ, [RZ] ;  /* 0x00000000fffff984 */ /* 0x000fe20000000800 */
[----:B------:R-:W-:Y:S01]  /*ed80*/  @!PT LDS RZ, [RZ] ;  /* 0x00000000fffff984 */ /* 0x000fe20000000800 */
[----:B------:R-:W-:Y:S01]  /*ed90*/  @!PT LDS RZ, [RZ] ;  /* 0x00000000fffff984 */ /* 0x000fe20000000800 */
[----:B------:R-:W-:Y:S01]  /*eda0*/  @!PT LDS RZ, [RZ] ;  /* 0x00000000fffff984 */ /* 0x000fe20000000800 */
[----:B------:R3:W-:Y:S06]  /*edb0*/  MEMBAR.ALL.CTA ;  /* 0x0000000000007992 */ /* 0x0007ec0000008000 */
[----:B---3--:R-:W3:Y:S01]  /*edc0*/  FENCE.VIEW.ASYNC.S ;  /* 0x00000000000073c6 */ /* 0x008ee20000000000 */
[----:B------:R-:W-:-:S02]  /*edd0*/  IMAD R65, R198, UR5, R65 ;  /* 0x00000005c6417c24 */ /* 0x000fc4000f8e0241 */
[----:B-1----:R-:W-:-:S04]  /*ede0*/  @P1 IMAD.HI.U32 R0, R20, R73, RZ ;  /* 0x0000004914001227 */ /* 0x002fc800078e00ff */
[----:B------:R-:W-:Y:S01]  /*edf0*/  IMAD.WIDE.U32 R2, R198, UR4, R2 ;  /* 0x00000004c6027c25 */ /* 0x000fe2000f8e0002 */
[----:B------:R-:W-:-:S03]  /*ee00*/  ULDC.64 UR4, c[0x0][0xaf0] ;  /* 0x0002bc0000047ab9 */ /* 0x000fc60000000a00 */
[----:B------:R-:W-:Y:S01]  /*ee10*/  IMAD.MOV.U32 R21, RZ, RZ, R20 ;  /* 0x000000ffff157224 */ /* 0x000fe200078e0014 */
[----:B--2---:R-:W-:Y:S01]  /*ee20*/  @P1 SHF.R.U32.HI R21, RZ, R75, R0 ;  /* 0x0000004bff151219 */ /* 0x004fe20000011600 */
[----:B------:R-:W-:Y:S02]  /*ee30*/  IMAD.IADD R3, R3, 0x1, R65 ;  /* 0x0000000103037824 */ /* 0x000fe400078e0241 */
[----:B------:R-:W-:Y:S01]  /*ee40*/  IMAD R18, R40, UR4, RZ ;  /* 0x0000000428127c24 */ /* 0x000fe2000f8e02ff */
[----:B------:R-:W-:Y:S01]  /*ee50*/  SHF.R.S32.HI R0, RZ, 0x1f, R21 ;  /* 0x0000001fff007819 */ /* 0x000fe20000011415 */
[----:B------:R-:W-:-:S04]  /*ee60*/  IMAD.WIDE.U32 R2, R69, UR4, R2 ;  /* 0x0000000445027c25 */ /* 0x000fc8000f8e0002 */
[----:B------:R-:W-:Y:S01]  /*ee70*/  IMAD R65, R69, UR5, R18 ;  /* 0x0000000545417c24 */ /* 0x000fe2000f8e0212 */
[----:B------:R-:W-:Y:S01]  /*ee80*/  ULDC.64 UR4, c[0x0][0xae0] ;  /* 0x0002b80000047ab9 */ /* 0x000fe20000000a00 */
[----:B------:R-:W-:Y:S02]  /*ee90*/  IMAD.MOV R18, RZ, RZ, -R21 ;  /* 0x000000ffff127224 */ /* 0x000fe400078e0a15 */
[----:B------:R-:W-:Y:S02]  /*eea0*/  IMAD.IADD R3, R3, 0x1, R65 ;  /* 0x0000000103037824 */ /* 0x000fe400078e0241 */
[----:B------:R-:W-:Y:S02]  /*eeb0*/  IMAD R0, R0, UR4, RZ ;  /* 0x0000000400007c24 */ /* 0x000fe4000f8e02ff */
[----:B------:R-:W-:Y:S02]  /*eec0*/  IMAD R65, R67, R18, R20 ;  /* 0x0000001243417224 */ /* 0x000fe400078e0214 */
[----:B------:R-:W-:-:S02]  /*eed0*/  IMAD R67, R21, UR5, R0 ;  /* 0x0000000515437c24 */ /* 0x000fc4000f8e0200 */
[----:B------:R-:W-:Y:S01]  /*eee0*/  IMAD.WIDE.U32 R2, R21, UR4, R2 ;  /* 0x0000000415027c25 */ /* 0x000fe2000f8e0002 */
[----:B------:R-:W-:Y:S01]  /*eef0*/  SHF.R.S32.HI R0, RZ, 0x1f, R65 ;  /* 0x0000001fff007819 */ /* 0x000fe20000011441 */
[----:B------:R-:W-:Y:S02]  /*ef00*/  ULDC.64 UR4, c[0x0][0xad8] ;  /* 0x0002b60000047ab9 */ /* 0x000fe40000000a00 */
[----:B------:R-:W-:Y:S02]  /*ef10*/  IMAD.IADD R3, R3, 0x1, R67 ;  /* 0x0000000103037824 */ /* 0x000fe400078e0243 */
[----:B------:R-:W-:Y:S02]  /*ef20*/  IMAD R18, R0, UR4, RZ ;  /* 0x0000000400127c24 */ /* 0x000fe4000f8e02ff */
[----:B------:R-:W-:Y:S02]  /*ef30*/  IMAD.IADD R40, R200, 0x1, R22 ;  /* 0x00000001c8287824 */ /* 0x000fe400078e0216 */
[----:B------:R-:W-:-:S02]  /*ef40*/  IMAD R21, R65, UR5, R18 ;  /* 0x0000000541157c24 */ /* 0x000fc4000f8e0212 */
[----:B------:R-:W-:Y:S01]  /*ef50*/  IMAD.WIDE.U32 R2, R65, UR4, R2 ;  /* 0x0000000441027c25 */ /* 0x000fe2000f8e0002 */
[CC--:B------:R-:W-:Y:S01]  /*ef60*/  ISETP.GE.AND P2, PT, R40.reuse, R71.reuse, PT ;  /* 0x000000472800720c */ /* 0x0c0fe20003f46270 */
[----:B------:R-:W-:Y:S02]  /*ef70*/  ULDC.64 UR4, c[0x0][0xa80] ;  /* 0x0002a00000047ab9 */ /* 0x000fe40000000a00 */
[----:B------:R-:W-:Y:S01]  /*ef80*/  VIADD R0, R40, 0x20 ;  /* 0x0000002028007836 */ /* 0x000fe20000000000 */
[----:B------:R-:W-:Y:S01]  /*ef90*/  LEA R18, P3, R2, UR4, 0x1 ;  /* 0x0000000402127c11 */ /* 0x000fe2000f8608ff */
[----:B------:R-:W-:Y:S02]  /*efa0*/  IMAD.IADD R3, R3, 0x1, R21 ;  /* 0x0000000103037824 */ /* 0x000fe400078e0215 */
[----:B0-----:R-:W-:Y:S01]  /*efb0*/  VIADD R17, R17, 0x30820 ;  /* 0x0003082011117836 */ /* 0x001fe20000000000 */
[----:B------:R-:W-:Y:S01]  /*efc0*/  ISETP.GE.AND P1, PT, R0, R71, PT ;  /* 0x000000470000720c */ /* 0x000fe20003f26270 */
[----:B------:R-:W-:Y:S01]  /*efd0*/  VIADD R0, R40, 0x40 ;  /* 0x0000004028007836 */ /* 0x000fe20000000000 */
[----:B------:R-:W-:-:S02]  /*efe0*/  LEA.HI.X R22, R2, UR5, R3, 0x1, P3 ;  /* 0x0000000502167c11 */ /* 0x000fc400098f0c03 */
[----:B------:R-:W-:Y:S01]  /*eff0*/  PRMT R17, RZ, 0x654, R17 ;  /* 0x00000654ff117816 */ /* 0x000fe20000000011 */
[----:B---3--:R0:W1:Y:S01]  /*f000*/  SHFL.IDX PT, R64, R18, RZ, 0x181f ;  /* 0x00181fff12407589 */ /* 0x00806200000e0000 */
        /* <DEDUP_REMOVED lines=9> */
[-C--:B-1----:R-:W-:Y:S02]  /*f0a0*/  @!P4 LEA R2, P6, R193, R64.reuse, 0x1 ;  /* 0x00000040c102c211 */ /* 0x082fe400078c08ff */
[----:B------:R-:W-:Y:S02]  /*f0b0*/  @!P3 LEA R20, P5, R195, R64, 0x1 ;  /* 0x00000040c314b211 */ /* 0x000fe400078a08ff */
[----:B--2---:R-:W-:Y:S02]  /*f0c0*/  @!P4 LEA.HI.X R3, R193, R0, R209, 0x1, P6 ;  /* 0x00000000c103c211 */ /* 0x004fe400030f0cd1 */
[C---:B------:R-:W-:Y:S02]  /*f0d0*/  @!P2 LEA R64, P6, R196.reuse, R64, 0x1 ;  /* 0x00000040c440a211 */ /* 0x040fe400078c08ff */
[-C--:B------:R-:W-:Y:S01]  /*f0e0*/  @!P3 LEA.HI.X R21, R195, R0.reuse, R208, 0x1, P5 ;  /* 0x00000000c315b211 */ /* 0x080fe200028f0cd0 */
[----:B-----5:R3:W-:Y:S01]  /*f0f0*/  @!P4 ST.E.128 desc[UR36][R2.64], R4 ;  /* 0x000000040200c985 */ /* 0x0207e2000c101d24 */
[----:B------:R-:W-:-:S03]  /*f100*/  @!P2 LEA.HI.X R65, R196, R0, R207, 0x1, P6 ;  /* 0x00000000c441a211 */ /* 0x000fc600030f0ccf */
[----:B------:R3:W-:Y:S04]  /*f110*/  @!P3 ST.E.128 desc[UR36][R20.64], R48 ;  /* 0x000000301400b985 */ /* 0x0007e8000c101d24 */
[----:B------:R3:W-:Y:S02]  /*f120*/  @!P2 ST.E.128 desc[UR36][R64.64], R60 ;  /* 0x0000003c4000a985 */ /* 0x0007e4000c101d24 */
.L_x_4624:
[----:B------:R-:W-:Y:S05]  /*f130*/  BSYNC B1 ;  /* 0x0000000000017941 */ /* 0x000fea0003800000 */
.L_x_4623:
        /* <DEDUP_REMOVED lines=9> */
[-C--:B------:R-:W-:Y:S02]  /*f1d0*/  @!P5 LEA R4, P2, R195, R6.reuse, 0x1 ;  /* 0x00000006c304d211 */ /* 0x080fe400078408ff */
[C---:B------:R-:W-:Y:S02]  /*f1e0*/  @!P6 LEA R6, P3, R196.reuse, R6, 0x1 ;  /* 0x00000006c406e211 */ /* 0x040fe400078608ff */
[-C--:B----4-:R-:W-:Y:S02]  /*f1f0*/  @!P4 LEA.HI.X R3, R193, R0.reuse, R209, 0x1, P1 ;  /* 0x00000000c103c211 */ /* 0x090fe400008f0cd1 */
[-C--:B------:R-:W-:Y:S02]  /*f200*/  @!P5 LEA.HI.X R5, R195, R0.reuse, R208, 0x1, P2 ;  /* 0x00000000c305d211 */ /* 0x080fe400010f0cd0 */
[----:B------:R-:W-:Y:S01]  /*f210*/  @!P6 LEA.HI.X R7, R196, R0, R207, 0x1, P3 ;  /* 0x00000000c407e211 */ /* 0x000fe200018f0ccf */
[----:B------:R3:W-:Y:S04]  /*f220*/  @!P4 ST.E.128 desc[UR36][R2.64], R8 ;  /* 0x000000080200c985 */ /* 0x0007e8000c101d24 */
[----:B------:R3:W-:Y:S04]  /*f230*/  @!P5 ST.E.128 desc[UR36][R4.64], R36 ;  /* 0x000000240400d985 */ /* 0x0007e8000c101d24 */
[----:B------:R3:W-:Y:S02]  /*f240*/  @!P6 ST.E.128 desc[UR36][R6.64], R56 ;  /* 0x000000380600e985 */ /* 0x0007e4000c101d24 */
.L_x_4626:
[----:B------:R-:W-:Y:S05]  /*f250*/  BSYNC B1 ;  /* 0x0000000000017941 */ /* 0x000fea0003800000 */
.L_x_4625:
        /* <DEDUP_REMOVED lines=11> */
[-C--:B0-----:R-:W-:Y:S02]  /*f310*/  @!P3 LEA.HI.X R3, R193, R0.reuse, R209, 0x1, P0 ;  /* 0x00000000c103b211 */ /* 0x081fe400000f0cd1 */
[-C--:B------:R-:W-:Y:S02]  /*f320*/  @!P4 LEA.HI.X R5, R195, R0.reuse, R208, 0x1, P1 ;  /* 0x00000000c305c211 */ /* 0x080fe400008f0cd0 */
[----:B------:R-:W-:Y:S01]  /*f330*/  @!P5 LEA.HI.X R7, R196, R0, R207, 0x1, P2 ;  /* 0x00000000c407d211 */ /* 0x000fe200010f0ccf */
[----:B------:R0:W-:Y:S04]  /*f340*/  @!P3 ST.E.128 desc[UR36][R2.64], R12 ;  /* 0x0000000c0200b985 */ /* 0x0001e8000c101d24 */
[----:B------:R0:W-:Y:S04]  /*f350*/  @!P4 ST.E.128 desc[UR36][R4.64], R28 ;  /* 0x0000001c0400c985 */ /* 0x0001e8000c101d24 */
[----:B------:R0:W-:Y:S02]  /*f360*/  @!P5 ST.E.128 desc[UR36][R6.64], R52 ;  /* 0x000000340600d985 */ /* 0x0001e4000c101d24 */
.L_x_4628:
[----:B------:R-:W-:Y:S05]  /*f370*/  BSYNC B1 ;  /* 0x0000000000017941 */ /* 0x000fea0003800000 */
.L_x_4627:
[----:B0-----:R-:W-:Y:S01]  /*f380*/  VIADD R0, R40, 0x60 ;  /* 0x0000006028007836 */ /* 0x001fe20000000000 */
[----:B--2-4-:R-:W0:Y:S04]  /*f390*/  SHFL.IDX PT, R22, R22, 0x3, 0x181f ;  /* 0x00781f0016167f89 */ /* 0x014e2800000e0000 */
[----:B------:R-:W-:Y:S01]  /*f3a0*/  ISETP.GE.AND P0, PT, R0, R71, PT ;  /* 0x000000470000720c */ /* 0x000fe20003f06270 */
[----:B------:R-:W2:-:S12]  /*f3b0*/  SHFL.IDX PT, R18, R18, 0x3, 0x181f ;  /* 0x00781f0012127f89 */ /* 0x000e9800000e0000 */
[----:B------:R-:W-:Y:S05]  /*f3c0*/  @P0 BRA `(.L_x_4629) ;  /* 0x0000000c002c0947 */ /* 0x000fea0003800000 */
[----:B------:R-:W-:Y:S02]  /*f3d0*/  ULDC UR4, c[0x0][0xac8] ;  /* 0x0002b20000047ab9 */ /* 0x000fe40000000800 */
[----:B------:R-:W-:Y:S02]  /*f3e0*/  ISETP.GE.AND P2, PT, R193, UR4, PT ;  /* 0x00000004c1007c0c */ /* 0x000fe4000bf46270 */
[----:B------:R-:W-:-:S11]  /*f3f0*/  ISETP.GE.AND P3, PT, R195, UR4, PT ;  /* 0x00000004c3007c0c */ /* 0x000fd6000bf66270 */
[-C--:B--2---:R-:W-:Y:S02]  /*f400*/  @!P2 LEA R2, P0, R193, R18.reuse, 0x1 ;  /* 0x00000012c102a211 */ /* 0x084fe400078008ff */
[----:B------:R-:W-:Y:S02]  /*f410*/  @!P3 LEA R4, P1, R195, R18, 0x1 ;  /* 0x00000012c304b211 */ /* 0x000fe400078208ff */
[-C--:B0-----:R-:W-:Y:S02]  /*f420*/  @!P2 LEA.HI.X R3, R193, R22.reuse, R209, 0x1, P0 ;  /* 0x00000016c103a211 */ /* 0x081fe400000f0cd1 */
        /* <DEDUP_REMOVED lines=9> */
.L_x_4621:
[----:B------:R-:W2:Y:S08]  /*f4c0*/  LDC.64 R4, c[0x0][0xc00] ;  /* 0x00030000ff047b82 */ /* 0x000eb00000000a00 */
[----:B------:R-:W3:Y:S01]  /*f4d0*/  LDC.64 R2, c[0x0][0xc00] ;  /* 0x00030000ff027b82 */ /* 0x000ee20000000a00 */
[----:B------:R-:W-:Y:S01]  /*f4e0*/  ULDC UR4, c[0x0][0xa88] ;  /* 0x0002a20000047ab9 */ /* 0x000fe20000000800 */
[----:B------:R-:W-:-:S06]  /*f4f0*/  IMAD.MOV.U32 R6, RZ, RZ, RZ ;  /* 0x000000ffff067224 */ /* 0x000fcc00078e00ff */
[----:B------:R-:W4:Y:S01]  /*f500*/  LDC R21, c[0x0][0xbe8] ;  /* 0x0002fa00ff157b82 */ /* 0x000f220000000800 */
[----:B--2---:R-:W-:-:S04]  /*f510*/  ISETP.NE.U32.AND P0, PT, R4, RZ, PT ;  /* 0x000000ff0400720c */ /* 0x004fc80003f05070 */
[----:B------:R-:W-:-:S03]  /*f520*/  ISETP.NE.AND.EX P0, PT, R5, RZ, PT, P0 ;  /* 0x000000ff0500720c */ /* 0x000fc60003f05300 */
[----:B------:R-:W2:Y:S01]  /*f530*/  LDC.64 R4, c[0x0][0xc08] ;  /* 0x00030200ff047b82 */ /* 0x000ea20000000a00 */
[----:B---3--:R-:W-:-:S04]  /*f540*/  IMAD.WIDE R2, R199, 0x4, R2 ;  /* 0x00000004c7027825 */ /* 0x008fc800078e0202 */
[----:B------:R-:W-:-:S05]  /*f550*/  IMAD.U32 R0, RZ, RZ, UR4 ;  /* 0x00000004ff007e24 */ /* 0x000fca000f8e00ff */
[----:B------:R3:W5:Y:S01]  /*f560*/  @P0 LDG.E R6, desc[UR36][R2.64] ;  /* 0x0000002402060981 */ /* 0x000762000c1e1900 */
[----:B--2---:R-:W-:-:S04]  /*f570*/  ISETP.NE.U32.AND P1, PT, R4, RZ, PT ;  /* 0x000000ff0400720c */ /* 0x004fc80003f25070 */
[----:B------:R-:W-:-:S13]  /*f580*/  ISETP.NE.AND.EX P1, PT, R5, RZ, PT, P1 ;  /* 0x000000ff0500720c */ /* 0x000fda0003f25310 */
[----:B------:R-:W2:Y:S02]  /*f590*/  @P1 LDC.64 R4, c[0x0][0xc08] ;  /* 0x00030200ff041b82 */ /* 0x000ea40000000a00 */
[----:B--2---:R-:W-:-:S05]  /*f5a0*/  @P1 IMAD.WIDE R4, R199, 0x4, R4 ;  /* 0x00000004c7041825 */ /* 0x004fca00078e0204 */
[----:B------:R3:W5:Y:S01]  /*f5b0*/  @P1 LDG.E R0, desc[UR36][R4.64] ;  /* 0x0000002404001981 */ /* 0x000762000c1e1900 */
[----:B----4-:R-:W-:Y:S02]  /*f5c0*/  ISETP.NE.AND P2, PT, R21, 0x1, PT ;  /* 0x000000011500780c */ /* 0x010fe40003f45270 */
[----:B------:R-:W-:Y:S02]  /*f5d0*/  ISETP.GE.AND P3, PT, R210, 0x80, PT ;  /* 0x00000080d200780c */ /* 0x000fe40003f66270 */
[----:B------:R-:W-:-:S09]  /*f5e0*/  SHF.R.S32.HI R7, RZ, 0x1f, R199 ;  /* 0x0000001fff077819 */ /* 0x000fd200000114c7 */
[----:B------:R-:W2:Y:S08]  /*f5f0*/  @P2 LDC R14, c[0x0][0xbec] ;  /* 0x0002fb00ff0e2b82 */ /* 0x000eb00000000800 */
[----:B------:R-:W4:Y:S01]  /*f600*/  @P2 LDC R25, c[0x0][0xbf0] ;  /* 0x0002fc00ff192b82 */ /* 0x000f220000000800 */
[----:B---3--:R-:W-:Y:S05]  /*f610*/  @P1 BRA `(.L_x_4630) ;  /* 0x0000000000101947 */ /* 0x008fea0003800000 */
[----:B------:R-:W-:Y:S05]  /*f620*/  @!P0 BRA `(.L_x_4630) ;  /* 0x00000000000c8947 */ /* 0x000fea0003800000 */
[----:B------:R-:W3:Y:S04]  /*f630*/  LDG.E R5, desc[UR36][R2.64] ;  /* 0x0000002402057981 */ /* 0x000ee8000c1e1900 */
[----:B-----5:R-:W3:Y:S02]  /*f640*/  LDG.E R0, desc[UR36][R2.64+0x4] ;  /* 0x0000042402007981 */ /* 0x020ee4000c1e1900 */
[----:B---3--:R-:W-:-:S07]  /*f650*/  IMAD.IADD R0, R0, 0x1, -R5 ;  /* 0x0000000100007824 */ /* 0x008fce00078e0a05 */
.L_x_4630:
[----:B------:R-:W-:Y:S01]  /*f660*/  BSSY B1, `(.L_x_4631) ;  /* 0x000002d000017945 */ /* 0x000fe20003800000 */
[----:B------:R-:W-:Y:S02]  /*f670*/  SHF.R.S32.HI R10, RZ, 0x1f, R198 ;  /* 0x0000001fff0a7819 */ /* 0x000fe400000114c6 */
[----:B------:R-:W-:Y:S02]  /*f680*/  SEL R13, R199, RZ, !P0 ;  /* 0x000000ffc70d7207 */ /* 0x000fe40004000000 */
[----:B------:R-:W-:Y:S02]  /*f690*/  SEL R12, R7, RZ, !P0 ;  /* 0x000000ff070c7207 */ /* 0x000fe40004000000 */
[----:B-----5:R-:W-:Y:S01]  /*f6a0*/  SHF.R.S32.HI R11, RZ, 0x1f, R6 ;  /* 0x0000001fff0b7819 */ /* 0x020fe20000011406 */
[----:B------:R-:W-:Y:S06]  /*f6b0*/  @P3 BRA `(.L_x_4632) ;  /* 0x00000000009c3947 */ /* 0x000fec0003800000 */
[----:B------:R-:W3:Y:S01]  /*f6c0*/  S2R R3, SR_TID.X ;  /* 0x0000000000037919 */ /* 0x000ee20000002100 */
[----:B------:R-:W5:Y:S02]  /*f6d0*/  LDC R9, c[0x0][0xbe8] ;  /* 0x0002fa00ff097b82 */ /* 0x000f640000000800 */
[----:B-----5:R-:W-:Y:S01]  /*f6e0*/  IMAD R2, R0, R9, RZ ;  /* 0x0000000900027224 */ /* 0x020fe200078e02ff */
[----:B---3--:R-:W-:-:S04]  /*f6f0*/  IADD3 R8, R22, -0x80, R3 ;  /* 0xffffff8016087810 */ /* 0x008fc80007ffe003 */
        /* <DEDUP_REMOVED lines=9> */
[----:B------:R-:W3:Y:S01]  /*f790*/  @P0 LDC R15, c[0x0][0xbec] ;  /* 0x0002fb00ff0f0b82 */ /* 0x000ee20000000800 */
[----:B------:R-:W-:Y:S01]  /*f7a0*/  IMAD R7, R198, UR5, R7 ;  /* 0x00000005c6077c24 */ /* 0x000fe2000f8e0207 */
[----:B------:R-:W-:-:S03]  /*f7b0*/  ULDC.64 UR4, c[0x0][0xb98] ;  /* 0x0002e60000047ab9 */ /* 0x000fc60000000a00 */
[----:B------:R-:W-:-:S03]  /*f7c0*/  IMAD.IADD R3, R3, 0x1, R7 ;  /* 0x0000000103037824 */ /* 0x000fc600078e0207 */
[----:B0-----:R-:W0:Y:S01]  /*f7d0*/  @P0 LDC R17, c[0x0][0xbf0] ;  /* 0x0002fc00ff110b82 */ /* 0x001e220000000800 */
[----:B------:R-:W-:-:S04]  /*f7e0*/  IMAD.WIDE.U32 R2, R13, UR4, R2 ;  /* 0x000000040d027c25 */ /* 0x000fc8000f8e0002 */
[----:B---3--:R-:W-:-:S05]  /*f7f0*/  @P0 IMAD.HI.U32 R4, R8, R15, RZ ;  /* 0x0000000f08040227 */ /* 0x008fca00078e00ff */
[----:B0-----:R-:W-:Y:S01]  /*f800*/  @P0 SHF.R.U32.HI R5, RZ, R17, R4 ;  /* 0x00000011ff050219 */ /* 0x001fe20000011604 */
        /* <DEDUP_REMOVED lines=18> */
.L_x_4632:
[----:B------:R-:W-:Y:S05]  /*f930*/  BSYNC B1 ;  /* 0x0000000000017941 */ /* 0x000fea0003800000 */
.L_x_4631:
[----:B------:R-:W-:Y:S01]  /*f940*/  ULDC.64 UR4, c[0x0][0xaa0] ;  /* 0x0002a80000047ab9 */ /* 0x000fe20000000a00 */
[----:B------:R-:W-:Y:S01]  /*f950*/  IMAD R7, R197, 0x20, R200 ;  /* 0x00000020c5077824 */ /* 0x000fe200078e02c8 */
[----:B------:R-:W-:Y:S01]  /*f960*/  BSSY B1, `(.L_x_4633) ;  /* 0x000003b000017945 */ /* 0x000fe20003800000 */
[----:B---3--:R-:W-:Y:S02]  /*f970*/  IMAD R3, R11, UR4, RZ ;  /* 0x000000040b037c24 */ /* 0x008fe4000f8e02ff */
[----:B------:R-:W-:Y:S02]  /*f980*/  IMAD.IADD R9, R22, 0x1, R7 ;  /* 0x0000000116097824 */ /* 0x000fe400078e0207 */
[C---:B------:R-:W-:Y:S02]  /*f990*/  IMAD R5, R6.reuse, UR5, R3 ;  /* 0x0000000506057c24 */ /* 0x040fe4000f8e0203 */
[----:B------:R-:W-:Y:S01]  /*f9a0*/  IMAD.WIDE.U32 R2, R6, UR4, RZ ;  /* 0x0000000406027c25 */ /* 0x000fe2000f8e00ff */
[----:B------:R-:W-:-:S03]  /*f9b0*/  ULDC.64 UR4, c[0x0][0xae8] ;  /* 0x0002ba0000047ab9 */ /* 0x000fc60000000a00 */
[----:B------:R-:W-:Y:S02]  /*f9c0*/  IMAD.IADD R3, R3, 0x1, R5 ;  /* 0x0000000103037824 */ /* 0x000fe400078e0205 */
[----:B------:R-:W-:Y:S02]  /*f9d0*/  IMAD R7, R10, UR4, RZ ;  /* 0x000000040a077c24 */ /* 0x000fe4000f8e02ff */
[----:B--2---:R-:W-:-:S04]  /*f9e0*/  @P2 IMAD.HI.U32 R4, R9, R14, RZ ;  /* 0x0000000e09042227 */ /* 0x004fc800078e00ff */
[C---:B------:R-:W-:Y:S02]  /*f9f0*/  IMAD R7, R198.reuse, UR5, R7 ;  /* 0x00000005c6077c24 */ /* 0x040fe4000f8e0207 */
[----:B------:R-:W-:Y:S01]  /*fa00*/  IMAD.WIDE.U32 R2, R198, UR4, R2 ;  /* 0x00000004c6027c25 */ /* 0x000fe2000f8e0002 */
[----:B------:R-:W-:-:S03]  /*fa10*/  ULDC.64 UR4, c[0x0][0xaf0] ;  /* 0x0002bc0000047ab9 */ /* 0x000fc60000000a00 */
[----:B------:R-:W-:Y:S01]  /*fa20*/  IMAD.MOV.U32 R5, RZ, RZ, R9 ;  /* 0x000000ffff057224 */ /* 0x000fe200078e0009 */
[----:B----4-:R-:W-:Y:S01]  /*fa30*/  @P2 SHF.R.U32.HI R5, RZ, R25, R4 ;  /* 0x00000019ff052219 */ /* 0x010fe20000011604 */
[----:B------:R-:W-:Y:S02]  /*fa40*/  IMAD R6, R12, UR4, RZ ;  /* 0x000000040c067c24 */ /* 0x000fe4000f8e02ff */
[----:B------:R-:W-:Y:S01]  /*fa50*/  IMAD.IADD R3, R3, 0x1, R7 ;  /* 0x0000000103037824 */ /* 0x000fe200078e0207 */
[----:B------:R-:W-:Y:S01]  /*fa60*/  SHF.R.S32.HI R4, RZ, 0x1f, R5 ;  /* 0x0000001fff047819 */ /* 0x000fe20000011405 */
[C---:B------:R-:W-:Y:S02]  /*fa70*/  IMAD R7, R13.reuse, UR5, R6 ;  /* 0x000000050d077c24 */ /* 0x040fe4000f8e0206 */
[----:B------:R-:W-:Y:S01]  /*fa80*/  IMAD.WIDE.U32 R2, R13, UR4, R2 ;  /* 0x000000040d027c25 */ /* 0x000fe2000f8e0002 */
[----:B------:R-:W-:-:S03]  /*fa90*/  ULDC.64 UR4, c[0x0][0xae0] ;  /* 0x0002b80000047ab9 */ /* 0x000fc60000000a00 */
[----:B------:R-:W-:Y:S02]  /*faa0*/  IMAD.MOV R6, RZ, RZ, -R5 ;  /* 0x000000ffff067224 */ /* 0x000fe400078e0a05 */
[----:B------:R-:W-:Y:S02]  /*fab0*/  IMAD.IADD R3, R3, 0x1, R7 ;  /* 0x0000000103037824 */ /* 0x000fe400078e0207 */
        /* <DEDUP_REMOVED lines=20> */
[----:B------:R2:W3:Y:S02]  /*fc00*/  SHFL.IDX PT, R2, R4, RZ, 0x181f ;  /* 0x00181fff04027589 */ /* 0x0004e400000e0000 */
[----:B------:R-:W-:Y:S02]  /*fc10*/  ISETP.GE.AND P0, PT, R0, R21, PT ;  /* 0x000000150000720c */ /* 0x000fe40003f06270 */
[----:B------:R2:W4:Y:S01]  /*fc20*/  SHFL.IDX PT, R0, R5, RZ, 0x181f ;  /* 0x00181fff05007589 */ /* 0x00052200000e0000 */
[----:B------:R-:W-:Y:S10]  /*fc30*/  @P2 BRA `(.L_x_4634) ;  /* 0x0000000000342947 */ /* 0x000ff40003800000 */
[----:B------:R-:W-:Y:S02]  /*fc40*/  ULDC UR4, c[0x0][0xac8] ;  /* 0x0002b20000047ab9 */ /* 0x000fe40000000800 */
[----:B------:R-:W-:Y:S02]  /*fc50*/  ISETP.GE.AND P4, PT, R193, UR4, PT ;  /* 0x00000004c1007c0c */ /* 0x000fe4000bf86270 */
[----:B------:R-:W-:Y:S02]  /*fc60*/  ISETP.GE.AND P3, PT, R195, UR4, PT ;  /* 0x00000004c3007c0c */ /* 0x000fe4000bf66270 */
[----:B------:R-:W-:-:S09]  /*fc70*/  ISETP.GE.AND P2, PT, R196, UR4, PT ;  /* 0x00000004c4007c0c */ /* 0x000fd2000bf46270 */
[-C--:B---3--:R-:W-:Y:S02]  /*fc80*/  @!P4 LEA R6, P6, R193, R2.reuse, 0x1 ;  /* 0x00000002c106c211 */ /* 0x088fe400078c08ff */
[----:B------:R-:W-:Y:S02]  /*fc90*/  @!P3 LEA R8, P5, R195, R2, 0x1 ;  /* 0x00000002c308b211 */ /* 0x000fe400078a08ff */
[----:B----4-:R-:W-:Y:S02]  /*fca0*/  @!P4 LEA.HI.X R7, R193, R0, R209, 0x1, P6 ;  /* 0x00000000c107c211 */ /* 0x010fe400030f0cd1 */
[C---:B------:R-:W-:Y:S02]  /*fcb0*/  @!P2 LEA R2, P6, R196.reuse, R2, 0x1 ;  /* 0x00000002c402a211 */ /* 0x040fe400078c08ff */
[-C--:B------:R-:W-:Y:S01]  /*fcc0*/  @!P3 LEA.HI.X R9, R195, R0.reuse, R208, 0x1, P5 ;  /* 0x00000000c309b211 */ /* 0x080fe200028f0cd0 */
[----:B------:R3:W-:Y:S01]  /*fcd0*/  @!P4 ST.E.128 desc[UR36][R6.64], RZ ;  /* 0x000000ff0600c985 */ /* 0x0007e2000c101d24 */
[----:B------:R-:W-:-:S03]  /*fce0*/  @!P2 LEA.HI.X R3, R196, R0, R207, 0x1, P6 ;  /* 0x00000000c403a211 */ /* 0x000fc600030f0ccf */
[----:B------:R3:W-:Y:S04]  /*fcf0*/  @!P3 ST.E.128 desc[UR36][R8.64], RZ ;  /* 0x000000ff0800b985 */ /* 0x0007e8000c101d24 */
[----:B------:R3:W-:Y:S02]  /*fd00*/  @!P2 ST.E.128 desc[UR36][R2.64], RZ ;  /* 0x000000ff0200a985 */ /* 0x0007e4000c101d24 */
.L_x_4634:
[----:B------:R-:W-:Y:S05]  /*fd10*/  BSYNC B1 ;  /* 0x0000000000017941 */ /* 0x000fea0003800000 */
.L_x_4633:
        /* <DEDUP_REMOVED lines=14> */
[----:B------:R0:W-:Y:S04]  /*fe00*/  @!P4 ST.E.128 desc[UR36][R6.64], RZ ;  /* 0x000000ff0600c985 */ /* 0x0001e8000c101d24 */
[----:B------:R0:W-:Y:S04]  /*fe10*/  @!P5 ST.E.128 desc[UR36][R8.64], RZ ;  /* 0x000000ff0800d985 */ /* 0x0001e8000c101d24 */
[----:B------:R0:W-:Y:S02]  /*fe20*/  @!P6 ST.E.128 desc[UR36][R2.64], RZ ;  /* 0x000000ff0200e985 */ /* 0x0001e4000c101d24 */
.L_x_4636:
[----:B------:R-:W-:Y:S05]  /*fe30*/  BSYNC B1 ;  /* 0x0000000000017941 */ /* 0x000fea0003800000 */
.L_x_4635:
[----:B0-----:R0:W0:Y:S01]  /*fe40*/  SHFL.IDX PT, R0, R5, 0x2, 0x181f ;  /* 0x00581f0005007f89 */ /* 0x00102200000e0000 */
[----:B------:R-:W-:Y:S03]  /*fe50*/  BSSY B1, `(.L_x_4637) ;  /* 0x0000010000017945 */ /* 0x000fe60003800000 */
[----:B---3--:R3:W0:Y:S01]  /*fe60*/  SHFL.IDX PT, R2, R4, 0x2, 0x181f ;  /* 0x00581f0004027f89 */ /* 0x00862200000e0000 */
        /* <DEDUP_REMOVED lines=8> */
[-C--:B------:R-:W-:Y:S02]  /*fef0*/  @!P3 LEA.HI.X R7, R193, R0.reuse, R209, 0x1, P0 ;  /* 0x00000000c107b211 */ /* 0x080fe400000f0cd1 */
[-C--:B------:R-:W-:Y:S02]  /*ff00*/  @!P4 LEA.HI.X R9, R195, R0.reuse, R208, 0x1, P1 ;  /* 0x00000000c309c211 */ /* 0x080fe400008f0cd0 */
[----:B------:R-:W-:Y:S01]  /*ff10*/  @!P5 LEA.HI.X R3, R196, R0, R207, 0x1, P2 ;  /* 0x00000000c403d211 */ /* 0x000fe200010f0ccf */
[----:B------:R0:W-:Y:S04]  /*ff20*/  @!P3 ST.E.128 desc[UR36][R6.64], RZ ;  /* 0x000000ff0600b985 */ /* 0x0001e8000c101d24 */
[----:B------:R0:W-:Y:S04]  /*ff30*/  @!P4 ST.E.128 desc[UR36][R8.64], RZ ;  /* 0x000000ff0800c985 */ /* 0x0001e8000c101d24 */
[----:B------:R0:W-:Y:S02]  /*ff40*/  @!P5 ST.E.128 desc[UR36][R2.64], RZ ;  /* 0x000000ff0200d985 */ /* 0x0001e4000c101d24 */
.L_x_4638:
[----:B------:R-:W-:Y:S05]  /*ff50*/  BSYNC B1 ;  /* 0x0000000000017941 */ /* 0x000fea0003800000 */
.L_x_4637:
[----:B0-----:R-:W-:Y:S01]  /*ff60*/  VIADD R0, R22, 0x60 ;  /* 0x0000006016007836 */ /* 0x001fe20000000000 */
[----:B------:R0:W0:Y:S04]  /*ff70*/  SHFL.IDX PT, R6, R5, 0x3, 0x181f ;  /* 0x00781f0005067f89 */ /* 0x00002800000e0000 */
[----:B------:R-:W-:Y:S01]  /*ff80*/  ISETP.GE.AND P0, PT, R0, R21, PT ;  /* 0x000000150000720c */ /* 0x000fe20003f06270 */
[----:B------:R0:W0:-:S12]  /*ff90*/  SHFL.IDX PT, R2, R4, 0x3, 0x181f ;  /* 0x00781f0004027f89 */ /* 0x00001800000e0000 */
[----:B------:R-:W-:Y:S05]  /*ffa0*/  @P0 BRA `(.L_x_4629) ;  /* 0x0000000000340947 */ /* 0x000fea0003800000 */
[----:B------:R-:W-:Y:S02]  /*ffb0*/  ULDC UR4, c[0x0][0xac8] ;  /* 0x0002b20000047ab9 */ /* 0x000fe40000000800 */
[----:B------:R-:W-:Y:S02]  /*ffc0*/  ISETP.GE.AND P3, PT, R193, UR4, PT ;  /* 0x00000004c1007c0c */ /* 0x000fe4000bf66270 */
[----:B------:R-:W-:Y:S02]  /*ffd0*/  ISETP.GE.AND P4, PT, R195, UR4, PT ;  /* 0x00000004c3007c0c */ /* 0x000fe4000bf86270 */
[----:B------:R-:W-:-:S09]  /*ffe0*/  ISETP.GE.AND P5, PT, R196, UR4, PT ;  /* 0x00000004c4007c0c */ /* 0x000fd2000bfa6270 */
[-C--:B0-234-:R-:W-:Y:S02]  /*fff0*/  @!P3 LEA R4, P0, R193, R2.reuse, 0x1 ;  /* 0x00000002c104b211 */ /* 0x09dfe400078008ff */
        /* <DEDUP_REMOVED lines=8> */
.L_x_4629:
[----:B------:R-:W-:Y:S05]  /*10080*/  BSYNC B0 ;  /* 0x0000000000007941 */ /* 0x000fea0003800000 */
.L_x_4620:
[----:B------:R-:W-:Y:S02]  /*10090*/  ULDC UR4, c[0x0][0xc3c] ;  /* 0x00030f0000047ab9 */ /* 0x000fe40000000800 */
[----:B-1----:R-:W-:-:S13]  /*100a0*/  ISETP.GE.AND P0, PT, R43, UR4, PT ;  /* 0x000000042b007c0c */ /* 0x002fda000bf06270 */
[----:B------:R-:W-:Y:S05]  /*100b0*/  @!P0 BRA `(.L_x_4639) ;  /* 0xffffff0c000c8947 */ /* 0x000fea000383ffff */
[----:B------:R-:W-:Y:S05]  /*100c0*/  EXIT ;  /* 0x000000000000794d */ /* 0x000fea0003800000 */
.L_x_4530:
        /* <DEDUP_REMOVED lines=16> */
.L_x_4640:
        /* <DEDUP_REMOVED lines=39> */
.L_x_4646:
        /* <DEDUP_REMOVED lines=12> */
.L_x_4645:
[----:B------:R-:W-:Y:S05]  /*10500*/  BSYNC B0 ;  /* 0x0000000000007941 */ /* 0x000fea0003800000 */
.L_x_4644:
        /* <DEDUP_REMOVED lines=20> */
.L_x_4642:
        /* <DEDUP_REMOVED lines=20> */
.L_x_4647:
        /* <DEDUP_REMOVED lines=53> */
[----:B------:R-:W-:Y:S01]  /*10ae0*/  @!P2 IMAD.MOV R2, RZ, RZ, -R2 ;  /* 0x000000ffff02a224 */ /* 0x000fe200078e0a02 */
[----:B------:R-:W-:-:S04]  /*10af0*/  @!P1 LOP3.LUT R2, RZ, R15, RZ, 0x33, !PT ;  /* 0x0000000fff029212 */ /* 0x000fc800078e33ff */
[----:B------:R-:W-:Y:S01]  /*10b00*/  LOP3.LUT R25, RZ, R2, RZ, 0x33, !PT ;  /* 0x00000002ff197212 */ /* 0x000fe200078e33ff */
[----:B------:R-:W-:-:S04]  /*10b10*/  IMAD R26, R2, R26, R3 ;  /* 0x0000001a021a7224 */ /* 0x000fc800078e0203 */
[----:B------:R-:W-:Y:S01]  /*10b20*/  IMAD.IADD R25, R4, 0x1, R25 ;  /* 0x0000000104197824 */ /* 0x000fe200078e0219 */
[----:B------:R-:W-:Y:S06]  /*10b30*/  BRA `(.L_x_4648) ;  /* 0x0000000000147947 */ /* 0x000fec0003800000 */
.L_x_4643:
[----:B------:R-:W-:Y:S01]  /*10b40*/  ULDC UR4, c[0x0][0xc3c] ;  /* 0x00030f0000047ab9 */ /* 0x000fe20000000800 */
[----:B------:R-:W-:Y:S02]  /*10b50*/  IMAD.MOV.U32 R25, RZ, RZ, RZ ;  /* 0x000000ffff197224 */ /* 0x000fe400078e00ff */
[----:B------:R-:W-:Y:S02]  /*10b60*/  IMAD.U32 R24, RZ, RZ, UR6 ;  /* 0x00000006ff187e24 */ /* 0x000fe4000f8e00ff */
[----:B------:R-:W-:Y:S02]  /*10b70*/  IMAD.MOV.U32 R26, RZ, RZ, RZ ;  /* 0x000000ffff1a7224 */ /* 0x000fe400078e00ff */
[----:B------:R-:W-:-:S07]  /*10b80*/  IMAD.U32 R27, RZ, RZ, UR4 ;  /* 0x00000004ff1b7e24 */ /* 0x000fce000f8e00ff */
.L_x_4648:
[----:B------:R-:W-:-:S13]  /*10b90*/  ISETP.NE.AND P0, PT, R5, RZ, PT ;  /* 0x000000ff0500720c */ /* 0x000fda0003f05270 */
[----:B------:R-:W0:Y:S01]  /*10ba0*/  @!P0 S2R R3, SR_CgaCtaId ;  /* 0x0000000000038919 */ /* 0x000e220000008800 */
[----:B------:R-:W-:-:S04]  /*10bb0*/  @!P0 MOV R2, 0x400 ;  /* 0x0000040000028802 */ /* 0x000fc80000000f00 */
[----:B0-----:R-:W-:-:S05]  /*10bc0*/  @!P0 LEA R2, R3, R2, 0x18 ;  /* 0x0000000203028211 */ /* 0x001fca00078ec0ff */
[----:B------:R1:W-:Y:S01]  /*10bd0*/  @!P0 STS.128 [R2+0x308d0], R24 ;  /* 0x0308d01802008388 */ /* 0x0003e20000000c00 */
[----:B------:R-:W-:Y:S06]  /*10be0*/  BAR.ARV 0x5, 0x180 ;  /* 0x0146000000007b1d */ /* 0x000fec0000002000 */
.L_x_4641:
[----:B------:R2:W-:Y:S01]  /*10bf0*/  STL [R1+0x24], RZ ;  /* 0x000024ff01007387 */ /* 0x0005e20000100800 */
[----:B------:R-:W-:Y:S01]  /*10c00*/  ULDC UR4, c[0x0][0xc3c] ;  /* 0x00030f0000047ab9 */ /* 0x000fe20000000800 */
[----:B------:R-:W-:Y:S01]  /*10c10*/  IMAD.MOV.U32 R28, RZ, RZ, 0x1 ;  /* 0x00000001ff1c7424 */ /* 0x000fe200078e00ff */
[----:B0-----:R-:W-:Y:S01]  /*10c20*/  ISETP.GE.AND P0, PT, R27, UR4, PT ;  /* 0x000000041b007c0c */ /* 0x001fe2000bf06270 */
[----:B------:R-:W-:-:S12]  /*10c30*/  IMAD.MOV.U32 R23, RZ, RZ, RZ ;  /* 0x000000ffff177224 */ /* 0x000fd800078e00ff */
[----:B--2---:R-:W-:Y:S05]  /*10c40*/  @P0 BRA `(.L_x_4649) ;  /* 0x0000004c004c0947 */ /* 0x004fea0003800000 */
[----:B------:R-:W2:Y:S01]  /*10c50*/  LDL R4, [R1+0x10] ;  /* 0x0000100001047983 */ /* 0x000ea20000100800 */
[----:B------:R-:W0:Y:S01]  /*10c60*/  S2UR UR5, SR_CgaCtaId ;  /* 0x00000000000579c3 */ /* 0x000e220000008800 */
[C---:B------:R-:W-:Y:S01]  /*10c70*/  IMAD.SHL.U32 R32, R0.reuse, 0x8, RZ ;  /* 0x0000000800207824 */ /* 0x040fe200078e00ff */
[----:B------:R-:W-:Y:S01]  /*10c80*/  UMOV UR4, 0x400 ;  /* 0x0000040000047882 */ /* 0x000fe20000000000 */
[----:B-1----:R-:W-:Y:S01]  /*10c90*/  LOP3.LUT R2, R0, 0x7f, RZ, 0xc0, !PT ;  /* 0x0000007f00027812 */ /* 0x002fe200078ec0ff */
[----:B------:R-:W-:Y:S01]  /*10ca0*/  BSSY B8, `(.L_x_4649) ;  /* 0x00004cd000087945 */ /* 0x000fe20003800000 */
[----:B------:R-:W-:Y:S01]  /*10cb0*/  IMAD.MOV.U32 R28, RZ, RZ, 0x1 ;  /* 0x00000001ff1c7424 */ /* 0x000fe200078e00ff */
[----:B------:R-:W-:Y:S01]  /*10cc0*/  LOP3.LUT R3, R32, 0x1f8, RZ, 0xc0, !PT ;  /* 0x000001f820037812 */ /* 0x000fe200078ec0ff */
[----:B------:R-:W-:Y:S01]  /*10cd0*/  IMAD.MOV.U32 R23, RZ, RZ, RZ ;  /* 0x000000ffff177224 */ /* 0x000fe200078e00ff */
[----:B------:R-:W-:Y:S01]  /*10ce0*/  SHF.R.U32.HI R2, RZ, 0x3, R2 ;  /* 0x00000003ff027819 */ /* 0x000fe20000011602 */
[----:B------:R-:W-:Y:S01]  /*10cf0*/  ULDC UR38, c[0x0][0xc] ;  /* 0x0000030000267ab9 */ /* 0x000fe20000000800 */
[----:B------:R-:W-:Y:S01]  /*10d00*/  LOP3.LUT R3, R3, 0x38, R0, 0x78, !PT ;  /* 0x0000003803037812 */ /* 0x000fe200078e7800 */
[----:B------:R-:W-:-:S03]  /*10d10*/  IMAD.SHL.U32 R0, R0, 0x10, RZ ;  /* 0x0000001000007824 */ /* 0x000fc600078e00ff */
[----:B------:R-:W-:Y:S02]  /*10d20*/  LOP3.LUT R36, R3, 0x200, R32, 0xf8, !PT ;  /* 0x0000020003247812 */ /* 0x000fe400078ef820 */
[----:B------:R-:W-:Y:S02]  /*10d30*/  LOP3.LUT R32, R32, 0x38, RZ, 0xc0, !PT ;  /* 0x0000003820207812 */ /* 0x000fe400078ec0ff */
[----:B------:R-:W-:Y:S02]  /*10d40*/  LOP3.LUT R0, R2, 0x70, R0, 0xf8, !PT ;  /* 0x0000007002007812 */ /* 0x000fe400078ef800 */
[C---:B------:R-:W-:Y:S02]  /*10d50*/  LOP3.LUT R34, R32.reuse, 0x40, RZ, 0xfc, !PT ;  /* 0x0000004020227812 */ /* 0x040fe400078efcff */
[----:B------:R-:W-:Y:S01]  /*10d60*/  LOP3.LUT R33, R32, 0x80, RZ, 0xfc, !PT ;  /* 0x0000008020217812 */ /* 0x000fe200078efcff */
[----:B0-----:R-:W-:-:S06]  /*10d70*/  ULEA UR4, UR5, UR4, 0x18 ;  /* 0x0000000405047291 */ /* 0x001fcc000f8ec03f */
[----:B------:R-:W-:-:S04]  /*10d80*/  IMAD.U32 R17, RZ, RZ, UR4 ;  /* 0x00000004ff117e24 */ /* 0x000fc8000f8e00ff */
[----:B------:R-:W-:Y:S01]  /*10d90*/  IMAD R37, R36, 0x2, R17 ;  /* 0x0000000224257824 */ /* 0x000fe200078e0211 */
[----:B--2---:R-:W-:-:S05]  /*10da0*/  LOP3.LUT R4, R4, 0x2, RZ, 0xfc, !PT ;  /* 0x0000000204047812 */ /* 0x004fca00078efcff */
[----:B------:R0:W-:Y:S04]  /*10db0*/  STL [R1+0x28], R4 ;  /* 0x0000280401007387 */ /* 0x0001e80000100800 */
[----:B------:R0:W-:Y:S02]  /*10dc0*/  STL [R1+0x24], RZ ;  /* 0x000024ff01007387 */ /* 0x0001e40000100800 */
.L_x_4720:
[----:B------:R-:W-:Y:S05]  /*10dd0*/  YIELD ;  /* 0x0000000000007946 */ /* 0x000fea0003800000 */
[----:B------:R-:W-:Y:S01]  /*10de0*/  ULDC.64 UR4, c[0x0][0xa28] ;  /* 0x00028a0000047ab9 */ /* 0x000fe20000000a00 */
[----:B------:R-:W-:Y:S01]  /*10df0*/  IMAD.MOV.U32 R19, RZ, RZ, RZ ;  /* 0x000000ffff137224 */ /* 0x000fe200078e00ff */
[----:B------:R-:W-:-:S04]  /*10e00*/  ISETP.NE.U32.AND P0, PT, RZ, UR4, PT ;  /* 0x00000004ff007c0c */ /* 0x000fc8000bf05070 */
[----:B------:R-:W-:Y:S01]  /*10e10*/  ISETP.NE.AND.EX P0, PT, RZ, UR5, PT, P0 ;  /* 0x00000005ff007c0c */ /* 0x000fe2000bf05300 */
[----:B------:R-:W-:-:S12]  /*10e20*/  ULDC.64 UR4, c[0x0][0xa18] ;  /* 0x0002860000047ab9 */ /* 0x000fd80000000a00 */
[----:B-1----:R-:W1:Y:S02]  /*10e30*/  @P0 LDC.64 R2, c[0x0][0xa28] ;  /* 0x00028a00ff020b82 */ /* 0x002e640000000a00 */
[----:B-1----:R-:W-:-:S05]  /*10e40*/  @P0 IMAD.WIDE R2, R27, 0x4, R2 ;  /* 0x000000041b020825 */ /* 0x002fca00078e0202 */
[----:B------:R1:W2:Y:S01]  /*10e50*/  @P0 LDG.E R19, desc[UR36][R2.64] ;  /* 0x0000002402130981 */ /* 0x0002a2000c1e1900 */
[----:B------:R-:W-:Y:S01]  /*10e60*/  ISETP.NE.U32.AND P0, PT, RZ, UR4, PT ;  /* 0x00000004ff007c0c */ /* 0x000fe2000bf05070 */
[----:B------:R-:W-:Y:S01]  /*10e70*/  IMAD.MOV.U32 R35, RZ, RZ, RZ ;  /* 0x000000ffff237224 */ /* 0x000fe200078e00ff */
[----:B------:R-:W-:Y:S02]  /*10e80*/  LOP3.LUT R16, R16, 0xffffff7f, RZ, 0xc0, !PT ;  /* 0xffffff7f10107812 */ /* 0x000fe400078ec0ff */
[----:B------:R-:W-:Y:S01]  /*10e90*/  ISETP.NE.AND.EX P1, PT, RZ, UR5, PT, P0 ;  /* 0x00000005ff007c0c */ /* 0x000fe2000bf25300 */
[----:B------:R-:W-:Y:S02]  /*10ea0*/  ULDC.64 UR4, c[0x0][0xa00] ;  /* 0x0002800000047ab9 */ /* 0x000fe40000000a00 */
[----:B------:R-:W-:Y:S01]  /*10eb0*/  ISETP.NE.U32.AND P0, PT, RZ, UR4, PT ;  /* 0x00000004ff007c0c */ /* 0x000fe2000bf05070 */
[----:B-1----:R-:W1:Y:S03]  /*10ec0*/  LDC.64 R2, c[0x0][0xa00] ;  /* 0x00028000ff027b82 */ /* 0x002e660000000a00 */
[----:B------:R-:W-:Y:S01]  /*10ed0*/  ISETP.NE.AND.EX P2, PT, RZ, UR5, PT, P0 ;  /* 0x00000005ff007c0c */ /* 0x000fe2000bf45300 */
[----:B------:R-:W-:-:S05]  /*10ee0*/  ULDC.64 UR4, c[0x0][0x418] ;  /* 0x0001060000047ab9 */ /* 0x000fca0000000a00 */
[----:B0-----:R-:W0:Y:S07]  /*10ef0*/  @P1 LDC.64 R4, c[0x0][0xa18] ;  /* 0x00028600ff041b82 */ /* 0x001e2e0000000a00 */
[----:B------:R-:W-:Y:S01]  /*10f00*/  @P2 LOP3.LUT R16, R16, 0x80, RZ, 0xfc, !PT ;  /* 0x0000008010102812 */ /* 0x000fe200078efcff */
[----:B-1----:R-:W-:-:S05]  /*10f10*/  IMAD.WIDE R2, R27, 0x4, R2 ;  /* 0x000000041b027825 */ /* 0x002fca00078e0202 */
[----:B------:R1:W5:Y:S01]  /*10f20*/  @P2 LDG.E R35, desc[UR36][R2.64] ;  /* 0x0000002402232981 */ /* 0x000362000c1e1900 */
[----:B0-----:R-:W-:-:S05]  /*10f30*/  @P1 IMAD.WIDE R4, R27, 0x4, R4 ;  /* 0x000000041b041825 */ /* 0x001fca00078e0204 */
        /* <DEDUP_REMOVED lines=13> */
[----:B-1----:R-:W2:Y:S04]  /*11010*/  LDG.E R4, desc[UR36][R2.64] ;  /* 0x0000002402047981 */ /* 0x002ea8000c1e1900 */
[----:B------:R-:W2:Y:S02]  /*11020*/  LDG.E R29, desc[UR36][R2.64+0x4] ;  /* 0x00000424021d7981 */ /* 0x000ea4000c1e1900 */
[----:B--2---:R-:W-:-:S07]  /*11030*/  IMAD.IADD R29, R29, 0x1, -R4 ;  /* 0x000000011d1d7824 */ /* 0x004fce00078e0a04 */
.L_x_4650:
[----:B------:R-:W-:Y:S02]  /*11040*/  ULDC.64 UR4, c[0x0][0xa20] ;  /* 0x0002880000047ab9 */ /* 0x000fe40000000a00 */
[----:B------:R-:W-:-:S04]  /*11050*/  ISETP.NE.U32.AND P0, PT, RZ, UR4, PT ;  /* 0x00000004ff007c0c */ /* 0x000fc8000bf05070 */
[----:B------:R-:W-:-:S13]  /*11060*/  ISETP.NE.AND.EX P0, PT, RZ, UR5, PT, P0 ;  /* 0x00000005ff007c0c */ /* 0x000fda000bf05300 */
[----:B------:R-:W-:Y:S05]  /*11070*/  @!P0 BRA `(.L_x_4651) ;  /* 0x0000000000108947 */ /* 0x000fea0003800000 */
[----:B-1----:R-:W0:Y:S02]  /*11080*/  LDC.64 R2, c[0x0][0xa20] ;  /* 0x00028800ff027b82 */ /* 0x002e240000000a00 */
[----:B0-----:R-:W-:-:S05]  /*11090*/  IMAD.WIDE R2, R27, 0x4, R2 ;  /* 0x000000041b027825 */ /* 0x001fca00078e0202 */
[----:B------:R0:W5:Y:S01]  /*110a0*/  LDG.E R0, desc[UR36][R2.64] ;  /* 0x0000002402007981 */ /* 0x000162000c1e1900 */
[----:B------:R-:W-:Y:S05]  /*110b0*/  BRA `(.L_x_4652) ;  /* 0x0000000000247947 */ /* 0x000fea0003800000 */
.L_x_4651:
[----:B------:R-:W-:Y:S02]  /*110c0*/  ULDC.64 UR4, c[0x0][0xa08] ;  /* 0x0002820000047ab9 */ /* 0x000fe40000000a00 */
[----:B------:R-:W-:-:S04]  /*110d0*/  ISETP.NE.U32.AND P0, PT, RZ, UR4, PT ;  /* 0x00000004ff007c0c */ /* 0x000fc8000bf05070 */
[----:B------:R-:W-:-:S13]  /*110e0*/  ISETP.NE.AND.EX P0, PT, RZ, UR5, PT, P0 ;  /* 0x00000005ff007c0c */ /* 0x000fda000bf05300 */
[----:B------:R-:W-:Y:S05]  /*110f0*/  @!P0 BRA `(.L_x_4652) ;  /* 0x0000000000148947 */ /* 0x000fea0003800000 */
[----:B-1----:R-:W0:Y:S02]  /*11100*/  LDC.64 R2, c[0x0][0xa08] ;  /* 0x00028200ff027b82 */ /* 0x002e240000000a00 */
[----:B0-----:R-:W-:-:S05]  /*11110*/  IMAD.WIDE R2, R27, 0x4, R2 ;  /* 0x000000041b027825 */ /* 0x001fca00078e0202 */
[----:B------:R-:W2:Y:S04]  /*11120*/  LDG.E R0, desc[UR36][R2.64] ;  /* 0x0000002402007981 */ /* 0x000ea8000c1e1900 */
[----:B------:R-:W2:Y:S02]  /*11130*/  LDG.E R5, desc[UR36][R2.64+0x4] ;  /* 0x0000042402057981 */ /* 0x000ea4000c1e1900 */
[----:B--2---:R-:W-:-:S07]  /*11140*/  IMAD.IADD R0, R5, 0x1, -R0 ;  /* 0x0000000105007824 */ /* 0x004fce00078e0a00 */
.L_x_4652:
[----:B01----:R-:W0:Y:S01]  /*11150*/  LDC R2, c[0x0][0x448] ;  /* 0x00011200ff027b82 */ /* 0x003e220000000800 */
        /* <DEDUP_REMOVED lines=28> */
.L_x_4655:
[----:B------:R-:W-:-:S13]  /*11320*/  ISETP.NE.AND P0, PT, R3, 0x1, PT ;  /* 0x000000010300780c */ /* 0x000fda0003f05270 */
[----:B------:R-:W0:Y:S02]  /*11330*/  @P0 LDC.64 R4, c[0x0][0x9e8] ;  /* 0x00027a00ff040b82 */ /* 0x000e240000000a00 */
[----:B0-----:R-:W-:-:S05]  /*11340*/  @P0 IMAD.HI.U32 R4, R0, R4, RZ ;  /* 0x0000000400040227 */ /* 0x001fca00078e00ff */
[----:B------:R-:W-:-:S07]  /*11350*/  @P0 SHF.R.U32.HI R0, RZ, R5, R4 ;  /* 0x00000005ff000219 */ /* 0x000fce0000011604 */
.L_x_4656:
[----:B------:R-:W-:Y:S05]  /*11360*/  BSYNC B0 ;  /* 0x0000000000007941 */ /* 0x000fea0003800000 */
.L_x_4654:
[----:B------:R-:W-:-:S05]  /*11370*/  IMAD R5, R0, R3, R3 ;  /* 0x0000000300057224 */ /* 0x000fca00078e0203 */
[----:B------:R-:W-:-:S07]  /*11380*/  VIMNMX R2, R2, R5, PT ;  /* 0x0000000502027248 */ /* 0x000fce0003fe0100 */
.L_x_4653:
[----:B------:R-:W0:Y:S01]  /*11390*/  @P2 LDC R4, c[0x0][0x44c] ;  /* 0x00011300ff042b82 */ /* 0x000e220000000800 */
[----:B------:R-:W-:Y:S01]  /*113a0*/  VIADD R2, R2, 0x5f ;  /* 0x0000005f02027836 */ /* 0x000fe20000000000 */
[----:B------:R-:W-:Y:S01]  /*113b0*/  ULDC UR4, c[0x0][0x9dc] ;  /* 0x0002770000047ab9 */ /* 0x000fe20000000800 */
[----:B------:R-:W-:-:S05]  /*113c0*/  IMAD.MOV.U32 R0, RZ, RZ, R25 ;  /* 0x000000ffff007224 */ /* 0x000fca00078e0019 */
[----:B------:R-:W1:Y:S01]  /*113d0*/  @P2 LDC R5, c[0x0][0x450] ;  /* 0x00011400ff052b82 */ /* 0x000e620000000800 */
[----:B0-----:R-:W-:-:S05]  /*113e0*/  @P2 IMAD.HI.U32 R4, R25, R4, RZ ;  /* 0x0000000419042227 */ /* 0x001fca00078e00ff */
[----:B-1----:R-:W-:Y:S01]  /*113f0*/  @P2 SHF.R.U32.HI R0, RZ, R5, R4 ;  /* 0x00000005ff002219 */ /* 0x002fe20000011604 */
[----:B------:R-:W-:-:S04]  /*11400*/  IMAD.HI R4, R2, 0x2aaaaaab, RZ ;  /* 0x2aaaaaab02047827 */ /* 0x000fc800078e02ff */
[----:B------:R-:W-:Y:S01]  /*11410*/  VIADD R2, R30, 0x5f ;  /* 0x0000005f1e027836 */ /* 0x000fe20000000000 */
[----:B------:R-:W-:-:S03]  /*11420*/  SHF.R.U32.HI R5, RZ, 0x1f, R4 ;  /* 0x0000001fff057819 */ /* 0x000fc60000011604 */
[----:B------:R-:W-:Y:S01]  /*11430*/  IMAD.HI R2, R2, 0x2aaaaaab, RZ ;  /* 0x2aaaaaab02027827 */ /* 0x000fe200078e02ff */
[----:B------:R-:W-:-:S04]  /*11440*/  LEA.HI.SX32 R4, R4, R5, 0x1c ;  /* 0x0000000504047211 */ /* 0x000fc800078fe2ff */
[----:B------:R-:W-:-:S04]  /*11450*/  SHF.R.U32.HI R5, RZ, 0x1f, R2 ;  /* 0x0000001fff057819 */ /* 0x000fc80000011602 */
[----:B------:R-:W-:Y:S02]  /*11460*/  LEA.HI.SX32 R5, R2, R5, 0x1c ;  /* 0x0000000502057211 */ /* 0x000fe400078fe2ff */
[----:B------:R-:W-:Y:S02]  /*11470*/  IADD3 R2, R0, R30, -R29 ;  /* 0x0000001e00027210 */ /* 0x000fe40007ffe81d */
[----:B------:R-:W-:-:S03]  /*11480*/  VIMNMX R22, R5, R4, PT ;  /* 0x0000000405167248 */ /* 0x000fc60003fe0100 */
[----:B------:R-:W-:Y:S02]  /*11490*/  VIADD R0, R2, -UR4 ;  /* 0x8000000402007c36 */ /* 0x000fe40008000000 */
        /* <DEDUP_REMOVED lines=12> */
.L_x_4659:
[----:B------:R-:W-:-:S13]  /*11560*/  ISETP.NE.AND P0, PT, R3, 0x1, PT ;  /* 0x000000010300780c */ /* 0x000fda0003f05270 */
[----:B------:R-:W1:Y:S02]  /*11570*/  @P0 LDC.64 R4, c[0x0][0x9e8] ;  /* 0x00027a00ff040b82 */ /* 0x000e640000000a00 */
[----:B-1----:R-:W-:-:S05]  /*11580*/  @P0 IMAD.HI.U32 R4, R2, R4, RZ ;  /* 0x0000000402040227 */ /* 0x002fca00078e00ff */
[----:B------:R-:W-:-:S07]  /*11590*/  @P0 SHF.R.U32.HI R2, RZ, R5, R4 ;  /* 0x00000005ff020219 */ /* 0x000fce0000011604 */
.L_x_4660:
[----:B------:R-:W-:Y:S05]  /*115a0*/  BSYNC B0 ;  /* 0x0000000000007941 */ /* 0x000fea0003800000 */
.L_x_4658:
[----:B------:R-:W-:-:S05]  /*115b0*/  IMAD R3, R2, R3, RZ ;  /* 0x0000000302037224 */ /* 0x000fca00078e02ff */
[----:B------:R-:W-:-:S07]  /*115c0*/  VIMNMX R0, R0, R3, !PT ;  /* 0x0000000300007248 */ /* 0x000fce0007fe0100 */
.L_x_4657:
[----:B------:R-:W-:Y:S01]  /*115d0*/  IMAD.HI R0, R0, 0x2aaaaaab, RZ ;  /* 0x2aaaaaab00007827 */ /* 0x000fe200078e02ff */
[----:B------:R-:W-:Y:S04]  /*115e0*/  BSSY B7, `(.L_x_4661) ;  /* 0x0000377000077945 */ /* 0x000fe80003800000 */
[----:B------:R-:W-:-:S04]  /*115f0*/  SHF.R.U32.HI R3, RZ, 0x1f, R0 ;  /* 0x0000001fff037819 */ /* 0x000fc80000011600 */
[----:B------:R-:W-:-:S04]  /*11600*/  LEA.HI.SX32 R3, R0, R3, 0x1c ;  /* 0x0000000300037211 */ /* 0x000fc800078fe2ff */
        /* <DEDUP_REMOVED lines=21> */
.L_x_4662:
        /* <DEDUP_REMOVED lines=20> */
.L_x_4665:
[----:B------:R-:W-:Y:S05]  /*118a0*/  BSYNC B6 ;  /* 0x0000000000067941 */ /* 0x000fea0003800000 */
.L_x_4664:
        /* <DEDUP_REMOVED lines=17> */
[----:B-1----:R-:W-:-:S07]  /*119c0*/  IMAD.MOV.U32 R13, RZ, RZ, RZ ;  /* 0x000000ffff0d7224 */ /* 0x002fce00078e00ff */
[----:B------:R-:W-:-:S07]  /*119d0*/  LEPC R20, `(.L_x_4668) ;  /* 0x000000001014794e */ /* 0x000fce0000000000 */
[----:B0-2---:R-:W-:Y:S05]  /*119e0*/  CALL.ABS.NOINC R2 ;  /* 0x0000000002007343 */ /* 0x005fea0003c00000 */
.L_x_4668:
        /* <DEDUP_REMOVED lines=15> */
.L_x_4667:
[----:B------:R-:W-:Y:S05]  /*11ae0*/  BSYNC B6 ;  /* 0x0000000000067941 */ /* 0x000fea0003800000 */
.L_x_4666:
[----:B------:R-:W-:Y:S01]  /*11af0*/  ULDC.64 UR4, c[0x0][0x9f8] ;  /* 0x00027e0000047ab9 */ /* 0x000fe20000000a00 */
[----:B------:R-:W-:Y:S01]  /*11b00*/  IMAD.MOV.U32 R31, RZ, RZ, R27 ;  /* 0x000000ffff1f7224 */ /* 0x000fe200078e001b */
[----:B------:R-:W-:Y:S01]  /*11b10*/  ISETP.NE.U32.AND P0, PT, RZ, UR4, PT ;  /* 0x00000004ff007c0c */ /* 0x000fe2000bf05070 */
[----:B------:R-:W1:Y:S01]  /*11b20*/  S2R R18, SR_TID.X ;  /* 0x0000000000127919 */ /* 0x000e620000002100 */
[----:B------:R-:W2:Y:S01]  /*11b30*/  LDC R6, c[0x0][0x430] ;  /* 0x00010c00ff067b82 */ /* 0x000ea20000000800 */
[----:B0-----:R-:W-:Y:S01]  /*11b40*/  VIADD R22, R22, 0xffffffff ;  /* 0xffffffff16167836 */ /* 0x001fe20000000000 */
[----:B------:R-:W-:Y:S01]  /*11b50*/  ISETP.NE.AND.EX P0, PT, RZ, UR5, PT, P0 ;  /* 0x00000005ff007c0c */ /* 0x000fe2000bf05300 */
[----:B------:R-:W-:-:S12]  /*11b60*/  ULDC UR4, c[0x0][0x2f4] ;  /* 0x0000bd0000047ab9 */ /* 0x000fd80000000800 */
[----:B------:R-:W0:Y:S01]  /*11b70*/  @P0 LDC.64 R2, c[0x0][0x9f8] ;  /* 0x00027e00ff020b82 */ /* 0x000e220000000a00 */
[----:B-1----:R-:W-:-:S04]  /*11b80*/  LOP3.LUT R18, R18, 0x7f, RZ, 0xc0, !PT ;  /* 0x0000007f12127812 */ /* 0x002fc800078ec0ff */
[----:B------:R-:W-:Y:S01]  /*11b90*/  SHF.R.U32.HI R20, RZ, 0x3, R18 ;  /* 0x00000003ff147819 */ /* 0x000fe20000011612 */
[----:B0-----:R-:W-:-:S05]  /*11ba0*/  @P0 IMAD.WIDE R2, R27, 0x4, R2 ;  /* 0x000000041b020825 */ /* 0x001fca00078e0202 */
[----:B------:R0:W3:Y:S01]  /*11bb0*/  @P0 LDG.E R31, desc[UR36][R2.64] ;  /* 0x00000024021f0981 */ /* 0x0000e2000c1e1900 */
[----:B--2---:R-:W-:Y:S02]  /*11bc0*/  ISETP.NE.AND P1, PT, R6, 0x1, PT ;  /* 0x000000010600780c */ /* 0x004fe40003f25270 */
[----:B------:R-:W-:Y:S01]  /*11bd0*/  LOP3.LUT R16, R16, 0xffffffdf, RZ, 0xc0, !PT ;  /* 0xffffffdf10107812 */ /* 0x000fe200078ec0ff */
[----:B------:R-:W1:Y:S10]  /*11be0*/  S2R R18, SR_TID.X ;  /* 0x0000000000127919 */ /* 0x000e740000002100 */
[----:B------:R-:W2:Y:S01]  /*11bf0*/  @P1 LDC R4, c[0x0][0x434] ;  /* 0x00010d00ff041b82 */ /* 0x000ea20000000800 */
[----:B------:R-:W-:-:S02]  /*11c00*/  ISETP.GE.AND P2, PT, R32, UR4, PT ;  /* 0x0000000420007c0c */ /* 0x000fc4000bf46270 */
[----:B------:R-:W-:-:S05]  /*11c10*/  @P1 LOP3.LUT R16, R16, 0x20, RZ, 0xfc, !PT ;  /* 0x0000002010101812 */ /* 0x000fca00078efcff */
[----:B------:R-:W4:Y:S01]  /*11c20*/  @P1 LDC R0, c[0x0][0x438] ;  /* 0x00010e00ff001b82 */ /* 0x000f220000000800 */
[----:B-1----:R-:W-:-:S05]  /*11c30*/  IMAD.SHL.U32 R18, R18, 0x10, RZ ;  /* 0x0000001012127824 */ /* 0x002fca00078e00ff */
[----:B------:R-:W-:-:S05]  /*11c40*/  LOP3.LUT R18, R20, 0x70, R18, 0xf8, !PT ;  /* 0x0000007014127812 */ /* 0x000fca00078ef812 */
[----:B------:R-:W-:-:S05]  /*11c50*/  IMAD R5, R22, 0x60, R18 ;  /* 0x0000006016057824 */ /* 0x000fca00078e0212 */
[C---:B------:R-:W-:Y:S01]  /*11c60*/  ISETP.GE.AND P0, PT, R5.reuse, R30, PT ;  /* 0x0000001e0500720c */ /* 0x040fe20003f06270 */
[----:B------:R-:W-:-:S03]  /*11c70*/  IMAD.IADD R5, R5, 0x1, R19 ;  /* 0x0000000105057824 */ /* 0x000fc600078e0213 */
[----:B------:R-:W-:Y:S01]  /*11c80*/  ISETP.GT.U32.OR P0, PT, R18, 0x5f, P0 ;  /* 0x0000005f1200780c */ /* 0x000fe20000704470 */
[----:B--2---:R-:W-:-:S04]  /*11c90*/  @P1 IMAD.HI.U32 R7, R5, R4, RZ ;  /* 0x0000000405071227 */ /* 0x004fc800078e00ff */
[----:B------:R-:W-:Y:S01]  /*11ca0*/  IMAD.MOV.U32 R4, RZ, RZ, R5 ;  /* 0x000000ffff047224 */ /* 0x000fe200078e0005 */
[----:B----4-:R-:W-:-:S05]  /*11cb0*/  @P1 SHF.R.U32.HI R4, RZ, R0, R7 ;  /* 0x00000000ff041219 */ /* 0x010fca0000011607 */
[--C-:B------:R-:W-:Y:S02]  /*11cc0*/  IMAD.MOV R0, RZ, RZ, -R4.reuse ;  /* 0x000000ffff007224 */ /* 0x100fe400078e0a04 */
[----:B0-----:R-:W0:Y:S02]  /*11cd0*/  @!P0 LDC.64 R2, c[0x0][0x428] ;  /* 0x00010a00ff028b82 */ /* 0x001e240000000a00 */
[----:B------:R-:W-:Y:S01]  /*11ce0*/  IMAD R0, R6, R0, R5 ;  /* 0x0000000006007224 */ /* 0x000fe200078e0205 */
[----:B------:R-:W-:Y:S02]  /*11cf0*/  @!P0 SHF.R.S32.HI R5, RZ, 0x1f, R4 ;  /* 0x0000001fff058819 */ /* 0x000fe40000011404 */
[----:B------:R-:W-:-:S04]  /*11d00*/  LOP3.LUT R16, R16, 0xfffffffb, RZ, 0xc0, !PT ;  /* 0xfffffffb10107812 */ /* 0x000fc800078ec0ff */
[----:B------:R-:W-:-:S04]  /*11d10*/  @P2 LOP3.LUT R16, R16, 0x4, RZ, 0xfc, !PT ;  /* 0x0000000410102812 */ /* 0x000fc800078efcff */
[----:B------:R-:W-:Y:S01]  /*11d20*/  LOP3.LUT R16, R16, 0xfffffffe, RZ, 0xc0, !PT ;  /* 0xfffffffe10107812 */ /* 0x000fe200078ec0ff */
[----:B------:R-:W-:-:S03]  /*11d30*/  UMOV UR5, 0xffffffff ;  /* 0xffffffff00057882 */ /* 0x000fc60000000000 */
[----:B------:R-:W-:Y:S02]  /*11d40*/  LOP3.LUT R16, R16, 0xfffffffd, RZ, 0xc0, !PT ;  /* 0xfffffffd10107812 */ /* 0x000fe400078ec0ff */
[----:B---3--:R-:W-:Y:S01]  /*11d50*/  SHF.R.S32.HI R6, RZ, 0x1f, R31 ;  /* 0x0000001fff067819 */ /* 0x008fe2000001141f */
[----:B0-----:R-:W-:-:S04]  /*11d60*/  @!P0 IMAD.WIDE.U32 R4, R31, R2, R4 ;  /* 0x000000021f048225 */ /* 0x001fc800078e0004 */
[----:B------:R0:W-:Y:S02]  /*11d70*/  STL [R1+0xc], R6 ;  /* 0x00000c0601007387 */ /* 0x0001e40000100800 */
[----:B0-----:R-:W-:-:S04]  /*11d80*/  @!P0 IMAD R6, R6, R2, RZ ;  /* 0x0000000206068224 */ /* 0x001fc800078e02ff */
[----:B------:R-:W-:Y:S02]  /*11d90*/  @!P0 IMAD R6, R31, R3, R6 ;  /* 0x000000031f068224 */ /* 0x000fe400078e0206 */
[----:B------:R-:W0:Y:S02]  /*11da0*/  @!P0 LDC.64 R2, c[0x0][0x418] ;  /* 0x00010600ff028b82 */ /* 0x000e240000000a00 */
[----:B------:R-:W-:Y:S01]  /*11db0*/  @!P0 IMAD.IADD R6, R5, 0x1, R6 ;  /* 0x0000000105068824 */ /* 0x000fe200078e0206 */
[----:B0-----:R-:W-:-:S04]  /*11dc0*/  @!P0 LEA R2, P1, R4, R2, 0x2 ;  /* 0x0000000204028211 */ /* 0x001fc800078210ff */
[----:B------:R-:W-:Y:S01]  /*11dd0*/  @!P0 LEA.HI.X R3, R4, R3, R6, 0x2, P1 ;  /* 0x0000000304038211 */ /* 0x000fe200008f1406 */
[----:B------:R-:W-:Y:S01]  /*11de0*/  IMAD.MOV.U32 R4, RZ, RZ, RZ ;  /* 0x000000ffff047224 */ /* 0x000fe200078e00ff */
[----:B------:R-:W-:-:S05]  /*11df0*/  ISETP.GE.AND P1, PT, R34, UR4, PT ;  /* 0x0000000422007c0c */ /* 0x000fca000bf26270 */
[----:B------:R0:W5:Y:S01]  /*11e00*/  @!P0 LDG.E R4, desc[UR36][R2.64] ;  /* 0x0000002402048981 */ /* 0x000162000c1e1900 */
[----:B------:R-:W-:-:S07]  /*11e10*/  ISETP.GE.AND P0, PT, R33, UR4, PT ;  /* 0x0000000421007c0c */ /* 0x000fce000bf06270 */
[----:B------:R-:W-:-:S06]  /*11e20*/  @P1 LOP3.LUT R16, R16, 0x2, RZ, 0xfc, !PT ;  /* 0x0000000210101812 */ /* 0x000fcc00078efcff */
[----:B------:R-:W-:Y:S01]  /*11e30*/  @P0 LOP3.LUT R16, R16, 0x1, RZ, 0xfc, !PT ;  /* 0x0000000110100812 */ /* 0x000fe200078efcff */
[----:B0-----:R-:W-:Y:S06]  /*11e40*/  BRA.DIV UR5, `(.L_x_4669) ;  /* 0x0000004205887947 */ /* 0x001fec000b800000 */
.L_x_4737:
[----:B------:R-:W2:Y:S01]  /*11e50*/  LDL R2, [R1+0x28] ;  /* 0x0000280001027983 */ /* 0x000ea20000100800 */
[----:B------:R-:W-:Y:S02]  /*11e60*/  ISETP.GT.U32.AND P1, PT, R18, 0x5f, PT ;  /* 0x0000005f1200780c */ /* 0x000fe40003f24070 */
[----:B------:R-:W-:Y:S02]  /*11e70*/  LOP3.LUT R16, R16, 0xffffffef, RZ, 0xc0, !PT ;  /* 0xffffffef10107812 */ /* 0x000fe400078ec0ff */
[----:B------:R-:W-:Y:S02]  /*11e80*/  SHF.R.S32.HI R30, RZ, 0x1f, R26 ;  /* 0x0000001fff1e7819 */ /* 0x000fe4000001141a */
[----:B------:R-:W-:-:S07]  /*11e90*/  LOP3.LUT R16, R16, 0xfffffff7, RZ, 0xc0, !PT ;  /* 0xfffffff710107812 */ /* 0x000fce00078ec0ff */
[----:B------:R-:W-:Y:S02]  /*11ea0*/  @P1 LOP3.LUT R16, R16, 0x8, RZ, 0xfc, !PT ;  /* 0x0000000810101812 */ /* 0x000fe400078efcff */
[----:B--2---:R-:W-:-:S13]  /*11eb0*/  ISETP.NE.AND P0, PT, R2, 0x3, PT ;  /* 0x000000030200780c */ /* 0x004fda0003f05270 */
[----:B------:R-:W-:Y:S01]  /*11ec0*/  @P0 LOP3.LUT R16, R16, 0x10, RZ, 0xfc, !PT ;  /* 0x0000001010100812 */ /* 0x000fe200078efcff */
[----:B------:R-:W-:Y:S06]  /*11ed0*/  @!P0 BRA `(.L_x_4670) ;  /* 0x0000000000048947 */ /* 0x000fec0003800000 */
[----:B------:R-:W-:Y:S01]  /*11ee0*/  BPT.TRAP 0x1 ;  /* 0x000000040000795c */ /* 0x000fe20000300000 */
.L_x_4670:
        /* <DEDUP_REMOVED lines=25> */
.L_x_4738:
[----:B------:R-:W-:Y:S05]  /*12080*/  BSYNC B0 ;  /* 0x0000000000007941 */ /* 0x000fea0003800000 */
.L_x_4671:
[----:B------:R-:W2:Y:S01]  /*12090*/  LDL R9, [R1] ;  /* 0x0000000001097983 */ /* 0x000ea20000100800 */
[----:B------:R-:W-:Y:S01]  /*120a0*/  ULDC.64 UR4, c[0x0][0x300] ;  /* 0x0000c00000047ab9 */ /* 0x000fe20000000a00 */
[----:B------:R-:W-:Y:S01]  /*120b0*/  LOP3.LUT P4, RZ, R16, 0x4, RZ, 0xc0, !PT ;  /* 0x0000000410ff7812 */ /* 0x000fe2000788c0ff */
[----:B------:R-:W-:Y:S01]  /*120c0*/  IMAD R5, R5, UR4, RZ ;  /* 0x0000000405057c24 */ /* 0x000fe2000f8e02ff */
[----:B------:R-:W1:Y:S01]  /*120d0*/  S2R R8, SR_TID.X ;  /* 0x0000000000087919 */ /* 0x000e620000002100 */
[----:B0-----:R-:W-:Y:S01]  /*120e0*/  IMAD.WIDE.U32 R2, R0, UR4, RZ ;  /* 0x0000000400027c25 */ /* 0x001fe2000f8e00ff */
        /* <DEDUP_REMOVED lines=28> */
[----:B0-----:R-:W-:-:S05]  /*122b0*/  @P0 LEA R3, P1, R32, R3, 0x1 ;  /* 0x0000000320030211 */ /* 0x001fca00078208ff */
[----:B-1----:R-:W-:Y:S01]  /*122c0*/  @P0 IMAD.X R2, RZ, RZ, R2, P1 ;  /* 0x000000ffff020224 */ /* 0x002fe200008e0602 */
[----:B------:R-:W-:-:S04]  /*122d0*/  ISETP.GE.AND P1, PT, R6, 0x11, PT ;  /* 0x000000110600780c */ /* 0x000fc80003f26270 */
        /* <DEDUP_REMOVED lines=56> */
.L_x_4752:
        /* <DEDUP_REMOVED lines=12> */
.L_x_4674:
        /* <DEDUP_REMOVED lines=11> */
.L_x_4675:
[----:B------:R2:W-:Y:S02]  /*127d0*/  SYNCS.ARRIVE.TRANS64.A1T0 RZ, [R7+URZ+0x30830], RZ ;  /* 0x030830ff07ff79a7 */ /* 0x0005e4000810003f */
[----:B------:R-:W-:Y:S05]  /*127e0*/  WARPSYNC.ALL ;  /* 0x0000000000007948 */ /* 0x000fea0003800000 */
[----:B------:R-:W-:Y:S01]  /*127f0*/  ULDC.64 UR4, c[0x0][0x298] ;  /* 0x0000a60000047ab9 */ /* 0x000fe20000000a00 */
[----:B-1----:R-:W-:Y:S01]  /*12800*/  VIADD R2, R17, 0x12400 ;  /* 0x0001240011027836 */ /* 0x002fe20000000000 */
[----:B------:R-:W-:Y:S01]  /*12810*/  SHF.R.S32.HI R0, RZ, 0x1f, R35 ;  /* 0x0000001fff007819 */ /* 0x000fe20000011423 */
[----:B0-----:R-:W-:Y:S01]  /*12820*/  IMAD.WIDE.U32 R4, R35, UR4, RZ ;  /* 0x0000000423047c25 */ /* 0x001fe2000f8e00ff */
        /* <DEDUP_REMOVED lines=12> */
[----:B0-----:R-:W-:Y:S02]  /*128f0*/  IMAD.U32 R4, RZ, RZ, UR6 ;  /* 0x00000006ff047e24 */ /* 0x001fe4000f8e00ff */
[----:B------:R-:W0:Y:S01]  /*12900*/  LDC.64 R2, c[0x4][R2] ;  /* 0x0100000002027b82 */ /* 0x000e220000000a00 */
[----:B------:R-:W-:Y:S02]  /*12910*/  IMAD.U32 R5, RZ, RZ, UR7 ;  /* 0x00000007ff057e24 */ /* 0x000fe4000f8e00ff */
[----:B------:R-:W-:Y:S02]  /*12920*/  IMAD.U32 R6, RZ, RZ, UR8 ;  /* 0x00000008ff067e24 */ /* 0x000fe4000f8e00ff */
[----:B--2---:R-:W-:-:S02]  /*12930*/  IMAD.U32 R7, RZ, RZ, UR9 ;  /* 0x00000009ff077e24 */ /* 0x004fc4000f8e00ff */
[----:B------:R-:W-:Y:S02]  /*12940*/  IMAD.U32 R10, RZ, RZ, UR4 ;  /* 0x00000004ff0a7e24 */ /* 0x000fe4000f8e00ff */
[----:B------:R-:W-:Y:S02]  /*12950*/  IMAD.U32 R11, RZ, RZ, UR5 ;  /* 0x00000005ff0b7e24 */ /* 0x000fe4000f8e00ff */
[----:B------:R-:W-:Y:S02]  /*12960*/  IMAD.MOV.U32 R8, RZ, RZ, 0x70 ;  /* 0x00000070ff087424 */ /* 0x000fe400078e00ff */
[----:B------:R-:W-:Y:S02]  /*12970*/  IMAD.MOV.U32 R12, RZ, RZ, 0x1 ;  /* 0x00000001ff0c7424 */ /* 0x000fe400078e00ff */
[----:B------:R-:W-:-:S07]  /*12980*/  IMAD.MOV.U32 R13, RZ, RZ, RZ ;  /* 0x000000ffff0d7224 */ /* 0x000fce00078e00ff */
[----:B------:R-:W-:-:S07]  /*12990*/  LEPC R20, `(.L_x_4677) ;  /* 0x000000001014794e */ /* 0x000fce0000000000 */
[----:B0-----:R-:W-:Y:S05]  /*129a0*/  CALL.ABS.NOINC R2 ;  /* 0x0000000002007343 */ /* 0x001fea0003c00000 */
.L_x_4677:
[----:B------:R-:W-:Y:S05]  /*129b0*/  BSYNC B6 ;  /* 0x0000000000067941 */ /* 0x000fea0003800000 */
.L_x_4676:
[----:B------:R-:W3:Y:S01]  /*129c0*/  LDL.LU.64 R20, [R1+0x18] ;  /* 0x0000180001147983 */ /* 0x000ee20000300a00 */
[----:B------:R-:W-:Y:S01]  /*129d0*/  ULDC.64 UR4, c[0x0][0x2d8] ;  /* 0x0000b60000047ab9 */ /* 0x000fe20000000a00 */
[----:B------:R-:W-:Y:S01]  /*129e0*/  LOP3.LUT P6, RZ, R16, 0x80, RZ, 0xc0, !PT ;  /* 0x0000008010ff7812 */ /* 0x000fe200078cc0ff */
[----:B------:R-:W-:Y:S01]  /*129f0*/  IMAD R0, R30, UR4, RZ ;  /* 0x000000041e007c24 */ /* 0x000fe2000f8e02ff */
[----:B0-----:R-:W-:Y:S01]  /*12a00*/  SHF.R.S32.HI R4, RZ, 0x1f, R27 ;  /* 0x0000001fff047819 */ /* 0x001fe2000001141b */
[----:B------:R-:W-:Y:S02]  /*12a10*/  IMAD.MOV.U32 R3, RZ, RZ, R35 ;  /* 0x000000ffff037224 */ /* 0x000fe400078e0023 */
[----:B------:R-:W-:Y:S01]  /*12a20*/  IMAD R5, R26, UR5, R0 ;  /* 0x000000051a057c24 */ /* 0x000fe2000f8e0200 */
[----:B------:R-:W-:Y:S02]  /*12a30*/  SEL R4, R4, RZ, !P6 ;  /* 0x000000ff04047207 */ /* 0x000fe40007000000 */
[----:B------:R-:W-:Y:S01]  /*12a40*/  SEL R0, R27, RZ, !P6 ;  /* 0x000000ff1b007207 */ /* 0x000fe20007000000 */
[----:B---3--:R-:W-:Y:S01]  /*12a50*/  IMAD.MOV.U32 R2, RZ, RZ, R20 ;  /* 0x000000ffff027224 */ /* 0x008fe200078e0014 */
[----:B------:R-:W0:Y:S01]  /*12a60*/  LDC R21, c[0x0][0x448] ;  /* 0x00011200ff157b82 */ /* 0x000e220000000800 */
[----:B------:R-:W1:Y:S02]  /*12a70*/  S2R R20, SR_TID.X ;  /* 0x0000000000147919 */ /* 0x000e640000002100 */
        /* <DEDUP_REMOVED lines=8> */
[----:B0-----:R-:W-:Y:S02]  /*12b00*/  ISETP.NE.AND P6, PT, R21, 0x1, PT ;  /* 0x000000011500780c */ /* 0x001fe40003fc5270 */
[----:B-1----:R-:W-:-:S04]  /*12b10*/  LOP3.LUT R20, R20, 0x7f, RZ, 0xc0, !PT ;  /* 0x0000007f14147812 */ /* 0x002fc800078ec0ff */
[----:B------:R-:W-:-:S07]  /*12b20*/  SHF.R.U32.HI R21, RZ, 0x3, R20 ;  /* 0x00000003ff157819 */ /* 0x000fce0000011614 */
[----:B------:R-:W0:Y:S01]  /*12b30*/  @P6 LDC R6, c[0x0][0x44c] ;  /* 0x00011300ff066b82 */ /* 0x000e220000000800 */
[----:B------:R-:W1:Y:S07]  /*12b40*/  S2R R20, SR_TID.X ;  /* 0x0000000000147919 */ /* 0x000e6e0000002100 */
[----:B------:R-:W3:Y:S01]  /*12b50*/  @P6 LDC R5, c[0x0][0x450] ;  /* 0x00011400ff056b82 */ /* 0x000ee20000000800 */
[----:B-1----:R-:W-:-:S05]  /*12b60*/  IMAD.SHL.U32 R20, R20, 0x10, RZ ;  /* 0x0000001014147824 */ /* 0x002fca00078e00ff */
[----:B------:R-:W-:-:S05]  /*12b70*/  LOP3.LUT R20, R21, 0x70, R20, 0xf8, !PT ;  /* 0x0000007015147812 */ /* 0x000fca00078ef814 */
[----:B------:R-:W-:Y:S02]  /*12b80*/  IMAD.IADD R0, R20, 0x1, R25 ;  /* 0x0000000114007824 */ /* 0x000fe400078e0219 */
[----:B------:R-:W1:Y:S02]  /*12b90*/  S2R R20, SR_TID.X ;  /* 0x0000000000147919 */ /* 0x000e640000002100 */
[----:B0-----:R-:W-:-:S04]  /*12ba0*/  @P6 IMAD.HI.U32 R6, R0, R6, RZ ;  /* 0x0000000600066227 */ /* 0x001fc800078e00ff */
[----:B------:R-:W-:Y:S01]  /*12bb0*/  IMAD.MOV.U32 R4, RZ, RZ, R0 ;  /* 0x000000ffff047224 */ /* 0x000fe200078e0000 */
[----:B---3--:R-:W-:Y:S02]  /*12bc0*/  @P6 SHF.R.U32.HI R4, RZ, R5, R6 ;  /* 0x00000005ff046219 */ /* 0x008fe40000011606 */
[----:B------:R-:W0:Y:S03]  /*12bd0*/  LDC R6, c[0x0][0x448] ;  /* 0x00011200ff067b82 */ /* 0x000e260000000800 */
[----:B------:R-:W-:Y:S02]  /*12be0*/  IMAD.MOV R5, RZ, RZ, -R4 ;  /* 0x000000ffff057224 */ /* 0x000fe400078e0a04 */
[----:B------:R-:W-:Y:S01]  /*12bf0*/  IMAD.WIDE.U32 R2, R4, UR4, R2 ;  /* 0x0000000404027c25 */ /* 0x000fe2000f8e0002 */
[----:B-1----:R-:W-:-:S03]  /*12c00*/  LOP3.LUT R20, R20, 0x7f, RZ, 0xc0, !PT ;  /* 0x0000007f14147812 */ /* 0x002fc600078ec0ff */
[----:B0-----:R-:W-:Y:S01]  /*12c10*/  IMAD R0, R6, R5, R0 ;  /* 0x0000000506007224 */ /* 0x001fe200078e0200 */
[----:B------:R-:W-:Y:S02]  /*12c20*/  SHF.R.S32.HI R5, RZ, 0x1f, R4 ;  /* 0x0000001fff057819 */ /* 0x000fe40000011404 */
[----:B--2---:R-:W-:-:S03]  /*12c30*/  SHF.R.U32.HI R7, RZ, 0x3, R20 ;  /* 0x00000003ff077819 */ /* 0x004fc60000011614 */
        /* <DEDUP_REMOVED lines=25> */
[----:B-1----:R-:W-:Y:S02]  /*12dd0*/  @!P1 IMAD.X R3, RZ, RZ, R2, P4 ;  /* 0x000000ffff039224 */ /* 0x002fe400020e0602 */
[----:B------:R-:W-:Y:S02]  /*12de0*/  @!P1 IMAD.MOV.U32 R2, RZ, RZ, R5 ;  /* 0x000000ffff029224 */ /* 0x000fe400078e0005 */
[----:B------:R-:W-:-:S03]  /*12df0*/  VIADD R5, R25, 0x10 ;  /* 0x0000001019057836 */ /* 0x000fc60000000000 */
        /* <DEDUP_REMOVED lines=60> */
[----:B------:R-:W1:Y:S04]  /*131c0*/  SHFL.IDX PT, R2, R4, 0x6, 0x181f ;  /* 0x00d81f0004027f89 */ /* 0x000e6800000e0000 */
[----:B------:R-:W2:Y:S02]  /*131d0*/  SHFL.IDX PT, R4, R4, 0x7, 0x181f ;  /* 0x00f81f0004047f89 */ /* 0x000ea400000e0000 */
[----:B0-----:R-:W-:-:S05]  /*131e0*/  @!P1 LEA R5, P4, R32, R3, 0x1 ;  /* 0x0000000320059211 */ /* 0x001fca00078808ff */
[----:B-1----:R-:W-:Y:S02]  /*131f0*/  @!P1 IMAD.X R6, RZ, RZ, R2, P4 ;  /* 0x000000ffff069224 */ /* 0x002fe400020e0602 */
[----:B------:R-:W-:Y:S02]  /*13200*/  @!P1 IMAD.MOV.U32 R2, RZ, RZ, R5 ;  /* 0x000000ffff029224 */ /* 0x000fe400078e0005 */
[----:B------:R-:W-:-:S05]  /*13210*/  @!P1 IMAD.MOV.U32 R3, RZ, RZ, R6 ;  /* 0x000000ffff039224 */ /* 0x000fca00078e0006 */
[----:B------:R0:W-:Y:S04]  /*13220*/  @!P1 LDGSTS.E.BYPASS.LTC128B.128 [R37+0x15400], desc[UR36][R2.64], !P3 ;  /* 0x1540000002259fae */ /* 0x0001e8000d901d64 */
[----:B------:R0:W-:Y:S04]  /*13230*/  @!P1 LDGSTS.E.BYPASS.LTC128B.128 [R37+0x19400], desc[UR36][R2.64+0x80], !P2 ;  /* 0x1940008002259fae */ /* 0x0001e8000d101d64 */
[----:B--2---:R0:W-:Y:S02]  /*13240*/  @!P1 LDGSTS.E.BYPASS.LTC128B.128 [R37+0x1d400], desc[UR36][R2.64+0x100], !P0 ;  /* 0x1d40010002259fae */ /* 0x0041e4000c101d64 */
.L_x_4769:
        /* <DEDUP_REMOVED lines=11> */
[----:B------:R1:W-:Y:S02]  /*13300*/  LDGSTS.E.BYPASS.LTC128B.128 [R37+0x1dc00], desc[UR36][R2.64+0x100], !P0 ;  /* 0x1dc0010002257fae */ /* 0x0003e4000c101d64 */
.L_x_4680:
[----:B------:R-:W-:Y:S05]  /*13310*/  BSYNC B0 ;  /* 0x0000000000007941 */ /* 0x000fea0003800000 */
.L_x_4679:
[----:B------:R-:W-:Y:S01]  /*13320*/  NOP ;  /* 0x0000000000007918 */ /* 0x000fe20000000000 */
[----:B------:R-:W-:-:S13]  /*13330*/  PLOP3.LUT P0, PT, PT, PT, PT, 0x80, 0x0 ;  /* 0x000000000000781c */ /* 0x000fda0003f0f070 */
.L_x_4681:
        /* <DEDUP_REMOVED lines=8> */
[----:B--2---:R-:W-:Y:S02]  /*133c0*/  VIADD R3, R3, 0x1 ;  /* 0x0000000103037836 */ /* 0x004fe40000000000 */
[----:B---3--:R-:W-:-:S03]  /*133d0*/  VIADD R6, R2, 0xfffffffe ;  /* 0xfffffffe02067836 */ /* 0x008fc60000000000 */
        /* <DEDUP_REMOVED lines=10> */
.L_x_4770:
[----:B------:R-:W-:Y:S05]  /*13480*/  BSYNC B0 ;  /* 0x0000000000007941 */ /* 0x000fea0003800000 */
.L_x_4682:
[----:B------:R-:W2:Y:S01]  /*13490*/  LDL R2, [R1+0x8] ;  /* 0x0000080001027983 */ /* 0x000ea20000100800 */
[----:B------:R-:W-:Y:S01]  /*134a0*/  BSSY B0, `(.L_x_4684) ;  /* 0x000010d000007945 */ /* 0x000fe20003800000 */
[----:B--2---:R-:W-:-:S13]  /*134b0*/  ISETP.GE.AND P0, PT, R6, R2, PT ;  /* 0x000000020600720c */ /* 0x004fda0003f06270 */
[----:B------:R-:W-:Y:S05]  /*134c0*/  @!P0 BRA `(.L_x_4685) ;  /* 0x0000001000288947 */ /* 0x000fea0003800000 */
[----:B------:R-:W-:Y:S01]  /*134d0*/  ULDC UR4, c[0x0][0x2f4] ;  /* 0x0000bd0000047ab9 */ /* 0x000fe20000000800 */
[----:B------:R-:W-:Y:S01]  /*134e0*/  IMAD.MOV.U32 R20, RZ, RZ, R28 ;  /* 0x000000ffff147224 */ /* 0x000fe200078e001c */
[----:B------:R-:W-:Y:S01]  /*134f0*/  ISETP.GE.AND P3, PT, R32, UR4, PT ;  /* 0x0000000420007c0c */ /* 0x000fe2000bf66270 */
[----:B------:R-:W-:Y:S01]  /*13500*/  IMAD.MOV.U32 R10, RZ, RZ, R23 ;  /* 0x000000ffff0a7224 */ /* 0x000fe200078e0017 */
[----:B------:R-:W-:Y:S01]  /*13510*/  ISETP.GE.AND P2, PT, R34, UR4, PT ;  /* 0x0000000422007c0c */ /* 0x000fe2000bf46270 */
[----:B------:R-:W-:Y:S01]  /*13520*/  IMAD.MOV.U32 R29, RZ, RZ, R22 ;  /* 0x000000ffff1d7224 */ /* 0x000fe200078e0016 */
[----:B------:R-:W-:-:S13]  /*13530*/  ISETP.GE.AND P1, PT, R33, UR4, PT ;  /* 0x0000000421007c0c */ /* 0x000fda000bf26270 */
.L_x_4698:
[----:B------:R-:W2:Y:S01]  /*13540*/  LDL R4, [R1+0x4] ;  /* 0x0000040001047983 */ /* 0x000ea20000100800 */
[----:B0-----:R-:W0:Y:S03]  /*13550*/  LDC R0, c[0x0][0x430] ;  /* 0x00010c00ff007b82 */ /* 0x001e260000000800 */
[----:B------:R-:W3:Y:S01]  /*13560*/  LDL R7, [R1+0xc] ;  /* 0x00000c0001077983 */ /* 0x000ee20000100800 */
[----:B------:R-:W1:Y:S03]  /*13570*/  S2R R2, SR_TID.X ;  /* 0x0000000000027919 */ /* 0x000e660000002100 */
[----:B------:R-:W4:Y:S01]  /*13580*/  LDL R8, [R1+0x28] ;  /* 0x0000280001087983 */ /* 0x000f220000100800 */
[----:B0-----:R-:W-:Y:S02]  /*13590*/  ISETP.NE.AND P0, PT, R0, 0x1, PT ;  /* 0x000000010000780c */ /* 0x001fe40003f05270 */
[----:B------:R-:W0:Y:S11]  /*135a0*/  S2R R0, SR_TID.X ;  /* 0x0000000000007919 */ /* 0x000e360000002100 */
[----:B------:R-:W2:Y:S01]  /*135b0*/  @P0 LDC R3, c[0x0][0x438] ;  /* 0x00010e00ff030b82 */ /* 0x000ea20000000800 */
[----:B-1----:R-:W-:-:S04]  /*135c0*/  LOP3.LUT R2, R2, 0x7f, RZ, 0xc0, !PT ;  /* 0x0000007f02027812 */ /* 0x002fc800078ec0ff */
[----:B------:R-:W-:Y:S01]  /*135d0*/  SHF.R.U32.HI R2, RZ, 0x3, R2 ;  /* 0x00000003ff027819 */ /* 0x000fe20000011602 */
[----:B0-----:R-:W-:-:S05]  /*135e0*/  IMAD.SHL.U32 R0, R0, 0x10, RZ ;  /* 0x0000001000007824 */ /* 0x001fca00078e00ff */
[----:B------:R-:W-:Y:S02]  /*135f0*/  LOP3.LUT R0, R2, 0x70, R0, 0xf8, !PT ;  /* 0x0000007002007812 */ /* 0x000fe400078ef800 */
[----:B------:R-:W0:Y:S02]  /*13600*/  @P0 LDC R2, c[0x0][0x434] ;  /* 0x00010d00ff020b82 */ /* 0x000e240000000800 */
[----:B------:R-:W-:Y:S01]  /*13610*/  ISETP.GT.U32.AND P5, PT, R0, 0x5f, PT ;  /* 0x0000005f0000780c */ /* 0x000fe20003fa4070 */
[----:B------:R-:W-:Y:S05]  /*13620*/  YIELD ;  /* 0x0000000000007946 */ /* 0x000fea0003800000 */
[----:B------:R-:W-:Y:S01]  /*13630*/  ULDC UR4, c[0x0][0x430] ;  /* 0x00010c0000047ab9 */ /* 0x000fe20000000800 */
[----:B--2---:R-:W-:-:S06]  /*13640*/  IMAD R9, R6, 0x60, R4 ;  /* 0x0000006006097824 */ /* 0x004fcc00078e0204 */
[----:B------:R-:W1:Y:S01]  /*13650*/  @!P5 LDC.64 R4, c[0x0][0x428] ;  /* 0x00010a00ff04db82 */ /* 0x000e620000000a00 */
[----:B------:R-:W-:-:S04]  /*13660*/  IMAD.IADD R9, R0, 0x1, R9 ;  /* 0x0000000100097824 */ /* 0x000fc800078e0209 */
[----:B0-----:R-:W-:-:S04]  /*13670*/  @P0 IMAD.HI.U32 R2, R9, R2, RZ ;  /* 0x0000000209020227 */ /* 0x001fc800078e00ff */
[----:B------:R-:W-:Y:S01]  /*13680*/  IMAD.MOV.U32 R0, RZ, RZ, R9 ;  /* 0x000000ffff007224 */ /* 0x000fe200078e0009 */
[----:B------:R-:W-:-:S04]  /*13690*/  @P0 SHF.R.U32.HI R0, RZ, R3, R2 ;  /* 0x00000003ff000219 */ /* 0x000fc80000011602 */
[--C-:B------:R-:W-:Y:S01]  /*136a0*/  @!P5 SHF.R.S32.HI R3, RZ, 0x1f, R0.reuse ;  /* 0x0000001fff03d819 */ /* 0x100fe20000011400 */
[----:B------:R-:W-:-:S04]  /*136b0*/  @!P5 IMAD.MOV.U32 R2, RZ, RZ, R0 ;  /* 0x000000ffff02d224 */ /* 0x000fc800078e0000 */
[----:B-1----:R-:W-:-:S04]  /*136c0*/  @!P5 IMAD.WIDE.U32 R2, R31, R4, R2 ;  /* 0x000000041f02d225 */ /* 0x002fc800078e0002 */
[----:B---3--:R-:W-:-:S04]  /*136d0*/  @!P5 IMAD R4, R7, R4, RZ ;  /* 0x000000040704d224 */ /* 0x008fc800078e02ff */
[----:B------:R-:W-:Y:S02]  /*136e0*/  @!P5 IMAD R7, R31, R5, R4 ;  /* 0x000000051f07d224 */ /* 0x000fe400078e0204 */
[----:B------:R-:W0:Y:S01]  /*136f0*/  @!P5 LDC.64 R4, c[0x0][0x418] ;  /* 0x00010600ff04db82 */ /* 0x000e220000000a00 */
[----:B------:R-:W-:Y:S02]  /*13700*/  IMAD.MOV R0, RZ, RZ, -R0 ;  /* 0x000000ffff007224 */ /* 0x000fe400078e0a00 */
[----:B------:R-:W-:Y:S02]  /*13710*/  @!P5 IMAD.IADD R3, R7, 0x1, R3 ;  /* 0x000000010703d824 */ /* 0x000fe400078e0203 */
[----:B------:R-:W-:Y:S02]  /*13720*/  IMAD R9, R0, UR4, R9 ;  /* 0x0000000400097c24 */ /* 0x000fe4000f8e0209 */
[----:B------:R-:W-:Y:S01]  /*13730*/  IMAD.MOV.U32 R0, RZ, RZ, RZ ;  /* 0x000000ffff007224 */ /* 0x000fe200078e00ff */
[----:B0-----:R-:W-:-:S04]  /*13740*/  @!P5 LEA R4, P0, R2, R4, 0x2 ;  /* 0x000000040204d211 */ /* 0x001fc800078010ff */
[----:B------:R-:W-:-:S05]  /*13750*/  @!P5 LEA.HI.X R5, R2, R5, R3, 0x2, P0 ;  /* 0x000000050205d211 */ /* 0x000fca00000f1403 */
[----:B------:R0:W5:Y:S01]  /*13760*/  @!P5 LDG.E R0, desc[UR36][R4.64] ;  /* 0x000000240400d981 */ /* 0x000162000c1e1900 */
[----:B----4-:R-:W-:Y:S01]  /*13770*/  ISETP.NE.AND P4, PT, R8, 0x3, PT ;  /* 0x000000030800780c */ /* 0x010fe20003f85270 */
        /* <DEDUP_REMOVED lines=8> */
.L_x_4686:
[----:B------:R-:W-:Y:S01]  /*13800*/  IMAD R7, R23, 0x8, R17 ;  /* 0x0000000817077824 */ /* 0x000fe200078e0211 */
[----:B------:R-:W-:Y:S01]  /*13810*/  SHF.L.U32 R2, R28, 0x1f, RZ ;  /* 0x0000001f1c027819 */ /* 0x000fe200000006ff */
[----:B------:R-:W-:Y:S03]  /*13820*/  BSSY B1, `(.L_x_4687) ;  /* 0x0000003000017945 */ /* 0x000fe60003800000 */
[----:B------:R-:W0:Y:S02]  /*13830*/  SYNCS.PHASECHK.TRANS64.TRYWAIT P0, [R7+URZ+0x30840], R2 ;  /* 0x03084002070075a7 */ /* 0x000e24000800017f */
[----:B0-----:R-:W-:Y:S05]  /*13840*/  @!P0 BRA `(.L_x_4688) ;  /* 0x0000003c00448947 */ /* 0x001fea0003800000 */
.L_x_4771:
[----:B------:R-:W-:Y:S05]  /*13850*/  BSYNC B1 ;  /* 0x0000000000017941 */ /* 0x000fea0003800000 */
.L_x_4687:
        /* <DEDUP_REMOVED lines=65> */
.L_x_4785:
        /* <DEDUP_REMOVED lines=11> */
.L_x_4690:
        /* <DEDUP_REMOVED lines=11> */
.L_x_4691:
[----:B------:R1:W-:Y:S01]  /*13dd0*/  SYNCS.ARRIVE.TRANS64.A1T0 RZ, [R7+URZ+0x30830], RZ ;  /* 0x030830ff07ff79a7 */ /* 0x0003e2000810003f */
[----:B------:R-:W-:Y:S05]  /*13de0*/  @!P5 BRA `(.L_x_4692) ;  /* 0x000000000004d947 */ /* 0x000fea0003800000 */
[----:B------:R-:W-:Y:S01]  /*13df0*/  BPT.TRAP 0x1 ;  /* 0x000000040000795c */ /* 0x000fe20000300000 */
.L_x_4692:
[----:B------:R-:W-:Y:S01]  /*13e00*/  SHF.L.U32 R2, R20, 0x1f, RZ ;  /* 0x0000001f14027819 */ /* 0x000fe200000006ff */
[----:B0-----:R-:W-:Y:S01]  /*13e10*/  IMAD R6, R10, 0x8, R17 ;  /* 0x000000080a067824 */ /* 0x001fe200078e0211 */
[----:B------:R-:W-:Y:S03]  /*13e20*/  BSSY B1, `(.L_x_4693) ;  /* 0x0000003000017945 */ /* 0x000fe60003800000 */
[----:B------:R-:W0:Y:S02]  /*13e30*/  SYNCS.PHASECHK.TRANS64.TRYWAIT P0, [R6+URZ+0x30860], R2 ;  /* 0x03086002060075a7 */ /* 0x000e24000800017f */
[----:B0-----:R-:W-:Y:S05]  /*13e40*/  @!P0 BRA `(.L_x_4694) ;  /* 0x0000003c00b88947 */ /* 0x001fea0003800000 */
.L_x_4786:
[----:B------:R-:W-:Y:S05]  /*13e50*/  BSYNC B1 ;  /* 0x0000000000017941 */ /* 0x000fea0003800000 */
.L_x_4693:
[----:B------:R-:W1:Y:S01]  /*13e60*/  LDL R5, [R1] ;  /* 0x0000000001057983 */ /* 0x000e620000100800 */
        /* <DEDUP_REMOVED lines=61> */
[----:B0-2---:R0:W1:Y:S02]  /*14240*/  SHFL.IDX PT, R2, R18, 0x5, 0x181f ;  /* 0x00b81f0012027f89 */ /* 0x00506400000e0000 */
.L_x_4800:
        /* <DEDUP_REMOVED lines=28> */
[----:B0-----:R-:W-:-:S04]  /*14410*/  LEA R18, P0, R2, UR4, 0x1 ;  /* 0x0000000402127c11 */ /* 0x001fc8000f8008ff */
[----:B------:R-:W-:Y:S02]  /*14420*/  LEA.HI.X R19, R2, UR5, R3, 0x1, P0 ;  /* 0x0000000502137c11 */ /* 0x000fe400080f0c03 */
[----:B------:R-:W-:-:S13]  /*14430*/  PLOP3.LUT P0, PT, PT, PT, PT, 0x80, 0x0 ;  /* 0x000000000000781c */ /* 0x000fda0003f0f070 */
.L_x_4696:
        /* <DEDUP_REMOVED lines=11> */
.L_x_4697:
        /* <DEDUP_REMOVED lines=8> */
.L_x_4685:
[----:B------:R-:W-:Y:S05]  /*14570*/  BSYNC B0 ;  /* 0x0000000000007941 */ /* 0x000fea0003800000 */
.L_x_4684:
        /* <DEDUP_REMOVED lines=17> */
.L_x_4700:
[----:B------:R-:W-:Y:S05]  /*14690*/  BSYNC B0 ;  /* 0x0000000000007941 */ /* 0x000fea0003800000 */
.L_x_4699:
[----:B------:R-:W2:Y:S02]  /*146a0*/  LDL R0, [R1+0x28] ;  /* 0x0000280001007983 */ /* 0x000ea40000100800 */
[----:B--2---:R-:W-:-:S13]  /*146b0*/  ISETP.NE.AND P0, PT, R0, 0x3, PT ;  /* 0x000000030000780c */ /* 0x004fda0003f05270 */
[----:B------:R-:W-:Y:S05]  /*146c0*/  @!P0 BRA `(.L_x_4701) ;  /* 0x0000000000048947 */ /* 0x000fea0003800000 */
[----:B------:R-:W-:Y:S01]  /*146d0*/  BPT.TRAP 0x1 ;  /* 0x000000040000795c */ /* 0x000fe20000300000 */
.L_x_4701:
[----:B------:R-:W2:Y:S01]  /*146e0*/  LDL.LU R2, [R1] ;  /* 0x0000000001027983 */ /* 0x000ea20000300800 */
[----:B------:R-:W-:Y:S01]  /*146f0*/  IMAD R0, R23, 0x8, R17 ;  /* 0x0000000817007824 */ /* 0x000fe200078e0211 */
[----:B------:R-:W-:Y:S01]  /*14700*/  SHF.L.U32 R3, R28, 0x1f, RZ ;  /* 0x0000001f1c037819 */ /* 0x000fe200000006ff */
[----:B------:R-:W-:Y:S03]  /*14710*/  BSSY B0, `(.L_x_4702) ;  /* 0x0000004000007945 */ /* 0x000fe60003800000 */
[----:B------:R-:W0:Y:S01]  /*14720*/  SYNCS.PHASECHK.TRANS64.TRYWAIT P0, [R0+URZ+0x30860], R3 ;  /* 0x03086003000075a7 */ /* 0x000e22000800017f */
[----:B--2---:R-:W-:Y:S01]  /*14730*/  IMAD R6, R22, -0x60, R2 ;  /* 0xffffffa016067824 */ /* 0x004fe200078e0202 */
[----:B0-----:R-:W-:Y:S06]  /*14740*/  @!P0 BRA `(.L_x_4703) ;  /* 0x0000003c00a08947 */ /* 0x001fec0003800000 */
.L_x_4801:
[----:B------:R-:W-:Y:S05]  /*14750*/  BSYNC B0 ;  /* 0x0000000000007941 */ /* 0x000fea0003800000 */
.L_x_4702:
[----:B------:R-:W1:Y:S01]  /*14760*/  S2R R2, SR_TID.X ;  /* 0x0000000000027919 */ /* 0x000e620000002100 */
[----:B------:R-:W-:Y:S01]  /*14770*/  UMOV UR4, 0xffffffff ;  /* 0xffffffff00047882 */ /* 0x000fe20000000000 */
[----:B------:R-:W-:Y:S01]  /*14780*/  IMAD R4, R23, 0x4800, R36 ;  /* 0x0000480017047824 */ /* 0x000fe200078e0224 */
[----:B-1----:R-:W-:-:S04]  /*14790*/  LOP3.LUT R2, R2, 0x7f, RZ, 0xc0, !PT ;  /* 0x0000007f02027812 */ /* 0x002fc800078ec0ff */
[----:B------:R-:W-:-:S05]  /*147a0*/  SHF.R.U32.HI R2, RZ, 0x3, R2 ;  /* 0x00000003ff027819 */ /* 0x000fca0000011602 */
[----:B------:R-:W-:Y:S01]  /*147b0*/  IMAD.IADD R6, R6, 0x1, -R2 ;  /* 0x0000000106067824 */ /* 0x000fe200078e0a02 */
[----:B------:R-:W-:Y:S06]  /*147c0*/  BRA.DIV UR4, `(.L_x_4704) ;  /* 0x0000003e04947947 */ /* 0x000fec000b800000 */
[----:B------:R-:W1:Y:S01]  /*147d0*/  SHFL.IDX PT, R14, R18, RZ, 0x181f ;  /* 0x00181fff120e7589 */ /* 0x000e6200000e0000 */
[----:B------:R-:W-:Y:S01]  /*147e0*/  ULDC UR4, c[0x0][0x2f4] ;  /* 0x0000bd0000047ab9 */ /* 0x000fe20000000800 */
[C---:B------:R-:W-:Y:S01]  /*147f0*/  IMAD.SHL.U32 R5, R32.reuse, 0x2, RZ ;  /* 0x0000000220057824 */ /* 0x040fe200078e00ff */
[----:B------:R-:W-:Y:S01]  /*14800*/  ISETP.GE.AND P2, PT, R32, UR4, PT ;  /* 0x0000000420007c0c */ /* 0x000fe2000bf46270 */
[----:B0-----:R-:W0:Y:S01]  /*14810*/  SHFL.IDX PT, R3, R19, RZ, 0x181f ;  /* 0x00181fff13037589 */ /* 0x001e2200000e0000 */
[----:B------:R-:W-:Y:S01]  /*14820*/  IMAD R4, R4, 0x2, R17 ;  /* 0x0000000204047824 */ /* 0x000fe200078e0211 */
[----:B------:R-:W-:Y:S02]  /*14830*/  ISETP.GE.AND P1, PT, R34, UR4, PT ;  /* 0x0000000422007c0c */ /* 0x000fe4000bf26270 */
[C---:B------:R-:W-:Y:S01]  /*14840*/  ISETP.LT.OR P4, PT, R6.reuse, 0x1, P2 ;  /* 0x000000010600780c */ /* 0x040fe20001781670 */
[----:B------:R-:W-:Y:S01]  /*14850*/  SHFL.IDX PT, R7, R19, 0x1, 0x181f ;  /* 0x00381f0013077f89 */ /* 0x000fe200000e0000 */
[----:B------:R-:W-:-:S02]  /*14860*/  ISETP.LT.OR P3, PT, R6, 0x1, P1 ;  /* 0x000000010600780c */ /* 0x000fc40000f61670 */
        /* <DEDUP_REMOVED lines=48> */
.L_x_4815:
[C---:B------:R-:W-:Y:S02]  /*14b70*/  ISETP.LT.OR P2, PT, R6.reuse, 0x51, P2 ;  /* 0x000000510600780c */ /* 0x040fe40001741670 */
[C---:B------:R-:W-:Y:S02]  /*14b80*/  ISETP.LT.OR P1, PT, R6.reuse, 0x51, P1 ;  /* 0x000000510600780c */ /* 0x040fe40000f21670 */
[----:B------:R-:W-:Y:S02]  /*14b90*/  ISETP.LT.OR P0, PT, R6, 0x51, P0 ;  /* 0x000000510600780c */ /* 0x000fe40000701670 */
[----:B0--3--:R-:W-:-:S05]  /*14ba0*/  IADD3 R2, P3, R14, R5, RZ ;  /* 0x000000050e027210 */ /* 0x009fca0007f7e0ff */
[----:B------:R-:W-:-:S05]  /*14bb0*/  IMAD.X R3, RZ, RZ, R19, P3 ;  /* 0x000000ffff037224 */ /* 0x000fca00018e0613 */
        /* <DEDUP_REMOVED lines=8> */
.L_x_4705:
        /* <DEDUP_REMOVED lines=11> */
.L_x_4706:
[----:B------:R0:W-:Y:S01]  /*14cf0*/  SYNCS.ARRIVE.TRANS64.A1T0 RZ, [R0+URZ+0x30850], RZ ;  /* 0x030850ff00ff79a7 */ /* 0x0001e2000810003f */
[----:B------:R-:W-:-:S05]  /*14d00*/  VIADD R23, R23, 0x1 ;  /* 0x0000000117177836 */ /* 0x000fca0000000000 */
[----:B------:R-:W-:-:S04]  /*14d10*/  ISETP.NE.AND P0, PT, R23, 0x2, PT ;  /* 0x000000021700780c */ /* 0x000fc80003f05270 */
[----:B------:R-:W-:Y:S02]  /*14d20*/  SEL R3, RZ, 0x1, P0 ;  /* 0x00000001ff037807 */ /* 0x000fe40000000000 */
[----:B------:R-:W-:Y:S02]  /*14d30*/  SEL R23, R23, RZ, P0 ;  /* 0x000000ff17177207 */ /* 0x000fe40000000000 */
[----:B0-----:R-:W-:-:S07]  /*14d40*/  LOP3.LUT R28, R28, R3, RZ, 0x3c, !PT ;  /* 0x000000031c1c7212 */ /* 0x001fce00078e3cff */
.L_x_4663:
[----:B------:R-:W-:Y:S05]  /*14d50*/  BSYNC B7 ;  /* 0x0000000000077941 */ /* 0x000fea0003800000 */
.L_x_4661:
        /* <DEDUP_REMOVED lines=11> */
.L_x_4707:
        /* <DEDUP_REMOVED lines=36> */
.L_x_4825:
[----:B------:R-:W-:Y:S02]  /*15050*/  ULDC UR4, c[0x0][0xc38] ;  /* 0x00030e0000047ab9 */ /* 0x000fe40000000800 */
[----:B------:R-:W-:-:S04]  /*15060*/  IMAD.U32 R7, RZ, RZ, UR4 ;  /* 0x00000004ff077e24 */ /* 0x000fc8000f8e00ff */
[----:B--2---:R-:W-:-:S04]  /*15070*/  IMAD R14, R14, R7, RZ ;  /* 0x000000070e0e7224 */ /* 0x004fc800078e02ff */
[----:B------:R-:W-:-:S05]  /*15080*/  IMAD.IADD R9, R4, 0x1, R14 ;  /* 0x0000000104097824 */ /* 0x000fca00078e020e */
[----:B------:R-:W-:-:S13]  /*15090*/  ISETP.GT.AND P6, PT, R9, R0, PT ;  /* 0x000000000900720c */ /* 0x000fda0003fc4270 */
[----:B------:R-:W-:Y:S05]  /*150a0*/  @P6 BRA `(.L_x_4710) ;  /* 0x00000000009c6947 */ /* 0x000fea0003800000 */
.L_x_4715:
        /* <DEDUP_REMOVED lines=14> */
.L_x_4713:
[----:B------:R-:W-:Y:S05]  /*15190*/  BSYNC B0 ;  /* 0x0000000000007941 */ /* 0x000fea0003800000 */
.L_x_4712:
        /* <DEDUP_REMOVED lines=16> */
[----:B-1----:R-:W-:-:S05]  /*152a0*/  IMAD.IADD R6, R4, 0x1, R7 ;  /* 0x0000000104067824 */ /* 0x002fca00078e0207 */
[----:B------:R1:W2:Y:S02]  /*152b0*/  SHFL.IDX PT, R14, R6, 0x1f, 0x1f ;  /* 0x03e01f00060e7f89 */ /* 0x0002a400000e0000 */
.L_x_4833:
[----:B------:R-:W-:Y:S02]  /*152c0*/  ULDC UR4, c[0x0][0xc38] ;  /* 0x00030e0000047ab9 */ /* 0x000fe40000000800 */
[----:B------:R-:W-:-:S04]  /*152d0*/  IMAD.U32 R7, RZ, RZ, UR4 ;  /* 0x00000004ff077e24 */ /* 0x000fc8000f8e00ff */
[----:B--2---:R-:W-:-:S04]  /*152e0*/  IMAD R14, R14, R7, RZ ;  /* 0x000000070e0e7224 */ /* 0x004fc800078e02ff */
[----:B------:R-:W-:-:S05]  /*152f0*/  IMAD.IADD R9, R14, 0x1, R9 ;  /* 0x000000010e097824 */ /* 0x000fca00078e0209 */
[----:B------:R-:W-:-:S13]  /*15300*/  ISETP.GT.AND P6, PT, R9, R0, PT ;  /* 0x000000000900720c */ /* 0x000fda0003fc4270 */
[----:B------:R-:W-:Y:S05]  /*15310*/  @!P6 BRA `(.L_x_4715) ;  /* 0xfffffffc0064e947 */ /* 0x000fea000383ffff */
.L_x_4710:
        /* <DEDUP_REMOVED lines=8> */
.L_x_4837:
[----:B------:R-:W-:Y:S01]  /*153a0*/  ISETP.NE.AND P0, PT, R2, RZ, PT ;  /* 0x000000ff0200720c */ /* 0x000fe20003f05270 */
[----:B------:R-:W-:-:S12]  /*153b0*/  IMAD.MOV.U32 R14, RZ, RZ, RZ ;  /* 0x000000ffff0e7224 */ /* 0x000fd800078e00ff */
[----:B------:R-:W-:Y:S05]  /*153c0*/  @!P0 BRA `(.L_x_4717) ;  /* 0x0000000000108947 */ /* 0x000fea0003800000 */
[----:B------:R-:W-:Y:S01]  /*153d0*/  UMOV UR4, 0xffffffff ;  /* 0xffffffff00047882 */ /* 0x000fe20000000000 */
[----:B------:R-:W-:Y:S02]  /*153e0*/  VIADD R12, R4, 0xffffffff ;  /* 0xffffffff040c7836 */ /* 0x000fe40000000000 */
[----:B------:R-:W-:Y:S05]  /*153f0*/  BRA.DIV UR4, `(.L_x_4718) ;  /* 0x0000004204b47947 */ /* 0x000fea000b800000 */
[----:B------:R4:W0:Y:S02]  /*15400*/  SHFL.IDX PT, R14, R6, R12, 0x1f ;  /* 0x00001f0c060e7589 */ /* 0x00082400000e0000 */
.L_x_4717:
        /* <DEDUP_REMOVED lines=66> */
.L_x_4711:
[----:B------:R-:W-:Y:S01]  /*15830*/  UMOV UR4, URZ ;  /* 0x0000003f00047c82 */ /* 0x000fe20008000000 */
[----:B------:R-:W-:Y:S01]  /*15840*/  UMOV UR5, URZ ;  /* 0x0000003f00057c82 */ /* 0x000fe20008000000 */
[----:B------:R-:W-:Y:S01]  /*15850*/  ULDC UR6, c[0x0][0xc3c] ;  /* 0x00030f0000067ab9 */ /* 0x000fe20000000800 */
[----:B------:R-:W-:Y:S02]  /*15860*/  IMAD.MOV.U32 R24, RZ, RZ, R0 ;  /* 0x000000ffff187224 */ /* 0x000fe400078e0000 */
[----:B------:R-:W-:Y:S02]  /*15870*/  IMAD.U32 R25, RZ, RZ, UR4 ;  /* 0x00000004ff197e24 */ /* 0x000fe4000f8e00ff */
[----:B------:R-:W-:Y:S02]  /*15880*/  IMAD.U32 R26, RZ, RZ, UR5 ;  /* 0x00000005ff1a7e24 */ /* 0x000fe4000f8e00ff */
[----:B------:R-:W-:-:S07]  /*15890*/  IMAD.U32 R27, RZ, RZ, UR6 ;  /* 0x00000006ff1b7e24 */ /* 0x000fce000f8e00ff */
.L_x_4719:
        /* <DEDUP_REMOVED lines=10> */
.L_x_4708:
[----:B------:R-:W-:Y:S02]  /*15940*/  ULDC UR4, c[0x0][0xc3c] ;  /* 0x00030f0000047ab9 */ /* 0x000fe40000000800 */
[----:B--2---:R-:W-:-:S13]  /*15950*/  ISETP.GE.AND P0, PT, R27, UR4, PT ;  /* 0x000000041b007c0c */ /* 0x004fda000bf06270 */
[----:B------:R-:W-:Y:S05]  /*15960*/  @!P0 BRA `(.L_x_4720) ;  /* 0xffffffb400188947 */ /* 0x000fea000383ffff */
[----:B------:R-:W-:Y:S05]  /*15970*/  BSYNC B8 ;  /* 0x0000000000087941 */ /* 0x000fea0003800000 */
.L_x_4649:
        /* <DEDUP_REMOVED lines=12> */
.L_x_4840:
[----:B------:R-:W-:Y:S05]  /*15a40*/  BSYNC B0 ;  /* 0x0000000000007941 */ /* 0x000fea0003800000 */
.L_x_4721:
[----:B------:R-:W-:-:S03]  /*15a50*/  UMOV UR4, 0xffffffff ;  /* 0xffffffff00047882 */ /* 0x000fc60000000000 */
[----:B------:R-:W-:Y:S05]  /*15a60*/  BRA.DIV UR4, `(.L_x_4723) ;  /* 0x0000003e04507947 */ /* 0x000fea000b800000 */
[----:B-1----:R-:W1:Y:S02]  /*15a70*/  S2R R0, SR_TID.X ;  /* 0x0000000000007919 */ /* 0x002e640000002100 */
[----:B-1----:R-:W-:-:S04]  /*15a80*/  SHF.R.U32.HI R0, RZ, 0x5, R0 ;  /* 0x00000005ff007819 */ /* 0x002fc80000011600 */
[----:B------:R-:W-:-:S05]  /*15a90*/  LOP3.LUT R0, R0, 0x3, RZ, 0xc0, !PT ;  /* 0x0000000300007812 */ /* 0x000fca00078ec0ff */
[----:B------:R1:W2:Y:S02]  /*15aa0*/  SHFL.IDX PT, R14, R0, RZ, 0x1f ;  /* 0x00001fff000e7589 */ /* 0x0002a400000e0000 */
.L_x_4843:
[----:B--2---:R-:W-:Y:S01]  /*15ab0*/  ISETP.NE.AND P0, PT, R14, RZ, PT ;  /* 0x000000ff0e00720c */ /* 0x004fe20003f05270 */
[----:B------:R-:W-:-:S12]  /*15ac0*/  BSSY B0, `(.L_x_4724) ;  /* 0x0000024000007945 */ /* 0x000fd80003800000 */
[----:B------:R-:W-:Y:S05]  /*15ad0*/  @P0 BRA `(.L_x_4725) ;  /* 0x0000000000880947 */ /* 0x000fea0003800000 */
[----:B------:R-:W-:-:S03]  /*15ae0*/  UMOV UR4, 0xffffffff ;  /* 0xffffffff00047882 */ /* 0x000fc60000000000 */
[----:B------:R-:W-:Y:S05]  /*15af0*/  BRA.DIV UR4, `(.L_x_4726) ;  /* 0x0000003e04607947 */ /* 0x000fea000b800000 */
[----:B------:R-:W-:-:S13]  /*15b00*/  ELECT P6, URZ, PT ;  /* 0x00000000003f782f */ /* 0x000fda00038c0000 */
.L_x_4846:
[----:B------:R-:W-:Y:S05]  /*15b10*/  @!P6 BRA `(.L_x_4725) ;  /* 0x000000000078e947 */ /* 0x000fea0003800000 */
[----:B-1----:R-:W2:Y:S02]  /*15b20*/  LDL.LU R0, [R1+0x10] ;  /* 0x0000100001007983 */ /* 0x002ea40000300800 */
[----:B--2---:R-:W-:-:S04]  /*15b30*/  LOP3.LUT R0, R0, 0x2, RZ, 0xfc, !PT ;  /* 0x0000000200007812 */ /* 0x004fc800078efcff */
[----:B------:R-:W-:-:S13]  /*15b40*/  ISETP.NE.AND P0, PT, R0, 0x3, PT ;  /* 0x000000030000780c */ /* 0x000fda0003f05270 */
[----:B------:R-:W-:Y:S05]  /*15b50*/  @!P0 BRA `(.L_x_4727) ;  /* 0x0000000000048947 */ /* 0x000fea0003800000 */
[----:B------:R-:W-:Y:S01]  /*15b60*/  BPT.TRAP 0x1 ;  /* 0x000000040000795c */ /* 0x000fe20000300000 */
.L_x_4727:
[C---:B------:R-:W-:Y:S01]  /*15b70*/  IMAD R5, R23.reuse, 0x8, R4 ;  /* 0x0000000817057824 */ /* 0x040fe200078e0204 */
[----:B------:R-:W-:Y:S01]  /*15b80*/  SHF.L.U32 R0, R28, 0x1f, RZ ;  /* 0x0000001f1c007819 */ /* 0x000fe200000006ff */
[----:B------:R-:W-:-:S03]  /*15b90*/  VIADD R23, R23, 0x1 ;  /* 0x0000000117177836 */ /* 0x000fc60000000000 */
[----:B------:R-:W1:Y:S02]  /*15ba0*/  SYNCS.PHASECHK.TRANS64.TRYWAIT P1, [R5+URZ+0x30840], R0 ;  /* 0x03084000050075a7 */ /* 0x000e64000802017f */
[----:B------:R-:W-:-:S04]  /*15bb0*/  ISETP.NE.AND P2, PT, R23, 0x2, PT ;  /* 0x000000021700780c */ /* 0x000fc80003f45270 */
[----:B------:R-:W-:Y:S01]  /*15bc0*/  SEL R3, RZ, 0x1, P2 ;  /* 0x00000001ff037807 */ /* 0x000fe20001000000 */
[----:B-1----:R-:W-:Y:S08]  /*15bd0*/  @!P1 BRA `(.L_x_4728) ;  /* 0x0000003c00489947 */ /* 0x002ff00003800000 */
.L_x_4847:
[----:B------:R-:W-:Y:S02]  /*15be0*/  SEL R23, R23, RZ, P2 ;  /* 0x000000ff17177207 */ /* 0x000fe40001000000 */
[----:B------:R-:W-:Y:S01]  /*15bf0*/  LOP3.LUT R2, R28, R3, RZ, 0x3c, !PT ;  /* 0x000000031c027212 */ /* 0x000fe200078e3cff */
[----:B------:R-:W-:Y:S06]  /*15c00*/  @!P0 BRA `(.L_x_4729) ;  /* 0x0000000000048947 */ /* 0x000fec0003800000 */
[----:B------:R-:W-:Y:S01]  /*15c10*/  BPT.TRAP 0x1 ;  /* 0x000000040000795c */ /* 0x000fe20000300000 */
.L_x_4729:
[----:B------:R-:W-:Y:S01]  /*15c20*/  IMAD R23, R23, 0x8, R4 ;  /* 0x0000000817177824 */ /* 0x000fe200078e0204 */
[----:B------:R-:W-:-:S04]  /*15c30*/  SHF.L.U32 R2, R2, 0x1f, RZ ;  /* 0x0000001f02027819 */ /* 0x000fc800000006ff */
[----:B------:R-:W2:Y:S02]  /*15c40*/  SYNCS.PHASECHK.TRANS64.TRYWAIT P1, [R23+URZ+0x30840], R2 ;  /* 0x03084002170075a7 */ /* 0x000ea4000802017f */
[----:B--2---:R-:W-:Y:S05]  /*15c50*/  @!P1 BRA `(.L_x_4730) ;  /* 0x0000003c003c9947 */ /* 0x004fea0003800000 */
.L_x_4848:
[----:B------:R-:W-:Y:S05]  /*15c60*/  @!P0 BRA `(.L_x_4731) ;  /* 0x0000000000048947 */ /* 0x000fea0003800000 */
[----:B------:R-:W-:Y:S01]  /*15c70*/  BPT.TRAP 0x1 ;  /* 0x000000040000795c */ /* 0x000fe20000300000 */
.L_x_4731:
[----:B------:R-:W4:Y:S02]  /*15c80*/  SYNCS.PHASECHK.TRANS64.TRYWAIT P1, [R5+URZ+0x30860], R0 ;  /* 0x03086000050075a7 */ /* 0x000f24000802017f */
[----:B----4-:R-:W-:Y:S05]  /*15c90*/  @!P1 BRA `(.L_x_4732) ;  /* 0x0000003c00409947 */ /* 0x010fea0003800000 */
.L_x_4849:
[----:B------:R-:W-:Y:S05]  /*15ca0*/  @!P0 BRA `(.L_x_4733) ;  /* 0x0000000000048947 */ /* 0x000fea0003800000 */
[----:B------:R-:W-:Y:S01]  /*15cb0*/  BPT.TRAP 0x1 ;  /* 0x000000040000795c */ /* 0x000fe20000300000 */
.L_x_4733:
[----:B------:R0:W0:Y:S02]  /*15cc0*/  SYNCS.PHASECHK.TRANS64.TRYWAIT P0, [R23+URZ+0x30860], R2 ;  /* 0x03086002170075a7 */ /* 0x000024000800017f */
[----:B0-----:R-:W-:Y:S05]  /*15cd0*/  @!P0 NANOSLEEP.SYNCS 0x989680 ;  /* 0x009896800000895d */ /* 0x001fea0003900000 */
[----:B------:R-:W0:Y:S02]  /*15ce0*/  @!P0 SYNCS.PHASECHK.TRANS64 P0, [R23+URZ+0x30860], R2 ;  /* 0x03086002170085a7 */ /* 0x000e24000800007f */
[----:B0-----:R-:W-:Y:S05]  /*15cf0*/  @!P0 BRA `(.L_x_4733) ;  /* 0xfffffffc00f08947 */ /* 0x001fea000383ffff */
.L_x_4725:
[----:B------:R-:W-:Y:S05]  /*15d00*/  BSYNC B0 ;  /* 0x0000000000007941 */ /* 0x000fea0003800000 */
.L_x_4724:
[----:B------:R-:W-:Y:S05]  /*15d10*/  EXIT ;  /* 0x000000000000794d */ /* 0x000fea0003800000 */
.L_x_4543:
[----:B0-----:R-:W-:-:S04]  /*15d20*/  IMAD.U32 R3, RZ, RZ, UR40 ;  /* 0x00000028ff037e24 */ /* 0x001fc8000f8e00ff */
[----:B------:R0:W1:Y:S03]  /*15d30*/  SYNCS.PHASECHK.TRANS64.TRYWAIT P1, [R3+URZ+0x30800], R0 ;  /* 0x03080000030075a7 */ /* 0x000066000802017f */
[----:B-1----:R-:W-:Y:S05]  /*15d40*/  @!P1 NANOSLEEP.SYNCS 0x989680 ;  /* 0x009896800000995d */ /* 0x002fea0003900000 */
[----:B------:R-:W1:Y:S02]  /*15d50*/  @!P1 SYNCS.PHASECHK.TRANS64 P1, [R3+URZ+0x30800], R0 ;  /* 0x03080000030095a7 */ /* 0x000e64000802007f */
[----:B-1----:R-:W-:Y:S05]  /*15d60*/  @!P1 BRA `(.L_x_4543) ;  /* 0xfffffffc00ec9947 */ /* 0x002fea000383ffff */
[----:B------:R-:W-:Y:S05]  /*15d70*/  BRA `(.L_x_4734) ;  /* 0xfffffebc00407947 */ /* 0x000fea000383ffff */
.L_x_4547:
[----:B-1----:R1:W2:Y:S02]  /*15d80*/  SYNCS.PHASECHK.TRANS64.TRYWAIT P1, [R3+URZ+0x30830], R0 ;  /* 0x03083000030075a7 */ /* 0x0022a4000802017f */
[----:B--2---:R-:W-:Y:S05]  /*15d90*/  @!P1 NANOSLEEP.SYNCS 0x989680 ;  /* 0x009896800000995d */ /* 0x004fea0003900000 */
[----:B------:R-:W2:Y:S02]  /*15da0*/  @!P1 SYNCS.PHASECHK.TRANS64 P1, [R3+URZ+0x30830], R0 ;  /* 0x03083000030095a7 */ /* 0x000ea4000802007f */
[----:B--2---:R-:W-:Y:S05]  /*15db0*/  @!P1 BRA `(.L_x_4547) ;  /* 0xfffffffc00f09947 */ /* 0x004fea000383ffff */
[----:B------:R-:W-:Y:S05]  /*15dc0*/  BRA `(.L_x_4546) ;  /* 0xfffffebc005c7947 */ /* 0x000fea000383ffff */
.L_x_4564:
[----:B-1----:R-:W-:-:S04]  /*15dd0*/  IMAD.U32 R5, RZ, RZ, UR6 ;  /* 0x00000006ff057e24 */ /* 0x002fc8000f8e00ff */
[----:B------:R1:W2:Y:S03]  /*15de0*/  SYNCS.PHASECHK.TRANS64.TRYWAIT P1, [R5+URZ+0x30830], R0 ;  /* 0x03083000050075a7 */ /* 0x0002a6000802017f */
[----:B--2---:R-:W-:Y:S05]  /*15df0*/  @!P1 NANOSLEEP.SYNCS 0x989680 ;  /* 0x009896800000995d */ /* 0x004fea0003900000 */
[----:B------:R-:W2:Y:S02]  /*15e00*/  @!P1 SYNCS.PHASECHK.TRANS64 P1, [R5+URZ+0x30830], R0 ;  /* 0x03083000050095a7 */ /* 0x000ea4000802007f */
[----:B--2---:R-:W-:Y:S05]  /*15e10*/  @!P1 BRA `(.L_x_4564) ;  /* 0xfffffffc00ec9947 */ /* 0x004fea000383ffff */
[----:B------:R-:W-:Y:S05]  /*15e20*/  BRA `(.L_x_4563) ;  /* 0xfffffee800987947 */ /* 0x000fea000383ffff */
.L_x_4568:
[----:B-1----:R-:W-:-:S04]  /*15e30*/  IMAD.U32 R3, RZ, RZ, UR5 ;  /* 0x00000005ff037e24 */ /* 0x002fc8000f8e00ff */
[----:B------:R1:W2:Y:S03]  /*15e40*/  SYNCS.PHASECHK.TRANS64.TRYWAIT P1, [R3+URZ+0x30850], R0 ;  /* 0x03085000030075a7 */ /* 0x0002a6000802017f */
[----:B--2---:R-:W-:Y:S05]  /*15e50*/  @!P1 NANOSLEEP.SYNCS 0x989680 ;  /* 0x009896800000995d */ /* 0x004fea0003900000 */
[----:B------:R-:W2:Y:S02]  /*15e60*/  @!P1 SYNCS.PHASECHK.TRANS64 P1, [R3+URZ+0x30850], R0 ;  /* 0x03085000030095a7 */ /* 0x000ea4000802007f */
[----:B--2---:R-:W-:Y:S05]  /*15e70*/  @!P1 BRA `(.L_x_4568) ;  /* 0xfffffffc00ec9947 */ /* 0x004fea000383ffff */
[----:B------:R-:W-:Y:S05]  /*15e80*/  BRA `(.L_x_4567) ;  /* 0xfffffef400407947 */ /* 0x000fea000383ffff */
.L_x_4587:
[----:B-1----:R-:W-:-:S04]  /*15e90*/  IMAD.U32 R5, RZ, RZ, UR6 ;  /* 0x00000006ff057e24 */ /* 0x002fc8000f8e00ff */
[----:B------:R1:W2:Y:S03]  /*15ea0*/  SYNCS.PHASECHK.TRANS64.TRYWAIT P1, [R5+URZ+0x30830], R0 ;  /* 0x03083000050075a7 */ /* 0x0002a6000802017f */
[----:B--2---:R-:W-:Y:S05]  /*15eb0*/  @!P1 NANOSLEEP.SYNCS 0x989680 ;  /* 0x009896800000995d */ /* 0x004fea0003900000 */
[----:B------:R-:W2:Y:S02]  /*15ec0*/  @!P1 SYNCS.PHASECHK.TRANS64 P1, [R5+URZ+0x30830], R0 ;  /* 0x03083000050095a7 */ /* 0x000ea4000802007f */
[----:B--2---:R-:W-:Y:S05]  /*15ed0*/  @!P1 BRA `(.L_x_4587) ;  /* 0xfffffffc00ec9947 */ /* 0x004fea000383ffff */
[----:B------:R-:W-:Y:S05]  /*15ee0*/  BRA `(.L_x_4586) ;  /* 0xffffff1c00247947 */ /* 0x000fea000383ffff */
.L_x_4591:
[----:B-1----:R-:W-:-:S04]  /*15ef0*/  IMAD.U32 R3, RZ, RZ, UR5 ;  /* 0x00000005ff037e24 */ /* 0x002fc8000f8e00ff */
[----:B------:R1:W2:Y:S03]  /*15f00*/  SYNCS.PHASECHK.TRANS64.TRYWAIT P1, [R3+URZ+0x30850], R0 ;  /* 0x03085000030075a7 */ /* 0x0002a6000802017f */
[----:B--2---:R-:W-:Y:S05]  /*15f10*/  @!P1 NANOSLEEP.SYNCS 0x989680 ;  /* 0x009896800000995d */ /* 0x004fea0003900000 */
[----:B------:R-:W2:Y:S02]  /*15f20*/  @!P1 SYNCS.PHASECHK.TRANS64 P1, [R3+URZ+0x30850], R0 ;  /* 0x03085000030095a7 */ /* 0x000ea4000802007f */
[----:B--2---:R-:W-:Y:S05]  /*15f30*/  @!P1 BRA `(.L_x_4591) ;  /* 0xfffffffc00ec9947 */ /* 0x004fea000383ffff */
[----:B------:R-:W-:Y:S05]  /*15f40*/  BRA `(.L_x_4590) ;  /* 0xffffff2400cc7947 */ /* 0x000fea000383ffff */
.L_x_4599:
[----:B-1----:R-:W-:-:S04]  /*15f50*/  IMAD.U32 R5, RZ, RZ, UR5 ;  /* 0x00000005ff057e24 */ /* 0x002fc8000f8e00ff */
[----:B------:R1:W2:Y:S03]  /*15f60*/  SYNCS.PHASECHK.TRANS64.TRYWAIT P1, [R5+URZ+0x30830], R0 ;  /* 0x03083000050075a7 */ /* 0x0002a6000802017f */
[----:B--2---:R-:W-:Y:S05]  /*15f70*/  @!P1 NANOSLEEP.SYNCS 0x989680 ;  /* 0x009896800000995d */ /* 0x004fea0003900000 */
[----:B------:R-:W2:Y:S02]  /*15f80*/  @!P1 SYNCS.PHASECHK.TRANS64 P1, [R5+URZ+0x30830], R0 ;  /* 0x03083000050095a7 */ /* 0x000ea4000802007f */
[----:B--2---:R-:W-:Y:S05]  /*15f90*/  @!P1 BRA `(.L_x_4599) ;  /* 0xfffffffc00ec9947 */ /* 0x004fea000383ffff */
[----:B------:R-:W-:Y:S05]  /*15fa0*/  BRA `(.L_x_4598) ;  /* 0xffffff3800947947 */ /* 0x000fea000383ffff */
.L_x_4603:
[----:B-1----:R-:W-:-:S04]  /*15fb0*/  IMAD.U32 R3, RZ, RZ, UR5 ;  /* 0x00000005ff037e24 */ /* 0x002fc8000f8e00ff */
[----:B------:R1:W2:Y:S03]  /*15fc0*/  SYNCS.PHASECHK.TRANS64.TRYWAIT P1, [R3+URZ+0x30850], R0 ;  /* 0x03085000030075a7 */ /* 0x0002a6000802017f */
[----:B--2---:R-:W-:Y:S05]  /*15fd0*/  @!P1 NANOSLEEP.SYNCS 0x989680 ;  /* 0x009896800000995d */ /* 0x004fea0003900000 */
[----:B------:R-:W2:Y:S02]  /*15fe0*/  @!P1 SYNCS.PHASECHK.TRANS64 P1, [R3+URZ+0x30850], R0 ;  /* 0x03085000030095a7 */ /* 0x000ea4000802007f */
[----:B--2---:R-:W-:Y:S05]  /*15ff0*/  @!P1 BRA `(.L_x_4603) ;  /* 0xfffffffc00ec9947 */ /* 0x004fea000383ffff */
[----:B------:R-:W-:Y:S05]  /*16000*/  BRA `(.L_x_4602) ;  /* 0xffffff44003c7947 */ /* 0x000fea000383ffff */
.L_x_4618:
[----:B-1----:R-:W-:-:S04]  /*16010*/  IMAD.U32 R3, RZ, RZ, UR5 ;  /* 0x00000005ff037e24 */ /* 0x002fc8000f8e00ff */
[----:B------:R1:W2:Y:S03]  /*16020*/  SYNCS.PHASECHK.TRANS64.TRYWAIT P1, [R3+URZ+0x30850], R2 ;  /* 0x03085002030075a7 */ /* 0x0002a6000802017f */
[----:B--2---:R-:W-:Y:S05]  /*16030*/  @!P1 NANOSLEEP.SYNCS 0x989680 ;  /* 0x009896800000995d */ /* 0x004fea0003900000 */
[----:B------:R-:W2:Y:S02]  /*16040*/  @!P1 SYNCS.PHASECHK.TRANS64 P1, [R3+URZ+0x30850], R2 ;  /* 0x03085002030095a7 */ /* 0x000ea4000802007f */
[----:B--2---:R-:W-:Y:S05]  /*16050*/  @!P1 BRA `(.L_x_4618) ;  /* 0xfffffffc00ec9947 */ /* 0x004fea000383ffff */
[----:B------:R-:W-:Y:S05]  /*16060*/  BRA `(.L_x_4617) ;  /* 0xffffff7000047947 */ /* 0x000fea000383ffff */
.L_x_4669:
        /* <DEDUP_REMOVED lines=11> */
.L_x_4736:
[----:B------:R-:W-:Y:S05]  /*16120*/  BSYNC B0 ;  /* 0x0000000000007941 */ /* 0x000fea0003800000 */
.L_x_4735:
[----:B------:R-:W-:Y:S05]  /*16130*/  BRA `(.L_x_4737) ;  /* 0xffffffbc00447947 */ /* 0x000fea000383ffff */
.L_x_4672:
[----:B0-----:R0:W1:Y:S02]  /*16140*/  SYNCS.PHASECHK.TRANS64.TRYWAIT P0, [R7+URZ+0x30840], R2 ;  /* 0x03084002070075a7 */ /* 0x001064000800017f */
[----:B-1----:R-:W-:Y:S05]  /*16150*/  @!P0 NANOSLEEP.SYNCS 0x989680 ;  /* 0x009896800000895d */ /* 0x002fea0003900000 */
[----:B------:R-:W1:Y:S02]  /*16160*/  @!P0 SYNCS.PHASECHK.TRANS64 P0, [R7+URZ+0x30840], R2 ;  /* 0x03084002070085a7 */ /* 0x000e64000800007f */
[----:B-1----:R-:W-:Y:S05]  /*16170*/  @!P0 BRA `(.L_x_4672) ;  /* 0xfffffffc00f08947 */ /* 0x002fea000383ffff */
[----:B------:R-:W-:Y:S05]  /*16180*/  BRA `(.L_x_4738) ;  /* 0xffffffbc00bc7947 */ /* 0x000fea000383ffff */
.L_x_4673:
        /* <DEDUP_REMOVED lines=8> */
.L_x_4740:
[----:B------:R-:W-:Y:S05]  /*16210*/  BSYNC B0 ;  /* 0x0000000000007941 */ /* 0x000fea0003800000 */
.L_x_4739:
        /* <DEDUP_REMOVED lines=9> */
.L_x_4741:
[----:B------:R-:W-:Y:S02]  /*162b0*/  IMAD.MOV.U32 R13, RZ, RZ, R0 ;  /* 0x000000ffff0d7224 */ /* 0x000fe400078e0000 */
[----:B------:R-:W-:Y:S02]  /*162c0*/  IMAD.MOV.U32 R12, RZ, RZ, 0x1 ;  /* 0x00000001ff0c7424 */ /* 0x000fe400078e00ff */
[----:B------:R-:W-:-:S07]  /*162d0*/  IMAD.MOV.U32 R3, RZ, RZ, R14 ;  /* 0x000000ffff037224 */ /* 0x000fce00078e000e */
[----:B------:R-:W-:Y:S05]  /*162e0*/  WARPSYNC.COLLECTIVE R15, `(.L_x_4742) ;  /* 0x000000000f087348 */ /* 0x000fea0003c00000 */
[----:B------:R0:W1:Y:S02]  /*162f0*/  SHFL.IDX P6, R14, R13, R12, R11 ;  /* 0x0000000c0d0e7389 */ /* 0x00006400000c000b */
[----:B01----:R-:W-:Y:S01]  /*16300*/  ENDCOLLECTIVE ;  /* 0x000000000000791b */ /* 0x003fe20003800000 */
.L_x_4742:
[----:B------:R-:W-:-:S05]  /*16310*/  @P0 LEA R3, P1, R32, R3, 0x1 ;  /* 0x0000000320030211 */ /* 0x000fca00078208ff */
[----:B------:R-:W-:Y:S01]  /*16320*/  @P0 IMAD.X R2, RZ, RZ, R2, P1 ;  /* 0x000000ffff020224 */ /* 0x000fe200008e0602 */
[----:B------:R-:W-:-:S04]  /*16330*/  ISETP.GE.AND P1, PT, R6, 0x11, PT ;  /* 0x000000110600780c */ /* 0x000fc80003f26270 */
        /* <DEDUP_REMOVED lines=14> */
.L_x_4743:
[----:B------:R-:W-:Y:S02]  /*16420*/  @P1 IMAD R8, R5, 0x2, R17 ;  /* 0x0000000205081824 */ /* 0x000fe400078e0211 */
[----:B------:R-:W-:Y:S02]  /*16430*/  IMAD.MOV.U32 R13, RZ, RZ, R0 ;  /* 0x000000ffff0d7224 */ /* 0x000fe400078e0000 */
[----:B------:R-:W-:Y:S02]  /*16440*/  IMAD.MOV.U32 R12, RZ, RZ, 0x2 ;  /* 0x00000002ff0c7424 */ /* 0x000fe400078e00ff */
[----:B------:R-:W-:-:S07]  /*16450*/  IMAD.MOV.U32 R3, RZ, RZ, R14 ;  /* 0x000000ffff037224 */ /* 0x000fce00078e000e */
[----:B------:R-:W-:Y:S05]  /*16460*/  WARPSYNC.COLLECTIVE R15, `(.L_x_4744) ;  /* 0x000000000f087348 */ /* 0x000fea0003c00000 */
[----:B------:R0:W1:Y:S02]  /*16470*/  SHFL.IDX P6, R14, R13, R12, R11 ;  /* 0x0000000c0d0e7389 */ /* 0x00006400000c000b */
[----:B01----:R-:W-:Y:S01]  /*16480*/  ENDCOLLECTIVE ;  /* 0x000000000000791b */ /* 0x003fe20003800000 */
.L_x_4744:
        /* <DEDUP_REMOVED lines=17> */
.L_x_4745:
[----:B------:R-:W-:Y:S02]  /*165a0*/  @P1 IMAD R8, R5, 0x2, R17 ;  /* 0x0000000205081824 */ /* 0x000fe400078e0211 */
[----:B------:R-:W-:Y:S02]  /*165b0*/  IMAD.MOV.U32 R13, RZ, RZ, R0 ;  /* 0x000000ffff0d7224 */ /* 0x000fe400078e0000 */
[----:B------:R-:W-:Y:S02]  /*165c0*/  IMAD.MOV.U32 R12, RZ, RZ, 0x3 ;  /* 0x00000003ff0c7424 */ /* 0x000fe400078e00ff */
[----:B------:R-:W-:-:S07]  /*165d0*/  IMAD.MOV.U32 R3, RZ, RZ, R14 ;  /* 0x000000ffff037224 */ /* 0x000fce00078e000e */
[----:B------:R-:W-:Y:S05]  /*165e0*/  WARPSYNC.COLLECTIVE R15, `(.L_x_4746) ;  /* 0x000000000f087348 */ /* 0x000fea0003c00000 */
[----:B------:R0:W1:Y:S02]  /*165f0*/  SHFL.IDX P6, R14, R13, R12, R11 ;  /* 0x0000000c0d0e7389 */ /* 0x00006400000c000b */
[----:B01----:R-:W-:Y:S01]  /*16600*/  ENDCOLLECTIVE ;  /* 0x000000000000791b */ /* 0x003fe20003800000 */
.L_x_4746:
        /* <DEDUP_REMOVED lines=17> */
.L_x_4747:
[----:B------:R-:W-:Y:S02]  /*16720*/  @P1 IMAD R8, R5, 0x2, R17 ;  /* 0x0000000205081824 */ /* 0x000fe400078e0211 */
[----:B------:R-:W-:Y:S02]  /*16730*/  IMAD.MOV.U32 R13, RZ, RZ, R0 ;  /* 0x000000ffff0d7224 */ /* 0x000fe400078e0000 */
[----:B------:R-:W-:Y:S02]  /*16740*/  IMAD.MOV.U32 R12, RZ, RZ, 0x4 ;  /* 0x00000004ff0c7424 */ /* 0x000fe400078e00ff */
[----:B------:R-:W-:-:S07]  /*16750*/  IMAD.MOV.U32 R3, RZ, RZ, R14 ;  /* 0x000000ffff037224 */ /* 0x000fce00078e000e */
[----:B------:R-:W-:Y:S05]  /*16760*/  WARPSYNC.COLLECTIVE R15, `(.L_x_4748) ;  /* 0x000000000f087348 */ /* 0x000fea0003c00000 */
[----:B------:R0:W1:Y:S02]  /*16770*/  SHFL.IDX P6, R14, R13, R12, R11 ;  /* 0x0000000c0d0e7389 */ /* 0x00006400000c000b */
[----:B01----:R-:W-:Y:S01]  /*16780*/  ENDCOLLECTIVE ;  /* 0x000000000000791b */ /* 0x003fe20003800000 */
.L_x_4748:
        /* <DEDUP_REMOVED lines=17> */
.L_x_4749:
[----:B------:R-:W-:Y:S02]  /*168a0*/  @P1 IMAD R8, R5, 0x2, R17 ;  /* 0x0000000205081824 */ /* 0x000fe400078e0211 */
[----:B------:R-:W-:Y:S02]  /*168b0*/  IMAD.MOV.U32 R13, RZ, RZ, R0 ;  /* 0x000000ffff0d7224 */ /* 0x000fe400078e0000 */
[----:B------:R-:W-:Y:S02]  /*168c0*/  IMAD.MOV.U32 R12, RZ, RZ, 0x5 ;  /* 0x00000005ff0c7424 */ /* 0x000fe400078e00ff */
[----:B------:R-:W-:-:S07]  /*168d0*/  IMAD.MOV.U32 R3, RZ, RZ, R14 ;  /* 0x000000ffff037224 */ /* 0x000fce00078e000e */
[----:B------:R-:W-:Y:S05]  /*168e0*/  WARPSYNC.COLLECTIVE R15, `(.L_x_4750) ;  /* 0x000000000f087348 */ /* 0x000fea0003c00000 */
[----:B------:R0:W1:Y:S02]  /*168f0*/  SHFL.IDX P6, R14, R13, R12, R11 ;  /* 0x0000000c0d0e7389 */ /* 0x00006400000c000b */
[----:B01----:R-:W-:Y:S01]  /*16900*/  ENDCOLLECTIVE ;  /* 0x000000000000791b */ /* 0x003fe20003800000 */
.L_x_4750:
        /* <DEDUP_REMOVED lines=10> */
.L_x_4751:
        /* <DEDUP_REMOVED lines=8> */
.L_x_4678:
        /* <DEDUP_REMOVED lines=9> */
.L_x_4753:
[C---:B------:R-:W-:Y:S01]  /*16ac0*/  VIADD R6, R25.reuse, 0x10 ;  /* 0x0000001019067836 */ /* 0x040fe20000000000 */
[----:B------:R-:W-:Y:S01]  /*16ad0*/  ISETP.GE.AND P1, PT, R25, R29, PT ;  /* 0x0000001d1900720c */ /* 0x000fe20003f26270 */
[----:B------:R-:W-:Y:S02]  /*16ae0*/  IMAD.MOV.U32 R13, RZ, RZ, R0 ;  /* 0x000000ffff0d7224 */ /* 0x000fe400078e0000 */
[----:B------:R-:W-:-:S10]  /*16af0*/  IMAD.MOV.U32 R2, RZ, RZ, R14 ;  /* 0x000000ffff027224 */ /* 0x000fd400078e000e */
[----:B------:R-:W-:Y:S05]  /*16b00*/  WARPSYNC.COLLECTIVE R15, `(.L_x_4754) ;  /* 0x000000000f087348 */ /* 0x000fea0003c00000 */
[----:B------:R0:W1:Y:S02]  /*16b10*/  SHFL.IDX P6, R14, R13, R12, R11 ;  /* 0x0000000c0d0e7389 */ /* 0x00006400000c000b */
[----:B01----:R-:W-:Y:S01]  /*16b20*/  ENDCOLLECTIVE ;  /* 0x000000000000791b */ /* 0x003fe20003800000 */
.L_x_4754:
[----:B------:R-:W-:Y:S02]  /*16b30*/  IMAD.MOV.U32 R13, RZ, RZ, R4 ;  /* 0x000000ffff0d7224 */ /* 0x000fe400078e0004 */
[----:B------:R-:W-:Y:S02]  /*16b40*/  IMAD.MOV.U32 R12, RZ, RZ, 0x1 ;  /* 0x00000001ff0c7424 */ /* 0x000fe400078e00ff */
[----:B------:R-:W-:-:S07]  /*16b50*/  IMAD.MOV.U32 R3, RZ, RZ, R14 ;  /* 0x000000ffff037224 */ /* 0x000fce00078e000e */
[----:B------:R-:W-:Y:S05]  /*16b60*/  WARPSYNC.COLLECTIVE R15, `(.L_x_4755) ;  /* 0x000000000f087348 */ /* 0x000fea0003c00000 */
[----:B------:R0:W1:Y:S02]  /*16b70*/  SHFL.IDX P6, R14, R13, R12, R11 ;  /* 0x0000000c0d0e7389 */ /* 0x00006400000c000b */
[----:B01----:R-:W-:Y:S01]  /*16b80*/  ENDCOLLECTIVE ;  /* 0x000000000000791b */ /* 0x003fe20003800000 */
.L_x_4755:
[----:B------:R-:W-:-:S05]  /*16b90*/  @!P1 LEA R5, P4, R32, R3, 0x1 ;  /* 0x0000000320059211 */ /* 0x000fca00078808ff */
[----:B------:R-:W-:Y:S02]  /*16ba0*/  @!P1 IMAD.X R3, RZ, RZ, R2, P4 ;  /* 0x000000ffff039224 */ /* 0x000fe400020e0602 */
[----:B------:R-:W-:Y:S02]  /*16bb0*/  @!P1 IMAD.MOV.U32 R2, RZ, RZ, R5 ;  /* 0x000000ffff029224 */ /* 0x000fe400078e0005 */
[----:B------:R-:W-:-:S03]  /*16bc0*/  IMAD.MOV.U32 R13, RZ, RZ, R0 ;  /* 0x000000ffff0d7224 */ /* 0x000fc600078e0000 */
[----:B------:R-:W-:Y:S01]  /*16bd0*/  @!PT LDS RZ, [RZ] ;  /* 0x00000000fffff984 */ /* 0x000fe20000000800 */
[----:B------:R-:W-:Y:S01]  /*16be0*/  @!PT LDS RZ, [RZ] ;  /* 0x00000000fffff984 */ /* 0x000fe20000000800 */
[----:B------:R-:W-:Y:S01]  /*16bf0*/  @!PT LDS RZ, [RZ] ;  /* 0x00000000fffff984 */ /* 0x000fe20000000800 */
        /* <DEDUP_REMOVED lines=8> */
.L_x_4756:
[----:B------:R-:W-:Y:S02]  /*16c80*/  IMAD.MOV.U32 R13, RZ, RZ, R4 ;  /* 0x000000ffff0d7224 */ /* 0x000fe400078e0004 */
[----:B------:R-:W-:Y:S02]  /*16c90*/  IMAD.MOV.U32 R12, RZ, RZ, 0x2 ;  /* 0x00000002ff0c7424 */ /* 0x000fe400078e00ff */
[----:B------:R-:W-:-:S07]  /*16ca0*/  IMAD.MOV.U32 R3, RZ, RZ, R14 ;  /* 0x000000ffff037224 */ /* 0x000fce00078e000e */
[----:B------:R-:W-:Y:S05]  /*16cb0*/  WARPSYNC.COLLECTIVE R15, `(.L_x_4757) ;  /* 0x000000000f087348 */ /* 0x000fea0003c00000 */
[----:B------:R0:W1:Y:S02]  /*16cc0*/  SHFL.IDX P6, R14, R13, R12, R11 ;  /* 0x0000000c0d0e7389 */ /* 0x00006400000c000b */
[----:B01----:R-:W-:Y:S01]  /*16cd0*/  ENDCOLLECTIVE ;  /* 0x000000000000791b */ /* 0x003fe20003800000 */
.L_x_4757:
        /* <DEDUP_REMOVED lines=17> */
.L_x_4758:
[----:B------:R-:W-:Y:S02]  /*16df0*/  IMAD.MOV.U32 R13, RZ, RZ, R4 ;  /* 0x000000ffff0d7224 */ /* 0x000fe400078e0004 */
[----:B------:R-:W-:Y:S02]  /*16e00*/  IMAD.MOV.U32 R12, RZ, RZ, 0x3 ;  /* 0x00000003ff0c7424 */ /* 0x000fe400078e00ff */
[----:B------:R-:W-:-:S07]  /*16e10*/  IMAD.MOV.U32 R3, RZ, RZ, R14 ;  /* 0x000000ffff037224 */ /* 0x000fce00078e000e */
[----:B------:R-:W-:Y:S05]  /*16e20*/  WARPSYNC.COLLECTIVE R15, `(.L_x_4759) ;  /* 0x000000000f087348 */ /* 0x000fea0003c00000 */
[----:B------:R0:W1:Y:S02]  /*16e30*/  SHFL.IDX P6, R14, R13, R12, R11 ;  /* 0x0000000c0d0e7389 */ /* 0x00006400000c000b */
[----:B01----:R-:W-:Y:S01]  /*16e40*/  ENDCOLLECTIVE ;  /* 0x000000000000791b */ /* 0x003fe20003800000 */
.L_x_4759:
        /* <DEDUP_REMOVED lines=17> */
.L_x_4760:
[----:B------:R-:W-:Y:S02]  /*16f60*/  IMAD.MOV.U32 R13, RZ, RZ, R4 ;  /* 0x000000ffff0d7224 */ /* 0x000fe400078e0004 */
[----:B------:R-:W-:Y:S02]  /*16f70*/  IMAD.MOV.U32 R12, RZ, RZ, 0x4 ;  /* 0x00000004ff0c7424 */ /* 0x000fe400078e00ff */
[----:B------:R-:W-:-:S07]  /*16f80*/  IMAD.MOV.U32 R3, RZ, RZ, R14 ;  /* 0x000000ffff037224 */ /* 0x000fce00078e000e */
[----:B------:R-:W-:Y:S05]  /*16f90*/  WARPSYNC.COLLECTIVE R15, `(.L_x_4761) ;  /* 0x000000000f087348 */ /* 0x000fea0003c00000 */
[----:B------:R0:W1:Y:S02]  /*16fa0*/  SHFL.IDX P6, R14, R13, R12, R11 ;  /* 0x0000000c0d0e7389 */ /* 0x00006400000c000b */
[----:B01----:R-:W-:Y:S01]  /*16fb0*/  ENDCOLLECTIVE ;  /* 0x000000000000791b */ /* 0x003fe20003800000 */
.L_x_4761:
        /* <DEDUP_REMOVED lines=17> */
.L_x_4762:
[----:B------:R-:W-:Y:S02]  /*170d0*/  IMAD.MOV.U32 R13, RZ, RZ, R4 ;  /* 0x000000ffff0d7224 */ /* 0x000fe400078e0004 */
[----:B------:R-:W-:Y:S02]  /*170e0*/  IMAD.MOV.U32 R12, RZ, RZ, 0x5 ;  /* 0x00000005ff0c7424 */ /* 0x000fe400078e00ff */
[----:B------:R-:W-:-:S07]  /*170f0*/  IMAD.MOV.U32 R3, RZ, RZ, R14 ;  /* 0x000000ffff037224 */ /* 0x000fce00078e000e */
[----:B------:R-:W-:Y:S05]  /*17100*/  WARPSYNC.COLLECTIVE R15, `(.L_x_4763) ;  /* 0x000000000f087348 */ /* 0x000fea0003c00000 */
[----:B------:R0:W1:Y:S02]  /*17110*/  SHFL.IDX P6, R14, R13, R12, R11 ;  /* 0x0000000c0d0e7389 */ /* 0x00006400000c000b */
[----:B01----:R-:W-:Y:S01]  /*17120*/  ENDCOLLECTIVE ;  /* 0x000000000000791b */ /* 0x003fe20003800000 */
.L_x_4763:
        /* <DEDUP_REMOVED lines=17> */
.L_x_4764:
[----:B------:R-:W-:Y:S02]  /*17240*/  IMAD.MOV.U32 R13, RZ, RZ, R4 ;  /* 0x000000ffff0d7224 */ /* 0x000fe400078e0004 */
[----:B------:R-:W-:Y:S02]  /*17250*/  IMAD.MOV.U32 R12, RZ, RZ, 0x6 ;  /* 0x00000006ff0c7424 */ /* 0x000fe400078e00ff */
[----:B------:R-:W-:-:S07]  /*17260*/  IMAD.MOV.U32 R3, RZ, RZ, R14 ;  /* 0x000000ffff037224 */ /* 0x000fce00078e000e */
[----:B------:R-:W-:Y:S05]  /*17270*/  WARPSYNC.COLLECTIVE R15, `(.L_x_4765) ;  /* 0x000000000f087348 */ /* 0x000fea0003c00000 */
[----:B------:R0:W1:Y:S02]  /*17280*/  SHFL.IDX P6, R14, R13, R12, R11 ;  /* 0x0000000c0d0e7389 */ /* 0x00006400000c000b */
[----:B01----:R-:W-:Y:S01]  /*17290*/  ENDCOLLECTIVE ;  /* 0x000000000000791b */ /* 0x003fe20003800000 */
.L_x_4765:
        /* <DEDUP_REMOVED lines=17> */
.L_x_4766:
[----:B------:R-:W-:Y:S02]  /*173b0*/  IMAD.MOV.U32 R13, RZ, RZ, R4 ;  /* 0x000000ffff0d7224 */ /* 0x000fe400078e0004 */
[----:B------:R-:W-:Y:S02]  /*173c0*/  IMAD.MOV.U32 R12, RZ, RZ, 0x7 ;  /* 0x00000007ff0c7424 */ /* 0x000fe400078e00ff */
[----:B------:R-:W-:-:S07]  /*173d0*/  IMAD.MOV.U32 R3, RZ, RZ, R14 ;  /* 0x000000ffff037224 */ /* 0x000fce00078e000e */
[----:B------:R-:W-:Y:S05]  /*173e0*/  WARPSYNC.COLLECTIVE R15, `(.L_x_4767) ;  /* 0x000000000f087348 */ /* 0x000fea0003c00000 */
[----:B------:R0:W1:Y:S02]  /*173f0*/  SHFL.IDX P6, R14, R13, R12, R11 ;  /* 0x0000000c0d0e7389 */ /* 0x00006400000c000b */
[----:B01----:R-:W-:Y:S01]  /*17400*/  ENDCOLLECTIVE ;  /* 0x000000000000791b */ /* 0x003fe20003800000 */
.L_x_4767:
[----:B------:R-:W-:-:S05]  /*17410*/  @!P1 LEA R5, P4, R32, R3, 0x1 ;  /* 0x0000000320059211 */ /* 0x000fca00078808ff */
[----:B------:R-:W-:Y:S02]  /*17420*/  @!P1 IMAD.X R6, RZ, RZ, R2, P4 ;  /* 0x000000ffff069224 */ /* 0x000fe400020e0602 */
[----:B------:R-:W-:Y:S02]  /*17430*/  @!P1 IMAD.MOV.U32 R2, RZ, RZ, R5 ;  /* 0x000000ffff029224 */ /* 0x000fe400078e0005 */
        /* <DEDUP_REMOVED lines=9> */
[----:B0-----:R-:W-:Y:S05]  /*174d0*/  WARPSYNC.COLLECTIVE R15, `(.L_x_4768) ;  /* 0x000000000f087348 */ /* 0x001fea0003c00000 */
[----:B------:R1:W2:Y:S02]  /*174e0*/  SHFL.IDX P6, R14, R13, R12, R11 ;  /* 0x0000000c0d0e7389 */ /* 0x0002a400000c000b */
[----:B012---:R-:W-:Y:S01]  /*174f0*/  ENDCOLLECTIVE ;  /* 0x000000000000791b */ /* 0x007fe20003800000 */
.L_x_4768:
[----:B------:R-:W-:Y:S05]  /*17500*/  BRA `(.L_x_4769) ;  /* 0xffffffbc00507947 */ /* 0x000fea000383ffff */
.L_x_4683:
[----:B0-----:R0:W1:Y:S02]  /*17510*/  SYNCS.PHASECHK.TRANS64.TRYWAIT P0, [R17+URZ+0x30820], R0 ;  /* 0x03082000110075a7 */ /* 0x001064000800017f */
[----:B-1----:R-:W-:Y:S05]  /*17520*/  @!P0 NANOSLEEP.SYNCS 0x989680 ;  /* 0x009896800000895d */ /* 0x002fea0003900000 */
[----:B------:R-:W1:Y:S02]  /*17530*/  @!P0 SYNCS.PHASECHK.TRANS64 P0, [R17+URZ+0x30820], R0 ;  /* 0x03082000110085a7 */ /* 0x000e64000800007f */
[----:B-1----:R-:W-:Y:S05]  /*17540*/  @!P0 BRA `(.L_x_4683) ;  /* 0xfffffffc00f08947 */ /* 0x002fea000383ffff */
[----:B------:R-:W-:Y:S05]  /*17550*/  BRA `(.L_x_4770) ;  /* 0xffffffbc00c87947 */ /* 0x000fea000383ffff */
.L_x_4688:
[----:B0-----:R0:W1:Y:S02]  /*17560*/  SYNCS.PHASECHK.TRANS64.TRYWAIT P0, [R7+URZ+0x30840], R2 ;  /* 0x03084002070075a7 */ /* 0x001064000800017f */
[----:B-1----:R-:W-:Y:S05]  /*17570*/  @!P0 NANOSLEEP.SYNCS 0x989680 ;  /* 0x009896800000895d */ /* 0x002fea0003900000 */
[----:B------:R-:W1:Y:S02]  /*17580*/  @!P0 SYNCS.PHASECHK.TRANS64 P0, [R7+URZ+0x30840], R2 ;  /* 0x03084002070085a7 */ /* 0x000e64000800007f */
[----:B-1----:R-:W-:Y:S05]  /*17590*/  @!P0 BRA `(.L_x_4688) ;  /* 0xfffffffc00f08947 */ /* 0x002fea000383ffff */
[----:B------:R-:W-:Y:S05]  /*175a0*/  BRA `(.L_x_4771) ;  /* 0xffffffc000a87947 */ /* 0x000fea000383ffff */
.L_x_4689:
        /* <DEDUP_REMOVED lines=8> */
.L_x_4773:
[----:B------:R-:W-:Y:S05]  /*17630*/  BSYNC B1 ;  /* 0x0000000000017941 */ /* 0x000fea0003800000 */
.L_x_4772:
        /* <DEDUP_REMOVED lines=12> */
.L_x_4774:
[----:B------:R-:W-:Y:S02]  /*17700*/  IMAD R5, R5, 0x2, R17 ;  /* 0x0000000205057824 */ /* 0x000fe400078e0211 */
[----:B------:R-:W-:Y:S02]  /*17710*/  IMAD.MOV.U32 R13, RZ, RZ, R6 ;  /* 0x000000ffff0d7224 */ /* 0x000fe400078e0006 */
[----:B------:R-:W-:Y:S02]  /*17720*/  IMAD.MOV.U32 R12, RZ, RZ, 0x1 ;  /* 0x00000001ff0c7424 */ /* 0x000fe400078e00ff */
[----:B------:R-:W-:-:S07]  /*17730*/  IMAD.MOV.U32 R2, RZ, RZ, R14 ;  /* 0x000000ffff027224 */ /* 0x000fce00078e000e */
[----:B------:R-:W-:Y:S05]  /*17740*/  WARPSYNC.COLLECTIVE R15, `(.L_x_4775) ;  /* 0x000000000f087348 */ /* 0x000fea0003c00000 */
[----:B------:R0:W1:Y:S02]  /*17750*/  SHFL.IDX P6, R14, R13, R12, R11 ;  /* 0x0000000c0d0e7389 */ /* 0x00006400000c000b */
[----:B01----:R-:W-:Y:S01]  /*17760*/  ENDCOLLECTIVE ;  /* 0x000000000000791b */ /* 0x003fe20003800000 */
.L_x_4775:
        /* <DEDUP_REMOVED lines=13> */
.L_x_4776:
[----:B------:R-:W-:Y:S02]  /*17840*/  IMAD.MOV.U32 R13, RZ, RZ, R6 ;  /* 0x000000ffff0d7224 */ /* 0x000fe400078e0006 */
[----:B------:R-:W-:Y:S02]  /*17850*/  IMAD.MOV.U32 R12, RZ, RZ, 0x2 ;  /* 0x00000002ff0c7424 */ /* 0x000fe400078e00ff */
[----:B------:R-:W-:-:S07]  /*17860*/  IMAD.MOV.U32 R2, RZ, RZ, R14 ;  /* 0x000000ffff027224 */ /* 0x000fce00078e000e */
[----:B------:R-:W-:Y:S05]  /*17870*/  WARPSYNC.COLLECTIVE R15, `(.L_x_4777) ;  /* 0x000000000f087348 */ /* 0x000fea0003c00000 */
[----:B------:R0:W1:Y:S02]  /*17880*/  SHFL.IDX P6, R14, R13, R12, R11 ;  /* 0x0000000c0d0e7389 */ /* 0x00006400000c000b */
[----:B01----:R-:W-:Y:S01]  /*17890*/  ENDCOLLECTIVE ;  /* 0x000000000000791b */ /* 0x003fe20003800000 */
.L_x_4777:
        /* <DEDUP_REMOVED lines=13> */
.L_x_4778:
[----:B------:R-:W-:Y:S02]  /*17970*/  IMAD.MOV.U32 R13, RZ, RZ, R6 ;  /* 0x000000ffff0d7224 */ /* 0x000fe400078e0006 */
[----:B------:R-:W-:Y:S02]  /*17980*/  IMAD.MOV.U32 R12, RZ, RZ, 0x3 ;  /* 0x00000003ff0c7424 */ /* 0x000fe400078e00ff */
[----:B------:R-:W-:-:S07]  /*17990*/  IMAD.MOV.U32 R2, RZ, RZ, R14 ;  /* 0x000000ffff027224 */ /* 0x000fce00078e000e */
[----:B------:R-:W-:Y:S05]  /*179a0*/  WARPSYNC.COLLECTIVE R15, `(.L_x_4779) ;  /* 0x000000000f087348 */ /* 0x000fea0003c00000 */
[----:B------:R0:W1:Y:S02]  /*179b0*/  SHFL.IDX P6, R14, R13, R12, R11 ;  /* 0x0000000c0d0e7389 */ /* 0x00006400000c000b */
[----:B01----:R-:W-:Y:S01]  /*179c0*/  ENDCOLLECTIVE ;  /* 0x000000000000791b */ /* 0x003fe20003800000 */
.L_x_4779:
        /* <DEDUP_REMOVED lines=13> */
.L_x_4780:
[----:B------:R-:W-:Y:S02]  /*17aa0*/  IMAD.MOV.U32 R13, RZ, RZ, R6 ;  /* 0x000000ffff0d7224 */ /* 0x000fe400078e0006 */
[----:B------:R-:W-:Y:S02]  /*17ab0*/  IMAD.MOV.U32 R12, RZ, RZ, 0x4 ;  /* 0x00000004ff0c7424 */ /* 0x000fe400078e00ff */
[----:B------:R-:W-:-:S07]  /*17ac0*/  IMAD.MOV.U32 R2, RZ, RZ, R14 ;  /* 0x000000ffff027224 */ /* 0x000fce00078e000e */
[----:B------:R-:W-:Y:S05]  /*17ad0*/  WARPSYNC.COLLECTIVE R15, `(.L_x_4781) ;  /* 0x000000000f087348 */ /* 0x000fea0003c00000 */
[----:B------:R0:W1:Y:S02]  /*17ae0*/  SHFL.IDX P6, R14, R13, R12, R11 ;  /* 0x0000000c0d0e7389 */ /* 0x00006400000c000b */
[----:B01----:R-:W-:Y:S01]  /*17af0*/  ENDCOLLECTIVE ;  /* 0x000000000000791b */ /* 0x003fe20003800000 */
.L_x_4781:
        /* <DEDUP_REMOVED lines=13> */
.L_x_4782:
[----:B------:R-:W-:Y:S02]  /*17bd0*/  IMAD.MOV.U32 R13, RZ, RZ, R6 ;  /* 0x000000ffff0d7224 */ /* 0x000fe400078e0006 */
[----:B------:R-:W-:Y:S02]  /*17be0*/  IMAD.MOV.U32 R12, RZ, RZ, 0x5 ;  /* 0x00000005ff0c7424 */ /* 0x000fe400078e00ff */
[----:B------:R-:W-:-:S07]  /*17bf0*/  IMAD.MOV.U32 R2, RZ, RZ, R14 ;  /* 0x000000ffff027224 */ /* 0x000fce00078e000e */
[----:B------:R-:W-:Y:S05]  /*17c00*/  WARPSYNC.COLLECTIVE R15, `(.L_x_4783) ;  /* 0x000000000f087348 */ /* 0x000fea0003c00000 */
[----:B------:R0:W1:Y:S02]  /*17c10*/  SHFL.IDX P6, R14, R13, R12, R11 ;  /* 0x0000000c0d0e7389 */ /* 0x00006400000c000b */
[----:B01----:R-:W-:Y:S01]  /*17c20*/  ENDCOLLECTIVE ;  /* 0x000000000000791b */ /* 0x003fe20003800000 */
.L_x_4783:
[----:B------:R-:W-:-:S05]  /*17c30*/  IADD3 R2, P0, R2, R4, RZ ;  /* 0x0000000402027210 */ /* 0x000fca0007f1e0ff */
[----:B------:R-:W-:-:S05]  /*17c40*/  IMAD.X R3, RZ, RZ, R35, P0 ;  /* 0x000000ffff037224 */ /* 0x000fca00000e0623 */
[----:B------:R-:W-:Y:S01]  /*17c50*/  @!PT LDS RZ, [RZ] ;  /* 0x00000000fffff984 */ /* 0x000fe20000000800 */
[----:B------:R-:W-:Y:S01]  /*17c60*/  @!PT LDS RZ, [RZ] ;  /* 0x00000000fffff984 */ /* 0x000fe20000000800 */
[----:B------:R-:W-:Y:S01]  /*17c70*/  @!PT LDS RZ, [RZ] ;  /* 0x00000000fffff984 */ /* 0x000fe20000000800 */
[----:B------:R0:W-:Y:S01]  /*17c80*/  LDGSTS.E.BYPASS.LTC128B.128 [R5+0x20400], desc[UR36][R2.64], !P1 ;  /* 0x2040000002057fae */ /* 0x0001e2000c901d64 */
[----:B------:R-:W-:Y:S01]  /*17c90*/  IMAD.MOV.U32 R13, RZ, RZ, R8 ;  /* 0x000000ffff0d7224 */ /* 0x000fe200078e0008 */
[----:B------:R-:W-:Y:S02]  /*17ca0*/  LOP3.LUT P1, RZ, R16, 0x200000, RZ, 0xc0, !PT ;  /* 0x0020000010ff7812 */ /* 0x000fe4000782c0ff */
[----:B------:R0:W-:Y:S04]  /*17cb0*/  LDGSTS.E.BYPASS.LTC128B.128 [R5+0x23400], desc[UR36][R2.64+0x80], !P5 ;  /* 0x2340008002057fae */ /* 0x0001e8000e901d64 */
[----:B------:R0:W-:Y:S01]  /*17cc0*/  LDGSTS.E.BYPASS.LTC128B.128 [R5+0x26400], desc[UR36][R2.64+0x100], !P4 ;  /* 0x2640010002057fae */ /* 0x0001e2000e101d64 */
[----:B------:R-:W-:-:S07]  /*17cd0*/  IMAD.MOV.U32 R35, RZ, RZ, R14 ;  /* 0x000000ffff237224 */ /* 0x000fce00078e000e */
[----:B0-----:R-:W-:Y:S05]  /*17ce0*/  WARPSYNC.COLLECTIVE R15, `(.L_x_4784) ;  /* 0x000000000f087348 */ /* 0x001fea0003c00000 */
[----:B------:R1:W2:Y:S02]  /*17cf0*/  SHFL.IDX P6, R14, R13, R12, R11 ;  /* 0x0000000c0d0e7389 */ /* 0x0002a400000c000b */
[----:B012---:R-:W-:Y:S01]  /*17d00*/  ENDCOLLECTIVE ;  /* 0x000000000000791b */ /* 0x007fe20003800000 */
.L_x_4784:
[----:B------:R-:W-:Y:S01]  /*17d10*/  IMAD.MOV.U32 R2, RZ, RZ, R14 ;  /* 0x000000ffff027224 */ /* 0x000fe200078e000e */
[----:B------:R-:W-:Y:S06]  /*17d20*/  BRA `(.L_x_4785) ;  /* 0xffffffbc00d07947 */ /* 0x000fec000383ffff */
.L_x_4694:
[----:B0-----:R0:W2:Y:S02]  /*17d30*/  SYNCS.PHASECHK.TRANS64.TRYWAIT P0, [R6+URZ+0x30860], R2 ;  /* 0x03086002060075a7 */ /* 0x0010a4000800017f */
[----:B--2---:R-:W-:Y:S05]  /*17d40*/  @!P0 NANOSLEEP.SYNCS 0x989680 ;  /* 0x009896800000895d */ /* 0x004fea0003900000 */
[----:B------:R-:W2:Y:S02]  /*17d50*/  @!P0 SYNCS.PHASECHK.TRANS64 P0, [R6+URZ+0x30860], R2 ;  /* 0x03086002060085a7 */ /* 0x000ea4000800007f */
[----:B--2---:R-:W-:Y:S05]  /*17d60*/  @!P0 BRA `(.L_x_4694) ;  /* 0xfffffffc00f08947 */ /* 0x004fea000383ffff */
[----:B------:R-:W-:Y:S05]  /*17d70*/  BRA `(.L_x_4786) ;  /* 0xffffffc000347947 */ /* 0x000fea000383ffff */
.L_x_4695:
        /* <DEDUP_REMOVED lines=8> */
.L_x_4788:
[----:B------:R-:W-:Y:S05]  /*17e00*/  BSYNC B1 ;  /* 0x0000000000017941 */ /* 0x000fea0003800000 */
.L_x_4787:
        /* <DEDUP_REMOVED lines=9> */
.L_x_4789:
[----:B------:R-:W-:Y:S02]  /*17ea0*/  IMAD.MOV.U32 R13, RZ, RZ, R19 ;  /* 0x000000ffff0d7224 */ /* 0x000fe400078e0013 */
[----:B------:R-:W-:Y:S02]  /*17eb0*/  IMAD.MOV.U32 R12, RZ, RZ, 0x1 ;  /* 0x00000001ff0c7424 */ /* 0x000fe400078e00ff */
[----:B------:R-:W-:-:S07]  /*17ec0*/  IMAD.MOV.U32 R2, RZ, RZ, R14 ;  /* 0x000000ffff027224 */ /* 0x000fce00078e000e */
[----:B------:R-:W-:Y:S05]  /*17ed0*/  WARPSYNC.COLLECTIVE R15, `(.L_x_4790) ;  /* 0x000000000f087348 */ /* 0x000fea0003c00000 */
[----:B------:R0:W1:Y:S02]  /*17ee0*/  SHFL.IDX P6, R14, R13, R12, R11 ;  /* 0x0000000c0d0e7389 */ /* 0x00006400000c000b */
[----:B01----:R-:W-:Y:S01]  /*17ef0*/  ENDCOLLECTIVE ;  /* 0x000000000000791b */ /* 0x003fe20003800000 */
.L_x_4790:
        /* <DEDUP_REMOVED lines=16> */
.L_x_4791:
[----:B------:R-:W-:Y:S02]  /*18000*/  IMAD.MOV.U32 R13, RZ, RZ, R19 ;  /* 0x000000ffff0d7224 */ /* 0x000fe400078e0013 */
[----:B------:R-:W-:Y:S02]  /*18010*/  IMAD.MOV.U32 R12, RZ, RZ, 0x2 ;  /* 0x00000002ff0c7424 */ /* 0x000fe400078e00ff */
[----:B------:R-:W-:-:S07]  /*18020*/  IMAD.MOV.U32 R2, RZ, RZ, R14 ;  /* 0x000000ffff027224 */ /* 0x000fce00078e000e */
[----:B------:R-:W-:Y:S05]  /*18030*/  WARPSYNC.COLLECTIVE R15, `(.L_x_4792) ;  /* 0x000000000f087348 */ /* 0x000fea0003c00000 */
[----:B------:R0:W1:Y:S02]  /*18040*/  SHFL.IDX P6, R14, R13, R12, R11 ;  /* 0x0000000c0d0e7389 */ /* 0x00006400000c000b */
[----:B01----:R-:W-:Y:S01]  /*18050*/  ENDCOLLECTIVE ;  /* 0x000000000000791b */ /* 0x003fe20003800000 */
.L_x_4792:
        /* <DEDUP_REMOVED lines=16> */
.L_x_4793:
[----:B------:R-:W-:Y:S02]  /*18160*/  IMAD.MOV.U32 R13, RZ, RZ, R19 ;  /* 0x000000ffff0d7224 */ /* 0x000fe400078e0013 */
[----:B------:R-:W-:Y:S02]  /*18170*/  IMAD.MOV.U32 R12, RZ, RZ, 0x3 ;  /* 0x00000003ff0c7424 */ /* 0x000fe400078e00ff */
[----:B------:R-:W-:-:S07]  /*18180*/  IMAD.MOV.U32 R2, RZ, RZ, R14 ;  /* 0x000000ffff027224 */ /* 0x000fce00078e000e */
[----:B------:R-:W-:Y:S05]  /*18190*/  WARPSYNC.COLLECTIVE R15, `(.L_x_4794) ;  /* 0x000000000f087348 */ /* 0x000fea0003c00000 */
[----:B------:R0:W1:Y:S02]  /*181a0*/  SHFL.IDX P6, R14, R13, R12, R11 ;  /* 0x0000000c0d0e7389 */ /* 0x00006400000c000b */
[----:B01----:R-:W-:Y:S01]  /*181b0*/  ENDCOLLECTIVE ;  /* 0x000000000000791b */ /* 0x003fe20003800000 */
.L_x_4794:
        /* <DEDUP_REMOVED lines=16> */
.L_x_4795:
[----:B------:R-:W-:Y:S02]  /*182c0*/  IMAD.MOV.U32 R13, RZ, RZ, R19 ;  /* 0x000000ffff0d7224 */ /* 0x000fe400078e0013 */
[----:B------:R-:W-:Y:S02]  /*182d0*/  IMAD.MOV.U32 R12, RZ, RZ, 0x4 ;  /* 0x00000004ff0c7424 */ /* 0x000fe400078e00ff */
[----:B------:R-:W-:-:S07]  /*182e0*/  IMAD.MOV.U32 R2, RZ, RZ, R14 ;  /* 0x000000ffff027224 */ /* 0x000fce00078e000e */
[----:B------:R-:W-:Y:S05]  /*182f0*/  WARPSYNC.COLLECTIVE R15, `(.L_x_4796) ;  /* 0x000000000f087348 */ /* 0x000fea0003c00000 */
[----:B------:R0:W1:Y:S02]  /*18300*/  SHFL.IDX P6, R14, R13, R12, R11 ;  /* 0x0000000c0d0e7389 */ /* 0x00006400000c000b */
[----:B01----:R-:W-:Y:S01]  /*18310*/  ENDCOLLECTIVE ;  /* 0x000000000000791b */ /* 0x003fe20003800000 */
.L_x_4796:
        /* <DEDUP_REMOVED lines=16> */
.L_x_4797:
[----:B------:R-:W-:Y:S02]  /*18420*/  IMAD.MOV.U32 R13, RZ, RZ, R19 ;  /* 0x000000ffff0d7224 */ /* 0x000fe400078e0013 */
[----:B------:R-:W-:Y:S02]  /*18430*/  IMAD.MOV.U32 R12, RZ, RZ, 0x5 ;  /* 0x00000005ff0c7424 */ /* 0x000fe400078e00ff */
[----:B------:R-:W-:-:S07]  /*18440*/  IMAD.MOV.U32 R2, RZ, RZ, R14 ;  /* 0x000000ffff027224 */ /* 0x000fce00078e000e */
[----:B------:R-:W-:Y:S05]  /*18450*/  WARPSYNC.COLLECTIVE R15, `(.L_x_4798) ;  /* 0x000000000f087348 */ /* 0x000fea0003c00000 */
[----:B------:R0:W1:Y:S02]  /*18460*/  SHFL.IDX P6, R14, R13, R12, R11 ;  /* 0x0000000c0d0e7389 */ /* 0x00006400000c000b */
[----:B01----:R-:W-:Y:S01]  /*18470*/  ENDCOLLECTIVE ;  /* 0x000000000000791b */ /* 0x003fe20003800000 */
.L_x_4798:
        /* <DEDUP_REMOVED lines=13> */
.L_x_4799:
[----:B------:R-:W-:Y:S01]  /*18550*/  @!PT LDS RZ, [RZ] ;  /* 0x00000000fffff984 */ /* 0x000fe20000000800 */
[----:B------:R-:W-:Y:S01]  /*18560*/  @!PT LDS RZ, [RZ] ;  /* 0x00000000fffff984 */ /* 0x000fe20000000800 */
[----:B------:R-:W-:Y:S01]  /*18570*/  @!PT LDS RZ, [RZ] ;  /* 0x00000000fffff984 */ /* 0x000fe20000000800 */
[----:B------:R-:W-:Y:S01]  /*18580*/  LDGSTS.E.BYPASS.LTC128B.128 [R5+0x5400], desc[UR36][R2.64+0x80], !P0 ;  /* 0x0540008002057fae */ /* 0x000fe2000c101d64 */
[----:B------:R-:W-:-:S13]  /*18590*/  ISETP.LT.OR P0, PT, R7, 0x41, P1 ;  /* 0x000000410700780c */ /* 0x000fda0000f01670 */
[----:B------:R0:W-:Y:S02]  /*185a0*/  LDGSTS.E.BYPASS.LTC128B.128 [R5+0x8400], desc[UR36][R2.64+0x100], !P0 ;  /* 0x0840010002057fae */ /* 0x0001e4000c101d64 */
[----:B0-----:R-:W-:Y:S01]  /*185b0*/  IMAD.MOV.U32 R2, RZ, RZ, R14 ;  /* 0x000000ffff027224 */ /* 0x001fe200078e000e */
[----:B------:R-:W-:Y:S06]  /*185c0*/  BRA `(.L_x_4800) ;  /* 0xffffffbc00207947 */ /* 0x000fec000383ffff */
.L_x_4703:
[----:B0-----:R0:W1:Y:S02]  /*185d0*/  SYNCS.PHASECHK.TRANS64.TRYWAIT P0, [R0+URZ+0x30860], R3 ;  /* 0x03086003000075a7 */ /* 0x001064000800017f */
[----:B-1----:R-:W-:Y:S05]  /*185e0*/  @!P0 NANOSLEEP.SYNCS 0x989680 ;  /* 0x009896800000895d */ /* 0x002fea0003900000 */
[----:B------:R-:W1:Y:S02]  /*185f0*/  @!P0 SYNCS.PHASECHK.TRANS64 P0, [R0+URZ+0x30860], R3 ;  /* 0x03086003000085a7 */ /* 0x000e64000800007f */
[----:B-1----:R-:W-:Y:S05]  /*18600*/  @!P0 BRA `(.L_x_4703) ;  /* 0xfffffffc00f08947 */ /* 0x002fea000383ffff */
[----:B------:R-:W-:Y:S05]  /*18610*/  BRA `(.L_x_4801) ;  /* 0xffffffc0004c7947 */ /* 0x000fea000383ffff */
.L_x_4704:
        /* <DEDUP_REMOVED lines=8> */
.L_x_4803:
[----:B------:R-:W-:Y:S05]  /*186a0*/  BSYNC B0 ;  /* 0x0000000000007941 */ /* 0x000fea0003800000 */
.L_x_4802:
        /* <DEDUP_REMOVED lines=9> */
.L_x_4804:
        /* <DEDUP_REMOVED lines=14> */
.L_x_4805:
        /* <DEDUP_REMOVED lines=8> */
[----:B------:R-:W-:Y:S01]  /*188a0*/  ISETP.LT.OR P3, PT, R6, 0x11, P2 ;  /* 0x000000110600780c */ /* 0x000fe20001761670 */
[----:B------:R-:W-:-:S12]  /*188b0*/  IMAD.MOV.U32 R7, RZ, RZ, R14 ;  /* 0x000000ffff077224 */ /* 0x000fd800078e000e */
[----:B0-----:R-:W-:Y:S05]  /*188c0*/  WARPSYNC.COLLECTIVE R15, `(.L_x_4806) ;  /* 0x000000000f087348 */ /* 0x001fea0003c00000 */
[----:B------:R1:W2:Y:S02]  /*188d0*/  SHFL.IDX P6, R14, R13, R12, R11 ;  /* 0x0000000c0d0e7389 */ /* 0x0002a400000c000b */
[----:B012---:R-:W-:Y:S01]  /*188e0*/  ENDCOLLECTIVE ;  /* 0x000000000000791b */ /* 0x007fe20003800000 */
.L_x_4806:
[----:B------:R-:W-:Y:S02]  /*188f0*/  IMAD.MOV.U32 R13, RZ, RZ, R19 ;  /* 0x000000ffff0d7224 */ /* 0x000fe400078e0013 */
[----:B------:R-:W-:Y:S01]  /*18900*/  IMAD.MOV.U32 R12, RZ, RZ, 0x2 ;  /* 0x00000002ff0c7424 */ /* 0x000fe200078e00ff */
[----:B------:R-:W-:-:S13]  /*18910*/  IADD3 R2, P4, R14, R5, RZ ;  /* 0x000000050e027210 */ /* 0x000fda0007f9e0ff */
[----:B------:R-:W-:Y:S05]  /*18920*/  WARPSYNC.COLLECTIVE R15, `(.L_x_4807) ;  /* 0x000000000f087348 */ /* 0x000fea0003c00000 */
[----:B------:R0:W1:Y:S02]  /*18930*/  SHFL.IDX P6, R14, R13, R12, R11 ;  /* 0x0000000c0d0e7389 */ /* 0x00006400000c000b */
[----:B01----:R-:W-:Y:S01]  /*18940*/  ENDCOLLECTIVE ;  /* 0x000000000000791b */ /* 0x003fe20003800000 */
.L_x_4807:
        /* <DEDUP_REMOVED lines=15> */
.L_x_4808:
[----:B------:R-:W-:Y:S02]  /*18a40*/  IMAD.MOV.U32 R13, RZ, RZ, R19 ;  /* 0x000000ffff0d7224 */ /* 0x000fe400078e0013 */
[----:B------:R-:W-:Y:S01]  /*18a50*/  IMAD.MOV.U32 R12, RZ, RZ, 0x3 ;  /* 0x00000003ff0c7424 */ /* 0x000fe200078e00ff */
[----:B------:R-:W-:-:S13]  /*18a60*/  IADD3 R2, P4, R14, R5, RZ ;  /* 0x000000050e027210 */ /* 0x000fda0007f9e0ff */
[----:B------:R-:W-:Y:S05]  /*18a70*/  WARPSYNC.COLLECTIVE R15, `(.L_x_4809) ;  /* 0x000000000f087348 */ /* 0x000fea0003c00000 */
[----:B------:R0:W1:Y:S02]  /*18a80*/  SHFL.IDX P6, R14, R13, R12, R11 ;  /* 0x0000000c0d0e7389 */ /* 0x00006400000c000b */
[----:B01----:R-:W-:Y:S01]  /*18a90*/  ENDCOLLECTIVE ;  /* 0x000000000000791b */ /* 0x003fe20003800000 */
.L_x_4809:
        /* <DEDUP_REMOVED lines=15> */
.L_x_4810:
[----:B------:R-:W-:Y:S02]  /*18b90*/  IMAD.MOV.U32 R13, RZ, RZ, R19 ;  /* 0x000000ffff0d7224 */ /* 0x000fe400078e0013 */
[----:B------:R-:W-:Y:S01]  /*18ba0*/  IMAD.MOV.U32 R12, RZ, RZ, 0x4 ;  /* 0x00000004ff0c7424 */ /* 0x000fe200078e00ff */
[----:B------:R-:W-:-:S13]  /*18bb0*/  IADD3 R2, P4, R14, R5, RZ ;  /* 0x000000050e027210 */ /* 0x000fda0007f9e0ff */
[----:B------:R-:W-:Y:S05]  /*18bc0*/  WARPSYNC.COLLECTIVE R15, `(.L_x_4811) ;  /* 0x000000000f087348 */ /* 0x000fea0003c00000 */
[----:B------:R0:W1:Y:S02]  /*18bd0*/  SHFL.IDX P6, R14, R13, R12, R11 ;  /* 0x0000000c0d0e7389 */ /* 0x00006400000c000b */
[----:B01----:R-:W-:Y:S01]  /*18be0*/  ENDCOLLECTIVE ;  /* 0x000000000000791b */ /* 0x003fe20003800000 */
.L_x_4811:
        /* <DEDUP_REMOVED lines=15> */
.L_x_4812:
[----:B------:R-:W-:Y:S02]  /*18ce0*/  IMAD.MOV.U32 R13, RZ, RZ, R19 ;  /* 0x000000ffff0d7224 */ /* 0x000fe400078e0013 */
[----:B------:R-:W-:Y:S01]  /*18cf0*/  IMAD.MOV.U32 R12, RZ, RZ, 0x5 ;  /* 0x00000005ff0c7424 */ /* 0x000fe200078e00ff */
[----:B------:R-:W-:-:S13]  /*18d00*/  IADD3 R2, P4, R14, R5, RZ ;  /* 0x000000050e027210 */ /* 0x000fda0007f9e0ff */
[----:B------:R-:W-:Y:S05]  /*18d10*/  WARPSYNC.COLLECTIVE R15, `(.L_x_4813) ;  /* 0x000000000f087348 */ /* 0x000fea0003c00000 */
[----:B------:R0:W1:Y:S02]  /*18d20*/  SHFL.IDX P6, R14, R13, R12, R11 ;  /* 0x0000000c0d0e7389 */ /* 0x00006400000c000b */
[----:B01----:R-:W-:Y:S01]  /*18d30*/  ENDCOLLECTIVE ;  /* 0x000000000000791b */ /* 0x003fe20003800000 */
.L_x_4813:
        /* <DEDUP_REMOVED lines=14> */
.L_x_4814:
[----:B------:R-:W-:Y:S05]  /*18e20*/  BRA `(.L_x_4815) ;  /* 0xffffffbc00507947 */ /* 0x000fea000383ffff */
.L_x_4709:
        /* <DEDUP_REMOVED lines=8> */
.L_x_4817:
[----:B------:R-:W-:Y:S05]  /*18eb0*/  BSYNC B0 ;  /* 0x0000000000007941 */ /* 0x000fea0003800000 */
.L_x_4816:
        /* <DEDUP_REMOVED lines=9> */
.L_x_4818:
        /* <DEDUP_REMOVED lines=18> */
.L_x_4819:
[----:B------:R-:W-:Y:S01]  /*19070*/  IMAD.MOV.U32 R12, RZ, RZ, 0x2 ;  /* 0x00000002ff0c7424 */ /* 0x000fe200078e00ff */
[----:B------:R-:W-:-:S05]  /*19080*/  SEL R6, R14, RZ, P1 ;  /* 0x000000ff0e067207 */ /* 0x000fca0000800000 */
[----:B------:R-:W-:-:S04]  /*19090*/  IMAD.IADD R6, R5, 0x1, R6 ;  /* 0x0000000105067824 */ /* 0x000fc800078e0206 */
[----:B------:R-:W-:-:S07]  /*190a0*/  IMAD.MOV.U32 R13, RZ, RZ, R6 ;  /* 0x000000ffff0d7224 */ /* 0x000fce00078e0006 */
[----:B------:R-:W-:Y:S05]  /*190b0*/  WARPSYNC.COLLECTIVE R15, `(.L_x_4820) ;  /* 0x000000000f087348 */ /* 0x000fea0003c00000 */
[----:B------:R0:W1:Y:S02]  /*190c0*/  SHFL.UP P6, R14, R13, R12, R11 ;  /* 0x0400000c0d0e7389 */ /* 0x00006400000c000b */
[----:B01----:R-:W-:Y:S01]  /*190d0*/  ENDCOLLECTIVE ;  /* 0x000000000000791b */ /* 0x003fe20003800000 */
.L_x_4820:
[----:B------:R-:W-:Y:S01]  /*190e0*/  IMAD.MOV.U32 R12, RZ, RZ, 0x4 ;  /* 0x00000004ff0c7424 */ /* 0x000fe200078e00ff */
[----:B------:R-:W-:-:S05]  /*190f0*/  SEL R7, R14, RZ, P2 ;  /* 0x000000ff0e077207 */ /* 0x000fca0001000000 */
[----:B------:R-:W-:-:S04]  /*19100*/  IMAD.IADD R7, R6, 0x1, R7 ;  /* 0x0000000106077824 */ /* 0x000fc800078e0207 */
[----:B------:R-:W-:-:S07]  /*19110*/  IMAD.MOV.U32 R13, RZ, RZ, R7 ;  /* 0x000000ffff0d7224 */ /* 0x000fce00078e0007 */
[----:B------:R-:W-:Y:S05]  /*19120*/  WARPSYNC.COLLECTIVE R15, `(.L_x_4821) ;  /* 0x000000000f087348 */ /* 0x000fea0003c00000 */
[----:B------:R0:W1:Y:S02]  /*19130*/  SHFL.UP P6, R14, R13, R12, R11 ;  /* 0x0400000c0d0e7389 */ /* 0x00006400000c000b */
[----:B01----:R-:W-:Y:S01]  /*19140*/  ENDCOLLECTIVE ;  /* 0x000000000000791b */ /* 0x003fe20003800000 */
.L_x_4821:
[----:B------:R-:W-:Y:S01]  /*19150*/  IMAD.MOV.U32 R12, RZ, RZ, 0x8 ;  /* 0x00000008ff0c7424 */ /* 0x000fe200078e00ff */
[----:B------:R-:W-:-:S05]  /*19160*/  SEL R2, R14, RZ, P3 ;  /* 0x000000ff0e027207 */ /* 0x000fca0001800000 */
[----:B------:R-:W-:-:S04]  /*19170*/  IMAD.IADD R2, R7, 0x1, R2 ;  /* 0x0000000107027824 */ /* 0x000fc800078e0202 */
[----:B------:R-:W-:-:S07]  /*19180*/  IMAD.MOV.U32 R13, RZ, RZ, R2 ;  /* 0x000000ffff0d7224 */ /* 0x000fce00078e0002 */
[----:B------:R-:W-:Y:S05]  /*19190*/  WARPSYNC.COLLECTIVE R15, `(.L_x_4822) ;  /* 0x000000000f087348 */ /* 0x000fea0003c00000 */
[----:B------:R0:W1:Y:S02]  /*191a0*/  SHFL.UP P6, R14, R13, R12, R11 ;  /* 0x0400000c0d0e7389 */ /* 0x00006400000c000b */
[----:B01----:R-:W-:Y:S01]  /*191b0*/  ENDCOLLECTIVE ;  /* 0x000000000000791b */ /* 0x003fe20003800000 */
.L_x_4822:
[----:B------:R-:W-:Y:S01]  /*191c0*/  IMAD.MOV.U32 R12, RZ, RZ, 0x10 ;  /* 0x00000010ff0c7424 */ /* 0x000fe200078e00ff */
[----:B------:R-:W-:-:S05]  /*191d0*/  SEL R3, R14, RZ, P4 ;  /* 0x000000ff0e037207 */ /* 0x000fca0002000000 */
[----:B------:R-:W-:-:S04]  /*191e0*/  IMAD.IADD R3, R2, 0x1, R3 ;  /* 0x0000000102037824 */ /* 0x000fc800078e0203 */
[----:B------:R-:W-:-:S07]  /*191f0*/  IMAD.MOV.U32 R13, RZ, RZ, R3 ;  /* 0x000000ffff0d7224 */ /* 0x000fce00078e0003 */
[----:B------:R-:W-:Y:S05]  /*19200*/  WARPSYNC.COLLECTIVE R15, `(.L_x_4823) ;  /* 0x000000000f087348 */ /* 0x000fea0003c00000 */
[----:B------:R0:W1:Y:S02]  /*19210*/  SHFL.UP P6, R14, R13, R12, R11 ;  /* 0x0400000c0d0e7389 */ /* 0x00006400000c000b */
[----:B01----:R-:W-:Y:S01]  /*19220*/  ENDCOLLECTIVE ;  /* 0x000000000000791b */ /* 0x003fe20003800000 */
.L_x_4823:
        /* <DEDUP_REMOVED lines=8> */
.L_x_4824:
[----:B------:R-:W-:Y:S05]  /*192b0*/  BRA `(.L_x_4825) ;  /* 0xffffffbc00647947 */ /* 0x000fea000383ffff */
.L_x_4714:
        /* <DEDUP_REMOVED lines=8> */
.L_x_4827:
[----:B------:R-:W-:Y:S05]  /*19340*/  BSYNC B0 ;  /* 0x0000000000007941 */ /* 0x000fea0003800000 */
.L_x_4826:
        /* <DEDUP_REMOVED lines=8> */
.L_x_4828:
[----:B------:R-:W-:Y:S01]  /*193d0*/  IMAD.MOV.U32 R12, RZ, RZ, 0x4 ;  /* 0x00000004ff0c7424 */ /* 0x000fe200078e00ff */
[----:B------:R-:W-:-:S05]  /*193e0*/  SEL R2, R14, RZ, P2 ;  /* 0x000000ff0e027207 */ /* 0x000fca0001000000 */
[----:B------:R-:W-:-:S04]  /*193f0*/  IMAD.IADD R2, R13, 0x1, R2 ;  /* 0x000000010d027824 */ /* 0x000fc800078e0202 */
[----:B------:R-:W-:-:S07]  /*19400*/  IMAD.MOV.U32 R13, RZ, RZ, R2 ;  /* 0x000000ffff0d7224 */ /* 0x000fce00078e0002 */
[----:B------:R-:W-:Y:S05]  /*19410*/  WARPSYNC.COLLECTIVE R15, `(.L_x_4829) ;  /* 0x000000000f087348 */ /* 0x000fea0003c00000 */
[----:B------:R0:W1:Y:S02]  /*19420*/  SHFL.UP P6, R14, R13, R12, R11 ;  /* 0x0400000c0d0e7389 */ /* 0x00006400000c000b */
[----:B01----:R-:W-:Y:S01]  /*19430*/  ENDCOLLECTIVE ;  /* 0x000000000000791b */ /* 0x003fe20003800000 */
.L_x_4829:
[----:B------:R-:W-:Y:S01]  /*19440*/  IMAD.MOV.U32 R12, RZ, RZ, 0x8 ;  /* 0x00000008ff0c7424 */ /* 0x000fe200078e00ff */
[----:B------:R-:W-:-:S05]  /*19450*/  SEL R3, R14, RZ, P3 ;  /* 0x000000ff0e037207 */ /* 0x000fca0001800000 */
[----:B------:R-:W-:-:S04]  /*19460*/  IMAD.IADD R3, R2, 0x1, R3 ;  /* 0x0000000102037824 */ /* 0x000fc800078e0203 */
[----:B------:R-:W-:-:S07]  /*19470*/  IMAD.MOV.U32 R13, RZ, RZ, R3 ;  /* 0x000000ffff0d7224 */ /* 0x000fce00078e0003 */
[----:B------:R-:W-:Y:S05]  /*19480*/  WARPSYNC.COLLECTIVE R15, `(.L_x_4830) ;  /* 0x000000000f087348 */ /* 0x000fea0003c00000 */
[----:B------:R0:W1:Y:S02]  /*19490*/  SHFL.UP P6, R14, R13, R12, R11 ;  /* 0x0400000c0d0e7389 */ /* 0x00006400000c000b */
[----:B01----:R-:W-:Y:S01]  /*194a0*/  ENDCOLLECTIVE ;  /* 0x000000000000791b */ /* 0x003fe20003800000 */
.L_x_4830:
[----:B------:R-:W-:Y:S01]  /*194b0*/  IMAD.MOV.U32 R12, RZ, RZ, 0x10 ;  /* 0x00000010ff0c7424 */ /* 0x000fe200078e00ff */
[----:B------:R-:W-:-:S05]  /*194c0*/  SEL R4, R14, RZ, P4 ;  /* 0x000000ff0e047207 */ /* 0x000fca0002000000 */
[----:B------:R-:W-:-:S04]  /*194d0*/  IMAD.IADD R4, R3, 0x1, R4 ;  /* 0x0000000103047824 */ /* 0x000fc800078e0204 */
[----:B------:R-:W-:-:S07]  /*194e0*/  IMAD.MOV.U32 R13, RZ, RZ, R4 ;  /* 0x000000ffff0d7224 */ /* 0x000fce00078e0004 */
[----:B------:R-:W-:Y:S05]  /*194f0*/  WARPSYNC.COLLECTIVE R15, `(.L_x_4831) ;  /* 0x000000000f087348 */ /* 0x000fea0003c00000 */
[----:B------:R0:W1:Y:S02]  /*19500*/  SHFL.UP P6, R14, R13, R12, R11 ;  /* 0x0400000c0d0e7389 */ /* 0x00006400000c000b */
[----:B01----:R-:W-:Y:S01]  /*19510*/  ENDCOLLECTIVE ;  /* 0x000000000000791b */ /* 0x003fe20003800000 */
.L_x_4831:
        /* <DEDUP_REMOVED lines=8> */
.L_x_4832:
[----:B------:R-:W-:Y:S05]  /*195a0*/  BRA `(.L_x_4833) ;  /* 0xffffffbc00447947 */ /* 0x000fea000383ffff */
.L_x_4716:
[----:B------:R-:W-:Y:S01]  /*195b0*/  BSSY B0, `(.L_x_4834) ;  /* 0x0000006000007945 */ /* 0x000fe20003800000 */
[----:B------:R-:W-:Y:S01]  /*195c0*/  PLOP3.LUT P6, PT, P6, PT, PT, 0x8, 0x0 ;  /* 0x000000000000781c */ /* 0x000fe200037ce170 */
[----:B------:R-:W-:-:S12]  /*195d0*/  IMAD.MOV.U32 R15, RZ, RZ, -0x1 ;  /* 0xffffffffff0f7424 */ /* 0x000fd800078e00ff */
[----:B01----:R-:W-:Y:S05]  /*195e0*/  WARPSYNC.COLLECTIVE R15, `(.L_x_4835) ;  /* 0x000000000f087348 */ /* 0x003fea0003c00000 */
[----:B------:R-:W-:Y:S01]  /*195f0*/  VOTE.ANY R14, PT, P6 ;  /* 0x00000000000e7806 */ /* 0x000fe200030e0100 */
[----:B01----:R-:W-:Y:S06]  /*19600*/  ENDCOLLECTIVE ;  /* 0x000000000000791b */ /* 0x003fec0003800000 */
.L_x_4835:
[----:B------:R-:W-:Y:S05]  /*19610*/  BSYNC B0 ;  /* 0x0000000000007941 */ /* 0x000fea0003800000 */
.L_x_4834:
        /* <DEDUP_REMOVED lines=9> */
.L_x_4836:
[----:B------:R-:W-:Y:S01]  /*196b0*/  IMAD.MOV.U32 R5, RZ, RZ, R14 ;  /* 0x000000ffff057224 */ /* 0x000fe200078e000e */
[----:B------:R-:W-:Y:S06]  /*196c0*/  BRA `(.L_x_4837) ;  /* 0xffffffbc00347947 */ /* 0x000fec000383ffff */
.L_x_4718:
[----:B------:R-:W-:Y:S01]  /*196d0*/  BSSY B0, `(.L_x_4838) ;  /* 0x0000007000007945 */ /* 0x000fe20003800000 */
[----:B------:R-:W-:Y:S02]  /*196e0*/  IMAD.MOV.U32 R13, RZ, RZ, R6 ;  /* 0x000000ffff0d7224 */ /* 0x000fe400078e0006 */
[----:B------:R-:W-:Y:S02]  /*196f0*/  IMAD.MOV.U32 R11, RZ, RZ, 0x1f ;  /* 0x0000001fff0b7424 */ /* 0x000fe400078e00ff */
[----:B------:R-:W-:-:S07]  /*19700*/  IMAD.MOV.U32 R15, RZ, RZ, -0x1 ;  /* 0xffffffffff0f7424 */ /* 0x000fce00078e00ff */
[----:B0123--:R-:W-:Y:S05]  /*19710*/  WARPSYNC.COLLECTIVE R15, `(.L_x_4839) ;  /* 0x000000000f087348 */ /* 0x00ffea0003c00000 */
[----:B------:R4:W0:Y:S02]  /*19720*/  SHFL.IDX P6, R14, R13, R12, R11 ;  /* 0x0000000c0d0e7389 */ /* 0x00082400000c000b */
[----:B01234-:R-:W-:Y:S01]  /*19730*/  ENDCOLLECTIVE ;  /* 0x000000000000791b */ /* 0x01ffe20003800000 */
.L_x_4839:
[----:B------:R-:W-:Y:S05]  /*19740*/  BSYNC B0 ;  /* 0x0000000000007941 */ /* 0x000fea0003800000 */
.L_x_4838:
[----:B------:R-:W-:Y:S05]  /*19750*/  BRA `(.L_x_4717) ;  /* 0xffffffbc002c7947 */ /* 0x000fea000383ffff */
.L_x_4722:
[----:B-1----:R1:W2:Y:S02]  /*19760*/  SYNCS.PHASECHK.TRANS64.TRYWAIT P0, [R4+URZ+0x30820], R0 ;  /* 0x03082000040075a7 */ /* 0x0022a4000800017f */
[----:B--2---:R-:W-:Y:S05]  /*19770*/  @!P0 NANOSLEEP.SYNCS 0x989680 ;  /* 0x009896800000895d */ /* 0x004fea0003900000 */
[----:B------:R-:W2:Y:S02]  /*19780*/  @!P0 SYNCS.PHASECHK.TRANS64 P0, [R4+URZ+0x30820], R0 ;  /* 0x03082000040085a7 */ /* 0x000ea4000800007f */
[----:B--2---:R-:W-:Y:S05]  /*19790*/  @!P0 BRA `(.L_x_4722) ;  /* 0xfffffffc00f08947 */ /* 0x004fea000383ffff */
[----:B------:R-:W-:Y:S05]  /*197a0*/  BRA `(.L_x_4840) ;  /* 0xffffffc000a47947 */ /* 0x000fea000383ffff */
.L_x_4723:
        /* <DEDUP_REMOVED lines=11> */
.L_x_4842:
[----:B------:R-:W-:Y:S05]  /*19860*/  BSYNC B0 ;  /* 0x0000000000007941 */ /* 0x000fea0003800000 */
.L_x_4841:
[----:B------:R-:W-:Y:S05]  /*19870*/  BRA `(.L_x_4843) ;  /* 0xffffffc0008c7947 */ /* 0x000fea000383ffff */
.L_x_4726:
[----:B------:R-:W-:Y:S01]  /*19880*/  BSSY B1, `(.L_x_4844) ;  /* 0x0000006000017945 */ /* 0x000fe20003800000 */
[----:B------:R-:W-:-:S07]  /*19890*/  IMAD.MOV.U32 R15, RZ, RZ, -0x1 ;  /* 0xffffffffff0f7424 */ /* 0x000fce00078e00ff */
[----:B01-3--:R-:W-:Y:S05]  /*198a0*/  WARPSYNC.COLLECTIVE R15, `(.L_x_4845) ;  /* 0x000000000f0c7348 */ /* 0x00bfea0003c00000 */
[----:B------:R-:W-:Y:S02]  /*198b0*/  ELECT P6, UR62, PT ;  /* 0x00000000003e782f */ /* 0x000fe400038c0000 */
[----:B------:R-:W-:Y:S01]  /*198c0*/  MOV R14, UR62 ;  /* 0x0000003e000e7c02 */ /* 0x000fe20008000f00 */
[----:B01-3--:R-:W-:Y:S10]  /*198d0*/  ENDCOLLECTIVE ;  /* 0x000000000000791b */ /* 0x00bff40003800000 */
.L_x_4845:
[----:B------:R-:W-:Y:S05]  /*198e0*/  BSYNC B1 ;  /* 0x0000000000017941 */ /* 0x000fea0003800000 */
.L_x_4844:
[----:B------:R-:W-:Y:S05]  /*198f0*/  BRA `(.L_x_4846) ;  /* 0xffffffc000847947 */ /* 0x000fea000383ffff */
.L_x_4728:
[----:B-1----:R1:W2:Y:S02]  /*19900*/  SYNCS.PHASECHK.TRANS64.TRYWAIT P1, [R5+URZ+0x30840], R0 ;  /* 0x03084000050075a7 */ /* 0x0022a4000802017f */
[----:B--2---:R-:W-:Y:S05]  /*19910*/  @!P1 NANOSLEEP.SYNCS 0x989680 ;  /* 0x009896800000995d */ /* 0x004fea0003900000 */
[----:B------:R-:W2:Y:S02]  /*19920*/  @!P1 SYNCS.PHASECHK.TRANS64 P1, [R5+URZ+0x30840], R0 ;  /* 0x03084000050095a7 */ /* 0x000ea4000802007f */
[----:B--2---:R-:W-:Y:S05]  /*19930*/  @!P1 BRA `(.L_x_4728) ;  /* 0xfffffffc00f09947 */ /* 0x004fea000383ffff */
[----:B------:R-:W-:Y:S05]  /*19940*/  BRA `(.L_x_4847) ;  /* 0xffffffc000a47947 */ /* 0x000fea000383ffff */
.L_x_4730:
[----:B--2---:R2:W4:Y:S02]  /*19950*/  SYNCS.PHASECHK.TRANS64.TRYWAIT P1, [R23+URZ+0x30840], R2 ;  /* 0x03084002170075a7 */ /* 0x004524000802017f */
[----:B----4-:R-:W-:Y:S05]  /*19960*/  @!P1 NANOSLEEP.SYNCS 0x989680 ;  /* 0x009896800000995d */ /* 0x010fea0003900000 */
[----:B------:R-:W4:Y:S02]  /*19970*/  @!P1 SYNCS.PHASECHK.TRANS64 P1, [R23+URZ+0x30840], R2 ;  /* 0x03084002170095a7 */ /* 0x000f24000802007f */
[----:B----4-:R-:W-:Y:S05]  /*19980*/  @!P1 BRA `(.L_x_4730) ;  /* 0xfffffffc00f09947 */ /* 0x010fea000383ffff */
[----:B------:R-:W-:Y:S05]  /*19990*/  BRA `(.L_x_4848) ;  /* 0xffffffc000b07947 */ /* 0x000fea000383ffff */
.L_x_4732:
[----:B----4-:R4:W0:Y:S02]  /*199a0*/  SYNCS.PHASECHK.TRANS64.TRYWAIT P1, [R5+URZ+0x30860], R0 ;  /* 0x03086000050075a7 */ /* 0x010824000802017f */
[----:B0-----:R-:W-:Y:S05]  /*199b0*/  @!P1 NANOSLEEP.SYNCS 0x989680 ;  /* 0x009896800000995d */ /* 0x001fea0003900000 */
[----:B------:R-:W0:Y:S02]  /*199c0*/  @!P1 SYNCS.PHASECHK.TRANS64 P1, [R5+URZ+0x30860], R0 ;  /* 0x03086000050095a7 */ /* 0x000e24000802007f */
[----:B0-----:R-:W-:Y:S05]  /*199d0*/  @!P1 BRA `(.L_x_4732) ;  /* 0xfffffffc00f09947 */ /* 0x001fea000383ffff */
[----:B------:R-:W-:Y:S05]  /*199e0*/  BRA `(.L_x_4849) ;  /* 0xffffffc000ac7947 */ /* 0x000fea000383ffff */
.L_x_4850:
        /* <DEDUP_REMOVED lines=9> */
.L_x_15849:


//--------------------- .text._ZN7cutlass13device_kernelIN5flash11enable_sm90INS1_16FlashAttnFwdSm90INS1_25CollectiveMainloopFwdSm90ILi2EN4cute5tupleIJNS5_1CILi1EEES8_S8_EEENS6_IJNS7_ILi128EEENS7_ILi96EEENS7_ILi192EEEEEELi192ENS_6half_tEfNS_4arch4Sm90ELb0ELb1ELb0ELb1ELb1ELb1ELb0ELb1ELb1ELb1ELb0ELb0EEENS1_21CollectiveEpilogueFwdINS6_IJSA_SC_SB_EEES9_SE_SG_Li256ELb1ELb1ELb0ELb0EEENS1_36VarlenDynamicPersistentTileSchedulerILi128ELi96ELi256ELi128ELb0ELb1ELb1ELb1ELb0ELb1EEEEEEEEEvNT_6ParamsE --------------------------
	.section	.text._ZN7cutlass13device_kernelIN5flash11enable_sm90INS1_16FlashAttnFwdSm90INS1_25CollectiveMainloopFwdSm90ILi2EN4cute5tupleIJNS5_1CILi1EEES8_S8_EEENS6_IJNS7_ILi128EEENS7_ILi96EEENS7_ILi192EEEEEELi192ENS_6half_tEfNS_4arch4Sm90ELb0ELb1ELb0ELb1ELb1ELb1ELb0ELb1ELb1ELb1ELb0ELb0EEENS1_21CollectiveEpilogueFwdINS6_IJSA_SC_SB_EEES9_SE_SG_Li256ELb1ELb1ELb0ELb0EEENS1_36VarlenDynamicPersistentTileSchedulerILi128ELi96ELi256ELi128ELb0ELb1ELb1ELb1ELb0ELb1EEEEEEEEEvNT_6ParamsE,"ax",@progbits
	.align	128
.text._ZN7cutlass13device_kernelIN5flash11enable_sm90INS1_16FlashAttnFwdSm90INS1_25CollectiveMainloopFwdSm90ILi2EN4cute5tupleIJNS5_1CILi1EEES8_S8_EEENS6_IJNS7_ILi128EEENS7_ILi96EEENS7_ILi192EEEEEELi192ENS_6half_tEfNS_4arch4Sm90ELb0ELb1ELb0ELb1ELb1ELb1ELb0ELb1ELb1ELb1ELb0ELb0EEENS1_21CollectiveEpilogueFwdINS6_IJSA_SC_SB_EEES9_SE_SG_Li256ELb1ELb1ELb0ELb0EEENS1_36VarlenDynamicPersistentTileSchedulerILi128ELi96ELi256ELi128ELb0ELb1ELb1ELb1ELb0ELb1EEEEEEEEEvNT_6ParamsE:
        .type           _ZN7cutlass13device_kernelIN5flash11enable_sm90INS1_16FlashAttnFwdSm90INS1_25CollectiveMainloopFwdSm90ILi2EN4cute5tupleIJNS5_1CILi1EEES8_S8_EEENS6_IJNS7_ILi128EEENS7_ILi96EEENS7_ILi192EEEEEELi192ENS_6half_tEfNS_4arch4Sm90ELb0ELb1ELb0ELb1ELb1ELb1ELb0ELb1ELb1ELb1ELb0ELb0EEENS1_21CollectiveEpilogueFwdINS6_IJSA_SC_SB_EEES9_SE_SG_Li256ELb1ELb1ELb0ELb0EEENS1_36VarlenDynamicPersistentTileSchedulerILi128ELi96ELi256ELi128ELb0ELb1ELb1ELb1ELb0ELb1EEEEEEEEEvNT_6ParamsE,@function
        .size           _ZN7cutlass13device_kernelIN5flash11enable_sm90INS1_16FlashAttnFwdSm90INS1_25CollectiveMainloopFwdSm90ILi2EN4cute5tupleIJNS5_1CILi1EEES8_S8_EEENS6_IJNS7_ILi128EEENS7_ILi96EEENS7_ILi192EEEEEELi192ENS_6half_tEfNS_4arch4Sm90ELb0ELb1ELb0ELb1ELb1ELb1ELb0ELb1ELb1ELb1ELb0ELb0EEENS1_21CollectiveEpilogueFwdINS6_IJSA_SC_SB_EEES9_SE_SG_Li256ELb1ELb1ELb0ELb0EEENS1_36VarlenDynamicPersistentTileSchedulerILi128ELi96ELi256ELi128ELb0ELb1ELb1ELb1ELb0ELb1EEEEEEEEEvNT_6ParamsE,(.L_x_15850 - _ZN7cutlass13device_kernelIN5flash11enable_sm90INS1_16FlashAttnFwdSm90INS1_25CollectiveMainloopFwdSm90ILi2EN4cute5tupleIJNS5_1CILi1EEES8_S8_EEENS6_IJNS7_ILi128EEENS7_ILi96EEENS7_ILi192EEEEEELi192ENS_6half_tEfNS_4arch4Sm90ELb0ELb1ELb0ELb1ELb1ELb1ELb0ELb1ELb1ELb1ELb0ELb0EEENS1_21CollectiveEpilogueFwdINS6_IJSA_SC_SB_EEES9_SE_SG_Li256ELb1ELb1ELb0ELb0EEENS1_36VarlenDynamicPersistentTileSchedulerILi128ELi96ELi256ELi128ELb0ELb1ELb1ELb1ELb0ELb1EEEEEEEEEvNT_6ParamsE)
        .other          _ZN7cutlass13device_kernelIN5flash11enable_sm90INS1_16FlashAttnFwdSm90INS1_25CollectiveMainloopFwdSm90ILi2EN4cute5tupleIJNS5_1CILi1EEES8_S8_EEENS6_IJNS7_ILi128EEENS7_ILi96EEENS7_ILi192EEEEEELi192ENS_6half_tEfNS_4arch4Sm90ELb0ELb1ELb0ELb1ELb1ELb1ELb0ELb1ELb1ELb1ELb0ELb0EEENS1_21CollectiveEpilogueFwdINS6_IJSA_SC_SB_EEES9_SE_SG_Li256ELb1ELb1ELb0ELb0EEENS1_36VarlenDynamicPersistentTileSchedulerILi128ELi96ELi256ELi128ELb0ELb1ELb1ELb1ELb0ELb1EEEEEEEEEvNT_6ParamsE,@"STO_CUDA_ENTRY STV_DEFAULT"
_ZN7cutlass13device_kernelIN5flash11enable_sm90INS1_16FlashAttnFwdSm90INS1_25CollectiveMainloopFwdSm90ILi2EN4cute5tupleIJNS5_1CILi1EEES8_S8_EEENS6_IJNS7_ILi128EEENS7_ILi96EEENS7_ILi192EEEEEELi192ENS_6half_tEfNS_4arch4Sm90ELb0ELb1ELb0ELb1ELb1ELb1ELb0ELb1ELb1ELb1ELb0ELb0EEENS1_21CollectiveEpilogueFwdINS6_IJSA_SC_SB_EEES9_SE_SG_Li256ELb1ELb1ELb0ELb0EEENS1_36VarlenDynamicPersistentTileSchedulerILi128ELi96ELi256ELi128ELb0ELb1ELb1ELb1ELb0ELb1EEEEEEEEEvNT_6ParamsE:
        /* <DEDUP_REMOVED lines=18> */
.L_x_4852:
[----:B------:R-:W-:Y:S05]  /*0120*/  BSYNC B0 ;  /* 0x0000000000007941 */ /* 0x000fea0003800000 */
.L_x_4851:
        /* <DEDUP_REMOVED lines=41> */
.L_x_4853:
        /* <DEDUP_REMOVED lines=22> */
.L_x_4854:
        /* <DEDUP_REMOVED lines=18> */
.L_x_4855:
        /* <DEDUP_REMOVED lines=22> */
.L_x_4856:
        /* <DEDUP_REMOVED lines=22> */
.L_x_4857:
[----:B0-----:R-:W-:Y:S01]  /*0900*/  UMOV UR4, 0x1 ;  /* 0x0000000100047882 */ /* 0x001fe20000000000 */
[----:B------:R-:W-:Y:S01]  /*0910*/  PLOP3.LUT P0, PT, PT, PT, UP0, 0x80, 0x0 ;  /* 0x000000000000781c */ /* 0x000fe20003f0f008 */
[----:B------:R-:W-:Y:S01]  /*0920*/  USEL UR4, UR4, 0x2, !UP0 ;  /* 0x0000000204047887 */ /* 0x000fe2000c000000 */
[----:B------:R-:W-:Y:S01]  /*0930*/  NOP ;  /* 0x0000000000007918 */ /* 0x000fe20000000000 */
[----:B------:R-:W-:Y:S01]  /*0940*/  ULDC.64 UR60, c[0x0][0x208] ;  /* 0x00008200003c7ab9 */ /* 0x000fe20000000a00 */
[----:B------:R-:W-:Y:S03]  /*0950*/  BSSY B9, `(.L_x_4858) ;  /* 0x00028e6000097945 */ /* 0x000fe60003800000 */
[----:B------:R-:W-:-:S05]  /*0960*/  IMAD.U32 R3, RZ, RZ, UR4 ;  /* 0x00000004ff037e24 */ /* 0x000fca000f8e00ff */
[----:B------:R0:W-:Y:S01]  /*0970*/  STL [R1+0x8c], R3 ;  /* 0x00008c0301007387 */ /* 0x0001e20000100800 */
[----:B-12-4-:R-:W-:Y:S06]  /*0980*/  BAR.SYNC.DEFER_BLOCKING 0x0 ;  /* 0x0000000000007b1d */ /* 0x016fec0000010000 */
[----:B------:R-:W-:Y:S05]  /*0990*/  @!P0 BRA `(.L_x_4859) ;  /* 0x0000021400e08947 */ /* 0x000fea0003800000 */
.L_x_4860:
[----:B------:R-:W-:-:S08]  /*09a0*/  NOP ;  /* 0x0000000000007918 */ /* 0x000fd00000000000 */
[----:B------:R-:W1:Y:S02]  /*09b0*/  USETMAXREG.TRY_ALLOC.CTAPOOL UP0, 0xe8 ;  /* 0x000000e8000079c8 */ /* 0x000e640008000600 */
[----:B-1----:R-:W-:-:S13]  /*09c0*/  PLOP3.LUT P0, PT, PT, PT, UP0, 0x80, 0x0 ;  /* 0x000000000000781c */ /* 0x002fda0003f0f008 */
[----:B------:R-:W-:Y:S05]  /*09d0*/  @!P0 BRA `(.L_x_4860) ;  /* 0xfffffffc00f08947 */ /* 0x000fea000383ffff */
[----:B------:R-:W1:Y:S08]  /*09e0*/  S2UR UR4, SR_CgaCtaId ;  /* 0x00000000000479c3 */ /* 0x000e700000008800 */
[----:B------:R-:W-:Y:S06]  /*09f0*/  BAR.ARV 0x8, 0x180 ;  /* 0x0206000000007b1d */ /* 0x000fec0000002000 */
[----:B0-----:R-:W-:-:S02]  /*0a00*/  MOV R3, 0x400 ;  /* 0x0000040000037802 */ /* 0x001fc40000000f00 */
[----:B------:R-:W-:Y:S01]  /*0a10*/  BAR.SYNC.DEFER_BLOCKING 0x5, 0x180 ;  /* 0x0146000000007b1d */ /* 0x000fe20000010000 */
[----:B-1----:R-:W-:-:S05]  /*0a20*/  IMAD.U32 R204, RZ, RZ, UR4 ;  /* 0x00000004ffcc7e24 */ /* 0x002fca000f8e00ff */
[----:B------:R-:W-:Y:S01]  /*0a30*/  ULDC UR4, c[0x0][0xc3c] ;  /* 0x00030f0000047ab9 */ /* 0x000fe20000000800 */
[----:B------:R-:W-:-:S05]  /*0a40*/  LEA R18, R204, R3, 0x18 ;  /* 0x00000003cc127211 */ /* 0x000fca00078ec0ff */
[----:B------:R-:W0:Y:S01]  /*0a50*/  LDS.128 R28, [R18+0x308d0] ;  /* 0x0308d000121c7984 */ /* 0x000e220000000c00 */
[----:B------:R-:W-:Y:S06]  /*0a60*/  BAR.ARV 0x4, 0x180 ;  /* 0x0106000000007b1d */ /* 0x000fec0000002000 */
[----:B0-----:R-:W-:-:S13]  /*0a70*/  ISETP.GE.AND P0, PT, R31, UR4, PT ;  /* 0x000000041f007c0c */ /* 0x001fda000bf06270 */
[----:B------:R-:W-:Y:S05]  /*0a80*/  @P0 BRA `(.L_x_4861) ;  /* 0x0000028c00480947 */ /* 0x000fea0003800000 */
[----:B------:R-:W2:Y:S01]  /*0a90*/  LDL R2, [R1+0x8c] ;  /* 0x00008c0001027983 */ /* 0x000ea20000100800 */
[----:B------:R-:W-:Y:S01]  /*0aa0*/  VIADD R0, R0, 0xffffff80 ;  /* 0xffffff8000007836 */ /* 0x000fe20000000000 */
[----:B------:R-:W-:Y:S01]  /*0ab0*/  R2UR UR4, R18 ;  /* 0x00000000120472ca */ /* 0x000fe200000e0000 */
[----:B------:R-:W-:Y:S02]  /*0ac0*/  IMAD.MOV.U32 R19, RZ, RZ, RZ ;  /* 0x000000ffff137224 */ /* 0x000fe400078e00ff */
[----:B------:R-:W-:Y:S01]  /*0ad0*/  IMAD.MOV.U32 R219, RZ, RZ, RZ ;  /* 0x000000ffffdb7224 */ /* 0x000fe200078e00ff */
[----:B------:R-:W-:Y:S01]  /*0ae0*/  SHF.R.S32.HI R3, RZ, 0x1f, R0 ;  /* 0x0000001fff037819 */ /* 0x000fe20000011400 */
[----:B------:R-:W-:Y:S02]  /*0af0*/  IMAD.MOV.U32 R199, RZ, RZ, RZ ;  /* 0x000000ffffc77224 */ /* 0x000fe400078e00ff */
[----:B------:R-:W-:Y:S01]  /*0b00*/  IMAD.MOV.U32 R194, RZ, RZ, RZ ;  /* 0x000000ffffc27224 */ /* 0x000fe200078e00ff */
[----:B------:R-:W-:-:S02]  /*0b10*/  LEA.HI R4, R3, R0, RZ, 0x4 ;  /* 0x0000000003047211 */ /* 0x000fc400078f20ff */
[CC--:B------:R-:W-:Y:S02]  /*0b20*/  LEA.HI R6, R3.reuse, R0.reuse, RZ, 0x2 ;  /* 0x0000000003067211 */ /* 0x0c0fe400078f10ff */
[----:B------:R-:W-:Y:S01]  /*0b30*/  SHF.R.S32.HI R7, RZ, 0x4, R4 ;  /* 0x00000004ff077819 */ /* 0x000fe20000011404 */
[----:B------:R-:W-:Y:S01]  /*0b40*/  UIADD3 UR4, UR4, 0x12400, URZ ;  /* 0x0001240004047890 */ /* 0x000fe2000fffe03f */
[----:B------:R-:W-:Y:S02]  /*0b50*/  LEA.HI R8, R3, R0, RZ, 0x3 ;  /* 0x0000000003087211 */ /* 0x000fe400078f18ff */
[----:B------:R-:W-:Y:S02]  /*0b60*/  LOP3.LUT R9, R6, 0xfffffffc, RZ, 0xc0, !PT ;  /* 0xfffffffc06097812 */ /* 0x000fe400078ec0ff */
[----:B------:R-:W-:Y:S02]  /*0b70*/  LOP3.LUT R11, R8, 0xfffffff8, RZ, 0xc0, !PT ;  /* 0xfffffff8080b7812 */ /* 0x000fe400078ec0ff */
[----:B------:R-:W-:Y:S01]  /*0b80*/  SHF.R.S32.HI R218, RZ, 0x2, R6 ;  /* 0x00000002ffda7819 */ /* 0x000fe20000011406 */
[----:B------:R-:W-:-:S02]  /*0b90*/  IMAD.IADD R20, R0, 0x1, -R9 ;  /* 0x0000000100147824 */ /* 0x000fc400078e0a09 */
[----:B------:R-:W-:-:S03]  /*0ba0*/  IMAD.IADD R11, R0, 0x1, -R11 ;  /* 0x00000001000b7824 */ /* 0x000fc600078e0a0b */
[----:B------:R-:W-:-:S05]  /*0bb0*/  SHF.L.U32 R196, R20, 0x2, RZ ;  /* 0x0000000214c47819 */ /* 0x000fca00000006ff */
[C---:B------:R-:W-:Y:S02]  /*0bc0*/  VIADD R221, R196.reuse, 0x20 ;  /* 0x00000020c4dd7836 */ /* 0x040fe40000000000 */
[C---:B------:R-:W-:Y:S02]  /*0bd0*/  VIADD R220, R196.reuse, 0x40 ;  /* 0x00000040c4dc7836 */ /* 0x040fe40000000000 */
[C---:B------:R-:W-:Y:S01]  /*0be0*/  VIADD R223, R196.reuse, 0x10 ;  /* 0x00000010c4df7836 */ /* 0x040fe20000000000 */
[C---:B------:R-:W-:Y:S01]  /*0bf0*/  IADD3 R198, R196.reuse, R221, RZ ;  /* 0x000000ddc4c67210 */ /* 0x040fe20007ffe0ff */
[C---:B------:R-:W-:Y:S02]  /*0c00*/  IMAD.IADD R195, R196.reuse, 0x1, R220 ;  /* 0x00000001c4c37824 */ /* 0x040fe400078e02dc */
[C---:B------:R-:W-:Y:S02]  /*0c10*/  VIADD R222, R196.reuse, 0x30 ;  /* 0x00000030c4de7836 */ /* 0x040fe40000000000 */
[----:B------:R-:W-:Y:S01]  /*0c20*/  VIADD R224, R196, 0x50 ;  /* 0x00000050c4e07836 */ /* 0x000fe20000000000 */
[----:B--2---:R-:W-:-:S02]  /*0c30*/  R2UR UR5, R2 ;  /* 0x00000000020572ca */ /* 0x004fc400000e0000 */
[----:B------:R-:W-:-:S04]  /*0c40*/  LEA.HI R2, R3, R0, RZ, 0x7 ;  /* 0x0000000003027211 */ /* 0x000fc800078f38ff */
[----:B------:R-:W-:Y:S02]  /*0c50*/  LOP3.LUT R5, R2, 0xffffff80, RZ, 0xc0, !PT ;  /* 0xffffff8002057812 */ /* 0x000fe400078ec0ff */
[----:B------:R-:W-:-:S03]  /*0c60*/  SHF.R.S32.HI R16, RZ, 0x7, R2 ;  /* 0x00000007ff107819 */ /* 0x000fc60000011402 */
[----:B------:R-:W-:Y:S01]  /*0c70*/  IMAD.IADD R15, R0, 0x1, -R5 ;  /* 0x00000001000f7824 */ /* 0x000fe200078e0a05 */
[----:B------:R-:W-:Y:S01]  /*0c80*/  LEA.HI R5, R3, R0, RZ, 0x5 ;  /* 0x0000000003057211 */ /* 0x000fe200078f28ff */
[----:B------:R-:W-:Y:S01]  /*0c90*/  ULOP3.LUT UR5, UR5, 0x1, URZ, 0xfc, !UPT ;  /* 0x0000000105057892 */ /* 0x000fe2000f8efc3f */
[C---:B------:R-:W-:Y:S02]  /*0ca0*/  LOP3.LUT R3, R4.reuse, 0x3fffff0, RZ, 0xc0, !PT ;  /* 0x03fffff004037812 */ /* 0x040fe400078ec0ff */
[----:B------:R-:W-:Y:S01]  /*0cb0*/  SHF.R.S32.HI R10, RZ, 0x1f, R15 ;  /* 0x0000001fff0a7819 */ /* 0x000fe2000001140f */
[----:B------:R-:W-:Y:S01]  /*0cc0*/  STL [R1+0x64], R15 ;  /* 0x0000640f01007387 */ /* 0x000fe20000100800 */
[----:B------:R-:W-:Y:S02]  /*0cd0*/  LEA.HI R4, R4, R7, RZ, 0x1 ;  /* 0x0000000704047211 */ /* 0x000fe400078f08ff */
[----:B------:R-:W-:Y:S01]  /*0ce0*/  LEA.HI R12, R10, R15, RZ, 0x2 ;  /* 0x0000000f0a0c7211 */ /* 0x000fe200078f10ff */
[----:B------:R0:W-:Y:S01]  /*0cf0*/  STL [R1+0x4c], R11 ;  /* 0x00004c0b01007387 */ /* 0x0001e20000100800 */
[----:B------:R-:W-:-:S02]  /*0d00*/  LOP3.LUT R4, R4, 0x1ffffffe, RZ, 0xc0, !PT ;  /* 0x1ffffffe04047812 */ /* 0x000fc400078ec0ff */
[--C-:B------:R-:W-:Y:S01]  /*0d10*/  SHF.R.S32.HI R13, RZ, 0x2, R12.reuse ;  /* 0x00000002ff0d7819 */ /* 0x100fe2000001140c */
[----:B------:R-:W-:Y:S01]  /*0d20*/  STL [R1+0x5c], R20 ;  /* 0x00005c1401007387 */ /* 0x000fe20000100800 */
[----:B------:R-:W-:Y:S01]  /*0d30*/  SHF.R.S32.HI R14, RZ, 0x1f, R12 ;  /* 0x0000001fff0e7819 */ /* 0x000fe2000001140c */
[----:B------:R-:W-:Y:S01]  /*0d40*/  IMAD.IADD R4, R7, 0x1, -R4 ;  /* 0x0000000107047824 */ /* 0x000fe200078e0a04 */
[----:B------:R-:W-:Y:S01]  /*0d50*/  IADD3 R3, R0, -R3, RZ ;  /* 0x8000000300037210 */ /* 0x000fe20007ffe0ff */
[----:B------:R-:W-:Y:S01]  /*0d60*/  VIADD R7, R218, 0x40 ;  /* 0x00000040da077836 */ /* 0x000fe20000000000 */
[----:B------:R-:W-:Y:S01]  /*0d70*/  SHF.R.S32.HI R0, RZ, 0x5, R5 ;  /* 0x00000005ff007819 */ /* 0x000fe20000011405 */
[----:B------:R1:W-:Y:S01]  /*0d80*/  STL [R1+0x80], R16 ;  /* 0x0000801001007387 */ /* 0x0003e20000100800 */
[----:B------:R-:W-:Y:S01]  /*0d90*/  LEA.HI R14, R14, R13, RZ, 0x3 ;  /* 0x0000000d0e0e7211 */ /* 0x000fe200078f18ff */
[----:B------:R-:W-:Y:S01]  /*0da0*/  IMAD.SHL.U32 R225, R7, 0x40, RZ ;  /* 0x0000004007e17824 */ /* 0x000fe200078e00ff */
[----:B------:R-:W-:Y:S01]  /*0db0*/  LEA.HI R10, R10, R15, RZ, 0x5 ;  /* 0x0000000f0a0a7211 */ /* 0x000fe200078f28ff */
[----:B------:R-:W-:Y:S01]  /*0dc0*/  IMAD R5, R0, 0x10, R3 ;  /* 0x0000001000057824 */ /* 0x000fe200078e0203 */
[----:B------:R-:W-:Y:S01]  /*0dd0*/  LOP3.LUT R14, R14, 0xfffffff8, RZ, 0xc0, !PT ;  /* 0xfffffff80e0e7812 */ /* 0x000fe200078ec0ff */
[----:B------:R-:W-:Y:S01]  /*0de0*/  IMAD.SHL.U32 R229, R0, 0x200, RZ ;  /* 0x0000020000e57824 */ /* 0x000fe200078e00ff */
[----:B------:R-:W-:-:S02]  /*0df0*/  SHF.R.S32.HI R3, RZ, 0x1f, R6 ;  /* 0x0000001fff037819 */ /* 0x000fc40000011406 */
[----:B------:R-:W-:Y:S01]  /*0e00*/  LEA.HI R2, R2, R16, RZ, 0x1 ;  /* 0x0000001002027211 */ /* 0x000fe200078f08ff */
[----:B------:R-:W-:Y:S01]  /*0e10*/  IMAD.IADD R13, R13, 0x1, -R14 ;  /* 0x000000010d0d7824 */ /* 0x000fe200078e0a0e */
[----:B------:R-:W-:Y:S02]  /*0e20*/  SHF.R.S32.HI R0, RZ, 0x1f, R7 ;  /* 0x0000001fff007819 */ /* 0x000fe40000011407 */
[----:B------:R-:W-:Y:S02]  /*0e30*/  LEA.HI R3, R3, R218, RZ, 0x3 ;  /* 0x000000da03037211 */ /* 0x000fe400078f18ff */
[----:B------:R-:W-:Y:S02]  /*0e40*/  SHF.R.S32.HI R10, RZ, 0x5, R10 ;  /* 0x00000005ff0a7819 */ /* 0x000fe4000001140a */
[----:B------:R-:W-:Y:S02]  /*0e50*/  LOP3.LUT R2, R2, 0x3fffffe, RZ, 0xc0, !PT ;  /* 0x03fffffe02027812 */ /* 0x000fe400078ec0ff */
[----:B------:R-:W-:-:S02]  /*0e60*/  LEA.HI R0, R0, R7, RZ, 0x3 ;  /* 0x0000000700007211 */ /* 0x000fc400078f18ff */
[----:B------:R-:W-:Y:S01]  /*0e70*/  LOP3.LUT R3, R3, 0xfffffff8, RZ, 0xc0, !PT ;  /* 0xfffffff803037812 */ /* 0x000fe200078ec0ff */
[----:B------:R-:W-:Y:S01]  /*0e80*/  IMAD.IADD R2, R16, 0x1, -R2 ;  /* 0x0000000110027824 */ /* 0x000fe200078e0a02 */
[----:B------:R-:W-:Y:S01]  /*0e90*/  LEA R13, R10, R13, 0x4 ;  /* 0x0000000d0a0d7211 */ /* 0x000fe200078e20ff */
[----:B------:R-:W-:Y:S01]  /*0ea0*/  IMAD.SHL.U32 R0, R0, 0x40, RZ ;  /* 0x0000004000007824 */ /* 0x000fe200078e00ff */
[----:B------:R-:W-:Y:S01]  /*0eb0*/  LOP3.LUT R225, R225, 0x1c0, RZ, 0xc0, !PT ;  /* 0x000001c0e1e17812 */ /* 0x000fe200078ec0ff */
[----:B------:R-:W-:Y:S01]  /*0ec0*/  IMAD.IADD R6, R218, 0x1, -R3 ;  /* 0x00000001da067824 */ /* 0x000fe200078e0a03 */
[----:B------:R-:W-:Y:S01]  /*0ed0*/  SHF.R.S32.HI R3, RZ, 0x1f, R198 ;  /* 0x0000001fff037819 */ /* 0x000fe200000114c6 */
[----:B0-----:R-:W-:Y:S01]  /*0ee0*/  IMAD R11, R2, 0x40, R13 ;  /* 0x00000040020b7824 */ /* 0x001fe200078e020d */
[----:B------:R-:W-:Y:S01]  /*0ef0*/  LOP3.LUT R13, R0, 0xfffffe00, RZ, 0xc0, !PT ;  /* 0xfffffe00000d7812 */ /* 0x000fe200078ec0ff */
[----:B------:R-:W-:Y:S01]  /*0f00*/  IMAD.SHL.U32 R227, R6, 0x40, RZ ;  /* 0x0000004006e37824 */ /* 0x000fe200078e00ff */
[----:B------:R-:W-:Y:S01]  /*0f10*/  SHF.R.S32.HI R0, RZ, 0x1f, R195 ;  /* 0x0000001fff007819 */ /* 0x000fe200000114c3 */
[----:B------:R-:W-:Y:S01]  /*0f20*/  IMAD R10, R5, 0x8, R4 ;  /* 0x00000008050a7824 */ /* 0x000fe200078e0204 */
[CC--:B------:R-:W-:Y:S01]  /*0f30*/  LEA.HI R202, R3.reuse, R198.reuse, RZ, 0x3 ;  /* 0x000000c603ca7211 */ /* 0x0c0fe200078f18ff */
[----:B------:R-:W-:Y:S01]  /*0f40*/  STL [R1+0x84], R11 ;  /* 0x0000840b01007387 */ /* 0x000fe20000100800 */
[----:B------:R-:W-:Y:S01]  /*0f50*/  LEA.HI R3, R3, R198, RZ, 0x6 ;  /* 0x000000c603037211 */ /* 0x000fe200078f30ff */
[----:B-1----:R-:W-:Y:S01]  /*0f60*/  IMAD.SHL.U32 R16, R20, 0x8, RZ ;  /* 0x0000000814107824 */ /* 0x002fe200078e00ff */
[-C--:B------:R-:W-:Y:S01]  /*0f70*/  LEA.HI R4, R0, R195.reuse, RZ, 0x6 ;  /* 0x000000c300047211 */ /* 0x080fe200078f30ff */
[----:B------:R0:W-:Y:S01]  /*0f80*/  STL [R1+0x48], R6 ;  /* 0x0000480601007387 */ /* 0x0001e20000100800 */
[----:B------:R-:W-:Y:S01]  /*0f90*/  LOP3.LUT R227, R227, 0x1c0, RZ, 0xc0, !PT ;  /* 0x000001c0e3e37812 */ /* 0x000fe200078ec0ff */
[----:B------:R-:W-:Y:S01]  /*0fa0*/  VIADD R23, R16, 0x80 ;  /* 0x0000008010177836 */ /* 0x000fe20000000000 */
[----:B------:R-:W-:Y:S01]  /*0fb0*/  LEA.HI R2, R0, R195, RZ, 0x3 ;  /* 0x000000c300027211 */ /* 0x000fe200078f18ff */
[----:B------:R-:W-:Y:S01]  /*0fc0*/  IMAD.SHL.U32 R0, R3, 0x80, RZ ;  /* 0x0000008003007824 */ /* 0x000fe200078e00ff */
[----:B------:R-:W-:Y:S01]  /*0fd0*/  SHF.R.U32.HI R14, RZ, 0x3, R225 ;  /* 0x00000003ff0e7819 */ /* 0x000fe200000116e1 */
[----:B------:R-:W-:Y:S01]  /*0fe0*/  IMAD.SHL.U32 R4, R4, 0x80, RZ ;  /* 0x0000008004047824 */ /* 0x000fe200078e00ff */
[----:B------:R-:W-:Y:S01]  /*0ff0*/  SHF.R.U32.HI R228, RZ, 0x3, R227 ;  /* 0x00000003ffe47819 */ /* 0x000fe200000116e3 */
[----:B------:R-:W-:Y:S01]  /*1000*/  STL [R1+0x34], R13 ;  /* 0x0000340d01007387 */ /* 0x000fe20000100800 */
[--C-:B------:R-:W-:Y:S01]  /*1010*/  LOP3.LUT R3, R227, 0x38, R202.reuse, 0xf8, !PT ;  /* 0x00000038e3037812 */ /* 0x100fe200078ef8ca */
[----:B------:R-:W-:Y:S01]  /*1020*/  VIADD R193, R16, 0xa0 ;  /* 0x000000a010c17836 */ /* 0x000fe20000000000 */
[----:B0-----:R-:W-:Y:S01]  /*1030*/  LOP3.LUT R6, R225, 0x38, R202, 0xf8, !PT ;  /* 0x00000038e1067812 */ /* 0x001fe200078ef8ca */
[----:B------:R-:W-:Y:S01]  /*1040*/  STL [R1+0x58], RZ ;  /* 0x000058ff01007387 */ /* 0x000fe20000100800 */
[----:B------:R-:W-:-:S02]  /*1050*/  LOP3.LUT R5, R227, 0x38, R2, 0xf8, !PT ;  /* 0x00000038e3057812 */ /* 0x000fc400078ef802 */
[----:B------:R-:W-:Y:S02]  /*1060*/  LOP3.LUT R9, R225, 0x38, R2, 0xf8, !PT ;  /* 0x00000038e1097812 */ /* 0x000fe400078ef802 */
[----:B------:R-:W-:Y:S02]  /*1070*/  LOP3.LUT R0, R0, 0xffffe000, RZ, 0xc0, !PT ;  /* 0xffffe00000007812 */ /* 0x000fe400078ec0ff */
[----:B------:R-:W-:Y:S02]  /*1080*/  LOP3.LUT R3, R3, R228, RZ, 0x3c, !PT ;  /* 0x000000e403037212 */ /* 0x000fe400078e3cff */
[----:B------:R-:W-:Y:S02]  /*1090*/  LOP3.LUT R7, R6, R14, RZ, 0x3c, !PT ;  /* 0x0000000e06077212 */ /* 0x000fe400078e3cff */
[----:B------:R-:W-:Y:S02]  /*10a0*/  LOP3.LUT R4, R4, 0xffffe000, RZ, 0xc0, !PT ;  /* 0xffffe00004047812 */ /* 0x000fe400078ec0ff */
[----:B------:R-:W-:-:S02]  /*10b0*/  LOP3.LUT R5, R5, R228, RZ, 0x3c, !PT ;  /* 0x000000e405057212 */ /* 0x000fc400078e3cff */
[----:B------:R-:W-:Y:S02]  /*10c0*/  LOP3.LUT R9, R9, R14, RZ, 0x3c, !PT ;  /* 0x0000000e09097212 */ /* 0x000fe400078e3cff */
[-C--:B------:R-:W-:Y:S02]  /*10d0*/  IADD3 R3, R3, R0.reuse, R229 ;  /* 0x0000000003037210 */ /* 0x080fe40007ffe0e5 */
[----:B------:R-:W-:Y:S02]  /*10e0*/  IADD3 R7, R7, R0, R13 ;  /* 0x0000000007077210 */ /* 0x000fe40007ffe00d */
[-C--:B------:R-:W-:Y:S02]  /*10f0*/  IADD3 R5, R5, R4.reuse, R229 ;  /* 0x0000000405057210 */ /* 0x080fe40007ffe0e5 */
[----:B------:R-:W-:Y:S02]  /*1100*/  IADD3 R9, R9, R4, R13 ;  /* 0x0000000409097210 */ /* 0x000fe40007ffe00d */
[----:B------:R-:W-:-:S02]  /*1110*/  MOV R0, UR5 ;  /* 0x0000000500007c02 */ /* 0x000fc40008000f00 */
[----:B------:R-:W-:Y:S01]  /*1120*/  SHF.R.S32.HI R4, RZ, 0x3, R8 ;  /* 0x00000003ff047819 */ /* 0x000fe20000011408 */
[----:B------:R-:W-:Y:S01]  /*1130*/  IMAD.SHL.U32 R8, R10, 0x8, RZ ;  /* 0x000000080a087824 */ /* 0x000fe200078e00ff */
[----:B------:R-:W-:Y:S01]  /*1140*/  LOP3.LUT R12, R12, 0x7ffffffc, RZ, 0xc0, !PT ;  /* 0x7ffffffc0c0c7812 */ /* 0x000fe200078ec0ff */
[----:B------:R0:W-:Y:S01]  /*1150*/  STL [R1+0x38], R0 ;  /* 0x0000380001007387 */ /* 0x0001e20000100800 */
[----:B------:R-:W-:Y:S02]  /*1160*/  SHF.R.S32.HI R203, RZ, 0x3, R2 ;  /* 0x00000003ffcb7819 */ /* 0x000fe40000011402 */
[----:B------:R-:W-:Y:S01]  /*1170*/  LEA R2, R3, UR4, 0x1 ;  /* 0x0000000403027c11 */ /* 0x000fe2000f8e08ff */
[----:B------:R1:W-:Y:S01]  /*1180*/  STL [R1+0x60], R4 ;  /* 0x0000600401007387 */ /* 0x0003e20000100800 */
[----:B------:R-:W-:Y:S01]  /*1190*/  IMAD.IADD R6, R15, 0x1, -R12 ;  /* 0x000000010f067824 */ /* 0x000fe200078e0a0c */
[----:B------:R-:W-:Y:S02]  /*11a0*/  LEA R3, R5, UR4, 0x1 ;  /* 0x0000000405037c11 */ /* 0x000fe4000f8e08ff */
[----:B------:R-:W-:-:S02]  /*11b0*/  IADD3 R192, R16, 0x60, RZ ;  /* 0x0000006010c07810 */ /* 0x000fc40007ffe0ff */
[----:B0-----:R-:W-:Y:S02]  /*11c0*/  LEA.HI R0, R20, R20, RZ, 0x1 ;  /* 0x0000001414007211 */ /* 0x001fe400078f08ff */
[----:B------:R-:W-:Y:S01]  /*11d0*/  SHF.R.S32.HI R17, RZ, 0x1f, R16 ;  /* 0x0000001fff117819 */ /* 0x000fe20000011410 */
[----:B-1----:R-:W-:Y:S01]  /*11e0*/  IMAD.U32 R4, RZ, RZ, UR4 ;  /* 0x00000004ff047e24 */ /* 0x002fe2000f8e00ff */
[----:B------:R-:W-:Y:S02]  /*11f0*/  LOP3.LUT R0, R0, 0x1ffffffe, RZ, 0xc0, !PT ;  /* 0x1ffffffe00007812 */ /* 0x000fe400078ec0ff */
[----:B------:R-:W-:Y:S02]  /*1200*/  SHF.R.S32.HI R216, RZ, 0x1f, R192 ;  /* 0x0000001fffd87819 */ /* 0x000fe400000114c0 */
[----:B------:R0:W-:Y:S01]  /*1210*/  STL [R1+0x7c], R4 ;  /* 0x00007c0401007387 */ /* 0x0001e20000100800 */
[----:B------:R-:W-:Y:S02]  /*1220*/  IADD3 R0, R20, -R0, RZ ;  /* 0x8000000014007210 */ /* 0x000fe40007ffe0ff */
[----:B------:R-:W-:Y:S01]  /*1230*/  SHF.R.S32.HI R206, RZ, 0x1f, R23 ;  /* 0x0000001fffce7819 */ /* 0x000fe20000011417 */
[----:B------:R-:W-:Y:S01]  /*1240*/  STL [R1+0x88], R8 ;  /* 0x0000880801007387 */ /* 0x000fe20000100800 */
[----:B------:R-:W-:Y:S01]  /*1250*/  SHF.R.S32.HI R205, RZ, 0x1f, R193 ;  /* 0x0000001fffcd7819 */ /* 0x000fe200000114c1 */
[----:B------:R-:W-:Y:S01]  /*1260*/  IMAD R0, R0, 0x8, R11 ;  /* 0x0000000800007824 */ /* 0x000fe200078e020b */
[----:B------:R-:W-:Y:S01]  /*1270*/  SHF.R.S32.HI R202, RZ, 0x3, R202 ;  /* 0x00000003ffca7819 */ /* 0x000fe200000114ca */
[----:B------:R1:W-:Y:S01]  /*1280*/  STL [R1+0x40], R6 ;  /* 0x0000400601007387 */ /* 0x0003e20000100800 */
[----:B0-----:R-:W-:-:S04]  /*1290*/  LOP3.LUT R4, R225, 0x38, R16, 0xf8, !PT ;  /* 0x00000038e1047812 */ /* 0x001fc800078ef810 */
[----:B------:R-:W-:-:S04]  /*12a0*/  LOP3.LUT R4, R13, R4, R14, 0xf6, !PT ;  /* 0x000000040d047212 */ /* 0x000fc800078ef60e */
[----:B-1----:R-:W-:Y:S02]  /*12b0*/  LEA R6, R4, UR4, 0x1 ;  /* 0x0000000404067c11 */ /* 0x002fe4000f8e08ff */
[----:B------:R-:W-:-:S03]  /*12c0*/  LEA R4, R7, UR4, 0x1 ;  /* 0x0000000407047c11 */ /* 0x000fc6000f8e08ff */
[----:B------:R-:W-:Y:S04]  /*12d0*/  STL [R1+0x74], R6 ;  /* 0x0000740601007387 */ /* 0x000fe80000100800 */
[----:B------:R0:W-:Y:S04]  /*12e0*/  STL [R1+0x78], R2 ;  /* 0x0000780201007387 */ /* 0x0001e80000100800 */
[----:B------:R1:W-:Y:S04]  /*12f0*/  STL [R1+0x6c], R4 ;  /* 0x00006c0401007387 */ /* 0x0003e80000100800 */
[----:B------:R1:W-:Y:S01]  /*1300*/  STL [R1+0x70], R3 ;  /* 0x0000700301007387 */ /* 0x0003e20000100800 */
[----:B0-----:R-:W-:-:S03]  /*1310*/  LEA R2, R9, UR4, 0x1 ;  /* 0x0000000409027c11 */ /* 0x001fc6000f8e08ff */
[----:B------:R1:W-:Y:S04]  /*1320*/  STL [R1+0x44], R0 ;  /* 0x0000440001007387 */ /* 0x0003e80000100800 */
[----:B------:R1:W-:Y:S02]  /*1330*/  STL [R1+0x68], R2 ;  /* 0x0000680201007387 */ /* 0x0003e40000100800 */
.L_x_5161:
[----:B------:R-:W-:Y:S01]  /*1340*/  ULDC.64 UR4, c[0x0][0xa28] ;  /* 0x00028a0000047ab9 */ /* 0x000fe20000000a00 */
[----:B012---:R-:W0:Y:S01]  /*1350*/  LDC.64 R4, c[0x0][0xa08] ;  /* 0x00028200ff047b82 */ /* 0x007e220000000a00 */
[----:B------:R-:W-:Y:S01]  /*1360*/  ISETP.NE.U32.AND P0, PT, RZ, UR4, PT ;  /* 0x00000004ff007c0c */ /* 0x000fe2000bf05070 */
[----:B------:R-:W-:Y:S01]  /*1370*/  IMAD.MOV.U32 R0, RZ, RZ, RZ ;  /* 0x000000ffff007224 */ /* 0x000fe200078e00ff */
[----:B------:R-:W-:Y:S01]  /*1380*/  ULDC.64 UR6, c[0x0][0xa20] ;  /* 0x0002880000067ab9 */ /* 0x000fe20000000a00 */
[----:B------:R-:W-:Y:S01]  /*1390*/  IMAD.MOV.U32 R26, RZ, RZ, RZ ;  /* 0x000000ffff1a7224 */ /* 0x000fe200078e00ff */
[----:B------:R-:W-:Y:S01]  /*13a0*/  ISETP.NE.AND.EX P0, PT, RZ, UR5, PT, P0 ;  /* 0x00000005ff007c0c */ /* 0x000fe2000bf05300 */
[----:B------:R-:W-:Y:S02]  /*13b0*/  ULDC.64 UR4, c[0x0][0xa18] ;  /* 0x0002860000047ab9 */ /* 0x000fe40000000a00 */
[----:B------:R-:W-:-:S04]  /*13c0*/  ISETP.NE.U32.AND P1, PT, RZ, UR4, PT ;  /* 0x00000004ff007c0c */ /* 0x000fc8000bf25070 */
[----:B------:R-:W-:Y:S01]  /*13d0*/  ISETP.NE.AND.EX P1, PT, RZ, UR5, PT, P1 ;  /* 0x00000005ff007c0c */ /* 0x000fe2000bf25310 */
[----:B------:R-:W-:Y:S02]  /*13e0*/  ULDC.64 UR4, c[0x0][0xa08] ;  /* 0x0002820000047ab9 */ /* 0x000fe40000000a00 */
[----:B------:R-:W-:-:S03]  /*13f0*/  ISETP.NE.U32.AND P3, PT, RZ, UR4, PT ;  /* 0x00000004ff007c0c */ /* 0x000fc6000bf65070 */
[----:B----4-:R-:W1:Y:S01]  /*1400*/  @P0 LDC.64 R2, c[0x0][0xa28] ;  /* 0x00028a00ff020b82 */ /* 0x010e620000000a00 */
[----:B------:R-:W-:Y:S01]  /*1410*/  ISETP.NE.AND.EX P3, PT, RZ, UR5, PT, P3 ;  /* 0x00000005ff007c0c */ /* 0x000fe2000bf65330 */
[----:B0-----:R-:W-:-:S06]  /*1420*/  IMAD.WIDE R8, R31, 0x4, R4 ;  /* 0x000000041f087825 */ /* 0x001fcc00078e0204 */
[----:B------:R-:W0:Y:S01]  /*1430*/  @P1 LDC.64 R6, c[0x0][0xa18] ;  /* 0x00028600ff061b82 */ /* 0x000e220000000a00 */
[----:B------:R-:W-:Y:S02]  /*1440*/  ULDC UR4, c[0x0][0x288] ;  /* 0x0000a20000047ab9 */ /* 0x000fe40000000800 */
[----:B------:R-:W-:Y:S01]  /*1450*/  MOV R200, UR4 ;  /* 0x0000000400c87c02 */ /* 0x000fe20008000f00 */
[----:B------:R2:W-:Y:S01]  /*1460*/  STL [R1+0x50], R30 ;  /* 0x0000501e01007387 */ /* 0x0005e20000100800 */
[----:B------:R-:W-:-:S03]  /*1470*/  ULDC.64 UR4, c[0x0][0x418] ;  /* 0x0001060000047ab9 */ /* 0x000fc60000000a00 */
[----:B------:R2:W5:Y:S01]  /*1480*/  @P3 LDG.E R26, desc[UR60][R8.64] ;  /* 0x0000003c081a3981 */ /* 0x000562000c1e1900 */
        /* <DEDUP_REMOVED lines=14> */
[----:B--23--:R-:W-:Y:S08]  /*1570*/  @P1 BRA `(.L_x_4862) ;  /* 0x0000000000241947 */ /* 0x00cff00003800000 */
        /* <DEDUP_REMOVED lines=9> */
.L_x_4862:
[----:B------:R-:W-:Y:S02]  /*1610*/  IMAD.U32 R24, RZ, RZ, UR5 ;  /* 0x00000005ff187e24 */ /* 0x000fe4000f8e00ff */
[----:B------:R-:W-:Y:S01]  /*1620*/  IMAD.U32 R25, RZ, RZ, UR4 ;  /* 0x00000004ff197e24 */ /* 0x000fe2000f8e00ff */
[----:B------:R-:W-:Y:S06]  /*1630*/  @!P2 BRA `(.L_x_4863) ;  /* 0x000000000010a947 */ /* 0x000fec0003800000 */
[----:B------:R-:W0:Y:S02]  /*1640*/  LDC.64 R2, c[0x0][0xa20] ;  /* 0x00028800ff027b82 */ /* 0x000e240000000a00 */
[----:B0-----:R-:W-:-:S05]  /*1650*/  IMAD.WIDE R2, R31, 0x4, R2 ;  /* 0x000000041f027825 */ /* 0x001fca00078e0202 */
[----:B------:R0:W5:Y:S01]  /*1660*/  LDG.E R25, desc[UR60][R2.64] ;  /* 0x0000003c02197981 */ /* 0x000162000c1e1900 */
[----:B------:R-:W-:Y:S05]  /*1670*/  BRA `(.L_x_4864) ;  /* 0x0000000000107947 */ /* 0x000fea0003800000 */
.L_x_4863:
[----:B------:R-:W-:Y:S05]  /*1680*/  @!P3 BRA `(.L_x_4864) ;  /* 0x00000000000cb947 */ /* 0x000fea0003800000 */
[----:B------:R-:W2:Y:S04]  /*1690*/  LDG.E R2, desc[UR60][R8.64] ;  /* 0x0000003c08027981 */ /* 0x000ea8000c1e1900 */
[----:B------:R-:W2:Y:S02]  /*16a0*/  LDG.E R25, desc[UR60][R8.64+0x4] ;  /* 0x0000043c08197981 */ /* 0x000ea4000c1e1900 */
[----:B--2---:R-:W-:-:S07]  /*16b0*/  IMAD.IADD R25, R25, 0x1, -R2 ;  /* 0x0000000119197824 */ /* 0x004fce00078e0a02 */
.L_x_4864:
        /* <DEDUP_REMOVED lines=18> */
[----:B--2---:R-:W-:-:S03]  /*17e0*/  ISETP.GE.AND P2, PT, R11, 0x1, PT ;  /* 0x000000010b00780c */ /* 0x004fc60003f46270 */
[----:B0-----:R-:W-:Y:S01]  /*17f0*/  VIADD R2, R12, 0x7f ;  /* 0x0000007f0c027836 */ /* 0x001fe20000000000 */
[----:B------:R0:W-:Y:S07]  /*1800*/  STL [R1+0x30], R12 ;  /* 0x0000300c01007387 */ /* 0x0001ee0000100800 */
[----:B------:R-:W1:Y:S08]  /*1810*/  @P1 LDC R9, c[0x0][0x44c] ;  /* 0x00011300ff091b82 */ /* 0x000e700000000800 */
[----:B------:R-:W2:Y:S01]  /*1820*/  @P1 LDC R8, c[0x0][0x450] ;  /* 0x00011400ff081b82 */ /* 0x000ea20000000800 */
[----:B-1----:R-:W-:-:S05]  /*1830*/  @P1 IMAD.HI.U32 R3, R2, R9, RZ ;  /* 0x0000000902031227 */ /* 0x002fca00078e00ff */
[----:B--2---:R-:W-:Y:S02]  /*1840*/  @P1 SHF.R.U32.HI R2, RZ, R8, R3 ;  /* 0x00000008ff021219 */ /* 0x004fe40000011603 */
[----:B----4-:R-:W-:Y:S01]  /*1850*/  @P0 IADD3 R24, -R6, R7, RZ ;  /* 0x0000000706180210 */ /* 0x010fe20007ffe1ff */
[----:B------:R-:W-:-:S04]  /*1860*/  IMAD.IADD R6, R25, 0x1, -R0 ;  /* 0x0000000119067824 */ /* 0x000fc800078e0a00 */
[----:B------:R-:W-:-:S04]  /*1870*/  IMAD.IADD R201, R6, 0x1, R24 ;  /* 0x0000000106c97824 */ /* 0x000fc800078e0218 */
[C---:B------:R-:W-:Y:S01]  /*1880*/  VIADD R0, R201.reuse, 0x5f ;  /* 0x0000005fc9007836 */ /* 0x040fe20000000000 */
[----:B---3--:R-:W-:-:S03]  /*1890*/  IADD3 R5, R201, 0x1, -R200 ;  /* 0x00000001c9057810 */ /* 0x008fc60007ffe8c8 */
[----:B------:R-:W-:Y:S01]  /*18a0*/  IMAD.HI R0, R0, 0x2aaaaaab, RZ ;  /* 0x2aaaaaab00007827 */ /* 0x000fe200078e02ff */
[----:B------:R-:W-:-:S04]  /*18b0*/  IADD3 R7, R5, R2, RZ ;  /* 0x0000000205077210 */ /* 0x000fc80007ffe0ff */
[----:B------:R-:W-:-:S04]  /*18c0*/  SHF.R.U32.HI R3, RZ, 0x1f, R0 ;  /* 0x0000001fff037819 */ /* 0x000fc80000011600 */
[----:B------:R-:W-:Y:S01]  /*18d0*/  LEA.HI.SX32 R138, R0, R3, 0x1c ;  /* 0x00000003008a7211 */ /* 0x000fe200078fe2ff */
[----:B------:R-:W-:Y:S01]  /*18e0*/  IMAD.IADD R0, R7, 0x1, R10 ;  /* 0x0000000107007824 */ /* 0x000fe200078e020a */
[----:B0-----:R-:W-:Y:S06]  /*18f0*/  @!P2 BRA `(.L_x_4865) ;  /* 0x000000000048a947 */ /* 0x001fec0003800000 */
        /* <DEDUP_REMOVED lines=11> */
.L_x_4867:
[----:B------:R-:W-:-:S13]  /*19b0*/  ISETP.NE.AND P0, PT, R11, 0x1, PT ;  /* 0x000000010b00780c */ /* 0x000fda0003f05270 */
[----:B------:R-:W0:Y:S02]  /*19c0*/  @P0 LDC.64 R4, c[0x0][0x9e8] ;  /* 0x00027a00ff040b82 */ /* 0x000e240000000a00 */
[----:B0-----:R-:W-:-:S05]  /*19d0*/  @P0 IMAD.HI.U32 R4, R2, R4, RZ ;  /* 0x0000000402040227 */ /* 0x001fca00078e00ff */
[----:B------:R-:W-:-:S07]  /*19e0*/  @P0 SHF.R.U32.HI R2, RZ, R5, R4 ;  /* 0x00000005ff020219 */ /* 0x000fce0000011604 */
.L_x_4868:
[----:B------:R-:W-:Y:S05]  /*19f0*/  BSYNC B0 ;  /* 0x0000000000007941 */ /* 0x000fea0003800000 */
.L_x_4866:
[----:B------:R-:W-:-:S05]  /*1a00*/  IMAD R3, R2, R11, R11 ;  /* 0x0000000b02037224 */ /* 0x000fca00078e020b */
[----:B------:R-:W-:-:S07]  /*1a10*/  VIMNMX R0, R0, R3, PT ;  /* 0x0000000300007248 */ /* 0x000fce0003fe0100 */
.L_x_4865:
[----:B------:R-:W0:Y:S01]  /*1a20*/  @P1 LDC R3, c[0x0][0x44c] ;  /* 0x00011300ff031b82 */ /* 0x000e220000000800 */
[----:B------:R-:W-:Y:S01]  /*1a30*/  IMAD.MOV.U32 R2, RZ, RZ, R12 ;  /* 0x000000ffff027224 */ /* 0x000fe200078e000c */
[----:B------:R-:W-:Y:S01]  /*1a40*/  ULDC UR4, c[0x0][0x9dc] ;  /* 0x0002770000047ab9 */ /* 0x000fe20000000800 */
[----:B------:R-:W-:-:S05]  /*1a50*/  IMAD.IADD R139, R201, 0x1, -R200 ;  /* 0x00000001c98b7824 */ /* 0x000fca00078e0ac8 */
[----:B------:R-:W1:Y:S01]  /*1a60*/  @P1 LDC R4, c[0x0][0x450] ;  /* 0x00011400ff041b82 */ /* 0x000e620000000800 */
[----:B0-----:R-:W-:-:S05]  /*1a70*/  @P1 IMAD.HI.U32 R3, R12, R3, RZ ;  /* 0x000000030c031227 */ /* 0x001fca00078e00ff */
[----:B-1----:R-:W-:-:S04]  /*1a80*/  @P1 SHF.R.U32.HI R2, RZ, R4, R3 ;  /* 0x00000004ff021219 */ /* 0x002fc80000011603 */
[----:B------:R-:W-:-:S05]  /*1a90*/  IADD3 R2, R139, R2, RZ ;  /* 0x000000028b027210 */ /* 0x000fca0007ffe0ff */
        /* <DEDUP_REMOVED lines=12> */
.L_x_4871:
[----:B------:R-:W-:-:S13]  /*1b60*/  ISETP.NE.AND P0, PT, R11, 0x1, PT ;  /* 0x000000010b00780c */ /* 0x000fda0003f05270 */
[----:B------:R-:W0:Y:S02]  /*1b70*/  @P0 LDC.64 R4, c[0x0][0x9e8] ;  /* 0x00027a00ff040b82 */ /* 0x000e240000000a00 */
[----:B0-----:R-:W-:-:S05]  /*1b80*/  @P0 IMAD.HI.U32 R4, R2, R4, RZ ;  /* 0x0000000402040227 */ /* 0x001fca00078e00ff */
[----:B------:R-:W-:-:S07]  /*1b90*/  @P0 SHF.R.U32.HI R2, RZ, R5, R4 ;  /* 0x00000005ff020219 */ /* 0x000fce0000011604 */
.L_x_4872:
[----:B------:R-:W-:Y:S05]  /*1ba0*/  BSYNC B0 ;  /* 0x0000000000007941 */ /* 0x000fea0003800000 */
.L_x_4870:
[----:B------:R-:W-:-:S05]  /*1bb0*/  IMAD R2, R2, R11, RZ ;  /* 0x0000000b02027224 */ /* 0x000fca00078e02ff */
[----:B------:R-:W-:-:S07]  /*1bc0*/  VIMNMX R3, R3, R2, !PT ;  /* 0x0000000203037248 */ /* 0x000fce0007fe0100 */
.L_x_4869:
[----:B------:R-:W-:Y:S01]  /*1bd0*/  VIADD R0, R0, 0x5f ;  /* 0x0000005f00007836 */ /* 0x000fe20000000000 */
[----:B------:R-:W-:Y:S01]  /*1be0*/  PLOP3.LUT P2, PT, PT, PT, PT, 0x80, 0x0 ;  /* 0x000000000000781c */ /* 0x000fe20003f4f070 */
[----:B------:R-:W-:-:S04]  /*1bf0*/  IMAD.HI R2, R3, 0x2aaaaaab, RZ ;  /* 0x2aaaaaab03027827 */ /* 0x000fc800078e02ff */
[----:B------:R-:W-:Y:S01]  /*1c00*/  IMAD.HI R0, R0, 0x2aaaaaab, RZ ;  /* 0x2aaaaaab00007827 */ /* 0x000fe200078e02ff */
[----:B------:R-:W-:-:S04]  /*1c10*/  SHF.R.U32.HI R5, RZ, 0x1f, R2 ;  /* 0x0000001fff057819 */ /* 0x000fc80000011602 */
[----:B------:R-:W-:Y:S02]  /*1c20*/  SHF.R.U32.HI R3, RZ, 0x1f, R0 ;  /* 0x0000001fff037819 */ /* 0x000fe40000011600 */
[----:B------:R-:W-:Y:S02]  /*1c30*/  LEA.HI.SX32 R5, R2, R5, 0x1c ;  /* 0x0000000502057211 */ /* 0x000fe400078fe2ff */
[----:B------:R-:W-:Y:S02]  /*1c40*/  LEA.HI.SX32 R3, R0, R3, 0x1c ;  /* 0x0000000300037211 */ /* 0x000fe400078fe2ff */
[----:B------:R-:W-:Y:S02]  /*1c50*/  VIMNMX R5, RZ, R5, !PT ;  /* 0x00000005ff057248 */ /* 0x000fe40007fe0100 */
[----:B------:R-:W-:-:S03]  /*1c60*/  VIMNMX R3, R138, R3, PT ;  /* 0x000000038a037248 */ /* 0x000fc60003fe0100 */
[--C-:B------:R-:W-:Y:S02]  /*1c70*/  IMAD R5, R5, 0x60, -R6.reuse ;  /* 0x0000006005057824 */ /* 0x100fe400078e0a06 */
[----:B------:R-:W-:-:S03]  /*1c80*/  IMAD R3, R3, 0x60, -R6 ;  /* 0x0000006003037824 */ /* 0x000fc600078e0a06 */
[----:B------:R-:W-:Y:S02]  /*1c90*/  VIMNMX R5, RZ, R5, !PT ;  /* 0x00000005ff057248 */ /* 0x000fe40007fe0100 */
[----:B------:R-:W-:-:S03]  /*1ca0*/  VIMNMX R0, R3, R24, PT ;  /* 0x0000001803007248 */ /* 0x000fc60003fe0100 */
[----:B------:R-:W-:Y:S01]  /*1cb0*/  IMAD.WIDE.U32 R2, R5, -0x55555555, RZ ;  /* 0xaaaaaaab05027825 */ /* 0x000fe200078e00ff */
[----:B------:R-:W-:-:S04]  /*1cc0*/  ISETP.GT.AND P0, PT, R0, R5, PT ;  /* 0x000000050000720c */ /* 0x000fc80003f04270 */
[----:B------:R-:W-:-:S05]  /*1cd0*/  SHF.R.U32.HI R123, RZ, 0x6, R3 ;  /* 0x00000006ff7b7819 */ /* 0x000fca0000011603 */
[----:B------:R-:W-:-:S04]  /*1ce0*/  IMAD.MOV.U32 R2, RZ, RZ, R123 ;  /* 0x000000ffff027224 */ /* 0x000fc800078e007b */
[----:B------:R-:W-:-:S04]  /*1cf0*/  @P0 VIADD R0, R0, 0x5f ;  /* 0x0000005f00000836 */ /* 0x000fc80000000000 */
[----:B------:R-:W-:-:S05]  /*1d00*/  @P0 IMAD.HI R0, R0, 0x2aaaaaab, RZ ;  /* 0x2aaaaaab00000827 */ /* 0x000fca00078e02ff */
[----:B------:R-:W-:-:S04]  /*1d10*/  @P0 SHF.R.U32.HI R3, RZ, 0x1f, R0 ;  /* 0x0000001fff030819 */ /* 0x000fc80000011600 */
[----:B------:R-:W-:-:S04]  /*1d20*/  @P0 LEA.HI.SX32 R2, R0, R3, 0x1c ;  /* 0x0000000300020211 */ /* 0x000fc800078fe2ff */
        /* <DEDUP_REMOVED lines=22> */
.L_x_4875:
[----:B------:R-:W-:Y:S05]  /*1e90*/  BSYNC B6 ;  /* 0x0000000000067941 */ /* 0x000fea0003800000 */
.L_x_4874:
        /* <DEDUP_REMOVED lines=14> */
[----:B------:R-:W-:Y:S01]  /*1f80*/  MOV R13, RZ ;  /* 0x000000ff000d7202 */ /* 0x000fe20000000f00 */
[----:B------:R-:W-:-:S02]  /*1f90*/  IMAD.U32 R11, RZ, RZ, UR7 ;  /* 0x00000007ff0b7e24 */ /* 0x000fc4000f8e00ff */
[----:B------:R-:W-:Y:S02]  /*1fa0*/  IMAD.MOV.U32 R8, RZ, RZ, 0x70 ;  /* 0x00000070ff087424 */ /* 0x000fe400078e00ff */
[----:B0-----:R-:W-:-:S07]  /*1fb0*/  IMAD.MOV.U32 R12, RZ, RZ, 0x1 ;  /* 0x00000001ff0c7424 */ /* 0x001fce00078e00ff */
[----:B------:R-:W-:-:S07]  /*1fc0*/  LEPC R20, `(.L_x_4877) ;  /* 0x000000001014794e */ /* 0x000fce0000000000 */
[----:B-1---5:R-:W-:Y:S05]  /*1fd0*/  CALL.ABS.NOINC R14 ;  /* 0x000000000e007343 */ /* 0x022fea0003c00000 */
.L_x_4877:
[----:B------:R-:W-:Y:S05]  /*1fe0*/  BSYNC B6 ;  /* 0x0000000000067941 */ /* 0x000fea0003800000 */
.L_x_4876:
[----:B------:R-:W-:Y:S01]  /*1ff0*/  ULDC.64 UR4, c[0x0][0x9f8] ;  /* 0x00027e0000047ab9 */ /* 0x000fe20000000a00 */
[----:B------:R-:W2:Y:S01]  /*2000*/  LDL R29, [R1+0x34] ;  /* 0x00003400011d7983 */ /* 0x000ea20000100800 */
[----:B------:R-:W-:-:S03]  /*2010*/  ISETP.NE.U32.AND P0, PT, RZ, UR4, PT ;  /* 0x00000004ff007c0c */ /* 0x000fc6000bf05070 */
[----:B------:R-:W3:Y:S01]  /*2020*/  LDL R27, [R1+0x48] ;  /* 0x00004800011b7983 */ /* 0x000ee20000100800 */
[----:B------:R-:W-:Y:S01]  /*2030*/  ISETP.NE.AND.EX P0, PT, RZ, UR5, PT, P0 ;  /* 0x00000005ff007c0c */ /* 0x000fe2000bf05300 */
[----:B------:R-:W-:Y:S01]  /*2040*/  IMAD.MOV.U32 R0, RZ, RZ, R31 ;  /* 0x000000ffff007224 */ /* 0x000fe200078e001f */
[----:B------:R-:W0:Y:S01]  /*2050*/  LDC.64 R94, c[0x0][0x3f8] ;  /* 0x0000fe00ff5e7b82 */ /* 0x000e220000000a00 */
[----:B------:R-:W4:Y:S01]  /*2060*/  LDL R21, [R1+0x5c] ;  /* 0x00005c0001157983 */ /* 0x000f220000100800 */
[----:B------:R-:W-:-:S06]  /*2070*/  ULDC UR4, c[0x0][0x2f4] ;  /* 0x0000bd0000047ab9 */ /* 0x000fcc0000000800 */
[----:B------:R-:W1:Y:S08]  /*2080*/  LDC R15, c[0x0][0x3f4] ;  /* 0x0000fd00ff0f7b82 */ /* 0x000e700000000800 */
[----:B------:R-:W0:Y:S08]  /*2090*/  @P0 LDC.64 R4, c[0x0][0x9f8] ;  /* 0x00027e00ff040b82 */ /* 0x000e300000000a00 */
[----:B------:R-:W1:Y:S01]  /*20a0*/  LDC.64 R88, c[0x0][0x408] ;  /* 0x00010200ff587b82 */ /* 0x000e620000000a00 */
[----:B0-----:R-:W-:-:S05]  /*20b0*/  @P0 IMAD.WIDE R4, R31, 0x4, R4 ;  /* 0x000000041f040825 */ /* 0x001fca00078e0204 */
[----:B------:R0:W4:Y:S01]  /*20c0*/  @P0 LDG.E R0, desc[UR60][R4.64] ;  /* 0x0000003c04000981 */ /* 0x000122000c1e1900 */
[----:B------:R-:W-:Y:S01]  /*20d0*/  ISETP.GE.AND P1, PT, R198, UR4, PT ;  /* 0x00000004c6007c0c */ /* 0x000fe2000bf26270 */
[--C-:B------:R-:W-:Y:S01]  /*20e0*/  IMAD.WIDE.U32 R96, R218, R94, R16.reuse ;  /* 0x0000005eda607225 */ /* 0x100fe200078e0010 */
[----:B------:R-:W-:Y:S01]  /*20f0*/  ISETP.GE.AND P0, PT, R16, UR4, PT ;  /* 0x0000000410007c0c */ /* 0x000fe2000bf06270 */
[----:B------:R-:W0:Y:S01]  /*2100*/  S2R R140, SR_TID.X ;  /* 0x00000000008c7919 */ /* 0x000e220000002100 */
[----:B------:R-:W-:Y:S01]  /*2110*/  SEL R6, RZ, 0xffffffff, P1 ;  /* 0xffffffffff067807 */ /* 0x000fe20000800000 */
[----:B-1----:R-:W-:Y:S01]  /*2120*/  IMAD.WIDE.U32 R90, R218, R88, R16 ;  /* 0x00000058da5a7225 */ /* 0x002fe200078e0010 */
[----:B------:R-:W-:Y:S02]  /*2130*/  SEL R3, RZ, 0x1, P0 ;  /* 0x00000001ff037807 */ /* 0x000fe40000000000 */
[----:B------:R-:W-:Y:S01]  /*2140*/  SHF.R.S32.HI R7, RZ, 0x1f, R218 ;  /* 0x0000001fff077819 */ /* 0x000fe200000114da */
[----:B------:R-:W-:Y:S01]  /*2150*/  IMAD.SHL.U32 R6, R6, 0x2, RZ ;  /* 0x0000000206067824 */ /* 0x000fe200078e00ff */
[----:B------:R-:W-:Y:S01]  /*2160*/  ISETP.GE.AND P0, PT, R195, UR4, PT ;  /* 0x00000004c3007c0c */ /* 0x000fe2000bf06270 */
[----:B------:R-:W-:Y:S01]  /*2170*/  IMAD.SHL.U32 R104, R94, 0x40, RZ ;  /* 0x000000405e687824 */ /* 0x000fe200078e00ff */
[----:B------:R-:W-:Y:S01]  /*2180*/  ISETP.GE.AND P1, PT, R192, UR4, PT ;  /* 0x00000004c0007c0c */ /* 0x000fe2000bf26270 */
[----:B------:R-:W-:Y:S01]  /*2190*/  IMAD.IADD R125, R26, 0x1, R25 ;  /* 0x000000011a7d7824 */ /* 0x000fe200078e0219 */
[----:B------:R-:W-:Y:S01]  /*21a0*/  LOP3.LUT R3, R6, 0x2, R3, 0xe2, !PT ;  /* 0x0000000206037812 */ /* 0x000fe200078ee203 */
[C---:B------:R-:W-:Y:S01]  /*21b0*/  IMAD R6, R7.reuse, R94, RZ ;  /* 0x0000005e07067224 */ /* 0x040fe200078e02ff */
[----:B------:R-:W-:Y:S01]  /*21c0*/  SHF.R.S32.HI R197, RZ, 0x1f, R196 ;  /* 0x0000001fffc57819 */ /* 0x000fe200000114c4 */
[----:B------:R-:W-:Y:S01]  /*21d0*/  IMAD R7, R7, R88, RZ ;  /* 0x0000005807077224 */ /* 0x000fe200078e02ff */
[----:B0-----:R-:W-:Y:S01]  /*21e0*/  SEL R4, RZ, 0x4, P0 ;  /* 0x00000004ff047807 */ /* 0x001fe20000000000 */
        /* <DEDUP_REMOVED lines=8> */
[-C--:B------:R-:W-:Y:S01]  /*2270*/  ISETP.GE.AND P0, PT, R16, R15.reuse, PT ;  /* 0x0000000f1000720c */ /* 0x080fe20003f06270 */
[----:B------:R-:W-:Y:S01]  /*2280*/  IMAD.WIDE.U32 R92, R218, R88, R196 ;  /* 0x00000058da5c7225 */ /* 0x000fe200078e00c4 */
[----:B------:R-:W-:Y:S02]  /*2290*/  LOP3.LUT R9, R3, R4, RZ, 0xfc, !PT ;  /* 0x0000000403097212 */ /* 0x000fe400078efcff */
[----:B------:R-:W-:Y:S01]  /*22a0*/  ISETP.GE.AND P1, PT, R198, R15, PT ;  /* 0x0000000fc600720c */ /* 0x000fe20003f26270 */
[----:B------:R-:W-:Y:S01]  /*22b0*/  IMAD R7, R218, R89, R7 ;  /* 0x00000059da077224 */ /* 0x000fe200078e0207 */
[----:B------:R-:W-:Y:S01]  /*22c0*/  ISETP.GE.AND P3, PT, R195, R15, PT ;  /* 0x0000000fc300720c */ /* 0x000fe20003f66270 */
[----:B-----5:R-:W-:Y:S01]  /*22d0*/  IMAD.WIDE.U32 R98, R137, R94, R98 ;  /* 0x0000005e89627225 */ /* 0x020fe200078e0062 */
[----:B------:R-:W-:-:S02]  /*22e0*/  SEL R3, R15, RZ, P0 ;  /* 0x000000ff0f037207 */ /* 0x000fc40000000000 */
[----:B------:R-:W-:Y:S01]  /*22f0*/  SEL R5, R15, RZ, P1 ;  /* 0x000000ff0f057207 */ /* 0x000fe20000800000 */
[----:B------:R-:W-:Y:S01]  /*2300*/  IMAD.IADD R91, R7, 0x1, R91 ;  /* 0x00000001075b7824 */ /* 0x000fe200078e025b */
[----:B------:R-:W-:Y:S01]  /*2310*/  SEL R4, R15, RZ, P3 ;  /* 0x000000ff0f047207 */ /* 0x000fe20001800000 */
[----:B------:R-:W-:Y:S01]  /*2320*/  IMAD.IADD R3, R16, 0x1, R3 ;  /* 0x0000000110037824 */ /* 0x000fe200078e0203 */
[----:B------:R-:W-:Y:S01]  /*2330*/  IADD3 R93, R93, R7, RZ ;  /* 0x000000075d5d7210 */ /* 0x000fe20007ffe0ff */
[----:B------:R-:W-:Y:S01]  /*2340*/  IMAD.IADD R5, R198, 0x1, R5 ;  /* 0x00000001c6057824 */ /* 0x000fe200078e0205 */
[----:B------:R-:W-:Y:S01]  /*2350*/  LOP3.LUT R22, R22, 0xfffffffe, RZ, 0xc0, !PT ;  /* 0xfffffffe16167812 */ /* 0x000fe200078ec0ff */
[----:B------:R-:W-:Y:S01]  /*2360*/  IMAD.IADD R11, R195, 0x1, R4 ;  /* 0x00000001c30b7824 */ /* 0x000fe200078e0204 */
[----:B------:R-:W-:Y:S01]  /*2370*/  SHF.R.S32.HI R4, RZ, 0x1f, R3 ;  /* 0x0000001fff047819 */ /* 0x000fe20000011403 */
[----:B------:R-:W-:Y:S01]  /*2380*/  IMAD.WIDE.U32 R96, R137, R94, R96 ;  /* 0x0000005e89607225 */ /* 0x000fe200078e0060 */
[----:B------:R-:W-:-:S02]  /*2390*/  SHF.R.S32.HI R8, RZ, 0x1f, R5 ;  /* 0x0000001fff087819 */ /* 0x000fc40000011405 */
[CC--:B------:R-:W-:Y:S01]  /*23a0*/  LEA.HI R6, R4.reuse, R3.reuse, RZ, 0x3 ;  /* 0x0000000304067211 */ /* 0x0c0fe200078f18ff */
[----:B------:R-:W-:Y:S01]  /*23b0*/  IMAD R127, R89, 0x60, RZ ;  /* 0x00000060597f7824 */ /* 0x000fe200078e02ff */
[----:B------:R-:W-:Y:S01]  /*23c0*/  LEA.HI R3, R4, R3, RZ, 0x6 ;  /* 0x0000000304037211 */ /* 0x000fe200078f30ff */
[CC--:B------:R-:W-:Y:S01]  /*23d0*/  IMAD.WIDE.U32 R92, R137.reuse, R88.reuse, R92 ;  /* 0x00000058895c7225 */ /* 0x0c0fe200078e005c */
[CC--:B------:R-:W-:Y:S02]  /*23e0*/  LEA.HI R7, R8.reuse, R5.reuse, RZ, 0x6 ;  /* 0x0000000508077211 */ /* 0x0c0fe400078f30ff */
[----:B------:R-:W-:Y:S01]  /*23f0*/  LEA.HI R10, R8, R5, RZ, 0x3 ;  /* 0x00000005080a7211 */ /* 0x000fe200078f18ff */
[----:B------:R-:W-:Y:S01]  /*2400*/  IMAD.WIDE.U32 R90, R137, R88, R90 ;  /* 0x00000058895a7225 */ /* 0x000fe200078e005a */
[----:B------:R-:W-:Y:S02]  /*2410*/  SHF.R.S32.HI R4, RZ, 0x6, R3 ;  /* 0x00000006ff047819 */ /* 0x000fe40000011403 */
[----:B------:R-:W-:Y:S01]  /*2420*/  SHF.R.S32.HI R8, RZ, 0x6, R7 ;  /* 0x00000006ff087819 */ /* 0x000fe20000011407 */
[----:B------:R-:W-:Y:S01]  /*2430*/  IMAD.SHL.U32 R122, R15, 0x2, RZ ;  /* 0x000000020f7a7824 */ /* 0x000fe200078e00ff */
[----:B------:R-:W-:Y:S01]  /*2440*/  LOP3.LUT R5, R227, 0x38, R10, 0xf8, !PT ;  /* 0x00000038e3057812 */ /* 0x000fe200078ef80a */
[----:B------:R-:W-:Y:S01]  /*2450*/  IMAD R136, R4, 0x1800, R229 ;  /* 0x0000180004887824 */ /* 0x000fe200078e02e5 */
[----:B------:R-:W-:Y:S01]  /*2460*/  SHF.R.S32.HI R14, RZ, 0x1f, R11 ;  /* 0x0000001fff0e7819 */ /* 0x000fe2000001140b */
[----:B------:R-:W-:Y:S01]  /*2470*/  IMAD R135, R8, 0x1800, R229 ;  /* 0x0000180008877824 */ /* 0x000fe200078e02e5 */
[----:B------:R-:W-:-:S02]  /*2480*/  LOP3.LUT R7, R225, 0x38, R6, 0xf8, !PT ;  /* 0x00000038e1077812 */ /* 0x000fc400078ef806 */
[CC--:B------:R-:W-:Y:S02]  /*2490*/  LEA.HI R20, R14.reuse, R11.reuse, RZ, 0x3 ;  /* 0x0000000b0e147211 */ /* 0x0c0fe400078f18ff */
[----:B------:R-:W-:Y:S02]  /*24a0*/  LEA.HI R11, R14, R11, RZ, 0x6 ;  /* 0x0000000b0e0b7211 */ /* 0x000fe400078f30ff */
[----:B------:R-:W-:Y:S02]  /*24b0*/  SHF.R.U32.HI R28, RZ, 0x3, R225 ;  /* 0x00000003ff1c7819 */ /* 0x000fe400000116e1 */
[----:B------:R-:W-:Y:S02]  /*24c0*/  @P3 LOP3.LUT R22, R22, 0x1, RZ, 0xfc, !PT ;  /* 0x0000000116163812 */ /* 0x000fe400078efcff */
[----:B------:R-:W-:Y:S02]  /*24d0*/  LOP3.LUT R3, R227, 0x38, R6, 0xf8, !PT ;  /* 0x00000038e3037812 */ /* 0x000fe400078ef806 */
[----:B------:R-:W-:-:S02]  /*24e0*/  LOP3.LUT R12, R7, R28, RZ, 0x3c, !PT ;  /* 0x0000001c070c7212 */ /* 0x000fc400078e3cff */
[----:B------:R-:W-:Y:S02]  /*24f0*/  SHF.R.S32.HI R13, RZ, 0x1f, R137 ;  /* 0x0000001fff0d7819 */ /* 0x000fe40000011489 */
[--C-:B------:R-:W-:Y:S02]  /*2500*/  LOP3.LUT R7, R225, 0x38, R20.reuse, 0xf8, !PT ;  /* 0x00000038e1077812 */ /* 0x100fe400078ef814 */
[----:B------:R-:W-:Y:S02]  /*2510*/  LOP3.LUT R22, R22, 0xfffffffb, RZ, 0xc0, !PT ;  /* 0xfffffffb16167812 */ /* 0x000fe400078ec0ff */
[----:B------:R-:W-:Y:S02]  /*2520*/  LOP3.LUT R3, R3, R228, RZ, 0x3c, !PT ;  /* 0x000000e403037212 */ /* 0x000fe400078e3cff */
[----:B------:R-:W-:Y:S02]  /*2530*/  SHF.L.U64.HI R103, R94, 0x6, R95 ;  /* 0x000000065e677819 */ /* 0x000fe4000001025f */
[----:B------:R-:W-:Y:S01]  /*2540*/  SHF.L.U64.HI R105, R88, 0x6, R89 ;  /* 0x0000000658697819 */ /* 0x000fe20000010259 */
[----:B------:R-:W-:Y:S01]  /*2550*/  IMAD.IADD R136, R136, 0x1, R3 ;  /* 0x0000000188887824 */ /* 0x000fe200078e0203 */
[----:B------:R-:W-:-:S02]  /*2560*/  LOP3.LUT R3, R227, 0x38, R20, 0xf8, !PT ;  /* 0x00000038e3037812 */ /* 0x000fc400078ef814 */
[----:B------:R-:W-:Y:S02]  /*2570*/  SHF.L.U32 R106, R88, 0x6, RZ ;  /* 0x00000006586a7819 */ /* 0x000fe400000006ff */
[-C--:B------:R-:W-:Y:S02]  /*2580*/  LOP3.LUT R3, R3, R228.reuse, RZ, 0x3c, !PT ;  /* 0x000000e403037212 */ /* 0x080fe400078e3cff */
[----:B------:R-:W-:Y:S02]  /*2590*/  SHF.R.S32.HI R113, RZ, 0x3, R6 ;  /* 0x00000003ff717819 */ /* 0x000fe40000011406 */
[----:B------:R-:W-:Y:S02]  /*25a0*/  SHF.R.S32.HI R112, RZ, 0x3, R10 ;  /* 0x00000003ff707819 */ /* 0x000fe4000001140a */
[----:B------:R-:W-:Y:S02]  /*25b0*/  SHF.R.S32.HI R111, RZ, 0x3, R20 ;  /* 0x00000003ff6f7819 */ /* 0x000fe40000011414 */
[----:B------:R-:W-:Y:S01]  /*25c0*/  LEA.HI R140, R140, 0x8, RZ, 0x19 ;  /* 0x000000088c8c7811 */ /* 0x000fe200078fc8ff */
[--C-:B--2---:R-:W-:Y:S01]  /*25d0*/  IMAD R133, R4, 0x1800, R29.reuse ;  /* 0x0000180004857824 */ /* 0x104fe200078e021d */
[----:B------:R-:W-:Y:S01]  /*25e0*/  LOP3.LUT R4, R5, R228, RZ, 0x3c, !PT ;  /* 0x000000e405047212 */ /* 0x000fe200078e3cff */
[----:B------:R-:W-:Y:S01]  /*25f0*/  IMAD R131, R8, 0x1800, R29 ;  /* 0x0000180008837824 */ /* 0x000fe200078e021d */
[----:B------:R-:W-:-:S02]  /*2600*/  LOP3.LUT R5, R225, 0x38, R10, 0xf8, !PT ;  /* 0x00000038e1057812 */ /* 0x000fc400078ef80a */
[----:B---3--:R-:W-:Y:S01]  /*2610*/  LOP3.LUT P2, RZ, R27, 0x4, RZ, 0xc0, !PT ;  /* 0x000000041bff7812 */ /* 0x008fe2000784c0ff */
[----:B------:R-:W-:Y:S01]  /*2620*/  IMAD.IADD R135, R135, 0x1, R4 ;  /* 0x0000000187877824 */ /* 0x000fe200078e0204 */
[----:B------:R-:W-:Y:S01]  /*2630*/  SHF.R.S32.HI R4, RZ, 0x6, R11 ;  /* 0x00000006ff047819 */ /* 0x000fe2000001140b */
[----:B----4-:R-:W-:Y:S01]  /*2640*/  IMAD R110, R21, 0x40, R218 ;  /* 0x00000040156e7824 */ /* 0x010fe200078e02da */
[----:B------:R-:W-:Y:S02]  /*2650*/  LOP3.LUT R8, R5, R28, RZ, 0x3c, !PT ;  /* 0x0000001c05087212 */ /* 0x000fe400078e3cff */
[----:B------:R-:W-:Y:S01]  /*2660*/  LOP3.LUT R5, R227, 0x18, R16, 0xf8, !PT ;  /* 0x00000018e3057812 */ /* 0x000fe200078ef810 */
[C---:B------:R-:W-:Y:S01]  /*2670*/  IMAD R132, R4.reuse, 0x1800, R229 ;  /* 0x0000180004847824 */ /* 0x040fe200078e02e5 */
[----:B------:R-:W-:Y:S01]  /*2680*/  IADD3 R133, R133, R12, RZ ;  /* 0x0000000c85857210 */ /* 0x000fe20007ffe0ff */
[----:B------:R-:W-:Y:S01]  /*2690*/  IMAD R129, R4, 0x1800, R29 ;  /* 0x0000180004817824 */ /* 0x000fe200078e021d */
[----:B------:R-:W-:Y:S01]  /*26a0*/  LOP3.LUT R4, R7, R28, RZ, 0x3c, !PT ;  /* 0x0000001c07047212 */ /* 0x000fe200078e3cff */
[----:B------:R-:W-:Y:S01]  /*26b0*/  IMAD.IADD R131, R131, 0x1, R8 ;  /* 0x0000000183837824 */ /* 0x000fe200078e0208 */
[----:B------:R-:W-:Y:S01]  /*26c0*/  LOP3.LUT R128, R5, R228, RZ, 0x3c, !PT ;  /* 0x000000e405807212 */ /* 0x000fe200078e3cff */
[----:B------:R-:W-:Y:S01]  /*26d0*/  IMAD R8, R13, R94, RZ ;  /* 0x0000005e0d087224 */ /* 0x000fe200078e02ff */
[----:B------:R-:W-:Y:S01]  /*26e0*/  @P2 LOP3.LUT R22, R22, 0x4, RZ, 0xfc, !PT ;  /* 0x0000000416162812 */ /* 0x000fe200078efcff */
[----:B------:R-:W-:Y:S01]  /*26f0*/  IMAD.IADD R129, R129, 0x1, R4 ;  /* 0x0000000181817824 */ /* 0x000fe200078e0204 */
[----:B------:R-:W-:Y:S01]  /*2700*/  ISETP.GE.AND P2, PT, R193, UR4, PT ;  /* 0x00000004c1007c0c */ /* 0x000fe2000bf46270 */
[----:B------:R-:W-:Y:S01]  /*2710*/  IMAD R7, R95, 0x60, RZ ;  /* 0x000000605f077824 */ /* 0x000fe200078e02ff */
[----:B------:R-:W-:Y:S01]  /*2720*/  LOP3.LUT R5, R6, 0xfffffff8, RZ, 0xc0, !PT ;  /* 0xfffffff806057812 */ /* 0x000fe200078ec0ff */
[----:B------:R-:W-:Y:S01]  /*2730*/  IMAD R11, R137, R95, R8 ;  /* 0x0000005f890b7224 */ /* 0x000fe200078e0208 */
[----:B------:R-:W-:Y:S01]  /*2740*/  SEL R8, RZ, 0x20, P2 ;  /* 0x00000020ff087807 */ /* 0x000fe20001000000 */
[----:B------:R-:W-:Y:S01]  /*2750*/  IMAD R4, R13, R88, RZ ;  /* 0x000000580d047224 */ /* 0x000fe200078e02ff */
[----:B------:R-:W-:Y:S01]  /*2760*/  LOP3.LUT R6, R10, 0xfffffff8, RZ, 0xc0, !PT ;  /* 0xfffffff80a067812 */ /* 0x000fe200078ec0ff */
[----:B------:R-:W-:Y:S01]  /*2770*/  IMAD.WIDE.U32 R94, R94, 0x60, RZ ;  /* 0x000000605e5e7825 */ /* 0x000fe200078e00ff */
[----:B------:R-:W-:-:S02]  /*2780*/  LOP3.LUT R25, R9, R8, RZ, 0xfc, !PT ;  /* 0x0000000809197212 */ /* 0x000fc400078efcff */
[----:B------:R-:W-:Y:S01]  /*2790*/  LOP3.LUT R8, R9, 0x1, RZ, 0xc0, !PT ;  /* 0x0000000109087812 */ /* 0x000fe200078ec0ff */
[----:B------:R-:W-:Y:S01]  /*27a0*/  IMAD R13, R137, R89, R4 ;  /* 0x00000059890d7224 */ /* 0x000fe200078e0204 */
[----:B------:R-:W-:Y:S01]  /*27b0*/  LOP3.LUT R9, R25, 0x2, RZ, 0xc0, !PT ;  /* 0x0000000219097812 */ /* 0x000fe200078ec0ff */
[----:B------:R-:W-:Y:S01]  /*27c0*/  IMAD.IADD R126, R95, 0x1, R7 ;  /* 0x000000015f7e7824 */ /* 0x000fe200078e0207 */
[----:B------:R-:W-:Y:S01]  /*27d0*/  LOP3.LUT R7, R20, 0xfffffff8, RZ, 0xc0, !PT ;  /* 0xfffffff814077812 */ /* 0x000fe200078ec0ff */
[----:B------:R-:W-:Y:S01]  /*27e0*/  IMAD.WIDE.U32 R88, R88, 0x60, RZ ;  /* 0x0000006058587825 */ /* 0x000fe200078e00ff */
[C---:B------:R-:W-:Y:S02]  /*27f0*/  LOP3.LUT R10, R25.reuse, 0x4, RZ, 0xc0, !PT ;  /* 0x00000004190a7812 */ /* 0x040fe400078ec0ff */
[C---:B------:R-:W-:Y:S01]  /*2800*/  LOP3.LUT R20, R25.reuse, 0x8, RZ, 0xc0, !PT ;  /* 0x0000000819147812 */ /* 0x040fe200078ec0ff */
[----:B------:R-:W-:Y:S01]  /*2810*/  IMAD.IADD R132, R132, 0x1, R3 ;  /* 0x0000000184847824 */ /* 0x000fe200078e0203 */
[----:B------:R-:W-:Y:S01]  /*2820*/  LOP3.LUT R21, R25, 0x10, RZ, 0xc0, !PT ;  /* 0x0000001019157812 */ /* 0x000fe200078ec0ff */
[----:B------:R-:W-:Y:S01]  /*2830*/  IMAD.IADD R128, R229, 0x1, R128 ;  /* 0x00000001e5807824 */ /* 0x000fe200078e0280 */
[----:B------:R-:W-:Y:S01]  /*2840*/  SHF.R.S32.HI R3, RZ, 0x1f, R30 ;  /* 0x0000001fff037819 */ /* 0x000fe2000001141e */
[----:B------:R-:W-:Y:S01]  /*2850*/  IMAD.IADD R127, R89, 0x1, R127 ;  /* 0x00000001597f7824 */ /* 0x000fe200078e027f */
[----:B------:R-:W-:Y:S01]  /*2860*/  IADD3 R102, R99, R11, RZ ;  /* 0x0000000b63667210 */ /* 0x000fe20007ffe0ff */
[----:B------:R-:W-:Y:S01]  /*2870*/  IMAD.IADD R100, R11, 0x1, R97 ;  /* 0x000000010b647824 */ /* 0x000fe200078e0261 */
[----:B------:R-:W-:Y:S01]  /*2880*/  SHF.R.S32.HI R109, RZ, 0x1f, R5 ;  /* 0x0000001fff6d7819 */ /* 0x000fe20000011405 */
[----:B------:R-:W-:Y:S01]  /*2890*/  IMAD.IADD R101, R93, 0x1, R13 ;  /* 0x000000015d657824 */ /* 0x000fe200078e020d */
[----:B------:R-:W-:Y:S01]  /*28a0*/  SHF.R.S32.HI R108, RZ, 0x1f, R6 ;  /* 0x0000001fff6c7819 */ /* 0x000fe20000011406 */
[----:B------:R-:W-:Y:S01]  /*28b0*/  IMAD.IADD R4, R13, 0x1, R91 ;  /* 0x000000010d047824 */ /* 0x000fe200078e025b */
[----:B------:R-:W-:-:S02]  /*28c0*/  SHF.R.S32.HI R107, RZ, 0x1f, R7 ;  /* 0x0000001fff6b7819 */ /* 0x000fc40000011407 */
[----:B------:R-:W-:Y:S02]  /*28d0*/  SHF.R.S32.HI R124, RZ, 0x1f, R0 ;  /* 0x0000001fff7c7819 */ /* 0x000fe40000011400 */
[----:B------:R-:W-:-:S07]  /*28e0*/  LOP3.LUT R25, R25, 0x20, RZ, 0xc0, !PT ;  /* 0x0000002019197812 */ /* 0x000fce00078ec0ff */
.L_x_4983:
[----:B--2---:R-:W2:Y:S01]  /*28f0*/  LDL R32, [R1+0x48] ;  /* 0x0000480001207983 */ /* 0x004ea20000100800 */
[----:B------:R-:W0:Y:S01]  /*2900*/  LDC R28, c[0x0][0x430] ;  /* 0x00010c00ff1c7b82 */ /* 0x000e220000000800 */
[----:B------:R-:W-:-:S04]  /*2910*/  VIADD R2, R2, 0xffffffff ;  /* 0xffffffff02027836 */ /* 0x000fc80000000000 */
        /* <DEDUP_REMOVED lines=19> */
[----:B---3--:R-:W-:Y:S01]  /*2a50*/  @!P2 LEA R12, P3, R14, R12, 0x2 ;  /* 0x0000000c0e0ca211 */ /* 0x008fe200078610ff */
[----:B------:R-:W-:-:S03]  /*2a60*/  IMAD.MOV.U32 R26, RZ, RZ, RZ ;  /* 0x000000ffff1a7224 */ /* 0x000fc600078e00ff */
[----:B------:R-:W-:-:S05]  /*2a70*/  @!P2 LEA.HI.X R13, R14, R13, R15, 0x2, P3 ;  /* 0x0000000d0e0da211 */ /* 0x000fca00018f140f */
[----:B------:R0:W5:Y:S01]  /*2a80*/  @!P2 LDG.E R26, desc[UR60][R12.64] ;  /* 0x0000003c0c1aa981 */ /* 0x000162000c1e1900 */
[----:B------:R-:W-:Y:S01]  /*2a90*/  ISETP.GT.AND P2, PT, R2, R123, PT ;  /* 0x0000007b0200720c */ /* 0x000fe20003f44270 */
[----:B------:R-:W-:Y:S01]  /*2aa0*/  IMAD R15, R19, 0x4800, R128 ;  /* 0x00004800130f7824 */ /* 0x000fe200078e0280 */
[----:B------:R-:W-:Y:S01]  /*2ab0*/  LOP3.LUT R22, R22, 0xfffffffd, RZ, 0xc0, !PT ;  /* 0xfffffffd16167812 */ /* 0x000fe200078ec0ff */
[----:B------:R-:W-:Y:S01]  /*2ac0*/  IMAD.MOV R27, RZ, RZ, -R11 ;  /* 0x000000ffff1b7224 */ /* 0x000fe200078e0a0b */
[----:B------:R-:W-:Y:S05]  /*2ad0*/  YIELD ;  /* 0x0000000000007946 */ /* 0x000fea0003800000 */
[----:B------:R-:W-:Y:S01]  /*2ae0*/  VIADD R29, R15, 0x20 ;  /* 0x000000200f1d7836 */ /* 0x000fe20000000000 */
[----:B------:R-:W-:Y:S01]  /*2af0*/  BSSY B0, `(.L_x_4878) ;  /* 0x000077f000007945 */ /* 0x000fe20003800000 */
[----:B------:R-:W-:-:S02]  /*2b00*/  IMAD R27, R28, R27, R31 ;  /* 0x0000001b1c1b7224 */ /* 0x000fc400078e021f */
[----:B------:R-:W-:Y:S01]  /*2b10*/  @P2 LOP3.LUT R22, R22, 0x2, RZ, 0xfc, !PT ;  /* 0x0000000216162812 */ /* 0x000fe200078efcff */
[----:B------:R-:W-:Y:S01]  /*2b20*/  IMAD R28, R15, 0x2, R114 ;  /* 0x000000020f1c7824 */ /* 0x000fe200078e0272 */
[----:B------:R-:W-:Y:S02]  /*2b30*/  ISETP.GE.AND P2, PT, R119, 0x1, PT ;  /* 0x000000017700780c */ /* 0x000fe40003f46270 */
[----:B--2---:R-:W-:-:S13]  /*2b40*/  LOP3.LUT P4, RZ, R32, 0x4, RZ, 0xc0, !PT ;  /* 0x0000000420ff7812 */ /* 0x004fda000788c0ff */
[----:B------:R-:W-:-:S05]  /*2b50*/  @P4 IADD3 R29, R15, -0x20, RZ ;  /* 0xffffffe00f1d4810 */ /* 0x000fca0007ffe0ff */
        /* <DEDUP_REMOVED lines=9> */
[-C--:B------:R-:W-:Y:S02]  /*2bf0*/  IMAD R32, R127, R2.reuse, RZ ;  /* 0x000000027f207224 */ /* 0x080fe400078e02ff */
[----:B------:R-:W-:Y:S01]  /*2c00*/  IMAD R11, R27, UR5, R14 ;  /* 0x000000051b0b7c24 */ /* 0x000fe2000f8e020e */
[----:B------:R-:W-:Y:S01]  /*2c10*/  ULDC.64 UR4, c[0x0][0x310] ;  /* 0x0000c40000047ab9 */ /* 0x000fe20000000a00 */
[----:B------:R-:W-:-:S02]  /*2c20*/  IMAD R14, R126, R2, RZ ;  /* 0x000000027e0e7224 */ /* 0x000fc400078e02ff */
[----:B------:R-:W-:Y:S02]  /*2c30*/  IMAD R15, R84, UR4, RZ ;  /* 0x00000004540f7c24 */ /* 0x000fe4000f8e02ff */
[----:B------:R-:W-:Y:S01]  /*2c40*/  IMAD.IADD R13, R13, 0x1, R11 ;  /* 0x000000010d0d7824 */ /* 0x000fe200078e020b */
[----:B------:R-:W-:Y:S01]  /*2c50*/  SHF.R.S32.HI R11, RZ, 0x1f, R2 ;  /* 0x0000001fff0b7819 */ /* 0x000fe20000011402 */
[C---:B------:R-:W-:Y:S02]  /*2c60*/  IMAD R15, R26.reuse, UR5, R15 ;  /* 0x000000051a0f7c24 */ /* 0x040fe4000f8e020f */
[----:B------:R-:W-:Y:S01]  /*2c70*/  IMAD.WIDE.U32 R12, R26, UR4, R12 ;  /* 0x000000041a0c7c25 */ /* 0x000fe2000f8e000c */
[----:B------:R-:W-:-:S03]  /*2c80*/  ULDC.64 UR4, c[0x0][0x308] ;  /* 0x0000c20000047ab9 */ /* 0x000fc60000000a00 */
[----:B------:R-:W-:Y:S02]  /*2c90*/  IMAD.IADD R13, R13, 0x1, R15 ;  /* 0x000000010d0d7824 */ /* 0x000fe400078e020f */
[----:B------:R-:W-:Y:S02]  /*2ca0*/  IMAD R15, R3, UR4, RZ ;  /* 0x00000004030f7c24 */ /* 0x000fe4000f8e02ff */
[----:B------:R-:W-:Y:S02]  /*2cb0*/  IMAD R37, R11, R88, R32 ;  /* 0x000000580b257224 */ /* 0x000fe400078e0220 */
[C---:B------:R-:W-:Y:S02]  /*2cc0*/  IMAD R115, R30.reuse, UR5, R15 ;  /* 0x000000051e737c24 */ /* 0x040fe4000f8e020f */
[----:B------:R-:W-:Y:S01]  /*2cd0*/  IMAD.WIDE.U32 R32, R30, UR4, R12 ;  /* 0x000000041e207c25 */ /* 0x000fe2000f8e000c */
[----:B------:R-:W-:-:S03]  /*2ce0*/  ULDC.64 UR4, c[0x0][0x2e8] ;  /* 0x0000ba0000047ab9 */ /* 0x000fc60000000a00 */
[----:B------:R-:W-:Y:S01]  /*2cf0*/  IMAD.IADD R115, R33, 0x1, R115 ;  /* 0x0000000121737824 */ /* 0x000fe200078e0273 */
[----:B------:R-:W-:Y:S01]  /*2d00*/  LEA R118, P3, R32, UR4, 0x1 ;  /* 0x0000000420767c11 */ /* 0x000fe2000f8608ff */
[----:B------:R-:W-:Y:S02]  /*2d10*/  IMAD R35, R11, R94, R14 ;  /* 0x0000005e0b237224 */ /* 0x000fe400078e020e */
[----:B------:R-:W-:Y:S01]  /*2d20*/  IMAD R85, R2, -0x60, R24 ;  /* 0xffffffa002557824 */ /* 0x000fe200078e0218 */
[----:B------:R-:W-:Y:S01]  /*2d30*/  LEA.HI.X R115, R32, UR5, R115, 0x1, P3 ;  /* 0x0000000520737c11 */ /* 0x000fe200098f0c73 */
[----:B------:R-:W-:-:S03]  /*2d40*/  IMAD.WIDE.U32 R14, R94, R2, RZ ;  /* 0x000000025e0e7225 */ /* 0x000fc600078e00ff */
[----:B------:R-:W-:Y:S01]  /*2d50*/  VIMNMX R85, R85, 0x60, PT ;  /* 0x0000006055557848 */ /* 0x000fe20003fe0100 */
        /* <DEDUP_REMOVED lines=60> */
.L_x_4882:
[----:B------:R-:W-:Y:S05]  /*3120*/  BSYNC B1 ;  /* 0x0000000000017941 */ /* 0x000fea0003800000 */
.L_x_4881:
        /* <DEDUP_REMOVED lines=14> */
[----:B------:R-:W-:-:S02]  /*3210*/  MOV R82, R57 ;  /* 0x0000003900527202 */ /* 0x000fc40000000f00 */
[----:B------:R-:W-:Y:S01]  /*3220*/  CS2R R54, SRZ ;  /* 0x0000000000367805 */ /* 0x000fe2000001ff00 */
        /* <DEDUP_REMOVED lines=41> */
.L_x_4884:
[----:B------:R-:W-:Y:S05]  /*34c0*/  BSYNC B1 ;  /* 0x0000000000017941 */ /* 0x000fea0003800000 */
.L_x_4883:
[----:B------:R-:W2:Y:S01]  /*34d0*/  LDL R11, [R1+0x38] ;  /* 0x00003800010b7983 */ /* 0x000ea20000100800 */
[----:B0-----:R-:W-:Y:S01]  /*34e0*/  IMAD.MOV.U32 R12, RZ, RZ, R61 ;  /* 0x000000ffff0c7224 */ /* 0x001fe200078e003d */
[----:B------:R-:W-:Y:S01]  /*34f0*/  MOV R14, R69 ;  /* 0x00000045000e7202 */ /* 0x000fe20000000f00 */
[----:B------:R-:W-:Y:S01]  /*3500*/  IMAD.MOV.U32 R13, RZ, RZ, R68 ;  /* 0x000000ffff0d7224 */ /* 0x000fe200078e0044 */
[----:B------:R-:W-:-:S04]  /*3510*/  PRMT R146, R81, 0x5410, R82 ;  /* 0x0000541051927816 */ /* 0x000fc80000000052 */
[----:B------:R-:W-:Y:S01]  /*3520*/  PRMT R159, R13, 0x5410, R14 ;  /* 0x000054100d9f7816 */ /* 0x000fe2000000000e */
[----:B------:R-:W-:Y:S02]  /*3530*/  IMAD.MOV.U32 R13, RZ, RZ, R76 ;  /* 0x000000ffff0d7224 */ /* 0x000fe400078e004c */
[----:B------:R-:W-:-:S05]  /*3540*/  IMAD.MOV.U32 R14, RZ, RZ, R77 ;  /* 0x000000ffff0e7224 */ /* 0x000fca00078e004d */
[----:B------:R-:W-:Y:S01]  /*3550*/  PRMT R153, R13, 0x5410, R14 ;  /* 0x000054100d997816 */ /* 0x000fe2000000000e */
[----:B------:R-:W-:Y:S02]  /*3560*/  IMAD.MOV.U32 R13, RZ, RZ, R62 ;  /* 0x000000ffff0d7224 */ /* 0x000fe400078e003e */
[----:B------:R-:W-:-:S05]  /*3570*/  IMAD.MOV.U32 R14, RZ, RZ, R63 ;  /* 0x000000ffff0e7224 */ /* 0x000fca00078e003f */
[----:B------:R-:W-:Y:S01]  /*3580*/  PRMT R156, R13, 0x5410, R14 ;  /* 0x000054100d9c7816 */ /* 0x000fe2000000000e */
[----:B------:R-:W-:Y:S01]  /*3590*/  IMAD.MOV.U32 R13, RZ, RZ, R70 ;  /* 0x000000ffff0d7224 */ /* 0x000fe200078e0046 */
[----:B------:R-:W-:-:S04]  /*35a0*/  MOV R14, R71 ;  /* 0x00000047000e7202 */ /* 0x000fc80000000f00 */
[----:B------:R-:W-:Y:S01]  /*35b0*/  PRMT R161, R13, 0x5410, R14 ;  /* 0x000054100da17816 */ /* 0x000fe2000000000e */
[----:B------:R-:W-:Y:S02]  /*35c0*/  IMAD.MOV.U32 R13, RZ, RZ, R78 ;  /* 0x000000ffff0d7224 */ /* 0x000fe400078e004e */
[----:B------:R-:W-:-:S05]  /*35d0*/  IMAD.MOV.U32 R14, RZ, RZ, R79 ;  /* 0x000000ffff0e7224 */ /* 0x000fca00078e004f */
[----:B------:R-:W-:Y:S01]  /*35e0*/  PRMT R163, R13, 0x5410, R14 ;  /* 0x000054100da37816 */ /* 0x000fe2000000000e */
[----:B-----5:R-:W-:Y:S02]  /*35f0*/  IMAD.MOV.U32 R13, RZ, RZ, R36 ;  /* 0x000000ffff0d7224 */ /* 0x020fe400078e0024 */
        /* <DEDUP_REMOVED lines=14> */
[----:B------:R-:W-:Y:S02]  /*36e0*/  IMAD.MOV.U32 R14, RZ, RZ, R50 ;  /* 0x000000ffff0e7224 */ /* 0x000fe400078e0032 */
[----:B------:R-:W-:-:S05]  /*36f0*/  IMAD.MOV.U32 R13, RZ, RZ, R51 ;  /* 0x000000ffff0d7224 */ /* 0x000fca00078e0033 */
[----:B------:R-:W-:Y:S02]  /*3700*/  PRMT R144, R14, 0x5410, R13 ;  /* 0x000054100e907816 */ /* 0x000fe4000000000d */
[----:B--2---:R-:W-:Y:S01]  /*3710*/  R2UR UR4, R11 ;  /* 0x000000000b0472ca */ /* 0x004fe200000e0000 */
[----:B------:R-:W-:-:S05]  /*3720*/  IMAD.MOV.U32 R11, RZ, RZ, R60 ;  /* 0x000000ffff0b7224 */ /* 0x000fca00078e003c */
[----:B------:R-:W-:Y:S01]  /*3730*/  PRMT R155, R11, 0x5410, R12 ;  /* 0x000054100b9b7816 */ /* 0x000fe2000000000c */
[----:B------:R-:W-:Y:S02]  /*3740*/  IMAD.MOV.U32 R11, RZ, RZ, R64 ;  /* 0x000000ffff0b7224 */ /* 0x000fe400078e0040 */
[----:B------:R-:W-:-:S04]  /*3750*/  IMAD.MOV.U32 R12, RZ, RZ, R65 ;  /* 0x000000ffff0c7224 */ /* 0x000fc800078e0041 */
[----:B------:R-:W-:Y:S01]  /*3760*/  UISETP.NE.AND UP0, UPT, UR4, 0x3, UPT ;  /* 0x000000030400788c */ /* 0x000fe2000bf05270 */
[----:B------:R-:W-:Y:S01]  /*3770*/  PRMT R157, R12, 0x5410, R11 ;  /* 0x000054100c9d7816 */ /* 0x000fe2000000000b */
[----:B------:R-:W-:Y:S02]  /*3780*/  IMAD.MOV.U32 R11, RZ, RZ, R72 ;  /* 0x000000ffff0b7224 */ /* 0x000fe400078e0048 */
[----:B------:R-:W-:Y:S02]  /*3790*/  IMAD.MOV.U32 R12, RZ, RZ, R73 ;  /* 0x000000ffff0c7224 */ /* 0x000fe400078e0049 */
[----:B------:R-:W-:-:S03]  /*37a0*/  PLOP3.LUT P2, PT, PT, PT, UP0, 0x80, 0x0 ;  /* 0x000000000000781c */ /* 0x000fc60003f4f008 */
        /* <DEDUP_REMOVED lines=28> */
[----:B------:R-:W-:Y:S06]  /*3970*/  @!P2 BRA `(.L_x_4885) ;  /* 0x000000000004a947 */ /* 0x000fec0003800000 */
[----:B------:R-:W-:Y:S01]  /*3980*/  BPT.TRAP 0x1 ;  /* 0x000000040000795c */ /* 0x000fe20000300000 */
.L_x_4885:
[----:B------:R-:W-:Y:S01]  /*3990*/  IMAD R86, R19, 0x8, R18 ;  /* 0x0000000813567824 */ /* 0x000fe200078e0212 */
[----:B------:R-:W-:Y:S01]  /*39a0*/  SHF.L.U32 R87, R219, 0x1f, RZ ;  /* 0x0000001fdb577819 */ /* 0x000fe200000006ff */
[----:B------:R-:W-:Y:S03]  /*39b0*/  BSSY B1, `(.L_x_4886) ;  /* 0x0000003000017945 */ /* 0x000fe60003800000 */
[----:B------:R-:W0:Y:S02]  /*39c0*/  SYNCS.PHASECHK.TRANS64.TRYWAIT P5, [R86+URZ+0x30890], R87 ;  /* 0x03089057560075a7 */ /* 0x000e2400080a017f */
[----:B0-----:R-:W-:Y:S05]  /*39d0*/  @!P5 BRA `(.L_x_4887) ;  /* 0x0000025c007cd947 */ /* 0x001fea0003800000 */
.L_x_5302:
[----:B------:R-:W-:Y:S05]  /*39e0*/  BSYNC B1 ;  /* 0x0000000000017941 */ /* 0x000fea0003800000 */
.L_x_4886:
[----:B------:R-:W-:-:S03]  /*39f0*/  UMOV UR4, 0xffffffff ;  /* 0xffffffff00047882 */ /* 0x000fc60000000000 */
[----:B------:R-:W-:Y:S05]  /*3a00*/  BRA.DIV UR4, `(.L_x_4888) ;  /* 0x0000025e04847947 */ /* 0x000fea000b800000 */
[----:B------:R1:W2:Y:S04]  /*3a10*/  SHFL.IDX PT, R82, R115, RZ, 0x1c1f ;  /* 0x001c1fff73527589 */ /* 0x0002a800000e0000 */
[----:B------:R1:W3:Y:S02]  /*3a20*/  SHFL.IDX PT, R83, R118, RZ, 0x1c1f ;  /* 0x001c1fff76537589 */ /* 0x0002e400000e0000 */
.L_x_5306:
        /* <DEDUP_REMOVED lines=53> */
.L_x_4894:
[----:B------:R-:W-:Y:S05]  /*3d80*/  BSYNC B3 ;  /* 0x0000000000037941 */ /* 0x000fea0003800000 */
.L_x_4893:
[----:B0-----:R4:W-:Y:S02]  /*3d90*/  ST.E.128 desc[UR60][R80.64], R12 ;  /* 0x0000000c50007985 */ /* 0x0019e4000c101d3c */
.L_x_4892:
[----:B------:R-:W-:Y:S05]  /*3da0*/  BSYNC B2 ;  /* 0x0000000000027941 */ /* 0x000fea0003800000 */
.L_x_4891:
[----:B------:R-:W-:Y:S01]  /*3db0*/  ISETP.NE.AND P3, PT, R9, RZ, PT ;  /* 0x000000ff0900720c */ /* 0x000fe20003f65270 */
[----:B------:R-:W-:-:S12]  /*3dc0*/  BSSY B2, `(.L_x_4895) ;  /* 0x0000036000027945 */ /* 0x000fd80003800000 */
[----:B------:R-:W-:Y:S05]  /*3dd0*/  @!P3 BRA `(.L_x_4896) ;  /* 0x0000000000d0b947 */ /* 0x000fea0003800000 */
[----:B----4-:R4:W0:Y:S01]  /*3de0*/  LDS.128 R12, [R29+0x1e000] ;  /* 0x01e000001d0c7984 */ /* 0x0108220000000c00 */
[----:B------:R-:W-:Y:S01]  /*3df0*/  ISETP.GE.AND P3, PT, R223, R119, PT ;  /* 0x00000077df00720c */ /* 0x000fe20003f66270 */
[----:B------:R-:W-:Y:S01]  /*3e00*/  IMAD.SHL.U32 R11, R202, 0x8, RZ ;  /* 0x00000008ca0b7824 */ /* 0x000fe200078e00ff */
[----:B------:R-:W-:Y:S01]  /*3e10*/  BSSY B3, `(.L_x_4897) ;  /* 0x000002f000037945 */ /* 0x000fe20003800000 */
[----:B---3--:R-:W-:Y:S02]  /*3e20*/  IMAD.MOV.U32 R76, RZ, RZ, R83 ;  /* 0x000000ffff4c7224 */ /* 0x008fe400078e0053 */
[----:B--2---:R-:W-:Y:S02]  /*3e30*/  IMAD.MOV.U32 R77, RZ, RZ, R82 ;  /* 0x000000ffff4d7224 */ /* 0x004fe400078e0052 */
[----:B------:R-:W-:-:S06]  /*3e40*/  IMAD.WIDE R76, R11, 0x2, R76 ;  /* 0x000000020b4c7825 */ /* 0x000fcc00078e024c */
        /* <DEDUP_REMOVED lines=27> */
[----:B------:R-:W-:Y:S02]  /*4000*/  HADD2.F32 R12, -RZ, R14.H1_H1 ;  /* 0x3000000eff0c7230 */ /* 0x000fe40000004100 */
[----:B------:R-:W-:Y:S01]  /*4010*/  FMUL.FTZ R149, R80, R73 ;  /* 0x0000004950957220 */ /* 0x000fe20000410000 */
[----:B------:R-:W-:-:S02]  /*4020*/  HADD2.F32 R75, -RZ, R160.H0_H0 ;  /* 0x200000a0ff4b7230 */ /* 0x000fc40000004100 */
[----:B------:R-:W-:Y:S02]  /*4030*/  HADD2.F32 R14, -RZ, R14.H0_H0 ;  /* 0x2000000eff0e7230 */ /* 0x000fe40000004100 */
[----:B------:R-:W-:Y:S01]  /*4040*/  FMUL.FTZ R73, R12, R15 ;  /* 0x0000000f0c497220 */ /* 0x000fe20000410000 */
[----:B------:R-:W-:Y:S02]  /*4050*/  HADD2.F32 R81, -RZ, R160.H1_H1 ;  /* 0x300000a0ff517230 */ /* 0x000fe40000004100 */
[-C--:B------:R-:W-:Y:S01]  /*4060*/  FFMA.FTZ R79, R80, R75.reuse, -R79 ;  /* 0x0000004b504f7223 */ /* 0x080fe2000001084f */
[----:B------:R-:W-:Y:S01]  /*4070*/  FFMA.FTZ R78, R78, R75, R149 ;  /* 0x0000004b4e4e7223 */ /* 0x000fe20000010095 */
[C---:B------:R-:W-:Y:S01]  /*4080*/  FMUL.FTZ R15, R14.reuse, R15 ;  /* 0x0000000f0e0f7220 */ /* 0x040fe20000410000 */
[----:B------:R-:W-:-:S03]  /*4090*/  FFMA.FTZ R73, R14, R81, -R73 ;  /* 0x000000510e497223 */ /* 0x000fc60000010849 */
[----:B------:R-:W-:Y:S01]  /*40a0*/  FFMA.FTZ R12, R12, R81, R15 ;  /* 0x000000510c0c7223 */ /* 0x000fe2000001000f */
[----:B------:R-:W-:Y:S02]  /*40b0*/  F2FP.F16.F32.PACK_AB R78, R78, R79 ;  /* 0x0000004f4e4e723e */ /* 0x000fe400000000ff */
[----:B------:R-:W-:Y:S02]  /*40c0*/  F2FP.F16.F32.PACK_AB R15, R74, R13 ;  /* 0x0000000d4a0f723e */ /* 0x000fe400000000ff */
[----:B------:R-:W-:Y:S01]  /*40d0*/  F2FP.F16.F32.PACK_AB R14, R12, R73 ;  /* 0x000000490c0e723e */ /* 0x000fe200000000ff */
[----:B------:R-:W-:Y:S01]  /*40e0*/  IMAD.MOV.U32 R12, RZ, RZ, R78 ;  /* 0x000000ffff0c7224 */ /* 0x000fe200078e004e */
[----:B------:R-:W-:-:S07]  /*40f0*/  MOV R13, R11 ;  /* 0x0000000b000d7202 */ /* 0x000fce0000000f00 */
.L_x_4898:
[----:B------:R-:W-:Y:S05]  /*4100*/  BSYNC B3 ;  /* 0x0000000000037941 */ /* 0x000fea0003800000 */
.L_x_4897:
[----:B0-----:R0:W-:Y:S02]  /*4110*/  ST.E.128 desc[UR60][R76.64], R12 ;  /* 0x0000000c4c007985 */ /* 0x0011e4000c101d3c */
.L_x_4896:
[----:B------:R-:W-:Y:S05]  /*4120*/  BSYNC B2 ;  /* 0x0000000000027941 */ /* 0x000fea0003800000 */
.L_x_4895:
[----:B------:R-:W-:Y:S01]  /*4130*/  ISETP.NE.AND P3, PT, R10, RZ, PT ;  /* 0x000000ff0a00720c */ /* 0x000fe20003f65270 */
[----:B------:R-:W-:-:S12]  /*4140*/  BSSY B2, `(.L_x_4899) ;  /* 0x0000036000027945 */ /* 0x000fd80003800000 */
[----:B------:R-:W-:Y:S05]  /*4150*/  @!P3 BRA `(.L_x_4900) ;  /* 0x0000000000d0b947 */ /* 0x000fea0003800000 */
[----:B0---4-:R0:W4:Y:S01]  /*4160*/  LDS.128 R12, [R28+0x21000] ;  /* 0x021000001c0c7984 */ /* 0x0111220000000c00 */
[----:B------:R-:W-:Y:S01]  /*4170*/  ISETP.GE.AND P3, PT, R221, R119, PT ;  /* 0x00000077dd00720c */ /* 0x000fe20003f66270 */
[----:B------:R-:W-:Y:S01]  /*4180*/  IMAD.SHL.U32 R11, R203, 0x8, RZ ;  /* 0x00000008cb0b7824 */ /* 0x000fe200078e00ff */
[----:B------:R-:W-:Y:S01]  /*4190*/  BSSY B3, `(.L_x_4901) ;  /* 0x000002f000037945 */ /* 0x000fe20003800000 */
[----:B---3--:R-:W-:Y:S02]  /*41a0*/  IMAD.MOV.U32 R72, RZ, RZ, R83 ;  /* 0x000000ffff487224 */ /* 0x008fe400078e0053 */
[----:B--2---:R-:W-:Y:S02]  /*41b0*/  IMAD.MOV.U32 R73, RZ, RZ, R82 ;  /* 0x000000ffff497224 */ /* 0x004fe400078e0052 */
[----:B------:R-:W-:-:S06]  /*41c0*/  IMAD.WIDE R72, R11, 0x2, R72 ;  /* 0x000000020b487825 */ /* 0x000fcc00078e0248 */
[----:B0-----:R-:W-:Y:S05]  /*41d0*/  @P3 BRA `(.L_x_4902) ;  /* 0x0000000000a83947 */ /* 0x001fea0003800000 */
[----:B------:R-:W-:Y:S01]  /*41e0*/  SHF.R.U64 R11, R68, 0x10, R69 ;  /* 0x00000010440b7819 */ /* 0x000fe20000001245 */
[----:B----4-:R-:W-:Y:S01]  /*41f0*/  HADD2.F32 R78, -RZ, R13.H0_H0 ;  /* 0x2000000dff4e7230 */ /* 0x010fe20000004100 */
        /* <DEDUP_REMOVED lines=36> */
[----:B------:R-:W-:Y:S01]  /*4440*/  F2FP.F16.F32.PACK_AB R15, R70, R13 ;  /* 0x0000000d460f723e */ /* 0x000fe200000000ff */
[----:B------:R-:W-:Y:S01]  /*4450*/  IMAD.MOV.U32 R13, RZ, RZ, R11 ;  /* 0x000000ffff0d7224 */ /* 0x000fe200078e000b */
[----:B------:R-:W-:Y:S01]  /*4460*/  F2FP.F16.F32.PACK_AB R14, R12, R69 ;  /* 0x000000450c0e723e */ /* 0x000fe200000000ff */
[----:B------:R-:W-:-:S07]  /*4470*/  IMAD.MOV.U32 R12, RZ, RZ, R74 ;  /* 0x000000ffff0c7224 */ /* 0x000fce00078e004a */
.L_x_4902:
[----:B------:R-:W-:Y:S05]  /*4480*/  BSYNC B3 ;  /* 0x0000000000037941 */ /* 0x000fea0003800000 */
.L_x_4901:
[----:B----4-:R0:W-:Y:S02]  /*4490*/  ST.E.128 desc[UR60][R72.64], R12 ;  /* 0x0000000c48007985 */ /* 0x0101e4000c101d3c */
.L_x_4900:
[----:B------:R-:W-:Y:S05]  /*44a0*/  BSYNC B2 ;  /* 0x0000000000027941 */ /* 0x000fea0003800000 */
.L_x_4899:
        /* <DEDUP_REMOVED lines=10> */
[--C-:B----4-:R-:W-:Y:S01]  /*4550*/  HADD2.F32 R72, -RZ, R15.reuse.H0_H0 ;  /* 0x2000000fff487230 */ /* 0x110fe20000004100 */
[----:B------:R-:W-:Y:S02]  /*4560*/  SHF.R.U32.HI R64, RZ, 0x10, R65 ;  /* 0x00000010ff407819 */ /* 0x000fe40000011641 */
[--C-:B------:R-:W-:Y:S01]  /*4570*/  SHF.R.U64 R74, R66, 0x10, R67.reuse ;  /* 0x00000010424a7819 */ /* 0x100fe20000001243 */
[----:B------:R-:W-:Y:S01]  /*4580*/  HADD2.F32 R66, -RZ, R15.H1_H1 ;  /* 0x3000000fff427230 */ /* 0x000fe20000004100 */
[----:B------:R-:W-:Y:S01]  /*4590*/  MOV R65, R13 ;  /* 0x0000000d00417202 */ /* 0x000fe20000000f00 */
[----:B------:R-:W-:Y:S01]  /*45a0*/  HADD2.F32 R70, -RZ, R70.H0_H0 ;  /* 0x20000046ff467230 */ /* 0x000fe20000004100 */
[----:B------:R-:W-:Y:S01]  /*45b0*/  SHF.R.U32.HI R11, RZ, 0x10, R67 ;  /* 0x00000010ff0b7819 */ /* 0x000fe20000011643 */
[----:B------:R-:W-:Y:S02]  /*45c0*/  HADD2.F32 R74, -RZ, R74.H0_H0 ;  /* 0x2000004aff4a7230 */ /* 0x000fe40000004100 */
[----:B------:R-:W-:-:S02]  /*45d0*/  HADD2.F32 R13, -RZ, R65.H1_H1 ;  /* 0x30000041ff0d7230 */ /* 0x000fc40000004100 */
[----:B------:R-:W-:Y:S02]  /*45e0*/  HADD2.F32 R65, -RZ, R65.H0_H0 ;  /* 0x20000041ff417230 */ /* 0x000fe40000004100 */
[----:B------:R-:W-:Y:S02]  /*45f0*/  HADD2.F32 R11, -RZ, R11.H0_H0 ;  /* 0x2000000bff0b7230 */ /* 0x000fe40000004100 */
[----:B------:R-:W-:Y:S02]  /*4600*/  HADD2.F32 R15, -RZ, R64.H0_H0 ;  /* 0x20000040ff0f7230 */ /* 0x000fe40000004100 */
[-C--:B------:R-:W-:Y:S01]  /*4610*/  FMUL.FTZ R64, R13, R74.reuse ;  /* 0x0000004a0d407220 */ /* 0x080fe20000410000 */
[C---:B------:R-:W-:Y:S01]  /*4620*/  FMUL.FTZ R74, R65.reuse, R74 ;  /* 0x0000004a414a7220 */ /* 0x040fe20000410000 */
[-C--:B------:R-:W-:Y:S01]  /*4630*/  FMUL.FTZ R67, R66, R11.reuse ;  /* 0x0000000b42437220 */ /* 0x080fe20000410000 */
[C---:B------:R-:W-:Y:S01]  /*4640*/  FMUL.FTZ R71, R72.reuse, R11 ;  /* 0x0000000b48477220 */ /* 0x040fe20000410000 */
[-C--:B------:R-:W-:Y:S01]  /*4650*/  FFMA.FTZ R11, R65, R70.reuse, -R64 ;  /* 0x00000046410b7223 */ /* 0x080fe20000010840 */
[----:B------:R-:W-:Y:S01]  /*4660*/  FFMA.FTZ R64, R13, R70, R74 ;  /* 0x000000460d407223 */ /* 0x000fe2000001004a */
[----:B------:R-:W-:Y:S01]  /*4670*/  FFMA.FTZ R13, R72, R15, -R67 ;  /* 0x0000000f480d7223 */ /* 0x000fe20000010843 */
[----:B------:R-:W-:-:S02]  /*4680*/  HADD2.F32 R65, -RZ, R158.H0_H0 ;  /* 0x2000009eff417230 */ /* 0x000fc40000004100 */
[----:B------:R-:W-:Y:S01]  /*4690*/  FFMA.FTZ R66, R66, R15, R71 ;  /* 0x0000000f42427223 */ /* 0x000fe20000010047 */
[--C-:B------:R-:W-:Y:S01]  /*46a0*/  HADD2.F32 R70, -RZ, R12.reuse.H1_H1 ;  /* 0x3000000cff467230 */ /* 0x100fe20000004100 */
[----:B------:R-:W-:Y:S01]  /*46b0*/  F2FP.F16.F32.PACK_AB R11, R64, R11 ;  /* 0x0000000b400b723e */ /* 0x000fe200000000ff */
[----:B------:R-:W-:Y:S02]  /*46c0*/  HADD2.F32 R72, -RZ, R12.H0_H0 ;  /* 0x2000000cff487230 */ /* 0x000fe40000004100 */
[----:B------:R-:W-:Y:S02]  /*46d0*/  HADD2.F32 R67, -RZ, R158.H1_H1 ;  /* 0x3000009eff437230 */ /* 0x000fe40000004100 */
[-C--:B------:R-:W-:Y:S01]  /*46e0*/  FMUL.FTZ R71, R70, R65.reuse ;  /* 0x0000004146477220 */ /* 0x080fe20000410000 */
[----:B------:R-:W-:Y:S02]  /*46f0*/  HADD2.F32 R12, -RZ, R14.H1_H1 ;  /* 0x3000000eff0c7230 */ /* 0x000fe40000004100 */
[----:B------:R-:W-:Y:S01]  /*4700*/  FMUL.FTZ R65, R72, R65 ;  /* 0x0000004148417220 */ /* 0x000fe20000410000 */
[----:B------:R-:W-:-:S02]  /*4710*/  HADD2.F32 R15, -RZ, R157.H1_H1 ;  /* 0x3000009dff0f7230 */ /* 0x000fc40000004100 */
[----:B------:R-:W-:Y:S02]  /*4720*/  HADD2.F32 R14, -RZ, R14.H0_H0 ;  /* 0x2000000eff0e7230 */ /* 0x000fe40000004100 */
[----:B------:R-:W-:Y:S01]  /*4730*/  FMUL.FTZ R73, R12, R67 ;  /* 0x000000430c497220 */ /* 0x000fe20000410000 */
[----:B------:R-:W-:Y:S02]  /*4740*/  HADD2.F32 R157, -RZ, R157.H0_H0 ;  /* 0x2000009dff9d7230 */ /* 0x000fe40000004100 */
[-C--:B------:R-:W-:Y:S01]  /*4750*/  FFMA.FTZ R71, R72, R15.reuse, -R71 ;  /* 0x0000000f48477223 */ /* 0x080fe20000010847 */
[----:B------:R-:W-:Y:S01]  /*4760*/  FFMA.FTZ R70, R70, R15, R65 ;  /* 0x0000000f46467223 */ /* 0x000fe20000010041 */
[----:B------:R-:W-:Y:S01]  /*4770*/  FMUL.FTZ R67, R14, R67 ;  /* 0x000000430e437220 */ /* 0x000fe20000410000 */
[----:B------:R-:W-:Y:S01]  /*4780*/  F2FP.F16.F32.PACK_AB R15, R66, R13 ;  /* 0x0000000d420f723e */ /* 0x000fe200000000ff */
[----:B------:R-:W-:Y:S01]  /*4790*/  FFMA.FTZ R73, R14, R157, -R73 ;  /* 0x0000009d0e497223 */ /* 0x000fe20000010849 */
[----:B------:R-:W-:-:S02]  /*47a0*/  IMAD.MOV.U32 R13, RZ, RZ, R11 ;  /* 0x000000ffff0d7224 */ /* 0x000fc400078e000b */
[----:B------:R-:W-:Y:S01]  /*47b0*/  FFMA.FTZ R12, R12, R157, R67 ;  /* 0x0000009d0c0c7223 */ /* 0x000fe20000010043 */
[----:B------:R-:W-:-:S04]  /*47c0*/  F2FP.F16.F32.PACK_AB R70, R70, R71 ;  /* 0x000000474646723e */ /* 0x000fc800000000ff */
[----:B------:R-:W-:Y:S01]  /*47d0*/  F2FP.F16.F32.PACK_AB R14, R12, R73 ;  /* 0x000000490c0e723e */ /* 0x000fe200000000ff */
[----:B------:R-:W-:-:S07]  /*47e0*/  IMAD.MOV.U32 R12, RZ, RZ, R70 ;  /* 0x000000ffff0c7224 */ /* 0x000fce00078e0046 */
.L_x_4906:
[----:B------:R-:W-:Y:S05]  /*47f0*/  BSYNC B3 ;  /* 0x0000000000037941 */ /* 0x000fea0003800000 */
.L_x_4905:
[----:B----4-:R0:W-:Y:S02]  /*4800*/  ST.E.128 desc[UR60][R68.64], R12 ;  /* 0x0000000c44007985 */ /* 0x0101e4000c101d3c */
.L_x_4904:
[----:B------:R-:W-:Y:S05]  /*4810*/  BSYNC B2 ;  /* 0x0000000000027941 */ /* 0x000fea0003800000 */
.L_x_4903:
        /* <DEDUP_REMOVED lines=15> */
[----:B------:R-:W-:Y:S02]  /*4910*/  HADD2.F32 R12, -RZ, R13.H1_H1 ;  /* 0x3000000dff0c7230 */ /* 0x000fe40000004100 */
        /* <DEDUP_REMOVED lines=8> */
[----:B------:R-:W-:-:S02]  /*49a0*/  HADD2.F32 R66, -RZ, R66.H0_H0 ;  /* 0x20000042ff427230 */ /* 0x000fc40000004100 */
[----:B------:R-:W-:Y:S01]  /*49b0*/  FMUL.FTZ R68, R13, R68 ;  /* 0x000000440d447220 */ /* 0x000fe20000410000 */
[----:B------:R-:W-:Y:S02]  /*49c0*/  HADD2.F32 R15, -RZ, R60.H1_H1 ;  /* 0x3000003cff0f7230 */ /* 0x000fe40000004100 */
[----:B------:R-:W-:Y:S01]  /*49d0*/  FFMA.FTZ R12, R12, R62, R63 ;  /* 0x0000003e0c0c7223 */ /* 0x000fe2000001003f */
[----:B------:R-:W-:Y:S02]  /*49e0*/  HADD2.F32 R63, -RZ, R156.H0_H0 ;  /* 0x2000009cff3f7230 */ /* 0x000fe40000004100 */
[----:B------:R-:W-:Y:S01]  /*49f0*/  FFMA.FTZ R68, R61, R66, R68 ;  /* 0x000000423d447223 */ /* 0x000fe20000010044 */
[----:B------:R-:W-:Y:S02]  /*4a00*/  HADD2.F32 R60, -RZ, R60.H0_H0 ;  /* 0x2000003cff3c7230 */ /* 0x000fe40000004100 */
[----:B------:R-:W-:Y:S01]  /*4a10*/  FFMA.FTZ R11, R11, R62, -R70 ;  /* 0x0000003e0b0b7223 */ /* 0x000fe20000010846 */
[----:B------:R-:W-:-:S02]  /*4a20*/  HADD2.F32 R156, -RZ, R156.H1_H1 ;  /* 0x3000009cff9c7230 */ /* 0x000fc40000004100 */
[----:B------:R-:W-:Y:S01]  /*4a30*/  FFMA.FTZ R13, R13, R66, -R72 ;  /* 0x000000420d0d7223 */ /* 0x000fe20000010848 */
[--C-:B------:R-:W-:Y:S02]  /*4a40*/  HADD2.F32 R61, -RZ, R14.reuse.H1_H1 ;  /* 0x3000000eff3d7230 */ /* 0x100fe40000004100 */
[-C--:B------:R-:W-:Y:S01]  /*4a50*/  FMUL.FTZ R67, R15, R63.reuse ;  /* 0x0000003f0f437220 */ /* 0x080fe20000410000 */
[----:B------:R-:W-:Y:S02]  /*4a60*/  HADD2.F32 R14, -RZ, R14.H0_H0 ;  /* 0x2000000eff0e7230 */ /* 0x000fe40000004100 */
[----:B------:R-:W-:Y:S01]  /*4a70*/  FMUL.FTZ R66, R60, R63 ;  /* 0x0000003f3c427220 */ /* 0x000fe20000410000 */
[--C-:B------:R-:W-:Y:S02]  /*4a80*/  HADD2.F32 R62, -RZ, R155.reuse.H0_H0 ;  /* 0x2000009bff3e7230 */ /* 0x100fe40000004100 */
[----:B------:R-:W-:Y:S01]  /*4a90*/  FMUL.FTZ R63, R61, R156 ;  /* 0x0000009c3d3f7220 */ /* 0x000fe20000410000 */
[----:B------:R-:W-:-:S02]  /*4aa0*/  HADD2.F32 R155, -RZ, R155.H1_H1 ;  /* 0x3000009bff9b7230 */ /* 0x000fc40000004100 */
        /* <DEDUP_REMOVED lines=8> */
[----:B------:R-:W-:Y:S02]  /*4b30*/  F2FP.F16.F32.PACK_AB R12, R66, R67 ;  /* 0x00000043420c723e */ /* 0x000fe400000000ff */
[----:B------:R-:W-:-:S07]  /*4b40*/  F2FP.F16.F32.PACK_AB R14, R156, R63 ;  /* 0x0000003f9c0e723e */ /* 0x000fce00000000ff */
.L_x_4910:
[----:B------:R-:W-:Y:S05]  /*4b50*/  BSYNC B3 ;  /* 0x0000000000037941 */ /* 0x000fea0003800000 */
.L_x_4909:
[----:B----4-:R0:W-:Y:S02]  /*4b60*/  ST.E.128 desc[UR60][R64.64], R12 ;  /* 0x0000000c40007985 */ /* 0x0101e4000c101d3c */
.L_x_4908:
[----:B------:R-:W-:Y:S05]  /*4b70*/  BSYNC B2 ;  /* 0x0000000000027941 */ /* 0x000fea0003800000 */
.L_x_4907:
        /* <DEDUP_REMOVED lines=48> */
.L_x_4912:
[----:B------:R-:W-:Y:S05]  /*4e80*/  BSYNC B2 ;  /* 0x0000000000027941 */ /* 0x000fea0003800000 */
.L_x_4911:
[----:B----4-:R0:W-:Y:S02]  /*4e90*/  ST.E.128 desc[UR60][R60.64], R12 ;  /* 0x0000000c3c007985 */ /* 0x0101e4000c101d3c */
.L_x_4890:
[----:B------:R-:W-:Y:S05]  /*4ea0*/  BSYNC B1 ;  /* 0x0000000000017941 */ /* 0x000fea0003800000 */
.L_x_4889:
[----:B------:R-:W-:-:S03]  /*4eb0*/  UMOV UR4, 0xffffffff ;  /* 0xffffffff00047882 */ /* 0x000fc60000000000 */
[----:B------:R-:W-:Y:S05]  /*4ec0*/  BRA.DIV UR4, `(.L_x_4913) ;  /* 0x0000024a04a07947 */ /* 0x000fea000b800000 */
[----:B-1----:R-:W1:Y:S04]  /*4ed0*/  SHFL.IDX PT, R115, R115, 0x1, 0x1c1f ;  /* 0x003c1f0073737f89 */ /* 0x002e6800000e0000 */
[----:B------:R-:W0:Y:S02]  /*4ee0*/  SHFL.IDX PT, R118, R118, 0x1, 0x1c1f ;  /* 0x003c1f0076767f89 */ /* 0x000e2400000e0000 */
.L_x_5310:
[----:B------:R-:W-:Y:S05]  /*4ef0*/  @P4 BRA `(.L_x_4914) ;  /* 0x0000005000f84947 */ /* 0x000fea0003800000 */
[----:B------:R-:W-:Y:S01]  /*4f00*/  ISETP.NE.AND P3, PT, R8, RZ, PT ;  /* 0x000000ff0800720c */ /* 0x000fe20003f65270 */
[----:B------:R-:W-:-:S12]  /*4f10*/  BSSY B1, `(.L_x_4915) ;  /* 0x0000032000017945 */ /* 0x000fd80003800000 */
[----:B------:R-:W-:Y:S05]  /*4f20*/  @!P3 BRA `(.L_x_4916) ;  /* 0x0000000000c0b947 */ /* 0x000fea0003800000 */
[----:B0---4-:R0:W4:Y:S01]  /*4f30*/  LDS.128 R12, [R28+0x20000] ;  /* 0x020000001c0c7984 */ /* 0x0111220000000c00 */
[C---:B------:R-:W-:Y:S01]  /*4f40*/  LEA R56, P3, R16.reuse, R118, 0x1 ;  /* 0x0000007610387211 */ /* 0x040fe200078608ff */
[----:B------:R-:W-:Y:S03]  /*4f50*/  BSSY B2, `(.L_x_4917) ;  /* 0x000002c000027945 */ /* 0x000fe60003800000 */
[----:B-1----:R-:W-:Y:S02]  /*4f60*/  LEA.HI.X R57, R16, R115, R17, 0x1, P3 ;  /* 0x0000007310397211 */ /* 0x002fe400018f0c11 */
        /* <DEDUP_REMOVED lines=42> */
.L_x_4918:
[----:B------:R-:W-:Y:S05]  /*5210*/  BSYNC B2 ;  /* 0x0000000000027941 */ /* 0x000fea0003800000 */
.L_x_4917:
[----:B----4-:R0:W-:Y:S02]  /*5220*/  ST.E.128 desc[UR60][R56.64], R12 ;  /* 0x0000000c38007985 */ /* 0x0101e4000c101d3c */
.L_x_4916:
[----:B------:R-:W-:Y:S05]  /*5230*/  BSYNC B1 ;  /* 0x0000000000017941 */ /* 0x000fea0003800000 */
.L_x_4915:
[----:B------:R-:W-:Y:S01]  /*5240*/  ISETP.NE.AND P3, PT, R9, RZ, PT ;  /* 0x000000ff0900720c */ /* 0x000fe20003f65270 */
[----:B------:R-:W-:-:S12]  /*5250*/  BSSY B1, `(.L_x_4919) ;  /* 0x0000034000017945 */ /* 0x000fd80003800000 */
[----:B------:R-:W-:Y:S05]  /*5260*/  @!P3 BRA `(.L_x_4920) ;  /* 0x0000000000c8b947 */ /* 0x000fea0003800000 */
[----:B0---4-:R0:W4:Y:S01]  /*5270*/  LDS.128 R12, [R29+0x20000] ;  /* 0x020000001d0c7984 */ /* 0x0111220000000c00 */
[----:B------:R-:W-:Y:S01]  /*5280*/  ISETP.GE.AND P3, PT, R223, R119, PT ;  /* 0x00000077df00720c */ /* 0x000fe20003f66270 */
[----:B------:R-:W-:Y:S01]  /*5290*/  IMAD.SHL.U32 R11, R202, 0x8, RZ ;  /* 0x00000008ca0b7824 */ /* 0x000fe200078e00ff */
[----:B------:R-:W-:Y:S01]  /*52a0*/  MOV R52, R118 ;  /* 0x0000007600347202 */ /* 0x000fe20000000f00 */
[----:B-1----:R-:W-:Y:S01]  /*52b0*/  IMAD.MOV.U32 R53, RZ, RZ, R115 ;  /* 0x000000ffff357224 */ /* 0x002fe200078e0073 */
        /* <DEDUP_REMOVED lines=43> */
.L_x_4922:
[----:B------:R-:W-:Y:S05]  /*5570*/  BSYNC B2 ;  /* 0x0000000000027941 */ /* 0x000fea0003800000 */
.L_x_4921:
[----:B----4-:R0:W-:Y:S02]  /*5580*/  ST.E.128 desc[UR60][R52.64], R12 ;  /* 0x0000000c34007985 */ /* 0x0101e4000c101d3c */
.L_x_4920:
[----:B------:R-:W-:Y:S05]  /*5590*/  BSYNC B1 ;  /* 0x0000000000017941 */ /* 0x000fea0003800000 */
.L_x_4919:
[----:B------:R-:W-:Y:S01]  /*55a0*/  ISETP.NE.AND P3, PT, R10, RZ, PT ;  /* 0x000000ff0a00720c */ /* 0x000fe20003f65270 */
[----:B------:R-:W-:-:S12]  /*55b0*/  BSSY B1, `(.L_x_4923) ;  /* 0x0000034000017945 */ /* 0x000fd80003800000 */
[----:B------:R-:W-:Y:S05]  /*55c0*/  @!P3 BRA `(.L_x_4924) ;  /* 0x0000000000c8b947 */ /* 0x000fea0003800000 */
[----:B0---4-:R0:W4:Y:S01]  /*55d0*/  LDS.128 R12, [R28+0x23000] ;  /* 0x023000001c0c7984 */ /* 0x0111220000000c00 */
[----:B------:R-:W-:Y:S01]  /*55e0*/  ISETP.GE.AND P3, PT, R221, R119, PT ;  /* 0x00000077dd00720c */ /* 0x000fe20003f66270 */
[----:B------:R-:W-:Y:S01]  /*55f0*/  IMAD.SHL.U32 R11, R203, 0x8, RZ ;  /* 0x00000008cb0b7824 */ /* 0x000fe200078e00ff */
[----:B------:R-:W-:Y:S01]  /*5600*/  BSSY B2, `(.L_x_4925) ;  /* 0x000002d000027945 */ /* 0x000fe20003800000 */
[----:B------:R-:W-:Y:S02]  /*5610*/  IMAD.MOV.U32 R48, RZ, RZ, R118 ;  /* 0x000000ffff307224 */ /* 0x000fe400078e0076 */
[----:B-1----:R-:W-:Y:S02]  /*5620*/  IMAD.MOV.U32 R49, RZ, RZ, R115 ;  /* 0x000000ffff317224 */ /* 0x002fe400078e0073 */
        /* <DEDUP_REMOVED lines=42> */
.L_x_4926:
[----:B------:R-:W-:Y:S05]  /*58d0*/  BSYNC B2 ;  /* 0x0000000000027941 */ /* 0x000fea0003800000 */
.L_x_4925:
[----:B----4-:R0:W-:Y:S02]  /*58e0*/  ST.E.128 desc[UR60][R48.64], R12 ;  /* 0x0000000c30007985 */ /* 0x0101e4000c101d3c */
.L_x_4924:
[----:B------:R-:W-:Y:S05]  /*58f0*/  BSYNC B1 ;  /* 0x0000000000017941 */ /* 0x000fea0003800000 */
.L_x_4923:
        /* <DEDUP_REMOVED lines=49> */
.L_x_4930:
[----:B------:R-:W-:Y:S05]  /*5c10*/  BSYNC B2 ;  /* 0x0000000000027941 */ /* 0x000fea0003800000 */
.L_x_4929:
[----:B----4-:R0:W-:Y:S02]  /*5c20*/  ST.E.128 desc[UR60][R44.64], R12 ;  /* 0x0000000c2c007985 */ /* 0x0101e4000c101d3c */
.L_x_4928:
[----:B------:R-:W-:Y:S05]  /*5c30*/  BSYNC B1 ;  /* 0x0000000000017941 */ /* 0x000fea0003800000 */
.L_x_4927:
        /* <DEDUP_REMOVED lines=49> */
.L_x_4934:
[----:B------:R-:W-:Y:S05]  /*5f50*/  BSYNC B2 ;  /* 0x0000000000027941 */ /* 0x000fea0003800000 */
.L_x_4933:
[----:B----4-:R0:W-:Y:S02]  /*5f60*/  ST.E.128 desc[UR60][R40.64], R12 ;  /* 0x0000000c28007985 */ /* 0x0101e4000c101d3c */
.L_x_4932:
[----:B------:R-:W-:Y:S05]  /*5f70*/  BSYNC B1 ;  /* 0x0000000000017941 */ /* 0x000fea0003800000 */
.L_x_4931:
[----:B------:R-:W-:-:S13]  /*5f80*/  ISETP.NE.AND P3, PT, R25, RZ, PT ;  /* 0x000000ff1900720c */ /* 0x000fda0003f65270 */
        /* <DEDUP_REMOVED lines=47> */
.L_x_4936:
[----:B------:R-:W-:Y:S05]  /*6280*/  BSYNC B1 ;  /* 0x0000000000017941 */ /* 0x000fea0003800000 */
.L_x_4935:
[----:B----4-:R0:W-:Y:S01]  /*6290*/  ST.E.128 desc[UR60][R36.64], R12 ;  /* 0x0000000c24007985 */ /* 0x0101e2000c101d3c */
[----:B------:R-:W-:Y:S05]  /*62a0*/  BRA `(.L_x_4914) ;  /* 0x00000040000c7947 */ /* 0x000fea0003800000 */
.L_x_4880:
        /* <DEDUP_REMOVED lines=20> */
[----:B------:R-:W-:Y:S01]  /*63f0*/  CS2R R54, SRZ ;  /* 0x0000000000367805 */ /* 0x000fe2000001ff00 */
[----:B------:R-:W-:Y:S01]  /*6400*/  IMAD.X R33, R11, 0x1, R100, P2 ;  /* 0x000000010b217824 */ /* 0x000fe200010e0664 */
[----:B------:R-:W-:Y:S02]  /*6410*/  LEA R56, P2, R32, UR4, 0x1 ;  /* 0x0000000420387c11 */ /* 0x000fe4000f8408ff */
[----:B------:R-:W-:-:S02]  /*6420*/  CS2R R52, SRZ ;  /* 0x0000000000347805 */ /* 0x000fc4000001ff00 */
[----:B------:R-:W-:Y:S01]  /*6430*/  LEA.HI.X R57, R32, UR5, R33, 0x1, P2 ;  /* 0x0000000520397c11 */ /* 0x000fe200090f0c21 */
[----:B------:R-:W-:Y:S01]  /*6440*/  ULDC.64 UR4, c[0x0][0x400] ;  /* 0x0001000000047ab9 */ /* 0x000fe20000000a00 */
[----:B------:R-:W-:-:S04]  /*6450*/  IADD3 R32, P2, R90, R12, RZ ;  /* 0x0000000c5a207210 */ /* 0x000fc80007f5e0ff */
[----:B------:R-:W-:Y:S02]  /*6460*/  IADD3.X R33, R80, R4, RZ, P2, !PT ;  /* 0x0000000450217210 */ /* 0x000fe400017fe4ff */
        /* <DEDUP_REMOVED lines=19> */
.L_x_4938:
[----:B------:R-:W-:Y:S05]  /*65a0*/  BSYNC B1 ;  /* 0x0000000000017941 */ /* 0x000fea0003800000 */
.L_x_4937:
        /* <DEDUP_REMOVED lines=48> */
.L_x_4940:
[----:B------:R-:W-:Y:S05]  /*68b0*/  BSYNC B1 ;  /* 0x0000000000017941 */ /* 0x000fea0003800000 */
.L_x_4939:
[----:B------:R-:W2:Y:S01]  /*68c0*/  LDL R11, [R1+0x38] ;  /* 0x00003800010b7983 */ /* 0x000ea20000100800 */
[----:B0-----:R-:W-:Y:S01]  /*68d0*/  IMAD.MOV.U32 R12, RZ, RZ, R33 ;  /* 0x000000ffff0c7224 */ /* 0x001fe200078e0021 */
[----:B------:R-:W-:Y:S01]  /*68e0*/  PRMT R164, R82, 0x5410, R81 ;  /* 0x0000541052a47816 */ /* 0x000fe20000000051 */
[----:B------:R-:W-:Y:S02]  /*68f0*/  IMAD.MOV.U32 R14, RZ, RZ, R37 ;  /* 0x000000ffff0e7224 */ /* 0x000fe400078e0025 */
[----:B------:R-:W-:-:S05]  /*6900*/  IMAD.MOV.U32 R13, RZ, RZ, R36 ;  /* 0x000000ffff0d7224 */ /* 0x000fca00078e0024 */
[----:B------:R-:W-:Y:S02]  /*6910*/  PRMT R168, R13, 0x7610, R168 ;  /* 0x000076100da87816 */ /* 0x000fe400000000a8 */
[----:B------:R-:W-:Y:S02]  /*6920*/  MOV R13, R40 ;  /* 0x00000028000d7202 */ /* 0x000fe40000000f00 */
[----:B--2---:R-:W-:Y:S01]  /*6930*/  R2UR UR4, R11 ;  /* 0x000000000b0472ca */ /* 0x004fe200000e0000 */
[----:B------:R-:W-:-:S05]  /*6940*/  IMAD.MOV.U32 R11, RZ, RZ, R32 ;  /* 0x000000ffff0b7224 */ /* 0x000fca00078e0020 */
[----:B------:R-:W-:Y:S01]  /*6950*/  PRMT R163, R12, 0x5410, R11 ;  /* 0x000054100ca37816 */ /* 0x000fe2000000000b */
[----:B------:R-:W-:Y:S01]  /*6960*/  IMAD.MOV.U32 R12, RZ, RZ, R39 ;  /* 0x000000ffff0c7224 */ /* 0x000fe200078e0027 */
[----:B------:R-:W-:-:S04]  /*6970*/  MOV R11, R38 ;  /* 0x00000026000b7202 */ /* 0x000fc80000000f00 */
[----:B------:R-:W-:Y:S01]  /*6980*/  PRMT R167, R167, 0x5410, R11 ;  /* 0x00005410a7a77816 */ /* 0x000fe2000000000b */
[----:B------:R-:W-:Y:S01]  /*6990*/  IMAD.MOV.U32 R11, RZ, RZ, R42 ;  /* 0x000000ffff0b7224 */ /* 0x000fe200078e002a */
[----:B------:R-:W-:Y:S01]  /*69a0*/  PRMT R169, R12, 0x5410, R14 ;  /* 0x000054100ca97816 */ /* 0x000fe2000000000e */
[----:B------:R-:W-:Y:S01]  /*69b0*/  IMAD.MOV.U32 R12, RZ, RZ, R43 ;  /* 0x000000ffff0c7224 */ /* 0x000fe200078e002b */
[----:B------:R-:W-:Y:S01]  /*69c0*/  UISETP.NE.AND UP0, UPT, UR4, 0x3, UPT ;  /* 0x000000030400788c */ /* 0x000fe2000bf05270 */
[----:B------:R-:W-:Y:S01]  /*69d0*/  IMAD.MOV.U32 R14, RZ, RZ, R41 ;  /* 0x000000ffff0e7224 */ /* 0x000fe200078e0029 */
[----:B------:R-:W-:Y:S01]  /*69e0*/  PRMT R170, R11, 0x5410, R13 ;  /* 0x000054100baa7816 */ /* 0x000fe2000000000d */
[----:B------:R-:W-:Y:S01]  /*69f0*/  IMAD.MOV.U32 R11, RZ, RZ, R46 ;  /* 0x000000ffff0b7224 */ /* 0x000fe200078e002e */
[----:B------:R-:W-:Y:S01]  /*6a00*/  PRMT R158, R12, 0x7610, R158 ;  /* 0x000076100c9e7816 */ /* 0x000fe2000000009e */
[----:B------:R-:W-:Y:S01]  /*6a10*/  IMAD.MOV.U32 R12, RZ, RZ, R47 ;  /* 0x000000ffff0c7224 */ /* 0x000fe200078e002f */
[----:B------:R-:W-:Y:S01]  /*6a20*/  PRMT R152, R14, 0x7610, R152 ;  /* 0x000076100e987816 */ /* 0x000fe20000000098 */
[----:B------:R-:W-:Y:S01]  /*6a30*/  IMAD.MOV.U32 R13, RZ, RZ, R44 ;  /* 0x000000ffff0d7224 */ /* 0x000fe200078e002c */
[----:B------:R-:W-:Y:S01]  /*6a40*/  PLOP3.LUT P2, PT, PT, PT, UP0, 0x80, 0x0 ;  /* 0x000000000000781c */ /* 0x000fe20003f4f008 */
[----:B------:R-:W-:Y:S01]  /*6a50*/  IMAD.MOV.U32 R14, RZ, RZ, R45 ;  /* 0x000000ffff0e7224 */ /* 0x000fe200078e002d */
[----:B------:R-:W-:Y:S01]  /*6a60*/  PRMT R165, R11, 0x5410, R12 ;  /* 0x000054100ba57816 */ /* 0x000fe2000000000c */
[----:B------:R-:W-:Y:S01]  /*6a70*/  IMAD.MOV.U32 R12, RZ, RZ, R51 ;  /* 0x000000ffff0c7224 */ /* 0x000fe200078e0033 */
[----:B------:R-:W-:-:S02]  /*6a80*/  MOV R11, R50 ;  /* 0x00000032000b7202 */ /* 0x000fc40000000f00 */
        /* <DEDUP_REMOVED lines=10> */
[----:B------:R-:W-:Y:S01]  /*6b30*/  PRMT R172, R11, 0x7610, R172 ;  /* 0x000076100bac7816 */ /* 0x000fe200000000ac */
[----:B-----5:R-:W-:Y:S01]  /*6b40*/  IMAD.MOV.U32 R11, RZ, RZ, R58 ;  /* 0x000000ffff0b7224 */ /* 0x020fe200078e003a */
        /* <DEDUP_REMOVED lines=40> */
.L_x_4941:
[----:B------:R-:W-:Y:S01]  /*6dd0*/  IMAD R86, R19, 0x8, R18 ;  /* 0x0000000813567824 */ /* 0x000fe200078e0212 */
[----:B------:R-:W-:Y:S01]  /*6de0*/  SHF.L.U32 R87, R219, 0x1f, RZ ;  /* 0x0000001fdb577819 */ /* 0x000fe200000006ff */
[----:B------:R-:W0:Y:S01]  /*6df0*/  LDC R130, c[0x0][0x2f4] ;  /* 0x0000bd00ff827b82 */ /* 0x000e220000000800 */
[----:B------:R-:W-:Y:S02]  /*6e00*/  BSSY B1, `(.L_x_4942) ;  /* 0x0000003000017945 */ /* 0x000fe40003800000 */
[----:B------:R-:W1:Y:S02]  /*6e10*/  SYNCS.PHASECHK.TRANS64.TRYWAIT P5, [R86+URZ+0x30890], R87 ;  /* 0x03089057560075a7 */ /* 0x000e6400080a017f */
[----:B-1----:R-:W-:Y:S05]  /*6e20*/  @!P5 BRA `(.L_x_4943) ;  /* 0x0000022c0014d947 */ /* 0x002fea0003800000 */
.L_x_5311:
[----:B------:R-:W-:Y:S05]  /*6e30*/  BSYNC B1 ;  /* 0x0000000000017941 */ /* 0x000fea0003800000 */
.L_x_4942:
[----:B------:R-:W-:Y:S01]  /*6e40*/  UMOV UR4, 0xffffffff ;  /* 0xffffffff00047882 */ /* 0x000fe20000000000 */
[----:B0-----:R-:W-:Y:S02]  /*6e50*/  IMAD.IADD R134, R130, 0x1, -R122 ;  /* 0x0000000182867824 */ /* 0x001fe400078e0a7a */
[----:B------:R-:W-:Y:S05]  /*6e60*/  BRA.DIV UR4, `(.L_x_4944) ;  /* 0x0000022e04187947 */ /* 0x000fea000b800000 */
[----:B------:R0:W2:Y:S04]  /*6e70*/  SHFL.IDX PT, R117, R115, RZ, 0x1c1f ;  /* 0x001c1fff73757589 */ /* 0x0000a800000e0000 */
[----:B------:R0:W3:Y:S02]  /*6e80*/  SHFL.IDX PT, R116, R118, RZ, 0x1c1f ;  /* 0x001c1fff76747589 */ /* 0x0000e400000e0000 */
.L_x_5315:
[----:B------:R-:W-:Y:S04]  /*6e90*/  BSSY B1, `(.L_x_4945) ;  /* 0x000015d000017945 */ /* 0x000fe80003800000 */
[----:B------:R-:W-:Y:S05]  /*6ea0*/  @P3 BRA `(.L_x_4946) ;  /* 0x00000014006c3947 */ /* 0x000fea0003800000 */
[----:B------:R-:W-:Y:S01]  /*6eb0*/  ISETP.NE.AND P3, PT, R8, RZ, PT ;  /* 0x000000ff0800720c */ /* 0x000fe20003f65270 */
[----:B------:R-:W-:-:S12]  /*6ec0*/  BSSY B2, `(.L_x_4947) ;  /* 0x0000077000027945 */ /* 0x000fd80003800000 */
[----:B------:R-:W-:Y:S05]  /*6ed0*/  @!P3 BRA `(.L_x_4948) ;  /* 0x0000000400d4b947 */ /* 0x000fea0003800000 */
[----:B------:R-:W-:Y:S01]  /*6ee0*/  SEL R11, R122, R134, !P0 ;  /* 0x000000867a0b7207 */ /* 0x000fe20004000000 */
[----:B------:R-:W-:Y:S01]  /*6ef0*/  IMAD R15, R19, 0x4800, R136 ;  /* 0x00004800130f7824 */ /* 0x000fe200078e0288 */
[C---:B---3--:R-:W-:Y:S01]  /*6f00*/  LEA R120, P3, R5.reuse, R116, 0x1 ;  /* 0x0000007405787211 */ /* 0x048fe200078608ff */
[----:B------:R-:W-:Y:S01]  /*6f10*/  BSSY B3, `(.L_x_4949) ;  /* 0x000006d000037945 */ /* 0x000fe20003800000 */
        /* <DEDUP_REMOVED lines=12> */
[----:B------:R-:W-:-:S04]  /*6fe0*/  IMAD.IADD R12, R12, 0x1, R13 ;  /* 0x000000010c0c7824 */ /* 0x000fc800078e020d */
[----:B------:R-:W-:Y:S01]  /*6ff0*/  IMAD R13, R19, 0x4800, R12 ;  /* 0x00004800130d7824 */ /* 0x000fe200078e020c */
[----:B------:R-:W-:-:S03]  /*7000*/  LEA R12, R15, R18, 0x1 ;  /* 0x000000120f0c7211 */ /* 0x000fc600078e08ff */
[----:B------:R-:W-:-:S03]  /*7010*/  IMAD R80, R13, 0x2, R18 ;  /* 0x000000020d507824 */ /* 0x000fc600078e0212 */
[----:B------:R-:W2:Y:S04]  /*7020*/  LDS.128 R12, [R12+0x1e400] ;  /* 0x01e400000c0c7984 */ /* 0x000ea80000000c00 */
[----:B------:R-:W3:Y:S01]  /*7030*/  LDS.128 R80, [R80+0x1e400] ;  /* 0x01e4000050507984 */ /* 0x000ee20000000c00 */
[----:B------:R-:W-:Y:S05]  /*7040*/  @P3 BRA `(.L_x_4950) ;  /* 0x0000000400643947 */ /* 0x000fea0003800000 */
[----:B---3--:R-:W-:Y:S01]  /*7050*/  IMAD.MOV.U32 R147, RZ, RZ, R81 ;  /* 0x000000ffff937224 */ /* 0x008fe200078e0051 */
[----:B------:R-:W-:Y:S01]  /*7060*/  SHF.R.U32.HI R154, RZ, 0x10, R53 ;  /* 0x00000010ff9a7819 */ /* 0x000fe20000011635 */
[----:B--2---:R-:W-:Y:S01]  /*7070*/  IMAD.MOV.U32 R81, RZ, RZ, R13 ;  /* 0x000000ffff517224 */ /* 0x004fe200078e000d */
[----:B------:R-:W-:Y:S01]  /*7080*/  SHF.R.U64 R52, R52, 0x10, R53 ;  /* 0x0000001034347819 */ /* 0x000fe20000001235 */
[----:B------:R-:W-:Y:S01]  /*7090*/  HADD2.F32 R149, -RZ, R149.H0_H0 ;  /* 0x20000095ff957230 */ /* 0x000fe20000004100 */
[----:B------:R-:W-:Y:S01]  /*70a0*/  SHF.R.U64 R40, R40, 0x10, R41 ;  /* 0x0000001028287819 */ /* 0x000fe20000001229 */
[----:B------:R-:W-:Y:S01]  /*70b0*/  HADD2.F32 R148, -RZ, R147.H0_H0 ;  /* 0x20000093ff947230 */ /* 0x000fe20000004100 */
[----:B------:R-:W-:Y:S01]  /*70c0*/  SHF.R.U64 R54, R54, 0x10, R55 ;  /* 0x0000001036367819 */ /* 0x000fe20000001237 */
[----:B------:R-:W-:Y:S01]  /*70d0*/  HADD2.F32 R150, -RZ, R81.H0_H0 ;  /* 0x20000051ff967230 */ /* 0x000fe20000004100 */
[----:B------:R-:W-:Y:S01]  /*70e0*/  SHF.R.U64 R42, R42, 0x10, R43 ;  /* 0x000000102a2a7819 */ /* 0x000fe2000000122b */
[----:B------:R-:W-:-:S02]  /*70f0*/  HADD2.F32 R13, -RZ, R152.H0_H0 ;  /* 0x20000098ff0d7230 */ /* 0x000fc40000004100 */
[-C--:B------:R-:W-:Y:S01]  /*7100*/  FMUL.FTZ R155, R148, R149.reuse ;  /* 0x00000095949b7220 */ /* 0x080fe20000410000 */
[----:B------:R-:W-:Y:S02]  /*7110*/  HADD2.F32 R154, -RZ, R154.H0_H0 ;  /* 0x2000009aff9a7230 */ /* 0x000fe40000004100 */
[C---:B------:R-:W-:Y:S01]  /*7120*/  FMUL.FTZ R149, R150.reuse, R149 ;  /* 0x0000009596957220 */ /* 0x040fe20000410000 */
[----:B------:R-:W-:Y:S01]  /*7130*/  SHF.R.U32.HI R152, RZ, 0x10, R41 ;  /* 0x00000010ff987819 */ /* 0x000fe20000011629 */
[-C--:B------:R-:W-:Y:S01]  /*7140*/  FFMA.FTZ R150, R150, R13.reuse, -R155 ;  /* 0x0000000d96967223 */ /* 0x080fe2000001089b */
[----:B------:R-:W-:Y:S02]  /*7150*/  HADD2.F32 R81, -RZ, R81.H1_H1 ;  /* 0x30000051ff517230 */ /* 0x000fe40000004100 */
[----:B------:R-:W-:Y:S01]  /*7160*/  FFMA.FTZ R148, R148, R13, R149 ;  /* 0x0000000d94947223 */ /* 0x000fe20000010095 */
[----:B------:R-:W-:Y:S02]  /*7170*/  HADD2.F32 R13, -RZ, R147.H1_H1 ;  /* 0x30000093ff0d7230 */ /* 0x000fe40000004100 */
[----:B------:R-:W-:-:S02]  /*7180*/  HADD2.F32 R152, -RZ, R152.H0_H0 ;  /* 0x20000098ff987230 */ /* 0x000fc40000004100 */
[----:B------:R-:W-:Y:S02]  /*7190*/  IMAD.MOV.U32 R147, RZ, RZ, R83 ;  /* 0x000000ffff937224 */ /* 0x000fe400078e0053 */
[-C--:B------:R-:W-:Y:S01]  /*71a0*/  FMUL.FTZ R156, R13, R154.reuse ;  /* 0x0000009a0d9c7220 */ /* 0x080fe20000410000 */
[----:B------:R-:W-:Y:S01]  /*71b0*/  FMUL.FTZ R154, R81, R154 ;  /* 0x0000009a519a7220 */ /* 0x000fe20000410000 */
[----:B------:R-:W-:Y:S02]  /*71c0*/  HADD2.F32 R83, -RZ, R15.H0_H0 ;  /* 0x2000000fff537230 */ /* 0x000fe40000004100 */
[----:B------:R-:W-:Y:S02]  /*71d0*/  HADD2.F32 R149, -RZ, R147.H0_H0 ;  /* 0x20000093ff957230 */ /* 0x000fe40000004100 */
[-C--:B------:R-:W-:Y:S01]  /*71e0*/  FFMA.FTZ R13, R13, R152.reuse, R154 ;  /* 0x000000980d0d7223 */ /* 0x080fe2000001009a */
[--C-:B------:R-:W-:Y:S02]  /*71f0*/  HADD2.F32 R154, -RZ, R158.reuse.H1_H1 ;  /* 0x3000009eff9a7230 */ /* 0x100fe40000004100 */
[----:B------:R-:W-:Y:S01]  /*7200*/  FFMA.FTZ R81, R81, R152, -R156 ;  /* 0x0000009851517223 */ /* 0x000fe2000001089c */
[----:B------:R-:W-:-:S02]  /*7210*/  HADD2.F32 R152, -RZ, R158.H0_H0 ;  /* 0x2000009eff987230 */ /* 0x000fc40000004100 */
[----:B------:R-:W-:Y:S02]  /*7220*/  HADD2.F32 R147, -RZ, R147.H1_H1 ;  /* 0x30000093ff937230 */ /* 0x000fe40000004100 */
[-C--:B------:R-:W-:Y:S01]  /*7230*/  FMUL.FTZ R156, R149, R154.reuse ;  /* 0x0000009a959c7220 */ /* 0x080fe20000410000 */
[----:B------:R-:W-:Y:S01]  /*7240*/  FMUL.FTZ R154, R83, R154 ;  /* 0x0000009a539a7220 */ /* 0x000fe20000410000 */
[----:B------:R-:W-:Y:S01]  /*7250*/  HADD2.F32 R15, -RZ, R15.H1_H1 ;  /* 0x3000000fff0f7230 */ /* 0x000fe20000004100 */
[----:B------:R-:W-:Y:S01]  /*7260*/  F2FP.F16.F32.PACK_AB R81, R81, R150 ;  /* 0x000000965151723e */ /* 0x000fe200000000ff */
[-C--:B------:R-:W-:Y:S01]  /*7270*/  FFMA.FTZ R83, R83, R152.reuse, -R156 ;  /* 0x0000009853537223 */ /* 0x080fe2000001089c */
[----:B------:R-:W-:Y:S01]  /*7280*/  FFMA.FTZ R154, R149, R152, R154 ;  /* 0x00000098959a7223 */ /* 0x000fe2000001009a */
[----:B------:R-:W-:Y:S01]  /*7290*/  SHF.R.U32.HI R152, RZ, 0x10, R55 ;  /* 0x00000010ff987819 */ /* 0x000fe20000011637 */
[----:B------:R-:W-:Y:S01]  /*72a0*/  HADD2.F32 R160, -RZ, R160.H0_H0 ;  /* 0x200000a0ffa07230 */ /* 0x000fe20000004100 */
[----:B------:R-:W-:Y:S01]  /*72b0*/  SHF.R.U32.HI R156, RZ, 0x10, R43 ;  /* 0x00000010ff9c7819 */ /* 0x000fe2000001162b */
[----:B------:R-:W-:Y:S01]  /*72c0*/  HADD2.F32 R53, -RZ, R12.H0_H0 ;  /* 0x2000000cff357230 */ /* 0x000fe20000004100 */
[----:B------:R-:W-:Y:S01]  /*72d0*/  F2FP.F16.F32.PACK_AB R148, R13, R148 ;  /* 0x000000940d94723e */ /* 0x000fe200000000ff */
[----:B------:R-:W-:Y:S01]  /*72e0*/  HADD2.F32 R152, -RZ, R152.H0_H0 ;  /* 0x20000098ff987230 */ /* 0x000fe20000004100 */
[----:B------:R-:W-:Y:S01]  /*72f0*/  MOV R13, R81 ;  /* 0x00000051000d7202 */ /* 0x000fe20000000f00 */
[----:B------:R-:W-:-:S02]  /*7300*/  HADD2.F32 R156, -RZ, R156.H0_H0 ;  /* 0x2000009cff9c7230 */ /* 0x000fc40000004100 */
[----:B------:R-:W-:Y:S02]  /*7310*/  HADD2.F32 R52, -RZ, R52.H0_H0 ;  /* 0x20000034ff347230 */ /* 0x000fe40000004100 */
[-C--:B------:R-:W-:Y:S01]  /*7320*/  FMUL.FTZ R158, R147, R152.reuse ;  /* 0x00000098939e7220 */ /* 0x080fe20000410000 */
[C---:B------:R-:W-:Y:S01]  /*7330*/  FMUL.FTZ R152, R15.reuse, R152 ;  /* 0x000000980f987220 */ /* 0x040fe20000410000 */
[----:B------:R-:W-:Y:S02]  /*7340*/  HADD2.F32 R41, -RZ, R12.H1_H1 ;  /* 0x3000000cff297230 */ /* 0x000fe40000004100 */
[-C--:B------:R-:W-:Y:S01]  /*7350*/  FFMA.FTZ R158, R15, R156.reuse, -R158 ;  /* 0x0000009c0f9e7223 */ /* 0x080fe2000001089e */
[----:B------:R-:W-:Y:S02]  /*7360*/  HADD2.F32 R15, -RZ, R80.H0_H0 ;  /* 0x20000050ff0f7230 */ /* 0x000fe40000004100 */
[----:B------:R-:W-:Y:S01]  /*7370*/  FFMA.FTZ R147, R147, R156, R152 ;  /* 0x0000009c93937223 */ /* 0x000fe20000010098 */
[----:B------:R-:W-:-:S02]  /*7380*/  HADD2.F32 R152, -RZ, R170.H1_H1 ;  /* 0x300000aaff987230 */ /* 0x000fc40000004100 */
[----:B------:R-:W-:Y:S02]  /*7390*/  HADD2.F32 R40, -RZ, R40.H0_H0 ;  /* 0x20000028ff287230 */ /* 0x000fe40000004100 */
[-C--:B------:R-:W-:Y:S01]  /*73a0*/  FMUL.FTZ R156, R15, R160.reuse ;  /* 0x000000a00f9c7220 */ /* 0x080fe20000410000 */
[C---:B------:R-:W-:Y:S01]  /*73b0*/  FMUL.FTZ R160, R53.reuse, R160 ;  /* 0x000000a035a07220 */ /* 0x040fe20000410000 */
[----:B------:R-:W-:Y:S01]  /*73c0*/  HADD2.F32 R149, -RZ, R172.H0_H0 ;  /* 0x200000acff957230 */ /* 0x000fe20000004100 */
[----:B------:R-:W-:Y:S01]  /*73d0*/  F2FP.F16.F32.PACK_AB R83, R158, R83 ;  /* 0x000000539e53723e */ /* 0x000fe200000000ff */
[-C--:B------:R-:W-:Y:S01]  /*73e0*/  FFMA.FTZ R156, R53, R152.reuse, -R156 ;  /* 0x00000098359c7223 */ /* 0x080fe2000001089c */
[----:B------:R-:W-:Y:S01]  /*73f0*/  FFMA.FTZ R160, R15, R152, R160 ;  /* 0x000000980fa07223 */ /* 0x000fe200000100a0 */
[----:B------:R-:W-:Y:S01]  /*7400*/  HADD2.F32 R15, -RZ, R80.H1_H1 ;  /* 0x30000050ff0f7230 */ /* 0x000fe20000004100 */
[----:B------:R-:W-:Y:S01]  /*7410*/  F2FP.F16.F32.PACK_AB R147, R147, R154 ;  /* 0x0000009a9393723e */ /* 0x000fe200000000ff */
[----:B------:R-:W-:-:S02]  /*7420*/  HADD2.F32 R53, -RZ, R170.H0_H0 ;  /* 0x200000aaff357230 */ /* 0x000fc40000004100 */
[----:B------:R-:W-:Y:S02]  /*7430*/  HADD2.F32 R54, -RZ, R54.H0_H0 ;  /* 0x20000036ff367230 */ /* 0x000fe40000004100 */
[-C--:B------:R-:W-:Y:S01]  /*7440*/  FMUL.FTZ R12, R15, R52.reuse ;  /* 0x000000340f0c7220 */ /* 0x080fe20000410000 */
[C---:B------:R-:W-:Y:S01]  /*7450*/  FMUL.FTZ R52, R41.reuse, R52 ;  /* 0x0000003429347220 */ /* 0x040fe20000410000 */
[--C-:B------:R-:W-:Y:S02]  /*7460*/  HADD2.F32 R43, -RZ, R82.reuse.H1_H1 ;  /* 0x30000052ff2b7230 */ /* 0x100fe40000004100 */
[-C--:B------:R-:W-:Y:S01]  /*7470*/  FFMA.FTZ R41, R41, R40.reuse, -R12 ;  /* 0x0000002829297223 */ /* 0x080fe2000001080c */
[----:B------:R-:W-:Y:S01]  /*7480*/  FFMA.FTZ R15, R15, R40, R52 ;  /* 0x000000280f0f7223 */ /* 0x000fe20000010034 */
[----:B------:R-:W-:Y:S02]  /*7490*/  HADD2.F32 R12, -RZ, R82.H0_H0 ;  /* 0x20000052ff0c7230 */ /* 0x000fe40000004100 */
[----:B------:R-:W-:Y:S01]  /*74a0*/  HADD2.F32 R40, -RZ, R14.H0_H0 ;  /* 0x2000000eff287230 */ /* 0x000fe20000004100 */
[----:B------:R-:W-:Y:S01]  /*74b0*/  F2FP.F16.F32.PACK_AB R80, R41, R156 ;  /* 0x0000009c2950723e */ /* 0x000fe200000000ff */
[----:B------:R-:W-:-:S02]  /*74c0*/  HADD2.F32 R42, -RZ, R42.H0_H0 ;  /* 0x2000002aff2a7230 */ /* 0x000fc40000004100 */
[-C--:B------:R-:W-:Y:S01]  /*74d0*/  FMUL.FTZ R55, R12, R149.reuse ;  /* 0x000000950c377220 */ /* 0x080fe20000410000 */
[----:B------:R-:W-:Y:S01]  /*74e0*/  F2FP.F16.F32.PACK_AB R15, R15, R160 ;  /* 0x000000a00f0f723e */ /* 0x000fe200000000ff */
[C---:B------:R-:W-:Y:S01]  /*74f0*/  FMUL.FTZ R149, R40.reuse, R149 ;  /* 0x0000009528957220 */ /* 0x040fe20000410000 */
[----:B------:R-:W-:Y:S02]  /*7500*/  IMAD.MOV.U32 R81, RZ, RZ, R148 ;  /* 0x000000ffff517224 */ /* 0x000fe400078e0094 */
[-C--:B------:R-:W-:Y:S01]  /*7510*/  FFMA.FTZ R55, R40, R53.reuse, -R55 ;  /* 0x0000003528377223 */ /* 0x080fe20000010837 */
[----:B------:R-:W-:Y:S01]  /*7520*/  FFMA.FTZ R149, R12, R53, R149 ;  /* 0x000000350c957223 */ /* 0x000fe20000010095 */
[----:B------:R-:W-:Y:S02]  /*7530*/  HADD2.F32 R53, -RZ, R14.H1_H1 ;  /* 0x3000000eff357230 */ /* 0x000fe40000004100 */
[----:B------:R-:W-:-:S03]  /*7540*/  FMUL.FTZ R12, R43, R54 ;  /* 0x000000362b0c7220 */ /* 0x000fc60000410000 */
[C---:B------:R-:W-:Y:S01]  /*7550*/  FMUL.FTZ R54, R53.reuse, R54 ;  /* 0x0000003635367220 */ /* 0x040fe20000410000 */
[----:B------:R-:W-:-:S03]  /*7560*/  FFMA.FTZ R12, R53, R42, -R12 ;  /* 0x0000002a350c7223 */ /* 0x000fc6000001080c */
[----:B------:R-:W-:Y:S02]  /*7570*/  FFMA.FTZ R54, R43, R42, R54 ;  /* 0x0000002a2b367223 */ /* 0x000fe40000010036 */
[----:B------:R-:W-:Y:S01]  /*7580*/  F2FP.F16.F32.PACK_AB R14, R12, R55 ;  /* 0x000000370c0e723e */ /* 0x000fe200000000ff */
[----:B------:R-:W-:Y:S02]  /*7590*/  IMAD.MOV.U32 R12, RZ, RZ, R80 ;  /* 0x000000ffff0c7224 */ /* 0x000fe400078e0050 */
[----:B------:R-:W-:Y:S01]  /*75a0*/  IMAD.MOV.U32 R80, RZ, RZ, R15 ;  /* 0x000000ffff507224 */ /* 0x000fe200078e000f */
[----:B------:R-:W-:Y:S01]  /*75b0*/  F2FP.F16.F32.PACK_AB R82, R54, R149 ;  /* 0x000000953652723e */ /* 0x000fe200000000ff */
[----:B------:R-:W-:Y:S02]  /*75c0*/  IMAD.MOV.U32 R15, RZ, RZ, R83 ;  /* 0x000000ffff0f7224 */ /* 0x000fe400078e0053 */
[----:B------:R-:W-:-:S07]  /*75d0*/  IMAD.MOV.U32 R83, RZ, RZ, R147 ;  /* 0x000000ffff537224 */ /* 0x000fce00078e0093 */
.L_x_4950:
[----:B------:R-:W-:Y:S05]  /*75e0*/  BSYNC B3 ;  /* 0x0000000000037941 */ /* 0x000fea0003800000 */
.L_x_4949:
[----:B------:R-:W-:Y:S01]  /*75f0*/  ISETP.GE.AND P3, PT, R11, R130, PT ;  /* 0x000000820b00720c */ /* 0x000fe20003f66270 */
[----:B--2---:R4:W-:-:S12]  /*7600*/  ST.E.128 desc[UR60][R120.64], R12 ;  /* 0x0000000c78007985 */ /* 0x0049d8000c101d3c */
[----:B------:R-:W-:-:S05]  /*7610*/  @!P3 IMAD.WIDE R40, R11, 0x2, R116 ;  /* 0x000000020b28b825 */ /* 0x000fca00078e0274 */
[----:B---3--:R4:W-:Y:S02]  /*7620*/  @!P3 ST.E.128 desc[UR60][R40.64], R80 ;  /* 0x000000502800b985 */ /* 0x0089e4000c101d3c */
.L_x_4948:
[----:B------:R-:W-:Y:S05]  /*7630*/  BSYNC B2 ;  /* 0x0000000000027941 */ /* 0x000fea0003800000 */
.L_x_4947:
[----:B------:R-:W-:Y:S01]  /*7640*/  ISETP.NE.AND P3, PT, R9, RZ, PT ;  /* 0x000000ff0900720c */ /* 0x000fe20003f65270 */
[----:B------:R-:W-:-:S12]  /*7650*/  BSSY B2, `(.L_x_4951) ;  /* 0x0000070000027945 */ /* 0x000fd80003800000 */
[----:B------:R-:W-:Y:S05]  /*7660*/  @!P3 BRA `(.L_x_4952) ;  /* 0x0000000400b8b947 */ /* 0x000fea0003800000 */
[----:B------:R-:W-:Y:S01]  /*7670*/  SEL R11, R122, R134, !P1 ;  /* 0x000000867a0b7207 */ /* 0x000fe20004800000 */
[----:B----4-:R-:W-:Y:S01]  /*7680*/  IMAD R15, R19, 0x4800, R135 ;  /* 0x00004800130f7824 */ /* 0x010fe200078e0287 */
        /* <DEDUP_REMOVED lines=13> */
[----:B------:R-:W-:-:S04]  /*7760*/  LOP3.LUT R13, R13, R228, RZ, 0x3c, !PT ;  /* 0x000000e40d0d7212 */ /* 0x000fc800078e3cff */
[----:B------:R-:W-:-:S05]  /*7770*/  IADD3 R12, R12, R13, RZ ;  /* 0x0000000d0c0c7210 */ /* 0x000fca0007ffe0ff */
[----:B------:R-:W-:Y:S02]  /*7780*/  IMAD R13, R19, 0x4800, R12 ;  /* 0x00004800130d7824 */ /* 0x000fe400078e020c */
[--C-:B------:R-:W-:Y:S02]  /*7790*/  IMAD R12, R15, 0x2, R18.reuse ;  /* 0x000000020f0c7824 */ /* 0x100fe400078e0212 */
[----:B------:R-:W-:-:S04]  /*77a0*/  IMAD R40, R13, 0x2, R18 ;  /* 0x000000020d287824 */ /* 0x000fc800078e0212 */
[----:B------:R-:W2:Y:S04]  /*77b0*/  LDS.128 R12, [R12+0x1e400] ;  /* 0x01e400000c0c7984 */ /* 0x000ea80000000c00 */
[----:B------:R-:W3:Y:S01]  /*77c0*/  LDS.128 R40, [R40+0x1e400] ;  /* 0x01e4000028287984 */ /* 0x000ee20000000c00 */
[----:B------:R-:W-:Y:S05]  /*77d0*/  @P3 BRA `(.L_x_4954) ;  /* 0x0000000400483947 */ /* 0x000fea0003800000 */
[--C-:B------:R-:W-:Y:S01]  /*77e0*/  SHF.R.U64 R36, R36, 0x10, R37.reuse ;  /* 0x0000001024247819 */ /* 0x100fe20000001225 */
[--C-:B---3--:R-:W-:Y:S01]  /*77f0*/  HADD2.F32 R80, -RZ, R41.reuse.H0_H0 ;  /* 0x20000029ff507230 */ /* 0x108fe20000004100 */
[----:B------:R-:W-:Y:S01]  /*7800*/  SHF.R.U32.HI R54, RZ, 0x10, R37 ;  /* 0x00000010ff367819 */ /* 0x000fe20000011625 */
[----:B------:R-:W-:Y:S01]  /*7810*/  HADD2.F32 R81, -RZ, R41.H1_H1 ;  /* 0x30000029ff517230 */ /* 0x000fe20000004100 */
[--C-:B------:R-:W-:Y:S01]  /*7820*/  SHF.R.U64 R37, R48, 0x10, R49.reuse ;  /* 0x0000001030257819 */ /* 0x100fe20000001231 */
[--C-:B--2---:R-:W-:Y:S01]  /*7830*/  HADD2.F32 R41, -RZ, R13.reuse.H0_H0 ;  /* 0x2000000dff297230 */ /* 0x104fe20000004100 */
[----:B------:R-:W-:Y:S01]  /*7840*/  SHF.R.U32.HI R48, RZ, 0x10, R49 ;  /* 0x00000010ff307819 */ /* 0x000fe20000011631 */
[----:B------:R-:W-:Y:S01]  /*7850*/  HADD2.F32 R13, -RZ, R13.H1_H1 ;  /* 0x3000000dff0d7230 */ /* 0x000fe20000004100 */
[--C-:B------:R-:W-:Y:S01]  /*7860*/  SHF.R.U64 R49, R50, 0x10, R51.reuse ;  /* 0x0000001032317819 */ /* 0x100fe20000001233 */
[----:B------:R-:W-:Y:S01]  /*7870*/  HADD2.F32 R82, -RZ, R54.H0_H0 ;  /* 0x20000036ff527230 */ /* 0x000fe20000004100 */
[----:B------:R-:W-:Y:S01]  /*7880*/  SHF.R.U32.HI R50, RZ, 0x10, R51 ;  /* 0x00000010ff327819 */ /* 0x000fe20000011633 */
[----:B------:R-:W-:Y:S01]  /*7890*/  IMAD.MOV.U32 R51, RZ, RZ, R42 ;  /* 0x000000ffff337224 */ /* 0x000fe200078e002a */
[--C-:B------:R-:W-:Y:S01]  /*78a0*/  SHF.R.U64 R38, R38, 0x10, R39.reuse ;  /* 0x0000001026267819 */ /* 0x100fe20000001227 */
[----:B------:R-:W-:Y:S01]  /*78b0*/  HADD2.F32 R42, -RZ, R171.H1_H1 ;  /* 0x300000abff2a7230 */ /* 0x000fe20000004100 */
[----:B------:R-:W-:Y:S01]  /*78c0*/  SHF.R.U32.HI R39, RZ, 0x10, R39 ;  /* 0x00000010ff277819 */ /* 0x000fe20000011627 */
[----:B------:R-:W-:-:S02]  /*78d0*/  HADD2.F32 R48, -RZ, R48.H0_H0 ;  /* 0x20000030ff307230 */ /* 0x000fc40000004100 */
[----:B------:R-:W-:Y:S02]  /*78e0*/  HADD2.F32 R55, -RZ, R169.H1_H1 ;  /* 0x300000a9ff377230 */ /* 0x000fe40000004100 */
[CC--:B------:R-:W-:Y:S01]  /*78f0*/  FMUL.FTZ R54, R80.reuse, R42.reuse ;  /* 0x0000002a50367220 */ /* 0x0c0fe20000410000 */
[----:B------:R-:W-:Y:S01]  /*7900*/  FMUL.FTZ R83, R41, R42 ;  /* 0x0000002a29537220 */ /* 0x000fe20000410000 */
[-C--:B------:R-:W-:Y:S01]  /*7910*/  FMUL.FTZ R42, R81, R48.reuse ;  /* 0x00000030512a7220 */ /* 0x080fe20000410000 */
[----:B------:R-:W-:Y:S01]  /*7920*/  FMUL.FTZ R48, R13, R48 ;  /* 0x000000300d307220 */ /* 0x000fe20000410000 */
[-C--:B------:R-:W-:Y:S01]  /*7930*/  FFMA.FTZ R54, R41, R55.reuse, -R54 ;  /* 0x0000003729367223 */ /* 0x080fe20000010836 */
[----:B------:R-:W-:Y:S01]  /*7940*/  FFMA.FTZ R83, R80, R55, R83 ;  /* 0x0000003750537223 */ /* 0x000fe20000010053 */
[--C-:B------:R-:W-:Y:S02]  /*7950*/  HADD2.F32 R55, -RZ, R43.reuse.H0_H0 ;  /* 0x2000002bff377230 */ /* 0x100fe40000004100 */
[----:B------:R-:W-:Y:S01]  /*7960*/  FFMA.FTZ R48, R81, R82, R48 ;  /* 0x0000005251307223 */ /* 0x000fe20000010030 */
[----:B------:R-:W-:-:S02]  /*7970*/  HADD2.F32 R80, -RZ, R43.H1_H1 ;  /* 0x3000002bff507230 */ /* 0x000fc40000004100 */
[----:B------:R-:W-:Y:S01]  /*7980*/  FFMA.FTZ R13, R13, R82, -R42 ;  /* 0x000000520d0d7223 */ /* 0x000fe2000001082a */
[----:B------:R-:W-:Y:S02]  /*7990*/  HADD2.F32 R81, -RZ, R50.H0_H0 ;  /* 0x20000032ff517230 */ /* 0x000fe40000004100 */
[----:B------:R-:W-:Y:S02]  /*79a0*/  HADD2.F32 R41, -RZ, R171.H0_H0 ;  /* 0x200000abff297230 */ /* 0x000fe40000004100 */
[--C-:B------:R-:W-:Y:S01]  /*79b0*/  HADD2.F32 R43, -RZ, R15.reuse.H0_H0 ;  /* 0x2000000fff2b7230 */ /* 0x100fe20000004100 */
[----:B------:R-:W-:Y:S01]  /*79c0*/  F2FP.F16.F32.PACK_AB R13, R13, R54 ;  /* 0x000000360d0d723e */ /* 0x000fe200000000ff */
[----:B------:R-:W-:Y:S02]  /*79d0*/  HADD2.F32 R50, -RZ, R15.H1_H1 ;  /* 0x3000000fff327230 */ /* 0x000fe40000004100 */
[----:B------:R-:W-:Y:S01]  /*79e0*/  FMUL.FTZ R15, R80, R81 ;  /* 0x00000051500f7220 */ /* 0x000fe20000410000 */
[----:B------:R-:W-:-:S02]  /*79f0*/  HADD2.F32 R42, -RZ, R169.H0_H0 ;  /* 0x200000a9ff2a7230 */ /* 0x000fc40000004100 */
[-C--:B------:R-:W-:Y:S01]  /*7a00*/  FMUL.FTZ R82, R55, R41.reuse ;  /* 0x0000002937527220 */ /* 0x080fe20000410000 */
[----:B------:R-:W-:Y:S02]  /*7a10*/  HADD2.F32 R39, -RZ, R39.H0_H0 ;  /* 0x20000027ff277230 */ /* 0x000fe40000004100 */
[C---:B------:R-:W-:Y:S01]  /*7a20*/  FMUL.FTZ R120, R43.reuse, R41 ;  /* 0x000000292b787220 */ /* 0x040fe20000410000 */
[C---:B------:R-:W-:Y:S01]  /*7a30*/  FMUL.FTZ R81, R50.reuse, R81 ;  /* 0x0000005132517220 */ /* 0x040fe20000410000 */
[-C--:B------:R-:W-:Y:S01]  /*7a40*/  FFMA.FTZ R82, R43, R42.reuse, -R82 ;  /* 0x0000002a2b527223 */ /* 0x080fe20000010852 */
[----:B------:R-:W-:Y:S02]  /*7a50*/  HADD2.F32 R37, -RZ, R37.H0_H0 ;  /* 0x20000025ff257230 */ /* 0x000fe40000004100 */
[----:B------:R-:W-:Y:S01]  /*7a60*/  FFMA.FTZ R120, R55, R42, R120 ;  /* 0x0000002a37787223 */ /* 0x000fe20000010078 */
[-C--:B------:R-:W-:Y:S01]  /*7a70*/  FFMA.FTZ R15, R50, R39.reuse, -R15 ;  /* 0x00000027320f7223 */ /* 0x080fe2000001080f */
[----:B------:R-:W-:Y:S01]  /*7a80*/  FFMA.FTZ R81, R80, R39, R81 ;  /* 0x0000002750517223 */ /* 0x000fe20000010051 */
[----:B------:R-:W-:-:S02]  /*7a90*/  HADD2.F32 R39, -RZ, R168.H1_H1 ;  /* 0x300000a8ff277230 */ /* 0x000fc40000004100 */
[----:B------:R-:W-:Y:S01]  /*7aa0*/  HADD2.F32 R50, -RZ, R40.H0_H0 ;  /* 0x20000028ff327230 */ /* 0x000fe20000004100 */
[----:B------:R-:W-:Y:S01]  /*7ab0*/  F2FP.F16.F32.PACK_AB R15, R15, R82 ;  /* 0x000000520f0f723e */ /* 0x000fe200000000ff */
        /* <DEDUP_REMOVED lines=10> */
[----:B------:R-:W-:Y:S02]  /*7b60*/  HADD2.F32 R36, -RZ, R167.H0_H0 ;  /* 0x200000a7ff247230 */ /* 0x000fe40000004100 */
[-C--:B------:R-:W-:Y:S01]  /*7b70*/  FFMA.FTZ R43, R42, R41.reuse, -R43 ;  /* 0x000000292a2b7223 */ /* 0x080fe2000001082b */
[----:B------:R-:W-:Y:S01]  /*7b80*/  FFMA.FTZ R121, R50, R41, R121 ;  /* 0x0000002932797223 */ /* 0x000fe20000010079 */
[-C--:B------:R-:W-:Y:S01]  /*7b90*/  FFMA.FTZ R12, R12, R55.reuse, -R39 ;  /* 0x000000370c0c7223 */ /* 0x080fe20000010827 */
[----:B------:R-:W-:Y:S02]  /*7ba0*/  HADD2.F32 R49, -RZ, R49.H0_H0 ;  /* 0x20000031ff317230 */ /* 0x000fe40000004100 */
[----:B------:R-:W-:Y:S01]  /*7bb0*/  FFMA.FTZ R40, R40, R55, R37 ;  /* 0x0000003728287223 */ /* 0x000fe20000010025 */
[----:B------:R-:W-:-:S02]  /*7bc0*/  HADD2.F32 R41, -RZ, R51.H0_H0 ;  /* 0x20000033ff297230 */ /* 0x000fc40000004100 */
[--C-:B------:R-:W-:Y:S01]  /*7bd0*/  HADD2.F32 R39, -RZ, R14.reuse.H0_H0 ;  /* 0x2000000eff277230 */ /* 0x100fe20000004100 */
[----:B------:R-:W-:Y:S01]  /*7be0*/  F2FP.F16.F32.PACK_AB R12, R12, R43 ;  /* 0x0000002b0c0c723e */ /* 0x000fe200000000ff */
[----:B------:R-:W-:Y:S01]  /*7bf0*/  HADD2.F32 R42, -RZ, R51.H1_H1 ;  /* 0x30000033ff2a7230 */ /* 0x000fe20000004100 */
[----:B------:R-:W-:Y:S01]  /*7c00*/  F2FP.F16.F32.PACK_AB R40, R40, R121 ;  /* 0x000000792828723e */ /* 0x000fe200000000ff */
[----:B------:R-:W-:Y:S02]  /*7c10*/  HADD2.F32 R14, -RZ, R14.H1_H1 ;  /* 0x3000000eff0e7230 */ /* 0x000fe40000004100 */
[----:B------:R-:W-:Y:S02]  /*7c20*/  HADD2.F32 R51, -RZ, R38.H0_H0 ;  /* 0x20000026ff337230 */ /* 0x000fe40000004100 */
[-C--:B------:R-:W-:Y:S01]  /*7c30*/  FMUL.FTZ R38, R41, R36.reuse ;  /* 0x0000002429267220 */ /* 0x080fe20000410000 */
[----:B------:R-:W-:Y:S02]  /*7c40*/  HADD2.F32 R37, -RZ, R167.H1_H1 ;  /* 0x300000a7ff257230 */ /* 0x000fe40000004100 */
[-C--:B------:R-:W-:Y:S01]  /*7c50*/  FMUL.FTZ R55, R42, R49.reuse ;  /* 0x000000312a377220 */ /* 0x080fe20000410000 */
[----:B------:R-:W-:Y:S01]  /*7c60*/  FMUL.FTZ R36, R39, R36 ;  /* 0x0000002427247220 */ /* 0x000fe20000410000 */
[----:B------:R-:W-:Y:S01]  /*7c70*/  FMUL.FTZ R49, R14, R49 ;  /* 0x000000310e317220 */ /* 0x000fe20000410000 */
[----:B------:R-:W-:-:S02]  /*7c80*/  IMAD.MOV.U32 R43, RZ, RZ, R81 ;  /* 0x000000ffff2b7224 */ /* 0x000fc400078e0051 */
[-C--:B------:R-:W-:Y:S01]  /*7c90*/  FFMA.FTZ R38, R39, R37.reuse, -R38 ;  /* 0x0000002527267223 */ /* 0x080fe20000010826 */
[----:B------:R-:W-:Y:S01]  /*7ca0*/  FFMA.FTZ R36, R41, R37, R36 ;  /* 0x0000002529247223 */ /* 0x000fe20000010024 */
[-C--:B------:R-:W-:Y:S01]  /*7cb0*/  FFMA.FTZ R55, R14, R51.reuse, -R55 ;  /* 0x000000330e377223 */ /* 0x080fe20000010837 */
[----:B------:R-:W-:Y:S01]  /*7cc0*/  FFMA.FTZ R49, R42, R51, R49 ;  /* 0x000000332a317223 */ /* 0x000fe20000010031 */
[----:B------:R-:W-:-:S03]  /*7cd0*/  F2FP.F16.F32.PACK_AB R41, R48, R83 ;  /* 0x000000533029723e */ /* 0x000fc600000000ff */
[----:B------:R-:W-:Y:S02]  /*7ce0*/  F2FP.F16.F32.PACK_AB R14, R55, R38 ;  /* 0x00000026370e723e */ /* 0x000fe400000000ff */
[----:B------:R-:W-:-:S07]  /*7cf0*/  F2FP.F16.F32.PACK_AB R42, R49, R36 ;  /* 0x00000024312a723e */ /* 0x000fce00000000ff */
.L_x_4954:
[----:B------:R-:W-:Y:S05]  /*7d00*/  BSYNC B3 ;  /* 0x0000000000037941 */ /* 0x000fea0003800000 */
.L_x_4953:
[----:B------:R-:W-:Y:S01]  /*7d10*/  ISETP.GE.AND P3, PT, R11, R130, PT ;  /* 0x000000820b00720c */ /* 0x000fe20003f66270 */
[----:B--2---:R2:W-:-:S12]  /*7d20*/  ST.E.128 desc[UR60][R52.64], R12 ;  /* 0x0000000c34007985 */ /* 0x0045d8000c101d3c */
[----:B------:R-:W-:-:S05]  /*7d30*/  @!P3 IMAD.WIDE R36, R11, 0x2, R116 ;  /* 0x000000020b24b825 */ /* 0x000fca00078e0274 */
[----:B---3--:R2:W-:Y:S02]  /*7d40*/  @!P3 ST.E.128 desc[UR60][R36.64], R40 ;  /* 0x000000282400b985 */ /* 0x0085e4000c101d3c */
.L_x_4952:
[----:B------:R-:W-:Y:S05]  /*7d50*/  BSYNC B2 ;  /* 0x0000000000027941 */ /* 0x000fea0003800000 */
.L_x_4951:
[----:B------:R-:W-:-:S13]  /*7d60*/  ISETP.NE.AND P3, PT, R10, RZ, PT ;  /* 0x000000ff0a00720c */ /* 0x000fda0003f65270 */
[----:B------:R-:W-:Y:S05]  /*7d70*/  @!P3 BRA `(.L_x_4946) ;  /* 0x0000000400b8b947 */ /* 0x000fea0003800000 */
[----:B------:R-:W-:Y:S01]  /*7d80*/  LOP3.LUT P5, RZ, R22, 0x1, RZ, 0xc0, !PT ;  /* 0x0000000116ff7812 */ /* 0x000fe200078ac0ff */
[----:B------:R-:W-:Y:S01]  /*7d90*/  BSSY B2, `(.L_x_4955) ;  /* 0x0000068000027945 */ /* 0x000fe20003800000 */
[C---:B--234-:R-:W-:Y:S02]  /*7da0*/  LEA R40, P3, R7.reuse, R116, 0x1 ;  /* 0x0000007407287211 */ /* 0x05cfe400078608ff */
[----:B------:R-:W-:Y:S02]  /*7db0*/  SEL R11, R122, R134, !P5 ;  /* 0x000000867a0b7207 */ /* 0x000fe40006800000 */
[----:B------:R-:W-:Y:S02]  /*7dc0*/  LEA.HI.X R41, R7, R117, R107, 0x1, P3 ;  /* 0x0000007507297211 */ /* 0x000fe400018f0c6b */
[----:B------:R-:W-:Y:S02]  /*7dd0*/  SHF.R.S32.HI R12, RZ, 0x1f, R11 ;  /* 0x0000001fff0c7819 */ /* 0x000fe4000001140b */
[----:B------:R-:W-:-:S02]  /*7de0*/  ISETP.GE.AND P3, PT, R195, R119, PT ;  /* 0x00000077c300720c */ /* 0x000fc40003f66270 */
        /* <DEDUP_REMOVED lines=9> */
[----:B------:R-:W-:Y:S01]  /*7e80*/  IADD3 R12, R12, R13, RZ ;  /* 0x0000000d0c0c7210 */ /* 0x000fe20007ffe0ff */
[----:B------:R-:W-:-:S04]  /*7e90*/  IMAD R13, R19, 0x4800, R132 ;  /* 0x00004800130d7824 */ /* 0x000fc800078e0284 */
[----:B------:R-:W-:Y:S02]  /*7ea0*/  IMAD R15, R19, 0x4800, R12 ;  /* 0x00004800130f7824 */ /* 0x000fe400078e020c */
[--C-:B------:R-:W-:Y:S02]  /*7eb0*/  IMAD R13, R13, 0x2, R18.reuse ;  /* 0x000000020d0d7824 */ /* 0x100fe400078e0212 */
[----:B------:R-:W-:-:S04]  /*7ec0*/  IMAD R36, R15, 0x2, R18 ;  /* 0x000000020f247824 */ /* 0x000fc800078e0212 */
[----:B------:R-:W2:Y:S04]  /*7ed0*/  LDS.128 R12, [R13+0x1e400] ;  /* 0x01e400000d0c7984 */ /* 0x000ea80000000c00 */
[----:B------:R-:W3:Y:S01]  /*7ee0*/  LDS.128 R36, [R36+0x1e400] ;  /* 0x01e4000024247984 */ /* 0x000ee20000000c00 */
[----:B------:R-:W-:Y:S05]  /*7ef0*/  @P3 BRA `(.L_x_4956) ;  /* 0x0000000400443947 */ /* 0x000fea0003800000 */
[--C-:B------:R-:W-:Y:S01]  /*7f00*/  SHF.R.U64 R32, R32, 0x10, R33.reuse ;  /* 0x0000001020207819 */ /* 0x100fe20000001221 */
[----:B------:R-:W-:Y:S01]  /*7f10*/  HADD2.F32 R51, -RZ, R166.H1_H1 ;  /* 0x300000a6ff337230 */ /* 0x000fe20000004100 */
[----:B------:R-:W-:Y:S01]  /*7f20*/  SHF.R.U32.HI R42, RZ, 0x10, R33 ;  /* 0x00000010ff2a7819 */ /* 0x000fe20000011621 */
[----:B---3--:R-:W-:Y:S01]  /*7f30*/  HADD2.F32 R48, -RZ, R37.H0_H0 ;  /* 0x20000025ff307230 */ /* 0x008fe20000004100 */
[--C-:B------:R-:W-:Y:S01]  /*7f40*/  SHF.R.U64 R33, R44, 0x10, R45.reuse ;  /* 0x000000102c217819 */ /* 0x100fe2000000122d */
[----:B--2---:R-:W-:Y:S01]  /*7f50*/  HADD2.F32 R50, -RZ, R13.H0_H0 ;  /* 0x2000000dff327230 */ /* 0x004fe20000004100 */
[----:B------:R-:W-:Y:S01]  /*7f60*/  SHF.R.U32.HI R44, RZ, 0x10, R45 ;  /* 0x00000010ff2c7819 */ /* 0x000fe2000001162d */
[----:B------:R-:W-:Y:S01]  /*7f70*/  HADD2.F32 R45, -RZ, R37.H1_H1 ;  /* 0x30000025ff2d7230 */ /* 0x000fe20000004100 */
[--C-:B------:R-:W-:Y:S01]  /*7f80*/  SHF.R.U64 R43, R46, 0x10, R47.reuse ;  /* 0x000000102e2b7819 */ /* 0x100fe2000000122f */
[----:B------:R-:W-:Y:S01]  /*7f90*/  HADD2.F32 R49, -RZ, R13.H1_H1 ;  /* 0x3000000dff317230 */ /* 0x000fe20000004100 */
[----:B------:R-:W-:Y:S01]  /*7fa0*/  SHF.R.U32.HI R46, RZ, 0x10, R47 ;  /* 0x00000010ff2e7819 */ /* 0x000fe2000001162f */
[----:B------:R-:W-:-:S02]  /*7fb0*/  HADD2.F32 R52, -RZ, R44.H0_H0 ;  /* 0x2000002cff347230 */ /* 0x000fc40000004100 */
[-C--:B------:R-:W-:Y:S01]  /*7fc0*/  FMUL.FTZ R13, R48, R51.reuse ;  /* 0x00000033300d7220 */ /* 0x080fe20000410000 */
[----:B------:R-:W-:Y:S02]  /*7fd0*/  HADD2.F32 R47, -RZ, R163.H0_H0 ;  /* 0x200000a3ff2f7230 */ /* 0x000fe40000004100 */
[----:B------:R-:W-:Y:S01]  /*7fe0*/  FMUL.FTZ R37, R50, R51 ;  /* 0x0000003332257220 */ /* 0x000fe20000410000 */
[----:B------:R-:W-:Y:S02]  /*7ff0*/  HADD2.F32 R44, -RZ, R42.H0_H0 ;  /* 0x2000002aff2c7230 */ /* 0x000fe40000004100 */
[-C--:B------:R-:W-:Y:S01]  /*8000*/  FMUL.FTZ R42, R45, R52.reuse ;  /* 0x000000342d2a7220 */ /* 0x080fe20000410000 */
[--C-:B------:R-:W-:Y:S01]  /*8010*/  SHF.R.U64 R34, R34, 0x10, R35.reuse ;  /* 0x0000001022227819 */ /* 0x100fe20000001223 */
[C---:B------:R-:W-:Y:S01]  /*8020*/  FMUL.FTZ R52, R49.reuse, R52 ;  /* 0x0000003431347220 */ /* 0x040fe20000410000 */
[----:B------:R-:W-:Y:S01]  /*8030*/  SHF.R.U32.HI R35, RZ, 0x10, R35 ;  /* 0x00000010ff237819 */ /* 0x000fe20000011623 */
[-C--:B------:R-:W-:Y:S01]  /*8040*/  FFMA.FTZ R13, R50, R47.reuse, -R13 ;  /* 0x0000002f320d7223 */ /* 0x080fe2000001080d */
[----:B------:R-:W-:Y:S01]  /*8050*/  FFMA.FTZ R37, R48, R47, R37 ;  /* 0x0000002f30257223 */ /* 0x000fe20000010025 */
[----:B------:R-:W-:Y:S01]  /*8060*/  FFMA.FTZ R42, R49, R44, -R42 ;  /* 0x0000002c312a7223 */ /* 0x000fe2000001082a */
[----:B------:R-:W-:-:S02]  /*8070*/  HADD2.F32 R49, -RZ, R165.H1_H1 ;  /* 0x300000a5ff317230 */ /* 0x000fc40000004100 */
[----:B------:R-:W-:Y:S01]  /*8080*/  FFMA.FTZ R44, R45, R44, R52 ;  /* 0x0000002c2d2c7223 */ /* 0x000fe20000010034 */
[----:B------:R-:W-:Y:S02]  /*8090*/  HADD2.F32 R48, -RZ, R39.H0_H0 ;  /* 0x20000027ff307230 */ /* 0x000fe40000004100 */
[----:B------:R-:W-:Y:S01]  /*80a0*/  HADD2.F32 R50, -RZ, R15.H0_H0 ;  /* 0x2000000fff327230 */ /* 0x000fe20000004100 */
[----:B------:R-:W-:Y:S01]  /*80b0*/  F2FP.F16.F32.PACK_AB R13, R42, R13 ;  /* 0x0000000d2a0d723e */ /* 0x000fe200000000ff */
[----:B------:R-:W-:Y:S01]  /*80c0*/  HADD2.F32 R39, -RZ, R39.H1_H1 ;  /* 0x30000027ff277230 */ /* 0x000fe20000004100 */
[----:B------:R-:W-:Y:S01]  /*80d0*/  F2FP.F16.F32.PACK_AB R37, R44, R37 ;  /* 0x000000252c25723e */ /* 0x000fe200000000ff */
[----:B------:R-:W-:Y:S02]  /*80e0*/  HADD2.F32 R51, -RZ, R46.H0_H0 ;  /* 0x2000002eff337230 */ /* 0x000fe40000004100 */
[----:B------:R-:W-:Y:S02]  /*80f0*/  HADD2.F32 R46, -RZ, R15.H1_H1 ;  /* 0x3000000fff2e7230 */ /* 0x000fe40000004100 */
[----:B------:R-:W-:Y:S01]  /*8100*/  FMUL.FTZ R15, R48, R49 ;  /* 0x00000031300f7220 */ /* 0x000fe20000410000 */
[----:B------:R-:W-:-:S02]  /*8110*/  HADD2.F32 R47, -RZ, R35.H0_H0 ;  /* 0x20000023ff2f7230 */ /* 0x000fc40000004100 */
[----:B------:R-:W-:Y:S01]  /*8120*/  FMUL.FTZ R35, R50, R49 ;  /* 0x0000003132237220 */ /* 0x000fe20000410000 */
[----:B------:R-:W-:Y:S02]  /*8130*/  HADD2.F32 R45, -RZ, R164.H0_H0 ;  /* 0x200000a4ff2d7230 */ /* 0x000fe40000004100 */
[CC--:B------:R-:W-:Y:S01]  /*8140*/  FMUL.FTZ R49, R39.reuse, R51.reuse ;  /* 0x0000003327317220 */ /* 0x0c0fe20000410000 */
[----:B------:R-:W-:Y:S01]  /*8150*/  FMUL.FTZ R52, R46, R51 ;  /* 0x000000332e347220 */ /* 0x000fe20000410000 */
[----:B------:R-:W-:Y:S02]  /*8160*/  HADD2.F32 R166, -RZ, R166.H0_H0 ;  /* 0x200000a6ffa67230 */ /* 0x000fe40000004100 */
[----:B------:R-:W-:Y:S01]  /*8170*/  FFMA.FTZ R35, R48, R45, R35 ;  /* 0x0000002d30237223 */ /* 0x000fe20000010023 */
[----:B------:R-:W-:Y:S01]  /*8180*/  FFMA.FTZ R46, R46, R47, -R49 ;  /* 0x0000002f2e2e7223 */ /* 0x000fe20000010831 */
[----:B------:R-:W-:Y:S01]  /*8190*/  FFMA.FTZ R15, R50, R45, -R15 ;  /* 0x0000002d320f7223 */ /* 0x000fe2000001080f */
[----:B------:R-:W-:Y:S01]  /*81a0*/  FFMA.FTZ R48, R39, R47, R52 ;  /* 0x0000002f27307223 */ /* 0x000fe20000010034 */
[----:B------:R-:W-:-:S02]  /*81b0*/  HADD2.F32 R49, -RZ, R33.H0_H0 ;  /* 0x20000021ff317230 */ /* 0x000fc40000004100 */
[----:B------:R-:W-:Y:S01]  /*81c0*/  HADD2.F32 R39, -RZ, R36.H0_H0 ;  /* 0x20000024ff277230 */ /* 0x000fe20000004100 */
[----:B------:R-:W-:Y:S01]  /*81d0*/  F2FP.F16.F32.PACK_AB R15, R46, R15 ;  /* 0x0000000f2e0f723e */ /* 0x000fe200000000ff */
[----:B------:R-:W-:Y:S01]  /*81e0*/  HADD2.F32 R33, -RZ, R12.H0_H0 ;  /* 0x2000000cff217230 */ /* 0x000fe20000004100 */
[----:B------:R-:W-:Y:S01]  /*81f0*/  F2FP.F16.F32.PACK_AB R35, R48, R35 ;  /* 0x000000233023723e */ /* 0x000fe200000000ff */
[----:B------:R-:W-:Y:S02]  /*8200*/  HADD2.F32 R45, -RZ, R36.H1_H1 ;  /* 0x30000024ff2d7230 */ /* 0x000fe40000004100 */
[----:B------:R-:W-:Y:S02]  /*8210*/  HADD2.F32 R36, -RZ, R12.H1_H1 ;  /* 0x3000000cff247230 */ /* 0x000fe40000004100 */
[----:B------:R-:W-:Y:S01]  /*8220*/  FMUL.FTZ R12, R39, R166 ;  /* 0x000000a6270c7220 */ /* 0x000fe20000410000 */
[----:B------:R-:W-:Y:S02]  /*8230*/  HADD2.F32 R50, -RZ, R163.H1_H1 ;  /* 0x300000a3ff327230 */ /* 0x000fe40000004100 */
[----:B------:R-:W-:Y:S01]  /*8240*/  FMUL.FTZ R51, R45, R49 ;  /* 0x000000312d337220 */ /* 0x000fe20000410000 */
[----:B------:R-:W-:-:S02]  /*8250*/  HADD2.F32 R47, -RZ, R32.H0_H0 ;  /* 0x20000020ff2f7230 */ /* 0x000fc40000004100 */
[C---:B------:R-:W-:Y:S01]  /*8260*/  FMUL.FTZ R32, R33.reuse, R166 ;  /* 0x000000a621207220 */ /* 0x040fe20000410000 */
[C---:B------:R-:W-:Y:S01]  /*8270*/  FMUL.FTZ R52, R36.reuse, R49 ;  /* 0x0000003124347220 */ /* 0x040fe20000410000 */
[-C--:B------:R-:W-:Y:S01]  /*8280*/  FFMA.FTZ R12, R33, R50.reuse, -R12 ;  /* 0x00000032210c7223 */ /* 0x080fe2000001080c */
[----:B------:R-:W-:Y:S02]  /*8290*/  HADD2.F32 R165, -RZ, R165.H0_H0 ;  /* 0x200000a5ffa57230 */ /* 0x000fe40000004100 */
        /* <DEDUP_REMOVED lines=8> */
[----:B------:R-:W-:Y:S01]  /*8320*/  FMUL.FTZ R49, R43, R165 ;  /* 0x000000a52b317220 */ /* 0x000fe20000410000 */
[----:B------:R-:W-:Y:S02]  /*8330*/  HADD2.F32 R14, -RZ, R14.H1_H1 ;  /* 0x3000000eff0e7230 */ /* 0x000fe40000004100 */
[----:B------:R-:W-:Y:S02]  /*8340*/  HADD2.F32 R164, -RZ, R164.H1_H1 ;  /* 0x300000a4ffa47230 */ /* 0x000fe40000004100 */
[----:B------:R-:W-:Y:S01]  /*8350*/  FMUL.FTZ R51, R38, R47 ;  /* 0x0000002f26337220 */ /* 0x000fe20000410000 */
[----:B------:R-:W-:Y:S02]  /*8360*/  HADD2.F32 R45, -RZ, R34.H0_H0 ;  /* 0x20000022ff2d7230 */ /* 0x000fe40000004100 */
[----:B------:R-:W-:Y:S01]  /*8370*/  FMUL.FTZ R34, R36, R165 ;  /* 0x000000a524227220 */ /* 0x000fe20000410000 */
[----:B------:R-:W-:Y:S01]  /*8380*/  FMUL.FTZ R47, R14, R47 ;  /* 0x0000002f0e2f7220 */ /* 0x000fe20000410000 */
[----:B------:R-:W-:Y:S01]  /*8390*/  FFMA.FTZ R49, R36, R164, -R49 ;  /* 0x000000a424317223 */ /* 0x000fe20000010831 */
[----:B------:R-:W-:Y:S01]  /*83a0*/  F2FP.F16.F32.PACK_AB R36, R39, R32 ;  /* 0x000000202724723e */ /* 0x000fe200000000ff */
[----:B------:R-:W-:Y:S01]  /*83b0*/  FFMA.FTZ R34, R43, R164, R34 ;  /* 0x000000a42b227223 */ /* 0x000fe20000010022 */
[-C--:B------:R-:W-:Y:S01]  /*83c0*/  FFMA.FTZ R14, R14, R45.reuse, -R51 ;  /* 0x0000002d0e0e7223 */ /* 0x080fe20000010833 */
[----:B------:R-:W-:Y:S01]  /*83d0*/  FFMA.FTZ R47, R38, R45, R47 ;  /* 0x0000002d262f7223 */ /* 0x000fe2000001002f */
[----:B------:R-:W-:-:S03]  /*83e0*/  IMAD.MOV.U32 R39, RZ, RZ, R35 ;  /* 0x000000ffff277224 */ /* 0x000fc600078e0023 */
[----:B------:R-:W-:Y:S02]  /*83f0*/  F2FP.F16.F32.PACK_AB R14, R14, R49 ;  /* 0x000000310e0e723e */ /* 0x000fe400000000ff */
[----:B------:R-:W-:-:S07]  /*8400*/  F2FP.F16.F32.PACK_AB R38, R47, R34 ;  /* 0x000000222f26723e */ /* 0x000fce00000000ff */
.L_x_4956:
[----:B------:R-:W-:Y:S05]  /*8410*/  BSYNC B2 ;  /* 0x0000000000027941 */ /* 0x000fea0003800000 */
.L_x_4955:
[----:B------:R-:W-:Y:S01]  /*8420*/  ISETP.GE.AND P3, PT, R11, R130, PT ;  /* 0x000000820b00720c */ /* 0x000fe20003f66270 */
[----:B--2---:R2:W-:-:S12]  /*8430*/  ST.E.128 desc[UR60][R40.64], R12 ;  /* 0x0000000c28007985 */ /* 0x0045d8000c101d3c */
[----:B------:R-:W-:-:S05]  /*8440*/  @!P3 IMAD.WIDE R116, R11, 0x2, R116 ;  /* 0x000000020b74b825 */ /* 0x000fca00078e0274 */
[----:B---3--:R2:W-:Y:S02]  /*8450*/  @!P3 ST.E.128 desc[UR60][R116.64], R36 ;  /* 0x000000247400b985 */ /* 0x0085e4000c101d3c */
.L_x_4946:
[----:B------:R-:W-:Y:S05]  /*8460*/  BSYNC B1 ;  /* 0x0000000000017941 */ /* 0x000fea0003800000 */
.L_x_4945:
[----:B------:R-:W-:-:S03]  /*8470*/  UMOV UR4, 0xffffffff ;  /* 0xffffffff00047882 */ /* 0x000fc60000000000 */
[----:B------:R-:W-:Y:S05]  /*8480*/  BRA.DIV UR4, `(.L_x_4957) ;  /* 0x0000021604dc7947 */ /* 0x000fea000b800000 */
[----:B--2---:R2:W0:Y:S04]  /*8490*/  SHFL.IDX PT, R37, R115, 0x1, 0x1c1f ;  /* 0x003c1f0073257f89 */ /* 0x00442800000e0000 */
[----:B------:R2:W0:Y:S02]  /*84a0*/  SHFL.IDX PT, R36, R118, 0x1, 0x1c1f ;  /* 0x003c1f0076247f89 */ /* 0x00042400000e0000 */
.L_x_5319:
[----:B------:R-:W-:Y:S05]  /*84b0*/  @P4 BRA `(.L_x_4914) ;  /* 0x0000001c00884947 */ /* 0x000fea0003800000 */
[----:B------:R-:W-:Y:S01]  /*84c0*/  ISETP.NE.AND P3, PT, R8, RZ, PT ;  /* 0x000000ff0800720c */ /* 0x000fe20003f65270 */
[----:B------:R-:W-:-:S12]  /*84d0*/  BSSY B1, `(.L_x_4958) ;  /* 0x0000075000017945 */ /* 0x000fd80003800000 */
[----:B------:R-:W-:Y:S05]  /*84e0*/  @!P3 BRA `(.L_x_4959) ;  /* 0x0000000400ccb947 */ /* 0x000fea0003800000 */
[----:B----4-:R-:W4:Y:S01]  /*84f0*/  LDL R14, [R1+0x34] ;  /* 0x00003400010e7983 */ /* 0x010f220000100800 */
[----:B------:R-:W-:Y:S01]  /*8500*/  SEL R11, R122, R134, !P0 ;  /* 0x000000867a0b7207 */ /* 0x000fe20004000000 */
[----:B------:R-:W-:Y:S01]  /*8510*/  BSSY B2, `(.L_x_4960) ;  /* 0x000006e000027945 */ /* 0x000fe20003800000 */
[----:B------:R-:W-:Y:S02]  /*8520*/  SHF.R.U32.HI R13, RZ, 0x3, R225 ;  /* 0x00000003ff0d7819 */ /* 0x000fe400000116e1 */
[----:B------:R-:W-:Y:S02]  /*8530*/  SHF.R.S32.HI R12, RZ, 0x1f, R11 ;  /* 0x0000001fff0c7819 */ /* 0x000fe4000001140b */
[----:B0-----:R-:W-:Y:S02]  /*8540*/  LEA R38, P3, R5, R36, 0x1 ;  /* 0x0000002405267211 */ /* 0x001fe400078608ff */
        /* <DEDUP_REMOVED lines=12> */
[----:B----4-:R-:W-:-:S04]  /*8610*/  IMAD R12, R12, 0x1800, R14 ;  /* 0x000018000c0c7824 */ /* 0x010fc800078e020e */
[----:B------:R-:W-:Y:S02]  /*8620*/  IMAD.IADD R12, R12, 0x1, R11 ;  /* 0x000000010c0c7824 */ /* 0x000fe400078e020b */
[C---:B------:R-:W-:Y:S02]  /*8630*/  IMAD R11, R19.reuse, 0x4800, R133 ;  /* 0x00004800130b7824 */ /* 0x040fe400078e0285 */
[----:B------:R-:W-:-:S03]  /*8640*/  IMAD R13, R19, 0x4800, R12 ;  /* 0x00004800130d7824 */ /* 0x000fc600078e020c */
[----:B------:R-:W-:Y:S01]  /*8650*/  LEA R11, R11, R18, 0x1 ;  /* 0x000000120b0b7211 */ /* 0x000fe200078e08ff */
[----:B------:R-:W-:-:S04]  /*8660*/  IMAD R32, R13, 0x2, R18 ;  /* 0x000000020d207824 */ /* 0x000fc800078e0212 */
[----:B------:R0:W4:Y:S04]  /*8670*/  LDS.128 R12, [R11+0x1e400] ;  /* 0x01e400000b0c7984 */ /* 0x0001280000000c00 */
[----:B------:R-:W0:Y:S01]  /*8680*/  LDS.128 R32, [R32+0x1e400] ;  /* 0x01e4000020207984 */ /* 0x000e220000000c00 */
[----:B------:R-:W-:Y:S05]  /*8690*/  @P4 BRA `(.L_x_4961) ;  /* 0x0000000400544947 */ /* 0x000fea0003800000 */
[----:B0-----:R-:W-:Y:S01]  /*86a0*/  IMAD.MOV.U32 R45, RZ, RZ, R33 ;  /* 0x000000ffff2d7224 */ /* 0x001fe200078e0021 */
[----:B------:R-:W-:Y:S01]  /*86b0*/  SHF.R.U32.HI R51, RZ, 0x10, R77 ;  /* 0x00000010ff337819 */ /* 0x000fe2000001164d */
[----:B------:R-:W-:Y:S01]  /*86c0*/  IMAD.MOV.U32 R47, RZ, RZ, R35 ;  /* 0x000000ffff2f7224 */ /* 0x000fe200078e0023 */
[----:B------:R-:W-:Y:S01]  /*86d0*/  SHF.R.U32.HI R49, RZ, 0x10, R65 ;  /* 0x00000010ff317819 */ /* 0x000fe20000011641 */
[----:B----4-:R-:W-:Y:S01]  /*86e0*/  IMAD.MOV.U32 R33, RZ, RZ, R15 ;  /* 0x000000ffff217224 */ /* 0x010fe200078e000f */
[--C-:B------:R-:W-:Y:S01]  /*86f0*/  SHF.R.U64 R44, R78, 0x10, R79.reuse ;  /* 0x000000104e2c7819 */ /* 0x100fe2000000124f */
        /* <DEDUP_REMOVED lines=11> */
[----:B------:R-:W-:Y:S01]  /*87b0*/  SHF.R.U64 R11, R64, 0x10, R65 ;  /* 0x00000010400b7819 */ /* 0x000fe20000001241 */
[----:B------:R-:W-:Y:S02]  /*87c0*/  HADD2.F32 R45, -RZ, R45.H1_H1 ;  /* 0x3000002dff2d7230 */ /* 0x000fe40000004100 */
[-C--:B------:R-:W-:Y:S01]  /*87d0*/  FMUL.FTZ R54, R46, R51.reuse ;  /* 0x000000332e367220 */ /* 0x080fe20000410000 */
[----:B------:R-:W-:Y:S02]  /*87e0*/  HADD2.F32 R49, -RZ, R49.H0_H0 ;  /* 0x20000031ff317230 */ /* 0x000fe40000004100 */
[-C--:B------:R-:W-:Y:S01]  /*87f0*/  FFMA.FTZ R13, R15, R48.reuse, -R52 ;  /* 0x000000300f0d7223 */ /* 0x080fe20000010834 */
[----:B------:R-:W-:Y:S01]  /*8800*/  FFMA.FTZ R15, R35, R48, R50 ;  /* 0x00000030230f7223 */ /* 0x000fe20000010032 */
[----:B------:R-:W-:Y:S01]  /*8810*/  FMUL.FTZ R53, R45, R51 ;  /* 0x000000332d357220 */ /* 0x000fe20000410000 */
[----:B------:R-:W-:-:S02]  /*8820*/  HADD2.F32 R35, -RZ, R33.H0_H0 ;  /* 0x20000021ff237230 */ /* 0x000fc40000004100 */
[-C--:B------:R-:W-:Y:S01]  /*8830*/  FFMA.FTZ R48, R45, R49.reuse, R54 ;  /* 0x000000312d307223 */ /* 0x080fe20000010036 */
[----:B------:R-:W-:Y:S02]  /*8840*/  HADD2.F32 R54, -RZ, R161.H1_H1 ;  /* 0x300000a1ff367230 */ /* 0x000fe40000004100 */
[----:B------:R-:W-:Y:S01]  /*8850*/  FFMA.FTZ R46, R46, R49, -R53 ;  /* 0x000000312e2e7223 */ /* 0x000fe20000010835 */
[--C-:B------:R-:W-:Y:S01]  /*8860*/  HADD2.F32 R45, -RZ, R47.reuse.H0_H0 ;  /* 0x2000002fff2d7230 */ /* 0x100fe20000004100 */
[----:B------:R-:W-:Y:S01]  /*8870*/  SHF.R.U64 R43, R76, 0x10, R77 ;  /* 0x000000104c2b7819 */ /* 0x000fe2000000124d */
[----:B------:R-:W-:Y:S02]  /*8880*/  HADD2.F32 R47, -RZ, R47.H1_H1 ;  /* 0x3000002fff2f7230 */ /* 0x000fe40000004100 */
[----:B------:R-:W-:Y:S02]  /*8890*/  HADD2.F32 R78, -RZ, R78.H0_H0 ;  /* 0x2000004eff4e7230 */ /* 0x000fe40000004100 */
[----:B------:R-:W-:Y:S01]  /*88a0*/  FMUL.FTZ R64, R45, R54 ;  /* 0x000000362d407220 */ /* 0x000fe20000410000 */
[----:B------:R-:W-:-:S02]  /*88b0*/  HADD2.F32 R50, -RZ, R33.H1_H1 ;  /* 0x30000021ff327230 */ /* 0x000fc40000004100 */
[----:B------:R-:W-:Y:S01]  /*88c0*/  FMUL.FTZ R54, R35, R54 ;  /* 0x0000003623367220 */ /* 0x000fe20000410000 */
[----:B------:R-:W-:Y:S02]  /*88d0*/  HADD2.F32 R52, -RZ, R157.H1_H1 ;  /* 0x3000009dff347230 */ /* 0x000fe40000004100 */
[-C--:B------:R-:W-:Y:S01]  /*88e0*/  FMUL.FTZ R49, R47, R78.reuse ;  /* 0x0000004e2f317220 */ /* 0x080fe20000410000 */
[----:B------:R-:W-:Y:S02]  /*88f0*/  HADD2.F32 R66, -RZ, R66.H0_H0 ;  /* 0x20000042ff427230 */ /* 0x000fe40000004100 */
[----:B------:R-:W-:Y:S01]  /*8900*/  FMUL.FTZ R78, R50, R78 ;  /* 0x0000004e324e7220 */ /* 0x000fe20000410000 */
[----:B------:R-:W-:Y:S02]  /*8910*/  HADD2.F32 R162, -RZ, R162.H0_H0 ;  /* 0x200000a2ffa27230 */ /* 0x000fe40000004100 */
[-C--:B------:R-:W-:Y:S01]  /*8920*/  FFMA.FTZ R33, R35, R52.reuse, -R64 ;  /* 0x0000003423217223 */ /* 0x080fe20000010840 */
[----:B------:R-:W-:Y:S01]  /*8930*/  FFMA.FTZ R35, R45, R52, R54 ;  /* 0x000000342d237223 */ /* 0x000fe20000010036 */
[----:B------:R-:W-:Y:S01]  /*8940*/  FFMA.FTZ R52, R47, R66, R78 ;  /* 0x000000422f347223 */ /* 0x000fe2000001004e */
[----:B------:R-:W-:-:S02]  /*8950*/  HADD2.F32 R47, -RZ, R43.H0_H0 ;  /* 0x2000002bff2f7230 */ /* 0x000fc40000004100 */
[----:B------:R-:W-:Y:S01]  /*8960*/  FFMA.FTZ R50, R50, R66, -R49 ;  /* 0x0000004232327223 */ /* 0x000fe20000010831 */
        /* <DEDUP_REMOVED lines=11> */
[C---:B------:R-:W-:Y:S01]  /*8a20*/  FMUL.FTZ R47, R12.reuse, R47 ;  /* 0x0000002f0c2f7220 */ /* 0x040fe20000410000 */
[----:B------:R-:W-:Y:S02]  /*8a30*/  HADD2.F32 R161, -RZ, R161.H0_H0 ;  /* 0x200000a1ffa17230 */ /* 0x000fe40000004100 */
[-C--:B------:R-:W-:Y:S01]  /*8a40*/  FFMA.FTZ R49, R12, R11.reuse, -R49 ;  /* 0x0000000b0c317223 */ /* 0x080fe20000010831 */
[----:B------:R-:W-:Y:S02]  /*8a50*/  HADD2.F32 R12, -RZ, R34.H0_H0 ;  /* 0x20000022ff0c7230 */ /* 0x000fe40000004100 */
[----:B------:R-:W-:Y:S01]  /*8a60*/  FFMA.FTZ R162, R45, R54, R162 ;  /* 0x000000362da27223 */ /* 0x000fe200000100a2 */
[----:B------:R-:W-:Y:S01]  /*8a70*/  FFMA.FTZ R47, R32, R11, R47 ;  /* 0x0000000b202f7223 */ /* 0x000fe2000001002f */
[----:B------:R-:W-:-:S02]  /*8a80*/  HADD2.F32 R45, -RZ, R44.H0_H0 ;  /* 0x2000002cff2d7230 */ /* 0x000fc40000004100 */
[----:B------:R-:W-:Y:S01]  /*8a90*/  FFMA.FTZ R64, R43, R54, -R64 ;  /* 0x000000362b407223 */ /* 0x000fe20000010840 */
[----:B------:R-:W-:Y:S02]  /*8aa0*/  HADD2.F32 R11, -RZ, R14.H0_H0 ;  /* 0x2000000eff0b7230 */ /* 0x000fe40000004100 */
[-C--:B------:R-:W-:Y:S01]  /*8ab0*/  FMUL.FTZ R32, R12, R161.reuse ;  /* 0x000000a10c207220 */ /* 0x080fe20000410000 */
        /* <DEDUP_REMOVED lines=17> */
[----:B------:R-:W-:-:S02]  /*8bd0*/  F2FP.F16.F32.PACK_AB R34, R34, R161 ;  /* 0x000000a12222723e */ /* 0x000fc400000000ff */
[----:B------:R-:W-:-:S07]  /*8be0*/  MOV R15, R50 ;  /* 0x00000032000f7202 */ /* 0x000fce0000000f00 */
.L_x_4961:
[----:B------:R-:W-:Y:S05]  /*8bf0*/  BSYNC B2 ;  /* 0x0000000000027941 */ /* 0x000fea0003800000 */
.L_x_4960:
[----:B----4-:R4:W-:Y:S04]  /*8c00*/  ST.E.128 desc[UR60][R38.64], R12 ;  /* 0x0000000c26007985 */ /* 0x0109e8000c101d3c */
[----:B0-----:R4:W-:Y:S02]  /*8c10*/  @!P3 ST.E.128 desc[UR60][R40.64], R32 ;  /* 0x000000202800b985 */ /* 0x0019e4000c101d3c */
.L_x_4959:
[----:B------:R-:W-:Y:S05]  /*8c20*/  BSYNC B1 ;  /* 0x0000000000017941 */ /* 0x000fea0003800000 */
.L_x_4958:
        /* <DEDUP_REMOVED lines=16> */
[----:B------:R-:W-:Y:S02]  /*8d30*/  LOP3.LUT R11, R225, 0x38, R41, 0xf8, !PT ;  /* 0x00000038e10b7812 */ /* 0x000fe400078ef829 */
[----:B------:R-:W-:Y:S02]  /*8d40*/  SHF.R.S32.HI R12, RZ, 0x3, R12 ;  /* 0x00000003ff0c7819 */ /* 0x000fe4000001140c */
        /* <DEDUP_REMOVED lines=12> */
[----:B----4-:R-:W-:Y:S01]  /*8e10*/  IMAD.MOV.U32 R45, RZ, RZ, R12 ;  /* 0x000000ffff2d7224 */ /* 0x010fe200078e000c */
[----:B0-----:R-:W-:Y:S01]  /*8e20*/  MOV R12, R33 ;  /* 0x00000021000c7202 */ /* 0x001fe20000000f00 */
[----:B------:R-:W-:Y:S01]  /*8e30*/  IMAD.MOV.U32 R46, RZ, RZ, R32 ;  /* 0x000000ffff2e7224 */ /* 0x000fe200078e0020 */
[----:B------:R-:W-:Y:S01]  /*8e40*/  SHF.R.U32.HI R50, RZ, 0x10, R73 ;  /* 0x00000010ff327819 */ /* 0x000fe20000011649 */
[----:B------:R-:W-:Y:S01]  /*8e50*/  IMAD.MOV.U32 R47, RZ, RZ, R35 ;  /* 0x000000ffff2f7224 */ /* 0x000fe200078e0023 */
[----:B------:R-:W-:Y:S01]  /*8e60*/  SHF.R.U32.HI R48, RZ, 0x10, R61 ;  /* 0x00000010ff307819 */ /* 0x000fe2000001163d */
[----:B------:R-:W-:Y:S01]  /*8e70*/  HADD2.F32 R51, -RZ, R153.H1_H1 ;  /* 0x30000099ff337230 */ /* 0x000fe20000004100 */
[--C-:B------:R-:W-:Y:S01]  /*8e80*/  SHF.R.U64 R42, R74, 0x10, R75.reuse ;  /* 0x000000104a2a7819 */ /* 0x100fe2000000124b */
[--C-:B------:R-:W-:Y:S01]  /*8e90*/  HADD2.F32 R32, -RZ, R12.reuse.H0_H0 ;  /* 0x2000000cff207230 */ /* 0x100fe20000004100 */
[----:B------:R-:W-:Y:S01]  /*8ea0*/  SHF.R.U32.HI R74, RZ, 0x10, R75 ;  /* 0x00000010ff4a7819 */ /* 0x000fe2000001164b */
[----:B------:R-:W-:Y:S01]  /*8eb0*/  HADD2.F32 R35, -RZ, R12.H1_H1 ;  /* 0x3000000cff237230 */ /* 0x000fe20000004100 */
[----:B------:R-:W-:Y:S01]  /*8ec0*/  SHF.R.U64 R11, R62, 0x10, R63 ;  /* 0x000000103e0b7819 */ /* 0x000fe2000000123f */
[----:B------:R-:W-:Y:S01]  /*8ed0*/  IMAD.MOV.U32 R33, RZ, RZ, R15 ;  /* 0x000000ffff217224 */ /* 0x000fe200078e000f */
        /* <DEDUP_REMOVED lines=16> */
[----:B------:R-:W-:-:S02]  /*8fe0*/  HADD2.F32 R51, -RZ, R151.H1_H1 ;  /* 0x30000097ff337230 */ /* 0x000fc40000004100 */
[----:B------:R-:W-:Y:S01]  /*8ff0*/  HADD2.F32 R48, -RZ, R47.H0_H0 ;  /* 0x2000002fff307230 */ /* 0x000fe20000004100 */
[----:B------:R-:W-:Y:S01]  /*9000*/  F2FP.F16.F32.PACK_AB R15, R15, R12 ;  /* 0x0000000c0f0f723e */ /* 0x000fe200000000ff */
[----:B------:R-:W-:Y:S02]  /*9010*/  HADD2.F32 R35, -RZ, R33.H0_H0 ;  /* 0x20000021ff237230 */ /* 0x000fe40000004100 */
[----:B------:R-:W-:Y:S02]  /*9020*/  HADD2.F32 R47, -RZ, R47.H1_H1 ;  /* 0x3000002fff2f7230 */ /* 0x000fe40000004100 */
[-C--:B------:R-:W-:Y:S01]  /*9030*/  FMUL.FTZ R54, R48, R51.reuse ;  /* 0x0000003330367220 */ /* 0x080fe20000410000 */
[----:B------:R-:W-:Y:S02]  /*9040*/  HADD2.F32 R52, -RZ, R74.H0_H0 ;  /* 0x2000004aff347230 */ /* 0x000fe40000004100 */
[----:B------:R-:W-:Y:S01]  /*9050*/  FMUL.FTZ R51, R35, R51 ;  /* 0x0000003323337220 */ /* 0x000fe20000410000 */
[----:B------:R-:W-:-:S02]  /*9060*/  HADD2.F32 R49, -RZ, R145.H1_H1 ;  /* 0x30000091ff317230 */ /* 0x000fc40000004100 */
[----:B------:R-:W-:Y:S02]  /*9070*/  HADD2.F32 R33, -RZ, R33.H1_H1 ;  /* 0x30000021ff217230 */ /* 0x000fe40000004100 */
[-C--:B------:R-:W-:Y:S01]  /*9080*/  FMUL.FTZ R60, R47, R52.reuse ;  /* 0x000000342f3c7220 */ /* 0x080fe20000410000 */
[----:B------:R-:W-:Y:S02]  /*9090*/  HADD2.F32 R50, -RZ, R62.H0_H0 ;  /* 0x2000003eff327230 */ /* 0x000fe40000004100 */
[-C--:B------:R-:W-:Y:S01]  /*90a0*/  FFMA.FTZ R54, R35, R49.reuse, -R54 ;  /* 0x0000003123367223 */ /* 0x080fe20000010836 */
[----:B------:R-:W-:Y:S01]  /*90b0*/  FFMA.FTZ R51, R48, R49, R51 ;  /* 0x0000003130337223 */ /* 0x000fe20000010033 */
[C---:B------:R-:W-:Y:S01]  /*90c0*/  FMUL.FTZ R52, R33.reuse, R52 ;  /* 0x0000003421347220 */ /* 0x040fe20000410000 */
[----:B------:R-:W-:Y:S02]  /*90d0*/  HADD2.F32 R48, -RZ, R153.H0_H0 ;  /* 0x20000099ff307230 */ /* 0x000fe40000004100 */
[----:B------:R-:W-:Y:S01]  /*90e0*/  FFMA.FTZ R53, R33, R50, -R60 ;  /* 0x0000003221357223 */ /* 0x000fe2000001083c */
[----:B------:R-:W-:-:S02]  /*90f0*/  HADD2.F32 R35, -RZ, R46.H0_H0 ;  /* 0x2000002eff237230 */ /* 0x000fc40000004100 */
[----:B------:R-:W-:Y:S01]  /*9100*/  FFMA.FTZ R60, R47, R50, R52 ;  /* 0x000000322f3c7223 */ /* 0x000fe20000010034 */
[--C-:B------:R-:W-:Y:S02]  /*9110*/  HADD2.F32 R33, -RZ, R45.reuse.H0_H0 ;  /* 0x2000002dff217230 */ /* 0x100fe40000004100 */
[----:B------:R-:W-:Y:S02]  /*9120*/  HADD2.F32 R44, -RZ, R44.H0_H0 ;  /* 0x2000002cff2c7230 */ /* 0x000fe40000004100 */
[-C--:B------:R-:W-:Y:S01]  /*9130*/  FMUL.FTZ R50, R35, R48.reuse ;  /* 0x0000003023327220 */ /* 0x080fe20000410000 */
[----:B------:R-:W-:Y:S02]  /*9140*/  HADD2.F32 R46, -RZ, R46.H1_H1 ;  /* 0x3000002eff2e7230 */ /* 0x000fe40000004100 */
[----:B------:R-:W-:Y:S01]  /*9150*/  FMUL.FTZ R48, R33, R48 ;  /* 0x0000003021307220 */ /* 0x000fe20000410000 */
[----:B------:R-:W-:Y:S01]  /*9160*/  HADD2.F32 R45, -RZ, R45.H1_H1 ;  /* 0x3000002dff2d7230 */ /* 0x000fe20000004100 */
[----:B------:R-:W-:Y:S01]  /*9170*/  F2FP.F16.F32.PACK_AB R53, R53, R54 ;  /* 0x000000363535723e */ /* 0x000fe200000000ff */
[----:B------:R-:W-:-:S02]  /*9180*/  HADD2.F32 R146, -RZ, R146.H0_H0 ;  /* 0x20000092ff927230 */ /* 0x000fc40000004100 */
[CC--:B------:R-:W-:Y:S01]  /*9190*/  FMUL.FTZ R52, R46.reuse, R44.reuse ;  /* 0x0000002c2e347220 */ /* 0x0c0fe20000410000 */
[----:B------:R-:W-:Y:S02]  /*91a0*/  HADD2.F32 R43, -RZ, R43.H0_H0 ;  /* 0x2000002bff2b7230 */ /* 0x000fe40000004100 */
[----:B------:R-:W-:Y:S01]  /*91b0*/  FMUL.FTZ R47, R45, R44 ;  /* 0x0000002c2d2f7220 */ /* 0x000fe20000410000 */
[----:B------:R-:W-:Y:S02]  /*91c0*/  HADD2.F32 R44, -RZ, R145.H0_H0 ;  /* 0x20000091ff2c7230 */ /* 0x000fe40000004100 */
[-C--:B------:R-:W-:Y:S01]  /*91d0*/  FFMA.FTZ R48, R35, R146.reuse, R48 ;  /* 0x0000009223307223 */ /* 0x080fe20000010030 */
[----:B------:R-:W-:Y:S01]  /*91e0*/  FFMA.FTZ R50, R33, R146, -R50 ;  /* 0x0000009221327223 */ /* 0x000fe20000010832 */
[-C--:B------:R-:W-:Y:S01]  /*91f0*/  FFMA.FTZ R45, R45, R43.reuse, -R52 ;  /* 0x0000002b2d2d7223 */ /* 0x080fe20000010834 */
[----:B------:R-:W-:Y:S01]  /*9200*/  FFMA.FTZ R47, R46, R43, R47 ;  /* 0x0000002b2e2f7223 */ /* 0x000fe2000001002f */
[----:B------:R-:W-:-:S02]  /*9210*/  HADD2.F32 R35, -RZ, R34.H0_H0 ;  /* 0x20000022ff237230 */ /* 0x000fc40000004100 */
[----:B------:R-:W-:Y:S01]  /*9220*/  HADD2.F32 R46, -RZ, R151.H0_H0 ;  /* 0x20000097ff2e7230 */ /* 0x000fe20000004100 */
[----:B------:R-:W-:Y:S01]  /*9230*/  F2FP.F16.F32.PACK_AB R12, R45, R50 ;  /* 0x000000322d0c723e */ /* 0x000fe200000000ff */
[----:B------:R-:W-:Y:S02]  /*9240*/  HADD2.F32 R43, -RZ, R42.H0_H0 ;  /* 0x2000002aff2b7230 */ /* 0x000fe40000004100 */
[----:B------:R-:W-:Y:S02]  /*9250*/  HADD2.F32 R33, -RZ, R14.H0_H0 ;  /* 0x2000000eff217230 */ /* 0x000fe40000004100 */
[-C--:B------:R-:W-:Y:S01]  /*9260*/  FMUL.FTZ R42, R35, R46.reuse ;  /* 0x0000002e232a7220 */ /* 0x080fe20000410000 */
[----:B------:R-:W-:Y:S02]  /*9270*/  HADD2.F32 R34, -RZ, R34.H1_H1 ;  /* 0x30000022ff227230 */ /* 0x000fe40000004100 */
[----:B------:R-:W-:Y:S02]  /*9280*/  HADD2.F32 R14, -RZ, R14.H1_H1 ;  /* 0x3000000eff0e7230 */ /* 0x000fe40000004100 */
[----:B------:R-:W-:Y:S01]  /*9290*/  FMUL.FTZ R46, R33, R46 ;  /* 0x0000002e212e7220 */ /* 0x000fe20000410000 */
[----:B------:R-:W-:-:S02]  /*92a0*/  HADD2.F32 R11, -RZ, R11.H0_H0 ;  /* 0x2000000bff0b7230 */ /* 0x000fc40000004100 */
[-C--:B------:R-:W-:Y:S01]  /*92b0*/  FMUL.FTZ R49, R34, R43.reuse ;  /* 0x0000002b22317220 */ /* 0x080fe20000410000 */
[-C--:B------:R-:W-:Y:S01]  /*92c0*/  FFMA.FTZ R42, R33, R44.reuse, -R42 ;  /* 0x0000002c212a7223 */ /* 0x080fe2000001082a */
[C---:B------:R-:W-:Y:S01]  /*92d0*/  FMUL.FTZ R43, R14.reuse, R43 ;  /* 0x0000002b0e2b7220 */ /* 0x040fe20000410000 */
[----:B------:R-:W-:Y:S01]  /*92e0*/  FFMA.FTZ R46, R35, R44, R46 ;  /* 0x0000002c232e7223 */ /* 0x000fe2000001002e */
[----:B------:R-:W-:Y:S01]  /*92f0*/  FFMA.FTZ R49, R14, R11, -R49 ;  /* 0x0000000b0e317223 */ /* 0x000fe20000010831 */
[----:B------:R-:W-:Y:S01]  /*9300*/  F2FP.F16.F32.PACK_AB R33, R32, R13 ;  /* 0x0000000d2021723e */ /* 0x000fe200000000ff */
[----:B------:R-:W-:Y:S01]  /*9310*/  FFMA.FTZ R43, R34, R11, R43 ;  /* 0x0000000b222b7223 */ /* 0x000fe2000001002b */
[----:B------:R-:W-:Y:S01]  /*9320*/  IMAD.MOV.U32 R13, RZ, RZ, R15 ;  /* 0x000000ffff0d7224 */ /* 0x000fe200078e000f */
[----:B------:R-:W-:Y:S01]  /*9330*/  F2FP.F16.F32.PACK_AB R35, R60, R51 ;  /* 0x000000333c23723e */ /* 0x000fe200000000ff */
[----:B------:R-:W-:Y:S01]  /*9340*/  IMAD.MOV.U32 R15, RZ, RZ, R53 ;  /* 0x000000ffff0f7224 */ /* 0x000fe200078e0035 */
[----:B------:R-:W-:-:S02]  /*9350*/  F2FP.F16.F32.PACK_AB R32, R47, R48 ;  /* 0x000000302f20723e */ /* 0x000fc400000000ff */
[----:B------:R-:W-:Y:S02]  /*9360*/  F2FP.F16.F32.PACK_AB R14, R49, R42 ;  /* 0x0000002a310e723e */ /* 0x000fe400000000ff */
[----:B------:R-:W-:-:S07]  /*9370*/  F2FP.F16.F32.PACK_AB R34, R43, R46 ;  /* 0x0000002e2b22723e */ /* 0x000fce00000000ff */
.L_x_4965:
[----:B------:R-:W-:Y:S05]  /*9380*/  BSYNC B2 ;  /* 0x0000000000027941 */ /* 0x000fea0003800000 */
.L_x_4964:
[----:B----4-:R4:W-:Y:S04]  /*9390*/  ST.E.128 desc[UR60][R38.64], R12 ;  /* 0x0000000c26007985 */ /* 0x0109e8000c101d3c */
[----:B0-----:R4:W-:Y:S02]  /*93a0*/  @!P3 ST.E.128 desc[UR60][R40.64], R32 ;  /* 0x000000202800b985 */ /* 0x0019e4000c101d3c */
.L_x_4963:
[----:B------:R-:W-:Y:S05]  /*93b0*/  BSYNC B1 ;  /* 0x0000000000017941 */ /* 0x000fea0003800000 */
.L_x_4962:
[----:B------:R-:W-:-:S13]  /*93c0*/  ISETP.NE.AND P3, PT, R10, RZ, PT ;  /* 0x000000ff0a00720c */ /* 0x000fda0003f65270 */
[----:B------:R-:W-:Y:S05]  /*93d0*/  @!P3 BRA `(.L_x_4914) ;  /* 0x0000000c00c0b947 */ /* 0x000fea0003800000 */
[----:B----4-:R-:W4:Y:S01]  /*93e0*/  LDL R15, [R1+0x34] ;  /* 0x00003400010f7983 */ /* 0x010f220000100800 */
[----:B------:R-:W-:Y:S01]  /*93f0*/  LOP3.LUT P4, RZ, R22, 0x1, RZ, 0xc0, !PT ;  /* 0x0000000116ff7812 */ /* 0x000fe2000788c0ff */
[----:B------:R-:W-:Y:S01]  /*9400*/  BSSY B1, `(.L_x_4966) ;  /* 0x0000070000017945 */ /* 0x000fe20003800000 */
[----:B------:R-:W-:Y:S02]  /*9410*/  SHF.R.U32.HI R14, RZ, 0x3, R225 ;  /* 0x00000003ff0e7819 */ /* 0x000fe400000116e1 */
[----:B------:R-:W-:Y:S02]  /*9420*/  SEL R134, R122, R134, !P4 ;  /* 0x000000867a867207 */ /* 0x000fe40006000000 */
[C---:B0-----:R-:W-:Y:S02]  /*9430*/  LEA R38, P3, R7.reuse, R36, 0x1 ;  /* 0x0000002407267211 */ /* 0x041fe400078608ff */
[----:B------:R-:W-:Y:S02]  /*9440*/  SHF.R.S32.HI R11, RZ, 0x1f, R134 ;  /* 0x0000001fff0b7819 */ /* 0x000fe40000011486 */
[----:B------:R-:W-:-:S02]  /*9450*/  LEA.HI.X R39, R7, R37, R107, 0x1, P3 ;  /* 0x0000002507277211 */ /* 0x000fc400018f0c6b */
[----:B------:R-:W-:Y:S02]  /*9460*/  LEA.HI R134, R11, R134, RZ, 0x4 ;  /* 0x000000860b867211 */ /* 0x000fe400078f20ff */
[----:B------:R-:W-:Y:S02]  /*9470*/  ISETP.GE.AND P3, PT, R195, R119, PT ;  /* 0x00000077c300720c */ /* 0x000fe40003f66270 */
[----:B------:R-:W-:-:S04]  /*9480*/  LEA.HI.SX32 R134, R134, R111, 0x1c ;  /* 0x0000006f86867211 */ /* 0x000fc800078fe2ff */
[----:B------:R-:W-:-:S04]  /*9490*/  SHF.R.S32.HI R11, RZ, 0x1f, R134 ;  /* 0x0000001fff0b7819 */ /* 0x000fc80000011486 */
[----:B------:R-:W-:Y:S02]  /*94a0*/  LEA.HI R12, R11, R134, RZ, 0x3 ;  /* 0x000000860b0c7211 */ /* 0x000fe400078f18ff */
[----:B------:R-:W-:Y:S02]  /*94b0*/  SHF.L.U32 R11, R134, 0x3, RZ ;  /* 0x00000003860b7819 */ /* 0x000fe400000006ff */
[----:B------:R-:W-:Y:S02]  /*94c0*/  SHF.R.S32.HI R13, RZ, 0x3, R12 ;  /* 0x00000003ff0d7819 */ /* 0x000fe4000001140c */
[----:B------:R-:W-:-:S04]  /*94d0*/  LOP3.LUT R12, R225, 0x38, R11, 0xf8, !PT ;  /* 0x00000038e10c7812 */ /* 0x000fc800078ef80b */
[----:B------:R-:W-:Y:S01]  /*94e0*/  LOP3.LUT R12, R12, R14, RZ, 0x3c, !PT ;  /* 0x0000000e0c0c7212 */ /* 0x000fe200078e3cff */
[----:B----4-:R-:W-:-:S04]  /*94f0*/  IMAD R13, R13, 0x1800, R15 ;  /* 0x000018000d0d7824 */ /* 0x010fc800078e020f */
[----:B------:R-:W-:Y:S02]  /*9500*/  IMAD.IADD R12, R13, 0x1, R12 ;  /* 0x000000010d0c7824 */ /* 0x000fe400078e020c */
[C---:B------:R-:W-:Y:S02]  /*9510*/  IMAD R13, R19.reuse, 0x4800, R129 ;  /* 0x00004800130d7824 */ /* 0x040fe400078e0281 */
[----:B------:R-:W-:Y:S02]  /*9520*/  IMAD R15, R19, 0x4800, R12 ;  /* 0x00004800130f7824 */ /* 0x000fe400078e020c */
[--C-:B------:R-:W-:Y:S02]  /*9530*/  IMAD R13, R13, 0x2, R18.reuse ;  /* 0x000000020d0d7824 */ /* 0x100fe400078e0212 */
[----:B------:R-:W-:-:S04]  /*9540*/  IMAD R32, R15, 0x2, R18 ;  /* 0x000000020f207824 */ /* 0x000fc800078e0212 */
[----:B------:R-:W0:Y:S04]  /*9550*/  LDS.128 R12, [R13+0x1e400] ;  /* 0x01e400000d0c7984 */ /* 0x000e280000000c00 */
[----:B------:R-:W4:Y:S01]  /*9560*/  LDS.128 R32, [R32+0x1e400] ;  /* 0x01e4000020207984 */ /* 0x000f220000000c00 */
[----:B------:R-:W-:Y:S05]  /*9570*/  @P3 BRA `(.L_x_4967) ;  /* 0x0000000400603947 */ /* 0x000fea0003800000 */
[----:B------:R-:W-:Y:S01]  /*9580*/  SHF.R.U32.HI R46, RZ, 0x10, R69 ;  /* 0x00000010ff2e7819 */ /* 0x000fe20000011645 */
[----:B----4-:R-:W-:Y:S01]  /*9590*/  IMAD.MOV.U32 R41, RZ, RZ, R32 ;  /* 0x000000ffff297224 */ /* 0x010fe200078e0020 */
[----:B------:R-:W-:Y:S01]  /*95a0*/  MOV R42, R34 ;  /* 0x00000022002a7202 */ /* 0x000fe20000000f00 */
[----:B0-----:R-:W-:Y:S01]  /*95b0*/  IMAD.MOV.U32 R32, RZ, RZ, R14 ;  /* 0x000000ffff207224 */ /* 0x001fe200078e000e */
[----:B------:R-:W-:Y:S01]  /*95c0*/  SHF.R.U32.HI R44, RZ, 0x10, R57 ;  /* 0x00000010ff2c7819 */ /* 0x000fe20000011639 */
[----:B------:R-:W-:Y:S01]  /*95d0*/  HADD2.F32 R45, -RZ, R144.H1_H1 ;  /* 0x30000090ff2d7230 */ /* 0x000fe20000004100 */
[--C-:B------:R-:W-:Y:S01]  /*95e0*/  SHF.R.U64 R49, R70, 0x10, R71.reuse ;  /* 0x0000001046317819 */ /* 0x100fe20000001247 */
[----:B------:R-:W-:Y:S01]  /*95f0*/  HADD2.F32 R34, -RZ, R33.H0_H0 ;  /* 0x20000021ff227230 */ /* 0x000fe20000004100 */
[----:B------:R-:W-:Y:S01]  /*9600*/  SHF.R.U32.HI R70, RZ, 0x10, R71 ;  /* 0x00000010ff467819 */ /* 0x000fe20000011647 */
[----:B------:R-:W-:Y:S01]  /*9610*/  HADD2.F32 R14, -RZ, R13.H0_H0 ;  /* 0x2000000dff0e7230 */ /* 0x000fe20000004100 */
[----:B------:R-:W-:Y:S01]  /*9620*/  SHF.R.U64 R40, R58, 0x10, R59 ;  /* 0x000000103a287819 */ /* 0x000fe2000000123b */
[----:B------:R-:W-:-:S02]  /*9630*/  HADD2.F32 R33, -RZ, R33.H1_H1 ;  /* 0x30000021ff217230 */ /* 0x000fc40000004100 */
[-C--:B------:R-:W-:Y:S01]  /*9640*/  FMUL.FTZ R47, R34, R45.reuse ;  /* 0x0000002d222f7220 */ /* 0x080fe20000410000 */
[----:B------:R-:W-:Y:S02]  /*9650*/  HADD2.F32 R46, -RZ, R46.H0_H0 ;  /* 0x2000002eff2e7230 */ /* 0x000fe40000004100 */
[C---:B------:R-:W-:Y:S01]  /*9660*/  FMUL.FTZ R45, R14.reuse, R45 ;  /* 0x0000002d0e2d7220 */ /* 0x040fe20000410000 */
[----:B------:R-:W-:Y:S01]  /*9670*/  HADD2.F32 R43, -RZ, R142.H1_H1 ;  /* 0x3000008eff2b7230 */ /* 0x000fe20000004100 */
[----:B------:R-:W-:Y:S01]  /*9680*/  SHF.R.U32.HI R58, RZ, 0x10, R59 ;  /* 0x00000010ff3a7819 */ /* 0x000fe2000001163b */
[----:B------:R-:W-:Y:S02]  /*9690*/  HADD2.F32 R13, -RZ, R13.H1_H1 ;  /* 0x3000000dff0d7230 */ /* 0x000fe40000004100 */
[-C--:B------:R-:W-:Y:S01]  /*96a0*/  FMUL.FTZ R48, R33, R46.reuse ;  /* 0x0000002e21307220 */ /* 0x080fe20000410000 */
[----:B------:R-:W-:Y:S02]  /*96b0*/  HADD2.F32 R44, -RZ, R44.H0_H0 ;  /* 0x2000002cff2c7230 */ /* 0x000fe40000004100 */
[-C--:B------:R-:W-:Y:S01]  /*96c0*/  FFMA.FTZ R47, R14, R43.reuse, -R47 ;  /* 0x0000002b0e2f7223 */ /* 0x080fe2000001082f */
[----:B------:R-:W-:Y:S01]  /*96d0*/  FFMA.FTZ R45, R34, R43, R45 ;  /* 0x0000002b222d7223 */ /* 0x000fe2000001002d */
[----:B------:R-:W-:Y:S01]  /*96e0*/  FMUL.FTZ R46, R13, R46 ;  /* 0x0000002e0d2e7220 */ /* 0x000fe20000410000 */
[----:B------:R-:W-:-:S02]  /*96f0*/  HADD2.F32 R43, -RZ, R143.H1_H1 ;  /* 0x3000008fff2b7230 */ /* 0x000fc40000004100 */
[-C--:B------:R-:W-:Y:S01]  /*9700*/  FFMA.FTZ R48, R13, R44.reuse, -R48 ;  /* 0x0000002c0d307223 */ /* 0x080fe20000010830 */
[----:B------:R-:W-:Y:S02]  /*9710*/  HADD2.F32 R14, -RZ, R35.H0_H0 ;  /* 0x20000023ff0e7230 */ /* 0x000fe40000004100 */
[----:B------:R-:W-:Y:S01]  /*9720*/  FFMA.FTZ R46, R33, R44, R46 ;  /* 0x0000002c212e7223 */ /* 0x000fe2000001002e */
[----:B------:R-:W-:Y:S01]  /*9730*/  HADD2.F32 R13, -RZ, R15.H0_H0 ;  /* 0x2000000fff0d7230 */ /* 0x000fe20000004100 */
[----:B------:R-:W-:Y:S01]  /*9740*/  SHF.R.U64 R54, R68, 0x10, R69 ;  /* 0x0000001044367819 */ /* 0x000fe20000001245 */
[----:B------:R-:W-:Y:S02]  /*9750*/  HADD2.F32 R33, -RZ, R141.H1_H1 ;  /* 0x3000008dff217230 */ /* 0x000fe40000004100 */
[-C--:B------:R-:W-:Y:S01]  /*9760*/  FMUL.FTZ R50, R14, R43.reuse ;  /* 0x0000002b0e327220 */ /* 0x080fe20000410000 */
[----:B------:R-:W-:Y:S02]  /*9770*/  HADD2.F32 R35, -RZ, R35.H1_H1 ;  /* 0x30000023ff237230 */ /* 0x000fe40000004100 */
[----:B------:R-:W-:Y:S01]  /*9780*/  FMUL.FTZ R43, R13, R43 ;  /* 0x0000002b0d2b7220 */ /* 0x000fe20000410000 */
[----:B------:R-:W-:Y:S01]  /*9790*/  HADD2.F32 R44, -RZ, R70.H0_H0 ;  /* 0x20000046ff2c7230 */ /* 0x000fe20000004100 */
[----:B------:R-:W-:Y:S01]  /*97a0*/  SHF.R.U64 R55, R56, 0x10, R57 ;  /* 0x0000001038377819 */ /* 0x000fe20000001239 */
[----:B------:R-:W-:-:S02]  /*97b0*/  HADD2.F32 R15, -RZ, R15.H1_H1 ;  /* 0x3000000fff0f7230 */ /* 0x000fc40000004100 */
[-C--:B------:R-:W-:Y:S01]  /*97c0*/  FFMA.FTZ R51, R14, R33.reuse, R43 ;  /* 0x000000210e337223 */ /* 0x080fe2000001002b */
[----:B------:R-:W-:Y:S02]  /*97d0*/  HADD2.F32 R34, -RZ, R58.H0_H0 ;  /* 0x2000003aff227230 */ /* 0x000fe40000004100 */
[-C--:B------:R-:W-:Y:S01]  /*97e0*/  FMUL.FTZ R52, R35, R44.reuse ;  /* 0x0000002c23347220 */ /* 0x080fe20000410000 */
[----:B------:R-:W-:Y:S01]  /*97f0*/  FFMA.FTZ R50, R13, R33, -R50 ;  /* 0x000000210d327223 */ /* 0x000fe20000010832 */
[C---:B------:R-:W-:Y:S01]  /*9800*/  FMUL.FTZ R44, R15.reuse, R44 ;  /* 0x0000002c0f2c7220 */ /* 0x040fe20000410000 */
[----:B------:R-:W-:Y:S02]  /*9810*/  HADD2.F32 R144, -RZ, R144.H0_H0 ;  /* 0x20000090ff907230 */ /* 0x000fe40000004100 */
[-C--:B------:R-:W-:Y:S01]  /*9820*/  FFMA.FTZ R53, R15, R34.reuse, -R52 ;  /* 0x000000220f357223 */ /* 0x080fe20000010834 */
[--C-:B------:R-:W-:Y:S02]  /*9830*/  HADD2.F32 R14, -RZ, R41.reuse.H0_H0 ;  /* 0x20000029ff0e7230 */ /* 0x100fe40000004100 */
[----:B------:R-:W-:Y:S01]  /*9840*/  FFMA.FTZ R52, R35, R34, R44 ;  /* 0x0000002223347223 */ /* 0x000fe2000001002c */
[----:B------:R-:W-:Y:S01]  /*9850*/  HADD2.F32 R33, -RZ, R54.H0_H0 ;  /* 0x20000036ff217230 */ /* 0x000fe20000004100 */
[----:B------:R-:W-:Y:S01]  /*9860*/  F2FP.F16.F32.PACK_AB R45, R46, R45 ;  /* 0x0000002d2e2d723e */ /* 0x000fe200000000ff */
[----:B------:R-:W-:-:S02]  /*9870*/  HADD2.F32 R41, -RZ, R41.H1_H1 ;  /* 0x30000029ff297230 */ /* 0x000fc40000004100 */
[-C--:B------:R-:W-:Y:S01]  /*9880*/  FMUL.FTZ R34, R14, R144.reuse ;  /* 0x000000900e227220 */ /* 0x080fe20000410000 */
[----:B------:R-:W-:Y:S01]  /*9890*/  HADD2.F32 R142, -RZ, R142.H0_H0 ;  /* 0x2000008eff8e7230 */ /* 0x000fe20000004100 */
[----:B------:R-:W-:Y:S01]  /*98a0*/  F2FP.F16.F32.PACK_AB R51, R52, R51 ;  /* 0x000000333433723e */ /* 0x000fe200000000ff */
[--C-:B------:R-:W-:Y:S02]  /*98b0*/  HADD2.F32 R13, -RZ, R12.reuse.H0_H0 ;  /* 0x2000000cff0d7230 */ /* 0x100fe40000004100 */
[-C--:B------:R-:W-:Y:S01]  /*98c0*/  FMUL.FTZ R43, R41, R33.reuse ;  /* 0x00000021292b7220 */ /* 0x080fe20000410000 */
[----:B------:R-:W-:Y:S02]  /*98d0*/  HADD2.F32 R12, -RZ, R12.H1_H1 ;  /* 0x3000000cff0c7230 */ /* 0x000fe40000004100 */
        /* <DEDUP_REMOVED lines=12> */
[----:B------:R-:W-:-:S02]  /*99a0*/  HADD2.F32 R42, -RZ, R42.H1_H1 ;  /* 0x3000002aff2a7230 */ /* 0x000fc40000004100 */
        /* <DEDUP_REMOVED lines=18> */
[----:B------:R-:W-:Y:S01]  /*9ad0*/  F2FP.F16.F32.PACK_AB R13, R48, R47 ;  /* 0x0000002f300d723e */ /* 0x000fe200000000ff */
[----:B------:R-:W-:Y:S02]  /*9ae0*/  IMAD.MOV.U32 R14, RZ, RZ, R34 ;  /* 0x000000ffff0e7224 */ /* 0x000fe400078e0022 */
[----:B------:R-:W-:-:S07]  /*9af0*/  IMAD.MOV.U32 R34, RZ, RZ, R50 ;  /* 0x000000ffff227224 */ /* 0x000fce00078e0032 */
.L_x_4967:
[----:B------:R-:W-:Y:S05]  /*9b00*/  BSYNC B1 ;  /* 0x0000000000017941 */ /* 0x000fea0003800000 */
.L_x_4966:
[----:B0-----:R0:W-:Y:S01]  /*9b10*/  ST.E.128 desc[UR60][R38.64], R12 ;  /* 0x0000000c26007985 */ /* 0x0011e2000c101d3c */
[----:B------:R-:W-:-:S13]  /*9b20*/  ISETP.GE.AND P3, PT, R11, R130, PT ;  /* 0x000000820b00720c */ /* 0x000fda0003f66270 */
[----:B------:R-:W-:Y:S05]  /*9b30*/  @P3 BRA `(.L_x_4914) ;  /* 0x0000000400e83947 */ /* 0x000fea0003800000 */
[----:B------:R-:W-:-:S05]  /*9b40*/  IMAD.WIDE R36, R11, 0x2, R36 ;  /* 0x000000020b247825 */ /* 0x000fca00078e0224 */
[----:B----4-:R4:W-:Y:S01]  /*9b50*/  ST.E.128 desc[UR60][R36.64], R32 ;  /* 0x0000002024007985 */ /* 0x0109e2000c101d3c */
[----:B------:R-:W-:Y:S05]  /*9b60*/  BRA `(.L_x_4914) ;  /* 0x0000000400dc7947 */ /* 0x000fea0003800000 */
.L_x_4879:
[----:B------:R-:W2:Y:S02]  /*9b70*/  LDL R11, [R1+0x38] ;  /* 0x00003800010b7983 */ /* 0x000ea40000100800 */
[----:B--2---:R-:W-:-:S13]  /*9b80*/  R2UR UR4, R11 ;  /* 0x000000000b0472ca */ /* 0x004fda00000e0000 */
[----:B------:R-:W-:-:S06]  /*9b90*/  UISETP.NE.AND UP0, UPT, UR4, 0x3, UPT ;  /* 0x000000030400788c */ /* 0x000fcc000bf05270 */
[----:B------:R-:W-:-:S13]  /*9ba0*/  PLOP3.LUT P2, PT, PT, PT, UP0, 0x80, 0x0 ;  /* 0x000000000000781c */ /* 0x000fda0003f4f008 */
[----:B------:R-:W-:Y:S05]  /*9bb0*/  @!P2 BRA `(.L_x_4968) ;  /* 0x000000000004a947 */ /* 0x000fea0003800000 */
[----:B------:R-:W-:Y:S01]  /*9bc0*/  BPT.TRAP 0x1 ;  /* 0x000000040000795c */ /* 0x000fe20000300000 */
.L_x_4968:
[----:B------:R-:W-:Y:S01]  /*9bd0*/  LEA R86, R19, R18, 0x3 ;  /* 0x0000001213567211 */ /* 0x000fe200078e18ff */
[----:B------:R-:W-:Y:S01]  /*9be0*/  BSSY B1, `(.L_x_4969) ;  /* 0x0000005000017945 */ /* 0x000fe20003800000 */
[----:B------:R-:W-:Y:S02]  /*9bf0*/  SHF.L.U32 R87, R219, 0x1f, RZ ;  /* 0x0000001fdb577819 */ /* 0x000fe400000006ff */
[----:B------:R-:W-:Y:S02]  /*9c00*/  SHF.R.S32.HI R31, RZ, 0x1f, R27 ;  /* 0x0000001fff1f7819 */ /* 0x000fe4000001141b */
[----:B------:R-:W0:Y:S02]  /*9c10*/  SYNCS.PHASECHK.TRANS64.TRYWAIT P3, [R86+URZ+0x30890], R87 ;  /* 0x03089057560075a7 */ /* 0x000e24000806017f */
[----:B0-----:R-:W-:Y:S05]  /*9c20*/  @!P3 BRA `(.L_x_4970) ;  /* 0x000002000040b947 */ /* 0x001fea0003800000 */
.L_x_5320:
[----:B------:R-:W-:Y:S05]  /*9c30*/  BSYNC B1 ;  /* 0x0000000000017941 */ /* 0x000fea0003800000 */
.L_x_4969:
        /* <DEDUP_REMOVED lines=19> */
[C---:B------:R-:W-:Y:S01]  /*9d70*/  LEA R40, P3, R12.reuse, UR4, 0x1 ;  /* 0x000000040c287c11 */ /* 0x040fe2000f8608ff */
[----:B------:R-:W-:Y:S01]  /*9d80*/  IMAD.IADD R42, R85, 0x1, -R218 ;  /* 0x00000001552a7824 */ /* 0x000fe200078e0ada */
[----:B------:R-:W-:Y:S02]  /*9d90*/  UMOV UR4, 0xffffffff ;  /* 0xffffffff00047882 */ /* 0x000fe40000000000 */
[----:B------:R-:W-:Y:S02]  /*9da0*/  LEA.HI.X R41, R12, UR5, R11, 0x1, P3 ;  /* 0x000000050c297c11 */ /* 0x000fe400098f0c0b */
[----:B------:R-:W-:Y:S01]  /*9db0*/  ISETP.GE.AND P3, PT, R42, 0x1, PT ;  /* 0x000000012a00780c */ /* 0x000fe20003f66270 */
[----:B------:R-:W-:-:S12]  /*9dc0*/  BRA.DIV UR4, `(.L_x_4971) ;  /* 0x000001fe04ec7947 */ /* 0x000fd8000b800000 */
[----:B------:R1:W2:Y:S04]  /*9dd0*/  SHFL.IDX PT, R39, R41, RZ, 0x1c1f ;  /* 0x001c1fff29277589 */ /* 0x0002a800000e0000 */
[----:B------:R1:W3:Y:S02]  /*9de0*/  SHFL.IDX PT, R38, R40, RZ, 0x1c1f ;  /* 0x001c1fff28267589 */ /* 0x0002e400000e0000 */
.L_x_5324:
        /* <DEDUP_REMOVED lines=23> */
[----:B------:R-:W-:Y:S02]  /*9f60*/  @!P5 IMAD.SHL.U32 R11, R203, 0x8, RZ ;  /* 0x00000008cb0bd824 */ /* 0x000fe400078e00ff */
[----:B--2---:R-:W-:Y:S02]  /*9f70*/  @!P5 IMAD.MOV.U32 R36, RZ, RZ, R38 ;  /* 0x000000ffff24d224 */ /* 0x004fe400078e0026 */
[----:B------:R-:W-:Y:S02]  /*9f80*/  @!P5 IMAD.MOV.U32 R37, RZ, RZ, R39 ;  /* 0x000000ffff25d224 */ /* 0x000fe400078e0027 */
        /* <DEDUP_REMOVED lines=11> */
.L_x_4973:
[----:B------:R-:W-:Y:S05]  /*a040*/  BSYNC B1 ;  /* 0x0000000000017941 */ /* 0x000fea0003800000 */
.L_x_4972:
[----:B------:R-:W-:-:S03]  /*a050*/  UMOV UR4, 0xffffffff ;  /* 0xffffffff00047882 */ /* 0x000fc60000000000 */
[----:B------:R-:W-:Y:S05]  /*a060*/  BRA.DIV UR4, `(.L_x_4974) ;  /* 0x000001fe04907947 */ /* 0x000fea000b800000 */
[----:B--2---:R2:W0:Y:S04]  /*a070*/  SHFL.IDX PT, R39, R41, 0x1, 0x1c1f ;  /* 0x003c1f0029277f89 */ /* 0x00442800000e0000 */
[----:B---3--:R2:W3:Y:S02]  /*a080*/  SHFL.IDX PT, R38, R40, 0x1, 0x1c1f ;  /* 0x003c1f0028267f89 */ /* 0x0084e400000e0000 */
.L_x_5328:
        /* <DEDUP_REMOVED lines=23> */
[----:B------:R-:W-:Y:S02]  /*a200*/  @!P5 IMAD.SHL.U32 R11, R203, 0x8, RZ ;  /* 0x00000008cb0bd824 */ /* 0x000fe400078e00ff */
[----:B0-----:R-:W-:Y:S02]  /*a210*/  @!P5 IMAD.MOV.U32 R36, RZ, RZ, R38 ;  /* 0x000000ffff24d224 */ /* 0x001fe400078e0026 */
[----:B------:R-:W-:Y:S02]  /*a220*/  @!P5 IMAD.MOV.U32 R37, RZ, RZ, R39 ;  /* 0x000000ffff25d224 */ /* 0x000fe400078e0027 */
        /* <DEDUP_REMOVED lines=11> */
.L_x_4914:
[----:B------:R-:W-:Y:S05]  /*a2e0*/  BSYNC B0 ;  /* 0x0000000000007941 */ /* 0x000fea0003800000 */
.L_x_4878:
        /* <DEDUP_REMOVED lines=12> */
[----:B------:R-:W-:-:S05]  /*a3b0*/  @!P3 VIADD R11, R86, 0x308a0 ;  /* 0x000308a0560bb836 */ /* 0x000fca0000000000 */
[----:B------:R-:W-:-:S04]  /*a3c0*/  @!P3 PRMT R11, RZ, 0x654, R11 ;  /* 0x00000654ff0bb816 */ /* 0x000fc8000000000b */
[----:B------:R2:W-:Y:S01]  /*a3d0*/  @!P3 SYNCS.ARRIVE.TRANS64.RED.A1T0 RZ, [R11+URZ], RZ ;  /* 0x000000ff0bffb9a7 */ /* 0x0005e2000810043f */
[----:B------:R-:W-:Y:S05]  /*a3e0*/  @!P2 BRA `(.L_x_4976) ;  /* 0x000000000004a947 */ /* 0x000fea0003800000 */
[----:B------:R-:W-:Y:S01]  /*a3f0*/  BPT.TRAP 0x1 ;  /* 0x000000040000795c */ /* 0x000fe20000300000 */
.L_x_4976:
[----:B------:R-:W-:Y:S05]  /*a400*/  BSYNC B0 ;  /* 0x0000000000007941 */ /* 0x000fea0003800000 */
.L_x_4975:
[----:B------:R-:W5:Y:S01]  /*a410*/  SYNCS.PHASECHK.TRANS64.TRYWAIT P2, [R86+URZ+0x308b0], R87 ;  /* 0x0308b057560075a7 */ /* 0x000f62000804017f */
[----:B------:R-:W-:Y:S04]  /*a420*/  BSSY B0, `(.L_x_4977) ;  /* 0x0000002000007945 */ /* 0x000fe80003800000 */
[----:B-----5:R-:W-:Y:S05]  /*a430*/  @!P2 BRA `(.L_x_4978) ;  /* 0x000001f800e8a947 */ /* 0x020fea0003800000 */
.L_x_5329:
[----:B------:R-:W-:Y:S05]  /*a440*/  BSYNC B0 ;  /* 0x0000000000007941 */ /* 0x000fea0003800000 */
.L_x_4977:
[----:B------:R-:W-:Y:S01]  /*a450*/  ULDC.64 UR4, c[0x0][0x328] ;  /* 0x0000ca0000047ab9 */ /* 0x000fe20000000a00 */
[----:B------:R-:W-:Y:S01]  /*a460*/  IMAD.IADD R85, R85, 0x1, -R218 ;  /* 0x0000000155557824 */ /* 0x000fe200078e0ada */
[----:B------:R-:W-:Y:S01]  /*a470*/  BSSY B0, `(.L_x_4979) ;  /* 0x0000037000007945 */ /* 0x000fe20003800000 */
[----:B0---4-:R-:W-:Y:S02]  /*a480*/  IMAD R14, R31, UR4, RZ ;  /* 0x000000041f0e7c24 */ /* 0x011fe4000f8e02ff */
[----:B------:R-:W-:-:S04]  /*a490*/  IMAD.WIDE.U32 R12, R27, UR4, RZ ;  /* 0x000000041b0c7c25 */ /* 0x000fc8000f8e00ff */
[----:B------:R-:W-:Y:S01]  /*a4a0*/  IMAD R27, R27, UR5, R14 ;  /* 0x000000051b1b7c24 */ /* 0x000fe2000f8e020e */
[----:B------:R-:W-:Y:S02]  /*a4b0*/  ULDC.64 UR4, c[0x0][0x338] ;  /* 0x0000ce0000047ab9 */ /* 0x000fe40000000a00 */
[----:B--2---:R-:W-:Y:S02]  /*a4c0*/  IMAD R11, R84, UR4, RZ ;  /* 0x00000004540b7c24 */ /* 0x004fe4000f8e02ff */
[----:B------:R-:W-:Y:S02]  /*a4d0*/  IADD3 R13, R13, R27, RZ ;  /* 0x0000001b0d0d7210 */ /* 0x000fe40007ffe0ff */
        /* <DEDUP_REMOVED lines=11> */
[----:B------:R0:W2:Y:S01]  /*a590*/  SHFL.IDX PT, R34, R31, RZ, 0x1c1f ;  /* 0x001c1fff1f227589 */ /* 0x0000a200000e0000 */
[----:B------:R-:W-:-:S03]  /*a5a0*/  ISETP.GE.AND P2, PT, R85, 0x1, PT ;  /* 0x000000015500780c */ /* 0x000fc60003f46270 */
[----:B------:R0:W4:Y:S10]  /*a5b0*/  SHFL.IDX PT, R35, R11, RZ, 0x1c1f ;  /* 0x001c1fff0b237589 */ /* 0x00013400000e0000 */
[----:B0-----:R-:W-:Y:S05]  /*a5c0*/  @!P2 BRA `(.L_x_4980) ;  /* 0x000000000084a947 */ /* 0x001fea0003800000 */
[----:B------:R-:W-:Y:S02]  /*a5d0*/  ULDC UR4, c[0x0][0x2f4] ;  /* 0x0000bd0000047ab9 */ /* 0x000fe40000000800 */
[----:B------:R-:W-:Y:S02]  /*a5e0*/  ISETP.GE.AND P5, PT, R16, UR4, PT ;  /* 0x0000000410007c0c */ /* 0x000fe4000bfa6270 */
[----:B------:R-:W-:-:S11]  /*a5f0*/  ISETP.GE.AND P4, PT, R192, UR4, PT ;  /* 0x00000004c0007c0c */ /* 0x000fd6000bf86270 */
[----:B------:R-:W0:Y:S01]  /*a600*/  @!P5 LDS.128 R12, [R28] ;  /* 0x000000001c0cd984 */ /* 0x000e220000000c00 */
[----:B--2---:R-:W-:-:S04]  /*a610*/  @!P5 LEA R36, P2, R16, R34, 0x1 ;  /* 0x000000221024d211 */ /* 0x004fc800078408ff */
[----:B----4-:R-:W-:Y:S02]  /*a620*/  @!P5 LEA.HI.X R37, R16, R35, R17, 0x1, P2 ;  /* 0x000000231025d211 */ /* 0x010fe400010f0c11 */
[----:B------:R-:W-:-:S04]  /*a630*/  @!P4 LEA R32, P2, R192, R34, 0x1 ;  /* 0x00000022c020c211 */ /* 0x000fc800078408ff */
[----:B------:R-:W-:Y:S02]  /*a640*/  @!P4 LEA.HI.X R33, R192, R35, R216, 0x1, P2 ;  /* 0x00000023c021c211 */ /* 0x000fe400010f0cd8 */
[----:B------:R-:W-:-:S13]  /*a650*/  ISETP.GE.AND P2, PT, R23, UR4, PT ;  /* 0x0000000417007c0c */ /* 0x000fda000bf46270 */
[----:B------:R-:W-:-:S04]  /*a660*/  @!P2 LEA R26, P6, R23, R34, 0x1 ;  /* 0x00000022171aa211 */ /* 0x000fc800078c08ff */
[----:B------:R-:W-:Y:S01]  /*a670*/  @!P2 LEA.HI.X R27, R23, R35, R206, 0x1, P6 ;  /* 0x00000023171ba211 */ /* 0x000fe200030f0cce */
[----:B0-----:R0:W-:Y:S01]  /*a680*/  @!P5 ST.E.128 desc[UR60][R36.64], R12 ;  /* 0x0000000c2400d985 */ /* 0x0011e2000c101d3c */
[----:B------:R-:W-:-:S13]  /*a690*/  ISETP.GE.AND P5, PT, R198, UR4, PT ;  /* 0x00000004c6007c0c */ /* 0x000fda000bfa6270 */
[----:B------:R-:W2:Y:S01]  /*a6a0*/  @!P5 LDS.128 R12, [R29] ;  /* 0x000000001d0cd984 */ /* 0x000ea20000000c00 */
[----:B------:R-:W-:-:S04]  /*a6b0*/  @!P5 IMAD.SHL.U32 R39, R202, 0x8, RZ ;  /* 0x00000008ca27d824 */ /* 0x000fc800078e00ff */
[----:B0-----:R-:W-:-:S05]  /*a6c0*/  @!P5 IMAD.WIDE R36, R39, 0x2, R34 ;  /* 0x000000022724d825 */ /* 0x001fca00078e0222 */
[----:B--2---:R0:W-:Y:S01]  /*a6d0*/  @!P5 ST.E.128 desc[UR60][R36.64], R12 ;  /* 0x0000000c2400d985 */ /* 0x0041e2000c101d3c */
[----:B------:R-:W-:-:S13]  /*a6e0*/  ISETP.GE.AND P5, PT, R195, UR4, PT ;  /* 0x00000004c3007c0c */ /* 0x000fda000bfa6270 */
[----:B------:R-:W2:Y:S01]  /*a6f0*/  @!P5 LDS.128 R12, [R28+0x3000] ;  /* 0x003000001c0cd984 */ /* 0x000ea20000000c00 */
[----:B------:R-:W-:Y:S01]  /*a700*/  @!P5 IMAD.SHL.U32 R39, R203, 0x8, RZ ;  /* 0x00000008cb27d824 */ /* 0x000fe200078e00ff */
[----:B0-----:R-:W-:Y:S01]  /*a710*/  @!P5 MOV R36, R34 ;  /* 0x000000220024d202 */ /* 0x001fe20000000f00 */
[----:B------:R-:W-:-:S04]  /*a720*/  @!P5 IMAD.MOV.U32 R37, RZ, RZ, R35 ;  /* 0x000000ffff25d224 */ /* 0x000fc800078e0023 */
[----:B------:R-:W-:-:S05]  /*a730*/  @!P5 IMAD.WIDE R36, R39, 0x2, R36 ;  /* 0x000000022724d825 */ /* 0x000fca00078e0224 */
[----:B--2---:R-:W-:Y:S01]  /*a740*/  @!P5 ST.E.128 desc[UR60][R36.64], R12 ;  /* 0x0000000c2400d985 */ /* 0x004fe2000c101d3c */
        /* <DEDUP_REMOVED lines=9> */
.L_x_4980:
[----:B------:R-:W-:Y:S05]  /*a7e0*/  BSYNC B0 ;  /* 0x0000000000007941 */ /* 0x000fea0003800000 */
.L_x_4979:
[----:B------:R-:W-:Y:S01]  /*a7f0*/  ISETP.GE.AND P2, PT, R85, 0x41, PT ;  /* 0x000000415500780c */ /* 0x000fe20003f46270 */
[----:B0---4-:R0:W4:Y:S01]  /*a800*/  SHFL.IDX PT, R35, R11, 0x1, 0x1c1f ;  /* 0x003c1f000b237f89 */ /* 0x01112200000e0000 */
[----:B------:R-:W-:Y:S03]  /*a810*/  BSSY B0, `(.L_x_4981) ;  /* 0x0000024000007945 */ /* 0x000fe60003800000 */
[----:B--2---:R0:W2:Y:S08]  /*a820*/  SHFL.IDX PT, R34, R31, 0x1, 0x1c1f ;  /* 0x003c1f001f227f89 */ /* 0x0040b000000e0000 */
[----:B0-----:R-:W-:Y:S05]  /*a830*/  @!P2 BRA `(.L_x_4982) ;  /* 0x000000000084a947 */ /* 0x001fea0003800000 */
[----:B------:R-:W-:Y:S02]  /*a840*/  ULDC UR4, c[0x0][0x2f4] ;  /* 0x0000bd0000047ab9 */ /* 0x000fe40000000800 */
[----:B------:R-:W-:Y:S02]  /*a850*/  ISETP.GE.AND P5, PT, R16, UR4, PT ;  /* 0x0000000410007c0c */ /* 0x000fe4000bfa6270 */
[----:B------:R-:W-:-:S11]  /*a860*/  ISETP.GE.AND P4, PT, R192, UR4, PT ;  /* 0x00000004c0007c0c */ /* 0x000fd6000bf86270 */
[----:B------:R-:W0:Y:S01]  /*a870*/  @!P5 LDS.128 R12, [R28+0x2000] ;  /* 0x002000001c0cd984 */ /* 0x000e220000000c00 */
        /* <DEDUP_REMOVED lines=9> */
[----:B------:R-:W2:Y:S01]  /*a910*/  @!P5 LDS.128 R12, [R29+0x2000] ;  /* 0x002000001d0cd984 */ /* 0x000ea20000000c00 */
[----:B------:R-:W-:-:S04]  /*a920*/  @!P5 IMAD.SHL.U32 R11, R202, 0x8, RZ ;  /* 0x00000008ca0bd824 */ /* 0x000fc800078e00ff */
[----:B0-----:R-:W-:-:S05]  /*a930*/  @!P5 IMAD.WIDE R36, R11, 0x2, R34 ;  /* 0x000000020b24d825 */ /* 0x001fca00078e0222 */
[----:B--2---:R0:W-:Y:S01]  /*a940*/  @!P5 ST.E.128 desc[UR60][R36.64], R12 ;  /* 0x0000000c2400d985 */ /* 0x0041e2000c101d3c */
[----:B------:R-:W-:-:S13]  /*a950*/  ISETP.GE.AND P5, PT, R195, UR4, PT ;  /* 0x00000004c3007c0c */ /* 0x000fda000bfa6270 */
[----:B------:R-:W2:Y:S01]  /*a960*/  @!P5 LDS.128 R12, [R28+0x5000] ;  /* 0x005000001c0cd984 */ /* 0x000ea20000000c00 */
[----:B------:R-:W-:Y:S02]  /*a970*/  @!P5 IMAD.SHL.U32 R11, R203, 0x8, RZ ;  /* 0x00000008cb0bd824 */ /* 0x000fe400078e00ff */
[----:B0-----:R-:W-:Y:S02]  /*a980*/  @!P5 IMAD.MOV.U32 R36, RZ, RZ, R34 ;  /* 0x000000ffff24d224 */ /* 0x001fe400078e0022 */
[----:B------:R-:W-:Y:S02]  /*a990*/  @!P5 IMAD.MOV.U32 R37, RZ, RZ, R35 ;  /* 0x000000ffff25d224 */ /* 0x000fe400078e0023 */
        /* <DEDUP_REMOVED lines=11> */
.L_x_4982:
[----:B------:R-:W-:Y:S05]  /*aa50*/  BSYNC B0 ;  /* 0x0000000000007941 */ /* 0x000fea0003800000 */
.L_x_4981:
[----:B------:R-:W-:Y:S01]  /*aa60*/  @!PT LDS RZ, [RZ] ;  /* 0x00000000fffff984 */ /* 0x000fe20000000800 */
[----:B------:R-:W-:Y:S01]  /*aa70*/  @!PT LDS RZ, [RZ] ;  /* 0x00000000fffff984 */ /* 0x000fe20000000800 */
[----:B------:R-:W-:Y:S01]  /*aa80*/  @!PT LDS RZ, [RZ] ;  /* 0x00000000fffff984 */ /* 0x000fe20000000800 */
[----:B------:R-:W-:Y:S01]  /*aa90*/  @!PT LDS RZ, [RZ] ;  /* 0x00000000fffff984 */ /* 0x000fe20000000800 */
[----:B------:R5:W-:Y:S06]  /*aaa0*/  MEMBAR.ALL.CTA ;  /* 0x0000000000007992 */ /* 0x000bec0000008000 */
[----:B-----5:R-:W5:Y:S01]  /*aab0*/  FENCE.VIEW.ASYNC.S ;  /* 0x00000000000073c6 */ /* 0x020f620000000000 */
[----:B-1----:R-:W-:Y:S01]  /*aac0*/  @!P3 IADD3 R86, R86, 0x308c0, RZ ;  /* 0x000308c05656b810 */ /* 0x002fe20007ffe0ff */
[----:B------:R-:W-:Y:S01]  /*aad0*/  VIADD R19, R19, 0x1 ;  /* 0x0000000113137836 */ /* 0x000fe20000000000 */
[----:B-----5:R1:W-:Y:S01]  /*aae0*/  BAR.SYNC.DEFER_BLOCKING R140, 0x80 ;  /* 0x0002008c0000751d */ /* 0x0203e20000010000 */
[----:B------:R-:W-:-:S02]  /*aaf0*/  LOP3.LUT P4, RZ, R22, 0x2, RZ, 0xc0, !PT ;  /* 0x0000000216ff7812 */ /* 0x000fc4000788c0ff */
        /* <DEDUP_REMOVED lines=8> */
.L_x_4873:
[----:B------:R-:W2:Y:S01]  /*ab80*/  LDL R11, [R1+0x30] ;  /* 0x00003000010b7983 */ /* 0x000ea20000100800 */
[----:B------:R-:W0:Y:S01]  /*ab90*/  LDC R0, c[0x0][0x448] ;  /* 0x00011200ff007b82 */ /* 0x000e220000000800 */
[----:B------:R-:W-:Y:S01]  /*aba0*/  IADD3 R5, R201, 0x1, -R200 ;  /* 0x00000001c9057810 */ /* 0x000fe20007ffe8c8 */
[----:B------:R-:W-:Y:S06]  /*abb0*/  BSSY B0, `(.L_x_4984) ;  /* 0x000000d000007945 */ /* 0x000fec0003800000 */
[----:B------:R-:W1:Y:S01]  /*abc0*/  LDC.64 R6, c[0x0][0x9e0] ;  /* 0x00027800ff067b82 */ /* 0x000e620000000a00 */
[----:B0-----:R-:W-:-:S02]  /*abd0*/  ISETP.NE.AND P1, PT, R0, 0x1, PT ;  /* 0x000000010000780c */ /* 0x001fc40003f25270 */
[----:B-1----:R-:W-:-:S11]  /*abe0*/  ISETP.GE.AND P3, PT, R7, 0x1, PT ;  /* 0x000000010700780c */ /* 0x002fd60003f66270 */
[----:B------:R-:W0:Y:S08]  /*abf0*/  @P1 LDC R3, c[0x0][0x44c] ;  /* 0x00011300ff031b82 */ /* 0x000e300000000800 */
[----:B------:R-:W1:Y:S01]  /*ac00*/  @P1 LDC R2, c[0x0][0x450] ;  /* 0x00011400ff021b82 */ /* 0x000e620000000800 */
[----:B--2---:R-:W-:-:S04]  /*ac10*/  VIADD R0, R11, 0x7f ;  /* 0x0000007f0b007836 */ /* 0x004fc80000000000 */
[----:B0-----:R-:W-:-:S05]  /*ac20*/  @P1 IMAD.HI.U32 R3, R0, R3, RZ ;  /* 0x0000000300031227 */ /* 0x001fca00078e00ff */
[----:B-1----:R-:W-:-:S05]  /*ac30*/  @P1 SHF.R.U32.HI R0, RZ, R2, R3 ;  /* 0x00000002ff001219 */ /* 0x002fca0000011603 */
[----:B------:R-:W-:Y:S01]  /*ac40*/  IMAD.IADD R3, R5, 0x1, R0 ;  /* 0x0000000105037824 */ /* 0x000fe200078e0200 */
[----:B------:R-:W-:Y:S06]  /*ac50*/  @P2 BRA `(.L_x_4985) ;  /* 0x0000000000082947 */ /* 0x000fec0003800000 */
[----:B------:R-:W0:Y:S02]  /*ac60*/  FENCE.VIEW.ASYNC.G ;  /* 0x00000000000073c6 */ /* 0x000e240000000100 */
[----:B0-----:R-:W-:Y:S06]  /*ac70*/  BAR.ARV 0xc, 0x180 ;  /* 0x0306000000007b1d */ /* 0x001fec0000002000 */
.L_x_4985:
[----:B------:R-:W-:Y:S05]  /*ac80*/  BSYNC B0 ;  /* 0x0000000000007941 */ /* 0x000fea0003800000 */
.L_x_4984:
[----:B------:R-:W-:Y:S01]  /*ac90*/  IMAD.IADD R0, R3, 0x1, R6 ;  /* 0x0000000103007824 */ /* 0x000fe200078e0206 */
[----:B------:R-:W-:Y:S06]  /*aca0*/  @!P3 BRA `(.L_x_4986) ;  /* 0x000000000048b947 */ /* 0x000fec0003800000 */
[C---:B------:R-:W-:Y:S01]  /*acb0*/  ISETP.GT.AND P0, PT, R3.reuse, RZ, PT ;  /* 0x000000ff0300720c */ /* 0x040fe20003f04270 */
[----:B------:R-:W-:Y:S01]  /*acc0*/  BSSY B0, `(.L_x_4987) ;  /* 0x000000e000007945 */ /* 0x000fe20003800000 */
[----:B------:R-:W-:-:S11]  /*acd0*/  VIADD R2, R3, 0xffffffff ;  /* 0xffffffff03027836 */ /* 0x000fd60000000000 */
[----:B------:R-:W-:Y:S05]  /*ace0*/  @P0 BRA `(.L_x_4988) ;  /* 0x00000000001c0947 */ /* 0x000fea0003800000 */
[----:B------:R-:W-:Y:S02]  /*acf0*/  ISETP.NE.AND P0, PT, R7, 0x1, PT ;  /* 0x000000010700780c */ /* 0x000fe40003f05270 */
[----:B------:R-:W-:-:S11]  /*ad00*/  IADD3 R3, -R3, RZ, RZ ;  /* 0x000000ff03037210 */ /* 0x000fd60007ffe1ff */
[----:B------:R-:W0:Y:S02]  /*ad10*/  @P0 LDC.64 R4, c[0x0][0x9e8] ;  /* 0x00027a00ff040b82 */ /* 0x000e240000000a00 */
[----:B0-----:R-:W-:-:S05]  /*ad20*/  @P0 IMAD.HI.U32 R2, R3, R4, RZ ;  /* 0x0000000403020227 */ /* 0x001fca00078e00ff */
[----:B------:R-:W-:-:S04]  /*ad30*/  @P0 SHF.R.U32.HI R3, RZ, R5, R2 ;  /* 0x00000005ff030219 */ /* 0x000fc80000011602 */
[----:B------:R-:W-:Y:S01]  /*ad40*/  LOP3.LUT R2, RZ, R3, RZ, 0x33, !PT ;  /* 0x00000003ff027212 */ /* 0x000fe200078e33ff */
[----:B------:R-:W-:Y:S06]  /*ad50*/  BRA `(.L_x_4989) ;  /* 0x0000000000107947 */ /* 0x000fec0003800000 */
.L_x_4988:
[----:B------:R-:W-:-:S13]  /*ad60*/  ISETP.NE.AND P0, PT, R7, 0x1, PT ;  /* 0x000000010700780c */ /* 0x000fda0003f05270 */
[----:B------:R-:W0:Y:S02]  /*ad70*/  @P0 LDC.64 R4, c[0x0][0x9e8] ;  /* 0x00027a00ff040b82 */ /* 0x000e240000000a00 */
[----:B0-----:R-:W-:-:S05]  /*ad80*/  @P0 IMAD.HI.U32 R4, R2, R4, RZ ;  /* 0x0000000402040227 */ /* 0x001fca00078e00ff */
[----:B------:R-:W-:-:S07]  /*ad90*/  @P0 SHF.R.U32.HI R2, RZ, R5, R4 ;  /* 0x00000005ff020219 */ /* 0x000fce0000011604 */
.L_x_4989:
[----:B------:R-:W-:Y:S05]  /*ada0*/  BSYNC B0 ;  /* 0x0000000000007941 */ /* 0x000fea0003800000 */
.L_x_4987:
[----:B------:R-:W-:-:S05]  /*adb0*/  IMAD R3, R2, R7, R7 ;  /* 0x0000000702037224 */ /* 0x000fca00078e0207 */
[----:B------:R-:W-:-:S07]  /*adc0*/  VIMNMX R0, R0, R3, PT ;  /* 0x0000000300007248 */ /* 0x000fce0003fe0100 */
.L_x_4986:
[----:B------:R-:W0:Y:S01]  /*add0*/  @P1 LDC R2, c[0x0][0x44c] ;  /* 0x00011300ff021b82 */ /* 0x000e220000000800 */
[----:B------:R-:W-:Y:S01]  /*ade0*/  VIADD R0, R0, 0x5f ;  /* 0x0000005f00007836 */ /* 0x000fe20000000000 */
[----:B------:R-:W-:-:S03]  /*adf0*/  ULDC UR4, c[0x0][0x9dc] ;  /* 0x0002770000047ab9 */ /* 0x000fc60000000800 */
[----:B------:R-:W-:-:S03]  /*ae00*/  IMAD.HI R0, R0, 0x2aaaaaab, RZ ;  /* 0x2aaaaaab00007827 */ /* 0x000fc600078e02ff */
[----:B------:R-:W1:Y:S02]  /*ae10*/  @P1 LDC R5, c[0x0][0x450] ;  /* 0x00011400ff051b82 */ /* 0x000e640000000800 */
[----:B------:R-:W-:-:S04]  /*ae20*/  SHF.R.U32.HI R3, RZ, 0x1f, R0 ;  /* 0x0000001fff037819 */ /* 0x000fc80000011600 */
[----:B------:R-:W-:Y:S01]  /*ae30*/  LEA.HI.SX32 R3, R0, R3, 0x1c ;  /* 0x0000000300037211 */ /* 0x000fe200078fe2ff */
[----:B0-----:R-:W-:-:S04]  /*ae40*/  @P1 IMAD.HI.U32 R4, R11, R2, RZ ;  /* 0x000000020b041227 */ /* 0x001fc800078e00ff */
[----:B------:R-:W-:Y:S01]  /*ae50*/  IMAD.MOV.U32 R2, RZ, RZ, R11 ;  /* 0x000000ffff027224 */ /* 0x000fe200078e000b */
[----:B-1----:R-:W-:-:S05]  /*ae60*/  @P1 SHF.R.U32.HI R2, RZ, R5, R4 ;  /* 0x00000005ff021219 */ /* 0x002fca0000011604 */
[----:B------:R-:W-:Y:S01]  /*ae70*/  IMAD.IADD R0, R139, 0x1, R2 ;  /* 0x000000018b007824 */ /* 0x000fe200078e0202 */
[----:B------:R-:W-:-:S03]  /*ae80*/  VIMNMX R2, R138, R3, PT ;  /* 0x000000038a027248 */ /* 0x000fc60003fe0100 */
        /* <DEDUP_REMOVED lines=12> */
.L_x_4992:
[----:B------:R-:W-:-:S13]  /*af50*/  ISETP.NE.AND P0, PT, R7, 0x1, PT ;  /* 0x000000010700780c */ /* 0x000fda0003f05270 */
[----:B------:R-:W0:Y:S02]  /*af60*/  @P0 LDC.64 R4, c[0x0][0x9e8] ;  /* 0x00027a00ff040b82 */ /* 0x000e240000000a00 */
[----:B0-----:R-:W-:-:S05]  /*af70*/  @P0 IMAD.HI.U32 R4, R0, R4, RZ ;  /* 0x0000000400040227 */ /* 0x001fca00078e00ff */
[----:B------:R-:W-:-:S07]  /*af80*/  @P0 SHF.R.U32.HI R0, RZ, R5, R4 ;  /* 0x00000005ff000219 */ /* 0x000fce0000011604 */
.L_x_4993:
[----:B------:R-:W-:Y:S05]  /*af90*/  BSYNC B0 ;  /* 0x0000000000007941 */ /* 0x000fea0003800000 */
.L_x_4991:
[----:B------:R-:W-:-:S05]  /*afa0*/  IMAD R0, R0, R7, RZ ;  /* 0x0000000700007224 */ /* 0x000fca00078e02ff */
[----:B------:R-:W-:-:S07]  /*afb0*/  VIMNMX R3, R3, R0, !PT ;  /* 0x0000000003037248 */ /* 0x000fce0007fe0100 */
.L_x_4990:
[----:B------:R-:W-:Y:S01]  /*afc0*/  IMAD.HI R3, R3, 0x2aaaaaab, RZ ;  /* 0x2aaaaaab03037827 */ /* 0x000fe200078e02ff */
[----:B------:R-:W-:Y:S02]  /*afd0*/  PLOP3.LUT P0, PT, PT, PT, PT, 0x80, 0x0 ;  /* 0x000000000000781c */ /* 0x000fe40003f0f070 */
[----:B------:R-:W-:Y:S02]  /*afe0*/  CS2R R4, SRZ ;  /* 0x0000000000047805 */ /* 0x000fe4000001ff00 */
[----:B------:R-:W-:Y:S02]  /*aff0*/  CS2R R6, SRZ ;  /* 0x0000000000067805 */ /* 0x000fe4000001ff00 */
[----:B------:R-:W-:Y:S02]  /*b000*/  CS2R R118, SRZ ;  /* 0x0000000000767805 */ /* 0x000fe4000001ff00 */
[----:B------:R-:W-:Y:S02]  /*b010*/  SHF.R.U32.HI R0, RZ, 0x1f, R3 ;  /* 0x0000001fff007819 */ /* 0x000fe40000011603 */
[----:B---3--:R-:W-:-:S02]  /*b020*/  CS2R R116, SRZ ;  /* 0x0000000000747805 */ /* 0x008fc4000001ff00 */
[----:B------:R-:W-:Y:S02]  /*b030*/  CS2R R114, SRZ ;  /* 0x0000000000727805 */ /* 0x000fe4000001ff00 */
[----:B------:R-:W-:Y:S02]  /*b040*/  CS2R R112, SRZ ;  /* 0x0000000000707805 */ /* 0x000fe4000001ff00 */
[----:B------:R-:W-:Y:S02]  /*b050*/  LEA.HI.SX32 R0, R3, R0, 0x1c ;  /* 0x0000000003007211 */ /* 0x000fe400078fe2ff */
[----:B------:R-:W-:Y:S01]  /*b060*/  CS2R R106, SRZ ;  /* 0x00000000006a7805 */ /* 0x000fe2000001ff00 */
[----:B------:R-:W-:Y:S01]  /*b070*/  IMAD.MOV.U32 R110, RZ, RZ, RZ ;  /* 0x000000ffff6e7224 */ /* 0x000fe200078e00ff */
[----:B------:R-:W-:Y:S02]  /*b080*/  CS2R R108, SRZ ;  /* 0x00000000006c7805 */ /* 0x000fe4000001ff00 */
[----:B------:R-:W-:-:S02]  /*b090*/  VIMNMX R8, RZ, R0, !PT ;  /* 0x00000000ff087248 */ /* 0x000fc40007fe0100 */
[----:B------:R-:W-:Y:S02]  /*b0a0*/  CS2R R78, SRZ ;  /* 0x00000000004e7805 */ /* 0x000fe4000001ff00 */
[----:B------:R-:W-:Y:S02]  /*b0b0*/  CS2R R104, SRZ ;  /* 0x0000000000687805 */ /* 0x000fe4000001ff00 */
[----:B------:R-:W-:Y:S02]  /*b0c0*/  MOV R103, RZ ;  /* 0x000000ff00677202 */ /* 0x000fe40000000f00 */
[----:B------:R-:W-:Y:S01]  /*b0d0*/  CS2R R98, SRZ ;  /* 0x0000000000627805 */ /* 0x000fe2000001ff00 */
[----:B------:R0:W-:Y:S01]  /*b0e0*/  STL [R1+0x3c], R8 ;  /* 0x00003c0801007387 */ /* 0x0001e20000100800 */
[----:B------:R-:W-:Y:S02]  /*b0f0*/  ISETP.GT.AND P1, PT, R2, R8, PT ;  /* 0x000000080200720c */ /* 0x000fe40003f24270 */
        /* <DEDUP_REMOVED lines=30> */
[----:B----4-:R-:W-:Y:S02]  /*b2e0*/  CS2R R34, SRZ ;  /* 0x0000000000227805 */ /* 0x010fe4000001ff00 */
[----:B------:R-:W-:Y:S01]  /*b2f0*/  CS2R R36, SRZ ;  /* 0x0000000000247805 */ /* 0x000fe2000001ff00 */
[----:B------:R-:W-:Y:S01]  /*b300*/  IMAD.MOV.U32 R136, RZ, RZ, RZ ;  /* 0x000000ffff887224 */ /* 0x000fe200078e00ff */
[----:B------:R-:W-:Y:S01]  /*b310*/  CS2R R32, SRZ ;  /* 0x0000000000207805 */ /* 0x000fe2000001ff00 */
[----:B------:R-:W-:Y:S01]  /*b320*/  IMAD.MOV.U32 R10, RZ, RZ, RZ ;  /* 0x000000ffff0a7224 */ /* 0x000fe200078e00ff */
[----:B------:R-:W-:Y:S01]  /*b330*/  CS2R R26, SRZ ;  /* 0x00000000001a7805 */ /* 0x000fe2000001ff00 */
[----:B------:R-:W-:Y:S01]  /*b340*/  IMAD.MOV.U32 R3, RZ, RZ, RZ ;  /* 0x000000ffff037224 */ /* 0x000fe200078e00ff */
[----:B------:R-:W-:Y:S01]  /*b350*/  MOV R138, RZ ;  /* 0x000000ff008a7202 */ /* 0x000fe20000000f00 */
[----:B------:R-:W-:Y:S01]  /*b360*/  IMAD.MOV.U32 R0, RZ, RZ, RZ ;  /* 0x000000ffff007224 */ /* 0x000fe200078e00ff */
[----:B------:R-:W-:Y:S01]  /*b370*/  CS2R R24, SRZ ;  /* 0x0000000000187805 */ /* 0x000fe2000001ff00 */
[----:B0-----:R-:W-:Y:S06]  /*b380*/  @!P1 BRA `(.L_x_4994) ;  /* 0x0000014400789947 */ /* 0x001fec0003800000 */
[----:B------:R-:W2:Y:S04]  /*b390*/  LDL R8, [R1+0x80] ;  /* 0x0000800001087983 */ /* 0x000ea80000100800 */
[----:B------:R-:W3:Y:S04]  /*b3a0*/  LDL R9, [R1+0x7c] ;  /* 0x00007c0001097983 */ /* 0x000ee80000100800 */
[----:B--2---:R-:W0:Y:S01]  /*b3b0*/  SHFL.IDX PT, R0, R8, RZ, 0x1f ;  /* 0x00001fff08007589 */ /* 0x004e2200000e0000 */
[----:B---3--:R-:W-:-:S13]  /*b3c0*/  R2UR UR4, R9 ;  /* 0x00000000090472ca */ /* 0x008fda00000e0000 */
[----:B------:R-:W-:Y:S01]  /*b3d0*/  ULOP3.LUT UP0, URZ, UR4, 0x1bf, URZ, 0xc0, !UPT ;  /* 0x000001bf043f7892 */ /* 0x000fe2000f80c03f */
[----:B0-----:R-:W-:-:S04]  /*b3e0*/  LEA.HI R3, R0, R0, RZ, 0x1 ;  /* 0x0000000000037211 */ /* 0x001fc800078f08ff */
[----:B------:R-:W-:Y:S02]  /*b3f0*/  LOP3.LUT R3, R3, 0x1e, RZ, 0xc0, !PT ;  /* 0x0000001e03037812 */ /* 0x000fe400078ec0ff */
[----:B------:R-:W-:-:S03]  /*b400*/  PLOP3.LUT P0, PT, PT, PT, UP0, 0x80, 0x0 ;  /* 0x000000000000781c */ /* 0x000fc60003f0f008 */
        /* <DEDUP_REMOVED lines=21> */
.L_x_4995:
        /* <DEDUP_REMOVED lines=13> */
.L_x_4999:
[----:B-1----:R1:W2:Y:S02]  /*b630*/  SYNCS.PHASECHK.TRANS64.TRYWAIT P0, [R18+URZ+0x30800], R3 ;  /* 0x03080003120075a7 */ /* 0x0022a4000800017f */
[----:B--2---:R-:W-:Y:S05]  /*b640*/  @!P0 NANOSLEEP.SYNCS 0x989680 ;  /* 0x009896800000895d */ /* 0x004fea0003900000 */
[----:B------:R-:W2:Y:S02]  /*b650*/  @!P0 SYNCS.PHASECHK.TRANS64 P0, [R18+URZ+0x30800], R3 ;  /* 0x03080003120085a7 */ /* 0x000ea4000800007f */
[----:B--2---:R-:W-:Y:S05]  /*b660*/  @!P0 BRA `(.L_x_4999) ;  /* 0xfffffffc00f08947 */ /* 0x004fea000383ffff */
.L_x_4998:
[----:B------:R-:W-:Y:S05]  /*b670*/  BSYNC B0 ;  /* 0x0000000000007941 */ /* 0x000fea0003800000 */
.L_x_4997:
[----:B------:R-:W-:Y:S05]  /*b680*/  BRA `(.L_x_5000) ;  /* 0x0000006c00747947 */ /* 0x000fea0003800000 */
.L_x_4996:
[----:B------:R-:W2:Y:S01]  /*b690*/  LDL R0, [R1+0x7c] ;  /* 0x00007c0001007983 */ /* 0x000ea20000100800 */
[----:B------:R-:W-:Y:S02]  /*b6a0*/  ULDC.64 UR6, c[0x0][0x408] ;  /* 0x0001020000067ab9 */ /* 0x000fe40000000a00 */
[----:B-----5:R-:W-:Y:S01]  /*b6b0*/  IMAD.WIDE.U32 R26, R137, UR6, RZ ;  /* 0x00000006891a7c25 */ /* 0x020fe2000f8e00ff */
[----:B--2---:R-:W-:Y:S02]  /*b6c0*/  R2UR UR4, R0 ;  /* 0x00000000000472ca */ /* 0x004fe400000e0000 */
[----:B------:R-:W-:-:S11]  /*b6d0*/  SHF.R.S32.HI R0, RZ, 0x1f, R137 ;  /* 0x0000001fff007819 */ /* 0x000fd60000011489 */
        /* <DEDUP_REMOVED lines=27> */
.L_x_5001:
[----:B------:R-:W2:Y:S01]  /*b890*/  LDL R89, [R1+0x30] ;  /* 0x0000300001597983 */ /* 0x000ea20000100800 */
[----:B------:R-:W-:Y:S01]  /*b8a0*/  ULDC.U8 UR4, c[0x0][0x410] ;  /* 0x0001040000047ab9 */ /* 0x000fe20000000000 */
[----:B------:R-:W-:Y:S01]  /*b8b0*/  BSSY B0, `(.L_x_5002) ;  /* 0x00006b2000007945 */ /* 0x000fe20003800000 */
[----:B------:R-:W-:Y:S01]  /*b8c0*/  ISETP.NE.AND P0, PT, RZ, UR4, PT ;  /* 0x00000004ff007c0c */ /* 0x000fe2000bf05270 */
[----:B--2---:R-:W-:-:S12]  /*b8d0*/  IMAD.IADD R62, R218, 0x1, R89 ;  /* 0x00000001da3e7824 */ /* 0x004fd800078e0259 */
[----:B------:R-:W-:Y:S05]  /*b8e0*/  @!P0 BRA `(.L_x_5003) ;  /* 0x0000003400888947 */ /* 0x000fea0003800000 */
[----:B------:R-:W2:Y:S01]  /*b8f0*/  LDL R20, [R1+0x5c] ;  /* 0x00005c0001147983 */ /* 0x000ea20000100800 */
        /* <DEDUP_REMOVED lines=8> */
[----:B------:R-:W-:Y:S01]  /*b980*/  SHF.R.S32.HI R67, RZ, 0x1f, R222 ;  /* 0x0000001fff437819 */ /* 0x000fe200000114de */
[----:B------:R-:W-:Y:S01]  /*b990*/  IMAD.MOV.U32 R11, RZ, RZ, R31 ;  /* 0x000000ffff0b7224 */ /* 0x000fe200078e001f */
[----:B------:R-:W-:-:S02]  /*b9a0*/  SHF.R.S32.HI R65, RZ, 0x1f, R220 ;  /* 0x0000001fff417819 */ /* 0x000fc400000114dc */
[----:B------:R-:W-:Y:S02]  /*b9b0*/  SHF.R.S32.HI R75, RZ, 0x1f, R224 ;  /* 0x0000001fff4b7819 */ /* 0x000fe400000114e0 */
[----:B0-----:R-:W-:-:S13]  /*b9c0*/  ISETP.NE.AND P0, PT, R63, 0x1, PT ;  /* 0x000000013f00780c */ /* 0x001fda0003f05270 */
[----:B------:R-:W0:Y:S08]  /*b9d0*/  @P0 LDC R0, c[0x0][0x44c] ;  /* 0x00011300ff000b82 */ /* 0x000e300000000800 */
[----:B------:R-:W1:Y:S01]  /*b9e0*/  @P0 LDC R5, c[0x0][0x450] ;  /* 0x00011400ff050b82 */ /* 0x000e620000000800 */
[----:B--2---:R-:W-:-:S05]  /*b9f0*/  LEA R3, R20, R62, 0x6 ;  /* 0x0000003e14037211 */ /* 0x004fca00078e30ff */
        /* <DEDUP_REMOVED lines=14> */
[----:B------:R-:W-:-:S02]  /*bae0*/  LEA R4, P1, R10, UR6, 0x1 ;  /* 0x000000060a047c11 */ /* 0x000fc4000f8208ff */
[----:B------:R-:W-:Y:S02]  /*baf0*/  IADD3 R3, R11, R3, RZ ;  /* 0x000000030b037210 */ /* 0x000fe40007ffe0ff */
[----:B------:R-:W-:Y:S02]  /*bb00*/  LEA.HI.X R7, R8, UR5, R7, 0x1, P0 ;  /* 0x0000000508077c11 */ /* 0x000fe400080f0c07 */
[----:B------:R-:W-:Y:S01]  /*bb10*/  LEA.HI.X R10, R10, UR7, R3, 0x1, P1 ;  /* 0x000000070a0a7c11 */ /* 0x000fe200088f0c03 */
[----:B------:R-:W-:Y:S06]  /*bb20*/  BRA.DIV UR4, `(.L_x_5004) ;  /* 0x000001e604407947 */ /* 0x000fec000b800000 */
[----:B------:R0:W1:Y:S04]  /*bb30*/  SHFL.IDX PT, R3, R7, RZ, 0x1c1f ;  /* 0x001c1fff07037589 */ /* 0x00006800000e0000 */
[----:B------:R0:W2:Y:S04]  /*bb40*/  SHFL.IDX PT, R0, R6, RZ, 0x1c1f ;  /* 0x001c1fff06007589 */ /* 0x0000a800000e0000 */
[----:B------:R0:W3:Y:S04]  /*bb50*/  SHFL.IDX PT, R5, R10, RZ, 0x1c1f ;  /* 0x001c1fff0a057589 */ /* 0x0000e800000e0000 */
[----:B------:R0:W4:Y:S02]  /*bb60*/  SHFL.IDX PT, R14, R4, RZ, 0x1c1f ;  /* 0x001c1fff040e7589 */ /* 0x00012400000e0000 */
.L_x_5335:
        /* <DEDUP_REMOVED lines=22> */
[----:B------:R-:W-:-:S02]  /*bcd0*/  ISETP.GE.AND P0, PT, R220, UR4, PT ;  /* 0x00000004dc007c0c */ /* 0x000fc4000bf06270 */
[----:B------:R-:W-:-:S03]  /*bce0*/  ISETP.GE.AND P4, PT, R196, UR4, PT ;  /* 0x00000004c4007c0c */ /* 0x000fc6000bf86270 */
[C---:B------:R-:W-:Y:S01]  /*bcf0*/  @!P3 IMAD.SHL.U32 R25, R223.reuse, 0x2, RZ ;  /* 0x00000002df19b824 */ /* 0x040fe200078e00ff */
[----:B------:R-:W-:-:S03]  /*bd00*/  @!P3 SHF.L.U64.HI R12, R223, 0x1, R66 ;  /* 0x00000001df0cb819 */ /* 0x000fc60000010242 */
[C---:B------:R-:W-:Y:S01]  /*bd10*/  @!P2 IMAD.SHL.U32 R29, R221.reuse, 0x2, RZ ;  /* 0x00000002dd1da824 */ /* 0x040fe200078e00ff */
[----:B------:R-:W-:Y:S01]  /*bd20*/  @!P2 SHF.L.U64.HI R8, R221, 0x1, R64 ;  /* 0x00000001dd08a819 */ /* 0x000fe20000010240 */
[----:B------:R-:W-:Y:S01]  /*bd30*/  @!P1 IMAD.SHL.U32 R37, R222, 0x2, RZ ;  /* 0x00000002de259824 */ /* 0x000fe200078e00ff */
[-C--:B--2---:R-:W-:Y:S01]  /*bd40*/  @!P3 IADD3 R20, P6, R0, R25.reuse, RZ ;  /* 0x000000190014b210 */ /* 0x084fe20007fde0ff */
[----:B------:R-:W-:Y:S01]  /*bd50*/  @!P0 IMAD.SHL.U32 R45, R220, 0x2, RZ ;  /* 0x00000002dc2d8824 */ /* 0x000fe200078e00ff */
[----:B----4-:R-:W-:Y:S01]  /*bd60*/  @!P3 IADD3 R24, P5, R14, R25, RZ ;  /* 0x000000190e18b210 */ /* 0x010fe20007fbe0ff */
[----:B-1----:R-:W-:Y:S01]  /*bd70*/  @!P4 IMAD.MOV.U32 R9, RZ, RZ, R3 ;  /* 0x000000ffff09c224 */ /* 0x002fe200078e0003 */
[----:B------:R-:W-:Y:S01]  /*bd80*/  @!P0 SHF.L.U64.HI R32, R220, 0x1, R65 ;  /* 0x00000001dc208819 */ /* 0x000fe20000010241 */
[--C-:B------:R-:W-:Y:S01]  /*bd90*/  @!P3 IMAD.X R21, R3, 0x1, R12.reuse, P6 ;  /* 0x000000010315b824 */ /* 0x100fe200030e060c */
[-C--:B------:R-:W-:Y:S01]  /*bda0*/  @!P2 IADD3 R26, P6, R0, R29.reuse, RZ ;  /* 0x0000001d001aa210 */ /* 0x080fe20007fde0ff */
[----:B---3--:R-:W-:Y:S01]  /*bdb0*/  @!P3 IMAD.X R25, R5, 0x1, R12, P5 ;  /* 0x000000010519b824 */ /* 0x008fe200028e060c */
[----:B------:R-:W-:Y:S01]  /*bdc0*/  @!P2 IADD3 R28, P5, R14, R29, RZ ;  /* 0x0000001d0e1ca210 */ /* 0x000fe20007fbe0ff */
[----:B------:R-:W-:Y:S01]  /*bdd0*/  @!P4 IMAD.MOV.U32 R15, RZ, RZ, R5 ;  /* 0x000000ffff0fc224 */ /* 0x000fe200078e0005 */
[----:B------:R-:W-:-:S02]  /*bde0*/  @!P2 IADD3.X R27, R3, R8, RZ, P6, !PT ;  /* 0x00000008031ba210 */ /* 0x000fc400037fe4ff */
[----:B------:R-:W-:Y:S01]  /*bdf0*/  @!P1 SHF.L.U64.HI R12, R222, 0x1, R67 ;  /* 0x00000001de0c9819 */ /* 0x000fe20000010243 */
[----:B------:R-:W-:Y:S01]  /*be00*/  @!P2 IMAD.X R29, R5, 0x1, R8, P5 ;  /* 0x00000001051da824 */ /* 0x000fe200028e0608 */
[----:B------:R-:W-:Y:S01]  /*be10*/  @!P1 IADD3 R34, P6, R0, R37, RZ ;  /* 0x0000002500229210 */ /* 0x000fe20007fde0ff */
[----:B------:R-:W-:Y:S01]  /*be20*/  @!P4 IMAD.MOV.U32 R8, RZ, RZ, R0 ;  /* 0x000000ffff08c224 */ /* 0x000fe200078e0000 */
[----:B------:R-:W-:-:S03]  /*be30*/  ISETP.GE.AND P5, PT, R224, UR4, PT ;  /* 0x00000004e0007c0c */ /* 0x000fc6000bfa6270 */
[----:B------:R-:W-:Y:S01]  /*be40*/  @!P1 IMAD.X R35, R3, 0x1, R12, P6 ;  /* 0x0000000103239824 */ /* 0x000fe200030e060c */
[----:B------:R-:W-:Y:S01]  /*be50*/  @!P1 IADD3 R36, P6, R14, R37, RZ ;  /* 0x000000250e249210 */ /* 0x000fe20007fde0ff */
[----:B------:R-:W-:-:S03]  /*be60*/  @!P4 IMAD.WIDE R8, R196, 0x2, R8 ;  /* 0x00000002c408c825 */ /* 0x000fc600078e0208 */
[----:B------:R-:W-:Y:S01]  /*be70*/  @!P1 IADD3.X R37, R5, R12, RZ, P6, !PT ;  /* 0x0000000c05259210 */ /* 0x000fe200037fe4ff */
[----:B------:R-:W-:Y:S01]  /*be80*/  @!P4 IMAD.WIDE R12, R196, 0x2, R14 ;  /* 0x00000002c40cc825 */ /* 0x000fe200078e020e */
[-C--:B------:R-:W-:Y:S01]  /*be90*/  @!P0 IADD3 R42, P6, R0, R45.reuse, RZ ;  /* 0x0000002d002a8210 */ /* 0x080fe20007fde0ff */
[----:B------:R1:W5:Y:S02]  /*bea0*/  @!P4 LD.E.64 R58, desc[UR60][R8.64] ;  /* 0x0000003c083ac980 */ /* 0x000364000c101b00 */
[----:B------:R-:W-:Y:S02]  /*beb0*/  @!P5 IMAD.SHL.U32 R15, R224, 0x2, RZ ;  /* 0x00000002e00fd824 */ /* 0x000fe400078e00ff */
[----:B------:R-:W-:Y:S01]  /*bec0*/  @!P0 IMAD.X R43, R3, 0x1, R32, P6 ;  /* 0x00000001032b8824 */ /* 0x000fe200030e0620 */
[----:B------:R-:W-:Y:S01]  /*bed0*/  @!P0 IADD3 R44, P6, R14, R45, RZ ;  /* 0x0000002d0e2c8210 */ /* 0x000fe20007fde0ff */
[----:B------:R1:W5:Y:S01]  /*bee0*/  @!P4 LD.E.64 R60, desc[UR60][R12.64] ;  /* 0x0000003c0c3cc980 */ /* 0x000362000c101b00 */
[----:B------:R-:W-:-:S02]  /*bef0*/  @!P5 SHF.L.U64.HI R30, R224, 0x1, R75 ;  /* 0x00000001e01ed819 */ /* 0x000fc4000001024b */
[----:B------:R-:W-:Y:S02]  /*bf00*/  CS2R R56, SRZ ;  /* 0x0000000000387805 */ /* 0x000fe4000001ff00 */
[-C--:B------:R-:W-:Y:S01]  /*bf10*/  @!P5 IADD3 R70, P4, R0, R15.reuse, RZ ;  /* 0x0000000f0046d210 */ /* 0x080fe20007f9e0ff */
[----:B------:R-:W-:Y:S01]  /*bf20*/  @!P0 IMAD.X R45, R5, 0x1, R32, P6 ;  /* 0x00000001052d8824 */ /* 0x000fe200030e0620 */
[----:B------:R-:W-:Y:S02]  /*bf30*/  @!P5 IADD3 R14, P6, R14, R15, RZ ;  /* 0x0000000f0e0ed210 */ /* 0x000fe40007fde0ff */
[----:B------:R-:W-:Y:S02]  /*bf40*/  CS2R R54, SRZ ;  /* 0x0000000000367805 */ /* 0x000fe4000001ff00 */
[----:B------:R-:W-:Y:S01]  /*bf50*/  CS2R R52, SRZ ;  /* 0x0000000000347805 */ /* 0x000fe2000001ff00 */
[----:B------:R-:W-:Y:S01]  /*bf60*/  @!P5 IMAD.X R71, R3, 0x1, R30, P4 ;  /* 0x000000010347d824 */ /* 0x000fe200020e061e */
[----:B------:R-:W-:-:S02]  /*bf70*/  @!P5 IADD3.X R15, R5, R30, RZ, P6, !PT ;  /* 0x0000001e050fd210 */ /* 0x000fc400037fe4ff */
[----:B------:R-:W-:Y:S02]  /*bf80*/  CS2R R50, SRZ ;  /* 0x0000000000327805 */ /* 0x000fe4000001ff00 */
[----:B------:R-:W-:Y:S02]  /*bf90*/  CS2R R46, SRZ ;  /* 0x00000000002e7805 */ /* 0x000fe4000001ff00 */
[----:B------:R-:W-:Y:S02]  /*bfa0*/  CS2R R48, SRZ ;  /* 0x0000000000307805 */ /* 0x000fe4000001ff00 */
[----:B------:R-:W-:Y:S02]  /*bfb0*/  CS2R R40, SRZ ;  /* 0x0000000000287805 */ /* 0x000fe4000001ff00 */
[----:B------:R-:W-:Y:S02]  /*bfc0*/  CS2R R38, SRZ ;  /* 0x0000000000267805 */ /* 0x000fe4000001ff00 */
[----:B------:R-:W-:-:S02]  /*bfd0*/  CS2R R32, SRZ ;  /* 0x0000000000207805 */ /* 0x000fc4000001ff00 */
[----:B------:R-:W-:Y:S01]  /*bfe0*/  CS2R R30, SRZ ;  /* 0x00000000001e7805 */ /* 0x000fe2000001ff00 */
[----:B------:R1:W5:Y:S04]  /*bff0*/  @!P3 LD.E.64 R56, desc[UR60][R20.64] ;  /* 0x0000003c1438b980 */ /* 0x000368000c101b00 */
        /* <DEDUP_REMOVED lines=9> */
.L_x_5006:
[----:B------:R-:W-:Y:S05]  /*c090*/  BSYNC B1 ;  /* 0x0000000000017941 */ /* 0x000fea0003800000 */
.L_x_5005:
[----:B--2--5:R-:W-:Y:S01]  /*c0a0*/  IMAD.MOV.U32 R0, RZ, RZ, R32 ;  /* 0x000000ffff007224 */ /* 0x024fe200078e0020 */
[----:B------:R-:W-:Y:S01]  /*c0b0*/  UMOV UR4, 0xffffffff ;  /* 0xffffffff00047882 */ /* 0x000fe20000000000 */
[----:B-1----:R-:W-:Y:S02]  /*c0c0*/  IMAD.MOV.U32 R3, RZ, RZ, R33 ;  /* 0x000000ffff037224 */ /* 0x002fe400078e0021 */
[----:B---3--:R-:W-:Y:S02]  /*c0d0*/  IMAD.MOV.U32 R5, RZ, RZ, R40 ;  /* 0x000000ffff057224 */ /* 0x008fe400078e0028 */
[----:B------:R-:W-:Y:S01]  /*c0e0*/  IMAD.MOV.U32 R8, RZ, RZ, R41 ;  /* 0x000000ffff087224 */ /* 0x000fe200078e0029 */
[----:B------:R-:W-:Y:S01]  /*c0f0*/  PRMT R69, R0, 0x5410, R3 ;  /* 0x0000541000457816 */ /* 0x000fe20000000003 */
[----:B------:R-:W-:Y:S01]  /*c100*/  IMAD.MOV.U32 R0, RZ, RZ, R46 ;  /* 0x000000ffff007224 */ /* 0x000fe200078e002e */
[----:B------:R-:W-:Y:S02]  /*c110*/  MOV R3, R47 ;  /* 0x0000002f00037202 */ /* 0x000fe40000000f00 */
        /* <DEDUP_REMOVED lines=30> */
[----:B------:R-:W-:Y:S02]  /*c300*/  PRMT R87, R87, 0x5410, R8 ;  /* 0x0000541057577816 */ /* 0x000fe40000000008 */
[----:B------:R-:W-:Y:S02]  /*c310*/  CS2R R8, SRZ ;  /* 0x0000000000087805 */ /* 0x000fe4000001ff00 */
[----:B------:R-:W-:Y:S02]  /*c320*/  PRMT R85, R85, 0x5410, R3 ;  /* 0x0000541055557816 */ /* 0x000fe40000000003 */
[----:B------:R-:W-:Y:S01]  /*c330*/  PRMT R88, R88, 0x5410, R5 ;  /* 0x0000541058587816 */ /* 0x000fe20000000005 */
[----:B------:R-:W-:Y:S06]  /*c340*/  BRA.DIV UR4, `(.L_x_5007) ;  /* 0x000001de04a87947 */ /* 0x000fec000b800000 */
[----:B------:R1:W2:Y:S04]  /*c350*/  SHFL.IDX PT, R3, R7, 0x1, 0x1c1f ;  /* 0x003c1f0007037f89 */ /* 0x0002a800000e0000 */
[----:B------:R1:W3:Y:S04]  /*c360*/  SHFL.IDX PT, R0, R6, 0x1, 0x1c1f ;  /* 0x003c1f0006007f89 */ /* 0x0002e800000e0000 */
[----:B------:R1:W1:Y:S04]  /*c370*/  SHFL.IDX PT, R5, R10, 0x1, 0x1c1f ;  /* 0x003c1f000a057f89 */ /* 0x00026800000e0000 */
[----:B0-----:R-:W0:Y:S02]  /*c380*/  SHFL.IDX PT, R4, R4, 0x1, 0x1c1f ;  /* 0x003c1f0004047f89 */ /* 0x001e2400000e0000 */
.L_x_5341:
[----:B-1----:R-:W5:Y:S01]  /*c390*/  LDL R6, [R1+0x48] ;  /* 0x0000480001067983 */ /* 0x002f620000100800 */
[----:B------:R-:W-:Y:S01]  /*c3a0*/  VIADD R62, R62, 0x40 ;  /* 0x000000403e3e7836 */ /* 0x000fe20000000000 */
[----:B------:R-:W-:Y:S01]  /*c3b0*/  LOP3.LUT R7, R227, 0x18, R16, 0xf8, !PT ;  /* 0x00000018e3077812 */ /* 0x000fe200078ef810 */
[----:B------:R-:W-:Y:S01]  /*c3c0*/  BSSY B1, `(.L_x_5008) ;  /* 0x0000053000017945 */ /* 0x000fe20003800000 */
[----:B------:R-:W-:Y:S02]  /*c3d0*/  CS2R R12, SRZ ;  /* 0x00000000000c7805 */ /* 0x000fe4000001ff00 */
[----:B------:R-:W-:Y:S02]  /*c3e0*/  CS2R R20, SRZ ;  /* 0x0000000000147805 */ /* 0x000fe4000001ff00 */
[----:B------:R-:W-:Y:S02]  /*c3f0*/  ISETP.GE.AND P1, PT, R62, R63, PT ;  /* 0x0000003f3e00720c */ /* 0x000fe40003f26270 */
[----:B------:R-:W-:-:S02]  /*c400*/  CS2R R26, SRZ ;  /* 0x00000000001a7805 */ /* 0x000fc4000001ff00 */
[----:B------:R-:W-:Y:S02]  /*c410*/  CS2R R34, SRZ ;  /* 0x0000000000227805 */ /* 0x000fe4000001ff00 */
[----:B------:R-:W-:Y:S02]  /*c420*/  CS2R R42, SRZ ;  /* 0x00000000002a7805 */ /* 0x000fe4000001ff00 */
[----:B------:R-:W-:Y:S02]  /*c430*/  CS2R R10, SRZ ;  /* 0x00000000000a7805 */ /* 0x000fe4000001ff00 */
[----:B----4-:R-:W-:Y:S02]  /*c440*/  CS2R R14, SRZ ;  /* 0x00000000000e7805 */ /* 0x010fe4000001ff00 */
[----:B------:R-:W-:Y:S02]  /*c450*/  CS2R R24, SRZ ;  /* 0x0000000000187805 */ /* 0x000fe4000001ff00 */
[----:B------:R-:W-:-:S02]  /*c460*/  CS2R R28, SRZ ;  /* 0x00000000001c7805 */ /* 0x000fc4000001ff00 */
[----:B------:R-:W-:Y:S02]  /*c470*/  CS2R R36, SRZ ;  /* 0x0000000000247805 */ /* 0x000fe4000001ff00 */
[----:B------:R-:W-:Y:S02]  /*c480*/  CS2R R44, SRZ ;  /* 0x00000000002c7805 */ /* 0x000fe4000001ff00 */
[----:B-----5:R-:W-:Y:S02]  /*c490*/  LOP3.LUT P0, RZ, R6, 0x4, RZ, 0xc0, !PT ;  /* 0x0000000406ff7812 */ /* 0x020fe4000780c0ff */
[----:B------:R-:W-:-:S05]  /*c4a0*/  LOP3.LUT R6, R7, R228, RZ, 0x3c, !PT ;  /* 0x000000e407067212 */ /* 0x000fca00078e3cff */
[----:B------:R-:W-:-:S04]  /*c4b0*/  IMAD.IADD R7, R229, 0x1, R6 ;  /* 0x00000001e5077824 */ /* 0x000fc800078e0206 */
[----:B------:R-:W-:Y:S01]  /*c4c0*/  IMAD R62, R7, 0x2, R18 ;  /* 0x00000002073e7824 */ /* 0x000fe200078e0212 */
        /* <DEDUP_REMOVED lines=14> */
[----:B0-----:R-:W-:Y:S02]  /*c5b0*/  @!P4 IADD3 R8, P6, R4, R9, RZ ;  /* 0x000000090408c210 */ /* 0x001fe40007fde0ff */
[----:B--2---:R-:W-:Y:S02]  /*c5c0*/  @!P4 IADD3.X R11, R3, R66, RZ, P5, !PT ;  /* 0x00000042030bc210 */ /* 0x004fe40002ffe4ff */
[C---:B------:R-:W-:Y:S01]  /*c5d0*/  @!P2 SHF.L.U64.HI R6, R222.reuse, 0x1, R67 ;  /* 0x00000001de06a819 */ /* 0x040fe20000010243 */
[----:B------:R-:W-:Y:S01]  /*c5e0*/  @!P2 IMAD.SHL.U32 R67, R222, 0x2, RZ ;  /* 0x00000002de43a824 */ /* 0x000fe200078e00ff */
[-C--:B------:R-:W-:Y:S01]  /*c5f0*/  @!P3 IADD3 R76, P5, R0, R73.reuse, RZ ;  /* 0x00000049004cb210 */ /* 0x080fe20007fbe0ff */
[----:B------:R-:W-:Y:S01]  /*c600*/  @!P4 IMAD.X R9, R5, 0x1, R66, P6 ;  /* 0x000000010509c824 */ /* 0x000fe200030e0642 */
[----:B------:R-:W-:-:S02]  /*c610*/  @!P3 IADD3 R72, P6, R4, R73, RZ ;  /* 0x000000490448b210 */ /* 0x000fc40007fde0ff */
[----:B------:R-:W-:Y:S01]  /*c620*/  @!P1 SHF.L.U64.HI R12, R220, 0x1, R65 ;  /* 0x00000001dc0c9819 */ /* 0x000fe20000010241 */
[--C-:B------:R-:W-:Y:S01]  /*c630*/  @!P3 IMAD.X R77, R3, 0x1, R64.reuse, P5 ;  /* 0x00000001034db824 */ /* 0x100fe200028e0640 */
[-C--:B------:R-:W-:Y:S01]  /*c640*/  @!P2 IADD3 R70, P5, R0, R67.reuse, RZ ;  /* 0x000000430046a210 */ /* 0x080fe20007fbe0ff */
[----:B------:R-:W-:Y:S01]  /*c650*/  @!P3 IMAD.X R73, R5, 0x1, R64, P6 ;  /* 0x000000010549b824 */ /* 0x000fe200030e0640 */
[----:B------:R-:W-:Y:S02]  /*c660*/  @!P2 IADD3 R66, P6, R4, R67, RZ ;  /* 0x000000430442a210 */ /* 0x000fe40007fde0ff */
[----:B------:R-:W-:Y:S02]  /*c670*/  @!P2 IADD3.X R71, R3, R6, RZ, P5, !PT ;  /* 0x000000060347a210 */ /* 0x000fe40002ffe4ff */
[----:B------:R-:W-:Y:S01]  /*c680*/  @!P1 IADD3 R64, P5, R0, R7, RZ ;  /* 0x0000000700409210 */ /* 0x000fe20007fbe0ff */
[----:B------:R-:W-:Y:S01]  /*c690*/  @!P2 IMAD.X R67, R5, 0x1, R6, P6 ;  /* 0x000000010543a824 */ /* 0x000fe200030e0606 */
[----:B------:R-:W-:-:S03]  /*c6a0*/  ISETP.GE.AND P6, PT, R196, UR4, PT ;  /* 0x00000004c4007c0c */ /* 0x000fc6000bfc6270 */
[----:B------:R-:W-:Y:S01]  /*c6b0*/  @!P1 IMAD.X R65, R3, 0x1, R12, P5 ;  /* 0x0000000103419824 */ /* 0x000fe200028e060c */
[----:B------:R-:W-:-:S05]  /*c6c0*/  @!P1 IADD3 R6, P5, R4, R7, RZ ;  /* 0x0000000704069210 */ /* 0x000fca0007fbe0ff */
[----:B------:R-:W-:Y:S01]  /*c6d0*/  @!P1 IMAD.X R7, R5, 0x1, R12, P5 ;  /* 0x0000000105079824 */ /* 0x000fe200028e060c */
[----:B------:R-:W-:-:S03]  /*c6e0*/  ISETP.GE.AND P5, PT, R224, UR4, PT ;  /* 0x00000004e0007c0c */ /* 0x000fc6000bfa6270 */
[----:B------:R-:W-:Y:S02]  /*c6f0*/  @!P6 IMAD.MOV.U32 R12, RZ, RZ, R0 ;  /* 0x000000ffff0ce224 */ /* 0x000fe400078e0000 */
[----:B------:R-:W-:Y:S02]  /*c700*/  @!P6 IMAD.MOV.U32 R13, RZ, RZ, R3 ;  /* 0x000000ffff0de224 */ /* 0x000fe400078e0003 */
[----:B------:R-:W-:-:S04]  /*c710*/  @!P6 IMAD.WIDE R14, R196, 0x2, R4 ;  /* 0x00000002c40ee825 */ /* 0x000fc800078e0204 */
[----:B------:R-:W-:Y:S01]  /*c720*/  @!P6 IMAD.WIDE R12, R196, 0x2, R12 ;  /* 0x00000002c40ce825 */ /* 0x000fe200078e020c */
[----:B------:R-:W5:Y:S01]  /*c730*/  @!P6 LD.E.64 R44, desc[UR60][R14.64] ;  /* 0x0000003c0e2ce980 */ /* 0x000f62000c101b00 */
[C---:B------:R-:W-:Y:S02]  /*c740*/  @!P5 SHF.L.U32 R21, R224.reuse, 0x1, RZ ;  /* 0x00000001e015d819 */ /* 0x040fe400000006ff */
[----:B------:R-:W-:Y:S01]  /*c750*/  @!P5 SHF.L.U64.HI R20, R224, 0x1, R75 ;  /* 0x00000001e014d819 */ /* 0x000fe2000001024b */
[----:B------:R0:W5:Y:S01]  /*c760*/  @!P6 LD.E.64 R42, desc[UR60][R12.64] ;  /* 0x0000003c0c2ae980 */ /* 0x000162000c101b00 */
[-C--:B------:R-:W-:Y:S02]  /*c770*/  @!P5 IADD3 R74, P6, R0, R21.reuse, RZ ;  /* 0x00000015004ad210 */ /* 0x080fe40007fde0ff */
[----:B------:R-:W-:Y:S02]  /*c780*/  CS2R R34, SRZ ;  /* 0x0000000000227805 */ /* 0x000fe4000001ff00 */
[----:B------:R-:W-:Y:S01]  /*c790*/  CS2R R36, SRZ ;  /* 0x0000000000247805 */ /* 0x000fe2000001ff00 */
[----:B------:R-:W-:Y:S01]  /*c7a0*/  @!P5 IMAD.X R75, R3, 0x1, R20, P6 ;  /* 0x00000001034bd824 */ /* 0x000fe200030e0614 */
[----:B------:R-:W-:-:S02]  /*c7b0*/  @!P5 IADD3 R4, P6, R4, R21, RZ ;  /* 0x000000150404d210 */ /* 0x000fc40007fde0ff */
[----:B------:R1:W5:Y:S01]  /*c7c0*/  @!P4 LD.E.64 R34, desc[UR60][R10.64] ;  /* 0x0000003c0a22c980 */ /* 0x000362000c101b00 */
[----:B------:R-:W-:Y:S02]  /*c7d0*/  CS2R R26, SRZ ;  /* 0x00000000001a7805 */ /* 0x000fe4000001ff00 */
[----:B------:R-:W-:Y:S02]  /*c7e0*/  CS2R R28, SRZ ;  /* 0x00000000001c7805 */ /* 0x000fe4000001ff00 */
[----:B------:R-:W-:Y:S01]  /*c7f0*/  CS2R R24, SRZ ;  /* 0x0000000000187805 */ /* 0x000fe2000001ff00 */
[----:B------:R-:W-:Y:S01]  /*c800*/  @!P5 IMAD.X R5, R5, 0x1, R20, P6 ;  /* 0x000000010505d824 */ /* 0x000fe200030e0614 */
[----:B------:R2:W5:Y:S01]  /*c810*/  @!P4 LD.E.64 R36, desc[UR60][R8.64] ;  /* 0x0000003c0824c980 */ /* 0x000562000c101b00 */
[----:B------:R-:W-:Y:S02]  /*c820*/  CS2R R20, SRZ ;  /* 0x0000000000147805 */ /* 0x000fe4000001ff00 */
[----:B0-----:R-:W-:-:S02]  /*c830*/  CS2R R12, SRZ ;  /* 0x00000000000c7805 */ /* 0x001fc4000001ff00 */
[----:B------:R-:W-:Y:S01]  /*c840*/  CS2R R14, SRZ ;  /* 0x00000000000e7805 */ /* 0x000fe2000001ff00 */
[----:B------:R4:W5:Y:S01]  /*c850*/  @!P3 LD.E.64 R26, desc[UR60][R76.64] ;  /* 0x0000003c4c1ab980 */ /* 0x000962000c101b00 */
[----:B-1----:R-:W-:-:S03]  /*c860*/  CS2R R10, SRZ ;  /* 0x00000000000a7805 */ /* 0x002fc6000001ff00 */
[----:B------:R4:W5:Y:S01]  /*c870*/  @!P3 LD.E.64 R28, desc[UR60][R72.64] ;  /* 0x0000003c481cb980 */ /* 0x000962000c101b00 */
[----:B--2---:R-:W-:-:S03]  /*c880*/  CS2R R8, SRZ ;  /* 0x0000000000087805 */ /* 0x004fc6000001ff00 */
[----:B------:R4:W5:Y:S04]  /*c890*/  @!P2 LD.E.64 R20, desc[UR60][R70.64] ;  /* 0x0000003c4614a980 */ /* 0x000968000c101b00 */
[----:B------:R4:W5:Y:S04]  /*c8a0*/  @!P2 LD.E.64 R24, desc[UR60][R66.64] ;  /* 0x0000003c4218a980 */ /* 0x000968000c101b00 */
[----:B------:R4:W5:Y:S04]  /*c8b0*/  @!P1 LD.E.64 R12, desc[UR60][R64.64] ;  /* 0x0000003c400c9980 */ /* 0x000968000c101b00 */
[----:B------:R4:W5:Y:S04]  /*c8c0*/  @!P1 LD.E.64 R14, desc[UR60][R6.64] ;  /* 0x0000003c060e9980 */ /* 0x000968000c101b00 */
[----:B------:R4:W5:Y:S04]  /*c8d0*/  @!P5 LD.E.64 R8, desc[UR60][R74.64] ;  /* 0x0000003c4a08d980 */ /* 0x000968000c101b00 */
[----:B------:R4:W5:Y:S02]  /*c8e0*/  @!P5 LD.E.64 R10, desc[UR60][R4.64] ;  /* 0x0000003c040ad980 */ /* 0x000964000c101b00 */
.L_x_5009:
[----:B------:R-:W-:Y:S05]  /*c8f0*/  BSYNC B1 ;  /* 0x0000000000017941 */ /* 0x000fea0003800000 */
.L_x_5008:
[----:B----4-:R-:W0:Y:S01]  /*c900*/  LDL R64, [R1+0x58] ;  /* 0x0000580001407983 */ /* 0x010e220000100800 */
[C---:B------:R-:W-:Y:S01]  /*c910*/  VIADD R5, R62.reuse, 0x12400 ;  /* 0x000124003e057836 */ /* 0x040fe20000000000 */
[----:B------:R-:W-:Y:S01]  /*c920*/  VIADDMNMX R63, R63, -R89, 0x80, PT ;  /* 0x000000803f3f7446 */ /* 0x000fe20003800959 */
[----:B---3--:R-:W-:Y:S01]  /*c930*/  VIADD R0, R62, 0x12440 ;  /* 0x000124403e007836 */ /* 0x008fe20000000000 */
[----:B------:R-:W-:Y:S01]  /*c940*/  BSSY B1, `(.L_x_5010) ;  /* 0x000002e000017945 */ /* 0x000fe20003800000 */
[----:B--2--5:R-:W-:Y:S01]  /*c950*/  IMAD.MOV.U32 R3, RZ, RZ, R8 ;  /* 0x000000ffff037224 */ /* 0x024fe200078e0008 */
[----:B------:R-:W-:Y:S01]  /*c960*/  @P0 IADD3 R0, R5, -0x40, RZ ;  /* 0xffffffc005000810 */ /* 0x000fe20007ffe0ff */
[----:B------:R-:W-:Y:S01]  /*c970*/  IMAD.MOV.U32 R5, RZ, RZ, R9 ;  /* 0x000000ffff057224 */ /* 0x000fe200078e0009 */
[----:B------:R-:W-:Y:S01]  /*c980*/  ISETP.GE.AND P1, PT, R218, R63, PT ;  /* 0x0000003fda00720c */ /* 0x000fe20003f26270 */
[----:B------:R-:W-:Y:S02]  /*c990*/  IMAD.MOV.U32 R6, RZ, RZ, R12 ;  /* 0x000000ffff067224 */ /* 0x000fe400078e000c */
[----:B------:R-:W-:Y:S01]  /*c9a0*/  IMAD.MOV.U32 R7, RZ, RZ, R13 ;  /* 0x000000ffff077224 */ /* 0x000fe200078e000d */
[----:B------:R-:W-:Y:S01]  /*c9b0*/  PRMT R3, R3, 0x5410, R5 ;  /* 0x0000541003037816 */ /* 0x000fe20000000005 */
[----:B------:R-:W-:-:S02]  /*c9c0*/  IMAD.MOV.U32 R66, RZ, RZ, R14 ;  /* 0x000000ffff427224 */ /* 0x000fc400078e000e */
[----:B------:R-:W-:Y:S01]  /*c9d0*/  IMAD.MOV.U32 R76, RZ, RZ, R37 ;  /* 0x000000ffff4c7224 */ /* 0x000fe200078e0025 */
        /* <DEDUP_REMOVED lines=8> */
[----:B------:R-:W-:Y:S01]  /*ca60*/  IMAD.MOV.U32 R7, RZ, RZ, R11 ;  /* 0x000000ffff077224 */ /* 0x000fe200078e000b */
[----:B0-----:R-:W-:-:S04]  /*ca70*/  LEA.HI R4, R64, R64, RZ, 0x1 ;  /* 0x0000004040047211 */ /* 0x001fc800078f08ff */
[----:B------:R-:W-:-:S05]  /*ca80*/  LOP3.LUT R4, R4, 0xfffffffe, RZ, 0xc0, !PT ;  /* 0xfffffffe04047812 */ /* 0x000fca00078ec0ff */
[----:B------:R-:W-:Y:S02]  /*ca90*/  IMAD.IADD R4, R64, 0x1, -R4 ;  /* 0x0000000140047824 */ /* 0x000fe400078e0a04 */
[----:B------:R-:W-:-:S03]  /*caa0*/  IMAD.MOV.U32 R64, RZ, RZ, R26 ;  /* 0x000000ffff407224 */ /* 0x000fc600078e001a */
[----:B------:R-:W-:Y:S01]  /*cab0*/  SHF.L.U32 R5, R4, 0x1f, RZ ;  /* 0x0000001f04057819 */ /* 0x000fe200000006ff */
[----:B------:R-:W-:Y:S01]  /*cac0*/  IMAD.MOV.U32 R4, RZ, RZ, R27 ;  /* 0x000000ffff047224 */ /* 0x000fe200078e001b */
[----:B------:R-:W-:Y:S01]  /*cad0*/  PRMT R71, R64, 0x7610, R71 ;  /* 0x0000761040477816 */ /* 0x000fe20000000047 */
[----:B------:R-:W-:Y:S01]  /*cae0*/  IMAD.MOV.U32 R64, RZ, RZ, R42 ;  /* 0x000000ffff407224 */ /* 0x000fe200078e002a */
[----:B------:R-:W0:Y:S02]  /*caf0*/  SYNCS.PHASECHK.TRANS64.TRYWAIT P0, [R18+URZ+0x30800], R5 ;  /* 0x03080005120075a7 */ /* 0x000e24000800017f */
[----:B------:R-:W-:Y:S02]  /*cb00*/  PRMT R71, R71, 0x5410, R4 ;  /* 0x0000541047477816 */ /* 0x000fe40000000004 */
[----:B------:R-:W-:Y:S02]  /*cb10*/  PRMT R75, R64, 0x7610, R75 ;  /* 0x00007610404b7816 */ /* 0x000fe4000000004b */
[----:B------:R-:W-:-:S02]  /*cb20*/  MOV R4, R43 ;  /* 0x0000002b00047202 */ /* 0x000fc40000000f00 */
        /* <DEDUP_REMOVED lines=8> */
[----:B------:R-:W-:Y:S02]  /*cbb0*/  IMAD.MOV.U32 R6, RZ, RZ, R29 ;  /* 0x000000ffff067224 */ /* 0x000fe400078e001d */
[----:B------:R-:W-:-:S03]  /*cbc0*/  IMAD.MOV.U32 R7, RZ, RZ, R36 ;  /* 0x000000ffff077224 */ /* 0x000fc600078e0024 */
[----:B------:R-:W-:Y:S01]  /*cbd0*/  PRMT R72, R4, 0x5410, R6 ;  /* 0x0000541004487816 */ /* 0x000fe20000000006 */
[----:B------:R-:W-:Y:S01]  /*cbe0*/  IMAD.MOV.U32 R4, RZ, RZ, R44 ;  /* 0x000000ffff047224 */ /* 0x000fe200078e002c */
[----:B------:R-:W-:Y:S02]  /*cbf0*/  PRMT R74, R7, 0x5410, R76 ;  /* 0x00005410074a7816 */ /* 0x000fe4000000004c */
[----:B------:R-:W-:Y:S01]  /*cc00*/  MOV R6, R45 ;  /* 0x0000002d00067202 */ /* 0x000fe20000000f00 */
[----:B0-----:R-:W-:Y:S06]  /*cc10*/  @!P0 BRA `(.L_x_5011) ;  /* 0x000001d400e88947 */ /* 0x001fec0003800000 */
.L_x_5342:
[----:B------:R-:W-:Y:S05]  /*cc20*/  BSYNC B1 ;  /* 0x0000000000017941 */ /* 0x000fea0003800000 */
.L_x_5010:
        /* <DEDUP_REMOVED lines=13> */
[----:B------:R-:W-:Y:S01]  /*cd00*/  SHF.R.U64 R94, R58, 0x10, R59 ;  /* 0x000000103a5e7819 */ /* 0x000fe2000000123b */
[--C-:B------:R-:W-:Y:S01]  /*cd10*/  HADD2.F32 R77, -RZ, R88.reuse.H0_H0 ;  /* 0x20000058ff4d7230 */ /* 0x100fe20000004100 */
[----:B------:R-:W-:Y:S01]  /*cd20*/  SHF.R.U32.HI R90, RZ, 0x10, R61 ;  /* 0x00000010ff5a7819 */ /* 0x000fe2000001163d */
[----:B------:R-:W-:Y:S01]  /*cd30*/  HADD2.F32 R89, -RZ, R88.H1_H1 ;  /* 0x30000058ff597230 */ /* 0x000fe20000004100 */
[----:B------:R-:W-:Y:S02]  /*cd40*/  SHF.R.U32.HI R58, RZ, 0x10, R59 ;  /* 0x00000010ff3a7819 */ /* 0x000fe4000001163b */
[----:B------:R-:W-:Y:S01]  /*cd50*/  SHF.R.U64 R93, R60, 0x10, R61 ;  /* 0x000000103c5d7819 */ /* 0x000fe2000000123d */
[----:B------:R-:W-:Y:S02]  /*cd60*/  HADD2.F32 R90, -RZ, R90.H0_H0 ;  /* 0x2000005aff5a7230 */ /* 0x000fe40000004100 */
[----:B------:R-:W-:-:S02]  /*cd70*/  HADD2.F32 R88, -RZ, R58.H0_H0 ;  /* 0x2000003aff587230 */ /* 0x000fc40000004100 */
[--C-:B0-----:R-:W-:Y:S02]  /*cd80*/  HADD2.F32 R61, -RZ, R7.reuse.H1_H1 ;  /* 0x30000007ff3d7230 */ /* 0x101fe40000004100 */
[----:B------:R-:W-:Y:S02]  /*cd90*/  HADD2.F32 R60, -RZ, R7.H0_H0 ;  /* 0x20000007ff3c7230 */ /* 0x000fe40000004100 */
[--C-:B------:R-:W-:Y:S02]  /*cda0*/  HADD2.F32 R7, -RZ, R4.reuse.H0_H0 ;  /* 0x20000004ff077230 */ /* 0x100fe40000004100 */
[C---:B------:R-:W-:Y:S01]  /*cdb0*/  FMUL.FTZ R91, R61.reuse, R90 ;  /* 0x0000005a3d5b7220 */ /* 0x040fe20000410000 */
[----:B------:R-:W-:Y:S01]  /*cdc0*/  FMUL.FTZ R61, R61, R88 ;  /* 0x000000583d3d7220 */ /* 0x000fe20000410000 */
[----:B------:R-:W-:Y:S02]  /*cdd0*/  HADD2.F32 R4, -RZ, R4.H1_H1 ;  /* 0x30000004ff047230 */ /* 0x000fe40000004100 */
[----:B------:R-:W-:-:S02]  /*cde0*/  HADD2.F32 R58, -RZ, R6.H0_H0 ;  /* 0x20000006ff3a7230 */ /* 0x000fc40000004100 */
[C---:B------:R-:W-:Y:S01]  /*cdf0*/  FFMA.FTZ R90, R60.reuse, R90, R61 ;  /* 0x0000005a3c5a7223 */ /* 0x040fe2000001003d */
[----:B------:R-:W-:Y:S02]  /*ce00*/  HADD2.F32 R59, -RZ, R6.H1_H1 ;  /* 0x30000006ff3b7230 */ /* 0x000fe40000004100 */
[----:B------:R-:W-:Y:S01]  /*ce10*/  FFMA.FTZ R91, R60, R88, -R91 ;  /* 0x000000583c5b7223 */ /* 0x000fe2000001085b */
[----:B------:R-:W-:Y:S02]  /*ce20*/  HADD2.F32 R61, -RZ, R87.H1_H1 ;  /* 0x30000057ff3d7230 */ /* 0x000fe40000004100 */
[C---:B------:R-:W-:Y:S01]  /*ce30*/  FMUL.FTZ R92, R4.reuse, R89 ;  /* 0x00000059045c7220 */ /* 0x040fe20000410000 */
[----:B------:R-:W-:Y:S02]  /*ce40*/  HADD2.F32 R6, -RZ, R5.H0_H0 ;  /* 0x20000005ff067230 */ /* 0x000fe40000004100 */
[----:B------:R-:W-:Y:S01]  /*ce50*/  FMUL.FTZ R88, R4, R77 ;  /* 0x0000004d04587220 */ /* 0x000fe20000410000 */
[----:B------:R-:W-:-:S02]  /*ce60*/  HADD2.F32 R87, -RZ, R87.H0_H0 ;  /* 0x20000057ff577230 */ /* 0x000fc40000004100 */
[C---:B------:R-:W-:Y:S01]  /*ce70*/  FFMA.FTZ R92, R7.reuse, R77, -R92 ;  /* 0x0000004d075c7223 */ /* 0x040fe2000001085c */
[----:B------:R-:W-:Y:S02]  /*ce80*/  HADD2.F32 R5, -RZ, R5.H1_H1 ;  /* 0x30000005ff057230 */ /* 0x000fe40000004100 */
[----:B------:R-:W-:Y:S01]  /*ce90*/  FFMA.FTZ R89, R7, R89, R88 ;  /* 0x0000005907597223 */ /* 0x000fe20000010058 */
        /* <DEDUP_REMOVED lines=15> */
.L_x_5015:
[----:B------:R-:W-:Y:S05]  /*cf90*/  BSYNC B2 ;  /* 0x0000000000027941 */ /* 0x000fea0003800000 */
.L_x_5014:
[----:B------:R-:W-:Y:S04]  /*cfa0*/  BSSY B2, `(.L_x_5016) ;  /* 0x000002c000027945 */ /* 0x000fe80003800000 */
[----:B------:R-:W-:Y:S05]  /*cfb0*/  @P1 BRA `(.L_x_5017) ;  /* 0x0000000000a81947 */ /* 0x000fea0003800000 */
[----:B0-----:R-:W0:Y:S01]  /*cfc0*/  LDS.128 R4, [R0] ;  /* 0x0000000000047984 */ /* 0x001e220000000c00 */
        /* <DEDUP_REMOVED lines=8> */
[----:B0-----:R-:W-:-:S02]  /*d050*/  HADD2.F32 R57, -RZ, R7.H1_H1 ;  /* 0x30000007ff397230 */ /* 0x001fc40000004100 */
[----:B------:R-:W-:Y:S02]  /*d060*/  HADD2.F32 R56, -RZ, R7.H0_H0 ;  /* 0x20000007ff387230 */ /* 0x000fe40000004100 */
[--C-:B------:R-:W-:Y:S02]  /*d070*/  HADD2.F32 R7, -RZ, R4.reuse.H0_H0 ;  /* 0x20000004ff077230 */ /* 0x100fe40000004100 */
[CC--:B------:R-:W-:Y:S01]  /*d080*/  FMUL.FTZ R61, R57.reuse, R60.reuse ;  /* 0x0000003c393d7220 */ /* 0x0c0fe20000410000 */
[----:B------:R-:W-:Y:S01]  /*d090*/  FMUL.FTZ R57, R57, R59 ;  /* 0x0000003b39397220 */ /* 0x000fe20000410000 */
[----:B------:R-:W-:Y:S02]  /*d0a0*/  HADD2.F32 R4, -RZ, R4.H1_H1 ;  /* 0x30000004ff047230 */ /* 0x000fe40000004100 */
[--C-:B------:R-:W-:Y:S02]  /*d0b0*/  HADD2.F32 R54, -RZ, R6.reuse.H0_H0 ;  /* 0x20000006ff367230 */ /* 0x100fe40000004100 */
[----:B------:R-:W-:Y:S01]  /*d0c0*/  FFMA.FTZ R90, R56, R60, R57 ;  /* 0x0000003c385a7223 */ /* 0x000fe20000010039 */
[----:B------:R-:W-:-:S02]  /*d0d0*/  HADD2.F32 R55, -RZ, R6.H1_H1 ;  /* 0x30000006ff377230 */ /* 0x000fc40000004100 */
[----:B------:R-:W-:Y:S01]  /*d0e0*/  FMUL.FTZ R88, R4, R86 ;  /* 0x0000005604587220 */ /* 0x000fe20000410000 */
[----:B------:R-:W-:Y:S02]  /*d0f0*/  HADD2.F32 R57, -RZ, R85.H1_H1 ;  /* 0x30000055ff397230 */ /* 0x000fe40000004100 */
[----:B------:R-:W-:Y:S01]  /*d100*/  FFMA.FTZ R77, R56, R59, -R61 ;  /* 0x0000003b384d7223 */ /* 0x000fe2000001083d */
        /* <DEDUP_REMOVED lines=21> */
.L_x_5017:
[----:B------:R-:W-:Y:S05]  /*d260*/  BSYNC B2 ;  /* 0x0000000000027941 */ /* 0x000fea0003800000 */
.L_x_5016:
[----:B------:R-:W-:Y:S04]  /*d270*/  BSSY B2, `(.L_x_5018) ;  /* 0x000002c000027945 */ /* 0x000fe80003800000 */
[----:B------:R-:W-:Y:S05]  /*d280*/  @P2 BRA `(.L_x_5019) ;  /* 0x0000000000a82947 */ /* 0x000fea0003800000 */
[----:B01----:R-:W0:Y:S01]  /*d290*/  LDS.128 R4, [R62+0x16400] ;  /* 0x016400003e047984 */ /* 0x003e220000000c00 */
        /* <DEDUP_REMOVED lines=41> */
.L_x_5019:
[----:B------:R-:W-:Y:S05]  /*d530*/  BSYNC B2 ;  /* 0x0000000000027941 */ /* 0x000fea0003800000 */
.L_x_5018:
[----:B------:R-:W-:Y:S04]  /*d540*/  BSSY B2, `(.L_x_5020) ;  /* 0x000002c000027945 */ /* 0x000fe80003800000 */
[----:B------:R-:W-:Y:S05]  /*d550*/  @P3 BRA `(.L_x_5021) ;  /* 0x0000000000a83947 */ /* 0x000fea0003800000 */
[----:B012---:R-:W0:Y:S01]  /*d560*/  LDS.128 R4, [R0+0x4000] ;  /* 0x0040000000047984 */ /* 0x007e220000000c00 */
        /* <DEDUP_REMOVED lines=41> */
.L_x_5021:
[----:B------:R-:W-:Y:S05]  /*d800*/  BSYNC B2 ;  /* 0x0000000000027941 */ /* 0x000fea0003800000 */
.L_x_5020:
[----:B------:R-:W-:Y:S04]  /*d810*/  BSSY B2, `(.L_x_5022) ;  /* 0x000002c000027945 */ /* 0x000fe80003800000 */
[----:B------:R-:W-:Y:S05]  /*d820*/  @P4 BRA `(.L_x_5023) ;  /* 0x0000000000a84947 */ /* 0x000fea0003800000 */
[----:B0123--:R-:W0:Y:S01]  /*d830*/  LDS.128 R4, [R62+0x1a400] ;  /* 0x01a400003e047984 */ /* 0x00fe220000000c00 */
        /* <DEDUP_REMOVED lines=41> */
.L_x_5023:
[----:B------:R-:W-:Y:S05]  /*dad0*/  BSYNC B2 ;  /* 0x0000000000027941 */ /* 0x000fea0003800000 */
.L_x_5022:
[----:B------:R-:W-:Y:S05]  /*dae0*/  @P5 BRA `(.L_x_5013) ;  /* 0x0000000000a85947 */ /* 0x000fea0003800000 */
[----:B01234-:R-:W0:Y:S01]  /*daf0*/  LDS.128 R4, [R0+0x8000] ;  /* 0x0080000000047984 */ /* 0x01fe220000000c00 */
        /* <DEDUP_REMOVED lines=41> */
.L_x_5013:
[----:B------:R-:W-:Y:S05]  /*dd90*/  BSYNC B1 ;  /* 0x0000000000017941 */ /* 0x000fea0003800000 */
.L_x_5012:
[----:B01234-:R-:W-:-:S05]  /*dda0*/  VIADD R4, R218, 0x40 ;  /* 0x00000040da047836 */ /* 0x01ffca0000000000 */
        /* <DEDUP_REMOVED lines=53> */
.L_x_5026:
[----:B------:R-:W-:Y:S05]  /*e100*/  BSYNC B1 ;  /* 0x0000000000017941 */ /* 0x000fea0003800000 */
.L_x_5025:
[----:B------:R-:W-:Y:S04]  /*e110*/  BSSY B1, `(.L_x_5027) ;  /* 0x000002c000017945 */ /* 0x000fe80003800000 */
[----:B------:R-:W-:Y:S05]  /*e120*/  @P1 BRA `(.L_x_5028) ;  /* 0x0000000000a81947 */ /* 0x000fea0003800000 */
[----:B0-----:R-:W0:Y:S01]  /*e130*/  LDS.128 R4, [R0+0x2000] ;  /* 0x0020000000047984 */ /* 0x001e220000000c00 */
[--C-:B------:R-:W-:Y:S01]  /*e140*/  SHF.R.U64 R43, R34, 0x10, R35.reuse ;  /* 0x00000010222b7819 */ /* 0x100fe20000001223 */
[--C-:B------:R-:W-:Y:S01]  /*e150*/  HADD2.F32 R34, -RZ, R73.reuse.H0_H0 ;  /* 0x20000049ff227230 */ /* 0x100fe20000004100 */
[----:B------:R-:W-:Y:S01]  /*e160*/  SHF.R.U32.HI R35, RZ, 0x10, R35 ;  /* 0x00000010ff237819 */ /* 0x000fe20000011623 */
[----:B------:R-:W-:Y:S01]  /*e170*/  HADD2.F32 R73, -RZ, R73.H1_H1 ;  /* 0x30000049ff497230 */ /* 0x000fe20000004100 */
[--C-:B------:R-:W-:Y:S01]  /*e180*/  SHF.R.U64 R41, R36, 0x10, R37.reuse ;  /* 0x0000001024297819 */ /* 0x100fe20000001225 */
[--C-:B------:R-:W-:Y:S01]  /*e190*/  HADD2.F32 R36, -RZ, R74.reuse.H0_H0 ;  /* 0x2000004aff247230 */ /* 0x100fe20000004100 */
[----:B------:R-:W-:Y:S01]  /*e1a0*/  SHF.R.U32.HI R37, RZ, 0x10, R37 ;  /* 0x00000010ff257819 */ /* 0x000fe20000011625 */
[----:B------:R-:W-:Y:S02]  /*e1b0*/  HADD2.F32 R35, -RZ, R35.H0_H0 ;  /* 0x20000023ff237230 */ /* 0x000fe40000004100 */
[----:B------:R-:W-:-:S02]  /*e1c0*/  HADD2.F32 R74, -RZ, R74.H1_H1 ;  /* 0x3000004aff4a7230 */ /* 0x000fc40000004100 */
[----:B------:R-:W-:Y:S02]  /*e1d0*/  HADD2.F32 R37, -RZ, R37.H0_H0 ;  /* 0x20000025ff257230 */ /* 0x000fe40000004100 */
        /* <DEDUP_REMOVED lines=31> */
.L_x_5028:
[----:B------:R-:W-:Y:S05]  /*e3d0*/  BSYNC B1 ;  /* 0x0000000000017941 */ /* 0x000fea0003800000 */
.L_x_5027:
[----:B------:R-:W-:Y:S04]  /*e3e0*/  BSSY B1, `(.L_x_5029) ;  /* 0x000002c000017945 */ /* 0x000fe80003800000 */
[----:B------:R-:W-:Y:S05]  /*e3f0*/  @P2 BRA `(.L_x_5030) ;  /* 0x0000000000a82947 */ /* 0x000fea0003800000 */
[----:B01----:R-:W0:Y:S01]  /*e400*/  LDS.128 R4, [R62+0x18400] ;  /* 0x018400003e047984 */ /* 0x003e220000000c00 */
        /* <DEDUP_REMOVED lines=41> */
.L_x_5030:
[----:B------:R-:W-:Y:S05]  /*e6a0*/  BSYNC B1 ;  /* 0x0000000000017941 */ /* 0x000fea0003800000 */
.L_x_5029:
        /* <DEDUP_REMOVED lines=44> */
.L_x_5032:
[----:B------:R-:W-:Y:S05]  /*e970*/  BSYNC B1 ;  /* 0x0000000000017941 */ /* 0x000fea0003800000 */
.L_x_5031:
[----:B------:R-:W-:Y:S04]  /*e980*/  BSSY B1, `(.L_x_5033) ;  /* 0x000002c000017945 */ /* 0x000fe80003800000 */
[----:B------:R-:W-:Y:S05]  /*e990*/  @P4 BRA `(.L_x_5034) ;  /* 0x0000000000a84947 */ /* 0x000fea0003800000 */
[----:B0123--:R-:W0:Y:S01]  /*e9a0*/  LDS.128 R4, [R62+0x1c400] ;  /* 0x01c400003e047984 */ /* 0x00fe220000000c00 */
        /* <DEDUP_REMOVED lines=41> */
.L_x_5034:
[----:B------:R-:W-:Y:S05]  /*ec40*/  BSYNC B1 ;  /* 0x0000000000017941 */ /* 0x000fea0003800000 */
.L_x_5033:
[----:B------:R-:W-:Y:S05]  /*ec50*/  @P5 BRA `(.L_x_5024) ;  /* 0x0000003400dc5947 */ /* 0x000fea0003800000 */
[----:B01234-:R-:W0:Y:S01]  /*ec60*/  LDS.128 R4, [R0+0xa000] ;  /* 0x00a0000000047984 */ /* 0x01fe220000000c00 */
        /* <DEDUP_REMOVED lines=18> */
[C---:B------:R-:W-:Y:S01]  /*ed90*/  FMUL.FTZ R20, R4.reuse, R14 ;  /* 0x0000000e04147220 */ /* 0x040fe20000410000 */
[-C--:B------:R-:W-:Y:S01]  /*eda0*/  FMUL.FTZ R24, R4, R12.reuse ;  /* 0x0000000c04187220 */ /* 0x080fe20000410000 */
[----:B------:R-:W-:Y:S02]  /*edb0*/  HADD2.F32 R6, -RZ, R5.H0_H0 ;  /* 0x20000005ff067230 */ /* 0x000fe40000004100 */
[----:B------:R-:W-:Y:S01]  /*edc0*/  FFMA.FTZ R21, R10, R13, -R21 ;  /* 0x0000000d0a157223 */ /* 0x000fe20000010815 */
[----:B------:R-:W-:Y:S02]  /*edd0*/  HADD2.F32 R4, -RZ, R3.H1_H1 ;  /* 0x30000003ff047230 */ /* 0x000fe40000004100 */
[----:B------:R-:W-:Y:S01]  /*ede0*/  FFMA.FTZ R20, R7, R12, -R20 ;  /* 0x0000000c07147223 */ /* 0x000fe20000010814 */
[----:B------:R-:W-:-:S02]  /*edf0*/  HADD2.F32 R5, -RZ, R5.H1_H1 ;  /* 0x30000005ff057230 */ /* 0x000fc40000004100 */
[----:B------:R-:W-:Y:S01]  /*ee00*/  FFMA.FTZ R11, R7, R14, R24 ;  /* 0x0000000e070b7223 */ /* 0x000fe20000010018 */
[----:B------:R-:W-:Y:S02]  /*ee10*/  HADD2.F32 R10, -RZ, R25.H0_H0 ;  /* 0x20000019ff0a7230 */ /* 0x000fe40000004100 */
[C---:B------:R-:W-:Y:S01]  /*ee20*/  FMUL.FTZ R13, R9.reuse, R64 ;  /* 0x00000040090d7220 */ /* 0x040fe20000410000 */
[----:B------:R-:W-:Y:S02]  /*ee30*/  HADD2.F32 R3, -RZ, R27.H0_H0 ;  /* 0x2000001bff037230 */ /* 0x000fe40000004100 */
        /* <DEDUP_REMOVED lines=11> */
[----:B------:R0:W-:Y:S01]  /*eef0*/  STS.128 [R0+0xa000], R4 ;  /* 0x00a0000400007388 */ /* 0x0001e20000000c00 */
[----:B------:R-:W-:Y:S05]  /*ef00*/  BRA `(.L_x_5024) ;  /* 0x0000003400307947 */ /* 0x000fea0003800000 */
.L_x_5003:
[----:B------:R-:W2:Y:S01]  /*ef10*/  LDL R3, [R1+0x5c] ;  /* 0x00005c0001037983 */ /* 0x000ea20000100800 */
[----:B------:R-:W0:Y:S01]  /*ef20*/  LDC R69, c[0x0][0x448] ;  /* 0x00011200ff457b82 */ /* 0x000e220000000800 */
[----:B------:R-:W-:Y:S01]  /*ef30*/  ULDC.64 UR4, c[0x0][0x3f8] ;  /* 0x0000fe0000047ab9 */ /* 0x000fe20000000a00 */
[----:B------:R-:W-:Y:S01]  /*ef40*/  ULDC.64 UR6, c[0x0][0x408] ;  /* 0x0001020000067ab9 */ /* 0x000fe20000000a00 */
[----:B------:R-:W-:Y:S01]  /*ef50*/  MOV R9, R31 ;  /* 0x0000001f00097202 */ /* 0x000fe20000000f00 */
[----:B------:R-:W-:Y:S02]  /*ef60*/  IMAD.MOV.U32 R4, RZ, RZ, R24 ;  /* 0x000000ffff047224 */ /* 0x000fe400078e0018 */
[----:B------:R-:W-:Y:S01]  /*ef70*/  IMAD.MOV.U32 R8, RZ, RZ, R26 ;  /* 0x000000ffff087224 */ /* 0x000fe200078e001a */
[----:B0-----:R-:W-:-:S13]  /*ef80*/  ISETP.NE.AND P0, PT, R69, 0x1, PT ;  /* 0x000000014500780c */ /* 0x001fda0003f05270 */
[----:B------:R-:W0:Y:S08]  /*ef90*/  @P0 LDC R0, c[0x0][0x44c] ;  /* 0x00011300ff000b82 */ /* 0x000e300000000800 */
[----:B------:R-:W1:Y:S01]  /*efa0*/  @P0 LDC R5, c[0x0][0x450] ;  /* 0x00011400ff050b82 */ /* 0x000e620000000800 */
[----:B--2---:R-:W-:-:S04]  /*efb0*/  IMAD R3, R3, 0x40, R62 ;  /* 0x0000004003037824 */ /* 0x004fc800078e023e */
        /* <DEDUP_REMOVED lines=24> */
.L_x_5348:
        /* <DEDUP_REMOVED lines=17> */
[----:B--2---:R-:W-:Y:S01]  /*f250*/  IMAD.MOV.U32 R10, RZ, RZ, R0 ;  /* 0x000000ffff0a7224 */ /* 0x004fe200078e0000 */
[----:B------:R-:W-:Y:S01]  /*f260*/  ISETP.GE.AND P2, PT, R16, UR4, PT ;  /* 0x0000000410007c0c */ /* 0x000fe2000bf46270 */
[----:B-1----:R-:W-:Y:S01]  /*f270*/  IMAD.MOV.U32 R11, RZ, RZ, R3 ;  /* 0x000000ffff0b7224 */ /* 0x002fe200078e0003 */
[----:B------:R-:W-:Y:S01]  /*f280*/  ISETP.GE.AND P3, PT, R198, UR4, PT ;  /* 0x00000004c6007c0c */ /* 0x000fe2000bf66270 */
[----:B---3--:R-:W-:Y:S01]  /*f290*/  IMAD.MOV.U32 R15, RZ, RZ, R5 ;  /* 0x000000ffff0f7224 */ /* 0x008fe200078e0005 */
[----:B------:R-:W-:Y:S02]  /*f2a0*/  ISETP.GE.AND P4, PT, R195, UR4, PT ;  /* 0x00000004c3007c0c */ /* 0x000fe4000bf86270 */
[----:B------:R-:W-:Y:S02]  /*f2b0*/  CS2R R28, SRZ ;  /* 0x00000000001c7805 */ /* 0x000fe4000001ff00 */
[----:B------:R-:W-:-:S02]  /*f2c0*/  CS2R R30, SRZ ;  /* 0x00000000001e7805 */ /* 0x000fc4000001ff00 */
[----:B------:R-:W-:Y:S02]  /*f2d0*/  CS2R R40, SRZ ;  /* 0x0000000000287805 */ /* 0x000fe4000001ff00 */
[----:B------:R-:W-:Y:S01]  /*f2e0*/  CS2R R42, SRZ ;  /* 0x00000000002a7805 */ /* 0x000fe2000001ff00 */
[----:B------:R-:W-:Y:S02]  /*f2f0*/  @!P2 IMAD.SHL.U32 R9, R16, 0x2, RZ ;  /* 0x000000021009a824 */ /* 0x000fe400078e00ff */
[----:B------:R-:W-:Y:S02]  /*f300*/  @!P3 SHF.L.U32 R25, R202, 0x3, RZ ;  /* 0x00000003ca19b819 */ /* 0x000fe400000006ff */
[----:B------:R-:W-:Y:S01]  /*f310*/  @!P4 IMAD.SHL.U32 R27, R203, 0x8, RZ ;  /* 0x00000008cb1bc824 */ /* 0x000fe200078e00ff */
[-C--:B------:R-:W-:Y:S02]  /*f320*/  @!P2 IADD3 R48, P0, R0, R9.reuse, RZ ;  /* 0x000000090030a210 */ /* 0x080fe40007f1e0ff */
[----:B----4-:R-:W-:Y:S01]  /*f330*/  @!P2 IADD3 R4, P1, R14, R9, RZ ;  /* 0x000000090e04a210 */ /* 0x010fe20007f3e0ff */
[----:B------:R-:W-:Y:S01]  /*f340*/  @!P3 IMAD.WIDE R8, R25, 0x2, R10 ;  /* 0x000000021908b825 */ /* 0x000fe200078e020a */
[----:B------:R-:W-:-:S03]  /*f350*/  @!P2 SHF.L.U64.HI R0, R16, 0x1, R17 ;  /* 0x000000011000a819 */ /* 0x000fc60000010211 */
[----:B------:R-:W-:Y:S01]  /*f360*/  @!P4 IMAD.WIDE R12, R27, 0x2, R10 ;  /* 0x000000021b0cc825 */ /* 0x000fe200078e020a */
[----:B------:R-:W-:Y:S02]  /*f370*/  CS2R R36, SRZ ;  /* 0x0000000000247805 */ /* 0x000fe4000001ff00 */
[----:B------:R-:W-:Y:S02]  /*f380*/  CS2R R38, SRZ ;  /* 0x0000000000267805 */ /* 0x000fe4000001ff00 */
[----:B------:R-:W-:Y:S01]  /*f390*/  CS2R R32, SRZ ;  /* 0x0000000000207805 */ /* 0x000fe2000001ff00 */
[--C-:B------:R-:W-:Y:S01]  /*f3a0*/  @!P3 IMAD.WIDE R10, R25, 0x2, R14.reuse ;  /* 0x00000002190ab825 */ /* 0x100fe200078e020e */
[----:B------:R-:W-:Y:S02]  /*f3b0*/  CS2R R24, SRZ ;  /* 0x0000000000187805 */ /* 0x000fe4000001ff00 */
[----:B------:R-:W-:Y:S02]  /*f3c0*/  CS2R R34, SRZ ;  /* 0x0000000000227805 */ /* 0x000fe4000001ff00 */
[----:B------:R-:W-:Y:S01]  /*f3d0*/  CS2R R44, SRZ ;  /* 0x00000000002c7805 */ /* 0x000fe2000001ff00 */
[----:B------:R-:W-:Y:S01]  /*f3e0*/  @!P4 IMAD.WIDE R14, R27, 0x2, R14 ;  /* 0x000000021b0ec825 */ /* 0x000fe200078e020e */
[----:B------:R-:W-:-:S02]  /*f3f0*/  CS2R R26, SRZ ;  /* 0x00000000001a7805 */ /* 0x000fc4000001ff00 */
[----:B------:R-:W-:Y:S01]  /*f400*/  CS2R R46, SRZ ;  /* 0x00000000002e7805 */ /* 0x000fe2000001ff00 */
[----:B------:R1:W5:Y:S01]  /*f410*/  @!P3 LD.E.128 R28, desc[UR60][R8.64] ;  /* 0x0000003c081cb980 */ /* 0x000362000c101d00 */
[--C-:B------:R-:W-:Y:S02]  /*f420*/  @!P2 IMAD.X R49, R3, 0x1, R0.reuse, P0 ;  /* 0x000000010331a824 */ /* 0x100fe400000e0600 */
[----:B------:R-:W-:Y:S01]  /*f430*/  @!P2 IMAD.X R5, R5, 0x1, R0, P1 ;  /* 0x000000010505a824 */ /* 0x000fe200008e0600 */
[----:B------:R1:W5:Y:S04]  /*f440*/  @!P3 LD.E.128 R40, desc[UR60][R10.64] ;  /* 0x0000003c0a28b980 */ /* 0x000368000c101d00 */
[----:B------:R1:W5:Y:S04]  /*f450*/  @!P4 LD.E.128 R24, desc[UR60][R12.64] ;  /* 0x0000003c0c18c980 */ /* 0x000368000c101d00 */
[----:B------:R1:W5:Y:S04]  /*f460*/  @!P4 LD.E.128 R36, desc[UR60][R14.64] ;  /* 0x0000003c0e24c980 */ /* 0x000368000c101d00 */
[----:B------:R1:W5:Y:S04]  /*f470*/  @!P2 LD.E.128 R32, desc[UR60][R48.64] ;  /* 0x0000003c3020a980 */ /* 0x000368000c101d00 */
[----:B------:R1:W5:Y:S02]  /*f480*/  @!P2 LD.E.128 R44, desc[UR60][R4.64] ;  /* 0x0000003c042ca980 */ /* 0x000364000c101d00 */
.L_x_5037:
[----:B------:R-:W-:Y:S05]  /*f490*/  BSYNC B1 ;  /* 0x0000000000017941 */ /* 0x000fea0003800000 */
.L_x_5036:
[----:B-1---5:R-:W-:Y:S01]  /*f4a0*/  IMAD.MOV.U32 R4, RZ, RZ, R46 ;  /* 0x000000ffff047224 */ /* 0x022fe200078e002e */
[----:B------:R-:W-:Y:S01]  /*f4b0*/  MOV R3, R45 ;  /* 0x0000002d00037202 */ /* 0x000fe20000000f00 */
[----:B--2---:R-:W-:Y:S01]  /*f4c0*/  IMAD.MOV.U32 R0, RZ, RZ, R44 ;  /* 0x000000ffff007224 */ /* 0x004fe200078e002c */
[----:B------:R-:W-:Y:S01]  /*f4d0*/  UMOV UR4, 0xffffffff ;  /* 0xffffffff00047882 */ /* 0x000fe20000000000 */
[----:B---3--:R-:W-:Y:S01]  /*f4e0*/  IMAD.MOV.U32 R5, RZ, RZ, R47 ;  /* 0x000000ffff057224 */ /* 0x008fe200078e002f */
        /* <DEDUP_REMOVED lines=34> */
[----:B------:R-:W-:Y:S02]  /*f710*/  PRMT R78, R4, 0x5410, R5 ;  /* 0x00005410044e7816 */ /* 0x000fe40000000005 */
[----:B------:R-:W-:Y:S02]  /*f720*/  CS2R R4, SRZ ;  /* 0x0000000000047805 */ /* 0x000fe4000001ff00 */
[----:B------:R-:W-:Y:S01]  /*f730*/  PRMT R77, R0, 0x5410, R3 ;  /* 0x00005410004d7816 */ /* 0x000fe20000000003 */
[----:B------:R-:W-:Y:S06]  /*f740*/  BRA.DIV UR4, `(.L_x_5038) ;  /* 0x000001ae04a07947 */ /* 0x000fec000b800000 */
[----:B------:R1:W2:Y:S04]  /*f750*/  SHFL.IDX PT, R3, R7, 0x1, 0x1c1f ;  /* 0x003c1f0007037f89 */ /* 0x0002a800000e0000 */
[----:B------:R1:W3:Y:S04]  /*f760*/  SHFL.IDX PT, R0, R6, 0x1, 0x1c1f ;  /* 0x003c1f0006007f89 */ /* 0x0002e800000e0000 */
[----:B0-----:R-:W0:Y:S04]  /*f770*/  SHFL.IDX PT, R21, R21, 0x1, 0x1c1f ;  /* 0x003c1f0015157f89 */ /* 0x001e2800000e0000 */
[----:B-1----:R-:W0:Y:S02]  /*f780*/  SHFL.IDX PT, R20, R20, 0x1, 0x1c1f ;  /* 0x003c1f0014147f89 */ /* 0x002e2400000e0000 */
.L_x_5354:
[----:B------:R-:W-:Y:S01]  /*f790*/  VIADD R62, R62, 0x40 ;  /* 0x000000403e3e7836 */ /* 0x000fe20000000000 */
[----:B------:R-:W-:Y:S01]  /*f7a0*/  BSSY B1, `(.L_x_5039) ;  /* 0x0000032000017945 */ /* 0x000fe20003800000 */
[----:B------:R-:W-:Y:S02]  /*f7b0*/  CS2R R6, SRZ ;  /* 0x0000000000067805 */ /* 0x000fe4000001ff00 */
[----:B------:R-:W-:Y:S02]  /*f7c0*/  CS2R R8, SRZ ;  /* 0x0000000000087805 */ /* 0x000fe4000001ff00 */
[----:B------:R-:W-:Y:S02]  /*f7d0*/  CS2R R10, SRZ ;  /* 0x00000000000a7805 */ /* 0x000fe4000001ff00 */
[----:B------:R-:W-:Y:S02]  /*f7e0*/  ISETP.GE.AND P0, PT, R62, R69, PT ;  /* 0x000000453e00720c */ /* 0x000fe40003f06270 */
[----:B------:R-:W-:-:S02]  /*f7f0*/  CS2R R12, SRZ ;  /* 0x00000000000c7805 */ /* 0x000fc4000001ff00 */
[----:B----4-:R-:W-:Y:S02]  /*f800*/  CS2R R14, SRZ ;  /* 0x00000000000e7805 */ /* 0x010fe4000001ff00 */
[----:B------:R-:W-:Y:S02]  /*f810*/  CS2R R48, SRZ ;  /* 0x0000000000307805 */ /* 0x000fe4000001ff00 */
[----:B------:R-:W-:Y:S02]  /*f820*/  CS2R R50, SRZ ;  /* 0x0000000000327805 */ /* 0x000fe4000001ff00 */
[----:B------:R-:W-:Y:S02]  /*f830*/  CS2R R52, SRZ ;  /* 0x0000000000347805 */ /* 0x000fe4000001ff00 */
[----:B------:R-:W-:Y:S02]  /*f840*/  CS2R R54, SRZ ;  /* 0x0000000000367805 */ /* 0x000fe4000001ff00 */
[----:B------:R-:W-:-:S02]  /*f850*/  CS2R R56, SRZ ;  /* 0x0000000000387805 */ /* 0x000fc4000001ff00 */
[----:B------:R-:W-:Y:S01]  /*f860*/  CS2R R58, SRZ ;  /* 0x00000000003a7805 */ /* 0x000fe2000001ff00 */
[----:B------:R-:W-:Y:S06]  /*f870*/  @P0 BRA `(.L_x_5040) ;  /* 0x0000000000900947 */ /* 0x000fec0003800000 */
[----:B------:R-:W-:Y:S01]  /*f880*/  ULDC UR4, c[0x0][0x3f4] ;  /* 0x0000fd0000047ab9 */ /* 0x000fe20000000800 */
[----:B---3--:R-:W-:Y:S01]  /*f890*/  IMAD.MOV.U32 R4, RZ, RZ, R0 ;  /* 0x000000ffff047224 */ /* 0x008fe200078e0000 */
[----:B------:R-:W-:Y:S01]  /*f8a0*/  ISETP.GE.AND P2, PT, R16, UR4, PT ;  /* 0x0000000410007c0c */ /* 0x000fe2000bf46270 */
[----:B--2---:R-:W-:Y:S01]  /*f8b0*/  IMAD.MOV.U32 R5, RZ, RZ, R3 ;  /* 0x000000ffff057224 */ /* 0x004fe200078e0003 */
[----:B------:R-:W-:Y:S02]  /*f8c0*/  ISETP.GE.AND P3, PT, R198, UR4, PT ;  /* 0x00000004c6007c0c */ /* 0x000fe4000bf66270 */
[----:B------:R-:W-:Y:S02]  /*f8d0*/  CS2R R52, SRZ ;  /* 0x0000000000347805 */ /* 0x000fe4000001ff00 */
[----:B------:R-:W-:Y:S02]  /*f8e0*/  ISETP.GE.AND P4, PT, R195, UR4, PT ;  /* 0x00000004c3007c0c */ /* 0x000fe4000bf86270 */
[----:B------:R-:W-:-:S02]  /*f8f0*/  CS2R R54, SRZ ;  /* 0x0000000000367805 */ /* 0x000fc4000001ff00 */
[----:B------:R-:W-:Y:S02]  /*f900*/  CS2R R8, SRZ ;  /* 0x0000000000087805 */ /* 0x000fe4000001ff00 */
[----:B------:R-:W-:Y:S02]  /*f910*/  CS2R R10, SRZ ;  /* 0x00000000000a7805 */ /* 0x000fe4000001ff00 */
[----:B------:R-:W-:Y:S02]  /*f920*/  CS2R R56, SRZ ;  /* 0x0000000000387805 */ /* 0x000fe4000001ff00 */
[----:B------:R-:W-:Y:S02]  /*f930*/  CS2R R58, SRZ ;  /* 0x00000000003a7805 */ /* 0x000fe4000001ff00 */
[----:B------:R-:W-:Y:S01]  /*f940*/  @!P2 SHF.L.U32 R63, R16, 0x1, RZ ;  /* 0x00000001103fa819 */ /* 0x000fe200000006ff */
[----:B------:R-:W-:Y:S02]  /*f950*/  @!P3 IMAD.SHL.U32 R73, R202, 0x8, RZ ;  /* 0x00000008ca49b824 */ /* 0x000fe400078e00ff */
[----:B------:R-:W-:Y:S01]  /*f960*/  @!P4 IMAD.SHL.U32 R65, R203, 0x8, RZ ;  /* 0x00000008cb41c824 */ /* 0x000fe200078e00ff */
[----:B------:R-:W-:Y:S01]  /*f970*/  @!P2 IADD3 R60, P0, R0, R63, RZ ;  /* 0x0000003f003ca210 */ /* 0x000fe20007f1e0ff */
[----:B------:R-:W-:Y:S01]  /*f980*/  @!P3 IMAD.WIDE R66, R73, 0x2, R4 ;  /* 0x000000024942b825 */ /* 0x000fe200078e0204 */
[----:B------:R-:W-:-:S02]  /*f990*/  @!P2 SHF.L.U64.HI R0, R16, 0x1, R17 ;  /* 0x000000011000a819 */ /* 0x000fc40000010211 */
[----:B0-----:R-:W-:Y:S01]  /*f9a0*/  @!P2 IADD3 R62, P1, R20, R63, RZ ;  /* 0x0000003f143ea210 */ /* 0x001fe20007f3e0ff */
[----:B------:R-:W-:Y:S01]  /*f9b0*/  @!P4 IMAD.WIDE R70, R65, 0x2, R4 ;  /* 0x000000024146c825 */ /* 0x000fe200078e0204 */
[----:B------:R-:W-:Y:S02]  /*f9c0*/  CS2R R12, SRZ ;  /* 0x00000000000c7805 */ /* 0x000fe4000001ff00 */
[----:B------:R-:W-:Y:S02]  /*f9d0*/  CS2R R14, SRZ ;  /* 0x00000000000e7805 */ /* 0x000fe4000001ff00 */
[----:B------:R-:W-:Y:S02]  /*f9e0*/  CS2R R48, SRZ ;  /* 0x0000000000307805 */ /* 0x000fe4000001ff00 */
[----:B------:R-:W-:Y:S02]  /*f9f0*/  CS2R R50, SRZ ;  /* 0x0000000000327805 */ /* 0x000fe4000001ff00 */
[----:B------:R-:W-:-:S02]  /*fa00*/  CS2R R4, SRZ ;  /* 0x0000000000047805 */ /* 0x000fc4000001ff00 */
[----:B------:R-:W-:Y:S01]  /*fa10*/  CS2R R6, SRZ ;  /* 0x0000000000067805 */ /* 0x000fe2000001ff00 */
[--C-:B------:R-:W-:Y:S01]  /*fa20*/  @!P3 IMAD.WIDE R72, R73, 0x2, R20.reuse ;  /* 0x000000024948b825 */ /* 0x100fe200078e0214 */
        /* <DEDUP_REMOVED lines=9> */
.L_x_5040:
[----:B------:R-:W-:Y:S05]  /*fac0*/  BSYNC B1 ;  /* 0x0000000000017941 */ /* 0x000fea0003800000 */
.L_x_5039:
[----:B-1----:R-:W3:Y:S04]  /*fad0*/  LDL R60, [R1+0x58] ;  /* 0x00005800013c7983 */ /* 0x002ee80000100800 */
[----:B------:R-:W4:Y:S01]  /*fae0*/  LDL R63, [R1+0x30] ;  /* 0x00003000013f7983 */ /* 0x000f220000100800 */
[----:B--2--5:R-:W-:Y:S01]  /*faf0*/  IMAD.MOV.U32 R3, RZ, RZ, R4 ;  /* 0x000000ffff037224 */ /* 0x024fe200078e0004 */
[----:B------:R-:W-:Y:S01]  /*fb00*/  BSSY B1, `(.L_x_5041) ;  /* 0x000002e000017945 */ /* 0x000fe20003800000 */
[----:B0-----:R-:W-:Y:S02]  /*fb10*/  IMAD.MOV.U32 R20, RZ, RZ, R5 ;  /* 0x000000ffff147224 */ /* 0x001fe400078e0005 */
[----:B------:R-:W-:Y:S02]  /*fb20*/  IMAD.MOV.U32 R21, RZ, RZ, R7 ;  /* 0x000000ffff157224 */ /* 0x000fe400078e0007 */
[----:B------:R-:W-:Y:S01]  /*fb30*/  IMAD.MOV.U32 R61, RZ, RZ, R49 ;  /* 0x000000ffff3d7224 */ /* 0x000fe200078e0031 */
[----:B------:R-:W-:Y:S01]  /*fb40*/  PRMT R79, R3, 0x5410, R20 ;  /* 0x00005410034f7816 */ /* 0x000fe20000000014 */
[----:B------:R-:W-:-:S02]  /*fb50*/  IMAD.MOV.U32 R3, RZ, RZ, R6 ;  /* 0x000000ffff037224 */ /* 0x000fc400078e0006 */
[----:B------:R-:W-:Y:S02]  /*fb60*/  IMAD.MOV.U32 R20, RZ, RZ, R9 ;  /* 0x000000ffff147224 */ /* 0x000fe400078e0009 */
[----:B------:R-:W-:Y:S01]  /*fb70*/  IMAD.MOV.U32 R62, RZ, RZ, R50 ;  /* 0x000000ffff3e7224 */ /* 0x000fe200078e0032 */
[----:B------:R-:W-:Y:S02]  /*fb80*/  PRMT R80, R3, 0x5410, R21 ;  /* 0x0000541003507816 */ /* 0x000fe40000000015 */
[----:B------:R-:W-:Y:S02]  /*fb90*/  MOV R3, R8 ;  /* 0x0000000800037202 */ /* 0x000fe40000000f00 */
[----:B------:R-:W-:Y:S01]  /*fba0*/  PRMT R82, R62, 0x7610, R82 ;  /* 0x000076103e527816 */ /* 0x000fe20000000052 */
[----:B------:R-:W-:Y:S01]  /*fbb0*/  IMAD.MOV.U32 R62, RZ, RZ, R57 ;  /* 0x000000ffff3e7224 */ /* 0x000fe200078e0039 */
[----:B------:R-:W-:Y:S01]  /*fbc0*/  PRMT R70, R3, 0x5410, R20 ;  /* 0x0000541003467816 */ /* 0x000fe20000000014 */
[----:B------:R-:W-:-:S02]  /*fbd0*/  IMAD.MOV.U32 R3, RZ, RZ, R12 ;  /* 0x000000ffff037224 */ /* 0x000fc400078e000c */
[----:B------:R-:W-:Y:S01]  /*fbe0*/  IMAD.MOV.U32 R20, RZ, RZ, R13 ;  /* 0x000000ffff147224 */ /* 0x000fe200078e000d */
[----:B---3--:R-:W-:-:S04]  /*fbf0*/  LEA.HI R0, R60, R60, RZ, 0x1 ;  /* 0x0000003c3c007211 */ /* 0x008fc800078f08ff */
[----:B------:R-:W-:Y:S02]  /*fc00*/  LOP3.LUT R0, R0, 0xfffffffe, RZ, 0xc0, !PT ;  /* 0xfffffffe00007812 */ /* 0x000fe400078ec0ff */
[----:B----4-:R-:W-:-:S03]  /*fc10*/  VIADDMNMX R69, R69, -R63, 0x80, PT ;  /* 0x0000008045457446 */ /* 0x010fc6000380093f */
[----:B------:R-:W-:Y:S01]  /*fc20*/  IMAD.IADD R0, R60, 0x1, -R0 ;  /* 0x000000013c007824 */ /* 0x000fe200078e0a00 */
[----:B------:R-:W-:Y:S01]  /*fc30*/  ISETP.GE.AND P1, PT, R218, R69, PT ;  /* 0x00000045da00720c */ /* 0x000fe20003f26270 */
[----:B------:R-:W-:-:S03]  /*fc40*/  IMAD.MOV.U32 R60, RZ, RZ, R10 ;  /* 0x000000ffff3c7224 */ /* 0x000fc600078e000a */
[----:B------:R-:W-:Y:S01]  /*fc50*/  SHF.L.U32 R21, R0, 0x1f, RZ ;  /* 0x0000001f00157819 */ /* 0x000fe200000006ff */
[----:B------:R-:W-:Y:S01]  /*fc60*/  IMAD.MOV.U32 R0, RZ, RZ, R11 ;  /* 0x000000ffff007224 */ /* 0x000fe200078e000b */
[----:B------:R-:W-:Y:S02]  /*fc70*/  PRMT R71, R60, 0x7610, R71 ;  /* 0x000076103c477816 */ /* 0x000fe40000000047 */
[----:B------:R-:W0:Y:S01]  /*fc80*/  SYNCS.PHASECHK.TRANS64.TRYWAIT P0, [R18+URZ+0x30800], R21 ;  /* 0x03080015120075a7 */ /* 0x000e22000800017f */
[----:B------:R-:W-:Y:S02]  /*fc90*/  MOV R60, R14 ;  /* 0x0000000e003c7202 */ /* 0x000fe40000000f00 */
[----:B------:R-:W-:Y:S02]  /*fca0*/  PRMT R71, R71, 0x5410, R0 ;  /* 0x0000541047477816 */ /* 0x000fe40000000000 */
[----:B------:R-:W-:Y:S01]  /*fcb0*/  PRMT R0, R3, 0x5410, R20 ;  /* 0x0000541003007816 */ /* 0x000fe20000000014 */
[----:B------:R-:W-:Y:S01]  /*fcc0*/  IMAD.MOV.U32 R20, RZ, RZ, R15 ;  /* 0x000000ffff147224 */ /* 0x000fe200078e000f */
[----:B------:R-:W-:Y:S01]  /*fcd0*/  PRMT R3, R60, 0x7610, R3 ;  /* 0x000076103c037816 */ /* 0x000fe20000000003 */
[----:B------:R-:W-:-:S03]  /*fce0*/  IMAD.MOV.U32 R60, RZ, RZ, R48 ;  /* 0x000000ffff3c7224 */ /* 0x000fc600078e0030 */
[----:B------:R-:W-:Y:S01]  /*fcf0*/  PRMT R3, R3, 0x5410, R20 ;  /* 0x0000541003037816 */ /* 0x000fe20000000014 */
[----:B------:R-:W-:Y:S01]  /*fd00*/  IMAD.MOV.U32 R20, RZ, RZ, R51 ;  /* 0x000000ffff147224 */ /* 0x000fe200078e0033 */
[----:B------:R-:W-:Y:S01]  /*fd10*/  PRMT R81, R60, 0x5410, R61 ;  /* 0x000054103c517816 */ /* 0x000fe2000000003d */
[----:B------:R-:W-:Y:S01]  /*fd20*/  IMAD.MOV.U32 R61, RZ, RZ, R53 ;  /* 0x000000ffff3d7224 */ /* 0x000fe200078e0035 */
[----:B------:R-:W-:Y:S02]  /*fd30*/  MOV R60, R52 ;  /* 0x00000034003c7202 */ /* 0x000fe40000000f00 */
[----:B------:R-:W-:Y:S01]  /*fd40*/  PRMT R82, R82, 0x5410, R20 ;  /* 0x0000541052527816 */ /* 0x000fe20000000014 */
[----:B------:R-:W-:Y:S01]  /*fd50*/  IMAD.MOV.U32 R20, RZ, RZ, R54 ;  /* 0x000000ffff147224 */ /* 0x000fe200078e0036 */
[----:B------:R-:W-:Y:S01]  /*fd60*/  PRMT R72, R60, 0x5410, R61 ;  /* 0x000054103c487816 */ /* 0x000fe2000000003d */
[----:B------:R-:W-:Y:S02]  /*fd70*/  IMAD.MOV.U32 R60, RZ, RZ, R55 ;  /* 0x000000ffff3c7224 */ /* 0x000fe400078e0037 */
[----:B------:R-:W-:-:S03]  /*fd80*/  IMAD.MOV.U32 R61, RZ, RZ, R56 ;  /* 0x000000ffff3d7224 */ /* 0x000fc600078e0038 */
[----:B------:R-:W-:Y:S02]  /*fd90*/  PRMT R73, R20, 0x5410, R60 ;  /* 0x0000541014497816 */ /* 0x000fe4000000003c */
[----:B------:R-:W-:Y:S01]  /*fda0*/  PRMT R20, R61, 0x5410, R62 ;  /* 0x000054103d147816 */ /* 0x000fe2000000003e */
[----:B------:R-:W-:Y:S01]  /*fdb0*/  IMAD.MOV.U32 R61, RZ, RZ, R59 ;  /* 0x000000ffff3d7224 */ /* 0x000fe200078e003b */
[----:B------:R-:W-:Y:S01]  /*fdc0*/  MOV R60, R58 ;  /* 0x0000003a003c7202 */ /* 0x000fe20000000f00 */
[----:B0-----:R-:W-:Y:S06]  /*fdd0*/  @!P0 BRA `(.L_x_5042) ;  /* 0x000001a800708947 */ /* 0x001fec0003800000 */
.L_x_5355:
[----:B------:R-:W-:Y:S05]  /*fde0*/  BSYNC B1 ;  /* 0x0000000000017941 */ /* 0x000fea0003800000 */
.L_x_5041:
[----:B------:R-:W-:Y:S01]  /*fdf0*/  BSSY B1, `(.L_x_5043) ;  /* 0x000012f000017945 */ /* 0x000fe20003800000 */
[----:B0-----:R-:W-:-:S03]  /*fe00*/  PRMT R21, R60, 0x5410, R61 ;  /* 0x000054103c157816 */ /* 0x001fc6000000003d */
[----:B------:R-:W-:Y:S05]  /*fe10*/  @P1 BRA `(.L_x_5044) ;  /* 0x0000001000b01947 */ /* 0x000fea0003800000 */
[----:B------:R-:W0:Y:S01]  /*fe20*/  LDC R75, c[0x0][0x3f4] ;  /* 0x0000fd00ff4b7b82 */ /* 0x000e220000000800 */
[----:B------:R-:W-:Y:S01]  /*fe30*/  BSSY B2, `(.L_x_5045) ;  /* 0x0000068000027945 */ /* 0x000fe20003800000 */
[-C--:B0-----:R-:W-:Y:S02]  /*fe40*/  ISETP.GE.AND P0, PT, R16, R75.reuse, PT ;  /* 0x0000004b1000720c */ /* 0x081fe40003f06270 */
[-C--:B------:R-:W-:Y:S02]  /*fe50*/  ISETP.GE.AND P1, PT, R198, R75.reuse, PT ;  /* 0x0000004bc600720c */ /* 0x080fe40003f26270 */
[----:B------:R-:W-:-:S09]  /*fe60*/  ISETP.GE.AND P2, PT, R195, R75, PT ;  /* 0x0000004bc300720c */ /* 0x000fd20003f46270 */
[----:B------:R-:W-:Y:S05]  /*fe70*/  @P0 BRA `(.L_x_5046) ;  /* 0x00000004008c0947 */ /* 0x000fea0003800000 */
[----:B------:R-:W2:Y:S01]  /*fe80*/  LDL R62, [R1+0x5c] ;  /* 0x00005c00013e7983 */ /* 0x000ea20000100800 */
[----:B------:R-:W-:Y:S01]  /*fe90*/  LOP3.LUT R61, R227, 0x38, R16, 0xf8, !PT ;  /* 0x00000038e33d7812 */ /* 0x000fe200078ef810 */
[--C-:B------:R-:W-:Y:S01]  /*fea0*/  HADD2.F32 R99, -RZ, R92.reuse.H0_H0 ;  /* 0x2000005cff637230 */ /* 0x100fe20000004100 */
[--C-:B------:R-:W-:Y:S01]  /*feb0*/  SHF.R.U64 R44, R44, 0x10, R45.reuse ;  /* 0x000000102c2c7819 */ /* 0x100fe2000000122d */
[----:B------:R-:W-:Y:S01]  /*fec0*/  HADD2.F32 R96, -RZ, R92.H1_H1 ;  /* 0x3000005cff607230 */ /* 0x000fe20000004100 */
[----:B------:R-:W-:Y:S02]  /*fed0*/  LOP3.LUT R60, R61, R228, RZ, 0x3c, !PT ;  /* 0x000000e43d3c7212 */ /* 0x000fe400078e3cff */
[----:B------:R-:W-:Y:S02]  /*fee0*/  SHF.R.U32.HI R100, RZ, 0x10, R45 ;  /* 0x00000010ff647819 */ /* 0x000fe4000001162d */
[--C-:B------:R-:W-:Y:S01]  /*fef0*/  SHF.R.U64 R32, R32, 0x10, R33.reuse ;  /* 0x0000001020207819 */ /* 0x100fe20000001221 */
[----:B------:R-:W-:Y:S01]  /*ff00*/  IMAD.IADD R87, R229, 0x1, R60 ;  /* 0x00000001e5577824 */ /* 0x000fe200078e023c */
[----:B------:R-:W-:Y:S01]  /*ff10*/  SHF.R.U32.HI R98, RZ, 0x10, R33 ;  /* 0x00000010ff627819 */ /* 0x000fe20000011621 */
[----:B------:R-:W-:Y:S01]  /*ff20*/  HADD2.F32 R100, -RZ, R100.H0_H0 ;  /* 0x20000064ff647230 */ /* 0x000fe20000004100 */
[----:B------:R-:W-:Y:S01]  /*ff30*/  SHF.R.U64 R33, R34, 0x10, R35 ;  /* 0x0000001022217819 */ /* 0x000fe20000001223 */
[----:B------:R-:W-:Y:S01]  /*ff40*/  IMAD R87, R87, 0x2, R18 ;  /* 0x0000000257577824 */ /* 0x000fe200078e0212 */
[----:B------:R-:W-:-:S02]  /*ff50*/  SHF.R.U64 R34, R46, 0x10, R47 ;  /* 0x000000102e227819 */ /* 0x000fc4000000122f */
[----:B------:R-:W-:Y:S01]  /*ff60*/  SHF.R.U32.HI R105, RZ, 0x10, R35 ;  /* 0x00000010ff697819 */ /* 0x000fe20000011623 */
[----:B------:R-:W-:Y:S01]  /*ff70*/  HADD2.F32 R33, -RZ, R33.H0_H0 ;  /* 0x20000021ff217230 */ /* 0x000fe20000004100 */
[----:B------:R-:W-:Y:S02]  /*ff80*/  SHF.R.U32.HI R103, RZ, 0x10, R47 ;  /* 0x00000010ff677819 */ /* 0x000fe4000001162f */
        /* <DEDUP_REMOVED lines=28> */
[--C-:B------:R-:W-:Y:S02]  /*10150*/  HADD2.F32 R98, -RZ, R91.reuse.H0_H0 ;  /* 0x2000005bff627230 */ /* 0x100fe40000004100 */
[----:B------:R-:W-:Y:S02]  /*10160*/  HADD2.F32 R96, -RZ, R91.H1_H1 ;  /* 0x3000005bff607230 */ /* 0x000fe40000004100 */
[-C--:B------:R-:W-:Y:S01]  /*10170*/  FMUL.FTZ R104, R92, R97.reuse ;  /* 0x000000615c687220 */ /* 0x080fe20000410000 */
[----:B------:R-:W-:Y:S01]  /*10180*/  FFMA.FTZ R102, R61, R97, -R102 ;  /* 0x000000613d667223 */ /* 0x000fe20000010866 */
[C---:B------:R-:W-:Y:S01]  /*10190*/  FMUL.FTZ R92, R65.reuse, R98 ;  /* 0x00000062415c7220 */ /* 0x040fe20000410000 */
[--C-:B------:R-:W-:Y:S02]  /*101a0*/  HADD2.F32 R91, -RZ, R90.reuse.H1_H1 ;  /* 0x3000005aff5b7230 */ /* 0x100fe40000004100 */
[----:B------:R-:W-:Y:S01]  /*101b0*/  FMUL.FTZ R97, R65, R96 ;  /* 0x0000006041617220 */ /* 0x000fe20000410000 */
[----:B------:R-:W-:-:S02]  /*101c0*/  HADD2.F32 R90, -RZ, R90.H0_H0 ;  /* 0x2000005aff5a7230 */ /* 0x000fc40000004100 */
[C---:B------:R-:W-:Y:S01]  /*101d0*/  FFMA.FTZ R65, R35.reuse, R96, -R92 ;  /* 0x0000006023417223 */ /* 0x040fe2000001085c */
[----:B------:R-:W-:Y:S02]  /*101e0*/  HADD2.F32 R95, -RZ, R67.H0_H0 ;  /* 0x20000043ff5f7230 */ /* 0x000fe40000004100 */
[----:B------:R-:W-:Y:S01]  /*101f0*/  FFMA.FTZ R97, R35, R98, R97 ;  /* 0x0000006223617223 */ /* 0x000fe20000010061 */
[C---:B------:R-:W-:Y:S01]  /*10200*/  FMUL.FTZ R98, R94.reuse, R91 ;  /* 0x0000005b5e627220 */ /* 0x040fe20000410000 */
[--C-:B------:R-:W-:Y:S02]  /*10210*/  HADD2.F32 R96, -RZ, R89.reuse.H0_H0 ;  /* 0x20000059ff607230 */ /* 0x100fe40000004100 */
[----:B------:R-:W-:Y:S01]  /*10220*/  FFMA.FTZ R99, R61, R100, R104 ;  /* 0x000000643d637223 */ /* 0x000fe20000010068 */
[----:B------:R-:W-:Y:S02]  /*10230*/  HADD2.F32 R92, -RZ, R89.H1_H1 ;  /* 0x30000059ff5c7230 */ /* 0x000fe40000004100 */
[-C--:B------:R-:W-:Y:S01]  /*10240*/  FMUL.FTZ R100, R94, R90.reuse ;  /* 0x0000005a5e647220 */ /* 0x080fe20000410000 */
[----:B------:R-:W-:Y:S01]  /*10250*/  FFMA.FTZ R98, R47, R90, -R98 ;  /* 0x0000005a2f627223 */ /* 0x000fe20000010862 */
[----:B------:R-:W-:-:S02]  /*10260*/  HADD2.F32 R67, -RZ, R67.H1_H1 ;  /* 0x30000043ff437230 */ /* 0x000fc40000004100 */
[C---:B------:R-:W-:Y:S01]  /*10270*/  FMUL.FTZ R104, R95.reuse, R96 ;  /* 0x000000605f687220 */ /* 0x040fe20000410000 */
[----:B------:R-:W-:Y:S02]  /*10280*/  HADD2.F32 R94, -RZ, R103.H0_H0 ;  /* 0x20000067ff5e7230 */ /* 0x000fe40000004100 */
[-C--:B------:R-:W-:Y:S01]  /*10290*/  FMUL.FTZ R95, R95, R92.reuse ;  /* 0x0000005c5f5f7220 */ /* 0x080fe20000410000 */
[----:B------:R-:W-:Y:S02]  /*102a0*/  HADD2.F32 R90, -RZ, R105.H0_H0 ;  /* 0x20000069ff5a7230 */ /* 0x000fe40000004100 */
[----:B------:R-:W-:Y:S01]  /*102b0*/  FFMA.FTZ R100, R47, R91, R100 ;  /* 0x0000005b2f647223 */ /* 0x000fe20000010064 */
[----:B------:R-:W-:Y:S01]  /*102c0*/  FFMA.FTZ R104, R93, R92, -R104 ;  /* 0x0000005c5d687223 */ /* 0x000fe20000010868 */
        /* <DEDUP_REMOVED lines=16> */
[----:B------:R-:W-:Y:S01]  /*103d0*/  FFMA.FTZ R95, R93, R96, R95 ;  /* 0x000000605d5f7223 */ /* 0x000fe2000001005f */
        /* <DEDUP_REMOVED lines=13> */
.L_x_5046:
[----:B------:R-:W-:Y:S05]  /*104b0*/  BSYNC B2 ;  /* 0x0000000000027941 */ /* 0x000fea0003800000 */
.L_x_5045:
[----:B------:R-:W-:Y:S04]  /*104c0*/  BSSY B2, `(.L_x_5047) ;  /* 0x0000061000027945 */ /* 0x000fe80003800000 */
[----:B------:R-:W-:Y:S05]  /*104d0*/  @P1 BRA `(.L_x_5048) ;  /* 0x00000004007c1947 */ /* 0x000fea0003800000 */
[----:B------:R-:W2:Y:S01]  /*104e0*/  LDL R94, [R1+0x78] ;  /* 0x00007800015e7983 */ /* 0x000ea20000100800 */
[----:B0-----:R-:W-:Y:S01]  /*104f0*/  LEA.HI R32, R75, R202, RZ, 0x1d ;  /* 0x000000ca4b207211 */ /* 0x001fe200078fe8ff */
[----:B------:R-:W-:Y:S01]  /*10500*/  HADD2.F32 R62, -RZ, R85.H1_H1 ;  /* 0x30000055ff3e7230 */ /* 0x000fe20000004100 */
[--C-:B------:R-:W-:Y:S01]  /*10510*/  SHF.R.U64 R87, R40, 0x10, R41.reuse ;  /* 0x0000001028577819 */ /* 0x100fe20000001229 */
        /* <DEDUP_REMOVED lines=14> */
[----:B------:R-:W-:Y:S02]  /*10600*/  SHF.R.U64 R67, R42, 0x10, R43 ;  /* 0x000000102a437819 */ /* 0x000fe4000000122b */
[----:B------:R-:W-:Y:S02]  /*10610*/  IADD3 R45, R45, R44, R229 ;  /* 0x0000002c2d2d7210 */ /* 0x000fe40007ffe0e5 */
[----:B------:R-:W-:Y:S02]  /*10620*/  SHF.R.U32.HI R65, RZ, 0x10, R43 ;  /* 0x00000010ff417819 */ /* 0x000fe4000001162b */
[--C-:B------:R-:W-:Y:S01]  /*10630*/  SHF.R.U32.HI R89, RZ, 0x10, R31.reuse ;  /* 0x00000010ff597819 */ /* 0x100fe2000001161f */
[----:B------:R-:W-:Y:S01]  /*10640*/  IMAD R60, R45, 0x2, R18 ;  /* 0x000000022d3c7824 */ /* 0x000fe200078e0212 */
[----:B------:R-:W-:-:S04]  /*10650*/  SHF.R.U64 R91, R30, 0x10, R31 ;  /* 0x000000101e5b7819 */ /* 0x000fc8000000121f */
[----:B------:R-:W0:Y:S02]  /*10660*/  LDS.128 R44, [R60+0x12400] ;  /* 0x012400003c2c7984 */ /* 0x000e240000000c00 */
[--C-:B0-----:R-:W-:Y:S02]  /*10670*/  HADD2.F32 R41, -RZ, R45.reuse.H0_H0 ;  /* 0x2000002dff297230 */ /* 0x101fe40000004100 */
[----:B------:R-:W-:Y:S02]  /*10680*/  HADD2.F32 R40, -RZ, R44.H0_H0 ;  /* 0x2000002cff287230 */ /* 0x000fe40000004100 */
[----:B------:R-:W-:Y:S02]  /*10690*/  HADD2.F32 R45, -RZ, R45.H1_H1 ;  /* 0x3000002dff2d7230 */ /* 0x000fe40000004100 */
[C---:B------:R-:W-:Y:S01]  /*106a0*/  FMUL.FTZ R88, R41.reuse, R64 ;  /* 0x0000004029587220 */ /* 0x040fe20000410000 */
[----:B------:R-:W-:Y:S01]  /*106b0*/  FMUL.FTZ R90, R41, R62 ;  /* 0x0000003e295a7220 */ /* 0x000fe20000410000 */
[----:B------:R-:W-:-:S02]  /*106c0*/  HADD2.F32 R41, -RZ, R84.H0_H0 ;  /* 0x20000054ff297230 */ /* 0x000fc40000004100 */
[----:B------:R-:W-:Y:S02]  /*106d0*/  HADD2.F32 R42, -RZ, R46.H0_H0 ;  /* 0x2000002eff2a7230 */ /* 0x000fe40000004100 */
[----:B------:R-:W-:Y:S01]  /*106e0*/  FMUL.FTZ R92, R45, R66 ;  /* 0x000000422d5c7220 */ /* 0x000fe20000410000 */
[--C-:B------:R-:W-:Y:S02]  /*106f0*/  HADD2.F32 R43, -RZ, R47.reuse.H0_H0 ;  /* 0x2000002fff2b7230 */ /* 0x100fe40000004100 */
[----:B------:R-:W-:Y:S02]  /*10700*/  HADD2.F32 R84, -RZ, R84.H1_H1 ;  /* 0x30000054ff547230 */ /* 0x000fe40000004100 */
[----:B------:R-:W-:Y:S02]  /*10710*/  HADD2.F32 R47, -RZ, R47.H1_H1 ;  /* 0x3000002fff2f7230 */ /* 0x000fe40000004100 */
[----:B------:R-:W-:Y:S02]  /*10720*/  HADD2.F32 R44, -RZ, R44.H1_H1 ;  /* 0x3000002cff2c7230 */ /* 0x000fe40000004100 */
[----:B------:R-:W-:Y:S01]  /*10730*/  HADD2.F32 R46, -RZ, R46.H1_H1 ;  /* 0x3000002eff2e7230 */ /* 0x000fe20000004100 */
[----:B--2---:R-:W0:Y:S02]  /*10740*/  LDS.128 R32, [R94] ;  /* 0x000000005e207984 */ /* 0x004e240000000c00 */
[----:B0-----:R-:W-:-:S02]  /*10750*/  HADD2.F32 R29, -RZ, R33.H0_H0 ;  /* 0x20000021ff1d7230 */ /* 0x001fc40000004100 */
[----:B------:R-:W-:Y:S02]  /*10760*/  HADD2.F32 R28, -RZ, R32.H0_H0 ;  /* 0x20000020ff1c7230 */ /* 0x000fe40000004100 */
[----:B------:R-:W-:Y:S02]  /*10770*/  HADD2.F32 R33, -RZ, R33.H1_H1 ;  /* 0x30000021ff217230 */ /* 0x000fe40000004100 */
[C---:B------:R-:W-:Y:S01]  /*10780*/  FFMA.FTZ R88, R29.reuse, R62, -R88 ;  /* 0x0000003e1d587223 */ /* 0x040fe20000010858 */
[----:B------:R-:W-:Y:S01]  /*10790*/  FFMA.FTZ R90, R29, R64, R90 ;  /* 0x000000401d5a7223 */ /* 0x000fe2000001005a */
[----:B------:R-:W-:Y:S02]  /*107a0*/  HADD2.F32 R62, -RZ, R61.H0_H0 ;  /* 0x2000003dff3e7230 */ /* 0x000fe40000004100 */
[C---:B------:R-:W-:Y:S01]  /*107b0*/  FMUL.FTZ R29, R40.reuse, R83 ;  /* 0x00000053281d7220 */ /* 0x040fe20000410000 */
[----:B------:R-:W-:Y:S01]  /*107c0*/  FMUL.FTZ R40, R40, R85 ;  /* 0x0000005528287220 */ /* 0x000fe20000410000 */
[----:B------:R-:W-:-:S02]  /*107d0*/  HADD2.F32 R30, -RZ, R34.H0_H0 ;  /* 0x20000022ff1e7230 */ /* 0x000fc40000004100 */
[C---:B------:R-:W-:Y:S01]  /*107e0*/  FFMA.FTZ R85, R28.reuse, R85, -R29 ;  /* 0x000000551c557223 */ /* 0x040fe2000001081d */
[-C--:B------:R-:W-:Y:S01]  /*107f0*/  FMUL.FTZ R64, R45, R62.reuse ;  /* 0x0000003e2d407220 */ /* 0x080fe20000410000 */
[--C-:B------:R-:W-:Y:S02]  /*10800*/  HADD2.F32 R29, -RZ, R86.reuse.H0_H0 ;  /* 0x20000056ff1d7230 */ /* 0x100fe40000004100 */
[C---:B------:R-:W-:Y:S01]  /*10810*/  FFMA.FTZ R45, R33.reuse, R62, -R92 ;  /* 0x0000003e212d7223 */ /* 0x040fe2000001085c */
[----:B------:R-:W-:Y:S02]  /*10820*/  HADD2.F32 R86, -RZ, R86.H1_H1 ;  /* 0x30000056ff567230 */ /* 0x000fe40000004100 */
[----:B------:R-:W-:Y:S01]  /*10830*/  FFMA.FTZ R61, R33, R66, R64 ;  /* 0x00000042213d7223 */ /* 0x000fe20000010040 */
[----:B------:R-:W-:Y:S01]  /*10840*/  FFMA.FTZ R83, R28, R83, R40 ;  /* 0x000000531c537223 */ /* 0x000fe20000010028 */
[----:B------:R-:W-:Y:S02]  /*10850*/  HADD2.F32 R31, -RZ, R35.H0_H0 ;  /* 0x20000023ff1f7230 */ /* 0x000fe40000004100 */
[C---:B------:R-:W-:Y:S01]  /*10860*/  FMUL.FTZ R33, R42.reuse, R41 ;  /* 0x000000292a217220 */ /* 0x040fe20000410000 */
[----:B------:R-:W-:Y:S01]  /*10870*/  FMUL.FTZ R63, R42, R29 ;  /* 0x0000001d2a3f7220 */ /* 0x000fe20000410000 */
[----:B------:R-:W-:-:S02]  /*10880*/  HADD2.F32 R40, -RZ, R65.H0_H0 ;  /* 0x20000041ff287230 */ /* 0x000fc40000004100 */
[C---:B------:R-:W-:Y:S01]  /*10890*/  FMUL.FTZ R62, R43.reuse, R84 ;  /* 0x000000542b3e7220 */ /* 0x040fe20000410000 */
[----:B------:R-:W-:Y:S02]  /*108a0*/  HADD2.F32 R28, -RZ, R89.H0_H0 ;  /* 0x20000059ff1c7230 */ /* 0x000fe40000004100 */
[----:B------:R-:W-:Y:S01]  /*108b0*/  FMUL.FTZ R43, R43, R86 ;  /* 0x000000562b2b7220 */ /* 0x000fe20000410000 */
[----:B------:R-:W-:Y:S02]  /*108c0*/  HADD2.F32 R35, -RZ, R35.H1_H1 ;  /* 0x30000023ff237230 */ /* 0x000fe40000004100 */
[C---:B------:R-:W-:Y:S01]  /*108d0*/  FFMA.FTZ R42, R30.reuse, R29, -R33 ;  /* 0x0000001d1e2a7223 */ /* 0x040fe20000010821 */
[----:B------:R-:W-:Y:S01]  /*108e0*/  FFMA.FTZ R63, R30, R41, R63 ;  /* 0x000000291e3f7223 */ /* 0x000fe2000001003f */
[----:B------:R-:W-:Y:S01]  /*108f0*/  FMUL.FTZ R30, R47, R40 ;  /* 0x000000282f1e7220 */ /* 0x000fe20000410000 */
[C---:B------:R-:W-:Y:S01]  /*10900*/  FFMA.FTZ R62, R31.reuse, R86, -R62 ;  /* 0x000000561f3e7223 */ /* 0x040fe2000001083e */
        /* <DEDUP_REMOVED lines=28> */
.L_x_5048:
[----:B------:R-:W-:Y:S05]  /*10ad0*/  BSYNC B2 ;  /* 0x0000000000027941 */ /* 0x000fea0003800000 */
.L_x_5047:
[----:B------:R-:W-:Y:S05]  /*10ae0*/  @P2 BRA `(.L_x_5044) ;  /* 0x00000004007c2947 */ /* 0x000fea0003800000 */
[----:B------:R-:W2:Y:S01]  /*10af0*/  LDL R66, [R1+0x70] ;  /* 0x0000700001427983 */ /* 0x000ea20000100800 */
[----:B------:R-:W-:Y:S01]  /*10b00*/  LEA.HI R75, R75, R203, RZ, 0x1d ;  /* 0x000000cb4b4b7211 */ /* 0x000fe200078fe8ff */
[--C-:B------:R-:W-:Y:S01]  /*10b10*/  HADD2.F32 R41, -RZ, R77.reuse.H1_H1 ;  /* 0x3000004dff297230 */ /* 0x100fe20000004100 */
[----:B------:R-:W-:Y:S01]  /*10b20*/  SHF.R.U64 R61, R36, 0x10, R37 ;  /* 0x00000010243d7819 */ /* 0x000fe20000001225 */
[--C-:B------:R-:W-:Y:S01]  /*10b30*/  HADD2.F32 R42, -RZ, R74.reuse.H1_H1 ;  /* 0x3000004aff2a7230 */ /* 0x100fe20000004100 */
[----:B-1----:R-:W-:Y:S01]  /*10b40*/  SHF.R.S32.HI R30, RZ, 0x1f, R75 ;  /* 0x0000001fff1e7819 */ /* 0x002fe2000001144b */
[----:B------:R-:W-:Y:S01]  /*10b50*/  IMAD.SHL.U32 R28, R75, 0x8, RZ ;  /* 0x000000084b1c7824 */ /* 0x000fe200078e00ff */
[----:B------:R-:W-:Y:S01]  /*10b60*/  SHF.R.U64 R65, R24, 0x10, R25 ;  /* 0x0000001018417819 */ /* 0x000fe20000001219 */
[----:B------:R-:W-:Y:S01]  /*10b70*/  HADD2.F32 R74, -RZ, R74.H0_H0 ;  /* 0x2000004aff4a7230 */ /* 0x000fe20000004100 */
[----:B------:R-:W-:Y:S01]  /*10b80*/  LEA.HI R30, R30, R75, RZ, 0x3 ;  /* 0x0000004b1e1e7211 */ /* 0x000fe200078f18ff */
[----:B------:R-:W-:Y:S01]  /*10b90*/  HADD2.F32 R77, -RZ, R77.H0_H0 ;  /* 0x2000004dff4d7230 */ /* 0x000fe20000004100 */
[----:B------:R-:W-:-:S02]  /*10ba0*/  LOP3.LUT R29, R227, 0x38, R28, 0xf8, !PT ;  /* 0x00000038e31d7812 */ /* 0x000fc400078ef81c */
[----:B------:R-:W-:Y:S01]  /*10bb0*/  SHF.R.U32.HI R43, RZ, 0x10, R25 ;  /* 0x00000010ff2b7819 */ /* 0x000fe20000011619 */
[----:B------:R-:W-:Y:S01]  /*10bc0*/  IMAD.SHL.U32 R30, R30, 0x400, RZ ;  /* 0x000004001e1e7824 */ /* 0x000fe200078e00ff */
[----:B0-----:R-:W-:Y:S02]  /*10bd0*/  LOP3.LUT R33, R29, R228, RZ, 0x3c, !PT ;  /* 0x000000e41d217212 */ /* 0x001fe400078e3cff */
[----:B------:R-:W-:Y:S02]  /*10be0*/  SHF.R.U32.HI R44, RZ, 0x10, R37 ;  /* 0x00000010ff2c7819 */ /* 0x000fe40000011625 */
[----:B------:R-:W-:Y:S02]  /*10bf0*/  LOP3.LUT R32, R30, 0x7fffe000, RZ, 0xc0, !PT ;  /* 0x7fffe0001e207812 */ /* 0x000fe400078ec0ff */
[----:B------:R-:W-:Y:S01]  /*10c00*/  SHF.R.U64 R47, R38, 0x10, R39 ;  /* 0x00000010262f7819 */ /* 0x000fe20000001227 */
[----:B------:R-:W-:Y:S01]  /*10c10*/  HADD2.F32 R44, -RZ, R44.H0_H0 ;  /* 0x2000002cff2c7230 */ /* 0x000fe20000004100 */
[----:B------:R-:W-:-:S02]  /*10c20*/  IADD3 R33, R33, R32, R229 ;  /* 0x0000002021217210 */ /* 0x000fc40007ffe0e5 */
[----:B------:R-:W-:Y:S02]  /*10c30*/  SHF.R.U32.HI R45, RZ, 0x10, R39 ;  /* 0x00000010ff2d7819 */ /* 0x000fe40000011627 */
[----:B------:R-:W-:Y:S02]  /*10c40*/  LEA R40, R33, R18, 0x1 ;  /* 0x0000001221287211 */ /* 0x000fe400078e08ff */
[--C-:B------:R-:W-:Y:S02]  /*10c50*/  SHF.R.U32.HI R63, RZ, 0x10, R27.reuse ;  /* 0x00000010ff3f7819 */ /* 0x100fe4000001161b */
[----:B------:R-:W-:Y:S01]  /*10c60*/  SHF.R.U64 R64, R26, 0x10, R27 ;  /* 0x000000101a407819 */ /* 0x000fe2000000121b */
[----:B------:R-:W0:Y:S02]  /*10c70*/  LDS.128 R32, [R40+0x12400] ;  /* 0x0124000028207984 */ /* 0x000e240000000c00 */
[--C-:B0-----:R-:W-:Y:S02]  /*10c80*/  HADD2.F32 R36, -RZ, R33.reuse.H0_H0 ;  /* 0x20000021ff247230 */ /* 0x101fe40000004100 */
[----:B------:R-:W-:-:S02]  /*10c90*/  HADD2.F32 R37, -RZ, R33.H1_H1 ;  /* 0x30000021ff257230 */ /* 0x000fc40000004100 */
[----:B------:R-:W-:Y:S02]  /*10ca0*/  HADD2.F32 R33, -RZ, R32.H0_H0 ;  /* 0x20000020ff217230 */ /* 0x000fe40000004100 */
[C---:B------:R-:W-:Y:S01]  /*10cb0*/  FMUL.FTZ R46, R36.reuse, R42 ;  /* 0x0000002a242e7220 */ /* 0x040fe20000410000 */
[----:B------:R-:W-:Y:S01]  /*10cc0*/  FMUL.FTZ R60, R36, R41 ;  /* 0x00000029243c7220 */ /* 0x000fe20000410000 */
[----:B------:R-:W-:Y:S02]  /*10cd0*/  HADD2.F32 R36, -RZ, R43.H0_H0 ;  /* 0x2000002bff247230 */ /* 0x000fe40000004100 */
[----:B------:R-:W-:Y:S01]  /*10ce0*/  FMUL.FTZ R62, R37, R44 ;  /* 0x0000002c253e7220 */ /* 0x000fe20000410000 */
[----:B------:R-:W-:Y:S02]  /*10cf0*/  HADD2.F32 R38, -RZ, R34.H0_H0 ;  /* 0x20000022ff267230 */ /* 0x000fe40000004100 */
[--C-:B------:R-:W-:Y:S02]  /*10d00*/  HADD2.F32 R39, -RZ, R35.reuse.H0_H0 ;  /* 0x20000023ff277230 */ /* 0x100fe40000004100 */
[----:B------:R-:W-:-:S02]  /*10d10*/  HADD2.F32 R35, -RZ, R35.H1_H1 ;  /* 0x30000023ff237230 */ /* 0x000fc40000004100 */
[----:B------:R-:W-:Y:S02]  /*10d20*/  HADD2.F32 R32, -RZ, R32.H1_H1 ;  /* 0x30000020ff207230 */ /* 0x000fe40000004100 */
[----:B------:R-:W-:Y:S01]  /*10d30*/  HADD2.F32 R34, -RZ, R34.H1_H1 ;  /* 0x30000022ff227230 */ /* 0x000fe20000004100 */
[----:B--2---:R-:W0:Y:S02]  /*10d40*/  LDS.128 R28, [R66] ;  /* 0x00000000421c7984 */ /* 0x004e240000000c00 */
[--C-:B0-----:R-:W-:Y:S02]  /*10d50*/  HADD2.F32 R25, -RZ, R29.reuse.H0_H0 ;  /* 0x2000001dff197230 */ /* 0x101fe40000004100 */
[----:B------:R-:W-:Y:S02]  /*10d60*/  HADD2.F32 R24, -RZ, R28.H0_H0 ;  /* 0x2000001cff187230 */ /* 0x000fe40000004100 */
[----:B------:R-:W-:Y:S02]  /*10d70*/  HADD2.F32 R29, -RZ, R29.H1_H1 ;  /* 0x3000001dff1d7230 */ /* 0x000fe40000004100 */
[C---:B------:R-:W-:Y:S01]  /*10d80*/  FFMA.FTZ R46, R25.reuse, R41, -R46 ;  /* 0x00000029192e7223 */ /* 0x040fe2000001082e */
[----:B------:R-:W-:Y:S01]  /*10d90*/  FFMA.FTZ R60, R25, R42, R60 ;  /* 0x0000002a193c7223 */ /* 0x000fe2000001003c */
[----:B------:R-:W-:Y:S01]  /*10da0*/  FMUL.FTZ R25, R33, R74 ;  /* 0x0000004a21197220 */ /* 0x000fe20000410000 */
[----:B------:R-:W-:Y:S01]  /*10db0*/  FMUL.FTZ R42, R37, R36 ;  /* 0x00000024252a7220 */ /* 0x000fe20000410000 */
[----:B------:R-:W-:Y:S01]  /*10dc0*/  FMUL.FTZ R33, R33, R77 ;  /* 0x0000004d21217220 */ /* 0x000fe20000410000 */
[----:B------:R-:W-:-:S02]  /*10dd0*/  HADD2.F32 R37, -RZ, R76.H0_H0 ;  /* 0x2000004cff257230 */ /* 0x000fc40000004100 */
[C---:B------:R-:W-:Y:S01]  /*10de0*/  FFMA.FTZ R77, R24.reuse, R77, -R25 ;  /* 0x0000004d184d7223 */ /* 0x040fe20000010819 */
[----:B------:R-:W-:Y:S02]  /*10df0*/  HADD2.F32 R25, -RZ, R78.H0_H0 ;  /* 0x2000004eff197230 */ /* 0x000fe40000004100 */
[C---:B------:R-:W-:Y:S01]  /*10e00*/  FFMA.FTZ R41, R29.reuse, R36, -R62 ;  /* 0x000000241d297223 */ /* 0x040fe2000001083e */
[----:B------:R-:W-:Y:S02]  /*10e10*/  HADD2.F32 R76, -RZ, R76.H1_H1 ;  /* 0x3000004cff4c7230 */ /* 0x000fe40000004100 */
[----:B------:R-:W-:Y:S01]  /*10e20*/  FFMA.FTZ R43, R29, R44, R42 ;  /* 0x0000002c1d2b7223 */ /* 0x000fe2000001002a */
[----:B------:R-:W-:Y:S02]  /*10e30*/  HADD2.F32 R78, -RZ, R78.H1_H1 ;  /* 0x3000004eff4e7230 */ /* 0x000fe40000004100 */
[----:B------:R-:W-:Y:S01]  /*10e40*/  FFMA.FTZ R74, R24, R74, R33 ;  /* 0x0000004a184a7223 */ /* 0x000fe20000010021 */
[----:B------:R-:W-:-:S02]  /*10e50*/  HADD2.F32 R26, -RZ, R30.H0_H0 ;  /* 0x2000001eff1a7230 */ /* 0x000fc40000004100 */
[C---:B------:R-:W-:Y:S01]  /*10e60*/  FMUL.FTZ R29, R38.reuse, R37 ;  /* 0x00000025261d7220 */ /* 0x040fe20000410000 */
[----:B------:R-:W-:Y:S02]  /*10e70*/  HADD2.F32 R27, -RZ, R31.H0_H0 ;  /* 0x2000001fff1b7230 */ /* 0x000fe40000004100 */
[----:B------:R-:W-:Y:S01]  /*10e80*/  FMUL.FTZ R33, R38, R25 ;  /* 0x0000001926217220 */ /* 0x000fe20000410000 */
[----:B------:R-:W-:Y:S02]  /*10e90*/  HADD2.F32 R36, -RZ, R45.H0_H0 ;  /* 0x2000002dff247230 */ /* 0x000fe40000004100 */
[C---:B------:R-:W-:Y:S01]  /*10ea0*/  FMUL.FTZ R42, R39.reuse, R76 ;  /* 0x0000004c272a7220 */ /* 0x040fe20000410000 */
[----:B------:R-:W-:Y:S02]  /*10eb0*/  HADD2.F32 R24, -RZ, R63.H0_H0 ;  /* 0x2000003fff187230 */ /* 0x000fe40000004100 */
[----:B------:R-:W-:Y:S01]  /*10ec0*/  FMUL.FTZ R39, R39, R78 ;  /* 0x0000004e27277220 */ /* 0x000fe20000410000 */
[----:B------:R-:W-:-:S02]  /*10ed0*/  HADD2.F32 R31, -RZ, R31.H1_H1 ;  /* 0x3000001fff1f7230 */ /* 0x000fc40000004100 */
[C---:B------:R-:W-:Y:S01]  /*10ee0*/  FFMA.FTZ R38, R26.reuse, R25, -R29 ;  /* 0x000000191a267223 */ /* 0x040fe2000001081d */
[----:B------:R-:W-:Y:S01]  /*10ef0*/  FFMA.FTZ R37, R26, R37, R33 ;  /* 0x000000251a257223 */ /* 0x000fe20000010021 */
[----:B------:R-:W-:Y:S01]  /*10f00*/  FMUL.FTZ R26, R35, R36 ;  /* 0x00000024231a7220 */ /* 0x000fe20000410000 */
[C---:B------:R-:W-:Y:S01]  /*10f10*/  FFMA.FTZ R42, R27.reuse, R78, -R42 ;  /* 0x0000004e1b2a7223 */ /* 0x040fe2000001082a */
[----:B------:R-:W-:Y:S01]  /*10f20*/  FFMA.FTZ R76, R27, R76, R39 ;  /* 0x0000004c1b4c7223 */ /* 0x000fe20000010027 */
[-C--:B------:R-:W-:Y:S01]  /*10f30*/  FMUL.FTZ R44, R35, R24.reuse ;  /* 0x00000018232c7220 */ /* 0x080fe20000410000 */
[----:B------:R-:W-:Y:S02]  /*10f40*/  HADD2.F32 R29, -RZ, R61.H0_H0 ;  /* 0x2000003dff1d7230 */ /* 0x000fe40000004100 */
[C---:B------:R-:W-:Y:S01]  /*10f50*/  FFMA.FTZ R45, R31.reuse, R24, -R26 ;  /* 0x000000181f2d7223 */ /* 0x040fe2000001081a */
        /* <DEDUP_REMOVED lines=24> */
.L_x_5044:
[----:B------:R-:W-:Y:S05]  /*110e0*/  BSYNC B1 ;  /* 0x0000000000017941 */ /* 0x000fea0003800000 */
.L_x_5043:
[----:B--2---:R-:W-:-:S05]  /*110f0*/  VIADD R24, R218, 0x40 ;  /* 0x00000040da187836 */ /* 0x004fca0000000000 */
[----:B------:R-:W-:-:S13]  /*11100*/  ISETP.GE.AND P0, PT, R24, R69, PT ;  /* 0x000000451800720c */ /* 0x000fda0003f06270 */
[----:B------:R-:W-:Y:S05]  /*11110*/  @P0 BRA `(.L_x_5024) ;  /* 0x0000001000ac0947 */ /* 0x000fea0003800000 */
[----:B------:R2:W5:Y:S01]  /*11120*/  LDL R61, [R1+0x34] ;  /* 0x00003400013d7983 */ /* 0x0005620000100800 */
[----:B01----:R-:W0:Y:S01]  /*11130*/  LDC R33, c[0x0][0x3f4] ;  /* 0x0000fd00ff217b82 */ /* 0x003e220000000800 */
[----:B------:R-:W-:Y:S01]  /*11140*/  BSSY B1, `(.L_x_5049) ;  /* 0x0000066000017945 */ /* 0x000fe20003800000 */
[----:B------:R-:W-:Y:S02]  /*11150*/  SHF.R.U32.HI R62, RZ, 0x3, R225 ;  /* 0x00000003ff3e7819 */ /* 0x000fe400000116e1 */
[-C--:B0-----:R-:W-:Y:S02]  /*11160*/  ISETP.GE.AND P0, PT, R16, R33.reuse, PT ;  /* 0x000000211000720c */ /* 0x081fe40003f06270 */
[-C--:B------:R-:W-:Y:S02]  /*11170*/  ISETP.GE.AND P1, PT, R198, R33.reuse, PT ;  /* 0x00000021c600720c */ /* 0x080fe40003f26270 */
[----:B------:R-:W-:-:S09]  /*11180*/  ISETP.GE.AND P2, PT, R195, R33, PT ;  /* 0x00000021c300720c */ /* 0x000fd20003f46270 */
[----:B--2---:R-:W-:Y:S05]  /*11190*/  @P0 BRA `(.L_x_5050) ;  /* 0x0000000400800947 */ /* 0x004fea0003800000 */
[----:B------:R-:W2:Y:S04]  /*111a0*/  LDL R24, [R1+0x5c] ;  /* 0x00005c0001187983 */ /* 0x000ea80000100800 */
[----:B------:R-:W3:Y:S01]  /*111b0*/  LDL R63, [R1+0x74] ;  /* 0x00007400013f7983 */ /* 0x000ee20000100800 */
[----:B------:R-:W-:Y:S01]  /*111c0*/  SHF.R.U32.HI R40, RZ, 0x10, R5 ;  /* 0x00000010ff287819 */ /* 0x000fe20000011605 */
[----:B------:R-:W-:Y:S01]  /*111d0*/  HADD2.F32 R39, -RZ, R79.H1_H1 ;  /* 0x3000004fff277230 */ /* 0x000fe20000004100 */
[----:B------:R-:W-:Y:S01]  /*111e0*/  SHF.R.U64 R60, R48, 0x10, R49 ;  /* 0x00000010303c7819 */ /* 0x000fe20000001231 */
[----:B------:R-:W-:Y:S01]  /*111f0*/  HADD2.F32 R38, -RZ, R81.H1_H1 ;  /* 0x30000051ff267230 */ /* 0x000fe20000004100 */
[----:B------:R-:W-:Y:S01]  /*11200*/  SHF.R.U64 R47, R4, 0x10, R5 ;  /* 0x00000010042f7819 */ /* 0x000fe20000001205 */
[----:B------:R-:W-:Y:S01]  /*11210*/  HADD2.F32 R40, -RZ, R40.H0_H0 ;  /* 0x20000028ff287230 */ /* 0x000fe20000004100 */
[----:B------:R-:W-:Y:S01]  /*11220*/  SHF.R.U32.HI R49, RZ, 0x10, R49 ;  /* 0x00000010ff317819 */ /* 0x000fe20000011631 */
[----:B------:R-:W-:Y:S01]  /*11230*/  HADD2.F32 R79, -RZ, R79.H0_H0 ;  /* 0x2000004fff4f7230 */ /* 0x000fe20000004100 */
[--C-:B------:R-:W-:Y:S01]  /*11240*/  SHF.R.U64 R48, R50, 0x10, R51.reuse ;  /* 0x0000001032307819 */ /* 0x100fe20000001233 */
[----:B------:R-:W-:Y:S01]  /*11250*/  HADD2.F32 R81, -RZ, R81.H0_H0 ;  /* 0x20000051ff517230 */ /* 0x000fe20000004100 */
[----:B------:R-:W-:-:S02]  /*11260*/  SHF.R.U32.HI R50, RZ, 0x10, R51 ;  /* 0x00000010ff327819 */ /* 0x000fc40000011633 */
        /* <DEDUP_REMOVED lines=11> */
[----:B-----5:R-:W-:-:S05]  /*11320*/  IADD3 R29, R28, R29, R61 ;  /* 0x0000001d1c1d7210 */ /* 0x020fca0007ffe03d */
        /* <DEDUP_REMOVED lines=11> */
[CC--:B------:R-:W-:Y:S01]  /*113e0*/  FMUL.FTZ R42, R34.reuse, R39.reuse ;  /* 0x00000027222a7220 */ /* 0x0c0fe20000410000 */
[-C--:B------:R-:W-:Y:S01]  /*113f0*/  FMUL.FTZ R44, R34, R38.reuse ;  /* 0x00000026222c7220 */ /* 0x080fe20000410000 */
[----:B------:R-:W-:Y:S02]  /*11400*/  HADD2.F32 R34, -RZ, R49.H0_H0 ;  /* 0x20000031ff227230 */ /* 0x000fe40000004100 */
[----:B------:R-:W-:Y:S01]  /*11410*/  FFMA.FTZ R42, R5, R38, -R42 ;  /* 0x00000026052a7223 */ /* 0x000fe2000001082a */
[----:B------:R-:W-:Y:S01]  /*11420*/  FMUL.FTZ R38, R35, R40 ;  /* 0x0000002823267220 */ /* 0x000fe20000410000 */
        /* <DEDUP_REMOVED lines=15> */
[-C--:B------:R-:W-:Y:S01]  /*11520*/  FMUL.FTZ R29, R36, R5.reuse ;  /* 0x00000005241d7220 */ /* 0x080fe20000410000 */
[----:B------:R-:W-:Y:S02]  /*11530*/  HADD2.F32 R31, -RZ, R31.H1_H1 ;  /* 0x3000001fff1f7230 */ /* 0x000fe40000004100 */
[C---:B------:R-:W-:Y:S01]  /*11540*/  FMUL.FTZ R38, R37.reuse, R80 ;  /* 0x0000005025267220 */ /* 0x040fe20000410000 */
[----:B------:R-:W-:Y:S02]  /*11550*/  HADD2.F32 R34, -RZ, R43.H0_H0 ;  /* 0x2000002bff227230 */ /* 0x000fe40000004100 */
[----:B------:R-:W-:Y:S01]  /*11560*/  FMUL.FTZ R37, R37, R82 ;  /* 0x0000005225257220 */ /* 0x000fe20000410000 */
[----:B------:R-:W-:Y:S02]  /*11570*/  HADD2.F32 R4, -RZ, R50.H0_H0 ;  /* 0x20000032ff047230 */ /* 0x000fe40000004100 */
[C---:B------:R-:W-:Y:S01]  /*11580*/  FFMA.FTZ R36, R6.reuse, R5, -R25 ;  /* 0x0000000506247223 */ /* 0x040fe20000010819 */
[----:B------:R-:W-:Y:S01]  /*11590*/  FFMA.FTZ R35, R6, R35, R29 ;  /* 0x0000002306237223 */ /* 0x000fe2000001001d */
[----:B------:R-:W-:-:S02]  /*115a0*/  HADD2.F32 R28, -RZ, R28.H1_H1 ;  /* 0x3000001cff1c7230 */ /* 0x000fc40000004100 */
[----:B------:R-:W-:Y:S01]  /*115b0*/  FMUL.FTZ R6, R31, R34 ;  /* 0x000000221f067220 */ /* 0x000fe20000410000 */
[----:B------:R-:W-:Y:S02]  /*115c0*/  HADD2.F32 R30, -RZ, R30.H1_H1 ;  /* 0x3000001eff1e7230 */ /* 0x000fe40000004100 */
        /* <DEDUP_REMOVED lines=29> */
.L_x_5050:
[----:B------:R-:W-:Y:S05]  /*117a0*/  BSYNC B1 ;  /* 0x0000000000017941 */ /* 0x000fea0003800000 */
.L_x_5049:
[----:B------:R-:W-:Y:S04]  /*117b0*/  BSSY B1, `(.L_x_5051) ;  /* 0x0000061000017945 */ /* 0x000fe80003800000 */
[----:B------:R-:W-:Y:S05]  /*117c0*/  @P1 BRA `(.L_x_5052) ;  /* 0x00000004007c1947 */ /* 0x000fea0003800000 */
[----:B------:R-:W2:Y:S01]  /*117d0*/  LDL R47, [R1+0x6c] ;  /* 0x00006c00012f7983 */ /* 0x000ea20000100800 */
[----:B0-----:R-:W-:Y:S01]  /*117e0*/  LEA.HI R4, R33, R202, RZ, 0x1d ;  /* 0x000000ca21047211 */ /* 0x001fe200078fe8ff */
[----:B------:R-:W-:Y:S01]  /*117f0*/  HADD2.F32 R35, -RZ, R70.H1_H1 ;  /* 0x30000046ff237230 */ /* 0x000fe20000004100 */
[----:B------:R-:W-:Y:S01]  /*11800*/  SHF.R.U32.HI R36, RZ, 0x10, R9 ;  /* 0x00000010ff247819 */ /* 0x000fe20000011609 */
[----:B------:R-:W-:Y:S01]  /*11810*/  HADD2.F32 R34, -RZ, R72.H1_H1 ;  /* 0x30000048ff227230 */ /* 0x000fe20000004100 */
[----:B------:R-:W-:Y:S01]  /*11820*/  SHF.R.S32.HI R5, RZ, 0x1f, R4 ;  /* 0x0000001fff057819 */ /* 0x000fe20000011404 */
[----:B------:R-:W-:Y:S01]  /*11830*/  IMAD.SHL.U32 R6, R4, 0x8, RZ ;  /* 0x0000000804067824 */ /* 0x000fe200078e00ff */
[----:B------:R-:W-:Y:S01]  /*11840*/  SHF.R.U64 R46, R52, 0x10, R53 ;  /* 0x00000010342e7819 */ /* 0x000fe20000001235 */
[----:B------:R-:W-:Y:S01]  /*11850*/  HADD2.F32 R36, -RZ, R36.H0_H0 ;  /* 0x20000024ff247230 */ /* 0x000fe20000004100 */
[----:B------:R-:W-:Y:S01]  /*11860*/  LEA.HI R5, R5, R4, RZ, 0x3 ;  /* 0x0000000405057211 */ /* 0x000fe200078f18ff */
[----:B------:R-:W-:Y:S01]  /*11870*/  HADD2.F32 R70, -RZ, R70.H0_H0 ;  /* 0x20000046ff467230 */ /* 0x000fe20000004100 */
[----:B------:R-:W-:Y:S01]  /*11880*/  LOP3.LUT R4, R225, 0x38, R6, 0xf8, !PT ;  /* 0x00000038e1047812 */ /* 0x000fe200078ef806 */
[----:B------:R-:W-:Y:S01]  /*11890*/  HADD2.F32 R72, -RZ, R72.H0_H0 ;  /* 0x20000048ff487230 */ /* 0x000fe20000004100 */
[----:B------:R-:W-:-:S02]  /*118a0*/  SHF.L.U32 R5, R5, 0xa, RZ ;  /* 0x0000000a05057819 */ /* 0x000fc400000006ff */
[----:B------:R-:W-:Y:S02]  /*118b0*/  LOP3.LUT R24, R4, R62, RZ, 0x3c, !PT ;  /* 0x0000003e04187212 */ /* 0x000fe400078e3cff */
[----:B------:R-:W-:Y:S02]  /*118c0*/  LOP3.LUT R25, R5, 0x7fffe000, RZ, 0xc0, !PT ;  /* 0x7fffe00005197812 */ /* 0x000fe400078ec0ff */
[----:B------:R-:W-:Y:S02]  /*118d0*/  SHF.R.U64 R44, R8, 0x10, R9 ;  /* 0x00000010082c7819 */ /* 0x000fe40000001209 */
[----:B-----5:R-:W-:Y:S02]  /*118e0*/  IADD3 R25, R24, R25, R61 ;  /* 0x0000001918197210 */ /* 0x020fe40007ffe03d */
[----:B------:R-:W-:Y:S02]  /*118f0*/  SHF.R.U32.HI R52, RZ, 0x10, R53 ;  /* 0x00000010ff347819 */ /* 0x000fe40000011635 */
[--C-:B------:R-:W-:Y:S01]  /*11900*/  SHF.R.U64 R43, R10, 0x10, R11.reuse ;  /* 0x000000100a2b7819 */ /* 0x100fe2000000120b */
[----:B------:R-:W-:Y:S01]  /*11910*/  IMAD R28, R25, 0x2, R18 ;  /* 0x00000002191c7824 */ /* 0x000fe200078e0212 */
[----:B------:R-:W-:-:S02]  /*11920*/  SHF.R.U32.HI R38, RZ, 0x10, R11 ;  /* 0x00000010ff267819 */ /* 0x000fc4000001160b */
[--C-:B------:R-:W-:Y:S02]  /*11930*/  SHF.R.U64 R45, R54, 0x10, R55.reuse ;  /* 0x00000010362d7819 */ /* 0x100fe40000001237 */
[----:B------:R-:W0:Y:S01]  /*11940*/  LDS.128 R24, [R28+0x12400] ;  /* 0x012400001c187984 */ /* 0x000e220000000c00 */
[----:B------:R-:W-:Y:S01]  /*11950*/  SHF.R.U32.HI R54, RZ, 0x10, R55 ;  /* 0x00000010ff367819 */ /* 0x000fe20000011637 */
        /* <DEDUP_REMOVED lines=19> */
[-C--:B------:R-:W-:Y:S01]  /*11a90*/  FMUL.FTZ R30, R30, R29.reuse ;  /* 0x0000001d1e1e7220 */ /* 0x080fe20000410000 */
[----:B------:R-:W-:Y:S01]  /*11aa0*/  FFMA.FTZ R34, R9, R29, -R34 ;  /* 0x0000001d09227223 */ /* 0x000fe20000010822 */
[----:B------:R-:W-:-:S02]  /*11ab0*/  HADD2.F32 R29, -RZ, R71.H0_H0 ;  /* 0x20000047ff1d7230 */ /* 0x000fc40000004100 */
[-C--:B------:R-:W-:Y:S01]  /*11ac0*/  FMUL.FTZ R25, R25, R72.reuse ;  /* 0x0000004819197220 */ /* 0x080fe20000410000 */
[----:B------:R-:W-:Y:S01]  /*11ad0*/  FFMA.FTZ R72, R5, R72, -R8 ;  /* 0x0000004805487223 */ /* 0x000fe20000010808 */
[----:B------:R-:W-:Y:S02]  /*11ae0*/  HADD2.F32 R8, -RZ, R73.H0_H0 ;  /* 0x20000049ff087230 */ /* 0x000fe40000004100 */
[----:B------:R-:W-:Y:S01]  /*11af0*/  FFMA.FTZ R36, R9, R36, R30 ;  /* 0x0000002409247223 */ /* 0x000fe2000001001e */
[----:B------:R-:W-:Y:S02]  /*11b00*/  HADD2.F32 R10, -RZ, R6.H0_H0 ;  /* 0x20000006ff0a7230 */ /* 0x000fe40000004100 */
[----:B------:R-:W-:Y:S01]  /*11b10*/  FFMA.FTZ R70, R5, R70, R25 ;  /* 0x0000004605467223 */ /* 0x000fe20000010019 */
[----:B------:R-:W-:Y:S02]  /*11b20*/  HADD2.F32 R71, -RZ, R71.H1_H1 ;  /* 0x30000047ff477230 */ /* 0x000fe40000004100 */
[----:B------:R-:W-:Y:S01]  /*11b30*/  FMUL.FTZ R5, R31, R29 ;  /* 0x0000001d1f057220 */ /* 0x000fe20000410000 */
[----:B------:R-:W-:-:S02]  /*11b40*/  HADD2.F32 R73, -RZ, R73.H1_H1 ;  /* 0x30000049ff497230 */ /* 0x000fc40000004100 */
[-C--:B------:R-:W-:Y:S01]  /*11b50*/  FMUL.FTZ R9, R31, R8.reuse ;  /* 0x000000081f097220 */ /* 0x080fe20000410000 */
[----:B------:R-:W-:Y:S02]  /*11b60*/  HADD2.F32 R30, -RZ, R38.H0_H0 ;  /* 0x20000026ff1e7230 */ /* 0x000fe40000004100 */
[----:B------:R-:W-:Y:S01]  /*11b70*/  FFMA.FTZ R31, R10, R8, -R5 ;  /* 0x000000080a1f7223 */ /* 0x000fe20000010805 */
[--C-:B------:R-:W-:Y:S02]  /*11b80*/  HADD2.F32 R11, -RZ, R7.reuse.H0_H0 ;  /* 0x20000007ff0b7230 */ /* 0x100fe40000004100 */
[C---:B------:R-:W-:Y:S01]  /*11b90*/  FMUL.FTZ R38, R32.reuse, R71 ;  /* 0x0000004720267220 */ /* 0x040fe20000410000 */
[----:B------:R-:W-:Y:S02]  /*11ba0*/  HADD2.F32 R8, -RZ, R54.H0_H0 ;  /* 0x20000036ff087230 */ /* 0x000fe40000004100 */
[----:B------:R-:W-:Y:S01]  /*11bb0*/  FMUL.FTZ R32, R32, R73 ;  /* 0x0000004920207220 */ /* 0x000fe20000410000 */
[----:B------:R-:W-:-:S02]  /*11bc0*/  HADD2.F32 R7, -RZ, R7.H1_H1 ;  /* 0x30000007ff077230 */ /* 0x000fc40000004100 */
[----:B------:R-:W-:Y:S01]  /*11bd0*/  FFMA.FTZ R38, R11, R73, -R38 ;  /* 0x000000490b267223 */ /* 0x000fe20000010826 */
[----:B------:R-:W-:Y:S01]  /*11be0*/  FMUL.FTZ R40, R27, R30 ;  /* 0x0000001e1b287220 */ /* 0x000fe20000410000 */
[----:B------:R-:W-:Y:S01]  /*11bf0*/  FFMA.FTZ R32, R11, R71, R32 ;  /* 0x000000470b207223 */ /* 0x000fe20000010020 */
        /* <DEDUP_REMOVED lines=28> */
.L_x_5052:
[----:B------:R-:W-:Y:S05]  /*11dc0*/  BSYNC B1 ;  /* 0x0000000000017941 */ /* 0x000fea0003800000 */
.L_x_5051:
[----:B------:R-:W-:Y:S05]  /*11dd0*/  @P2 BRA `(.L_x_5024) ;  /* 0x00000004007c2947 */ /* 0x000fea0003800000 */
[----:B------:R-:W2:Y:S01]  /*11de0*/  LDL R41, [R1+0x68] ;  /* 0x0000680001297983 */ /* 0x000ea20000100800 */
[----:B------:R-:W-:Y:S01]  /*11df0*/  LEA.HI R33, R33, R203, RZ, 0x1d ;  /* 0x000000cb21217211 */ /* 0x000fe200078fe8ff */
[----:B------:R-:W-:Y:S01]  /*11e00*/  HADD2.F32 R29, -RZ, R20.H1_H1 ;  /* 0x30000014ff1d7230 */ /* 0x000fe20000004100 */
[----:B0-----:R-:W-:Y:S01]  /*11e10*/  SHF.R.U32.HI R32, RZ, 0x10, R13 ;  /* 0x00000010ff207819 */ /* 0x001fe2000001160d */
[----:B------:R-:W-:Y:S01]  /*11e20*/  HADD2.F32 R31, -RZ, R0.H1_H1 ;  /* 0x30000000ff1f7230 */ /* 0x000fe20000004100 */
[----:B-1----:R-:W-:Y:S01]  /*11e30*/  SHF.R.S32.HI R6, RZ, 0x1f, R33 ;  /* 0x0000001fff067819 */ /* 0x002fe20000011421 */
[----:B------:R-:W-:Y:S01]  /*11e40*/  IMAD.SHL.U32 R4, R33, 0x8, RZ ;  /* 0x0000000821047824 */ /* 0x000fe200078e00ff */
[--C-:B------:R-:W-:Y:S01]  /*11e50*/  SHF.R.U64 R40, R56, 0x10, R57.reuse ;  /* 0x0000001038287819 */ /* 0x100fe20000001239 */
        /* <DEDUP_REMOVED lines=10> */
[----:B------:R-:W-:Y:S02]  /*11f00*/  SHF.R.U64 R37, R14, 0x10, R15 ;  /* 0x000000100e257819 */ /* 0x000fe4000000120f */
[----:B-----5:R-:W-:Y:S02]  /*11f10*/  IADD3 R9, R8, R9, R61 ;  /* 0x0000000908097210 */ /* 0x020fe40007ffe03d */
[--C-:B------:R-:W-:Y:S02]  /*11f20*/  SHF.R.U64 R39, R58, 0x10, R59.reuse ;  /* 0x000000103a277819 */ /* 0x100fe4000000123b */
[----:B------:R-:W-:Y:S01]  /*11f30*/  SHF.R.U32.HI R58, RZ, 0x10, R59 ;  /* 0x00000010ff3a7819 */ /* 0x000fe2000001163b */
        /* <DEDUP_REMOVED lines=10> */
[----:B------:R-:W-:Y:S02]  /*11fe0*/  HADD2.F32 R27, -RZ, R10.H0_H0 ;  /* 0x2000000aff1b7230 */ /* 0x000fe40000004100 */
[--C-:B------:R-:W-:Y:S02]  /*11ff0*/  HADD2.F32 R28, -RZ, R11.reuse.H0_H0 ;  /* 0x2000000bff1c7230 */ /* 0x100fe40000004100 */
[----:B------:R-:W-:Y:S01]  /*12000*/  FMUL.FTZ R34, R26, R25 ;  /* 0x000000191a227220 */ /* 0x000fe20000410000 */
[----:B------:R-:W-:Y:S02]  /*12010*/  HADD2.F32 R11, -RZ, R11.H1_H1 ;  /* 0x3000000bff0b7230 */ /* 0x000fe40000004100 */
[----:B------:R-:W-:Y:S02]  /*12020*/  HADD2.F32 R8, -RZ, R8.H1_H1 ;  /* 0x30000008ff087230 */ /* 0x000fe40000004100 */
[----:B------:R-:W-:Y:S01]  /*12030*/  HADD2.F32 R10, -RZ, R10.H1_H1 ;  /* 0x3000000aff0a7230 */ /* 0x000fe20000004100 */
[----:B--2---:R-:W0:Y:S02]  /*12040*/  LDS.128 R4, [R41] ;  /* 0x0000000029047984 */ /* 0x004e240000000c00 */
[----:B0-----:R-:W-:-:S02]  /*12050*/  HADD2.F32 R13, -RZ, R5.H1_H1 ;  /* 0x30000005ff0d7230 */ /* 0x001fc40000004100 */
[----:B------:R-:W-:Y:S02]  /*12060*/  HADD2.F32 R12, -RZ, R5.H0_H0 ;  /* 0x20000005ff0c7230 */ /* 0x000fe40000004100 */
[----:B------:R-:W-:Y:S02]  /*12070*/  HADD2.F32 R5, -RZ, R4.H0_H0 ;  /* 0x20000004ff057230 */ /* 0x000fe40000004100 */
[----:B------:R-:W-:Y:S01]  /*12080*/  FFMA.FTZ R26, R13, R25, -R0 ;  /* 0x000000190d1a7223 */ /* 0x000fe20000010800 */
[C---:B------:R-:W-:Y:S01]  /*12090*/  FMUL.FTZ R0, R9.reuse, R30 ;  /* 0x0000001e09007220 */ /* 0x040fe20000410000 */
[C---:B------:R-:W-:Y:S01]  /*120a0*/  FFMA.FTZ R33, R12.reuse, R29, -R33 ;  /* 0x0000001d0c217223 */ /* 0x040fe20000010821 */
[----:B------:R-:W-:Y:S01]  /*120b0*/  FFMA.FTZ R35, R12, R31, R35 ;  /* 0x0000001f0c237223 */ /* 0x000fe20000010023 */
[----:B------:R-:W-:Y:S02]  /*120c0*/  HADD2.F32 R12, -RZ, R3.H0_H0 ;  /* 0x20000003ff0c7230 */ /* 0x000fe40000004100 */
[----:B------:R-:W-:Y:S01]  /*120d0*/  FMUL.FTZ R9, R9, R20 ;  /* 0x0000001409097220 */ /* 0x000fe20000410000 */
[----:B------:R-:W-:Y:S01]  /*120e0*/  FFMA.FTZ R34, R13, R32, R34 ;  /* 0x000000200d227223 */ /* 0x000fe20000010022 */
[----:B------:R-:W-:Y:S01]  /*120f0*/  FFMA.FTZ R13, R5, R20, -R0 ;  /* 0x00000014050d7223 */ /* 0x000fe20000010800 */
[----:B------:R-:W-:-:S02]  /*12100*/  HADD2.F32 R14, -RZ, R6.H0_H0 ;  /* 0x20000006ff0e7230 */ /* 0x000fc40000004100 */
[----:B------:R-:W-:Y:S01]  /*12110*/  FFMA.FTZ R30, R5, R30, R9 ;  /* 0x0000001e051e7223 */ /* 0x000fe20000010009 */
[----:B------:R-:W-:Y:S02]  /*12120*/  HADD2.F32 R0, -RZ, R21.H0_H0 ;  /* 0x20000015ff007230 */ /* 0x000fe40000004100 */
[C---:B------:R-:W-:Y:S01]  /*12130*/  FMUL.FTZ R5, R27.reuse, R12 ;  /* 0x0000000c1b057220 */ /* 0x040fe20000410000 */
[----:B------:R-:W-:Y:S02]  /*12140*/  HADD2.F32 R3, -RZ, R3.H1_H1 ;  /* 0x30000003ff037230 */ /* 0x000fe40000004100 */
[----:B------:R-:W-:Y:S02]  /*12150*/  HADD2.F32 R21, -RZ, R21.H1_H1 ;  /* 0x30000015ff157230 */ /* 0x000fe40000004100 */
[-C--:B------:R-:W-:Y:S01]  /*12160*/  FMUL.FTZ R27, R27, R0.reuse ;  /* 0x000000001b1b7220 */ /* 0x080fe20000410000 */
[----:B------:R-:W-:Y:S01]  /*12170*/  FFMA.FTZ R25, R14, R0, -R5 ;  /* 0x000000000e197223 */ /* 0x000fe20000010805 */
[----:B------:R-:W-:-:S02]  /*12180*/  HADD2.F32 R20, -RZ, R36.H0_H0 ;  /* 0x20000024ff147230 */ /* 0x000fc40000004100 */
[C---:B------:R-:W-:Y:S01]  /*12190*/  FMUL.FTZ R32, R28.reuse, R3 ;  /* 0x000000031c207220 */ /* 0x040fe20000410000 */
[----:B------:R-:W-:Y:S02]  /*121a0*/  HADD2.F32 R0, -RZ, R58.H0_H0 ;  /* 0x2000003aff007230 */ /* 0x000fe40000004100 */
[----:B------:R-:W-:Y:S01]  /*121b0*/  FMUL.FTZ R28, R28, R21 ;  /* 0x000000151c1c7220 */ /* 0x000fe20000410000 */
[--C-:B------:R-:W-:Y:S02]  /*121c0*/  HADD2.F32 R15, -RZ, R7.reuse.H0_H0 ;  /* 0x20000007ff0f7230 */ /* 0x100fe40000004100 */
[----:B------:R-:W-:Y:S01]  /*121d0*/  FFMA.FTZ R27, R14, R12, R27 ;  /* 0x0000000c0e1b7223 */ /* 0x000fe2000001001b */
[----:B------:R-:W-:Y:S02]  /*121e0*/  HADD2.F32 R7, -RZ, R7.H1_H1 ;  /* 0x30000007ff077230 */ /* 0x000fe40000004100 */
[C---:B------:R-:W-:Y:S01]  /*121f0*/  FMUL.FTZ R12, R11.reuse, R20 ;  /* 0x000000140b0c7220 */ /* 0x040fe20000410000 */
[----:B------:R-:W-:Y:S01]  /*12200*/  FMUL.FTZ R14, R11, R0 ;  /* 0x000000000b0e7220 */ /* 0x000fe20000410000 */
[----:B------:R-:W-:Y:S01]  /*12210*/  FFMA.FTZ R28, R15, R3, R28 ;  /* 0x000000030f1c7223 */ /* 0x000fe2000001001c */
[----:B------:R-:W-:-:S02]  /*12220*/  HADD2.F32 R9, -RZ, R38.H0_H0 ;  /* 0x20000026ff097230 */ /* 0x000fc40000004100 */
[----:B------:R-:W-:Y:S01]  /*12230*/  FFMA.FTZ R32, R15, R21, -R32 ;  /* 0x000000150f207223 */ /* 0x000fe20000010820 */
        /* <DEDUP_REMOVED lines=25> */
.L_x_5024:
[----:B------:R-:W-:Y:S05]  /*123d0*/  BSYNC B0 ;  /* 0x0000000000007941 */ /* 0x000fea0003800000 */
.L_x_5002:
        /* <DEDUP_REMOVED lines=8> */
.L_x_5000:
[----:B0--3--:R-:W3:Y:S02]  /*12460*/  LDL R0, [R1+0x38] ;  /* 0x0000380001007983 */ /* 0x009ee40000100800 */
[----:B---3--:R-:W-:-:S13]  /*12470*/  R2UR UR4, R0 ;  /* 0x00000000000472ca */ /* 0x008fda00000e0000 */
[----:B------:R-:W-:-:S05]  /*12480*/  IMAD.U32 R0, RZ, RZ, UR4 ;  /* 0x00000004ff007e24 */ /* 0x000fca000f8e00ff */
[----:B------:R-:W-:-:S13]  /*12490*/  ISETP.NE.AND P0, PT, R0, 0x3, PT ;  /* 0x000000030000780c */ /* 0x000fda0003f05270 */
[----:B------:R-:W-:Y:S05]  /*124a0*/  @!P0 BRA `(.L_x_5053) ;  /* 0x0000000000048947 */ /* 0x000fea0003800000 */
[----:B------:R-:W-:Y:S01]  /*124b0*/  BPT.TRAP 0x1 ;  /* 0x000000040000795c */ /* 0x000fe20000300000 */
.L_x_5053:
[----:B--2-4-:R-:W-:Y:S02]  /*124c0*/  LEA R7, R194, R18, 0x3 ;  /* 0x00000012c2077211 */ /* 0x014fe400078e18ff */
[----:B------:R-:W-:-:S04]  /*124d0*/  SHF.L.U32 R0, R199, 0x1f, RZ ;  /* 0x0000001fc7007819 */ /* 0x000fc800000006ff */
[----:B------:R0:W2:Y:S01]  /*124e0*/  SYNCS.PHASECHK.TRANS64.TRYWAIT P1, [R7+URZ+0x30830], R0 ;  /* 0x03083000070075a7 */ /* 0x0000a2000802017f */
[----:B------:R-:W-:Y:S05]  /*124f0*/  @!P0 BRA `(.L_x_5054) ;  /* 0x0000000000048947 */ /* 0x000fea0003800000 */
[----:B------:R-:W-:Y:S01]  /*12500*/  BPT.TRAP 0x1 ;  /* 0x000000040000795c */ /* 0x000fe20000300000 */
.L_x_5054:
[----:B--2---:R-:W-:Y:S05]  /*12510*/  @P1 BRA `(.L_x_5055) ;  /* 0x0000000000081947 */ /* 0x004fea0003800000 */
[----:B------:R-:W2:Y:S02]  /*12520*/  SYNCS.PHASECHK.TRANS64.TRYWAIT P1, [R7+URZ+0x30830], R0 ;  /* 0x03083000070075a7 */ /* 0x000ea4000802017f */
[----:B--2---:R-:W-:Y:S05]  /*12530*/  @!P1 BRA `(.L_x_5056) ;  /* 0x0000018000ac9947 */ /* 0x004fea0003800000 */
.L_x_5055:
[----:B------:R-:W-:Y:S05]  /*12540*/  WARPSYNC.ALL ;  /* 0x0000000000007948 */ /* 0x000fea0003800000 */
[----:B0-2---:R-:W-:Y:S01]  /*12550*/  VIADD R0, R18, 0x1e400 ;  /* 0x0001e40012007836 */ /* 0x005fe20000000000 */
[----:B------:R-:W-:Y:S01]  /*12560*/  R2UR UR4, R68 ;  /* 0x00000000440472ca */ /* 0x000fe200000e0000 */
[----:B------:R-:W-:Y:S01]  /*12570*/  IMAD.MOV.U32 R5, RZ, RZ, 0x40000040 ;  /* 0x40000040ff057424 */ /* 0x000fe200078e00ff */
[----:B-----5:R-:W-:Y:S01]  /*12580*/  WARPGROUP.ARRIVE ;  /* 0x00000000000079c5 */ /* 0x020fe20000000000 */
        /* <DEDUP_REMOVED lines=11> */
[----:B------:R-:W-:Y:S01]  /*12640*/  MOV R5, 0x40000040 ;  /* 0x4000004000057802 */ /* 0x000fe20000000f00 */
        /* <DEDUP_REMOVED lines=8> */
[----:B------:R-:W-:Y:S01]  /*126d0*/  IMAD.U32 R10, RZ, RZ, UR8 ;  /* 0x00000008ff0a7e24 */ /* 0x000fe2000f8e00ff */
[----:B------:R-:W-:-:S02]  /*126e0*/  UIADD3 UR56, UR4, 0x404, URZ ;  /* 0x0000040404387890 */ /* 0x000fc4000fffe03f */
[----:B------:R-:W-:Y:S02]  /*126f0*/  UIADD3 UR52, UR4, 0x406, URZ ;  /* 0x0000040604347890 */ /* 0x000fe4000fffe03f */
[----:B------:R0:W-:Y:S01]  /*12700*/  STL.64 [R1+0x28], R10 ;  /* 0x0000280a01007387 */ /* 0x0001e20000100a00 */
[----:B------:R-:W-:Y:S02]  /*12710*/  UIADD3 UR48, UR4, 0x800, URZ ;  /* 0x0000080004307890 */ /* 0x000fe4000fffe03f */
[----:B------:R-:W-:Y:S02]  /*12720*/  UIADD3 UR44, UR4, 0x802, URZ ;  /* 0x00000802042c7890 */ /* 0x000fe4000fffe03f */
[----:B------:R-:W-:Y:S02]  /*12730*/  UIADD3 UR40, UR4, 0x804, URZ ;  /* 0x0000080404287890 */ /* 0x000fe4000fffe03f */
[----:B------:R-:W-:Y:S01]  /*12740*/  HGMMA.64x96x16.F32 R24, gdesc[UR8], RZ, !UPT, gsb0 ;  /* 0x01600000081879f0 */ /* 0x000fe2000c0008ff */
[----:B------:R-:W-:Y:S01]  /*12750*/  R2UR UR10, R8 ;  /* 0x00000000080a72ca */ /* 0x000fe200000e0000 */
[----:B------:R-:W-:Y:S01]  /*12760*/  UMOV UR8, UR5 ;  /* 0x0000000500087c82 */ /* 0x000fe20008000000 */
[----:B------:R-:W-:Y:S01]  /*12770*/  R2UR UR11, R9 ;  /* 0x00000000090b72ca */ /* 0x000fe200000e0000 */
[----:B------:R-:W-:Y:S01]  /*12780*/  UMOV UR9, 0x40000040 ;  /* 0x4000004000097882 */ /* 0x000fe20000000000 */
[----:B------:R-:W-:Y:S01]  /*12790*/  VIADD R8, R4, 0x4 ;  /* 0x0000000404087836 */ /* 0x000fe20000000000 */
[----:B------:R-:W-:Y:S01]  /*127a0*/  UIADD3 UR5, UR4, 0x4, URZ ;  /* 0x0000000404057890 */ /* 0x000fe2000fffe03f */
[----:B------:R-:W-:Y:S01]  /*127b0*/  IMAD.MOV.U32 R9, RZ, RZ, 0x40000040 ;  /* 0x40000040ff097424 */ /* 0x000fe200078e00ff */
[----:B------:R-:W-:Y:S01]  /*127c0*/  UIADD3 UR36, UR4, 0x806, URZ ;  /* 0x0000080604247890 */ /* 0x000fe2000fffe03f */
[----:B0-----:R-:W-:Y:S01]  /*127d0*/  IMAD.U32 R10, RZ, RZ, UR8 ;  /* 0x00000008ff0a7e24 */ /* 0x001fe2000f8e00ff */
[----:B------:R-:W-:Y:S01]  /*127e0*/  UMOV UR37, 0x40000040 ;  /* 0x4000004000257882 */ /* 0x000fe20000000000 */
        /* <DEDUP_REMOVED lines=37> */
[----:B------:R-:W-:Y:S02]  /*12a40*/  IMAD.MOV.U32 R9, RZ, RZ, 0x40000040 ;  /* 0x40000040ff097424 */ /* 0x000fe400078e00ff */
        /* <DEDUP_REMOVED lines=11> */
[----:B0-----:R-:W-:Y:S01]  /*12b00*/  MOV R11, UR9 ;  /* 0x00000009000b7c02 */ /* 0x001fe20008000f00 */
[----:B------:R-:W-:Y:S02]  /*12b10*/  IMAD.MOV.U32 R9, RZ, RZ, 0x40000040 ;  /* 0x40000040ff097424 */ /* 0x000fe400078e00ff */
[----:B------:R-:W-:Y:S01]  /*12b20*/  IMAD.U32 R10, RZ, RZ, UR8 ;  /* 0x00000008ff0a7e24 */ /* 0x000fe2000f8e00ff */
[----:B------:R-:W-:Y:S01]  /*12b30*/  R2UR UR58, R8 ;  /* 0x00000000083a72ca */ /* 0x000fe200000e0000 */
[----:B------:R-:W-:Y:S01]  /*12b40*/  VIADD R8, R4, 0x306 ;  /* 0x0000030604087836 */ /* 0x000fe20000000000 */
[----:B------:R-:W-:Y:S01]  /*12b50*/  R2UR UR59, R9 ;  /* 0x00000000093b72ca */ /* 0x000fe200000e0000 */
[----:B------:R-:W-:Y:S01]  /*12b60*/  IMAD.MOV.U32 R9, RZ, RZ, 0x40000040 ;  /* 0x40000040ff097424 */ /* 0x000fe200078e00ff */
[----:B------:R0:W-:Y:S02]  /*12b70*/  STL.64 [R1], R10 ;  /* 0x0000000a01007387 */ /* 0x0001e40000100a00 */
[----:B------:R-:W-:Y:S01]  /*12b80*/  R2UR UR54, R8 ;  /* 0x00000000083672ca */ /* 0x000fe200000e0000 */
[----:B------:R-:W-:Y:S01]  /*12b90*/  VIADD R8, R4, 0x600 ;  /* 0x0000060004087836 */ /* 0x000fe20000000000 */
[----:B------:R-:W-:-:S02]  /*12ba0*/  R2UR UR55, R9 ;  /* 0x00000000093772ca */ /* 0x000fc400000e0000 */
[----:B------:R-:W-:Y:S02]  /*12bb0*/  MOV R9, 0x40000040 ;  /* 0x4000004000097802 */ /* 0x000fe40000000f00 */
[----:B------:R-:W-:Y:S01]  /*12bc0*/  R2UR UR50, R8 ;  /* 0x00000000083272ca */ /* 0x000fe200000e0000 */
[----:B------:R-:W-:Y:S01]  /*12bd0*/  VIADD R8, R4, 0x602 ;  /* 0x0000060204087836 */ /* 0x000fe20000000000 */
[----:B------:R-:W-:Y:S01]  /*12be0*/  R2UR UR51, R9 ;  /* 0x00000000093372ca */ /* 0x000fe200000e0000 */
[----:B------:R-:W-:-:S03]  /*12bf0*/  IMAD.MOV.U32 R9, RZ, RZ, 0x40000040 ;  /* 0x40000040ff097424 */ /* 0x000fc600078e00ff */
[----:B------:R-:W-:Y:S01]  /*12c00*/  R2UR UR46, R8 ;  /* 0x00000000082e72ca */ /* 0x000fe200000e0000 */
[C---:B------:R-:W-:Y:S01]  /*12c10*/  VIADD R8, R4.reuse, 0x604 ;  /* 0x0000060404087836 */ /* 0x040fe20000000000 */
[----:B------:R-:W-:Y:S01]  /*12c20*/  R2UR UR47, R9 ;  /* 0x00000000092f72ca */ /* 0x000fe200000e0000 */
[----:B------:R-:W-:Y:S02]  /*12c30*/  IMAD.MOV.U32 R9, RZ, RZ, 0x40000040 ;  /* 0x40000040ff097424 */ /* 0x000fe400078e00ff */
[----:B------:R-:W-:Y:S01]  /*12c40*/  VIADD R4, R4, 0x606 ;  /* 0x0000060604047836 */ /* 0x000fe20000000000 */
        /* <DEDUP_REMOVED lines=27> */
.L_x_5057:
[----:B------:R-:W2:Y:S01]  /*12e00*/  LDL R0, [R1+0x44] ;  /* 0x0000440001007983 */ /* 0x000ea20000100800 */
[----:B------:R-:W0:Y:S03]  /*12e10*/  LDC R92, c[0x0][0x448] ;  /* 0x00011200ff5c7b82 */ /* 0x000e260000000800 */
[----:B------:R-:W2:Y:S04]  /*12e20*/  LDL R90, [R1+0x30] ;  /* 0x00003000015a7983 */ /* 0x000ea80000100800 */
[----:B------:R-:W3:Y:S01]  /*12e30*/  LDL R8, [R1+0x40] ;  /* 0x0000400001087983 */ /* 0x000ee20000100800 */
[----:B------:R-:W4:Y:S01]  /*12e40*/  LDC.64 R10, c[0x0][0x9e0] ;  /* 0x00027800ff0a7b82 */ /* 0x000f220000000a00 */
[----:B------:R-:W-:Y:S01]  /*12e50*/  IMAD.MOV.U32 R5, RZ, RZ, -0x60 ;  /* 0xffffffa0ff057424 */ /* 0x000fe200078e00ff */
[----:B------:R-:W-:Y:S01]  /*12e60*/  LOP3.LUT R22, R22, 0xffefffff, RZ, 0xc0, !PT ;  /* 0xffefffff16167812 */ /* 0x000fe200078ec0ff */
[----:B------:R-:W-:Y:S01]  /*12e70*/  ULDC UR4, c[0x0][0x9dc] ;  /* 0x0002770000047ab9 */ /* 0x000fe20000000800 */
[----:B0-----:R-:W-:-:S13]  /*12e80*/  ISETP.NE.AND P1, PT, R92, 0x1, PT ;  /* 0x000000015c00780c */ /* 0x001fda0003f25270 */
[----:B-1----:R-:W0:Y:S08]  /*12e90*/  @P1 LDC R3, c[0x0][0x44c] ;  /* 0x00011300ff031b82 */ /* 0x002e300000000800 */
[----:B------:R-:W1:Y:S01]  /*12ea0*/  @P1 LDC R6, c[0x0][0x450] ;  /* 0x00011400ff061b82 */ /* 0x000e620000000800 */
[----:B------:R-:W-:Y:S01]  /*12eb0*/  @P1 LOP3.LUT R22, R22, 0x100000, RZ, 0xfc, !PT ;  /* 0x0010000016161812 */ /* 0x000fe200078efcff */
[----:B------:R-:W-:-:S03]  /*12ec0*/  IMAD.U32 R9, RZ, RZ, UR4 ;  /* 0x00000004ff097e24 */ /* 0x000fc6000f8e00ff */
[----:B------:R-:W-:Y:S01]  /*12ed0*/  LOP3.LUT R22, R22, 0xfff7ffff, RZ, 0xc0, !PT ;  /* 0xfff7ffff16167812 */ /* 0x000fe200078ec0ff */
[----:B--2---:R-:W-:-:S04]  /*12ee0*/  IMAD.IADD R0, R0, 0x1, R90 ;  /* 0x0000000100007824 */ /* 0x004fc800078e025a */
[----:B0-----:R-:W-:-:S04]  /*12ef0*/  @P1 IMAD.HI.U32 R3, R0, R3, RZ ;  /* 0x0000000300031227 */ /* 0x001fc800078e00ff */
[----:B------:R-:W-:Y:S01]  /*12f00*/  IMAD.MOV.U32 R4, RZ, RZ, R0 ;  /* 0x000000ffff047224 */ /* 0x000fe200078e0000 */
[----:B-1----:R-:W-:Y:S01]  /*12f10*/  @P1 SHF.R.U32.HI R4, RZ, R6, R3 ;  /* 0x00000006ff041219 */ /* 0x002fe20000011603 */
[----:B------:R-:W-:-:S04]  /*12f20*/  VIADD R3, R7, 0x30840 ;  /* 0x0003084007037836 */ /* 0x000fc80000000000 */
[----:B------:R-:W0:Y:S01]  /*12f30*/  SHFL.IDX PT, R13, R4, RZ, 0x1c1f ;  /* 0x001c1fff040d7589 */ /* 0x000e2200000e0000 */
[----:B------:R-:W-:-:S04]  /*12f40*/  PRMT R3, R204, 0x654, R3 ;  /* 0x00000654cc037816 */ /* 0x000fc80000000003 */
[----:B------:R1:W-:Y:S01]  /*12f50*/  SYNCS.ARRIVE.TRANS64.RED.A1T0 RZ, [R3+URZ], RZ ;  /* 0x000000ff03ff79a7 */ /* 0x0003e2000810043f */
[C---:B------:R-:W-:Y:S01]  /*12f60*/  IMAD R0, R2.reuse, -0x60, R201 ;  /* 0xffffffa002007824 */ /* 0x040fe200078e02c9 */
[----:B----4-:R-:W-:Y:S01]  /*12f70*/  ISETP.GE.AND P1, PT, R11, 0x1, PT ;  /* 0x000000010b00780c */ /* 0x010fe20003f26270 */
[----:B-1----:R-:W-:-:S04]  /*12f80*/  IMAD R3, R2, R5, 0x61 ;  /* 0x0000006102037424 */ /* 0x002fc800078e0205 */
[----:B---3--:R-:W-:Y:S01]  /*12f90*/  IMAD R5, R8, -0x2, R3 ;  /* 0xfffffffe08057824 */ /* 0x008fe200078e0203 */
[----:B------:R-:W-:Y:S02]  /*12fa0*/  IADD3 R0, R0, 0x60, RZ ;  /* 0x0000006000007810 */ /* 0x000fe40007ffe0ff */
[----:B------:R-:W-:Y:S02]  /*12fb0*/  LOP3.LUT R6, RZ, R9, RZ, 0x33, !PT ;  /* 0x00000009ff067212 */ /* 0x000fe400078e33ff */
[----:B------:R-:W-:Y:S01]  /*12fc0*/  IADD3 R7, -R200, R5, R201 ;  /* 0x00000005c8077210 */ /* 0x000fe20007ffe1c9 */
[----:B------:R-:W-:-:S04]  /*12fd0*/  IMAD R12, R8, -0x2, R0 ;  /* 0xfffffffe080c7824 */ /* 0x000fc800078e0200 */
[C---:B------:R-:W-:Y:S02]  /*12fe0*/  IMAD.IADD R75, R7.reuse, 0x1, R10 ;  /* 0x00000001074b7824 */ /* 0x040fe400078e020a */
[----:B------:R-:W-:Y:S01]  /*12ff0*/  IMAD.IADD R14, R7, 0x1, R6 ;  /* 0x00000001070e7824 */ /* 0x000fe200078e0206 */
[----:B------:R-:W-:Y:S01]  /*13000*/  @P1 LOP3.LUT R22, R22, 0x80000, RZ, 0xfc, !PT ;  /* 0x0008000016161812 */ /* 0x000fe200078efcff */
[----:B------:R-:W-:Y:S01]  /*13010*/  VIADD R20, R3, 0xffffffff ;  /* 0xffffffff03147836 */ /* 0x000fe20000000000 */
[----:B0-----:R-:W-:Y:S01]  /*13020*/  VIADDMNMX R0, R13, R75, R12, PT ;  /* 0x0000004b0d007246 */ /* 0x001fe2000380010c */
[----:B------:R-:W-:Y:S02]  /*13030*/  VIADD R72, R5, 0xffffffff ;  /* 0xffffffff05487836 */ /* 0x000fe40000000000 */
[----:B------:R-:W-:Y:S01]  /*13040*/  IMAD.IADD R6, R14, 0x1, R13 ;  /* 0x000000010e067824 */ /* 0x000fe200078e020d */
        /* <DEDUP_REMOVED lines=12> */
.L_x_5060:
[----:B------:R-:W-:-:S13]  /*13110*/  ISETP.NE.AND P1, PT, R11, 0x1, PT ;  /* 0x000000010b00780c */ /* 0x000fda0003f25270 */
[----:B------:R-:W0:Y:S02]  /*13120*/  @P1 LDC.64 R76, c[0x0][0x9e8] ;  /* 0x00027a00ff4c1b82 */ /* 0x000e240000000a00 */
[----:B0-----:R-:W-:-:S05]  /*13130*/  @P1 IMAD.HI.U32 R8, R3, R76, RZ ;  /* 0x0000004c03081227 */ /* 0x001fca00078e00ff */
[----:B------:R-:W-:-:S07]  /*13140*/  @P1 SHF.R.U32.HI R3, RZ, R77, R8 ;  /* 0x0000004dff031219 */ /* 0x000fce0000011608 */
.L_x_5061:
[----:B------:R-:W-:Y:S05]  /*13150*/  BSYNC B0 ;  /* 0x0000000000007941 */ /* 0x000fea0003800000 */
.L_x_5059:
[----:B------:R-:W-:-:S05]  /*13160*/  IMAD R3, R3, R11, R72 ;  /* 0x0000000b03037224 */ /* 0x000fca00078e0248 */
[----:B------:R-:W-:Y:S02]  /*13170*/  VIMNMX R6, R6, R3, !PT ;  /* 0x0000000306067248 */ /* 0x000fe40007fe0100 */
[----:B------:R-:W-:-:S07]  /*13180*/  VIADDMNMX R0, R3, R11, R0, PT ;  /* 0x0000000b03007246 */ /* 0x000fce0003800100 */
.L_x_5058:
[C---:B------:R-:W-:Y:S02]  /*13190*/  ISETP.GE.AND P6, PT, R20.reuse, 0x9, PT ;  /* 0x000000091400780c */ /* 0x040fe40003fc6270 */
[----:B------:R-:W-:Y:S02]  /*131a0*/  ISETP.GE.AND P1, PT, R20, 0x2, PT ;  /* 0x000000021400780c */ /* 0x000fe40003f26270 */
        /* <DEDUP_REMOVED lines=11> */
[----:B------:R-:W-:Y:S01]  /*13260*/  ISETP.GT.AND P2, PT, R6, 0x10, !P3 ;  /* 0x000000100600780c */ /* 0x000fe20005f44270 */
[----:B------:R-:W0:Y:S01]  /*13270*/  SHFL.IDX PT, R29, R4, 0x1, 0x1c1f ;  /* 0x003c1f00041d7f89 */ /* 0x000e2200000e0000 */
        /* <DEDUP_REMOVED lines=84> */
[----:B------:R-:W-:Y:S02]  /*137c0*/  ISETP.GE.AND P2, PT, R20, 0x52, PT ;  /* 0x000000521400780c */ /* 0x000fe40003f46270 */
[----:B0-----:R-:W-:Y:S02]  /*137d0*/  IADD3 R8, R14, R29, RZ ;  /* 0x0000001d0e087210 */ /* 0x001fe40007ffe0ff */
        /* <DEDUP_REMOVED lines=14> */
[----:B------:R-:W-:Y:S02]  /*138c0*/  VIADDMNMX R6, R29, R75, R12, PT ;  /* 0x0000004b1d067246 */ /* 0x000fe4000380010c */
[----:B------:R-:W-:-:S04]  /*138d0*/  ISETP.LT.OR P5, PT, R0, 0x5a, P5 ;  /* 0x0000005a0000780c */ /* 0x000fc80002fa1670 */
        /* <DEDUP_REMOVED lines=14> */
.L_x_5064:
[----:B------:R-:W-:-:S13]  /*139c0*/  ISETP.NE.AND P5, PT, R11, 0x1, PT ;  /* 0x000000010b00780c */ /* 0x000fda0003fa5270 */
[----:B------:R-:W0:Y:S02]  /*139d0*/  @P5 LDC.64 R28, c[0x0][0x9e8] ;  /* 0x00027a00ff1c5b82 */ /* 0x000e240000000a00 */
[----:B0-----:R-:W-:-:S05]  /*139e0*/  @P5 IMAD.HI.U32 R28, R0, R28, RZ ;  /* 0x0000001c001c5227 */ /* 0x001fca00078e00ff */
[----:B------:R-:W-:-:S07]  /*139f0*/  @P5 SHF.R.U32.HI R0, RZ, R29, R28 ;  /* 0x0000001dff005219 */ /* 0x000fce000001161c */
.L_x_5065:
[----:B------:R-:W-:Y:S05]  /*13a00*/  BSYNC B0 ;  /* 0x0000000000007941 */ /* 0x000fea0003800000 */
.L_x_5063:
[----:B------:R-:W-:-:S05]  /*13a10*/  IMAD R29, R0, R11, R72 ;  /* 0x0000000b001d7224 */ /* 0x000fca00078e0248 */
[----:B------:R-:W-:Y:S02]  /*13a20*/  VIMNMX R8, R8, R29, !PT ;  /* 0x0000001d08087248 */ /* 0x000fe40007fe0100 */
[----:B------:R-:W-:-:S07]  /*13a30*/  VIADDMNMX R6, R29, R11, R6, PT ;  /* 0x0000000b1d067246 */ /* 0x000fce0003800106 */
.L_x_5062:
        /* <DEDUP_REMOVED lines=31> */
[----:B------:R-:W-:Y:S01]  /*13c30*/  FSEL R37, R38, -INF , !P1 ;  /* 0xff80000026257808 */ /* 0x000fe20004800000 */
[----:B------:R-:W-:Y:S01]  /*13c40*/  IMAD.MOV.U32 R38, RZ, RZ, R90 ;  /* 0x000000ffff267224 */ /* 0x000fe200078e005a */
        /* <DEDUP_REMOVED lines=34> */
[----:B------:R-:W-:Y:S01]  /*13e70*/  FMNMX.FTZ R12, R69, R0, !PT ;  /* 0x00000000450c7209 */ /* 0x000fe20007810000 */
[----:B------:R-:W-:Y:S01]  /*13e80*/  IMAD.U32 R0, RZ, RZ, UR4 ;  /* 0x00000004ff007e24 */ /* 0x000fe2000f8e00ff */
[----:B------:R-:W-:-:S02]  /*13e90*/  ISETP.GT.AND P1, PT, R8, 0x30, !P1 ;  /* 0x000000300800780c */ /* 0x000fc40004f24270 */
[----:B------:R-:W-:Y:S01]  /*13ea0*/  ISETP.NE.AND P5, PT, R83, RZ, PT ;  /* 0x000000ff5300720c */ /* 0x000fe20003fa5270 */
[----:B------:R-:W0:Y:S01]  /*13eb0*/  SHFL.BFLY PT, R101, R12, 0x2, 0x1f ;  /* 0x0c401f000c657f89 */ /* 0x000e2200000e0000 */
[----:B------:R-:W-:Y:S02]  /*13ec0*/  ISETP.LT.OR P1, PT, R6, 0x31, P1 ;  /* 0x000000310600780c */ /* 0x000fe40000f21670 */
[----:B------:R-:W-:Y:S02]  /*13ed0*/  ISETP.GT.AND P4, PT, R8, RZ, !P4 ;  /* 0x000000ff0800720c */ /* 0x000fe40006784270 */
[----:B------:R-:W-:Y:S02]  /*13ee0*/  FSEL R83, R50, -INF , !P1 ;  /* 0xff80000032537808 */ /* 0x000fe40004800000 */
[----:B------:R-:W-:Y:S02]  /*13ef0*/  ISETP.NE.AND P1, PT, R48, RZ, PT ;  /* 0x000000ff3000720c */ /* 0x000fe40003f25270 */
[----:B------:R-:W-:-:S02]  /*13f00*/  ISETP.LT.OR P4, PT, R6, 0x1, P4 ;  /* 0x000000010600780c */ /* 0x000fc40002781670 */
[----:B------:R-:W-:Y:S02]  /*13f10*/  ISETP.GT.AND P1, PT, R8, 0x31, !P1 ;  /* 0x000000310800780c */ /* 0x000fe40004f24270 */
[----:B------:R-:W-:Y:S02]  /*13f20*/  FSEL R26, R26, -INF , !P4 ;  /* 0xff8000001a1a7808 */ /* 0x000fe40006000000 */
[----:B------:R-:W-:Y:S02]  /*13f30*/  ISETP.LT.OR P1, PT, R6, 0x32, P1 ;  /* 0x000000320600780c */ /* 0x000fe40000f21670 */
[----:B------:R-:W-:Y:S02]  /*13f40*/  ISETP.NE.AND P6, PT, R56, RZ, PT ;  /* 0x000000ff3800720c */ /* 0x000fe40003fc5270 */
[----:B------:R-:W-:Y:S02]  /*13f50*/  FSEL R51, R51, -INF , !P1 ;  /* 0xff80000033337808 */ /* 0x000fe40004800000 */
[----:B------:R-:W-:-:S02]  /*13f60*/  ISETP.NE.AND P1, PT, R84, RZ, PT ;  /* 0x000000ff5400720c */ /* 0x000fc40003f25270 */
[C---:B------:R-:W-:Y:S02]  /*13f70*/  ISETP.GT.AND P2, PT, R8.reuse, 0x51, !P2 ;  /* 0x000000510800780c */ /* 0x040fe40005744270 */
[----:B------:R-:W-:Y:S02]  /*13f80*/  ISETP.GT.AND P1, PT, R8, 0x38, !P1 ;  /* 0x000000380800780c */ /* 0x000fe40004f24270 */
[----:B0-----:R-:W-:Y:S02]  /*13f90*/  FMNMX.FTZ R101, R12, R101, !PT ;  /* 0x000000650c657209 */ /* 0x001fe40007810000 */
[----:B------:R-:W-:Y:S02]  /*13fa0*/  FMNMX.FTZ R12, R26, R33, !PT ;  /* 0x000000211a0c7209 */ /* 0x000fe40007810000 */
[----:B------:R-:W-:Y:S01]  /*13fb0*/  ISETP.LT.OR P1, PT, R6, 0x39, P1 ;  /* 0x000000390600780c */ /* 0x000fe20000f21670 */
[----:B------:R-:W0:Y:S01]  /*13fc0*/  SHFL.BFLY PT, R4, R101, 0x1, 0x1f ;  /* 0x0c201f0065047f89 */ /* 0x000e2200000e0000 */
        /* <DEDUP_REMOVED lines=21> */
[----:B------:R-:W-:Y:S02]  /*14120*/  FMNMX.FTZ R12, R47, R12, !PT ;  /* 0x0000000c2f0c7209 */ /* 0x000fe40007810000 */
[----:B------:R-:W-:Y:S02]  /*14130*/  ISETP.GT.AND P1, PT, R8, 0x48, !P5 ;  /* 0x000000480800780c */ /* 0x000fe40006f24270 */
[----:B0-----:R-:W-:Y:S02]  /*14140*/  FMNMX.FTZ R4, R101, R4, !PT ;  /* 0x0000000465047209 */ /* 0x001fe40007810000 */
[----:B------:R-:W-:-:S02]  /*14150*/  FMNMX.FTZ R12, R83, R12, !PT ;  /* 0x0000000c530c7209 */ /* 0x000fc40007810000 */
[----:B------:R-:W-:Y:S01]  /*14160*/  ISETP.LT.OR P1, PT, R6, 0x49, P1 ;  /* 0x000000490600780c */ /* 0x000fe20000f21670 */
[----:B------:R-:W-:Y:S01]  /*14170*/  FMUL.FTZ R14, R4, R0 ;  /* 0x00000000040e7220 */ /* 0x000fe20000410000 */
[----:B------:R-:W-:Y:S02]  /*14180*/  FMNMX.FTZ R12, R51, R12, !PT ;  /* 0x0000000c330c7209 */ /* 0x000fe40007810000 */
[----:B------:R-:W-:Y:S02]  /*14190*/  FSEL R91, R62, -INF , !P1 ;  /* 0xff8000003e5b7808 */ /* 0x000fe40004800000 */
[----:B------:R-:W-:Y:S02]  /*141a0*/  FSETP.NEU.FTZ.AND P1, PT, R4, -INF , PT ;  /* 0xff8000000400780b */ /* 0x000fe40003f3d000 */
[----:B------:R-:W-:Y:S02]  /*141b0*/  ISETP.NE.AND P5, PT, R60, RZ, PT ;  /* 0x000000ff3c00720c */ /* 0x000fe40003fa5270 */
[----:B------:R-:W-:-:S02]  /*141c0*/  FMNMX.FTZ R12, R87, R12, !PT ;  /* 0x0000000c570c7209 */ /* 0x000fc40007810000 */
        /* <DEDUP_REMOVED lines=11> */
[-CC-:B------:R-:W-:Y:S01]  /*14280*/  FFMA.FTZ R93, R93, R0.reuse, -R14.reuse ;  /* 0x000000005d5d7223 */ /* 0x180fe2000001080e */
[----:B------:R-:W-:Y:S01]  /*14290*/  ISETP.GT.AND P1, PT, R8, 0x50, !P6 ;  /* 0x000000500800780c */ /* 0x000fe20007724270 */
[--C-:B------:R-:W-:Y:S01]  /*142a0*/  FFMA.FTZ R190, R99, R0, -R14.reuse ;  /* 0x0000000063be7223 */ /* 0x100fe2000001080e */
[----:B------:R-:W-:Y:S01]  /*142b0*/  FMNMX.FTZ R12, R59, R12, !PT ;  /* 0x0000000c3b0c7209 */ /* 0x000fe20007810000 */
[----:B------:R-:W-:Y:S01]  /*142c0*/  MUFU.EX2 R188, R188 ;  /* 0x000000bc00bc7308 */ /* 0x000fe20000000800 */
[----:B------:R-:W-:Y:S01]  /*142d0*/  ISETP.LT.OR P1, PT, R6, 0x51, P1 ;  /* 0x000000510600780c */ /* 0x000fe20000f21670 */
[--C-:B------:R-:W-:Y:S01]  /*142e0*/  FFMA.FTZ R95, R95, R0, -R14.reuse ;  /* 0x000000005f5f7223 */ /* 0x100fe2000001080e */
[----:B------:R-:W-:Y:S01]  /*142f0*/  FMNMX.FTZ R12, R91, R12, !PT ;  /* 0x0000000c5b0c7209 */ /* 0x000fe20007810000 */
[-CC-:B------:R-:W-:Y:S01]  /*14300*/  FFMA.FTZ R184, R97, R0.reuse, -R14.reuse ;  /* 0x0000000061b87223 */ /* 0x180fe2000001080e */
[----:B------:R-:W-:Y:S01]  /*14310*/  ISETP.NE.AND P5, PT, R20, RZ, PT ;  /* 0x000000ff1400720c */ /* 0x000fe20003fa5270 */
[-CC-:B------:R-:W-:Y:S01]  /*14320*/  FFMA.FTZ R85, R85, R0.reuse, -R14.reuse ;  /* 0x0000000055557223 */ /* 0x180fe2000001080e */
[----:B------:R-:W-:Y:S01]  /*14330*/  ISETP.GT.AND P3, PT, R8, 0x58, !P3 ;  /* 0x000000580800780c */ /* 0x000fe20005f64270 */
[----:B------:R-:W0:Y:S01]  /*14340*/  MUFU.EX2 R93, R93 ;  /* 0x0000005d005d7308 */ /* 0x000e220000000800 */
[----:B------:R-:W-:Y:S01]  /*14350*/  ISETP.LT.OR P2, PT, R6, 0x52, P2 ;  /* 0x000000520600780c */ /* 0x000fe20001741670 */
[-CC-:B------:R-:W-:Y:S01]  /*14360*/  FFMA.FTZ R77, R77, R0.reuse, -R14.reuse ;  /* 0x000000004d4d7223 */ /* 0x180fe2000001080e */
[----:B------:R-:W-:Y:S01]  /*14370*/  FSEL R73, R66, -INF , !P1 ;  /* 0xff80000042497808 */ /* 0x000fe20004800000 */
[--C-:B------:R-:W-:Y:S01]  /*14380*/  FFMA.FTZ R41, R41, R0, -R14.reuse ;  /* 0x0000000029297223 */ /* 0x100fe2000001080e */
[----:B------:R-:W-:Y:S01]  /*14390*/  FMNMX.FTZ R12, R63, R12, !PT ;  /* 0x0000000c3f0c7209 */ /* 0x000fe20007810000 */
[-CC-:B------:R-:W-:Y:S01]  /*143a0*/  FFMA.FTZ R176, R21, R0.reuse, -R14.reuse ;  /* 0x0000000015b07223 */ /* 0x180fe2000001080e */
[----:B------:R-:W-:Y:S01]  /*143b0*/  ISETP.GT.AND P4, PT, R8, 0x59, !P5 ;  /* 0x000000590800780c */ /* 0x000fe20006f84270 */
[----:B------:R-:W1:Y:S01]  /*143c0*/  MUFU.EX2 R190, R190 ;  /* 0x000000be00be7308 */ /* 0x000e620000000800 */
[C---:B------:R-:W-:Y:S01]  /*143d0*/  ISETP.LT.OR P3, PT, R6.reuse, 0x59, P3 ;  /* 0x000000590600780c */ /* 0x040fe20001f61670 */
[-CC-:B------:R-:W-:Y:S01]  /*143e0*/  FFMA.FTZ R178, R7, R0.reuse, -R14.reuse ;  /* 0x0000000007b27223 */ /* 0x180fe2000001080e */
[----:B------:R-:W-:Y:S01]  /*143f0*/  FSEL R67, R67, -INF , !P2 ;  /* 0xff80000043437808 */ /* 0x000fe20005000000 */
[--C-:B------:R-:W-:Y:S01]  /*14400*/  FFMA.FTZ R172, R15, R0, -R14.reuse ;  /* 0x000000000fac7223 */ /* 0x100fe2000001080e */
[----:B------:R-:W-:Y:S01]  /*14410*/  FMNMX.FTZ R12, R73, R12, !PT ;  /* 0x0000000c490c7209 */ /* 0x000fe20007810000 */
[-CC-:B------:R-:W-:Y:S01]  /*14420*/  FFMA.FTZ R174, R25, R0.reuse, -R14.reuse ;  /* 0x0000000019ae7223 */ /* 0x180fe2000001080e */
[----:B------:R-:W-:Y:S01]  /*14430*/  ISETP.LT.OR P4, PT, R6, 0x5a, P4 ;  /* 0x0000005a0600780c */ /* 0x000fe20002781670 */
[----:B------:R-:W2:Y:S01]  /*14440*/  MUFU.EX2 R95, R95 ;  /* 0x0000005f005f7308 */ /* 0x000ea20000000800 */
[----:B------:R-:W-:Y:S01]  /*14450*/  FSEL R81, R70, -INF , !P3 ;  /* 0xff80000046517808 */ /* 0x000fe20005800000 */
[--C-:B------:R-:W-:Y:S01]  /*14460*/  FFMA.FTZ R168, R13, R0, -R14.reuse ;  /* 0x000000000da87223 */ /* 0x100fe2000001080e */
[----:B------:R-:W-:Y:S01]  /*14470*/  FMNMX.FTZ R12, R67, R12, !PT ;  /* 0x0000000c430c7209 */ /* 0x000fe20007810000 */
[-CC-:B------:R-:W-:Y:S01]  /*14480*/  FFMA.FTZ R170, R5, R0.reuse, -R14.reuse ;  /* 0x0000000005aa7223 */ /* 0x180fe2000001080e */
[----:B------:R-:W-:Y:S01]  /*14490*/  FSEL R71, R71, -INF , !P4 ;  /* 0xff80000047477808 */ /* 0x000fe20006000000 */
[--C-:B------:R-:W-:Y:S01]  /*144a0*/  FFMA.FTZ R45, R45, R0, -R14.reuse ;  /* 0x000000002d2d7223 */ /* 0x100fe2000001080e */
[----:B------:R-:W-:Y:S01]  /*144b0*/  FMNMX.FTZ R12, R81, R12, !PT ;  /* 0x0000000c510c7209 */ /* 0x000fe20007810000 */
[----:B------:R-:W3:Y:S01]  /*144c0*/  MUFU.EX2 R184, R184 ;  /* 0x000000b800b87308 */ /* 0x000ee20000000800 */
[-CC-:B------:R-:W-:Y:S01]  /*144d0*/  FFMA.FTZ R21, R49, R0.reuse, -R14.reuse ;  /* 0x0000000031157223 */ /* 0x180fe2000001080e */
[--C-:B------:R-:W-:Y:S01]  /*144e0*/  FFMA.FTZ R7, R53, R0, -R14.reuse ;  /* 0x0000000035077223 */ /* 0x100fe2000001080e */
[----:B------:R-:W-:Y:S01]  /*144f0*/  FMNMX.FTZ R12, R71, R12, !PT ;  /* 0x0000000c470c7209 */ /* 0x000fe20007810000 */
[-CC-:B------:R-:W-:Y:S01]  /*14500*/  FFMA.FTZ R15, R57, R0.reuse, -R14.reuse ;  /* 0x00000000390f7223 */ /* 0x180fe2000001080e */
[-CC-:B------:R-:W-:Y:S01]  /*14510*/  FFMA.FTZ R25, R61, R0.reuse, -R14.reuse ;  /* 0x000000003d197223 */ /* 0x180fe2000001080e */
[-CC-:B------:R-:W-:Y:S01]  /*14520*/  FFMA.FTZ R13, R65, R0.reuse, -R14.reuse ;  /* 0x00000000410d7223 */ /* 0x180fe2000001080e */
[----:B------:R-:W-:Y:S01]  /*14530*/  FFMA.FTZ R5, R69, R0, -R14 ;  /* 0x0000000045057223 */ /* 0x000fe2000001080e */
[----:B------:R-:W4:Y:S01]  /*14540*/  SHFL.BFLY PT, R3, R12, 0x2, 0x1f ;  /* 0x0c401f000c037f89 */ /* 0x000f2200000e0000 */
[----:B------:R-:W5:Y:S01]  /*14550*/  MUFU.EX2 R85, R85 ;  /* 0x0000005500557308 */ /* 0x000f620000000800 */
[----:B------:R-:W-:-:S07]  /*14560*/  ISETP.NE.AND P5, PT, R92, 0x1, PT ;  /* 0x000000015c00780c */ /* 0x000fce0003fa5270 */
[----:B------:R-:W5:Y:S06]  /*14570*/  MUFU.EX2 R186, R186 ;  /* 0x000000ba00ba7308 */ /* 0x000f6c0000000800 */
[----:B------:R-:W5:Y:S02]  /*14580*/  @P5 LDC R40, c[0x0][0x450] ;  /* 0x00011400ff285b82 */ /* 0x000f640000000800 */
[----:B------:R-:W5:Y:S01]  /*14590*/  MUFU.EX2 R77, R77 ;  /* 0x0000004d004d7308 */ /* 0x000f620000000800 */
[----:B----4-:R-:W-:-:S07]  /*145a0*/  FMNMX.FTZ R6, R12, R3, !PT ;  /* 0x000000030c067209 */ /* 0x010fce0007810000 */
[----:B------:R-:W-:Y:S01]  /*145b0*/  MUFU.EX2 R180, R180 ;  /* 0x000000b400b47308 */ /* 0x000fe20000000800 */
[----:B------:R-:W4:Y:S07]  /*145c0*/  SHFL.BFLY PT, R3, R6, 0x1, 0x1f ;  /* 0x0c201f0006037f89 */ /* 0x000f2e00000e0000 */
[----:B------:R-:W-:Y:S08]  /*145d0*/  MUFU.EX2 R41, R41 ;  /* 0x0000002900297308 */ /* 0x000ff00000000800 */
[----:B------:R-:W-:Y:S08]  /*145e0*/  MUFU.EX2 R182, R182 ;  /* 0x000000b600b67308 */ /* 0x000ff00000000800 */
[----:B------:R-:W-:Y:S01]  /*145f0*/  MUFU.EX2 R45, R45 ;  /* 0x0000002d002d7308 */ /* 0x000fe20000000800 */
[----:B----4-:R-:W-:-:S04]  /*14600*/  FMNMX.FTZ R3, R6, R3, !PT ;  /* 0x0000000306037209 */ /* 0x010fc80007810000 */
[C---:B------:R-:W-:Y:S01]  /*14610*/  FSETP.NEU.FTZ.AND P1, PT, R3.reuse, -INF , PT ;  /* 0xff8000000300780b */ /* 0x040fe20003f3d000 */
[----:B------:R-:W-:Y:S02]  /*14620*/  FMUL.FTZ R6, R3, R0 ;  /* 0x0000000003067220 */ /* 0x000fe40000410000 */
[----:B------:R-:W-:Y:S03]  /*14630*/  MUFU.EX2 R176, R176 ;  /* 0x000000b000b07308 */ /* 0x000fe60000000800 */
[----:B------:R-:W-:-:S05]  /*14640*/  FSEL R8, R6, RZ, P1 ;  /* 0x000000ff06087208 */ /* 0x000fca0000800000 */
[----:B------:R-:W-:Y:S01]  /*14650*/  MUFU.EX2 R21, R21 ;  /* 0x0000001500157308 */ /* 0x000fe20000000800 */
[-CC-:B------:R-:W-:Y:S01]  /*14660*/  FFMA.FTZ R189, R26, R0.reuse, -R8.reuse ;  /* 0x000000001abd7223 */ /* 0x180fe20000010808 */
[-CC-:B------:R-:W-:Y:S01]  /*14670*/  FFMA.FTZ R6, R33, R0.reuse, -R8.reuse ;  /* 0x0000000021067223 */ /* 0x180fe20000010808 */
[-CC-:B------:R-:W-:Y:S01]  /*14680*/  FFMA.FTZ R191, R27, R0.reuse, -R8.reuse ;  /* 0x000000001bbf7223 */ /* 0x180fe20000010808 */
[-CC-:B------:R-:W-:Y:S01]  /*14690*/  FFMA.FTZ R12, R31, R0.reuse, -R8.reuse ;  /* 0x000000001f0c7223 */ /* 0x180fe20000010808 */
[----:B0-----:R-:W-:Y:S01]  /*146a0*/  FADD.FTZ R27, R188, R93 ;  /* 0x0000005dbc1b7221 */ /* 0x001fe20000010000 */
[-CC-:B------:R-:W-:Y:S01]  /*146b0*/  FFMA.FTZ R185, R29, R0.reuse, -R8.reuse ;  /* 0x000000001db97223 */ /* 0x180fe20000010808 */
[-CC-:B------:R-:W-:Y:S01]  /*146c0*/  FFMA.FTZ R35, R35, R0.reuse, -R8.reuse ;  /* 0x0000000023237223 */ /* 0x180fe20000010808 */
[----:B------:R-:W-:Y:S01]  /*146d0*/  MUFU.EX2 R189, R189 ;  /* 0x000000bd00bd7308 */ /* 0x000fe20000000800 */
[----:B-1----:R-:W-:Y:S01]  /*146e0*/  FADD.FTZ R30, R190, R27 ;  /* 0x0000001bbe1e7221 */ /* 0x002fe20000010000 */
[-CC-:B------:R-:W-:Y:S01]  /*146f0*/  FFMA.FTZ R37, R37, R0.reuse, -R8.reuse ;  /* 0x0000000025257223 */ /* 0x180fe20000010808 */
[-CC-:B------:R-:W-:Y:S01]  /*14700*/  FFMA.FTZ R39, R39, R0.reuse, -R8.reuse ;  /* 0x0000000027277223 */ /* 0x180fe20000010808 */
[-C--:B------:R-:W-:Y:S01]  /*14710*/  FFMA.FTZ R75, R75, R0.reuse, -R8 ;  /* 0x000000004b4b7223 */ /* 0x080fe20000010808 */
[----:B--2---:R-:W-:Y:S01]  /*14720*/  FADD.FTZ R27, R95, R30 ;  /* 0x0000001e5f1b7221 */ /* 0x004fe20000010000 */
[-CC-:B------:R-:W-:Y:S01]  /*14730*/  FFMA.FTZ R43, R43, R0.reuse, -R8.reuse ;  /* 0x000000002b2b7223 */ /* 0x180fe20000010808 */
[-CC-:B------:R-:W-:Y:S01]  /*14740*/  FFMA.FTZ R79, R79, R0.reuse, -R8.reuse ;  /* 0x000000004f4f7223 */ /* 0x180fe20000010808 */
[----:B------:R-:W0:Y:S01]  /*14750*/  MUFU.EX2 R6, R6 ;  /* 0x0000000600067308 */ /* 0x000e220000000800 */
[----:B---3--:R-:W-:Y:S01]  /*14760*/  FADD.FTZ R32, R184, R27 ;  /* 0x0000001bb8207221 */ /* 0x008fe20000010000 */
[-CC-:B------:R-:W-:Y:S01]  /*14770*/  FFMA.FTZ R47, R47, R0.reuse, -R8.reuse ;  /* 0x000000002f2f7223 */ /* 0x180fe20000010808 */
[----:B------:R-:W1:Y:S01]  /*14780*/  @P5 LDC R31, c[0x0][0x44c] ;  /* 0x00011300ff1f5b82 */ /* 0x000e620000000800 */
[-C--:B------:R-:W-:Y:S01]  /*14790*/  FFMA.FTZ R83, R83, R0.reuse, -R8 ;  /* 0x0000000053537223 */ /* 0x080fe20000010808 */
[----:B-----5:R-:W-:Y:S01]  /*147a0*/  FADD.FTZ R29, R85, R32 ;  /* 0x00000020551d7221 */ /* 0x020fe20000010000 */
[-CC-:B------:R-:W-:Y:S01]  /*147b0*/  FFMA.FTZ R51, R51, R0.reuse, -R8.reuse ;  /* 0x0000000033337223 */ /* 0x180fe20000010808 */
[-CC-:B------:R-:W-:Y:S01]  /*147c0*/  FFMA.FTZ R87, R87, R0.reuse, -R8.reuse ;  /* 0x0000000057577223 */ /* 0x180fe20000010808 */
[----:B------:R-:W2:Y:S01]  /*147d0*/  MUFU.EX2 R191, R191 ;  /* 0x000000bf00bf7308 */ /* 0x000ea20000000800 */
[----:B------:R-:W-:Y:S01]  /*147e0*/  FADD.FTZ R34, R186, R29 ;  /* 0x0000001dba227221 */ /* 0x000fe20000010000 */
[-CC-:B------:R-:W-:Y:S01]  /*147f0*/  FFMA.FTZ R55, R55, R0.reuse, -R8.reuse ;  /* 0x0000000037377223 */ /* 0x180fe20000010808 */
[-CC-:B------:R-:W-:Y:S01]  /*14800*/  FFMA.FTZ R89, R89, R0.reuse, -R8.reuse ;  /* 0x0000000059597223 */ /* 0x180fe20000010808 */
[-C--:B------:R-:W-:Y:S01]  /*14810*/  FFMA.FTZ R59, R59, R0.reuse, -R8 ;  /* 0x000000003b3b7223 */ /* 0x080fe20000010808 */
[----:B------:R-:W-:Y:S01]  /*14820*/  FADD.FTZ R29, R77, R34 ;  /* 0x000000224d1d7221 */ /* 0x000fe20000010000 */
[-CC-:B------:R-:W-:Y:S01]  /*14830*/  FFMA.FTZ R91, R91, R0.reuse, -R8.reuse ;  /* 0x000000005b5b7223 */ /* 0x180fe20000010808 */
[-C--:B------:R-:W-:Y:S01]  /*14840*/  FFMA.FTZ R63, R63, R0.reuse, -R8 ;  /* 0x000000003f3f7223 */ /* 0x080fe20000010808 */
[----:B------:R-:W3:Y:S01]  /*14850*/  MUFU.EX2 R12, R12 ;  /* 0x0000000c000c7308 */ /* 0x000ee20000000800 */
[----:B0-----:R-:W-:Y:S01]  /*14860*/  FADD.FTZ R30, R189, R6 ;  /* 0x00000006bd1e7221 */ /* 0x001fe20000010000 */
[----:B------:R-:W-:Y:S01]  /*14870*/  FADD.FTZ R34, R180, R29 ;  /* 0x0000001db4227221 */ /* 0x000fe20000010000 */
[-CC-:B------:R-:W-:Y:S01]  /*14880*/  FFMA.FTZ R73, R73, R0.reuse, -R8.reuse ;  /* 0x0000000049497223 */ /* 0x180fe20000010808 */
[-CC-:B------:R-:W-:Y:S01]  /*14890*/  FFMA.FTZ R67, R67, R0.reuse, -R8.reuse ;  /* 0x0000000043437223 */ /* 0x180fe20000010808 */
[-C--:B------:R-:W-:Y:S01]  /*148a0*/  FFMA.FTZ R81, R81, R0.reuse, -R8 ;  /* 0x0000000051517223 */ /* 0x080fe20000010808 */
[----:B------:R-:W-:Y:S01]  /*148b0*/  FADD.FTZ R29, R41, R34 ;  /* 0x00000022291d7221 */ /* 0x000fe20000010000 */
[----:B------:R-:W-:Y:S01]  /*148c0*/  FFMA.FTZ R71, R71, R0, -R8 ;  /* 0x0000000047477223 */ /* 0x000fe20000010808 */
[----:B------:R-:W0:Y:S01]  /*148d0*/  MUFU.EX2 R185, R185 ;  /* 0x000000b900b97308 */ /* 0x000e220000000800 */
[----:B--2---:R-:W-:Y:S01]  /*148e0*/  FADD.FTZ R27, R191, R30 ;  /* 0x0000001ebf1b7221 */ /* 0x004fe20000010000 */
[----:B------:R-:W-:Y:S01]  /*148f0*/  FADD.FTZ R36, R182, R29 ;  /* 0x0000001db6247221 */ /* 0x000fe20000010000 */
[----:B-1----:R-:W-:Y:S01]  /*14900*/  @P5 IMAD.HI.U32 R31, R90, R31, RZ ;  /* 0x0000001f5a1f5227 */ /* 0x002fe200078e00ff */
[----:B------:R-:W-:-:S03]  /*14910*/  F2FP.F16.F32.PACK_AB R189, R6, R189 ;  /* 0x000000bd06bd723e */ /* 0x000fc600000000ff */
[----:B------:R-:W-:Y:S01]  /*14920*/  FADD.FTZ R29, R45, R36 ;  /* 0x000000242d1d7221 */ /* 0x000fe20000010000 */
[----:B------:R-:W-:Y:S01]  /*14930*/  F2FP.F16.F32.PACK_AB R188, R93, R188 ;  /* 0x000000bc5dbc723e */ /* 0x000fe200000000ff */
[----:B------:R-:W1:Y:S01]  /*14940*/  MUFU.EX2 R14, R35 ;  /* 0x00000023000e7308 */ /* 0x000e620000000800 */
[----:B---3--:R-:W-:Y:S01]  /*14950*/  FADD.FTZ R32, R12, R27 ;  /* 0x0000001b0c207221 */ /* 0x008fe20000010000 */
[----:B------:R-:W-:Y:S01]  /*14960*/  FADD.FTZ R36, R176, R29 ;  /* 0x0000001db0247221 */ /* 0x000fe20000010000 */
[----:B------:R-:W-:Y:S02]  /*14970*/  @P5 SHF.R.U32.HI R38, RZ, R40, R31 ;  /* 0x00000028ff265219 */ /* 0x000fe4000001161f */
[C---:B------:R-:W-:Y:S01]  /*14980*/  F2FP.F16.F32.PACK_AB R176, R21.reuse, R176 ;  /* 0x000000b015b0723e */ /* 0x040fe200000000ff */
[----:B------:R-:W-:Y:S01]  /*14990*/  FADD.FTZ R29, R21, R36 ;  /* 0x00000024151d7221 */ /* 0x000fe20000010000 */
[----:B------:R-:W-:Y:S01]  /*149a0*/  ISETP.GE.AND P5, PT, R11, 0x1, PT ;  /* 0x000000010b00780c */ /* 0x000fe20003fa6270 */
[----:B------:R-:W2:Y:S01]  /*149b0*/  MUFU.EX2 R37, R37 ;  /* 0x0000002500257308 */ /* 0x000ea20000000800 */
[----:B0-----:R-:W-:Y:S01]  /*149c0*/  FADD.FTZ R27, R185, R32 ;  /* 0x00000020b91b7221 */ /* 0x001fe20000010000 */
[----:B------:R-:W-:Y:S01]  /*149d0*/  IMAD.IADD R139, R139, 0x1, R38 ;  /* 0x000000018b8b7824 */ /* 0x000fe200078e0226 */
[----:B------:R-:W-:-:S02]  /*149e0*/  F2FP.F16.F32.PACK_AB R190, R95, R190 ;  /* 0x000000be5fbe723e */ /* 0x000fc400000000ff */
[----:B------:R-:W-:Y:S01]  /*149f0*/  F2FP.F16.F32.PACK_AB R184, R85, R184 ;  /* 0x000000b855b8723e */ /* 0x000fe200000000ff */
[----:B------:R-:W-:Y:S01]  /*14a00*/  IMAD.IADD R10, R139, 0x1, R10 ;  /* 0x000000018b0a7824 */ /* 0x000fe200078e020a */
[----:B------:R-:W-:Y:S01]  /*14a10*/  F2FP.F16.F32.PACK_AB R186, R77, R186 ;  /* 0x000000ba4dba723e */ /* 0x000fe200000000ff */
[----:B------:R-:W0:Y:S01]  /*14a20*/  MUFU.EX2 R20, R39 ;  /* 0x0000002700147308 */ /* 0x000e220000000800 */
[----:B-1----:R-:W-:Y:S01]  /*14a30*/  FADD.FTZ R32, R14, R27 ;  /* 0x0000001b0e207221 */ /* 0x002fe20000010000 */
[----:B------:R-:W-:Y:S02]  /*14a40*/  F2FP.F16.F32.PACK_AB R180, R41, R180 ;  /* 0x000000b429b4723e */ /* 0x000fe400000000ff */
[----:B------:R-:W-:Y:S02]  /*14a50*/  F2FP.F16.F32.PACK_AB R182, R45, R182 ;  /* 0x000000b62db6723e */ /* 0x000fe400000000ff */
[----:B------:R-:W-:Y:S02]  /*14a60*/  F2FP.F16.F32.PACK_AB R191, R12, R191 ;  /* 0x000000bf0cbf723e */ /* 0x000fe400000000ff */
[----:B------:R-:W1:Y:S01]  /*14a70*/  MUFU.EX2 R75, R75 ;  /* 0x0000004b004b7308 */ /* 0x000e620000000800 */
[----:B--2---:R-:W-:Y:S01]  /*14a80*/  FADD.FTZ R27, R37, R32 ;  /* 0x00000020251b7221 */ /* 0x004fe20000010000 */
[----:B------:R-:W-:-:S06]  /*14a90*/  F2FP.F16.F32.PACK_AB R185, R14, R185 ;  /* 0x000000b90eb9723e */ /* 0x000fcc00000000ff */
        /* <DEDUP_REMOVED lines=61> */
[C---:B0-----:R-:W-:Y:S01]  /*14e70*/  FADD.FTZ R6, R36.reuse, R5 ;  /* 0x0000000524067221 */ /* 0x041fe20000010000 */
[----:B------:R-:W-:Y:S01]  /*14e80*/  F2FP.F16.F32.PACK_AB R169, R36, R73 ;  /* 0x0000004924a9723e */ /* 0x000fe200000000ff */
[----:B------:R-:W-:Y:S02]  /*14e90*/  VIADD R5, R2, 0xfffffffe ;  /* 0xfffffffe02057836 */ /* 0x000fe40000000000 */
[----:B-1----:R-:W-:-:S04]  /*14ea0*/  FADD.FTZ R7, R81, R6 ;  /* 0x0000000651077221 */ /* 0x002fc80000010000 */
[C---:B--2---:R-:W-:Y:S01]  /*14eb0*/  FADD.FTZ R7, R38.reuse, R7 ;  /* 0x0000000726077221 */ /* 0x044fe20000010000 */
        /* <DEDUP_REMOVED lines=13> */
.L_x_5068:
[----:B------:R-:W-:-:S13]  /*14f90*/  ISETP.NE.AND P1, PT, R11, 0x1, PT ;  /* 0x000000010b00780c */ /* 0x000fda0003f25270 */
[----:B------:R-:W0:Y:S02]  /*14fa0*/  @P1 LDC.64 R12, c[0x0][0x9e8] ;  /* 0x00027a00ff0c1b82 */ /* 0x000e240000000a00 */
[----:B0-----:R-:W-:-:S05]  /*14fb0*/  @P1 IMAD.HI.U32 R6, R2, R12, RZ ;  /* 0x0000000c02061227 */ /* 0x001fca00078e00ff */
[----:B------:R-:W-:-:S07]  /*14fc0*/  @P1 SHF.R.U32.HI R2, RZ, R13, R6 ;  /* 0x0000000dff021219 */ /* 0x000fce0000011606 */
.L_x_5069:
[----:B------:R-:W-:Y:S05]  /*14fd0*/  BSYNC B0 ;  /* 0x0000000000007941 */ /* 0x000fea0003800000 */
.L_x_5067:
[----:B------:R-:W-:-:S05]  /*14fe0*/  IMAD R11, R2, R11, R11 ;  /* 0x0000000b020b7224 */ /* 0x000fca00078e020b */
[----:B------:R-:W-:-:S07]  /*14ff0*/  VIMNMX R10, R10, R11, PT ;  /* 0x0000000b0a0a7248 */ /* 0x000fce0003fe0100 */
.L_x_5066:
[----:B------:R-:W2:Y:S01]  /*15000*/  LDL R12, [R1+0x3c] ;  /* 0x00003c00010c7983 */ /* 0x000ea20000100800 */
[----:B------:R-:W-:Y:S01]  /*15010*/  IMAD.HI R10, R10, 0x2aaaaaab, RZ ;  /* 0x2aaaaaab0a0a7827 */ /* 0x000fe200078e02ff */
[----:B------:R-:W-:Y:S01]  /*15020*/  ULDC UR39, c[0x0][0x9e4] ;  /* 0x0002790000277ab9 */ /* 0x000fe20000000800 */
[----:B------:R-:W-:Y:S01]  /*15030*/  ULDC UR38, c[0x0][0x9e4] ;  /* 0x0002790000267ab9 */ /* 0x000fe20000000800 */
[----:B------:R-:W-:Y:S01]  /*15040*/  ULDC UR50, c[0x0][0x9dc] ;  /* 0x0002770000327ab9 */ /* 0x000fe20000000800 */
[----:B------:R-:W-:Y:S01]  /*15050*/  ULDC UR42, c[0x0][0x9dc] ;  /* 0x00027700002a7ab9 */ /* 0x000fe20000000800 */
[----:B------:R-:W-:Y:S01]  /*15060*/  SHF.R.U32.HI R11, RZ, 0x1f, R10 ;  /* 0x0000001fff0b7819 */ /* 0x000fe2000001160a */
[----:B------:R-:W-:Y:S01]  /*15070*/  ULDC UR43, c[0x0][0x988] ;  /* 0x00026200002b7ab9 */ /* 0x000fe20000000800 */
[----:B------:R-:W-:Y:S01]  /*15080*/  ULDC UR47, c[0x0][0x988] ;  /* 0x00026200002f7ab9 */ /* 0x000fe20000000800 */
[----:B------:R-:W-:Y:S01]  /*15090*/  ULDC UR46, c[0x0][0x988] ;  /* 0x00026200002e7ab9 */ /* 0x000fe20000000800 */
[----:B------:R-:W-:Y:S01]  /*150a0*/  LEA.HI.SX32 R11, R10, R11, 0x1c ;  /* 0x0000000b0a0b7211 */ /* 0x000fe200078fe2ff */
[----:B------:R-:W-:Y:S01]  /*150b0*/  ULDC UR54, c[0x0][0x9e0] ;  /* 0x0002780000367ab9 */ /* 0x000fe20000000800 */
[----:B------:R-:W-:Y:S01]  /*150c0*/  ULDC UR51, c[0x0][0x9e0] ;  /* 0x0002780000337ab9 */ /* 0x000fe20000000800 */
[----:B------:R-:W-:Y:S01]  /*150d0*/  BSSY B1, `(.L_x_5070) ;  /* 0x000039b000017945 */ /* 0x000fe20003800000 */
[----:B------:R-:W-:Y:S01]  /*150e0*/  IMAD.MOV.U32 R2, RZ, RZ, 0x3f800000 ;  /* 0x3f800000ff027424 */ /* 0x000fe200078e00ff */
[----:B------:R-:W-:Y:S01]  /*150f0*/  CS2R R118, SRZ ;  /* 0x0000000000767805 */ /* 0x000fe2000001ff00 */
[----:B------:R-:W-:Y:S01]  /*15100*/  IMAD.MOV.U32 R6, RZ, RZ, 0x3f800000 ;  /* 0x3f800000ff067424 */ /* 0x000fe200078e00ff */
        /* <DEDUP_REMOVED lines=47> */
[----:B--2---:R-:W-:-:S04]  /*15400*/  VIMNMX R226, R12, R11, !PT ;  /* 0x0000000b0ce27248 */ /* 0x004fc80007fe0100 */
[----:B------:R-:W-:-:S13]  /*15410*/  ISETP.GE.AND P1, PT, R5, R226, PT ;  /* 0x000000e20500720c */ /* 0x000fda0003f26270 */
[----:B------:R-:W-:Y:S05]  /*15420*/  @!P1 BRA `(.L_x_5071) ;  /* 0x0000003400949947 */ /* 0x000fea0003800000 */
[----:B------:R-:W-:Y:S01]  /*15430*/  BSSY B0, `(.L_x_5072) ;  /* 0x0000360000007945 */ /* 0x000fe20003800000 */
[----:B------:R-:W-:Y:S02]  /*15440*/  IMAD.MOV.U32 R2, RZ, RZ, 0x3f800000 ;  /* 0x3f800000ff027424 */ /* 0x000fe400078e00ff */
[----:B------:R-:W-:-:S07]  /*15450*/  IMAD.MOV.U32 R119, RZ, RZ, RZ ;  /* 0x000000ffff777224 */ /* 0x000fce00078e00ff */
.L_x_5093:
[----:B------:R-:W-:-:S04]  /*15460*/  IADD3 R10, R194, 0x1, RZ ;  /* 0x00000001c20a7810 */ /* 0x000fc80007ffe0ff */
[----:B------:R-:W-:-:S04]  /*15470*/  ISETP.NE.AND P1, PT, R10, 0x2, PT ;  /* 0x000000020a00780c */ /* 0x000fc80003f25270 */
[----:B------:R-:W-:Y:S02]  /*15480*/  SEL R0, RZ, 0x1, P1 ;  /* 0x00000001ff007807 */ /* 0x000fe40000800000 */
[----:B------:R-:W-:Y:S02]  /*15490*/  SEL R10, R10, RZ, P1 ;  /* 0x000000ff0a0a7207 */ /* 0x000fe40000800000 */
[----:B------:R-:W-:Y:S01]  /*154a0*/  LOP3.LUT R11, R199, R0, RZ, 0x3c, !PT ;  /* 0x00000000c70b7212 */ /* 0x000fe200078e3cff */
[----:B------:R-:W-:Y:S06]  /*154b0*/  @!P0 BRA `(.L_x_5073) ;  /* 0x0000000000048947 */ /* 0x000fec0003800000 */
[----:B------:R-:W-:Y:S01]  /*154c0*/  BPT.TRAP 0x1 ;  /* 0x000000040000795c */ /* 0x000fe20000300000 */
.L_x_5073:
[----:B------:R-:W-:Y:S01]  /*154d0*/  IMAD R0, R10, 0x8, R18 ;  /* 0x000000080a007824 */ /* 0x000fe200078e0212 */
[----:B------:R-:W-:-:S04]  /*154e0*/  SHF.L.U32 R9, R11, 0x1f, RZ ;  /* 0x0000001f0b097819 */ /* 0x000fc800000006ff */
[----:B------:R0:W1:Y:S01]  /*154f0*/  SYNCS.PHASECHK.TRANS64.TRYWAIT P1, [R0+URZ+0x30830], R9 ;  /* 0x03083009000075a7 */ /* 0x000062000802017f */
[----:B------:R-:W-:Y:S05]  /*15500*/  @!P0 BRA `(.L_x_5074) ;  /* 0x0000000000048947 */ /* 0x000fea0003800000 */
[----:B------:R-:W-:Y:S01]  /*15510*/  BPT.TRAP 0x1 ;  /* 0x000000040000795c */ /* 0x000fe20000300000 */
.L_x_5074:
[----:B------:R-:W-:Y:S01]  /*15520*/  IMAD R126, R10, 0x900, R217 ;  /* 0x000009000a7e7824 */ /* 0x000fe200078e02d9 */
[----:B------:R-:W-:Y:S03]  /*15530*/  BSSY B2, `(.L_x_5075) ;  /* 0x0000006000027945 */ /* 0x000fe60003800000 */
[C---:B------:R-:W-:Y:S02]  /*15540*/  VIADD R122, R126.reuse, 0x2 ;  /* 0x000000027e7a7836 */ /* 0x040fe40000000000 */
[----:B------:R-:W-:Y:S01]  /*15550*/  VIADD R124, R126, 0x4 ;  /* 0x000000047e7c7836 */ /* 0x000fe20000000000 */
[----:B-1----:R-:W-:Y:S06]  /*15560*/  @P1 BRA `(.L_x_5076) ;  /* 0x0000000000081947 */ /* 0x002fec0003800000 */
[----:B------:R-:W1:Y:S02]  /*15570*/  SYNCS.PHASECHK.TRANS64.TRYWAIT P1, [R0+URZ+0x30830], R9 ;  /* 0x03083009000075a7 */ /* 0x000e64000802017f */
[----:B-1----:R-:W-:Y:S05]  /*15580*/  @!P1 BRA `(.L_x_5077) ;  /* 0x0000015000ac9947 */ /* 0x002fea0003800000 */
.L_x_5076:
[----:B------:R-:W-:Y:S05]  /*15590*/  BSYNC B2 ;  /* 0x0000000000027941 */ /* 0x000fea0003800000 */
.L_x_5075:
[----:B------:R-:W2:Y:S01]  /*155a0*/  LDL.64 R128, [R1+0x28] ;  /* 0x0000280001807983 */ /* 0x000ea20000100a00 */
[----:B------:R-:W-:Y:S01]  /*155b0*/  IMAD.MOV.U32 R120, RZ, RZ, R126 ;  /* 0x000000ffff787224 */ /* 0x000fe200078e007e */
[----:B------:R-:W-:Y:S01]  /*155c0*/  MOV R213, UR50 ;  /* 0x0000003200d57c02 */ /* 0x000fe20008000f00 */
[----:B------:R-:W-:Y:S01]  /*155d0*/  IMAD.MOV.U32 R121, RZ, RZ, 0x40000040 ;  /* 0x40000040ff797424 */ /* 0x000fe200078e00ff */
[----:B------:R-:W-:Y:S01]  /*155e0*/  MOV R12, UR38 ;  /* 0x00000026000c7c02 */ /* 0x000fe20008000f00 */
[----:B------:R-:W-:Y:S01]  /*155f0*/  IMAD.MOV.U32 R123, RZ, RZ, 0x40000040 ;  /* 0x40000040ff7b7424 */ /* 0x000fe200078e00ff */
[----:B------:R-:W-:Y:S01]  /*15600*/  R2UR UR50, R120 ;  /* 0x00000000783272ca */ /* 0x000fe200000e0000 */
[----:B------:R-:W-:Y:S01]  /*15610*/  IMAD.MOV.U32 R125, RZ, RZ, 0x40000040 ;  /* 0x40000040ff7d7424 */ /* 0x000fe200078e00ff */
[----:B------:R-:W-:Y:S01]  /*15620*/  IADD3 R120, R126, 0x6, RZ ;  /* 0x000000067e787810 */ /* 0x000fe20007ffe0ff */
[-C--:B------:R-:W-:Y:S01]  /*15630*/  FMUL.FTZ R24, R24, R6.reuse ;  /* 0x0000000618187220 */ /* 0x080fe20000410000 */
[----:B------:R-:W-:Y:S01]  /*15640*/  MOV R209, UR46 ;  /* 0x0000002e00d17c02 */ /* 0x000fe20008000f00 */
[-C--:B------:R-:W-:Y:S01]  /*15650*/  FMUL.FTZ R25, R25, R6.reuse ;  /* 0x0000000619197220 */ /* 0x080fe20000410000 */
[----:B------:R-:W-:Y:S01]  /*15660*/  R2UR UR38, R120 ;  /* 0x00000000782672ca */ /* 0x000fe200000e0000 */
[----:B------:R-:W-:Y:S01]  /*15670*/  VIADD R120, R126, 0x302 ;  /* 0x000003027e787836 */ /* 0x000fe20000000000 */
[----:B------:R-:W-:Y:S01]  /*15680*/  R2UR UR46, R122 ;  /* 0x000000007a2e72ca */ /* 0x000fe200000e0000 */
[----:B------:R-:W-:Y:S01]  /*15690*/  VIADD R122, R126, 0x300 ;  /* 0x000003007e7a7836 */ /* 0x000fe20000000000 */
[----:B------:R-:W-:Y:S01]  /*156a0*/  MOV R20, UR42 ;  /* 0x0000002a00147c02 */ /* 0x000fe20008000f00 */
[-C--:B------:R-:W-:Y:S01]  /*156b0*/  FMUL.FTZ R28, R28, R6.reuse ;  /* 0x000000061c1c7220 */ /* 0x080fe20000410000 */
        /* <DEDUP_REMOVED lines=9> */
[-C--:B------:R-:W-:Y:S01]  /*15750*/  FMUL.FTZ R33, R33, R6.reuse ;  /* 0x0000000621217220 */ /* 0x080fe20000410000 */
[----:B------:R-:W-:Y:S01]  /*15760*/  MOV R214, UR49 ;  /* 0x0000003100d67c02 */ /* 0x000fe20008000f00 */
[-C--:B------:R-:W-:Y:S01]  /*15770*/  FMUL.FTZ R36, R36, R6.reuse ;  /* 0x0000000624247220 */ /* 0x080fe20000410000 */
[----:B------:R-:W-:Y:S01]  /*15780*/  MOV R215, UR48 ;  /* 0x0000003000d77c02 */ /* 0x000fe20008000f00 */
[-C--:B------:R-:W-:Y:S01]  /*15790*/  FMUL.FTZ R37, R37, R6.reuse ;  /* 0x0000000625257220 */ /* 0x080fe20000410000 */
        /* <DEDUP_REMOVED lines=8> */
[----:B------:R-:W-:Y:S01]  /*15820*/  MOV R208, UR47 ;  /* 0x0000002f00d07c02 */ /* 0x000fe20008000f00 */
[-C--:B------:R-:W-:Y:S01]  /*15830*/  FMUL.FTZ R41, R41, R6.reuse ;  /* 0x0000000629297220 */ /* 0x080fe20000410000 */
[----:B------:R-:W-:Y:S01]  /*15840*/  MOV R15, UR43 ;  /* 0x0000002b000f7c02 */ /* 0x000fe20008000f00 */
[-C--:B------:R-:W-:Y:S01]  /*15850*/  FMUL.FTZ R44, R44, R6.reuse ;  /* 0x000000062c2c7220 */ /* 0x080fe20000410000 */
[----:B01----:R-:W-:Y:S01]  /*15860*/  MOV R9, UR39 ;  /* 0x0000002700097c02 */ /* 0x003fe20008000f00 */
        /* <DEDUP_REMOVED lines=29> */
[----:B------:R-:W-:Y:S01]  /*15a40*/  MOV R210, UR45 ;  /* 0x0000002d00d27c02 */ /* 0x000fe20008000f00 */
        /* <DEDUP_REMOVED lines=77> */
[----:B------:R-:W-:-:S11]  /*15f20*/  WARPGROUP.ARRIVE ;  /* 0x00000000000079c5 */ /* 0x000fd60000000000 */
[----:B------:R-:W-:Y:S01]  /*15f30*/  HGMMA.64x96x16.F32 R120, gdesc[UR48], RZ, !UPT, gsb0 ;  /* 0x01600000307879f0 */ /* 0x000fe2000c0008ff */
[----:B------:R-:W-:Y:S02]  /*15f40*/  R2UR UR51, R212 ;  /* 0x00000000d43372ca */ /* 0x000fe400000e0000 */
[----:B------:R-:W-:Y:S02]  /*15f50*/  R2UR UR50, R213 ;  /* 0x00000000d53272ca */ /* 0x000fe400000e0000 */
[----:B------:R-:W2:Y:S01]  /*15f60*/  LDL.64 R212, [R1+0x20] ;  /* 0x0000200001d47983 */ /* 0x000ea20000100a00 */
[----:B------:R-:W-:Y:S02]  /*15f70*/  WARPGROUP.DEPBAR.LE gsb0, 0x0 ;  /* 0x00008000000079c5 */ /* 0x000fe40000010000 */
[----:B------:R-:W-:Y:S01]  /*15f80*/  WARPGROUP.ARRIVE ;  /* 0x00000000000079c5 */ /* 0x000fe20000000000 */
[----:B--2---:R-:W-:Y:S02]  /*15f90*/  R2UR UR44, R212 ;  /* 0x00000000d42c72ca */ /* 0x004fe400000e0000 */
[----:B------:R-:W-:-:S02]  /*15fa0*/  R2UR UR45, R213 ;  /* 0x00000000d52d72ca */ /* 0x000fc400000e0000 */
[----:B------:R-:W-:Y:S01]  /*15fb0*/  R2UR UR49, R214 ;  /* 0x00000000d63172ca */ /* 0x000fe200000e0000 */
[----:B------:R-:W2:Y:S10]  /*15fc0*/  LDL.64 R212, [R1] ;  /* 0x0000000001d47983 */ /* 0x000eb40000100a00 */
[----:B------:R-:W-:Y:S01]  /*15fd0*/  HGMMA.64x96x16.F32 R120, gdesc[UR44], R120, gsb0 ;  /* 0x016000002c7879f0 */ /* 0x000fe20008000878 */
[----:B------:R-:W-:-:S02]  /*15fe0*/  R2UR UR45, R210 ;  /* 0x00000000d22d72ca */ /* 0x000fc400000e0000 */
[----:B------:R-:W-:Y:S02]  /*15ff0*/  R2UR UR44, R211 ;  /* 0x00000000d32c72ca */ /* 0x000fe400000e0000 */
[----:B------:R-:W3:Y:S01]  /*16000*/  LDL.64 R210, [R1+0x18] ;  /* 0x0000180001d27983 */ /* 0x000ee20000100a00 */
[----:B------:R-:W-:Y:S02]  /*16010*/  R2UR UR47, R208 ;  /* 0x00000000d02f72ca */ /* 0x000fe400000e0000 */
[----:B------:R-:W-:Y:S02]  /*16020*/  R2UR UR46, R209 ;  /* 0x00000000d12e72ca */ /* 0x000fe400000e0000 */
[----:B------:R-:W4:Y:S01]  /*16030*/  LDL.64 R208, [R1+0x10] ;  /* 0x0000100001d07983 */ /* 0x000f220000100a00 */
[----:B------:R-:W-:-:S03]  /*16040*/  R2UR UR48, R215 ;  /* 0x00000000d73072ca */ /* 0x000fc600000e0000 */
[----:B------:R-:W5:Y:S01]  /*16050*/  LDL.64 R214, [R1+0x8] ;  /* 0x0000080001d67983 */ /* 0x000f620000100a00 */
[----:B------:R-:W-:Y:S02]  /*16060*/  WARPGROUP.DEPBAR.LE gsb0, 0x0 ;  /* 0x00008000000079c5 */ /* 0x000fe40000010000 */
[----:B------:R-:W-:Y:S01]  /*16070*/  WARPGROUP.ARRIVE ;  /* 0x00000000000079c5 */ /* 0x000fe20000000000 */
[----:B---3--:R-:W-:Y:S02]  /*16080*/  R2UR UR40, R210 ;  /* 0x00000000d22872ca */ /* 0x008fe400000e0000 */
[----:B------:R-:W-:-:S13]  /*16090*/  R2UR UR41, R211 ;  /* 0x00000000d32972ca */ /* 0x000fda00000e0000 */
[----:B------:R-:W-:Y:S01]  /*160a0*/  HGMMA.64x96x16.F32 R120, gdesc[UR40], R120, gsb0 ;  /* 0x01600000287879f0 */ /* 0x000fe20008000878 */
[----:B----4-:R-:W-:Y:S02]  /*160b0*/  R2UR UR36, R208 ;  /* 0x00000000d02472ca */ /* 0x010fe400000e0000 */
[----:B------:R-:W-:Y:S02]  /*160c0*/  R2UR UR37, R209 ;  /* 0x00000000d12572ca */ /* 0x000fe400000e0000 */
[----:B-----5:R-:W-:Y:S02]  /*160d0*/  R2UR UR32, R214 ;  /* 0x00000000d62072ca */ /* 0x020fe400000e0000 */
[----:B------:R-:W-:Y:S01]  /*160e0*/  R2UR UR33, R215 ;  /* 0x00000000d72172ca */ /* 0x000fe200000e0000 */
[----:B------:R-:W-:Y:S02]  /*160f0*/  WARPGROUP.DEPBAR.LE gsb0, 0x0 ;  /* 0x00008000000079c5 */ /* 0x000fe40000010000 */
[----:B------:R-:W-:-:S06]  /*16100*/  WARPGROUP.ARRIVE ;  /* 0x00000000000079c5 */ /* 0x000fcc0000000000 */
[----:B------:R-:W-:Y:S01]  /*16110*/  HGMMA.64x96x16.F32 R120, gdesc[UR36], R120, gsb0 ;  /* 0x01600000247879f0 */ /* 0x000fe20008000878 */
[----:B--2---:R-:W-:Y:S02]  /*16120*/  R2UR UR28, R212 ;  /* 0x00000000d41c72ca */ /* 0x004fe400000e0000 */
[----:B------:R-:W-:Y:S01]  /*16130*/  R2UR UR29, R213 ;  /* 0x00000000d51d72ca */ /* 0x000fe200000e0000 */
        /* <DEDUP_REMOVED lines=23> */
[----:B------:R-:W-:Y:S02]  /*162b0*/  R2UR UR41, R21 ;  /* 0x00000000152972ca */ /* 0x000fe400000e0000 */
[----:B------:R-:W-:Y:S01]  /*162c0*/  R2UR UR40, R207 ;  /* 0x00000000cf2872ca */ /* 0x000fe200000e0000 */
[----:B------:R-:W-:Y:S02]  /*162d0*/  WARPGROUP.DEPBAR.LE gsb0, 0x0 ;  /* 0x00008000000079c5 */ /* 0x000fe40000010000 */
[----:B------:R-:W-:-:S06]  /*162e0*/  WARPGROUP.ARRIVE ;  /* 0x00000000000079c5 */ /* 0x000fcc0000000000 */
[----:B------:R-:W-:Y:S04]  /*162f0*/  HGMMA.64x96x16.F32 R120, gdesc[UR12], R120, gsb0 ;  /* 0x016000000c7879f0 */ /* 0x000fe80008000878 */
        /* <DEDUP_REMOVED lines=15> */
[----:B------:R-:W-:Y:S01]  /*163f0*/  R2UR UR38, R12 ;  /* 0x000000000c2672ca */ /* 0x000fe200000e0000 */
[----:B------:R-:W-:Y:S02]  /*16400*/  WARPGROUP.DEPBAR.LE gsb0, 0x0 ;  /* 0x00008000000079c5 */ /* 0x000fe40000010000 */
[----:B------:R-:W-:-:S12]  /*16410*/  @!P0 BRA `(.L_x_5078) ;  /* 0x0000000000048947 */ /* 0x000fd80003800000 */
[----:B------:R-:W-:Y:S01]  /*16420*/  BPT.TRAP 0x1 ;  /* 0x000000040000795c */ /* 0x000fe20000300000 */
.L_x_5078:
[----:B------:R-:W-:Y:S01]  /*16430*/  SHF.L.U32 R2, R199, 0x1f, RZ ;  /* 0x0000001fc7027819 */ /* 0x000fe200000006ff */
[----:B------:R-:W-:-:S04]  /*16440*/  IMAD R20, R194, 0x8, R18 ;  /* 0x00000008c2147824 */ /* 0x000fc800078e0212 */
[----:B------:R0:W1:Y:S01]  /*16450*/  SYNCS.PHASECHK.TRANS64.TRYWAIT P1, [R20+URZ+0x30850], R2 ;  /* 0x03085002140075a7 */ /* 0x000062000802017f */
[----:B------:R-:W-:Y:S05]  /*16460*/  @!P0 BRA `(.L_x_5079) ;  /* 0x0000000000048947 */ /* 0x000fea0003800000 */
[----:B------:R-:W-:Y:S01]  /*16470*/  BPT.TRAP 0x1 ;  /* 0x000000040000795c */ /* 0x000fe20000300000 */
.L_x_5079:
[----:B------:R-:W-:Y:S04]  /*16480*/  BSSY B2, `(.L_x_5080) ;  /* 0x0000004000027945 */ /* 0x000fe80003800000 */
[----:B-1----:R-:W-:Y:S05]  /*16490*/  @P1 BRA `(.L_x_5081) ;  /* 0x0000000000081947 */ /* 0x002fea0003800000 */
[----:B------:R-:W1:Y:S02]  /*164a0*/  SYNCS.PHASECHK.TRANS64.TRYWAIT P1, [R20+URZ+0x30850], R2 ;  /* 0x03085002140075a7 */ /* 0x000e64000802017f */
[----:B-1----:R-:W-:Y:S05]  /*164b0*/  @!P1 BRA `(.L_x_5082) ;  /* 0x0000014000f49947 */ /* 0x002fea0003800000 */
.L_x_5081:
[----:B------:R-:W-:Y:S05]  /*164c0*/  BSYNC B2 ;  /* 0x0000000000027941 */ /* 0x000fea0003800000 */
.L_x_5080:
        /* <DEDUP_REMOVED lines=30> */
[----:B------:R-:W-:Y:S02]  /*166b0*/  IMAD.MOV.U32 R15, RZ, RZ, 0x40000040 ;  /* 0x40000040ff0f7424 */ /* 0x000fe400078e00ff */
[----:B------:R-:W-:Y:S01]  /*166c0*/  VIADD R12, R12, 0x280 ;  /* 0x000002800c0c7836 */ /* 0x000fe20000000000 */
[----:B------:R-:W-:Y:S02]  /*166d0*/  WARPGROUP.DEPBAR.LE gsb0, 0x0 ;  /* 0x00008000000079c5 */ /* 0x000fe40000010000 */
[----:B------:R-:W-:-:S11]  /*166e0*/  WARPGROUP.ARRIVE ;  /* 0x00000000000079c5 */ /* 0x000fd60000000000 */
        /* <DEDUP_REMOVED lines=14> */
.L_x_5083:
[----:B------:R-:W2:Y:S01]  /*167d0*/  LDL R13, [R1+0x30] ;  /* 0x00003000010d7983 */ /* 0x000ea20000100800 */
[----:B------:R-:W0:Y:S03]  /*167e0*/  LDC R6, c[0x0][0x448] ;  /* 0x00011200ff067b82 */ /* 0x000e260000000800 */
[----:B------:R-:W2:Y:S04]  /*167f0*/  LDL R2, [R1+0x44] ;  /* 0x0000440001027983 */ /* 0x000ea80000100800 */
[----:B------:R-:W3:Y:S01]  /*16800*/  LDL R12, [R1+0x40] ;  /* 0x00004000010c7983 */ /* 0x000ee20000100800 */
[----:B0-----:R-:W-:-:S13]  /*16810*/  ISETP.NE.AND P2, PT, R6, 0x1, PT ;  /* 0x000000010600780c */ /* 0x001fda0003f45270 */
[----:B------:R-:W0:Y:S08]  /*16820*/  @P2 LDC R9, c[0x0][0x44c] ;  /* 0x00011300ff092b82 */ /* 0x000e300000000800 */
[----:B------:R-:W1:Y:S01]  /*16830*/  @P2 LDC R6, c[0x0][0x450] ;  /* 0x00011400ff062b82 */ /* 0x000e620000000800 */
[----:B------:R-:W-:Y:S01]  /*16840*/  IMAD R168, R5, -0x60, RZ ;  /* 0xffffffa005a87824 */ /* 0x000fe200078e02ff */
[----:B------:R-:W-:-:S02]  /*16850*/  LOP3.LUT P1, RZ, R22, 0x80000, RZ, 0xc0, !PT ;  /* 0x0008000016ff7812 */ /* 0x000fc4000782c0ff */
[----:B--2---:R-:W-:-:S05]  /*16860*/  IADD3 R2, R2, R13, RZ ;  /* 0x0000000d02027210 */ /* 0x004fca0007ffe0ff */
[----:B0-----:R-:W-:-:S05]  /*16870*/  @P2 IMAD.HI.U32 R9, R2, R9, RZ ;  /* 0x0000000902092227 */ /* 0x001fca00078e00ff */
[----:B-1----:R-:W-:Y:S01]  /*16880*/  @P2 SHF.R.U32.HI R2, RZ, R6, R9 ;  /* 0x00000006ff022219 */ /* 0x002fe20000011609 */
[----:B------:R-:W-:-:S04]  /*16890*/  VIADD R9, R0, 0x30840 ;  /* 0x0003084000097836 */ /* 0x000fc80000000000 */
[----:B------:R-:W0:Y:S01]  /*168a0*/  SHFL.IDX PT, R169, R2, RZ, 0x1c1f ;  /* 0x001c1fff02a97589 */ /* 0x000e2200000e0000 */
[----:B------:R-:W-:Y:S01]  /*168b0*/  PRMT R0, R204, 0x654, R9 ;  /* 0x00000654cc007816 */ /* 0x000fe20000000009 */
[----:B------:R-:W-:Y:S02]  /*168c0*/  VIADD R6, R168, 0x1 ;  /* 0x00000001a8067836 */ /* 0x000fe40000000000 */
[----:B------:R-:W-:Y:S01]  /*168d0*/  IMAD.U32 R9, RZ, RZ, UR50 ;  /* 0x00000032ff097e24 */ /* 0x000fe2000f8e00ff */
[----:B------:R3:W-:Y:S02]  /*168e0*/  SYNCS.ARRIVE.TRANS64.RED.A1T0 RZ, [R0+URZ], RZ ;  /* 0x000000ff00ff79a7 */ /* 0x0007e4000810043f */
[----:B---3--:R-:W-:Y:S02]  /*168f0*/  IMAD R0, R12, -0x2, R6 ;  /* 0xfffffffe0c007824 */ /* 0x008fe400078e0206 */
[----:B------:R-:W-:-:S03]  /*16900*/  LOP3.LUT R21, RZ, R9, RZ, 0x33, !PT ;  /* 0x00000009ff157212 */ /* 0x000fc600078e33ff */
[----:B------:R-:W-:-:S05]  /*16910*/  IADD3 R15, -R200, R0, R201 ;  /* 0x00000000c80f7210 */ /* 0x000fca0007ffe1c9 */
[----:B------:R-:W-:Y:S02]  /*16920*/  IMAD.IADD R21, R21, 0x1, R15 ;  /* 0x0000000115157824 */ /* 0x000fe400078e020f */
[----:B------:R-:W-:Y:S01]  /*16930*/  VIADD R15, R15, UR54 ;  /* 0x000000360f0f7c36 */ /* 0x000fe20008000000 */
[----:B------:R-:W-:Y:S01]  /*16940*/  IADD3 R0, R0, -0x1, RZ ;  /* 0xffffffff00007810 */ /* 0x000fe20007ffe0ff */
        /* <DEDUP_REMOVED lines=15> */
.L_x_5086:
[----:B------:R-:W-:-:S05]  /*16a40*/  IMAD.U32 R170, RZ, RZ, UR39 ;  /* 0x00000027ffaa7e24 */ /* 0x000fca000f8e00ff */
[----:B------:R-:W-:-:S13]  /*16a50*/  ISETP.NE.AND P1, PT, R170, 0x1, PT ;  /* 0x00000001aa00780c */ /* 0x000fda0003f25270 */
[----:B------:R-:W0:Y:S02]  /*16a60*/  @P1 LDC.64 R12, c[0x0][0x9e8] ;  /* 0x00027a00ff0c1b82 */ /* 0x000e240000000a00 */
[----:B0-----:R-:W-:-:S05]  /*16a70*/  @P1 IMAD.HI.U32 R12, R169, R12, RZ ;  /* 0x0000000ca90c1227 */ /* 0x001fca00078e00ff */
[----:B------:R-:W-:-:S07]  /*16a80*/  @P1 SHF.R.U32.HI R169, RZ, R13, R12 ;  /* 0x0000000dffa91219 */ /* 0x000fce000001160c */
.L_x_5087:
[----:B------:R-:W-:Y:S05]  /*16a90*/  BSYNC B2 ;  /* 0x0000000000027941 */ /* 0x000fea0003800000 */
.L_x_5085:
[----:B------:R-:W-:-:S05]  /*16aa0*/  IMAD R169, R169, R170, R0 ;  /* 0x000000aaa9a97224 */ /* 0x000fca00078e0200 */
[----:B------:R-:W-:Y:S02]  /*16ab0*/  VIADDMNMX R14, R169, R170, R14, PT ;  /* 0x000000aaa90e7246 */ /* 0x000fe4000380010e */
[----:B------:R-:W-:-:S07]  /*16ac0*/  VIMNMX R6, R6, R169, !PT ;  /* 0x000000a906067248 */ /* 0x000fce0007fe0100 */
.L_x_5084:
        /* <DEDUP_REMOVED lines=13> */
[----:B------:R-:W-:Y:S01]  /*16ba0*/  @P5 LOP3.LUT R22, R22, 0x4, RZ, 0xfc, !PT ;  /* 0x0000000416165812 */ /* 0x000fe200078efcff */
[----:B0-----:R-:W-:Y:S01]  /*16bb0*/  IMAD.IADD R15, R15, 0x1, R2 ;  /* 0x000000010f0f7824 */ /* 0x001fe200078e0202 */
        /* <DEDUP_REMOVED lines=9> */
[----:B------:R-:W-:Y:S02]  /*16c50*/  ISETP.GT.AND P3, PT, R6, 0x11, !P4 ;  /* 0x000000110600780c */ /* 0x000fe40006764270 */
[----:B------:R-:W-:-:S02]  /*16c60*/  IADD3 R21, R21, R2, RZ ;  /* 0x0000000215157210 */ /* 0x000fc40007ffe0ff */
        /* <DEDUP_REMOVED lines=108> */
[----:B------:R-:W-:-:S04]  /*17330*/  ISETP.GT.AND P6, PT, R6, 0x59, !P6 ;  /* 0x000000590600780c */ /* 0x000fc800077c4270 */
[----:B------:R-:W-:-:S04]  /*17340*/  ISETP.LT.OR P6, PT, R14, 0x5a, P6 ;  /* 0x0000005a0e00780c */ /* 0x000fc800037c1670 */
        /* <DEDUP_REMOVED lines=15> */
.L_x_5090:
[----:B------:R-:W-:-:S05]  /*17440*/  IMAD.U32 R6, RZ, RZ, UR39 ;  /* 0x00000027ff067e24 */ /* 0x000fca000f8e00ff */
[----:B------:R-:W-:-:S13]  /*17450*/  ISETP.NE.AND P6, PT, R6, 0x1, PT ;  /* 0x000000010600780c */ /* 0x000fda0003fc5270 */
[----:B------:R-:W0:Y:S02]  /*17460*/  @P6 LDC.64 R12, c[0x0][0x9e8] ;  /* 0x00027a00ff0c6b82 */ /* 0x000e240000000a00 */
[----:B0-----:R-:W-:-:S05]  /*17470*/  @P6 IMAD.HI.U32 R12, R2, R12, RZ ;  /* 0x0000000c020c6227 */ /* 0x001fca00078e00ff */
[----:B------:R-:W-:-:S07]  /*17480*/  @P6 SHF.R.U32.HI R2, RZ, R13, R12 ;  /* 0x0000000dff026219 */ /* 0x000fce000001160c */
.L_x_5091:
[----:B------:R-:W-:Y:S05]  /*17490*/  BSYNC B2 ;  /* 0x0000000000027941 */ /* 0x000fea0003800000 */
.L_x_5089:
[----:B------:R-:W-:-:S05]  /*174a0*/  IMAD R0, R2, R6, R0 ;  /* 0x0000000602007224 */ /* 0x000fca00078e0200 */
[----:B------:R-:W-:Y:S02]  /*174b0*/  VIADDMNMX R15, R0, R6, R15, PT ;  /* 0x00000006000f7246 */ /* 0x000fe4000380010f */
[----:B------:R-:W-:-:S07]  /*174c0*/  VIMNMX R21, R21, R0, !PT ;  /* 0x0000000015157248 */ /* 0x000fce0007fe0100 */
.L_x_5088:
        /* <DEDUP_REMOVED lines=8> */
[C---:B------:R-:W-:Y:S02]  /*17550*/  LOP3.LUT P2, RZ, R22.reuse, 0x20000, RZ, 0xc0, !PT ;  /* 0x0002000016ff7812 */ /* 0x040fe4000784c0ff */
        /* <DEDUP_REMOVED lines=75> */
[----:B0-----:R-:W-:Y:S01]  /*17a10*/  FMNMX.FTZ R2, R0, R2, !PT ;  /* 0x0000000200027209 */ /* 0x001fe20007810000 */
[----:B------:R-:W-:Y:S01]  /*17a20*/  IMAD.U32 R0, RZ, RZ, UR47 ;  /* 0x0000002fff007e24 */ /* 0x000fe2000f8e00ff */
[----:B------:R-:W-:-:S02]  /*17a30*/  FSEL R150, R150, -INF , !P1 ;  /* 0xff80000096967808 */ /* 0x000fc40004800000 */
[----:B------:R-:W-:Y:S01]  /*17a40*/  LOP3.LUT P1, RZ, R22, 0x200, RZ, 0xc0, !PT ;  /* 0x0000020016ff7812 */ /* 0x000fe2000782c0ff */
[----:B------:R-:W0:Y:S01]  /*17a50*/  SHFL.BFLY PT, R12, R2, 0x1, 0x1f ;  /* 0x0c201f00020c7f89 */ /* 0x000e2200000e0000 */
[C---:B------:R-:W-:Y:S02]  /*17a60*/  ISETP.GT.AND P5, PT, R21.reuse, 0x58, !P5 ;  /* 0x000000581500780c */ /* 0x040fe40006fa4270 */
[----:B------:R-:W-:Y:S02]  /*17a70*/  ISETP.GT.AND P1, PT, R21, 0x39, !P1 ;  /* 0x000000391500780c */ /* 0x000fe40004f24270 */
[C---:B------:R-:W-:Y:S02]  /*17a80*/  ISETP.LT.OR P4, PT, R15.reuse, 0x52, P4 ;  /* 0x000000520f00780c */ /* 0x040fe40002781670 */
[C---:B------:R-:W-:Y:S02]  /*17a90*/  ISETP.LT.OR P1, PT, R15.reuse, 0x3a, P1 ;  /* 0x0000003a0f00780c */ /* 0x040fe40000f21670 */
[----:B------:R-:W-:-:S02]  /*17aa0*/  ISETP.LT.OR P5, PT, R15, 0x59, P5 ;  /* 0x000000590f00780c */ /* 0x000fc40002fa1670 */
[----:B------:R-:W-:Y:S02]  /*17ab0*/  FSEL R151, R151, -INF , !P1 ;  /* 0xff80000097977808 */ /* 0x000fe40004800000 */
[----:B------:R-:W-:Y:S02]  /*17ac0*/  LOP3.LUT P1, RZ, R22, 0x100, RZ, 0xc0, !PT ;  /* 0x0000010016ff7812 */ /* 0x000fe4000782c0ff */
[----:B------:R-:W-:Y:S02]  /*17ad0*/  FSEL R163, R163, -INF , !P4 ;  /* 0xff800000a3a37808 */ /* 0x000fe40006000000 */
[----:B------:R-:W-:Y:S02]  /*17ae0*/  ISETP.GT.AND P1, PT, R21, 0x40, !P1 ;  /* 0x000000401500780c */ /* 0x000fe40004f24270 */
[----:B------:R-:W-:Y:S02]  /*17af0*/  FSEL R166, R166, -INF , !P5 ;  /* 0xff800000a6a67808 */ /* 0x000fe40006800000 */
[----:B------:R-:W-:-:S02]  /*17b00*/  ISETP.LT.OR P1, PT, R15, 0x41, P1 ;  /* 0x000000410f00780c */ /* 0x000fc40000f21670 */
[----:B0-----:R-:W-:Y:S02]  /*17b10*/  FMNMX.FTZ R12, R2, R12, !PT ;  /* 0x0000000c020c7209 */ /* 0x001fe40007810000 */
[----:B------:R-:W-:Y:S02]  /*17b20*/  FSEL R154, R154, -INF , !P1 ;  /* 0xff8000009a9a7808 */ /* 0x000fe40004800000 */
[----:B------:R-:W-:Y:S01]  /*17b30*/  LOP3.LUT P1, RZ, R22, 0x80, RZ, 0xc0, !PT ;  /* 0x0000008016ff7812 */ /* 0x000fe2000782c0ff */
[----:B------:R-:W-:-:S03]  /*17b40*/  FMUL.FTZ R13, R12, R0 ;  /* 0x000000000c0d7220 */ /* 0x000fc60000410000 */
[----:B------:R-:W-:-:S04]  /*17b50*/  ISETP.GT.AND P1, PT, R21, 0x41, !P1 ;  /* 0x000000411500780c */ /* 0x000fc80004f24270 */
[----:B------:R-:W-:-:S04]  /*17b60*/  ISETP.LT.OR P1, PT, R15, 0x42, P1 ;  /* 0x000000420f00780c */ /* 0x000fc80000f21670 */
[----:B------:R-:W-:Y:S02]  /*17b70*/  FSEL R155, R155, -INF , !P1 ;  /* 0xff8000009b9b7808 */ /* 0x000fe40004800000 */
[----:B------:R-:W-:Y:S02]  /*17b80*/  ISETP.GT.AND P1, PT, R21, 0x48, !P2 ;  /* 0x000000481500780c */ /* 0x000fe40005724270 */
[----:B------:R-:W-:Y:S02]  /*17b90*/  LOP3.LUT P2, RZ, R22, 0x2, RZ, 0xc0, !PT ;  /* 0x0000000216ff7812 */ /* 0x000fe4000784c0ff */
[----:B------:R-:W-:-:S04]  /*17ba0*/  ISETP.LT.OR P1, PT, R15, 0x49, P1 ;  /* 0x000000490f00780c */ /* 0x000fc80000f21670 */
[----:B------:R-:W-:Y:S02]  /*17bb0*/  FSEL R158, R158, -INF , !P1 ;  /* 0xff8000009e9e7808 */ /* 0x000fe40004800000 */
[----:B------:R-:W-:Y:S02]  /*17bc0*/  ISETP.GT.AND P1, PT, R21, 0x49, !P6 ;  /* 0x000000491500780c */ /* 0x000fe40007724270 */
[----:B------:R-:W-:Y:S02]  /*17bd0*/  LOP3.LUT P6, RZ, R22, 0x1, RZ, 0xc0, !PT ;  /* 0x0000000116ff7812 */ /* 0x000fe400078cc0ff */
[----:B------:R-:W-:-:S04]  /*17be0*/  ISETP.LT.OR P1, PT, R15, 0x4a, P1 ;  /* 0x0000004a0f00780c */ /* 0x000fc80000f21670 */
[----:B------:R-:W-:Y:S02]  /*17bf0*/  FSEL R159, R159, -INF , !P1 ;  /* 0xff8000009f9f7808 */ /* 0x000fe40004800000 */
[C---:B------:R-:W-:Y:S02]  /*17c00*/  ISETP.GT.AND P1, PT, R21.reuse, RZ, !P2 ;  /* 0x000000ff1500720c */ /* 0x040fe40005724270 */
[----:B------:R-:W-:Y:S02]  /*17c10*/  ISETP.GT.AND P2, PT, R21, 0x59, !P6 ;  /* 0x000000591500780c */ /* 0x000fe40007744270 */
[C---:B------:R-:W-:Y:S02]  /*17c20*/  ISETP.LT.OR P1, PT, R15.reuse, 0x1, P1 ;  /* 0x000000010f00780c */ /* 0x040fe40000f21670 */
[----:B------:R-:W-:Y:S02]  /*17c30*/  ISETP.LT.OR P2, PT, R15, 0x5a, P2 ;  /* 0x0000005a0f00780c */ /* 0x000fe40001741670 */
[----:B------:R-:W-:-:S02]  /*17c40*/  FSEL R122, R122, -INF , !P1 ;  /* 0xff8000007a7a7808 */ /* 0x000fc40004800000 */
[----:B------:R-:W-:Y:S02]  /*17c50*/  FSEL R167, R167, -INF , !P2 ;  /* 0xff800000a7a77808 */ /* 0x000fe40005000000 */
[----:B------:R-:W-:Y:S02]  /*17c60*/  FMNMX.FTZ R2, R122, R3, !PT ;  /* 0x000000037a027209 */ /* 0x000fe40007810000 */
[----:B------:R-:W-:Y:S02]  /*17c70*/  FSETP.NEU.FTZ.AND P1, PT, R12, -INF , PT ;  /* 0xff8000000c00780b */ /* 0x000fe40003f3d000 */
[----:B------:R-:W-:Y:S02]  /*17c80*/  FMNMX.FTZ R2, R123, R2, !PT ;  /* 0x000000027b027209 */ /* 0x000fe40007810000 */
[----:B------:R-:W-:Y:S02]  /*17c90*/  FSEL R13, R13, RZ, P1 ;  /* 0x000000ff0d0d7208 */ /* 0x000fe40000800000 */
[----:B------:R-:W-:-:S03]  /*17ca0*/  FMNMX.FTZ R2, R126, R2, !PT ;  /* 0x000000027e027209 */ /* 0x000fc60007810000 */
        /* <DEDUP_REMOVED lines=62> */
[----:B0-----:R-:W-:-:S02]  /*18090*/  FMNMX.FTZ R13, R2, R6, !PT ;  /* 0x00000006020d7209 */ /* 0x001fc40007810000 */
[----:B------:R-:W-:Y:S02]  /*180a0*/  FSEL R2, R12, RZ, P1 ;  /* 0x000000ff0c027208 */ /* 0x000fe40000800000 */
[C---:B------:R-:W-:Y:S01]  /*180b0*/  FSETP.NEU.FTZ.AND P1, PT, R13.reuse, -INF , PT ;  /* 0xff8000000d00780b */ /* 0x040fe20003f3d000 */
[-C--:B------:R-:W-:Y:S02]  /*180c0*/  FMUL.FTZ R137, R13, R0.reuse ;  /* 0x000000000d897220 */ /* 0x080fe40000410000 */
[----:B------:R-:W-:Y:S01]  /*180d0*/  MUFU.EX2 R178, R178 ;  /* 0x000000b200b27308 */ /* 0x000fe20000000800 */
[----:B------:R-:W-:Y:S02]  /*180e0*/  FADD.FTZ R2, -R2, R4 ;  /* 0x0000000402027221 */ /* 0x000fe40000010100 */
[----:B------:R-:W-:Y:S02]  /*180f0*/  FSEL R137, R137, RZ, P1 ;  /* 0x000000ff89897208 */ /* 0x000fe40000800000 */
[----:B------:R-:W-:-:S03]  /*18100*/  FMUL.FTZ R2, R2, R0 ;  /* 0x0000000002027220 */ /* 0x000fc60000410000 */
        /* <DEDUP_REMOVED lines=8> */
[----:B------:R0:W1:Y:S01]  /*18190*/  MUFU.EX2 R6, R2 ;  /* 0x0000000200067308 */ /* 0x0000620000000800 */
        /* <DEDUP_REMOVED lines=8> */
[----:B0-----:R-:W-:Y:S01]  /*18220*/  FSEL R2, R13, RZ, P1 ;  /* 0x000000ff0d027208 */ /* 0x001fe20000800000 */
[-CC-:B------:R-:W-:Y:S01]  /*18230*/  FFMA.FTZ R179, R150, R0.reuse, -R137.reuse ;  /* 0x0000000096b37223 */ /* 0x180fe20000010889 */
[-CC-:B------:R-:W-:Y:S01]  /*18240*/  FFMA.FTZ R134, R151, R0.reuse, -R137.reuse ;  /* 0x0000000097867223 */ /* 0x180fe20000010889 */
[-CC-:B------:R-:W-:Y:S01]  /*18250*/  FFMA.FTZ R173, R154, R0.reuse, -R137.reuse ;  /* 0x000000009aad7223 */ /* 0x180fe20000010889 */
[-C--:B------:R-:W-:Y:S01]  /*18260*/  FFMA.FTZ R131, R155, R0.reuse, -R137 ;  /* 0x000000009b837223 */ /* 0x080fe20000010889 */
[----:B------:R-:W-:Y:S01]  /*18270*/  FADD.FTZ R2, -R2, R3 ;  /* 0x0000000302027221 */ /* 0x000fe20000010100 */
[--C-:B------:R-:W-:Y:S01]  /*18280*/  FFMA.FTZ R175, R158, R0, -R137.reuse ;  /* 0x000000009eaf7223 */ /* 0x100fe20000010889 */
[----:B------:R-:W-:Y:S01]  /*18290*/  MUFU.EX2 R136, R136 ;  /* 0x0000008800887308 */ /* 0x000fe20000000800 */
[----:B-1----:R-:W-:Y:S01]  /*182a0*/  FFMA.FTZ R8, R6, R8, R188 ;  /* 0x0000000806087223 */ /* 0x002fe200000100bc */
[-C--:B------:R-:W-:Y:S01]  /*182b0*/  FMUL.FTZ R2, R2, R0.reuse ;  /* 0x0000000002027220 */ /* 0x080fe20000410000 */
[-CC-:B------:R-:W-:Y:S01]  /*182c0*/  FFMA.FTZ R130, R159, R0.reuse, -R137.reuse ;  /* 0x000000009f827223 */ /* 0x180fe20000010889 */
[-CC-:B------:R-:W-:Y:S01]  /*182d0*/  FFMA.FTZ R169, R162, R0.reuse, -R137.reuse ;  /* 0x00000000a2a97223 */ /* 0x180fe20000010889 */
[----:B------:R-:W-:Y:S01]  /*182e0*/  FADD.FTZ R8, R121, R8 ;  /* 0x0000000879087221 */ /* 0x000fe20000010000 */
[-CC-:B------:R-:W-:Y:S01]  /*182f0*/  FFMA.FTZ R3, R163, R0.reuse, -R137.reuse ;  /* 0x00000000a3037223 */ /* 0x180fe20000010889 */
[-CC-:B------:R-:W-:Y:S01]  /*18300*/  FFMA.FTZ R171, R166, R0.reuse, -R137.reuse ;  /* 0x00000000a6ab7223 */ /* 0x180fe20000010889 */
[----:B------:R-:W0:Y:S01]  /*18310*/  MUFU.EX2 R2, R2 ;  /* 0x0000000200027308 */ /* 0x000e220000000800 */
[----:B------:R-:W-:Y:S01]  /*18320*/  FADD.FTZ R8, R190, R8 ;  /* 0x00000008be087221 */ /* 0x000fe20000010000 */
[----:B------:R-:W-:-:S03]  /*18330*/  FFMA.FTZ R137, R167, R0, -R137 ;  /* 0x00000000a7897223 */ /* 0x000fc60000010889 */
[----:B------:R-:W-:-:S03]  /*18340*/  FADD.FTZ R8, R120, R8 ;  /* 0x0000000878087221 */ /* 0x000fc60000010000 */
[----:B------:R-:W1:Y:S01]  /*18350*/  MUFU.EX2 R191, R191 ;  /* 0x000000bf00bf7308 */ /* 0x000e620000000800 */
[----:B------:R-:W-:-:S04]  /*18360*/  FADD.FTZ R8, R184, R8 ;  /* 0x00000008b8087221 */ /* 0x000fc80000010000 */
[----:B------:R-:W-:-:S03]  /*18370*/  FADD.FTZ R8, R21, R8 ;  /* 0x0000000815087221 */ /* 0x000fc60000010000 */
[----:B------:R-:W2:Y:S01]  /*18380*/  MUFU.EX2 R127, R127 ;  /* 0x0000007f007f7308 */ /* 0x000ea20000000800 */
[----:B0-----:R-:W-:Y:S01]  /*18390*/  FFMA.FTZ R7, R2, R7, R189 ;  /* 0x0000000702077223 */ /* 0x001fe200000100bd */
[----:B------:R-:W-:-:S03]  /*183a0*/  FADD.FTZ R8, R186, R8 ;  /* 0x00000008ba087221 */ /* 0x000fc60000010000 */
[----:B------:R-:W-:Y:S01]  /*183b0*/  FADD.FTZ R7, R136, R7 ;  /* 0x0000000788077221 */ /* 0x000fe20000010000 */
[----:B------:R-:W-:Y:S02]  /*183c0*/  FADD.FTZ R8, R15, R8 ;  /* 0x000000080f087221 */ /* 0x000fe40000010000 */
        /* <DEDUP_REMOVED lines=68> */
.L_x_5092:
[----:B------:R-:W-:Y:S01]  /*18810*/  ISETP.GT.AND P1, PT, R5, R226, PT ;  /* 0x000000e20500720c */ /* 0x000fe20003f24270 */
[----:B------:R-:W-:Y:S01]  /*18820*/  VIADD R139, R20, 0x30860 ;  /* 0x00030860148b7836 */ /* 0x000fe20000000000 */
[----:B------:R-:W-:Y:S01]  /*18830*/  F2FP.F16.F32.PACK_AB R169, R3, R169 ;  /* 0x000000a903a9723e */ /* 0x000fe200000000ff */
[----:B------:R-:W-:Y:S01]  /*18840*/  VIADD R5, R5, 0xffffffff ;  /* 0xffffffff05057836 */ /* 0x000fe20000000000 */
[----:B------:R-:W-:Y:S01]  /*18850*/  F2FP.F16.F32.PACK_AB R170, R4, R170 ;  /* 0x000000aa04aa723e */ /* 0x000fe200000000ff */
[----:B------:R-:W-:Y:S01]  /*18860*/  IMAD.MOV.U32 R4, RZ, RZ, R12 ;  /* 0x000000ffff047224 */ /* 0x000fe200078e000c */
[----:B------:R-:W-:Y:S01]  /*18870*/  PRMT R20, R204, 0x654, R139 ;  /* 0x00000654cc147816 */ /* 0x000fe2000000008b */
[----:B------:R-:W-:Y:S01]  /*18880*/  IMAD.MOV.U32 R199, RZ, RZ, R11 ;  /* 0x000000ffffc77224 */ /* 0x000fe200078e000b */
        /* <DEDUP_REMOVED lines=25> */
[----:B0-----:R-:W-:Y:S06]  /*18a20*/  @P1 BRA `(.L_x_5093) ;  /* 0xffffffc8008c1947 */ /* 0x001fec000383ffff */
[----:B------:R-:W-:Y:S05]  /*18a30*/  BSYNC B0 ;  /* 0x0000000000007941 */ /* 0x000fea0003800000 */
.L_x_5072:
[----:B------:R-:W-:Y:S01]  /*18a40*/  IMAD.MOV.U32 R3, RZ, RZ, R13 ;  /* 0x000000ffff037224 */ /* 0x000fe200078e000d */
[----:B------:R-:W-:Y:S01]  /*18a50*/  MOV R194, R10 ;  /* 0x0000000a00c27202 */ /* 0x000fe20000000f00 */
[----:B------:R-:W-:Y:S02]  /*18a60*/  IMAD.MOV.U32 R4, RZ, RZ, R12 ;  /* 0x000000ffff047224 */ /* 0x000fe400078e000c */
[----:B------:R-:W-:-:S07]  /*18a70*/  IMAD.MOV.U32 R199, RZ, RZ, R11 ;  /* 0x000000ffffc77224 */ /* 0x000fce00078e000b */
.L_x_5071:
[----:B------:R-:W-:Y:S05]  /*18a80*/  BSYNC B1 ;  /* 0x0000000000017941 */ /* 0x000fea0003800000 */
.L_x_5070:
[----:B------:R-:W2:Y:S01]  /*18a90*/  LDL R10, [R1+0x30] ;  /* 0x00003000010a7983 */ /* 0x000ea20000100800 */
[----:B------:R-:W0:Y:S01]  /*18aa0*/  LDC R11, c[0x0][0x448] ;  /* 0x00011200ff0b7b82 */ /* 0x000e220000000800 */
[----:B------:R-:W-:Y:S02]  /*18ab0*/  LOP3.LUT R22, R22, 0xfff7ffff, RZ, 0xc0, !PT ;  /* 0xfff7ffff16167812 */ /* 0x000fe400078ec0ff */
[----:B------:R-:W-:-:S05]  /*18ac0*/  IADD3 R13, R201, 0x1, -R200 ;  /* 0x00000001c90d7810 */ /* 0x000fca0007ffe8c8 */
[----:B------:R-:W1:Y:S01]  /*18ad0*/  LDC R14, c[0x0][0x9e4] ;  /* 0x00027900ff0e7b82 */ /* 0x000e620000000800 */
[----:B0-----:R-:W-:-:S13]  /*18ae0*/  ISETP.NE.AND P1, PT, R11, 0x1, PT ;  /* 0x000000010b00780c */ /* 0x001fda0003f25270 */
[----:B------:R-:W0:Y:S01]  /*18af0*/  @P1 LDC R11, c[0x0][0x44c] ;  /* 0x00011300ff0b1b82 */ /* 0x000e220000000800 */
[----:B------:R-:W-:-:S04]  /*18b00*/  @P1 LOP3.LUT R22, R22, 0x80000, RZ, 0xfc, !PT ;  /* 0x0008000016161812 */ /* 0x000fc800078efcff */
[----:B------:R-:W-:-:S03]  /*18b10*/  LOP3.LUT R22, R22, 0xffefffff, RZ, 0xc0, !PT ;  /* 0xffefffff16167812 */ /* 0x000fc600078ec0ff */
[----:B------:R-:W3:Y:S01]  /*18b20*/  @P1 LDC R12, c[0x0][0x450] ;  /* 0x00011400ff0c1b82 */ /* 0x000ee20000000800 */
[----:B--2---:R-:W-:-:S04]  /*18b30*/  VIADD R10, R10, 0x7f ;  /* 0x0000007f0a0a7836 */ /* 0x004fc80000000000 */
[----:B0-----:R-:W-:-:S05]  /*18b40*/  @P1 IMAD.HI.U32 R11, R10, R11, RZ ;  /* 0x0000000b0a0b1227 */ /* 0x001fca00078e00ff */
[----:B---3--:R-:W-:Y:S02]  /*18b50*/  @P1 SHF.R.U32.HI R10, RZ, R12, R11 ;  /* 0x0000000cff0a1219 */ /* 0x008fe4000001160b */
[----:B-1----:R-:W-:-:S03]  /*18b60*/  ISETP.GE.AND P1, PT, R14, 0x1, PT ;  /* 0x000000010e00780c */ /* 0x002fc60003f26270 */
[----:B------:R-:W-:-:S04]  /*18b70*/  IMAD.IADD R10, R13, 0x1, R10 ;  /* 0x000000010d0a7824 */ /* 0x000fc800078e020a */
[----:B------:R-:W-:-:S06]  /*18b80*/  IMAD.IADD R12, R10, 0x1, -R9 ;  /* 0x000000010a0c7824 */ /* 0x000fcc00078e0a09 */
        /* <DEDUP_REMOVED lines=13> */
.L_x_5096:
[----:B------:R-:W-:-:S13]  /*18c60*/  ISETP.NE.AND P1, PT, R14, 0x1, PT ;  /* 0x000000010e00780c */ /* 0x000fda0003f25270 */
[----:B------:R-:W0:Y:S02]  /*18c70*/  @P1 LDC.64 R10, c[0x0][0x9e8] ;  /* 0x00027a00ff0a1b82 */ /* 0x000e240000000a00 */
[----:B0-----:R-:W-:-:S05]  /*18c80*/  @P1 IMAD.HI.U32 R10, R9, R10, RZ ;  /* 0x0000000a090a1227 */ /* 0x001fca00078e00ff */
[----:B------:R-:W-:-:S07]  /*18c90*/  @P1 SHF.R.U32.HI R9, RZ, R11, R10 ;  /* 0x0000000bff091219 */ /* 0x000fce000001160a */
.L_x_5097:
[----:B------:R-:W-:Y:S05]  /*18ca0*/  BSYNC B0 ;  /* 0x0000000000007941 */ /* 0x000fea0003800000 */
.L_x_5095:
[----:B------:R-:W-:-:S05]  /*18cb0*/  IMAD R9, R9, R14, RZ ;  /* 0x0000000e09097224 */ /* 0x000fca00078e02ff */
[----:B------:R-:W-:-:S07]  /*18cc0*/  VIMNMX R12, R12, R9, !PT ;  /* 0x000000090c0c7248 */ /* 0x000fce0007fe0100 */
.L_x_5094:
[----:B------:R-:W2:Y:S01]  /*18cd0*/  LDL R10, [R1+0x3c] ;  /* 0x00003c00010a7983 */ /* 0x000ea20000100800 */
[----:B------:R-:W-:Y:S01]  /*18ce0*/  IADD3 R12, R12, 0x5f, RZ ;  /* 0x0000005f0c0c7810 */ /* 0x000fe20007ffe0ff */
[----:B------:R-:W-:Y:S04]  /*18cf0*/  BSSY B0, `(.L_x_5098) ;  /* 0x000023d000007945 */ /* 0x000fe80003800000 */
[----:B------:R-:W-:-:S05]  /*18d00*/  IMAD.HI R12, R12, 0x2aaaaaab, RZ ;  /* 0x2aaaaaab0c0c7827 */ /* 0x000fca00078e02ff */
[----:B------:R-:W-:-:S04]  /*18d10*/  SHF.R.U32.HI R9, RZ, 0x1f, R12 ;  /* 0x0000001fff097819 */ /* 0x000fc8000001160c */
[----:B------:R-:W-:-:S04]  /*18d20*/  LEA.HI.SX32 R9, R12, R9, 0x1c ;  /* 0x000000090c097211 */ /* 0x000fc800078fe2ff */
[----:B--2---:R-:W-:-:S04]  /*18d30*/  VIMNMX R226, R10, R9, !PT ;  /* 0x000000090ae27248 */ /* 0x004fc80007fe0100 */
[----:B------:R-:W-:-:S13]  /*18d40*/  ISETP.GE.AND P1, PT, R5, R226, PT ;  /* 0x000000e20500720c */ /* 0x000fda0003f26270 */
[----:B------:R-:W-:Y:S05]  /*18d50*/  @!P1 BRA `(.L_x_5099) ;  /* 0x0000002000d89947 */ /* 0x000fea0003800000 */
[----:B------:R-:W-:Y:S01]  /*18d60*/  BSSY B1, `(.L_x_5099) ;  /* 0x0000235000017945 */ /* 0x000fe20003800000 */
[----:B------:R-:W-:Y:S02]  /*18d70*/  IMAD.MOV.U32 R9, RZ, RZ, R3 ;  /* 0x000000ffff097224 */ /* 0x000fe400078e0003 */
[----:B------:R-:W-:Y:S02]  /*18d80*/  IMAD.MOV.U32 R10, RZ, RZ, R4 ;  /* 0x000000ffff0a7224 */ /* 0x000fe400078e0004 */
[----:B------:R-:W-:Y:S02]  /*18d90*/  IMAD.MOV.U32 R12, RZ, RZ, R199 ;  /* 0x000000ffff0c7224 */ /* 0x000fe400078e00c7 */
[----:B------:R-:W-:-:S07]  /*18da0*/  IMAD.MOV.U32 R13, RZ, RZ, R194 ;  /* 0x000000ffff0d7224 */ /* 0x000fce00078e00c2 */
.L_x_5112:
[----:B------:R-:W-:-:S04]  /*18db0*/  ISETP.NE.AND P1, PT, R13, 0x1, PT ;  /* 0x000000010d00780c */ /* 0x000fc80003f25270 */
[----:B------:R-:W-:-:S04]  /*18dc0*/  SEL R199, RZ, 0x1, P1 ;  /* 0x00000001ffc77807 */ /* 0x000fc80000800000 */
[----:B------:R-:W-:Y:S01]  /*18dd0*/  LOP3.LUT R199, R12, R199, RZ, 0x3c, !PT ;  /* 0x000000c70cc77212 */ /* 0x000fe200078e3cff */
[----:B------:R-:W-:Y:S06]  /*18de0*/  @!P0 BRA `(.L_x_5100) ;  /* 0x0000000000048947 */ /* 0x000fec0003800000 */
[----:B------:R-:W-:Y:S01]  /*18df0*/  BPT.TRAP 0x1 ;  /* 0x000000040000795c */ /* 0x000fe20000300000 */
.L_x_5100:
[----:B------:R-:W-:Y:S01]  /*18e00*/  VIADD R194, R13, 0x1 ;  /* 0x000000010dc27836 */ /* 0x000fe20000000000 */
[----:B------:R-:W-:-:S04]  /*18e10*/  SHF.L.U32 R0, R199, 0x1f, RZ ;  /* 0x0000001fc7007819 */ /* 0x000fc800000006ff */
[----:B------:R-:W-:-:S04]  /*18e20*/  ISETP.NE.AND P1, PT, R194, 0x2, PT ;  /* 0x00000002c200780c */ /* 0x000fc80003f25270 */
[----:B------:R-:W-:-:S04]  /*18e30*/  SEL R194, R194, RZ, P1 ;  /* 0x000000ffc2c27207 */ /* 0x000fc80000800000 */
[----:B------:R-:W-:-:S04]  /*18e40*/  LEA R11, R194, R18, 0x3 ;  /* 0x00000012c20b7211 */ /* 0x000fc800078e18ff */
[----:B------:R0:W1:Y:S01]  /*18e50*/  SYNCS.PHASECHK.TRANS64.TRYWAIT P1, [R11+URZ+0x30830], R0 ;  /* 0x030830000b0075a7 */ /* 0x000062000802017f */
[----:B------:R-:W-:Y:S05]  /*18e60*/  @!P0 BRA `(.L_x_5101) ;  /* 0x0000000000048947 */ /* 0x000fea0003800000 */
[----:B------:R-:W-:Y:S01]  /*18e70*/  BPT.TRAP 0x1 ;  /* 0x000000040000795c */ /* 0x000fe20000300000 */
.L_x_5101:
[----:B------:R-:W-:Y:S01]  /*18e80*/  IMAD R126, R194, 0x900, R217 ;  /* 0x00000900c27e7824 */ /* 0x000fe200078e02d9 */
[----:B------:R-:W-:Y:S03]  /*18e90*/  BSSY B2, `(.L_x_5102) ;  /* 0x0000006000027945 */ /* 0x000fe60003800000 */
[C---:B------:R-:W-:Y:S02]  /*18ea0*/  VIADD R122, R126.reuse, 0x2 ;  /* 0x000000027e7a7836 */ /* 0x040fe40000000000 */
[----:B------:R-:W-:Y:S01]  /*18eb0*/  VIADD R124, R126, 0x4 ;  /* 0x000000047e7c7836 */ /* 0x000fe20000000000 */
[----:B-1----:R-:W-:Y:S06]  /*18ec0*/  @P1 BRA `(.L_x_5103) ;  /* 0x0000000000081947 */ /* 0x002fec0003800000 */
[----:B------:R-:W1:Y:S02]  /*18ed0*/  SYNCS.PHASECHK.TRANS64.TRYWAIT P1, [R11+URZ+0x30830], R0 ;  /* 0x030830000b0075a7 */ /* 0x000e64000802017f */
[----:B-1----:R-:W-:Y:S05]  /*18ee0*/  @!P1 BRA `(.L_x_5104) ;  /* 0x00000118007c9947 */ /* 0x002fea0003800000 */
.L_x_5103:
[----:B------:R-:W-:Y:S05]  /*18ef0*/  BSYNC B2 ;  /* 0x0000000000027941 */ /* 0x000fea0003800000 */
.L_x_5102:
[----:B------:R-:W2:Y:S01]  /*18f00*/  LDL.64 R128, [R1+0x28] ;  /* 0x0000280001807983 */ /* 0x000ea20000100a00 */
[----:B------:R-:W-:Y:S01]  /*18f10*/  IMAD.MOV.U32 R120, RZ, RZ, R126 ;  /* 0x000000ffff787224 */ /* 0x000fe200078e007e */
[----:B------:R-:W-:Y:S01]  /*18f20*/  MOV R213, UR50 ;  /* 0x0000003200d57c02 */ /* 0x000fe20008000f00 */
[----:B------:R-:W-:Y:S01]  /*18f30*/  IMAD.MOV.U32 R121, RZ, RZ, 0x40000040 ;  /* 0x40000040ff797424 */ /* 0x000fe200078e00ff */
[----:B------:R-:W-:Y:S01]  /*18f40*/  MOV R209, UR46 ;  /* 0x0000002e00d17c02 */ /* 0x000fe20008000f00 */
[----:B------:R-:W-:Y:S01]  /*18f50*/  IMAD.MOV.U32 R125, RZ, RZ, 0x40000040 ;  /* 0x40000040ff7d7424 */ /* 0x000fe200078e00ff */
        /* <DEDUP_REMOVED lines=32> */
[----:B------:R-:W-:Y:S01]  /*19160*/  MOV R123, 0x40000040 ;  /* 0x40000040007b7802 */ /* 0x000fe20000000f00 */
[-C--:B------:R-:W-:Y:S01]  /*19170*/  FMUL.FTZ R40, R40, R6.reuse ;  /* 0x0000000628287220 */ /* 0x080fe20000410000 */
        /* <DEDUP_REMOVED lines=193> */
.L_x_5105:
[----:B------:R-:W-:Y:S01]  /*19d90*/  SHF.L.U32 R0, R12, 0x1f, RZ ;  /* 0x0000001f0c007819 */ /* 0x000fe200000006ff */
[----:B------:R-:W-:-:S04]  /*19da0*/  IMAD R14, R13, 0x8, R18 ;  /* 0x000000080d0e7824 */ /* 0x000fc800078e0212 */
[----:B------:R0:W1:Y:S01]  /*19db0*/  SYNCS.PHASECHK.TRANS64.TRYWAIT P1, [R14+URZ+0x30850], R0 ;  /* 0x030850000e0075a7 */ /* 0x000062000802017f */
[----:B------:R-:W-:Y:S05]  /*19dc0*/  @!P0 BRA `(.L_x_5106) ;  /* 0x0000000000048947 */ /* 0x000fea0003800000 */
[----:B------:R-:W-:Y:S01]  /*19dd0*/  BPT.TRAP 0x1 ;  /* 0x000000040000795c */ /* 0x000fe20000300000 */
.L_x_5106:
[----:B------:R-:W-:Y:S04]  /*19de0*/  BSSY B2, `(.L_x_5107) ;  /* 0x0000004000027945 */ /* 0x000fe80003800000 */
[----:B-1----:R-:W-:Y:S05]  /*19df0*/  @P1 BRA `(.L_x_5108) ;  /* 0x0000000000081947 */ /* 0x002fea0003800000 */
[----:B------:R-:W1:Y:S02]  /*19e00*/  SYNCS.PHASECHK.TRANS64.TRYWAIT P1, [R14+URZ+0x30850], R0 ;  /* 0x030850000e0075a7 */ /* 0x000e64000802017f */
[----:B-1----:R-:W-:Y:S05]  /*19e10*/  @!P1 BRA `(.L_x_5109) ;  /* 0x0000010800c49947 */ /* 0x002fea0003800000 */
.L_x_5108:
[----:B------:R-:W-:Y:S05]  /*19e20*/  BSYNC B2 ;  /* 0x0000000000027941 */ /* 0x000fea0003800000 */
.L_x_5107:
[----:B01----:R-:W-:Y:S01]  /*19e30*/  VIADD R0, R18, 0x400 ;  /* 0x0000040012007836 */ /* 0x003fe20000000000 */
[----:B------:R-:W-:Y:S01]  /*19e40*/  MOV R3, 0x40000040 ;  /* 0x4000004000037802 */ /* 0x000fe20000000f00 */
[----:B------:R-:W-:-:S03]  /*19e50*/  WARPGROUP.ARRIVE ;  /* 0x00000000000079c5 */ /* 0x000fc60000000000 */
[----:B------:R-:W-:Y:S02]  /*19e60*/  SHF.R.U32.HI R0, RZ, 0x4, R0 ;  /* 0x00000004ff007819 */ /* 0x000fe40000011600 */
[----:B------:R-:W-:Y:S01]  /*19e70*/  R2UR UR7, R3 ;  /* 0x00000000030772ca */ /* 0x000fe200000e0000 */
[----:B------:R-:W-:Y:S01]  /*19e80*/  IMAD.MOV.U32 R3, RZ, RZ, 0x40000040 ;  /* 0x40000040ff037424 */ /* 0x000fe200078e00ff */
[----:B------:R-:W-:-:S04]  /*19e90*/  LOP3.LUT R0, R0, 0x3fff, RZ, 0xc0, !PT ;  /* 0x00003fff00007812 */ /* 0x000fc800078ec0ff */
[----:B------:R-:W-:-:S05]  /*19ea0*/  LOP3.LUT R0, R0, 0x3000000, RZ, 0xfc, !PT ;  /* 0x0300000000007812 */ /* 0x000fca00078efcff */
[----:B------:R-:W-:Y:S02]  /*19eb0*/  IMAD R2, R13, 0x900, R0 ;  /* 0x000009000d027824 */ /* 0x000fe400078e0200 */
[----:B------:R-:W-:Y:S02]  /*19ec0*/  IMAD.MOV.U32 R13, RZ, RZ, 0x40000040 ;  /* 0x40000040ff0d7424 */ /* 0x000fe400078e00ff */
        /* <DEDUP_REMOVED lines=38> */
.L_x_5110:
        /* <DEDUP_REMOVED lines=48> */
[----:B------:R-:W-:Y:S01]  /*1a430*/  IADD3 R11, R11, 0x30840, RZ ;  /* 0x000308400b0b7810 */ /* 0x000fe20007ffe0ff */
[----:B------:R-:W0:Y:S03]  /*1a440*/  SHFL.BFLY PT, R0, R3, 0x2, 0x1f ;  /* 0x0c401f0003007f89 */ /* 0x000e2600000e0000 */
[----:B------:R-:W-:Y:S01]  /*1a450*/  PRMT R11, R204, 0x654, R11 ;  /* 0x00000654cc0b7816 */ /* 0x000fe2000000000b */
[----:B------:R-:W1:Y:S03]  /*1a460*/  SHFL.BFLY PT, R2, R4, 0x2, 0x1f ;  /* 0x0c401f0004027f89 */ /* 0x000e6600000e0000 */
[----:B------:R2:W-:Y:S01]  /*1a470*/  SYNCS.ARRIVE.TRANS64.RED.A1T0 RZ, [R11+URZ], RZ ;  /* 0x000000ff0bff79a7 */ /* 0x0005e2000810043f */
[----:B0-----:R-:W-:Y:S02]  /*1a480*/  FMNMX.FTZ R3, R3, R0, !PT ;  /* 0x0000000003037209 */ /* 0x001fe40007810000 */
[----:B-1----:R-:W-:-:S03]  /*1a490*/  FMNMX.FTZ R4, R4, R2, !PT ;  /* 0x0000000204047209 */ /* 0x002fc60007810000 */
[----:B------:R-:W0:Y:S04]  /*1a4a0*/  SHFL.BFLY PT, R0, R3, 0x1, 0x1f ;  /* 0x0c201f0003007f89 */ /* 0x000e2800000e0000 */
[----:B------:R-:W1:Y:S01]  /*1a4b0*/  SHFL.BFLY PT, R2, R4, 0x1, 0x1f ;  /* 0x0c201f0004027f89 */ /* 0x000e6200000e0000 */
[----:B0-----:R-:W-:Y:S01]  /*1a4c0*/  FMNMX.FTZ R3, R3, R0, !PT ;  /* 0x0000000003037209 */ /* 0x001fe20007810000 */
[----:B------:R-:W-:Y:S01]  /*1a4d0*/  IMAD.U32 R0, RZ, RZ, UR46 ;  /* 0x0000002eff007e24 */ /* 0x000fe2000f8e00ff */
[----:B-1----:R-:W-:-:S03]  /*1a4e0*/  FMNMX.FTZ R4, R4, R2, !PT ;  /* 0x0000000204047209 */ /* 0x002fc60007810000 */
[----:B------:R-:W-:Y:S02]  /*1a4f0*/  FADD.FTZ R2, -R3, R9 ;  /* 0x0000000903027221 */ /* 0x000fe40000010100 */
[CC--:B------:R-:W-:Y:S01]  /*1a500*/  FMUL.FTZ R9, R4.reuse, R0.reuse ;  /* 0x0000000004097220 */ /* 0x0c0fe20000410000 */
[----:B------:R-:W-:Y:S01]  /*1a510*/  FADD.FTZ R6, -R4, R10 ;  /* 0x0000000a04067221 */ /* 0x000fe20000010100 */
[-C--:B------:R-:W-:Y:S02]  /*1a520*/  FMUL.FTZ R2, R2, R0.reuse ;  /* 0x0000000002027220 */ /* 0x080fe40000410000 */
[-CC-:B------:R-:W-:Y:S01]  /*1a530*/  FFMA.FTZ R190, R124, R0.reuse, -R9.reuse ;  /* 0x000000007cbe7223 */ /* 0x180fe20000010809 */
[-CC-:B------:R-:W-:Y:S01]  /*1a540*/  FFMA.FTZ R124, R129, R0.reuse, -R9.reuse ;  /* 0x00000000817c7223 */ /* 0x180fe20000010809 */
[-C--:B------:R-:W-:Y:S01]  /*1a550*/  FMUL.FTZ R129, R3, R0.reuse ;  /* 0x0000000003817220 */ /* 0x080fe20000410000 */
[-C--:B------:R-:W-:Y:S01]  /*1a560*/  FMUL.FTZ R6, R6, R0.reuse ;  /* 0x0000000006067220 */ /* 0x080fe20000410000 */
[-CC-:B------:R-:W-:Y:S01]  /*1a570*/  FFMA.FTZ R188, R120, R0.reuse, -R9.reuse ;  /* 0x0000000078bc7223 */ /* 0x180fe20000010809 */
[-C--:B------:R-:W-:Y:S01]  /*1a580*/  FFMA.FTZ R182, R140, R0.reuse, -R9 ;  /* 0x000000008cb67223 */ /* 0x080fe20000010809 */
[-C--:B------:R-:W-:Y:S01]  /*1a590*/  FFMA.FTZ R189, R122, R0.reuse, -R129 ;  /* 0x000000007abd7223 */ /* 0x080fe20000010881 */
[-C--:B------:R-:W-:Y:S01]  /*1a5a0*/  FFMA.FTZ R169, R121, R0.reuse, -R9 ;  /* 0x0000000079a97223 */ /* 0x080fe20000010809 */
[-CC-:B------:R-:W-:Y:S01]  /*1a5b0*/  FFMA.FTZ R140, R123, R0.reuse, -R129.reuse ;  /* 0x000000007b8c7223 */ /* 0x180fe20000010881 */
[----:B------:R-:W-:Y:S01]  /*1a5c0*/  MUFU.EX2 R6, R6 ;  /* 0x0000000600067308 */ /* 0x000fe20000000800 */
        /* <DEDUP_REMOVED lines=12> */
[-CC-:B------:R-:W-:Y:S01]  /*1a690*/  FFMA.FTZ R133, R135, R0.reuse, -R129.reuse ;  /* 0x0000000087857223 */ /* 0x180fe20000010881 */
[-CC-:B------:R-:W-:Y:S01]  /*1a6a0*/  FFMA.FTZ R181, R138, R0.reuse, -R129.reuse ;  /* 0x000000008ab57223 */ /* 0x180fe20000010881 */
[-CC-:B------:R-:W-:Y:S01]  /*1a6b0*/  FFMA.FTZ R132, R139, R0.reuse, -R129.reuse ;  /* 0x000000008b847223 */ /* 0x180fe20000010881 */
[----:B------:R-:W0:Y:S01]  /*1a6c0*/  MUFU.EX2 R188, R188 ;  /* 0x000000bc00bc7308 */ /* 0x000e220000000800 */
[-C--:B------:R-:W-:Y:S01]  /*1a6d0*/  FFMA.FTZ R183, R142, R0.reuse, -R129 ;  /* 0x000000008eb77223 */ /* 0x080fe20000010881 */
[-C--:B------:R-:W-:Y:S01]  /*1a6e0*/  FFMA.FTZ R21, R141, R0.reuse, -R9 ;  /* 0x000000008d157223 */ /* 0x080fe20000010809 */
[-C--:B------:R-:W-:Y:S01]  /*1a6f0*/  FFMA.FTZ R131, R143, R0.reuse, -R129 ;  /* 0x000000008f837223 */ /* 0x080fe20000010881 */
[-C--:B------:R-:W-:Y:S01]  /*1a700*/  FFMA.FTZ R176, R144, R0.reuse, -R9 ;  /* 0x0000000090b07223 */ /* 0x080fe20000010809 */
[-C--:B------:R-:W-:Y:S01]  /*1a710*/  FFMA.FTZ R177, R146, R0.reuse, -R129 ;  /* 0x0000000092b17223 */ /* 0x080fe20000010881 */
[-C--:B------:R-:W-:Y:S01]  /*1a720*/  FFMA.FTZ R20, R145, R0.reuse, -R9 ;  /* 0x0000000091147223 */ /* 0x080fe20000010809 */
[-C--:B------:R-:W-:Y:S01]  /*1a730*/  FFMA.FTZ R130, R147, R0.reuse, -R129 ;  /* 0x0000000093827223 */ /* 0x080fe20000010881 */
[----:B------:R-:W1:Y:S01]  /*1a740*/  MUFU.EX2 R189, R189 ;  /* 0x000000bd00bd7308 */ /* 0x000e620000000800 */
[-C--:B------:R-:W-:Y:S01]  /*1a750*/  FFMA.FTZ R178, R148, R0.reuse, -R9 ;  /* 0x0000000094b27223 */ /* 0x080fe20000010809 */
[-C--:B------:R-:W-:Y:S01]  /*1a760*/  FFMA.FTZ R179, R150, R0.reuse, -R129 ;  /* 0x0000000096b37223 */ /* 0x080fe20000010881 */
[-C--:B------:R-:W-:Y:S01]  /*1a770*/  FFMA.FTZ R15, R149, R0.reuse, -R9 ;  /* 0x00000000950f7223 */ /* 0x080fe20000010809 */
[-C--:B------:R-:W-:Y:S01]  /*1a780*/  FFMA.FTZ R128, R151, R0.reuse, -R129 ;  /* 0x0000000097807223 */ /* 0x080fe20000010881 */
[-C--:B------:R-:W-:Y:S01]  /*1a790*/  FFMA.FTZ R172, R152, R0.reuse, -R9 ;  /* 0x0000000098ac7223 */ /* 0x080fe20000010809 */
[-C--:B------:R-:W-:Y:S01]  /*1a7a0*/  FFMA.FTZ R173, R154, R0.reuse, -R129 ;  /* 0x000000009aad7223 */ /* 0x080fe20000010881 */
[----:B------:R-:W-:Y:S01]  /*1a7b0*/  FFMA.FTZ R13, R153, R0, -R9 ;  /* 0x00000000990d7223 */ /* 0x000fe20000010809 */
[----:B------:R-:W3:Y:S01]  /*1a7c0*/  MUFU.EX2 R169, R169 ;  /* 0x000000a900a97308 */ /* 0x000ee20000000800 */
        /* <DEDUP_REMOVED lines=16> */
[----:B---3--:R-:W-:Y:S01]  /*1a8d0*/  FADD.FTZ R8, R169, R8 ;  /* 0x00000008a9087221 */ /* 0x008fe20000010000 */
[----:B------:R-:W-:-:S06]  /*1a8e0*/  FFMA.FTZ R129, R167, R0, -R129 ;  /* 0x00000000a7817223 */ /* 0x000fcc0000010881 */
        /* <DEDUP_REMOVED lines=84> */
[----:B--2---:R-:W2:Y:S01]  /*1ae30*/  MUFU.EX2 R11, R129 ;  /* 0x00000081000b7308 */ /* 0x004ea20000000800 */
[----:B0-----:R-:W-:Y:S01]  /*1ae40*/  FADD.FTZ R7, R171, R7 ;  /* 0x00000007ab077221 */ /* 0x001fe20000010000 */
[----:B-1----:R-:W-:-:S03]  /*1ae50*/  FADD.FTZ R8, R9, R8 ;  /* 0x0000000809087221 */ /* 0x002fc60000010000 */
[----:B--2---:R-:W-:Y:S01]  /*1ae60*/  FADD.FTZ R7, R11, R7 ;  /* 0x000000070b077221 */ /* 0x004fe20000010000 */
[----:B------:R-:W-:Y:S06]  /*1ae70*/  @!P0 BRA `(.L_x_5111) ;  /* 0x0000000000048947 */ /* 0x000fec0003800000 */
[----:B------:R-:W-:Y:S01]  /*1ae80*/  BPT.TRAP 0x1 ;  /* 0x000000040000795c */ /* 0x000fe20000300000 */
.L_x_5111:
[----:B------:R-:W-:Y:S01]  /*1ae90*/  ISETP.GT.AND P1, PT, R5, R226, PT ;  /* 0x000000e20500720c */ /* 0x000fe20003f24270 */
[----:B------:R-:W-:Y:S01]  /*1aea0*/  VIADD R129, R14, 0x30860 ;  /* 0x000308600e817836 */ /* 0x000fe20000000000 */
[----:B------:R-:W-:Y:S01]  /*1aeb0*/  F2FP.F16.F32.PACK_AB R188, R169, R188 ;  /* 0x000000bca9bc723e */ /* 0x000fe200000000ff */
[----:B------:R-:W-:Y:S01]  /*1aec0*/  VIADD R5, R5, 0xffffffff ;  /* 0xffffffff05057836 */ /* 0x000fe20000000000 */
[----:B------:R-:W-:Y:S02]  /*1aed0*/  F2FP.F16.F32.PACK_AB R172, R13, R172 ;  /* 0x000000ac0dac723e */ /* 0x000fe400000000ff */
[----:B------:R-:W-:Y:S02]  /*1aee0*/  PRMT R14, R204, 0x654, R129 ;  /* 0x00000654cc0e7816 */ /* 0x000fe40000000081 */
[----:B------:R-:W-:Y:S01]  /*1aef0*/  F2FP.F16.F32.PACK_AB R174, R12, R174 ;  /* 0x000000ae0cae723e */ /* 0x000fe200000000ff */
[----:B------:R-:W-:Y:S01]  /*1af00*/  IMAD.MOV.U32 R12, RZ, RZ, R199 ;  /* 0x000000ffff0c7224 */ /* 0x000fe200078e00c7 */
[----:B------:R0:W-:Y:S01]  /*1af10*/  SYNCS.ARRIVE.TRANS64.RED.A1T0 RZ, [R14+URZ], RZ ;  /* 0x000000ff0eff79a7 */ /* 0x0001e2000810043f */
        /* <DEDUP_REMOVED lines=23> */
[----:B------:R-:W-:Y:S01]  /*1b090*/  MOV R13, R194 ;  /* 0x000000c2000d7202 */ /* 0x000fe20000000f00 */
[----:B0-----:R-:W-:Y:S06]  /*1b0a0*/  @P1 BRA `(.L_x_5112) ;  /* 0xffffffdc00401947 */ /* 0x001fec000383ffff */
[----:B------:R-:W-:Y:S05]  /*1b0b0*/  BSYNC B1 ;  /* 0x0000000000017941 */ /* 0x000fea0003800000 */
.L_x_5099:
[----:B------:R-:W-:Y:S05]  /*1b0c0*/  BSYNC B0 ;  /* 0x0000000000007941 */ /* 0x000fea0003800000 */
.L_x_5098:
[----:B------:R-:W2:Y:S01]  /*1b0d0*/  LDL R9, [R1+0x3c] ;  /* 0x00003c0001097983 */ /* 0x000ea20000100800 */
[----:B------:R-:W-:Y:S01]  /*1b0e0*/  BSSY B0, `(.L_x_5113) ;  /* 0x0000366000007945 */ /* 0x000fe20003800000 */
[----:B--2---:R-:W-:-:S13]  /*1b0f0*/  ISETP.GE.AND P1, PT, R5, R9, PT ;  /* 0x000000090500720c */ /* 0x004fda0003f26270 */
[----:B------:R-:W-:Y:S05]  /*1b100*/  @!P1 BRA `(.L_x_5114) ;  /* 0x00000034008c9947 */ /* 0x000fea0003800000 */
[----:B------:R-:W-:Y:S02]  /*1b110*/  IMAD.MOV.U32 R9, RZ, RZ, R3 ;  /* 0x000000ffff097224 */ /* 0x000fe400078e0003 */
[----:B------:R-:W-:Y:S02]  /*1b120*/  IMAD.MOV.U32 R10, RZ, RZ, R4 ;  /* 0x000000ffff0a7224 */ /* 0x000fe400078e0004 */
[----:B------:R-:W-:Y:S02]  /*1b130*/  IMAD.MOV.U32 R11, RZ, RZ, R199 ;  /* 0x000000ffff0b7224 */ /* 0x000fe400078e00c7 */
[----:B------:R-:W-:-:S07]  /*1b140*/  IMAD.MOV.U32 R12, RZ, RZ, R194 ;  /* 0x000000ffff0c7224 */ /* 0x000fce00078e00c2 */
.L_x_5135:
[----:B------:R-:W-:-:S04]  /*1b150*/  ISETP.NE.AND P1, PT, R12, 0x1, PT ;  /* 0x000000010c00780c */ /* 0x000fc80003f25270 */
[----:B------:R-:W-:-:S04]  /*1b160*/  SEL R0, RZ, 0x1, P1 ;  /* 0x00000001ff007807 */ /* 0x000fc80000800000 */
[----:B------:R-:W-:Y:S01]  /*1b170*/  LOP3.LUT R199, R11, R0, RZ, 0x3c, !PT ;  /* 0x000000000bc77212 */ /* 0x000fe200078e3cff */
[----:B------:R-:W-:Y:S06]  /*1b180*/  @!P0 BRA `(.L_x_5115) ;  /* 0x0000000000048947 */ /* 0x000fec0003800000 */
[----:B------:R-:W-:Y:S01]  /*1b190*/  BPT.TRAP 0x1 ;  /* 0x000000040000795c */ /* 0x000fe20000300000 */
.L_x_5115:
        /* <DEDUP_REMOVED lines=8> */
.L_x_5116:
[----:B------:R-:W-:Y:S01]  /*1b220*/  IMAD R126, R194, 0x900, R217 ;  /* 0x00000900c27e7824 */ /* 0x000fe200078e02d9 */
[----:B------:R-:W-:Y:S03]  /*1b230*/  BSSY B1, `(.L_x_5117) ;  /* 0x0000006000017945 */ /* 0x000fe60003800000 */
[C---:B------:R-:W-:Y:S02]  /*1b240*/  VIADD R122, R126.reuse, 0x2 ;  /* 0x000000027e7a7836 */ /* 0x040fe40000000000 */
[----:B------:R-:W-:Y:S01]  /*1b250*/  VIADD R124, R126, 0x4 ;  /* 0x000000047e7c7836 */ /* 0x000fe20000000000 */
[----:B-1----:R-:W-:Y:S06]  /*1b260*/  @P1 BRA `(.L_x_5118) ;  /* 0x0000000000081947 */ /* 0x002fec0003800000 */
[----:B------:R-:W1:Y:S02]  /*1b270*/  SYNCS.PHASECHK.TRANS64.TRYWAIT P1, [R0+URZ+0x30830], R3 ;  /* 0x03083003000075a7 */ /* 0x000e64000802017f */
[----:B-1----:R-:W-:Y:S05]  /*1b280*/  @!P1 BRA `(.L_x_5119) ;  /* 0x000000f400bc9947 */ /* 0x002fea0003800000 */
.L_x_5118:
[----:B------:R-:W-:Y:S05]  /*1b290*/  BSYNC B1 ;  /* 0x0000000000017941 */ /* 0x000fea0003800000 */
.L_x_5117:
        /* <DEDUP_REMOVED lines=233> */
.L_x_5120:
[----:B------:R-:W-:Y:S01]  /*1c130*/  SHF.L.U32 R2, R11, 0x1f, RZ ;  /* 0x0000001f0b027819 */ /* 0x000fe200000006ff */
[----:B------:R-:W-:-:S04]  /*1c140*/  IMAD R11, R12, 0x8, R18 ;  /* 0x000000080c0b7824 */ /* 0x000fc800078e0212 */
[----:B------:R0:W1:Y:S01]  /*1c150*/  SYNCS.PHASECHK.TRANS64.TRYWAIT P1, [R11+URZ+0x30850], R2 ;  /* 0x030850020b0075a7 */ /* 0x000062000802017f */
[----:B------:R-:W-:Y:S05]  /*1c160*/  @!P0 BRA `(.L_x_5121) ;  /* 0x0000000000048947 */ /* 0x000fea0003800000 */
[----:B------:R-:W-:Y:S01]  /*1c170*/  BPT.TRAP 0x1 ;  /* 0x000000040000795c */ /* 0x000fe20000300000 */
.L_x_5121:
[----:B------:R-:W-:Y:S04]  /*1c180*/  BSSY B1, `(.L_x_5122) ;  /* 0x0000004000017945 */ /* 0x000fe80003800000 */
[----:B-1----:R-:W-:Y:S05]  /*1c190*/  @P1 BRA `(.L_x_5123) ;  /* 0x0000000000081947 */ /* 0x002fea0003800000 */
[----:B------:R-:W1:Y:S02]  /*1c1a0*/  SYNCS.PHASECHK.TRANS64.TRYWAIT P1, [R11+URZ+0x30850], R2 ;  /* 0x030850020b0075a7 */ /* 0x000e64000802017f */
[----:B-1----:R-:W-:Y:S05]  /*1c1b0*/  @!P1 BRA `(.L_x_5124) ;  /* 0x000000e800049947 */ /* 0x002fea0003800000 */
.L_x_5123:
[----:B------:R-:W-:Y:S05]  /*1c1c0*/  BSYNC B1 ;  /* 0x0000000000017941 */ /* 0x000fea0003800000 */
.L_x_5122:
        /* <DEDUP_REMOVED lines=48> */
.L_x_5125:
[----:B------:R-:W2:Y:S01]  /*1c4d0*/  LDL R12, [R1+0x30] ;  /* 0x00003000010c7983 */ /* 0x000ea20000100800 */
[----:B------:R-:W0:Y:S03]  /*1c4e0*/  LDC R2, c[0x0][0x448] ;  /* 0x00011200ff027b82 */ /* 0x000e260000000800 */
[----:B------:R-:W2:Y:S04]  /*1c4f0*/  LDL R4, [R1+0x44] ;  /* 0x0000440001047983 */ /* 0x000ea80000100800 */
[----:B------:R-:W3:Y:S01]  /*1c500*/  LDL R6, [R1+0x40] ;  /* 0x0000400001067983 */ /* 0x000ee20000100800 */
[----:B------:R-:W1:Y:S01]  /*1c510*/  LDC R168, c[0x0][0x9e4] ;  /* 0x00027900ffa87b82 */ /* 0x000e620000000800 */
[----:B0-----:R-:W-:-:S13]  /*1c520*/  ISETP.NE.AND P1, PT, R2, 0x1, PT ;  /* 0x000000010200780c */ /* 0x001fda0003f25270 */
[----:B------:R-:W0:Y:S08]  /*1c530*/  @P1 LDC R3, c[0x0][0x44c] ;  /* 0x00011300ff031b82 */ /* 0x000e300000000800 */
[----:B------:R-:W4:Y:S01]  /*1c540*/  @P1 LDC R2, c[0x0][0x450] ;  /* 0x00011400ff021b82 */ /* 0x000f220000000800 */
[----:B------:R-:W-:Y:S01]  /*1c550*/  IMAD R15, R5, -0x60, RZ ;  /* 0xffffffa0050f7824 */ /* 0x000fe200078e02ff */
[----:B------:R-:W-:Y:S01]  /*1c560*/  ULOP3.LUT UR4, URZ, UR42, URZ, 0x33, !UPT ;  /* 0x0000002a3f047292 */ /* 0x000fe2000f8e333f */
[----:B--2---:R-:W-:-:S04]  /*1c570*/  IMAD.IADD R4, R4, 0x1, R12 ;  /* 0x0000000104047824 */ /* 0x004fc800078e020c */
[----:B0-----:R-:W-:-:S05]  /*1c580*/  @P1 IMAD.HI.U32 R3, R4, R3, RZ ;  /* 0x0000000304031227 */ /* 0x001fca00078e00ff */
[----:B----4-:R-:W-:Y:S02]  /*1c590*/  @P1 SHF.R.U32.HI R4, RZ, R2, R3 ;  /* 0x00000002ff041219 */ /* 0x010fe40000011603 */
[----:B------:R-:W-:-:S03]  /*1c5a0*/  IADD3 R3, R0, 0x30840, RZ ;  /* 0x0003084000037810 */ /* 0x000fc60007ffe0ff */
[----:B------:R-:W0:Y:S01]  /*1c5b0*/  SHFL.IDX PT, R20, R4, RZ, 0x1c1f ;  /* 0x001c1fff04147589 */ /* 0x000e2200000e0000 */
[----:B------:R-:W-:Y:S01]  /*1c5c0*/  PRMT R0, R204, 0x654, R3 ;  /* 0x00000654cc007816 */ /* 0x000fe20000000003 */
[----:B------:R-:W-:Y:S01]  /*1c5d0*/  VIADD R2, R15, 0x1 ;  /* 0x000000010f027836 */ /* 0x000fe20000000000 */
[----:B-1----:R-:W-:Y:S02]  /*1c5e0*/  ISETP.GE.AND P1, PT, R168, 0x1, PT ;  /* 0x00000001a800780c */ /* 0x002fe40003f26270 */
[----:B------:R3:W-:Y:S02]  /*1c5f0*/  SYNCS.ARRIVE.TRANS64.RED.A1T0 RZ, [R0+URZ], RZ ;  /* 0x000000ff00ff79a7 */ /* 0x0007e4000810043f */
[----:B---3--:R-:W-:-:S05]  /*1c600*/  IMAD R0, R6, -0x2, R2 ;  /* 0xfffffffe06007824 */ /* 0x008fca00078e0202 */
[----:B------:R-:W-:-:S05]  /*1c610*/  IADD3 R13, -R200, R0, R201 ;  /* 0x00000000c80d7210 */ /* 0x000fca0007ffe1c9 */
[C---:B------:R-:W-:Y:S02]  /*1c620*/  VIADD R14, R13.reuse, UR51 ;  /* 0x000000330d0e7c36 */ /* 0x040fe40008000000 */
[----:B------:R-:W-:Y:S02]  /*1c630*/  VIADD R13, R13, UR4 ;  /* 0x000000040d0d7c36 */ /* 0x000fe40008000000 */
[----:B------:R-:W-:Y:S02]  /*1c640*/  VIADD R0, R0, 0xffffffff ;  /* 0xffffffff00007836 */ /* 0x000fe40000000000 */
[----:B0-----:R-:W-:Y:S01]  /*1c650*/  IMAD.IADD R12, R14, 0x1, R20 ;  /* 0x000000010e0c7824 */ /* 0x001fe200078e0214 */
[----:B------:R-:W-:Y:S01]  /*1c660*/  IADD3 R6, R13, R20, RZ ;  /* 0x000000140d067210 */ /* 0x000fe20007ffe0ff */
        /* <DEDUP_REMOVED lines=13> */
.L_x_5128:
[----:B------:R-:W-:-:S05]  /*1c740*/  IMAD.U32 R21, RZ, RZ, UR38 ;  /* 0x00000026ff157e24 */ /* 0x000fca000f8e00ff */
[----:B------:R-:W-:-:S13]  /*1c750*/  ISETP.NE.AND P1, PT, R21, 0x1, PT ;  /* 0x000000011500780c */ /* 0x000fda0003f25270 */
[----:B------:R-:W0:Y:S02]  /*1c760*/  @P1 LDC.64 R2, c[0x0][0x9e8] ;  /* 0x00027a00ff021b82 */ /* 0x000e240000000a00 */
[----:B0-----:R-:W-:-:S05]  /*1c770*/  @P1 IMAD.HI.U32 R2, R20, R2, RZ ;  /* 0x0000000214021227 */ /* 0x001fca00078e00ff */
[----:B------:R-:W-:-:S07]  /*1c780*/  @P1 SHF.R.U32.HI R20, RZ, R3, R2 ;  /* 0x00000003ff141219 */ /* 0x000fce0000011602 */
.L_x_5129:
[----:B------:R-:W-:Y:S05]  /*1c790*/  BSYNC B1 ;  /* 0x0000000000017941 */ /* 0x000fea0003800000 */
.L_x_5127:
[----:B------:R-:W-:-:S05]  /*1c7a0*/  IMAD R20, R20, R21, R0 ;  /* 0x0000001514147224 */ /* 0x000fca00078e0200 */
[----:B------:R-:W-:Y:S02]  /*1c7b0*/  VIADDMNMX R12, R20, R21, R12, PT ;  /* 0x00000015140c7246 */ /* 0x000fe4000380010c */
[----:B------:R-:W-:-:S07]  /*1c7c0*/  VIMNMX R6, R6, R20, !PT ;  /* 0x0000001406067248 */ /* 0x000fce0007fe0100 */
.L_x_5126:
[C---:B------:R-:W-:Y:S01]  /*1c7d0*/  ISETP.GE.AND P1, PT, R15.reuse, 0x2, PT ;  /* 0x000000020f00780c */ /* 0x040fe20003f26270 */
[----:B------:R-:W0:Y:S01]  /*1c7e0*/  SHFL.IDX PT, R4, R4, 0x1, 0x1c1f ;  /* 0x003c1f0004047f89 */ /* 0x000e2200000e0000 */
[C---:B------:R-:W-:Y:S02]  /*1c7f0*/  ISETP.GE.AND P2, PT, R15.reuse, 0x9, PT ;  /* 0x000000090f00780c */ /* 0x040fe40003f46270 */
[C---:B------:R-:W-:Y:S02]  /*1c800*/  ISETP.GT.AND P4, PT, R6.reuse, 0x1, !P1 ;  /* 0x000000010600780c */ /* 0x040fe40004f84270 */
        /* <DEDUP_REMOVED lines=10> */
[--C-:B0-----:R-:W-:Y:S01]  /*1c8b0*/  IMAD.IADD R14, R14, 0x1, R4.reuse ;  /* 0x000000010e0e7824 */ /* 0x101fe200078e0204 */
[----:B------:R-:W-:Y:S01]  /*1c8c0*/  ISETP.LT.OR P3, PT, R12, 0xa, P3 ;  /* 0x0000000a0c00780c */ /* 0x000fe20001f61670 */
[----:B------:R-:W-:Y:S01]  /*1c8d0*/  IMAD.IADD R13, R13, 0x1, R4 ;  /* 0x000000010d0d7824 */ /* 0x000fe200078e0204 */
        /* <DEDUP_REMOVED lines=134> */
.L_x_5132:
[----:B------:R-:W-:-:S04]  /*1d140*/  MOV R6, UR38 ;  /* 0x0000002600067c02 */ /* 0x000fc80008000f00 */
[----:B------:R-:W-:-:S13]  /*1d150*/  ISETP.NE.AND P6, PT, R6, 0x1, PT ;  /* 0x000000010600780c */ /* 0x000fda0003fc5270 */
[----:B------:R-:W0:Y:S02]  /*1d160*/  @P6 LDC.64 R2, c[0x0][0x9e8] ;  /* 0x00027a00ff026b82 */ /* 0x000e240000000a00 */
[----:B0-----:R-:W-:-:S05]  /*1d170*/  @P6 IMAD.HI.U32 R2, R4, R2, RZ ;  /* 0x0000000204026227 */ /* 0x001fca00078e00ff */
[----:B------:R-:W-:-:S07]  /*1d180*/  @P6 SHF.R.U32.HI R4, RZ, R3, R2 ;  /* 0x00000003ff046219 */ /* 0x000fce0000011602 */
.L_x_5133:
[----:B------:R-:W-:Y:S05]  /*1d190*/  BSYNC B1 ;  /* 0x0000000000017941 */ /* 0x000fea0003800000 */
.L_x_5131:
[----:B------:R-:W-:-:S05]  /*1d1a0*/  IMAD R3, R4, R6, R0 ;  /* 0x0000000604037224 */ /* 0x000fca00078e0200 */
[----:B------:R-:W-:Y:S02]  /*1d1b0*/  VIADDMNMX R14, R3, R6, R14, PT ;  /* 0x00000006030e7246 */ /* 0x000fe4000380010e */
[----:B------:R-:W-:-:S07]  /*1d1c0*/  VIMNMX R13, R13, R3, !PT ;  /* 0x000000030d0d7248 */ /* 0x000fce0007fe0100 */
.L_x_5130:
        /* <DEDUP_REMOVED lines=69> */
[----:B------:R-:W-:Y:S01]  /*1d620*/  FMNMX.FTZ R2, R165, R0, !PT ;  /* 0x00000000a5027209 */ /* 0x000fe20007810000 */
[----:B------:R-:W-:Y:S01]  /*1d630*/  IMAD.U32 R0, RZ, RZ, UR43 ;  /* 0x0000002bff007e24 */ /* 0x000fe2000f8e00ff */
        /* <DEDUP_REMOVED lines=11> */
[C---:B------:R-:W-:Y:S02]  /*1d6f0*/  ISETP.GT.AND P1, PT, R13.reuse, 0x38, !P1 ;  /* 0x000000380d00780c */ /* 0x040fe40004f24270 */
        /* <DEDUP_REMOVED lines=21> */
[----:B------:R-:W-:Y:S01]  /*1d850*/  FMUL.FTZ R3, R4, R0 ;  /* 0x0000000004037220 */ /* 0x000fe20000410000 */
        /* <DEDUP_REMOVED lines=54> */
[----:B------:R-:W-:Y:S01]  /*1dbc0*/  FSEL R129, R4, RZ, P1 ;  /* 0x000000ff04817208 */ /* 0x000fe20000800000 */
[----:B------:R-:W-:Y:S01]  /*1dbd0*/  MUFU.EX2 R188, R188 ;  /* 0x000000bc00bc7308 */ /* 0x000fe20000000800 */
[----:B------:R-:W-:-:S03]  /*1dbe0*/  FMNMX.FTZ R2, R146, R2, !PT ;  /* 0x0000000292027209 */ /* 0x000fc60007810000 */
[----:B------:R-:W-:Y:S01]  /*1dbf0*/  FADD.FTZ R129, -R129, R10 ;  /* 0x0000000a81817221 */ /* 0x000fe20000010100 */
        /* <DEDUP_REMOVED lines=27> */
[----:B------:R-:W-:-:S06]  /*1ddb0*/  FMUL.FTZ R6, R129, R0 ;  /* 0x0000000081067220 */ /* 0x000fcc0000410000 */
[----:B------:R-:W-:Y:S01]  /*1ddc0*/  MUFU.EX2 R125, R125 ;  /* 0x0000007d007d7308 */ /* 0x000fe20000000800 */
[C---:B------:R-:W-:Y:S01]  /*1ddd0*/  FSETP.NEU.FTZ.AND P1, PT, R3.reuse, -INF , PT ;  /* 0xff8000000300780b */ /* 0x040fe20003f3d000 */
[----:B------:R-:W-:-:S05]  /*1dde0*/  FMUL.FTZ R2, R3, R0 ;  /* 0x0000000003027220 */ /* 0x000fca0000410000 */
[----:B------:R-:W-:Y:S01]  /*1ddf0*/  FSEL R129, R2, RZ, P1 ;  /* 0x000000ff02817208 */ /* 0x000fe20000800000 */
[----:B------:R-:W0:Y:S01]  /*1de00*/  MUFU.EX2 R6, R6 ;  /* 0x0000000600067308 */ /* 0x000e220000000800 */
[----:B------:R-:W-:-:S03]  /*1de10*/  FSEL R2, R3, RZ, P1 ;  /* 0x000000ff03027208 */ /* 0x000fc60000800000 */
[-CC-:B------:R-:W-:Y:S01]  /*1de20*/  FFMA.FTZ R189, R122, R0.reuse, -R129.reuse ;  /* 0x000000007abd7223 */ /* 0x180fe20000010881 */
[-C--:B------:R-:W-:Y:S01]  /*1de30*/  FFMA.FTZ R132, R123, R0.reuse, -R129 ;  /* 0x000000007b847223 */ /* 0x080fe20000010881 */
[----:B------:R-:W-:Y:S01]  /*1de40*/  FADD.FTZ R2, -R2, R9 ;  /* 0x0000000902027221 */ /* 0x000fe20000010100 */
[-CC-:B------:R-:W-:Y:S01]  /*1de50*/  FFMA.FTZ R191, R126, R0.reuse, -R129.reuse ;  /* 0x000000007ebf7223 */ /* 0x180fe20000010881 */
[-CC-:B------:R-:W-:Y:S01]  /*1de60*/  FFMA.FTZ R127, R127, R0.reuse, -R129.reuse ;  /* 0x000000007f7f7223 */ /* 0x180fe20000010881 */
[-CC-:B------:R-:W-:Y:S01]  /*1de70*/  FFMA.FTZ R185, R130, R0.reuse, -R129.reuse ;  /* 0x0000000082b97223 */ /* 0x180fe20000010881 */
[-C--:B------:R-:W-:Y:S01]  /*1de80*/  FMUL.FTZ R2, R2, R0.reuse ;  /* 0x0000000002027220 */ /* 0x080fe20000410000 */
[----:B------:R-:W-:Y:S01]  /*1de90*/  MUFU.EX2 R189, R189 ;  /* 0x000000bd00bd7308 */ /* 0x000fe20000000800 */
[-CC-:B------:R-:W-:Y:S01]  /*1dea0*/  FFMA.FTZ R126, R131, R0.reuse, -R129.reuse ;  /* 0x00000000837e7223 */ /* 0x180fe20000010881 */
[-CC-:B------:R-:W-:Y:S01]  /*1deb0*/  FFMA.FTZ R187, R134, R0.reuse, -R129.reuse ;  /* 0x0000000086bb7223 */ /* 0x180fe20000010881 */
[-CC-:B------:R-:W-:Y:S01]  /*1dec0*/  FFMA.FTZ R123, R135, R0.reuse, -R129.reuse ;  /* 0x00000000877b7223 */ /* 0x180fe20000010881 */
[-CC-:B------:R-:W-:Y:S01]  /*1ded0*/  FFMA.FTZ R181, R138, R0.reuse, -R129.reuse ;  /* 0x000000008ab57223 */ /* 0x180fe20000010881 */
[--C-:B------:R-:W-:Y:S01]  /*1dee0*/  FFMA.FTZ R122, R139, R0, -R129.reuse ;  /* 0x000000008b7a7223 */ /* 0x100fe20000010881 */
[----:B0-----:R-:W-:Y:S01]  /*1def0*/  FFMA.FTZ R8, R6, R8, R188 ;  /* 0x0000000806087223 */ /* 0x001fe200000100bc */
[-CC-:B------:R-:W-:Y:S01]  /*1df00*/  FFMA.FTZ R183, R142, R0.reuse, -R129.reuse ;  /* 0x000000008eb77223 */ /* 0x180fe20000010881 */
[----:B------:R-:W0:Y:S01]  /*1df10*/  MUFU.EX2 R2, R2 ;  /* 0x0000000200027308 */ /* 0x000e220000000800 */
[-CC-:B------:R-:W-:Y:S01]  /*1df20*/  FFMA.FTZ R135, R143, R0.reuse, -R129.reuse ;  /* 0x000000008f877223 */ /* 0x180fe20000010881 */
[----:B------:R-:W-:Y:S01]  /*1df30*/  FADD.FTZ R8, R21, R8 ;  /* 0x0000000815087221 */ /* 0x000fe20000010000 */
[-CC-:B------:R-:W-:Y:S01]  /*1df40*/  FFMA.FTZ R177, R146, R0.reuse, -R129.reuse ;  /* 0x0000000092b17223 */ /* 0x180fe20000010881 */
[-CC-:B------:R-:W-:Y:S01]  /*1df50*/  FFMA.FTZ R134, R147, R0.reuse, -R129.reuse ;  /* 0x0000000093867223 */ /* 0x180fe20000010881 */
[-CC-:B------:R-:W-:Y:S01]  /*1df60*/  FFMA.FTZ R179, R150, R0.reuse, -R129.reuse ;  /* 0x0000000096b37223 */ /* 0x180fe20000010881 */
[----:B------:R-:W-:Y:S01]  /*1df70*/  FADD.FTZ R8, R190, R8 ;  /* 0x00000008be087221 */ /* 0x000fe20000010000 */
[-CC-:B------:R-:W-:Y:S01]  /*1df80*/  FFMA.FTZ R133, R151, R0.reuse, -R129.reuse ;  /* 0x0000000097857223 */ /* 0x180fe20000010881 */
[----:B------:R-:W1:Y:S01]  /*1df90*/  MUFU.EX2 R132, R132 ;  /* 0x0000008400847308 */ /* 0x000e620000000800 */
[-CC-:B------:R-:W-:Y:S01]  /*1dfa0*/  FFMA.FTZ R173, R154, R0.reuse, -R129.reuse ;  /* 0x000000009aad7223 */ /* 0x180fe20000010881 */
[----:B------:R-:W-:Y:S01]  /*1dfb0*/  FADD.FTZ R8, R20, R8 ;  /* 0x0000000814087221 */ /* 0x000fe20000010000 */
[-CC-:B------:R-:W-:Y:S01]  /*1dfc0*/  FFMA.FTZ R131, R155, R0.reuse, -R129.reuse ;  /* 0x000000009b837223 */ /* 0x180fe20000010881 */
[-CC-:B------:R-:W-:Y:S01]  /*1dfd0*/  FFMA.FTZ R175, R158, R0.reuse, -R129.reuse ;  /* 0x000000009eaf7223 */ /* 0x180fe20000010881 */
[-CC-:B------:R-:W-:Y:S01]  /*1dfe0*/  FFMA.FTZ R130, R159, R0.reuse, -R129.reuse ;  /* 0x000000009f827223 */ /* 0x180fe20000010881 */
[----:B------:R-:W-:Y:S01]  /*1dff0*/  FADD.FTZ R8, R184, R8 ;  /* 0x00000008b8087221 */ /* 0x000fe20000010000 */
[-C--:B------:R-:W-:Y:S01]  /*1e000*/  FFMA.FTZ R169, R162, R0.reuse, -R129 ;  /* 0x00000000a2a97223 */ /* 0x080fe20000010881 */
[----:B------:R-:W2:Y:S01]  /*1e010*/  MUFU.EX2 R191, R191 ;  /* 0x000000bf00bf7308 */ /* 0x000ea20000000800 */
[----:B0-----:R-:W-:Y:S01]  /*1e020*/  FFMA.FTZ R7, R2, R7, R189 ;  /* 0x0000000702077223 */ /* 0x001fe200000100bd */
[----:B------:R-:W-:Y:S01]  /*1e030*/  FADD.FTZ R8, R15, R8 ;  /* 0x000000080f087221 */ /* 0x000fe20000010000 */
[-CC-:B------:R-:W-:Y:S01]  /*1e040*/  FFMA.FTZ R9, R163, R0.reuse, -R129.reuse ;  /* 0x00000000a3097223 */ /* 0x180fe20000010881 */
[-CC-:B------:R-:W-:Y:S01]  /*1e050*/  FFMA.FTZ R171, R166, R0.reuse, -R129.reuse ;  /* 0x00000000a6ab7223 */ /* 0x180fe20000010881 */
[----:B------:R-:W-:Y:S01]  /*1e060*/  FFMA.FTZ R129, R167, R0, -R129 ;  /* 0x00000000a7817223 */ /* 0x000fe20000010881 */
[----:B------:R-:W-:-:S02]  /*1e070*/  FADD.FTZ R8, R186, R8 ;  /* 0x00000008ba087221 */ /* 0x000fc40000010000 */
        /* <DEDUP_REMOVED lines=73> */
.L_x_5134:
        /* <DEDUP_REMOVED lines=31> */
[----:B0-----:R-:W-:Y:S02]  /*1e700*/  MOV R11, R199 ;  /* 0x000000c7000b7202 */ /* 0x001fe40000000f00 */
[C---:B--2---:R-:W-:Y:S01]  /*1e710*/  ISETP.GT.AND P1, PT, R5.reuse, R136, PT ;  /* 0x000000880500720c */ /* 0x044fe20003f24270 */
[----:B------:R-:W-:-:S12]  /*1e720*/  VIADD R5, R5, 0xffffffff ;  /* 0xffffffff05057836 */ /* 0x000fd80000000000 */
[----:B------:R-:W-:Y:S05]  /*1e730*/  @P1 BRA `(.L_x_5135) ;  /* 0xffffffc800841947 */ /* 0x000fea000383ffff */
.L_x_5114:
[----:B------:R-:W-:Y:S05]  /*1e740*/  BSYNC B0 ;  /* 0x0000000000007941 */ /* 0x000fea0003800000 */
.L_x_5113:
        /* <DEDUP_REMOVED lines=99> */
.L_x_5136:
[----:B------:R-:W-:Y:S01]  /*1ed80*/  IMAD R9, R194, 0x8, R18 ;  /* 0x00000008c2097824 */ /* 0x000fe200078e0212 */
[----:B------:R-:W-:-:S04]  /*1ed90*/  SHF.L.U32 R6, R199, 0x1f, RZ ;  /* 0x0000001fc7067819 */ /* 0x000fc800000006ff */
[----:B------:R0:W1:Y:S01]  /*1eda0*/  SYNCS.PHASECHK.TRANS64.TRYWAIT P1, [R9+URZ+0x30850], R6 ;  /* 0x03085006090075a7 */ /* 0x000062000802017f */
[----:B------:R-:W-:Y:S05]  /*1edb0*/  @!P0 BRA `(.L_x_5137) ;  /* 0x0000000000048947 */ /* 0x000fea0003800000 */
[----:B------:R-:W-:Y:S01]  /*1edc0*/  BPT.TRAP 0x1 ;  /* 0x000000040000795c */ /* 0x000fe20000300000 */
.L_x_5137:
        /* <DEDUP_REMOVED lines=9> */
.L_x_5139:
[----:B------:R-:W-:Y:S05]  /*1ee60*/  BSYNC B0 ;  /* 0x0000000000007941 */ /* 0x000fea0003800000 */
.L_x_5138:
[----:B------:R-:W-:Y:S01]  /*1ee70*/  IMAD.MOV.U32 R10, RZ, RZ, R2 ;  /* 0x000000ffff0a7224 */ /* 0x000fe200078e0002 */
[----:B------:R-:W-:Y:S01]  /*1ee80*/  WARPGROUP.ARRIVE ;  /* 0x00000000000079c5 */ /* 0x000fe20000000000 */
[----:B------:R-:W-:Y:S01]  /*1ee90*/  IMAD.MOV.U32 R11, RZ, RZ, 0x40000040 ;  /* 0x40000040ff0b7424 */ /* 0x000fe200078e00ff */
[----:B------:R-:W2:Y:S02]  /*1eea0*/  SHFL.BFLY PT, R5, R8, 0x2, 0x1f ;  /* 0x0c401f0008057f89 */ /* 0x000ea400000e0000 */
[----:B------:R-:W-:Y:S02]  /*1eeb0*/  R2UR UR6, R10 ;  /* 0x000000000a0672ca */ /* 0x000fe400000e0000 */
[----:B------:R-:W-:Y:S01]  /*1eec0*/  R2UR UR7, R11 ;  /* 0x000000000b0772ca */ /* 0x000fe200000e0000 */
[----:B------:R-:W-:Y:S01]  /*1eed0*/  IMAD.MOV.U32 R11, RZ, RZ, 0x40000040 ;  /* 0x40000040ff0b7424 */ /* 0x000fe200078e00ff */
[----:B------:R-:W-:-:S11]  /*1eee0*/  IADD3 R10, R2, 0x80, RZ ;  /* 0x00000080020a7810 */ /* 0x000fd60007ffe0ff */
[----:B------:R-:W-:Y:S01]  /*1eef0*/  HGMMA.64x192x16.F32 R24, R188, gdesc[UR4].tnspB, R24, gsb0 ;  /* 0x42e00004bc187df0 */ /* 0x000fe20008000818 */
[----:B------:R-:W-:Y:S01]  /*1ef00*/  R2UR UR6, R10 ;  /* 0x000000000a0672ca */ /* 0x000fe200000e0000 */
[----:B------:R-:W-:Y:S01]  /*1ef10*/  VIADD R10, R2, 0x100 ;  /* 0x00000100020a7836 */ /* 0x000fe20000000000 */
[----:B------:R-:W-:Y:S01]  /*1ef20*/  R2UR UR7, R11 ;  /* 0x000000000b0772ca */ /* 0x000fe200000e0000 */
[----:B------:R-:W-:Y:S02]  /*1ef30*/  IMAD.MOV.U32 R11, RZ, RZ, 0x40000040 ;  /* 0x40000040ff0b7424 */ /* 0x000fe400078e00ff */
[----:B--2---:R-:W-:Y:S01]  /*1ef40*/  FADD.FTZ R5, R5, R8 ;  /* 0x0000000805057221 */ /* 0x004fe20000010000 */
[----:B------:R-:W-:Y:S02]  /*1ef50*/  WARPGROUP.DEPBAR.LE gsb0, 0x0 ;  /* 0x00008000000079c5 */ /* 0x000fe40000010000 */
[----:B------:R-:W-:-:S11]  /*1ef60*/  WARPGROUP.ARRIVE ;  /* 0x00000000000079c5 */ /* 0x000fd60000000000 */
        /* <DEDUP_REMOVED lines=18> */
[----:B------:R-:W-:Y:S01]  /*1f090*/  IMAD.MOV.U32 R11, RZ, RZ, 0x40000040 ;  /* 0x40000040ff0b7424 */ /* 0x000fe200078e00ff */
[----:B------:R-:W0:Y:S02]  /*1f0a0*/  SHFL.BFLY PT, R2, R7, 0x2, 0x1f ;  /* 0x0c401f0007027f89 */ /* 0x000e2400000e0000 */
[----:B01----:R-:W-:Y:S01]  /*1f0b0*/  FADD.FTZ R6, R2, R7 ;  /* 0x0000000702067221 */ /* 0x003fe20000010000 */
[----:B------:R-:W-:Y:S01]  /*1f0c0*/  IMAD.MOV.U32 R7, RZ, RZ, RZ ;  /* 0x000000ffff077224 */ /* 0x000fe200078e00ff */
[----:B------:R-:W0:Y:S02]  /*1f0d0*/  SHFL.BFLY PT, R2, R5, 0x1, 0x1f ;  /* 0x0c201f0005027f89 */ /* 0x000e2400000e0000 */
[----:B0-----:R-:W-:Y:S01]  /*1f0e0*/  FADD.FTZ R12, R5, R2 ;  /* 0x00000002050c7221 */ /* 0x001fe20000010000 */
[----:B------:R-:W-:-:S02]  /*1f0f0*/  IMAD.MOV.U32 R2, RZ, RZ, RZ ;  /* 0x000000ffff027224 */ /* 0x000fc400078e00ff */
[----:B------:R-:W-:Y:S02]  /*1f100*/  IMAD.MOV.U32 R5, RZ, RZ, -0x800000 ;  /* 0xff800000ff057424 */ /* 0x000fe400078e00ff */
[----:B------:R-:W-:-:S13]  /*1f110*/  FSETP.NE.FTZ.AND P1, PT, R12, RZ, PT ;  /* 0x000000ff0c00720b */ /* 0x000fda0003f35000 */
[----:B------:R-:W-:Y:S01]  /*1f120*/  @P1 MUFU.RCP R7, R12 ;  /* 0x0000000c00071308 */ /* 0x000fe20000001000 */
[----:B------:R-:W-:Y:S02]  /*1f130*/  WARPGROUP.DEPBAR.LE gsb0, 0x0 ;  /* 0x00008000000079c5 */ /* 0x000fe40000010000 */
[----:B------:R-:W-:-:S06]  /*1f140*/  WARPGROUP.ARRIVE ;  /* 0x00000000000079c5 */ /* 0x000fcc0000000000 */
[----:B------:R-:W-:Y:S01]  /*1f150*/  HGMMA.64x192x16.F32 R24, R172, gdesc[UR4].tnspB, R24, gsb0 ;  /* 0x42e00004ac187df0 */ /* 0x000fe20008000818 */
[----:B------:R-:W-:Y:S02]  /*1f160*/  R2UR UR6, R10 ;  /* 0x000000000a0672ca */ /* 0x000fe400000e0000 */
[----:B------:R-:W-:Y:S01]  /*1f170*/  R2UR UR7, R11 ;  /* 0x000000000b0772ca */ /* 0x000fe200000e0000 */
[----:B------:R-:W0:Y:S01]  /*1f180*/  @P1 MUFU.LG2 R10, R12 ;  /* 0x0000000c000a1308 */ /* 0x000e220000000c00 */
[----:B------:R-:W1:Y:S01]  /*1f190*/  SHFL.BFLY PT, R11, R6, 0x1, 0x1f ;  /* 0x0c201f00060b7f89 */ /* 0x000e6200000e0000 */
[----:B0-----:R-:W-:Y:S01]  /*1f1a0*/  @P1 FMUL.FTZ R10, R10, 0.69314718246459960938 ;  /* 0x3f3172180a0a1820 */ /* 0x001fe20000410000 */
[----:B-1----:R-:W-:Y:S01]  /*1f1b0*/  FADD.FTZ R13, R6, R11 ;  /* 0x0000000b060d7221 */ /* 0x002fe20000010000 */
[----:B------:R-:W-:Y:S01]  /*1f1c0*/  @P1 FMUL.FTZ R11, R0, 0.69314718246459960938 ;  /* 0x3f317218000b1820 */ /* 0x000fe20000410000 */
[----:B------:R-:W-:-:S03]  /*1f1d0*/  MOV R6, 0xff800000 ;  /* 0xff80000000067802 */ /* 0x000fc60000000f00 */
[----:B------:R-:W-:Y:S01]  /*1f1e0*/  FSETP.NE.FTZ.AND P2, PT, R13, RZ, PT ;  /* 0x000000ff0d00720b */ /* 0x000fe20003f55000 */
[----:B------:R-:W-:-:S12]  /*1f1f0*/  @P1 FFMA.FTZ R6, R11, R4, R10 ;  /* 0x000000040b061223 */ /* 0x000fd8000001000a */
[----:B------:R-:W0:Y:S01]  /*1f200*/  @P2 MUFU.LG2 R8, R13 ;  /* 0x0000000d00082308 */ /* 0x000e220000000c00 */
[----:B------:R-:W-:-:S07]  /*1f210*/  @P2 FMUL.FTZ R15, R0, 0.69314718246459960938 ;  /* 0x3f317218000f2820 */ /* 0x000fce0000410000 */
        /* <DEDUP_REMOVED lines=9> */
.L_x_5141:
[----:B------:R-:W2:Y:S01]  /*1f2b0*/  LDL.LU R11, [R1+0x58] ;  /* 0x00005800010b7983 */ /* 0x000ea20000300800 */
[----:B------:R-:W-:Y:S02]  /*1f2c0*/  VIADD R9, R9, 0x30860 ;  /* 0x0003086009097836 */ /* 0x000fe40000000000 */
[-C--:B------:R-:W-:Y:S01]  /*1f2d0*/  FMUL.FTZ R124, R83, R2.reuse ;  /* 0x00000002537c7220 */ /* 0x080fe20000410000 */
        /* <DEDUP_REMOVED lines=105> */
.L_x_4994:
[----:B------:R-:W1:Y:S08]  /*1f970*/  S2UR UR4, SR_CgaCtaId ;  /* 0x00000000000479c3 */ /* 0x000e700000008800 */
[----:B------:R-:W-:Y:S01]  /*1f980*/  BAR.SYNC.DEFER_BLOCKING 0x5, 0x180 ;  /* 0x0146000000007b1d */ /* 0x000fe20000010000 */
[----:B0-----:R-:W-:-:S05]  /*1f990*/  MOV R9, 0x400 ;  /* 0x0000040000097802 */ /* 0x001fca0000000f00 */
[----:B------:R-:W-:Y:S01]  /*1f9a0*/  BSSY B0, `(.L_x_5142) ;  /* 0x0000273000007945 */ /* 0x000fe20003800000 */
[----:B-1----:R-:W-:-:S05]  /*1f9b0*/  IMAD.U32 R204, RZ, RZ, UR4 ;  /* 0x00000004ffcc7e24 */ /* 0x002fca000f8e00ff */
[----:B------:R-:W-:-:S05]  /*1f9c0*/  LEA R18, R204, R9, 0x18 ;  /* 0x00000009cc127211 */ /* 0x000fca00078ec0ff */
[----:B------:R0:W1:Y:S01]  /*1f9d0*/  LDS.128 R28, [R18+0x308d0] ;  /* 0x0308d000121c7984 */ /* 0x0000620000000c00 */
[----:B------:R-:W-:Y:S06]  /*1f9e0*/  BAR.ARV 0x4, 0x180 ;  /* 0x0106000000007b1d */ /* 0x000fec0000002000 */
[----:B------:R-:W-:Y:S05]  /*1f9f0*/  @P0 BRA `(.L_x_5143) ;  /* 0x0000001800940947 */ /* 0x000fea0003800000 */
[----:B------:R-:W2:Y:S04]  /*1fa00*/  LDL R2, [R1+0x88] ;  /* 0x0000880001027983 */ /* 0x000ea80000100800 */
[----:B------:R-:W3:Y:S01]  /*1fa10*/  LDL R102, [R1+0x54] ;  /* 0x0000540001667983 */ /* 0x000ee20000100800 */
[----:B------:R-:W4:Y:S01]  /*1fa20*/  S2R R11, SR_SWINHI ;  /* 0x00000000000b7919 */ /* 0x000f220000002f00 */
[----:B------:R-:W-:Y:S01]  /*1fa30*/  F2FP.F16.F32.PACK_AB R24, R25, R24 ;  /* 0x000000181918723e */ /* 0x000fe200000000ff */
[----:B------:R-:W-:Y:S01]  /*1fa40*/  ULDC.64 UR4, c[0x0][0xc00] ;  /* 0x0003000000047ab9 */ /* 0x000fe20000000a00 */
[----:B------:R-:W-:Y:S01]  /*1fa50*/  F2FP.F16.F32.PACK_AB R25, R138, R26 ;  /* 0x0000001a8a19723e */ /* 0x000fe200000000ff */
[----:B------:R-:W3:Y:S01]  /*1fa60*/  LDL R94, [R1+0x50] ;  /* 0x00005000015e7983 */ /* 0x000ee20000100800 */
[----:B------:R-:W-:-:S02]  /*1fa70*/  F2FP.F16.F32.PACK_AB R26, R3, R0 ;  /* 0x00000000031a723e */ /* 0x000fc400000000ff */
[----:B------:R-:W-:Y:S02]  /*1fa80*/  MOV R8, R18 ;  /* 0x0000001200087202 */ /* 0x000fe40000000f00 */
[----:B----4-:R-:W-:Y:S02]  /*1fa90*/  MOV R9, R11 ;  /* 0x0000000b00097202 */ /* 0x010fe40000000f00 */
        /* <DEDUP_REMOVED lines=38> */
[----:B------:R-:W-:Y:S01]  /*1fd00*/  F2FP.F16.F32.PACK_AB R115, R119, R118 ;  /* 0x000000767773723e */ /* 0x000fe200000000ff */
[----:B--2---:R-:W-:-:S03]  /*1fd10*/  IMAD.WIDE R74, R2, 0x2, R8 ;  /* 0x00000002024a7825 */ /* 0x004fc600078e0208 */
[C---:B-----5:R-:W-:Y:S02]  /*1fd20*/  IADD3 R137, P1, R74.reuse, 0x40, RZ ;  /* 0x000000404a897810 */ /* 0x060fe40007f3e0ff */
[C---:B------:R-:W-:Y:S02]  /*1fd30*/  IADD3 R111, P2, R74.reuse, 0x20, RZ ;  /* 0x000000204a6f7810 */ /* 0x040fe40007f5e0ff */
[C---:B------:R-:W-:Y:S01]  /*1fd40*/  LOP3.LUT R11, R74.reuse, 0x380, RZ, 0xc0, !PT ;  /* 0x000003804a0b7812 */ /* 0x040fe200078ec0ff */
[----:B------:R-:W-:Y:S01]  /*1fd50*/  IMAD.X R15, RZ, RZ, R75, P1 ;  /* 0x000000ffff0f7224 */ /* 0x000fe200008e064b */
[C---:B------:R-:W-:Y:S02]  /*1fd60*/  IADD3 R2, P1, R74.reuse, 0x8020, RZ ;  /* 0x000080204a027810 */ /* 0x040fe40007f3e0ff */
[C---:B------:R-:W-:Y:S02]  /*1fd70*/  IADD3 R139, P6, R74.reuse, 0x60, RZ ;  /* 0x000000604a8b7810 */ /* 0x040fe40007fde0ff */
[----:B------:R-:W-:-:S02]  /*1fd80*/  IADD3 R141, P5, R74, 0x4000, RZ ;  /* 0x000040004a8d7810 */ /* 0x000fc40007fbe0ff */
[----:B------:R-:W-:Y:S02]  /*1fd90*/  LOP3.LUT R12, R111, 0x380, RZ, 0xc0, !PT ;  /* 0x000003806f0c7812 */ /* 0x000fe400078ec0ff */
[----:B------:R-:W-:Y:S02]  /*1fda0*/  SHF.R.U64 R11, R11, 0x3, RZ ;  /* 0x000000030b0b7819 */ /* 0x000fe400000012ff */
[----:B------:R-:W-:Y:S01]  /*1fdb0*/  LOP3.LUT R66, R2, 0x380, RZ, 0xc0, !PT ;  /* 0x0000038002427812 */ /* 0x000fe200078ec0ff */
[--C-:B------:R-:W-:Y:S01]  /*1fdc0*/  IMAD.X R21, RZ, RZ, R75.reuse, P6 ;  /* 0x000000ffff157224 */ /* 0x100fe200030e064b */
[----:B------:R-:W-:Y:S01]  /*1fdd0*/  SHF.R.U64 R12, R12, 0x3, RZ ;  /* 0x000000030c0c7819 */ /* 0x000fe200000012ff */
[----:B------:R-:W-:Y:S01]  /*1fde0*/  IMAD.X R39, RZ, RZ, R75, P5 ;  /* 0x000000ffff277224 */ /* 0x000fe200028e064b */
[----:B------:R-:W-:Y:S02]  /*1fdf0*/  IADD3.X R13, RZ, R75, RZ, P2, !PT ;  /* 0x0000004bff0d7210 */ /* 0x000fe400017fe4ff */
[----:B------:R-:W-:-:S02]  /*1fe00*/  IADD3 R143, P0, R74, 0x4020, RZ ;  /* 0x000040204a8f7810 */ /* 0x000fc40007f1e0ff */
[C---:B------:R-:W-:Y:S02]  /*1fe10*/  IADD3 R145, P4, R74.reuse, 0x4040, RZ ;  /* 0x000040404a917810 */ /* 0x040fe40007f9e0ff */
[C---:B------:R-:W-:Y:S02]  /*1fe20*/  IADD3 R147, P3, R74.reuse, 0x4060, RZ ;  /* 0x000040604a937810 */ /* 0x040fe40007f7e0ff */
[C---:B------:R-:W-:Y:S02]  /*1fe30*/  IADD3 R149, P2, R74.reuse, 0x8000, RZ ;  /* 0x000080004a957810 */ /* 0x040fe40007f5e0ff */
[C---:B------:R-:W-:Y:S02]  /*1fe40*/  IADD3 R70, P6, R74.reuse, 0x8040, RZ ;  /* 0x000080404a467810 */ /* 0x040fe40007fde0ff */
[----:B-1----:R-:W-:Y:S02]  /*1fe50*/  IADD3 R28, P5, R74, 0x8060, RZ ;  /* 0x000080604a1c7810 */ /* 0x002fe40007fbe0ff */
[----:B------:R-:W-:-:S02]  /*1fe60*/  LOP3.LUT R74, R11, R74, RZ, 0x3c, !PT ;  /* 0x0000004a0b4a7212 */ /* 0x000fc400078e3cff */
[----:B------:R-:W-:Y:S02]  /*1fe70*/  SHF.R.U64 R3, R66, 0x3, RZ ;  /* 0x0000000342037819 */ /* 0x000fe400000012ff */
[----:B------:R-:W-:Y:S02]  /*1fe80*/  LOP3.LUT R12, R12, R111, RZ, 0x3c, !PT ;  /* 0x0000006f0c0c7212 */ /* 0x000fe400078e3cff */
[----:B------:R-:W-:Y:S01]  /*1fe90*/  MOV R74, R74 ;  /* 0x0000004a004a7202 */ /* 0x000fe20000000f00 */
[----:B------:R-:W-:Y:S01]  /*1fea0*/  BAR.SYNC.DEFER_BLOCKING 0x1, 0x100 ;  /* 0x0044000000007b1d */ /* 0x000fe20000010000 */
[----:B------:R-:W-:Y:S02]  /*1feb0*/  LOP3.LUT R66, R3, R2, RZ, 0x3c, !PT ;  /* 0x0000000203427212 */ /* 0x000fe400078e3cff */
[----:B------:R-:W-:Y:S01]  /*1fec0*/  MOV R2, R12 ;  /* 0x0000000c00027202 */ /* 0x000fe20000000f00 */
[----:B------:R-:W-:Y:S01]  /*1fed0*/  IMAD.X R47, RZ, RZ, R75, P0 ;  /* 0x000000ffff2f7224 */ /* 0x000fe200000e064b */
[----:B------:R-:W-:-:S02]  /*1fee0*/  ISETP.NE.U32.AND P0, PT, RZ, UR4, PT ;  /* 0x00000004ff007c0c */ /* 0x000fc4000bf05070 */
[----:B------:R-:W-:Y:S02]  /*1fef0*/  LOP3.LUT R14, R137, 0x380, RZ, 0xc0, !PT ;  /* 0x00000380890e7812 */ /* 0x000fe400078ec0ff */
[----:B------:R-:W-:Y:S02]  /*1ff00*/  LOP3.LUT R20, R139, 0x380, RZ, 0xc0, !PT ;  /* 0x000003808b147812 */ /* 0x000fe400078ec0ff */
[----:B------:R-:W-:Y:S02]  /*1ff10*/  LOP3.LUT R58, R147, 0x380, RZ, 0xc0, !PT ;  /* 0x00000380933a7812 */ /* 0x000fe400078ec0ff */
[----:B------:R-:W-:Y:S02]  /*1ff20*/  LOP3.LUT R38, R141, 0x380, RZ, 0xc0, !PT ;  /* 0x000003808d267812 */ /* 0x000fe400078ec0ff */
[----:B------:R-:W-:Y:S01]  /*1ff30*/  ISETP.NE.AND.EX P0, PT, RZ, UR5, PT, P0 ;  /* 0x00000005ff007c0c */ /* 0x000fe2000bf05300 */
[----:B------:R-:W-:Y:S01]  /*1ff40*/  ULDC.64 UR4, c[0x0][0xc08] ;  /* 0x0003020000047ab9 */ /* 0x000fe20000000a00 */
[----:B------:R-:W-:Y:S04]  /*1ff50*/  STSM.16.M88.4 [R74], R24 ;  /* 0x000000184a007844 */ /* 0x000fe80000000200 */
[----:B------:R1:W-:Y:S01]  /*1ff60*/  STSM.16.M88.4 [R2], R32 ;  /* 0x0000002002007844 */ /* 0x0003e20000000200 */
[----:B------:R-:W-:Y:S01]  /*1ff70*/  LOP3.LUT R46, R143, 0x380, RZ, 0xc0, !PT ;  /* 0x000003808f2e7812 */ /* 0x000fe200078ec0ff */
[----:B------:R-:W-:Y:S01]  /*1ff80*/  IMAD.X R63, RZ, RZ, R75, P2 ;  /* 0x000000ffff3f7224 */ /* 0x000fe200010e064b */
[----:B------:R-:W-:-:S02]  /*1ff90*/  SHF.R.U64 R14, R14, 0x3, RZ ;  /* 0x000000030e0e7819 */ /* 0x000fc400000012ff */
[----:B------:R-:W-:Y:S01]  /*1ffa0*/  LOP3.LUT R54, R145, 0x380, RZ, 0xc0, !PT ;  /* 0x0000038091367812 */ /* 0x000fe200078ec0ff */
[--C-:B------:R-:W-:Y:S01]  /*1ffb0*/  IMAD.X R55, RZ, RZ, R75.reuse, P4 ;  /* 0x000000ffff377224 */ /* 0x100fe200020e064b */
[----:B------:R-:W-:Y:S01]  /*1ffc0*/  SHF.R.U64 R20, R20, 0x3, RZ ;  /* 0x0000000314147819 */ /* 0x000fe200000012ff */
[----:B-1----:R-:W3:Y:S01]  /*1ffd0*/  LDC.64 R2, c[0x0][0xc00] ;  /* 0x00030000ff027b82 */ /* 0x002ee20000000a00 */
[----:B------:R-:W-:Y:S01]  /*1ffe0*/  SHF.R.U64 R58, R58, 0x3, RZ ;  /* 0x000000033a3a7819 */ /* 0x000fe200000012ff */
[--C-:B------:R-:W-:Y:S01]  /*1fff0*/  IMAD.X R67, RZ, RZ, R75.reuse, P1 ;  /* 0x000000ffff437224 */ /* 0x100fe200008e064b */
[----:B------:R-:W-:Y:S01]  /*20000*/  ISETP.NE.U32.AND P2, PT, RZ, UR4, PT ;  /* 0x00000004ff007c0c */ /* 0x000fe2000bf45070 */
[--C-:B------:R-:W-:Y:S01]  /*20010*/  IMAD.X R71, RZ, RZ, R75.reuse, P6 ;  /* 0x000000ffff477224 */ /* 0x100fe200030e064b */
[----:B------:R-:W-:Y:S01]  /*20020*/  IADD3.X R59, RZ, R75, RZ, P3, !PT ;  /* 0x0000004bff3b7210 */ /* 0x000fe20001ffe4ff */
[----:B------:R-:W-:Y:S01]  /*20030*/  IMAD.X R11, RZ, RZ, R75, P5 ;  /* 0x000000ffff0b7224 */ /* 0x000fe200028e064b */
[----:B------:R-:W-:-:S02]  /*20040*/  SHF.R.U64 R38, R38, 0x3, RZ ;  /* 0x0000000326267819 */ /* 0x000fc400000012ff */
[----:B------:R-:W-:Y:S02]  /*20050*/  LOP3.LUT R62, R149, 0x380, RZ, 0xc0, !PT ;  /* 0x00000380953e7812 */ /* 0x000fe400078ec0ff */
[----:B------:R-:W-:Y:S02]  /*20060*/  SHF.R.U64 R46, R46, 0x3, RZ ;  /* 0x000000032e2e7819 */ /* 0x000fe400000012ff */
[----:B------:R-:W-:Y:S02]  /*20070*/  LOP3.LUT R75, R70, 0x380, RZ, 0xc0, !PT ;  /* 0x00000380464b7812 */ /* 0x000fe400078ec0ff */
[----:B------:R-:W-:Y:S02]  /*20080*/  LOP3.LUT R14, R14, R137, RZ, 0x3c, !PT ;  /* 0x000000890e0e7212 */ /* 0x000fe400078e3cff */
[----:B------:R-:W-:Y:S02]  /*20090*/  SHF.R.U64 R54, R54, 0x3, RZ ;  /* 0x0000000336367819 */ /* 0x000fe400000012ff */
[----:B------:R-:W-:-:S02]  /*200a0*/  LOP3.LUT R111, R28, 0x380, RZ, 0xc0, !PT ;  /* 0x000003801c6f7812 */ /* 0x000fc400078ec0ff */
[----:B------:R-:W-:Y:S02]  /*200b0*/  LOP3.LUT R20, R20, R139, RZ, 0x3c, !PT ;  /* 0x0000008b14147212 */ /* 0x000fe400078e3cff */
[----:B------:R-:W-:Y:S02]  /*200c0*/  LOP3.LUT R58, R58, R147, RZ, 0x3c, !PT ;  /* 0x000000933a3a7212 */ /* 0x000fe400078e3cff */
[----:B------:R-:W-:Y:S02]  /*200d0*/  ISETP.NE.AND.EX P2, PT, RZ, UR5, PT, P2 ;  /* 0x00000005ff007c0c */ /* 0x000fe4000bf45320 */
[----:B------:R-:W-:Y:S02]  /*200e0*/  LOP3.LUT R38, R38, R141, RZ, 0x3c, !PT ;  /* 0x0000008d26267212 */ /* 0x000fe400078e3cff */
[----:B------:R-:W-:Y:S02]  /*200f0*/  SHF.R.U64 R62, R62, 0x3, RZ ;  /* 0x000000033e3e7819 */ /* 0x000fe400000012ff */
[----:B------:R-:W-:-:S02]  /*20100*/  LOP3.LUT R46, R46, R143, RZ, 0x3c, !PT ;  /* 0x0000008f2e2e7212 */ /* 0x000fc400078e3cff */
[----:B------:R-:W-:Y:S02]  /*20110*/  SHF.R.U64 R75, R75, 0x3, RZ ;  /* 0x000000034b4b7819 */ /* 0x000fe400000012ff */
[----:B------:R-:W-:Y:S02]  /*20120*/  LOP3.LUT R54, R54, R145, RZ, 0x3c, !PT ;  /* 0x0000009136367212 */ /* 0x000fe400078e3cff */
[----:B------:R-:W-:Y:S02]  /*20130*/  SHF.R.U64 R111, R111, 0x3, RZ ;  /* 0x000000036f6f7819 */ /* 0x000fe400000012ff */
[----:B------:R-:W-:Y:S02]  /*20140*/  MOV R14, R14 ;  /* 0x0000000e000e7202 */ /* 0x000fe40000000f00 */
[----:B------:R-:W-:Y:S02]  /*20150*/  MOV R20, R20 ;  /* 0x0000001400147202 */ /* 0x000fe40000000f00 */
[----:B------:R-:W-:-:S02]  /*20160*/  MOV R13, R58 ;  /* 0x0000003a000d7202 */ /* 0x000fc40000000f00 */
[----:B------:R-:W-:Y:S02]  /*20170*/  LOP3.LUT R62, R62, R149, RZ, 0x3c, !PT ;  /* 0x000000953e3e7212 */ /* 0x000fe400078e3cff */
[----:B------:R-:W-:Y:S02]  /*20180*/  MOV R38, R38 ;  /* 0x0000002600267202 */ /* 0x000fe40000000f00 */
[----:B------:R-:W-:Y:S02]  /*20190*/  MOV R12, R66 ;  /* 0x00000042000c7202 */ /* 0x000fe40000000f00 */
[----:B------:R-:W-:Y:S02]  /*201a0*/  F2FP.F16.F32.PACK_AB R58, R61, R60 ;  /* 0x0000003c3d3a723e */ /* 0x000fe400000000ff */
[----:B------:R-:W-:Y:S02]  /*201b0*/  F2FP.F16.F32.PACK_AB R59, R129, R7 ;  /* 0x00000007813b723e */ /* 0x000fe400000000ff */
[----:B------:R-:W-:-:S02]  /*201c0*/  LOP3.LUT R70, R75, R70, RZ, 0x3c, !PT ;  /* 0x000000464b467212 */ /* 0x000fc400078e3cff */
[----:B------:R-:W-:Y:S02]  /*201d0*/  MOV R46, R46 ;  /* 0x0000002e002e7202 */ /* 0x000fe40000000f00 */
[----:B------:R-:W-:Y:S02]  /*201e0*/  F2FP.F16.F32.PACK_AB R66, R69, R68 ;  /* 0x000000444542723e */ /* 0x000fe400000000ff */
[----:B------:R-:W-:Y:S01]  /*201f0*/  F2FP.F16.F32.PACK_AB R67, R127, R121 ;  /* 0x000000797f43723e */ /* 0x000fe200000000ff */
[----:B------:R-:W-:Y:S01]  /*20200*/  STSM.16.M88.4 [R14], R40 ;  /* 0x000000280e007844 */ /* 0x000fe20000000200 */
[----:B------:R-:W-:Y:S02]  /*20210*/  LOP3.LUT R10, R111, R28, RZ, 0x3c, !PT ;  /* 0x0000001c6f0a7212 */ /* 0x000fe400078e3cff */
[----:B------:R-:W-:Y:S02]  /*20220*/  MOV R54, R54 ;  /* 0x0000003600367202 */ /* 0x000fe40000000f00 */
[----:B------:R-:W-:-:S02]  /*20230*/  F2FP.F16.F32.PACK_AB R74, R77, R76 ;  /* 0x0000004c4d4a723e */ /* 0x000fc400000000ff */
[----:B------:R-:W-:Y:S01]  /*20240*/  F2FP.F16.F32.PACK_AB R75, R125, R78 ;  /* 0x0000004e7d4b723e */ /* 0x000fe200000000ff */
[----:B------:R1:W-:Y:S01]  /*20250*/  STSM.16.M88.4 [R20], R48 ;  /* 0x0000003014007844 */ /* 0x0003e20000000200 */
[----:B------:R-:W-:Y:S02]  /*20260*/  MOV R62, R62 ;  /* 0x0000003e003e7202 */ /* 0x000fe40000000f00 */
[----:B------:R-:W-:Y:S01]  /*20270*/  MOV R70, R70 ;  /* 0x0000004600467202 */ /* 0x000fe20000000f00 */
[----:B------:R-:W-:Y:S01]  /*20280*/  STSM.16.M88.4 [R38], R56 ;  /* 0x0000003826007844 */ /* 0x000fe20000000200 */
[----:B------:R-:W-:Y:S01]  /*20290*/  MOV R0, R10 ;  /* 0x0000000a00007202 */ /* 0x000fe20000000f00 */
[C---:B---3--:R-:W-:Y:S02]  /*202a0*/  IMAD.WIDE R10, R102.reuse, 0x4, R2 ;  /* 0x00000004660a7825 */ /* 0x048fe400078e0202 */
[----:B------:R2:W-:Y:S01]  /*202b0*/  STSM.16.M88.4 [R46], R64 ;  /* 0x000000402e007844 */ /* 0x0005e20000000200 */
[----:B------:R-:W3:Y:S03]  /*202c0*/  @P2 LDC.64 R2, c[0x0][0xc08] ;  /* 0x00030200ff022b82 */ /* 0x000ee60000000a00 */
[----:B------:R4:W-:Y:S04]  /*202d0*/  STSM.16.M88.4 [R54], R72 ;  /* 0x0000004836007844 */ /* 0x0009e80000000200 */
[----:B------:R4:W-:Y:S01]  /*202e0*/  STSM.16.M88.4 [R13], R80 ;  /* 0x000000500d007844 */ /* 0x0009e20000000200 */
[----:B------:R-:W-:Y:S01]  /*202f0*/  ULDC UR4, c[0x0][0xa88] ;  /* 0x0002a20000047ab9 */ /* 0x000fe20000000800 */
[----:B------:R-:W-:Y:S01]  /*20300*/  IMAD.MOV.U32 R21, RZ, RZ, RZ ;  /* 0x000000ffff157224 */ /* 0x000fe200078e00ff */
[----:B-1----:R-:W1:Y:S01]  /*20310*/  LDC R20, c[0x0][0xbe8] ;  /* 0x0002fa00ff147b82 */ /* 0x002e620000000800 */
[----:B------:R4:W-:Y:S04]  /*20320*/  STSM.16.M88.4 [R62], R88 ;  /* 0x000000583e007844 */ /* 0x0009e80000000200 */
[----:B------:R4:W-:Y:S04]  /*20330*/  STSM.16.M88.4 [R12], R96 ;  /* 0x000000600c007844 */ /* 0x0009e80000000200 */
[----:B------:R4:W-:Y:S04]  /*20340*/  STSM.16.M88.4 [R70], R104 ;  /* 0x0000006846007844 */ /* 0x0009e80000000200 */
[----:B------:R4:W-:Y:S01]  /*20350*/  STSM.16.M88.4 [R0], R112 ;  /* 0x0000007000007844 */ /* 0x0009e20000000200 */
[----:B------:R-:W-:Y:S01]  /*20360*/  BAR.SYNC.DEFER_BLOCKING 0x1, 0x100 ;  /* 0x0044000000007b1d */ /* 0x000fe20000010000 */
[----:B--2---:R-:W-:Y:S01]  /*20370*/  MOV R65, UR4 ;  /* 0x0000000400417c02 */ /* 0x004fe20008000f00 */
[----:B---3--:R-:W-:-:S04]  /*20380*/  @P2 IMAD.WIDE R2, R102, 0x4, R2 ;  /* 0x0000000466022825 */ /* 0x008fc800078e0202 */
[----:B------:R4:W5:Y:S04]  /*20390*/  @P0 LDG.E R21, desc[UR60][R10.64] ;  /* 0x0000003c0a150981 */ /* 0x000968000c1e1900 */
[----:B------:R4:W5:Y:S01]  /*203a0*/  @P2 LDG.E R65, desc[UR60][R2.64] ;  /* 0x0000003c02412981 */ /* 0x000962000c1e1900 */
[----:B-1----:R-:W-:-:S13]  /*203b0*/  ISETP.NE.AND P1, PT, R20, 0x1, PT ;  /* 0x000000011400780c */ /* 0x002fda0003f25270 */
[----:B------:R-:W1:Y:S08]  /*203c0*/  @P1 LDC R4, c[0x0][0xbec] ;  /* 0x0002fb00ff041b82 */ /* 0x000e700000000800 */
[----:B------:R-:W2:Y:S01]  /*203d0*/  @P1 LDC R7, c[0x0][0xbf0] ;  /* 0x0002fc00ff071b82 */ /* 0x000ea20000000800 */
[----:B------:R-:W-:Y:S01]  /*203e0*/  SHF.R.S32.HI R28, RZ, 0x1f, R94 ;  /* 0x0000001fff1c7819 */ /* 0x000fe2000001145e */
[----:B----4-:R-:W-:Y:S06]  /*203f0*/  @P2 BRA `(.L_x_5144) ;  /* 0x0000000000102947 */ /* 0x010fec0003800000 */
[----:B------:R-:W-:Y:S05]  /*20400*/  @!P0 BRA `(.L_x_5144) ;  /* 0x00000000000c8947 */ /* 0x000fea0003800000 */
[----:B------:R-:W3:Y:S04]  /*20410*/  LDG.E R0, desc[UR60][R10.64] ;  /* 0x0000003c0a007981 */ /* 0x000ee8000c1e1900 */
[----:B-----5:R-:W3:Y:S02]  /*20420*/  LDG.E R65, desc[UR60][R10.64+0x4] ;  /* 0x0000043c0a417981 */ /* 0x020ee4000c1e1900 */
[----:B---3--:R-:W-:-:S07]  /*20430*/  IMAD.IADD R65, R65, 0x1, -R0 ;  /* 0x0000000141417824 */ /* 0x008fce00078e0a00 */
.L_x_5144:
[----:B------:R-:W3:Y:S04]  /*20440*/  LDL R10, [R1+0x44] ;  /* 0x00004400010a7983 */ /* 0x000ee80000100800 */
[----:B------:R-:W4:Y:S01]  /*20450*/  LDL R68, [R1+0x4c] ;  /* 0x00004c0001447983 */ /* 0x000f220000100800 */
[--C-:B-----5:R-:W-:Y:S01]  /*20460*/  SHF.R.S32.HI R3, RZ, 0x1f, R21.reuse ;  /* 0x0000001fff037819 */ /* 0x120fe20000011415 */
[----:B------:R-:W-:Y:S01]  /*20470*/  IMAD.MOV.U32 R2, RZ, RZ, R21 ;  /* 0x000000ffff027224 */ /* 0x000fe200078e0015 */
[----:B------:R-:W-:Y:S01]  /*20480*/  ULDC.64 UR4, c[0x0][0xb90] ;  /* 0x0002e40000047ab9 */ /* 0x000fe20000000a00 */
[----:B------:R-:W3:Y:S01]  /*20490*/  LDL.LU R72, [R1+0x30] ;  /* 0x0000300001487983 */ /* 0x000ee20000300800 */
[----:B------:R-:W-:Y:S01]  /*204a0*/  SEL R64, R102, RZ, !P0 ;  /* 0x000000ff66407207 */ /* 0x000fe20004000000 */
[----:B------:R-:W0:Y:S02]  /*204b0*/  @P1 LDC R69, c[0x0][0xbec] ;  /* 0x0002fb00ff451b82 */ /* 0x000e240000000800 */
[----:B------:R-:W2:Y:S01]  /*204c0*/  LDL R71, [R1+0x60] ;  /* 0x0000600001477983 */ /* 0x000ea20000100800 */
[----:B------:R-:W-:-:S03]  /*204d0*/  IMAD R0, R28, UR4, RZ ;  /* 0x000000041c007c24 */ /* 0x000fc6000f8e02ff */
[----:B------:R-:W2:Y:S01]  /*204e0*/  LDL R26, [R1+0x84] ;  /* 0x00008400011a7983 */ /* 0x000ea20000100800 */
[----:B------:R-:W-:Y:S01]  /*204f0*/  IMAD R13, R94, UR5, R0 ;  /* 0x000000055e0d7c24 */ /* 0x000fe2000f8e0200 */
[----:B------:R-:W0:Y:S02]  /*20500*/  @P1 LDC R70, c[0x0][0xbf0] ;  /* 0x0002fc00ff461b82 */ /* 0x000e240000000800 */
[----:B------:R-:W2:Y:S01]  /*20510*/  LDL R34, [R1+0x64] ;  /* 0x0000640001227983 */ /* 0x000ea20000100800 */
[----:B------:R-:W-:Y:S01]  /*20520*/  IMAD R65, R65, R20, RZ ;  /* 0x0000001441417224 */ /* 0x000fe200078e02ff */
[----:B------:R-:W-:Y:S01]  /*20530*/  BSSY B1, `(.L_x_5145) ;  /* 0x00000b9000017945 */ /* 0x000fe20003800000 */
[----:B----4-:R-:W-:Y:S02]  /*20540*/  IMAD.SHL.U32 R0, R68, 0x8, RZ ;  /* 0x0000000844007824 */ /* 0x010fe400078e00ff */
[----:B---3--:R-:W-:Y:S02]  /*20550*/  IMAD.IADD R27, R10, 0x1, R72 ;  /* 0x000000010a1b7824 */ /* 0x008fe400078e0248 */
[----:B------:R-:W-:Y:S01]  /*20560*/  IMAD.WIDE.U32 R10, R94, UR4, R2 ;  /* 0x000000045e0a7c25 */ /* 0x000fe2000f8e0002 */
[----:B------:R-:W-:-:S03]  /*20570*/  ULDC.64 UR4, c[0x0][0xb98] ;  /* 0x0002e60000047ab9 */ /* 0x000fc60000000a00 */
[----:B-1----:R-:W-:Y:S01]  /*20580*/  @P1 IMAD.HI.U32 R2, R27, R4, RZ ;  /* 0x000000041b021227 */ /* 0x002fe200078e00ff */
[----:B------:R-:W-:-:S03]  /*20590*/  SHF.R.S32.HI R4, RZ, 0x1f, R102 ;  /* 0x0000001fff047819 */ /* 0x000fc60000011466 */
[----:B------:R-:W-:Y:S01]  /*205a0*/  IMAD.MOV.U32 R15, RZ, RZ, R27 ;  /* 0x000000ffff0f7224 */ /* 0x000fe200078e001b */
[----:B--2---:R-:W-:Y:S01]  /*205b0*/  @P1 SHF.R.U32.HI R15, RZ, R7, R2 ;  /* 0x00000007ff0f1219 */ /* 0x004fe20000011602 */
[----:B------:R-:W-:Y:S01]  /*205c0*/  IMAD.IADD R11, R11, 0x1, R13 ;  /* 0x000000010b0b7824 */ /* 0x000fe200078e020d */
[----:B------:R-:W-:Y:S02]  /*205d0*/  LEA R7, R71, R0, 0x6 ;  /* 0x0000000047077211 */ /* 0x000fe400078e30ff */
[----:B------:R-:W-:Y:S01]  /*205e0*/  SEL R2, R4, RZ, !P0 ;  /* 0x000000ff04027207 */ /* 0x000fe20004000000 */
[----:B------:R-:W-:Y:S02]  /*205f0*/  IMAD.MOV R25, RZ, RZ, -R15 ;  /* 0x000000ffff197224 */ /* 0x000fe400078e0a0f */
[----:B------:R-:W-:-:S04]  /*20600*/  IMAD.WIDE R8, R7, 0x2, R8 ;  /* 0x0000000207087825 */ /* 0x000fc800078e0208 */
[----:B------:R-:W-:Y:S02]  /*20610*/  IMAD R13, R2, UR4, RZ ;  /* 0x00000004020d7c24 */ /* 0x000fe4000f8e02ff */
[----:B------:R-:W-:-:S04]  /*20620*/  IMAD.WIDE.U32 R10, R64, UR4, R10 ;  /* 0x00000004400a7c25 */ /* 0x000fc8000f8e000a */
[----:B------:R-:W-:Y:S01]  /*20630*/  IMAD R7, R20, R25, R27 ;  /* 0x0000001914077224 */ /* 0x000fe200078e021b */
[----:B------:R-:W-:Y:S01]  /*20640*/  IADD3 R14, P0, R15, R10, RZ ;  /* 0x0000000a0f0e7210 */ /* 0x000fe20007f1e0ff */
[----:B------:R-:W-:Y:S01]  /*20650*/  IMAD R12, R64, UR5, R13 ;  /* 0x00000005400c7c24 */ /* 0x000fe2000f8e020d */
[----:B------:R-:W-:Y:S01]  /*20660*/  SHF.R.S32.HI R13, RZ, 0x1f, R15 ;  /* 0x0000001fff0d7819 */ /* 0x000fe2000001140f */
[----:B------:R-:W-:Y:S01]  /*20670*/  ULDC.64 UR4, c[0x0][0xb88] ;  /* 0x0002e20000047ab9 */ /* 0x000fe20000000a00 */
[----:B------:R-:W-:Y:S02]  /*20680*/  SHF.R.S32.HI R4, RZ, 0x1f, R7 ;  /* 0x0000001fff047819 */ /* 0x000fe40000011407 */
[----:B------:R-:W-:-:S03]  /*20690*/  IADD3.X R15, R13, R11, R12, P0, !PT ;  /* 0x0000000b0d0f7210 */ /* 0x000fc600007fe40c */
[----:B------:R-:W-:Y:S02]  /*206a0*/  IMAD R4, R4, UR4, RZ ;  /* 0x0000000404047c24 */ /* 0x000fe4000f8e02ff */
[----:B------:R-:W-:-:S04]  /*206b0*/  IMAD.WIDE.U32 R14, R7, UR4, R14 ;  /* 0x00000004070e7c25 */ /* 0x000fc8000f8e000e */
[----:B------:R-:W-:Y:S01]  /*206c0*/  IMAD R11, R7, UR5, R4 ;  /* 0x00000005070b7c24 */ /* 0x000fe2000f8e0204 */
[----:B------:R-:W-:-:S03]  /*206d0*/  ULDC.64 UR4, c[0x0][0xb50] ;  /* 0x0002d40000047ab9 */ /* 0x000fc60000000a00 */
[----:B------:R-:W-:Y:S01]  /*206e0*/  IMAD.IADD R7, R15, 0x1, R11 ;  /* 0x000000010f077824 */ /* 0x000fe200078e020b */
[----:B------:R-:W-:Y:S02]  /*206f0*/  LEA R15, P0, R14, UR4, 0x2 ;  /* 0x000000040e0f7c11 */ /* 0x000fe4000f8010ff */
[----:B------:R-:W-:Y:S02]  /*20700*/  IADD3 R25, P2, R8, 0x1000, RZ ;  /* 0x0000100008197810 */ /* 0x000fe40007f5e0ff */
[----:B------:R-:W-:Y:S01]  /*20710*/  LEA.HI.X R14, R14, UR5, R7, 0x2, P0 ;  /* 0x000000050e0e7c11 */ /* 0x000fe200080f1407 */
[----:B------:R-:W-:Y:S02]  /*20720*/  ULDC.64 UR4, c[0x0][0xaa0] ;  /* 0x0002a80000047ab9 */ /* 0x000fe40000000a00 */
[----:B------:R-:W-:Y:S01]  /*20730*/  IMAD R66, R3, UR4, RZ ;  /* 0x0000000403427c24 */ /* 0x000fe2000f8e02ff */
[----:B------:R-:W-:-:S03]  /*20740*/  LOP3.LUT R10, R25, 0x380, RZ, 0xc0, !PT ;  /* 0x00000380190a7812 */ /* 0x000fc600078ec0ff */
[C---:B------:R-:W-:Y:S01]  /*20750*/  IMAD R3, R21.reuse, UR5, R66 ;  /* 0x0000000515037c24 */ /* 0x040fe2000f8e0242 */
[----:B------:R-:W-:Y:S01]  /*20760*/  SHF.R.U64 R10, R10, 0x3, RZ ;  /* 0x000000030a0a7819 */ /* 0x000fe200000012ff */
[----:B------:R-:W-:Y:S01]  /*20770*/  IMAD.WIDE.U32 R66, R21, UR4, RZ ;  /* 0x0000000415427c25 */ /* 0x000fe2000f8e00ff */
[----:B------:R-:W-:Y:S01]  /*20780*/  IADD3 R37, P0, R8, 0x5000, RZ ;  /* 0x0000500008257810 */ /* 0x000fe20007f1e0ff */
[----:B------:R-:W-:Y:S01]  /*20790*/  ULDC.64 UR4, c[0x0][0xae8] ;  /* 0x0002ba0000047ab9 */ /* 0x000fe20000000a00 */
[----:B------:R-:W-:Y:S02]  /*207a0*/  LOP3.LUT R10, R10, R25, RZ, 0x3c, !PT ;  /* 0x000000190a0a7212 */ /* 0x000fe400078e3cff */
[----:B------:R-:W-:Y:S01]  /*207b0*/  IADD3 R67, R67, R3, RZ ;  /* 0x0000000343437210 */ /* 0x000fe20007ffe0ff */
[----:B------:R-:W-:Y:S01]  /*207c0*/  IMAD R3, R68, 0x20, R71 ;  /* 0x0000002044037824 */ /* 0x000fe200078e0247 */
[C---:B------:R-:W-:Y:S02]  /*207d0*/  IADD3 R13, P6, R8.reuse, 0x2000, RZ ;  /* 0x00002000080d7810 */ /* 0x040fe40007fde0ff */
[----:B------:R-:W-:-:S02]  /*207e0*/  IADD3 R25, P5, R8, 0x3000, RZ ;  /* 0x0000300008197810 */ /* 0x000fc40007fbe0ff */
[C---:B------:R-:W-:Y:S01]  /*207f0*/  IADD3 R33, P4, R8.reuse, 0x4000, RZ ;  /* 0x0000400008217810 */ /* 0x040fe20007f9e0ff */
[----:B------:R-:W-:Y:S01]  /*20800*/  IMAD.X R11, RZ, RZ, R9, P2 ;  /* 0x000000ffff0b7224 */ /* 0x000fe200010e0609 */
[----:B------:R-:W-:Y:S01]  /*20810*/  IADD3 R41, P3, R8, 0x6000, RZ ;  /* 0x0000600008297810 */ /* 0x000fe20007f7e0ff */
[----:B------:R-:W-:Y:S01]  /*20820*/  IMAD R28, R28, UR4, RZ ;  /* 0x000000041c1c7c24 */ /* 0x000fe2000f8e02ff */
[----:B------:R-:W-:Y:S01]  /*20830*/  LOP3.LUT R36, R37, 0x380, RZ, 0xc0, !PT ;  /* 0x0000038025247812 */ /* 0x000fe200078ec0ff */
[----:B------:R-:W-:Y:S01]  /*20840*/  IMAD.IADD R68, R72, 0x1, R3 ;  /* 0x0000000148447824 */ /* 0x000fe200078e0203 */
[----:B------:R-:W-:Y:S02]  /*20850*/  IADD3 R45, P2, R8, 0x7000, RZ ;  /* 0x00007000082d7810 */ /* 0x000fe40007f5e0ff */
[----:B------:R-:W-:Y:S02]  /*20860*/  LOP3.LUT R12, R13, 0x380, RZ, 0xc0, !PT ;  /* 0x000003800d0c7812 */ /* 0x000fe400078ec0ff */
[----:B------:R-:W-:-:S02]  /*20870*/  LOP3.LUT R24, R25, 0x380, RZ, 0xc0, !PT ;  /* 0x0000038019187812 */ /* 0x000fc400078ec0ff */
[----:B------:R-:W-:Y:S01]  /*20880*/  LOP3.LUT R32, R33, 0x380, RZ, 0xc0, !PT ;  /* 0x0000038021207812 */ /* 0x000fe200078ec0ff */
[----:B------:R-:W-:Y:S01]  /*20890*/  SHFL.IDX PT, R54, R15, RZ, 0x1c1f ;  /* 0x001c1fff0f367589 */ /* 0x000fe200000e0000 */
[----:B------:R-:W-:Y:S01]  /*208a0*/  LOP3.LUT R40, R41, 0x380, RZ, 0xc0, !PT ;  /* 0x0000038029287812 */ /* 0x000fe200078ec0ff */
[----:B------:R-:W-:Y:S01]  /*208b0*/  IMAD R21, R94, UR5, R28 ;  /* 0x000000055e157c24 */ /* 0x000fe2000f8e021c */
[----:B------:R-:W-:Y:S01]  /*208c0*/  SHF.R.U64 R36, R36, 0x3, RZ ;  /* 0x0000000324247819 */ /* 0x000fe200000012ff */
[----:B------:R-:W1:Y:S01]  /*208d0*/  SHFL.IDX PT, R55, R14, RZ, 0x1c1f ;  /* 0x001c1fff0e377589 */ /* 0x000e6200000e0000 */
[----:B------:R-:W-:Y:S01]  /*208e0*/  LOP3.LUT R44, R45, 0x380, RZ, 0xc0, !PT ;  /* 0x000003802d2c7812 */ /* 0x000fe200078ec0ff */
[----:B------:R-:W-:Y:S01]  /*208f0*/  IMAD.WIDE.U32 R66, R94, UR4, R66 ;  /* 0x000000045e427c25 */ /* 0x000fe2000f8e0042 */
[----:B------:R-:W-:Y:S01]  /*20900*/  SHF.R.U64 R12, R12, 0x3, RZ ;  /* 0x000000030c0c7819 */ /* 0x000fe200000012ff */
[----:B------:R-:W-:Y:S01]  /*20910*/  SHFL.IDX PT, R58, R15, 0x1, 0x1c1f ;  /* 0x003c1f000f3a7f89 */ /* 0x000fe200000e0000 */
[----:B------:R-:W-:Y:S01]  /*20920*/  SHF.R.U64 R24, R24, 0x3, RZ ;  /* 0x0000000318187819 */ /* 0x000fe200000012ff */
[----:B0-----:R-:W-:Y:S01]  /*20930*/  @P1 IMAD.HI.U32 R3, R68, R69, RZ ;  /* 0x0000004544031227 */ /* 0x001fe200078e00ff */
[----:B------:R-:W-:Y:S01]  /*20940*/  SHF.R.U64 R32, R32, 0x3, RZ ;  /* 0x0000000320207819 */ /* 0x000fe200000012ff */
[----:B------:R-:W0:Y:S01]  /*20950*/  SHFL.IDX PT, R59, R14, 0x1, 0x1c1f ;  /* 0x003c1f000e3b7f89 */ /* 0x000e2200000e0000 */
[----:B------:R-:W-:Y:S01]  /*20960*/  SHF.R.U64 R40, R40, 0x3, RZ ;  /* 0x0000000328287819 */ /* 0x000fe200000012ff */
[----:B------:R-:W-:Y:S01]  /*20970*/  IMAD.IADD R26, R26, 0x1, R72 ;  /* 0x000000011a1a7824 */ /* 0x000fe200078e0248 */
[----:B------:R-:W-:Y:S01]  /*20980*/  LOP3.LUT R36, R36, R37, RZ, 0x3c, !PT ;  /* 0x0000002524247212 */ /* 0x000fe200078e3cff */
[----:B------:R-:W-:Y:S01]  /*20990*/  IMAD.IADD R67, R67, 0x1, R21 ;  /* 0x0000000143437824 */ /* 0x000fe200078e0215 */
[----:B------:R-:W-:Y:S01]  /*209a0*/  SHF.R.U64 R44, R44, 0x3, RZ ;  /* 0x000000032c2c7819 */ /* 0x000fe200000012ff */
[--C-:B------:R-:W-:Y:S01]  /*209b0*/  IMAD.X R37, RZ, RZ, R9.reuse, P0 ;  /* 0x000000ffff257224 */ /* 0x100fe200000e0609 */
[----:B------:R-:W-:Y:S01]  /*209c0*/  LOP3.LUT R12, R12, R13, RZ, 0x3c, !PT ;  /* 0x0000000d0c0c7212 */ /* 0x000fe200078e3cff */
[----:B------:R-:W-:Y:S01]  /*209d0*/  ULDC.64 UR4, c[0x0][0xaf0] ;  /* 0x0002bc0000047ab9 */ /* 0x000fe20000000a00 */
[----:B------:R-:W-:Y:S01]  /*209e0*/  LOP3.LUT R24, R24, R25, RZ, 0x3c, !PT ;  /* 0x0000001918187212 */ /* 0x000fe200078e3cff */
[----:B------:R-:W-:Y:S01]  /*209f0*/  IMAD.MOV.U32 R21, RZ, RZ, R68 ;  /* 0x000000ffff157224 */ /* 0x000fe200078e0044 */
[----:B------:R-:W-:Y:S01]  /*20a00*/  LOP3.LUT R32, R32, R33, RZ, 0x3c, !PT ;  /* 0x0000002120207212 */ /* 0x000fe200078e3cff */
[--C-:B------:R-:W-:Y:S01]  /*20a10*/  IMAD.X R13, RZ, RZ, R9.reuse, P6 ;  /* 0x000000ffff0d7224 */ /* 0x100fe200030e0609 */
[----:B------:R-:W-:Y:S01]  /*20a20*/  LOP3.LUT R40, R40, R41, RZ, 0x3c, !PT ;  /* 0x0000002928287212 */ /* 0x000fe200078e3cff */
[--C-:B------:R-:W-:Y:S01]  /*20a30*/  IMAD.X R33, RZ, RZ, R9.reuse, P4 ;  /* 0x000000ffff217224 */ /* 0x100fe200020e0609 */
[----:B------:R-:W-:Y:S01]  /*20a40*/  IADD3.X R25, RZ, R9, RZ, P5, !PT ;  /* 0x00000009ff197210 */ /* 0x000fe20002ffe4ff */
[----:B------:R-:W-:Y:S01]  /*20a50*/  VIADD R4, R26, 0x8 ;  /* 0x000000081a047836 */ /* 0x000fe20000000000 */
[----:B------:R-:W-:Y:S01]  /*20a60*/  LOP3.LUT P0, RZ, R34, 0x3, RZ, 0xc0, !PT ;  /* 0x0000000322ff7812 */ /* 0x000fe2000780c0ff */
[----:B------:R-:W-:Y:S01]  /*20a70*/  IMAD.X R41, RZ, RZ, R9, P3 ;  /* 0x000000ffff297224 */ /* 0x000fe200018e0609 */
[----:B------:R-:W-:Y:S01]  /*20a80*/  @P1 SHF.R.U32.HI R21, RZ, R70, R3 ;  /* 0x00000046ff151219 */ /* 0x000fe20000011603 */
[----:B------:R-:W-:Y:S01]  /*20a90*/  IMAD R69, R2, UR4, RZ ;  /* 0x0000000402457c24 */ /* 0x000fe2000f8e02ff */
[----:B------:R-:W-:-:S02]  /*20aa0*/  IADD3 R49, P6, R8, 0x8000, RZ ;  /* 0x0000800008317810 */ /* 0x000fc40007fde0ff */
[C---:B------:R-:W-:Y:S02]  /*20ab0*/  IADD3 R53, P5, R8.reuse, 0x9000, RZ ;  /* 0x0000900008357810 */ /* 0x040fe40007fbe0ff */
[----:B------:R-:W-:Y:S02]  /*20ac0*/  IADD3 R57, P4, R8, 0xa000, RZ ;  /* 0x0000a00008397810 */ /* 0x000fe40007f9e0ff */
[----:B------:R-:W-:Y:S02]  /*20ad0*/  LOP3.LUT R44, R44, R45, RZ, 0x3c, !PT ;  /* 0x0000002d2c2c7212 */ /* 0x000fe400078e3cff */
[----:B------:R-:W-:Y:S01]  /*20ae0*/  IADD3 R7, P3, R8, 0xb000, RZ ;  /* 0x0000b00008077810 */ /* 0x000fe20007f7e0ff */
[----:B------:R-:W-:Y:S01]  /*20af0*/  IMAD.WIDE.U32 R2, R64, UR4, R66 ;  /* 0x0000000440027c25 */ /* 0x000fe2000f8e0042 */
[----:B------:R-:W-:Y:S02]  /*20b00*/  IADD3.X R45, RZ, R9, RZ, P2, !PT ;  /* 0x00000009ff2d7210 */ /* 0x000fe400017fe4ff */
[----:B------:R-:W-:Y:S01]  /*20b10*/  ISETP.GE.OR P2, PT, R26, R65, P0 ;  /* 0x000000411a00720c */ /* 0x000fe20000746670 */
[----:B------:R-:W-:Y:S01]  /*20b20*/  IMAD R69, R64, UR5, R69 ;  /* 0x0000000540457c24 */ /* 0x000fe2000f8e0245 */
[----:B------:R-:W-:Y:S01]  /*20b30*/  LOP3.LUT R48, R49, 0x380, RZ, 0xc0, !PT ;  /* 0x0000038031307812 */ /* 0x000fe200078ec0ff */
[----:B------:R-:W-:Y:S01]  /*20b40*/  IMAD.MOV R67, RZ, RZ, -R21 ;  /* 0x000000ffff437224 */ /* 0x000fe200078e0a15 */
[----:B------:R-:W-:Y:S01]  /*20b50*/  LOP3.LUT R52, R53, 0x380, RZ, 0xc0, !PT ;  /* 0x0000038035347812 */ /* 0x000fe200078ec0ff */
[----:B------:R-:W-:Y:S01]  /*20b60*/  ULDC.64 UR4, c[0x0][0xae0] ;  /* 0x0002b80000047ab9 */ /* 0x000fe20000000a00 */
[----:B------:R-:W-:-:S02]  /*20b70*/  LOP3.LUT R56, R57, 0x380, RZ, 0xc0, !PT ;  /* 0x0000038039387812 */ /* 0x000fc400078ec0ff */
[----:B------:R-:W-:Y:S02]  /*20b80*/  LOP3.LUT R61, R8, 0x380, RZ, 0xc0, !PT ;  /* 0x00000380083d7812 */ /* 0x000fe400078ec0ff */
[----:B------:R-:W-:Y:S02]  /*20b90*/  ISETP.GE.OR P0, PT, R4, R65, P0 ;  /* 0x000000410400720c */ /* 0x000fe40000706670 */
[----:B------:R-:W-:Y:S02]  /*20ba0*/  LOP3.LUT R4, R7, 0x380, RZ, 0xc0, !PT ;  /* 0x0000038007047812 */ /* 0x000fe400078ec0ff */
[----:B------:R-:W-:Y:S01]  /*20bb0*/  SHF.R.S32.HI R28, RZ, 0x1f, R21 ;  /* 0x0000001fff1c7819 */ /* 0x000fe20000011415 */
[----:B------:R-:W-:Y:S01]  /*20bc0*/  IMAD R67, R20, R67, R68 ;  /* 0x0000004314437224 */ /* 0x000fe200078e0244 */
[----:B------:R-:W-:Y:S02]  /*20bd0*/  SHF.R.U64 R48, R48, 0x3, RZ ;  /* 0x0000000330307819 */ /* 0x000fe400000012ff */
[----:B------:R-:W-:-:S02]  /*20be0*/  SHF.R.U64 R52, R52, 0x3, RZ ;  /* 0x0000000334347819 */ /* 0x000fc400000012ff */
[----:B------:R-:W-:Y:S02]  /*20bf0*/  SHF.R.U64 R56, R56, 0x3, RZ ;  /* 0x0000000338387819 */ /* 0x000fe400000012ff */
[----:B------:R-:W-:Y:S01]  /*20c00*/  SHF.R.U64 R61, R61, 0x3, RZ ;  /* 0x000000033d3d7819 */ /* 0x000fe200000012ff */
[----:B------:R-:W-:Y:S01]  /*20c10*/  IMAD R28, R28, UR4, RZ ;  /* 0x000000041c1c7c24 */ /* 0x000fe2000f8e02ff */
[----:B------:R-:W-:Y:S02]  /*20c20*/  SHF.R.U64 R4, R4, 0x3, RZ ;  /* 0x0000000304047819 */ /* 0x000fe400000012ff */
[----:B------:R-:W-:Y:S01]  /*20c30*/  IADD3 R3, R3, R69, RZ ;  /* 0x0000004503037210 */ /* 0x000fe20007ffe0ff */
        /* <DEDUP_REMOVED lines=9> */
[----:B------:R-:W-:Y:S01]  /*20cd0*/  LOP3.LUT R62, R4, R7, RZ, 0x3c, !PT ;  /* 0x00000007043e7212 */ /* 0x000fe200078e3cff */
[C---:B------:R-:W-:Y:S01]  /*20ce0*/  IMAD R69, R21.reuse, UR5, R28 ;  /* 0x0000000515457c24 */ /* 0x040fe2000f8e021c */
[----:B------:R-:W-:Y:S01]  /*20cf0*/  SHF.R.S32.HI R20, RZ, 0x1f, R67 ;  /* 0x0000001fff147819 */ /* 0x000fe20000011443 */
[----:B------:R-:W-:Y:S01]  /*20d00*/  IMAD.WIDE.U32 R2, R21, UR4, R2 ;  /* 0x0000000415027c25 */ /* 0x000fe2000f8e0002 */
[----:B-1----:R-:W-:Y:S01]  /*20d10*/  @!P2 ST.E desc[UR60][R54.64], R6 ;  /* 0x000000063600a985 */ /* 0x002fe2000c10193c */
[----:B------:R-:W-:-:S02]  /*20d20*/  ULDC.64 UR4, c[0x0][0xad8] ;  /* 0x0002b60000047ab9 */ /* 0x000fc40000000a00 */
[----:B------:R-:W-:Y:S01]  /*20d30*/  IMAD.IADD R3, R3, 0x1, R69 ;  /* 0x0000000103037824 */ /* 0x000fe200078e0245 */
[----:B0-----:R0:W-:Y:S01]  /*20d40*/  @!P0 ST.E desc[UR60][R58.64], R5 ;  /* 0x000000053a008985 */ /* 0x0011e2000c10193c */
[----:B------:R-:W-:-:S03]  /*20d50*/  IMAD R20, R20, UR4, RZ ;  /* 0x0000000414147c24 */ /* 0x000fc6000f8e02ff */
[----:B------:R-:W5:Y:S01]  /*20d60*/  LD.E.128 R8, desc[UR60][R10.64] ;  /* 0x0000003c0a087980 */ /* 0x000f62000c101d00 */
[----:B------:R-:W-:-:S03]  /*20d70*/  IMAD.IADD R68, R71, 0x1, R72 ;  /* 0x0000000147447824 */ /* 0x000fc600078e0248 */
[----:B------:R-:W5:Y:S04]  /*20d80*/  LD.E.128 R12, desc[UR60][R12.64] ;  /* 0x0000003c0c0c7980 */ /* 0x000f68000c101d00 */
[----:B0-----:R0:W5:Y:S01]  /*20d90*/  LD.E.128 R4, desc[UR60][R60.64] ;  /* 0x0000003c3c047980 */ /* 0x001162000c101d00 */
[----:B------:R-:W-:-:S03]  /*20da0*/  IMAD R21, R67, UR5, R20 ;  /* 0x0000000543157c24 */ /* 0x000fc6000f8e0214 */
        /* <DEDUP_REMOVED lines=16> */
[----:B-1----:R-:W1:Y:S01]  /*20eb0*/  FENCE.VIEW.ASYNC.S ;  /* 0x00000000000073c6 */ /* 0x002e620000000000 */
[----:B------:R-:W-:Y:S01]  /*20ec0*/  VIADD R28, R68, 0x40 ;  /* 0x00000040441c7836 */ /* 0x000fe20000000000 */
[----:B------:R-:W-:Y:S01]  /*20ed0*/  LEA R64, P2, R2, UR4, 0x1 ;  /* 0x0000000402407c11 */ /* 0x000fe2000f8408ff */
[----:B------:R-:W-:-:S03]  /*20ee0*/  IMAD.IADD R21, R3, 0x1, R21 ;  /* 0x0000000103157824 */ /* 0x000fc600078e0215 */
[-C--:B------:R-:W-:Y:S02]  /*20ef0*/  ISETP.GE.AND P0, PT, R28, R65.reuse, PT ;  /* 0x000000411c00720c */ /* 0x080fe40003f06270 */
[----:B------:R-:W-:Y:S02]  /*20f00*/  LEA.HI.X R28, R2, UR5, R21, 0x1, P2 ;  /* 0x00000005021c7c11 */ /* 0x000fe400090f0c15 */
[----:B------:R-:W-:Y:S02]  /*20f10*/  ISETP.GE.AND P2, PT, R68, R65, PT ;  /* 0x000000414400720c */ /* 0x000fe40003f46270 */
[----:B------:R-:W-:Y:S01]  /*20f20*/  IADD3 R3, R18, 0x30820, RZ ;  /* 0x0003082012037810 */ /* 0x000fe20007ffe0ff */
[----:B------:R-:W-:-:S03]  /*20f30*/  VIADD R20, R68, 0x20 ;  /* 0x0000002044147836 */ /* 0x000fc60000000000 */
[----:B------:R-:W-:Y:S01]  /*20f40*/  PRMT R3, RZ, 0x654, R3 ;  /* 0x00000654ff037816 */ /* 0x000fe20000000003 */
[C---:B------:R-:W-:Y:S02]  /*20f50*/  VIADD R70, R0.reuse, 0x40 ;  /* 0x0000004000467836 */ /* 0x040fe40000000000 */
[----:B------:R-:W-:Y:S01]  /*20f60*/  VIADD R72, R0, 0x80 ;  /* 0x0000008000487836 */ /* 0x000fe20000000000 */
[----:B-1----:R0:W1:Y:S01]  /*20f70*/  SHFL.IDX PT, R21, R64, RZ, 0x181f ;  /* 0x00181fff40157589 */ /* 0x00206200000e0000 */
[----:B------:R-:W-:Y:S01]  /*20f80*/  ISETP.GE.AND P1, PT, R20, R65, PT ;  /* 0x000000411400720c */ /* 0x000fe20003f26270 */
[----:B------:R0:W-:Y:S02]  /*20f90*/  SYNCS.ARRIVE.TRANS64.RED.A1T0 RZ, [R3+URZ], RZ ;  /* 0x000000ff03ff79a7 */ /* 0x0001e4000810043f */
[----:B------:R0:W2:Y:S01]  /*20fa0*/  SHFL.IDX PT, R67, R28, RZ, 0x181f ;  /* 0x00181fff1c437589 */ /* 0x0000a200000e0000 */
[----:B------:R-:W-:Y:S02]  /*20fb0*/  SHF.R.S32.HI R69, RZ, 0x1f, R0 ;  /* 0x0000001fff457819 */ /* 0x000fe40000011400 */
[----:B------:R-:W-:-:S02]  /*20fc0*/  SHF.R.S32.HI R71, RZ, 0x1f, R70 ;  /* 0x0000001fff477819 */ /* 0x000fc40000011446 */
[----:B------:R-:W-:Y:S01]  /*20fd0*/  SHF.R.S32.HI R73, RZ, 0x1f, R72 ;  /* 0x0000001fff497819 */ /* 0x000fe20000011448 */
[----:B------:R-:W-:Y:S06]  /*20fe0*/  @P2 BRA `(.L_x_5146) ;  /* 0x0000000000342947 */ /* 0x000fec0003800000 */
[----:B------:R-:W-:Y:S02]  /*20ff0*/  ULDC UR4, c[0x0][0xac8] ;  /* 0x0002b20000047ab9 */ /* 0x000fe40000000800 */
[----:B------:R-:W-:Y:S02]  /*21000*/  ISETP.GE.AND P4, PT, R0, UR4, PT ;  /* 0x0000000400007c0c */ /* 0x000fe4000bf86270 */
[----:B------:R-:W-:Y:S02]  /*21010*/  ISETP.GE.AND P3, PT, R70, UR4, PT ;  /* 0x0000000446007c0c */ /* 0x000fe4000bf66270 */
[----:B------:R-:W-:-:S09]  /*21020*/  ISETP.GE.AND P2, PT, R72, UR4, PT ;  /* 0x0000000448007c0c */ /* 0x000fd2000bf46270 */
[-C--:B-1----:R-:W-:Y:S02]  /*21030*/  @!P4 LEA R2, P6, R0, R21.reuse, 0x1 ;  /* 0x000000150002c211 */ /* 0x082fe400078c08ff */
[----:B------:R-:W-:Y:S02]  /*21040*/  @!P3 LEA R20, P5, R70, R21, 0x1 ;  /* 0x000000154614b211 */ /* 0x000fe400078a08ff */
[----:B0-2---:R-:W-:Y:S02]  /*21050*/  @!P4 LEA.HI.X R3, R0, R67, R69, 0x1, P6 ;  /* 0x000000430003c211 */ /* 0x005fe400030f0c45 */
[----:B------:R-:W-:Y:S02]  /*21060*/  @!P2 LEA R66, P6, R72, R21, 0x1 ;  /* 0x000000154842a211 */ /* 0x000fe400078c08ff */
[-C--:B------:R-:W-:Y:S01]  /*21070*/  @!P3 LEA.HI.X R21, R70, R67.reuse, R71, 0x1, P5 ;  /* 0x000000434615b211 */ /* 0x080fe200028f0c47 */
[----:B-----5:R3:W-:Y:S01]  /*21080*/  @!P4 ST.E.128 desc[UR60][R2.64], R4 ;  /* 0x000000040200c985 */ /* 0x0207e2000c101d3c */
[----:B------:R-:W-:-:S03]  /*21090*/  @!P2 LEA.HI.X R67, R72, R67, R73, 0x1, P6 ;  /* 0x000000434843a211 */ /* 0x000fc600030f0c49 */
[----:B------:R3:W-:Y:S04]  /*210a0*/  @!P3 ST.E.128 desc[UR60][R20.64], R32 ;  /* 0x000000201400b985 */ /* 0x0007e8000c101d3c */
[----:B------:R3:W-:Y:S02]  /*210b0*/  @!P2 ST.E.128 desc[UR60][R66.64], R48 ;  /* 0x000000304200a985 */ /* 0x0007e4000c101d3c */
.L_x_5146:
[----:B------:R-:W-:Y:S05]  /*210c0*/  BSYNC B1 ;  /* 0x0000000000017941 */ /* 0x000fea0003800000 */
.L_x_5145:
[----:B---3-5:R3:W4:Y:S01]  /*210d0*/  SHFL.IDX PT, R7, R28, 0x1, 0x181f ;  /* 0x00381f001c077f89 */ /* 0x02872200000e0000 */
[----:B------:R-:W-:Y:S03]  /*210e0*/  BSSY B1, `(.L_x_5147) ;  /* 0x0000010000017945 */ /* 0x000fe60003800000 */
[----:B0-----:R3:W0:Y:S01]  /*210f0*/  SHFL.IDX PT, R3, R64, 0x1, 0x181f ;  /* 0x00381f0040037f89 */ /* 0x00162200000e0000 */
        /* <DEDUP_REMOVED lines=14> */
.L_x_5148:
[----:B------:R-:W-:Y:S05]  /*211e0*/  BSYNC B1 ;  /* 0x0000000000017941 */ /* 0x000fea0003800000 */
.L_x_5147:
        /* <DEDUP_REMOVED lines=17> */
.L_x_5150:
[----:B------:R-:W-:Y:S05]  /*21300*/  BSYNC B1 ;  /* 0x0000000000017941 */ /* 0x000fea0003800000 */
.L_x_5149:
[----:B0-----:R-:W-:Y:S01]  /*21310*/  VIADD R2, R68, 0x60 ;  /* 0x0000006044027836 */ /* 0x001fe20000000000 */
[----:B----4-:R0:W4:Y:S04]  /*21320*/  SHFL.IDX PT, R7, R28, 0x3, 0x181f ;  /* 0x00781f001c077f89 */ /* 0x01012800000e0000 */
[----:B------:R-:W-:Y:S01]  /*21330*/  ISETP.GE.AND P0, PT, R2, R65, PT ;  /* 0x000000410200720c */ /* 0x000fe20003f06270 */
[----:B------:R0:W0:-:S12]  /*21340*/  SHFL.IDX PT, R9, R64, 0x3, 0x181f ;  /* 0x00781f0040097f89 */ /* 0x00001800000e0000 */
[----:B------:R-:W-:Y:S05]  /*21350*/  @P0 BRA `(.L_x_5151) ;  /* 0x0000000c005c0947 */ /* 0x000fea0003800000 */
[----:B------:R-:W-:Y:S02]  /*21360*/  ULDC UR4, c[0x0][0xac8] ;  /* 0x0002b20000047ab9 */ /* 0x000fe40000000800 */
[----:B------:R-:W-:Y:S02]  /*21370*/  ISETP.GE.AND P2, PT, R0, UR4, PT ;  /* 0x0000000400007c0c */ /* 0x000fe4000bf46270 */
[----:B------:R-:W-:-:S11]  /*21380*/  ISETP.GE.AND P3, PT, R70, UR4, PT ;  /* 0x0000000446007c0c */ /* 0x000fd6000bf66270 */
[-C--:B0-----:R-:W-:Y:S02]  /*21390*/  @!P2 LEA R2, P0, R0, R9.reuse, 0x1 ;  /* 0x000000090002a211 */ /* 0x081fe400078008ff */
[----:B------:R-:W-:Y:S02]  /*213a0*/  @!P3 LEA R4, P1, R70, R9, 0x1 ;  /* 0x000000094604b211 */ /* 0x000fe400078208ff */
        /* <DEDUP_REMOVED lines=10> */
.L_x_5143:
[----:B------:R-:W2:Y:S01]  /*21450*/  LDL R9, [R1+0x54] ;  /* 0x0000540001097983 */ /* 0x000ea20000100800 */
[----:B------:R-:W-:Y:S01]  /*21460*/  ULDC.64 UR4, c[0x0][0xc00] ;  /* 0x0003000000047ab9 */ /* 0x000fe20000000a00 */
[----:B------:R-:W2:Y:S01]  /*21470*/  LDC.64 R2, c[0x0][0xc00] ;  /* 0x00030000ff027b82 */ /* 0x000ea20000000a00 */
[----:B------:R-:W-:Y:S01]  /*21480*/  ISETP.NE.U32.AND P0, PT, RZ, UR4, PT ;  /* 0x00000004ff007c0c */ /* 0x000fe2000bf05070 */
[----:B------:R-:W-:-:S03]  /*21490*/  IMAD.MOV.U32 R6, RZ, RZ, RZ ;  /* 0x000000ffff067224 */ /* 0x000fc600078e00ff */
[----:B------:R-:W-:Y:S01]  /*214a0*/  ISETP.NE.AND.EX P0, PT, RZ, UR5, PT, P0 ;  /* 0x00000005ff007c0c */ /* 0x000fe2000bf05300 */
[----:B------:R-:W-:Y:S02]  /*214b0*/  ULDC.64 UR4, c[0x0][0xc08] ;  /* 0x0003020000047ab9 */ /* 0x000fe40000000a00 */
[----:B------:R-:W-:Y:S01]  /*214c0*/  ISETP.NE.U32.AND P1, PT, RZ, UR4, PT ;  /* 0x00000004ff007c0c */ /* 0x000fe2000bf25070 */
[----:B------:R-:W3:Y:S03]  /*214d0*/  LDC R25, c[0x0][0xbe8] ;  /* 0x0002fa00ff197b82 */ /* 0x000ee60000000800 */
[----:B------:R-:W-:-:S13]  /*214e0*/  ISETP.NE.AND.EX P1, PT, RZ, UR5, PT, P1 ;  /* 0x00000005ff007c0c */ /* 0x000fda000bf25310 */
[----:B------:R-:W4:Y:S01]  /*214f0*/  @P1 LDC.64 R4, c[0x0][0xc08] ;  /* 0x00030200ff041b82 */ /* 0x000f220000000a00 */
[----:B------:R-:W-:Y:S02]  /*21500*/  ULDC UR4, c[0x0][0xa88] ;  /* 0x0002a20000047ab9 */ /* 0x000fe40000000800 */
[----:B------:R-:W-:Y:S01]  /*21510*/  IMAD.U32 R0, RZ, RZ, UR4 ;  /* 0x00000004ff007e24 */ /* 0x000fe2000f8e00ff */
[----:B------:R-:W0:Y:S01]  /*21520*/  S2R R8, SR_TID.X ;  /* 0x0000000000087919 */ /* 0x000e220000002100 */
[----:B--2---:R-:W-:-:S04]  /*21530*/  IMAD.WIDE R2, R9, 0x4, R2 ;  /* 0x0000000409027825 */ /* 0x004fc800078e0202 */
[----:B----4-:R-:W-:Y:S01]  /*21540*/  @P1 IMAD.WIDE R4, R9, 0x4, R4 ;  /* 0x0000000409041825 */ /* 0x010fe200078e0204 */
[----:B------:R2:W5:Y:S04]  /*21550*/  @P0 LDG.E R6, desc[UR60][R2.64] ;  /* 0x0000003c02060981 */ /* 0x000568000c1e1900 */
[----:B------:R2:W5:Y:S01]  /*21560*/  @P1 LDG.E R0, desc[UR60][R4.64] ;  /* 0x0000003c04001981 */ /* 0x000562000c1e1900 */
[----:B---3--:R-:W-:Y:S02]  /*21570*/  ISETP.NE.AND P2, PT, R25, 0x1, PT ;  /* 0x000000011900780c */ /* 0x008fe40003f45270 */
[----:B0-----:R-:W-:-:S04]  /*21580*/  IADD3 R7, R8, -0x80, RZ ;  /* 0xffffff8008077810 */ /* 0x001fc80007ffe0ff */
        /* <DEDUP_REMOVED lines=8> */
[----:B--2---:R-:W-:-:S07]  /*21610*/  IMAD.IADD R0, R0, 0x1, -R5 ;  /* 0x0000000100007824 */ /* 0x004fce00078e0a05 */
.L_x_5152:
        /* <DEDUP_REMOVED lines=46> */
.L_x_5154:
[----:B------:R-:W-:Y:S05]  /*21900*/  BSYNC B1 ;  /* 0x0000000000017941 */ /* 0x000fea0003800000 */
.L_x_5153:
[----:B------:R-:W4:Y:S01]  /*21910*/  LDL R8, [R1+0x60] ;  /* 0x0000600001087983 */ /* 0x000f220000100800 */
[----:B------:R-:W-:-:S03]  /*21920*/  ULDC.64 UR4, c[0x0][0xaa0] ;  /* 0x0002a80000047ab9 */ /* 0x000fc60000000a00 */
[----:B------:R-:W4:Y:S01]  /*21930*/  LDL R15, [R1+0x4c] ;  /* 0x00004c00010f7983 */ /* 0x000f220000100800 */
[----:B--2---:R-:W-:Y:S01]  /*21940*/  IMAD R3, R11, UR4, RZ ;  /* 0x000000040b037c24 */ /* 0x004fe2000f8e02ff */
[----:B------:R-:W-:Y:S03]  /*21950*/  BSSY B1, `(.L_x_5155) ;  /* 0x0000041000017945 */ /* 0x000fe60003800000 */
        /* <DEDUP_REMOVED lines=14> */
[----:B----4-:R-:W-:Y:S02]  /*21a40*/  IMAD R4, R15, 0x20, R8 ;  /* 0x000000200f047824 */ /* 0x010fe400078e0208 */
[----:B------:R-:W-:Y:S02]  /*21a50*/  IMAD.IADD R8, R8, 0x1, R20 ;  /* 0x0000000108087824 */ /* 0x000fe400078e0214 */
[----:B------:R-:W-:-:S04]  /*21a60*/  IMAD.IADD R9, R20, 0x1, R4 ;  /* 0x0000000114097824 */ /* 0x000fc800078e0204 */
[----:B0-----:R-:W-:Y:S01]  /*21a70*/  @P2 IMAD.HI.U32 R4, R9, R14, RZ ;  /* 0x0000000e09042227 */ /* 0x001fe200078e00ff */
        /* <DEDUP_REMOVED lines=9> */
[----:B------:R-:W-:Y:S01]  /*21b10*/  IMAD R25, R0, R25, RZ ;  /* 0x0000001900197224 */ /* 0x000fe200078e02ff */
[----:B------:R-:W-:Y:S01]  /*21b20*/  SHF.R.S32.HI R4, RZ, 0x1f, R7 ;  /* 0x0000001fff047819 */ /* 0x000fe20000011407 */
[----:B------:R-:W-:Y:S01]  /*21b30*/  IMAD.IADD R3, R3, 0x1, R9 ;  /* 0x0000000103037824 */ /* 0x000fe200078e0209 */
[C---:B------:R-:W-:Y:S02]  /*21b40*/  IADD3 R0, R8.reuse, 0x20, RZ ;  /* 0x0000002008007810 */ /* 0x040fe40007ffe0ff */
[-C--:B------:R-:W-:Y:S01]  /*21b50*/  ISETP.GE.AND P2, PT, R8, R25.reuse, PT ;  /* 0x000000190800720c */ /* 0x080fe20003f46270 */
[----:B------:R-:W-:Y:S01]  /*21b60*/  IMAD R6, R4, UR4, RZ ;  /* 0x0000000404067c24 */ /* 0x000fe2000f8e02ff */
[----:B------:R-:W-:Y:S01]  /*21b70*/  ISETP.GE.AND P0, PT, R0, R25, PT ;  /* 0x000000190000720c */ /* 0x000fe20003f06270 */
[----:B------:R-:W-:-:S02]  /*21b80*/  VIADD R4, R8, 0x40 ;  /* 0x0000004008047836 */ /* 0x000fc40000000000 */
[C---:B------:R-:W-:Y:S02]  /*21b90*/  IMAD R5, R7.reuse, UR5, R6 ;  /* 0x0000000507057c24 */ /* 0x040fe4000f8e0206 */
[----:B------:R-:W-:Y:S01]  /*21ba0*/  IMAD.WIDE.U32 R2, R7, UR4, R2 ;  /* 0x0000000407027c25 */ /* 0x000fe2000f8e0002 */
[----:B------:R-:W-:Y:S01]  /*21bb0*/  ULDC.64 UR4, c[0x0][0xa80] ;  /* 0x0002a00000047ab9 */ /* 0x000fe20000000a00 */
[----:B------:R-:W-:Y:S02]  /*21bc0*/  ISETP.GE.AND P1, PT, R4, R25, PT ;  /* 0x000000190400720c */ /* 0x000fe40003f26270 */
[----:B------:R-:W-:Y:S01]  /*21bd0*/  IMAD.IADD R3, R3, 0x1, R5 ;  /* 0x0000000103037824 */ /* 0x000fe200078e0205 */
[----:B------:R-:W-:Y:S01]  /*21be0*/  LEA R4, P3, R2, UR4, 0x1 ;  /* 0x0000000402047c11 */ /* 0x000fe2000f8608ff */
[----:B------:R-:W-:-:S03]  /*21bf0*/  IMAD.SHL.U32 R7, R15, 0x8, RZ ;  /* 0x000000080f077824 */ /* 0x000fc600078e00ff */
[----:B------:R-:W-:Y:S01]  /*21c00*/  LEA.HI.X R5, R2, UR5, R3, 0x1, P3 ;  /* 0x0000000502057c11 */ /* 0x000fe200098f0c03 */
[C---:B------:R-:W-:Y:S01]  /*21c10*/  VIADD R9, R7.reuse, 0x80 ;  /* 0x0000008007097836 */ /* 0x040fe20000000000 */
[----:B------:R0:W2:Y:S01]  /*21c20*/  SHFL.IDX PT, R2, R4, RZ, 0x181f ;  /* 0x00181fff04027589 */ /* 0x0000a200000e0000 */
[----:B------:R-:W-:Y:S01]  /*21c30*/  VIADD R11, R7, 0x40 ;  /* 0x00000040070b7836 */ /* 0x000fe20000000000 */
[----:B------:R-:W-:Y:S02]  /*21c40*/  SHF.R.S32.HI R10, RZ, 0x1f, R7 ;  /* 0x0000001fff0a7819 */ /* 0x000fe40000011407 */
[----:B------:R0:W3:Y:S01]  /*21c50*/  SHFL.IDX PT, R0, R5, RZ, 0x181f ;  /* 0x00181fff05007589 */ /* 0x0000e200000e0000 */
[----:B------:R-:W-:Y:S02]  /*21c60*/  SHF.R.S32.HI R6, RZ, 0x1f, R9 ;  /* 0x0000001fff067819 */ /* 0x000fe40000011409 */
[----:B------:R-:W-:Y:S01]  /*21c70*/  SHF.R.S32.HI R12, RZ, 0x1f, R11 ;  /* 0x0000001fff0c7819 */ /* 0x000fe2000001140b */
[----:B------:R-:W-:Y:S06]  /*21c80*/  @P2 BRA `(.L_x_5156) ;  /* 0x0000000000342947 */ /* 0x000fec0003800000 */
[----:B------:R-:W-:Y:S02]  /*21c90*/  ULDC UR4, c[0x0][0xac8] ;  /* 0x0002b20000047ab9 */ /* 0x000fe40000000800 */
[----:B------:R-:W-:Y:S02]  /*21ca0*/  ISETP.GE.AND P4, PT, R7, UR4, PT ;  /* 0x0000000407007c0c */ /* 0x000fe4000bf86270 */
[----:B------:R-:W-:Y:S02]  /*21cb0*/  ISETP.GE.AND P3, PT, R11, UR4, PT ;  /* 0x000000040b007c0c */ /* 0x000fe4000bf66270 */
[----:B------:R-:W-:-:S09]  /*21cc0*/  ISETP.GE.AND P2, PT, R9, UR4, PT ;  /* 0x0000000409007c0c */ /* 0x000fd2000bf46270 */
[-C--:B--2---:R-:W-:Y:S02]  /*21cd0*/  @!P4 LEA R14, P6, R7, R2.reuse, 0x1 ;  /* 0x00000002070ec211 */ /* 0x084fe400078c08ff */
        /* <DEDUP_REMOVED lines=8> */
.L_x_5156:
[----:B------:R-:W-:Y:S05]  /*21d60*/  BSYNC B1 ;  /* 0x0000000000017941 */ /* 0x000fea0003800000 */
.L_x_5155:
[----:B---3--:R3:W0:Y:S01]  /*21d70*/  SHFL.IDX PT, R0, R5, 0x1, 0x181f ;  /* 0x00381f0005007f89 */ /* 0x00862200000e0000 */
[----:B------:R-:W-:Y:S03]  /*21d80*/  BSSY B1, `(.L_x_5157) ;  /* 0x0000010000017945 */ /* 0x000fe60003800000 */
[----:B--2-4-:R3:W2:Y:S01]  /*21d90*/  SHFL.IDX PT, R2, R4, 0x1, 0x181f ;  /* 0x00381f0004027f89 */ /* 0x0146a200000e0000 */
[----:B------:R-:W-:Y:S05]  /*21da0*/  @P0 BRA `(.L_x_5158) ;  /* 0x0000000000340947 */ /* 0x000fea0003800000 */
[----:B------:R-:W-:Y:S02]  /*21db0*/  ULDC UR4, c[0x0][0xac8] ;  /* 0x0002b20000047ab9 */ /* 0x000fe40000000800 */
[----:B------:R-:W-:Y:S02]  /*21dc0*/  ISETP.GE.AND P4, PT, R7, UR4, PT ;  /* 0x0000000407007c0c */ /* 0x000fe4000bf86270 */
[----:B------:R-:W-:Y:S02]  /*21dd0*/  ISETP.GE.AND P5, PT, R11, UR4, PT ;  /* 0x000000040b007c0c */ /* 0x000fe4000bfa6270 */
[----:B------:R-:W-:-:S09]  /*21de0*/  ISETP.GE.AND P6, PT, R9, UR4, PT ;  /* 0x0000000409007c0c */ /* 0x000fd2000bfc6270 */
[-C--:B--2---:R-:W-:Y:S02]  /*21df0*/  @!P4 LEA R14, P0, R7, R2.reuse, 0x1 ;  /* 0x00000002070ec211 */ /* 0x084fe400078008ff */
        /* <DEDUP_REMOVED lines=8> */
.L_x_5158:
[----:B------:R-:W-:Y:S05]  /*21e80*/  BSYNC B1 ;  /* 0x0000000000017941 */ /* 0x000fea0003800000 */
.L_x_5157:
[----:B0-----:R0:W0:Y:S01]  /*21e90*/  SHFL.IDX PT, R0, R5, 0x2, 0x181f ;  /* 0x00581f0005007f89 */ /* 0x00102200000e0000 */
[----:B------:R-:W-:Y:S03]  /*21ea0*/  BSSY B1, `(.L_x_5159) ;  /* 0x0000010000017945 */ /* 0x000fe60003800000 */
[----:B--2-4-:R2:W4:Y:S01]  /*21eb0*/  SHFL.IDX PT, R2, R4, 0x2, 0x181f ;  /* 0x00581f0004027f89 */ /* 0x01452200000e0000 */
[----:B------:R-:W-:Y:S05]  /*21ec0*/  @P1 BRA `(.L_x_5160) ;  /* 0x0000000000341947 */ /* 0x000fea0003800000 */
[----:B------:R-:W-:Y:S02]  /*21ed0*/  ULDC UR4, c[0x0][0xac8] ;  /* 0x0002b20000047ab9 */ /* 0x000fe40000000800 */
[----:B------:R-:W-:Y:S02]  /*21ee0*/  ISETP.GE.AND P3, PT, R7, UR4, PT ;  /* 0x0000000407007c0c */ /* 0x000fe4000bf66270 */
[----:B------:R-:W-:Y:S02]  /*21ef0*/  ISETP.GE.AND P4, PT, R11, UR4, PT ;  /* 0x000000040b007c0c */ /* 0x000fe4000bf86270 */
[----:B------:R-:W-:-:S09]  /*21f00*/  ISETP.GE.AND P5, PT, R9, UR4, PT ;  /* 0x0000000409007c0c */ /* 0x000fd2000bfa6270 */
[-C--:B----4-:R-:W-:Y:S02]  /*21f10*/  @!P3 LEA R14, P0, R7, R2.reuse, 0x1 ;  /* 0x00000002070eb211 */ /* 0x090fe400078008ff */
        /* <DEDUP_REMOVED lines=8> */
.L_x_5160:
[----:B------:R-:W-:Y:S05]  /*21fa0*/  BSYNC B1 ;  /* 0x0000000000017941 */ /* 0x000fea0003800000 */
.L_x_5159:
[----:B0-----:R-:W-:Y:S01]  /*21fb0*/  IADD3 R0, R8, 0x60, RZ ;  /* 0x0000006008007810 */ /* 0x001fe20007ffe0ff */
[----:B---3--:R-:W0:Y:S03]  /*21fc0*/  SHFL.IDX PT, R5, R5, 0x3, 0x181f ;  /* 0x00781f0005057f89 */ /* 0x008e2600000e0000 */
[----:B------:R-:W-:Y:S01]  /*21fd0*/  ISETP.GE.AND P0, PT, R0, R25, PT ;  /* 0x000000190000720c */ /* 0x000fe20003f06270 */
[----:B----4-:R3:W4:-:S12]  /*21fe0*/  SHFL.IDX PT, R2, R4, 0x3, 0x181f ;  /* 0x00781f0004027f89 */ /* 0x01071800000e0000 */
[----:B---3--:R-:W-:Y:S05]  /*21ff0*/  @P0 BRA `(.L_x_5151) ;  /* 0x0000000000340947 */ /* 0x008fea0003800000 */
        /* <DEDUP_REMOVED lines=13> */
.L_x_5151:
[----:B------:R-:W-:Y:S05]  /*220d0*/  BSYNC B0 ;  /* 0x0000000000007941 */ /* 0x000fea0003800000 */
.L_x_5142:
[----:B------:R-:W-:Y:S02]  /*220e0*/  ULDC UR4, c[0x0][0xc3c] ;  /* 0x00030f0000047ab9 */ /* 0x000fe40000000800 */
[----:B-1----:R-:W-:-:S13]  /*220f0*/  ISETP.GE.AND P0, PT, R31, UR4, PT ;  /* 0x000000041f007c0c */ /* 0x002fda000bf06270 */
[----:B------:R-:W-:Y:S05]  /*22100*/  @!P0 BRA `(.L_x_5161) ;  /* 0xfffffdf0008c8947 */ /* 0x000fea000383ffff */
[----:B------:R-:W-:Y:S05]  /*22110*/  BRA `(.L_x_4861) ;  /* 0x0000007400a47947 */ /* 0x000fea0003800000 */
.L_x_4859:
        /* <DEDUP_REMOVED lines=16> */
.L_x_5162:
        /* <DEDUP_REMOVED lines=41> */
.L_x_5168:
        /* <DEDUP_REMOVED lines=12> */
.L_x_5167:
[----:B------:R-:W-:Y:S05]  /*22570*/  BSYNC B0 ;  /* 0x0000000000007941 */ /* 0x000fea0003800000 */
.L_x_5166:
        /* <DEDUP_REMOVED lines=20> */
.L_x_5164:
        /* <DEDUP_REMOVED lines=20> */
.L_x_5169:
        /* <DEDUP_REMOVED lines=35> */
[----:B0-----:R-:W-:-:S05]  /*22a30*/  IMAD.MOV R11, RZ, RZ, -R3 ;  /* 0x000000ffff0b7224 */ /* 0x001fca00078e0a03 */
[----:B------:R-:W-:Y:S02]  /*22a40*/  MOV R9, R11 ;  /* 0x0000000b00097202 */ /* 0x000fe40000000f00 */
        /* <DEDUP_REMOVED lines=16> */
[----:B------:R-:W-:Y:S01]  /*22b50*/  @!P1 LOP3.LUT R2, RZ, R18, RZ, 0x33, !PT ;  /* 0x00000012ff029212 */ /* 0x000fe200078e33ff */
[----:B------:R-:W-:-:S03]  /*22b60*/  IMAD.MOV R18, RZ, RZ, -R18 ;  /* 0x000000ffff127224 */ /* 0x000fc600078e0a12 */
[----:B------:R-:W-:Y:S01]  /*22b70*/  LOP3.LUT R17, RZ, R2, RZ, 0x33, !PT ;  /* 0x00000002ff117212 */ /* 0x000fe200078e33ff */
[----:B------:R-:W-:-:S04]  /*22b80*/  IMAD R18, R2, R18, R3 ;  /* 0x0000001202127224 */ /* 0x000fc800078e0203 */
[----:B------:R-:W-:Y:S01]  /*22b90*/  IMAD.IADD R17, R4, 0x1, R17 ;  /* 0x0000000104117824 */ /* 0x000fe200078e0211 */
[----:B------:R-:W-:Y:S06]  /*22ba0*/  BRA `(.L_x_5170) ;  /* 0x00000000000c7947 */ /* 0x000fec0003800000 */
.L_x_5165:
[----:B------:R-:W-:Y:S01]  /*22bb0*/  IMAD.MOV.U32 R17, RZ, RZ, RZ ;  /* 0x000000ffff117224 */ /* 0x000fe200078e00ff */
[----:B------:R-:W-:Y:S01]  /*22bc0*/  MOV R18, RZ ;  /* 0x000000ff00127202 */ /* 0x000fe20000000f00 */
[----:B------:R-:W-:-:S07]  /*22bd0*/  IMAD.U32 R16, RZ, RZ, UR6 ;  /* 0x00000006ff107e24 */ /* 0x000fce000f8e00ff */
.L_x_5170:
[----:B------:R-:W-:-:S13]  /*22be0*/  ISETP.NE.AND P0, PT, R5, RZ, PT ;  /* 0x000000ff0500720c */ /* 0x000fda0003f05270 */
[----:B------:R-:W0:Y:S01]  /*22bf0*/  @!P0 S2R R3, SR_CgaCtaId ;  /* 0x0000000000038919 */ /* 0x000e220000008800 */
[----:B------:R-:W-:-:S04]  /*22c00*/  @!P0 MOV R2, 0x400 ;  /* 0x0000040000028802 */ /* 0x000fc80000000f00 */
[----:B0-----:R-:W-:-:S05]  /*22c10*/  @!P0 LEA R2, R3, R2, 0x18 ;  /* 0x0000000203028211 */ /* 0x001fca00078ec0ff */
[----:B------:R0:W-:Y:S01]  /*22c20*/  @!P0 STS.128 [R2+0x308d0], R16 ;  /* 0x0308d01002008388 */ /* 0x0001e20000000c00 */
[----:B------:R-:W-:Y:S06]  /*22c30*/  BAR.ARV 0x5, 0x180 ;  /* 0x0146000000007b1d */ /* 0x000fec0000002000 */
.L_x_5163:
        /* <DEDUP_REMOVED lines=8> */
[C---:B------:R-:W-:Y:S01]  /*22cc0*/  IMAD.SHL.U32 R34, R0.reuse, 0x8, RZ ;  /* 0x0000000800227824 */ /* 0x040fe200078e00ff */
[----:B------:R-:W-:Y:S01]  /*22cd0*/  LOP3.LUT R5, R0, 0x7f, RZ, 0xc0, !PT ;  /* 0x0000007f00057812 */ /* 0x000fe200078ec0ff */
[----:B------:R-:W-:Y:S01]  /*22ce0*/  BSSY B8, `(.L_x_5171) ;  /* 0x0000673000087945 */ /* 0x000fe20003800000 */
[----:B------:R-:W-:Y:S02]  /*22cf0*/  MOV R30, 0x1 ;  /* 0x00000001001e7802 */ /* 0x000fe40000000f00 */
[----:B------:R-:W-:Y:S02]  /*22d00*/  CS2R R26, SRZ ;  /* 0x00000000001a7805 */ /* 0x000fe4000001ff00 */
[C---:B------:R-:W-:Y:S01]  /*22d10*/  LOP3.LUT R3, R34.reuse, 0x1f8, RZ, 0xc0, !PT ;  /* 0x000001f822037812 */ /* 0x040fe200078ec0ff */
[----:B------:R-:W-:Y:S01]  /*22d20*/  IMAD.MOV.U32 R29, RZ, RZ, 0x1 ;  /* 0x00000001ff1d7424 */ /* 0x000fe200078e00ff */
[----:B------:R-:W-:Y:S01]  /*22d30*/  LOP3.LUT R34, R34, 0x38, RZ, 0xc0, !PT ;  /* 0x0000003822227812 */ /* 0x000fe200078ec0ff */
[----:B------:R-:W-:Y:S01]  /*22d40*/  ULDC.64 UR36, c[0x0][0x198] ;  /* 0x0000660000247ab9 */ /* 0x000fe20000000a00 */
[----:B------:R-:W-:Y:S01]  /*22d50*/  LOP3.LUT R3, R3, 0x38, R0, 0x78, !PT ;  /* 0x0000003803037812 */ /* 0x000fe200078e7800 */
[----:B------:R-:W-:Y:S01]  /*22d60*/  IMAD.SHL.U32 R0, R0, 0x10, RZ ;  /* 0x0000001000007824 */ /* 0x000fe200078e00ff */
[C---:B------:R-:W-:Y:S01]  /*22d70*/  LOP3.LUT R37, R34.reuse, 0x40, RZ, 0xfc, !PT ;  /* 0x0000004022257812 */ /* 0x040fe200078efcff */
[----:B------:R-:W-:Y:S01]  /*22d80*/  ULDC UR38, c[0x0][0xc] ;  /* 0x0000030000267ab9 */ /* 0x000fe20000000800 */
[----:B------:R-:W-:-:S02]  /*22d90*/  LOP3.LUT R36, R34, 0x80, RZ, 0xfc, !PT ;  /* 0x0000008022247812 */ /* 0x000fc400078efcff */
[----:B--2---:R-:W-:Y:S01]  /*22da0*/  R2UR UR4, R2 ;  /* 0x00000000020472ca */ /* 0x004fe200000e0000 */
[----:B------:R-:W-:-:S05]  /*22db0*/  IMAD.SHL.U32 R2, R5, 0x8, RZ ;  /* 0x0000000805027824 */ /* 0x000fca00078e00ff */
[----:B------:R-:W-:Y:S02]  /*22dc0*/  LOP3.LUT R4, R3, 0x200, R2, 0xf8, !PT ;  /* 0x0000020003047812 */ /* 0x000fe400078ef802 */
[----:B------:R-:W-:-:S03]  /*22dd0*/  SHF.R.U32.HI R2, RZ, 0x3, R5 ;  /* 0x00000003ff027819 */ /* 0x000fc60000011605 */
[----:B------:R1:W-:Y:S01]  /*22de0*/  STL [R1], R4 ;  /* 0x0000000401007387 */ /* 0x0003e20000100800 */
[----:B------:R-:W-:Y:S01]  /*22df0*/  LOP3.LUT R0, R2, 0x70, R0, 0xf8, !PT ;  /* 0x0000007002007812 */ /* 0x000fe200078ef800 */
[----:B------:R-:W-:Y:S02]  /*22e00*/  ULOP3.LUT UR39, UR4, 0x2, URZ, 0xfc, !UPT ;  /* 0x0000000204277892 */ /* 0x000fe4000f8efc3f */
[----:B------:R1:W-:Y:S01]  /*22e10*/  STL [R1+0x2c], RZ ;  /* 0x00002cff01007387 */ /* 0x0003e20000100800 */
[----:B------:R-:W-:Y:S02]  /*22e20*/  UMOV UR4, 0x400 ;  /* 0x0000040000047882 */ /* 0x000fe40000000000 */
[----:B0-----:R-:W-:-:S06]  /*22e30*/  ULEA UR4, UR5, UR4, 0x18 ;  /* 0x0000000405047291 */ /* 0x001fcc000f8ec03f */
[----:B------:R-:W-:-:S04]  /*22e40*/  IMAD.U32 R23, RZ, RZ, UR4 ;  /* 0x00000004ff177e24 */ /* 0x000fc8000f8e00ff */
[----:B------:R-:W-:-:S05]  /*22e50*/  IMAD R0, R4, 0x2, R23 ;  /* 0x0000000204007824 */ /* 0x000fca00078e0217 */
[----:B------:R1:W-:Y:S02]  /*22e60*/  STL [R1+0x4], R0 ;  /* 0x0000040001007387 */ /* 0x0003e40000100800 */
.L_x_5290:
[----:B------:R-:W-:Y:S05]  /*22e70*/  YIELD ;  /* 0x0000000000007946 */ /* 0x000fea0003800000 */
[----:B------:R-:W-:Y:S01]  /*22e80*/  ULDC.64 UR4, c[0x0][0xa28] ;  /* 0x00028a0000047ab9 */ /* 0x000fe20000000a00 */
[----:B------:R-:W-:Y:S01]  /*22e90*/  IMAD.MOV.U32 R11, RZ, RZ, RZ ;  /* 0x000000ffff0b7224 */ /* 0x000fe200078e00ff */
[----:B------:R-:W-:Y:S01]  /*22ea0*/  ISETP.NE.U32.AND P0, PT, RZ, UR4, PT ;  /* 0x00000004ff007c0c */ /* 0x000fe2000bf05070 */
[----:B01----:R-:W0:Y:S01]  /*22eb0*/  LDC.64 R4, c[0x0][0xa00] ;  /* 0x00028000ff047b82 */ /* 0x003e220000000a00 */
[----:B------:R-:W-:Y:S02]  /*22ec0*/  ULDC.64 UR6, c[0x0][0xa10] ;  /* 0x0002840000067ab9 */ /* 0x000fe40000000a00 */
[----:B------:R-:W-:Y:S01]  /*22ed0*/  ISETP.NE.AND.EX P0, PT, RZ, UR5, PT, P0 ;  /* 0x00000005ff007c0c */ /* 0x000fe2000bf05300 */
[----:B------:R-:W-:-:S12]  /*22ee0*/  ULDC.64 UR4, c[0x0][0xa18] ;  /* 0x0002860000047ab9 */ /* 0x000fd80000000a00 */
[----:B------:R-:W1:Y:S01]  /*22ef0*/  @P0 LDC.64 R2, c[0x0][0xa28] ;  /* 0x00028a00ff020b82 */ /* 0x000e620000000a00 */
[----:B------:R-:W-:Y:S01]  /*22f00*/  ISETP.NE.U32.AND P1, PT, RZ, UR6, PT ;  /* 0x00000006ff007c0c */ /* 0x000fe2000bf25070 */
[----:B-1----:R-:W-:-:S05]  /*22f10*/  @P0 IMAD.WIDE R2, R19, 0x4, R2 ;  /* 0x0000000413020825 */ /* 0x002fca00078e0202 */
[----:B------:R1:W2:Y:S01]  /*22f20*/  @P0 LDG.E R11, desc[UR60][R2.64] ;  /* 0x0000003c020b0981 */ /* 0x0002a2000c1e1900 */
[----:B------:R-:W-:Y:S01]  /*22f30*/  ISETP.NE.U32.AND P0, PT, RZ, UR4, PT ;  /* 0x00000004ff007c0c */ /* 0x000fe2000bf05070 */
[----:B------:R-:W-:Y:S01]  /*22f40*/  IMAD.MOV.U32 R35, RZ, RZ, RZ ;  /* 0x000000ffff237224 */ /* 0x000fe200078e00ff */
[----:B------:R-:W-:Y:S01]  /*22f50*/  ISETP.NE.AND.EX P1, PT, RZ, UR7, PT, P1 ;  /* 0x00000007ff007c0c */ /* 0x000fe2000bf25310 */
[----:B0-----:R-:W-:Y:S01]  /*22f60*/  IMAD.WIDE R4, R19, 0x4, R4 ;  /* 0x0000000413047825 */ /* 0x001fe200078e0204 */
[----:B------:R-:W-:Y:S01]  /*22f70*/  ISETP.NE.AND.EX P2, PT, RZ, UR5, PT, P0 ;  /* 0x00000005ff007c0c */ /* 0x000fe2000bf45300 */
[----:B------:R-:W-:Y:S01]  /*22f80*/  ULDC.64 UR4, c[0x0][0xa00] ;  /* 0x0002800000047ab9 */ /* 0x000fe20000000a00 */
[----:B------:R-:W-:Y:S02]  /*22f90*/  MOV R0, RZ ;  /* 0x000000ff00007202 */ /* 0x000fe40000000f00 */
[----:B------:R-:W-:Y:S01]  /*22fa0*/  ISETP.NE.U32.AND P0, PT, RZ, UR4, PT ;  /* 0x00000004ff007c0c */ /* 0x000fe2000bf05070 */
[----:B-1----:R-:W0:Y:S03]  /*22fb0*/  LDC.64 R2, c[0x0][0xa10] ;  /* 0x00028400ff027b82 */ /* 0x002e260000000a00 */
[----:B------:R-:W-:-:S05]  /*22fc0*/  ISETP.NE.AND.EX P0, PT, RZ, UR5, PT, P0 ;  /* 0x00000005ff007c0c */ /* 0x000fca000bf05300 */
[----:B------:R-:W1:Y:S08]  /*22fd0*/  @P2 LDC.64 R6, c[0x0][0xa18] ;  /* 0x00028600ff062b82 */ /* 0x000e700000000a00 */
        /* <DEDUP_REMOVED lines=9> */
[----:B-1----:R-:W-:Y:S02]  /*23070*/  @P2 IMAD.WIDE R6, R19, 0x4, R6 ;  /* 0x0000000413062825 */ /* 0x002fe400078e0206 */
[----:B------:R-:W-:Y:S01]  /*23080*/  ULDC UR5, c[0x0][0x2f0] ;  /* 0x0000bc0000057ab9 */ /* 0x000fe20000000800 */
[----:B------:R-:W-:Y:S02]  /*23090*/  USEL UR4, UR4, 0x1, UP0 ;  /* 0x0000000104047887 */ /* 0x000fe40008000000 */
[----:B------:R0:W5:Y:S02]  /*230a0*/  @P2 LDG.E R31, desc[UR60][R6.64] ;  /* 0x0000003c061f2981 */ /* 0x000164000c1e1900 */
[----:B------:R-:W-:-:S03]  /*230b0*/  UIMAD UR4, UR4, UR5, URZ ;  /* 0x00000005040472a4 */ /* 0x000fc6000f8e023f */
[----:B------:R-:W-:-:S03]  /*230c0*/  ULDC UR5, c[0x0][0x348] ;  /* 0x0000d20000057ab9 */ /* 0x000fc60000000800 */
[----:B------:R-:W-:Y:S02]  /*230d0*/  IMAD.U32 R10, RZ, RZ, UR4 ;  /* 0x00000004ff0a7e24 */ /* 0x000fe4000f8e00ff */
[----:B0-----:R-:W-:Y:S01]  /*230e0*/  IMAD.U32 R6, RZ, RZ, UR5 ;  /* 0x00000005ff067e24 */ /* 0x001fe2000f8e00ff */
[----:B--2---:R0:W-:Y:S01]  /*230f0*/  STL [R1+0xc], R11 ;  /* 0x00000c0b01007387 */ /* 0x0041e20000100800 */
[----:B---3--:R-:W-:Y:S05]  /*23100*/  @P2 BRA `(.L_x_5172) ;  /* 0x0000000000102947 */ /* 0x008fea0003800000 */
[----:B------:R-:W-:Y:S05]  /*23110*/  @!P0 BRA `(.L_x_5172) ;  /* 0x00000000000c8947 */ /* 0x000fea0003800000 */
[----:B------:R-:W2:Y:S04]  /*23120*/  LDG.E R8, desc[UR60][R4.64] ;  /* 0x0000003c04087981 */ /* 0x000ea8000c1e1900 */
[----:B-----5:R-:W2:Y:S02]  /*23130*/  LDG.E R31, desc[UR60][R4.64+0x4] ;  /* 0x0000043c041f7981 */ /* 0x020ea4000c1e1900 */
[----:B--2---:R-:W-:-:S07]  /*23140*/  IMAD.IADD R31, R31, 0x1, -R8 ;  /* 0x000000011f1f7824 */ /* 0x004fce00078e0a08 */
.L_x_5172:
[----:B------:R-:W-:Y:S02]  /*23150*/  ULDC.64 UR4, c[0x0][0xa20] ;  /* 0x0002880000047ab9 */ /* 0x000fe40000000a00 */
[----:B------:R-:W-:-:S04]  /*23160*/  ISETP.NE.U32.AND P0, PT, RZ, UR4, PT ;  /* 0x00000004ff007c0c */ /* 0x000fc8000bf05070 */
[----:B------:R-:W-:-:S13]  /*23170*/  ISETP.NE.AND.EX P0, PT, RZ, UR5, PT, P0 ;  /* 0x00000005ff007c0c */ /* 0x000fda000bf05300 */
[----:B------:R-:W-:Y:S05]  /*23180*/  @!P0 BRA `(.L_x_5173) ;  /* 0x0000000000108947 */ /* 0x000fea0003800000 */
[----:B------:R-:W1:Y:S02]  /*23190*/  LDC.64 R4, c[0x0][0xa20] ;  /* 0x00028800ff047b82 */ /* 0x000e640000000a00 */
[----:B-1----:R-:W-:-:S05]  /*231a0*/  IMAD.WIDE R4, R19, 0x4, R4 ;  /* 0x0000000413047825 */ /* 0x002fca00078e0204 */
[----:B------:R1:W5:Y:S01]  /*231b0*/  LDG.E R10, desc[UR60][R4.64] ;  /* 0x0000003c040a7981 */ /* 0x000362000c1e1900 */
[----:B------:R-:W-:Y:S05]  /*231c0*/  BRA `(.L_x_5174) ;  /* 0x0000000000247947 */ /* 0x000fea0003800000 */
.L_x_5173:
        /* <DEDUP_REMOVED lines=9> */
.L_x_5174:
[----:B-1----:R-:W2:Y:S01]  /*23260*/  @P1 LDG.E R5, desc[UR60][R2.64] ;  /* 0x0000003c02051981 */ /* 0x002ea2000c1e1900 */
[----:B------:R-:W1:Y:S03]  /*23270*/  LDC R7, c[0x0][0x448] ;  /* 0x00011200ff077b82 */ /* 0x000e660000000800 */
[----:B------:R3:W2:Y:S01]  /*23280*/  @P1 LDG.E R4, desc[UR60][R2.64+0x4] ;  /* 0x0000043c02041981 */ /* 0x0006a2000c1e1900 */
[----:B-----5:R-:W-:Y:S02]  /*23290*/  IMAD.IADD R10, R10, 0x1, -R11 ;  /* 0x000000010a0a7824 */ /* 0x020fe400078e0a0b */
[----:B------:R-:W-:Y:S02]  /*232a0*/  IMAD.SHL.U32 R28, R17, 0x80, RZ ;  /* 0x00000080111c7824 */ /* 0x000fe400078e00ff */
[----:B---3--:R-:W3:Y:S01]  /*232b0*/  LDC.64 R2, c[0x0][0x9e0] ;  /* 0x00027800ff027b82 */ /* 0x008ee20000000a00 */
[----:B-1----:R-:W-:Y:S01]  /*232c0*/  ISETP.NE.AND P2, PT, R7, 0x1, PT ;  /* 0x000000010700780c */ /* 0x002fe20003f45270 */
[----:B------:R-:W-:-:S12]  /*232d0*/  VIADD R7, R28, 0x7f ;  /* 0x0000007f1c077836 */ /* 0x000fd80000000000 */
[----:B------:R-:W1:Y:S01]  /*232e0*/  @P2 LDC R8, c[0x0][0x44c] ;  /* 0x00011300ff082b82 */ /* 0x000e620000000800 */
[----:B---3--:R-:W-:-:S07]  /*232f0*/  ISETP.GE.AND P3, PT, R3, 0x1, PT ;  /* 0x000000010300780c */ /* 0x008fce0003f66270 */
[----:B------:R-:W3:Y:S01]  /*23300*/  @P2 LDC R9, c[0x0][0x450] ;  /* 0x00011400ff092b82 */ /* 0x000ee20000000800 */
[----:B--2---:R-:W-:Y:S01]  /*23310*/  @P1 IADD3 R6, -R5, R4, RZ ;  /* 0x0000000405061210 */ /* 0x004fe20007ffe1ff */
[----:B-1----:R-:W-:-:S04]  /*23320*/  @P2 IMAD.HI.U32 R4, R7, R8, RZ ;  /* 0x0000000807042227 */ /* 0x002fc800078e00ff */
[----:B------:R-:W-:Y:S01]  /*23330*/  IMAD.IADD R13, R10, 0x1, R6 ;  /* 0x000000010a0d7824 */ /* 0x000fe200078e0206 */
[----:B---3--:R-:W-:-:S03]  /*23340*/  @P2 SHF.R.U32.HI R7, RZ, R9, R4 ;  /* 0x00000009ff072219 */ /* 0x008fc60000011604 */
[C---:B------:R-:W-:Y:S01]  /*23350*/  VIADD R4, R13.reuse, 0x5f ;  /* 0x0000005f0d047836 */ /* 0x040fe20000000000 */
[----:B------:R1:W-:Y:S01]  /*23360*/  STL [R1+0x8], R13 ;  /* 0x0000080d01007387 */ /* 0x0003e20000100800 */
[----:B------:R-:W-:Y:S02]  /*23370*/  IADD3 R8, R13, 0x1, -R31 ;  /* 0x000000010d087810 */ /* 0x000fe40007ffe81f */
[----:B------:R-:W-:Y:S02]  /*23380*/  IMAD.HI R4, R4, 0x2aaaaaab, RZ ;  /* 0x2aaaaaab04047827 */ /* 0x000fe400078e02ff */
[----:B------:R-:W-:-:S03]  /*23390*/  IADD3 R7, R8, R7, RZ ;  /* 0x0000000708077210 */ /* 0x000fc60007ffe0ff */
[----:B------:R-:W-:Y:S02]  /*233a0*/  SHF.R.U32.HI R9, RZ, 0x1f, R4 ;  /* 0x0000001fff097819 */ /* 0x000fe40000011604 */
[----:B------:R-:W-:Y:S02]  /*233b0*/  IMAD.IADD R2, R7, 0x1, R2 ;  /* 0x0000000107027824 */ /* 0x000fe400078e0202 */
[----:B------:R-:W-:Y:S01]  /*233c0*/  LEA.HI.SX32 R9, R4, R9, 0x1c ;  /* 0x0000000904097211 */ /* 0x000fe200078fe2ff */
[----:B-1----:R-:W-:Y:S06]  /*233d0*/  @!P3 BRA `(.L_x_5175) ;  /* 0x000000000048b947 */ /* 0x002fec0003800000 */
        /* <DEDUP_REMOVED lines=11> */
.L_x_5177:
[----:B------:R-:W-:-:S13]  /*23490*/  ISETP.NE.AND P0, PT, R3, 0x1, PT ;  /* 0x000000010300780c */ /* 0x000fda0003f05270 */
[----:B------:R-:W0:Y:S02]  /*234a0*/  @P0 LDC.64 R4, c[0x0][0x9e8] ;  /* 0x00027a00ff040b82 */ /* 0x000e240000000a00 */
[----:B0-----:R-:W-:-:S05]  /*234b0*/  @P0 IMAD.HI.U32 R4, R11, R4, RZ ;  /* 0x000000040b040227 */ /* 0x001fca00078e00ff */
[----:B------:R-:W-:-:S07]  /*234c0*/  @P0 SHF.R.U32.HI R11, RZ, R5, R4 ;  /* 0x00000005ff0b0219 */ /* 0x000fce0000011604 */
.L_x_5178:
[----:B------:R-:W-:Y:S05]  /*234d0*/  BSYNC B0 ;  /* 0x0000000000007941 */ /* 0x000fea0003800000 */
.L_x_5176:
[----:B------:R-:W-:-:S05]  /*234e0*/  IMAD R11, R11, R3, R3 ;  /* 0x000000030b0b7224 */ /* 0x000fca00078e0203 */
[----:B------:R-:W-:-:S07]  /*234f0*/  VIMNMX R2, R2, R11, PT ;  /* 0x0000000b02027248 */ /* 0x000fce0003fe0100 */
.L_x_5175:
[----:B------:R-:W1:Y:S01]  /*23500*/  @P2 LDC R5, c[0x0][0x44c] ;  /* 0x00011300ff052b82 */ /* 0x000e620000000800 */
[----:B------:R-:W-:Y:S01]  /*23510*/  IMAD.MOV.U32 R4, RZ, RZ, R28 ;  /* 0x000000ffff047224 */ /* 0x000fe200078e001c */
[----:B------:R-:W-:Y:S01]  /*23520*/  ULDC UR4, c[0x0][0x9dc] ;  /* 0x0002770000047ab9 */ /* 0x000fe20000000800 */
[----:B------:R-:W-:-:S05]  /*23530*/  IMAD.IADD R7, R13, 0x1, -R31 ;  /* 0x000000010d077824 */ /* 0x000fca00078e0a1f */
[----:B------:R-:W2:Y:S01]  /*23540*/  @P2 LDC R12, c[0x0][0x450] ;  /* 0x00011400ff0c2b82 */ /* 0x000ea20000000800 */
[----:B-1----:R-:W-:-:S05]  /*23550*/  @P2 IMAD.HI.U32 R5, R28, R5, RZ ;  /* 0x000000051c052227 */ /* 0x002fca00078e00ff */
[----:B--2---:R-:W-:-:S04]  /*23560*/  @P2 SHF.R.U32.HI R4, RZ, R12, R5 ;  /* 0x0000000cff042219 */ /* 0x004fc80000011605 */
        /* <DEDUP_REMOVED lines=13> */
.L_x_5181:
[----:B------:R-:W-:-:S13]  /*23640*/  ISETP.NE.AND P0, PT, R3, 0x1, PT ;  /* 0x000000010300780c */ /* 0x000fda0003f05270 */
[----:B------:R-:W0:Y:S02]  /*23650*/  @P0 LDC.64 R4, c[0x0][0x9e8] ;  /* 0x00027a00ff040b82 */ /* 0x000e240000000a00 */
[----:B0-----:R-:W-:-:S05]  /*23660*/  @P0 IMAD.HI.U32 R4, R12, R4, RZ ;  /* 0x000000040c040227 */ /* 0x001fca00078e00ff */
[----:B------:R-:W-:-:S07]  /*23670*/  @P0 SHF.R.U32.HI R12, RZ, R5, R4 ;  /* 0x00000005ff0c0219 */ /* 0x000fce0000011604 */
.L_x_5182:
[----:B------:R-:W-:Y:S05]  /*23680*/  BSYNC B0 ;  /* 0x0000000000007941 */ /* 0x000fea0003800000 */
.L_x_5180:
[----:B------:R-:W-:-:S05]  /*23690*/  IMAD R12, R12, R3, RZ ;  /* 0x000000030c0c7224 */ /* 0x000fca00078e02ff */
[----:B------:R-:W-:-:S07]  /*236a0*/  VIMNMX R11, R11, R12, !PT ;  /* 0x0000000c0b0b7248 */ /* 0x000fce0007fe0100 */
.L_x_5179:
[----:B------:R-:W-:Y:S01]  /*236b0*/  VIADD R2, R2, 0x5f ;  /* 0x0000005f02027836 */ /* 0x000fe20000000000 */
[----:B------:R-:W-:Y:S01]  /*236c0*/  BSSY B0, `(.L_x_5183) ;  /* 0x0000158000007945 */ /* 0x000fe20003800000 */
        /* <DEDUP_REMOVED lines=30> */
.L_x_5358:
[----:B-1----:R-:W-:Y:S02]  /*238b0*/  ISETP.NE.AND P0, PT, R14, RZ, PT ;  /* 0x000000ff0e00720c */ /* 0x002fe40003f05270 */
[----:B------:R-:W-:-:S11]  /*238c0*/  PLOP3.LUT P6, PT, PT, PT, PT, 0x8, 0x0 ;  /* 0x000000000000781c */ /* 0x000fd60003fce170 */
[----:B------:R-:W-:Y:S05]  /*238d0*/  @P0 BRA `(.L_x_5186) ;  /* 0x00000000000c0947 */ /* 0x000fea0003800000 */
[----:B------:R-:W-:-:S03]  /*238e0*/  UMOV UR4, 0xffffffff ;  /* 0xffffffff00047882 */ /* 0x000fc60000000000 */
[----:B------:R-:W-:Y:S05]  /*238f0*/  BRA.DIV UR4, `(.L_x_5187) ;  /* 0x0000007204907947 */ /* 0x000fea000b800000 */
[----:B------:R-:W-:-:S13]  /*23900*/  ELECT P6, URZ, PT ;  /* 0x00000000003f782f */ /* 0x000fda00038c0000 */
.L_x_5186:
[----:B0-----:R-:W2:Y:S01]  /*23910*/  LDL R3, [R1+0x2c] ;  /* 0x00002c0001037983 */ /* 0x001ea20000100800 */
[----:B------:R-:W-:Y:S01]  /*23920*/  BSSY B1, `(.L_x_5188) ;  /* 0x0000008000017945 */ /* 0x000fe20003800000 */
[----:B--2---:R-:W-:-:S05]  /*23930*/  VIADD R3, R3, 0x1 ;  /* 0x0000000103037836 */ /* 0x004fca0000000000 */
[----:B------:R-:W-:-:S04]  /*23940*/  LEA.HI R6, R3, R3, RZ, 0x1 ;  /* 0x0000000303067211 */ /* 0x000fc800078f08ff */
[----:B------:R-:W-:-:S04]  /*23950*/  LOP3.LUT R6, R6, 0xfffffffe, RZ, 0xc0, !PT ;  /* 0xfffffffe06067812 */ /* 0x000fc800078ec0ff */
[----:B------:R-:W-:-:S04]  /*23960*/  IADD3 R6, R3, -R6, RZ ;  /* 0x8000000603067210 */ /* 0x000fc80007ffe0ff */
[----:B------:R-:W-:-:S04]  /*23970*/  SHF.L.U32 R6, R6, 0x1f, RZ ;  /* 0x0000001f06067819 */ /* 0x000fc800000006ff */
[----:B------:R-:W0:Y:S02]  /*23980*/  SYNCS.PHASECHK.TRANS64.TRYWAIT P0, [R23+URZ+0x30820], R6 ;  /* 0x03082006170075a7 */ /* 0x000e24000800017f */
[----:B0-----:R-:W-:Y:S05]  /*23990*/  @!P0 BRA `(.L_x_5189) ;  /* 0x0000007000888947 */ /* 0x001fea0003800000 */
.L_x_5361:
[----:B------:R-:W-:Y:S05]  /*239a0*/  BSYNC B1 ;  /* 0x0000000000017941 */ /* 0x000fea0003800000 */
.L_x_5188:
        /* <DEDUP_REMOVED lines=10> */
.L_x_5362:
[----:B------:R-:W-:Y:S05]  /*23a50*/  BSYNC B2 ;  /* 0x0000000000027941 */ /* 0x000fea0003800000 */
.L_x_5192:
        /* <DEDUP_REMOVED lines=9> */
.L_x_5195:
[----:B------:R-:W-:Y:S05]  /*23af0*/  BSYNC B2 ;  /* 0x0000000000027941 */ /* 0x000fea0003800000 */
.L_x_5194:
[----:B------:R-:W-:Y:S01]  /*23b00*/  IMAD.MOV.U32 R14, RZ, RZ, RZ ;  /* 0x000000ffff0e7224 */ /* 0x000fe200078e00ff */
[----:B------:R-:W-:Y:S01]  /*23b10*/  UIADD3 UR4, UP0, UR36, 0x570, URZ ;  /* 0x0000057024047890 */ /* 0x000fe2000ff1e03f */
[----:B0-----:R-:W-:Y:S01]  /*23b20*/  IMAD R6, R27, 0x9000, R23 ;  /* 0x000090001b067824 */ /* 0x001fe200078e0217 */
[----:B------:R-:W-:Y:S01]  /*23b30*/  PLOP3.LUT P0, PT, PT, PT, PT, 0x80, 0x0 ;  /* 0x000000000000781c */ /* 0x000fe20003f0f070 */
[----:B------:R-:W-:Y:S01]  /*23b40*/  IMAD R12, R2, 0x60, R0 ;  /* 0x00000060020c7824 */ /* 0x000fe200078e0200 */
[----:B------:R-:W-:Y:S01]  /*23b50*/  R2UR UR10, R14 ;  /* 0x000000000e0a72ca */ /* 0x000fe200000e0000 */
[----:B------:R-:W-:Y:S01]  /*23b60*/  VIADD R10, R3, 0x30890 ;  /* 0x00030890030a7836 */ /* 0x000fe20000000000 */
[----:B------:R-:W-:Y:S01]  /*23b70*/  IADD3 R13, R6, 0x1e400, RZ ;  /* 0x0001e400060d7810 */ /* 0x000fe20007ffe0ff */
[----:B------:R-:W-:Y:S01]  /*23b80*/  VIADD R12, R12, 0xffffffa0 ;  /* 0xffffffa00c0c7836 */ /* 0x000fe20000000000 */
[----:B------:R-:W-:Y:S01]  /*23b90*/  UIADD3.X UR5, URZ, UR37, URZ, UP0, !UPT ;  /* 0x000000253f057290 */ /* 0x000fe200087fe43f */
[----:B------:R-:W-:Y:S01]  /*23ba0*/  UMOV UR6, 0x0 ;  /* 0x0000000000067882 */ /* 0x000fe20000000000 */
[----:B------:R-:W-:-:S10]  /*23bb0*/  UMOV UR7, 0x12f00000 ;  /* 0x12f0000000077882 */ /* 0x000fd40000000000 */
.L_x_5196:
        /* <DEDUP_REMOVED lines=16> */
.L_x_5197:
        /* <DEDUP_REMOVED lines=16> */
.L_x_5198:
        /* <DEDUP_REMOVED lines=13> */
.L_x_5363:
[----:B------:R-:W-:Y:S05]  /*23e90*/  BSYNC B2 ;  /* 0x0000000000027941 */ /* 0x000fea0003800000 */
.L_x_5199:
[----:B------:R-:W-:Y:S01]  /*23ea0*/  BSSY B2, `(.L_x_5201) ;  /* 0x000000b000027945 */ /* 0x000fe20003800000 */
[----:B------:R-:W-:Y:S01]  /*23eb0*/  IMAD.MOV.U32 R10, RZ, RZ, 0x0 ;  /* 0x00000000ff0a7424 */ /* 0x000fe200078e00ff */
[----:B01----:R-:W-:Y:S02]  /*23ec0*/  MOV R11, 0x12f00000 ;  /* 0x12f00000000b7802 */ /* 0x003fe40000000f00 */
[----:B------:R-:W-:Y:S05]  /*23ed0*/  @P1 BRA `(.L_x_5202) ;  /* 0x00000000001c1947 */ /* 0x000fea0003800000 */
[----:B------:R-:W0:Y:S01]  /*23ee0*/  S2R R20, SR_TID.X ;  /* 0x0000000000147919 */ /* 0x000e220000002100 */
[----:B------:R-:W-:-:S04]  /*23ef0*/  IMAD.MOV.U32 R13, RZ, RZ, 0x9000 ;  /* 0x00009000ff0d7424 */ /* 0x000fc800078e00ff */
[----:B------:R1:W-:Y:S01]  /*23f00*/  SYNCS.ARRIVE.TRANS64 RZ, [R3+URZ+0x308b0], R13 ;  /* 0x0308b00d03ff79a7 */ /* 0x0003e2000800003f */
[----:B0-----:R-:W-:-:S04]  /*23f10*/  LOP3.LUT R20, R20, 0x1f, RZ, 0xc0, !PT ;  /* 0x0000001f14147812 */ /* 0x001fc800078ec0ff */
[----:B------:R-:W-:-:S13]  /*23f20*/  ISETP.NE.AND P0, PT, R20, RZ, PT ;  /* 0x000000ff1400720c */ /* 0x000fda0003f05270 */
[----:B-1----:R-:W-:Y:S05]  /*23f30*/  @!P0 BRA `(.L_x_5202) ;  /* 0x0000000000048947 */ /* 0x002fea0003800000 */
[----:B------:R-:W-:Y:S01]  /*23f40*/  BPT.TRAP 0x1 ;  /* 0x000000040000795c */ /* 0x000fe20000300000 */
.L_x_5202:
[----:B------:R-:W-:Y:S05]  /*23f50*/  BSYNC B2 ;  /* 0x0000000000027941 */ /* 0x000fea0003800000 */
.L_x_5201:
        /* <DEDUP_REMOVED lines=8> */
.L_x_5203:
        /* <DEDUP_REMOVED lines=15> */
.L_x_5204:
        /* <DEDUP_REMOVED lines=15> */
.L_x_5205:
        /* <DEDUP_REMOVED lines=10> */
.L_x_5191:
[----:B------:R-:W-:Y:S05]  /*24260*/  BSYNC B1 ;  /* 0x0000000000017941 */ /* 0x000fea0003800000 */
.L_x_5190:
[----:B------:R-:W-:Y:S01]  /*24270*/  VIADD R12, R2, 0xfffffffe ;  /* 0xfffffffe020c7836 */ /* 0x000fe20000000000 */
[----:B------:R-:W-:Y:S02]  /*24280*/  IADD3 R27, R27, 0x1, RZ ;  /* 0x000000011b1b7810 */ /* 0x000fe40007ffe0ff */
[----:B------:R-:W-:Y:S02]  /*24290*/  PLOP3.LUT P0, PT, PT, PT, PT, 0x8, 0x0 ;  /* 0x000000000000781c */ /* 0x000fe40003f0e170 */
[----:B------:R-:W-:Y:S02]  /*242a0*/  ISETP.GE.AND P2, PT, R12, R5, PT ;  /* 0x000000050c00720c */ /* 0x000fe40003f46270 */
[----:B------:R-:W-:-:S04]  /*242b0*/  ISETP.NE.AND P1, PT, R27, 0x2, PT ;  /* 0x000000021b00780c */ /* 0x000fc80003f25270 */
[----:B------:R-:W-:Y:S02]  /*242c0*/  SEL R3, RZ, 0x1, P1 ;  /* 0x00000001ff037807 */ /* 0x000fe40000800000 */
[----:B------:R-:W-:Y:S02]  /*242d0*/  SEL R27, R27, RZ, P1 ;  /* 0x000000ff1b1b7207 */ /* 0x000fe40000800000 */
[----:B------:R-:W-:-:S03]  /*242e0*/  LOP3.LUT R30, R30, R3, RZ, 0x3c, !PT ;  /* 0x000000031e1e7212 */ /* 0x000fc600078e3cff */
[----:B------:R-:W-:Y:S05]  /*242f0*/  @!P2 BRA `(.L_x_5184) ;  /* 0x000000080050a947 */ /* 0x000fea0003800000 */
.L_x_5222:
[----:B------:R-:W-:Y:S05]  /*24300*/  YIELD ;  /* 0x0000000000007946 */ /* 0x000fea0003800000 */
        /* <DEDUP_REMOVED lines=10> */
.L_x_5364:
[----:B------:R-:W-:Y:S05]  /*243b0*/  BSYNC B2 ;  /* 0x0000000000027941 */ /* 0x000fea0003800000 */
.L_x_5208:
        /* <DEDUP_REMOVED lines=9> */
.L_x_5211:
[----:B------:R-:W-:Y:S05]  /*24450*/  BSYNC B2 ;  /* 0x0000000000027941 */ /* 0x000fea0003800000 */
.L_x_5210:
        /* <DEDUP_REMOVED lines=11> */
.L_x_5212:
        /* <DEDUP_REMOVED lines=16> */
.L_x_5213:
        /* <DEDUP_REMOVED lines=16> */
.L_x_5214:
        /* <DEDUP_REMOVED lines=13> */
.L_x_5365:
[----:B------:R-:W-:Y:S05]  /*247e0*/  BSYNC B2 ;  /* 0x0000000000027941 */ /* 0x000fea0003800000 */
.L_x_5215:
[----:B------:R-:W-:Y:S01]  /*247f0*/  BSSY B2, `(.L_x_5217) ;  /* 0x000000b000027945 */ /* 0x000fe20003800000 */
[----:B01----:R-:W-:Y:S01]  /*24800*/  IMAD.MOV.U32 R2, RZ, RZ, 0x0 ;  /* 0x00000000ff027424 */ /* 0x003fe200078e00ff */
[----:B------:R-:W-:Y:S02]  /*24810*/  MOV R3, 0x12f00000 ;  /* 0x12f0000000037802 */ /* 0x000fe40000000f00 */
        /* <DEDUP_REMOVED lines=8> */
.L_x_5218:
[----:B------:R-:W-:Y:S05]  /*248a0*/  BSYNC B2 ;  /* 0x0000000000027941 */ /* 0x000fea0003800000 */
.L_x_5217:
        /* <DEDUP_REMOVED lines=8> */
.L_x_5219:
        /* <DEDUP_REMOVED lines=15> */
.L_x_5220:
        /* <DEDUP_REMOVED lines=15> */
.L_x_5221:
        /* <DEDUP_REMOVED lines=10> */
.L_x_5207:
[----:B------:R-:W-:Y:S05]  /*24bb0*/  BSYNC B1 ;  /* 0x0000000000017941 */ /* 0x000fea0003800000 */
.L_x_5206:
[C---:B------:R-:W-:Y:S01]  /*24bc0*/  ISETP.GT.AND P2, PT, R12.reuse, R5, PT ;  /* 0x000000050c00720c */ /* 0x040fe20003f44270 */
[----:B------:R-:W-:Y:S01]  /*24bd0*/  VIADD R12, R12, 0xffffffff ;  /* 0xffffffff0c0c7836 */ /* 0x000fe20000000000 */
[----:B------:R-:W-:-:S04]  /*24be0*/  IADD3 R27, R27, 0x1, RZ ;  /* 0x000000011b1b7810 */ /* 0x000fc80007ffe0ff */
[----:B------:R-:W-:-:S04]  /*24bf0*/  ISETP.NE.AND P1, PT, R27, 0x2, PT ;  /* 0x000000021b00780c */ /* 0x000fc80003f25270 */
[----:B------:R-:W-:Y:S02]  /*24c00*/  SEL R3, RZ, 0x1, P1 ;  /* 0x00000001ff037807 */ /* 0x000fe40000800000 */
[----:B------:R-:W-:Y:S02]  /*24c10*/  SEL R27, R27, RZ, P1 ;  /* 0x000000ff1b1b7207 */ /* 0x000fe40000800000 */
[----:B------:R-:W-:Y:S01]  /*24c20*/  LOP3.LUT R30, R30, R3, RZ, 0x3c, !PT ;  /* 0x000000031e1e7212 */ /* 0x000fe200078e3cff */
[----:B------:R-:W-:Y:S06]  /*24c30*/  @P2 BRA `(.L_x_5222) ;  /* 0xfffffff400b02947 */ /* 0x000fec000383ffff */
.L_x_5184:
[----:B------:R-:W-:Y:S05]  /*24c40*/  BSYNC B0 ;  /* 0x0000000000007941 */ /* 0x000fea0003800000 */
.L_x_5183:
[----:B------:R-:W1:Y:S01]  /*24c50*/  LDC R0, c[0x0][0x448] ;  /* 0x00011200ff007b82 */ /* 0x000e620000000800 */
[----:B------:R-:W-:Y:S01]  /*24c60*/  VIADD R5, R28, 0x7f ;  /* 0x0000007f1c057836 */ /* 0x000fe20000000000 */
[----:B------:R-:W-:Y:S06]  /*24c70*/  @!P0 WARPSYNC.ALL ;  /* 0x0000000000008948 */ /* 0x000fec0003800000 */
[----:B------:R-:W2:Y:S08]  /*24c80*/  LDC.64 R2, c[0x0][0x9e0] ;  /* 0x00027800ff027b82 */ /* 0x000eb00000000a00 */
[----:B------:R-:W-:Y:S01]  /*24c90*/  @!P0 BAR.SYNC.DEFER_BLOCKING 0xc, 0x180 ;  /* 0x0306000000008b1d */ /* 0x000fe20000010000 */
[----:B-1----:R-:W-:-:S02]  /*24ca0*/  ISETP.NE.AND P1, PT, R0, 0x1, PT ;  /* 0x000000010000780c */ /* 0x002fc40003f25270 */
[----:B--2---:R-:W-:-:S11]  /*24cb0*/  ISETP.GE.AND P2, PT, R3, 0x1, PT ;  /* 0x000000010300780c */ /* 0x004fd60003f46270 */
[----:B------:R-:W1:Y:S08]  /*24cc0*/  @P1 LDC R0, c[0x0][0x44c] ;  /* 0x00011300ff001b82 */ /* 0x000e700000000800 */
[----:B------:R-:W2:Y:S01]  /*24cd0*/  @P1 LDC R11, c[0x0][0x450] ;  /* 0x00011400ff0b1b82 */ /* 0x000ea20000000800 */
[----:B-1----:R-:W-:-:S05]  /*24ce0*/  @P1 IMAD.HI.U32 R0, R5, R0, RZ ;  /* 0x0000000005001227 */ /* 0x002fca00078e00ff */
[----:B--2---:R-:W-:-:S05]  /*24cf0*/  @P1 SHF.R.U32.HI R5, RZ, R11, R0 ;  /* 0x0000000bff051219 */ /* 0x004fca0000011600 */
[----:B------:R-:W-:-:S04]  /*24d00*/  IMAD.IADD R11, R8, 0x1, R5 ;  /* 0x00000001080b7824 */ /* 0x000fc800078e0205 */
        /* <DEDUP_REMOVED lines=8> */
[----:B------:R-:W1:Y:S02]  /*24d90*/  @P0 LDC.64 R4, c[0x0][0x9e8] ;  /* 0x00027a00ff040b82 */ /* 0x000e640000000a00 */
[----:B-1----:R-:W-:-:S05]  /*24da0*/  @P0 IMAD.HI.U32 R4, R11, R4, RZ ;  /* 0x000000040b040227 */ /* 0x002fca00078e00ff */
[----:B------:R-:W-:-:S04]  /*24db0*/  @P0 SHF.R.U32.HI R11, RZ, R5, R4 ;  /* 0x00000005ff0b0219 */ /* 0x000fc80000011604 */
[----:B------:R-:W-:Y:S01]  /*24dc0*/  LOP3.LUT R0, RZ, R11, RZ, 0x33, !PT ;  /* 0x0000000bff007212 */ /* 0x000fe200078e33ff */
[----:B------:R-:W-:Y:S06]  /*24dd0*/  BRA `(.L_x_5226) ;  /* 0x0000000000107947 */ /* 0x000fec0003800000 */
.L_x_5225:
[----:B------:R-:W-:-:S13]  /*24de0*/  ISETP.NE.AND P0, PT, R3, 0x1, PT ;  /* 0x000000010300780c */ /* 0x000fda0003f05270 */
[----:B------:R-:W1:Y:S02]  /*24df0*/  @P0 LDC.64 R4, c[0x0][0x9e8] ;  /* 0x00027a00ff040b82 */ /* 0x000e640000000a00 */
[----:B-1----:R-:W-:-:S05]  /*24e00*/  @P0 IMAD.HI.U32 R4, R0, R4, RZ ;  /* 0x0000000400040227 */ /* 0x002fca00078e00ff */
[----:B------:R-:W-:-:S07]  /*24e10*/  @P0 SHF.R.U32.HI R0, RZ, R5, R4 ;  /* 0x00000005ff000219 */ /* 0x000fce0000011604 */
.L_x_5226:
[----:B------:R-:W-:Y:S05]  /*24e20*/  BSYNC B0 ;  /* 0x0000000000007941 */ /* 0x000fea0003800000 */
.L_x_5224:
[----:B------:R-:W-:-:S05]  /*24e30*/  IMAD R5, R0, R3, R3 ;  /* 0x0000000300057224 */ /* 0x000fca00078e0203 */
[----:B------:R-:W-:-:S07]  /*24e40*/  VIMNMX R2, R2, R5, PT ;  /* 0x0000000502027248 */ /* 0x000fce0003fe0100 */
.L_x_5223:
[----:B------:R-:W1:Y:S01]  /*24e50*/  @P1 LDC R5, c[0x0][0x44c] ;  /* 0x00011300ff051b82 */ /* 0x000e620000000800 */
[----:B------:R-:W-:Y:S01]  /*24e60*/  VIADD R2, R2, 0x5f ;  /* 0x0000005f02027836 */ /* 0x000fe20000000000 */
[----:B------:R-:W-:Y:S01]  /*24e70*/  ULDC UR4, c[0x0][0x9dc] ;  /* 0x0002770000047ab9 */ /* 0x000fe20000000800 */
[----:B------:R-:W-:Y:S02]  /*24e80*/  IMAD.MOV.U32 R0, RZ, RZ, R28 ;  /* 0x000000ffff007224 */ /* 0x000fe400078e001c */
[----:B------:R-:W-:-:S03]  /*24e90*/  IMAD.HI R2, R2, 0x2aaaaaab, RZ ;  /* 0x2aaaaaab02027827 */ /* 0x000fc600078e02ff */
[----:B------:R-:W2:Y:S01]  /*24ea0*/  @P1 LDC R4, c[0x0][0x450] ;  /* 0x00011400ff041b82 */ /* 0x000ea20000000800 */
[----:B-1----:R-:W-:-:S05]  /*24eb0*/  @P1 IMAD.HI.U32 R5, R28, R5, RZ ;  /* 0x000000051c051227 */ /* 0x002fca00078e00ff */
[----:B--2---:R-:W-:Y:S02]  /*24ec0*/  @P1 SHF.R.U32.HI R0, RZ, R4, R5 ;  /* 0x00000004ff001219 */ /* 0x004fe40000011605 */
[----:B------:R-:W-:-:S03]  /*24ed0*/  SHF.R.U32.HI R5, RZ, 0x1f, R2 ;  /* 0x0000001fff057819 */ /* 0x000fc60000011602 */
[----:B------:R-:W-:Y:S01]  /*24ee0*/  IMAD.IADD R7, R7, 0x1, R0 ;  /* 0x0000000107077824 */ /* 0x000fe200078e0200 */
[----:B------:R-:W-:-:S03]  /*24ef0*/  LEA.HI.SX32 R2, R2, R5, 0x1c ;  /* 0x0000000502027211 */ /* 0x000fc600078fe2ff */
        /* <DEDUP_REMOVED lines=14> */
.L_x_5229:
[----:B------:R-:W-:-:S13]  /*24fe0*/  ISETP.NE.AND P0, PT, R3, 0x1, PT ;  /* 0x000000010300780c */ /* 0x000fda0003f05270 */
[----:B------:R-:W2:Y:S02]  /*24ff0*/  @P0 LDC.64 R4, c[0x0][0x9e8] ;  /* 0x00027a00ff040b82 */ /* 0x000ea40000000a00 */
[----:B--2---:R-:W-:-:S05]  /*25000*/  @P0 IMAD.HI.U32 R4, R7, R4, RZ ;  /* 0x0000000407040227 */ /* 0x004fca00078e00ff */
[----:B------:R-:W-:-:S07]  /*25010*/  @P0 SHF.R.U32.HI R7, RZ, R5, R4 ;  /* 0x00000005ff070219 */ /* 0x000fce0000011604 */
.L_x_5230:
[----:B------:R-:W-:Y:S05]  /*25020*/  BSYNC B0 ;  /* 0x0000000000007941 */ /* 0x000fea0003800000 */
.L_x_5228:
[----:B------:R-:W-:-:S05]  /*25030*/  IMAD R3, R7, R3, RZ ;  /* 0x0000000307037224 */ /* 0x000fca00078e02ff */
[----:B------:R-:W-:-:S07]  /*25040*/  VIMNMX R0, R0, R3, !PT ;  /* 0x0000000300007248 */ /* 0x000fce0007fe0100 */
.L_x_5227:
[----:B------:R-:W-:Y:S01]  /*25050*/  IMAD.HI R0, R0, 0x2aaaaaab, RZ ;  /* 0x2aaaaaab00007827 */ /* 0x000fe200078e02ff */
[----:B------:R-:W-:Y:S04]  /*25060*/  BSSY B7, `(.L_x_5231) ;  /* 0x0000379000077945 */ /* 0x000fe80003800000 */
[----:B------:R-:W-:-:S04]  /*25070*/  SHF.R.U32.HI R3, RZ, 0x1f, R0 ;  /* 0x0000001fff037819 */ /* 0x000fc80000011600 */
[----:B------:R-:W-:-:S04]  /*25080*/  LEA.HI.SX32 R3, R0, R3, 0x1c ;  /* 0x0000000300037211 */ /* 0x000fc800078fe2ff */
        /* <DEDUP_REMOVED lines=21> */
.L_x_5232:
        /* <DEDUP_REMOVED lines=8> */
[----:B------:R-:W-:Y:S01]  /*25260*/  MOV R4, UR6 ;  /* 0x0000000600047c02 */ /* 0x000fe20008000f00 */
[----:B------:R-:W-:Y:S01]  /*25270*/  IMAD.U32 R5, RZ, RZ, UR7 ;  /* 0x00000007ff057e24 */ /* 0x000fe2000f8e00ff */
[----:B------:R-:W2:Y:S01]  /*25280*/  LDC.64 R2, c[0x4][R2] ;  /* 0x0100000002027b82 */ /* 0x000ea20000000a00 */
[----:B0-----:R-:W-:Y:S01]  /*25290*/  IMAD.U32 R6, RZ, RZ, UR8 ;  /* 0x00000008ff067e24 */ /* 0x001fe2000f8e00ff */
[----:B------:R-:W-:Y:S01]  /*252a0*/  MOV R8, 0x70 ;  /* 0x0000007000087802 */ /* 0x000fe20000000f00 */
[----:B------:R-:W-:Y:S02]  /*252b0*/  IMAD.U32 R7, RZ, RZ, UR9 ;  /* 0x00000009ff077e24 */ /* 0x000fe4000f8e00ff */
[----:B------:R-:W-:-:S02]  /*252c0*/  IMAD.U32 R10, RZ, RZ, UR4 ;  /* 0x00000004ff0a7e24 */ /* 0x000fc4000f8e00ff */
[----:B------:R-:W-:Y:S02]  /*252d0*/  IMAD.U32 R11, RZ, RZ, UR5 ;  /* 0x00000005ff0b7e24 */ /* 0x000fe4000f8e00ff */
[----:B------:R-:W-:Y:S02]  /*252e0*/  IMAD.MOV.U32 R12, RZ, RZ, 0x1 ;  /* 0x00000001ff0c7424 */ /* 0x000fe400078e00ff */
[----:B------:R-:W-:-:S07]  /*252f0*/  IMAD.MOV.U32 R13, RZ, RZ, RZ ;  /* 0x000000ffff0d7224 */ /* 0x000fce00078e00ff */
[----:B------:R-:W-:-:S07]  /*25300*/  LEPC R20, `(.L_x_5235) ;  /* 0x000000001014794e */ /* 0x000fce0000000000 */
[----:B-12---:R-:W-:Y:S05]  /*25310*/  CALL.ABS.NOINC R2 ;  /* 0x0000000002007343 */ /* 0x006fea0003c00000 */
.L_x_5235:
[----:B------:R-:W-:Y:S05]  /*25320*/  BSYNC B6 ;  /* 0x0000000000067941 */ /* 0x000fea0003800000 */
.L_x_5234:
        /* <DEDUP_REMOVED lines=12> */
[----:B------:R-:W-:Y:S01]  /*253f0*/  MOV R13, RZ ;  /* 0x000000ff000d7202 */ /* 0x000fe20000000f00 */
[----:B------:R-:W-:Y:S02]  /*25400*/  IMAD.U32 R7, RZ, RZ, UR9 ;  /* 0x00000009ff077e24 */ /* 0x000fe4000f8e00ff */
[----:B------:R-:W-:-:S02]  /*25410*/  IMAD.U32 R10, RZ, RZ, UR4 ;  /* 0x00000004ff0a7e24 */ /* 0x000fc4000f8e00ff */
[----:B------:R-:W-:Y:S02]  /*25420*/  IMAD.U32 R11, RZ, RZ, UR5 ;  /* 0x00000005ff0b7e24 */ /* 0x000fe4000f8e00ff */
[----:B------:R-:W-:Y:S02]  /*25430*/  IMAD.MOV.U32 R8, RZ, RZ, 0x70 ;  /* 0x00000070ff087424 */ /* 0x000fe400078e00ff */
[----:B--2---:R-:W-:-:S07]  /*25440*/  IMAD.MOV.U32 R12, RZ, RZ, 0x1 ;  /* 0x00000001ff0c7424 */ /* 0x004fce00078e00ff */
[----:B------:R-:W-:-:S07]  /*25450*/  LEPC R20, `(.L_x_5238) ;  /* 0x000000001014794e */ /* 0x000fce0000000000 */
[----:B-1-3--:R-:W-:Y:S05]  /*25460*/  CALL.ABS.NOINC R2 ;  /* 0x0000000002007343 */ /* 0x00afea0003c00000 */
.L_x_5238:
        /* <DEDUP_REMOVED lines=15> */
.L_x_5237:
[----:B------:R-:W-:Y:S05]  /*25560*/  BSYNC B6 ;  /* 0x0000000000067941 */ /* 0x000fea0003800000 */
.L_x_5236:
[----:B------:R-:W-:Y:S01]  /*25570*/  ULDC.64 UR4, c[0x0][0x9f8] ;  /* 0x00027e0000047ab9 */ /* 0x000fe20000000a00 */
[----:B------:R-:W2:Y:S01]  /*25580*/  LDL R21, [R1+0x8] ;  /* 0x0000080001157983 */ /* 0x000ea20000100800 */
[----:B------:R-:W-:-:S03]  /*25590*/  ISETP.NE.U32.AND P0, PT, RZ, UR4, PT ;  /* 0x00000004ff007c0c */ /* 0x000fc6000bf05070 */
[----:B------:R-:W3:Y:S01]  /*255a0*/  LDL R20, [R1+0xc] ;  /* 0x00000c0001147983 */ /* 0x000ee20000100800 */
[----:B------:R-:W-:Y:S01]  /*255b0*/  ISETP.NE.AND.EX P0, PT, RZ, UR5, PT, P0 ;  /* 0x00000005ff007c0c */ /* 0x000fe2000bf05300 */
[----:B------:R-:W-:Y:S01]  /*255c0*/  IMAD.MOV.U32 R33, RZ, RZ, R19 ;  /* 0x000000ffff217224 */ /* 0x000fe200078e0013 */
[----:B------:R-:W4:Y:S01]  /*255d0*/  LDC R0, c[0x0][0x430] ;  /* 0x00010c00ff007b82 */ /* 0x000f220000000800 */
[----:B------:R-:W0:Y:S01]  /*255e0*/  S2R R17, SR_TID.X ;  /* 0x0000000000117919 */ /* 0x000e220000002100 */
[----:B------:R-:W-:Y:S01]  /*255f0*/  LOP3.LUT R22, R22, 0xfffffff7, RZ, 0xc0, !PT ;  /* 0xfffffff716167812 */ /* 0x000fe200078ec0ff */
[----:B------:R-:W-:-:S08]  /*25600*/  ULDC UR4, c[0x0][0x2f4] ;  /* 0x0000bd0000047ab9 */ /* 0x000fd00000000800 */
[----:B------:R-:W1:Y:S01]  /*25610*/  @P0 LDC.64 R2, c[0x0][0x9f8] ;  /* 0x00027e00ff020b82 */ /* 0x000e620000000a00 */
[----:B0-----:R-:W-:Y:S01]  /*25620*/  LOP3.LUT R17, R17, 0x7f, RZ, 0xc0, !PT ;  /* 0x0000007f11117812 */ /* 0x001fe200078ec0ff */
[----:B-1----:R-:W-:-:S03]  /*25630*/  @P0 IMAD.WIDE R2, R19, 0x4, R2 ;  /* 0x0000000413020825 */ /* 0x002fc600078e0202 */
[----:B------:R-:W-:Y:S02]  /*25640*/  SHF.R.U32.HI R25, RZ, 0x3, R17 ;  /* 0x00000003ff197819 */ /* 0x000fe40000011611 */
[----:B------:R0:W3:Y:S01]  /*25650*/  @P0 LDG.E R33, desc[UR60][R2.64] ;  /* 0x0000003c02210981 */ /* 0x0000e2000c1e1900 */
[----:B----4-:R-:W-:Y:S01]  /*25660*/  ISETP.NE.AND P1, PT, R0, 0x1, PT ;  /* 0x000000010000780c */ /* 0x010fe20003f25270 */
[----:B------:R-:W1:-:S12]  /*25670*/  S2R R17, SR_TID.X ;  /* 0x0000000000117919 */ /* 0x000e580000002100 */
[----:B------:R-:W4:Y:S08]  /*25680*/  @P1 LDC R4, c[0x0][0x434] ;  /* 0x00010d00ff041b82 */ /* 0x000f300000000800 */
[----:B------:R-:W0:Y:S01]  /*25690*/  @P1 LDC R6, c[0x0][0x438] ;  /* 0x00010e00ff061b82 */ /* 0x000e220000000800 */
[----:B-1----:R-:W-:-:S05]  /*256a0*/  IMAD.SHL.U32 R17, R17, 0x10, RZ ;  /* 0x0000001011117824 */ /* 0x002fca00078e00ff */
[----:B------:R-:W-:Y:S02]  /*256b0*/  LOP3.LUT R17, R25, 0x70, R17, 0xf8, !PT ;  /* 0x0000007019117812 */ /* 0x000fe400078ef811 */
[----:B------:R-:W-:-:S05]  /*256c0*/  IADD3 R25, R24, -0x1, RZ ;  /* 0xffffffff18197810 */ /* 0x000fca0007ffe0ff */
[----:B------:R-:W-:Y:S01]  /*256d0*/  IMAD R5, R25, 0x60, R17 ;  /* 0x0000006019057824 */ /* 0x000fe200078e0211 */
[----:B------:R-:W-:Y:S01]  /*256e0*/  ISETP.GE.AND P3, PT, R34, UR4, PT ;  /* 0x0000000422007c0c */ /* 0x000fe2000bf66270 */
[----:B------:R-:W-:-:S03]  /*256f0*/  UMOV UR5, 0xffffffff ;  /* 0xffffffff00057882 */ /* 0x000fc60000000000 */
[----:B--2---:R-:W-:-:S04]  /*25700*/  ISETP.GE.AND P0, PT, R5, R21, PT ;  /* 0x000000150500720c */ /* 0x004fc80003f06270 */
[----:B------:R-:W-:Y:S01]  /*25710*/  ISETP.GT.U32.OR P0, PT, R17, 0x5f, P0 ;  /* 0x0000005f1100780c */ /* 0x000fe20000704470 */
[----:B---3--:R-:W-:-:S04]  /*25720*/  IMAD.IADD R5, R5, 0x1, R20 ;  /* 0x0000000105057824 */ /* 0x008fc800078e0214 */
[----:B----4-:R-:W-:-:S04]  /*25730*/  @P1 IMAD.HI.U32 R7, R5, R4, RZ ;  /* 0x0000000405071227 */ /* 0x010fc800078e00ff */
[----:B------:R-:W-:Y:S01]  /*25740*/  IMAD.MOV.U32 R4, RZ, RZ, R5 ;  /* 0x000000ffff047224 */ /* 0x000fe200078e0005 */
[----:B0-----:R-:W-:-:S03]  /*25750*/  @P1 SHF.R.U32.HI R4, RZ, R6, R7 ;  /* 0x00000006ff041219 */ /* 0x001fc60000011607 */
[----:B------:R-:W0:Y:S02]  /*25760*/  @!P0 LDC.64 R2, c[0x0][0x428] ;  /* 0x00010a00ff028b82 */ /* 0x000e240000000a00 */
[----:B------:R-:W-:-:S04]  /*25770*/  IMAD.MOV R6, RZ, RZ, -R4 ;  /* 0x000000ffff067224 */ /* 0x000fc800078e0a04 */
[----:B------:R-:W-:Y:S01]  /*25780*/  IMAD R0, R0, R6, R5 ;  /* 0x0000000600007224 */ /* 0x000fe200078e0205 */
[--C-:B------:R-:W-:Y:S02]  /*25790*/  @!P0 SHF.R.S32.HI R5, RZ, 0x1f, R4.reuse ;  /* 0x0000001fff058819 */ /* 0x100fe40000011404 */
[----:B------:R-:W-:Y:S01]  /*257a0*/  SHF.R.S32.HI R8, RZ, 0x1f, R33 ;  /* 0x0000001fff087819 */ /* 0x000fe20000011421 */
[----:B0-----:R-:W-:-:S04]  /*257b0*/  @!P0 IMAD.WIDE.U32 R4, R33, R2, R4 ;  /* 0x0000000221048225 */ /* 0x001fc800078e0004 */
[----:B------:R-:W-:Y:S01]  /*257c0*/  @!P0 IMAD R6, R8, R2, RZ ;  /* 0x0000000208068224 */ /* 0x000fe200078e02ff */
[----:B------:R0:W-:Y:S03]  /*257d0*/  STL [R1+0x14], R8 ;  /* 0x0000140801007387 */ /* 0x0001e60000100800 */
[----:B------:R-:W-:Y:S02]  /*257e0*/  @!P0 IMAD R6, R33, R3, R6 ;  /* 0x0000000321068224 */ /* 0x000fe400078e0206 */
[----:B------:R-:W1:Y:S02]  /*257f0*/  @!P0 LDC.64 R2, c[0x0][0x418] ;  /* 0x00010600ff028b82 */ /* 0x000e640000000a00 */
[----:B------:R-:W-:Y:S01]  /*25800*/  @!P0 IMAD.IADD R6, R5, 0x1, R6 ;  /* 0x0000000105068824 */ /* 0x000fe200078e0206 */
[----:B------:R-:W-:Y:S02]  /*25810*/  MOV R5, UR39 ;  /* 0x0000002700057c02 */ /* 0x000fe40008000f00 */
[----:B-1----:R-:W-:-:S04]  /*25820*/  @!P0 LEA R2, P1, R4, R2, 0x2 ;  /* 0x0000000204028211 */ /* 0x002fc800078210ff */
[----:B------:R-:W-:Y:S01]  /*25830*/  @!P0 LEA.HI.X R3, R4, R3, R6, 0x2, P1 ;  /* 0x0000000304038211 */ /* 0x000fe200008f1406 */
[----:B------:R-:W-:-:S06]  /*25840*/  IMAD.MOV.U32 R4, RZ, RZ, RZ ;  /* 0x000000ffff047224 */ /* 0x000fcc00078e00ff */
[----:B------:R0:W5:Y:S01]  /*25850*/  @!P0 LDG.E R4, desc[UR60][R2.64] ;  /* 0x0000003c02048981 */ /* 0x000162000c1e1900 */
[----:B------:R-:W-:Y:S02]  /*25860*/  ISETP.GT.U32.AND P0, PT, R17, 0x5f, PT ;  /* 0x0000005f1100780c */ /* 0x000fe40003f04070 */
[----:B------:R-:W-:Y:S02]  /*25870*/  ISETP.NE.AND P2, PT, R5, 0x3, PT ;  /* 0x000000030500780c */ /* 0x000fe40003f45270 */
[----:B------:R-:W-:-:S09]  /*25880*/  ISETP.GE.AND P1, PT, R37, UR4, PT ;  /* 0x0000000425007c0c */ /* 0x000fd2000bf26270 */
[----:B------:R-:W-:Y:S02]  /*25890*/  @P0 LOP3.LUT R22, R22, 0x8, RZ, 0xfc, !PT ;  /* 0x0000000816160812 */ /* 0x000fe400078efcff */
[----:B------:R-:W-:Y:S02]  /*258a0*/  ISETP.GE.AND P0, PT, R36, UR4, PT ;  /* 0x0000000424007c0c */ /* 0x000fe4000bf06270 */
[----:B------:R-:W-:-:S04]  /*258b0*/  LOP3.LUT R22, R22, 0xffffffef, RZ, 0xc0, !PT ;  /* 0xffffffef16167812 */ /* 0x000fc800078ec0ff */
[----:B------:R-:W-:-:S04]  /*258c0*/  @P2 LOP3.LUT R22, R22, 0x10, RZ, 0xfc, !PT ;  /* 0x0000001016162812 */ /* 0x000fc800078efcff */
[----:B------:R-:W-:-:S04]  /*258d0*/  LOP3.LUT R22, R22, 0xfffffffb, RZ, 0xc0, !PT ;  /* 0xfffffffb16167812 */ /* 0x000fc800078ec0ff */
[----:B------:R-:W-:-:S04]  /*258e0*/  @P3 LOP3.LUT R22, R22, 0x4, RZ, 0xfc, !PT ;  /* 0x0000000416163812 */ /* 0x000fc800078efcff */
[----:B------:R-:W-:-:S04]  /*258f0*/  LOP3.LUT R22, R22, 0xfffffffe, RZ, 0xc0, !PT ;  /* 0xfffffffe16167812 */ /* 0x000fc800078ec0ff */
[----:B------:R-:W-:-:S04]  /*25900*/  LOP3.LUT R22, R22, 0xfffffffd, RZ, 0xc0, !PT ;  /* 0xfffffffd16167812 */ /* 0x000fc800078ec0ff */
[----:B------:R-:W-:-:S04]  /*25910*/  @P1 LOP3.LUT R22, R22, 0x2, RZ, 0xfc, !PT ;  /* 0x0000000216161812 */ /* 0x000fc800078efcff */
[----:B------:R-:W-:Y:S01]  /*25920*/  @P0 LOP3.LUT R22, R22, 0x1, RZ, 0xfc, !PT ;  /* 0x0000000116160812 */ /* 0x000fe200078efcff */
[----:B0-----:R-:W-:Y:S06]  /*25930*/  BRA.DIV UR5, `(.L_x_5239) ;  /* 0x0000005605047947 */ /* 0x001fec000b800000 */
.L_x_5368:
[----:B------:R-:W-:Y:S01]  /*25940*/  SHF.R.S32.HI R32, RZ, 0x1f, R18 ;  /* 0x0000001fff207819 */ /* 0x000fe20000011412 */
[----:B------:R-:W-:Y:S06]  /*25950*/  @!P2 BRA `(.L_x_5240) ;  /* 0x000000000004a947 */ /* 0x000fec0003800000 */
[----:B------:R-:W-:Y:S01]  /*25960*/  BPT.TRAP 0x1 ;  /* 0x000000040000795c */ /* 0x000fe20000300000 */
.L_x_5240:
        /* <DEDUP_REMOVED lines=25> */
.L_x_5369:
[----:B------:R-:W-:Y:S05]  /*25b00*/  BSYNC B0 ;  /* 0x0000000000007941 */ /* 0x000fea0003800000 */
.L_x_5241:
[----:B------:R-:W2:Y:S01]  /*25b10*/  LDL R10, [R1+0x8] ;  /* 0x00000800010a7983 */ /* 0x000ea20000100800 */
[----:B------:R-:W-:-:S03]  /*25b20*/  ULDC.64 UR4, c[0x0][0x300] ;  /* 0x0000c00000047ab9 */ /* 0x000fc60000000a00 */
[----:B------:R-:W3:Y:S01]  /*25b30*/  LDL R8, [R1] ;  /* 0x0000000001087983 */ /* 0x000ee20000100800 */
[----:B------:R-:W-:Y:S01]  /*25b40*/  IMAD R5, R5, UR4, RZ ;  /* 0x0000000405057c24 */ /* 0x000fe2000f8e02ff */
[----:B------:R-:W-:Y:S01]  /*25b50*/  LOP3.LUT P4, RZ, R22, 0x4, RZ, 0xc0, !PT ;  /* 0x0000000416ff7812 */ /* 0x000fe2000788c0ff */
[----:B0-----:R-:W-:Y:S01]  /*25b60*/  IMAD.WIDE.U32 R2, R0, UR4, RZ ;  /* 0x0000000400027c25 */ /* 0x001fe2000f8e00ff */
[----:B------:R-:W0:Y:S01]  /*25b70*/  S2R R9, SR_TID.X ;  /* 0x0000000000097919 */ /* 0x000e220000002100 */
[----:B------:R-:W-:Y:S02]  /*25b80*/  LOP3.LUT P3, RZ, R22, 0x2, RZ, 0xc0, !PT ;  /* 0x0000000216ff7812 */ /* 0x000fe4000786c0ff */
        /* <DEDUP_REMOVED lines=14> */
[----:B------:R-:W-:Y:S01]  /*25c70*/  LEA R4, P0, R2, UR4, 0x1 ;  /* 0x0000000402047c11 */ /* 0x000fe2000f8008ff */
[----:B------:R-:W-:-:S03]  /*25c80*/  UMOV UR4, 0xffffffff ;  /* 0xffffffff00047882 */ /* 0x000fc60000000000 */
[----:B------:R-:W-:Y:S02]  /*25c90*/  LEA.HI.X R0, R2, UR5, R0, 0x1, P0 ;  /* 0x0000000502007c11 */ /* 0x000fe400080f0c00 */
[----:B0-----:R-:W-:-:S04]  /*25ca0*/  LOP3.LUT R9, R9, 0x7f, RZ, 0xc0, !PT ;  /* 0x0000007f09097812 */ /* 0x001fc800078ec0ff */
[----:B------:R-:W-:Y:S01]  /*25cb0*/  SHF.R.U32.HI R9, RZ, 0x3, R9 ;  /* 0x00000003ff097819 */ /* 0x000fe20000011609 */
[----:B--2---:R-:W-:-:S04]  /*25cc0*/  IMAD R6, R25, -0x60, R10 ;  /* 0xffffffa019067824 */ /* 0x004fc800078e020a */
[----:B------:R-:W-:Y:S02]  /*25cd0*/  IMAD.IADD R6, R6, 0x1, -R9 ;  /* 0x0000000106067824 */ /* 0x000fe400078e0a09 */
[----:B---3--:R-:W-:-:S03]  /*25ce0*/  IMAD R5, R26, 0x4800, R8 ;  /* 0x000048001a057824 */ /* 0x008fc600078e0208 */
        /* <DEDUP_REMOVED lines=64> */
.L_x_5383:
        /* <DEDUP_REMOVED lines=12> */
.L_x_5244:
        /* <DEDUP_REMOVED lines=10> */
.L_x_5245:
[----:B------:R2:W-:Y:S02]  /*26250*/  SYNCS.ARRIVE.TRANS64.A1T0 RZ, [R7+URZ+0x30830], RZ ;  /* 0x030830ff07ff79a7 */ /* 0x0005e4000810003f */
[----:B------:R-:W-:Y:S05]  /*26260*/  WARPSYNC.ALL ;  /* 0x0000000000007948 */ /* 0x000fea0003800000 */
[----:B------:R-:W-:Y:S01]  /*26270*/  ULDC.64 UR4, c[0x0][0xa00] ;  /* 0x0002800000047ab9 */ /* 0x000fe20000000a00 */
[----:B-1----:R-:W-:Y:S01]  /*26280*/  VIADD R2, R23, 0x12400 ;  /* 0x0001240017027836 */ /* 0x002fe20000000000 */
[----:B------:R-:W-:Y:S01]  /*26290*/  BAR.SYNC.DEFER_BLOCKING 0x8, 0x180 ;  /* 0x0206000000007b1d */ /* 0x000fe20000010000 */
[----:B------:R-:W-:Y:S02]  /*262a0*/  ISETP.NE.U32.AND P0, PT, RZ, UR4, PT ;  /* 0x00000004ff007c0c */ /* 0x000fe4000bf05070 */
[----:B------:R-:W-:-:S02]  /*262b0*/  SHF.R.S32.HI R0, RZ, 0x1f, R19 ;  /* 0x0000001fff007819 */ /* 0x000fc40000011413 */
[----:B------:R-:W-:Y:S01]  /*262c0*/  ISETP.NE.AND.EX P0, PT, RZ, UR5, PT, P0 ;  /* 0x00000005ff007c0c */ /* 0x000fe2000bf05300 */
[----:B------:R-:W-:Y:S01]  /*262d0*/  ULDC.64 UR4, c[0x0][0x298] ;  /* 0x0000a60000047ab9 */ /* 0x000fe20000000a00 */
[----:B------:R-:W-:Y:S01]  /*262e0*/  LOP3.LUT P1, RZ, R2, 0x3ff, RZ, 0xc0, !PT ;  /* 0x000003ff02ff7812 */ /* 0x000fe2000782c0ff */
[----:B------:R-:W-:Y:S01]  /*262f0*/  BSSY B6, `(.L_x_5246) ;  /* 0x000001c000067945 */ /* 0x000fe20003800000 */
[----:B------:R-:W-:Y:S02]  /*26300*/  SEL R0, R0, RZ, !P0 ;  /* 0x000000ff00007207 */ /* 0x000fe40004000000 */
[----:B------:R-:W-:-:S03]  /*26310*/  SEL R2, R19, RZ, !P0 ;  /* 0x000000ff13027207 */ /* 0x000fc60004000000 */
[----:B------:R1:W-:Y:S04]  /*26320*/  STL [R1+0x30], R0 ;  /* 0x0000300001007387 */ /* 0x0003e80000100800 */
[----:B------:R3:W-:Y:S01]  /*26330*/  STL [R1+0x1c], R2 ;  /* 0x00001c0201007387 */ /* 0x0007e20000100800 */
[----:B-1----:R-:W-:Y:S01]  /*26340*/  SHF.R.S32.HI R0, RZ, 0x1f, R35 ;  /* 0x0000001fff007819 */ /* 0x002fe20000011423 */
[----:B---3--:R-:W-:-:S04]  /*26350*/  IMAD.WIDE.U32 R2, R35, UR4, RZ ;  /* 0x0000000423027c25 */ /* 0x008fc8000f8e00ff */
[----:B------:R-:W-:Y:S01]  /*26360*/  IMAD R0, R0, UR4, RZ ;  /* 0x0000000400007c24 */ /* 0x000fe2000f8e02ff */
[----:B------:R1:W-:Y:S03]  /*26370*/  STL.64 [R1+0x20], R2 ;  /* 0x0000200201007387 */ /* 0x0003e60000100a00 */
[----:B------:R-:W-:-:S04]  /*26380*/  IMAD R0, R35, UR5, R0 ;  /* 0x0000000523007c24 */ /* 0x000fc8000f8e0200 */
[----:B------:R-:W-:Y:S01]  /*26390*/  IMAD.IADD R35, R3, 0x1, R0 ;  /* 0x0000000103237824 */ /* 0x000fe200078e0200 */
[----:B------:R-:W-:Y:S06]  /*263a0*/  @!P1 BRA `(.L_x_5247) ;  /* 0x0000000000409947 */ /* 0x000fec0003800000 */
[----:B-1----:R-:W-:Y:S01]  /*263b0*/  MOV R2, 0x0 ;  /* 0x0000000000027802 */ /* 0x002fe20000000f00 */
[----:B------:R-:W-:Y:S01]  /*263c0*/  ULDC.64 UR4, c[0x4][0x138] ;  /* 0x01004e0000047ab9 */ /* 0x000fe20000000a00 */
[----:B------:R-:W-:Y:S01]  /*263d0*/  ULDC.64 UR6, c[0x4][0x140] ;  /* 0x0100500000067ab9 */ /* 0x000fe20000000a00 */
[----:B------:R-:W-:Y:S01]  /*263e0*/  ULDC.64 UR8, c[0x4][0x88] ;  /* 0x0100220000087ab9 */ /* 0x000fe20000000a00 */
[----:B0-----:R-:W-:Y:S01]  /*263f0*/  IMAD.U32 R4, RZ, RZ, UR4 ;  /* 0x00000004ff047e24 */ /* 0x001fe2000f8e00ff */
        /* <DEDUP_REMOVED lines=10> */
[----:B0-----:R-:W-:Y:S05]  /*264a0*/  CALL.ABS.NOINC R2 ;  /* 0x0000000002007343 */ /* 0x001fea0003c00000 */
.L_x_5247:
[----:B------:R-:W-:Y:S05]  /*264b0*/  BSYNC B6 ;  /* 0x0000000000067941 */ /* 0x000fea0003800000 */
.L_x_5246:
[----:B------:R-:W3:Y:S01]  /*264c0*/  LDL.LU R20, [R1+0x30] ;  /* 0x0000300001147983 */ /* 0x000ee20000300800 */
[----:B------:R-:W-:Y:S01]  /*264d0*/  ULDC.64 UR4, c[0x0][0x2d8] ;  /* 0x0000b60000047ab9 */ /* 0x000fe20000000a00 */
[----:B--2---:R-:W2:Y:S02]  /*264e0*/  LDC R7, c[0x0][0x448] ;  /* 0x00011200ff077b82 */ /* 0x004ea40000000800 */
[----:B------:R-:W4:Y:S04]  /*264f0*/  LDL.LU R21, [R1+0x1c] ;  /* 0x00001c0001157983 */ /* 0x000f280000300800 */
[----:B-1----:R-:W3:Y:S01]  /*26500*/  LDL.LU.64 R2, [R1+0x20] ;  /* 0x0000200001027983 */ /* 0x002ee20000300a00 */
[----:B------:R-:W-:-:S03]  /*26510*/  IMAD R0, R32, UR4, RZ ;  /* 0x0000000420007c24 */ /* 0x000fc6000f8e02ff */
[----:B------:R1:W5:Y:S01]  /*26520*/  LDL R8, [R1+0x4] ;  /* 0x0000040001087983 */ /* 0x0003620000100800 */
[----:B------:R-:W-:Y:S01]  /*26530*/  IMAD R0, R18, UR5, R0 ;  /* 0x0000000512007c24 */ /* 0x000fe2000f8e0200 */
[----:B--2---:R-:W-:-:S13]  /*26540*/  ISETP.NE.AND P0, PT, R7, 0x1, PT ;  /* 0x000000010700780c */ /* 0x004fda0003f05270 */
[----:B------:R-:W2:Y:S01]  /*26550*/  @P0 LDC R6, c[0x0][0x44c] ;  /* 0x00011300ff060b82 */ /* 0x000ea20000000800 */
[----:B---3--:R-:W-:Y:S02]  /*26560*/  IMAD.MOV.U32 R3, RZ, RZ, R35 ;  /* 0x000000ffff037224 */ /* 0x008fe400078e0023 */
[----:B------:R-:W-:Y:S01]  /*26570*/  IMAD.WIDE.U32 R2, R18, UR4, R2 ;  /* 0x0000000412027c25 */ /* 0x000fe2000f8e0002 */
[----:B------:R-:W-:-:S03]  /*26580*/  ULDC.64 UR4, c[0x0][0x2e0] ;  /* 0x0000b80000047ab9 */ /* 0x000fc60000000a00 */
[----:B------:R-:W-:Y:S02]  /*26590*/  IMAD.IADD R3, R3, 0x1, R0 ;  /* 0x0000000103037824 */ /* 0x000fe400078e0200 */
[----:B------:R-:W-:Y:S02]  /*265a0*/  IMAD R0, R20, UR4, RZ ;  /* 0x0000000414007c24 */ /* 0x000fe4000f8e02ff */
[----:B------:R-:W3:Y:S01]  /*265b0*/  S2R R20, SR_TID.X ;  /* 0x0000000000147919 */ /* 0x000ee20000002100 */
[----:B----4-:R-:W-:-:S04]  /*265c0*/  IMAD.WIDE.U32 R2, R21, UR4, R2 ;  /* 0x0000000415027c25 */ /* 0x010fc8000f8e0002 */
[----:B------:R-:W-:Y:S01]  /*265d0*/  IMAD R0, R21, UR5, R0 ;  /* 0x0000000515007c24 */ /* 0x000fe2000f8e0200 */
[----:B------:R-:W-:-:S03]  /*265e0*/  ULDC.64 UR4, c[0x0][0x2d0] ;  /* 0x0000b40000047ab9 */ /* 0x000fc60000000a00 */
[----:B------:R-:W-:Y:S02]  /*265f0*/  IMAD.IADD R3, R3, 0x1, R0 ;  /* 0x0000000103037824 */ /* 0x000fe400078e0200 */
[----:B------:R-:W4:Y:S01]  /*26600*/  @P0 LDC R0, c[0x0][0x450] ;  /* 0x00011400ff000b82 */ /* 0x000f220000000800 */
[----:B---3--:R-:W-:-:S04]  /*26610*/  LOP3.LUT R20, R20, 0x7f, RZ, 0xc0, !PT ;  /* 0x0000007f14147812 */ /* 0x008fc800078ec0ff */
[----:B------:R-:W-:Y:S02]  /*26620*/  SHF.R.U32.HI R21, RZ, 0x3, R20 ;  /* 0x00000003ff157819 */ /* 0x000fe40000011614 */
[----:B------:R-:W3:Y:S02]  /*26630*/  S2R R20, SR_TID.X ;  /* 0x0000000000147919 */ /* 0x000ee40000002100 */
[----:B---3--:R-:W-:-:S05]  /*26640*/  IMAD.SHL.U32 R20, R20, 0x10, RZ ;  /* 0x0000001014147824 */ /* 0x008fca00078e00ff */
[----:B------:R-:W-:-:S04]  /*26650*/  LOP3.LUT R20, R21, 0x70, R20, 0xf8, !PT ;  /* 0x0000007015147812 */ /* 0x000fc800078ef814 */
[----:B------:R-:W-:-:S05]  /*26660*/  IADD3 R5, R20, R28, RZ ;  /* 0x0000001c14057210 */ /* 0x000fca0007ffe0ff */
[----:B--2---:R-:W-:-:S04]  /*26670*/  @P0 IMAD.HI.U32 R6, R5, R6, RZ ;  /* 0x0000000605060227 */ /* 0x004fc800078e00ff */
[----:B0-----:R-:W-:Y:S01]  /*26680*/  IMAD.MOV.U32 R4, RZ, RZ, R5 ;  /* 0x000000ffff047224 */ /* 0x001fe200078e0005 */
        /* <DEDUP_REMOVED lines=27> */
[----:B------:R-:W-:Y:S02]  /*26840*/  IMAD R31, R31, R7, RZ ;  /* 0x000000071f1f7224 */ /* 0x000fe400078e02ff */
[----:B------:R-:W-:Y:S01]  /*26850*/  IMAD.IADD R28, R9, 0x1, R28 ;  /* 0x00000001091c7824 */ /* 0x000fe200078e021c */
[----:B------:R-:W1:Y:S04]  /*26860*/  SHFL.IDX PT, R2, R4, RZ, 0x181f ;  /* 0x00181fff04027589 */ /* 0x000e6800000e0000 */
[----:B------:R-:W-:Y:S01]  /*26870*/  ISETP.GE.AND P1, PT, R28, R31, PT ;  /* 0x0000001f1c00720c */ /* 0x000fe20003f26270 */
[----:B------:R-:W-:-:S12]  /*26880*/  SHFL.IDX PT, R14, R0, 0x7, 0x181f ;  /* 0x00f81f00000e7f89 */ /* 0x000fd800000e0000 */
[----:B0-----:R-:W-:-:S04]  /*26890*/  @!P1 LEA R5, P4, R34, R3, 0x1 ;  /* 0x0000000322059211 */ /* 0x001fc800078808ff */
[----:B-1----:R-:W-:Y:S01]  /*268a0*/  @!P1 IADD3.X R3, RZ, R2, RZ, P4, !PT ;  /* 0x00000002ff039210 */ /* 0x002fe200027fe4ff */
[----:B------:R-:W-:Y:S02]  /*268b0*/  @!P1 IMAD.MOV.U32 R2, RZ, RZ, R5 ;  /* 0x000000ffff029224 */ /* 0x000fe400078e0005 */
[----:B------:R-:W-:-:S03]  /*268c0*/  VIADD R5, R28, 0x10 ;  /* 0x000000101c057836 */ /* 0x000fc60000000000 */
[----:B-----5:R-:W-:Y:S04]  /*268d0*/  @!P1 LDGSTS.E.BYPASS.LTC128B.128 [R8+0x12400], desc[UR60][R2.64], !P3 ;  /* 0x1240000002089fae */ /* 0x020fe8000d901d7c */
[----:B------:R-:W-:Y:S04]  /*268e0*/  @!P1 LDGSTS.E.BYPASS.LTC128B.128 [R8+0x16400], desc[UR60][R2.64+0x80], !P2 ;  /* 0x1640008002089fae */ /* 0x000fe8000d101d7c */
[----:B------:R0:W-:Y:S01]  /*268f0*/  @!P1 LDGSTS.E.BYPASS.LTC128B.128 [R8+0x1a400], desc[UR60][R2.64+0x100], !P0 ;  /* 0x1a40010002089fae */ /* 0x0001e2000c101d7c */
[----:B------:R-:W-:-:S03]  /*26900*/  ISETP.GE.AND P1, PT, R5, R31, PT ;  /* 0x0000001f0500720c */ /* 0x000fc60003f26270 */
[----:B0-----:R-:W0:Y:S04]  /*26910*/  SHFL.IDX PT, R3, R0, 0x1, 0x181f ;  /* 0x00381f0000037f89 */ /* 0x001e2800000e0000 */
[----:B------:R-:W1:Y:S06]  /*26920*/  SHFL.IDX PT, R2, R4, 0x1, 0x181f ;  /* 0x00381f0004027f89 */ /* 0x000e6c00000e0000 */
[----:B0-----:R-:W-:-:S05]  /*26930*/  @!P1 LEA R5, P4, R34, R3, 0x1 ;  /* 0x0000000322059211 */ /* 0x001fca00078808ff */
[----:B-1----:R-:W-:Y:S02]  /*26940*/  @!P1 IMAD.X R6, RZ, RZ, R2, P4 ;  /* 0x000000ffff069224 */ /* 0x002fe400020e0602 */
[----:B------:R-:W-:Y:S01]  /*26950*/  @!P1 IMAD.MOV.U32 R2, RZ, RZ, R5 ;  /* 0x000000ffff029224 */ /* 0x000fe200078e0005 */
[----:B------:R-:W-:Y:S01]  /*26960*/  IADD3 R5, R28, 0x20, RZ ;  /* 0x000000201c057810 */ /* 0x000fe20007ffe0ff */
[----:B------:R-:W-:-:S05]  /*26970*/  @!P1 IMAD.MOV.U32 R3, RZ, RZ, R6 ;  /* 0x000000ffff039224 */ /* 0x000fca00078e0006 */
        /* <DEDUP_REMOVED lines=52> */
[----:B-1----:R-:W-:Y:S01]  /*26cc0*/  @!P1 IMAD.X R6, RZ, RZ, R2, P4 ;  /* 0x000000ffff069224 */ /* 0x002fe200020e0602 */
[----:B------:R-:W-:-:S03]  /*26cd0*/  @!P1 MOV R2, R5 ;  /* 0x0000000500029202 */ /* 0x000fc60000000f00 */
[----:B------:R-:W-:-:S05]  /*26ce0*/  @!P1 IMAD.MOV.U32 R3, RZ, RZ, R6 ;  /* 0x000000ffff039224 */ /* 0x000fca00078e0006 */
[----:B------:R0:W-:Y:S04]  /*26cf0*/  @!P1 LDGSTS.E.BYPASS.LTC128B.128 [R8+0x15400], desc[UR60][R2.64], !P3 ;  /* 0x1540000002089fae */ /* 0x0001e8000d901d7c */
[----:B------:R0:W-:Y:S04]  /*26d00*/  @!P1 LDGSTS.E.BYPASS.LTC128B.128 [R8+0x19400], desc[UR60][R2.64+0x80], !P2 ;  /* 0x1940008002089fae */ /* 0x0001e8000d101d7c */
[----:B--2---:R0:W-:Y:S02]  /*26d10*/  @!P1 LDGSTS.E.BYPASS.LTC128B.128 [R8+0x1d400], desc[UR60][R2.64+0x100], !P0 ;  /* 0x1d40010002089fae */ /* 0x0041e4000c101d7c */
.L_x_5400:
        /* <DEDUP_REMOVED lines=12> */
.L_x_5250:
[----:B------:R-:W-:Y:S05]  /*26de0*/  BSYNC B0 ;  /* 0x0000000000007941 */ /* 0x000fea0003800000 */
.L_x_5249:
[----:B------:R-:W-:Y:S01]  /*26df0*/  NOP ;  /* 0x0000000000007918 */ /* 0x000fe20000000000 */
[----:B------:R-:W-:-:S13]  /*26e00*/  PLOP3.LUT P0, PT, PT, PT, PT, 0x80, 0x0 ;  /* 0x000000000000781c */ /* 0x000fda0003f0f070 */
.L_x_5251:
[----:B------:R-:W-:Y:S02]  /*26e10*/  PLOP3.LUT P1, PT, P1, P0, PT, 0xa2, 0x0 ;  /* 0x000000000000781c */ /* 0x000fe40000f21472 */
[----:B------:R-:W-:-:S08]  /*26e20*/  @P0 R2UR P1, UR4, R23 ;  /* 0x00000000170402ca */ /* 0x000fd00000020000 */
[----:B------:R-:W-:-:S05]  /*26e30*/  @P0 PLOP3.LUT P0, PT, P1, PT, PT, 0x80, 0x0 ;  /* 0x000000000000081c */ /* 0x000fca0000f0f070 */
[----:B------:R-:W-:Y:S01]  /*26e40*/  @!P1 SYNCS.ARRIVE.TRANS64.RED.A0T1 RZ, [UR4+0x30800], RZ ;  /* 0x030800ffffff99a7 */ /* 0x000fe20008200404 */
[----:B------:R-:W-:Y:S07]  /*26e50*/  @!P1 ARRIVES.LDGSTSBAR.64.TRANSCNT [UR4+0x30800] ;  /* 0x03080000ff0099b0 */ /* 0x000fee0008000a84 */
[----:B------:R-:W-:Y:S05]  /*26e60*/  @P0 BRA.U.ANY `(.L_x_5251) ;  /* 0xfffffffd00e80947 */ /* 0x000fea000393ffff */
[----:B01----:R-:W2:Y:S02]  /*26e70*/  LDL.LU R2, [R1+0x2c] ;  /* 0x00002c0001027983 */ /* 0x003ea40000300800 */
[----:B--2---:R-:W-:-:S05]  /*26e80*/  VIADD R2, R2, 0x1 ;  /* 0x0000000102027836 */ /* 0x004fca0000000000 */
[----:B------:R0:W-:Y:S01]  /*26e90*/  STL [R1+0x2c], R2 ;  /* 0x00002c0201007387 */ /* 0x0001e20000100800 */
[----:B------:R-:W-:-:S04]  /*26ea0*/  LEA.HI R0, R2, R2, RZ, 0x1 ;  /* 0x0000000202007211 */ /* 0x000fc800078f08ff */
[----:B------:R-:W-:-:S05]  /*26eb0*/  LOP3.LUT R0, R0, 0xfffffffe, RZ, 0xc0, !PT ;  /* 0xfffffffe00007812 */ /* 0x000fca00078ec0ff */
[----:B------:R-:W-:-:S05]  /*26ec0*/  IMAD.IADD R0, R2, 0x1, -R0 ;  /* 0x0000000102007824 */ /* 0x000fca00078e0a00 */
[----:B------:R-:W-:Y:S01]  /*26ed0*/  SHF.L.U32 R0, R0, 0x1f, RZ ;  /* 0x0000001f00007819 */ /* 0x000fe200000006ff */
[----:B------:R-:W-:Y:S01]  /*26ee0*/  NOP ;  /* 0x0000000000007918 */ /* 0x000fe20000000000 */
[----:B0-----:R-:W2:Y:S01]  /*26ef0*/  LDL.LU R2, [R1+0x28] ;  /* 0x0000280001027983 */ /* 0x001ea20000300800 */
[----:B------:R0:W-:Y:S01]  /*26f00*/  SYNCS.ARRIVE.TRANS64.A1T0 RZ, [R23+URZ+0x30800], RZ ;  /* 0x030800ff17ff79a7 */ /* 0x0001e2000810003f */
[----:B------:R-:W-:Y:S01]  /*26f10*/  BSSY B0, `(.L_x_5252) ;  /* 0x0000004000007945 */ /* 0x000fe20003800000 */
[----:B------:R-:W1:Y:S01]  /*26f20*/  SYNCS.PHASECHK.TRANS64.TRYWAIT P0, [R23+URZ+0x30820], R0 ;  /* 0x03082000170075a7 */ /* 0x000e62000800017f */
[----:B--2---:R-:W-:Y:S02]  /*26f30*/  IADD3 R6, R2, -0x2, RZ ;  /* 0xfffffffe02067810 */ /* 0x004fe40007ffe0ff */
[----:B01----:R-:W-:Y:S05]  /*26f40*/  @!P0 BRA `(.L_x_5253) ;  /* 0x0000005000a88947 */ /* 0x003fea0003800000 */
.L_x_5401:
[----:B------:R-:W-:Y:S05]  /*26f50*/  BSYNC B0 ;  /* 0x0000000000007941 */ /* 0x000fea0003800000 */
.L_x_5252:
        /* <DEDUP_REMOVED lines=11> */
.L_x_5268:
[----:B------:R-:W2:Y:S01]  /*27010*/  LDL R4, [R1+0xc] ;  /* 0x00000c0001047983 */ /* 0x000ea20000100800 */
[----:B------:R-:W1:Y:S03]  /*27020*/  LDC R7, c[0x0][0x430] ;  /* 0x00010c00ff077b82 */ /* 0x000e660000000800 */
[----:B------:R-:W3:Y:S01]  /*27030*/  LDL R8, [R1+0x14] ;  /* 0x0000140001087983 */ /* 0x000ee20000100800 */
[----:B0-----:R-:W0:Y:S01]  /*27040*/  S2R R0, SR_TID.X ;  /* 0x0000000000007919 */ /* 0x001e220000002100 */
[----:B------:R-:W4:Y:S01]  /*27050*/  S2R R3, SR_TID.X ;  /* 0x0000000000037919 */ /* 0x000f220000002100 */
[----:B-1----:R-:W-:-:S13]  /*27060*/  ISETP.NE.AND P0, PT, R7, 0x1, PT ;  /* 0x000000010700780c */ /* 0x002fda0003f05270 */
[----:B------:R-:W1:Y:S01]  /*27070*/  @P0 LDC R2, c[0x0][0x438] ;  /* 0x00010e00ff020b82 */ /* 0x000e620000000800 */
[----:B0-----:R-:W-:Y:S01]  /*27080*/  LOP3.LUT R0, R0, 0x7f, RZ, 0xc0, !PT ;  /* 0x0000007f00007812 */ /* 0x001fe200078ec0ff */
[----:B----4-:R-:W-:-:S03]  /*27090*/  IMAD.SHL.U32 R3, R3, 0x10, RZ ;  /* 0x0000001003037824 */ /* 0x010fc600078e00ff */
[----:B------:R-:W-:-:S04]  /*270a0*/  SHF.R.U32.HI R0, RZ, 0x3, R0 ;  /* 0x00000003ff007819 */ /* 0x000fc80000011600 */
[----:B------:R-:W-:Y:S02]  /*270b0*/  LOP3.LUT R3, R0, 0x70, R3, 0xf8, !PT ;  /* 0x0000007000037812 */ /* 0x000fe400078ef803 */
[----:B------:R-:W0:Y:S02]  /*270c0*/  @P0 LDC R0, c[0x0][0x434] ;  /* 0x00010d00ff000b82 */ /* 0x000e240000000800 */
[----:B------:R-:W-:Y:S01]  /*270d0*/  ISETP.GT.U32.AND P5, PT, R3, 0x5f, PT ;  /* 0x0000005f0300780c */ /* 0x000fe20003fa4070 */
[----:B--2---:R-:W-:-:S12]  /*270e0*/  IMAD R9, R6, 0x60, R4 ;  /* 0x0000006006097824 */ /* 0x004fd800078e0204 */
[----:B------:R-:W3:Y:S01]  /*270f0*/  @!P5 LDC.64 R4, c[0x0][0x428] ;  /* 0x00010a00ff04db82 */ /* 0x000ee20000000a00 */
[----:B------:R-:W-:-:S04]  /*27100*/  IMAD.IADD R9, R3, 0x1, R9 ;  /* 0x0000000103097824 */ /* 0x000fc800078e0209 */
[----:B0-----:R-:W-:Y:S01]  /*27110*/  @P0 IMAD.HI.U32 R3, R9, R0, RZ ;  /* 0x0000000009030227 */ /* 0x001fe200078e00ff */
[----:B------:R-:W-:-:S04]  /*27120*/  MOV R0, R9 ;  /* 0x0000000900007202 */ /* 0x000fc80000000f00 */
[----:B-1----:R-:W-:-:S04]  /*27130*/  @P0 SHF.R.U32.HI R0, RZ, R2, R3 ;  /* 0x00000002ff000219 */ /* 0x002fc80000011603 */
[--C-:B------:R-:W-:Y:S01]  /*27140*/  @!P5 SHF.R.S32.HI R3, RZ, 0x1f, R0.reuse ;  /* 0x0000001fff03d819 */ /* 0x100fe20000011400 */
[----:B------:R-:W-:Y:S02]  /*27150*/  @!P5 IMAD.MOV.U32 R2, RZ, RZ, R0 ;  /* 0x000000ffff02d224 */ /* 0x000fe400078e0000 */
[-C--:B---3--:R-:W-:Y:S02]  /*27160*/  @!P5 IMAD R8, R8, R4.reuse, RZ ;  /* 0x000000040808d224 */ /* 0x088fe400078e02ff */
[----:B------:R-:W-:-:S04]  /*27170*/  @!P5 IMAD.WIDE.U32 R2, R33, R4, R2 ;  /* 0x000000042102d225 */ /* 0x000fc800078e0002 */
[----:B------:R-:W-:Y:S02]  /*27180*/  @!P5 IMAD R8, R33, R5, R8 ;  /* 0x000000052108d224 */ /* 0x000fe400078e0208 */
[----:B------:R-:W0:Y:S01]  /*27190*/  @!P5 LDC.64 R4, c[0x0][0x418] ;  /* 0x00010600ff04db82 */ /* 0x000e220000000a00 */
[----:B------:R-:W-:Y:S02]  /*271a0*/  IMAD.MOV R0, RZ, RZ, -R0 ;  /* 0x000000ffff007224 */ /* 0x000fe400078e0a00 */
[----:B------:R-:W-:Y:S02]  /*271b0*/  @!P5 IMAD.IADD R3, R8, 0x1, R3 ;  /* 0x000000010803d824 */ /* 0x000fe400078e0203 */
[----:B------:R-:W-:Y:S02]  /*271c0*/  IMAD R9, R7, R0, R9 ;  /* 0x0000000007097224 */ /* 0x000fe400078e0209 */
[----:B------:R-:W-:Y:S01]  /*271d0*/  IMAD.MOV.U32 R0, RZ, RZ, RZ ;  /* 0x000000ffff007224 */ /* 0x000fe200078e00ff */
[----:B0-----:R-:W-:-:S04]  /*271e0*/  @!P5 LEA R4, P0, R2, R4, 0x2 ;  /* 0x000000040204d211 */ /* 0x001fc800078010ff */
[----:B------:R-:W-:-:S05]  /*271f0*/  @!P5 LEA.HI.X R5, R2, R5, R3, 0x2, P0 ;  /* 0x000000050205d211 */ /* 0x000fca00000f1403 */
[----:B------:R0:W5:Y:S01]  /*27200*/  @!P5 LDG.E R0, desc[UR60][R4.64] ;  /* 0x0000003c0400d981 */ /* 0x000162000c1e1900 */
[----:B------:R-:W-:Y:S01]  /*27210*/  LOP3.LUT P4, RZ, R22, 0x10, RZ, 0xc0, !PT ;  /* 0x0000001016ff7812 */ /* 0x000fe2000788c0ff */
[----:B------:R-:W-:-:S05]  /*27220*/  VIADD R26, R10, 0x1 ;  /* 0x000000010a1a7836 */ /* 0x000fca0000000000 */
[C---:B------:R-:W-:Y:S01]  /*27230*/  ISETP.NE.AND P0, PT, R26.reuse, 0x2, PT ;  /* 0x000000021a00780c */ /* 0x040fe20003f05270 */
[----:B------:R-:W-:Y:S05]  /*27240*/  YIELD ;  /* 0x0000000000007946 */ /* 0x000fea0003800000 */
[----:B------:R-:W-:Y:S02]  /*27250*/  SEL R29, RZ, 0x1, P0 ;  /* 0x00000001ff1d7807 */ /* 0x000fe40000000000 */
[----:B------:R-:W-:Y:S02]  /*27260*/  SEL R26, R26, RZ, P0 ;  /* 0x000000ff1a1a7207 */ /* 0x000fe40000000000 */
[----:B------:R-:W-:-:S02]  /*27270*/  MOV R25, R6 ;  /* 0x0000000600197202 */ /* 0x000fc40000000f00 */
[----:B------:R-:W-:Y:S01]  /*27280*/  LOP3.LUT R29, R20, R29, RZ, 0x3c, !PT ;  /* 0x0000001d141d7212 */ /* 0x000fe200078e3cff */
[----:B0-----:R-:W-:Y:S06]  /*27290*/  @!P4 BRA `(.L_x_5256) ;  /* 0x000000000004c947 */ /* 0x001fec0003800000 */
[----:B------:R-:W-:Y:S01]  /*272a0*/  BPT.TRAP 0x1 ;  /* 0x000000040000795c */ /* 0x000fe20000300000 */
.L_x_5256:
[----:B------:R-:W-:Y:S01]  /*272b0*/  IMAD R7, R26, 0x8, R23 ;  /* 0x000000081a077824 */ /* 0x000fe200078e0217 */
[----:B------:R-:W-:Y:S01]  /*272c0*/  SHF.L.U32 R2, R29, 0x1f, RZ ;  /* 0x0000001f1d027819 */ /* 0x000fe200000006ff */
[----:B------:R-:W-:Y:S03]  /*272d0*/  BSSY B1, `(.L_x_5257) ;  /* 0x0000003000017945 */ /* 0x000fe60003800000 */
[----:B------:R-:W0:Y:S02]  /*272e0*/  SYNCS.PHASECHK.TRANS64.TRYWAIT P0, [R7+URZ+0x30840], R2 ;  /* 0x03084002070075a7 */ /* 0x000e24000800017f */
[----:B0-----:R-:W-:Y:S05]  /*272f0*/  @!P0 BRA `(.L_x_5258) ;  /* 0x0000004c00d08947 */ /* 0x001fea0003800000 */
.L_x_5402:
[----:B------:R-:W-:Y:S05]  /*27300*/  BSYNC B1 ;  /* 0x0000000000017941 */ /* 0x000fea0003800000 */
.L_x_5257:
[----:B------:R-:W2:Y:S01]  /*27310*/  LDL R5, [R1] ;  /* 0x0000000001057983 */ /* 0x000ea20000100800 */
[----:B------:R-:W-:Y:S01]  /*27320*/  SHF.R.S32.HI R21, RZ, 0x1f, R9 ;  /* 0x0000001fff157819 */ /* 0x000fe20000011409 */
[----:B------:R-:W-:Y:S01]  /*27330*/  ULDC.64 UR4, c[0x0][0x300] ;  /* 0x0000c00000047ab9 */ /* 0x000fe20000000a00 */
[----:B-----5:R-:W-:Y:S01]  /*27340*/  SHF.R.S32.HI R28, RZ, 0x1f, R0 ;  /* 0x0000001fff1c7819 */ /* 0x020fe20000011400 */
[----:B0-----:R-:W-:Y:S01]  /*27350*/  IMAD.WIDE.U32 R2, R9, UR4, RZ ;  /* 0x0000000409027c25 */ /* 0x001fe2000f8e00ff */
[C---:B------:R-:W-:Y:S02]  /*27360*/  LOP3.LUT P5, RZ, R22.reuse, 0x2, RZ, 0xc0, !PT ;  /* 0x0000000216ff7812 */ /* 0x040fe400078ac0ff */
[----:B------:R-:W-:Y:S01]  /*27370*/  LOP3.LUT P4, RZ, R22, 0x1, RZ, 0xc0, !PT ;  /* 0x0000000116ff7812 */ /* 0x000fe2000788c0ff */
        /* <DEDUP_REMOVED lines=17> */
[----:B--2---:R-:W-:Y:S01]  /*27490*/  IMAD R5, R26, 0x4800, R5 ;  /* 0x000048001a057824 */ /* 0x004fe200078e0205 */
[----:B------:R-:W-:Y:S06]  /*274a0*/  BRA.DIV UR4, `(.L_x_5259) ;  /* 0x0000004e04787947 */ /* 0x000fec000b800000 */
[----:B------:R-:W0:Y:S01]  /*274b0*/  SHFL.IDX PT, R2, R8, RZ, 0x181f ;  /* 0x00181fff08027589 */ /* 0x000e2200000e0000 */
[----:B------:R-:W-:Y:S01]  /*274c0*/  IMAD.SHL.U32 R4, R34, 0x2, RZ ;  /* 0x0000000222047824 */ /* 0x000fe200078e00ff */
[----:B------:R-:W-:Y:S01]  /*274d0*/  LOP3.LUT P6, RZ, R22, 0x4, RZ, 0xc0, !PT ;  /* 0x0000000416ff7812 */ /* 0x000fe200078cc0ff */
[----:B------:R-:W-:Y:S01]  /*274e0*/  IMAD R5, R5, 0x2, R23 ;  /* 0x0000000205057824 */ /* 0x000fe200078e0217 */
[----:B------:R-:W1:Y:S04]  /*274f0*/  SHFL.IDX PT, R3, R6, RZ, 0x181f ;  /* 0x00181fff06037589 */ /* 0x000e6800000e0000 */
[----:B------:R-:W-:Y:S01]  /*27500*/  SHFL.IDX PT, R35, R6, 0x2, 0x181f ;  /* 0x00581f0006237f89 */ /* 0x000fe200000e0000 */
[----:B0-----:R-:W-:-:S04]  /*27510*/  IADD3 R2, P0, R2, R4, RZ ;  /* 0x0000000402027210 */ /* 0x001fc80007f1e0ff */
[----:B-1----:R-:W-:-:S05]  /*27520*/  IADD3.X R3, RZ, R3, RZ, P0, !PT ;  /* 0x00000003ff037210 */ /* 0x002fca00007fe4ff */
        /* <DEDUP_REMOVED lines=32> */
.L_x_5416:
[----:B------:R-:W-:Y:S02]  /*27730*/  LOP3.LUT P6, RZ, R22, 0x4, RZ, 0xc0, !PT ;  /* 0x0000000416ff7812 */ /* 0x000fe400078cc0ff */
[----:B--2---:R-:W-:-:S04]  /*27740*/  IADD3 R2, P0, R2, R4, RZ ;  /* 0x0000000402027210 */ /* 0x004fc80007f1e0ff */
[----:B------:R-:W-:Y:S02]  /*27750*/  IADD3.X R3, RZ, R35, RZ, P0, !PT ;  /* 0x00000023ff037210 */ /* 0x000fe400007fe4ff */
        /* <DEDUP_REMOVED lines=8> */
.L_x_5260:
        /* <DEDUP_REMOVED lines=10> */
.L_x_5261:
[----:B------:R2:W-:Y:S01]  /*27880*/  SYNCS.ARRIVE.TRANS64.A1T0 RZ, [R7+URZ+0x30830], RZ ;  /* 0x030830ff07ff79a7 */ /* 0x0005e2000810003f */
[----:B------:R-:W-:Y:S05]  /*27890*/  @!P5 BRA `(.L_x_5262) ;  /* 0x000000000004d947 */ /* 0x000fea0003800000 */
[----:B------:R-:W-:Y:S01]  /*278a0*/  BPT.TRAP 0x1 ;  /* 0x000000040000795c */ /* 0x000fe20000300000 */
.L_x_5262:
[----:B-1----:R-:W-:Y:S01]  /*278b0*/  SHF.L.U32 R2, R20, 0x1f, RZ ;  /* 0x0000001f14027819 */ /* 0x002fe200000006ff */
[----:B0-----:R-:W-:Y:S01]  /*278c0*/  IMAD R6, R10, 0x8, R23 ;  /* 0x000000080a067824 */ /* 0x001fe200078e0217 */
[----:B------:R-:W-:Y:S03]  /*278d0*/  BSSY B1, `(.L_x_5263) ;  /* 0x0000003000017945 */ /* 0x000fe60003800000 */
[----:B------:R-:W0:Y:S02]  /*278e0*/  SYNCS.PHASECHK.TRANS64.TRYWAIT P0, [R6+URZ+0x30860], R2 ;  /* 0x03086002060075a7 */ /* 0x000e24000800017f */
[----:B0-----:R-:W-:Y:S05]  /*278f0*/  @!P0 BRA `(.L_x_5264) ;  /* 0x0000005000448947 */ /* 0x001fea0003800000 */
.L_x_5417:
[----:B------:R-:W-:Y:S05]  /*27900*/  BSYNC B1 ;  /* 0x0000000000017941 */ /* 0x000fea0003800000 */
.L_x_5263:
[----:B--2---:R-:W2:Y:S04]  /*27910*/  LDL R7, [R1+0x8] ;  /* 0x0000080001077983 */ /* 0x004ea80000100800 */
[----:B------:R-:W3:Y:S01]  /*27920*/  LDL R5, [R1] ;  /* 0x0000000001057983 */ /* 0x000ee20000100800 */
[----:B------:R-:W1:Y:S01]  /*27930*/  S2R R3, SR_TID.X ;  /* 0x0000000000037919 */ /* 0x000e620000002100 */
[----:B------:R-:W-:Y:S01]  /*27940*/  UMOV UR4, 0xffffffff ;  /* 0xffffffff00047882 */ /* 0x000fe20000000000 */
[----:B-1----:R-:W-:-:S04]  /*27950*/  LOP3.LUT R3, R3, 0x7f, RZ, 0xc0, !PT ;  /* 0x0000007f03037812 */ /* 0x002fc800078ec0ff */
[----:B------:R-:W-:Y:S01]  /*27960*/  SHF.R.U32.HI R3, RZ, 0x3, R3 ;  /* 0x00000003ff037819 */ /* 0x000fe20000011603 */
[----:B--2---:R-:W-:Y:S02]  /*27970*/  IMAD R7, R31, -0x60, R7 ;  /* 0xffffffa01f077824 */ /* 0x004fe400078e0207 */
[----:B---3--:R-:W-:Y:S02]  /*27980*/  IMAD R5, R10, 0x4800, R5 ;  /* 0x000048000a057824 */ /* 0x008fe400078e0205 */
        /* <DEDUP_REMOVED lines=56> */
.L_x_5431:
        /* <DEDUP_REMOVED lines=31> */
.L_x_5266:
        /* <DEDUP_REMOVED lines=10> */
.L_x_5267:
        /* <DEDUP_REMOVED lines=8> */
.L_x_5255:
[----:B------:R-:W-:Y:S05]  /*28020*/  BSYNC B0 ;  /* 0x0000000000007941 */ /* 0x000fea0003800000 */
.L_x_5254:
        /* <DEDUP_REMOVED lines=17> */
.L_x_5270:
[----:B------:R-:W-:Y:S05]  /*28140*/  BSYNC B0 ;  /* 0x0000000000007941 */ /* 0x000fea0003800000 */
.L_x_5269:
[----:B------:R-:W-:-:S13]  /*28150*/  LOP3.LUT P0, RZ, R22, 0x10, RZ, 0xc0, !PT ;  /* 0x0000001016ff7812 */ /* 0x000fda000780c0ff */
[----:B------:R-:W-:Y:S05]  /*28160*/  @!P0 BRA `(.L_x_5271) ;  /* 0x0000000000048947 */ /* 0x000fea0003800000 */
[----:B------:R-:W-:Y:S01]  /*28170*/  BPT.TRAP 0x1 ;  /* 0x000000040000795c */ /* 0x000fe20000300000 */
.L_x_5271:
[----:B------:R-:W2:Y:S01]  /*28180*/  LDL.LU R2, [R1+0x8] ;  /* 0x0000080001027983 */ /* 0x000ea20000300800 */
[----:B------:R-:W-:Y:S01]  /*28190*/  IMAD R0, R26, 0x8, R23 ;  /* 0x000000081a007824 */ /* 0x000fe200078e0217 */
[----:B------:R-:W-:Y:S01]  /*281a0*/  SHF.L.U32 R3, R29, 0x1f, RZ ;  /* 0x0000001f1d037819 */ /* 0x000fe200000006ff */
[----:B------:R-:W-:Y:S03]  /*281b0*/  BSSY B0, `(.L_x_5272) ;  /* 0x0000004000007945 */ /* 0x000fe60003800000 */
[----:B------:R-:W0:Y:S01]  /*281c0*/  SYNCS.PHASECHK.TRANS64.TRYWAIT P0, [R0+URZ+0x30860], R3 ;  /* 0x03086003000075a7 */ /* 0x000e22000800017f */
[----:B--2---:R-:W-:Y:S01]  /*281d0*/  IMAD R6, R25, -0x60, R2 ;  /* 0xffffffa019067824 */ /* 0x004fe200078e0202 */
[----:B0-----:R-:W-:Y:S06]  /*281e0*/  @!P0 BRA `(.L_x_5273) ;  /* 0x0000005000308947 */ /* 0x001fec0003800000 */
.L_x_5432:
[----:B------:R-:W-:Y:S05]  /*281f0*/  BSYNC B0 ;  /* 0x0000000000007941 */ /* 0x000fea0003800000 */
.L_x_5272:
[----:B------:R-:W1:Y:S02]  /*28200*/  S2R R2, SR_TID.X ;  /* 0x0000000000027919 */ /* 0x000e640000002100 */
[----:B-1----:R-:W-:-:S04]  /*28210*/  LOP3.LUT R2, R2, 0x7f, RZ, 0xc0, !PT ;  /* 0x0000007f02027812 */ /* 0x002fc800078ec0ff */
[----:B------:R-:W-:Y:S02]  /*28220*/  SHF.R.U32.HI R4, RZ, 0x3, R2 ;  /* 0x00000003ff047819 */ /* 0x000fe40000011602 */
[----:B------:R-:W2:Y:S01]  /*28230*/  LDL R2, [R1] ;  /* 0x0000000001027983 */ /* 0x000ea20000100800 */
[----:B------:R-:W-:Y:S01]  /*28240*/  UMOV UR4, 0xffffffff ;  /* 0xffffffff00047882 */ /* 0x000fe20000000000 */
[----:B------:R-:W-:Y:S01]  /*28250*/  IADD3 R6, -R4, R6, RZ ;  /* 0x0000000604067210 */ /* 0x000fe20007ffe1ff */
[----:B--2---:R-:W-:Y:S01]  /*28260*/  IMAD R4, R26, 0x4800, R2 ;  /* 0x000048001a047824 */ /* 0x004fe200078e0202 */
        /* <DEDUP_REMOVED lines=59> */
.L_x_5446:
        /* <DEDUP_REMOVED lines=13> */
.L_x_5275:
        /* <DEDUP_REMOVED lines=10> */
.L_x_5276:
[----:B------:R-:W-:Y:S01]  /*28790*/  VIADD R26, R26, 0x1 ;  /* 0x000000011a1a7836 */ /* 0x000fe20000000000 */
[----:B------:R1:W-:Y:S04]  /*287a0*/  SYNCS.ARRIVE.TRANS64.A1T0 RZ, [R0+URZ+0x30850], RZ ;  /* 0x030850ff00ff79a7 */ /* 0x0003e8000810003f */
[----:B------:R-:W-:-:S04]  /*287b0*/  ISETP.NE.AND P0, PT, R26, 0x2, PT ;  /* 0x000000021a00780c */ /* 0x000fc80003f05270 */
[----:B-1----:R-:W-:Y:S02]  /*287c0*/  SEL R0, RZ, 0x1, P0 ;  /* 0x00000001ff007807 */ /* 0x002fe40000000000 */
[----:B------:R-:W-:Y:S02]  /*287d0*/  SEL R26, R26, RZ, P0 ;  /* 0x000000ff1a1a7207 */ /* 0x000fe40000000000 */
[----:B------:R-:W-:-:S07]  /*287e0*/  LOP3.LUT R29, R29, R0, RZ, 0x3c, !PT ;  /* 0x000000001d1d7212 */ /* 0x000fce00078e3cff */
.L_x_5233:
[----:B------:R-:W-:Y:S05]  /*287f0*/  BSYNC B7 ;  /* 0x0000000000077941 */ /* 0x000fea0003800000 */
.L_x_5231:
        /* <DEDUP_REMOVED lines=8> */
[----:B------:R0:W2:Y:S01]  /*28880*/  LDS.128 R16, [R23+0x308d0] ;  /* 0x0308d00017107984 */ /* 0x0000a20000000c00 */
[----:B------:R-:W-:Y:S06]  /*28890*/  BAR.ARV 0x4, 0x180 ;  /* 0x0106000000007b1d */ /* 0x000fec0000002000 */
[----:B------:R-:W-:Y:S05]  /*288a0*/  BRA `(.L_x_5278) ;  /* 0x0000000800cc7947 */ /* 0x000fea0003800000 */
.L_x_5277:
        /* <DEDUP_REMOVED lines=8> */
[----:B0-----:R-:W0:Y:S02]  /*28930*/  @!P1 LDC.64 R2, c[0x0][0xc80] ;  /* 0x00032000ff029b82 */ /* 0x001e240000000a00 */
[----:B0-----:R-:W-:-:S06]  /*28940*/  @!P1 IMAD.WIDE R2, R5, 0x4, R2 ;  /* 0x0000000405029825 */ /* 0x001fcc00078e0202 */
[----:B------:R-:W2:Y:S01]  /*28950*/  @!P1 LDG.E R2, desc[UR60][R2.64] ;  /* 0x0000003c02029981 */ /* 0x000ea2000c1e1900 */
[----:B------:R-:W-:Y:S02]  /*28960*/  MOV R5, RZ ;  /* 0x000000ff00057202 */ /* 0x000fe40000000f00 */
[C---:B------:R-:W-:Y:S01]  /*28970*/  ISETP.GE.U32.AND P2, PT, R8.reuse, 0x2, PT ;  /* 0x000000020800780c */ /* 0x040fe20003f46070 */
[----:B------:R-:W-:Y:S01]  /*28980*/  SHFL.IDX PT, R0, R16, RZ, 0x1f ;  /* 0x00001fff10007589 */ /* 0x000fe200000e0000 */
[C---:B------:R-:W-:Y:S02]  /*28990*/  ISETP.GE.U32.AND P3, PT, R8.reuse, 0x4, PT ;  /* 0x000000040800780c */ /* 0x040fe40003f66070 */
[C---:B------:R-:W-:Y:S01]  /*289a0*/  ISETP.GE.U32.AND P4, PT, R8.reuse, 0x8, PT ;  /* 0x000000080800780c */ /* 0x040fe20003f86070 */
[----:B------:R-:W-:Y:S01]  /*289b0*/  SHFL.IDX PT, R4, R16, 0x1, 0x1f ;  /* 0x00201f0010047f89 */ /* 0x000fe200000e0000 */
[C---:B------:R-:W-:Y:S01]  /*289c0*/  ISETP.GE.U32.AND P5, PT, R8.reuse, 0x10, PT ;  /* 0x000000100800780c */ /* 0x040fe20003fa6070 */
        /* <DEDUP_REMOVED lines=17> */
[----:B------:R0:W2:Y:S02]  /*28ae0*/  SHFL.IDX PT, R14, R2, 0x1f, 0x1f ;  /* 0x03e01f00020e7f89 */ /* 0x0000a400000e0000 */
.L_x_5456:
[----:B------:R-:W-:Y:S02]  /*28af0*/  ULDC UR4, c[0x0][0xc38] ;  /* 0x00030e0000047ab9 */ /* 0x000fe40000000800 */
[----:B------:R-:W-:-:S04]  /*28b00*/  IMAD.U32 R7, RZ, RZ, UR4 ;  /* 0x00000004ff077e24 */ /* 0x000fc8000f8e00ff */
[----:B--2---:R-:W-:-:S04]  /*28b10*/  IMAD R14, R14, R7, RZ ;  /* 0x000000070e0e7224 */ /* 0x004fc800078e02ff */
[----:B------:R-:W-:-:S05]  /*28b20*/  IMAD.IADD R9, R4, 0x1, R14 ;  /* 0x0000000104097824 */ /* 0x000fca00078e020e */
[----:B------:R-:W-:-:S13]  /*28b30*/  ISETP.GT.AND P6, PT, R9, R0, PT ;  /* 0x000000000900720c */ /* 0x000fda0003fc4270 */
[----:B------:R-:W-:Y:S05]  /*28b40*/  @P6 BRA `(.L_x_5280) ;  /* 0x00000000009c6947 */ /* 0x000fea0003800000 */
.L_x_5285:
        /* <DEDUP_REMOVED lines=14> */
.L_x_5283:
[----:B------:R-:W-:Y:S05]  /*28c30*/  BSYNC B0 ;  /* 0x0000000000007941 */ /* 0x000fea0003800000 */
.L_x_5282:
        /* <DEDUP_REMOVED lines=18> */
.L_x_5464:
[----:B------:R-:W-:Y:S02]  /*28d60*/  ULDC UR4, c[0x0][0xc38] ;  /* 0x00030e0000047ab9 */ /* 0x000fe40000000800 */
[----:B------:R-:W-:-:S04]  /*28d70*/  IMAD.U32 R7, RZ, RZ, UR4 ;  /* 0x00000004ff077e24 */ /* 0x000fc8000f8e00ff */
[----:B--2---:R-:W-:-:S05]  /*28d80*/  IMAD R14, R14, R7, RZ ;  /* 0x000000070e0e7224 */ /* 0x004fca00078e02ff */
[----:B------:R-:W-:-:S04]  /*28d90*/  IADD3 R9, R14, R9, RZ ;  /* 0x000000090e097210 */ /* 0x000fc80007ffe0ff */
[----:B------:R-:W-:-:S13]  /*28da0*/  ISETP.GT.AND P6, PT, R9, R0, PT ;  /* 0x000000000900720c */ /* 0x000fda0003fc4270 */
[----:B------:R-:W-:Y:S05]  /*28db0*/  @!P6 BRA `(.L_x_5285) ;  /* 0xfffffffc0064e947 */ /* 0x000fea000383ffff */
.L_x_5280:
        /* <DEDUP_REMOVED lines=8> */
.L_x_5468:
[----:B------:R-:W-:Y:S01]  /*28e40*/  ISETP.NE.AND P0, PT, R3, RZ, PT ;  /* 0x000000ff0300720c */ /* 0x000fe20003f05270 */
[----:B------:R-:W-:-:S12]  /*28e50*/  IMAD.MOV.U32 R14, RZ, RZ, RZ ;  /* 0x000000ffff0e7224 */ /* 0x000fd800078e00ff */
[----:B------:R-:W-:Y:S05]  /*28e60*/  @!P0 BRA `(.L_x_5287) ;  /* 0x0000000000108947 */ /* 0x000fea0003800000 */
[----:B------:R-:W-:Y:S01]  /*28e70*/  UMOV UR4, 0xffffffff ;  /* 0xffffffff00047882 */ /* 0x000fe20000000000 */
[----:B------:R-:W-:Y:S02]  /*28e80*/  VIADD R12, R4, 0xffffffff ;  /* 0xffffffff040c7836 */ /* 0x000fe40000000000 */
[----:B------:R-:W-:Y:S05]  /*28e90*/  BRA.DIV UR4, `(.L_x_5288) ;  /* 0x0000005604447947 */ /* 0x000fea000b800000 */
[----:B------:R4:W0:Y:S02]  /*28ea0*/  SHFL.IDX PT, R14, R2, R12, 0x1f ;  /* 0x00001f0c020e7589 */ /* 0x00082400000e0000 */
.L_x_5287:
[----:B0---4-:R-:W0:Y:S01]  /*28eb0*/  LDC.64 R2, c[0x0][0xc90] ;  /* 0x00032400ff027b82 */ /* 0x011e220000000a00 */
[----:B------:R-:W-:-:S04]  /*28ec0*/  IMAD.IADD R19, R4, 0x1, R19 ;  /* 0x0000000104137824 */ /* 0x000fc800078e0213 */
        /* <DEDUP_REMOVED lines=10> */
[----:B0-----:R-:W-:-:S05]  /*28f70*/  IADD3 R9, RZ, -R3, RZ ;  /* 0x80000003ff097210 */ /* 0x001fca0007ffe0ff */
        /* <DEDUP_REMOVED lines=31> */
[----:B------:R-:W-:Y:S01]  /*29170*/  IMAD R11, R2, R7, RZ ;  /* 0x00000007020b7224 */ /* 0x000fe200078e02ff */
[----:B------:R-:W-:-:S05]  /*29180*/  MOV R2, RZ ;  /* 0x000000ff00027202 */ /* 0x000fca0000000f00 */
        /* <DEDUP_REMOVED lines=20> */
.L_x_5281:
[----:B------:R-:W-:Y:S01]  /*292d0*/  UMOV UR4, URZ ;  /* 0x0000003f00047c82 */ /* 0x000fe20008000000 */
[----:B------:R-:W-:Y:S01]  /*292e0*/  UMOV UR5, URZ ;  /* 0x0000003f00057c82 */ /* 0x000fe20008000000 */
[----:B------:R-:W-:Y:S01]  /*292f0*/  ULDC UR6, c[0x0][0xc3c] ;  /* 0x00030f0000067ab9 */ /* 0x000fe20000000800 */
[----:B------:R-:W-:Y:S01]  /*29300*/  IMAD.MOV.U32 R16, RZ, RZ, R0 ;  /* 0x000000ffff107224 */ /* 0x000fe200078e0000 */
[----:B------:R-:W-:Y:S01]  /*29310*/  MOV R19, UR6 ;  /* 0x0000000600137c02 */ /* 0x000fe20008000f00 */
[----:B------:R-:W-:Y:S02]  /*29320*/  IMAD.U32 R17, RZ, RZ, UR4 ;  /* 0x00000004ff117e24 */ /* 0x000fe4000f8e00ff */
[----:B------:R-:W-:-:S07]  /*29330*/  IMAD.U32 R18, RZ, RZ, UR5 ;  /* 0x00000005ff127e24 */ /* 0x000fce000f8e00ff */
.L_x_5289:
        /* <DEDUP_REMOVED lines=10> */
.L_x_5278:
[----:B------:R-:W-:Y:S02]  /*293e0*/  ULDC UR4, c[0x0][0xc3c] ;  /* 0x00030f0000047ab9 */ /* 0x000fe40000000800 */
[----:B--2---:R-:W-:-:S13]  /*293f0*/  ISETP.GE.AND P0, PT, R19, UR4, PT ;  /* 0x0000000413007c0c */ /* 0x004fda000bf06270 */
[----:B------:R-:W-:Y:S05]  /*29400*/  @!P0 BRA `(.L_x_5290) ;  /* 0xffffff9800988947 */ /* 0x000fea000383ffff */
[----:B------:R-:W-:Y:S05]  /*29410*/  BSYNC B8 ;  /* 0x0000000000087941 */ /* 0x000fea0003800000 */
.L_x_5171:
[----:B------:R-:W2:Y:S01]  /*29420*/  LDL.LU R0, [R1+0x2c] ;  /* 0x00002c0001007983 */ /* 0x000ea20000300800 */
[----:B------:R-:W-:Y:S01]  /*29430*/  BSSY B0, `(.L_x_5291) ;  /* 0x000000b000007945 */ /* 0x000fe20003800000 */
[----:B------:R-:W4:Y:S01]  /*29440*/  S2R R5, SR_CgaCtaId ;  /* 0x0000000000057919 */ /* 0x000f220000008800 */
[----:B--2---:R-:W-:-:S05]  /*29450*/  VIADD R0, R0, 0x1 ;  /* 0x0000000100007836 */ /* 0x004fca0000000000 */
        /* <DEDUP_REMOVED lines=8> */
.L_x_5471:
[----:B------:R-:W-:Y:S05]  /*294e0*/  BSYNC B0 ;  /* 0x0000000000007941 */ /* 0x000fea0003800000 */
.L_x_5291:
[----:B------:R-:W-:-:S03]  /*294f0*/  UMOV UR4, 0xffffffff ;  /* 0xffffffff00047882 */ /* 0x000fc60000000000 */
[----:B------:R-:W-:Y:S05]  /*29500*/  BRA.DIV UR4, `(.L_x_5293) ;  /* 0x0000004e04e07947 */ /* 0x000fea000b800000 */
[----:B0-----:R-:W0:Y:S02]  /*29510*/  S2R R0, SR_TID.X ;  /* 0x0000000000007919 */ /* 0x001e240000002100 */
[----:B0-----:R-:W-:-:S04]  /*29520*/  SHF.R.U32.HI R0, RZ, 0x5, R0 ;  /* 0x00000005ff007819 */ /* 0x001fc80000011600 */
[----:B------:R-:W-:-:S05]  /*29530*/  LOP3.LUT R0, R0, 0x3, RZ, 0xc0, !PT ;  /* 0x0000000300007812 */ /* 0x000fca00078ec0ff */
[----:B------:R0:W2:Y:S02]  /*29540*/  SHFL.IDX PT, R14, R0, RZ, 0x1f ;  /* 0x00001fff000e7589 */ /* 0x0000a400000e0000 */
.L_x_5474:
[----:B--2---:R-:W-:-:S13]  /*29550*/  ISETP.NE.AND P0, PT, R14, RZ, PT ;  /* 0x000000ff0e00720c */ /* 0x004fda0003f05270 */
[----:B------:R-:W-:Y:S05]  /*29560*/  @P0 BRA `(.L_x_4861) ;  /* 0x0000000000900947 */ /* 0x000fea0003800000 */
[----:B------:R-:W-:-:S03]  /*29570*/  UMOV UR4, 0xffffffff ;  /* 0xffffffff00047882 */ /* 0x000fc60000000000 */
[----:B------:R-:W-:Y:S05]  /*29580*/  BRA.DIV UR4, `(.L_x_5294) ;  /* 0x0000004e04f47947 */ /* 0x000fea000b800000 */
[----:B------:R-:W-:-:S13]  /*29590*/  ELECT P6, URZ, PT ;  /* 0x00000000003f782f */ /* 0x000fda00038c0000 */
.L_x_5477:
        /* <DEDUP_REMOVED lines=8> */
.L_x_5295:
[C---:B------:R-:W-:Y:S01]  /*29620*/  IMAD R3, R26.reuse, 0x8, R5 ;  /* 0x000000081a037824 */ /* 0x040fe200078e0205 */
[----:B------:R-:W-:Y:S01]  /*29630*/  SHF.L.U32 R2, R29, 0x1f, RZ ;  /* 0x0000001f1d027819 */ /* 0x000fe200000006ff */
[----:B------:R-:W-:-:S03]  /*29640*/  VIADD R26, R26, 0x1 ;  /* 0x000000011a1a7836 */ /* 0x000fc60000000000 */
[----:B------:R-:W0:Y:S02]  /*29650*/  SYNCS.PHASECHK.TRANS64.TRYWAIT P1, [R3+URZ+0x30840], R2 ;  /* 0x03084002030075a7 */ /* 0x000e24000802017f */
[----:B------:R-:W-:-:S04]  /*29660*/  ISETP.NE.AND P2, PT, R26, 0x2, PT ;  /* 0x000000021a00780c */ /* 0x000fc80003f45270 */
[----:B------:R-:W-:Y:S01]  /*29670*/  SEL R0, RZ, 0x1, P2 ;  /* 0x00000001ff007807 */ /* 0x000fe20001000000 */
[----:B0-----:R-:W-:Y:S08]  /*29680*/  @!P1 BRA `(.L_x_5296) ;  /* 0x0000004c00d49947 */ /* 0x001ff00003800000 */
.L_x_5478:
[----:B------:R-:W-:Y:S02]  /*29690*/  SEL R26, R26, RZ, P2 ;  /* 0x000000ff1a1a7207 */ /* 0x000fe40001000000 */
[----:B------:R-:W-:Y:S01]  /*296a0*/  LOP3.LUT R0, R29, R0, RZ, 0x3c, !PT ;  /* 0x000000001d007212 */ /* 0x000fe200078e3cff */
[----:B------:R-:W-:Y:S06]  /*296b0*/  @!P0 BRA `(.L_x_5297) ;  /* 0x0000000000048947 */ /* 0x000fec0003800000 */
[----:B------:R-:W-:Y:S01]  /*296c0*/  BPT.TRAP 0x1 ;  /* 0x000000040000795c */ /* 0x000fe20000300000 */
.L_x_5297:
[----:B------:R-:W-:Y:S02]  /*296d0*/  LEA R5, R26, R5, 0x3 ;  /* 0x000000051a057211 */ /* 0x000fe400078e18ff */
[----:B------:R-:W-:-:S04]  /*296e0*/  SHF.L.U32 R0, R0, 0x1f, RZ ;  /* 0x0000001f00007819 */ /* 0x000fc800000006ff */
[----:B------:R-:W2:Y:S02]  /*296f0*/  SYNCS.PHASECHK.TRANS64.TRYWAIT P1, [R5+URZ+0x30840], R0 ;  /* 0x03084000050075a7 */ /* 0x000ea4000802017f */
[----:B--2---:R-:W-:Y:S05]  /*29700*/  @!P1 BRA `(.L_x_5298) ;  /* 0x0000004c00c89947 */ /* 0x004fea0003800000 */
.L_x_5479:
[----:B------:R-:W-:Y:S05]  /*29710*/  @!P0 BRA `(.L_x_5299) ;  /* 0x0000000000048947 */ /* 0x000fea0003800000 */
[----:B------:R-:W-:Y:S01]  /*29720*/  BPT.TRAP 0x1 ;  /* 0x000000040000795c */ /* 0x000fe20000300000 */
.L_x_5299:
[----:B------:R-:W4:Y:S02]  /*29730*/  SYNCS.PHASECHK.TRANS64.TRYWAIT P1, [R3+URZ+0x30860], R2 ;  /* 0x03086002030075a7 */ /* 0x000f24000802017f */
[----:B----4-:R-:W-:Y:S05]  /*29740*/  @!P1 BRA `(.L_x_5300) ;  /* 0x0000004c00cc9947 */ /* 0x010fea0003800000 */
.L_x_5480:
[----:B------:R-:W-:Y:S05]  /*29750*/  @!P0 BRA `(.L_x_5301) ;  /* 0x0000000000048947 */ /* 0x000fea0003800000 */
[----:B------:R-:W-:Y:S01]  /*29760*/  BPT.TRAP 0x1 ;  /* 0x000000040000795c */ /* 0x000fe20000300000 */
.L_x_5301:
[----:B------:R0:W0:Y:S02]  /*29770*/  SYNCS.PHASECHK.TRANS64.TRYWAIT P0, [R5+URZ+0x30860], R0 ;  /* 0x03086000050075a7 */ /* 0x000024000800017f */
[----:B0-----:R-:W-:Y:S05]  /*29780*/  @!P0 NANOSLEEP.SYNCS 0x989680 ;  /* 0x009896800000895d */ /* 0x001fea0003900000 */
[----:B------:R-:W0:Y:S02]  /*29790*/  @!P0 SYNCS.PHASECHK.TRANS64 P0, [R5+URZ+0x30860], R0 ;  /* 0x03086000050085a7 */ /* 0x000e24000800007f */
[----:B0-----:R-:W-:Y:S05]  /*297a0*/  @!P0 BRA `(.L_x_5301) ;  /* 0xfffffffc00f08947 */ /* 0x001fea000383ffff */
.L_x_4861:
[----:B------:R-:W-:Y:S05]  /*297b0*/  BSYNC B9 ;  /* 0x0000000000097941 */ /* 0x000fea0003800000 */
.L_x_4858:
[----:B------:R-:W-:Y:S05]  /*297c0*/  EXIT ;  /* 0x000000000000794d */ /* 0x000fea0003800000 */
.L_x_4887:
[----:B0-----:R0:W1:Y:S02]  /*297d0*/  SYNCS.PHASECHK.TRANS64.TRYWAIT P5, [R86+URZ+0x30890], R87 ;  /* 0x03089057560075a7 */ /* 0x00106400080a017f */
[----:B-1----:R-:W-:Y:S05]  /*297e0*/  @!P5 NANOSLEEP.SYNCS 0x989680 ;  /* 0x009896800000d95d */ /* 0x002fea0003900000 */
[----:B------:R-:W1:Y:S02]  /*297f0*/  @!P5 SYNCS.PHASECHK.TRANS64 P5, [R86+URZ+0x30890], R87 ;  /* 0x030890575600d5a7 */ /* 0x000e6400080a007f */
[----:B-1----:R-:W-:Y:S05]  /*29800*/  @!P5 BRA `(.L_x_4887) ;  /* 0xfffffffc00f0d947 */ /* 0x002fea000383ffff */
[----:B------:R-:W-:Y:S05]  /*29810*/  BRA `(.L_x_5302) ;  /* 0xfffffda000707947 */ /* 0x000fea000383ffff */
.L_x_4888:
        /* <DEDUP_REMOVED lines=8> */
.L_x_5304:
[----:B------:R-:W-:Y:S05]  /*298a0*/  BSYNC B1 ;  /* 0x0000000000017941 */ /* 0x000fea0003800000 */
.L_x_5303:
        /* <DEDUP_REMOVED lines=8> */
.L_x_5305:
[----:B------:R-:W-:Y:S01]  /*29930*/  IMAD.MOV.U32 R83, RZ, RZ, R14 ;  /* 0x000000ffff537224 */ /* 0x000fe200078e000e */
[----:B------:R-:W-:Y:S06]  /*29940*/  BRA `(.L_x_5306) ;  /* 0xfffffda000387947 */ /* 0x000fec000383ffff */
.L_x_4913:
        /* <DEDUP_REMOVED lines=8> */
.L_x_5308:
[----:B------:R-:W-:Y:S05]  /*299d0*/  BSYNC B1 ;  /* 0x0000000000017941 */ /* 0x000fea0003800000 */
.L_x_5307:
        /* <DEDUP_REMOVED lines=8> */
.L_x_5309:
[----:B------:R-:W-:Y:S01]  /*29a60*/  IMAD.MOV.U32 R118, RZ, RZ, R14 ;  /* 0x000000ffff767224 */ /* 0x000fe200078e000e */
[----:B------:R-:W-:Y:S06]  /*29a70*/  BRA `(.L_x_5310) ;  /* 0xfffffdb4001c7947 */ /* 0x000fec000383ffff */
.L_x_4943:
[----:B-1----:R1:W2:Y:S02]  /*29a80*/  SYNCS.PHASECHK.TRANS64.TRYWAIT P5, [R86+URZ+0x30890], R87 ;  /* 0x03089057560075a7 */ /* 0x0022a400080a017f */
[----:B--2---:R-:W-:Y:S05]  /*29a90*/  @!P5 NANOSLEEP.SYNCS 0x989680 ;  /* 0x009896800000d95d */ /* 0x004fea0003900000 */
[----:B------:R-:W2:Y:S02]  /*29aa0*/  @!P5 SYNCS.PHASECHK.TRANS64 P5, [R86+URZ+0x30890], R87 ;  /* 0x030890575600d5a7 */ /* 0x000ea400080a007f */
[----:B--2---:R-:W-:Y:S05]  /*29ab0*/  @!P5 BRA `(.L_x_4943) ;  /* 0xfffffffc00f0d947 */ /* 0x004fea000383ffff */
[----:B------:R-:W-:Y:S05]  /*29ac0*/  BRA `(.L_x_5311) ;  /* 0xfffffdd000d87947 */ /* 0x000fea000383ffff */
.L_x_4944:
        /* <DEDUP_REMOVED lines=8> */
.L_x_5313:
[----:B------:R-:W-:Y:S05]  /*29b50*/  BSYNC B1 ;  /* 0x0000000000017941 */ /* 0x000fea0003800000 */
.L_x_5312:
[----:B------:R-:W-:Y:S02]  /*29b60*/  IMAD.MOV.U32 R13, RZ, RZ, R118 ;  /* 0x000000ffff0d7224 */ /* 0x000fe400078e0076 */
[----:B------:R-:W-:Y:S02]  /*29b70*/  IMAD.MOV.U32 R12, RZ, RZ, RZ ;  /* 0x000000ffff0c7224 */ /* 0x000fe400078e00ff */
[----:B------:R-:W-:Y:S02]  /*29b80*/  IMAD.MOV.U32 R11, RZ, RZ, 0x1c1f ;  /* 0x00001c1fff0b7424 */ /* 0x000fe400078e00ff */
[----:B------:R-:W-:Y:S02]  /*29b90*/  IMAD.MOV.U32 R15, RZ, RZ, -0x1 ;  /* 0xffffffffff0f7424 */ /* 0x000fe400078e00ff */
[----:B------:R-:W-:-:S07]  /*29ba0*/  IMAD.MOV.U32 R117, RZ, RZ, R14 ;  /* 0x000000ffff757224 */ /* 0x000fce00078e000e */
[----:B------:R-:W-:Y:S05]  /*29bb0*/  WARPSYNC.COLLECTIVE R15, `(.L_x_5314) ;  /* 0x000000000f087348 */ /* 0x000fea0003c00000 */
[----:B------:R0:W1:Y:S02]  /*29bc0*/  SHFL.IDX P6, R14, R13, R12, R11 ;  /* 0x0000000c0d0e7389 */ /* 0x00006400000c000b */
[----:B01----:R-:W-:Y:S01]  /*29bd0*/  ENDCOLLECTIVE ;  /* 0x000000000000791b */ /* 0x003fe20003800000 */
.L_x_5314:
[----:B------:R-:W-:Y:S01]  /*29be0*/  MOV R116, R14 ;  /* 0x0000000e00747202 */ /* 0x000fe20000000f00 */
[----:B------:R-:W-:Y:S06]  /*29bf0*/  BRA `(.L_x_5315) ;  /* 0xfffffdd000a47947 */ /* 0x000fec000383ffff */
.L_x_4957:
[----:B------:R-:W-:Y:S01]  /*29c00*/  BSSY B1, `(.L_x_5316) ;  /* 0x0000008000017945 */ /* 0x000fe20003800000 */
[----:B--2-4-:R-:W-:Y:S02]  /*29c10*/  IMAD.MOV.U32 R13, RZ, RZ, R115 ;  /* 0x000000ffff0d7224 */ /* 0x014fe400078e0073 */
[----:B------:R-:W-:Y:S02]  /*29c20*/  IMAD.MOV.U32 R12, RZ, RZ, 0x1 ;  /* 0x00000001ff0c7424 */ /* 0x000fe400078e00ff */
[----:B------:R-:W-:Y:S02]  /*29c30*/  IMAD.MOV.U32 R11, RZ, RZ, 0x1c1f ;  /* 0x00001c1fff0b7424 */ /* 0x000fe400078e00ff */
[----:B------:R-:W-:-:S07]  /*29c40*/  IMAD.MOV.U32 R15, RZ, RZ, -0x1 ;  /* 0xffffffffff0f7424 */ /* 0x000fce00078e00ff */
[----:B01-3--:R-:W-:Y:S05]  /*29c50*/  WARPSYNC.COLLECTIVE R15, `(.L_x_5317) ;  /* 0x000000000f087348 */ /* 0x00bfea0003c00000 */
[----:B------:R2:W4:Y:S02]  /*29c60*/  SHFL.IDX P6, R14, R13, R12, R11 ;  /* 0x0000000c0d0e7389 */ /* 0x00052400000c000b */
[----:B01234-:R-:W-:Y:S01]  /*29c70*/  ENDCOLLECTIVE ;  /* 0x000000000000791b */ /* 0x01ffe20003800000 */
.L_x_5317:
[----:B------:R-:W-:Y:S05]  /*29c80*/  BSYNC B1 ;  /* 0x0000000000017941 */ /* 0x000fea0003800000 */
.L_x_5316:
        /* <DEDUP_REMOVED lines=8> */
.L_x_5318:
[----:B------:R-:W-:Y:S01]  /*29d10*/  IMAD.MOV.U32 R36, RZ, RZ, R14 ;  /* 0x000000ffff247224 */ /* 0x000fe200078e000e */
[----:B------:R-:W-:Y:S06]  /*29d20*/  BRA `(.L_x_5319) ;  /* 0xfffffde400e07947 */ /* 0x000fec000383ffff */
.L_x_4970:
[----:B0-----:R0:W1:Y:S02]  /*29d30*/  SYNCS.PHASECHK.TRANS64.TRYWAIT P3, [R86+URZ+0x30890], R87 ;  /* 0x03089057560075a7 */ /* 0x001064000806017f */
[----:B-1----:R-:W-:Y:S05]  /*29d40*/  @!P3 NANOSLEEP.SYNCS 0x989680 ;  /* 0x009896800000b95d */ /* 0x002fea0003900000 */
[----:B------:R-:W1:Y:S02]  /*29d50*/  @!P3 SYNCS.PHASECHK.TRANS64 P3, [R86+URZ+0x30890], R87 ;  /* 0x030890575600b5a7 */ /* 0x000e64000806007f */
[----:B-1----:R-:W-:Y:S05]  /*29d60*/  @!P3 BRA `(.L_x_4970) ;  /* 0xfffffffc00f0b947 */ /* 0x002fea000383ffff */
[----:B------:R-:W-:Y:S05]  /*29d70*/  BRA `(.L_x_5320) ;  /* 0xfffffdfc00ac7947 */ /* 0x000fea000383ffff */
.L_x_4971:
        /* <DEDUP_REMOVED lines=8> */
.L_x_5322:
[----:B------:R-:W-:Y:S05]  /*29e00*/  BSYNC B1 ;  /* 0x0000000000017941 */ /* 0x000fea0003800000 */
.L_x_5321:
[----:B------:R-:W-:Y:S01]  /*29e10*/  IMAD.MOV.U32 R13, RZ, RZ, R40 ;  /* 0x000000ffff0d7224 */ /* 0x000fe200078e0028 */
[----:B------:R-:W-:Y:S01]  /*29e20*/  MOV R11, 0x1c1f ;  /* 0x00001c1f000b7802 */ /* 0x000fe20000000f00 */
[----:B------:R-:W-:Y:S02]  /*29e30*/  IMAD.MOV.U32 R12, RZ, RZ, RZ ;  /* 0x000000ffff0c7224 */ /* 0x000fe400078e00ff */
[----:B------:R-:W-:Y:S02]  /*29e40*/  IMAD.MOV.U32 R15, RZ, RZ, -0x1 ;  /* 0xffffffffff0f7424 */ /* 0x000fe400078e00ff */
[----:B------:R-:W-:-:S07]  /*29e50*/  IMAD.MOV.U32 R39, RZ, RZ, R14 ;  /* 0x000000ffff277224 */ /* 0x000fce00078e000e */
[----:B------:R-:W-:Y:S05]  /*29e60*/  WARPSYNC.COLLECTIVE R15, `(.L_x_5323) ;  /* 0x000000000f087348 */ /* 0x000fea0003c00000 */
[----:B------:R0:W1:Y:S02]  /*29e70*/  SHFL.IDX P6, R14, R13, R12, R11 ;  /* 0x0000000c0d0e7389 */ /* 0x00006400000c000b */
[----:B01----:R-:W-:Y:S01]  /*29e80*/  ENDCOLLECTIVE ;  /* 0x000000000000791b */ /* 0x003fe20003800000 */
.L_x_5323:
[----:B------:R-:W-:Y:S01]  /*29e90*/  IMAD.MOV.U32 R38, RZ, RZ, R14 ;  /* 0x000000ffff267224 */ /* 0x000fe200078e000e */
[----:B------:R-:W-:Y:S06]  /*29ea0*/  BRA `(.L_x_5324) ;  /* 0xfffffdfc00d07947 */ /* 0x000fec000383ffff */
.L_x_4974:
[----:B------:R-:W-:Y:S01]  /*29eb0*/  BSSY B1, `(.L_x_5325) ;  /* 0x0000008000017945 */ /* 0x000fe20003800000 */
[----:B----4-:R-:W-:Y:S01]  /*29ec0*/  IMAD.MOV.U32 R13, RZ, RZ, R41 ;  /* 0x000000ffff0d7224 */ /* 0x010fe200078e0029 */
[----:B------:R-:W-:Y:S01]  /*29ed0*/  MOV R15, 0xffffffff ;  /* 0xffffffff000f7802 */ /* 0x000fe20000000f00 */
[----:B------:R-:W-:Y:S02]  /*29ee0*/  IMAD.MOV.U32 R12, RZ, RZ, 0x1 ;  /* 0x00000001ff0c7424 */ /* 0x000fe400078e00ff */
[----:B------:R-:W-:-:S07]  /*29ef0*/  IMAD.MOV.U32 R11, RZ, RZ, 0x1c1f ;  /* 0x00001c1fff0b7424 */ /* 0x000fce00078e00ff */
[----:B0123--:R-:W-:Y:S05]  /*29f00*/  WARPSYNC.COLLECTIVE R15, `(.L_x_5326) ;  /* 0x000000000f087348 */ /* 0x00ffea0003c00000 */
[----:B------:R4:W0:Y:S02]  /*29f10*/  SHFL.IDX P6, R14, R13, R12, R11 ;  /* 0x0000000c0d0e7389 */ /* 0x00082400000c000b */
[----:B01234-:R-:W-:Y:S01]  /*29f20*/  ENDCOLLECTIVE ;  /* 0x000000000000791b */ /* 0x01ffe20003800000 */
.L_x_5326:
[----:B------:R-:W-:Y:S05]  /*29f30*/  BSYNC B1 ;  /* 0x0000000000017941 */ /* 0x000fea0003800000 */
.L_x_5325:
[----:B------:R-:W-:Y:S02]  /*29f40*/  IMAD.MOV.U32 R13, RZ, RZ, R40 ;  /* 0x000000ffff0d7224 */ /* 0x000fe400078e0028 */
[----:B------:R-:W-:Y:S02]  /*29f50*/  IMAD.MOV.U32 R12, RZ, RZ, 0x1 ;  /* 0x00000001ff0c7424 */ /* 0x000fe400078e00ff */
[----:B------:R-:W-:Y:S02]  /*29f60*/  IMAD.MOV.U32 R11, RZ, RZ, 0x1c1f ;  /* 0x00001c1fff0b7424 */ /* 0x000fe400078e00ff */
[----:B------:R-:W-:Y:S02]  /*29f70*/  IMAD.MOV.U32 R15, RZ, RZ, -0x1 ;  /* 0xffffffffff0f7424 */ /* 0x000fe400078e00ff */
[----:B------:R-:W-:-:S07]  /*29f80*/  IMAD.MOV.U32 R39, RZ, RZ, R14 ;  /* 0x000000ffff277224 */ /* 0x000fce00078e000e */
[----:B------:R-:W-:Y:S05]  /*29f90*/  WARPSYNC.COLLECTIVE R15, `(.L_x_5327) ;  /* 0x000000000f087348 */ /* 0x000fea0003c00000 */
[----:B------:R0:W1:Y:S02]  /*29fa0*/  SHFL.IDX P6, R14, R13, R12, R11 ;  /* 0x0000000c0d0e7389 */ /* 0x00006400000c000b */
[----:B01----:R-:W-:Y:S01]  /*29fb0*/  ENDCOLLECTIVE ;  /* 0x000000000000791b */ /* 0x003fe20003800000 */
.L_x_5327:
[----:B------:R-:W-:Y:S01]  /*29fc0*/  MOV R38, R14 ;  /* 0x0000000e00267202 */ /* 0x000fe20000000f00 */
[----:B------:R-:W-:Y:S06]  /*29fd0*/  BRA `(.L_x_5328) ;  /* 0xfffffe00002c7947 */ /* 0x000fec000383ffff */
.L_x_4978:
[----:B------:R0:W0:Y:S02]  /*29fe0*/  SYNCS.PHASECHK.TRANS64.TRYWAIT P2, [R86+URZ+0x308b0], R87 ;  /* 0x0308b057560075a7 */ /* 0x000024000804017f */
[----:B0-----:R-:W-:Y:S05]  /*29ff0*/  @!P2 NANOSLEEP.SYNCS 0x989680 ;  /* 0x009896800000a95d */ /* 0x001fea0003900000 */
[----:B------:R-:W0:Y:S02]  /*2a000*/  @!P2 SYNCS.PHASECHK.TRANS64 P2, [R86+URZ+0x308b0], R87 ;  /* 0x0308b0575600a5a7 */ /* 0x000e24000804007f */
[----:B0-----:R-:W-:Y:S05]  /*2a010*/  @!P2 BRA `(.L_x_4978) ;  /* 0xfffffffc00f0a947 */ /* 0x001fea000383ffff */
[----:B------:R-:W-:Y:S05]  /*2a020*/  BRA `(.L_x_5329) ;  /* 0xfffffe0400047947 */ /* 0x000fea000383ffff */
.L_x_5004:
        /* <DEDUP_REMOVED lines=8> */
.L_x_5331:
[----:B------:R-:W-:Y:S05]  /*2a0b0*/  BSYNC B1 ;  /* 0x0000000000017941 */ /* 0x000fea0003800000 */
.L_x_5330:
        /* <DEDUP_REMOVED lines=8> */
.L_x_5332:
[----:B------:R-:W-:Y:S02]  /*2a140*/  IMAD.MOV.U32 R13, RZ, RZ, R10 ;  /* 0x000000ffff0d7224 */ /* 0x000fe400078e000a */
[----:B------:R-:W-:-:S07]  /*2a150*/  IMAD.MOV.U32 R0, RZ, RZ, R14 ;  /* 0x000000ffff007224 */ /* 0x000fce00078e000e */
[----:B------:R-:W-:Y:S05]  /*2a160*/  WARPSYNC.COLLECTIVE R15, `(.L_x_5333) ;  /* 0x000000000f087348 */ /* 0x000fea0003c00000 */
[----:B------:R0:W1:Y:S02]  /*2a170*/  SHFL.IDX P6, R14, R13, R12, R11 ;  /* 0x0000000c0d0e7389 */ /* 0x00006400000c000b */
[----:B01----:R-:W-:Y:S01]  /*2a180*/  ENDCOLLECTIVE ;  /* 0x000000000000791b */ /* 0x003fe20003800000 */
.L_x_5333:
[----:B------:R-:W-:Y:S01]  /*2a190*/  IMAD.MOV.U32 R13, RZ, RZ, R4 ;  /* 0x000000ffff0d7224 */ /* 0x000fe200078e0004 */
[----:B------:R-:W-:-:S07]  /*2a1a0*/  MOV R5, R14 ;  /* 0x0000000e00057202 */ /* 0x000fce0000000f00 */
[----:B------:R-:W-:Y:S05]  /*2a1b0*/  WARPSYNC.COLLECTIVE R15, `(.L_x_5334) ;  /* 0x000000000f087348 */ /* 0x000fea0003c00000 */
[----:B------:R0:W1:Y:S02]  /*2a1c0*/  SHFL.IDX P6, R14, R13, R12, R11 ;  /* 0x0000000c0d0e7389 */ /* 0x00006400000c000b */
[----:B01----:R-:W-:Y:S01]  /*2a1d0*/  ENDCOLLECTIVE ;  /* 0x000000000000791b */ /* 0x003fe20003800000 */
.L_x_5334:
[----:B------:R-:W-:Y:S05]  /*2a1e0*/  BRA `(.L_x_5335) ;  /* 0xfffffe1800607947 */ /* 0x000fea000383ffff */
.L_x_5007:
[----:B------:R-:W-:Y:S01]  /*2a1f0*/  BSSY B1, `(.L_x_5336) ;  /* 0x0000008000017945 */ /* 0x000fe20003800000 */
[----:B------:R-:W-:Y:S02]  /*2a200*/  IMAD.MOV.U32 R13, RZ, RZ, R7 ;  /* 0x000000ffff0d7224 */ /* 0x000fe400078e0007 */
[----:B------:R-:W-:Y:S02]  /*2a210*/  IMAD.MOV.U32 R12, RZ, RZ, 0x1 ;  /* 0x00000001ff0c7424 */ /* 0x000fe400078e00ff */
[----:B------:R-:W-:Y:S02]  /*2a220*/  IMAD.MOV.U32 R11, RZ, RZ, 0x1c1f ;  /* 0x00001c1fff0b7424 */ /* 0x000fe400078e00ff */
[----:B------:R-:W-:-:S07]  /*2a230*/  IMAD.MOV.U32 R15, RZ, RZ, -0x1 ;  /* 0xffffffffff0f7424 */ /* 0x000fce00078e00ff */
[----:B0---4-:R-:W-:Y:S05]  /*2a240*/  WARPSYNC.COLLECTIVE R15, `(.L_x_5337) ;  /* 0x000000000f087348 */ /* 0x011fea0003c00000 */
[----:B----4-:R1:W2:Y:S02]  /*2a250*/  SHFL.IDX P6, R14, R13, R12, R11 ;  /* 0x0000000c0d0e7389 */ /* 0x0102a400000c000b */
[----:B012---:R-:W-:Y:S01]  /*2a260*/  ENDCOLLECTIVE ;  /* 0x000000000000791b */ /* 0x007fe20003800000 */
.L_x_5337:
[----:B------:R-:W-:Y:S05]  /*2a270*/  BSYNC B1 ;  /* 0x0000000000017941 */ /* 0x000fea0003800000 */
.L_x_5336:
[----:B------:R-:W-:Y:S01]  /*2a280*/  IMAD.MOV.U32 R13, RZ, RZ, R6 ;  /* 0x000000ffff0d7224 */ /* 0x000fe200078e0006 */
[----:B------:R-:W-:Y:S01]  /*2a290*/  MOV R3, R14 ;  /* 0x0000000e00037202 */ /* 0x000fe20000000f00 */
[----:B------:R-:W-:Y:S02]  /*2a2a0*/  IMAD.MOV.U32 R12, RZ, RZ, 0x1 ;  /* 0x00000001ff0c7424 */ /* 0x000fe400078e00ff */
[----:B------:R-:W-:Y:S02]  /*2a2b0*/  IMAD.MOV.U32 R11, RZ, RZ, 0x1c1f ;  /* 0x00001c1fff0b7424 */ /* 0x000fe400078e00ff */
[----:B------:R-:W-:-:S07]  /*2a2c0*/  IMAD.MOV.U32 R15, RZ, RZ, -0x1 ;  /* 0xffffffffff0f7424 */ /* 0x000fce00078e00ff */
[----:B------:R-:W-:Y:S05]  /*2a2d0*/  WARPSYNC.COLLECTIVE R15, `(.L_x_5338) ;  /* 0x000000000f087348 */ /* 0x000fea0003c00000 */
[----:B------:R0:W1:Y:S02]  /*2a2e0*/  SHFL.IDX P6, R14, R13, R12, R11 ;  /* 0x0000000c0d0e7389 */ /* 0x00006400000c000b */
[----:B01----:R-:W-:Y:S01]  /*2a2f0*/  ENDCOLLECTIVE ;  /* 0x000000000000791b */ /* 0x003fe20003800000 */
.L_x_5338:
[----:B------:R-:W-:Y:S01]  /*2a300*/  MOV R13, R10 ;  /* 0x0000000a000d7202 */ /* 0x000fe20000000f00 */
[----:B------:R-:W-:-:S07]  /*2a310*/  IMAD.MOV.U32 R0, RZ, RZ, R14 ;  /* 0x000000ffff007224 */ /* 0x000fce00078e000e */
[----:B------:R-:W-:Y:S05]  /*2a320*/  WARPSYNC.COLLECTIVE R15, `(.L_x_5339) ;  /* 0x000000000f087348 */ /* 0x000fea0003c00000 */
[----:B------:R0:W1:Y:S02]  /*2a330*/  SHFL.IDX P6, R14, R13, R12, R11 ;  /* 0x0000000c0d0e7389 */ /* 0x00006400000c000b */
[----:B01----:R-:W-:Y:S01]  /*2a340*/  ENDCOLLECTIVE ;  /* 0x000000000000791b */ /* 0x003fe20003800000 */
.L_x_5339:
[----:B------:R-:W-:Y:S02]  /*2a350*/  IMAD.MOV.U32 R13, RZ, RZ, R4 ;  /* 0x000000ffff0d7224 */ /* 0x000fe400078e0004 */
[----:B------:R-:W-:-:S07]  /*2a360*/  IMAD.MOV.U32 R5, RZ, RZ, R14 ;  /* 0x000000ffff057224 */ /* 0x000fce00078e000e */
[----:B------:R-:W-:Y:S05]  /*2a370*/  WARPSYNC.COLLECTIVE R15, `(.L_x_5340) ;  /* 0x000000000f087348 */ /* 0x000fea0003c00000 */
[----:B------:R0:W1:Y:S02]  /*2a380*/  SHFL.IDX P6, R14, R13, R12, R11 ;  /* 0x0000000c0d0e7389 */ /* 0x00006400000c000b */
[----:B01----:R-:W-:Y:S01]  /*2a390*/  ENDCOLLECTIVE ;  /* 0x000000000000791b */ /* 0x003fe20003800000 */
.L_x_5340:
[----:B------:R-:W-:Y:S01]  /*2a3a0*/  IMAD.MOV.U32 R4, RZ, RZ, R14 ;  /* 0x000000ffff047224 */ /* 0x000fe200078e000e */
[----:B------:R-:W-:Y:S06]  /*2a3b0*/  BRA `(.L_x_5341) ;  /* 0xfffffe1c00f47947 */ /* 0x000fec000383ffff */
.L_x_5011:
[----:B0-----:R0:W1:Y:S02]  /*2a3c0*/  SYNCS.PHASECHK.TRANS64.TRYWAIT P0, [R18+URZ+0x30800], R5 ;  /* 0x03080005120075a7 */ /* 0x001064000800017f */
[----:B-1----:R-:W-:Y:S05]  /*2a3d0*/  @!P0 NANOSLEEP.SYNCS 0x989680 ;  /* 0x009896800000895d */ /* 0x002fea0003900000 */
[----:B------:R-:W1:Y:S02]  /*2a3e0*/  @!P0 SYNCS.PHASECHK.TRANS64 P0, [R18+URZ+0x30800], R5 ;  /* 0x03080005120085a7 */ /* 0x000e64000800007f */
[----:B-1----:R-:W-:Y:S05]  /*2a3f0*/  @!P0 BRA `(.L_x_5011) ;  /* 0xfffffffc00f08947 */ /* 0x002fea000383ffff */
[----:B------:R-:W-:Y:S05]  /*2a400*/  BRA `(.L_x_5342) ;  /* 0xfffffe2800047947 */ /* 0x000fea000383ffff */
.L_x_5035:
        /* <DEDUP_REMOVED lines=8> */
.L_x_5344:
[----:B------:R-:W-:Y:S05]  /*2a490*/  BSYNC B1 ;  /* 0x0000000000017941 */ /* 0x000fea0003800000 */
.L_x_5343:
        /* <DEDUP_REMOVED lines=8> */
.L_x_5345:
[----:B------:R-:W-:Y:S02]  /*2a520*/  IMAD.MOV.U32 R13, RZ, RZ, R21 ;  /* 0x000000ffff0d7224 */ /* 0x000fe400078e0015 */
[----:B------:R-:W-:-:S07]  /*2a530*/  IMAD.MOV.U32 R0, RZ, RZ, R14 ;  /* 0x000000ffff007224 */ /* 0x000fce00078e000e */
[----:B------:R-:W-:Y:S05]  /*2a540*/  WARPSYNC.COLLECTIVE R15, `(.L_x_5346) ;  /* 0x000000000f087348 */ /* 0x000fea0003c00000 */
[----:B------:R0:W1:Y:S02]  /*2a550*/  SHFL.IDX P6, R14, R13, R12, R11 ;  /* 0x0000000c0d0e7389 */ /* 0x00006400000c000b */
[----:B01----:R-:W-:Y:S01]  /*2a560*/  ENDCOLLECTIVE ;  /* 0x000000000000791b */ /* 0x003fe20003800000 */
.L_x_5346:
[----:B------:R-:W-:Y:S01]  /*2a570*/  IMAD.MOV.U32 R13, RZ, RZ, R20 ;  /* 0x000000ffff0d7224 */ /* 0x000fe200078e0014 */
[----:B------:R-:W-:-:S07]  /*2a580*/  MOV R5, R14 ;  /* 0x0000000e00057202 */ /* 0x000fce0000000f00 */
[----:B------:R-:W-:Y:S05]  /*2a590*/  WARPSYNC.COLLECTIVE R15, `(.L_x_5347) ;  /* 0x000000000f087348 */ /* 0x000fea0003c00000 */
[----:B------:R0:W1:Y:S02]  /*2a5a0*/  SHFL.IDX P6, R14, R13, R12, R11 ;  /* 0x0000000c0d0e7389 */ /* 0x00006400000c000b */
[----:B01----:R-:W-:Y:S01]  /*2a5b0*/  ENDCOLLECTIVE ;  /* 0x000000000000791b */ /* 0x003fe20003800000 */
.L_x_5347:
[----:B------:R-:W-:Y:S05]  /*2a5c0*/  BRA `(.L_x_5348) ;  /* 0xfffffe4800dc7947 */ /* 0x000fea000383ffff */
.L_x_5038:
[----:B------:R-:W-:Y:S01]  /*2a5d0*/  BSSY B1, `(.L_x_5349) ;  /* 0x0000008000017945 */ /* 0x000fe20003800000 */
[----:B------:R-:W-:Y:S01]  /*2a5e0*/  IMAD.MOV.U32 R13, RZ, RZ, R7 ;  /* 0x000000ffff0d7224 */ /* 0x000fe200078e0007 */
[----:B------:R-:W-:Y:S01]  /*2a5f0*/  MOV R15, 0xffffffff ;  /* 0xffffffff000f7802 */ /* 0x000fe20000000f00 */
[----:B------:R-:W-:Y:S02]  /*2a600*/  IMAD.MOV.U32 R12, RZ, RZ, 0x1 ;  /* 0x00000001ff0c7424 */ /* 0x000fe400078e00ff */
[----:B------:R-:W-:-:S07]  /*2a610*/  IMAD.MOV.U32 R11, RZ, RZ, 0x1c1f ;  /* 0x00001c1fff0b7424 */ /* 0x000fce00078e00ff */
[----:B0---4-:R-:W-:Y:S05]  /*2a620*/  WARPSYNC.COLLECTIVE R15, `(.L_x_5350) ;  /* 0x000000000f087348 */ /* 0x011fea0003c00000 */
[----:B----4-:R1:W2:Y:S02]  /*2a630*/  SHFL.IDX P6, R14, R13, R12, R11 ;  /* 0x0000000c0d0e7389 */ /* 0x0102a400000c000b */
[----:B012---:R-:W-:Y:S01]  /*2a640*/  ENDCOLLECTIVE ;  /* 0x000000000000791b */ /* 0x007fe20003800000 */
.L_x_5350:
[----:B------:R-:W-:Y:S05]  /*2a650*/  BSYNC B1 ;  /* 0x0000000000017941 */ /* 0x000fea0003800000 */
.L_x_5349:
[----:B------:R-:W-:Y:S01]  /*2a660*/  IMAD.MOV.U32 R13, RZ, RZ, R6 ;  /* 0x000000ffff0d7224 */ /* 0x000fe200078e0006 */
[----:B------:R-:W-:Y:S01]  /*2a670*/  MOV R15, 0xffffffff ;  /* 0xffffffff000f7802 */ /* 0x000fe20000000f00 */
[----:B------:R-:W-:Y:S02]  /*2a680*/  IMAD.MOV.U32 R12, RZ, RZ, 0x1 ;  /* 0x00000001ff0c7424 */ /* 0x000fe400078e00ff */
[----:B------:R-:W-:Y:S02]  /*2a690*/  IMAD.MOV.U32 R11, RZ, RZ, 0x1c1f ;  /* 0x00001c1fff0b7424 */ /* 0x000fe400078e00ff */
[----:B------:R-:W-:-:S07]  /*2a6a0*/  IMAD.MOV.U32 R3, RZ, RZ, R14 ;  /* 0x000000ffff037224 */ /* 0x000fce00078e000e */
[----:B------:R-:W-:Y:S05]  /*2a6b0*/  WARPSYNC.COLLECTIVE R15, `(.L_x_5351) ;  /* 0x000000000f087348 */ /* 0x000fea0003c00000 */
[----:B------:R0:W1:Y:S02]  /*2a6c0*/  SHFL.IDX P6, R14, R13, R12, R11 ;  /* 0x0000000c0d0e7389 */ /* 0x00006400000c000b */
[----:B01----:R-:W-:Y:S01]  /*2a6d0*/  ENDCOLLECTIVE ;  /* 0x000000000000791b */ /* 0x003fe20003800000 */
.L_x_5351:
[----:B------:R-:W-:Y:S02]  /*2a6e0*/  IMAD.MOV.U32 R13, RZ, RZ, R21 ;  /* 0x000000ffff0d7224 */ /* 0x000fe400078e0015 */
[----:B------:R-:W-:-:S07]  /*2a6f0*/  IMAD.MOV.U32 R0, RZ, RZ, R14 ;  /* 0x000000ffff007224 */ /* 0x000fce00078e000e */
[----:B------:R-:W-:Y:S05]  /*2a700*/  WARPSYNC.COLLECTIVE R15, `(.L_x_5352) ;  /* 0x000000000f087348 */ /* 0x000fea0003c00000 */
[----:B------:R0:W1:Y:S02]  /*2a710*/  SHFL.IDX P6, R14, R13, R12, R11 ;  /* 0x0000000c0d0e7389 */ /* 0x00006400000c000b */
[----:B01----:R-:W-:Y:S01]  /*2a720*/  ENDCOLLECTIVE ;  /* 0x000000000000791b */ /* 0x003fe20003800000 */
.L_x_5352:
[----:B------:R-:W-:Y:S02]  /*2a730*/  IMAD.MOV.U32 R13, RZ, RZ, R20 ;  /* 0x000000ffff0d7224 */ /* 0x000fe400078e0014 */
[----:B------:R-:W-:-:S07]  /*2a740*/  IMAD.MOV.U32 R21, RZ, RZ, R14 ;  /* 0x000000ffff157224 */ /* 0x000fce00078e000e */
[----:B------:R-:W-:Y:S05]  /*2a750*/  WARPSYNC.COLLECTIVE R15, `(.L_x_5353) ;  /* 0x000000000f087348 */ /* 0x000fea0003c00000 */
[----:B------:R0:W1:Y:S02]  /*2a760*/  SHFL.IDX P6, R14, R13, R12, R11 ;  /* 0x0000000c0d0e7389 */ /* 0x00006400000c000b */
[----:B01----:R-:W-:Y:S01]  /*2a770*/  ENDCOLLECTIVE ;  /* 0x000000000000791b */ /* 0x003fe20003800000 */
.L_x_5353:
[----:B------:R-:W-:Y:S01]  /*2a780*/  MOV R20, R14 ;  /* 0x0000000e00147202 */ /* 0x000fe20000000f00 */
[----:B------:R-:W-:Y:S06]  /*2a790*/  BRA `(.L_x_5354) ;  /* 0xfffffe4c00fc7947 */ /* 0x000fec000383ffff */
.L_x_5042:
[----:B0-----:R0:W1:Y:S02]  /*2a7a0*/  SYNCS.PHASECHK.TRANS64.TRYWAIT P0, [R18+URZ+0x30800], R21 ;  /* 0x03080015120075a7 */ /* 0x001064000800017f */
[----:B-1----:R-:W-:Y:S05]  /*2a7b0*/  @!P0 NANOSLEEP.SYNCS 0x989680 ;  /* 0x009896800000895d */ /* 0x002fea0003900000 */
[----:B------:R-:W1:Y:S02]  /*2a7c0*/  @!P0 SYNCS.PHASECHK.TRANS64 P0, [R18+URZ+0x30800], R21 ;  /* 0x03080015120085a7 */ /* 0x000e64000800007f */
[----:B-1----:R-:W-:Y:S05]  /*2a7d0*/  @!P0 BRA `(.L_x_5042) ;  /* 0xfffffffc00f08947 */ /* 0x002fea000383ffff */
[----:B------:R-:W-:Y:S05]  /*2a7e0*/  BRA `(.L_x_5355) ;  /* 0xfffffe54007c7947 */ /* 0x000fea000383ffff */
.L_x_5056:
[----:B--2---:R2:W3:Y:S02]  /*2a7f0*/  SYNCS.PHASECHK.TRANS64.TRYWAIT P1, [R7+URZ+0x30830], R0 ;  /* 0x03083000070075a7 */ /* 0x0044e4000802017f */
[----:B---3--:R-:W-:Y:S05]  /*2a800*/  @!P1 NANOSLEEP.SYNCS 0x989680 ;  /* 0x009896800000995d */ /* 0x008fea0003900000 */
[----:B------:R-:W3:Y:S02]  /*2a810*/  @!P1 SYNCS.PHASECHK.TRANS64 P1, [R7+URZ+0x30830], R0 ;  /* 0x03083000070095a7 */ /* 0x000ee4000802007f */
[----:B---3--:R-:W-:Y:S05]  /*2a820*/  @!P1 BRA `(.L_x_5056) ;  /* 0xfffffffc00f09947 */ /* 0x008fea000383ffff */
[----:B------:R-:W-:Y:S05]  /*2a830*/  BRA `(.L_x_5055) ;  /* 0xfffffe7c00407947 */ /* 0x000fea000383ffff */
.L_x_5077:
[----:B-1----:R1:W2:Y:S02]  /*2a840*/  SYNCS.PHASECHK.TRANS64.TRYWAIT P1, [R0+URZ+0x30830], R9 ;  /* 0x03083009000075a7 */ /* 0x0022a4000802017f */
[----:B--2---:R-:W-:Y:S05]  /*2a850*/  @!P1 NANOSLEEP.SYNCS 0x989680 ;  /* 0x009896800000995d */ /* 0x004fea0003900000 */
[----:B------:R-:W2:Y:S02]  /*2a860*/  @!P1 SYNCS.PHASECHK.TRANS64 P1, [R0+URZ+0x30830], R9 ;  /* 0x03083009000095a7 */ /* 0x000ea4000802007f */
[----:B--2---:R-:W-:Y:S05]  /*2a870*/  @!P1 BRA `(.L_x_5077) ;  /* 0xfffffffc00f09947 */ /* 0x004fea000383ffff */
[----:B------:R-:W-:Y:S05]  /*2a880*/  BRA `(.L_x_5076) ;  /* 0xfffffeac00407947 */ /* 0x000fea000383ffff */
.L_x_5082:
[----:B-1----:R1:W2:Y:S02]  /*2a890*/  SYNCS.PHASECHK.TRANS64.TRYWAIT P1, [R20+URZ+0x30850], R2 ;  /* 0x03085002140075a7 */ /* 0x0022a4000802017f */
[----:B--2---:R-:W-:Y:S05]  /*2a8a0*/  @!P1 NANOSLEEP.SYNCS 0x989680 ;  /* 0x009896800000995d */ /* 0x004fea0003900000 */
[----:B------:R-:W2:Y:S02]  /*2a8b0*/  @!P1 SYNCS.PHASECHK.TRANS64 P1, [R20+URZ+0x30850], R2 ;  /* 0x03085002140095a7 */ /* 0x000ea4000802007f */
[----:B--2---:R-:W-:Y:S05]  /*2a8c0*/  @!P1 BRA `(.L_x_5082) ;  /* 0xfffffffc00f09947 */ /* 0x004fea000383ffff */
[----:B------:R-:W-:Y:S05]  /*2a8d0*/  BRA `(.L_x_5081) ;  /* 0xfffffeb800f87947 */ /* 0x000fea000383ffff */
.L_x_5104:
[----:B-1----:R1:W2:Y:S02]  /*2a8e0*/  SYNCS.PHASECHK.TRANS64.TRYWAIT P1, [R11+URZ+0x30830], R0 ;  /* 0x030830000b0075a7 */ /* 0x0022a4000802017f */
[----:B--2---:R-:W-:Y:S05]  /*2a8f0*/  @!P1 NANOSLEEP.SYNCS 0x989680 ;  /* 0x009896800000995d */ /* 0x004fea0003900000 */
[----:B------:R-:W2:Y:S02]  /*2a900*/  @!P1 SYNCS.PHASECHK.TRANS64 P1, [R11+URZ+0x30830], R0 ;  /* 0x030830000b0095a7 */ /* 0x000ea4000802007f */
[----:B--2---:R-:W-:Y:S05]  /*2a910*/  @!P1 BRA `(.L_x_5104) ;  /* 0xfffffffc00f09947 */ /* 0x004fea000383ffff */
[----:B------:R-:W-:Y:S05]  /*2a920*/  BRA `(.L_x_5103) ;  /* 0xfffffee400707947 */ /* 0x000fea000383ffff */
.L_x_5109:
[----:B-1----:R1:W2:Y:S02]  /*2a930*/  SYNCS.PHASECHK.TRANS64.TRYWAIT P1, [R14+URZ+0x30850], R0 ;  /* 0x030850000e0075a7 */ /* 0x0022a4000802017f */
[----:B--2---:R-:W-:Y:S05]  /*2a940*/  @!P1 NANOSLEEP.SYNCS 0x989680 ;  /* 0x009896800000995d */ /* 0x004fea0003900000 */
[----:B------:R-:W2:Y:S02]  /*2a950*/  @!P1 SYNCS.PHASECHK.TRANS64 P1, [R14+URZ+0x30850], R0 ;  /* 0x030850000e0095a7 */ /* 0x000ea4000802007f */
[----:B--2---:R-:W-:Y:S05]  /*2a960*/  @!P1 BRA `(.L_x_5109) ;  /* 0xfffffffc00f09947 */ /* 0x004fea000383ffff */
[----:B------:R-:W-:Y:S05]  /*2a970*/  BRA `(.L_x_5108) ;  /* 0xfffffef400287947 */ /* 0x000fea000383ffff */
.L_x_5119:
[----:B-1----:R1:W2:Y:S02]  /*2a980*/  SYNCS.PHASECHK.TRANS64.TRYWAIT P1, [R0+URZ+0x30830], R3 ;  /* 0x03083003000075a7 */ /* 0x0022a4000802017f */
[----:B--2---:R-:W-:Y:S05]  /*2a990*/  @!P1 NANOSLEEP.SYNCS 0x989680 ;  /* 0x009896800000995d */ /* 0x004fea0003900000 */
[----:B------:R-:W2:Y:S02]  /*2a9a0*/  @!P1 SYNCS.PHASECHK.TRANS64 P1, [R0+URZ+0x30830], R3 ;  /* 0x03083003000095a7 */ /* 0x000ea4000802007f */
[----:B--2---:R-:W-:Y:S05]  /*2a9b0*/  @!P1 BRA `(.L_x_5119) ;  /* 0xfffffffc00f09947 */ /* 0x004fea000383ffff */
[----:B------:R-:W-:Y:S05]  /*2a9c0*/  BRA `(.L_x_5118) ;  /* 0xffffff0800307947 */ /* 0x000fea000383ffff */
.L_x_5124:
[----:B-1----:R1:W2:Y:S02]  /*2a9d0*/  SYNCS.PHASECHK.TRANS64.TRYWAIT P1, [R11+URZ+0x30850], R2 ;  /* 0x030850020b0075a7 */ /* 0x0022a4000802017f */
[----:B--2---:R-:W-:Y:S05]  /*2a9e0*/  @!P1 NANOSLEEP.SYNCS 0x989680 ;  /* 0x009896800000995d */ /* 0x004fea0003900000 */
[----:B------:R-:W2:Y:S02]  /*2a9f0*/  @!P1 SYNCS.PHASECHK.TRANS64 P1, [R11+URZ+0x30850], R2 ;  /* 0x030850020b0095a7 */ /* 0x000ea4000802007f */
[----:B--2---:R-:W-:Y:S05]  /*2aa00*/  @!P1 BRA `(.L_x_5124) ;  /* 0xfffffffc00f09947 */ /* 0x004fea000383ffff */
[----:B------:R-:W-:Y:S05]  /*2aa10*/  BRA `(.L_x_5123) ;  /* 0xffffff1400e87947 */ /* 0x000fea000383ffff */
.L_x_5140:
[----:B-1----:R1:W2:Y:S02]  /*2aa20*/  SYNCS.PHASECHK.TRANS64.TRYWAIT P1, [R9+URZ+0x30850], R6 ;  /* 0x03085006090075a7 */ /* 0x0022a4000802017f */
[----:B--2---:R-:W-:Y:S05]  /*2aa30*/  @!P1 NANOSLEEP.SYNCS 0x989680 ;  /* 0x009896800000995d */ /* 0x004fea0003900000 */
[----:B------:R-:W2:Y:S02]  /*2aa40*/  @!P1 SYNCS.PHASECHK.TRANS64 P1, [R9+URZ+0x30850], R6 ;  /* 0x03085006090095a7 */ /* 0x000ea4000802007f */
[----:B--2---:R-:W-:Y:S05]  /*2aa50*/  @!P1 BRA `(.L_x_5140) ;  /* 0xfffffffc00f09947 */ /* 0x004fea000383ffff */
[----:B------:R-:W-:Y:S05]  /*2aa60*/  BRA `(.L_x_5139) ;  /* 0xffffff4000fc7947 */ /* 0x000fea000383ffff */
.L_x_5185:
[----:B------:R-:W0:Y:S01]  /*2aa70*/  S2R R12, SR_TID.X ;  /* 0x00000000000c7919 */ /* 0x000e220000002100 */
[----:B------:R-:W-:Y:S01]  /*2aa80*/  BSSY B1, `(.L_x_5356) ;  /* 0x000000a000017945 */ /* 0x000fe20003800000 */
[----:B------:R-:W-:Y:S02]  /*2aa90*/  IMAD.MOV.U32 R11, RZ, RZ, 0x1f ;  /* 0x0000001fff0b7424 */ /* 0x000fe400078e00ff */
[----:B------:R-:W-:Y:S01]  /*2aaa0*/  IMAD.MOV.U32 R15, RZ, RZ, -0x1 ;  /* 0xffffffffff0f7424 */ /* 0x000fe200078e00ff */
[----:B0-----:R-:W-:-:S04]  /*2aab0*/  SHF.R.U32.HI R12, RZ, 0x5, R12 ;  /* 0x00000005ff0c7819 */ /* 0x001fc8000001160c */
[----:B------:R-:W-:-:S05]  /*2aac0*/  LOP3.LUT R12, R12, 0x3, RZ, 0xc0, !PT ;  /* 0x000000030c0c7812 */ /* 0x000fca00078ec0ff */
[----:B------:R-:W-:Y:S02]  /*2aad0*/  IMAD.MOV.U32 R13, RZ, RZ, R12 ;  /* 0x000000ffff0d7224 */ /* 0x000fe400078e000c */
[----:B------:R-:W-:-:S07]  /*2aae0*/  IMAD.MOV.U32 R12, RZ, RZ, RZ ;  /* 0x000000ffff0c7224 */ /* 0x000fce00078e00ff */
[----:B------:R-:W-:Y:S05]  /*2aaf0*/  WARPSYNC.COLLECTIVE R15, `(.L_x_5357) ;  /* 0x000000000f087348 */ /* 0x000fea0003c00000 */
[----:B------:R0:W1:Y:S02]  /*2ab00*/  SHFL.IDX P6, R14, R13, R12, R11 ;  /* 0x0000000c0d0e7389 */ /* 0x00006400000c000b */
[----:B01----:R-:W-:Y:S01]  /*2ab10*/  ENDCOLLECTIVE ;  /* 0x000000000000791b */ /* 0x003fe20003800000 */
.L_x_5357:
[----:B------:R-:W-:Y:S05]  /*2ab20*/  BSYNC B1 ;  /* 0x0000000000017941 */ /* 0x000fea0003800000 */
.L_x_5356:
[----:B------:R-:W-:Y:S05]  /*2ab30*/  BRA `(.L_x_5358) ;  /* 0xffffff8c005c7947 */ /* 0x000fea000383ffff */
.L_x_5187:
[----:B------:R-:W-:Y:S01]  /*2ab40*/  BSSY B1, `(.L_x_5359) ;  /* 0x0000006000017945 */ /* 0x000fe20003800000 */
[----:B------:R-:W-:-:S07]  /*2ab50*/  MOV R15, 0xffffffff ;  /* 0xffffffff000f7802 */ /* 0x000fce0000000f00 */
[----:B0-----:R-:W-:Y:S05]  /*2ab60*/  WARPSYNC.COLLECTIVE R15, `(.L_x_5360) ;  /* 0x000000000f0c7348 */ /* 0x001fea0003c00000 */
[----:B------:R-:W-:Y:S02]  /*2ab70*/  ELECT P6, UR62, PT ;  /* 0x00000000003e782f */ /* 0x000fe400038c0000 */
[----:B------:R-:W-:Y:S01]  /*2ab80*/  MOV R14, UR62 ;  /* 0x0000003e000e7c02 */ /* 0x000fe20008000f00 */
[----:B0-----:R-:W-:Y:S10]  /*2ab90*/  ENDCOLLECTIVE ;  /* 0x000000000000791b */ /* 0x001ff40003800000 */
.L_x_5360:
[----:B------:R-:W-:Y:S05]  /*2aba0*/  BSYNC B1 ;  /* 0x0000000000017941 */ /* 0x000fea0003800000 */
.L_x_5359:
[----:B------:R-:W-:Y:S05]  /*2abb0*/  BRA `(.L_x_5186) ;  /* 0xffffff8c00547947 */ /* 0x000fea000383ffff */
.L_x_5189:
[----:B0-----:R0:W1:Y:S02]  /*2abc0*/  SYNCS.PHASECHK.TRANS64.TRYWAIT P0, [R23+URZ+0x30820], R6 ;  /* 0x03082006170075a7 */ /* 0x001064000800017f */
[----:B-1----:R-:W-:Y:S05]  /*2abd0*/  @!P0 NANOSLEEP.SYNCS 0x989680 ;  /* 0x009896800000895d */ /* 0x002fea0003900000 */
[----:B------:R-:W1:Y:S02]  /*2abe0*/  @!P0 SYNCS.PHASECHK.TRANS64 P0, [R23+URZ+0x30820], R6 ;  /* 0x03082006170085a7 */ /* 0x000e64000800007f */
[----:B-1----:R-:W-:Y:S05]  /*2abf0*/  @!P0 BRA `(.L_x_5189) ;  /* 0xfffffffc00f08947 */ /* 0x002fea000383ffff */
[----:B------:R-:W-:Y:S05]  /*2ac00*/  BRA `(.L_x_5361) ;  /* 0xffffff8c00647947 */ /* 0x000fea000383ffff */
.L_x_5193:
[----:B-1----:R1:W2:Y:S02]  /*2ac10*/  SYNCS.PHASECHK.TRANS64.TRYWAIT P0, [R3+URZ+0x308a0], R11 ;  /* 0x0308a00b030075a7 */ /* 0x0022a4000800017f */
[----:B--2---:R-:W-:Y:S05]  /*2ac20*/  @!P0 NANOSLEEP.SYNCS 0x989680 ;  /* 0x009896800000895d */ /* 0x004fea0003900000 */
[----:B------:R-:W2:Y:S02]  /*2ac30*/  @!P0 SYNCS.PHASECHK.TRANS64 P0, [R3+URZ+0x308a0], R11 ;  /* 0x0308a00b030085a7 */ /* 0x000ea4000800007f */
[----:B--2---:R-:W-:Y:S05]  /*2ac40*/  @!P0 BRA `(.L_x_5193) ;  /* 0xfffffffc00f08947 */ /* 0x004fea000383ffff */
[----:B------:R-:W-:Y:S05]  /*2ac50*/  BRA `(.L_x_5362) ;  /* 0xffffff8c007c7947 */ /* 0x000fea000383ffff */
.L_x_5200:
[----:B0-----:R0:W2:Y:S02]  /*2ac60*/  SYNCS.PHASECHK.TRANS64.TRYWAIT P0, [R3+URZ+0x308c0], R11 ;  /* 0x0308c00b030075a7 */ /* 0x0010a4000800017f */
[----:B--2---:R-:W-:Y:S05]  /*2ac70*/  @!P0 NANOSLEEP.SYNCS 0x989680 ;  /* 0x009896800000895d */ /* 0x004fea0003900000 */
[----:B------:R-:W2:Y:S02]  /*2ac80*/  @!P0 SYNCS.PHASECHK.TRANS64 P0, [R3+URZ+0x308c0], R11 ;  /* 0x0308c00b030085a7 */ /* 0x000ea4000800007f */
[----:B--2---:R-:W-:Y:S05]  /*2ac90*/  @!P0 BRA `(.L_x_5200) ;  /* 0xfffffffc00f08947 */ /* 0x004fea000383ffff */
[----:B------:R-:W-:Y:S05]  /*2aca0*/  BRA `(.L_x_5363) ;  /* 0xffffff9000787947 */ /* 0x000fea000383ffff */
.L_x_5209:
[----:B-1----:R1:W2:Y:S02]  /*2acb0*/  SYNCS.PHASECHK.TRANS64.TRYWAIT P1, [R11+URZ+0x308a0], R2 ;  /* 0x0308a0020b0075a7 */ /* 0x0022a4000802017f */
[----:B--2---:R-:W-:Y:S05]  /*2acc0*/  @!P1 NANOSLEEP.SYNCS 0x989680 ;  /* 0x009896800000995d */ /* 0x004fea0003900000 */
[----:B------:R-:W2:Y:S02]  /*2acd0*/  @!P1 SYNCS.PHASECHK.TRANS64 P1, [R11+URZ+0x308a0], R2 ;  /* 0x0308a0020b0095a7 */ /* 0x000ea4000802007f */
[----:B--2---:R-:W-:Y:S05]  /*2ace0*/  @!P1 BRA `(.L_x_5209) ;  /* 0xfffffffc00f09947 */ /* 0x004fea000383ffff */
[----:B------:R-:W-:Y:S05]  /*2acf0*/  BRA `(.L_x_5364) ;  /* 0xffffff9400ac7947 */ /* 0x000fea000383ffff */
.L_x_5216:
[----:B0-----:R0:W2:Y:S02]  /*2ad00*/  SYNCS.PHASECHK.TRANS64.TRYWAIT P1, [R11+URZ+0x308c0], R2 ;  /* 0x0308c0020b0075a7 */ /* 0x0010a4000802017f */
[----:B--2---:R-:W-:Y:S05]  /*2ad10*/  @!P1 NANOSLEEP.SYNCS 0x989680 ;  /* 0x009896800000995d */ /* 0x004fea0003900000 */
[----:B------:R-:W2:Y:S02]  /*2ad20*/  @!P1 SYNCS.PHASECHK.TRANS64 P1, [R11+URZ+0x308c0], R2 ;  /* 0x0308c0020b0095a7 */ /* 0x000ea4000802007f */
[----:B--2---:R-:W-:Y:S05]  /*2ad30*/  @!P1 BRA `(.L_x_5216) ;  /* 0xfffffffc00f09947 */ /* 0x004fea000383ffff */
[----:B------:R-:W-:Y:S05]  /*2ad40*/  BRA `(.L_x_5365) ;  /* 0xffffff9800a47947 */ /* 0x000fea000383ffff */
.L_x_5239:
        /* <DEDUP_REMOVED lines=11> */
.L_x_5367:
[----:B------:R-:W-:Y:S05]  /*2ae00*/  BSYNC B0 ;  /* 0x0000000000007941 */ /* 0x000fea0003800000 */
.L_x_5366:
[----:B------:R-:W-:Y:S05]  /*2ae10*/  BRA `(.L_x_5368) ;  /* 0xffffffa800c87947 */ /* 0x000fea000383ffff */
.L_x_5242:
[----:B0-----:R0:W1:Y:S02]  /*2ae20*/  SYNCS.PHASECHK.TRANS64.TRYWAIT P0, [R7+URZ+0x30840], R2 ;  /* 0x03084002070075a7 */ /* 0x001064000800017f */
[----:B-1----:R-:W-:Y:S05]  /*2ae30*/  @!P0 NANOSLEEP.SYNCS 0x989680 ;  /* 0x009896800000895d */ /* 0x002fea0003900000 */
[----:B------:R-:W1:Y:S02]  /*2ae40*/  @!P0 SYNCS.PHASECHK.TRANS64 P0, [R7+URZ+0x30840], R2 ;  /* 0x03084002070085a7 */ /* 0x000e64000800007f */
[----:B-1----:R-:W-:Y:S05]  /*2ae50*/  @!P0 BRA `(.L_x_5242) ;  /* 0xfffffffc00f08947 */ /* 0x002fea000383ffff */
[----:B------:R-:W-:Y:S05]  /*2ae60*/  BRA `(.L_x_5369) ;  /* 0xffffffac00247947 */ /* 0x000fea000383ffff */
.L_x_5243:
        /* <DEDUP_REMOVED lines=8> */
.L_x_5371:
[----:B------:R-:W-:Y:S05]  /*2aef0*/  BSYNC B0 ;  /* 0x0000000000007941 */ /* 0x000fea0003800000 */
.L_x_5370:
[----:B------:R-:W-:Y:S01]  /*2af00*/  MOV R13, R4 ;  /* 0x00000004000d7202 */ /* 0x000fe20000000f00 */
        /* <DEDUP_REMOVED lines=8> */
.L_x_5372:
[----:B------:R-:W-:Y:S02]  /*2af90*/  IMAD.MOV.U32 R13, RZ, RZ, R0 ;  /* 0x000000ffff0d7224 */ /* 0x000fe400078e0000 */
[----:B------:R-:W-:Y:S02]  /*2afa0*/  IMAD.MOV.U32 R12, RZ, RZ, 0x1 ;  /* 0x00000001ff0c7424 */ /* 0x000fe400078e00ff */
[----:B------:R-:W-:-:S07]  /*2afb0*/  IMAD.MOV.U32 R3, RZ, RZ, R14 ;  /* 0x000000ffff037224 */ /* 0x000fce00078e000e */
[----:B------:R-:W-:Y:S05]  /*2afc0*/  WARPSYNC.COLLECTIVE R15, `(.L_x_5373) ;  /* 0x000000000f087348 */ /* 0x000fea0003c00000 */
[----:B------:R0:W1:Y:S02]  /*2afd0*/  SHFL.IDX P6, R14, R13, R12, R11 ;  /* 0x0000000c0d0e7389 */ /* 0x00006400000c000b */
[----:B01----:R-:W-:Y:S01]  /*2afe0*/  ENDCOLLECTIVE ;  /* 0x000000000000791b */ /* 0x003fe20003800000 */
.L_x_5373:
[----:B------:R-:W-:-:S04]  /*2aff0*/  @P0 LEA R3, P1, R34, R3, 0x1 ;  /* 0x0000000322030211 */ /* 0x000fc800078208ff */
[----:B------:R-:W-:Y:S02]  /*2b000*/  @P0 IADD3.X R2, RZ, R2, RZ, P1, !PT ;  /* 0x00000002ff020210 */ /* 0x000fe40000ffe4ff */
[----:B------:R-:W-:Y:S02]  /*2b010*/  ISETP.GE.AND P1, PT, R6, 0x11, PT ;  /* 0x000000110600780c */ /* 0x000fe40003f26270 */
        /* <DEDUP_REMOVED lines=14> */
.L_x_5374:
[----:B------:R-:W-:Y:S02]  /*2b100*/  @P1 IMAD R8, R5, 0x2, R23 ;  /* 0x0000000205081824 */ /* 0x000fe400078e0217 */
[----:B------:R-:W-:Y:S01]  /*2b110*/  IMAD.MOV.U32 R13, RZ, RZ, R0 ;  /* 0x000000ffff0d7224 */ /* 0x000fe200078e0000 */
[----:B------:R-:W-:Y:S01]  /*2b120*/  MOV R12, 0x2 ;  /* 0x00000002000c7802 */ /* 0x000fe20000000f00 */
[----:B------:R-:W-:-:S07]  /*2b130*/  IMAD.MOV.U32 R3, RZ, RZ, R14 ;  /* 0x000000ffff037224 */ /* 0x000fce00078e000e */
[----:B------:R-:W-:Y:S05]  /*2b140*/  WARPSYNC.COLLECTIVE R15, `(.L_x_5375) ;  /* 0x000000000f087348 */ /* 0x000fea0003c00000 */
[----:B------:R0:W1:Y:S02]  /*2b150*/  SHFL.IDX P6, R14, R13, R12, R11 ;  /* 0x0000000c0d0e7389 */ /* 0x00006400000c000b */
[----:B01----:R-:W-:Y:S01]  /*2b160*/  ENDCOLLECTIVE ;  /* 0x000000000000791b */ /* 0x003fe20003800000 */
.L_x_5375:
        /* <DEDUP_REMOVED lines=17> */
.L_x_5376:
[----:B------:R-:W-:Y:S01]  /*2b280*/  @P1 LEA R8, R5, R23, 0x1 ;  /* 0x0000001705081211 */ /* 0x000fe200078e08ff */
[----:B------:R-:W-:Y:S02]  /*2b290*/  IMAD.MOV.U32 R13, RZ, RZ, R0 ;  /* 0x000000ffff0d7224 */ /* 0x000fe400078e0000 */
[----:B------:R-:W-:Y:S02]  /*2b2a0*/  IMAD.MOV.U32 R12, RZ, RZ, 0x3 ;  /* 0x00000003ff0c7424 */ /* 0x000fe400078e00ff */
[----:B------:R-:W-:-:S07]  /*2b2b0*/  IMAD.MOV.U32 R3, RZ, RZ, R14 ;  /* 0x000000ffff037224 */ /* 0x000fce00078e000e */
[----:B------:R-:W-:Y:S05]  /*2b2c0*/  WARPSYNC.COLLECTIVE R15, `(.L_x_5377) ;  /* 0x000000000f087348 */ /* 0x000fea0003c00000 */
[----:B------:R0:W1:Y:S02]  /*2b2d0*/  SHFL.IDX P6, R14, R13, R12, R11 ;  /* 0x0000000c0d0e7389 */ /* 0x00006400000c000b */
[----:B01----:R-:W-:Y:S01]  /*2b2e0*/  ENDCOLLECTIVE ;  /* 0x000000000000791b */ /* 0x003fe20003800000 */
.L_x_5377:
        /* <DEDUP_REMOVED lines=17> */
.L_x_5378:
[----:B------:R-:W-:Y:S02]  /*2b400*/  @P1 IMAD R8, R5, 0x2, R23 ;  /* 0x0000000205081824 */ /* 0x000fe400078e0217 */
[----:B------:R-:W-:Y:S02]  /*2b410*/  IMAD.MOV.U32 R13, RZ, RZ, R0 ;  /* 0x000000ffff0d7224 */ /* 0x000fe400078e0000 */
[----:B------:R-:W-:Y:S01]  /*2b420*/  IMAD.MOV.U32 R12, RZ, RZ, 0x4 ;  /* 0x00000004ff0c7424 */ /* 0x000fe200078e00ff */
[----:B------:R-:W-:-:S07]  /*2b430*/  MOV R3, R14 ;  /* 0x0000000e00037202 */ /* 0x000fce0000000f00 */
[----:B------:R-:W-:Y:S05]  /*2b440*/  WARPSYNC.COLLECTIVE R15, `(.L_x_5379) ;  /* 0x000000000f087348 */ /* 0x000fea0003c00000 */
[----:B------:R0:W1:Y:S02]  /*2b450*/  SHFL.IDX P6, R14, R13, R12, R11 ;  /* 0x0000000c0d0e7389 */ /* 0x00006400000c000b */
[----:B01----:R-:W-:Y:S01]  /*2b460*/  ENDCOLLECTIVE ;  /* 0x000000000000791b */ /* 0x003fe20003800000 */
.L_x_5379:
        /* <DEDUP_REMOVED lines=17> */
.L_x_5380:
[----:B------:R-:W-:Y:S01]  /*2b580*/  @P1 IMAD R8, R5, 0x2, R23 ;  /* 0x0000000205081824 */ /* 0x000fe200078e0217 */
[----:B------:R-:W-:Y:S01]  /*2b590*/  MOV R13, R0 ;  /* 0x00000000000d7202 */ /* 0x000fe20000000f00 */
[----:B------:R-:W-:Y:S02]  /*2b5a0*/  IMAD.MOV.U32 R12, RZ, RZ, 0x5 ;  /* 0x00000005ff0c7424 */ /* 0x000fe400078e00ff */
[----:B------:R-:W-:-:S07]  /*2b5b0*/  IMAD.MOV.U32 R3, RZ, RZ, R14 ;  /* 0x000000ffff037224 */ /* 0x000fce00078e000e */
[----:B------:R-:W-:Y:S05]  /*2b5c0*/  WARPSYNC.COLLECTIVE R15, `(.L_x_5381) ;  /* 0x000000000f087348 */ /* 0x000fea0003c00000 */
[----:B------:R0:W1:Y:S02]  /*2b5d0*/  SHFL.IDX P6, R14, R13, R12, R11 ;  /* 0x0000000c0d0e7389 */ /* 0x00006400000c000b */
[----:B01----:R-:W-:Y:S01]  /*2b5e0*/  ENDCOLLECTIVE ;  /* 0x000000000000791b */ /* 0x003fe20003800000 */
.L_x_5381:
        /* <DEDUP_REMOVED lines=10> */
.L_x_5382:
        /* <DEDUP_REMOVED lines=8> */
.L_x_5248:
[----:B------:R-:W-:Y:S01]  /*2b710*/  MOV R13, R4 ;  /* 0x00000004000d7202 */ /* 0x000fe20000000f00 */
[----:B------:R-:W-:Y:S02]  /*2b720*/  IMAD.MOV.U32 R12, RZ, RZ, RZ ;  /* 0x000000ffff0c7224 */ /* 0x000fe400078e00ff */
[----:B------:R-:W-:Y:S02]  /*2b730*/  IMAD.MOV.U32 R11, RZ, RZ, 0x181f ;  /* 0x0000181fff0b7424 */ /* 0x000fe400078e00ff */
[----:B------:R-:W-:Y:S02]  /*2b740*/  IMAD.MOV.U32 R15, RZ, RZ, -0x1 ;  /* 0xffffffffff0f7424 */ /* 0x000fe400078e00ff */
[----:B------:R-:W-:Y:S02]  /*2b750*/  IMAD R31, R31, R7, RZ ;  /* 0x000000071f1f7224 */ /* 0x000fe400078e02ff */
[----:B------:R-:W-:-:S07]  /*2b760*/  IMAD.IADD R28, R9, 0x1, R28 ;  /* 0x00000001091c7824 */ /* 0x000fce00078e021c */
[----:B-----5:R-:W-:Y:S05]  /*2b770*/  WARPSYNC.COLLECTIVE R15, `(.L_x_5384) ;  /* 0x000000000f087348 */ /* 0x020fea0003c00000 */
[----:B------:R0:W1:Y:S02]  /*2b780*/  SHFL.IDX P6, R14, R13, R12, R11 ;  /* 0x0000000c0d0e7389 */ /* 0x00006400000c000b */
[----:B01---5:R-:W-:Y:S01]  /*2b790*/  ENDCOLLECTIVE ;  /* 0x000000000000791b */ /* 0x023fe20003800000 */
.L_x_5384:
[C---:B------:R-:W-:Y:S02]  /*2b7a0*/  ISETP.GE.AND P1, PT, R28.reuse, R31, PT ;  /* 0x0000001f1c00720c */ /* 0x040fe40003f26270 */
[----:B------:R-:W-:Y:S02]  /*2b7b0*/  IADD3 R6, R28, 0x10, RZ ;  /* 0x000000101c067810 */ /* 0x000fe40007ffe0ff */
[----:B------:R-:W-:Y:S01]  /*2b7c0*/  MOV R13, R0 ;  /* 0x00000000000d7202 */ /* 0x000fe20000000f00 */
[----:B------:R-:W-:-:S08]  /*2b7d0*/  IMAD.MOV.U32 R2, RZ, RZ, R14 ;  /* 0x000000ffff027224 */ /* 0x000fd000078e000e */
[----:B------:R-:W-:Y:S05]  /*2b7e0*/  WARPSYNC.COLLECTIVE R15, `(.L_x_5385) ;  /* 0x000000000f087348 */ /* 0x000fea0003c00000 */
[----:B------:R0:W1:Y:S02]  /*2b7f0*/  SHFL.IDX P6, R14, R13, R12, R11 ;  /* 0x0000000c0d0e7389 */ /* 0x00006400000c000b */
[----:B01----:R-:W-:Y:S01]  /*2b800*/  ENDCOLLECTIVE ;  /* 0x000000000000791b */ /* 0x003fe20003800000 */
.L_x_5385:
[----:B------:R-:W-:Y:S02]  /*2b810*/  IMAD.MOV.U32 R13, RZ, RZ, R4 ;  /* 0x000000ffff0d7224 */ /* 0x000fe400078e0004 */
[----:B------:R-:W-:Y:S02]  /*2b820*/  IMAD.MOV.U32 R12, RZ, RZ, 0x1 ;  /* 0x00000001ff0c7424 */ /* 0x000fe400078e00ff */
[----:B------:R-:W-:-:S07]  /*2b830*/  IMAD.MOV.U32 R3, RZ, RZ, R14 ;  /* 0x000000ffff037224 */ /* 0x000fce00078e000e */
[----:B------:R-:W-:Y:S05]  /*2b840*/  WARPSYNC.COLLECTIVE R15, `(.L_x_5386) ;  /* 0x000000000f087348 */ /* 0x000fea0003c00000 */
[----:B------:R0:W1:Y:S02]  /*2b850*/  SHFL.IDX P6, R14, R13, R12, R11 ;  /* 0x0000000c0d0e7389 */ /* 0x00006400000c000b */
[----:B01----:R-:W-:Y:S01]  /*2b860*/  ENDCOLLECTIVE ;  /* 0x000000000000791b */ /* 0x003fe20003800000 */
.L_x_5386:
        /* <DEDUP_REMOVED lines=15> */
.L_x_5387:
[----:B------:R-:W-:Y:S01]  /*2b960*/  MOV R13, R4 ;  /* 0x00000004000d7202 */ /* 0x000fe20000000f00 */
[----:B------:R-:W-:Y:S01]  /*2b970*/  IMAD.MOV.U32 R12, RZ, RZ, 0x2 ;  /* 0x00000002ff0c7424 */ /* 0x000fe200078e00ff */
[----:B------:R-:W-:-:S07]  /*2b980*/  MOV R3, R14 ;  /* 0x0000000e00037202 */ /* 0x000fce0000000f00 */
[----:B------:R-:W-:Y:S05]  /*2b990*/  WARPSYNC.COLLECTIVE R15, `(.L_x_5388) ;  /* 0x000000000f087348 */ /* 0x000fea0003c00000 */
[----:B------:R0:W1:Y:S02]  /*2b9a0*/  SHFL.IDX P6, R14, R13, R12, R11 ;  /* 0x0000000c0d0e7389 */ /* 0x00006400000c000b */
[----:B01----:R-:W-:Y:S01]  /*2b9b0*/  ENDCOLLECTIVE ;  /* 0x000000000000791b */ /* 0x003fe20003800000 */
.L_x_5388:
[----:B------:R-:W-:-:S05]  /*2b9c0*/  @!P1 LEA R5, P4, R34, R3, 0x1 ;  /* 0x0000000322059211 */ /* 0x000fca00078808ff */
[----:B------:R-:W-:Y:S02]  /*2b9d0*/  @!P1 IMAD.X R6, RZ, RZ, R2, P4 ;  /* 0x000000ffff069224 */ /* 0x000fe400020e0602 */
[----:B------:R-:W-:Y:S02]  /*2b9e0*/  @!P1 IMAD.MOV.U32 R2, RZ, RZ, R5 ;  /* 0x000000ffff029224 */ /* 0x000fe400078e0005 */
        /* <DEDUP_REMOVED lines=14> */
.L_x_5389:
[----:B------:R-:W-:Y:S01]  /*2bad0*/  IMAD.MOV.U32 R13, RZ, RZ, R4 ;  /* 0x000000ffff0d7224 */ /* 0x000fe200078e0004 */
[----:B------:R-:W-:Y:S01]  /*2bae0*/  MOV R12, 0x3 ;  /* 0x00000003000c7802 */ /* 0x000fe20000000f00 */
[----:B------:R-:W-:-:S07]  /*2baf0*/  IMAD.MOV.U32 R3, RZ, RZ, R14 ;  /* 0x000000ffff037224 */ /* 0x000fce00078e000e */
[----:B------:R-:W-:Y:S05]  /*2bb00*/  WARPSYNC.COLLECTIVE R15, `(.L_x_5390) ;  /* 0x000000000f087348 */ /* 0x000fea0003c00000 */
[----:B------:R0:W1:Y:S02]  /*2bb10*/  SHFL.IDX P6, R14, R13, R12, R11 ;  /* 0x0000000c0d0e7389 */ /* 0x00006400000c000b */
[----:B01----:R-:W-:Y:S01]  /*2bb20*/  ENDCOLLECTIVE ;  /* 0x000000000000791b */ /* 0x003fe20003800000 */
.L_x_5390:
[----:B------:R-:W-:-:S04]  /*2bb30*/  @!P1 LEA R5, P4, R34, R3, 0x1 ;  /* 0x0000000322059211 */ /* 0x000fc800078808ff */
[----:B------:R-:W-:Y:S01]  /*2bb40*/  @!P1 IADD3.X R6, RZ, R2, RZ, P4, !PT ;  /* 0x00000002ff069210 */ /* 0x000fe200027fe4ff */
[----:B------:R-:W-:-:S04]  /*2bb50*/  @!P1 IMAD.MOV.U32 R2, RZ, RZ, R5 ;  /* 0x000000ffff029224 */ /* 0x000fc800078e0005 */
        /* <DEDUP_REMOVED lines=14> */
.L_x_5391:
[----:B------:R-:W-:Y:S02]  /*2bc40*/  IMAD.MOV.U32 R13, RZ, RZ, R4 ;  /* 0x000000ffff0d7224 */ /* 0x000fe400078e0004 */
[----:B------:R-:W-:Y:S02]  /*2bc50*/  IMAD.MOV.U32 R12, RZ, RZ, 0x4 ;  /* 0x00000004ff0c7424 */ /* 0x000fe400078e00ff */
[----:B------:R-:W-:-:S07]  /*2bc60*/  IMAD.MOV.U32 R3, RZ, RZ, R14 ;  /* 0x000000ffff037224 */ /* 0x000fce00078e000e */
[----:B------:R-:W-:Y:S05]  /*2bc70*/  WARPSYNC.COLLECTIVE R15, `(.L_x_5392) ;  /* 0x000000000f087348 */ /* 0x000fea0003c00000 */
[----:B------:R0:W1:Y:S02]  /*2bc80*/  SHFL.IDX P6, R14, R13, R12, R11 ;  /* 0x0000000c0d0e7389 */ /* 0x00006400000c000b */
[----:B01----:R-:W-:Y:S01]  /*2bc90*/  ENDCOLLECTIVE ;  /* 0x000000000000791b */ /* 0x003fe20003800000 */
.L_x_5392:
[----:B------:R-:W-:-:S05]  /*2bca0*/  @!P1 LEA R5, P4, R34, R3, 0x1 ;  /* 0x0000000322059211 */ /* 0x000fca00078808ff */
[----:B------:R-:W-:Y:S01]  /*2bcb0*/  @!P1 IMAD.X R6, RZ, RZ, R2, P4 ;  /* 0x000000ffff069224 */ /* 0x000fe200020e0602 */
[----:B------:R-:W-:-:S03]  /*2bcc0*/  @!P1 MOV R2, R5 ;  /* 0x0000000500029202 */ /* 0x000fc60000000f00 */
        /* <DEDUP_REMOVED lines=14> */
.L_x_5393:
[----:B------:R-:W-:Y:S02]  /*2bdb0*/  IMAD.MOV.U32 R13, RZ, RZ, R4 ;  /* 0x000000ffff0d7224 */ /* 0x000fe400078e0004 */
[----:B------:R-:W-:Y:S02]  /*2bdc0*/  IMAD.MOV.U32 R12, RZ, RZ, 0x5 ;  /* 0x00000005ff0c7424 */ /* 0x000fe400078e00ff */
[----:B------:R-:W-:-:S07]  /*2bdd0*/  IMAD.MOV.U32 R3, RZ, RZ, R14 ;  /* 0x000000ffff037224 */ /* 0x000fce00078e000e */
[----:B------:R-:W-:Y:S05]  /*2bde0*/  WARPSYNC.COLLECTIVE R15, `(.L_x_5394) ;  /* 0x000000000f087348 */ /* 0x000fea0003c00000 */
[----:B------:R0:W1:Y:S02]  /*2bdf0*/  SHFL.IDX P6, R14, R13, R12, R11 ;  /* 0x0000000c0d0e7389 */ /* 0x00006400000c000b */
[----:B01----:R-:W-:Y:S01]  /*2be00*/  ENDCOLLECTIVE ;  /* 0x000000000000791b */ /* 0x003fe20003800000 */
.L_x_5394:
[----:B------:R-:W-:-:S05]  /*2be10*/  @!P1 LEA R5, P4, R34, R3, 0x1 ;  /* 0x0000000322059211 */ /* 0x000fca00078808ff */
[----:B------:R-:W-:Y:S02]  /*2be20*/  @!P1 IMAD.X R6, RZ, RZ, R2, P4 ;  /* 0x000000ffff069224 */ /* 0x000fe400020e0602 */
[----:B------:R-:W-:-:S03]  /*2be30*/  @!P1 IMAD.MOV.U32 R2, RZ, RZ, R5 ;  /* 0x000000ffff029224 */ /* 0x000fc600078e0005 */
[----:B------:R-:W-:Y:S01]  /*2be40*/  @!P1 MOV R3, R6 ;  /* 0x0000000600039202 */ /* 0x000fe20000000f00 */
[----:B------:R-:W-:Y:S01]  /*2be50*/  VIADD R6, R28, 0x50 ;  /* 0x000000501c067836 */ /* 0x000fe20000000000 */
[----:B------:R-:W-:-:S03]  /*2be60*/  MOV R13, R0 ;  /* 0x00000000000d7202 */ /* 0x000fc60000000f00 */
        /* <DEDUP_REMOVED lines=11> */
.L_x_5395:
[----:B------:R-:W-:Y:S02]  /*2bf20*/  IMAD.MOV.U32 R13, RZ, RZ, R4 ;  /* 0x000000ffff0d7224 */ /* 0x000fe400078e0004 */
[----:B------:R-:W-:Y:S02]  /*2bf30*/  IMAD.MOV.U32 R12, RZ, RZ, 0x6 ;  /* 0x00000006ff0c7424 */ /* 0x000fe400078e00ff */
[----:B------:R-:W-:-:S07]  /*2bf40*/  IMAD.MOV.U32 R3, RZ, RZ, R14 ;  /* 0x000000ffff037224 */ /* 0x000fce00078e000e */
[----:B------:R-:W-:Y:S05]  /*2bf50*/  WARPSYNC.COLLECTIVE R15, `(.L_x_5396) ;  /* 0x000000000f087348 */ /* 0x000fea0003c00000 */
[----:B------:R0:W1:Y:S02]  /*2bf60*/  SHFL.IDX P6, R14, R13, R12, R11 ;  /* 0x0000000c0d0e7389 */ /* 0x00006400000c000b */
[----:B01----:R-:W-:Y:S01]  /*2bf70*/  ENDCOLLECTIVE ;  /* 0x000000000000791b */ /* 0x003fe20003800000 */
.L_x_5396:
[----:B------:R-:W-:-:S05]  /*2bf80*/  @!P1 LEA R5, P4, R34, R3, 0x1 ;  /* 0x0000000322059211 */ /* 0x000fca00078808ff */
[----:B------:R-:W-:Y:S02]  /*2bf90*/  @!P1 IMAD.X R6, RZ, RZ, R2, P4 ;  /* 0x000000ffff069224 */ /* 0x000fe400020e0602 */
[----:B------:R-:W-:Y:S02]  /*2bfa0*/  @!P1 IMAD.MOV.U32 R2, RZ, RZ, R5 ;  /* 0x000000ffff029224 */ /* 0x000fe400078e0005 */
[----:B------:R-:W-:Y:S01]  /*2bfb0*/  @!P1 IMAD.MOV.U32 R3, RZ, RZ, R6 ;  /* 0x000000ffff039224 */ /* 0x000fe200078e0006 */
[----:B------:R-:W-:Y:S01]  /*2bfc0*/  IADD3 R6, R28, 0x60, RZ ;  /* 0x000000601c067810 */ /* 0x000fe20007ffe0ff */
        /* <DEDUP_REMOVED lines=12> */
.L_x_5397:
[----:B------:R-:W-:Y:S01]  /*2c090*/  IMAD.MOV.U32 R13, RZ, RZ, R4 ;  /* 0x000000ffff0d7224 */ /* 0x000fe200078e0004 */
[----:B------:R-:W-:Y:S02]  /*2c0a0*/  MOV R12, 0x7 ;  /* 0x00000007000c7802 */ /* 0x000fe40000000f00 */
[----:B------:R-:W-:-:S07]  /*2c0b0*/  MOV R3, R14 ;  /* 0x0000000e00037202 */ /* 0x000fce0000000f00 */
[----:B------:R-:W-:Y:S05]  /*2c0c0*/  WARPSYNC.COLLECTIVE R15, `(.L_x_5398) ;  /* 0x000000000f087348 */ /* 0x000fea0003c00000 */
[----:B------:R0:W1:Y:S02]  /*2c0d0*/  SHFL.IDX P6, R14, R13, R12, R11 ;  /* 0x0000000c0d0e7389 */ /* 0x00006400000c000b */
[----:B01----:R-:W-:Y:S01]  /*2c0e0*/  ENDCOLLECTIVE ;  /* 0x000000000000791b */ /* 0x003fe20003800000 */
.L_x_5398:
        /* <DEDUP_REMOVED lines=15> */
.L_x_5399:
[----:B------:R-:W-:Y:S05]  /*2c1e0*/  BRA `(.L_x_5400) ;  /* 0xffffffa800cc7947 */ /* 0x000fea000383ffff */
.L_x_5253:
[----:B0-----:R0:W1:Y:S02]  /*2c1f0*/  SYNCS.PHASECHK.TRANS64.TRYWAIT P0, [R23+URZ+0x30820], R0 ;  /* 0x03082000170075a7 */ /* 0x001064000800017f */
[----:B-1----:R-:W-:Y:S05]  /*2c200*/  @!P0 NANOSLEEP.SYNCS 0x989680 ;  /* 0x009896800000895d */ /* 0x002fea0003900000 */
[----:B------:R-:W1:Y:S02]  /*2c210*/  @!P0 SYNCS.PHASECHK.TRANS64 P0, [R23+URZ+0x30820], R0 ;  /* 0x03082000170085a7 */ /* 0x000e64000800007f */
[----:B-1----:R-:W-:Y:S05]  /*2c220*/  @!P0 BRA `(.L_x_5253) ;  /* 0xfffffffc00f08947 */ /* 0x002fea000383ffff */
[----:B------:R-:W-:Y:S05]  /*2c230*/  BRA `(.L_x_5401) ;  /* 0xffffffac00447947 */ /* 0x000fea000383ffff */
.L_x_5258:
[----:B0-----:R0:W1:Y:S02]  /*2c240*/  SYNCS.PHASECHK.TRANS64.TRYWAIT P0, [R7+URZ+0x30840], R2 ;  /* 0x03084002070075a7 */ /* 0x001064000800017f */
[----:B-1----:R-:W-:Y:S05]  /*2c250*/  @!P0 NANOSLEEP.SYNCS 0x989680 ;  /* 0x009896800000895d */ /* 0x002fea0003900000 */
[----:B------:R-:W1:Y:S02]  /*2c260*/  @!P0 SYNCS.PHASECHK.TRANS64 P0, [R7+URZ+0x30840], R2 ;  /* 0x03084002070085a7 */ /* 0x000e64000800007f */
[----:B-1----:R-:W-:Y:S05]  /*2c270*/  @!P0 BRA `(.L_x_5258) ;  /* 0xfffffffc00f08947 */ /* 0x002fea000383ffff */
[----:B------:R-:W-:Y:S05]  /*2c280*/  BRA `(.L_x_5402) ;  /* 0xffffffb0001c7947 */ /* 0x000fea000383ffff */
.L_x_5259:
        /* <DEDUP_REMOVED lines=8> */
.L_x_5404:
[----:B------:R-:W-:Y:S05]  /*2c310*/  BSYNC B1 ;  /* 0x0000000000017941 */ /* 0x000fea0003800000 */
.L_x_5403:
[----:B------:R-:W-:Y:S01]  /*2c320*/  IMAD.MOV.U32 R13, RZ, RZ, R8 ;  /* 0x000000ffff0d7224 */ /* 0x000fe200078e0008 */
[----:B------:R-:W-:Y:S01]  /*2c330*/  MOV R11, 0x181f ;  /* 0x0000181f000b7802 */ /* 0x000fe20000000f00 */
[----:B------:R-:W-:Y:S01]  /*2c340*/  IMAD.MOV.U32 R12, RZ, RZ, RZ ;  /* 0x000000ffff0c7224 */ /* 0x000fe200078e00ff */
        /* <DEDUP_REMOVED lines=9> */
.L_x_5405:
[----:B------:R-:W-:Y:S01]  /*2c3e0*/  LOP3.LUT P1, RZ, R22, 0x4, RZ, 0xc0, !PT ;  /* 0x0000000416ff7812 */ /* 0x000fe2000782c0ff */
[----:B------:R-:W-:Y:S02]  /*2c3f0*/  IMAD.MOV.U32 R13, RZ, RZ, R6 ;  /* 0x000000ffff0d7224 */ /* 0x000fe400078e0006 */
[----:B------:R-:W-:Y:S02]  /*2c400*/  IMAD.MOV.U32 R12, RZ, RZ, 0x1 ;  /* 0x00000001ff0c7424 */ /* 0x000fe400078e00ff */
[----:B------:R-:W-:-:S08]  /*2c410*/  IMAD.MOV.U32 R2, RZ, RZ, R14 ;  /* 0x000000ffff027224 */ /* 0x000fd000078e000e */
[----:B------:R-:W-:Y:S05]  /*2c420*/  WARPSYNC.COLLECTIVE R15, `(.L_x_5406) ;  /* 0x000000000f087348 */ /* 0x000fea0003c00000 */
[----:B------:R0:W1:Y:S02]  /*2c430*/  SHFL.IDX P6, R14, R13, R12, R11 ;  /* 0x0000000c0d0e7389 */ /* 0x00006400000c000b */
[----:B01----:R-:W-:Y:S01]  /*2c440*/  ENDCOLLECTIVE ;  /* 0x000000000000791b */ /* 0x003fe20003800000 */
.L_x_5406:
        /* <DEDUP_REMOVED lines=13> */
.L_x_5407:
[----:B------:R-:W-:Y:S02]  /*2c520*/  IMAD.MOV.U32 R13, RZ, RZ, R6 ;  /* 0x000000ffff0d7224 */ /* 0x000fe400078e0006 */
[----:B------:R-:W-:Y:S01]  /*2c530*/  IMAD.MOV.U32 R12, RZ, RZ, 0x2 ;  /* 0x00000002ff0c7424 */ /* 0x000fe200078e00ff */
[----:B------:R-:W-:-:S07]  /*2c540*/  MOV R2, R14 ;  /* 0x0000000e00027202 */ /* 0x000fce0000000f00 */
[----:B------:R-:W-:Y:S05]  /*2c550*/  WARPSYNC.COLLECTIVE R15, `(.L_x_5408) ;  /* 0x000000000f087348 */ /* 0x000fea0003c00000 */
[----:B------:R0:W1:Y:S02]  /*2c560*/  SHFL.IDX P6, R14, R13, R12, R11 ;  /* 0x0000000c0d0e7389 */ /* 0x00006400000c000b */
[----:B01----:R-:W-:Y:S01]  /*2c570*/  ENDCOLLECTIVE ;  /* 0x000000000000791b */ /* 0x003fe20003800000 */
.L_x_5408:
        /* <DEDUP_REMOVED lines=13> */
.L_x_5409:
[----:B------:R-:W-:Y:S02]  /*2c650*/  IMAD.MOV.U32 R13, RZ, RZ, R6 ;  /* 0x000000ffff0d7224 */ /* 0x000fe400078e0006 */
[----:B------:R-:W-:Y:S02]  /*2c660*/  IMAD.MOV.U32 R12, RZ, RZ, 0x3 ;  /* 0x00000003ff0c7424 */ /* 0x000fe400078e00ff */
[----:B------:R-:W-:-:S07]  /*2c670*/  IMAD.MOV.U32 R2, RZ, RZ, R14 ;  /* 0x000000ffff027224 */ /* 0x000fce00078e000e */
[----:B------:R-:W-:Y:S05]  /*2c680*/  WARPSYNC.COLLECTIVE R15, `(.L_x_5410) ;  /* 0x000000000f087348 */ /* 0x000fea0003c00000 */
[----:B------:R0:W1:Y:S02]  /*2c690*/  SHFL.IDX P6, R14, R13, R12, R11 ;  /* 0x0000000c0d0e7389 */ /* 0x00006400000c000b */
[----:B01----:R-:W-:Y:S01]  /*2c6a0*/  ENDCOLLECTIVE ;  /* 0x000000000000791b */ /* 0x003fe20003800000 */
.L_x_5410:
        /* <DEDUP_REMOVED lines=13> */
.L_x_5411:
[----:B------:R-:W-:Y:S01]  /*2c780*/  IMAD.MOV.U32 R13, RZ, RZ, R6 ;  /* 0x000000ffff0d7224 */ /* 0x000fe200078e0006 */
[----:B------:R-:W-:Y:S01]  /*2c790*/  MOV R12, 0x4 ;  /* 0x00000004000c7802 */ /* 0x000fe20000000f00 */
[----:B------:R-:W-:-:S07]  /*2c7a0*/  IMAD.MOV.U32 R2, RZ, RZ, R14 ;  /* 0x000000ffff027224 */ /* 0x000fce00078e000e */
[----:B------:R-:W-:Y:S05]  /*2c7b0*/  WARPSYNC.COLLECTIVE R15, `(.L_x_5412) ;  /* 0x000000000f087348 */ /* 0x000fea0003c00000 */
[----:B------:R0:W1:Y:S02]  /*2c7c0*/  SHFL.IDX P6, R14, R13, R12, R11 ;  /* 0x0000000c0d0e7389 */ /* 0x00006400000c000b */
[----:B01----:R-:W-:Y:S01]  /*2c7d0*/  ENDCOLLECTIVE ;  /* 0x000000000000791b */ /* 0x003fe20003800000 */
.L_x_5412:
        /* <DEDUP_REMOVED lines=13> */
.L_x_5413:
[----:B------:R-:W-:Y:S01]  /*2c8b0*/  MOV R13, R6 ;  /* 0x00000006000d7202 */ /* 0x000fe20000000f00 */
[----:B------:R-:W-:Y:S02]  /*2c8c0*/  IMAD.MOV.U32 R12, RZ, RZ, 0x5 ;  /* 0x00000005ff0c7424 */ /* 0x000fe400078e00ff */
[----:B------:R-:W-:-:S07]  /*2c8d0*/  IMAD.MOV.U32 R2, RZ, RZ, R14 ;  /* 0x000000ffff027224 */ /* 0x000fce00078e000e */
[----:B------:R-:W-:Y:S05]  /*2c8e0*/  WARPSYNC.COLLECTIVE R15, `(.L_x_5414) ;  /* 0x000000000f087348 */ /* 0x000fea0003c00000 */
[----:B------:R0:W1:Y:S02]  /*2c8f0*/  SHFL.IDX P6, R14, R13, R12, R11 ;  /* 0x0000000c0d0e7389 */ /* 0x00006400000c000b */
[----:B01----:R-:W-:Y:S01]  /*2c900*/  ENDCOLLECTIVE ;  /* 0x000000000000791b */ /* 0x003fe20003800000 */
.L_x_5414:
        /* <DEDUP_REMOVED lines=14> */
.L_x_5415:
[----:B------:R-:W-:Y:S01]  /*2c9f0*/  IMAD.MOV.U32 R2, RZ, RZ, R14 ;  /* 0x000000ffff027224 */ /* 0x000fe200078e000e */
[----:B------:R-:W-:Y:S06]  /*2ca00*/  BRA `(.L_x_5416) ;  /* 0xffffffac00487947 */ /* 0x000fec000383ffff */
.L_x_5264:
[----:B0-----:R0:W1:Y:S02]  /*2ca10*/  SYNCS.PHASECHK.TRANS64.TRYWAIT P0, [R6+URZ+0x30860], R2 ;  /* 0x03086002060075a7 */ /* 0x001064000800017f */
[----:B-1----:R-:W-:Y:S05]  /*2ca20*/  @!P0 NANOSLEEP.SYNCS 0x989680 ;  /* 0x009896800000895d */ /* 0x002fea0003900000 */
[----:B------:R-:W1:Y:S02]  /*2ca30*/  @!P0 SYNCS.PHASECHK.TRANS64 P0, [R6+URZ+0x30860], R2 ;  /* 0x03086002060085a7 */ /* 0x000e64000800007f */
[----:B-1----:R-:W-:Y:S05]  /*2ca40*/  @!P0 BRA `(.L_x_5264) ;  /* 0xfffffffc00f08947 */ /* 0x002fea000383ffff */
[----:B------:R-:W-:Y:S05]  /*2ca50*/  BRA `(.L_x_5417) ;  /* 0xffffffac00a87947 */ /* 0x000fea000383ffff */
.L_x_5265:
        /* <DEDUP_REMOVED lines=8> */
.L_x_5419:
[----:B------:R-:W-:Y:S05]  /*2cae0*/  BSYNC B1 ;  /* 0x0000000000017941 */ /* 0x000fea0003800000 */
.L_x_5418:
[----:B------:R-:W-:Y:S01]  /*2caf0*/  MOV R13, R17 ;  /* 0x00000011000d7202 */ /* 0x000fe20000000f00 */
        /* <DEDUP_REMOVED lines=8> */
.L_x_5420:
[----:B------:R-:W-:Y:S02]  /*2cb80*/  IMAD.MOV.U32 R13, RZ, RZ, R24 ;  /* 0x000000ffff0d7224 */ /* 0x000fe400078e0018 */
[----:B------:R-:W-:Y:S02]  /*2cb90*/  IMAD.MOV.U32 R12, RZ, RZ, 0x1 ;  /* 0x00000001ff0c7424 */ /* 0x000fe400078e00ff */
[----:B------:R-:W-:-:S07]  /*2cba0*/  IMAD.MOV.U32 R2, RZ, RZ, R14 ;  /* 0x000000ffff027224 */ /* 0x000fce00078e000e */
[----:B------:R-:W-:Y:S05]  /*2cbb0*/  WARPSYNC.COLLECTIVE R15, `(.L_x_5421) ;  /* 0x000000000f087348 */ /* 0x000fea0003c00000 */
[----:B------:R0:W1:Y:S02]  /*2cbc0*/  SHFL.IDX P6, R14, R13, R12, R11 ;  /* 0x0000000c0d0e7389 */ /* 0x00006400000c000b */
[----:B01----:R-:W-:Y:S01]  /*2cbd0*/  ENDCOLLECTIVE ;  /* 0x000000000000791b */ /* 0x003fe20003800000 */
.L_x_5421:
[----:B------:R-:W-:-:S04]  /*2cbe0*/  IADD3 R2, P0, R2, R4, RZ ;  /* 0x0000000402027210 */ /* 0x000fc80007f1e0ff */
        /* <DEDUP_REMOVED lines=15> */
.L_x_5422:
[----:B------:R-:W-:Y:S02]  /*2cce0*/  IMAD.MOV.U32 R13, RZ, RZ, R24 ;  /* 0x000000ffff0d7224 */ /* 0x000fe400078e0018 */
[----:B------:R-:W-:Y:S02]  /*2ccf0*/  IMAD.MOV.U32 R12, RZ, RZ, 0x2 ;  /* 0x00000002ff0c7424 */ /* 0x000fe400078e00ff */
[----:B------:R-:W-:-:S07]  /*2cd00*/  IMAD.MOV.U32 R2, RZ, RZ, R14 ;  /* 0x000000ffff027224 */ /* 0x000fce00078e000e */
[----:B------:R-:W-:Y:S05]  /*2cd10*/  WARPSYNC.COLLECTIVE R15, `(.L_x_5423) ;  /* 0x000000000f087348 */ /* 0x000fea0003c00000 */
[----:B------:R0:W1:Y:S02]  /*2cd20*/  SHFL.IDX P6, R14, R13, R12, R11 ;  /* 0x0000000c0d0e7389 */ /* 0x00006400000c000b */
[----:B01----:R-:W-:Y:S01]  /*2cd30*/  ENDCOLLECTIVE ;  /* 0x000000000000791b */ /* 0x003fe20003800000 */
.L_x_5423:
        /* <DEDUP_REMOVED lines=16> */
.L_x_5424:
[----:B------:R-:W-:Y:S01]  /*2ce40*/  IMAD.MOV.U32 R13, RZ, RZ, R24 ;  /* 0x000000ffff0d7224 */ /* 0x000fe200078e0018 */
[----:B------:R-:W-:Y:S01]  /*2ce50*/  MOV R12, 0x3 ;  /* 0x00000003000c7802 */ /* 0x000fe20000000f00 */
[----:B------:R-:W-:-:S07]  /*2ce60*/  IMAD.MOV.U32 R2, RZ, RZ, R14 ;  /* 0x000000ffff027224 */ /* 0x000fce00078e000e */
[----:B------:R-:W-:Y:S05]  /*2ce70*/  WARPSYNC.COLLECTIVE R15, `(.L_x_5425) ;  /* 0x000000000f087348 */ /* 0x000fea0003c00000 */
[----:B------:R0:W1:Y:S02]  /*2ce80*/  SHFL.IDX P6, R14, R13, R12, R11 ;  /* 0x0000000c0d0e7389 */ /* 0x00006400000c000b */
[----:B01----:R-:W-:Y:S01]  /*2ce90*/  ENDCOLLECTIVE ;  /* 0x000000000000791b */ /* 0x003fe20003800000 */
.L_x_5425:
        /* <DEDUP_REMOVED lines=16> */
.L_x_5426:
[----:B------:R-:W-:Y:S01]  /*2cfa0*/  MOV R13, R24 ;  /* 0x00000018000d7202 */ /* 0x000fe20000000f00 */
[----:B------:R-:W-:Y:S02]  /*2cfb0*/  IMAD.MOV.U32 R12, RZ, RZ, 0x4 ;  /* 0x00000004ff0c7424 */ /* 0x000fe400078e00ff */
[----:B------:R-:W-:-:S07]  /*2cfc0*/  IMAD.MOV.U32 R2, RZ, RZ, R14 ;  /* 0x000000ffff027224 */ /* 0x000fce00078e000e */
[----:B------:R-:W-:Y:S05]  /*2cfd0*/  WARPSYNC.COLLECTIVE R15, `(.L_x_5427) ;  /* 0x000000000f087348 */ /* 0x000fea0003c00000 */
[----:B------:R0:W1:Y:S02]  /*2cfe0*/  SHFL.IDX P6, R14, R13, R12, R11 ;  /* 0x0000000c0d0e7389 */ /* 0x00006400000c000b */
[----:B01----:R-:W-:Y:S01]  /*2cff0*/  ENDCOLLECTIVE ;  /* 0x000000000000791b */ /* 0x003fe20003800000 */
.L_x_5427:
        /* <DEDUP_REMOVED lines=16> */
.L_x_5428:
[----:B------:R-:W-:Y:S02]  /*2d100*/  IMAD.MOV.U32 R13, RZ, RZ, R24 ;  /* 0x000000ffff0d7224 */ /* 0x000fe400078e0018 */
[----:B------:R-:W-:Y:S02]  /*2d110*/  IMAD.MOV.U32 R12, RZ, RZ, 0x5 ;  /* 0x00000005ff0c7424 */ /* 0x000fe400078e00ff */
[----:B------:R-:W-:-:S07]  /*2d120*/  IMAD.MOV.U32 R2, RZ, RZ, R14 ;  /* 0x000000ffff027224 */ /* 0x000fce00078e000e */
[----:B------:R-:W-:Y:S05]  /*2d130*/  WARPSYNC.COLLECTIVE R15, `(.L_x_5429) ;  /* 0x000000000f087348 */ /* 0x000fea0003c00000 */
[----:B------:R0:W1:Y:S02]  /*2d140*/  SHFL.IDX P6, R14, R13, R12, R11 ;  /* 0x0000000c0d0e7389 */ /* 0x00006400000c000b */
[----:B01----:R-:W-:Y:S01]  /*2d150*/  ENDCOLLECTIVE ;  /* 0x000000000000791b */ /* 0x003fe20003800000 */
.L_x_5429:
        /* <DEDUP_REMOVED lines=13> */
.L_x_5430:
[----:B------:R-:W-:Y:S01]  /*2d230*/  @!PT LDS RZ, [RZ] ;  /* 0x00000000fffff984 */ /* 0x000fe20000000800 */
[----:B------:R-:W-:Y:S01]  /*2d240*/  @!PT LDS RZ, [RZ] ;  /* 0x00000000fffff984 */ /* 0x000fe20000000800 */
[----:B------:R-:W-:Y:S01]  /*2d250*/  @!PT LDS RZ, [RZ] ;  /* 0x00000000fffff984 */ /* 0x000fe20000000800 */
[----:B------:R-:W-:Y:S01]  /*2d260*/  LDGSTS.E.BYPASS.LTC128B.128 [R5+0x5400], desc[UR60][R2.64+0x80], !P0 ;  /* 0x0540008002057fae */ /* 0x000fe2000c101d7c */
[----:B------:R-:W-:-:S13]  /*2d270*/  ISETP.LT.OR P0, PT, R7, 0x41, P1 ;  /* 0x000000410700780c */ /* 0x000fda0000f01670 */
[----:B------:R0:W-:Y:S02]  /*2d280*/  LDGSTS.E.BYPASS.LTC128B.128 [R5+0x8400], desc[UR60][R2.64+0x100], !P0 ;  /* 0x0840010002057fae */ /* 0x0001e4000c101d7c */
[----:B0-----:R-:W-:Y:S01]  /*2d290*/  MOV R2, R14 ;  /* 0x0000000e00027202 */ /* 0x001fe20000000f00 */
[----:B------:R-:W-:Y:S06]  /*2d2a0*/  BRA `(.L_x_5431) ;  /* 0xffffffa800987947 */ /* 0x000fec000383ffff */
.L_x_5273:
[----:B0-----:R0:W1:Y:S02]  /*2d2b0*/  SYNCS.PHASECHK.TRANS64.TRYWAIT P0, [R0+URZ+0x30860], R3 ;  /* 0x03086003000075a7 */ /* 0x001064000800017f */
[----:B-1----:R-:W-:Y:S05]  /*2d2c0*/  @!P0 NANOSLEEP.SYNCS 0x989680 ;  /* 0x009896800000895d */ /* 0x002fea0003900000 */
[----:B------:R-:W1:Y:S02]  /*2d2d0*/  @!P0 SYNCS.PHASECHK.TRANS64 P0, [R0+URZ+0x30860], R3 ;  /* 0x03086003000085a7 */ /* 0x000e64000800007f */
[----:B-1----:R-:W-:Y:S05]  /*2d2e0*/  @!P0 BRA `(.L_x_5273) ;  /* 0xfffffffc00f08947 */ /* 0x002fea000383ffff */
[----:B------:R-:W-:Y:S05]  /*2d2f0*/  BRA `(.L_x_5432) ;  /* 0xffffffac00bc7947 */ /* 0x000fea000383ffff */
.L_x_5274:
        /* <DEDUP_REMOVED lines=8> */
.L_x_5434:
[----:B------:R-:W-:Y:S05]  /*2d380*/  BSYNC B0 ;  /* 0x0000000000007941 */ /* 0x000fea0003800000 */
.L_x_5433:
[----:B------:R-:W-:Y:S01]  /*2d390*/  IMAD.MOV.U32 R13, RZ, RZ, R17 ;  /* 0x000000ffff0d7224 */ /* 0x000fe200078e0011 */
[----:B------:R-:W-:Y:S01]  /*2d3a0*/  MOV R3, R14 ;  /* 0x0000000e00037202 */ /* 0x000fe20000000f00 */
[----:B------:R-:W-:Y:S01]  /*2d3b0*/  IMAD.MOV.U32 R12, RZ, RZ, RZ ;  /* 0x000000ffff0c7224 */ /* 0x000fe200078e00ff */
[----:B------:R-:W-:Y:S01]  /*2d3c0*/  SHF.L.U32 R5, R34, 0x1, RZ ;  /* 0x0000000122057819 */ /* 0x000fe200000006ff */
[----:B------:R-:W-:Y:S02]  /*2d3d0*/  IMAD.MOV.U32 R11, RZ, RZ, 0x181f ;  /* 0x0000181fff0b7424 */ /* 0x000fe400078e00ff */
[----:B------:R-:W-:Y:S02]  /*2d3e0*/  IMAD.MOV.U32 R15, RZ, RZ, -0x1 ;  /* 0xffffffffff0f7424 */ /* 0x000fe400078e00ff */
[----:B------:R-:W-:-:S07]  /*2d3f0*/  IMAD R4, R4, 0x2, R23 ;  /* 0x0000000204047824 */ /* 0x000fce00078e0217 */
[----:B------:R-:W-:Y:S05]  /*2d400*/  WARPSYNC.COLLECTIVE R15, `(.L_x_5435) ;  /* 0x000000000f087348 */ /* 0x000fea0003c00000 */
[----:B------:R0:W1:Y:S02]  /*2d410*/  SHFL.IDX P6, R14, R13, R12, R11 ;  /* 0x0000000c0d0e7389 */ /* 0x00006400000c000b */
[----:B01----:R-:W-:Y:S01]  /*2d420*/  ENDCOLLECTIVE ;  /* 0x000000000000791b */ /* 0x003fe20003800000 */
.L_x_5435:
[----:B------:R-:W-:Y:S02]  /*2d430*/  ULDC UR4, c[0x0][0x2f4] ;  /* 0x0000bd0000047ab9 */ /* 0x000fe40000000800 */
        /* <DEDUP_REMOVED lines=12> */
.L_x_5436:
        /* <DEDUP_REMOVED lines=13> */
.L_x_5437:
[----:B------:R-:W-:Y:S02]  /*2d5d0*/  IMAD.MOV.U32 R13, RZ, RZ, R24 ;  /* 0x000000ffff0d7224 */ /* 0x000fe400078e0018 */
[----:B------:R-:W-:Y:S01]  /*2d5e0*/  IMAD.MOV.U32 R12, RZ, RZ, 0x2 ;  /* 0x00000002ff0c7424 */ /* 0x000fe200078e00ff */
[----:B------:R-:W-:-:S13]  /*2d5f0*/  IADD3 R2, P4, R14, R5, RZ ;  /* 0x000000050e027210 */ /* 0x000fda0007f9e0ff */
[----:B------:R-:W-:Y:S05]  /*2d600*/  WARPSYNC.COLLECTIVE R15, `(.L_x_5438) ;  /* 0x000000000f087348 */ /* 0x000fea0003c00000 */
[----:B------:R0:W1:Y:S02]  /*2d610*/  SHFL.IDX P6, R14, R13, R12, R11 ;  /* 0x0000000c0d0e7389 */ /* 0x00006400000c000b */
[----:B01----:R-:W-:Y:S01]  /*2d620*/  ENDCOLLECTIVE ;  /* 0x000000000000791b */ /* 0x003fe20003800000 */
.L_x_5438:
        /* <DEDUP_REMOVED lines=15> */
.L_x_5439:
[----:B------:R-:W-:Y:S02]  /*2d720*/  IMAD.MOV.U32 R13, RZ, RZ, R24 ;  /* 0x000000ffff0d7224 */ /* 0x000fe400078e0018 */
[----:B------:R-:W-:Y:S01]  /*2d730*/  IMAD.MOV.U32 R12, RZ, RZ, 0x3 ;  /* 0x00000003ff0c7424 */ /* 0x000fe200078e00ff */
[----:B------:R-:W-:-:S13]  /*2d740*/  IADD3 R2, P4, R14, R5, RZ ;  /* 0x000000050e027210 */ /* 0x000fda0007f9e0ff */
[----:B------:R-:W-:Y:S05]  /*2d750*/  WARPSYNC.COLLECTIVE R15, `(.L_x_5440) ;  /* 0x000000000f087348 */ /* 0x000fea0003c00000 */
[----:B------:R0:W1:Y:S02]  /*2d760*/  SHFL.IDX P6, R14, R13, R12, R11 ;  /* 0x0000000c0d0e7389 */ /* 0x00006400000c000b */
[----:B01----:R-:W-:Y:S01]  /*2d770*/  ENDCOLLECTIVE ;  /* 0x000000000000791b */ /* 0x003fe20003800000 */
.L_x_5440:
        /* <DEDUP_REMOVED lines=15> */
.L_x_5441:
[----:B------:R-:W-:Y:S02]  /*2d870*/  IMAD.MOV.U32 R13, RZ, RZ, R24 ;  /* 0x000000ffff0d7224 */ /* 0x000fe400078e0018 */
[----:B------:R-:W-:Y:S01]  /*2d880*/  IMAD.MOV.U32 R12, RZ, RZ, 0x4 ;  /* 0x00000004ff0c7424 */ /* 0x000fe200078e00ff */
[----:B------:R-:W-:-:S13]  /*2d890*/  IADD3 R2, P4, R14, R5, RZ ;  /* 0x000000050e027210 */ /* 0x000fda0007f9e0ff */
[----:B------:R-:W-:Y:S05]  /*2d8a0*/  WARPSYNC.COLLECTIVE R15, `(.L_x_5442) ;  /* 0x000000000f087348 */ /* 0x000fea0003c00000 */
[----:B------:R0:W1:Y:S02]  /*2d8b0*/  SHFL.IDX P6, R14, R13, R12, R11 ;  /* 0x0000000c0d0e7389 */ /* 0x00006400000c000b */
[----:B01----:R-:W-:Y:S01]  /*2d8c0*/  ENDCOLLECTIVE ;  /* 0x000000000000791b */ /* 0x003fe20003800000 */
.L_x_5442:
        /* <DEDUP_REMOVED lines=15> */
.L_x_5443:
[----:B------:R-:W-:Y:S02]  /*2d9c0*/  IMAD.MOV.U32 R13, RZ, RZ, R24 ;  /* 0x000000ffff0d7224 */ /* 0x000fe400078e0018 */
[----:B------:R-:W-:Y:S01]  /*2d9d0*/  IMAD.MOV.U32 R12, RZ, RZ, 0x5 ;  /* 0x00000005ff0c7424 */ /* 0x000fe200078e00ff */
[----:B------:R-:W-:-:S13]  /*2d9e0*/  IADD3 R2, P4, R14, R5, RZ ;  /* 0x000000050e027210 */ /* 0x000fda0007f9e0ff */
[----:B------:R-:W-:Y:S05]  /*2d9f0*/  WARPSYNC.COLLECTIVE R15, `(.L_x_5444) ;  /* 0x000000000f087348 */ /* 0x000fea0003c00000 */
[----:B------:R0:W1:Y:S02]  /*2da00*/  SHFL.IDX P6, R14, R13, R12, R11 ;  /* 0x0000000c0d0e7389 */ /* 0x00006400000c000b */
[----:B01----:R-:W-:Y:S01]  /*2da10*/  ENDCOLLECTIVE ;  /* 0x000000000000791b */ /* 0x003fe20003800000 */
.L_x_5444:
        /* <DEDUP_REMOVED lines=14> */
.L_x_5445:
[----:B------:R-:W-:Y:S05]  /*2db00*/  BRA `(.L_x_5446) ;  /* 0xffffffa800c47947 */ /* 0x000fea000383ffff */
.L_x_5279:
[----:B------:R-:W-:Y:S01]  /*2db10*/  BSSY B0, `(.L_x_5447) ;  /* 0x0000008000007945 */ /* 0x000fe20003800000 */
[----:B------:R-:W-:Y:S01]  /*2db20*/  IMAD.MOV.U32 R13, RZ, RZ, R16 ;  /* 0x000000ffff0d7224 */ /* 0x000fe200078e0010 */
[----:B------:R-:W-:Y:S01]  /*2db30*/  MOV R15, 0xffffffff ;  /* 0xffffffff000f7802 */ /* 0x000fe20000000f00 */
[----:B------:R-:W-:Y:S02]  /*2db40*/  IMAD.MOV.U32 R12, RZ, RZ, RZ ;  /* 0x000000ffff0c7224 */ /* 0x000fe400078e00ff */
[----:B------:R-:W-:-:S07]  /*2db50*/  IMAD.MOV.U32 R11, RZ, RZ, 0x1f ;  /* 0x0000001fff0b7424 */ /* 0x000fce00078e00ff */
[----:B01----:R-:W-:Y:S05]  /*2db60*/  WARPSYNC.COLLECTIVE R15, `(.L_x_5448) ;  /* 0x000000000f087348 */ /* 0x003fea0003c00000 */
[----:B------:R2:W3:Y:S02]  /*2db70*/  SHFL.IDX P6, R14, R13, R12, R11 ;  /* 0x0000000c0d0e7389 */ /* 0x0004e400000c000b */
[----:B0123--:R-:W-:Y:S01]  /*2db80*/  ENDCOLLECTIVE ;  /* 0x000000000000791b */ /* 0x00ffe20003800000 */
.L_x_5448:
[----:B------:R-:W-:Y:S05]  /*2db90*/  BSYNC B0 ;  /* 0x0000000000007941 */ /* 0x000fea0003800000 */
.L_x_5447:
        /* <DEDUP_REMOVED lines=9> */
.L_x_5449:
        /* <DEDUP_REMOVED lines=13> */
[----:B------:R-:W-:-:S04]  /*2dd00*/  ISETP.NE.AND P1, PT, R8, RZ, PT ;  /* 0x000000ff0800720c */ /* 0x000fc80003f25270 */
[----:B------:R-:W-:-:S09]  /*2dd10*/  MOV R13, R5 ;  /* 0x00000005000d7202 */ /* 0x000fd20000000f00 */
[----:B------:R-:W-:Y:S05]  /*2dd20*/  WARPSYNC.COLLECTIVE R15, `(.L_x_5450) ;  /* 0x000000000f087348 */ /* 0x000fea0003c00000 */
[----:B------:R0:W1:Y:S02]  /*2dd30*/  SHFL.UP P6, R14, R13, R12, R11 ;  /* 0x0400000c0d0e7389 */ /* 0x00006400000c000b */
[----:B01----:R-:W-:Y:S01]  /*2dd40*/  ENDCOLLECTIVE ;  /* 0x000000000000791b */ /* 0x003fe20003800000 */
.L_x_5450:
[----:B------:R-:W-:Y:S01]  /*2dd50*/  IMAD.MOV.U32 R12, RZ, RZ, 0x2 ;  /* 0x00000002ff0c7424 */ /* 0x000fe200078e00ff */
[----:B------:R-:W-:-:S05]  /*2dd60*/  SEL R6, R14, RZ, P1 ;  /* 0x000000ff0e067207 */ /* 0x000fca0000800000 */
[----:B------:R-:W-:-:S04]  /*2dd70*/  IMAD.IADD R6, R5, 0x1, R6 ;  /* 0x0000000105067824 */ /* 0x000fc800078e0206 */
[----:B------:R-:W-:-:S07]  /*2dd80*/  IMAD.MOV.U32 R13, RZ, RZ, R6 ;  /* 0x000000ffff0d7224 */ /* 0x000fce00078e0006 */
[----:B------:R-:W-:Y:S05]  /*2dd90*/  WARPSYNC.COLLECTIVE R15, `(.L_x_5451) ;  /* 0x000000000f087348 */ /* 0x000fea0003c00000 */
[----:B------:R0:W1:Y:S02]  /*2dda0*/  SHFL.UP P6, R14, R13, R12, R11 ;  /* 0x0400000c0d0e7389 */ /* 0x00006400000c000b */
[----:B01----:R-:W-:Y:S01]  /*2ddb0*/  ENDCOLLECTIVE ;  /* 0x000000000000791b */ /* 0x003fe20003800000 */
.L_x_5451:
[----:B------:R-:W-:Y:S01]  /*2ddc0*/  IMAD.MOV.U32 R12, RZ, RZ, 0x4 ;  /* 0x00000004ff0c7424 */ /* 0x000fe200078e00ff */
[----:B------:R-:W-:-:S04]  /*2ddd0*/  SEL R7, R14, RZ, P2 ;  /* 0x000000ff0e077207 */ /* 0x000fc80001000000 */
[----:B------:R-:W-:-:S05]  /*2dde0*/  IADD3 R7, R6, R7, RZ ;  /* 0x0000000706077210 */ /* 0x000fca0007ffe0ff */
[----:B------:R-:W-:-:S07]  /*2ddf0*/  IMAD.MOV.U32 R13, RZ, RZ, R7 ;  /* 0x000000ffff0d7224 */ /* 0x000fce00078e0007 */
[----:B------:R-:W-:Y:S05]  /*2de00*/  WARPSYNC.COLLECTIVE R15, `(.L_x_5452) ;  /* 0x000000000f087348 */ /* 0x000fea0003c00000 */
[----:B------:R0:W1:Y:S02]  /*2de10*/  SHFL.UP P6, R14, R13, R12, R11 ;  /* 0x0400000c0d0e7389 */ /* 0x00006400000c000b */
[----:B01----:R-:W-:Y:S01]  /*2de20*/  ENDCOLLECTIVE ;  /* 0x000000000000791b */ /* 0x003fe20003800000 */
.L_x_5452:
[----:B------:R-:W-:Y:S02]  /*2de30*/  MOV R12, 0x8 ;  /* 0x00000008000c7802 */ /* 0x000fe40000000f00 */
[----:B------:R-:W-:-:S05]  /*2de40*/  SEL R2, R14, RZ, P3 ;  /* 0x000000ff0e027207 */ /* 0x000fca0001800000 */
[----:B------:R-:W-:-:S04]  /*2de50*/  IMAD.IADD R2, R7, 0x1, R2 ;  /* 0x0000000107027824 */ /* 0x000fc800078e0202 */
[----:B------:R-:W-:-:S07]  /*2de60*/  IMAD.MOV.U32 R13, RZ, RZ, R2 ;  /* 0x000000ffff0d7224 */ /* 0x000fce00078e0002 */
[----:B------:R-:W-:Y:S05]  /*2de70*/  WARPSYNC.COLLECTIVE R15, `(.L_x_5453) ;  /* 0x000000000f087348 */ /* 0x000fea0003c00000 */
[----:B------:R0:W1:Y:S02]  /*2de80*/  SHFL.UP P6, R14, R13, R12, R11 ;  /* 0x0400000c0d0e7389 */ /* 0x00006400000c000b */
[----:B01----:R-:W-:Y:S01]  /*2de90*/  ENDCOLLECTIVE ;  /* 0x000000000000791b */ /* 0x003fe20003800000 */
.L_x_5453:
[----:B------:R-:W-:Y:S01]  /*2dea0*/  IMAD.MOV.U32 R12, RZ, RZ, 0x10 ;  /* 0x00000010ff0c7424 */ /* 0x000fe200078e00ff */
[----:B------:R-:W-:-:S05]  /*2deb0*/  SEL R3, R14, RZ, P4 ;  /* 0x000000ff0e037207 */ /* 0x000fca0002000000 */
[----:B------:R-:W-:-:S04]  /*2dec0*/  IMAD.IADD R3, R2, 0x1, R3 ;  /* 0x0000000102037824 */ /* 0x000fc800078e0203 */
[----:B------:R-:W-:-:S07]  /*2ded0*/  IMAD.MOV.U32 R13, RZ, RZ, R3 ;  /* 0x000000ffff0d7224 */ /* 0x000fce00078e0003 */
[----:B------:R-:W-:Y:S05]  /*2dee0*/  WARPSYNC.COLLECTIVE R15, `(.L_x_5454) ;  /* 0x000000000f087348 */ /* 0x000fea0003c00000 */
[----:B------:R0:W1:Y:S02]  /*2def0*/  SHFL.UP P6, R14, R13, R12, R11 ;  /* 0x0400000c0d0e7389 */ /* 0x00006400000c000b */
[----:B01----:R-:W-:Y:S01]  /*2df00*/  ENDCOLLECTIVE ;  /* 0x000000000000791b */ /* 0x003fe20003800000 */
.L_x_5454:
        /* <DEDUP_REMOVED lines=8> */
.L_x_5455:
[----:B------:R-:W-:Y:S05]  /*2df90*/  BRA `(.L_x_5456) ;  /* 0xffffffa800d47947 */ /* 0x000fea000383ffff */
.L_x_5284:
        /* <DEDUP_REMOVED lines=8> */
.L_x_5458:
[----:B------:R-:W-:Y:S05]  /*2e020*/  BSYNC B0 ;  /* 0x0000000000007941 */ /* 0x000fea0003800000 */
.L_x_5457:
        /* <DEDUP_REMOVED lines=8> */
.L_x_5459:
[----:B------:R-:W-:Y:S01]  /*2e0b0*/  IMAD.MOV.U32 R12, RZ, RZ, 0x4 ;  /* 0x00000004ff0c7424 */ /* 0x000fe200078e00ff */
[----:B------:R-:W-:-:S05]  /*2e0c0*/  SEL R2, R14, RZ, P2 ;  /* 0x000000ff0e027207 */ /* 0x000fca0001000000 */
[----:B------:R-:W-:-:S04]  /*2e0d0*/  IMAD.IADD R2, R13, 0x1, R2 ;  /* 0x000000010d027824 */ /* 0x000fc800078e0202 */
[----:B------:R-:W-:-:S07]  /*2e0e0*/  IMAD.MOV.U32 R13, RZ, RZ, R2 ;  /* 0x000000ffff0d7224 */ /* 0x000fce00078e0002 */
[----:B------:R-:W-:Y:S05]  /*2e0f0*/  WARPSYNC.COLLECTIVE R15, `(.L_x_5460) ;  /* 0x000000000f087348 */ /* 0x000fea0003c00000 */
[----:B------:R0:W1:Y:S02]  /*2e100*/  SHFL.UP P6, R14, R13, R12, R11 ;  /* 0x0400000c0d0e7389 */ /* 0x00006400000c000b */
[----:B01----:R-:W-:Y:S01]  /*2e110*/  ENDCOLLECTIVE ;  /* 0x000000000000791b */ /* 0x003fe20003800000 */
.L_x_5460:
[----:B------:R-:W-:Y:S01]  /*2e120*/  IMAD.MOV.U32 R12, RZ, RZ, 0x8 ;  /* 0x00000008ff0c7424 */ /* 0x000fe200078e00ff */
[----:B------:R-:W-:-:S05]  /*2e130*/  SEL R3, R14, RZ, P3 ;  /* 0x000000ff0e037207 */ /* 0x000fca0001800000 */
[----:B------:R-:W-:-:S05]  /*2e140*/  IMAD.IADD R3, R2, 0x1, R3 ;  /* 0x0000000102037824 */ /* 0x000fca00078e0203 */
[----:B------:R-:W-:-:S07]  /*2e150*/  MOV R13, R3 ;  /* 0x00000003000d7202 */ /* 0x000fce0000000f00 */
[----:B------:R-:W-:Y:S05]  /*2e160*/  WARPSYNC.COLLECTIVE R15, `(.L_x_5461) ;  /* 0x000000000f087348 */ /* 0x000fea0003c00000 */
[----:B------:R0:W1:Y:S02]  /*2e170*/  SHFL.UP P6, R14, R13, R12, R11 ;  /* 0x0400000c0d0e7389 */ /* 0x00006400000c000b */
[----:B01----:R-:W-:Y:S01]  /*2e180*/  ENDCOLLECTIVE ;  /* 0x000000000000791b */ /* 0x003fe20003800000 */
.L_x_5461:
[----:B------:R-:W-:Y:S01]  /*2e190*/  IMAD.MOV.U32 R12, RZ, RZ, 0x10 ;  /* 0x00000010ff0c7424 */ /* 0x000fe200078e00ff */
[----:B------:R-:W-:-:S05]  /*2e1a0*/  SEL R4, R14, RZ, P4 ;  /* 0x000000ff0e047207 */ /* 0x000fca0002000000 */
[----:B------:R-:W-:-:S04]  /*2e1b0*/  IMAD.IADD R4, R3, 0x1, R4 ;  /* 0x0000000103047824 */ /* 0x000fc800078e0204 */
[----:B------:R-:W-:-:S07]  /*2e1c0*/  IMAD.MOV.U32 R13, RZ, RZ, R4 ;  /* 0x000000ffff0d7224 */ /* 0x000fce00078e0004 */
[----:B------:R-:W-:Y:S05]  /*2e1d0*/  WARPSYNC.COLLECTIVE R15, `(.L_x_5462) ;  /* 0x000000000f087348 */ /* 0x000fea0003c00000 */
[----:B------:R0:W1:Y:S02]  /*2e1e0*/  SHFL.UP P6, R14, R13, R12, R11 ;  /* 0x0400000c0d0e7389 */ /* 0x00006400000c000b */
[----:B01----:R-:W-:Y:S01]  /*2e1f0*/  ENDCOLLECTIVE ;  /* 0x000000000000791b */ /* 0x003fe20003800000 */
.L_x_5462:
        /* <DEDUP_REMOVED lines=8> */
.L_x_5463:
[----:B------:R-:W-:Y:S05]  /*2e280*/  BRA `(.L_x_5464) ;  /* 0xffffffa800b47947 */ /* 0x000fea000383ffff */
.L_x_5286:
[----:B------:R-:W-:Y:S01]  /*2e290*/  BSSY B0, `(.L_x_5465) ;  /* 0x0000006000007945 */ /* 0x000fe20003800000 */
[----:B------:R-:W-:Y:S01]  /*2e2a0*/  PLOP3.LUT P6, PT, P6, PT, PT, 0x8, 0x0 ;  /* 0x000000000000781c */ /* 0x000fe200037ce170 */
[----:B------:R-:W-:-:S12]  /*2e2b0*/  IMAD.MOV.U32 R15, RZ, RZ, -0x1 ;  /* 0xffffffffff0f7424 */ /* 0x000fd800078e00ff */
[----:B01----:R-:W-:Y:S05]  /*2e2c0*/  WARPSYNC.COLLECTIVE R15, `(.L_x_5466) ;  /* 0x000000000f087348 */ /* 0x003fea0003c00000 */
[----:B------:R-:W-:Y:S01]  /*2e2d0*/  VOTE.ANY R14, PT, P6 ;  /* 0x00000000000e7806 */ /* 0x000fe200030e0100 */
[----:B01----:R-:W-:Y:S06]  /*2e2e0*/  ENDCOLLECTIVE ;  /* 0x000000000000791b */ /* 0x003fec0003800000 */
.L_x_5466:
[----:B------:R-:W-:Y:S05]  /*2e2f0*/  BSYNC B0 ;  /* 0x0000000000007941 */ /* 0x000fea0003800000 */
.L_x_5465:
[----:B------:R-:W-:Y:S01]  /*2e300*/  MOV R3, R14 ;  /* 0x0000000e00037202 */ /* 0x000fe20000000f00 */
[----:B------:R-:W-:Y:S02]  /*2e310*/  IMAD.MOV.U32 R13, RZ, RZ, R5 ;  /* 0x000000ffff0d7224 */ /* 0x000fe400078e0005 */
[----:B------:R-:W-:Y:S01]  /*2e320*/  IMAD.MOV.U32 R11, RZ, RZ, 0x1f ;  /* 0x0000001fff0b7424 */ /* 0x000fe200078e00ff */
[----:B------:R-:W0:Y:S01]  /*2e330*/  POPC R4, R3 ;  /* 0x0000000300047309 */ /* 0x000e220000000000 */
[----:B------:R-:W-:Y:S02]  /*2e340*/  IMAD.MOV.U32 R15, RZ, RZ, -0x1 ;  /* 0xffffffffff0f7424 */ /* 0x000fe400078e00ff */
[----:B0-----:R-:W-:-:S07]  /*2e350*/  IMAD.MOV.U32 R12, RZ, RZ, R4 ;  /* 0x000000ffff0c7224 */ /* 0x001fce00078e0004 */
[----:B------:R-:W-:Y:S05]  /*2e360*/  WARPSYNC.COLLECTIVE R15, `(.L_x_5467) ;  /* 0x000000000f087348 */ /* 0x000fea0003c00000 */
[----:B------:R0:W1:Y:S02]  /*2e370*/  SHFL.IDX P6, R14, R13, R12, R11 ;  /* 0x0000000c0d0e7389 */ /* 0x00006400000c000b */
[----:B01----:R-:W-:Y:S01]  /*2e380*/  ENDCOLLECTIVE ;  /* 0x000000000000791b */ /* 0x003fe20003800000 */
.L_x_5467:
[----:B------:R-:W-:Y:S01]  /*2e390*/  MOV R5, R14 ;  /* 0x0000000e00057202 */ /* 0x000fe20000000f00 */
[----:B------:R-:W-:Y:S06]  /*2e3a0*/  BRA `(.L_x_5468) ;  /* 0xffffffa800a47947 */ /* 0x000fec000383ffff */
.L_x_5288:
[----:B------:R-:W-:Y:S01]  /*2e3b0*/  BSSY B0, `(.L_x_5469) ;  /* 0x0000007000007945 */ /* 0x000fe20003800000 */
[----:B------:R-:W-:Y:S02]  /*2e3c0*/  IMAD.MOV.U32 R13, RZ, RZ, R2 ;  /* 0x000000ffff0d7224 */ /* 0x000fe400078e0002 */
[----:B------:R-:W-:Y:S02]  /*2e3d0*/  IMAD.MOV.U32 R11, RZ, RZ, 0x1f ;  /* 0x0000001fff0b7424 */ /* 0x000fe400078e00ff */
[----:B------:R-:W-:-:S07]  /*2e3e0*/  IMAD.MOV.U32 R15, RZ, RZ, -0x1 ;  /* 0xffffffffff0f7424 */ /* 0x000fce00078e00ff */
[----:B0123--:R-:W-:Y:S05]  /*2e3f0*/  WARPSYNC.COLLECTIVE R15, `(.L_x_5470) ;  /* 0x000000000f087348 */ /* 0x00ffea0003c00000 */
[----:B------:R4:W0:Y:S02]  /*2e400*/  SHFL.IDX P6, R14, R13, R12, R11 ;  /* 0x0000000c0d0e7389 */ /* 0x00082400000c000b */
[----:B01234-:R-:W-:Y:S01]  /*2e410*/  ENDCOLLECTIVE ;  /* 0x000000000000791b */ /* 0x01ffe20003800000 */
.L_x_5470:
[----:B------:R-:W-:Y:S05]  /*2e420*/  BSYNC B0 ;  /* 0x0000000000007941 */ /* 0x000fea0003800000 */
.L_x_5469:
[----:B------:R-:W-:Y:S05]  /*2e430*/  BRA `(.L_x_5287) ;  /* 0xffffffa8009c7947 */ /* 0x000fea000383ffff */
.L_x_5292:
[----:B0-----:R0:W2:Y:S02]  /*2e440*/  SYNCS.PHASECHK.TRANS64.TRYWAIT P0, [R5+URZ+0x30820], R0 ;  /* 0x03082000050075a7 */ /* 0x0010a4000800017f */
[----:B--2---:R-:W-:Y:S05]  /*2e450*/  @!P0 NANOSLEEP.SYNCS 0x989680 ;  /* 0x009896800000895d */ /* 0x004fea0003900000 */
[----:B------:R-:W2:Y:S02]  /*2e460*/  @!P0 SYNCS.PHASECHK.TRANS64 P0, [R5+URZ+0x30820], R0 ;  /* 0x03082000050085a7 */ /* 0x000ea4000800007f */
[----:B--2---:R-:W-:Y:S05]  /*2e470*/  @!P0 BRA `(.L_x_5292) ;  /* 0xfffffffc00f08947 */ /* 0x004fea000383ffff */
[----:B------:R-:W-:Y:S05]  /*2e480*/  BRA `(.L_x_5471) ;  /* 0xffffffb000147947 */ /* 0x000fea000383ffff */
.L_x_5293:
[----:B------:R-:W2:Y:S01]  /*2e490*/  S2R R2, SR_TID.X ;  /* 0x0000000000027919 */ /* 0x000ea20000002100 */
[----:B------:R-:W-:Y:S01]  /*2e4a0*/  BSSY B0, `(.L_x_5472) ;  /* 0x000000a000007945 */ /* 0x000fe20003800000 */
[----:B------:R-:W-:Y:S01]  /*2e4b0*/  MOV R12, RZ ;  /* 0x000000ff000c7202 */ /* 0x000fe20000000f00 */
        /* <DEDUP_REMOVED lines=8> */
.L_x_5473:
[----:B------:R-:W-:Y:S05]  /*2e540*/  BSYNC B0 ;  /* 0x0000000000007941 */ /* 0x000fea0003800000 */
.L_x_5472:
[----:B------:R-:W-:Y:S05]  /*2e550*/  BRA `(.L_x_5474) ;  /* 0xffffffac00fc7947 */ /* 0x000fea000383ffff */
.L_x_5294:
[----:B------:R-:W-:Y:S01]  /*2e560*/  BSSY B0, `(.L_x_5475) ;  /* 0x0000006000007945 */ /* 0x000fe20003800000 */
[----:B------:R-:W-:-:S07]  /*2e570*/  IMAD.MOV.U32 R15, RZ, RZ, -0x1 ;  /* 0xffffffffff0f7424 */ /* 0x000fce00078e00ff */
[----:B01-3--:R-:W-:Y:S05]  /*2e580*/  WARPSYNC.COLLECTIVE R15, `(.L_x_5476) ;  /* 0x000000000f0c7348 */ /* 0x00bfea0003c00000 */
[----:B------:R-:W-:Y:S02]  /*2e590*/  ELECT P6, UR62, PT ;  /* 0x00000000003e782f */ /* 0x000fe400038c0000 */
[----:B------:R-:W-:Y:S01]  /*2e5a0*/  MOV R14, UR62 ;  /* 0x0000003e000e7c02 */ /* 0x000fe20008000f00 */
[----:B01-3--:R-:W-:Y:S10]  /*2e5b0*/  ENDCOLLECTIVE ;  /* 0x000000000000791b */ /* 0x00bff40003800000 */
.L_x_5476:
[----:B------:R-:W-:Y:S05]  /*2e5c0*/  BSYNC B0 ;  /* 0x0000000000007941 */ /* 0x000fea0003800000 */
.L_x_5475:
[----:B------:R-:W-:Y:S05]  /*2e5d0*/  BRA `(.L_x_5477) ;  /* 0xffffffac00f07947 */ /* 0x000fea000383ffff */
.L_x_5296:
[----:B0-----:R0:W2:Y:S02]  /*2e5e0*/  SYNCS.PHASECHK.TRANS64.TRYWAIT P1, [R3+URZ+0x30840], R2 ;  /* 0x03084002030075a7 */ /* 0x0010a4000802017f */
[----:B--2---:R-:W-:Y:S05]  /*2e5f0*/  @!P1 NANOSLEEP.SYNCS 0x989680 ;  /* 0x009896800000995d */ /* 0x004fea0003900000 */
[----:B------:R-:W2:Y:S02]  /*2e600*/  @!P1 SYNCS.PHASECHK.TRANS64 P1, [R3+URZ+0x30840], R2 ;  /* 0x03084002030095a7 */ /* 0x000ea4000802007f */
[----:B--2---:R-:W-:Y:S05]  /*2e610*/  @!P1 BRA `(.L_x_5296) ;  /* 0xfffffffc00f09947 */ /* 0x004fea000383ffff */
[----:B------:R-:W-:Y:S05]  /*2e620*/  BRA `(.L_x_5478) ;  /* 0xffffffb000187947 */ /* 0x000fea000383ffff */
.L_x_5298:
[----:B--2---:R2:W4:Y:S02]  /*2e630*/  SYNCS.PHASECHK.TRANS64.TRYWAIT P1, [R5+URZ+0x30840], R0 ;  /* 0x03084000050075a7 */ /* 0x004524000802017f */
[----:B----4-:R-:W-:Y:S05]  /*2e640*/  @!P1 NANOSLEEP.SYNCS 0x989680 ;  /* 0x009896800000995d */ /* 0x010fea0003900000 */
[----:B------:R-:W4:Y:S02]  /*2e650*/  @!P1 SYNCS.PHASECHK.TRANS64 P1, [R5+URZ+0x30840], R0 ;  /* 0x03084000050095a7 */ /* 0x000f24000802007f */
[----:B----4-:R-:W-:Y:S05]  /*2e660*/  @!P1 BRA `(.L_x_5298) ;  /* 0xfffffffc00f09947 */ /* 0x010fea000383ffff */
[----:B------:R-:W-:Y:S05]  /*2e670*/  BRA `(.L_x_5479) ;  /* 0xffffffb000247947 */ /* 0x000fea000383ffff */
.L_x_5300:
[----:B----4-:R4:W0:Y:S02]  /*2e680*/  SYNCS.PHASECHK.TRANS64.TRYWAIT P1, [R3+URZ+0x30860], R2 ;  /* 0x03086002030075a7 */ /* 0x010824000802017f */
[----:B0-----:R-:W-:Y:S05]  /*2e690*/  @!P1 NANOSLEEP.SYNCS 0x989680 ;  /* 0x009896800000995d */ /* 0x001fea0003900000 */
[----:B------:R-:W0:Y:S02]  /*2e6a0*/  @!P1 SYNCS.PHASECHK.TRANS64 P1, [R3+URZ+0x30860], R2 ;  /* 0x03086002030095a7 */ /* 0x000e24000802007f */
[----:B0-----:R-:W-:Y:S05]  /*2e6b0*/  @!P1 BRA `(.L_x_5300) ;  /* 0xfffffffc00f09947 */ /* 0x001fea000383ffff */
[----:B------:R-:W-:Y:S05]  /*2e6c0*/  BRA `(.L_x_5480) ;  /* 0xffffffb000207947 */ /* 0x000fea000383ffff */
.L_x_5481:
        /* <DEDUP_REMOVED lines=11> */
.L_x_15850:


//--------------------- .text._ZN7cutlass13device_kernelIN5flash11enable_sm90INS1_16FlashAttnFwdSm90INS1_25CollectiveMainloopFwdSm90ILi2EN4cute5tupleIJNS5_1CILi1EEES8_S8_EEENS6_IJNS7_ILi128EEENS7_ILi96EEENS7_ILi192EEEEEELi192ENS_6half_tEfNS_4arch4Sm90ELb1ELb0ELb0ELb0ELb1ELb0ELb0ELb1ELb1ELb1ELb0ELb0EEENS1_21CollectiveEpilogueFwdINS6_IJSA_SC_SB_EEES9_SE_SG_Li256ELb0ELb1ELb0ELb0EEENS1_30DynamicPersistentTileSchedulerILi256ELi128ELb0ELb1ELb1EEEEEEEEEvNT_6ParamsE --------------------------
	.section	.text._ZN7cutlass13device_kernelIN5flash11enable_sm90INS1_16FlashAttnFwdSm90INS1_25CollectiveMainloopFwdSm90ILi2EN4cute5tupleIJNS5_1CILi1EEES8_S8_EEENS6_IJNS7_ILi128EEENS7_ILi96EEENS7_ILi192EEEEEELi192ENS_6half_tEfNS_4arch4Sm90ELb1ELb0ELb0ELb0ELb1ELb0ELb0ELb1ELb1ELb1ELb0ELb0EEENS1_21CollectiveEpilogueFwdINS6_IJSA_SC_SB_EEES9_SE_SG_Li256ELb0ELb1ELb0ELb0EEENS1_30DynamicPersistentTileSchedulerILi256ELi128ELb0ELb1ELb1EEEEEEEEEvNT_6ParamsE,"ax",@progbits
	.align	128
.text._ZN7cutlass13device_kernelIN5flash11enable_sm90INS1_16FlashAttnFwdSm90INS1_25CollectiveMainloopFwdSm90ILi2EN4cute5tupleIJNS5_1CILi1EEES8_S8_EEENS6_IJNS7_ILi128EEENS7_ILi96EEENS7_ILi192EEEEEELi192ENS_6half_tEfNS_4arch4Sm90ELb1ELb0ELb0ELb0ELb1ELb0ELb0ELb1ELb1ELb1ELb0ELb0EEENS1_21CollectiveEpilogueFwdINS6_IJSA_SC_SB_EEES9_SE_SG_Li256ELb0ELb1ELb0ELb0EEENS1_30DynamicPersistentTileSchedulerILi256ELi128ELb0ELb1ELb1EEEEEEEEEvNT_6ParamsE:
        .type           _ZN7cutlass13device_kernelIN5flash11enable_sm90INS1_16FlashAttnFwdSm90INS1_25CollectiveMainloopFwdSm90ILi2EN4cute5tupleIJNS5_1CILi1EEES8_S8_EEENS6_IJNS7_ILi128EEENS7_ILi96EEENS7_ILi192EEEEEELi192ENS_6half_tEfNS_4arch4Sm90ELb1ELb0ELb0ELb0ELb1ELb0ELb0ELb1ELb1ELb1ELb0ELb0EEENS1_21CollectiveEpilogueFwdINS6_IJSA_SC_SB_EEES9_SE_SG_Li256ELb0ELb1ELb0ELb0EEENS1_30DynamicPersistentTileSchedulerILi256ELi128ELb0ELb1ELb1EEEEEEEEEvNT_6ParamsE,@function
        .size           _ZN7cutlass13device_kernelIN5flash11enable_sm90INS1_16FlashAttnFwdSm90INS1_25CollectiveMainloopFwdSm90ILi2EN4cute5tupleIJNS5_1CILi1EEES8_S8_EEENS6_IJNS7_ILi128EEENS7_ILi96EEENS7_ILi192EEEEEELi192ENS_6half_tEfNS_4arch4Sm90ELb1ELb0ELb0ELb0ELb1ELb0ELb0ELb1ELb1ELb1ELb0ELb0EEENS1_21CollectiveEpilogueFwdINS6_IJSA_SC_SB_EEES9_SE_SG_Li256ELb0ELb1ELb0ELb0EEENS1_30DynamicPersistentTileSchedulerILi256ELi128ELb0ELb1ELb1EEEEEEEEEvNT_6ParamsE,(.L_x_15851 - _ZN7cutlass13device_kernelIN5flash11enable_sm90INS1_16FlashAttnFwdSm90INS1_25CollectiveMainloopFwdSm90ILi2EN4cute5tupleIJNS5_1CILi1EEES8_S8_EEENS6_IJNS7_ILi128EEENS7_ILi96EEENS7_ILi192EEEEEELi192ENS_6half_tEfNS_4arch4Sm90ELb1ELb0ELb0ELb0ELb1ELb0ELb0ELb1ELb1ELb1ELb0ELb0EEENS1_21CollectiveEpilogueFwdINS6_IJSA_SC_SB_EEES9_SE_SG_Li256ELb0ELb1ELb0ELb0EEENS1_30DynamicPersistentTileSchedulerILi256ELi128ELb0ELb1ELb1EEEEEEEEEvNT_6ParamsE)
        .other          _ZN7cutlass13device_kernelIN5flash11enable_sm90INS1_16FlashAttnFwdSm90INS1_25CollectiveMainloopFwdSm90ILi2EN4cute5tupleIJNS5_1CILi1EEES8_S8_EEENS6_IJNS7_ILi128EEENS7_ILi96EEENS7_ILi192EEEEEELi192ENS_6half_tEfNS_4arch4Sm90ELb1ELb0ELb0ELb0ELb1ELb0ELb0ELb1ELb1ELb1ELb0ELb0EEENS1_21CollectiveEpilogueFwdINS6_IJSA_SC_SB_EEES9_SE_SG_Li256ELb0ELb1ELb0ELb0EEENS1_30DynamicPersistentTileSchedulerILi256ELi128ELb0ELb1ELb1EEEEEEEEEvNT_6ParamsE,@"STO_CUDA_ENTRY STV_DEFAULT"
_ZN7cutlass13device_kernelIN5flash11enable_sm90INS1_16FlashAttnFwdSm90INS1_25CollectiveMainloopFwdSm90ILi2EN4cute5tupleIJNS5_1CILi1EEES8_S8_EEENS6_IJNS7_ILi128EEENS7_ILi96EEENS7_ILi192EEEEEELi192ENS_6half_tEfNS_4arch4Sm90ELb1ELb0ELb0ELb0ELb1ELb0ELb0ELb1ELb1ELb1ELb0ELb0EEENS1_21CollectiveEpilogueFwdINS6_IJSA_SC_SB_EEES9_SE_SG_Li256ELb0ELb1ELb0ELb0EEENS1_30DynamicPersistentTileSchedulerILi256ELi128ELb0ELb1ELb1EEEEEEEEEvNT_6ParamsE:
        /* <DEDUP_REMOVED lines=45> */
.L_x_5482:
        /* <DEDUP_REMOVED lines=22> */
.L_x_5483:
        /* <DEDUP_REMOVED lines=18> */
.L_x_5484:
        /* <DEDUP_REMOVED lines=22> */
.L_x_5485:
        /* <DEDUP_REMOVED lines=23> */
.L_x_5486:
        /* <DEDUP_REMOVED lines=10> */
.L_x_5488:
        /* <DEDUP_REMOVED lines=12> */
[----:B------:R-:W-:Y:S01]  /*0980*/  UMOV UR39, URZ ;  /* 0x0000003f00277c82 */ /* 0x000fe20008000000 */
[----:B0-----:R-:W0:Y:S02]  /*0990*/  S2R R2, SR_TID.X ;  /* 0x0000000000027919 */ /* 0x001e240000002100 */
[----:B0-----:R-:W-:-:S05]  /*09a0*/  VIADD R203, R2, 0xffffff80 ;  /* 0xffffff8002cb7836 */ /* 0x001fca0000000000 */
[----:B------:R-:W-:-:S04]  /*09b0*/  SHF.R.S32.HI R0, RZ, 0x1f, R203 ;  /* 0x0000001fff007819 */ /* 0x000fc800000114cb */
[----:B------:R-:W-:-:S05]  /*09c0*/  LEA.HI R4, R0, R203, RZ, 0x5 ;  /* 0x000000cb00047211 */ /* 0x000fca00078f28ff */
[----:B------:R-:W-:-:S05]  /*09d0*/  IMAD.SHL.U32 R6, R4, 0x20, RZ ;  /* 0x0000002004067824 */ /* 0x000fca00078e00ff */
[----:B------:R-:W-:Y:S02]  /*09e0*/  LOP3.LUT R7, R6, 0xfffffc00, RZ, 0xc0, !PT ;  /* 0xfffffc0006077812 */ /* 0x000fe400078ec0ff */
[----:B------:R-:W-:-:S04]  /*09f0*/  LEA.HI R6, R0, R203, RZ, 0x2 ;  /* 0x000000cb00067211 */ /* 0x000fc800078f10ff */
[----:B------:R-:W-:-:S05]  /*0a00*/  LOP3.LUT R6, R6, 0xfffffffc, RZ, 0xc0, !PT ;  /* 0xfffffffc06067812 */ /* 0x000fca00078ec0ff */
[----:B------:R-:W-:Y:S01]  /*0a10*/  IMAD.IADD R6, R203, 0x1, -R6 ;  /* 0x00000001cb067824 */ /* 0x000fe200078e0a06 */
[----:B--2---:R-:W-:Y:S02]  /*0a20*/  R2UR UR5, R3 ;  /* 0x00000000030572ca */ /* 0x004fe400000e0000 */
[----:B------:R-:W-:-:S04]  /*0a30*/  LEA.HI R3, R0, R203, RZ, 0x7 ;  /* 0x000000cb00037211 */ /* 0x000fc800078f38ff */
[----:B------:R-:W-:Y:S02]  /*0a40*/  LOP3.LUT R2, R3, 0xffffff80, RZ, 0xc0, !PT ;  /* 0xffffff8003027812 */ /* 0x000fe400078ec0ff */
[----:B------:R-:W-:-:S03]  /*0a50*/  SHF.R.S32.HI R196, RZ, 0x7, R3 ;  /* 0x00000007ffc47819 */ /* 0x000fc60000011403 */
[C---:B------:R-:W-:Y:S01]  /*0a60*/  IMAD.IADD R195, R203.reuse, 0x1, -R2 ;  /* 0x00000001cbc37824 */ /* 0x040fe200078e0a02 */
[CC--:B------:R-:W-:Y:S01]  /*0a70*/  LEA.HI R2, R0.reuse, R203.reuse, RZ, 0x4 ;  /* 0x000000cb00027211 */ /* 0x0c0fe200078f20ff */
[----:B------:R-:W-:Y:S01]  /*0a80*/  ULOP3.LUT UR6, UR5, 0x1, URZ, 0xfc, !UPT ;  /* 0x0000000105067892 */ /* 0x000fe2000f8efc3f */
[----:B------:R-:W-:Y:S02]  /*0a90*/  LEA.HI R0, R0, R203, RZ, 0x3 ;  /* 0x000000cb00007211 */ /* 0x000fe400078f18ff */
[----:B------:R-:W-:Y:S01]  /*0aa0*/  SHF.R.S32.HI R8, RZ, 0x1f, R195 ;  /* 0x0000001fff087819 */ /* 0x000fe200000114c3 */
[----:B------:R-:W-:Y:S01]  /*0ab0*/  UMOV UR5, URZ ;  /* 0x0000003f00057c82 */ /* 0x000fe20008000000 */
[----:B------:R-:W-:Y:S01]  /*0ac0*/  LOP3.LUT R4, R2, 0x3fffff0, RZ, 0xc0, !PT ;  /* 0x03fffff002047812 */ /* 0x000fe200078ec0ff */
[----:B------:R-:W-:Y:S01]  /*0ad0*/  IMAD.U32 R194, RZ, RZ, UR5 ;  /* 0x00000005ffc27e24 */ /* 0x000fe2000f8e00ff */
[----:B------:R-:W-:Y:S02]  /*0ae0*/  LEA.HI R9, R8, R195, RZ, 0x2 ;  /* 0x000000c308097211 */ /* 0x000fe400078f10ff */
[----:B------:R-:W-:Y:S01]  /*0af0*/  SHF.R.S32.HI R5, RZ, 0x4, R2 ;  /* 0x00000004ff057819 */ /* 0x000fe20000011402 */
[----:B------:R-:W-:Y:S01]  /*0b00*/  IMAD.IADD R4, R203, 0x1, -R4 ;  /* 0x00000001cb047824 */ /* 0x000fe200078e0a04 */
[----:B------:R-:W-:-:S02]  /*0b10*/  SHF.R.S32.HI R10, RZ, 0x2, R9 ;  /* 0x00000002ff0a7819 */ /* 0x000fc40000011409 */
[----:B------:R-:W-:Y:S01]  /*0b20*/  SHF.R.S32.HI R11, RZ, 0x1f, R9 ;  /* 0x0000001fff0b7819 */ /* 0x000fe20000011409 */
[----:B------:R-:W-:Y:S01]  /*0b30*/  IMAD R7, R4, 0x40, R7 ;  /* 0x0000004004077824 */ /* 0x000fe200078e0207 */
[----:B------:R-:W-:Y:S02]  /*0b40*/  LEA.HI R2, R2, R5, RZ, 0x1 ;  /* 0x0000000502027211 */ /* 0x000fe400078f08ff */
[----:B------:R-:W-:Y:S02]  /*0b50*/  LEA.HI R11, R11, R10, RZ, 0x3 ;  /* 0x0000000a0b0b7211 */ /* 0x000fe400078f18ff */
[----:B------:R-:W-:Y:S02]  /*0b60*/  LOP3.LUT R2, R2, 0x1ffffffe, RZ, 0xc0, !PT ;  /* 0x1ffffffe02027812 */ /* 0x000fe400078ec0ff */
[----:B------:R-:W-:Y:S02]  /*0b70*/  LOP3.LUT R4, R0, 0xfffffff8, RZ, 0xc0, !PT ;  /* 0xfffffff800047812 */ /* 0x000fe400078ec0ff */
[----:B------:R-:W-:Y:S01]  /*0b80*/  LOP3.LUT R11, R11, 0xfffffff8, RZ, 0xc0, !PT ;  /* 0xfffffff80b0b7812 */ /* 0x000fe200078ec0ff */
[----:B------:R-:W-:Y:S01]  /*0b90*/  IMAD.IADD R2, R5, 0x1, -R2 ;  /* 0x0000000105027824 */ /* 0x000fe200078e0a02 */
[----:B------:R-:W-:Y:S01]  /*0ba0*/  LEA.HI R8, R8, R195, RZ, 0x5 ;  /* 0x000000c308087211 */ /* 0x000fe200078f28ff */
[----:B------:R-:W-:Y:S01]  /*0bb0*/  IMAD.IADD R23, R203, 0x1, -R4 ;  /* 0x00000001cb177824 */ /* 0x000fe200078e0a04 */
[----:B------:R-:W-:Y:S01]  /*0bc0*/  LEA.HI R3, R3, R196, RZ, 0x1 ;  /* 0x000000c403037211 */ /* 0x000fe200078f08ff */
[----:B------:R-:W-:Y:S01]  /*0bd0*/  IMAD R198, R2, 0x8, R7 ;  /* 0x0000000802c67824 */ /* 0x000fe200078e0207 */
[----:B------:R-:W-:Y:S01]  /*0be0*/  IADD3 R11, R10, -R11, RZ ;  /* 0x8000000b0a0b7210 */ /* 0x000fe20007ffe0ff */
[----:B------:R-:W-:Y:S01]  /*0bf0*/  IMAD.SHL.U32 R16, R23, 0x8, RZ ;  /* 0x0000000817107824 */ /* 0x000fe200078e00ff */
[----:B------:R-:W-:-:S02]  /*0c00*/  SHF.R.S32.HI R8, RZ, 0x5, R8 ;  /* 0x00000005ff087819 */ /* 0x000fc40000011408 */
[----:B------:R-:W-:Y:S01]  /*0c10*/  LEA.HI R5, R6, R6, RZ, 0x1 ;  /* 0x0000000606057211 */ /* 0x000fe200078f08ff */
[----:B------:R-:W-:Y:S01]  /*0c20*/  VIADD R19, R16, 0x40 ;  /* 0x0000004010137836 */ /* 0x000fe20000000000 */
[----:B------:R-:W-:Y:S01]  /*0c30*/  LOP3.LUT R3, R3, 0x3fffffe, RZ, 0xc0, !PT ;  /* 0x03fffffe03037812 */ /* 0x000fe200078ec0ff */
[----:B------:R-:W-:Y:S01]  /*0c40*/  IMAD R8, R8, 0x10, R11 ;  /* 0x0000001008087824 */ /* 0x000fe200078e020b */
[----:B------:R-:W-:Y:S01]  /*0c50*/  LOP3.LUT R5, R5, 0x1ffffffe, RZ, 0xc0, !PT ;  /* 0x1ffffffe05057812 */ /* 0x000fe200078ec0ff */
[----:B------:R-:W-:Y:S01]  /*0c60*/  VIADD R22, R16, 0x80 ;  /* 0x0000008010167836 */ /* 0x000fe20000000000 */
[----:B------:R-:W-:Y:S01]  /*0c70*/  SHF.R.S32.HI R193, RZ, 0x3, R0 ;  /* 0x00000003ffc17819 */ /* 0x000fe20000011400 */
[----:B------:R-:W-:Y:S01]  /*0c80*/  IMAD.IADD R3, R196, 0x1, -R3 ;  /* 0x00000001c4037824 */ /* 0x000fe200078e0a03 */
[----:B------:R-:W-:Y:S01]  /*0c90*/  LOP3.LUT R0, R9, 0x7ffffffc, RZ, 0xc0, !PT ;  /* 0x7ffffffc09007812 */ /* 0x000fe200078ec0ff */
[----:B------:R-:W-:Y:S01]  /*0ca0*/  IMAD.IADD R18, R6, 0x1, -R5 ;  /* 0x0000000106127824 */ /* 0x000fe200078e0a05 */
[----:B------:R-:W-:Y:S01]  /*0cb0*/  MOV R199, UR6 ;  /* 0x0000000600c77c02 */ /* 0x000fe20008000f00 */
[----:B------:R-:W-:Y:S01]  /*0cc0*/  IMAD R197, R3, 0x40, R8 ;  /* 0x0000004003c57824 */ /* 0x000fe200078e0208 */
[----:B------:R-:W-:Y:S01]  /*0cd0*/  SHF.R.S32.HI R202, RZ, 0x1f, R16 ;  /* 0x0000001fffca7819 */ /* 0x000fe20000011410 */
[----:B------:R-:W-:Y:S01]  /*0ce0*/  IMAD.IADD R17, R195, 0x1, -R0 ;  /* 0x00000001c3117824 */ /* 0x000fe200078e0a00 */
[----:B------:R-:W-:Y:S01]  /*0cf0*/  SHF.R.S32.HI R201, RZ, 0x1f, R19 ;  /* 0x0000001fffc97819 */ /* 0x000fe20000011413 */
[----:B------:R-:W-:Y:S01]  /*0d00*/  IMAD R18, R18, 0x8, R197 ;  /* 0x0000000812127824 */ /* 0x000fe200078e02c5 */
[----:B------:R-:W-:-:S07]  /*0d10*/  SHF.R.S32.HI R200, RZ, 0x1f, R22 ;  /* 0x0000001fffc87819 */ /* 0x000fce0000011416 */
.L_x_5545:
        /* <DEDUP_REMOVED lines=21> */
.L_x_5489:
[----:B------:R-:W-:Y:S01]  /*0e70*/  ULDC UR8, c[0x0][0xc54] ;  /* 0x0003150000087ab9 */ /* 0x000fe20000000800 */
[----:B------:R-:W-:Y:S01]  /*0e80*/  UMOV UR4, UR9 ;  /* 0x0000000900047c82 */ /* 0x000fe20008000000 */
[----:B------:R-:W-:-:S11]  /*0e90*/  UISETP.NE.AND UP0, UPT, UR8, 0x1, UPT ;  /* 0x000000010800788c */ /* 0x000fd6000bf05270 */
[----:B------:R-:W-:Y:S02]  /*0ea0*/  @UP0 ULDC.64 UR10, c[0x0][0xc58] ;  /* 0x00031600000a0ab9 */ /* 0x000fe40000000a00 */
[----:B------:R-:W-:-:S04]  /*0eb0*/  UIMAD.WIDE.U32 UR6, UR9, UR10, URZ ;  /* 0x0000000a090672a5 */ /* 0x000fc8000f8e003f */
[----:B------:R-:W-:-:S04]  /*0ec0*/  @UP0 USHF.R.U32.HI UR4, URZ, UR11, UR7 ;  /* 0x0000000b3f040299 */ /* 0x000fc80008011607 */
[----:B------:R-:W-:-:S12]  /*0ed0*/  UIMAD UR6, UR4, UR8, URZ ;  /* 0x00000008040672a4 */ /* 0x000fd8000f8e023f */
.L_x_5490:
        /* <DEDUP_REMOVED lines=13> */
[----:B------:R-:W-:Y:S01]  /*0fb0*/  UISETP.NE.AND.EX UP0, UPT, UR11, URZ, UPT, UP0 ;  /* 0x0000003f0b00728c */ /* 0x000fe2000bf05300 */
[----:B------:R-:W-:Y:S01]  /*0fc0*/  CS2R R114, SRZ ;  /* 0x0000000000727805 */ /* 0x000fe2000001ff00 */
[----:B------:R-:W-:Y:S01]  /*0fd0*/  USHF.L.U32 UR42, UR4, 0x7, URZ ;  /* 0x00000007042a7899 */ /* 0x000fe2000800063f */
[----:B------:R-:W-:Y:S01]  /*0fe0*/  CS2R R112, SRZ ;  /* 0x0000000000707805 */ /* 0x000fe2000001ff00 */
[----:B------:R-:W-:Y:S01]  /*0ff0*/  ULDC UR43, c[0x0][0x424] ;  /* 0x00010900002b7ab9 */ /* 0x000fe20000000800 */
[----:B------:R-:W-:Y:S01]  /*1000*/  ULDC UR8, c[0x0][0x288] ;  /* 0x0000a20000087ab9 */ /* 0x000fe20000000800 */
[----:B------:R-:W-:Y:S01]  /*1010*/  UIADD3 UR4, UR42, 0x7f, URZ ;  /* 0x0000007f2a047890 */ /* 0x000fe2000fffe03f */
[----:B------:R-:W-:Y:S01]  /*1020*/  CS2R R110, SRZ ;  /* 0x00000000006e7805 */ /* 0x000fe2000001ff00 */
        /* <DEDUP_REMOVED lines=12> */
[----:B------:R-:W-:Y:S01]  /*10f0*/  CS2R R100, SRZ ;  /* 0x0000000000647805 */ /* 0x000fe2000001ff00 */
        /* <DEDUP_REMOVED lines=23> */
[----:B------:R-:W-:Y:S01]  /*1270*/  UP2UR UR60, UPR, URZ, 0x4 ;  /* 0x000000043f3c7883 */ /* 0x000fe20008000000 */
        /* <DEDUP_REMOVED lines=11> */
[----:B------:R-:W-:Y:S02]  /*1330*/  UISETP.GE.AND UP0, UPT, UR14, 0x1, UPT ;  /* 0x000000010e00788c */ /* 0x000fe4000bf06270 */
[----:B------:R-:W-:Y:S01]  /*1340*/  IMAD.U32 R74, RZ, RZ, UR14 ;  /* 0x0000000eff4a7e24 */ /* 0x000fe2000f8e00ff */
[----:B------:R-:W-:Y:S01]  /*1350*/  @UP1 USHF.R.U32.HI UR61, URZ, UR6, UR5 ;  /* 0x000000063f3d1299 */ /* 0x000fe20008011605 */
[----:B------:R-:W-:-:S02]  /*1360*/  CS2R R132, SRZ ;  /* 0x0000000000847805 */ /* 0x000fc4000001ff00 */
[----:B------:R-:W-:Y:S02]  /*1370*/  CS2R R68, SRZ ;  /* 0x0000000000447805 */ /* 0x000fe4000001ff00 */
[----:B------:R-:W-:Y:S02]  /*1380*/  CS2R R140, SRZ ;  /* 0x00000000008c7805 */ /* 0x000fe4000001ff00 */
[----:B------:R-:W-:Y:S01]  /*1390*/  PLOP3.LUT P1, PT, PT, PT, UP0, 0x80, 0x0 ;  /* 0x000000000000781c */ /* 0x000fe20003f2f008 */
[----:B------:R-:W-:Y:S01]  /*13a0*/  UIADD3 UR4, -UR61, URZ, URZ ;  /* 0x0000003f3d047290 */ /* 0x000fe2000fffe13f */
[----:B------:R-:W-:Y:S02]  /*13b0*/  CS2R R64, SRZ ;  /* 0x0000000000407805 */ /* 0x000fe4000001ff00 */
[----:B------:R-:W-:Y:S02]  /*13c0*/  CS2R R142, SRZ ;  /* 0x00000000008e7805 */ /* 0x000fe4000001ff00 */
[----:B------:R-:W-:Y:S01]  /*13d0*/  CS2R R60, SRZ ;  /* 0x00000000003c7805 */ /* 0x000fe2000001ff00 */
[----:B------:R-:W-:Y:S01]  /*13e0*/  UIMAD UR4, UR11, UR4, UR12 ;  /* 0x000000040b0472a4 */ /* 0x000fe2000f8e020c */
[----:B------:R-:W-:Y:S01]  /*13f0*/  CS2R R134, SRZ ;  /* 0x0000000000867805 */ /* 0x000fe2000001ff00 */
[----:B------:R-:W-:Y:S01]  /*1400*/  IMAD.MOV.U32 R57, RZ, RZ, RZ ;  /* 0x000000ffff397224 */ /* 0x000fe200078e00ff */
[----:B------:R-:W-:Y:S01]  /*1410*/  CS2R R24, SRZ ;  /* 0x0000000000187805 */ /* 0x000fe2000001ff00 */
[----:B------:R-:W-:Y:S01]  /*1420*/  IMAD.MOV.U32 R148, RZ, RZ, RZ ;  /* 0x000000ffff947224 */ /* 0x000fe200078e00ff */
[----:B------:R-:W-:Y:S01]  /*1430*/  CS2R R138, SRZ ;  /* 0x00000000008a7805 */ /* 0x000fe2000001ff00 */
[----:B------:R-:W-:Y:S01]  /*1440*/  IMAD.U32 R192, RZ, RZ, UR4 ;  /* 0x00000004ffc07e24 */ /* 0x000fe2000f8e00ff */
[----:B------:R-:W-:-:S02]  /*1450*/  MOV R53, RZ ;  /* 0x000000ff00357202 */ /* 0x000fc40000000f00 */
[----:B------:R-:W-:Y:S02]  /*1460*/  CS2R R14, SRZ ;  /* 0x00000000000e7805 */ /* 0x000fe4000001ff00 */
[----:B------:R-:W-:Y:S02]  /*1470*/  CS2R R146, SRZ ;  /* 0x0000000000927805 */ /* 0x000fe4000001ff00 */
[----:B------:R-:W-:Y:S02]  /*1480*/  CS2R R136, SRZ ;  /* 0x0000000000887805 */ /* 0x000fe4000001ff00 */
[----:B------:R-:W-:Y:S02]  /*1490*/  CS2R R12, SRZ ;  /* 0x00000000000c7805 */ /* 0x000fe4000001ff00 */
[----:B------:R-:W-:Y:S01]  /*14a0*/  CS2R R10, SRZ ;  /* 0x00000000000a7805 */ /* 0x000fe2000001ff00 */
[----:B------:R-:W-:Y:S01]  /*14b0*/  IMAD.MOV.U32 R150, RZ, RZ, RZ ;  /* 0x000000ffff967224 */ /* 0x000fe200078e00ff */
[----:B------:R-:W-:-:S02]  /*14c0*/  CS2R R8, SRZ ;  /* 0x0000000000087805 */ /* 0x000fc4000001ff00 */
        /* <DEDUP_REMOVED lines=38> */
.L_x_5492:
        /* <DEDUP_REMOVED lines=11> */
.L_x_5609:
[----:B------:R-:W-:Y:S05]  /*17e0*/  @!P0 BRA `(.L_x_5494) ;  /* 0x0000000000048947 */ /* 0x000fea0003800000 */
[----:B------:R-:W-:Y:S01]  /*17f0*/  BPT.TRAP 0x1 ;  /* 0x000000040000795c */ /* 0x000fe20000300000 */
.L_x_5494:
[----:B0-----:R-:W-:Y:S01]  /*1800*/  IMAD.U32 R3, RZ, RZ, UR38 ;  /* 0x00000026ff037e24 */ /* 0x001fe2000f8e00ff */
[----:B------:R-:W-:-:S04]  /*1810*/  MOV R0, UR39 ;  /* 0x0000002700007c02 */ /* 0x000fc80008000f00 */
[----:B------:R-:W-:Y:S02]  /*1820*/  LEA R0, R0, UR40, 0x3 ;  /* 0x0000002800007c11 */ /* 0x000fe4000f8e18ff */
[----:B------:R-:W-:-:S04]  /*1830*/  SHF.L.U32 R3, R3, 0x1f, RZ ;  /* 0x0000001f03037819 */ /* 0x000fc800000006ff */
[----:B------:R0:W1:Y:S01]  /*1840*/  SYNCS.PHASECHK.TRANS64.TRYWAIT P1, [R0+URZ+0x30830], R3 ;  /* 0x03083003000075a7 */ /* 0x000062000802017f */
[----:B------:R-:W-:Y:S05]  /*1850*/  @!P0 BRA `(.L_x_5495) ;  /* 0x0000000000048947 */ /* 0x000fea0003800000 */
[----:B------:R-:W-:Y:S01]  /*1860*/  BPT.TRAP 0x1 ;  /* 0x000000040000795c */ /* 0x000fe20000300000 */
.L_x_5495:
[----:B-1----:R-:W-:Y:S05]  /*1870*/  @P1 BRA `(.L_x_5496) ;  /* 0x0000000000081947 */ /* 0x002fea0003800000 */
[----:B------:R-:W1:Y:S02]  /*1880*/  SYNCS.PHASECHK.TRANS64.TRYWAIT P1, [R0+URZ+0x30830], R3 ;  /* 0x03083003000075a7 */ /* 0x000e64000802017f */
[----:B-1----:R-:W-:Y:S05]  /*1890*/  @!P1 BRA `(.L_x_5497) ;  /* 0x000000dc00789947 */ /* 0x002fea0003800000 */
.L_x_5496:
        /* <DEDUP_REMOVED lines=99> */
.L_x_5498:
[----:B------:R-:W-:Y:S01]  /*1ed0*/  UISETP.NE.AND UP0, UPT, UR60, URZ, UPT ;  /* 0x0000003f3c00728c */ /* 0x000fe2000bf05270 */
[----:B------:R-:W-:Y:S01]  /*1ee0*/  VIADD R2, R18, UR42 ;  /* 0x0000002a12027c36 */ /* 0x000fe20008000000 */
[----:B------:R-:W-:Y:S01]  /*1ef0*/  R2UR UR6, R74 ;  /* 0x000000004a0672ca */ /* 0x000fe200000e0000 */
[----:B------:R-:W-:Y:S01]  /*1f00*/  ULDC UR10, c[0x0][0x2f0] ;  /* 0x0000bc00000a7ab9 */ /* 0x000fe20000000800 */
[----:B------:R-:W-:Y:S01]  /*1f10*/  ULDC UR11, c[0x0][0x288] ;  /* 0x0000a200000b7ab9 */ /* 0x000fe20000000800 */
[----:B------:R-:W-:Y:S01]  /*1f20*/  IMAD.U32 R12, RZ, RZ, UR10 ;  /* 0x0000000aff0c7e24 */ /* 0x000fe2000f8e00ff */
[----:B------:R-:W-:Y:S01]  /*1f30*/  PLOP3.LUT P1, PT, PT, PT, UP0, 0x80, 0x0 ;  /* 0x000000000000781c */ /* 0x000fe20003f2f008 */
[----:B------:R-:W-:Y:S01]  /*1f40*/  ULDC UR35, c[0x0][0x988] ;  /* 0x0002620000237ab9 */ /* 0x000fe20000000800 */
[----:B------:R-:W-:Y:S01]  /*1f50*/  PLOP3.LUT P2, PT, PT, PT, UP0, 0x80, 0x0 ;  /* 0x000000000000781c */ /* 0x000fe20003f4f008 */
[----:B------:R-:W2:Y:S01]  /*1f60*/  S2UR UR18, SR_CgaCtaId ;  /* 0x00000000001279c3 */ /* 0x000ea20000008800 */
[----:B------:R-:W-:Y:S01]  /*1f70*/  R2UR UR14, R0 ;  /* 0x00000000000e72ca */ /* 0x000fe200000e0000 */
[----:B------:R-:W-:Y:S01]  /*1f80*/  @UP0 ULDC UR4, c[0x0][0x44c] ;  /* 0x0001130000040ab9 */ /* 0x000fe20000000800 */
[----:B------:R-:W-:Y:S01]  /*1f90*/  @UP0 ULDC UR15, c[0x0][0x450] ;  /* 0x00011400000f0ab9 */ /* 0x000fe20000000800 */
[----:B------:R-:W-:-:S02]  /*1fa0*/  CS2R R118, SRZ ;  /* 0x0000000000767805 */ /* 0x000fc4000001ff00 */
[----:B------:R-:W-:Y:S02]  /*1fb0*/  CS2R R116, SRZ ;  /* 0x0000000000747805 */ /* 0x000fe4000001ff00 */
[----:B------:R-:W-:Y:S02]  /*1fc0*/  CS2R R114, SRZ ;  /* 0x0000000000727805 */ /* 0x000fe4000001ff00 */
[----:B------:R-:W-:Y:S02]  /*1fd0*/  CS2R R112, SRZ ;  /* 0x0000000000707805 */ /* 0x000fe4000001ff00 */
[----:B------:R-:W-:Y:S02]  /*1fe0*/  CS2R R110, SRZ ;  /* 0x00000000006e7805 */ /* 0x000fe4000001ff00 */
[----:B------:R-:W-:Y:S01]  /*1ff0*/  CS2R R108, SRZ ;  /* 0x00000000006c7805 */ /* 0x000fe2000001ff00 */
[----:B01----:R-:W-:Y:S01]  /*2000*/  @P1 IMAD.HI.U32 R3, R2, UR4, RZ ;  /* 0x0000000402031c27 */ /* 0x003fe2000f8e00ff */
[----:B------:R-:W-:Y:S01]  /*2010*/  @UP0 ULDC UR4, c[0x0][0x450] ;  /* 0x0001140000040ab9 */ /* 0x000fe20000000800 */
[----:B------:R-:W-:-:S02]  /*2020*/  CS2R R106, SRZ ;  /* 0x00000000006a7805 */ /* 0x000fc4000001ff00 */
[----:B------:R-:W-:Y:S02]  /*2030*/  CS2R R104, SRZ ;  /* 0x0000000000687805 */ /* 0x000fe4000001ff00 */
[----:B------:R-:W-:Y:S02]  /*2040*/  CS2R R102, SRZ ;  /* 0x0000000000667805 */ /* 0x000fe4000001ff00 */
[----:B------:R-:W-:Y:S01]  /*2050*/  @P2 SHF.R.U32.HI R2, RZ, UR4, R3 ;  /* 0x00000004ff022c19 */ /* 0x000fe20008011603 */
[----:B------:R-:W-:Y:S01]  /*2060*/  UIMAD UR4, UR6, -0x60, URZ ;  /* 0xffffffa0060478a4 */ /* 0x000fe2000f8e023f */
[----:B------:R-:W-:Y:S02]  /*2070*/  CS2R R100, SRZ ;  /* 0x0000000000647805 */ /* 0x000fe4000001ff00 */
[----:B------:R-:W-:Y:S02]  /*2080*/  CS2R R98, SRZ ;  /* 0x0000000000627805 */ /* 0x000fe4000001ff00 */
        /* <DEDUP_REMOVED lines=11> */
[----:B------:R-:W-:Y:S01]  /*2140*/  UMOV UR5, UR42 ;  /* 0x0000002a00057c82 */ /* 0x000fe20008000000 */
[----:B------:R-:W-:Y:S01]  /*2150*/  IMAD R3, R17, -0x2, R4 ;  /* 0xfffffffe11037824 */ /* 0x000fe200078e0204 */
[----:B------:R-:W-:-:S02]  /*2160*/  CS2R R88, SRZ ;  /* 0x0000000000587805 */ /* 0x000fc4000001ff00 */
[----:B------:R-:W-:Y:S02]  /*2170*/  CS2R R86, SRZ ;  /* 0x0000000000567805 */ /* 0x000fe4000001ff00 */
[----:B------:R-:W-:Y:S01]  /*2180*/  MOV R10, UR4 ;  /* 0x00000004000a7c02 */ /* 0x000fe20008000f00 */
[----:B------:R-:W-:Y:S01]  /*2190*/  IMAD R4, R12, UR43, R3 ;  /* 0x0000002b0c047c24 */ /* 0x000fe2000f8e0203 */
[----:B------:R-:W-:Y:S01]  /*21a0*/  UIADD3 UR4, UR6, -0x2, URZ ;  /* 0xfffffffe06047890 */ /* 0x000fe2000fffe03f */
[----:B------:R-:W-:Y:S02]  /*21b0*/  CS2R R84, SRZ ;  /* 0x0000000000547805 */ /* 0x000fe4000001ff00 */
[----:B------:R-:W-:Y:S01]  /*21c0*/  CS2R R82, SRZ ;  /* 0x0000000000527805 */ /* 0x000fe2000001ff00 */
[----:B------:R-:W-:Y:S01]  /*21d0*/  IMAD R3, R17, -0x2, R10 ;  /* 0xfffffffe11037824 */ /* 0x000fe200078e020a */
[----:B------:R-:W-:Y:S01]  /*21e0*/  @UP0 ULDC UR6, c[0x0][0x44c] ;  /* 0x0001130000060ab9 */ /* 0x000fe20000000800 */
[----:B------:R-:W-:Y:S01]  /*21f0*/  CS2R R80, SRZ ;  /* 0x0000000000507805 */ /* 0x000fe2000001ff00 */
[----:B------:R-:W-:Y:S01]  /*2200*/  UIMAD.WIDE.U32 UR6, UR42, UR6, URZ ;  /* 0x000000062a0672a5 */ /* 0x000fe2000f8e003f */
[----:B------:R-:W-:-:S02]  /*2210*/  CS2R R78, SRZ ;  /* 0x00000000004e7805 */ /* 0x000fc4000001ff00 */
[----:B0-----:R-:W-:Y:S01]  /*2220*/  IADD3 R10, R5, -UR11, R4 ;  /* 0x8000000b050a7c10 */ /* 0x001fe2000fffe004 */
[----:B------:R-:W-:Y:S01]  /*2230*/  VIADD R4, R4, -UR11 ;  /* 0x8000000b04047c36 */ /* 0x000fe20008000000 */
[----:B------:R-:W-:Y:S01]  /*2240*/  @UP0 USHF.R.U32.HI UR5, URZ, UR15, UR7 ;  /* 0x0000000f3f050299 */ /* 0x000fe20008011607 */
[----:B------:R-:W-:Y:S02]  /*2250*/  CS2R R76, SRZ ;  /* 0x00000000004c7805 */ /* 0x000fe4000001ff00 */
[----:B------:R-:W-:Y:S02]  /*2260*/  VIMNMX R10, R3, R10, PT ;  /* 0x0000000a030a7248 */ /* 0x000fe40003fe0100 */
[----:B------:R-:W-:Y:S02]  /*2270*/  CS2R R74, SRZ ;  /* 0x00000000004a7805 */ /* 0x000fe4000001ff00 */
[----:B-1----:R-:W-:Y:S01]  /*2280*/  VIADDMNMX R4, R2, R4, R3, PT ;  /* 0x0000000402047246 */ /* 0x002fe20003800103 */
[----:B------:R-:W-:Y:S01]  /*2290*/  UIADD3 UR6, UR10, UR5, URZ ;  /* 0x000000050a067290 */ /* 0x000fe2000fffe03f */
[C---:B------:R-:W-:Y:S01]  /*22a0*/  ISETP.GT.AND P1, PT, R10.reuse, RZ, PT ;  /* 0x000000ff0a00720c */ /* 0x040fe20003f24270 */
[----:B------:R-:W-:Y:S01]  /*22b0*/  UIADD3 UR5, UR14, 0x30840, URZ ;  /* 0x000308400e057890 */ /* 0x000fe2000fffe03f */
[C---:B------:R-:W-:Y:S01]  /*22c0*/  ISETP.GT.AND P2, PT, R10.reuse, 0x1, PT ;  /* 0x000000010a00780c */ /* 0x040fe20003f44270 */
[----:B------:R-:W-:Y:S01]  /*22d0*/  UIMAD.WIDE UR6, UR6, 0x2aaaaaab, URZ ;  /* 0x2aaaaaab060678a5 */ /* 0x000fe2000f8e023f */
[----:B------:R-:W-:Y:S01]  /*22e0*/  ISETP.GT.AND P3, PT, R10, 0x8, PT ;  /* 0x000000080a00780c */ /* 0x000fe20003f64270 */
[----:B--2---:R-:W-:Y:S01]  /*22f0*/  UPRMT UR5, UR18, 0x654, UR5 ;  /* 0x0000065412057896 */ /* 0x004fe20008000005 */
[----:B------:R-:W-:Y:S01]  /*2300*/  FSEL R26, R26, -INF , P1 ;  /* 0xff8000001a1a7808 */ /* 0x000fe20000800000 */
[----:B------:R-:W-:Y:S01]  /*2310*/  USHF.R.U32.HI UR6, URZ, 0x1f, UR7 ;  /* 0x0000001f3f067899 */ /* 0x000fe20008011607 */
[----:B------:R-:W-:-:S02]  /*2320*/  FSEL R27, R27, -INF , P2 ;  /* 0xff8000001b1b7808 */ /* 0x000fc40001000000 */
[----:B------:R-:W-:Y:S02]  /*2330*/  CS2R R72, SRZ ;  /* 0x0000000000487805 */ /* 0x000fe4000001ff00 */
[----:B------:R-:W-:Y:S01]  /*2340*/  ISETP.GT.AND P1, PT, R10, 0x9, PT ;  /* 0x000000090a00780c */ /* 0x000fe20003f24270 */
[----:B------:R-:W-:Y:S01]  /*2350*/  ULEA.HI.SX32 UR6, UR7, UR6, 0x1c ;  /* 0x0000000607067291 */ /* 0x000fe2000f8fe23f */
[----:B------:R-:W-:Y:S02]  /*2360*/  FSEL R30, R30, -INF , P3 ;  /* 0xff8000001e1e7808 */ /* 0x000fe40001800000 */
[----:B------:R-:W-:Y:S01]  /*2370*/  FMNMX.FTZ R5, R26, R27, !PT ;  /* 0x0000001b1a057209 */ /* 0x000fe20007810000 */
[----:B------:R-:W-:Y:S01]  /*2380*/  UISETP.LT.AND UP0, UPT, URZ, UR6, UPT ;  /* 0x000000063f00728c */ /* 0x000fe2000bf01270 */
[----:B------:R-:W-:Y:S01]  /*2390*/  ISETP.GT.AND P2, PT, R10, 0x10, PT ;  /* 0x000000100a00780c */ /* 0x000fe20003f44270 */
[----:B------:R-:W-:Y:S01]  /*23a0*/  SYNCS.ARRIVE.TRANS64.RED.A1T0 RZ, [UR5], RZ ;  /* 0x000000ffffff79a7 */ /* 0x000fe20008100405 */
[----:B------:R-:W-:Y:S01]  /*23b0*/  FSEL R31, R31, -INF , P1 ;  /* 0xff8000001f1f7808 */ /* 0x000fe20000800000 */
[----:B------:R-:W-:Y:S01]  /*23c0*/  USEL UR11, URZ, UR6, !UP0 ;  /* 0x000000063f0b7287 */ /* 0x000fe2000c000000 */
[----:B------:R-:W-:-:S02]  /*23d0*/  FMNMX.FTZ R12, R30, R5, !PT ;  /* 0x000000051e0c7209 */ /* 0x000fc40007810000 */
[----:B------:R-:W-:Y:S01]  /*23e0*/  ISETP.GT.AND P1, PT, R10, 0x11, PT ;  /* 0x000000110a00780c */ /* 0x000fe20003f24270 */
[----:B------:R-:W-:Y:S01]  /*23f0*/  UISETP.GE.AND UP0, UPT, UR4, UR11, UPT ;  /* 0x0000000b0400728c */ /* 0x000fe2000bf06270 */
        /* <DEDUP_REMOVED lines=67> */
[C---:B------:R-:W-:Y:S02]  /*2830*/  ISETP.GT.AND P2, PT, R4.reuse, 0x10, PT ;  /* 0x000000100400780c */ /* 0x040fe40003f44270 */
[----:B------:R-:W-:Y:S02]  /*2840*/  FSEL R29, R29, -INF , P1 ;  /* 0xff8000001d1d7808 */ /* 0x000fe40000800000 */
[----:B------:R-:W-:Y:S02]  /*2850*/  ISETP.GT.AND P1, PT, R4, 0x11, PT ;  /* 0x000000110400780c */ /* 0x000fe40003f24270 */
[----:B------:R-:W-:Y:S02]  /*2860*/  FSEL R32, R32, -INF , P2 ;  /* 0xff80000020207808 */ /* 0x000fe40001000000 */
[----:B------:R-:W-:-:S02]  /*2870*/  ISETP.GT.AND P3, PT, R4, 0x18, PT ;  /* 0x000000180400780c */ /* 0x000fc40003f64270 */
[----:B------:R-:W-:Y:S02]  /*2880*/  FSEL R33, R33, -INF , P1 ;  /* 0xff80000021217808 */ /* 0x000fe40000800000 */
[----:B------:R-:W-:Y:S02]  /*2890*/  ISETP.GT.AND P1, PT, R4, 0x19, PT ;  /* 0x000000190400780c */ /* 0x000fe40003f24270 */
[----:B------:R-:W-:Y:S02]  /*28a0*/  FSEL R36, R36, -INF , P3 ;  /* 0xff80000024247808 */ /* 0x000fe40001800000 */
[----:B0-----:R-:W-:Y:S02]  /*28b0*/  FMNMX.FTZ R5, R10, R5, !PT ;  /* 0x000000050a057209 */ /* 0x001fe40007810000 */
[----:B------:R-:W-:Y:S02]  /*28c0*/  FSEL R37, R37, -INF , P1 ;  /* 0xff80000025257808 */ /* 0x000fe40000800000 */
[----:B------:R-:W-:Y:S01]  /*28d0*/  ISETP.GT.AND P1, PT, R4, 0x21, PT ;  /* 0x000000210400780c */ /* 0x000fe20003f24270 */
[----:B------:R-:W0:Y:S03]  /*28e0*/  SHFL.BFLY PT, R12, R5, 0x1, 0x1f ;  /* 0x0c201f00050c7f89 */ /* 0x000e2600000e0000 */
[----:B------:R-:W-:-:S02]  /*28f0*/  FSEL R41, R41, -INF , P1 ;  /* 0xff80000029297808 */ /* 0x000fc40000800000 */
[----:B------:R-:W-:-:S04]  /*2900*/  ISETP.GT.AND P1, PT, R4, 0x29, PT ;  /* 0x000000290400780c */ /* 0x000fc80003f24270 */
[----:B------:R-:W-:Y:S02]  /*2910*/  FSEL R45, R45, -INF , P1 ;  /* 0xff8000002d2d7808 */ /* 0x000fe40000800000 */
[----:B------:R-:W-:-:S04]  /*2920*/  ISETP.GT.AND P1, PT, R4, 0x31, PT ;  /* 0x000000310400780c */ /* 0x000fc80003f24270 */
[----:B------:R-:W-:Y:S02]  /*2930*/  FSEL R49, R49, -INF , P1 ;  /* 0xff80000031317808 */ /* 0x000fe40000800000 */
[----:B------:R-:W-:-:S04]  /*2940*/  ISETP.GT.AND P1, PT, R4, 0x39, PT ;  /* 0x000000390400780c */ /* 0x000fc80003f24270 */
[----:B------:R-:W-:Y:S02]  /*2950*/  FSEL R53, R53, -INF , P1 ;  /* 0xff80000035357808 */ /* 0x000fe40000800000 */
[----:B------:R-:W-:Y:S02]  /*2960*/  ISETP.GT.AND P1, PT, R4, 0x41, PT ;  /* 0x000000410400780c */ /* 0x000fe40003f24270 */
[----:B0-----:R-:W-:Y:S02]  /*2970*/  FMNMX.FTZ R3, R5, R12, !PT ;  /* 0x0000000c05037209 */ /* 0x001fe40007810000 */
[----:B------:R-:W-:Y:S02]  /*2980*/  FMNMX.FTZ R5, R24, R25, !PT ;  /* 0x0000001918057209 */ /* 0x000fe40007810000 */
[C---:B------:R-:W-:Y:S01]  /*2990*/  FSETP.NEU.FTZ.AND P2, PT, R3.reuse, -INF , PT ;  /* 0xff8000000300780b */ /* 0x040fe20003f5d000 */
[----:B------:R-:W-:Y:S01]  /*29a0*/  FMUL.FTZ R10, R3, UR35 ;  /* 0x00000023030a7c20 */ /* 0x000fe20008410000 */
[----:B------:R-:W-:-:S02]  /*29b0*/  FMNMX.FTZ R2, R28, R5, !PT ;  /* 0x000000051c027209 */ /* 0x000fc40007810000 */
[----:B------:R-:W-:Y:S02]  /*29c0*/  FSEL R57, R57, -INF , P1 ;  /* 0xff80000039397808 */ /* 0x000fe40000800000 */
[----:B------:R-:W-:Y:S02]  /*29d0*/  FMNMX.FTZ R5, R29, R2, !PT ;  /* 0x000000021d057209 */ /* 0x000fe40007810000 */
[----:B------:R-:W-:Y:S02]  /*29e0*/  FSEL R10, R10, RZ, P2 ;  /* 0x000000ff0a0a7208 */ /* 0x000fe40001000000 */
[----:B------:R-:W-:Y:S02]  /*29f0*/  FMNMX.FTZ R2, R32, R5, !PT ;  /* 0x0000000520027209 */ /* 0x000fe40007810000 */
[----:B------:R-:W-:Y:S01]  /*2a00*/  ISETP.GT.AND P2, PT, R4, 0x20, PT ;  /* 0x000000200400780c */ /* 0x000fe20003f44270 */
[--C-:B------:R-:W-:Y:S01]  /*2a10*/  FFMA.FTZ R26, R26, UR35, -R10.reuse ;  /* 0x000000231a1a7c23 */ /* 0x100fe2000801080a */
[----:B------:R-:W-:Y:S01]  /*2a20*/  FMNMX.FTZ R5, R33, R2, !PT ;  /* 0x0000000221057209 */ /* 0x000fe20007810000 */
[--C-:B------:R-:W-:Y:S01]  /*2a30*/  FFMA.FTZ R27, R27, UR35, -R10.reuse ;  /* 0x000000231b1b7c23 */ /* 0x100fe2000801080a */
[----:B------:R-:W-:Y:S01]  /*2a40*/  FSEL R40, R40, -INF , P2 ;  /* 0xff80000028287808 */ /* 0x000fe20001000000 */
[--C-:B------:R-:W-:Y:S01]  /*2a50*/  FFMA.FTZ R30, R30, UR35, -R10.reuse ;  /* 0x000000231e1e7c23 */ /* 0x100fe2000801080a */
[----:B------:R-:W-:Y:S01]  /*2a60*/  FMNMX.FTZ R2, R36, R5, !PT ;  /* 0x0000000524027209 */ /* 0x000fe20007810000 */
[----:B------:R-:W-:Y:S01]  /*2a70*/  MUFU.EX2 R26, R26 ;  /* 0x0000001a001a7308 */ /* 0x000fe20000000800 */
[----:B------:R-:W-:Y:S01]  /*2a80*/  ISETP.GT.AND P2, PT, R4, 0x28, PT ;  /* 0x000000280400780c */ /* 0x000fe20003f44270 */
[--C-:B------:R-:W-:Y:S01]  /*2a90*/  FFMA.FTZ R31, R31, UR35, -R10.reuse ;  /* 0x000000231f1f7c23 */ /* 0x100fe2000801080a */
[----:B------:R-:W-:Y:S01]  /*2aa0*/  FMNMX.FTZ R5, R37, R2, !PT ;  /* 0x0000000225057209 */ /* 0x000fe20007810000 */
[--C-:B------:R-:W-:Y:S01]  /*2ab0*/  FFMA.FTZ R34, R34, UR35, -R10.reuse ;  /* 0x0000002322227c23 */ /* 0x100fe2000801080a */
[----:B------:R-:W-:Y:S01]  /*2ac0*/  FSEL R44, R44, -INF , P2 ;  /* 0xff8000002c2c7808 */ /* 0x000fe20001000000 */
[--C-:B------:R-:W-:Y:S01]  /*2ad0*/  FFMA.FTZ R35, R35, UR35, -R10.reuse ;  /* 0x0000002323237c23 */ /* 0x100fe2000801080a */
[----:B------:R-:W-:Y:S01]  /*2ae0*/  FMNMX.FTZ R2, R40, R5, !PT ;  /* 0x0000000528027209 */ /* 0x000fe20007810000 */
[----:B------:R-:W0:Y:S01]  /*2af0*/  MUFU.EX2 R27, R27 ;  /* 0x0000001b001b7308 */ /* 0x000e220000000800 */
[----:B------:R-:W-:Y:S01]  /*2b00*/  ISETP.GT.AND P2, PT, R4, 0x30, PT ;  /* 0x000000300400780c */ /* 0x000fe20003f44270 */
[--C-:B------:R-:W-:Y:S01]  /*2b10*/  FFMA.FTZ R38, R38, UR35, -R10.reuse ;  /* 0x0000002326267c23 */ /* 0x100fe2000801080a */
[----:B------:R-:W-:Y:S01]  /*2b20*/  FMNMX.FTZ R5, R41, R2, !PT ;  /* 0x0000000229057209 */ /* 0x000fe20007810000 */
[--C-:B------:R-:W-:Y:S01]  /*2b30*/  FFMA.FTZ R39, R39, UR35, -R10.reuse ;  /* 0x0000002327277c23 */ /* 0x100fe2000801080a */
[----:B------:R-:W-:Y:S01]  /*2b40*/  FSEL R48, R48, -INF , P2 ;  /* 0xff80000030307808 */ /* 0x000fe20001000000 */
[--C-:B------:R-:W-:Y:S01]  /*2b50*/  FFMA.FTZ R42, R42, UR35, -R10.reuse ;  /* 0x000000232a2a7c23 */ /* 0x100fe2000801080a */
[----:B------:R-:W-:Y:S01]  /*2b60*/  FMNMX.FTZ R2, R44, R5, !PT ;  /* 0x000000052c027209 */ /* 0x000fe20007810000 */
[----:B------:R-:W1:Y:S01]  /*2b70*/  MUFU.EX2 R30, R30 ;  /* 0x0000001e001e7308 */ /* 0x000e620000000800 */
[----:B------:R-:W-:Y:S01]  /*2b80*/  ISETP.GT.AND P2, PT, R4, 0x38, PT ;  /* 0x000000380400780c */ /* 0x000fe20003f44270 */
[--C-:B------:R-:W-:Y:S01]  /*2b90*/  FFMA.FTZ R43, R43, UR35, -R10.reuse ;  /* 0x000000232b2b7c23 */ /* 0x100fe2000801080a */
[----:B------:R-:W-:Y:S01]  /*2ba0*/  FMNMX.FTZ R5, R45, R2, !PT ;  /* 0x000000022d057209 */ /* 0x000fe20007810000 */
[--C-:B------:R-:W-:Y:S01]  /*2bb0*/  FFMA.FTZ R46, R46, UR35, -R10.reuse ;  /* 0x000000232e2e7c23 */ /* 0x100fe2000801080a */
[----:B------:R-:W-:Y:S01]  /*2bc0*/  FSEL R52, R52, -INF , P2 ;  /* 0xff80000034347808 */ /* 0x000fe20001000000 */
[--C-:B------:R-:W-:Y:S01]  /*2bd0*/  FFMA.FTZ R47, R47, UR35, -R10.reuse ;  /* 0x000000232f2f7c23 */ /* 0x100fe2000801080a */
[----:B------:R-:W-:Y:S01]  /*2be0*/  FMNMX.FTZ R2, R48, R5, !PT ;  /* 0x0000000530027209 */ /* 0x000fe20007810000 */
[----:B------:R-:W2:Y:S01]  /*2bf0*/  MUFU.EX2 R31, R31 ;  /* 0x0000001f001f7308 */ /* 0x000ea20000000800 */
[----:B------:R-:W-:Y:S01]  /*2c00*/  ISETP.GT.AND P2, PT, R4, 0x40, PT ;  /* 0x000000400400780c */ /* 0x000fe20003f44270 */
[----:B0-----:R-:W-:Y:S01]  /*2c10*/  FADD.FTZ R11, R26, R27 ;  /* 0x0000001b1a0b7221 */ /* 0x001fe20000010000 */
[----:B------:R-:W-:Y:S01]  /*2c20*/  FMNMX.FTZ R5, R49, R2, !PT ;  /* 0x0000000231057209 */ /* 0x000fe20007810000 */
[--C-:B------:R-:W-:Y:S01]  /*2c30*/  FFMA.FTZ R50, R50, UR35, -R10.reuse ;  /* 0x0000002332327c23 */ /* 0x100fe2000801080a */
[----:B------:R-:W-:Y:S01]  /*2c40*/  FSEL R56, R56, -INF , P2 ;  /* 0xff80000038387808 */ /* 0x000fe20001000000 */
[--C-:B------:R-:W-:Y:S01]  /*2c50*/  FFMA.FTZ R51, R51, UR35, -R10.reuse ;  /* 0x0000002333337c23 */ /* 0x100fe2000801080a */
[----:B------:R-:W-:Y:S01]  /*2c60*/  FMNMX.FTZ R2, R52, R5, !PT ;  /* 0x0000000534027209 */ /* 0x000fe20007810000 */
[----:B------:R-:W-:Y:S01]  /*2c70*/  MUFU.EX2 R34, R34 ;  /* 0x0000002200227308 */ /* 0x000fe20000000800 */
[----:B------:R-:W-:Y:S01]  /*2c80*/  ISETP.GT.AND P2, PT, R4, 0x48, PT ;  /* 0x000000480400780c */ /* 0x000fe20003f44270 */
[----:B-1----:R-:W-:Y:S01]  /*2c90*/  FADD.FTZ R14, R30, R11 ;  /* 0x0000000b1e0e7221 */ /* 0x002fe20000010000 */
[----:B------:R-:W-:Y:S01]  /*2ca0*/  FMNMX.FTZ R5, R53, R2, !PT ;  /* 0x0000000235057209 */ /* 0x000fe20007810000 */
[--C-:B------:R-:W-:Y:S01]  /*2cb0*/  FFMA.FTZ R54, R54, UR35, -R10.reuse ;  /* 0x0000002336367c23 */ /* 0x100fe2000801080a */
[----:B------:R-:W-:Y:S01]  /*2cc0*/  ISETP.GT.AND P1, PT, R4, 0x49, PT ;  /* 0x000000490400780c */ /* 0x000fe20003f24270 */
[----:B------:R-:W-:Y:S01]  /*2cd0*/  FFMA.FTZ R55, R55, UR35, -R10 ;  /* 0x0000002337377c23 */ /* 0x000fe2000801080a */
[----:B------:R-:W-:Y:S01]  /*2ce0*/  FMNMX.FTZ R2, R56, R5, !PT ;  /* 0x0000000538027209 */ /* 0x000fe20007810000 */
[----:B------:R-:W0:Y:S01]  /*2cf0*/  MUFU.EX2 R35, R35 ;  /* 0x0000002300237308 */ /* 0x000e220000000800 */
[----:B------:R-:W-:Y:S01]  /*2d00*/  FSEL R60, R60, -INF , P2 ;  /* 0xff8000003c3c7808 */ /* 0x000fe20001000000 */
[----:B--2---:R-:W-:Y:S01]  /*2d10*/  FADD.FTZ R11, R31, R14 ;  /* 0x0000000e1f0b7221 */ /* 0x004fe20000010000 */
[----:B------:R-:W-:Y:S01]  /*2d20*/  FMNMX.FTZ R5, R57, R2, !PT ;  /* 0x0000000239057209 */ /* 0x000fe20007810000 */
[--C-:B------:R-:W-:Y:S01]  /*2d30*/  FFMA.FTZ R58, R58, UR35, -R10.reuse ;  /* 0x000000233a3a7c23 */ /* 0x100fe2000801080a */
[----:B------:R-:W-:Y:S01]  /*2d40*/  ISETP.GT.AND P2, PT, R4, 0x50, PT ;  /* 0x000000500400780c */ /* 0x000fe20003f44270 */
[--C-:B------:R-:W-:Y:S01]  /*2d50*/  FFMA.FTZ R59, R59, UR35, -R10.reuse ;  /* 0x000000233b3b7c23 */ /* 0x100fe2000801080a */
[----:B------:R-:W-:Y:S01]  /*2d60*/  FSEL R61, R61, -INF , P1 ;  /* 0xff8000003d3d7808 */ /* 0x000fe20000800000 */
[----:B------:R-:W-:Y:S01]  /*2d70*/  MUFU.EX2 R38, R38 ;  /* 0x0000002600267308 */ /* 0x000fe20000000800 */
[----:B------:R-:W-:Y:S01]  /*2d80*/  FMNMX.FTZ R2, R60, R5, !PT ;  /* 0x000000053c027209 */ /* 0x000fe20007810000 */
[--C-:B------:R-:W-:Y:S01]  /*2d90*/  FFMA.FTZ R62, R62, UR35, -R10.reuse ;  /* 0x000000233e3e7c23 */ /* 0x100fe2000801080a */
[----:B------:R-:W-:Y:S01]  /*2da0*/  ISETP.GT.AND P1, PT, R4, 0x51, PT ;  /* 0x000000510400780c */ /* 0x000fe20003f24270 */
[--C-:B------:R-:W-:Y:S01]  /*2db0*/  FFMA.FTZ R63, R63, UR35, -R10.reuse ;  /* 0x000000233f3f7c23 */ /* 0x100fe2000801080a */
[----:B------:R-:W-:Y:S01]  /*2dc0*/  FSEL R64, R64, -INF , P2 ;  /* 0xff80000040407808 */ /* 0x000fe20001000000 */
[--C-:B------:R-:W-:Y:S01]  /*2dd0*/  FFMA.FTZ R66, R66, UR35, -R10.reuse ;  /* 0x0000002342427c23 */ /* 0x100fe2000801080a */
[----:B------:R-:W-:Y:S01]  /*2de0*/  FMNMX.FTZ R5, R61, R2, !PT ;  /* 0x000000023d057209 */ /* 0x000fe20007810000 */
[----:B------:R-:W1:Y:S01]  /*2df0*/  MUFU.EX2 R39, R39 ;  /* 0x0000002700277308 */ /* 0x000e620000000800 */
        /* <DEDUP_REMOVED lines=10> */
[----:B------:R-:W-:Y:S02]  /*2ea0*/  FSEL R69, R69, -INF , P1 ;  /* 0xff80000045457808 */ /* 0x000fe40000800000 */
[----:B------:R-:W-:Y:S01]  /*2eb0*/  FMNMX.FTZ R2, R68, R5, !PT ;  /* 0x0000000544027209 */ /* 0x000fe20007810000 */
[----:B------:R-:W2:Y:S01]  /*2ec0*/  MUFU.EX2 R43, R43 ;  /* 0x0000002b002b7308 */ /* 0x000ea20000000800 */
[----:B------:R-:W-:Y:S02]  /*2ed0*/  F2FP.F16.F32.PACK_AB R189, R27, R26 ;  /* 0x0000001a1bbd723e */ /* 0x000fe400000000ff */
[----:B------:R-:W-:Y:S02]  /*2ee0*/  CS2R R26, SRZ ;  /* 0x00000000001a7805 */ /* 0x000fe4000001ff00 */
[----:B------:R-:W-:-:S02]  /*2ef0*/  FMNMX.FTZ R2, R69, R2, !PT ;  /* 0x0000000245027209 */ /* 0x000fc40007810000 */
[----:B------:R-:W-:Y:S02]  /*2f00*/  F2FP.F16.F32.PACK_AB R191, R31, R30 ;  /* 0x0000001e1fbf723e */ /* 0x000fe400000000ff */
[----:B------:R-:W-:Y:S02]  /*2f10*/  CS2R R30, SRZ ;  /* 0x00000000001e7805 */ /* 0x000fe4000001ff00 */
[----:B0-----:R-:W-:Y:S01]  /*2f20*/  F2FP.F16.F32.PACK_AB R185, R35, R34 ;  /* 0x0000002223b9723e */ /* 0x001fe200000000ff */
[----:B------:R-:W0:Y:S01]  /*2f30*/  SHFL.BFLY PT, R5, R2, 0x2, 0x1f ;  /* 0x0c401f0002057f89 */ /* 0x000e2200000e0000 */
[----:B------:R-:W-:Y:S01]  /*2f40*/  MUFU.EX2 R46, R46 ;  /* 0x0000002e002e7308 */ /* 0x000fe20000000800 */
[----:B-1----:R-:W-:-:S07]  /*2f50*/  F2FP.F16.F32.PACK_AB R187, R39, R38 ;  /* 0x0000002627bb723e */ /* 0x002fce00000000ff */
[----:B------:R-:W1:Y:S01]  /*2f60*/  MUFU.EX2 R47, R47 ;  /* 0x0000002f002f7308 */ /* 0x000e620000000800 */
[----:B--2---:R-:W-:-:S07]  /*2f70*/  F2FP.F16.F32.PACK_AB R181, R43, R42 ;  /* 0x0000002a2bb5723e */ /* 0x004fce00000000ff */
[----:B------:R-:W-:Y:S01]  /*2f80*/  MUFU.EX2 R50, R50 ;  /* 0x0000003200327308 */ /* 0x000fe20000000800 */
[----:B0-----:R-:W-:-:S07]  /*2f90*/  FMNMX.FTZ R5, R2, R5, !PT ;  /* 0x0000000502057209 */ /* 0x001fce0007810000 */
[----:B------:R-:W0:Y:S01]  /*2fa0*/  MUFU.EX2 R51, R51 ;  /* 0x0000003300337308 */ /* 0x000e220000000800 */
[----:B-1----:R-:W-:Y:S01]  /*2fb0*/  F2FP.F16.F32.PACK_AB R183, R47, R46 ;  /* 0x0000002e2fb7723e */ /* 0x002fe200000000ff */
        /* <DEDUP_REMOVED lines=8> */
[----:B------:R-:W0:Y:S01]  /*3040*/  MUFU.EX2 R59, R59 ;  /* 0x0000003b003b7308 */ /* 0x000e220000000800 */
[----:B--2---:R-:W-:Y:S02]  /*3050*/  F2FP.F16.F32.PACK_AB R179, R55, R54 ;  /* 0x0000003637b3723e */ /* 0x004fe400000000ff */
[----:B------:R-:W-:Y:S02]  /*3060*/  FSEL R2, R2, RZ, P1 ;  /* 0x000000ff02027208 */ /* 0x000fe40000800000 */
[----:B------:R-:W-:-:S03]  /*3070*/  PLOP3.LUT P1, PT, PT, PT, UP0, 0x80, 0x0 ;  /* 0x000000000000781c */ /* 0x000fc60003f2f008 */
        /* <DEDUP_REMOVED lines=25> */
[--C-:B------:R-:W-:Y:S01]  /*3210*/  FFMA.FTZ R65, R65, UR35, -R2.reuse ;  /* 0x0000002341417c23 */ /* 0x100fe20008010802 */
[--C-:B------:R-:W-:Y:S01]  /*3220*/  FFMA.FTZ R68, R68, UR35, -R2.reuse ;  /* 0x0000002344447c23 */ /* 0x100fe20008010802 */
[----:B------:R-:W-:Y:S01]  /*3230*/  FFMA.FTZ R2, R69, UR35, -R2 ;  /* 0x0000002345027c23 */ /* 0x000fe20008010802 */
[----:B0-----:R-:W-:-:S04]  /*3240*/  F2FP.F16.F32.PACK_AB R173, R59, R58 ;  /* 0x0000003a3bad723e */ /* 0x001fc800000000ff */
        /* <DEDUP_REMOVED lines=15> */
[----:B------:R-:W-:-:S04]  /*3340*/  FADD.FTZ R12, R38, R11 ;  /* 0x0000000b260c7221 */ /* 0x000fc80000010000 */
[----:B------:R-:W-:Y:S01]  /*3350*/  FADD.FTZ R11, R39, R12 ;  /* 0x0000000c270b7221 */ /* 0x000fe20000010000 */
[----:B------:R-:W-:Y:S01]  /*3360*/  CS2R R38, SRZ ;  /* 0x0000000000267805 */ /* 0x000fe2000001ff00 */
[----:B------:R-:W1:Y:S01]  /*3370*/  MUFU.EX2 R37, R37 ;  /* 0x0000002500257308 */ /* 0x000e620000000800 */
[C---:B--2---:R-:W-:Y:S01]  /*3380*/  FADD.FTZ R5, R33.reuse, R0 ;  /* 0x0000000021057221 */ /* 0x044fe20000010000 */
[----:B------:R-:W-:Y:S01]  /*3390*/  FADD.FTZ R12, R42, R11 ;  /* 0x0000000b2a0c7221 */ /* 0x000fe20000010000 */
[----:B------:R-:W-:Y:S02]  /*33a0*/  F2FP.F16.F32.PACK_AB R184, R33, R32 ;  /* 0x0000002021b8723e */ /* 0x000fe400000000ff */
[----:B------:R-:W-:Y:S01]  /*33b0*/  CS2R R32, SRZ ;  /* 0x0000000000207805 */ /* 0x000fe2000001ff00 */
[----:B------:R-:W-:Y:S01]  /*33c0*/  FADD.FTZ R11, R43, R12 ;  /* 0x0000000c2b0b7221 */ /* 0x000fe20000010000 */
[----:B------:R-:W-:Y:S01]  /*33d0*/  CS2R R42, SRZ ;  /* 0x00000000002a7805 */ /* 0x000fe2000001ff00 */
[----:B------:R-:W2:Y:S01]  /*33e0*/  MUFU.EX2 R40, R40 ;  /* 0x0000002800287308 */ /* 0x000ea20000000800 */
[----:B0-----:R-:W-:Y:S01]  /*33f0*/  FADD.FTZ R0, R36, R5 ;  /* 0x0000000524007221 */ /* 0x001fe20000010000 */
[----:B------:R-:W-:-:S04]  /*3400*/  FADD.FTZ R12, R46, R11 ;  /* 0x0000000b2e0c7221 */ /* 0x000fc80000010000 */
[----:B------:R-:W-:Y:S01]  /*3410*/  FADD.FTZ R11, R47, R12 ;  /* 0x0000000c2f0b7221 */ /* 0x000fe20000010000 */
[----:B------:R-:W-:Y:S01]  /*3420*/  CS2R R46, SRZ ;  /* 0x00000000002e7805 */ /* 0x000fe2000001ff00 */
[----:B------:R-:W0:Y:S01]  /*3430*/  MUFU.EX2 R41, R41 ;  /* 0x0000002900297308 */ /* 0x000e220000000800 */
[C---:B-1----:R-:W-:Y:S01]  /*3440*/  FADD.FTZ R5, R37.reuse, R0 ;  /* 0x0000000025057221 */ /* 0x042fe20000010000 */
[----:B------:R-:W-:Y:S01]  /*3450*/  FADD.FTZ R12, R50, R11 ;  /* 0x0000000b320c7221 */ /* 0x000fe20000010000 */
[----:B------:R-:W-:Y:S02]  /*3460*/  F2FP.F16.F32.PACK_AB R186, R37, R36 ;  /* 0x0000002425ba723e */ /* 0x000fe400000000ff */
[----:B------:R-:W-:Y:S01]  /*3470*/  CS2R R36, SRZ ;  /* 0x0000000000247805 */ /* 0x000fe2000001ff00 */
[----:B------:R-:W-:Y:S01]  /*3480*/  FADD.FTZ R11, R51, R12 ;  /* 0x0000000c330b7221 */ /* 0x000fe20000010000 */
[----:B------:R-:W-:Y:S01]  /*3490*/  CS2R R50, SRZ ;  /* 0x0000000000327805 */ /* 0x000fe2000001ff00 */
[----:B------:R-:W1:Y:S01]  /*34a0*/  MUFU.EX2 R44, R44 ;  /* 0x0000002c002c7308 */ /* 0x000e620000000800 */
[----:B--2---:R-:W-:Y:S01]  /*34b0*/  FADD.FTZ R0, R40, R5 ;  /* 0x0000000528007221 */ /* 0x004fe20000010000 */
[----:B------:R-:W-:-:S04]  /*34c0*/  FADD.FTZ R12, R54, R11 ;  /* 0x0000000b360c7221 */ /* 0x000fc80000010000 */
[----:B------:R-:W-:Y:S01]  /*34d0*/  FADD.FTZ R11, R55, R12 ;  /* 0x0000000c370b7221 */ /* 0x000fe20000010000 */
[----:B------:R-:W-:Y:S01]  /*34e0*/  CS2R R54, SRZ ;  /* 0x0000000000367805 */ /* 0x000fe2000001ff00 */
        /* <DEDUP_REMOVED lines=21> */
[----:B--2---:R-:W-:-:S07]  /*3640*/  FADD.FTZ R0, R52, R5 ;  /* 0x0000000534007221 */ /* 0x004fce0000010000 */
[----:B------:R-:W2:Y:S01]  /*3650*/  MUFU.EX2 R57, R57 ;  /* 0x0000003900397308 */ /* 0x000ea20000000800 */
[C---:B0-----:R-:W-:Y:S01]  /*3660*/  FADD.FTZ R5, R53.reuse, R0 ;  /* 0x0000000035057221 */ /* 0x041fe20000010000 */
[----:B------:R-:W-:Y:S02]  /*3670*/  F2FP.F16.F32.PACK_AB R178, R53, R52 ;  /* 0x0000003435b2723e */ /* 0x000fe400000000ff */
[----:B------:R-:W-:-:S04]  /*3680*/  CS2R R52, SRZ ;  /* 0x0000000000347805 */ /* 0x000fc8000001ff00 */
[----:B------:R-:W0:Y:S01]  /*3690*/  MUFU.EX2 R60, R60 ;  /* 0x0000003c003c7308 */ /* 0x000e220000000800 */
[----:B-1----:R-:W-:-:S07]  /*36a0*/  FADD.FTZ R0, R56, R5 ;  /* 0x0000000538007221 */ /* 0x002fce0000010000 */
        /* <DEDUP_REMOVED lines=10> */
[----:B------:R-:W-:Y:S01]  /*3750*/  MUFU.EX2 R66, R66 ;  /* 0x0000004200427308 */ /* 0x000fe20000000800 */
[C---:B--2---:R-:W-:Y:S01]  /*3760*/  FADD.FTZ R13, R63.reuse, R12 ;  /* 0x0000000c3f0d7221 */ /* 0x044fe20000010000 */
[----:B------:R-:W-:Y:S02]  /*3770*/  F2FP.F16.F32.PACK_AB R175, R63, R62 ;  /* 0x0000003e3faf723e */ /* 0x000fe400000000ff */
[----:B------:R-:W-:-:S04]  /*3780*/  CS2R R62, SRZ ;  /* 0x00000000003e7805 */ /* 0x000fc8000001ff00 */
[----:B------:R-:W1:Y:S01]  /*3790*/  MUFU.EX2 R65, R65 ;  /* 0x0000004100417308 */ /* 0x000e620000000800 */
[----:B0-----:R-:W-:-:S07]  /*37a0*/  FADD.FTZ R0, R64, R11 ;  /* 0x0000000b40007221 */ /* 0x001fce0000010000 */
[----:B------:R-:W0:Y:S08]  /*37b0*/  MUFU.EX2 R67, R67 ;  /* 0x0000004300437308 */ /* 0x000e300000000800 */
[----:B------:R-:W2:Y:S01]  /*37c0*/  MUFU.EX2 R68, R68 ;  /* 0x0000004400447308 */ /* 0x000ea20000000800 */
[C---:B-1----:R-:W-:Y:S01]  /*37d0*/  FADD.FTZ R11, R65.reuse, R0 ;  /* 0x00000000410b7221 */ /* 0x042fe20000010000 */
[----:B------:R-:W-:-:S02]  /*37e0*/  F2FP.F16.F32.PACK_AB R168, R65, R64 ;  /* 0x0000004041a8723e */ /* 0x000fc400000000ff */
[----:B------:R-:W-:-:S04]  /*37f0*/  CS2R R64, SRZ ;  /* 0x0000000000407805 */ /* 0x000fc8000001ff00 */
[----:B------:R-:W1:Y:S01]  /*3800*/  MUFU.EX2 R70, R70 ;  /* 0x0000004600467308 */ /* 0x000e620000000800 */
[----:B0-----:R-:W-:-:S07]  /*3810*/  F2FP.F16.F32.PACK_AB R169, R67, R66 ;  /* 0x0000004243a9723e */ /* 0x001fce00000000ff */
[----:B------:R0:W3:Y:S08]  /*3820*/  MUFU.EX2 R5, R2 ;  /* 0x0000000200057308 */ /* 0x0000f00000000800 */
[----:B------:R2:W4:Y:S01]  /*3830*/  MUFU.EX2 R171, R10 ;  /* 0x0000000a00ab7308 */ /* 0x0005220000000800 */
[----:B0-----:R-:W-:-:S04]  /*3840*/  FADD.FTZ R2, R66, R13 ;  /* 0x0000000d42027221 */ /* 0x001fc80000010000 */
[----:B------:R-:W-:Y:S01]  /*3850*/  FADD.FTZ R13, R67, R2 ;  /* 0x00000002430d7221 */ /* 0x000fe20000010000 */
[----:B------:R-:W-:Y:S01]  /*3860*/  IMAD.MOV.U32 R2, RZ, RZ, 0x3f800000 ;  /* 0x3f800000ff027424 */ /* 0x000fe200078e00ff */
[----:B------:R-:W-:Y:S01]  /*3870*/  CS2R R66, SRZ ;  /* 0x0000000000427805 */ /* 0x000fe2000001ff00 */
[----:B--2---:R-:W-:Y:S01]  /*3880*/  FADD.FTZ R10, R68, R11 ;  /* 0x0000000b440a7221 */ /* 0x004fe20000010000 */
[----:B-1----:R-:W-:Y:S01]  /*3890*/  FADD.FTZ R0, R70, R13 ;  /* 0x0000000d46007221 */ /* 0x002fe20000010000 */
        /* <DEDUP_REMOVED lines=15> */
[----:B------:R-:W-:-:S06]  /*3990*/  ULDC UR35, c[0x0][0x988] ;  /* 0x0002620000237ab9 */ /* 0x000fcc0000000800 */
.L_x_5510:
[----:B------:R-:W-:-:S04]  /*39a0*/  UISETP.NE.AND UP0, UPT, UR6, 0x1, UPT ;  /* 0x000000010600788c */ /* 0x000fc8000bf05270 */
[----:B------:R-:W-:-:S04]  /*39b0*/  USEL UR38, URZ, 0x1, UP0 ;  /* 0x000000013f267887 */ /* 0x000fc80008000000 */
[----:B------:R-:W-:Y:S01]  /*39c0*/  ULOP3.LUT UR38, UR5, UR38, URZ, 0x3c, !UPT ;  /* 0x0000002605267292 */ /* 0x000fe2000f8e3c3f */
[----:B------:R-:W-:Y:S11]  /*39d0*/  @!P0 BRA `(.L_x_5500) ;  /* 0x0000000000048947 */ /* 0x000ff60003800000 */
[----:B------:R-:W-:Y:S01]  /*39e0*/  BPT.TRAP 0x1 ;  /* 0x000000040000795c */ /* 0x000fe20000300000 */
.L_x_5500:
        /* <DEDUP_REMOVED lines=9> */
.L_x_5501:
[----:B-1----:R-:W-:Y:S05]  /*3a80*/  @P1 BRA `(.L_x_5502) ;  /* 0x0000000000081947 */ /* 0x002fea0003800000 */
[----:B------:R-:W1:Y:S02]  /*3a90*/  SYNCS.PHASECHK.TRANS64.TRYWAIT P1, [UR7+0x30830], R3 ;  /* 0x03083003ff0075a7 */ /* 0x000e640008020147 */
[----:B-1----:R-:W-:Y:S05]  /*3aa0*/  @!P1 BRA `(.L_x_5503) ;  /* 0x000000bc00089947 */ /* 0x002fea0003800000 */
.L_x_5502:
        /* <DEDUP_REMOVED lines=175> */
.L_x_5504:
[----:B------:R-:W-:Y:S01]  /*45a0*/  ULEA UR10, UR6, UR40, 0x3 ;  /* 0x00000028060a7291 */ /* 0x000fe2000f8e183f */
[----:B------:R-:W-:-:S04]  /*45b0*/  MOV R0, UR5 ;  /* 0x0000000500007c02 */ /* 0x000fc80008000f00 */
[----:B------:R-:W-:-:S04]  /*45c0*/  SHF.L.U32 R0, R0, 0x1f, RZ ;  /* 0x0000001f00007819 */ /* 0x000fc800000006ff */
[----:B------:R2:W3:Y:S01]  /*45d0*/  SYNCS.PHASECHK.TRANS64.TRYWAIT P1, [UR10+0x30850], R0 ;  /* 0x03085000ff0075a7 */ /* 0x0004e2000802014a */
[----:B------:R-:W-:Y:S05]  /*45e0*/  @!P0 BRA `(.L_x_5505) ;  /* 0x0000000000048947 */ /* 0x000fea0003800000 */
[----:B------:R-:W-:Y:S01]  /*45f0*/  BPT.TRAP 0x1 ;  /* 0x000000040000795c */ /* 0x000fe20000300000 */
.L_x_5505:
[----:B---3--:R-:W-:Y:S05]  /*4600*/  @P1 BRA `(.L_x_5506) ;  /* 0x0000000000081947 */ /* 0x008fea0003800000 */
[----:B------:R-:W3:Y:S02]  /*4610*/  SYNCS.PHASECHK.TRANS64.TRYWAIT P1, [UR10+0x30850], R0 ;  /* 0x03085000ff0075a7 */ /* 0x000ee4000802014a */
[----:B---3--:R-:W-:Y:S05]  /*4620*/  @!P1 BRA `(.L_x_5507) ;  /* 0x000000b000409947 */ /* 0x008fea0003800000 */
.L_x_5506:
        /* <DEDUP_REMOVED lines=37> */
.L_x_5508:
[----:B------:R-:W-:Y:S01]  /*4880*/  UISETP.NE.AND UP0, UPT, UR60, URZ, UPT ;  /* 0x0000003f3c00728c */ /* 0x000fe2000bf05270 */
[----:B0-2---:R-:W-:Y:S01]  /*4890*/  VIADD R0, R18, UR42 ;  /* 0x0000002a12007c36 */ /* 0x005fe20008000000 */
[----:B------:R-:W0:Y:S01]  /*48a0*/  LDC R13, c[0x0][0x2f0] ;  /* 0x0000bc00ff0d7b82 */ /* 0x000e220000000800 */
[----:B------:R-:W-:-:S03]  /*48b0*/  UIADD3 UR7, UR7, 0x30840, URZ ;  /* 0x0003084007077890 */ /* 0x000fc6000fffe03f */
[----:B------:R-:W-:Y:S02]  /*48c0*/  PLOP3.LUT P1, PT, PT, PT, UP0, 0x80, 0x0 ;  /* 0x000000000000781c */ /* 0x000fe40003f2f008 */
[----:B------:R-:W-:Y:S02]  /*48d0*/  PLOP3.LUT P2, PT, PT, PT, UP0, 0x80, 0x0 ;  /* 0x000000000000781c */ /* 0x000fe40003f4f008 */
[----:B------:R-:W2:Y:S01]  /*48e0*/  S2UR UR6, SR_CgaCtaId ;  /* 0x00000000000679c3 */ /* 0x000ea20000008800 */
[----:B------:R-:W-:-:S08]  /*48f0*/  @UP0 ULDC UR5, c[0x0][0x44c] ;  /* 0x0001130000050ab9 */ /* 0x000fd00000000800 */
[----:B------:R-:W-:Y:S01]  /*4900*/  @P1 IMAD.HI.U32 R2, R0, UR5, RZ ;  /* 0x0000000500021c27 */ /* 0x000fe2000f8e00ff */
[----:B------:R-:W-:-:S04]  /*4910*/  @UP0 ULDC UR5, c[0x0][0x450] ;  /* 0x0001140000050ab9 */ /* 0x000fc80000000800 */
[----:B------:R-:W-:Y:S01]  /*4920*/  @P2 SHF.R.U32.HI R0, RZ, UR5, R2 ;  /* 0x00000005ff002c19 */ /* 0x000fe20008011602 */
[----:B------:R-:W-:Y:S02]  /*4930*/  UMOV UR5, 0x1 ;  /* 0x0000000100057882 */ /* 0x000fe40000000000 */
[----:B------:R-:W-:Y:S02]  /*4940*/  UIMAD UR5, UR4, -0x60, UR5 ;  /* 0xffffffa0040578a4 */ /* 0x000fe4000f8e0205 */
[----:B-1----:R-:W1:Y:S04]  /*4950*/  SHFL.IDX PT, R3, R0, RZ, 0x1c1f ;  /* 0x001c1fff00037589 */ /* 0x002e6800000e0000 */
[----:B------:R-:W-:Y:S01]  /*4960*/  IMAD.U32 R2, RZ, RZ, UR5 ;  /* 0x00000005ff027e24 */ /* 0x000fe2000f8e00ff */
[----:B--2---:R-:W-:-:S03]  /*4970*/  UPRMT UR7, UR6, 0x654, UR7 ;  /* 0x0000065406077896 */ /* 0x004fc60008000007 */
[----:B------:R-:W-:-:S04]  /*4980*/  IMAD R2, R17, -0x2, R2 ;  /* 0xfffffffe11027824 */ /* 0x000fc800078e0202 */
[----:B0-----:R-:W-:Y:S02]  /*4990*/  IMAD R2, R13, UR43, R2 ;  /* 0x0000002b0d027c24 */ /* 0x001fe4000f8e0202 */
[----:B------:R-:W-:Y:S03]  /*49a0*/  SYNCS.ARRIVE.TRANS64.RED.A1T0 RZ, [UR7], RZ ;  /* 0x000000ffffff79a7 */ /* 0x000fe60008100407 */
[----:B-1----:R-:W-:-:S04]  /*49b0*/  IADD3 R4, R3, -UR34, R2 ;  /* 0x8000002203047c10 */ /* 0x002fc8000fffe002 */
[C---:B------:R-:W-:Y:S02]  /*49c0*/  ISETP.GT.AND P1, PT, R4.reuse, RZ, PT ;  /* 0x000000ff0400720c */ /* 0x040fe40003f24270 */
[----:B------:R-:W-:Y:S02]  /*49d0*/  ISETP.GT.AND P2, PT, R4, 0x1, PT ;  /* 0x000000010400780c */ /* 0x000fe40003f44270 */
        /* <DEDUP_REMOVED lines=72> */
[----:B0-----:R-:W-:-:S04]  /*4e60*/  IADD3 R2, R15, -UR34, R2 ;  /* 0x800000220f027c10 */ /* 0x001fc8000fffe002 */
[C---:B------:R-:W-:Y:S02]  /*4e70*/  ISETP.GT.AND P1, PT, R2.reuse, RZ, PT ;  /* 0x000000ff0200720c */ /* 0x040fe40003f24270 */
[----:B------:R-:W-:Y:S02]  /*4e80*/  ISETP.GT.AND P2, PT, R2, 0x1, PT ;  /* 0x000000010200780c */ /* 0x000fe40003f44270 */
[----:B-1----:R-:W-:Y:S02]  /*4e90*/  FMNMX.FTZ R21, R14, R21, !PT ;  /* 0x000000150e157209 */ /* 0x002fe40007810000 */
[----:B------:R-:W-:Y:S02]  /*4ea0*/  FSEL R122, R122, -INF , P1 ;  /* 0xff8000007a7a7808 */ /* 0x000fe40000800000 */
[----:B------:R-:W-:Y:S01]  /*4eb0*/  ISETP.GT.AND P3, PT, R2, 0x8, PT ;  /* 0x000000080200780c */ /* 0x000fe20003f64270 */
[----:B------:R-:W0:Y:S01]  /*4ec0*/  SHFL.BFLY PT, R4, R21, 0x1, 0x1f ;  /* 0x0c201f0015047f89 */ /* 0x000e2200000e0000 */
[----:B------:R-:W-:-:S02]  /*4ed0*/  FSEL R123, R123, -INF , P2 ;  /* 0xff8000007b7b7808 */ /* 0x000fc40001000000 */
[----:B------:R-:W-:Y:S02]  /*4ee0*/  FMNMX.FTZ R0, R122, R11, !PT ;  /* 0x0000000b7a007209 */ /* 0x000fe40007810000 */
[----:B------:R-:W-:Y:S02]  /*4ef0*/  ISETP.GT.AND P4, PT, R2, 0x9, PT ;  /* 0x000000090200780c */ /* 0x000fe40003f84270 */
[----:B------:R-:W-:Y:S02]  /*4f00*/  FSEL R126, R126, -INF , P3 ;  /* 0xff8000007e7e7808 */ /* 0x000fe40001800000 */
[----:B------:R-:W-:Y:S02]  /*4f10*/  FMNMX.FTZ R15, R123, R0, !PT ;  /* 0x000000007b0f7209 */ /* 0x000fe40007810000 */
[----:B------:R-:W-:Y:S02]  /*4f20*/  ISETP.GT.AND P2, PT, R2, 0x10, PT ;  /* 0x000000100200780c */ /* 0x000fe40003f44270 */
[----:B------:R-:W-:-:S02]  /*4f30*/  FSEL R127, R127, -INF , P4 ;  /* 0xff8000007f7f7808 */ /* 0x000fc40002000000 */
[----:B------:R-:W-:Y:S02]  /*4f40*/  ISETP.GT.AND P3, PT, R2, 0x11, PT ;  /* 0x000000110200780c */ /* 0x000fe40003f64270 */
[----:B------:R-:W-:Y:S02]  /*4f50*/  FSEL R130, R130, -INF , P2 ;  /* 0xff80000082827808 */ /* 0x000fe40001000000 */
[C---:B------:R-:W-:Y:S02]  /*4f60*/  ISETP.GT.AND P2, PT, R2.reuse, 0x18, PT ;  /* 0x000000180200780c */ /* 0x040fe40003f44270 */
[----:B------:R-:W-:Y:S02]  /*4f70*/  FSEL R131, R131, -INF , P3 ;  /* 0xff80000083837808 */ /* 0x000fe40001800000 */
[----:B------:R-:W-:Y:S02]  /*4f80*/  ISETP.GT.AND P3, PT, R2, 0x19, PT ;  /* 0x000000190200780c */ /* 0x000fe40003f64270 */
[----:B0-----:R-:W-:-:S02]  /*4f90*/  FMNMX.FTZ R4, R21, R4, !PT ;  /* 0x0000000415047209 */ /* 0x001fc40007810000 */
[----:B------:R-:W-:Y:S02]  /*4fa0*/  FSEL R134, R134, -INF , P2 ;  /* 0xff80000086867808 */ /* 0x000fe40001000000 */
[C---:B------:R-:W-:Y:S01]  /*4fb0*/  FSETP.NEU.FTZ.AND P1, PT, R4.reuse, -INF , PT ;  /* 0xff8000000400780b */ /* 0x040fe20003f3d000 */
[----:B------:R-:W-:Y:S01]  /*4fc0*/  FMUL.FTZ R14, R4, UR35 ;  /* 0x00000023040e7c20 */ /* 0x000fe20008410000 */
[----:B------:R-:W-:Y:S02]  /*4fd0*/  ISETP.GT.AND P2, PT, R2, 0x20, PT ;  /* 0x000000200200780c */ /* 0x000fe40003f44270 */
[----:B------:R-:W-:Y:S02]  /*4fe0*/  FSEL R135, R135, -INF , P3 ;  /* 0xff80000087877808 */ /* 0x000fe40001800000 */
[----:B------:R-:W-:Y:S02]  /*4ff0*/  FSEL R0, R14, RZ, P1 ;  /* 0x000000ff0e007208 */ /* 0x000fe40000800000 */
[----:B------:R-:W-:-:S02]  /*5000*/  FMNMX.FTZ R14, R126, R15, !PT ;  /* 0x0000000f7e0e7209 */ /* 0x000fc40007810000 */
[----:B------:R-:W-:Y:S01]  /*5010*/  ISETP.GT.AND P3, PT, R2, 0x21, PT ;  /* 0x000000210200780c */ /* 0x000fe20003f64270 */
[--C-:B------:R-:W-:Y:S01]  /*5020*/  FFMA.FTZ R190, R3, UR35, -R0.reuse ;  /* 0x0000002303be7c23 */ /* 0x100fe20008010800 */
[----:B------:R-:W-:Y:S01]  /*5030*/  FMNMX.FTZ R15, R127, R14, !PT ;  /* 0x0000000e7f0f7209 */ /* 0x000fe20007810000 */
[--C-:B------:R-:W-:Y:S01]  /*5040*/  FFMA.FTZ R188, R121, UR35, -R0.reuse ;  /* 0x0000002379bc7c23 */ /* 0x100fe20008010800 */
[----:B------:R-:W-:Y:S01]  /*5050*/  FSEL R138, R138, -INF , P2 ;  /* 0xff8000008a8a7808 */ /* 0x000fe20001000000 */
[--C-:B------:R-:W-:Y:S01]  /*5060*/  FFMA.FTZ R21, R129, UR35, -R0.reuse ;  /* 0x0000002381157c23 */ /* 0x100fe20008010800 */
[----:B------:R-:W-:Y:S01]  /*5070*/  FMNMX.FTZ R14, R130, R15, !PT ;  /* 0x0000000f820e7209 */ /* 0x000fe20007810000 */
[--C-:B------:R-:W-:Y:S01]  /*5080*/  FFMA.FTZ R121, R133, UR35, -R0.reuse ;  /* 0x0000002385797c23 */ /* 0x100fe20008010800 */
        /* <DEDUP_REMOVED lines=39> */
[----:B------:R-:W-:Y:S01]  /*5300*/  FFMA.FTZ R153, R165, UR35, -R0 ;  /* 0x00000023a5997c23 */ /* 0x000fe20008010800 */
[----:B------:R-:W-:Y:S01]  /*5310*/  FMNMX.FTZ R3, R147, R14, !PT ;  /* 0x0000000e93037209 */ /* 0x000fe20007810000 */
[----:B------:R-:W-:Y:S01]  /*5320*/  MUFU.EX2 R13, R13 ;  /* 0x0000000d000d7308 */ /* 0x000fe20000000800 */
[----:B------:R-:W-:-:S02]  /*5330*/  ISETP.GT.AND P2, PT, R2, 0x40, PT ;  /* 0x000000400200780c */ /* 0x000fc40003f44270 */
[----:B------:R-:W-:Y:S02]  /*5340*/  FSEL R151, R151, -INF , P3 ;  /* 0xff80000097977808 */ /* 0x000fe40001800000 */
[----:B------:R-:W-:Y:S02]  /*5350*/  FMNMX.FTZ R14, R150, R3, !PT ;  /* 0x00000003960e7209 */ /* 0x000fe40007810000 */
[----:B------:R-:W-:Y:S01]  /*5360*/  ISETP.GT.AND P3, PT, R2, 0x41, PT ;  /* 0x000000410200780c */ /* 0x000fe20003f64270 */
[----:B------:R-:W-:Y:S01]  /*5370*/  MUFU.EX2 R188, R188 ;  /* 0x000000bc00bc7308 */ /* 0x000fe20000000800 */
[----:B------:R-:W-:Y:S02]  /*5380*/  FSEL R154, R154, -INF , P2 ;  /* 0xff8000009a9a7808 */ /* 0x000fe40001000000 */
[----:B------:R-:W-:Y:S02]  /*5390*/  FMNMX.FTZ R3, R151, R14, !PT ;  /* 0x0000000e97037209 */ /* 0x000fe40007810000 */
[----:B------:R-:W-:-:S02]  /*53a0*/  ISETP.GT.AND P2, PT, R2, 0x48, PT ;  /* 0x000000480200780c */ /* 0x000fc40003f44270 */
[----:B------:R-:W-:Y:S01]  /*53b0*/  FSEL R155, R155, -INF , P3 ;  /* 0xff8000009b9b7808 */ /* 0x000fe20001800000 */
[----:B------:R-:W-:Y:S01]  /*53c0*/  MUFU.EX2 R190, R190 ;  /* 0x000000be00be7308 */ /* 0x000fe20000000800 */
[----:B------:R-:W-:Y:S02]  /*53d0*/  FMNMX.FTZ R14, R154, R3, !PT ;  /* 0x000000039a0e7209 */ /* 0x000fe40007810000 */
[----:B------:R-:W-:Y:S02]  /*53e0*/  ISETP.GT.AND P3, PT, R2, 0x49, PT ;  /* 0x000000490200780c */ /* 0x000fe40003f64270 */
[----:B------:R-:W-:Y:S02]  /*53f0*/  FSEL R158, R158, -INF , P2 ;  /* 0xff8000009e9e7808 */ /* 0x000fe40001000000 */
        /* <DEDUP_REMOVED lines=17> */
[----:B------:R-:W-:-:S02]  /*5510*/  FSEL R167, R167, -INF , P3 ;  /* 0xff800000a7a77808 */ /* 0x000fc40001800000 */
[----:B------:R-:W-:-:S04]  /*5520*/  FMNMX.FTZ R2, R166, R3, !PT ;  /* 0x00000003a6027209 */ /* 0x000fc80007810000 */
        /* <DEDUP_REMOVED lines=18> */
[----:B------:R-:W-:Y:S02]  /*5650*/  FADD.FTZ R2, -R0, R11 ;  /* 0x0000000b00027221 */ /* 0x000fe40000010100 */
[--C-:B------:R-:W-:Y:S01]  /*5660*/  FFMA.FTZ R20, R123, UR35, -R14.reuse ;  /* 0x000000237b147c23 */ /* 0x100fe2000801080e */
[----:B------:R-:W-:Y:S01]  /*5670*/  FSEL R123, R4, RZ, P1 ;  /* 0x000000ff047b7208 */ /* 0x000fe20000800000 */
[--C-:B------:R-:W-:Y:S01]  /*5680*/  FFMA.FTZ R189, R122, UR35, -R14.reuse ;  /* 0x000000237abd7c23 */ /* 0x100fe2000801080e */
[----:B------:R-:W-:Y:S01]  /*5690*/  FMUL.FTZ R2, R2, UR35 ;  /* 0x0000002302027c20 */ /* 0x000fe20008410000 */
        /* <DEDUP_REMOVED lines=24> */
[----:B------:R-:W-:-:S03]  /*5820*/  FFMA.FTZ R166, R166, UR35, -R14 ;  /* 0x00000023a6a67c23 */ /* 0x000fc6000801080e */
[----:B------:R-:W1:Y:S01]  /*5830*/  MUFU.EX2 R2, R2 ;  /* 0x0000000200027308 */ /* 0x000e620000000800 */
[----:B0-----:R-:W-:-:S04]  /*5840*/  FFMA.FTZ R11, R0, R10, R13 ;  /* 0x0000000a000b7223 */ /* 0x001fc8000001000d */
[----:B------:R-:W-:-:S03]  /*5850*/  FADD.FTZ R11, R188, R11 ;  /* 0x0000000bbc0b7221 */ /* 0x000fc60000010000 */
[----:B------:R-:W0:Y:S01]  /*5860*/  MUFU.EX2 R191, R191 ;  /* 0x000000bf00bf7308 */ /* 0x000e220000000800 */
[----:B------:R-:W-:-:S04]  /*5870*/  FADD.FTZ R132, R190, R11 ;  /* 0x0000000bbe847221 */ /* 0x000fc80000010000 */
[----:B------:R-:W-:-:S03]  /*5880*/  FADD.FTZ R11, R15, R132 ;  /* 0x000000840f0b7221 */ /* 0x000fc60000010000 */
[----:B------:R-:W2:Y:S01]  /*5890*/  MUFU.EX2 R120, R120 ;  /* 0x0000007800787308 */ /* 0x000ea20000000800 */
[----:B-1----:R-:W-:Y:S01]  /*58a0*/  FFMA.FTZ R5, R2, R5, R189 ;  /* 0x0000000502057223 */ /* 0x002fe200000100bd */
[----:B------:R-:W-:-:S03]  /*58b0*/  FADD.FTZ R132, R184, R11 ;  /* 0x0000000bb8847221 */ /* 0x000fc60000010000 */
[----:B------:R-:W-:Y:S01]  /*58c0*/  FADD.FTZ R10, R20, R5 ;  /* 0x00000005140a7221 */ /* 0x000fe20000010000 */
        /* <DEDUP_REMOVED lines=70> */
[----:B-1----:R-:W-:Y:S01]  /*5d30*/  FADD.FTZ R5, R14, R5 ;  /* 0x000000050e057221 */ /* 0x002fe20000010000 */
[----:B------:R-:W-:Y:S06]  /*5d40*/  @!P0 BRA `(.L_x_5509) ;  /* 0x0000000000048947 */ /* 0x000fec0003800000 */
[----:B------:R-:W-:Y:S01]  /*5d50*/  BPT.TRAP 0x1 ;  /* 0x000000040000795c */ /* 0x000fe20000300000 */
.L_x_5509:
[----:B------:R-:W0:Y:S01]  /*5d60*/  S2UR UR5, SR_CgaCtaId ;  /* 0x00000000000579c3 */ /* 0x000e220000008800 */
[----:B------:R-:W-:Y:S01]  /*5d70*/  UISETP.GT.AND UP0, UPT, UR4, UR11, UPT ;  /* 0x0000000b0400728c */ /* 0x000fe2000bf04270 */
[----:B------:R-:W-:Y:S01]  /*5d80*/  F2FP.F16.F32.PACK_AB R183, R12, R183 ;  /* 0x000000b70cb7723e */ /* 0x000fe200000000ff */
[----:B------:R-:W-:Y:S01]  /*5d90*/  UIADD3 UR10, UR10, 0x30860, URZ ;  /* 0x000308600a0a7890 */ /* 0x000fe2000fffe03f */
[----:B------:R-:W-:Y:S01]  /*5da0*/  F2FP.F16.F32.PACK_AB R188, R188, R13 ;  /* 0x0000000dbcbc723e */ /* 0x000fe200000000ff */
[----:B------:R-:W-:Y:S01]  /*5db0*/  UIADD3 UR4, UR4, -0x1, URZ ;  /* 0xffffffff04047890 */ /* 0x000fe2000fffe03f */
[----:B------:R-:W-:Y:S01]  /*5dc0*/  F2FP.F16.F32.PACK_AB R189, R20, R189 ;  /* 0x000000bd14bd723e */ /* 0x000fe200000000ff */
[----:B------:R-:W-:Y:S01]  /*5dd0*/  UMOV UR6, UR39 ;  /* 0x0000002700067c82 */ /* 0x000fe20008000000 */
[----:B------:R-:W-:Y:S01]  /*5de0*/  PLOP3.LUT P1, PT, PT, PT, UP0, 0x80, 0x0 ;  /* 0x000000000000781c */ /* 0x000fe20003f2f008 */
        /* <DEDUP_REMOVED lines=26> */
[----:B------:R-:W-:Y:S06]  /*5f90*/  @P1 BRA `(.L_x_5510) ;  /* 0xffffffd800801947 */ /* 0x000fec000383ffff */
.L_x_5499:
[----:B------:R-:W-:-:S13]  /*5fa0*/  ISETP.LE.AND P1, PT, RZ, UR4, PT ;  /* 0x00000004ff007c0c */ /* 0x000fda000bf23270 */
[----:B------:R-:W-:Y:S05]  /*5fb0*/  @!P1 BRA `(.L_x_5511) ;  /* 0x0000001c00b89947 */ /* 0x000fea0003800000 */
[----:B------:R-:W-:Y:S01]  /*5fc0*/  IMAD.MOV.U32 R12, RZ, RZ, R3 ;  /* 0x000000ffff0c7224 */ /* 0x000fe200078e0003 */
[----:B------:R-:W-:Y:S01]  /*5fd0*/  UMOV UR5, UR38 ;  /* 0x0000002600057c82 */ /* 0x000fe20008000000 */
[----:B------:R-:W-:Y:S01]  /*5fe0*/  IMAD.MOV.U32 R11, RZ, RZ, R4 ;  /* 0x000000ffff0b7224 */ /* 0x000fe200078e0004 */
[----:B------:R-:W-:Y:S01]  /*5ff0*/  UMOV UR6, UR39 ;  /* 0x0000002700067c82 */ /* 0x000fe20008000000 */
[----:B------:R-:W-:-:S05]  /*6000*/  ULDC UR11, c[0x0][0x988] ;  /* 0x00026200000b7ab9 */ /* 0x000fca0000000800 */
.L_x_5522:
        /* <DEDUP_REMOVED lines=8> */
.L_x_5512:
[----:B------:R-:W-:Y:S01]  /*6090*/  ULEA UR7, UR39, UR40, 0x3 ;  /* 0x0000002827077291 */ /* 0x000fe2000f8e183f */
[----:B------:R-:W-:-:S05]  /*60a0*/  IMAD.U32 R3, RZ, RZ, UR38 ;  /* 0x00000026ff037e24 */ /* 0x000fca000f8e00ff */
[----:B------:R-:W-:-:S04]  /*60b0*/  SHF.L.U32 R3, R3, 0x1f, RZ ;  /* 0x0000001f03037819 */ /* 0x000fc800000006ff */
[----:B------:R0:W1:Y:S01]  /*60c0*/  SYNCS.PHASECHK.TRANS64.TRYWAIT P1, [UR7+0x30830], R3 ;  /* 0x03083003ff0075a7 */ /* 0x0000620008020147 */
[----:B------:R-:W-:Y:S05]  /*60d0*/  @!P0 BRA `(.L_x_5513) ;  /* 0x0000000000048947 */ /* 0x000fea0003800000 */
[----:B------:R-:W-:Y:S01]  /*60e0*/  BPT.TRAP 0x1 ;  /* 0x000000040000795c */ /* 0x000fe20000300000 */
.L_x_5513:
[----:B-1----:R-:W-:Y:S05]  /*60f0*/  @P1 BRA `(.L_x_5514) ;  /* 0x0000000000081947 */ /* 0x002fea0003800000 */
[----:B------:R-:W1:Y:S02]  /*6100*/  SYNCS.PHASECHK.TRANS64.TRYWAIT P1, [UR7+0x30830], R3 ;  /* 0x03083003ff0075a7 */ /* 0x000e640008020147 */
[----:B-1----:R-:W-:Y:S05]  /*6110*/  @!P1 BRA `(.L_x_5515) ;  /* 0x00000094009c9947 */ /* 0x002fea0003800000 */
.L_x_5514:
        /* <DEDUP_REMOVED lines=175> */
.L_x_5516:
[----:B------:R-:W-:Y:S01]  /*6c10*/  ULEA UR14, UR6, UR40, 0x3 ;  /* 0x00000028060e7291 */ /* 0x000fe2000f8e183f */
[----:B------:R-:W-:-:S05]  /*6c20*/  IMAD.U32 R0, RZ, RZ, UR5 ;  /* 0x00000005ff007e24 */ /* 0x000fca000f8e00ff */
[----:B------:R-:W-:-:S04]  /*6c30*/  SHF.L.U32 R0, R0, 0x1f, RZ ;  /* 0x0000001f00007819 */ /* 0x000fc800000006ff */
[----:B------:R2:W3:Y:S01]  /*6c40*/  SYNCS.PHASECHK.TRANS64.TRYWAIT P1, [UR14+0x30850], R0 ;  /* 0x03085000ff0075a7 */ /* 0x0004e2000802014e */
[----:B------:R-:W-:Y:S05]  /*6c50*/  @!P0 BRA `(.L_x_5517) ;  /* 0x0000000000048947 */ /* 0x000fea0003800000 */
[----:B------:R-:W-:Y:S01]  /*6c60*/  BPT.TRAP 0x1 ;  /* 0x000000040000795c */ /* 0x000fe20000300000 */
.L_x_5517:
[----:B---3--:R-:W-:Y:S05]  /*6c70*/  @P1 BRA `(.L_x_5518) ;  /* 0x0000000000081947 */ /* 0x008fea0003800000 */
[----:B------:R-:W3:Y:S02]  /*6c80*/  SYNCS.PHASECHK.TRANS64.TRYWAIT P1, [UR14+0x30850], R0 ;  /* 0x03085000ff0075a7 */ /* 0x000ee4000802014e */
[----:B---3--:R-:W-:Y:S05]  /*6c90*/  @!P1 BRA `(.L_x_5519) ;  /* 0x0000008800d49947 */ /* 0x008fea0003800000 */
.L_x_5518:
        /* <DEDUP_REMOVED lines=37> */
.L_x_5520:
[----:B0-2---:R-:W-:Y:S01]  /*6ef0*/  FMNMX.FTZ R0, R120, R11, !PT ;  /* 0x0000000b78007209 */ /* 0x005fe20007810000 */
[----:B------:R-:W-:Y:S01]  /*6f00*/  UMOV UR35, UR11 ;  /* 0x0000000b00237c82 */ /* 0x000fe20008000000 */
[----:B------:R-:W-:Y:S01]  /*6f10*/  FMNMX.FTZ R2, R122, R12, !PT ;  /* 0x0000000c7a027209 */ /* 0x000fe20007810000 */
[----:B------:R-:W0:Y:S01]  /*6f20*/  S2UR UR6, SR_CgaCtaId ;  /* 0x00000000000679c3 */ /* 0x000e220000008800 */
[----:B-1----:R-:W-:Y:S01]  /*6f30*/  FMNMX.FTZ R3, R121, R0, !PT ;  /* 0x0000000079037209 */ /* 0x002fe20007810000 */
[----:B------:R-:W-:Y:S01]  /*6f40*/  ULEA UR5, UR10, UR40, 0x3 ;  /* 0x000000280a057291 */ /* 0x000fe2000f8e183f */
[----:B------:R-:W-:Y:S02]  /*6f50*/  FMNMX.FTZ R13, R123, R2, !PT ;  /* 0x000000027b0d7209 */ /* 0x000fe40007810000 */
[----:B------:R-:W-:Y:S01]  /*6f60*/  FMNMX.FTZ R0, R124, R3, !PT ;  /* 0x000000037c007209 */ /* 0x000fe20007810000 */
[----:B------:R-:W-:Y:S01]  /*6f70*/  UIADD3 UR5, UR5, 0x30840, URZ ;  /* 0x0003084005057890 */ /* 0x000fe2000fffe03f */
        /* <DEDUP_REMOVED lines=84> */
[----:B------:R-:W1:Y:S03]  /*74c0*/  MUFU.EX2 R11, R11 ;  /* 0x0000000b000b7308 */ /* 0x000e660000000800 */
[--C-:B------:R-:W-:Y:S01]  /*74d0*/  FFMA.FTZ R189, R122, UR35, -R12.reuse ;  /* 0x000000237abd7c23 */ /* 0x100fe2000801080c */
[--C-:B0-----:R-:W-:Y:S01]  /*74e0*/  FFMA.FTZ R14, R123, UR35, -R12.reuse ;  /* 0x000000237b0e7c23 */ /* 0x101fe2000801080c */
        /* <DEDUP_REMOVED lines=120> */
.L_x_5521:
[----:B------:R-:W0:Y:S01]  /*7c70*/  S2UR UR5, SR_CgaCtaId ;  /* 0x00000000000579c3 */ /* 0x000e220000008800 */
[----:B------:R-:W-:Y:S01]  /*7c80*/  UIADD3 UR14, UR14, 0x30860, URZ ;  /* 0x000308600e0e7890 */ /* 0x000fe2000fffe03f */
[----:B------:R-:W-:Y:S01]  /*7c90*/  ISETP.LT.AND P1, PT, RZ, UR4, PT ;  /* 0x00000004ff007c0c */ /* 0x000fe2000bf21270 */
[----:B------:R-:W-:Y:S01]  /*7ca0*/  UIADD3 UR4, UR4, -0x1, URZ ;  /* 0xffffffff04047890 */ /* 0x000fe2000fffe03f */
[----:B------:R-:W-:Y:S01]  /*7cb0*/  F2FP.F16.F32.PACK_AB R188, R188, R11 ;  /* 0x0000000bbcbc723e */ /* 0x000fe200000000ff */
        /* <DEDUP_REMOVED lines=28> */
[----:B------:R-:W-:Y:S01]  /*7e80*/  MOV R12, R3 ;  /* 0x00000003000c7202 */ /* 0x000fe20000000f00 */
[----:B------:R-:W-:Y:S06]  /*7e90*/  @P1 BRA `(.L_x_5522) ;  /* 0xffffffe0005c1947 */ /* 0x000fec000383ffff */
.L_x_5511:
        /* <DEDUP_REMOVED lines=99> */
.L_x_5523:
[----:B------:R-:W-:Y:S01]  /*84d0*/  ULEA UR5, UR39, UR40, 0x3 ;  /* 0x0000002827057291 */ /* 0x000fe2000f8e183f */
[----:B------:R-:W-:-:S05]  /*84e0*/  IMAD.U32 R0, RZ, RZ, UR38 ;  /* 0x00000026ff007e24 */ /* 0x000fca000f8e00ff */
[----:B------:R-:W-:-:S04]  /*84f0*/  SHF.L.U32 R0, R0, 0x1f, RZ ;  /* 0x0000001f00007819 */ /* 0x000fc800000006ff */
[----:B------:R0:W1:Y:S01]  /*8500*/  SYNCS.PHASECHK.TRANS64.TRYWAIT P1, [UR5+0x30850], R0 ;  /* 0x03085000ff0075a7 */ /* 0x0000620008020145 */
[----:B------:R-:W-:Y:S05]  /*8510*/  @!P0 BRA `(.L_x_5524) ;  /* 0x0000000000048947 */ /* 0x000fea0003800000 */
[----:B------:R-:W-:Y:S01]  /*8520*/  BPT.TRAP 0x1 ;  /* 0x000000040000795c */ /* 0x000fe20000300000 */
.L_x_5524:
[----:B-1----:R-:W-:Y:S05]  /*8530*/  @P1 BRA `(.L_x_5525) ;  /* 0x0000000000081947 */ /* 0x002fea0003800000 */
[----:B------:R-:W1:Y:S02]  /*8540*/  SYNCS.PHASECHK.TRANS64.TRYWAIT P1, [UR5+0x30850], R0 ;  /* 0x03085000ff0075a7 */ /* 0x000e640008020145 */
[----:B-1----:R-:W-:Y:S05]  /*8550*/  @!P1 BRA `(.L_x_5526) ;  /* 0x0000007000bc9947 */ /* 0x002fea0003800000 */
.L_x_5525:
        /* <DEDUP_REMOVED lines=64> */
.L_x_5527:
        /* <DEDUP_REMOVED lines=109> */
.L_x_5491:
        /* <DEDUP_REMOVED lines=10> */
[----:B------:R-:W1:Y:S01]  /*90d0*/  LDC R56, c[0x0][0xbe8] ;  /* 0x0002fa00ff387b82 */ /* 0x000e620000000800 */
[----:B------:R-:W-:Y:S01]  /*90e0*/  F2FP.F16.F32.PACK_AB R6, R7, R6 ;  /* 0x000000060706723e */ /* 0x000fe200000000ff */
[----:B------:R-:W-:Y:S01]  /*90f0*/  ULDC.64 UR8, c[0x0][0xb90] ;  /* 0x0002e40000087ab9 */ /* 0x000fe20000000a00 */
[----:B------:R-:W-:Y:S01]  /*9100*/  F2FP.F16.F32.PACK_AB R7, R154, R33 ;  /* 0x000000219a07723e */ /* 0x000fe200000000ff */
[----:B------:R-:W-:Y:S01]  /*9110*/  USHF.R.S32.HI UR12, URZ, 0x1f, UR61 ;  /* 0x0000001f3f0c7899 */ /* 0x000fe2000801143d */
[----:B------:R-:W-:Y:S02]  /*9120*/  F2FP.F16.F32.PACK_AB R4, R25, R4 ;  /* 0x000000041904723e */ /* 0x000fe400000000ff */
[----:B------:R-:W-:Y:S02]  /*9130*/  R2UR UR11, R192 ;  /* 0x00000000c00b72ca */ /* 0x000fe400000e0000 */
[----:B------:R-:W-:-:S02]  /*9140*/  F2FP.F16.F32.PACK_AB R5, R152, R5 ;  /* 0x000000059805723e */ /* 0x000fc400000000ff */
        /* <DEDUP_REMOVED lines=10> */
[----:B------:R-:W-:-:S02]  /*91f0*/  F2FP.F16.F32.PACK_AB R24, R57, R24 ;  /* 0x000000183918723e */ /* 0x000fc400000000ff */
[----:B------:R-:W-:Y:S01]  /*9200*/  F2FP.F16.F32.PACK_AB R96, R97, R96 ;  /* 0x000000606160723e */ /* 0x000fe200000000ff */
[----:B------:R-:W-:Y:S01]  /*9210*/  UIMAD UR5, UR11, UR9, UR5 ;  /* 0x000000090b0572a4 */ /* 0x000fe2000f8e0205 */
[----:B------:R-:W-:Y:S02]  /*9220*/  F2FP.F16.F32.PACK_AB R97, R99, R98 ;  /* 0x000000626361723e */ /* 0x000fe400000000ff */
[----:B------:R-:W-:Y:S02]  /*9230*/  MOV R48, R52 ;  /* 0x0000003400307202 */ /* 0x000fe40000000f00 */
[----:B0-----:R-:W-:Y:S01]  /*9240*/  MOV R49, R21 ;  /* 0x0000001500317202 */ /* 0x001fe20000000f00 */
[----:B------:R-:W-:Y:S01]  /*9250*/  IMAD R21, R193, 0x40, R16 ;  /* 0x00000040c1157824 */ /* 0x000fe200078e0210 */
[----:B------:R-:W-:Y:S01]  /*9260*/  ULDC.64 UR8, c[0x0][0xb98] ;  /* 0x0002e60000087ab9 */ /* 0x000fe20000000a00 */
[----:B------:R-:W-:Y:S01]  /*9270*/  UIADD3 UR7, UR7, UR5, URZ ;  /* 0x0000000507077290 */ /* 0x000fe2000fffe03f */
[----:B------:R-:W-:Y:S01]  /*9280*/  F2FP.F16.F32.PACK_AB R104, R105, R104 ;  /* 0x000000686968723e */ /* 0x000fe200000000ff */
[--C-:B------:R-:W-:Y:S01]  /*9290*/  IMAD.WIDE R46, R198, 0x2, R48.reuse ;  /* 0x00000002c62e7825 */ /* 0x100fe200078e0230 */
[----:B------:R-:W-:Y:S01]  /*92a0*/  UIMAD UR5, UR12, UR8, URZ ;  /* 0x000000080c0572a4 */ /* 0x000fe2000f8e023f */
[----:B------:R-:W-:Y:S01]  /*92b0*/  F2FP.F16.F32.PACK_AB R98, R101, R100 ;  /* 0x000000646562723e */ /* 0x000fe200000000ff */
[----:B------:R-:W-:Y:S01]  /*92c0*/  UIMAD.WIDE.U32 UR6, UR61, UR8, UR6 ;  /* 0x000000083d0672a5 */ /* 0x000fe2000f8e0006 */
[----:B------:R-:W-:Y:S01]  /*92d0*/  IMAD.WIDE R48, R21, 0x2, R48 ;  /* 0x0000000215307825 */ /* 0x000fe200078e0230 */
[C---:B------:R-:W-:Y:S01]  /*92e0*/  IADD3 R27, P5, R46.reuse, 0x8060, RZ ;  /* 0x000080602e1b7810 */ /* 0x040fe20007fbe0ff */
[----:B------:R-:W-:Y:S01]  /*92f0*/  UIMAD UR5, UR61, UR9, UR5 ;  /* 0x000000093d0572a4 */ /* 0x000fe2000f8e0205 */
[----:B------:R-:W-:-:S02]  /*9300*/  LOP3.LUT R21, R46, 0x380, RZ, 0xc0, !PT ;  /* 0x000003802e157812 */ /* 0x000fc400078ec0ff */
[----:B------:R-:W-:Y:S01]  /*9310*/  LOP3.LUT R26, R27, 0x380, RZ, 0xc0, !PT ;  /* 0x000003801b1a7812 */ /* 0x000fe200078ec0ff */
[----:B------:R-:W-:Y:S01]  /*9320*/  ULDC.64 UR8, c[0x0][0xae8] ;  /* 0x0002ba0000087ab9 */ /* 0x000fe20000000a00 */
        /* <DEDUP_REMOVED lines=19> */
[C---:B------:R-:W-:Y:S02]  /*9460*/  IADD3 R35, P0, R46.reuse, 0x60, RZ ;  /* 0x000000602e237810 */ /* 0x040fe40007f1e0ff */
        /* <DEDUP_REMOVED lines=43> */
[----:B------:R-:W-:Y:S02]  /*9720*/  LOP3.LUT R25, R46, 0x380, RZ, 0xc0, !PT ;  /* 0x000003802e197812 */ /* 0x000fe400078ec0ff */
        /* <DEDUP_REMOVED lines=17> */
[----:B------:R-:W-:Y:S01]  /*9840*/  IADD3.X R75, RZ, R47, RZ, P5, !PT ;  /* 0x0000002fff4b7210 */ /* 0x000fe20002ffe4ff */
[----:B------:R-:W-:Y:S01]  /*9850*/  IMAD.X R47, RZ, RZ, R49, P0 ;  /* 0x000000ffff2f7224 */ /* 0x000fe200000e0631 */
[----:B------:R-:W-:Y:S01]  /*9860*/  MOV R86, R86 ;  /* 0x0000005600567202 */ /* 0x000fe20000000f00 */
[----:B------:R-:W2:Y:S01]  /*9870*/  @P1 LDC R53, c[0x0][0xbf0] ;  /* 0x0002fc00ff351b82 */ /* 0x000ea20000000800 */
[----:B------:R-:W-:-:S02]  /*9880*/  IADD3 R39, P3, R48, 0x7000, RZ ;  /* 0x0000700030277810 */ /* 0x000fc40007f7e0ff */
[----:B------:R-:W-:Y:S02]  /*9890*/  IADD3 R37, P2, R48, 0x6000, RZ ;  /* 0x0000600030257810 */ /* 0x000fe40007f5e0ff */
[----:B------:R-:W-:Y:S02]  /*98a0*/  LOP3.LUT R38, R39, 0x380, RZ, 0xc0, !PT ;  /* 0x0000038027267812 */ /* 0x000fe400078ec0ff */
[----:B------:R-:W-:Y:S01]  /*98b0*/  MOV R78, R78 ;  /* 0x0000004e004e7202 */ /* 0x000fe20000000f00 */
[----:B0-----:R-:W-:Y:S01]  /*98c0*/  @P1 IMAD.HI.U32 R4, R26, R25, RZ ;  /* 0x000000191a041227 */ /* 0x001fe200078e00ff */
[----:B------:R-:W-:Y:S02]  /*98d0*/  F2FP.F16.F32.PACK_AB R5, R144, R135 ;  /* 0x000000879005723e */ /* 0x000fe400000000ff */
[----:B------:R-:W-:Y:S02]  /*98e0*/  F2FP.F16.F32.PACK_AB R6, R120, R3 ;  /* 0x000000037806723e */ /* 0x000fe400000000ff */
[----:B------:R-:W-:-:S02]  /*98f0*/  F2FP.F16.F32.PACK_AB R7, R145, R136 ;  /* 0x000000889107723e */ /* 0x000fc400000000ff */
        /* <DEDUP_REMOVED lines=10> */
[----:B------:R-:W-:-:S02]  /*99a0*/  LOP3.LUT R36, R37, 0x380, RZ, 0xc0, !PT ;  /* 0x0000038025247812 */ /* 0x000fc400078ec0ff */
[----:B------:R-:W-:Y:S01]  /*99b0*/  MOV R74, R74 ;  /* 0x0000004a004a7202 */ /* 0x000fe20000000f00 */
[----:B------:R3:W-:Y:S01]  /*99c0*/  STSM.16.M88.4 [R82], R12 ;  /* 0x0000000c52007844 */ /* 0x0007e20000000200 */
[----:B------:R-:W-:Y:S02]  /*99d0*/  SHF.R.U64 R38, R38, 0x3, RZ ;  /* 0x0000000326267819 */ /* 0x000fe400000012ff */
[----:B------:R-:W-:Y:S01]  /*99e0*/  SHF.R.U64 R36, R36, 0x3, RZ ;  /* 0x0000000324247819 */ /* 0x000fe200000012ff */
[----:B------:R4:W-:Y:S01]  /*99f0*/  STSM.16.M88.4 [R78], R24 ;  /* 0x000000184e007844 */ /* 0x0009e20000000200 */
[----:B------:R-:W-:Y:S01]  /*9a00*/  LOP3.LUT R38, R38, R39, RZ, 0x3c, !PT ;  /* 0x0000002726267212 */ /* 0x000fe200078e3cff */
[----:B------:R-:W-:Y:S01]  /*9a10*/  IMAD.X R39, RZ, RZ, R49, P3 ;  /* 0x000000ffff277224 */ /* 0x000fe200018e0631 */
[----:B------:R-:W-:Y:S02]  /*9a20*/  LOP3.LUT R36, R36, R37, RZ, 0x3c, !PT ;  /* 0x0000002524247212 */ /* 0x000fe400078e3cff */
[----:B0-----:R-:W-:-:S02]  /*9a30*/  F2FP.F16.F32.PACK_AB R4, R65, R64 ;  /* 0x000000404104723e */ /* 0x001fc400000000ff */
[----:B------:R-:W-:Y:S02]  /*9a40*/  F2FP.F16.F32.PACK_AB R5, R140, R131 ;  /* 0x000000838c05723e */ /* 0x000fe400000000ff */
[----:B-1----:R-:W-:Y:S01]  /*9a50*/  MOV R10, UR5 ;  /* 0x00000005000a7c02 */ /* 0x002fe20008000f00 */
[----:B------:R-:W-:Y:S01]  /*9a60*/  ULDC UR5, c[0x0][0xa88] ;  /* 0x0002a20000057ab9 */ /* 0x000fe20000000800 */
[----:B------:R-:W-:Y:S01]  /*9a70*/  SHF.R.S32.HI R9, RZ, 0x1f, R50 ;  /* 0x0000001fff097819 */ /* 0x000fe20000011432 */
[----:B---3--:R-:W-:Y:S01]  /*9a80*/  VIADD R14, R197, UR42 ;  /* 0x0000002ac50e7c36 */ /* 0x008fe20008000000 */
[----:B------:R-:W-:Y:S02]  /*9a90*/  IADD3 R12, P0, R50, UR6, RZ ;  /* 0x00000006320c7c10 */ /* 0x000fe4000ff1e0ff */
[----:B------:R-:W-:Y:S02]  /*9aa0*/  SHF.R.S32.HI R8, RZ, 0x1f, R3 ;  /* 0x0000001fff087819 */ /* 0x000fe40000011403 */
[----:B------:R-:W-:Y:S01]  /*9ab0*/  IADD3.X R13, R9, UR7, R10, P0, !PT ;  /* 0x00000007090d7c10 */ /* 0x000fe200087fe40a */
[----:B------:R-:W-:Y:S01]  /*9ac0*/  ULDC.64 UR6, c[0x0][0xb88] ;  /* 0x0002e20000067ab9 */ /* 0x000fe20000000a00 */
[----:B------:R-:W-:Y:S01]  /*9ad0*/  F2FP.F16.F32.PACK_AB R6, R69, R68 ;  /* 0x000000444506723e */ /* 0x000fe200000000ff */
[----:B------:R-:W-:Y:S01]  /*9ae0*/  IMAD R8, R8, UR6, RZ ;  /* 0x0000000608087c24 */ /* 0x000fe2000f8e02ff */
[----:B------:R-:W-:Y:S01]  /*9af0*/  F2FP.F16.F32.PACK_AB R7, R132, R129 ;  /* 0x000000818407723e */ /* 0x000fe200000000ff */
[----:B------:R-:W-:Y:S01]  /*9b00*/  IMAD.WIDE.U32 R12, R3, UR6, R12 ;  /* 0x00000006030c7c25 */ /* 0x000fe2000f8e000c */
[----:B------:R-:W-:-:S02]  /*9b10*/  LOP3.LUT P0, RZ, R195, 0x3, RZ, 0xc0, !PT ;  /* 0x00000003c3ff7812 */ /* 0x000fc4000780c0ff */
[----:B------:R-:W-:Y:S01]  /*9b20*/  IADD3.X R37, RZ, R49, RZ, P2, !PT ;  /* 0x00000031ff257210 */ /* 0x000fe200017fe4ff */
[----:B------:R-:W-:Y:S01]  /*9b30*/  IMAD R15, R3, UR7, R8 ;  /* 0x00000007030f7c24 */ /* 0x000fe2000f8e0208 */
[----:B------:R0:W-:Y:S01]  /*9b40*/  STSM.16.M88.4 [R74], R4 ;  /* 0x000000044a007844 */ /* 0x0001e20000000200 */
[----:B------:R-:W-:Y:S01]  /*9b50*/  ULDC.64 UR6, c[0x0][0xb50] ;  /* 0x0002d40000067ab9 */ /* 0x000fe20000000a00 */
[----:B------:R-:W-:Y:S01]  /*9b60*/  IMAD R3, R56, UR5, RZ ;  /* 0x0000000538037c24 */ /* 0x000fe2000f8e02ff */
[----:B----4-:R-:W-:Y:S02]  /*9b70*/  LEA R24, P3, R12, UR6, 0x2 ;  /* 0x000000060c187c11 */ /* 0x010fe4000f8610ff */
[----:B------:R-:W-:Y:S02]  /*9b80*/  MOV R70, R70 ;  /* 0x0000004600467202 */ /* 0x000fe40000000f00 */
[----:B------:R-:W-:Y:S01]  /*9b90*/  ISETP.GE.OR P2, PT, R14, R3, P0 ;  /* 0x000000030e00720c */ /* 0x000fe20000746670 */
[----:B------:R-:W-:Y:S01]  /*9ba0*/  SHFL.IDX PT, R68, R24, RZ, 0x1c1f ;  /* 0x001c1fff18447589 */ /* 0x000fe200000e0000 */
[----:B------:R-:W-:-:S02]  /*9bb0*/  F2FP.F16.F32.PACK_AB R8, R73, R72 ;  /* 0x000000484908723e */ /* 0x000fc400000000ff */
[----:B------:R-:W-:Y:S02]  /*9bc0*/  F2FP.F16.F32.PACK_AB R9, R128, R127 ;  /* 0x0000007f8009723e */ /* 0x000fe400000000ff */
[----:B------:R-:W-:Y:S02]  /*9bd0*/  F2FP.F16.F32.PACK_AB R10, R77, R76 ;  /* 0x0000004c4d0a723e */ /* 0x000fe400000000ff */
[----:B------:R-:W-:Y:S01]  /*9be0*/  F2FP.F16.F32.PACK_AB R11, R130, R125 ;  /* 0x0000007d820b723e */ /* 0x000fe200000000ff */
[----:B0-----:R-:W-:Y:S01]  /*9bf0*/  VIADD R4, R14, 0x8 ;  /* 0x000000080e047836 */ /* 0x001fe20000000000 */
[----:B------:R-:W-:Y:S01]  /*9c00*/  MOV R62, R62 ;  /* 0x0000003e003e7202 */ /* 0x000fe20000000f00 */
[----:B------:R-:W-:Y:S01]  /*9c10*/  IMAD.IADD R5, R13, 0x1, R15 ;  /* 0x000000010d057824 */ /* 0x000fe200078e020f */
[----:B------:R-:W-:Y:S01]  /*9c20*/  F2FP.F16.F32.PACK_AB R6, R85, R84 ;  /* 0x000000545506723e */ /* 0x000fe200000000ff */
[----:B------:R-:W-:Y:S01]  /*9c30*/  STSM.16.M88.4 [R70], R8 ;  /* 0x0000000846007844 */ /* 0x000fe20000000200 */
[----:B------:R-:W-:-:S02]  /*9c40*/  ISETP.GE.OR P0, PT, R4, R3, P0 ;  /* 0x000000030400720c */ /* 0x000fc40000706670 */
[----:B------:R-:W-:Y:S01]  /*9c50*/  LEA.HI.X R25, R12, UR7, R5, 0x2, P3 ;  /* 0x000000070c197c11 */ /* 0x000fe200098f1405 */
[----:B------:R-:W-:Y:S01]  /*9c60*/  SHFL.IDX PT, R70, R24, 0x1, 0x1c1f ;  /* 0x003c1f0018467f89 */ /* 0x000fe200000e0000 */
[----:B------:R-:W-:Y:S02]  /*9c70*/  F2FP.F16.F32.PACK_AB R4, R81, R80 ;  /* 0x000000505104723e */ /* 0x000fe400000000ff */
[----:B------:R-:W-:Y:S01]  /*9c80*/  F2FP.F16.F32.PACK_AB R5, R121, R126 ;  /* 0x0000007e7905723e */ /* 0x000fe200000000ff */
[----:B------:R-:W0:Y:S01]  /*9c90*/  SHFL.IDX PT, R69, R25, RZ, 0x1c1f ;  /* 0x001c1fff19457589 */ /* 0x000e2200000e0000 */
[----:B------:R-:W-:Y:S02]  /*9ca0*/  F2FP.F16.F32.PACK_AB R7, R123, R124 ;  /* 0x0000007c7b07723e */ /* 0x000fe400000000ff */
[----:B------:R-:W-:Y:S01]  /*9cb0*/  MOV R58, R58 ;  /* 0x0000003a003a7202 */ /* 0x000fe20000000f00 */
[----:B------:R-:W1:Y:S01]  /*9cc0*/  SHFL.IDX PT, R71, R25, 0x1, 0x1c1f ;  /* 0x003c1f0019477f89 */ /* 0x000e6200000e0000 */
[----:B------:R-:W-:-:S02]  /*9cd0*/  F2FP.F16.F32.PACK_AB R12, R89, R88 ;  /* 0x00000058590c723e */ /* 0x000fc400000000ff */
[----:B------:R-:W-:Y:S01]  /*9ce0*/  F2FP.F16.F32.PACK_AB R13, R91, R90 ;  /* 0x0000005a5b0d723e */ /* 0x000fe200000000ff */
[----:B------:R-:W-:Y:S01]  /*9cf0*/  STSM.16.M88.4 [R62], R4 ;  /* 0x000000043e007844 */ /* 0x000fe20000000200 */
[----:B------:R-:W-:Y:S02]  /*9d00*/  F2FP.F16.F32.PACK_AB R14, R93, R92 ;  /* 0x0000005c5d0e723e */ /* 0x000fe400000000ff */
[----:B------:R-:W-:Y:S02]  /*9d10*/  F2FP.F16.F32.PACK_AB R15, R95, R94 ;  /* 0x0000005e5f0f723e */ /* 0x000fe400000000ff */
[----:B------:R-:W-:Y:S02]  /*9d20*/  MOV R54, R54 ;  /* 0x0000003600367202 */ /* 0x000fe40000000f00 */
[----:B------:R-:W-:Y:S01]  /*9d30*/  F2FP.F16.F32.PACK_AB R99, R103, R102 ;  /* 0x000000666763723e */ /* 0x000fe200000000ff */
[----:B------:R-:W-:Y:S01]  /*9d40*/  STSM.16.M88.4 [R58], R12 ;  /* 0x0000000c3a007844 */ /* 0x000fe20000000200 */
        /* <DEDUP_REMOVED lines=20> */
[--C-:B------:R-:W-:Y:S01]  /*9e90*/  IMAD.X R29, RZ, RZ, R49.reuse, P5 ;  /* 0x000000ffff1d7224 */ /* 0x100fe200028e0631 */
[----:B------:R-:W-:Y:S02]  /*9ea0*/  LOP3.LUT R30, R31, 0x380, RZ, 0xc0, !PT ;  /* 0x000003801f1e7812 */ /* 0x000fe400078ec0ff */
[----:B------:R-:W-:Y:S01]  /*9eb0*/  IADD3 R43, P5, R48, 0x9000, RZ ;  /* 0x00009000302b7810 */ /* 0x000fe20007fbe0ff */
[----:B------:R-:W-:Y:S01]  /*9ec0*/  UIMAD UR5, UR10, UR8, URZ ;  /* 0x000000080a0572a4 */ /* 0x000fe2000f8e023f */
[----:B------:R-:W-:Y:S02]  /*9ed0*/  SHF.R.U64 R30, R30, 0x3, RZ ;  /* 0x000000031e1e7819 */ /* 0x000fe400000012ff */
[----:B------:R-:W-:Y:S01]  /*9ee0*/  LOP3.LUT R42, R43, 0x380, RZ, 0xc0, !PT ;  /* 0x000003802b2a7812 */ /* 0x000fe200078ec0ff */
[----:B0-----:R0:W-:Y:S01]  /*9ef0*/  @!P2 ST.E desc[UR36][R68.64], R0 ;  /* 0x000000004400a985 */ /* 0x0011e2000c101924 */
[----:B------:R-:W-:Y:S01]  /*9f00*/  LOP3.LUT R30, R30, R31, RZ, 0x3c, !PT ;  /* 0x0000001f1e1e7212 */ /* 0x000fe200078e3cff */
[----:B------:R-:W-:Y:S01]  /*9f10*/  IMAD.X R31, RZ, RZ, R49, P6 ;  /* 0x000000ffff1f7224 */ /* 0x000fe200030e0631 */
[----:B------:R-:W-:Y:S01]  /*9f20*/  SHF.R.U64 R42, R42, 0x3, RZ ;  /* 0x000000032a2a7819 */ /* 0x000fe200000012ff */
[----:B-1----:R1:W-:Y:S01]  /*9f30*/  @!P0 ST.E desc[UR36][R70.64], R2 ;  /* 0x0000000246008985 */ /* 0x0023e2000c101924 */
[----:B------:R-:W-:Y:S01]  /*9f40*/  UIMAD.WIDE.U32 UR6, UR11, UR8, URZ ;  /* 0x000000080b0672a5 */ /* 0x000fe2000f8e003f */
[----:B------:R-:W-:-:S02]  /*9f50*/  IADD3 R41, P4, R48, 0x8000, RZ ;  /* 0x0000800030297810 */ /* 0x000fc40007f9e0ff */
[----:B------:R3:W5:Y:S01]  /*9f60*/  LD.E.128 R24, desc[UR36][R20.64] ;  /* 0x0000002414187980 */ /* 0x000762000c101d00 */
[----:B------:R-:W-:Y:S01]  /*9f70*/  UIMAD UR5, UR11, UR9, UR5 ;  /* 0x000000090b0572a4 */ /* 0x000fe2000f8e0205 */
[----:B------:R-:W-:Y:S01]  /*9f80*/  IADD3 R45, P6, R48, 0xa000, RZ ;  /* 0x0000a000302d7810 */ /* 0x000fe20007fde0ff */
[----:B0-----:R-:W-:Y:S01]  /*9f90*/  IMAD R0, R23, 0x20, R193 ;  /* 0x0000002017007824 */ /* 0x001fe200078e02c1 */
[----:B------:R-:W-:Y:S01]  /*9fa0*/  ULDC.64 UR10, c[0x0][0xaf0] ;  /* 0x0002bc00000a7ab9 */ /* 0x000fe20000000a00 */
[----:B------:R-:W-:Y:S01]  /*9fb0*/  LOP3.LUT R42, R42, R43, RZ, 0x3c, !PT ;  /* 0x0000002b2a2a7212 */ /* 0x000fe200078e3cff */
[----:B------:R0:W5:Y:S01]  /*9fc0*/  LD.E.128 R8, desc[UR36][R28.64] ;  /* 0x000000241c087980 */ /* 0x000162000c101d00 */
[----:B------:R-:W-:Y:S01]  /*9fd0*/  LOP3.LUT R40, R41, 0x380, RZ, 0xc0, !PT ;  /* 0x0000038029287812 */ /* 0x000fe200078ec0ff */
[----:B---3--:R-:W3:Y:S01]  /*9fe0*/  @P1 LDC R21, c[0x0][0xbec] ;  /* 0x0002fb00ff151b82 */ /* 0x008ee20000000800 */
[----:B-1----:R-:W-:Y:S01]  /*9ff0*/  VIADD R2, R0, UR42 ;  /* 0x0000002a00027c36 */ /* 0x002fe20008000000 */
[----:B------:R-:W-:Y:S01]  /*a000*/  UIMAD UR8, UR12, UR10, URZ ;  /* 0x0000000a0c0872a4 */ /* 0x000fe2000f8e023f */
[----:B------:R-:W-:Y:S01]  /*a010*/  LOP3.LUT R44, R45, 0x380, RZ, 0xc0, !PT ;  /* 0x000003802d2c7812 */ /* 0x000fe200078ec0ff */
[----:B------:R-:W-:Y:S01]  /*a020*/  UIADD3 UR7, UR7, UR5, URZ ;  /* 0x0000000507077290 */ /* 0x000fe2000fffe03f */
[----:B------:R-:W-:Y:S01]  /*a030*/  LOP3.LUT R43, R48, 0x380, RZ, 0xc0, !PT ;  /* 0x00000380302b7812 */ /* 0x000fe200078ec0ff */
[----:B------:R1:W5:Y:S01]  /*a040*/  LD.E.128 R4, desc[UR36][R30.64] ;  /* 0x000000241e047980 */ /* 0x000362000c101d00 */
[----:B0-----:R-:W-:Y:S01]  /*a050*/  IMAD.MOV.U32 R29, RZ, RZ, R2 ;  /* 0x000000ffff1d7224 */ /* 0x001fe200078e0002 */
[----:B------:R-:W-:Y:S01]  /*a060*/  UIMAD UR5, UR61, UR11, UR8 ;  /* 0x0000000b3d0572a4 */ /* 0x000fe2000f8e0208 */
[----:B------:R-:W-:Y:S01]  /*a070*/  SHF.R.U64 R40, R40, 0x3, RZ ;  /* 0x0000000328287819 */ /* 0x000fe200000012ff */
[----:B------:R-:W-:Y:S01]  /*a080*/  UIMAD.WIDE.U32 UR6, UR61, UR10, UR6 ;  /* 0x0000000a3d0672a5 */ /* 0x000fe2000f8e0006 */
[----:B------:R-:W-:Y:S01]  /*a090*/  SHF.R.U64 R44, R44, 0x3, RZ ;  /* 0x000000032c2c7819 */ /* 0x000fe200000012ff */
[----:B------:R-:W-:Y:S01]  /*a0a0*/  ULDC.64 UR8, c[0x0][0xae0] ;  /* 0x0002b80000087ab9 */ /* 0x000fe20000000a00 */
[----:B------:R-:W-:Y:S01]  /*a0b0*/  SHF.R.U64 R43, R43, 0x3, RZ ;  /* 0x000000032b2b7819 */ /* 0x000fe200000012ff */
[----:B------:R-:W-:Y:S01]  /*a0c0*/  UIADD3 UR5, UR7, UR5, URZ ;  /* 0x0000000507057290 */ /* 0x000fe2000fffe03f */
[----:B------:R-:W-:Y:S01]  /*a0d0*/  LOP3.LUT R40, R40, R41, RZ, 0x3c, !PT ;  /* 0x0000002928287212 */ /* 0x000fe200078e3cff */
[--C-:B------:R-:W-:Y:S01]  /*a0e0*/  IMAD.X R41, RZ, RZ, R49.reuse, P4 ;  /* 0x000000ffff297224 */ /* 0x100fe200020e0631 */
[----:B------:R-:W-:Y:S01]  /*a0f0*/  LOP3.LUT R44, R44, R45, RZ, 0x3c, !PT ;  /* 0x0000002d2c2c7212 */ /* 0x000fe200078e3cff */
[--C-:B------:R-:W-:Y:S01]  /*a100*/  IMAD.X R45, RZ, RZ, R49.reuse, P6 ;  /* 0x000000ffff2d7224 */ /* 0x100fe200030e0631 */
[----:B------:R-:W-:Y:S01]  /*a110*/  LOP3.LUT R48, R43, R48, RZ, 0x3c, !PT ;  /* 0x000000302b307212 */ /* 0x000fe200078e3cff */
[----:B------:R-:W-:Y:S01]  /*a120*/  IMAD.X R43, RZ, RZ, R49, P5 ;  /* 0x000000ffff2b7224 */ /* 0x000fe200028e0631 */
[----:B------:R0:W5:Y:S01]  /*a130*/  LD.E.128 R72, desc[UR36][R32.64] ;  /* 0x0000002420487980 */ /* 0x000162000c101d00 */
[----:B---3--:R-:W-:-:S03]  /*a140*/  @P1 IMAD.HI.U32 R0, R2, R21, RZ ;  /* 0x0000001502001227 */ /* 0x008fc600078e00ff */
[----:B------:R-:W5:Y:S02]  /*a150*/  LD.E.128 R48, desc[UR36][R48.64] ;  /* 0x0000002430307980 */ /* 0x000f64000c101d00 */
[----:B--2---:R-:W-:Y:S01]  /*a160*/  @P1 SHF.R.U32.HI R29, RZ, R53, R0 ;  /* 0x00000035ff1d1219 */ /* 0x004fe20000011600 */
[----:B------:R-:W-:Y:S01]  /*a170*/  IMAD.U32 R20, RZ, RZ, UR6 ;  /* 0x00000006ff147e24 */ /* 0x000fe2000f8e00ff */
[----:B------:R2:W5:Y:S02]  /*a180*/  LD.E.128 R64, desc[UR36][R34.64] ;  /* 0x0000002422407980 */ /* 0x000564000c101d00 */
[--C-:B------:R-:W-:Y:S01]  /*a190*/  SHF.R.S32.HI R0, RZ, 0x1f, R29.reuse ;  /* 0x0000001fff007819 */ /* 0x100fe2000001141d */
[----:B-1----:R-:W-:Y:S01]  /*a1a0*/  IMAD.MOV R31, RZ, RZ, -R29 ;  /* 0x000000ffff1f7224 */ /* 0x002fe200078e0a1d */
[----:B------:R-:W-:Y:S01]  /*a1b0*/  MOV R21, UR7 ;  /* 0x0000000700157c02 */ /* 0x000fe20008000f00 */
[----:B------:R-:W-:Y:S01]  /*a1c0*/  IMAD.U32 R21, RZ, RZ, UR5 ;  /* 0x00000005ff157e24 */ /* 0x000fe2000f8e00ff */
[----:B------:R1:W5:Y:S01]  /*a1d0*/  LD.E.128 R60, desc[UR36][R36.64] ;  /* 0x00000024243c7980 */ /* 0x000362000c101d00 */
[----:B------:R-:W-:Y:S01]  /*a1e0*/  IMAD R0, R0, UR8, RZ ;  /* 0x0000000800007c24 */ /* 0x000fe2000f8e02ff */
[----:B------:R-:W-:Y:S01]  /*a1f0*/  ULDC.64 UR6, c[0x0][0xad8] ;  /* 0x0002b60000067ab9 */ /* 0x000fe20000000a00 */
[----:B------:R-:W-:Y:S01]  /*a200*/  IMAD R31, R56, R31, R2 ;  /* 0x0000001f381f7224 */ /* 0x000fe200078e0202 */
[----:B------:R1:W5:Y:S01]  /*a210*/  LD.E.128 R12, desc[UR36][R38.64] ;  /* 0x00000024260c7980 */ /* 0x000362000c101d00 */
[----:B0-----:R-:W-:-:S03]  /*a220*/  IMAD R33, R29, UR9, R0 ;  /* 0x000000091d217c24 */ /* 0x001fc6000f8e0200 */
[----:B------:R1:W5:Y:S01]  /*a230*/  LD.E.128 R84, desc[UR36][R40.64] ;  /* 0x0000002428547980 */ /* 0x000362000c101d00 */
[----:B------:R-:W-:-:S03]  /*a240*/  SHF.R.S32.HI R0, RZ, 0x1f, R31 ;  /* 0x0000001fff007819 */ /* 0x000fc6000001141f */
[----:B------:R1:W5:Y:S01]  /*a250*/  LD.E.128 R80, desc[UR36][R42.64] ;  /* 0x000000242a507980 */ /* 0x000362000c101d00 */
[----:B------:R-:W-:-:S03]  /*a260*/  IMAD.WIDE.U32 R20, R29, UR8, R20 ;  /* 0x000000081d147c25 */ /* 0x000fc6000f8e0014 */
[----:B------:R1:W5:Y:S04]  /*a270*/  LD.E.128 R76, desc[UR36][R44.64] ;  /* 0x000000242c4c7980 */ /* 0x000368000c101d00 */
[----:B------:R1:W5:Y:S01]  /*a280*/  LD.E.128 R68, desc[UR36][R46.64] ;  /* 0x000000242e447980 */ /* 0x000362000c101d00 */
        /* <DEDUP_REMOVED lines=8> */
[----:B--2---:R-:W-:Y:S02]  /*a310*/  VIADD R34, R193, UR42 ;  /* 0x0000002ac1227c36 */ /* 0x004fe40008000000 */
[C---:B------:R-:W-:Y:S02]  /*a320*/  IMAD R29, R31.reuse, UR7, R2 ;  /* 0x000000071f1d7c24 */ /* 0x040fe4000f8e0202 */
[----:B------:R-:W-:Y:S01]  /*a330*/  IMAD.WIDE.U32 R20, R31, UR6, R20 ;  /* 0x000000061f147c25 */ /* 0x000fe2000f8e0014 */
[----:B------:R-:W-:Y:S01]  /*a340*/  ISETP.GE.AND P2, PT, R34, R3, PT ;  /* 0x000000032200720c */ /* 0x000fe20003f46270 */
[----:B------:R-:W-:Y:S02]  /*a350*/  ULDC.64 UR6, c[0x0][0xa80] ;  /* 0x0002a00000067ab9 */ /* 0x000fe40000000a00 */
[----:B------:R-:W-:Y:S01]  /*a360*/  IMAD.IADD R21, R21, 0x1, R29 ;  /* 0x0000000115157824 */ /* 0x000fe200078e021d */
[----:B------:R-:W-:Y:S01]  /*a370*/  LEA R2, P3, R20, UR6, 0x1 ;  /* 0x0000000614027c11 */ /* 0x000fe2000f8608ff */
[----:B------:R-:W-:-:S02]  /*a380*/  VIADD R52, R52, 0x30820 ;  /* 0x0003082034347836 */ /* 0x000fc40000000000 */
[----:B------:R-:W-:Y:S01]  /*a390*/  VIADD R0, R34, 0x20 ;  /* 0x0000002022007836 */ /* 0x000fe20000000000 */
[----:B------:R-:W-:Y:S02]  /*a3a0*/  LEA.HI.X R32, R20, UR7, R21, 0x1, P3 ;  /* 0x0000000714207c11 */ /* 0x000fe400098f0c15 */
[----:B------:R-:W-:Y:S02]  /*a3b0*/  PRMT R52, RZ, 0x654, R52 ;  /* 0x00000654ff347816 */ /* 0x000fe40000000034 */
[-C--:B------:R-:W-:Y:S01]  /*a3c0*/  ISETP.GE.AND P1, PT, R0, R3.reuse, PT ;  /* 0x000000030000720c */ /* 0x080fe20003f26270 */
[----:B------:R-:W-:Y:S01]  /*a3d0*/  VIADD R0, R34, 0x40 ;  /* 0x0000004022007836 */ /* 0x000fe20000000000 */
[----:B0-----:R1:W-:Y:S01]  /*a3e0*/  SYNCS.ARRIVE.TRANS64.RED.A1T0 RZ, [R52+URZ], RZ ;  /* 0x000000ff34ff79a7 */ /* 0x0013e2000810043f */
[----:B------:R1:W0:Y:S01]  /*a3f0*/  SHFL.IDX PT, R29, R2, RZ, 0x181f ;  /* 0x00181fff021d7589 */ /* 0x00022200000e0000 */
[----:B------:R-:W-:Y:S03]  /*a400*/  BSSY B1, `(.L_x_5530) ;  /* 0x0000011000017945 */ /* 0x000fe60003800000 */
[----:B------:R1:W2:Y:S01]  /*a410*/  SHFL.IDX PT, R31, R32, RZ, 0x181f ;  /* 0x00181fff201f7589 */ /* 0x0002a200000e0000 */
[----:B------:R-:W-:Y:S01]  /*a420*/  ISETP.GE.AND P0, PT, R0, R3, PT ;  /* 0x000000030000720c */ /* 0x000fe20003f06270 */
[----:B------:R-:W-:-:S12]  /*a430*/  @P2 BRA `(.L_x_5531) ;  /* 0x0000000000342947 */ /* 0x000fd80003800000 */
[----:B------:R-:W-:Y:S02]  /*a440*/  ULDC UR5, c[0x0][0xac8] ;  /* 0x0002b20000057ab9 */ /* 0x000fe40000000800 */
[----:B------:R-:W-:Y:S02]  /*a450*/  ISETP.GE.AND P4, PT, R16, UR5, PT ;  /* 0x0000000510007c0c */ /* 0x000fe4000bf86270 */
[----:B------:R-:W-:Y:S02]  /*a460*/  ISETP.GE.AND P3, PT, R19, UR5, PT ;  /* 0x0000000513007c0c */ /* 0x000fe4000bf66270 */
[----:B------:R-:W-:-:S09]  /*a470*/  ISETP.GE.AND P2, PT, R22, UR5, PT ;  /* 0x0000000516007c0c */ /* 0x000fd2000bf46270 */
[CC--:B0-----:R-:W-:Y:S02]  /*a480*/  @!P4 LEA R20, P6, R16.reuse, R29.reuse, 0x1 ;  /* 0x0000001d1014c211 */ /* 0x0c1fe400078c08ff */
[C---:B------:R-:W-:Y:S02]  /*a490*/  @!P3 LEA R28, P5, R19.reuse, R29, 0x1 ;  /* 0x0000001d131cb211 */ /* 0x040fe400078a08ff */
[----:B--2---:R-:W-:Y:S02]  /*a4a0*/  @!P4 LEA.HI.X R21, R16, R31, R202, 0x1, P6 ;  /* 0x0000001f1015c211 */ /* 0x004fe400030f0cca */
[C---:B------:R-:W-:Y:S02]  /*a4b0*/  @!P2 LEA R30, P6, R22.reuse, R29, 0x1 ;  /* 0x0000001d161ea211 */ /* 0x040fe400078c08ff */
[-C--:B------:R-:W-:Y:S01]  /*a4c0*/  @!P3 LEA.HI.X R29, R19, R31.reuse, R201, 0x1, P5 ;  /* 0x0000001f131db211 */ /* 0x080fe200028f0cc9 */
[----:B-----5:R3:W-:Y:S01]  /*a4d0*/  @!P4 ST.E.128 desc[UR36][R20.64], R48 ;  /* 0x000000301400c985 */ /* 0x0207e2000c101d24 */
[----:B------:R-:W-:-:S03]  /*a4e0*/  @!P2 LEA.HI.X R31, R22, R31, R200, 0x1, P6 ;  /* 0x0000001f161fa211 */ /* 0x000fc600030f0cc8 */
[----:B------:R3:W-:Y:S04]  /*a4f0*/  @!P3 ST.E.128 desc[UR36][R28.64], R72 ;  /* 0x000000481c00b985 */ /* 0x0007e8000c101d24 */
[----:B------:R3:W-:Y:S02]  /*a500*/  @!P2 ST.E.128 desc[UR36][R30.64], R84 ;  /* 0x000000541e00a985 */ /* 0x0007e4000c101d24 */
.L_x_5531:
[----:B------:R-:W-:Y:S05]  /*a510*/  BSYNC B1 ;  /* 0x0000000000017941 */ /* 0x000fea0003800000 */
.L_x_5530:
[----:B--23--:R2:W3:Y:S01]  /*a520*/  SHFL.IDX PT, R31, R32, 0x1, 0x181f ;  /* 0x00381f00201f7f89 */ /* 0x00c4e200000e0000 */
[----:B------:R-:W-:Y:S03]  /*a530*/  BSSY B1, `(.L_x_5532) ;  /* 0x0000010000017945 */ /* 0x000fe60003800000 */
[----:B------:R2:W4:Y:S01]  /*a540*/  SHFL.IDX PT, R21, R2, 0x1, 0x181f ;  /* 0x00381f0002157f89 */ /* 0x00052200000e0000 */
[----:B------:R-:W-:Y:S05]  /*a550*/  @P1 BRA `(.L_x_5533) ;  /* 0x0000000000341947 */ /* 0x000fea0003800000 */
[----:B------:R-:W-:Y:S02]  /*a560*/  ULDC UR5, c[0x0][0xac8] ;  /* 0x0002b20000057ab9 */ /* 0x000fe40000000800 */
[----:B------:R-:W-:Y:S02]  /*a570*/  ISETP.GE.AND P4, PT, R16, UR5, PT ;  /* 0x0000000510007c0c */ /* 0x000fe4000bf86270 */
[----:B------:R-:W-:Y:S02]  /*a580*/  ISETP.GE.AND P5, PT, R19, UR5, PT ;  /* 0x0000000513007c0c */ /* 0x000fe4000bfa6270 */
[----:B------:R-:W-:-:S09]  /*a590*/  ISETP.GE.AND P6, PT, R22, UR5, PT ;  /* 0x0000000516007c0c */ /* 0x000fd2000bfc6270 */
[-C--:B----4-:R-:W-:Y:S02]  /*a5a0*/  @!P4 LEA R20, P1, R16, R21.reuse, 0x1 ;  /* 0x000000151014c211 */ /* 0x090fe400078208ff */
[CC--:B------:R-:W-:Y:S02]  /*a5b0*/  @!P5 LEA R28, P2, R19.reuse, R21.reuse, 0x1 ;  /* 0x00000015131cd211 */ /* 0x0c0fe400078408ff */
[----:B------:R-:W-:Y:S02]  /*a5c0*/  @!P6 LEA R30, P3, R22, R21, 0x1 ;  /* 0x00000015161ee211 */ /* 0x000fe400078608ff */
[-C--:B---3--:R-:W-:Y:S02]  /*a5d0*/  @!P4 LEA.HI.X R21, R16, R31.reuse, R202, 0x1, P1 ;  /* 0x0000001f1015c211 */ /* 0x088fe400008f0cca */
[-C--:B0-----:R-:W-:Y:S02]  /*a5e0*/  @!P5 LEA.HI.X R29, R19, R31.reuse, R201, 0x1, P2 ;  /* 0x0000001f131dd211 */ /* 0x081fe400010f0cc9 */
[----:B------:R-:W-:Y:S01]  /*a5f0*/  @!P6 LEA.HI.X R31, R22, R31, R200, 0x1, P3 ;  /* 0x0000001f161fe211 */ /* 0x000fe200018f0cc8 */
[----:B-----5:R0:W-:Y:S04]  /*a600*/  @!P4 ST.E.128 desc[UR36][R20.64], R24 ;  /* 0x000000181400c985 */ /* 0x0201e8000c101d24 */
[----:B------:R0:W-:Y:S04]  /*a610*/  @!P5 ST.E.128 desc[UR36][R28.64], R64 ;  /* 0x000000401c00d985 */ /* 0x0001e8000c101d24 */
[----:B------:R0:W-:Y:S02]  /*a620*/  @!P6 ST.E.128 desc[UR36][R30.64], R80 ;  /* 0x000000501e00e985 */ /* 0x0001e4000c101d24 */
.L_x_5533:
[----:B------:R-:W-:Y:S05]  /*a630*/  BSYNC B1 ;  /* 0x0000000000017941 */ /* 0x000fea0003800000 */
.L_x_5532:
[----:B0----5:R0:W0:Y:S01]  /*a640*/  SHFL.IDX PT, R27, R32, 0x2, 0x181f ;  /* 0x00581f00201b7f89 */ /* 0x02102200000e0000 */
[----:B------:R-:W-:Y:S03]  /*a650*/  BSSY B1, `(.L_x_5534) ;  /* 0x0000010000017945 */ /* 0x000fe60003800000 */
[----:B----4-:R4:W0:Y:S01]  /*a660*/  SHFL.IDX PT, R21, R2, 0x2, 0x181f ;  /* 0x00581f0002157f89 */ /* 0x01082200000e0000 */
[----:B------:R-:W-:Y:S05]  /*a670*/  @P0 BRA `(.L_x_5535) ;  /* 0x0000000000340947 */ /* 0x000fea0003800000 */
[----:B------:R-:W-:Y:S02]  /*a680*/  ULDC UR5, c[0x0][0xac8] ;  /* 0x0002b20000057ab9 */ /* 0x000fe40000000800 */
[----:B------:R-:W-:Y:S02]  /*a690*/  ISETP.GE.AND P3, PT, R16, UR5, PT ;  /* 0x0000000510007c0c */ /* 0x000fe4000bf66270 */
[----:B------:R-:W-:Y:S02]  /*a6a0*/  ISETP.GE.AND P4, PT, R19, UR5, PT ;  /* 0x0000000513007c0c */ /* 0x000fe4000bf86270 */
[----:B------:R-:W-:-:S09]  /*a6b0*/  ISETP.GE.AND P5, PT, R22, UR5, PT ;  /* 0x0000000516007c0c */ /* 0x000fd2000bfa6270 */
[-C--:B0-----:R-:W-:Y:S02]  /*a6c0*/  @!P3 LEA R20, P0, R16, R21.reuse, 0x1 ;  /* 0x000000151014b211 */ /* 0x081fe400078008ff */
[CC--:B------:R-:W-:Y:S02]  /*a6d0*/  @!P4 LEA R24, P1, R19.reuse, R21.reuse, 0x1 ;  /* 0x000000151318c211 */ /* 0x0c0fe400078208ff */
[----:B------:R-:W-:Y:S02]  /*a6e0*/  @!P5 LEA R26, P2, R22, R21, 0x1 ;  /* 0x00000015161ad211 */ /* 0x000fe400078408ff */
[-C--:B------:R-:W-:Y:S02]  /*a6f0*/  @!P3 LEA.HI.X R21, R16, R27.reuse, R202, 0x1, P0 ;  /* 0x0000001b1015b211 */ /* 0x080fe400000f0cca */
[-C--:B------:R-:W-:Y:S02]  /*a700*/  @!P4 LEA.HI.X R25, R19, R27.reuse, R201, 0x1, P1 ;  /* 0x0000001b1319c211 */ /* 0x080fe400008f0cc9 */
[----:B------:R-:W-:Y:S01]  /*a710*/  @!P5 LEA.HI.X R27, R22, R27, R200, 0x1, P2 ;  /* 0x0000001b161bd211 */ /* 0x000fe200010f0cc8 */
[----:B------:R0:W-:Y:S04]  /*a720*/  @!P3 ST.E.128 desc[UR36][R20.64], R8 ;  /* 0x000000081400b985 */ /* 0x0001e8000c101d24 */
[----:B------:R0:W-:Y:S04]  /*a730*/  @!P4 ST.E.128 desc[UR36][R24.64], R60 ;  /* 0x0000003c1800c985 */ /* 0x0001e8000c101d24 */
[----:B------:R0:W-:Y:S02]  /*a740*/  @!P5 ST.E.128 desc[UR36][R26.64], R76 ;  /* 0x0000004c1a00d985 */ /* 0x0001e4000c101d24 */
.L_x_5535:
[----:B------:R-:W-:Y:S05]  /*a750*/  BSYNC B1 ;  /* 0x0000000000017941 */ /* 0x000fea0003800000 */
.L_x_5534:
[----:B------:R-:W-:Y:S01]  /*a760*/  VIADD R0, R34, 0x60 ;  /* 0x0000006022007836 */ /* 0x000fe20000000000 */
[----:B0-----:R0:W0:Y:S04]  /*a770*/  SHFL.IDX PT, R11, R32, 0x3, 0x181f ;  /* 0x00781f00200b7f89 */ /* 0x00102800000e0000 */
[----:B------:R-:W-:Y:S01]  /*a780*/  ISETP.GE.AND P0, PT, R0, R3, PT ;  /* 0x000000030000720c */ /* 0x000fe20003f06270 */
[----:B------:R0:W0:-:S12]  /*a790*/  SHFL.IDX PT, R21, R2, 0x3, 0x181f ;  /* 0x00781f0002157f89 */ /* 0x00001800000e0000 */
[----:B------:R-:W-:Y:S05]  /*a7a0*/  @P0 BRA `(.L_x_5536) ;  /* 0x0000000800dc0947 */ /* 0x000fea0003800000 */
[----:B------:R-:W-:Y:S02]  /*a7b0*/  ULDC UR5, c[0x0][0xac8] ;  /* 0x0002b20000057ab9 */ /* 0x000fe40000000800 */
[----:B------:R-:W-:Y:S02]  /*a7c0*/  ISETP.GE.AND P2, PT, R16, UR5, PT ;  /* 0x0000000510007c0c */ /* 0x000fe4000bf46270 */
[----:B------:R-:W-:-:S11]  /*a7d0*/  ISETP.GE.AND P3, PT, R19, UR5, PT ;  /* 0x0000000513007c0c */ /* 0x000fd6000bf66270 */
[CC--:B012-4-:R-:W-:Y:S02]  /*a7e0*/  @!P2 LEA R2, P0, R16.reuse, R21.reuse, 0x1 ;  /* 0x000000151002a211 */ /* 0x0d7fe400078008ff */
        /* <DEDUP_REMOVED lines=11> */
.L_x_5529:
[----:B------:R-:W0:Y:S01]  /*a8a0*/  LDC R8, c[0x0][0xbe8] ;  /* 0x0002fa00ff087b82 */ /* 0x000e220000000800 */
[----:B------:R-:W-:Y:S01]  /*a8b0*/  R2UR UR5, R192 ;  /* 0x00000000c00572ca */ /* 0x000fe200000e0000 */
[----:B------:R-:W-:Y:S01]  /*a8c0*/  USHF.R.S32.HI UR9, URZ, 0x1f, UR61 ;  /* 0x0000001f3f097899 */ /* 0x000fe2000801143d */
[----:B------:R-:W-:Y:S01]  /*a8d0*/  ISETP.GE.AND P0, PT, R203, 0x80, PT ;  /* 0x00000080cb00780c */ /* 0x000fe20003f06270 */
[----:B------:R-:W-:Y:S01]  /*a8e0*/  BSSY B1, `(.L_x_5537) ;  /* 0x0000030000017945 */ /* 0x000fe20003800000 */
[----:B------:R-:W-:-:S09]  /*a8f0*/  LEA R6, R23, R193, 0x5 ;  /* 0x000000c117067211 */ /* 0x000fd200078e28ff */
        /* <DEDUP_REMOVED lines=17> */
[----:B------:R-:W-:-:S09]  /*aa10*/  IMAD.MOV.U32 R2, RZ, RZ, R4 ;  /* 0x000000ffff027224 */ /* 0x000fd200078e0004 */
        /* <DEDUP_REMOVED lines=28> */
.L_x_5538:
[----:B------:R-:W-:Y:S05]  /*abe0*/  BSYNC B1 ;  /* 0x0000000000017941 */ /* 0x000fea0003800000 */
.L_x_5537:
[----:B------:R-:W-:Y:S01]  /*abf0*/  R2UR UR12, R192 ;  /* 0x00000000c00c72ca */ /* 0x000fe200000e0000 */
[----:B------:R-:W-:Y:S01]  /*ac00*/  ULDC.64 UR10, c[0x0][0xae8] ;  /* 0x0002ba00000a7ab9 */ /* 0x000fe20000000a00 */
[----:B------:R-:W-:Y:S01]  /*ac10*/  VIADD R6, R6, UR42 ;  /* 0x0000002a06067c36 */ /* 0x000fe20008000000 */
[----:B------:R-:W-:Y:S01]  /*ac20*/  UIMAD UR5, UR8, UR10, URZ ;  /* 0x0000000a080572a4 */ /* 0x000fe2000f8e023f */
[----:B------:R-:W-:Y:S02]  /*ac30*/  BSSY B1, `(.L_x_5539) ;  /* 0x0000038000017945 */ /* 0x000fe40003800000 */
[----:B0-----:R-:W-:-:S04]  /*ac40*/  @P1 IMAD.HI.U32 R0, R6, R9, RZ ;  /* 0x0000000906001227 */ /* 0x001fc800078e00ff */
[----:B--2---:R-:W-:Y:S01]  /*ac50*/  IMAD.MOV.U32 R5, RZ, RZ, R6 ;  /* 0x000000ffff057224 */ /* 0x004fe200078e0006 */
[----:B-1----:R-:W-:Y:S02]  /*ac60*/  @P1 SHF.R.U32.HI R5, RZ, R11, R0 ;  /* 0x0000000bff051219 */ /* 0x002fe40000011600 */
[----:B------:R-:W-:Y:S02]  /*ac70*/  UIMAD.WIDE.U32 UR6, UR12, UR10, URZ ;  /* 0x0000000a0c0672a5 */ /* 0x000fe4000f8e003f */
[----:B------:R-:W-:Y:S01]  /*ac80*/  UIMAD UR5, UR12, UR11, UR5 ;  /* 0x0000000b0c0572a4 */ /* 0x000fe2000f8e0205 */
[----:B------:R-:W-:Y:S02]  /*ac90*/  SHF.R.S32.HI R0, RZ, 0x1f, R5 ;  /* 0x0000001fff007819 */ /* 0x000fe40000011405 */
[----:B------:R-:W-:Y:S01]  /*aca0*/  ULDC.64 UR10, c[0x0][0xaf0] ;  /* 0x0002bc00000a7ab9 */ /* 0x000fe20000000a00 */
[----:B------:R-:W-:Y:S01]  /*acb0*/  UIADD3 UR7, UR7, UR5, URZ ;  /* 0x0000000507077290 */ /* 0x000fe2000fffe03f */
[----:B------:R-:W-:Y:S01]  /*acc0*/  IADD3 R7, -R5, RZ, RZ ;  /* 0x000000ff05077210 */ /* 0x000fe20007ffe1ff */
[----:B------:R-:W-:-:S02]  /*acd0*/  UIMAD UR5, UR9, UR10, URZ ;  /* 0x0000000a090572a4 */ /* 0x000fc4000f8e023f */
[----:B------:R-:W-:Y:S02]  /*ace0*/  UIMAD.WIDE.U32 UR6, UR61, UR10, UR6 ;  /* 0x0000000a3d0672a5 */ /* 0x000fe4000f8e0006 */
[----:B------:R-:W-:Y:S01]  /*acf0*/  UIMAD UR5, UR61, UR11, UR5 ;  /* 0x0000000b3d0572a4 */ /* 0x000fe2000f8e0205 */
[----:B------:R-:W-:Y:S01]  /*ad00*/  IMAD R7, R8, R7, R6 ;  /* 0x0000000708077224 */ /* 0x000fe200078e0206 */
[----:B------:R-:W-:Y:S01]  /*ad10*/  ULDC.64 UR8, c[0x0][0xae0] ;  /* 0x0002b80000087ab9 */ /* 0x000fe20000000a00 */
[----:B------:R-:W-:Y:S01]  /*ad20*/  VIADD R6, R193, UR42 ;  /* 0x0000002ac1067c36 */ /* 0x000fe20008000000 */
[----:B------:R-:W-:Y:S01]  /*ad30*/  UIADD3 UR5, UR7, UR5, URZ ;  /* 0x0000000507057290 */ /* 0x000fe2000fffe03f */
[----:B------:R-:W-:Y:S02]  /*ad40*/  IMAD R0, R0, UR8, RZ ;  /* 0x0000000800007c24 */ /* 0x000fe4000f8e02ff */
        /* <DEDUP_REMOVED lines=38> */
.L_x_5540:
[----:B------:R-:W-:Y:S05]  /*afb0*/  BSYNC B1 ;  /* 0x0000000000017941 */ /* 0x000fea0003800000 */
.L_x_5539:
        /* <DEDUP_REMOVED lines=17> */
.L_x_5542:
[----:B------:R-:W-:Y:S05]  /*b0d0*/  BSYNC B1 ;  /* 0x0000000000017941 */ /* 0x000fea0003800000 */
.L_x_5541:
        /* <DEDUP_REMOVED lines=17> */
.L_x_5544:
[----:B------:R-:W-:Y:S05]  /*b1f0*/  BSYNC B1 ;  /* 0x0000000000017941 */ /* 0x000fea0003800000 */
.L_x_5543:
[----:B------:R-:W-:Y:S01]  /*b200*/  IADD3 R0, R6, 0x60, RZ ;  /* 0x0000006006007810 */ /* 0x000fe20007ffe0ff */
[----:B0-23--:R-:W0:Y:S03]  /*b210*/  SHFL.IDX PT, R5, R5, 0x3, 0x181f ;  /* 0x00781f0005057f89 */ /* 0x00de2600000e0000 */
        /* <DEDUP_REMOVED lines=16> */
.L_x_5536:
[----:B------:R-:W-:Y:S05]  /*b320*/  BSYNC B0 ;  /* 0x0000000000007941 */ /* 0x000fea0003800000 */
.L_x_5528:
[----:B------:R-:W-:Y:S02]  /*b330*/  ULDC UR5, c[0x0][0xc38] ;  /* 0x00030e0000057ab9 */ /* 0x000fe40000000800 */
[----:B------:R-:W-:-:S06]  /*b340*/  UISETP.GE.AND UP0, UPT, UR4, UR5, UPT ;  /* 0x000000050400728c */ /* 0x000fcc000bf06270 */
[----:B------:R-:W-:-:S13]  /*b350*/  PLOP3.LUT P0, PT, PT, PT, UP0, 0x80, 0x0 ;  /* 0x000000000000781c */ /* 0x000fda0003f0f008 */
[----:B------:R-:W-:Y:S05]  /*b360*/  @!P0 BRA `(.L_x_5545) ;  /* 0xffffff58006c8947 */ /* 0x000fea000383ffff */
[----:B------:R-:W-:Y:S05]  /*b370*/  EXIT ;  /* 0x000000000000794d */ /* 0x000fea0003800000 */
.L_x_5487:
        /* <DEDUP_REMOVED lines=40> */
[----:B------:R-:W-:Y:S02]  /*b600*/  LOP3.LUT R37, R37, 0x38, RZ, 0xc0, !PT ;  /* 0x0000003825257812 */ /* 0x000fe400078ec0ff */
[----:B------:R-:W-:Y:S02]  /*b610*/  LEA R31, R30, R17, 0x1 ;  /* 0x000000111e1f7211 */ /* 0x000fe400078e08ff */
[C---:B------:R-:W-:Y:S02]  /*b620*/  LOP3.LUT R0, R37.reuse, 0x40, RZ, 0xfc, !PT ;  /* 0x0000004025007812 */ /* 0x040fe400078efcff */
[----:B------:R-:W-:Y:S02]  /*b630*/  LOP3.LUT R2, R37, 0x80, RZ, 0xfc, !PT ;  /* 0x0000008025027812 */ /* 0x000fe400078efcff */
[----:B------:R-:W-:-:S02]  /*b640*/  ISETP.GE.AND P1, PT, R0, UR9, PT ;  /* 0x0000000900007c0c */ /* 0x000fc4000bf26270 */
        /* <DEDUP_REMOVED lines=11> */
[----:B------:R-:W-:-:S04]  /*b700*/  UIMAD.WIDE UR4, UR4, 0x2aaaaaab, URZ ;  /* 0x2aaaaaab040478a5 */ /* 0x000fc8000f8e023f */
[----:B------:R-:W-:Y:S01]  /*b710*/  @P0 LOP3.LUT R16, R16, 0x2, RZ, 0xfc, !PT ;  /* 0x0000000210100812 */ /* 0x000fe200078efcff */
[----:B------:R-:W-:Y:S01]  /*b720*/  USHF.R.U32.HI UR41, URZ, 0x1f, UR5 ;  /* 0x0000001f3f297899 */ /* 0x000fe20008011605 */
[----:B------:R-:W-:Y:S02]  /*b730*/  ISETP.GE.AND P0, PT, R0, UR7, PT ;  /* 0x0000000700007c0c */ /* 0x000fe4000bf06270 */
[----:B------:R-:W-:Y:S01]  /*b740*/  LOP3.LUT R16, R16, 0xfffffbff, RZ, 0xc0, !PT ;  /* 0xfffffbff10107812 */ /* 0x000fe200078ec0ff */
[----:B------:R-:W-:Y:S01]  /*b750*/  ULEA.HI.SX32 UR41, UR5, UR41, 0x1c ;  /* 0x0000002905297291 */ /* 0x000fe2000f8fe23f */
[----:B------:R-:W-:Y:S02]  /*b760*/  LOP3.LUT R0, R36, 0x70, R3, 0xf8, !PT ;  /* 0x0000007024007812 */ /* 0x000fe400078ef803 */
[----:B------:R-:W-:Y:S02]  /*b770*/  @P1 LOP3.LUT R16, R16, 0x400, RZ, 0xfc, !PT ;  /* 0x0000040010101812 */ /* 0x000fe400078efcff */
[----:B------:R-:W-:-:S02]  /*b780*/  ISETP.GE.AND P1, PT, R2, UR9, PT ;  /* 0x0000000902007c0c */ /* 0x000fc4000bf26270 */
        /* <DEDUP_REMOVED lines=18> */
.L_x_5595:
        /* <DEDUP_REMOVED lines=22> */
.L_x_5547:
[----:B------:R-:W-:Y:S01]  /*ba10*/  ULDC UR8, c[0x0][0xc54] ;  /* 0x0003150000087ab9 */ /* 0x000fe20000000800 */
[----:B------:R-:W-:Y:S01]  /*ba20*/  UMOV UR6, UR7 ;  /* 0x0000000700067c82 */ /* 0x000fe20008000000 */
[----:B------:R-:W-:-:S11]  /*ba30*/  UISETP.NE.AND UP0, UPT, UR8, 0x1, UPT ;  /* 0x000000010800788c */ /* 0x000fd6000bf05270 */
[----:B------:R-:W-:Y:S02]  /*ba40*/  @UP0 ULDC.64 UR10, c[0x0][0xc58] ;  /* 0x00031600000a0ab9 */ /* 0x000fe40000000a00 */
[----:B------:R-:W-:-:S04]  /*ba50*/  UIMAD.WIDE.U32 UR4, UR7, UR10, URZ ;  /* 0x0000000a070472a5 */ /* 0x000fc8000f8e003f */
[----:B------:R-:W-:-:S04]  /*ba60*/  @UP0 USHF.R.U32.HI UR6, URZ, UR11, UR5 ;  /* 0x0000000b3f060299 */ /* 0x000fc80008011605 */
[----:B------:R-:W-:-:S12]  /*ba70*/  UIMAD UR4, UR6, UR8, URZ ;  /* 0x00000008060472a4 */ /* 0x000fd8000f8e023f */
.L_x_5548:
        /* <DEDUP_REMOVED lines=58> */
.L_x_5550:
        /* <DEDUP_REMOVED lines=20> */
.L_x_5553:
[----:B------:R-:W-:Y:S05]  /*bf60*/  BSYNC B6 ;  /* 0x0000000000067941 */ /* 0x000fea0003800000 */
.L_x_5552:
        /* <DEDUP_REMOVED lines=20> */
.L_x_5556:
[----:B------:R0:W1:Y:S01]  /*c0b0*/  LDC.64 R2, c[0x4][R18] ;  /* 0x0100000012027b82 */ /* 0x0000620000000a00 */
[----:B------:R-:W-:Y:S01]  /*c0c0*/  ULDC.64 UR4, c[0x4][0x138] ;  /* 0x01004e0000047ab9 */ /* 0x000fe20000000a00 */
[----:B------:R-:W-:Y:S01]  /*c0d0*/  ULDC.64 UR6, c[0x4][0x140] ;  /* 0x0100500000067ab9 */ /* 0x000fe20000000a00 */
[----:B------:R-:W-:Y:S01]  /*c0e0*/  IMAD.U32 R4, RZ, RZ, UR4 ;  /* 0x00000004ff047e24 */ /* 0x000fe2000f8e00ff */
[----:B------:R-:W-:Y:S01]  /*c0f0*/  MOV R7, UR7 ;  /* 0x0000000700077c02 */ /* 0x000fe20008000f00 */
[----:B------:R-:W-:Y:S01]  /*c100*/  IMAD.U32 R5, RZ, RZ, UR5 ;  /* 0x00000005ff057e24 */ /* 0x000fe2000f8e00ff */
[----:B------:R-:W-:Y:S01]  /*c110*/  ULDC.64 UR4, c[0x4][0x80] ;  /* 0x0100200000047ab9 */ /* 0x000fe20000000a00 */
[----:B------:R-:W-:Y:S02]  /*c120*/  IMAD.U32 R6, RZ, RZ, UR6 ;  /* 0x00000006ff067e24 */ /* 0x000fe4000f8e00ff */
[----:B------:R-:W-:Y:S02]  /*c130*/  IMAD.U32 R10, RZ, RZ, UR4 ;  /* 0x00000004ff0a7e24 */ /* 0x000fe4000f8e00ff */
[----:B------:R-:W-:-:S02]  /*c140*/  IMAD.U32 R11, RZ, RZ, UR5 ;  /* 0x00000005ff0b7e24 */ /* 0x000fc4000f8e00ff */
[----:B------:R-:W-:Y:S02]  /*c150*/  IMAD.MOV.U32 R8, RZ, RZ, 0x70 ;  /* 0x00000070ff087424 */ /* 0x000fe400078e00ff */
[----:B------:R-:W-:Y:S02]  /*c160*/  IMAD.MOV.U32 R12, RZ, RZ, 0x1 ;  /* 0x00000001ff0c7424 */ /* 0x000fe400078e00ff */
[----:B0-----:R-:W-:-:S07]  /*c170*/  IMAD.MOV.U32 R13, RZ, RZ, RZ ;  /* 0x000000ffff0d7224 */ /* 0x001fce00078e00ff */
[----:B------:R-:W-:-:S07]  /*c180*/  LEPC R20, `(.L_x_5555) ;  /* 0x000000001014794e */ /* 0x000fce0000000000 */
[----:B-1----:R-:W-:Y:S05]  /*c190*/  CALL.ABS.NOINC R2 ;  /* 0x0000000002007343 */ /* 0x002fea0003c00000 */
.L_x_5555:
[----:B------:R-:W-:Y:S05]  /*c1a0*/  BSYNC B6 ;  /* 0x0000000000067941 */ /* 0x000fea0003800000 */
.L_x_5554:
        /* <DEDUP_REMOVED lines=13> */
[----:B------:R-:W-:Y:S02]  /*c280*/  MOV R22, UR4 ;  /* 0x0000000400167c02 */ /* 0x000fe40008000f00 */
[----:B------:R-:W-:Y:S05]  /*c290*/  BRA.DIV UR5, `(.L_x_5557) ;  /* 0x0000003605847947 */ /* 0x000fea000b800000 */
.L_x_5611:
        /* <DEDUP_REMOVED lines=26> */
[C---:B-1----:R-:W-:Y:S01]  /*c440*/  @!P0 LEA R4, P1, R2.reuse, R4, 0x2 ;  /* 0x0000000402048211 */ /* 0x042fe200078210ff */
[----:B------:R-:W-:Y:S01]  /*c450*/  IMAD.MOV.U32 R6, RZ, RZ, RZ ;  /* 0x000000ffff067224 */ /* 0x000fe200078e00ff */
[----:B------:R-:W-:Y:S02]  /*c460*/  IADD3 R7, -R9, RZ, RZ ;  /* 0x000000ff09077210 */ /* 0x000fe40007ffe1ff */
[----:B------:R-:W-:-:S05]  /*c470*/  @!P0 LEA.HI.X R5, R2, R5, R3, 0x2, P1 ;  /* 0x0000000502058211 */ /* 0x000fca00008f1403 */
        /* <DEDUP_REMOVED lines=15> */
.L_x_5558:
        /* <DEDUP_REMOVED lines=25> */
.L_x_5612:
[----:B------:R-:W-:Y:S05]  /*c700*/  BSYNC B0 ;  /* 0x0000000000007941 */ /* 0x000fea0003800000 */
.L_x_5559:
        /* <DEDUP_REMOVED lines=21> */
[----:B------:R-:W-:Y:S01]  /*c860*/  UMOV UR4, 0xffffffff ;  /* 0xffffffff00047882 */ /* 0x000fe20000000000 */
[----:B------:R-:W-:Y:S01]  /*c870*/  IADD3 R3, R3, R5, RZ ;  /* 0x0000000503037210 */ /* 0x000fe20007ffe0ff */
        /* <DEDUP_REMOVED lines=54> */
[----:B------:R0:W1:Y:S03]  /*cbe0*/  SHFL.IDX PT, R8, R6, 0x5, 0x181f ;  /* 0x00b81f0006087f89 */ /* 0x00006600000e0000 */
[----:B------:R-:W-:Y:S01]  /*cbf0*/  @P0 IMAD.MOV.U32 R3, RZ, RZ, R9 ;  /* 0x000000ffff030224 */ /* 0x000fe200078e0009 */
[----:B------:R0:W2:Y:S04]  /*cc00*/  SHFL.IDX PT, R14, R4, 0x5, 0x181f ;  /* 0x00b81f00040e7f89 */ /* 0x0000a800000e0000 */
[----:B------:R0:W-:Y:S04]  /*cc10*/  @P0 LDGSTS.E.BYPASS.LTC128B.128 [R21+0x20400], desc[UR36][R2.64], !P4 ;  /* 0x2040000002150fae */ /* 0x0001e8000e101d64 */
[----:B------:R0:W-:Y:S04]  /*cc20*/  @P0 LDGSTS.E.BYPASS.LTC128B.128 [R21+0x23400], desc[UR36][R2.64+0x80], !P3 ;  /* 0x2340008002150fae */ /* 0x0001e8000d901d64 */
[----:B------:R0:W-:Y:S02]  /*cc30*/  @P0 LDGSTS.E.BYPASS.LTC128B.128 [R21+0x26400], desc[UR36][R2.64+0x100], !P2 ;  /* 0x2640010002150fae */ /* 0x0001e4000d101d64 */
.L_x_5626:
        /* <DEDUP_REMOVED lines=12> */
.L_x_5562:
        /* <DEDUP_REMOVED lines=10> */
.L_x_5563:
        /* <DEDUP_REMOVED lines=23> */
.L_x_5565:
[----:B------:R-:W-:Y:S05]  /*cf10*/  BSYNC B6 ;  /* 0x0000000000067941 */ /* 0x000fea0003800000 */
.L_x_5564:
[----:B0-----:R-:W0:Y:S01]  /*cf20*/  S2R R2, SR_TID.X ;  /* 0x0000000000027919 */ /* 0x001e220000002100 */
        /* <DEDUP_REMOVED lines=9> */
[----:B------:R-:W-:-:S03]  /*cfc0*/  LOP3.LUT P5, RZ, R16, 0x200, RZ, 0xc0, !PT ;  /* 0x0000020010ff7812 */ /* 0x000fc600078ac0ff */
[----:B------:R-:W-:-:S04]  /*cfd0*/  UIMAD UR6, UR6, UR8, URZ ;  /* 0x00000008060672a4 */ /* 0x000fc8000f8e023f */
[----:B------:R-:W-:Y:S02]  /*cfe0*/  UIMAD UR7, UR7, UR9, UR6 ;  /* 0x00000009070772a4 */ /* 0x000fe4000f8e0206 */
[----:B------:R-:W-:Y:S01]  /*cff0*/  USHF.R.S32.HI UR6, URZ, 0x1f, UR43 ;  /* 0x0000001f3f067899 */ /* 0x000fe2000801142b */
[----:B0-----:R-:W-:-:S05]  /*d000*/  IMAD.SHL.U32 R2, R2, 0x10, RZ ;  /* 0x0000001002027824 */ /* 0x001fca00078e00ff */
[----:B------:R-:W-:-:S04]  /*d010*/  LOP3.LUT R2, R36, 0x70, R2, 0xf8, !PT ;  /* 0x0000007024027812 */ /* 0x000fc800078ef802 */
[----:B------:R-:W-:-:S05]  /*d020*/  LEA R0, R0, R2, 0x7 ;  /* 0x0000000200007211 */ /* 0x000fca00078e38ff */
        /* <DEDUP_REMOVED lines=35> */
[----:B------:R-:W-:-:S03]  /*d260*/  IMAD.U32 R3, RZ, RZ, UR44 ;  /* 0x0000002cff037e24 */ /* 0x000fc6000f8e00ff */
[----:B------:R-:W1:Y:S01]  /*d270*/  SHFL.IDX PT, R2, R5, RZ, 0x181f ;  /* 0x00181fff05027589 */ /* 0x000e6200000e0000 */
[----:B------:R-:W-:-:S03]  /*d280*/  IMAD R4, R3, 0x80, R36 ;  /* 0x0000008003047824 */ /* 0x000fc600078e0224 */
[----:B------:R-:W-:Y:S01]  /*d290*/  SHFL.IDX PT, R6, R5, 0x1, 0x181f ;  /* 0x00381f0005067f89 */ /* 0x000fe200000e0000 */
[C---:B------:R-:W-:Y:S01]  /*d2a0*/  VIADD R7, R4.reuse, 0x10 ;  /* 0x0000001004077836 */ /* 0x040fe20000000000 */
[----:B------:R-:W-:-:S13]  /*d2b0*/  ISETP.GE.AND P0, PT, R4, UR39, PT ;  /* 0x0000002704007c0c */ /* 0x000fda000bf06270 */
        /* <DEDUP_REMOVED lines=72> */
.L_x_5643:
        /* <DEDUP_REMOVED lines=12> */
.L_x_5567:
        /* <DEDUP_REMOVED lines=18> */
.L_x_5644:
[----:B------:R-:W-:Y:S05]  /*d920*/  BSYNC B0 ;  /* 0x0000000000007941 */ /* 0x000fea0003800000 */
.L_x_5568:
[----:B------:R-:W-:-:S06]  /*d930*/  UISETP.GE.AND UP0, UPT, UR45, 0x2, UPT ;  /* 0x000000022d00788c */ /* 0x000fcc000bf06270 */
[----:B------:R-:W-:-:S13]  /*d940*/  PLOP3.LUT P0, PT, PT, PT, UP0, 0x40, 0x0 ;  /* 0x000000000000781c */ /* 0x000fda0003f0e808 */
[----:B------:R-:W-:Y:S05]  /*d950*/  @P0 BRA `(.L_x_5570) ;  /* 0x0000000c00fc0947 */ /* 0x000fea0003800000 */
[----:B------:R-:W-:Y:S01]  /*d960*/  UIADD3 UR4, UR45, -0x2, URZ ;  /* 0xfffffffe2d047890 */ /* 0x000fe2000fffe03f */
[----:B------:R-:W-:Y:S01]  /*d970*/  BSSY B0, `(.L_x_5570) ;  /* 0x00000fd000007945 */ /* 0x000fe20003800000 */
[----:B------:R-:W-:Y:S02]  /*d980*/  IMAD.MOV.U32 R20, RZ, RZ, R26 ;  /* 0x000000ffff147224 */ /* 0x000fe400078e001a */
[----:B------:R-:W-:Y:S02]  /*d990*/  IMAD.MOV.U32 R9, RZ, RZ, R23 ;  /* 0x000000ffff097224 */ /* 0x000fe400078e0017 */
[----:B------:R-:W-:Y:S01]  /*d9a0*/  IMAD.MOV.U32 R27, RZ, RZ, R24 ;  /* 0x000000ffff1b7224 */ /* 0x000fe200078e0018 */
[----:B------:R-:W-:-:S07]  /*d9b0*/  MOV R8, UR4 ;  /* 0x0000000400087c02 */ /* 0x000fce0008000f00 */
.L_x_5583:
        /* <DEDUP_REMOVED lines=26> */
[----:B------:R-:W-:Y:S02]  /*db60*/  ISETP.NE.AND P0, PT, R23, 0x2, PT ;  /* 0x000000021700780c */ /* 0x000fe40003f05270 */
[----:B------:R-:W-:Y:S01]  /*db70*/  IADD3 R7, -R11, RZ, RZ ;  /* 0x000000ff0b077210 */ /* 0x000fe20007ffe1ff */
        /* <DEDUP_REMOVED lines=10> */
.L_x_5571:
[----:B------:R-:W-:Y:S01]  /*dc20*/  IMAD R6, R23, 0x8, R17 ;  /* 0x0000000817067824 */ /* 0x000fe200078e0211 */
[----:B------:R-:W-:Y:S01]  /*dc30*/  SHF.L.U32 R3, R26, 0x1f, RZ ;  /* 0x0000001f1a037819 */ /* 0x000fe200000006ff */
[----:B------:R-:W-:Y:S03]  /*dc40*/  BSSY B1, `(.L_x_5572) ;  /* 0x0000003000017945 */ /* 0x000fe60003800000 */
[----:B------:R-:W0:Y:S02]  /*dc50*/  SYNCS.PHASECHK.TRANS64.TRYWAIT P0, [R6+URZ+0x30840], R3 ;  /* 0x03084003060075a7 */ /* 0x000e24000800017f */
[----:B0-----:R-:W-:Y:S05]  /*dc60*/  @!P0 BRA `(.L_x_5573) ;  /* 0x0000002c00f88947 */ /* 0x001fea0003800000 */
.L_x_5645:
[----:B------:R-:W-:Y:S05]  /*dc70*/  BSYNC B1 ;  /* 0x0000000000017941 */ /* 0x000fea0003800000 */
.L_x_5572:
        /* <DEDUP_REMOVED lines=27> */
[----:B------:R-:W-:Y:S01]  /*de30*/  IMAD.SHL.U32 R4, R37, 0x2, RZ ;  /* 0x0000000225047824 */ /* 0x000fe200078e00ff */
[----:B------:R-:W-:Y:S02]  /*de40*/  LEA R8, R8, R17, 0x1 ;  /* 0x0000001108087211 */ /* 0x000fe400078e08ff */
        /* <DEDUP_REMOVED lines=36> */
.L_x_5659:
        /* <DEDUP_REMOVED lines=10> */
.L_x_5575:
        /* <DEDUP_REMOVED lines=10> */
.L_x_5576:
[----:B------:R1:W-:Y:S01]  /*e1d0*/  SYNCS.ARRIVE.TRANS64.A1T0 RZ, [R6+URZ+0x30830], RZ ;  /* 0x030830ff06ff79a7 */ /* 0x0003e2000810003f */
[----:B------:R-:W-:Y:S05]  /*e1e0*/  @!P2 BRA `(.L_x_5577) ;  /* 0x000000000004a947 */ /* 0x000fea0003800000 */
[----:B------:R-:W-:Y:S01]  /*e1f0*/  BPT.TRAP 0x1 ;  /* 0x000000040000795c */ /* 0x000fe20000300000 */
.L_x_5577:
[----:B0-----:R-:W-:Y:S01]  /*e200*/  SHF.L.U32 R3, R20, 0x1f, RZ ;  /* 0x0000001f14037819 */ /* 0x001fe200000006ff */
[----:B-1----:R-:W-:Y:S01]  /*e210*/  IMAD R6, R9, 0x8, R17 ;  /* 0x0000000809067824 */ /* 0x002fe200078e0211 */
[----:B------:R-:W-:Y:S03]  /*e220*/  BSSY B1, `(.L_x_5578) ;  /* 0x0000003000017945 */ /* 0x000fe60003800000 */
[----:B------:R-:W0:Y:S02]  /*e230*/  SYNCS.PHASECHK.TRANS64.TRYWAIT P0, [R6+URZ+0x30860], R3 ;  /* 0x03086003060075a7 */ /* 0x000e24000800017f */
[----:B0-----:R-:W-:Y:S05]  /*e240*/  @!P0 BRA `(.L_x_5579) ;  /* 0x00000030004c8947 */ /* 0x001fea0003800000 */
.L_x_5660:
[----:B------:R-:W-:Y:S05]  /*e250*/  BSYNC B1 ;  /* 0x0000000000017941 */ /* 0x000fea0003800000 */
.L_x_5578:
[----:B------:R-:W-:Y:S01]  /*e260*/  IMAD.MOV.U32 R2, RZ, RZ, -0x60 ;  /* 0xffffffa0ff027424 */ /* 0x000fe200078e00ff */
[----:B------:R-:W-:Y:S01]  /*e270*/  UMOV UR4, 0xffffffff ;  /* 0xffffffff00047882 */ /* 0x000fe20000000000 */
[C---:B------:R-:W-:Y:S01]  /*e280*/  LOP3.LUT P3, RZ, R16.reuse, 0x20, RZ, 0xc0, !PT ;  /* 0x0000002010ff7812 */ /* 0x040fe2000786c0ff */
[----:B------:R-:W-:Y:S01]  /*e290*/  IMAD R7, R9, 0x4800, R30 ;  /* 0x0000480009077824 */ /* 0x000fe200078e021e */
[C---:B------:R-:W-:Y:S01]  /*e2a0*/  LOP3.LUT P2, RZ, R16.reuse, 0x10, RZ, 0xc0, !PT ;  /* 0x0000001010ff7812 */ /* 0x040fe2000784c0ff */
[----:B0-----:R-:W-:Y:S01]  /*e2b0*/  IMAD R3, R27, R2, UR38 ;  /* 0x000000261b037e24 */ /* 0x001fe2000f8e0202 */
[----:B------:R-:W-:-:S04]  /*e2c0*/  LOP3.LUT P1, RZ, R16, 0x8, RZ, 0xc0, !PT ;  /* 0x0000000810ff7812 */ /* 0x000fc8000782c0ff */
[----:B------:R-:W-:Y:S01]  /*e2d0*/  IADD3 R8, -R36, R3, RZ ;  /* 0x0000000324087210 */ /* 0x000fe20007ffe1ff */
[----:B------:R-:W-:Y:S08]  /*e2e0*/  BRA.DIV UR4, `(.L_x_5580) ;  /* 0x0000003204387947 */ /* 0x000ff0000b800000 */
        /* <DEDUP_REMOVED lines=44> */
[----:B------:R-:W0:Y:S04]  /*e5b0*/  SHFL.IDX PT, R19, R19, 0x5, 0x181f ;  /* 0x00b81f0013137f89 */ /* 0x000e2800000e0000 */
[----:B------:R2:W3:Y:S01]  /*e5c0*/  SHFL.IDX PT, R14, R18, 0x5, 0x181f ;  /* 0x00b81f00120e7f89 */ /* 0x0004e200000e0000 */
[----:B-1----:R-:W-:Y:S01]  /*e5d0*/  IMAD.X R3, RZ, RZ, R3, P0 ;  /* 0x000000ffff037224 */ /* 0x002fe200000e0603 */
[----:B------:R-:W-:-:S13]  /*e5e0*/  ISETP.LT.OR P0, PT, R8, 0x41, P3 ;  /* 0x000000410800780c */ /* 0x000fda0001f01670 */
[----:B------:R2:W-:Y:S01]  /*e5f0*/  LDGSTS.E.BYPASS.LTC128B.128 [R7+0x2400], desc[UR36][R2.64], !P0 ;  /* 0x0240000002077fae */ /* 0x0005e2000c101d64 */
[----:B------:R-:W-:-:S13]  /*e600*/  ISETP.LT.OR P0, PT, R8, 0x41, P2 ;  /* 0x000000410800780c */ /* 0x000fda0001701670 */
[----:B------:R2:W-:Y:S01]  /*e610*/  LDGSTS.E.BYPASS.LTC128B.128 [R7+0x5400], desc[UR36][R2.64+0x80], !P0 ;  /* 0x0540008002077fae */ /* 0x0005e2000c101d64 */
[----:B------:R-:W-:-:S13]  /*e620*/  ISETP.LT.OR P0, PT, R8, 0x41, P1 ;  /* 0x000000410800780c */ /* 0x000fda0000f01670 */
[----:B0--3--:R2:W-:Y:S02]  /*e630*/  LDGSTS.E.BYPASS.LTC128B.128 [R7+0x8400], desc[UR36][R2.64+0x100], !P0 ;  /* 0x0840010002077fae */ /* 0x0095e4000c101d64 */
.L_x_5674:
[----:B0-2---:R-:W-:Y:S01]  /*e640*/  IADD3 R2, P0, R14, R4, RZ ;  /* 0x000000040e027210 */ /* 0x005fe20007f1e0ff */
        /* <DEDUP_REMOVED lines=15> */
[----:B------:R-:W-:Y:S01]  /*e740*/  IMAD R25, R25, UR4, RZ ;  /* 0x0000000419197c24 */ /* 0x000fe2000f8e02ff */
[----:B------:R-:W-:-:S03]  /*e750*/  IADD3 R3, R3, R9, RZ ;  /* 0x0000000903037210 */ /* 0x000fc60007ffe0ff */
[C---:B------:R-:W-:Y:S02]  /*e760*/  IMAD R25, R0.reuse, UR5, R25 ;  /* 0x0000000500197c24 */ /* 0x040fe4000f8e0219 */
[----:B------:R-:W-:Y:S01]  /*e770*/  IMAD.WIDE.U32 R2, R0, UR4, R2 ;  /* 0x0000000400027c25 */ /* 0x000fe2000f8e0002 */
[----:B------:R-:W-:Y:S01]  /*e780*/  ULDC.64 UR4, c[0x0][0x330] ;  /* 0x0000cc0000047ab9 */ /* 0x000fe20000000a00 */
[----:B------:R-:W-:Y:S02]  /*e790*/  NOP ;  /* 0x0000000000007918 */ /* 0x000fe40000000000 */
        /* <DEDUP_REMOVED lines=8> */
[----:B------:R-:W-:-:S13]  /*e820*/  PLOP3.LUT P0, PT, PT, PT, PT, 0x80, 0x0 ;  /* 0x000000000000781c */ /* 0x000fda0003f0f070 */
.L_x_5581:
        /* <DEDUP_REMOVED lines=10> */
.L_x_5582:
[C---:B------:R-:W-:Y:S01]  /*e8d0*/  ISETP.GT.AND P0, PT, R24.reuse, RZ, PT ;  /* 0x000000ff1800720c */ /* 0x040fe20003f04270 */
[----:B------:R1:W-:Y:S01]  /*e8e0*/  SYNCS.ARRIVE.TRANS64.A1T0 RZ, [R6+URZ+0x30850], RZ ;  /* 0x030850ff06ff79a7 */ /* 0x0003e2000810003f */
[----:B------:R-:W-:Y:S02]  /*e8f0*/  VIADD R8, R24, 0xffffffff ;  /* 0xffffffff18087836 */ /* 0x000fe40000000000 */
[----:B------:R-:W-:Y:S02]  /*e900*/  IMAD.MOV.U32 R20, RZ, RZ, R26 ;  /* 0x000000ffff147224 */ /* 0x000fe400078e001a */
[----:B------:R-:W-:Y:S02]  /*e910*/  IMAD.MOV.U32 R9, RZ, RZ, R23 ;  /* 0x000000ffff097224 */ /* 0x000fe400078e0017 */
[----:B------:R-:W-:-:S05]  /*e920*/  IMAD.MOV.U32 R27, RZ, RZ, R24 ;  /* 0x000000ffff1b7224 */ /* 0x000fca00078e0018 */
[----:B-1----:R-:W-:Y:S05]  /*e930*/  @P0 BRA `(.L_x_5583) ;  /* 0xfffffff000200947 */ /* 0x002fea000383ffff */
[----:B------:R-:W-:Y:S05]  /*e940*/  BSYNC B0 ;  /* 0x0000000000007941 */ /* 0x000fea0003800000 */
.L_x_5570:
        /* <DEDUP_REMOVED lines=17> */
.L_x_5585:
[----:B------:R-:W-:Y:S05]  /*ea60*/  BSYNC B0 ;  /* 0x0000000000007941 */ /* 0x000fea0003800000 */
.L_x_5584:
[----:B------:R-:W-:-:S13]  /*ea70*/  LOP3.LUT P0, RZ, R16, 0x80, RZ, 0xc0, !PT ;  /* 0x0000008010ff7812 */ /* 0x000fda000780c0ff */
[----:B------:R-:W-:Y:S05]  /*ea80*/  @!P0 BRA `(.L_x_5586) ;  /* 0x0000000000048947 */ /* 0x000fea0003800000 */
[----:B------:R-:W-:Y:S01]  /*ea90*/  BPT.TRAP 0x1 ;  /* 0x000000040000795c */ /* 0x000fe20000300000 */
.L_x_5586:
[----:B------:R-:W-:Y:S01]  /*eaa0*/  LEA R4, R23, R17, 0x3 ;  /* 0x0000001117047211 */ /* 0x000fe200078e18ff */
[----:B------:R-:W-:Y:S01]  /*eab0*/  IMAD.MOV.U32 R5, RZ, RZ, -0x60 ;  /* 0xffffffa0ff057424 */ /* 0x000fe200078e00ff */
[----:B------:R-:W-:Y:S01]  /*eac0*/  SHF.L.U32 R3, R26, 0x1f, RZ ;  /* 0x0000001f1a037819 */ /* 0x000fe200000006ff */
[----:B------:R-:W-:Y:S02]  /*ead0*/  BSSY B0, `(.L_x_5587) ;  /* 0x0000004000007945 */ /* 0x000fe40003800000 */
[----:B------:R-:W-:Y:S01]  /*eae0*/  IMAD R5, R24, R5, UR38 ;  /* 0x0000002618057e24 */ /* 0x000fe2000f8e0205 */
[----:B------:R-:W0:Y:S02]  /*eaf0*/  SYNCS.PHASECHK.TRANS64.TRYWAIT P0, [R4+URZ+0x30860], R3 ;  /* 0x03086003040075a7 */ /* 0x000e24000800017f */
[----:B0-----:R-:W-:Y:S05]  /*eb00*/  @!P0 BRA `(.L_x_5588) ;  /* 0x00000030002c8947 */ /* 0x001fea0003800000 */
.L_x_5675:
[----:B------:R-:W-:Y:S05]  /*eb10*/  BSYNC B0 ;  /* 0x0000000000007941 */ /* 0x000fea0003800000 */
.L_x_5587:
        /* <DEDUP_REMOVED lines=52> */
[----:B------:R0:W2:Y:S02]  /*ee60*/  SHFL.IDX PT, R14, R18, 0x5, 0x181f ;  /* 0x00b81f00120e7f89 */ /* 0x0000a400000e0000 */
[----:B-1----:R-:W-:Y:S02]  /*ee70*/  IADD3.X R3, RZ, R7, RZ, P0, !PT ;  /* 0x00000007ff037210 */ /* 0x002fe400007fe4ff */
[----:B------:R-:W-:Y:S01]  /*ee80*/  ISETP.LT.OR P0, PT, R5, 0x41, P4 ;  /* 0x000000410500780c */ /* 0x000fe20002701670 */
[----:B------:R0:W1:-:S12]  /*ee90*/  SHFL.IDX PT, R7, R19, 0x5, 0x181f ;  /* 0x00b81f0013077f89 */ /* 0x00005800000e0000 */
[----:B------:R0:W-:Y:S01]  /*eea0*/  LDGSTS.E.BYPASS.LTC128B.128 [R0+0x2400], desc[UR36][R2.64], !P0 ;  /* 0x0240000002007fae */ /* 0x0001e2000c101d64 */
[----:B------:R-:W-:-:S13]  /*eeb0*/  ISETP.LT.OR P0, PT, R5, 0x41, P3 ;  /* 0x000000410500780c */ /* 0x000fda0001f01670 */
[----:B------:R0:W-:Y:S01]  /*eec0*/  LDGSTS.E.BYPASS.LTC128B.128 [R0+0x5400], desc[UR36][R2.64+0x80], !P0 ;  /* 0x0540008002007fae */ /* 0x0001e2000c101d64 */
[----:B------:R-:W-:-:S13]  /*eed0*/  ISETP.LT.OR P0, PT, R5, 0x41, P1 ;  /* 0x000000410500780c */ /* 0x000fda0000f01670 */
[----:B-12---:R0:W-:Y:S02]  /*eee0*/  LDGSTS.E.BYPASS.LTC128B.128 [R0+0x8400], desc[UR36][R2.64+0x100], !P0 ;  /* 0x0840010002007fae */ /* 0x0061e4000c101d64 */
.L_x_5689:
        /* <DEDUP_REMOVED lines=13> */
.L_x_5590:
        /* <DEDUP_REMOVED lines=10> */
.L_x_5591:
[----:B------:R1:W-:Y:S01]  /*f060*/  SYNCS.ARRIVE.TRANS64.A1T0 RZ, [R4+URZ+0x30850], RZ ;  /* 0x030850ff04ff79a7 */ /* 0x0003e2000810003f */
[----:B------:R-:W-:-:S05]  /*f070*/  VIADD R23, R23, 0x1 ;  /* 0x0000000117177836 */ /* 0x000fca0000000000 */
[----:B------:R-:W-:-:S04]  /*f080*/  ISETP.NE.AND P0, PT, R23, 0x2, PT ;  /* 0x000000021700780c */ /* 0x000fc80003f05270 */
[----:B0-----:R-:W-:Y:S02]  /*f090*/  SEL R3, RZ, 0x1, P0 ;  /* 0x00000001ff037807 */ /* 0x001fe40000000000 */
[----:B------:R-:W-:Y:S02]  /*f0a0*/  SEL R23, R23, RZ, P0 ;  /* 0x000000ff17177207 */ /* 0x000fe40000000000 */
[----:B-1----:R-:W-:-:S07]  /*f0b0*/  LOP3.LUT R26, R26, R3, RZ, 0x3c, !PT ;  /* 0x000000031a1a7212 */ /* 0x002fce00078e3cff */
.L_x_5551:
[----:B------:R-:W-:Y:S05]  /*f0c0*/  BSYNC B7 ;  /* 0x0000000000077941 */ /* 0x000fea0003800000 */
.L_x_5549:
        /* <DEDUP_REMOVED lines=11> */
.L_x_5592:
[----:B------:R-:W-:-:S03]  /*f180*/  UMOV UR4, 0xffffffff ;  /* 0xffffffff00047882 */ /* 0x000fc60000000000 */
[----:B------:R-:W-:Y:S05]  /*f190*/  BRA.DIV UR4, `(.L_x_5594) ;  /* 0x0000003204cc7947 */ /* 0x000fea000b800000 */
[----:B------:R0:W1:Y:S02]  /*f1a0*/  SHFL.IDX PT, R14, R34, RZ, 0x1f ;  /* 0x00001fff220e7589 */ /* 0x00006400000e0000 */
.L_x_5692:
        /* <DEDUP_REMOVED lines=8> */
.L_x_5593:
[----:B------:R-:W-:Y:S02]  /*f230*/  ULDC UR4, c[0x0][0xc38] ;  /* 0x00030e0000047ab9 */ /* 0x000fe40000000800 */
[----:B-1----:R-:W-:-:S13]  /*f240*/  ISETP.GE.AND P0, PT, R34, UR4, PT ;  /* 0x0000000422007c0c */ /* 0x002fda000bf06270 */
[----:B------:R-:W-:Y:S05]  /*f250*/  @!P0 BRA `(.L_x_5595) ;  /* 0xffffffc400948947 */ /* 0x000fea000383ffff */
.L_x_5546:
        /* <DEDUP_REMOVED lines=12> */
.L_x_5693:
[----:B------:R-:W-:Y:S05]  /*f320*/  BSYNC B0 ;  /* 0x0000000000007941 */ /* 0x000fea0003800000 */
.L_x_5596:
[----:B------:R-:W-:-:S03]  /*f330*/  UMOV UR4, 0xffffffff ;  /* 0xffffffff00047882 */ /* 0x000fc60000000000 */
[----:B------:R-:W-:Y:S05]  /*f340*/  BRA.DIV UR4, `(.L_x_5598) ;  /* 0x00000032049c7947 */ /* 0x000fea000b800000 */
[----:B-1----:R-:W1:Y:S02]  /*f350*/  S2R R0, SR_TID.X ;  /* 0x0000000000007919 */ /* 0x002e640000002100 */
[----:B-1----:R-:W-:-:S04]  /*f360*/  SHF.R.U32.HI R0, RZ, 0x5, R0 ;  /* 0x00000005ff007819 */ /* 0x002fc80000011600 */
[----:B------:R-:W-:-:S05]  /*f370*/  LOP3.LUT R0, R0, 0x3, RZ, 0xc0, !PT ;  /* 0x0000000300007812 */ /* 0x000fca00078ec0ff */
[----:B------:R1:W2:Y:S02]  /*f380*/  SHFL.IDX PT, R14, R0, RZ, 0x1f ;  /* 0x00001fff000e7589 */ /* 0x0002a400000e0000 */
.L_x_5696:
[----:B--2---:R-:W-:Y:S01]  /*f390*/  ISETP.NE.AND P0, PT, R14, RZ, PT ;  /* 0x000000ff0e00720c */ /* 0x004fe20003f05270 */
[----:B------:R-:W-:-:S12]  /*f3a0*/  BSSY B0, `(.L_x_5599) ;  /* 0x0000026000007945 */ /* 0x000fd80003800000 */
[----:B------:R-:W-:Y:S05]  /*f3b0*/  @P0 BRA `(.L_x_5600) ;  /* 0x0000000000900947 */ /* 0x000fea0003800000 */
[----:B------:R-:W-:-:S03]  /*f3c0*/  UMOV UR4, 0xffffffff ;  /* 0xffffffff00047882 */ /* 0x000fc60000000000 */
[----:B------:R-:W-:Y:S05]  /*f3d0*/  BRA.DIV UR4, `(.L_x_5601) ;  /* 0x0000003204ac7947 */ /* 0x000fea000b800000 */
[----:B------:R-:W-:-:S13]  /*f3e0*/  ELECT P6, URZ, PT ;  /* 0x00000000003f782f */ /* 0x000fda00038c0000 */
.L_x_5699:
        /* <DEDUP_REMOVED lines=8> */
.L_x_5602:
[C---:B------:R-:W-:Y:S01]  /*f470*/  LEA R5, R23.reuse, R4, 0x3 ;  /* 0x0000000417057211 */ /* 0x040fe200078e18ff */
[----:B------:R-:W-:Y:S01]  /*f480*/  VIADD R23, R23, 0x1 ;  /* 0x0000000117177836 */ /* 0x000fe20000000000 */
[----:B------:R-:W-:-:S04]  /*f490*/  SHF.L.U32 R0, R26, 0x1f, RZ ;  /* 0x0000001f1a007819 */ /* 0x000fc800000006ff */
[----:B------:R-:W1:Y:S01]  /*f4a0*/  SYNCS.PHASECHK.TRANS64.TRYWAIT P1, [R5+URZ+0x30840], R0 ;  /* 0x03084000050075a7 */ /* 0x000e62000802017f */
[----:B------:R-:W-:-:S04]  /*f4b0*/  ISETP.NE.AND P2, PT, R23, 0x2, PT ;  /* 0x000000021700780c */ /* 0x000fc80003f45270 */
[----:B------:R-:W-:Y:S01]  /*f4c0*/  SEL R3, RZ, 0x1, P2 ;  /* 0x00000001ff037807 */ /* 0x000fe20001000000 */
[----:B-1----:R-:W-:Y:S08]  /*f4d0*/  @!P1 BRA `(.L_x_5603) ;  /* 0x00000030008c9947 */ /* 0x002ff00003800000 */
.L_x_5700:
[----:B------:R-:W-:Y:S02]  /*f4e0*/  SEL R23, R23, RZ, P2 ;  /* 0x000000ff17177207 */ /* 0x000fe40001000000 */
[----:B------:R-:W-:Y:S01]  /*f4f0*/  LOP3.LUT R2, R26, R3, RZ, 0x3c, !PT ;  /* 0x000000031a027212 */ /* 0x000fe200078e3cff */
[----:B------:R-:W-:Y:S06]  /*f500*/  @!P0 BRA `(.L_x_5604) ;  /* 0x0000000000048947 */ /* 0x000fec0003800000 */
[----:B------:R-:W-:Y:S01]  /*f510*/  BPT.TRAP 0x1 ;  /* 0x000000040000795c */ /* 0x000fe20000300000 */
.L_x_5604:
[----:B------:R-:W-:Y:S01]  /*f520*/  IMAD R23, R23, 0x8, R4 ;  /* 0x0000000817177824 */ /* 0x000fe200078e0204 */
[----:B------:R-:W-:-:S04]  /*f530*/  SHF.L.U32 R2, R2, 0x1f, RZ ;  /* 0x0000001f02027819 */ /* 0x000fc800000006ff */
[----:B------:R-:W2:Y:S02]  /*f540*/  SYNCS.PHASECHK.TRANS64.TRYWAIT P1, [R23+URZ+0x30840], R2 ;  /* 0x03084002170075a7 */ /* 0x000ea4000802017f */
[----:B--2---:R-:W-:Y:S05]  /*f550*/  @!P1 BRA `(.L_x_5605) ;  /* 0x0000003000809947 */ /* 0x004fea0003800000 */
.L_x_5701:
[----:B------:R-:W-:Y:S05]  /*f560*/  @!P0 BRA `(.L_x_5606) ;  /* 0x0000000000048947 */ /* 0x000fea0003800000 */
[----:B------:R-:W-:Y:S01]  /*f570*/  BPT.TRAP 0x1 ;  /* 0x000000040000795c */ /* 0x000fe20000300000 */
.L_x_5606:
[----:B------:R-:W3:Y:S02]  /*f580*/  SYNCS.PHASECHK.TRANS64.TRYWAIT P1, [R5+URZ+0x30860], R0 ;  /* 0x03086000050075a7 */ /* 0x000ee4000802017f */
[----:B---3--:R-:W-:Y:S05]  /*f590*/  @!P1 BRA `(.L_x_5607) ;  /* 0x0000003000849947 */ /* 0x008fea0003800000 */
.L_x_5702:
[----:B------:R-:W-:Y:S05]  /*f5a0*/  @!P0 BRA `(.L_x_5608) ;  /* 0x0000000000048947 */ /* 0x000fea0003800000 */
[----:B------:R-:W-:Y:S01]  /*f5b0*/  BPT.TRAP 0x1 ;  /* 0x000000040000795c */ /* 0x000fe20000300000 */
.L_x_5608:
[----:B----4-:R4:W0:Y:S02]  /*f5c0*/  SYNCS.PHASECHK.TRANS64.TRYWAIT P0, [R23+URZ+0x30860], R2 ;  /* 0x03086002170075a7 */ /* 0x010824000800017f */
[----:B0-----:R-:W-:Y:S05]  /*f5d0*/  @!P0 NANOSLEEP.SYNCS 0x989680 ;  /* 0x009896800000895d */ /* 0x001fea0003900000 */
[----:B------:R-:W0:Y:S02]  /*f5e0*/  @!P0 SYNCS.PHASECHK.TRANS64 P0, [R23+URZ+0x30860], R2 ;  /* 0x03086002170085a7 */ /* 0x000e24000800007f */
[----:B0-----:R-:W-:Y:S05]  /*f5f0*/  @!P0 BRA `(.L_x_5608) ;  /* 0xfffffffc00f08947 */ /* 0x001fea000383ffff */
.L_x_5600:
[----:B------:R-:W-:Y:S05]  /*f600*/  BSYNC B0 ;  /* 0x0000000000007941 */ /* 0x000fea0003800000 */
.L_x_5599:
[----:B------:R-:W-:Y:S05]  /*f610*/  EXIT ;  /* 0x000000000000794d */ /* 0x000fea0003800000 */
.L_x_5493:
[----:B0-----:R-:W-:-:S04]  /*f620*/  IMAD.U32 R3, RZ, RZ, UR40 ;  /* 0x00000028ff037e24 */ /* 0x001fc8000f8e00ff */
[----:B------:R0:W1:Y:S03]  /*f630*/  SYNCS.PHASECHK.TRANS64.TRYWAIT P1, [R3+URZ+0x30800], R0 ;  /* 0x03080000030075a7 */ /* 0x000066000802017f */
[----:B-1----:R-:W-:Y:S05]  /*f640*/  @!P1 NANOSLEEP.SYNCS 0x989680 ;  /* 0x009896800000995d */ /* 0x002fea0003900000 */
[----:B------:R-:W1:Y:S02]  /*f650*/  @!P1 SYNCS.PHASECHK.TRANS64 P1, [R3+URZ+0x30800], R0 ;  /* 0x03080000030095a7 */ /* 0x000e64000802007f */
[----:B-1----:R-:W-:Y:S05]  /*f660*/  @!P1 BRA `(.L_x_5493) ;  /* 0xfffffffc00ec9947 */ /* 0x002fea000383ffff */
[----:B------:R-:W-:Y:S05]  /*f670*/  BRA `(.L_x_5609) ;  /* 0xffffff2000587947 */ /* 0x000fea000383ffff */
.L_x_5497:
[----:B-1----:R1:W2:Y:S02]  /*f680*/  SYNCS.PHASECHK.TRANS64.TRYWAIT P1, [R0+URZ+0x30830], R3 ;  /* 0x03083003000075a7 */ /* 0x0022a4000802017f */
[----:B--2---:R-:W-:Y:S05]  /*f690*/  @!P1 NANOSLEEP.SYNCS 0x989680 ;  /* 0x009896800000995d */ /* 0x004fea0003900000 */
[----:B------:R-:W2:Y:S02]  /*f6a0*/  @!P1 SYNCS.PHASECHK.TRANS64 P1, [R0+URZ+0x30830], R3 ;  /* 0x03083003000095a7 */ /* 0x000ea4000802007f */
[----:B--2---:R-:W-:Y:S05]  /*f6b0*/  @!P1 BRA `(.L_x_5497) ;  /* 0xfffffffc00f09947 */ /* 0x004fea000383ffff */
[----:B------:R-:W-:Y:S05]  /*f6c0*/  BRA `(.L_x_5496) ;  /* 0xffffff2000747947 */ /* 0x000fea000383ffff */
.L_x_5503:
[----:B-1----:R-:W-:-:S04]  /*f6d0*/  IMAD.U32 R4, RZ, RZ, UR7 ;  /* 0x00000007ff047e24 */ /* 0x002fc8000f8e00ff */
[----:B------:R1:W2:Y:S03]  /*f6e0*/  SYNCS.PHASECHK.TRANS64.TRYWAIT P1, [R4+URZ+0x30830], R3 ;  /* 0x03083003040075a7 */ /* 0x0002a6000802017f */
[----:B--2---:R-:W-:Y:S05]  /*f6f0*/  @!P1 NANOSLEEP.SYNCS 0x989680 ;  /* 0x009896800000995d */ /* 0x004fea0003900000 */
[----:B------:R-:W2:Y:S02]  /*f700*/  @!P1 SYNCS.PHASECHK.TRANS64 P1, [R4+URZ+0x30830], R3 ;  /* 0x03083003040095a7 */ /* 0x000ea4000802007f */
[----:B--2---:R-:W-:Y:S05]  /*f710*/  @!P1 BRA `(.L_x_5503) ;  /* 0xfffffffc00ec9947 */ /* 0x004fea000383ffff */
[----:B------:R-:W-:Y:S05]  /*f720*/  BRA `(.L_x_5502) ;  /* 0xffffff4000e07947 */ /* 0x000fea000383ffff */
.L_x_5507:
[----:B01----:R-:W-:-:S04]  /*f730*/  IMAD.U32 R3, RZ, RZ, UR10 ;  /* 0x0000000aff037e24 */ /* 0x003fc8000f8e00ff */
[----:B------:R0:W1:Y:S03]  /*f740*/  SYNCS.PHASECHK.TRANS64.TRYWAIT P1, [R3+URZ+0x30850], R0 ;  /* 0x03085000030075a7 */ /* 0x000066000802017f */
[----:B-1----:R-:W-:Y:S05]  /*f750*/  @!P1 NANOSLEEP.SYNCS 0x989680 ;  /* 0x009896800000995d */ /* 0x002fea0003900000 */
[----:B------:R-:W1:Y:S02]  /*f760*/  @!P1 SYNCS.PHASECHK.TRANS64 P1, [R3+URZ+0x30850], R0 ;  /* 0x03085000030095a7 */ /* 0x000e64000802007f */
[----:B-1----:R-:W-:Y:S05]  /*f770*/  @!P1 BRA `(.L_x_5507) ;  /* 0xfffffffc00ec9947 */ /* 0x002fea000383ffff */
[----:B------:R-:W-:Y:S05]  /*f780*/  BRA `(.L_x_5506) ;  /* 0xffffff4c00a87947 */ /* 0x000fea000383ffff */
.L_x_5515:
[----:B-1----:R-:W-:-:S04]  /*f790*/  IMAD.U32 R4, RZ, RZ, UR7 ;  /* 0x00000007ff047e24 */ /* 0x002fc8000f8e00ff */
[----:B------:R1:W2:Y:S03]  /*f7a0*/  SYNCS.PHASECHK.TRANS64.TRYWAIT P1, [R4+URZ+0x30830], R3 ;  /* 0x03083003040075a7 */ /* 0x0002a6000802017f */
[----:B--2---:R-:W-:Y:S05]  /*f7b0*/  @!P1 NANOSLEEP.SYNCS 0x989680 ;  /* 0x009896800000995d */ /* 0x004fea0003900000 */
[----:B------:R-:W2:Y:S02]  /*f7c0*/  @!P1 SYNCS.PHASECHK.TRANS64 P1, [R4+URZ+0x30830], R3 ;  /* 0x03083003040095a7 */ /* 0x000ea4000802007f */
[----:B--2---:R-:W-:Y:S05]  /*f7d0*/  @!P1 BRA `(.L_x_5515) ;  /* 0xfffffffc00ec9947 */ /* 0x004fea000383ffff */
[----:B------:R-:W-:Y:S05]  /*f7e0*/  BRA `(.L_x_5514) ;  /* 0xffffff68004c7947 */ /* 0x000fea000383ffff */
.L_x_5519:
[----:B01----:R-:W-:-:S04]  /*f7f0*/  IMAD.U32 R3, RZ, RZ, UR14 ;  /* 0x0000000eff037e24 */ /* 0x003fc8000f8e00ff */
[----:B------:R0:W1:Y:S03]  /*f800*/  SYNCS.PHASECHK.TRANS64.TRYWAIT P1, [R3+URZ+0x30850], R0 ;  /* 0x03085000030075a7 */ /* 0x000066000802017f */
[----:B-1----:R-:W-:Y:S05]  /*f810*/  @!P1 NANOSLEEP.SYNCS 0x989680 ;  /* 0x009896800000995d */ /* 0x002fea0003900000 */
[----:B------:R-:W1:Y:S02]  /*f820*/  @!P1 SYNCS.PHASECHK.TRANS64 P1, [R3+URZ+0x30850], R0 ;  /* 0x03085000030095a7 */ /* 0x000e64000802007f */
[----:B-1----:R-:W-:Y:S05]  /*f830*/  @!P1 BRA `(.L_x_5519) ;  /* 0xfffffffc00ec9947 */ /* 0x002fea000383ffff */
[----:B------:R-:W-:Y:S05]  /*f840*/  BRA `(.L_x_5518) ;  /* 0xffffff7400147947 */ /* 0x000fea000383ffff */
.L_x_5526:
[----:B-1----:R-:W-:-:S04]  /*f850*/  MOV R7, UR5 ;  /* 0x0000000500077c02 */ /* 0x002fc80008000f00 */
[----:B------:R1:W2:Y:S03]  /*f860*/  SYNCS.PHASECHK.TRANS64.TRYWAIT P1, [R7+URZ+0x30850], R0 ;  /* 0x03085000070075a7 */ /* 0x0002a6000802017f */
[----:B--2---:R-:W-:Y:S05]  /*f870*/  @!P1 NANOSLEEP.SYNCS 0x989680 ;  /* 0x009896800000995d */ /* 0x004fea0003900000 */
[----:B------:R-:W2:Y:S02]  /*f880*/  @!P1 SYNCS.PHASECHK.TRANS64 P1, [R7+URZ+0x30850], R0 ;  /* 0x03085000070095a7 */ /* 0x000ea4000802007f */
[----:B--2---:R-:W-:Y:S05]  /*f890*/  @!P1 BRA `(.L_x_5526) ;  /* 0xfffffffc00ec9947 */ /* 0x004fea000383ffff */
[----:B------:R-:W-:Y:S05]  /*f8a0*/  BRA `(.L_x_5525) ;  /* 0xffffff8c002c7947 */ /* 0x000fea000383ffff */
.L_x_5557:
        /* <DEDUP_REMOVED lines=10> */
.L_x_5610:
[----:B------:R-:W-:Y:S05]  /*f950*/  BRA `(.L_x_5611) ;  /* 0xffffffc800507947 */ /* 0x000fea000383ffff */
.L_x_5560:
[----:B0-----:R0:W1:Y:S02]  /*f960*/  SYNCS.PHASECHK.TRANS64.TRYWAIT P0, [R0+URZ+0x30840], R3 ;  /* 0x03084003000075a7 */ /* 0x001064000800017f */
[----:B-1----:R-:W-:Y:S05]  /*f970*/  @!P0 NANOSLEEP.SYNCS 0x989680 ;  /* 0x009896800000895d */ /* 0x002fea0003900000 */
[----:B------:R-:W1:Y:S02]  /*f980*/  @!P0 SYNCS.PHASECHK.TRANS64 P0, [R0+URZ+0x30840], R3 ;  /* 0x03084003000085a7 */ /* 0x000e64000800007f */
[----:B-1----:R-:W-:Y:S05]  /*f990*/  @!P0 BRA `(.L_x_5560) ;  /* 0xfffffffc00f08947 */ /* 0x002fea000383ffff */
[----:B------:R-:W-:Y:S05]  /*f9a0*/  BRA `(.L_x_5612) ;  /* 0xffffffcc00547947 */ /* 0x000fea000383ffff */
.L_x_5561:
        /* <DEDUP_REMOVED lines=8> */
.L_x_5614:
[----:B------:R-:W-:Y:S05]  /*fa30*/  BSYNC B0 ;  /* 0x0000000000007941 */ /* 0x000fea0003800000 */
.L_x_5613:
        /* <DEDUP_REMOVED lines=9> */
.L_x_5615:
[----:B------:R-:W-:Y:S02]  /*fad0*/  IMAD.MOV.U32 R13, RZ, RZ, R6 ;  /* 0x000000ffff0d7224 */ /* 0x000fe400078e0006 */
[----:B------:R-:W-:Y:S01]  /*fae0*/  IMAD.MOV.U32 R12, RZ, RZ, 0x1 ;  /* 0x00000001ff0c7424 */ /* 0x000fe200078e00ff */
[----:B------:R-:W-:-:S05]  /*faf0*/  @P0 LEA R14, P1, R37, R14, 0x1 ;  /* 0x0000000e250e0211 */ /* 0x000fca00078208ff */
[----:B------:R-:W-:Y:S01]  /*fb00*/  @P0 IMAD.X R3, RZ, RZ, R2, P1 ;  /* 0x000000ffff030224 */ /* 0x000fe200008e0602 */
[----:B------:R-:W-:-:S07]  /*fb10*/  @P0 MOV R2, R14 ;  /* 0x0000000e00020202 */ /* 0x000fce0000000f00 */
[----:B------:R-:W-:Y:S05]  /*fb20*/  WARPSYNC.COLLECTIVE R15, `(.L_x_5616) ;  /* 0x000000000f087348 */ /* 0x000fea0003c00000 */
[----:B------:R0:W1:Y:S02]  /*fb30*/  SHFL.IDX P6, R14, R13, R12, R11 ;  /* 0x0000000c0d0e7389 */ /* 0x00006400000c000b */
[----:B01----:R-:W-:Y:S01]  /*fb40*/  ENDCOLLECTIVE ;  /* 0x000000000000791b */ /* 0x003fe20003800000 */
.L_x_5616:
        /* <DEDUP_REMOVED lines=12> */
.L_x_5617:
        /* <DEDUP_REMOVED lines=8> */
.L_x_5618:
        /* <DEDUP_REMOVED lines=14> */
.L_x_5619:
        /* <DEDUP_REMOVED lines=8> */
.L_x_5620:
        /* <DEDUP_REMOVED lines=14> */
.L_x_5621:
        /* <DEDUP_REMOVED lines=8> */
.L_x_5622:
        /* <DEDUP_REMOVED lines=14> */
.L_x_5623:
        /* <DEDUP_REMOVED lines=8> */
.L_x_5624:
        /* <DEDUP_REMOVED lines=13> */
.L_x_5625:
[----:B------:R-:W-:Y:S05]  /*10180*/  BRA `(.L_x_5626) ;  /* 0xffffffc800ac7947 */ /* 0x000fea000383ffff */
.L_x_5566:
[----:B------:R-:W-:Y:S01]  /*10190*/  IMAD.MOV.U32 R13, RZ, RZ, R5 ;  /* 0x000000ffff0d7224 */ /* 0x000fe200078e0005 */
[----:B------:R-:W-:Y:S01]  /*101a0*/  MOV R15, 0xffffffff ;  /* 0xffffffff000f7802 */ /* 0x000fe20000000f00 */
[----:B------:R-:W-:Y:S02]  /*101b0*/  IMAD.MOV.U32 R12, RZ, RZ, RZ ;  /* 0x000000ffff0c7224 */ /* 0x000fe400078e00ff */
[----:B------:R-:W-:Y:S02]  /*101c0*/  IMAD.MOV.U32 R11, RZ, RZ, 0x181f ;  /* 0x0000181fff0b7424 */ /* 0x000fe400078e00ff */
[----:B------:R-:W-:-:S07]  /*101d0*/  IMAD.U32 R3, RZ, RZ, UR44 ;  /* 0x0000002cff037e24 */ /* 0x000fce000f8e00ff */
[----:B------:R-:W-:Y:S05]  /*101e0*/  WARPSYNC.COLLECTIVE R15, `(.L_x_5627) ;  /* 0x000000000f087348 */ /* 0x000fea0003c00000 */
[----:B------:R0:W1:Y:S02]  /*101f0*/  SHFL.IDX P6, R14, R13, R12, R11 ;  /* 0x0000000c0d0e7389 */ /* 0x00006400000c000b */
[----:B01----:R-:W-:Y:S01]  /*10200*/  ENDCOLLECTIVE ;  /* 0x000000000000791b */ /* 0x003fe20003800000 */
.L_x_5627:
        /* <DEDUP_REMOVED lines=8> */
.L_x_5628:
        /* <DEDUP_REMOVED lines=8> */
.L_x_5629:
        /* <DEDUP_REMOVED lines=12> */
.L_x_5630:
[----:B------:R-:W-:Y:S01]  /*103d0*/  MOV R13, R5 ;  /* 0x00000005000d7202 */ /* 0x000fe20000000f00 */
[----:B------:R-:W-:Y:S01]  /*103e0*/  IMAD.MOV.U32 R12, RZ, RZ, 0x2 ;  /* 0x00000002ff0c7424 */ /* 0x000fe200078e00ff */
[----:B------:R-:W-:-:S05]  /*103f0*/  @!P0 LEA R14, P1, R37, R14, 0x1 ;  /* 0x0000000e250e8211 */ /* 0x000fca00078208ff */
[----:B------:R-:W-:-:S08]  /*10400*/  @!P0 IMAD.MOV.U32 R2, RZ, RZ, R14 ;  /* 0x000000ffff028224 */ /* 0x000fd000078e000e */
[----:B------:R-:W-:Y:S05]  /*10410*/  WARPSYNC.COLLECTIVE R15, `(.L_x_5631) ;  /* 0x000000000f087348 */ /* 0x000fea0003c00000 */
[----:B------:R0:W1:Y:S02]  /*10420*/  SHFL.IDX P6, R14, R13, R12, R11 ;  /* 0x0000000c0d0e7389 */ /* 0x00006400000c000b */
[----:B01----:R-:W-:Y:S01]  /*10430*/  ENDCOLLECTIVE ;  /* 0x000000000000791b */ /* 0x003fe20003800000 */
.L_x_5631:
        /* <DEDUP_REMOVED lines=15> */
.L_x_5632:
[----:B------:R-:W-:Y:S01]  /*10530*/  MOV R13, R5 ;  /* 0x00000005000d7202 */ /* 0x000fe20000000f00 */
[----:B------:R-:W-:Y:S01]  /*10540*/  IMAD.MOV.U32 R12, RZ, RZ, 0x3 ;  /* 0x00000003ff0c7424 */ /* 0x000fe200078e00ff */
[----:B------:R-:W-:-:S05]  /*10550*/  @!P0 LEA R14, P1, R37, R14, 0x1 ;  /* 0x0000000e250e8211 */ /* 0x000fca00078208ff */
[----:B------:R-:W-:-:S08]  /*10560*/  @!P0 IMAD.MOV.U32 R2, RZ, RZ, R14 ;  /* 0x000000ffff028224 */ /* 0x000fd000078e000e */
[----:B------:R-:W-:Y:S05]  /*10570*/  WARPSYNC.COLLECTIVE R15, `(.L_x_5633) ;  /* 0x000000000f087348 */ /* 0x000fea0003c00000 */
[----:B------:R0:W1:Y:S02]  /*10580*/  SHFL.IDX P6, R14, R13, R12, R11 ;  /* 0x0000000c0d0e7389 */ /* 0x00006400000c000b */
[----:B01----:R-:W-:Y:S01]  /*10590*/  ENDCOLLECTIVE ;  /* 0x000000000000791b */ /* 0x003fe20003800000 */
.L_x_5633:
        /* <DEDUP_REMOVED lines=15> */
.L_x_5634:
[----:B------:R-:W-:Y:S01]  /*10690*/  MOV R13, R5 ;  /* 0x00000005000d7202 */ /* 0x000fe20000000f00 */
[----:B------:R-:W-:Y:S01]  /*106a0*/  IMAD.MOV.U32 R12, RZ, RZ, 0x4 ;  /* 0x00000004ff0c7424 */ /* 0x000fe200078e00ff */
[----:B------:R-:W-:-:S05]  /*106b0*/  @!P0 LEA R14, P1, R37, R14, 0x1 ;  /* 0x0000000e250e8211 */ /* 0x000fca00078208ff */
[----:B------:R-:W-:-:S08]  /*106c0*/  @!P0 IMAD.MOV.U32 R2, RZ, RZ, R14 ;  /* 0x000000ffff028224 */ /* 0x000fd000078e000e */
[----:B------:R-:W-:Y:S05]  /*106d0*/  WARPSYNC.COLLECTIVE R15, `(.L_x_5635) ;  /* 0x000000000f087348 */ /* 0x000fea0003c00000 */
[----:B------:R0:W1:Y:S02]  /*106e0*/  SHFL.IDX P6, R14, R13, R12, R11 ;  /* 0x0000000c0d0e7389 */ /* 0x00006400000c000b */
[----:B01----:R-:W-:Y:S01]  /*106f0*/  ENDCOLLECTIVE ;  /* 0x000000000000791b */ /* 0x003fe20003800000 */
.L_x_5635:
        /* <DEDUP_REMOVED lines=15> */
.L_x_5636:
[----:B------:R-:W-:Y:S01]  /*107f0*/  MOV R13, R5 ;  /* 0x00000005000d7202 */ /* 0x000fe20000000f00 */
[----:B------:R-:W-:Y:S01]  /*10800*/  IMAD.MOV.U32 R12, RZ, RZ, 0x5 ;  /* 0x00000005ff0c7424 */ /* 0x000fe200078e00ff */
[----:B------:R-:W-:-:S05]  /*10810*/  @!P0 LEA R14, P1, R37, R14, 0x1 ;  /* 0x0000000e250e8211 */ /* 0x000fca00078208ff */
[----:B------:R-:W-:-:S08]  /*10820*/  @!P0 IMAD.MOV.U32 R2, RZ, RZ, R14 ;  /* 0x000000ffff028224 */ /* 0x000fd000078e000e */
[----:B------:R-:W-:Y:S05]  /*10830*/  WARPSYNC.COLLECTIVE R15, `(.L_x_5637) ;  /* 0x000000000f087348 */ /* 0x000fea0003c00000 */
[----:B------:R0:W1:Y:S02]  /*10840*/  SHFL.IDX P6, R14, R13, R12, R11 ;  /* 0x0000000c0d0e7389 */ /* 0x00006400000c000b */
[----:B01----:R-:W-:Y:S01]  /*10850*/  ENDCOLLECTIVE ;  /* 0x000000000000791b */ /* 0x003fe20003800000 */
.L_x_5637:
        /* <DEDUP_REMOVED lines=15> */
.L_x_5638:
[----:B------:R-:W-:Y:S01]  /*10950*/  MOV R13, R5 ;  /* 0x00000005000d7202 */ /* 0x000fe20000000f00 */
[----:B------:R-:W-:Y:S01]  /*10960*/  IMAD.MOV.U32 R12, RZ, RZ, 0x6 ;  /* 0x00000006ff0c7424 */ /* 0x000fe200078e00ff */
[----:B------:R-:W-:-:S05]  /*10970*/  @!P0 LEA R14, P1, R37, R14, 0x1 ;  /* 0x0000000e250e8211 */ /* 0x000fca00078208ff */
[----:B------:R-:W-:-:S08]  /*10980*/  @!P0 IMAD.MOV.U32 R2, RZ, RZ, R14 ;  /* 0x000000ffff028224 */ /* 0x000fd000078e000e */
[----:B------:R-:W-:Y:S05]  /*10990*/  WARPSYNC.COLLECTIVE R15, `(.L_x_5639) ;  /* 0x000000000f087348 */ /* 0x000fea0003c00000 */
[----:B------:R0:W1:Y:S02]  /*109a0*/  SHFL.IDX P6, R14, R13, R12, R11 ;  /* 0x0000000c0d0e7389 */ /* 0x00006400000c000b */
[----:B01----:R-:W-:Y:S01]  /*109b0*/  ENDCOLLECTIVE ;  /* 0x000000000000791b */ /* 0x003fe20003800000 */
.L_x_5639:
        /* <DEDUP_REMOVED lines=15> */
.L_x_5640:
[----:B------:R-:W-:Y:S01]  /*10ab0*/  IMAD.MOV.U32 R13, RZ, RZ, R5 ;  /* 0x000000ffff0d7224 */ /* 0x000fe200078e0005 */
[----:B------:R-:W-:Y:S02]  /*10ac0*/  MOV R12, 0x7 ;  /* 0x00000007000c7802 */ /* 0x000fe40000000f00 */
[----:B------:R-:W-:-:S05]  /*10ad0*/  @!P0 LEA R14, P1, R37, R14, 0x1 ;  /* 0x0000000e250e8211 */ /* 0x000fca00078208ff */
[----:B------:R-:W-:-:S08]  /*10ae0*/  @!P0 IMAD.MOV.U32 R2, RZ, RZ, R14 ;  /* 0x000000ffff028224 */ /* 0x000fd000078e000e */
[----:B------:R-:W-:Y:S05]  /*10af0*/  WARPSYNC.COLLECTIVE R15, `(.L_x_5641) ;  /* 0x000000000f087348 */ /* 0x000fea0003c00000 */
[----:B------:R0:W1:Y:S02]  /*10b00*/  SHFL.IDX P6, R14, R13, R12, R11 ;  /* 0x0000000c0d0e7389 */ /* 0x00006400000c000b */
[----:B01----:R-:W-:Y:S01]  /*10b10*/  ENDCOLLECTIVE ;  /* 0x000000000000791b */ /* 0x003fe20003800000 */
.L_x_5641:
        /* <DEDUP_REMOVED lines=13> */
.L_x_5642:
[----:B------:R-:W-:Y:S05]  /*10bf0*/  BRA `(.L_x_5643) ;  /* 0xffffffc800d07947 */ /* 0x000fea000383ffff */
.L_x_5569:
[----:B0-----:R0:W1:Y:S02]  /*10c00*/  SYNCS.PHASECHK.TRANS64.TRYWAIT P0, [R17+URZ+0x30820], R0 ;  /* 0x03082000110075a7 */ /* 0x001064000800017f */
[----:B-1----:R-:W-:Y:S05]  /*10c10*/  @!P0 NANOSLEEP.SYNCS 0x989680 ;  /* 0x009896800000895d */ /* 0x002fea0003900000 */
[----:B------:R-:W1:Y:S02]  /*10c20*/  @!P0 SYNCS.PHASECHK.TRANS64 P0, [R17+URZ+0x30820], R0 ;  /* 0x03082000110085a7 */ /* 0x000e64000800007f */
[----:B-1----:R-:W-:Y:S05]  /*10c30*/  @!P0 BRA `(.L_x_5569) ;  /* 0xfffffffc00f08947 */ /* 0x002fea000383ffff */
[----:B------:R-:W-:Y:S05]  /*10c40*/  BRA `(.L_x_5644) ;  /* 0xffffffcc00347947 */ /* 0x000fea000383ffff */
.L_x_5573:
[----:B0-----:R0:W1:Y:S02]  /*10c50*/  SYNCS.PHASECHK.TRANS64.TRYWAIT P0, [R6+URZ+0x30840], R3 ;  /* 0x03084003060075a7 */ /* 0x001064000800017f */
[----:B-1----:R-:W-:Y:S05]  /*10c60*/  @!P0 NANOSLEEP.SYNCS 0x989680 ;  /* 0x009896800000895d */ /* 0x002fea0003900000 */
[----:B------:R-:W1:Y:S02]  /*10c70*/  @!P0 SYNCS.PHASECHK.TRANS64 P0, [R6+URZ+0x30840], R3 ;  /* 0x03084003060085a7 */ /* 0x000e64000800007f */
[----:B-1----:R-:W-:Y:S05]  /*10c80*/  @!P0 BRA `(.L_x_5573) ;  /* 0xfffffffc00f08947 */ /* 0x002fea000383ffff */
[----:B------:R-:W-:Y:S05]  /*10c90*/  BRA `(.L_x_5645) ;  /* 0xffffffcc00f47947 */ /* 0x000fea000383ffff */
.L_x_5574:
        /* <DEDUP_REMOVED lines=8> */
.L_x_5647:
[----:B------:R-:W-:Y:S05]  /*10d20*/  BSYNC B1 ;  /* 0x0000000000017941 */ /* 0x000fea0003800000 */
.L_x_5646:
[----:B------:R-:W-:Y:S01]  /*10d30*/  MOV R13, R7 ;  /* 0x00000007000d7202 */ /* 0x000fe20000000f00 */
        /* <DEDUP_REMOVED lines=8> */
.L_x_5648:
[----:B------:R-:W-:Y:S02]  /*10dc0*/  IMAD R8, R8, 0x2, R17 ;  /* 0x0000000208087824 */ /* 0x000fe400078e0211 */
[----:B------:R-:W-:Y:S01]  /*10dd0*/  IMAD.MOV.U32 R13, RZ, RZ, R10 ;  /* 0x000000ffff0d7224 */ /* 0x000fe200078e000a */
[----:B------:R-:W-:Y:S02]  /*10de0*/  MOV R12, 0x1 ;  /* 0x00000001000c7802 */ /* 0x000fe40000000f00 */
[----:B------:R-:W-:-:S13]  /*10df0*/  IADD3 R2, P0, R14, R4, RZ ;  /* 0x000000040e027210 */ /* 0x000fda0007f1e0ff */
[----:B------:R-:W-:Y:S05]  /*10e00*/  WARPSYNC.COLLECTIVE R15, `(.L_x_5649) ;  /* 0x000000000f087348 */ /* 0x000fea0003c00000 */
[----:B------:R0:W1:Y:S02]  /*10e10*/  SHFL.IDX P6, R14, R13, R12, R11 ;  /* 0x0000000c0d0e7389 */ /* 0x00006400000c000b */
[----:B01----:R-:W-:Y:S01]  /*10e20*/  ENDCOLLECTIVE ;  /* 0x000000000000791b */ /* 0x003fe20003800000 */
.L_x_5649:
        /* <DEDUP_REMOVED lines=12> */
.L_x_5650:
[----:B------:R-:W-:Y:S02]  /*10ef0*/  IMAD.MOV.U32 R13, RZ, RZ, R10 ;  /* 0x000000ffff0d7224 */ /* 0x000fe400078e000a */
[----:B------:R-:W-:Y:S01]  /*10f00*/  IMAD.MOV.U32 R12, RZ, RZ, 0x2 ;  /* 0x00000002ff0c7424 */ /* 0x000fe200078e00ff */
[----:B------:R-:W-:-:S13]  /*10f10*/  IADD3 R2, P0, R14, R4, RZ ;  /* 0x000000040e027210 */ /* 0x000fda0007f1e0ff */
[----:B------:R-:W-:Y:S05]  /*10f20*/  WARPSYNC.COLLECTIVE R15, `(.L_x_5651) ;  /* 0x000000000f087348 */ /* 0x000fea0003c00000 */
[----:B------:R0:W1:Y:S02]  /*10f30*/  SHFL.IDX P6, R14, R13, R12, R11 ;  /* 0x0000000c0d0e7389 */ /* 0x00006400000c000b */
[----:B01----:R-:W-:Y:S01]  /*10f40*/  ENDCOLLECTIVE ;  /* 0x000000000000791b */ /* 0x003fe20003800000 */
.L_x_5651:
        /* <DEDUP_REMOVED lines=12> */
.L_x_5652:
[----:B------:R-:W-:Y:S02]  /*11010*/  IMAD.MOV.U32 R13, RZ, RZ, R10 ;  /* 0x000000ffff0d7224 */ /* 0x000fe400078e000a */
[----:B------:R-:W-:Y:S01]  /*11020*/  IMAD.MOV.U32 R12, RZ, RZ, 0x3 ;  /* 0x00000003ff0c7424 */ /* 0x000fe200078e00ff */
[----:B------:R-:W-:-:S13]  /*11030*/  IADD3 R2, P0, R14, R4, RZ ;  /* 0x000000040e027210 */ /* 0x000fda0007f1e0ff */
[----:B------:R-:W-:Y:S05]  /*11040*/  WARPSYNC.COLLECTIVE R15, `(.L_x_5653) ;  /* 0x000000000f087348 */ /* 0x000fea0003c00000 */
[----:B------:R0:W1:Y:S02]  /*11050*/  SHFL.IDX P6, R14, R13, R12, R11 ;  /* 0x0000000c0d0e7389 */ /* 0x00006400000c000b */
[----:B01----:R-:W-:Y:S01]  /*11060*/  ENDCOLLECTIVE ;  /* 0x000000000000791b */ /* 0x003fe20003800000 */
.L_x_5653:
[----:B------:R-:W-:-:S05]  /*11070*/  IADD3.X R3, RZ, R35, RZ, P0, !PT ;  /* 0x00000023ff037210 */ /* 0x000fca00007fe4ff */
        /* <DEDUP_REMOVED lines=11> */
.L_x_5654:
[----:B------:R-:W-:Y:S02]  /*11130*/  IMAD.MOV.U32 R13, RZ, RZ, R10 ;  /* 0x000000ffff0d7224 */ /* 0x000fe400078e000a */
[----:B------:R-:W-:Y:S01]  /*11140*/  IMAD.MOV.U32 R12, RZ, RZ, 0x4 ;  /* 0x00000004ff0c7424 */ /* 0x000fe200078e00ff */
[----:B------:R-:W-:-:S13]  /*11150*/  IADD3 R2, P0, R14, R4, RZ ;  /* 0x000000040e027210 */ /* 0x000fda0007f1e0ff */
[----:B------:R-:W-:Y:S05]  /*11160*/  WARPSYNC.COLLECTIVE R15, `(.L_x_5655) ;  /* 0x000000000f087348 */ /* 0x000fea0003c00000 */
[----:B------:R0:W1:Y:S02]  /*11170*/  SHFL.IDX P6, R14, R13, R12, R11 ;  /* 0x0000000c0d0e7389 */ /* 0x00006400000c000b */
[----:B01----:R-:W-:Y:S01]  /*11180*/  ENDCOLLECTIVE ;  /* 0x000000000000791b */ /* 0x003fe20003800000 */
.L_x_5655:
        /* <DEDUP_REMOVED lines=12> */
.L_x_5656:
[----:B------:R-:W-:Y:S02]  /*11250*/  IMAD.MOV.U32 R13, RZ, RZ, R10 ;  /* 0x000000ffff0d7224 */ /* 0x000fe400078e000a */
[----:B------:R-:W-:Y:S01]  /*11260*/  IMAD.MOV.U32 R12, RZ, RZ, 0x5 ;  /* 0x00000005ff0c7424 */ /* 0x000fe200078e00ff */
[----:B------:R-:W-:-:S13]  /*11270*/  IADD3 R2, P0, R14, R4, RZ ;  /* 0x000000040e027210 */ /* 0x000fda0007f1e0ff */
[----:B------:R-:W-:Y:S05]  /*11280*/  WARPSYNC.COLLECTIVE R15, `(.L_x_5657) ;  /* 0x000000000f087348 */ /* 0x000fea0003c00000 */
[----:B------:R0:W1:Y:S02]  /*11290*/  SHFL.IDX P6, R14, R13, R12, R11 ;  /* 0x0000000c0d0e7389 */ /* 0x00006400000c000b */
[----:B01----:R-:W-:Y:S01]  /*112a0*/  ENDCOLLECTIVE ;  /* 0x000000000000791b */ /* 0x003fe20003800000 */
.L_x_5657:
        /* <DEDUP_REMOVED lines=12> */
.L_x_5658:
[----:B------:R-:W-:Y:S05]  /*11370*/  BRA `(.L_x_5659) ;  /* 0xffffffcc00447947 */ /* 0x000fea000383ffff */
.L_x_5579:
[----:B0-----:R0:W1:Y:S02]  /*11380*/  SYNCS.PHASECHK.TRANS64.TRYWAIT P0, [R6+URZ+0x30860], R3 ;  /* 0x03086003060075a7 */ /* 0x001064000800017f */
[----:B-1----:R-:W-:Y:S05]  /*11390*/  @!P0 NANOSLEEP.SYNCS 0x989680 ;  /* 0x009896800000895d */ /* 0x002fea0003900000 */
[----:B------:R-:W1:Y:S02]  /*113a0*/  @!P0 SYNCS.PHASECHK.TRANS64 P0, [R6+URZ+0x30860], R3 ;  /* 0x03086003060085a7 */ /* 0x000e64000800007f */
[----:B-1----:R-:W-:Y:S05]  /*113b0*/  @!P0 BRA `(.L_x_5579) ;  /* 0xfffffffc00f08947 */ /* 0x002fea000383ffff */
[----:B------:R-:W-:Y:S05]  /*113c0*/  BRA `(.L_x_5660) ;  /* 0xffffffcc00a07947 */ /* 0x000fea000383ffff */
.L_x_5580:
        /* <DEDUP_REMOVED lines=8> */
.L_x_5662:
[----:B------:R-:W-:Y:S05]  /*11450*/  BSYNC B1 ;  /* 0x0000000000017941 */ /* 0x000fea0003800000 */
.L_x_5661:
        /* <DEDUP_REMOVED lines=9> */
.L_x_5663:
[----:B------:R-:W-:Y:S02]  /*114f0*/  IMAD.MOV.U32 R13, RZ, RZ, R19 ;  /* 0x000000ffff0d7224 */ /* 0x000fe400078e0013 */
[----:B------:R-:W-:Y:S01]  /*11500*/  IMAD.MOV.U32 R12, RZ, RZ, 0x1 ;  /* 0x00000001ff0c7424 */ /* 0x000fe200078e00ff */
[----:B------:R-:W-:-:S13]  /*11510*/  IADD3 R2, P0, R14, R4, RZ ;  /* 0x000000040e027210 */ /* 0x000fda0007f1e0ff */
[----:B------:R-:W-:Y:S05]  /*11520*/  WARPSYNC.COLLECTIVE R15, `(.L_x_5664) ;  /* 0x000000000f087348 */ /* 0x000fea0003c00000 */
[----:B------:R0:W1:Y:S02]  /*11530*/  SHFL.IDX P6, R14, R13, R12, R11 ;  /* 0x0000000c0d0e7389 */ /* 0x00006400000c000b */
[----:B01----:R-:W-:Y:S01]  /*11540*/  ENDCOLLECTIVE ;  /* 0x000000000000791b */ /* 0x003fe20003800000 */
.L_x_5664:
        /* <DEDUP_REMOVED lines=15> */
.L_x_5665:
[----:B------:R-:W-:Y:S01]  /*11640*/  IMAD.MOV.U32 R13, RZ, RZ, R19 ;  /* 0x000000ffff0d7224 */ /* 0x000fe200078e0013 */
[----:B------:R-:W-:Y:S02]  /*11650*/  MOV R12, 0x2 ;  /* 0x00000002000c7802 */ /* 0x000fe40000000f00 */
[----:B------:R-:W-:-:S13]  /*11660*/  IADD3 R2, P0, R14, R4, RZ ;  /* 0x000000040e027210 */ /* 0x000fda0007f1e0ff */
[----:B------:R-:W-:Y:S05]  /*11670*/  WARPSYNC.COLLECTIVE R15, `(.L_x_5666) ;  /* 0x000000000f087348 */ /* 0x000fea0003c00000 */
[----:B------:R0:W1:Y:S02]  /*11680*/  SHFL.IDX P6, R14, R13, R12, R11 ;  /* 0x0000000c0d0e7389 */ /* 0x00006400000c000b */
[----:B01----:R-:W-:Y:S01]  /*11690*/  ENDCOLLECTIVE ;  /* 0x000000000000791b */ /* 0x003fe20003800000 */
.L_x_5666:
        /* <DEDUP_REMOVED lines=15> */
.L_x_5667:
[----:B------:R-:W-:Y:S02]  /*11790*/  IMAD.MOV.U32 R13, RZ, RZ, R19 ;  /* 0x000000ffff0d7224 */ /* 0x000fe400078e0013 */
[----:B------:R-:W-:Y:S01]  /*117a0*/  IMAD.MOV.U32 R12, RZ, RZ, 0x3 ;  /* 0x00000003ff0c7424 */ /* 0x000fe200078e00ff */
[----:B------:R-:W-:-:S13]  /*117b0*/  IADD3 R2, P0, R14, R4, RZ ;  /* 0x000000040e027210 */ /* 0x000fda0007f1e0ff */
[----:B------:R-:W-:Y:S05]  /*117c0*/  WARPSYNC.COLLECTIVE R15, `(.L_x_5668) ;  /* 0x000000000f087348 */ /* 0x000fea0003c00000 */
[----:B------:R0:W1:Y:S02]  /*117d0*/  SHFL.IDX P6, R14, R13, R12, R11 ;  /* 0x0000000c0d0e7389 */ /* 0x00006400000c000b */
[----:B01----:R-:W-:Y:S01]  /*117e0*/  ENDCOLLECTIVE ;  /* 0x000000000000791b */ /* 0x003fe20003800000 */
.L_x_5668:
        /* <DEDUP_REMOVED lines=15> */
.L_x_5669:
[----:B------:R-:W-:Y:S02]  /*118e0*/  IMAD.MOV.U32 R13, RZ, RZ, R19 ;  /* 0x000000ffff0d7224 */ /* 0x000fe400078e0013 */
[----:B------:R-:W-:Y:S01]  /*118f0*/  IMAD.MOV.U32 R12, RZ, RZ, 0x4 ;  /* 0x00000004ff0c7424 */ /* 0x000fe200078e00ff */
[----:B------:R-:W-:-:S13]  /*11900*/  IADD3 R2, P0, R14, R4, RZ ;  /* 0x000000040e027210 */ /* 0x000fda0007f1e0ff */
[----:B------:R-:W-:Y:S05]  /*11910*/  WARPSYNC.COLLECTIVE R15, `(.L_x_5670) ;  /* 0x000000000f087348 */ /* 0x000fea0003c00000 */
[----:B------:R0:W1:Y:S02]  /*11920*/  SHFL.IDX P6, R14, R13, R12, R11 ;  /* 0x0000000c0d0e7389 */ /* 0x00006400000c000b */
[----:B01----:R-:W-:Y:S01]  /*11930*/  ENDCOLLECTIVE ;  /* 0x000000000000791b */ /* 0x003fe20003800000 */
.L_x_5670:
        /* <DEDUP_REMOVED lines=15> */
.L_x_5671:
[----:B------:R-:W-:Y:S02]  /*11a30*/  IMAD.MOV.U32 R13, RZ, RZ, R19 ;  /* 0x000000ffff0d7224 */ /* 0x000fe400078e0013 */
[----:B------:R-:W-:Y:S01]  /*11a40*/  IMAD.MOV.U32 R12, RZ, RZ, 0x5 ;  /* 0x00000005ff0c7424 */ /* 0x000fe200078e00ff */
[----:B------:R-:W-:-:S13]  /*11a50*/  IADD3 R2, P0, R14, R4, RZ ;  /* 0x000000040e027210 */ /* 0x000fda0007f1e0ff */
[----:B------:R-:W-:Y:S05]  /*11a60*/  WARPSYNC.COLLECTIVE R15, `(.L_x_5672) ;  /* 0x000000000f087348 */ /* 0x000fea0003c00000 */
[----:B------:R0:W1:Y:S02]  /*11a70*/  SHFL.IDX P6, R14, R13, R12, R11 ;  /* 0x0000000c0d0e7389 */ /* 0x00006400000c000b */
[----:B01----:R-:W-:Y:S01]  /*11a80*/  ENDCOLLECTIVE ;  /* 0x000000000000791b */ /* 0x003fe20003800000 */
.L_x_5672:
        /* <DEDUP_REMOVED lines=12> */
.L_x_5673:
[----:B------:R-:W-:Y:S01]  /*11b50*/  @!PT LDS RZ, [RZ] ;  /* 0x00000000fffff984 */ /* 0x000fe20000000800 */
[----:B------:R-:W-:Y:S01]  /*11b60*/  @!PT LDS RZ, [RZ] ;  /* 0x00000000fffff984 */ /* 0x000fe20000000800 */
[----:B------:R-:W-:Y:S01]  /*11b70*/  @!PT LDS RZ, [RZ] ;  /* 0x00000000fffff984 */ /* 0x000fe20000000800 */
[----:B------:R0:W-:Y:S01]  /*11b80*/  LDGSTS.E.BYPASS.LTC128B.128 [R7+0x5400], desc[UR36][R2.64+0x80], !P0 ;  /* 0x0540008002077fae */ /* 0x0001e2000c101d64 */
[----:B------:R-:W-:-:S13]  /*11b90*/  ISETP.LT.OR P0, PT, R8, 0x41, P1 ;  /* 0x000000410800780c */ /* 0x000fda0000f01670 */
[----:B------:R0:W-:Y:S01]  /*11ba0*/  LDGSTS.E.BYPASS.LTC128B.128 [R7+0x8400], desc[UR36][R2.64+0x100], !P0 ;  /* 0x0840010002077fae */ /* 0x0001e2000c101d64 */
[----:B------:R-:W-:Y:S05]  /*11bb0*/  BRA `(.L_x_5674) ;  /* 0xffffffc800a07947 */ /* 0x000fea000383ffff */
.L_x_5588:
[----:B0-----:R0:W1:Y:S02]  /*11bc0*/  SYNCS.PHASECHK.TRANS64.TRYWAIT P0, [R4+URZ+0x30860], R3 ;  /* 0x03086003040075a7 */ /* 0x001064000800017f */
[----:B-1----:R-:W-:Y:S05]  /*11bd0*/  @!P0 NANOSLEEP.SYNCS 0x989680 ;  /* 0x009896800000895d */ /* 0x002fea0003900000 */
[----:B------:R-:W1:Y:S02]  /*11be0*/  @!P0 SYNCS.PHASECHK.TRANS64 P0, [R4+URZ+0x30860], R3 ;  /* 0x03086003040085a7 */ /* 0x000e64000800007f */
[----:B-1----:R-:W-:Y:S05]  /*11bf0*/  @!P0 BRA `(.L_x_5588) ;  /* 0xfffffffc00f08947 */ /* 0x002fea000383ffff */
[----:B------:R-:W-:Y:S05]  /*11c00*/  BRA `(.L_x_5675) ;  /* 0xffffffcc00c07947 */ /* 0x000fea000383ffff */
.L_x_5589:
        /* <DEDUP_REMOVED lines=8> */
.L_x_5677:
[----:B------:R-:W-:Y:S05]  /*11c90*/  BSYNC B0 ;  /* 0x0000000000007941 */ /* 0x000fea0003800000 */
.L_x_5676:
[----:B------:R-:W-:Y:S01]  /*11ca0*/  IMAD.MOV.U32 R13, RZ, RZ, R18 ;  /* 0x000000ffff0d7224 */ /* 0x000fe200078e0012 */
[----:B------:R-:W-:Y:S01]  /*11cb0*/  MOV R12, RZ ;  /* 0x000000ff000c7202 */ /* 0x000fe20000000f00 */
[----:B------:R-:W-:Y:S02]  /*11cc0*/  IMAD.MOV.U32 R11, RZ, RZ, 0x181f ;  /* 0x0000181fff0b7424 */ /* 0x000fe400078e00ff */
[----:B------:R-:W-:Y:S02]  /*11cd0*/  IMAD.MOV.U32 R15, RZ, RZ, -0x1 ;  /* 0xffffffffff0f7424 */ /* 0x000fe400078e00ff */
[----:B------:R-:W-:Y:S02]  /*11ce0*/  IMAD.MOV.U32 R0, RZ, RZ, R14 ;  /* 0x000000ffff007224 */ /* 0x000fe400078e000e */
[----:B------:R-:W-:-:S07]  /*11cf0*/  IMAD.SHL.U32 R6, R37, 0x2, RZ ;  /* 0x0000000225067824 */ /* 0x000fce00078e00ff */
[----:B------:R-:W-:Y:S05]  /*11d00*/  WARPSYNC.COLLECTIVE R15, `(.L_x_5678) ;  /* 0x000000000f087348 */ /* 0x000fea0003c00000 */
[----:B------:R0:W1:Y:S02]  /*11d10*/  SHFL.IDX P6, R14, R13, R12, R11 ;  /* 0x0000000c0d0e7389 */ /* 0x00006400000c000b */
[----:B01----:R-:W-:Y:S01]  /*11d20*/  ENDCOLLECTIVE ;  /* 0x000000000000791b */ /* 0x003fe20003800000 */
.L_x_5678:
[----:B------:R-:W-:Y:S02]  /*11d30*/  IMAD.MOV.U32 R13, RZ, RZ, R19 ;  /* 0x000000ffff0d7224 */ /* 0x000fe400078e0013 */
[----:B------:R-:W-:Y:S01]  /*11d40*/  IMAD.MOV.U32 R12, RZ, RZ, 0x1 ;  /* 0x00000001ff0c7424 */ /* 0x000fe200078e00ff */
[----:B------:R-:W-:-:S13]  /*11d50*/  IADD3 R2, P0, R14, R6, RZ ;  /* 0x000000060e027210 */ /* 0x000fda0007f1e0ff */
[----:B------:R-:W-:Y:S05]  /*11d60*/  WARPSYNC.COLLECTIVE R15, `(.L_x_5679) ;  /* 0x000000000f087348 */ /* 0x000fea0003c00000 */
[----:B------:R0:W1:Y:S02]  /*11d70*/  SHFL.IDX P6, R14, R13, R12, R11 ;  /* 0x0000000c0d0e7389 */ /* 0x00006400000c000b */
[----:B01----:R-:W-:Y:S01]  /*11d80*/  ENDCOLLECTIVE ;  /* 0x000000000000791b */ /* 0x003fe20003800000 */
.L_x_5679:
        /* <DEDUP_REMOVED lines=13> */
.L_x_5680:
        /* <DEDUP_REMOVED lines=12> */
.L_x_5681:
        /* <DEDUP_REMOVED lines=12> */
.L_x_5682:
        /* <DEDUP_REMOVED lines=12> */
.L_x_5683:
        /* <DEDUP_REMOVED lines=12> */
.L_x_5684:
        /* <DEDUP_REMOVED lines=12> */
.L_x_5685:
        /* <DEDUP_REMOVED lines=12> */
.L_x_5686:
        /* <DEDUP_REMOVED lines=12> */
.L_x_5687:
        /* <DEDUP_REMOVED lines=12> */
.L_x_5688:
[----:B------:R-:W-:Y:S01]  /*12460*/  @!PT LDS RZ, [RZ] ;  /* 0x00000000fffff984 */ /* 0x000fe20000000800 */
[----:B------:R-:W-:Y:S01]  /*12470*/  @!PT LDS RZ, [RZ] ;  /* 0x00000000fffff984 */ /* 0x000fe20000000800 */
[----:B------:R-:W-:Y:S01]  /*12480*/  @!PT LDS RZ, [RZ] ;  /* 0x00000000fffff984 */ /* 0x000fe20000000800 */
[----:B------:R1:W-:Y:S01]  /*12490*/  LDGSTS.E.BYPASS.LTC128B.128 [R0+0x5400], desc[UR36][R2.64+0x80], !P0 ;  /* 0x0540008002007fae */ /* 0x0003e2000c101d64 */
[----:B------:R-:W-:-:S13]  /*124a0*/  ISETP.LT.OR P0, PT, R5, 0x41, P1 ;  /* 0x000000410500780c */ /* 0x000fda0000f01670 */
[----:B------:R1:W-:Y:S01]  /*124b0*/  LDGSTS.E.BYPASS.LTC128B.128 [R0+0x8400], desc[UR36][R2.64+0x100], !P0 ;  /* 0x0840010002007fae */ /* 0x0003e2000c101d64 */
[----:B------:R-:W-:Y:S05]  /*124c0*/  BRA `(.L_x_5689) ;  /* 0xffffffc800887947 */ /* 0x000fea000383ffff */
.L_x_5594:
[----:B------:R-:W-:Y:S01]  /*124d0*/  BSSY B0, `(.L_x_5690) ;  /* 0x0000008000007945 */ /* 0x000fe20003800000 */
[----:B------:R-:W-:Y:S01]  /*124e0*/  IMAD.MOV.U32 R13, RZ, RZ, R34 ;  /* 0x000000ffff0d7224 */ /* 0x000fe200078e0022 */
[----:B------:R-:W-:Y:S01]  /*124f0*/  MOV R11, 0x1f ;  /* 0x0000001f000b7802 */ /* 0x000fe20000000f00 */
[----:B------:R-:W-:Y:S02]  /*12500*/  IMAD.MOV.U32 R12, RZ, RZ, RZ ;  /* 0x000000ffff0c7224 */ /* 0x000fe400078e00ff */
[----:B------:R-:W-:-:S07]  /*12510*/  IMAD.MOV.U32 R15, RZ, RZ, -0x1 ;  /* 0xffffffffff0f7424 */ /* 0x000fce00078e00ff */
[----:B-----5:R-:W-:Y:S05]  /*12520*/  WARPSYNC.COLLECTIVE R15, `(.L_x_5691) ;  /* 0x000000000f087348 */ /* 0x020fea0003c00000 */
[----:B------:R0:W1:Y:S02]  /*12530*/  SHFL.IDX P6, R14, R13, R12, R11 ;  /* 0x0000000c0d0e7389 */ /* 0x00006400000c000b */
[----:B01---5:R-:W-:Y:S01]  /*12540*/  ENDCOLLECTIVE ;  /* 0x000000000000791b */ /* 0x023fe20003800000 */
.L_x_5691:
[----:B------:R-:W-:Y:S05]  /*12550*/  BSYNC B0 ;  /* 0x0000000000007941 */ /* 0x000fea0003800000 */
.L_x_5690:
[----:B------:R-:W-:Y:S05]  /*12560*/  BRA `(.L_x_5692) ;  /* 0xffffffcc00107947 */ /* 0x000fea000383ffff */
.L_x_5597:
[----:B-1----:R1:W2:Y:S02]  /*12570*/  SYNCS.PHASECHK.TRANS64.TRYWAIT P0, [R4+URZ+0x30820], R0 ;  /* 0x03082000040075a7 */ /* 0x0022a4000800017f */
[----:B--2---:R-:W-:Y:S05]  /*12580*/  @!P0 NANOSLEEP.SYNCS 0x989680 ;  /* 0x009896800000895d */ /* 0x004fea0003900000 */
[----:B------:R-:W2:Y:S02]  /*12590*/  @!P0 SYNCS.PHASECHK.TRANS64 P0, [R4+URZ+0x30820], R0 ;  /* 0x03082000040085a7 */ /* 0x000ea4000800007f */
[----:B--2---:R-:W-:Y:S05]  /*125a0*/  @!P0 BRA `(.L_x_5597) ;  /* 0xfffffffc00f08947 */ /* 0x004fea000383ffff */
[----:B------:R-:W-:Y:S05]  /*125b0*/  BRA `(.L_x_5693) ;  /* 0xffffffcc00587947 */ /* 0x000fea000383ffff */
.L_x_5598:
        /* <DEDUP_REMOVED lines=11> */
.L_x_5695:
[----:B------:R-:W-:Y:S05]  /*12670*/  BSYNC B0 ;  /* 0x0000000000007941 */ /* 0x000fea0003800000 */
.L_x_5694:
[----:B------:R-:W-:Y:S05]  /*12680*/  BRA `(.L_x_5696) ;  /* 0xffffffcc00407947 */ /* 0x000fea000383ffff */
.L_x_5601:
[----:B------:R-:W-:Y:S01]  /*12690*/  BSSY B1, `(.L_x_5697) ;  /* 0x0000006000017945 */ /* 0x000fe20003800000 */
[----:B------:R-:W-:-:S07]  /*126a0*/  IMAD.MOV.U32 R15, RZ, RZ, -0x1 ;  /* 0xffffffffff0f7424 */ /* 0x000fce00078e00ff */
[----:B01---5:R-:W-:Y:S05]  /*126b0*/  WARPSYNC.COLLECTIVE R15, `(.L_x_5698) ;  /* 0x000000000f0c7348 */ /* 0x023fea0003c00000 */
[----:B------:R-:W-:Y:S02]  /*126c0*/  ELECT P6, UR62, PT ;  /* 0x00000000003e782f */ /* 0x000fe400038c0000 */
[----:B------:R-:W-:Y:S01]  /*126d0*/  MOV R14, UR62 ;  /* 0x0000003e000e7c02 */ /* 0x000fe20008000f00 */
[----:B01---5:R-:W-:Y:S10]  /*126e0*/  ENDCOLLECTIVE ;  /* 0x000000000000791b */ /* 0x023ff40003800000 */
.L_x_5698:
[----:B------:R-:W-:Y:S05]  /*126f0*/  BSYNC B1 ;  /* 0x0000000000017941 */ /* 0x000fea0003800000 */
.L_x_5697:
[----:B------:R-:W-:Y:S05]  /*12700*/  BRA `(.L_x_5699) ;  /* 0xffffffcc00387947 */ /* 0x000fea000383ffff */
.L_x_5603:
[----:B-1----:R1:W2:Y:S02]  /*12710*/  SYNCS.PHASECHK.TRANS64.TRYWAIT P1, [R5+URZ+0x30840], R0 ;  /* 0x03084000050075a7 */ /* 0x0022a4000802017f */
[----:B--2---:R-:W-:Y:S05]  /*12720*/  @!P1 NANOSLEEP.SYNCS 0x989680 ;  /* 0x009896800000995d */ /* 0x004fea0003900000 */
[----:B------:R-:W2:Y:S02]  /*12730*/  @!P1 SYNCS.PHASECHK.TRANS64 P1, [R5+URZ+0x30840], R0 ;  /* 0x03084000050095a7 */ /* 0x000ea4000802007f */
[----:B--2---:R-:W-:Y:S05]  /*12740*/  @!P1 BRA `(.L_x_5603) ;  /* 0xfffffffc00f09947 */ /* 0x004fea000383ffff */
[----:B------:R-:W-:Y:S05]  /*12750*/  BRA `(.L_x_5700) ;  /* 0xffffffcc00607947 */ /* 0x000fea000383ffff */
.L_x_5605:
[----:B--2---:R2:W3:Y:S02]  /*12760*/  SYNCS.PHASECHK.TRANS64.TRYWAIT P1, [R23+URZ+0x30840], R2 ;  /* 0x03084002170075a7 */ /* 0x0044e4000802017f */
[----:B---3--:R-:W-:Y:S05]  /*12770*/  @!P1 NANOSLEEP.SYNCS 0x989680 ;  /* 0x009896800000995d */ /* 0x008fea0003900000 */
[----:B------:R-:W3:Y:S02]  /*12780*/  @!P1 SYNCS.PHASECHK.TRANS64 P1, [R23+URZ+0x30840], R2 ;  /* 0x03084002170095a7 */ /* 0x000ee4000802007f */
[----:B---3--:R-:W-:Y:S05]  /*12790*/  @!P1 BRA `(.L_x_5605) ;  /* 0xfffffffc00f09947 */ /* 0x008fea000383ffff */
[----:B------:R-:W-:Y:S05]  /*127a0*/  BRA `(.L_x_5701) ;  /* 0xffffffcc006c7947 */ /* 0x000fea000383ffff */
.L_x_5607:
[----:B---3--:R3:W4:Y:S02]  /*127b0*/  SYNCS.PHASECHK.TRANS64.TRYWAIT P1, [R5+URZ+0x30860], R0 ;  /* 0x03086000050075a7 */ /* 0x008724000802017f */
[----:B----4-:R-:W-:Y:S05]  /*127c0*/  @!P1 NANOSLEEP.SYNCS 0x989680 ;  /* 0x009896800000995d */ /* 0x010fea0003900000 */
[----:B------:R-:W4:Y:S02]  /*127d0*/  @!P1 SYNCS.PHASECHK.TRANS64 P1, [R5+URZ+0x30860], R0 ;  /* 0x03086000050095a7 */ /* 0x000f24000802007f */
[----:B----4-:R-:W-:Y:S05]  /*127e0*/  @!P1 BRA `(.L_x_5607) ;  /* 0xfffffffc00f09947 */ /* 0x010fea000383ffff */
[----:B------:R-:W-:Y:S05]  /*127f0*/  BRA `(.L_x_5702) ;  /* 0xffffffcc00687947 */ /* 0x000fea000383ffff */
.L_x_5703:
        /* <DEDUP_REMOVED lines=16> */
.L_x_15851:


//--------------------- .text._ZN7cutlass13device_kernelIN5flash11enable_sm90INS1_16FlashAttnFwdSm90INS1_25CollectiveMainloopFwdSm90ILi2EN4cute5tupleIJNS5_1CILi1EEES8_S8_EEENS6_IJNS7_ILi128EEENS7_ILi96EEENS7_ILi192EEEEEELi192ENS_6half_tEfNS_4arch4Sm90ELb1ELb0ELb0ELb1ELb1ELb0ELb0ELb1ELb1ELb1ELb0ELb0EEENS1_21CollectiveEpilogueFwdINS6_IJSA_SC_SB_EEES9_SE_SG_Li256ELb1ELb1ELb0ELb0EEENS1_36VarlenDynamicPersistentTileSchedulerILi128ELi96ELi256ELi128ELb0ELb1ELb1ELb1ELb1ELb1EEEEEEEEEvNT_6ParamsE --------------------------
	.section	.text._ZN7cutlass13device_kernelIN5flash11enable_sm90INS1_16FlashAttnFwdSm90INS1_25CollectiveMainloopFwdSm90ILi2EN4cute5tupleIJNS5_1CILi1EEES8_S8_EEENS6_IJNS7_ILi128EEENS7_ILi96EEENS7_ILi192EEEEEELi192ENS_6half_tEfNS_4arch4Sm90ELb1ELb0ELb0ELb1ELb1ELb0ELb0ELb1ELb1ELb1ELb0ELb0EEENS1_21CollectiveEpilogueFwdINS6_IJSA_SC_SB_EEES9_SE_SG_Li256ELb1ELb1ELb0ELb0EEENS1_36VarlenDynamicPersistentTileSchedulerILi128ELi96ELi256ELi128ELb0ELb1ELb1ELb1ELb1ELb1EEEEEEEEEvNT_6ParamsE,"ax",@progbits
	.align	128
.text._ZN7cutlass13device_kernelIN5flash11enable_sm90INS1_16FlashAttnFwdSm90INS1_25CollectiveMainloopFwdSm90ILi2EN4cute5tupleIJNS5_1CILi1EEES8_S8_EEENS6_IJNS7_ILi128EEENS7_ILi96EEENS7_ILi192EEEEEELi192ENS_6half_tEfNS_4arch4Sm90ELb1ELb0ELb0ELb1ELb1ELb0ELb0ELb1ELb1ELb1ELb0ELb0EEENS1_21CollectiveEpilogueFwdINS6_IJSA_SC_SB_EEES9_SE_SG_Li256ELb1ELb1ELb0ELb0EEENS1_36VarlenDynamicPersistentTileSchedulerILi128ELi96ELi256ELi128ELb0ELb1ELb1ELb1ELb1ELb1EEEEEEEEEvNT_6ParamsE:
        .type           _ZN7cutlass13device_kernelIN5flash11enable_sm90INS1_16FlashAttnFwdSm90INS1_25CollectiveMainloopFwdSm90ILi2EN4cute5tupleIJNS5_1CILi1EEES8_S8_EEENS6_IJNS7_ILi128EEENS7_ILi96EEENS7_ILi192EEEEEELi192ENS_6half_tEfNS_4arch4Sm90ELb1ELb0ELb0ELb1ELb1ELb0ELb0ELb1ELb1ELb1ELb0ELb0EEENS1_21CollectiveEpilogueFwdINS6_IJSA_SC_SB_EEES9_SE_SG_Li256ELb1ELb1ELb0ELb0EEENS1_36VarlenDynamicPersistentTileSchedulerILi128ELi96ELi256ELi128ELb0ELb1ELb1ELb1ELb1ELb1EEEEEEEEEvNT_6ParamsE,@function
        .size           _ZN7cutlass13device_kernelIN5flash11enable_sm90INS1_16FlashAttnFwdSm90INS1_25CollectiveMainloopFwdSm90ILi2EN4cute5tupleIJNS5_1CILi1EEES8_S8_EEENS6_IJNS7_ILi128EEENS7_ILi96EEENS7_ILi192EEEEEELi192ENS_6half_tEfNS_4arch4Sm90ELb1ELb0ELb0ELb1ELb1ELb0ELb0ELb1ELb1ELb1ELb0ELb0EEENS1_21CollectiveEpilogueFwdINS6_IJSA_SC_SB_EEES9_SE_SG_Li256ELb1ELb1ELb0ELb0EEENS1_36VarlenDynamicPersistentTileSchedulerILi128ELi96ELi256ELi128ELb0ELb1ELb1ELb1ELb1ELb1EEEEEEEEEvNT_6ParamsE,(.L_x_15852 - _ZN7cutlass13device_kernelIN5flash11enable_sm90INS1_16FlashAttnFwdSm90INS1_25CollectiveMainloopFwdSm90ILi2EN4cute5tupleIJNS5_1CILi1EEES8_S8_EEENS6_IJNS7_ILi128EEENS7_ILi96EEENS7_ILi192EEEEEELi192ENS_6half_tEfNS_4arch4Sm90ELb1ELb0ELb0ELb1ELb1ELb0ELb0ELb1ELb1ELb1ELb0ELb0EEENS1_21CollectiveEpilogueFwdINS6_IJSA_SC_SB_EEES9_SE_SG_Li256ELb1ELb1ELb0ELb0EEENS1_36VarlenDynamicPersistentTileSchedulerILi128ELi96ELi256ELi128ELb0ELb1ELb1ELb1ELb1ELb1EEEEEEEEEvNT_6ParamsE)
        .other          _ZN7cutlass13device_kernelIN5flash11enable_sm90INS1_16FlashAttnFwdSm90INS1_25CollectiveMainloopFwdSm90ILi2EN4cute5tupleIJNS5_1CILi1EEES8_S8_EEENS6_IJNS7_ILi128EEENS7_ILi96EEENS7_ILi192EEEEEELi192ENS_6half_tEfNS_4arch4Sm90ELb1ELb0ELb0ELb1ELb1ELb0ELb0ELb1ELb1ELb1ELb0ELb0EEENS1_21CollectiveEpilogueFwdINS6_IJSA_SC_SB_EEES9_SE_SG_Li256ELb1ELb1ELb0ELb0EEENS1_36VarlenDynamicPersistentTileSchedulerILi128ELi96ELi256ELi128ELb0ELb1ELb1ELb1ELb1ELb1EEEEEEEEEvNT_6ParamsE,@"STO_CUDA_ENTRY STV_DEFAULT"
_ZN7cutlass13device_kernelIN5flash11enable_sm90INS1_16FlashAttnFwdSm90INS1_25CollectiveMainloopFwdSm90ILi2EN4cute5tupleIJNS5_1CILi1EEES8_S8_EEENS6_IJNS7_ILi128EEENS7_ILi96EEENS7_ILi192EEEEEELi192ENS_6half_tEfNS_4arch4Sm90ELb1ELb0ELb0ELb1ELb1ELb0ELb0ELb1ELb1ELb1ELb0ELb0EEENS1_21CollectiveEpilogueFwdINS6_IJSA_SC_SB_EEES9_SE_SG_Li256ELb1ELb1ELb0ELb0EEENS1_36VarlenDynamicPersistentTileSchedulerILi128ELi96ELi256ELi128ELb0ELb1ELb1ELb1ELb1ELb1EEEEEEEEEvNT_6ParamsE:
        /* <DEDUP_REMOVED lines=45> */
.L_x_5704:
        /* <DEDUP_REMOVED lines=22> */
.L_x_5705:
        /* <DEDUP_REMOVED lines=18> */
.L_x_5706:
        /* <DEDUP_REMOVED lines=22> */
.L_x_5707:
        /* <DEDUP_REMOVED lines=23> */
.L_x_5708:
        /* <DEDUP_REMOVED lines=10> */
.L_x_5710:
        /* <DEDUP_REMOVED lines=24> */
[----:B------:R-:W-:-:S03]  /*0a40*/  SHF.R.S32.HI R198, RZ, 0x7, R3 ;  /* 0x00000007ffc67819 */ /* 0x000fc60000011403 */
[----:B------:R-:W-:-:S05]  /*0a50*/  IMAD.SHL.U32 R6, R4, 0x20, RZ ;  /* 0x0000002004067824 */ /* 0x000fca00078e00ff */
[----:B------:R-:W-:Y:S02]  /*0a60*/  LOP3.LUT R7, R6, 0xfffffc00, RZ, 0xc0, !PT ;  /* 0xfffffc0006077812 */ /* 0x000fe400078ec0ff */
[----:B------:R-:W-:-:S04]  /*0a70*/  LEA.HI R6, R0, R205, RZ, 0x2 ;  /* 0x000000cd00067211 */ /* 0x000fc800078f10ff */
[----:B------:R-:W-:-:S05]  /*0a80*/  LOP3.LUT R6, R6, 0xfffffffc, RZ, 0xc0, !PT ;  /* 0xfffffffc06067812 */ /* 0x000fca00078ec0ff */
[----:B------:R-:W-:Y:S01]  /*0a90*/  IMAD.IADD R6, R205, 0x1, -R6 ;  /* 0x00000001cd067824 */ /* 0x000fe200078e0a06 */
[----:B--2---:R-:W-:Y:S02]  /*0aa0*/  R2UR UR4, R2 ;  /* 0x00000000020472ca */ /* 0x004fe400000e0000 */
[C---:B------:R-:W-:Y:S02]  /*0ab0*/  LOP3.LUT R2, R3.reuse, 0xffffff80, RZ, 0xc0, !PT ;  /* 0xffffff8003027812 */ /* 0x040fe400078ec0ff */
[----:B------:R-:W-:-:S03]  /*0ac0*/  LEA.HI R3, R3, R198, RZ, 0x1 ;  /* 0x000000c603037211 */ /* 0x000fc600078f08ff */
[C---:B------:R-:W-:Y:S01]  /*0ad0*/  IMAD.IADD R197, R205.reuse, 0x1, -R2 ;  /* 0x00000001cdc57824 */ /* 0x040fe200078e0a02 */
[CC--:B------:R-:W-:Y:S02]  /*0ae0*/  LEA.HI R2, R0.reuse, R205.reuse, RZ, 0x4 ;  /* 0x000000cd00027211 */ /* 0x0c0fe400078f20ff */
[----:B------:R-:W-:Y:S02]  /*0af0*/  LEA.HI R0, R0, R205, RZ, 0x3 ;  /* 0x000000cd00007211 */ /* 0x000fe400078f18ff */
[----:B------:R-:W-:Y:S01]  /*0b00*/  SHF.R.S32.HI R8, RZ, 0x1f, R197 ;  /* 0x0000001fff087819 */ /* 0x000fe200000114c5 */
[----:B------:R-:W-:Y:S01]  /*0b10*/  ULOP3.LUT UR7, UR4, 0x1, URZ, 0xfc, !UPT ;  /* 0x0000000104077892 */ /* 0x000fe2000f8efc3f */
[----:B------:R-:W-:Y:S02]  /*0b20*/  LOP3.LUT R4, R2, 0x3fffff0, RZ, 0xc0, !PT ;  /* 0x03fffff002047812 */ /* 0x000fe400078ec0ff */
[----:B------:R-:W-:Y:S01]  /*0b30*/  LEA.HI R9, R8, R197, RZ, 0x2 ;  /* 0x000000c508097211 */ /* 0x000fe200078f10ff */
[----:B------:R-:W-:Y:S01]  /*0b40*/  UMOV UR4, URZ ;  /* 0x0000003f00047c82 */ /* 0x000fe20008000000 */
[----:B------:R-:W-:Y:S01]  /*0b50*/  SHF.R.S32.HI R5, RZ, 0x4, R2 ;  /* 0x00000004ff057819 */ /* 0x000fe20000011402 */
[----:B------:R-:W-:Y:S01]  /*0b60*/  IMAD.IADD R4, R205, 0x1, -R4 ;  /* 0x00000001cd047824 */ /* 0x000fe200078e0a04 */
[--C-:B------:R-:W-:Y:S01]  /*0b70*/  SHF.R.S32.HI R10, RZ, 0x2, R9.reuse ;  /* 0x00000002ff0a7819 */ /* 0x100fe20000011409 */
[----:B------:R-:W-:Y:S01]  /*0b80*/  IMAD.U32 R201, RZ, RZ, UR7 ;  /* 0x00000007ffc97e24 */ /* 0x000fe2000f8e00ff */
[----:B------:R-:W-:Y:S01]  /*0b90*/  SHF.R.S32.HI R11, RZ, 0x1f, R9 ;  /* 0x0000001fff0b7819 */ /* 0x000fe20000011409 */
[----:B------:R-:W-:Y:S01]  /*0ba0*/  IMAD R7, R4, 0x40, R7 ;  /* 0x0000004004077824 */ /* 0x000fe200078e0207 */
[----:B------:R-:W-:Y:S01]  /*0bb0*/  LEA.HI R2, R2, R5, RZ, 0x1 ;  /* 0x0000000502027211 */ /* 0x000fe200078f08ff */
[----:B------:R-:W-:Y:S01]  /*0bc0*/  IMAD.U32 R196, RZ, RZ, UR4 ;  /* 0x00000004ffc47e24 */ /* 0x000fe2000f8e00ff */
[----:B------:R-:W-:-:S02]  /*0bd0*/  LEA.HI R11, R11, R10, RZ, 0x3 ;  /* 0x0000000a0b0b7211 */ /* 0x000fc400078f18ff */
[----:B------:R-:W-:Y:S02]  /*0be0*/  LOP3.LUT R2, R2, 0x1ffffffe, RZ, 0xc0, !PT ;  /* 0x1ffffffe02027812 */ /* 0x000fe400078ec0ff */
[----:B------:R-:W-:Y:S02]  /*0bf0*/  LOP3.LUT R11, R11, 0xfffffff8, RZ, 0xc0, !PT ;  /* 0xfffffff80b0b7812 */ /* 0x000fe400078ec0ff */
[----:B------:R-:W-:Y:S01]  /*0c00*/  LOP3.LUT R4, R0, 0xfffffff8, RZ, 0xc0, !PT ;  /* 0xfffffff800047812 */ /* 0x000fe200078ec0ff */
[----:B------:R-:W-:Y:S01]  /*0c10*/  IMAD.IADD R2, R5, 0x1, -R2 ;  /* 0x0000000105027824 */ /* 0x000fe200078e0a02 */
[----:B------:R-:W-:Y:S01]  /*0c20*/  LEA.HI R8, R8, R197, RZ, 0x5 ;  /* 0x000000c508087211 */ /* 0x000fe200078f28ff */
[----:B------:R-:W-:Y:S01]  /*0c30*/  IMAD.IADD R11, R10, 0x1, -R11 ;  /* 0x000000010a0b7824 */ /* 0x000fe200078e0a0b */
[----:B------:R-:W-:Y:S01]  /*0c40*/  LEA.HI R5, R6, R6, RZ, 0x1 ;  /* 0x0000000606057211 */ /* 0x000fe200078f08ff */
[----:B------:R-:W-:Y:S01]  /*0c50*/  IMAD.IADD R23, R205, 0x1, -R4 ;  /* 0x00000001cd177824 */ /* 0x000fe200078e0a04 */
[----:B------:R-:W-:Y:S01]  /*0c60*/  SHF.R.S32.HI R8, RZ, 0x5, R8 ;  /* 0x00000005ff087819 */ /* 0x000fe20000011408 */
[----:B------:R-:W-:Y:S01]  /*0c70*/  IMAD R200, R2, 0x8, R7 ;  /* 0x0000000802c87824 */ /* 0x000fe200078e0207 */
[----:B------:R-:W-:Y:S01]  /*0c80*/  LOP3.LUT R3, R3, 0x3fffffe, RZ, 0xc0, !PT ;  /* 0x03fffffe03037812 */ /* 0x000fe200078ec0ff */
[----:B------:R-:W-:Y:S01]  /*0c90*/  IMAD.SHL.U32 R16, R23, 0x8, RZ ;  /* 0x0000000817107824 */ /* 0x000fe200078e00ff */
[----:B------:R-:W-:-:S02]  /*0ca0*/  LEA R8, R8, R11, 0x4 ;  /* 0x0000000b08087211 */ /* 0x000fc400078e20ff */
[----:B------:R-:W-:Y:S01]  /*0cb0*/  LOP3.LUT R5, R5, 0x1ffffffe, RZ, 0xc0, !PT ;  /* 0x1ffffffe05057812 */ /* 0x000fe200078ec0ff */
[----:B------:R-:W-:Y:S01]  /*0cc0*/  IMAD.IADD R3, R198, 0x1, -R3 ;  /* 0x00000001c6037824 */ /* 0x000fe200078e0a03 */
[----:B------:R-:W-:Y:S01]  /*0cd0*/  SHF.R.S32.HI R195, RZ, 0x3, R0 ;  /* 0x00000003ffc37819 */ /* 0x000fe20000011400 */
[C---:B------:R-:W-:Y:S01]  /*0ce0*/  VIADD R19, R16.reuse, 0x40 ;  /* 0x0000004010137836 */ /* 0x040fe20000000000 */
[----:B------:R-:W-:Y:S01]  /*0cf0*/  LOP3.LUT R0, R9, 0x7ffffffc, RZ, 0xc0, !PT ;  /* 0x7ffffffc09007812 */ /* 0x000fe200078ec0ff */
[----:B------:R-:W-:Y:S01]  /*0d00*/  VIADD R22, R16, 0x80 ;  /* 0x0000008010167836 */ /* 0x000fe20000000000 */
[----:B------:R-:W-:Y:S01]  /*0d10*/  SHF.R.S32.HI R204, RZ, 0x1f, R16 ;  /* 0x0000001fffcc7819 */ /* 0x000fe20000011410 */
[----:B------:R-:W-:Y:S01]  /*0d20*/  IMAD.IADD R18, R6, 0x1, -R5 ;  /* 0x0000000106127824 */ /* 0x000fe200078e0a05 */
[----:B------:R-:W-:Y:S01]  /*0d30*/  SHF.R.S32.HI R203, RZ, 0x1f, R19 ;  /* 0x0000001fffcb7819 */ /* 0x000fe20000011413 */
[----:B------:R-:W-:Y:S01]  /*0d40*/  IMAD R199, R3, 0x40, R8 ;  /* 0x0000004003c77824 */ /* 0x000fe200078e0208 */
[----:B------:R-:W-:-:S02]  /*0d50*/  SHF.R.S32.HI R202, RZ, 0x1f, R22 ;  /* 0x0000001fffca7819 */ /* 0x000fc40000011416 */
[----:B------:R-:W-:Y:S01]  /*0d60*/  IADD3 R17, R197, -R0, RZ ;  /* 0x80000000c5117210 */ /* 0x000fe20007ffe0ff */
[----:B------:R-:W-:-:S07]  /*0d70*/  IMAD R18, R18, 0x8, R199 ;  /* 0x0000000812127824 */ /* 0x000fce00078e02c7 */
.L_x_5770:
        /* <DEDUP_REMOVED lines=16> */
[----:B------:R-:W-:Y:S01]  /*0e80*/  IMAD.U32 R194, RZ, RZ, UR7 ;  /* 0x00000007ffc27e24 */ /* 0x000fe2000f8e00ff */
[----:B------:R-:W-:Y:S01]  /*0e90*/  @UP1 ULEA UR10, UP0, UR4, UR10, 0x2 ;  /* 0x0000000a040a1291 */ /* 0x000fe2000f80103f */
[----:B------:R-:W-:-:S03]  /*0ea0*/  IMAD.U32 R2, RZ, RZ, UR8 ;  /* 0x00000008ff027e24 */ /* 0x000fc6000f8e00ff */
[----:B------:R-:W-:Y:S01]  /*0eb0*/  @UP1 ULEA.HI.X UR11, UR4, UR11, UR7, 0x2, UP0 ;  /* 0x0000000b040b1291 */ /* 0x000fe200080f1407 */
[----:B------:R-:W-:Y:S01]  /*0ec0*/  IMAD.U32 R3, RZ, RZ, UR9 ;  /* 0x00000009ff037e24 */ /* 0x000fe2000f8e00ff */
[----:B------:R-:W-:Y:S01]  /*0ed0*/  ULDC.64 UR8, c[0x0][0x418] ;  /* 0x0001060000087ab9 */ /* 0x000fe20000000a00 */
[----:B------:R-:W-:Y:S01]  /*0ee0*/  IMAD.U32 R4, RZ, RZ, UR10 ;  /* 0x0000000aff047e24 */ /* 0x000fe2000f8e00ff */
[----:B------:R-:W-:Y:S01]  /*0ef0*/  ULDC UR4, c[0x0][0x424] ;  /* 0x0001090000047ab9 */ /* 0x000fe20000000800 */
[----:B------:R-:W-:Y:S01]  /*0f00*/  ULDC UR7, c[0x0][0x2f0] ;  /* 0x0000bc0000077ab9 */ /* 0x000fe20000000800 */
[----:B------:R-:W-:Y:S01]  /*0f10*/  IMAD.U32 R5, RZ, RZ, UR11 ;  /* 0x0000000bff057e24 */ /* 0x000fe2000f8e00ff */
[----:B------:R-:W2:Y:S04]  /*0f20*/  @P0 LDG.E R2, desc[UR36][R2.64] ;  /* 0x0000002402020981 */ /* 0x000ea8000c1e1900 */
[----:B---3--:R-:W3:Y:S01]  /*0f30*/  @P2 LDG.E R4, desc[UR36][R4.64] ;  /* 0x0000002404042981 */ /* 0x008ee2000c1e1900 */
[----:B------:R-:W-:Y:S01]  /*0f40*/  UISETP.NE.U32.AND UP0, UPT, UR8, URZ, UPT ;  /* 0x0000003f0800728c */ /* 0x000fe2000bf05070 */
[----:B------:R-:W-:Y:S01]  /*0f50*/  IMAD.U32 R193, RZ, RZ, UR6 ;  /* 0x00000006ffc17e24 */ /* 0x000fe2000f8e00ff */
[----:B------:R-:W-:-:S02]  /*0f60*/  UMOV UR60, URZ ;  /* 0x0000003f003c7c82 */ /* 0x000fc40008000000 */
[----:B------:R-:W-:-:S03]  /*0f70*/  UISETP.NE.AND.EX UP0, UPT, UR9, URZ, UPT, UP0 ;  /* 0x0000003f0900728c */ /* 0x000fc6000bf05300 */
[----:B------:R-:W-:Y:S01]  /*0f80*/  ULDC.64 UR8, c[0x0][0xa20] ;  /* 0x0002880000087ab9 */ /* 0x000fe20000000a00 */
[----:B------:R-:W-:Y:S01]  /*0f90*/  USEL UR4, UR4, 0x1, UP0 ;  /* 0x0000000104047887 */ /* 0x000fe20008000000 */
[----:B------:R-:W-:-:S03]  /*0fa0*/  ISETP.NE.U32.AND P1, PT, RZ, UR8, PT ;  /* 0x00000008ff007c0c */ /* 0x000fc6000bf25070 */
[----:B------:R-:W-:Y:S01]  /*0fb0*/  UIMAD UR4, UR4, UR7, URZ ;  /* 0x00000007040472a4 */ /* 0x000fe2000f8e023f */
[----:B------:R-:W-:Y:S02]  /*0fc0*/  ISETP.NE.AND.EX P1, PT, RZ, UR9, PT, P1 ;  /* 0x00000009ff007c0c */ /* 0x000fe4000bf25310 */
[----:B--2---:R-:W-:Y:S02]  /*0fd0*/  @P0 R2UR UR60, R2 ;  /* 0x00000000023c02ca */ /* 0x004fe400000e0000 */
[----:B---3--:R-:W-:Y:S01]  /*0fe0*/  @P2 R2UR UR43, R4 ;  /* 0x00000000042b22ca */ /* 0x008fe200000e0000 */
[----:B----4-:R-:W-:-:S14]  /*0ff0*/  @P2 BRA `(.L_x_5711) ;  /* 0x00000000003c2947 */ /* 0x010fdc0003800000 */
[----:B------:R-:W-:Y:S01]  /*1000*/  ULDC.64 UR6, c[0x0][0xa00] ;  /* 0x0002800000067ab9 */ /* 0x000fe20000000a00 */
[----:B------:R-:W-:Y:S01]  /*1010*/  ULDC UR43, c[0x0][0x288] ;  /* 0x0000a200002b7ab9 */ /* 0x000fe20000000800 */
[----:B------:R-:W-:-:S04]  /*1020*/  ISETP.NE.U32.AND P0, PT, RZ, UR6, PT ;  /* 0x00000006ff007c0c */ /* 0x000fc8000bf05070 */
        /* <DEDUP_REMOVED lines=12> */
.L_x_5711:
[----:B------:R-:W-:Y:S05]  /*10f0*/  @!P1 BRA `(.L_x_5712) ;  /* 0x0000000000249947 */ /* 0x000fea0003800000 */
[----:B------:R-:W-:Y:S02]  /*1100*/  R2UR UR6, R192 ;  /* 0x00000000c00672ca */ /* 0x000fe400000e0000 */
[----:B------:R-:W-:-:S11]  /*1110*/  R2UR UR7, R194 ;  /* 0x00000000c20772ca */ /* 0x000fd600000e0000 */
[----:B------:R-:W-:-:S04]  /*1120*/  ULEA UR4, UP0, UR6, UR8, 0x2 ;  /* 0x0000000806047291 */ /* 0x000fc8000f80103f */
[----:B------:R-:W-:Y:S02]  /*1130*/  ULEA.HI.X UR6, UR6, UR9, UR7, 0x2, UP0 ;  /* 0x0000000906067291 */ /* 0x000fe400080f1407 */
[----:B------:R-:W-:-:S04]  /*1140*/  MOV R2, UR4 ;  /* 0x0000000400027c02 */ /* 0x000fc80008000f00 */
[----:B------:R-:W-:-:S05]  /*1150*/  IMAD.U32 R3, RZ, RZ, UR6 ;  /* 0x00000006ff037e24 */ /* 0x000fca000f8e00ff */
[----:B------:R-:W2:Y:S02]  /*1160*/  LDG.E R2, desc[UR36][R2.64] ;  /* 0x0000002402027981 */ /* 0x000ea4000c1e1900 */
[----:B--2---:R-:W-:Y:S01]  /*1170*/  R2UR UR4, R2 ;  /* 0x00000000020472ca */ /* 0x004fe200000e0000 */
[----:B------:R-:W-:-:S14]  /*1180*/  BRA `(.L_x_5713) ;  /* 0x0000000000387947 */ /* 0x000fdc0003800000 */
.L_x_5712:
[----:B------:R-:W-:Y:S02]  /*1190*/  ULDC.64 UR6, c[0x0][0xa08] ;  /* 0x0002820000067ab9 */ /* 0x000fe40000000a00 */
        /* <DEDUP_REMOVED lines=13> */
.L_x_5713:
[----:B------:R-:W-:Y:S01]  /*1270*/  UIADD3 UR60, -UR60, UR4, URZ ;  /* 0x000000043c3c7290 */ /* 0x000fe2000fffe13f */
[----:B------:R-:W-:Y:S01]  /*1280*/  PLOP3.LUT P0, PT, PT, PT, PT, 0x80, 0x0 ;  /* 0x000000000000781c */ /* 0x000fe20003f0f070 */
[----:B------:R-:W-:Y:S01]  /*1290*/  USHF.L.U32 UR42, UR5, 0x7, URZ ;  /* 0x00000007052a7899 */ /* 0x000fe2000800063f */
[----:B------:R-:W-:Y:S01]  /*12a0*/  CS2R R2, SRZ ;  /* 0x0000000000027805 */ /* 0x000fe2000001ff00 */
[----:B------:R-:W-:Y:S01]  /*12b0*/  ULDC UR4, c[0x0][0x448] ;  /* 0x0001120000047ab9 */ /* 0x000fe20000000800 */
[----:B------:R-:W-:Y:S01]  /*12c0*/  UIADD3 UR7, UR60, 0x60, -UR43 ;  /* 0x000000603c077890 */ /* 0x000fe2000fffe82b */
[----:B------:R-:W-:Y:S01]  /*12d0*/  IMAD.MOV.U32 R0, RZ, RZ, RZ ;  /* 0x000000ffff007224 */ /* 0x000fe200078e00ff */
[----:B------:R-:W-:Y:S01]  /*12e0*/  UISETP.NE.AND UP0, UPT, UR4, 0x1, UPT ;  /* 0x000000010400788c */ /* 0x000fe2000bf05270 */
[----:B------:R-:W-:Y:S01]  /*12f0*/  CS2R R118, SRZ ;  /* 0x0000000000767805 */ /* 0x000fe2000001ff00 */
[----:B------:R-:W-:Y:S01]  /*1300*/  UIADD3 UR6, UR42, 0x7f, URZ ;  /* 0x0000007f2a067890 */ /* 0x000fe2000fffe03f */
[----:B------:R-:W-:Y:S01]  /*1310*/  CS2R R116, SRZ ;  /* 0x0000000000747805 */ /* 0x000fe2000001ff00 */
[----:B------:R-:W-:Y:S01]  /*1320*/  UP2UR UR61, UPR, URZ, 0x1 ;  /* 0x000000013f3d7883 */ /* 0x000fe20008000000 */
[----:B------:R-:W-:-:S02]  /*1330*/  CS2R R114, SRZ ;  /* 0x0000000000727805 */ /* 0x000fc4000001ff00 */
[----:B------:R-:W-:Y:S02]  /*1340*/  CS2R R112, SRZ ;  /* 0x0000000000707805 */ /* 0x000fe4000001ff00 */
[----:B------:R-:W-:Y:S02]  /*1350*/  CS2R R110, SRZ ;  /* 0x00000000006e7805 */ /* 0x000fe4000001ff00 */
[----:B------:R-:W-:Y:S02]  /*1360*/  CS2R R108, SRZ ;  /* 0x00000000006c7805 */ /* 0x000fe4000001ff00 */
[----:B------:R-:W-:Y:S02]  /*1370*/  CS2R R106, SRZ ;  /* 0x00000000006a7805 */ /* 0x000fe4000001ff00 */
[----:B------:R-:W-:Y:S01]  /*1380*/  CS2R R104, SRZ ;  /* 0x0000000000687805 */ /* 0x000fe2000001ff00 */
        /* <DEDUP_REMOVED lines=9> */
[----:B------:R-:W-:Y:S01]  /*1420*/  IMAD.MOV.U32 R43, RZ, RZ, RZ ;  /* 0x000000ffff2b7224 */ /* 0x000fe200078e00ff */
        /* <DEDUP_REMOVED lines=25> */
[----:B------:R-:W-:Y:S01]  /*15c0*/  CS2R R64, SRZ ;  /* 0x0000000000407805 */ /* 0x000fe2000001ff00 */
[----:B------:R-:W-:Y:S01]  /*15d0*/  IMAD.U32 R102, RZ, RZ, UR9 ;  /* 0x00000009ff667e24 */ /* 0x000fe2000f8e00ff */
[----:B------:R-:W-:-:S02]  /*15e0*/  CS2R R62, SRZ ;  /* 0x00000000003e7805 */ /* 0x000fc4000001ff00 */
[----:B------:R-:W-:Y:S02]  /*15f0*/  CS2R R60, SRZ ;  /* 0x00000000003c7805 */ /* 0x000fe4000001ff00 */
[----:B------:R-:W-:Y:S02]  /*1600*/  CS2R R58, SRZ ;  /* 0x00000000003a7805 */ /* 0x000fe4000001ff00 */
[----:B------:R-:W-:Y:S02]  /*1610*/  PLOP3.LUT P1, PT, PT, PT, UP0, 0x80, 0x0 ;  /* 0x000000000000781c */ /* 0x000fe40003f2f008 */
        /* <DEDUP_REMOVED lines=49> */
.L_x_5715:
        /* <DEDUP_REMOVED lines=11> */
.L_x_5857:
[----:B------:R-:W-:Y:S05]  /*19e0*/  @!P0 BRA `(.L_x_5717) ;  /* 0x0000000000048947 */ /* 0x000fea0003800000 */
[----:B------:R-:W-:Y:S01]  /*19f0*/  BPT.TRAP 0x1 ;  /* 0x000000040000795c */ /* 0x000fe20000300000 */
.L_x_5717:
[----:B0-----:R-:W-:Y:S02]  /*1a00*/  IMAD.U32 R0, RZ, RZ, UR39 ;  /* 0x00000027ff007e24 */ /* 0x001fe4000f8e00ff */
[----:B------:R-:W-:-:S03]  /*1a10*/  IMAD.U32 R3, RZ, RZ, UR38 ;  /* 0x00000026ff037e24 */ /* 0x000fc6000f8e00ff */
[----:B------:R-:W-:Y:S02]  /*1a20*/  LEA R0, R0, UR40, 0x3 ;  /* 0x0000002800007c11 */ /* 0x000fe4000f8e18ff */
[----:B------:R-:W-:-:S04]  /*1a30*/  SHF.L.U32 R3, R3, 0x1f, RZ ;  /* 0x0000001f03037819 */ /* 0x000fc800000006ff */
[----:B------:R0:W1:Y:S01]  /*1a40*/  SYNCS.PHASECHK.TRANS64.TRYWAIT P1, [R0+URZ+0x30830], R3 ;  /* 0x03083003000075a7 */ /* 0x000062000802017f */
[----:B------:R-:W-:Y:S05]  /*1a50*/  @!P0 BRA `(.L_x_5718) ;  /* 0x0000000000048947 */ /* 0x000fea0003800000 */
[----:B------:R-:W-:Y:S01]  /*1a60*/  BPT.TRAP 0x1 ;  /* 0x000000040000795c */ /* 0x000fe20000300000 */
.L_x_5718:
[----:B-1----:R-:W-:Y:S05]  /*1a70*/  @P1 BRA `(.L_x_5719) ;  /* 0x0000000000081947 */ /* 0x002fea0003800000 */
[----:B------:R-:W1:Y:S02]  /*1a80*/  SYNCS.PHASECHK.TRANS64.TRYWAIT P1, [R0+URZ+0x30830], R3 ;  /* 0x03083003000075a7 */ /* 0x000e64000802017f */
[----:B-1----:R-:W-:Y:S05]  /*1a90*/  @!P1 BRA `(.L_x_5720) ;  /* 0x000000f800549947 */ /* 0x002fea0003800000 */
.L_x_5719:
        /* <DEDUP_REMOVED lines=19> */
[----:B------:R-:W-:Y:S01]  /*1bd0*/  MOV R8, UR8 ;  /* 0x0000000800087c02 */ /* 0x000fe20008000f00 */
        /* <DEDUP_REMOVED lines=79> */
.L_x_5721:
[----:B------:R-:W-:Y:S01]  /*20d0*/  UISETP.NE.AND UP0, UPT, UR61, URZ, UPT ;  /* 0x0000003f3d00728c */ /* 0x000fe2000bf05270 */
[----:B------:R-:W-:Y:S01]  /*20e0*/  VIADD R2, R18, UR42 ;  /* 0x0000002a12027c36 */ /* 0x000fe20008000000 */
[----:B------:R-:W-:Y:S01]  /*20f0*/  R2UR UR6, R102 ;  /* 0x00000000660672ca */ /* 0x000fe200000e0000 */
[----:B------:R-:W-:Y:S01]  /*2100*/  UMOV UR5, 0xffffffa0 ;  /* 0xffffffa000057882 */ /* 0x000fe20000000000 */
[----:B------:R-:W-:Y:S01]  /*2110*/  IMAD.U32 R11, RZ, RZ, UR43 ;  /* 0x0000002bff0b7e24 */ /* 0x000fe2000f8e00ff */
[----:B------:R-:W-:Y:S01]  /*2120*/  ULDC UR34, c[0x0][0x988] ;  /* 0x0002620000227ab9 */ /* 0x000fe20000000800 */
[----:B------:R-:W-:Y:S01]  /*2130*/  PLOP3.LUT P1, PT, PT, PT, UP0, 0x80, 0x0 ;  /* 0x000000000000781c */ /* 0x000fe20003f2f008 */
[----:B------:R-:W2:Y:S01]  /*2140*/  S2UR UR14, SR_CgaCtaId ;  /* 0x00000000000e79c3 */ /* 0x000ea20000008800 */
[----:B------:R-:W-:Y:S02]  /*2150*/  PLOP3.LUT P2, PT, PT, PT, UP0, 0x80, 0x0 ;  /* 0x000000000000781c */ /* 0x000fe40003f4f008 */
[----:B------:R-:W-:-:S02]  /*2160*/  CS2R R118, SRZ ;  /* 0x0000000000767805 */ /* 0x000fc4000001ff00 */
[----:B------:R-:W-:Y:S01]  /*2170*/  R2UR UR10, R0 ;  /* 0x00000000000a72ca */ /* 0x000fe200000e0000 */
[----:B------:R-:W-:Y:S01]  /*2180*/  @UP0 ULDC UR4, c[0x0][0x44c] ;  /* 0x0001130000040ab9 */ /* 0x000fe20000000800 */
[----:B------:R-:W-:Y:S01]  /*2190*/  @UP0 ULDC UR11, c[0x0][0x450] ;  /* 0x00011400000b0ab9 */ /* 0x000fe20000000800 */
[----:B------:R-:W-:Y:S02]  /*21a0*/  CS2R R116, SRZ ;  /* 0x0000000000747805 */ /* 0x000fe4000001ff00 */
[----:B------:R-:W-:Y:S01]  /*21b0*/  CS2R R114, SRZ ;  /* 0x0000000000727805 */ /* 0x000fe2000001ff00 */
[----:B------:R-:W-:Y:S01]  /*21c0*/  UIMAD UR5, UR6, UR5, 0x61 ;  /* 0x00000061060574a4 */ /* 0x000fe2000f8e0205 */
[----:B------:R-:W-:Y:S02]  /*21d0*/  CS2R R112, SRZ ;  /* 0x0000000000707805 */ /* 0x000fe4000001ff00 */
[----:B------:R-:W-:Y:S02]  /*21e0*/  CS2R R110, SRZ ;  /* 0x00000000006e7805 */ /* 0x000fe4000001ff00 */
[----:B------:R-:W-:Y:S01]  /*21f0*/  CS2R R108, SRZ ;  /* 0x00000000006c7805 */ /* 0x000fe2000001ff00 */
[----:B01----:R-:W-:Y:S01]  /*2200*/  @P1 IMAD.HI.U32 R3, R2, UR4, RZ ;  /* 0x0000000402031c27 */ /* 0x003fe2000f8e00ff */
[----:B------:R-:W-:Y:S01]  /*2210*/  @UP0 ULDC UR4, c[0x0][0x450] ;  /* 0x0001140000040ab9 */ /* 0x000fe20000000800 */
[----:B------:R-:W-:-:S02]  /*2220*/  CS2R R106, SRZ ;  /* 0x00000000006a7805 */ /* 0x000fc4000001ff00 */
[----:B------:R-:W-:Y:S01]  /*2230*/  CS2R R104, SRZ ;  /* 0x0000000000687805 */ /* 0x000fe2000001ff00 */
[----:B------:R-:W-:Y:S01]  /*2240*/  IMAD.U32 R4, RZ, RZ, UR5 ;  /* 0x00000005ff047e24 */ /* 0x000fe2000f8e00ff */
[----:B------:R-:W-:Y:S01]  /*2250*/  @P2 SHF.R.U32.HI R2, RZ, UR4, R3 ;  /* 0x00000004ff022c19 */ /* 0x000fe20008011603 */
[----:B------:R-:W-:Y:S01]  /*2260*/  UIMAD UR4, UR6, -0x60, UR60 ;  /* 0xffffffa0060478a4 */ /* 0x000fe2000f8e023c */
[----:B------:R-:W-:Y:S01]  /*2270*/  CS2R R102, SRZ ;  /* 0x0000000000667805 */ /* 0x000fe2000001ff00 */
[----:B------:R-:W-:Y:S01]  /*2280*/  IMAD R4, R17, -0x2, R4 ;  /* 0xfffffffe11047824 */ /* 0x000fe200078e0204 */
[----:B------:R-:W-:Y:S01]  /*2290*/  UMOV UR5, UR42 ;  /* 0x0000002a00057c82 */ /* 0x000fe20008000000 */
[----:B------:R-:W0:Y:S01]  /*22a0*/  SHFL.IDX PT, R5, R2, 0x1, 0x1c1f ;  /* 0x003c1f0002057f89 */ /* 0x000e2200000e0000 */
[----:B------:R-:W-:Y:S01]  /*22b0*/  UIADD3 UR4, UR4, 0x60, URZ ;  /* 0x0000006004047890 */ /* 0x000fe2000fffe03f */
[----:B------:R-:W-:Y:S02]  /*22c0*/  CS2R R100, SRZ ;  /* 0x0000000000647805 */ /* 0x000fe4000001ff00 */
[----:B------:R-:W-:Y:S01]  /*22d0*/  IADD3 R4, -R11, UR60, R4 ;  /* 0x0000003c0b047c10 */ /* 0x000fe2000fffe104 */
[----:B------:R-:W1:Y:S01]  /*22e0*/  SHFL.IDX PT, R2, R2, RZ, 0x1c1f ;  /* 0x001c1fff02027589 */ /* 0x000e6200000e0000 */
[----:B------:R-:W-:-:S02]  /*22f0*/  CS2R R98, SRZ ;  /* 0x0000000000627805 */ /* 0x000fc4000001ff00 */
[----:B------:R-:W-:Y:S01]  /*2300*/  CS2R R96, SRZ ;  /* 0x0000000000607805 */ /* 0x000fe2000001ff00 */
[----:B------:R-:W-:Y:S01]  /*2310*/  IMAD.U32 R10, RZ, RZ, UR4 ;  /* 0x00000004ff0a7e24 */ /* 0x000fe2000f8e00ff */
        /* <DEDUP_REMOVED lines=8> */
[----:B------:R-:W-:Y:S02]  /*23a0*/  CS2R R86, SRZ ;  /* 0x0000000000567805 */ /* 0x000fe4000001ff00 */
[----:B------:R-:W-:Y:S01]  /*23b0*/  CS2R R84, SRZ ;  /* 0x0000000000547805 */ /* 0x000fe2000001ff00 */
[----:B------:R-:W-:Y:S01]  /*23c0*/  @UP0 USHF.R.U32.HI UR5, URZ, UR11, UR7 ;  /* 0x0000000b3f050299 */ /* 0x000fe20008011607 */
[----:B------:R-:W-:Y:S02]  /*23d0*/  CS2R R82, SRZ ;  /* 0x0000000000527805 */ /* 0x000fe4000001ff00 */
[----:B------:R-:W-:Y:S02]  /*23e0*/  CS2R R80, SRZ ;  /* 0x0000000000507805 */ /* 0x000fe4000001ff00 */
[----:B------:R-:W-:Y:S01]  /*23f0*/  CS2R R78, SRZ ;  /* 0x00000000004e7805 */ /* 0x000fe2000001ff00 */
[----:B------:R-:W-:Y:S01]  /*2400*/  UIADD3 UR6, UR5, UR60, -UR43 ;  /* 0x0000003c05067290 */ /* 0x000fe2000fffe82b */
[----:B------:R-:W-:-:S02]  /*2410*/  CS2R R76, SRZ ;  /* 0x00000000004c7805 */ /* 0x000fc4000001ff00 */
[----:B0-----:R-:W-:Y:S01]  /*2420*/  VIADDMNMX R5, R5, R4, R3, PT ;  /* 0x0000000405057246 */ /* 0x001fe20003800103 */
[----:B------:R-:W-:Y:S01]  /*2430*/  UIADD3 UR5, UR10, 0x30840, URZ ;  /* 0x000308400a057890 */ /* 0x000fe2000fffe03f */
[----:B------:R-:W-:Y:S01]  /*2440*/  CS2R R74, SRZ ;  /* 0x00000000004a7805 */ /* 0x000fe2000001ff00 */
[----:B------:R-:W-:Y:S01]  /*2450*/  UIMAD.WIDE UR6, UR6, 0x2aaaaaab, URZ ;  /* 0x2aaaaaab060678a5 */ /* 0x000fe2000f8e023f */
[C---:B------:R-:W-:Y:S01]  /*2460*/  ISETP.GT.AND P1, PT, R5.reuse, RZ, PT ;  /* 0x000000ff0500720c */ /* 0x040fe20003f24270 */
[----:B--2---:R-:W-:Y:S01]  /*2470*/  UPRMT UR5, UR14, 0x654, UR5 ;  /* 0x000006540e057896 */ /* 0x004fe20008000005 */
[C---:B------:R-:W-:Y:S01]  /*2480*/  ISETP.GT.AND P2, PT, R5.reuse, 0x1, PT ;  /* 0x000000010500780c */ /* 0x040fe20003f44270 */
[----:B------:R-:W-:Y:S01]  /*2490*/  USHF.R.U32.HI UR6, URZ, 0x1f, UR7 ;  /* 0x0000001f3f067899 */ /* 0x000fe20008011607 */
[----:B------:R-:W-:Y:S02]  /*24a0*/  ISETP.GT.AND P3, PT, R5, 0x8, PT ;  /* 0x000000080500780c */ /* 0x000fe40003f64270 */
[----:B------:R-:W-:-:S02]  /*24b0*/  CS2R R72, SRZ ;  /* 0x0000000000487805 */ /* 0x000fc4000001ff00 */
[----:B------:R-:W-:Y:S01]  /*24c0*/  FSEL R26, R26, -INF , P1 ;  /* 0xff8000001a1a7808 */ /* 0x000fe20000800000 */
[----:B------:R-:W-:Y:S01]  /*24d0*/  ULEA.HI.SX32 UR6, UR7, UR6, 0x1c ;  /* 0x0000000607067291 */ /* 0x000fe2000f8fe23f */
[----:B------:R-:W-:Y:S02]  /*24e0*/  FSEL R27, R27, -INF , P2 ;  /* 0xff8000001b1b7808 */ /* 0x000fe40001000000 */
[C---:B------:R-:W-:Y:S01]  /*24f0*/  ISETP.GT.AND P1, PT, R5.reuse, 0x9, PT ;  /* 0x000000090500780c */ /* 0x040fe20003f24270 */
[----:B------:R-:W-:Y:S01]  /*2500*/  UISETP.LT.AND UP0, UPT, URZ, UR6, UPT ;  /* 0x000000063f00728c */ /* 0x000fe2000bf01270 */
[----:B------:R-:W-:Y:S01]  /*2510*/  FSEL R30, R30, -INF , P3 ;  /* 0xff8000001e1e7808 */ /* 0x000fe20001800000 */
[----:B------:R-:W-:Y:S01]  /*2520*/  SYNCS.ARRIVE.TRANS64.RED.A1T0 RZ, [UR5], RZ ;  /* 0x000000ffffff79a7 */ /* 0x000fe20008100405 */
[----:B------:R-:W-:Y:S01]  /*2530*/  FMNMX.FTZ R11, R26, R27, !PT ;  /* 0x0000001b1a0b7209 */ /* 0x000fe20007810000 */
[----:B------:R-:W-:Y:S01]  /*2540*/  USEL UR11, URZ, UR6, !UP0 ;  /* 0x000000063f0b7287 */ /* 0x000fe2000c000000 */
[----:B------:R-:W-:-:S02]  /*2550*/  ISETP.GT.AND P2, PT, R5, 0x10, PT ;  /* 0x000000100500780c */ /* 0x000fc40003f44270 */
[----:B------:R-:W-:Y:S01]  /*2560*/  FSEL R31, R31, -INF , P1 ;  /* 0xff8000001f1f7808 */ /* 0x000fe20000800000 */
[----:B------:R-:W-:Y:S01]  /*2570*/  UISETP.GE.AND UP0, UPT, UR4, UR11, UPT ;  /* 0x0000000b0400728c */ /* 0x000fe2000bf06270 */
        /* <DEDUP_REMOVED lines=60> */
[----:B-1----:R-:W-:Y:S02]  /*2940*/  VIADDMNMX R4, R2, R4, R3, PT ;  /* 0x0000000402047246 */ /* 0x002fe40003800103 */
        /* <DEDUP_REMOVED lines=17> */
[----:B------:R-:W-:Y:S02]  /*2a60*/  FMNMX.FTZ R5, R24, R25, !PT ;  /* 0x0000001918057209 */ /* 0x000fe40007810000 */
[----:B------:R-:W-:Y:S01]  /*2a70*/  FSEL R36, R36, -INF , P3 ;  /* 0xff80000024247808 */ /* 0x000fe20001800000 */
[----:B------:R-:W0:Y:S01]  /*2a80*/  SHFL.BFLY PT, R12, R11, 0x1, 0x1f ;  /* 0x0c201f000b0c7f89 */ /* 0x000e2200000e0000 */
[----:B------:R-:W-:Y:S02]  /*2a90*/  FMNMX.FTZ R2, R28, R5, !PT ;  /* 0x000000051c027209 */ /* 0x000fe40007810000 */
[----:B------:R-:W-:Y:S02]  /*2aa0*/  FSEL R37, R37, -INF , P1 ;  /* 0xff80000025257808 */ /* 0x000fe40000800000 */
[----:B------:R-:W-:Y:S02]  /*2ab0*/  FMNMX.FTZ R5, R29, R2, !PT ;  /* 0x000000021d057209 */ /* 0x000fe40007810000 */
[----:B------:R-:W-:-:S02]  /*2ac0*/  ISETP.GT.AND P1, PT, R4, 0x21, PT ;  /* 0x000000210400780c */ /* 0x000fc40003f24270 */
[----:B------:R-:W-:Y:S02]  /*2ad0*/  FMNMX.FTZ R2, R32, R5, !PT ;  /* 0x0000000520027209 */ /* 0x000fe40007810000 */
[----:B------:R-:W-:Y:S02]  /*2ae0*/  FSEL R41, R41, -INF , P1 ;  /* 0xff80000029297808 */ /* 0x000fe40000800000 */
[----:B------:R-:W-:Y:S02]  /*2af0*/  FMNMX.FTZ R5, R33, R2, !PT ;  /* 0x0000000221057209 */ /* 0x000fe40007810000 */
[----:B------:R-:W-:Y:S02]  /*2b00*/  ISETP.GT.AND P1, PT, R4, 0x29, PT ;  /* 0x000000290400780c */ /* 0x000fe40003f24270 */
[----:B------:R-:W-:Y:S02]  /*2b10*/  FMNMX.FTZ R2, R36, R5, !PT ;  /* 0x0000000524027209 */ /* 0x000fe40007810000 */
[----:B------:R-:W-:-:S02]  /*2b20*/  FSEL R45, R45, -INF , P1 ;  /* 0xff8000002d2d7808 */ /* 0x000fc40000800000 */
[----:B------:R-:W-:Y:S02]  /*2b30*/  FMNMX.FTZ R5, R37, R2, !PT ;  /* 0x0000000225057209 */ /* 0x000fe40007810000 */
[C---:B------:R-:W-:Y:S02]  /*2b40*/  ISETP.GT.AND P1, PT, R4.reuse, 0x31, PT ;  /* 0x000000310400780c */ /* 0x040fe40003f24270 */
[----:B0-----:R-:W-:Y:S02]  /*2b50*/  FMNMX.FTZ R3, R11, R12, !PT ;  /* 0x0000000c0b037209 */ /* 0x001fe40007810000 */
[----:B------:R-:W-:Y:S02]  /*2b60*/  FSEL R49, R49, -INF , P1 ;  /* 0xff80000031317808 */ /* 0x000fe40000800000 */
[C---:B------:R-:W-:Y:S01]  /*2b70*/  FSETP.NEU.FTZ.AND P2, PT, R3.reuse, -INF , PT ;  /* 0xff8000000300780b */ /* 0x040fe20003f5d000 */
[----:B------:R-:W-:Y:S01]  /*2b80*/  FMUL.FTZ R10, R3, UR34 ;  /* 0x00000022030a7c20 */ /* 0x000fe20008410000 */
[----:B------:R-:W-:-:S04]  /*2b90*/  ISETP.GT.AND P1, PT, R4, 0x39, PT ;  /* 0x000000390400780c */ /* 0x000fc80003f24270 */
[----:B------:R-:W-:Y:S02]  /*2ba0*/  FSEL R10, R10, RZ, P2 ;  /* 0x000000ff0a0a7208 */ /* 0x000fe40001000000 */
[----:B------:R-:W-:Y:S02]  /*2bb0*/  ISETP.GT.AND P2, PT, R4, 0x20, PT ;  /* 0x000000200400780c */ /* 0x000fe40003f44270 */
[----:B------:R-:W-:Y:S01]  /*2bc0*/  FSEL R53, R53, -INF , P1 ;  /* 0xff80000035357808 */ /* 0x000fe20000800000 */
[--C-:B------:R-:W-:Y:S01]  /*2bd0*/  FFMA.FTZ R26, R26, UR34, -R10.reuse ;  /* 0x000000221a1a7c23 */ /* 0x100fe2000801080a */
[----:B------:R-:W-:Y:S01]  /*2be0*/  FSEL R40, R40, -INF , P2 ;  /* 0xff80000028287808 */ /* 0x000fe20001000000 */
[--C-:B------:R-:W-:Y:S01]  /*2bf0*/  FFMA.FTZ R27, R27, UR34, -R10.reuse ;  /* 0x000000221b1b7c23 */ /* 0x100fe2000801080a */
[----:B------:R-:W-:Y:S01]  /*2c00*/  ISETP.GT.AND P2, PT, R4, 0x28, PT ;  /* 0x000000280400780c */ /* 0x000fe20003f44270 */
[--C-:B------:R-:W-:Y:S01]  /*2c10*/  FFMA.FTZ R30, R30, UR34, -R10.reuse ;  /* 0x000000221e1e7c23 */ /* 0x100fe2000801080a */
[----:B------:R-:W-:Y:S01]  /*2c20*/  FMNMX.FTZ R2, R40, R5, !PT ;  /* 0x0000000528027209 */ /* 0x000fe20007810000 */
[----:B------:R-:W-:Y:S01]  /*2c30*/  MUFU.EX2 R26, R26 ;  /* 0x0000001a001a7308 */ /* 0x000fe20000000800 */
[----:B------:R-:W-:Y:S01]  /*2c40*/  FSEL R44, R44, -INF , P2 ;  /* 0xff8000002c2c7808 */ /* 0x000fe20001000000 */
[--C-:B------:R-:W-:Y:S01]  /*2c50*/  FFMA.FTZ R31, R31, UR34, -R10.reuse ;  /* 0x000000221f1f7c23 */ /* 0x100fe2000801080a */
[----:B------:R-:W-:Y:S01]  /*2c60*/  FMNMX.FTZ R5, R41, R2, !PT ;  /* 0x0000000229057209 */ /* 0x000fe20007810000 */
[--C-:B------:R-:W-:Y:S01]  /*2c70*/  FFMA.FTZ R34, R34, UR34, -R10.reuse ;  /* 0x0000002222227c23 */ /* 0x100fe2000801080a */
[----:B------:R-:W-:Y:S01]  /*2c80*/  ISETP.GT.AND P2, PT, R4, 0x30, PT ;  /* 0x000000300400780c */ /* 0x000fe20003f44270 */
[--C-:B------:R-:W-:Y:S01]  /*2c90*/  FFMA.FTZ R35, R35, UR34, -R10.reuse ;  /* 0x0000002223237c23 */ /* 0x100fe2000801080a */
[----:B------:R-:W-:Y:S01]  /*2ca0*/  FMNMX.FTZ R2, R44, R5, !PT ;  /* 0x000000052c027209 */ /* 0x000fe20007810000 */
[----:B------:R-:W0:Y:S01]  /*2cb0*/  MUFU.EX2 R27, R27 ;  /* 0x0000001b001b7308 */ /* 0x000e220000000800 */
[----:B------:R-:W-:Y:S01]  /*2cc0*/  FSEL R48, R48, -INF , P2 ;  /* 0xff80000030307808 */ /* 0x000fe20001000000 */
[--C-:B------:R-:W-:Y:S01]  /*2cd0*/  FFMA.FTZ R38, R38, UR34, -R10.reuse ;  /* 0x0000002226267c23 */ /* 0x100fe2000801080a */
[----:B------:R-:W-:Y:S01]  /*2ce0*/  FMNMX.FTZ R5, R45, R2, !PT ;  /* 0x000000022d057209 */ /* 0x000fe20007810000 */
[--C-:B------:R-:W-:Y:S01]  /*2cf0*/  FFMA.FTZ R39, R39, UR34, -R10.reuse ;  /* 0x0000002227277c23 */ /* 0x100fe2000801080a */
[----:B------:R-:W-:Y:S01]  /*2d00*/  ISETP.GT.AND P2, PT, R4, 0x38, PT ;  /* 0x000000380400780c */ /* 0x000fe20003f44270 */
[--C-:B------:R-:W-:Y:S01]  /*2d10*/  FFMA.FTZ R42, R42, UR34, -R10.reuse ;  /* 0x000000222a2a7c23 */ /* 0x100fe2000801080a */
[----:B------:R-:W-:Y:S01]  /*2d20*/  FMNMX.FTZ R2, R48, R5, !PT ;  /* 0x0000000530027209 */ /* 0x000fe20007810000 */
[----:B------:R-:W1:Y:S01]  /*2d30*/  MUFU.EX2 R30, R30 ;  /* 0x0000001e001e7308 */ /* 0x000e620000000800 */
[----:B------:R-:W-:Y:S01]  /*2d40*/  FSEL R52, R52, -INF , P2 ;  /* 0xff80000034347808 */ /* 0x000fe20001000000 */
[--C-:B------:R-:W-:Y:S01]  /*2d50*/  FFMA.FTZ R43, R43, UR34, -R10.reuse ;  /* 0x000000222b2b7c23 */ /* 0x100fe2000801080a */
[----:B------:R-:W-:Y:S01]  /*2d60*/  FMNMX.FTZ R5, R49, R2, !PT ;  /* 0x0000000231057209 */ /* 0x000fe20007810000 */
[--C-:B------:R-:W-:Y:S01]  /*2d70*/  FFMA.FTZ R46, R46, UR34, -R10.reuse ;  /* 0x000000222e2e7c23 */ /* 0x100fe2000801080a */
[----:B------:R-:W-:Y:S01]  /*2d80*/  ISETP.GT.AND P2, PT, R4, 0x40, PT ;  /* 0x000000400400780c */ /* 0x000fe20003f44270 */
[--C-:B------:R-:W-:Y:S01]  /*2d90*/  FFMA.FTZ R47, R47, UR34, -R10.reuse ;  /* 0x000000222f2f7c23 */ /* 0x100fe2000801080a */
[----:B------:R-:W-:Y:S01]  /*2da0*/  FMNMX.FTZ R2, R52, R5, !PT ;  /* 0x0000000534027209 */ /* 0x000fe20007810000 */
[----:B------:R-:W2:Y:S01]  /*2db0*/  MUFU.EX2 R31, R31 ;  /* 0x0000001f001f7308 */ /* 0x000ea20000000800 */
[----:B------:R-:W-:Y:S01]  /*2dc0*/  ISETP.GT.AND P1, PT, R4, 0x41, PT ;  /* 0x000000410400780c */ /* 0x000fe20003f24270 */
[----:B0-----:R-:W-:Y:S01]  /*2dd0*/  FADD.FTZ R11, R26, R27 ;  /* 0x0000001b1a0b7221 */ /* 0x001fe20000010000 */
[----:B------:R-:W-:Y:S01]  /*2de0*/  FSEL R56, R56, -INF , P2 ;  /* 0xff80000038387808 */ /* 0x000fe20001000000 */
[--C-:B------:R-:W-:Y:S01]  /*2df0*/  FFMA.FTZ R50, R50, UR34, -R10.reuse ;  /* 0x0000002232327c23 */ /* 0x100fe2000801080a */
[----:B------:R-:W-:Y:S01]  /*2e00*/  FMNMX.FTZ R5, R53, R2, !PT ;  /* 0x0000000235057209 */ /* 0x000fe20007810000 */
[--C-:B------:R-:W-:Y:S01]  /*2e10*/  FFMA.FTZ R51, R51, UR34, -R10.reuse ;  /* 0x0000002233337c23 */ /* 0x100fe2000801080a */
[----:B------:R-:W-:Y:S01]  /*2e20*/  ISETP.GT.AND P2, PT, R4, 0x48, PT ;  /* 0x000000480400780c */ /* 0x000fe20003f44270 */
[----:B------:R-:W-:Y:S01]  /*2e30*/  MUFU.EX2 R34, R34 ;  /* 0x0000002200227308 */ /* 0x000fe20000000800 */
[----:B------:R-:W-:Y:S01]  /*2e40*/  FSEL R57, R57, -INF , P1 ;  /* 0xff80000039397808 */ /* 0x000fe20000800000 */
[----:B-1----:R-:W-:Y:S01]  /*2e50*/  FADD.FTZ R14, R30, R11 ;  /* 0x0000000b1e0e7221 */ /* 0x002fe20000010000 */
[----:B------:R-:W-:Y:S01]  /*2e60*/  FMNMX.FTZ R2, R56, R5, !PT ;  /* 0x0000000538027209 */ /* 0x000fe20007810000 */
[--C-:B------:R-:W-:Y:S01]  /*2e70*/  FFMA.FTZ R54, R54, UR34, -R10.reuse ;  /* 0x0000002236367c23 */ /* 0x100fe2000801080a */
[----:B------:R-:W-:Y:S01]  /*2e80*/  ISETP.GT.AND P1, PT, R4, 0x49, PT ;  /* 0x000000490400780c */ /* 0x000fe20003f24270 */
[----:B------:R-:W-:Y:S01]  /*2e90*/  FFMA.FTZ R55, R55, UR34, -R10 ;  /* 0x0000002237377c23 */ /* 0x000fe2000801080a */
[----:B------:R-:W-:Y:S01]  /*2ea0*/  FSEL R60, R60, -INF , P2 ;  /* 0xff8000003c3c7808 */ /* 0x000fe20001000000 */
[----:B------:R-:W0:Y:S01]  /*2eb0*/  MUFU.EX2 R35, R35 ;  /* 0x0000002300237308 */ /* 0x000e220000000800 */
[----:B------:R-:W-:Y:S01]  /*2ec0*/  FMNMX.FTZ R5, R57, R2, !PT ;  /* 0x0000000239057209 */ /* 0x000fe20007810000 */
[----:B--2---:R-:W-:Y:S01]  /*2ed0*/  FADD.FTZ R11, R31, R14 ;  /* 0x0000000e1f0b7221 */ /* 0x004fe20000010000 */
[----:B------:R-:W-:Y:S01]  /*2ee0*/  ISETP.GT.AND P2, PT, R4, 0x50, PT ;  /* 0x000000500400780c */ /* 0x000fe20003f44270 */
[--C-:B------:R-:W-:Y:S01]  /*2ef0*/  FFMA.FTZ R58, R58, UR34, -R10.reuse ;  /* 0x000000223a3a7c23 */ /* 0x100fe2000801080a */
[----:B------:R-:W-:Y:S01]  /*2f00*/  FSEL R61, R61, -INF , P1 ;  /* 0xff8000003d3d7808 */ /* 0x000fe20000800000 */
[--C-:B------:R-:W-:Y:S01]  /*2f10*/  FFMA.FTZ R59, R59, UR34, -R10.reuse ;  /* 0x000000223b3b7c23 */ /* 0x100fe2000801080a */
[----:B------:R-:W-:Y:S01]  /*2f20*/  FMNMX.FTZ R2, R60, R5, !PT ;  /* 0x000000053c027209 */ /* 0x000fe20007810000 */
[----:B------:R-:W-:Y:S01]  /*2f30*/  MUFU.EX2 R38, R38 ;  /* 0x0000002600267308 */ /* 0x000fe20000000800 */
[----:B------:R-:W-:Y:S01]  /*2f40*/  ISETP.GT.AND P1, PT, R4, 0x51, PT ;  /* 0x000000510400780c */ /* 0x000fe20003f24270 */
[--C-:B------:R-:W-:Y:S01]  /*2f50*/  FFMA.FTZ R62, R62, UR34, -R10.reuse ;  /* 0x000000223e3e7c23 */ /* 0x100fe2000801080a */
[----:B------:R-:W-:Y:S01]  /*2f60*/  FSEL R64, R64, -INF , P2 ;  /* 0xff80000040407808 */ /* 0x000fe20001000000 */
[--C-:B------:R-:W-:Y:S01]  /*2f70*/  FFMA.FTZ R63, R63, UR34, -R10.reuse ;  /* 0x000000223f3f7c23 */ /* 0x100fe2000801080a */
[----:B------:R-:W-:Y:S01]  /*2f80*/  FMNMX.FTZ R5, R61, R2, !PT ;  /* 0x000000023d057209 */ /* 0x000fe20007810000 */
[--C-:B------:R-:W-:Y:S01]  /*2f90*/  FFMA.FTZ R66, R66, UR34, -R10.reuse ;  /* 0x0000002242427c23 */ /* 0x100fe2000801080a */
[----:B------:R-:W-:Y:S01]  /*2fa0*/  ISETP.GT.AND P2, PT, R4, 0x58, PT ;  /* 0x000000580400780c */ /* 0x000fe20003f44270 */
[----:B------:R-:W1:Y:S01]  /*2fb0*/  MUFU.EX2 R39, R39 ;  /* 0x0000002700277308 */ /* 0x000e620000000800 */
[----:B------:R-:W-:Y:S01]  /*2fc0*/  FSEL R65, R65, -INF , P1 ;  /* 0xff80000041417808 */ /* 0x000fe20000800000 */
[--C-:B------:R-:W-:Y:S01]  /*2fd0*/  FFMA.FTZ R67, R67, UR34, -R10.reuse ;  /* 0x0000002243437c23 */ /* 0x100fe2000801080a */
[----:B------:R-:W-:Y:S01]  /*2fe0*/  FMNMX.FTZ R2, R64, R5, !PT ;  /* 0x0000000540027209 */ /* 0x000fe20007810000 */
[--C-:B------:R-:W-:Y:S01]  /*2ff0*/  FFMA.FTZ R70, R70, UR34, -R10.reuse ;  /* 0x0000002246467c23 */ /* 0x100fe2000801080a */
[----:B------:R-:W-:Y:S01]  /*3000*/  ISETP.GT.AND P1, PT, R4, 0x59, PT ;  /* 0x000000590400780c */ /* 0x000fe20003f24270 */
[----:B------:R-:W-:Y:S01]  /*3010*/  FFMA.FTZ R10, R71, UR34, -R10 ;  /* 0x00000022470a7c23 */ /* 0x000fe2000801080a */
[----:B------:R-:W-:Y:S01]  /*3020*/  FSEL R68, R68, -INF , P2 ;  /* 0xff80000044447808 */ /* 0x000fe20001000000 */
[----:B------:R-:W-:Y:S01]  /*3030*/  MUFU.EX2 R42, R42 ;  /* 0x0000002a002a7308 */ /* 0x000fe20000000800 */
[----:B------:R-:W-:-:S02]  /*3040*/  FMNMX.FTZ R5, R65, R2, !PT ;  /* 0x0000000241057209 */ /* 0x000fc40007810000 */
[----:B------:R-:W-:Y:S02]  /*3050*/  FSEL R69, R69, -INF , P1 ;  /* 0xff80000045457808 */ /* 0x000fe40000800000 */
[----:B------:R-:W-:Y:S02]  /*3060*/  FMNMX.FTZ R2, R68, R5, !PT ;  /* 0x0000000544027209 */ /* 0x000fe40007810000 */
[----:B------:R-:W-:Y:S01]  /*3070*/  F2FP.F16.F32.PACK_AB R189, R27, R26 ;  /* 0x0000001a1bbd723e */ /* 0x000fe200000000ff */
[----:B------:R-:W2:Y:S01]  /*3080*/  MUFU.EX2 R43, R43 ;  /* 0x0000002b002b7308 */ /* 0x000ea20000000800 */
[----:B------:R-:W-:Y:S02]  /*3090*/  FMNMX.FTZ R2, R69, R2, !PT ;  /* 0x0000000245027209 */ /* 0x000fe40007810000 */
[----:B------:R-:W-:Y:S02]  /*30a0*/  CS2R R26, SRZ ;  /* 0x00000000001a7805 */ /* 0x000fe4000001ff00 */
[----:B------:R-:W-:-:S02]  /*30b0*/  F2FP.F16.F32.PACK_AB R191, R31, R30 ;  /* 0x0000001e1fbf723e */ /* 0x000fc400000000ff */
[----:B------:R-:W-:Y:S02]  /*30c0*/  CS2R R30, SRZ ;  /* 0x00000000001e7805 */ /* 0x000fe4000001ff00 */
[----:B0-----:R-:W-:Y:S01]  /*30d0*/  F2FP.F16.F32.PACK_AB R185, R35, R34 ;  /* 0x0000002223b9723e */ /* 0x001fe200000000ff */
[----:B------:R-:W0:Y:S01]  /*30e0*/  SHFL.BFLY PT, R5, R2, 0x2, 0x1f ;  /* 0x0c401f0002057f89 */ /* 0x000e2200000e0000 */
[----:B-1----:R-:W-:Y:S01]  /*30f0*/  F2FP.F16.F32.PACK_AB R187, R39, R38 ;  /* 0x0000002627bb723e */ /* 0x002fe200000000ff */
[----:B------:R-:W-:Y:S08]  /*3100*/  MUFU.EX2 R46, R46 ;  /* 0x0000002e002e7308 */ /* 0x000ff00000000800 */
        /* <DEDUP_REMOVED lines=157> */
[----:B------:R-:W-:Y:S01]  /*3ae0*/  MOV R12, R4 ;  /* 0x00000004000c7202 */ /* 0x000fe20000000f00 */
[----:B------:R-:W-:Y:S01]  /*3af0*/  IMAD.MOV.U32 R2, RZ, RZ, 0x3f800000 ;  /* 0x3f800000ff027424 */ /* 0x000fe200078e00ff */
[----:B------:R-:W-:Y:S01]  /*3b00*/  UMOV UR5, UR38 ;  /* 0x0000002600057c82 */ /* 0x000fe20008000000 */
[----:B------:R-:W-:Y:S01]  /*3b10*/  IMAD.MOV.U32 R119, RZ, RZ, RZ ;  /* 0x000000ffff777224 */ /* 0x000fe200078e00ff */
[----:B------:R-:W-:Y:S01]  /*3b20*/  UMOV UR6, UR39 ;  /* 0x0000002700067c82 */ /* 0x000fe20008000000 */
[----:B------:R-:W-:-:S05]  /*3b30*/  ULDC UR34, c[0x0][0x988] ;  /* 0x0002620000227ab9 */ /* 0x000fca0000000800 */
.L_x_5733:
[----:B------:R-:W-:-:S04]  /*3b40*/  UISETP.NE.AND UP0, UPT, UR6, 0x1, UPT ;  /* 0x000000010600788c */ /* 0x000fc8000bf05270 */
[----:B------:R-:W-:-:S04]  /*3b50*/  USEL UR38, URZ, 0x1, UP0 ;  /* 0x000000013f267887 */ /* 0x000fc80008000000 */
[----:B------:R-:W-:Y:S01]  /*3b60*/  ULOP3.LUT UR38, UR5, UR38, URZ, 0x3c, !UPT ;  /* 0x0000002605267292 */ /* 0x000fe2000f8e3c3f */
[----:B------:R-:W-:Y:S11]  /*3b70*/  @!P0 BRA `(.L_x_5723) ;  /* 0x0000000000048947 */ /* 0x000ff60003800000 */
[----:B------:R-:W-:Y:S01]  /*3b80*/  BPT.TRAP 0x1 ;  /* 0x000000040000795c */ /* 0x000fe20000300000 */
.L_x_5723:
        /* <DEDUP_REMOVED lines=9> */
.L_x_5724:
[----:B-1----:R-:W-:Y:S05]  /*3c20*/  @P1 BRA `(.L_x_5725) ;  /* 0x0000000000081947 */ /* 0x002fea0003800000 */
[----:B------:R-:W1:Y:S02]  /*3c30*/  SYNCS.PHASECHK.TRANS64.TRYWAIT P1, [UR7+0x30830], R3 ;  /* 0x03083003ff0075a7 */ /* 0x000e640008020147 */
[----:B-1----:R-:W-:Y:S05]  /*3c40*/  @!P1 BRA `(.L_x_5726) ;  /* 0x000000d400fc9947 */ /* 0x002fea0003800000 */
.L_x_5725:
        /* <DEDUP_REMOVED lines=175> */
.L_x_5727:
[----:B------:R-:W-:Y:S01]  /*4740*/  ULEA UR10, UR6, UR40, 0x3 ;  /* 0x00000028060a7291 */ /* 0x000fe2000f8e183f */
[----:B------:R-:W-:-:S05]  /*4750*/  IMAD.U32 R0, RZ, RZ, UR5 ;  /* 0x00000005ff007e24 */ /* 0x000fca000f8e00ff */
[----:B------:R-:W-:-:S04]  /*4760*/  SHF.L.U32 R0, R0, 0x1f, RZ ;  /* 0x0000001f00007819 */ /* 0x000fc800000006ff */
[----:B------:R2:W3:Y:S01]  /*4770*/  SYNCS.PHASECHK.TRANS64.TRYWAIT P1, [UR10+0x30850], R0 ;  /* 0x03085000ff0075a7 */ /* 0x0004e2000802014a */
[----:B------:R-:W-:Y:S05]  /*4780*/  @!P0 BRA `(.L_x_5728) ;  /* 0x0000000000048947 */ /* 0x000fea0003800000 */
[----:B------:R-:W-:Y:S01]  /*4790*/  BPT.TRAP 0x1 ;  /* 0x000000040000795c */ /* 0x000fe20000300000 */
.L_x_5728:
[----:B---3--:R-:W-:Y:S05]  /*47a0*/  @P1 BRA `(.L_x_5729) ;  /* 0x0000000000081947 */ /* 0x008fea0003800000 */
[----:B------:R-:W3:Y:S02]  /*47b0*/  SYNCS.PHASECHK.TRANS64.TRYWAIT P1, [UR10+0x30850], R0 ;  /* 0x03085000ff0075a7 */ /* 0x000ee4000802014a */
[----:B---3--:R-:W-:Y:S05]  /*47c0*/  @!P1 BRA `(.L_x_5730) ;  /* 0x000000cc00349947 */ /* 0x008fea0003800000 */
.L_x_5729:
        /* <DEDUP_REMOVED lines=37> */
.L_x_5731:
[----:B------:R-:W-:Y:S01]  /*4a20*/  UISETP.NE.AND UP0, UPT, UR61, URZ, UPT ;  /* 0x0000003f3d00728c */ /* 0x000fe2000bf05270 */
[----:B0-2---:R-:W-:Y:S01]  /*4a30*/  VIADD R0, R18, UR42 ;  /* 0x0000002a12007c36 */ /* 0x005fe20008000000 */
[----:B------:R-:W0:Y:S01]  /*4a40*/  S2UR UR6, SR_CgaCtaId ;  /* 0x00000000000679c3 */ /* 0x000e220000008800 */
[----:B------:R-:W-:Y:S01]  /*4a50*/  IMAD.U32 R13, RZ, RZ, UR43 ;  /* 0x0000002bff0d7e24 */ /* 0x000fe2000f8e00ff */
[----:B------:R-:W-:Y:S02]  /*4a60*/  UIADD3 UR7, UR7, 0x30840, URZ ;  /* 0x0003084007077890 */ /* 0x000fe4000fffe03f */
[----:B------:R-:W-:Y:S02]  /*4a70*/  PLOP3.LUT P1, PT, PT, PT, UP0, 0x80, 0x0 ;  /* 0x000000000000781c */ /* 0x000fe40003f2f008 */
[----:B------:R-:W-:-:S03]  /*4a80*/  PLOP3.LUT P2, PT, PT, PT, UP0, 0x80, 0x0 ;  /* 0x000000000000781c */ /* 0x000fc60003f4f008 */
[----:B------:R-:W-:-:S08]  /*4a90*/  @UP0 ULDC UR5, c[0x0][0x44c] ;  /* 0x0001130000050ab9 */ /* 0x000fd00000000800 */
[----:B------:R-:W-:Y:S01]  /*4aa0*/  @P1 IMAD.HI.U32 R2, R0, UR5, RZ ;  /* 0x0000000500021c27 */ /* 0x000fe2000f8e00ff */
[----:B------:R-:W-:-:S04]  /*4ab0*/  @UP0 ULDC UR5, c[0x0][0x450] ;  /* 0x0001140000050ab9 */ /* 0x000fc80000000800 */
[----:B------:R-:W-:Y:S01]  /*4ac0*/  @P2 SHF.R.U32.HI R0, RZ, UR5, R2 ;  /* 0x00000005ff002c19 */ /* 0x000fe20008011602 */
[----:B------:R-:W-:Y:S01]  /*4ad0*/  UMOV UR5, 0x1 ;  /* 0x0000000100057882 */ /* 0x000fe20000000000 */
[----:B0-----:R-:W-:Y:S02]  /*4ae0*/  UPRMT UR7, UR6, 0x654, UR7 ;  /* 0x0000065406077896 */ /* 0x001fe40008000007 */
[----:B------:R-:W-:Y:S01]  /*4af0*/  UIMAD UR5, UR4, -0x60, UR5 ;  /* 0xffffffa0040578a4 */ /* 0x000fe2000f8e0205 */
[----:B-1----:R-:W0:Y:S05]  /*4b00*/  SHFL.IDX PT, R3, R0, RZ, 0x1c1f ;  /* 0x001c1fff00037589 */ /* 0x002e2a00000e0000 */
[----:B------:R-:W-:Y:S01]  /*4b10*/  IMAD.U32 R2, RZ, RZ, UR5 ;  /* 0x00000005ff027e24 */ /* 0x000fe2000f8e00ff */
[----:B------:R-:W-:Y:S03]  /*4b20*/  SYNCS.ARRIVE.TRANS64.RED.A1T0 RZ, [UR7], RZ ;  /* 0x000000ffffff79a7 */ /* 0x000fe60008100407 */
[----:B------:R-:W-:-:S05]  /*4b30*/  IMAD R2, R17, -0x2, R2 ;  /* 0xfffffffe11027824 */ /* 0x000fca00078e0202 */
[----:B------:R-:W-:-:S05]  /*4b40*/  IADD3 R2, -R13, UR60, R2 ;  /* 0x0000003c0d027c10 */ /* 0x000fca000fffe102 */
[----:B0-----:R-:W-:-:S05]  /*4b50*/  IMAD.IADD R4, R2, 0x1, R3 ;  /* 0x0000000102047824 */ /* 0x001fca00078e0203 */
        /* <DEDUP_REMOVED lines=92> */
[----:B0-----:R-:W-:Y:S02]  /*5120*/  FMNMX.FTZ R4, R21, R4, !PT ;  /* 0x0000000415047209 */ /* 0x001fe40007810000 */
[----:B------:R-:W-:-:S02]  /*5130*/  ISETP.GT.AND P3, PT, R2, 0x19, PT ;  /* 0x000000190200780c */ /* 0x000fc40003f64270 */
[C---:B------:R-:W-:Y:S01]  /*5140*/  FSETP.NEU.FTZ.AND P1, PT, R4.reuse, -INF , PT ;  /* 0xff8000000400780b */ /* 0x040fe20003f3d000 */
[----:B------:R-:W-:Y:S01]  /*5150*/  FMUL.FTZ R14, R4, UR34 ;  /* 0x00000022040e7c20 */ /* 0x000fe20008410000 */
[----:B------:R-:W-:Y:S02]  /*5160*/  FSEL R134, R134, -INF , P2 ;  /* 0xff80000086867808 */ /* 0x000fe40001000000 */
[----:B------:R-:W-:Y:S02]  /*5170*/  ISETP.GT.AND P2, PT, R2, 0x20, PT ;  /* 0x000000200200780c */ /* 0x000fe40003f44270 */
[----:B------:R-:W-:Y:S02]  /*5180*/  FSEL R0, R14, RZ, P1 ;  /* 0x000000ff0e007208 */ /* 0x000fe40000800000 */
[----:B------:R-:W-:Y:S02]  /*5190*/  FMNMX.FTZ R14, R126, R15, !PT ;  /* 0x0000000f7e0e7209 */ /* 0x000fe40007810000 */
        /* <DEDUP_REMOVED lines=51> */
[----:B------:R-:W-:Y:S02]  /*54d0*/  ISETP.GT.AND P2, PT, R2, 0x40, PT ;  /* 0x000000400200780c */ /* 0x000fe40003f44270 */
[----:B------:R-:W-:Y:S02]  /*54e0*/  FSEL R151, R151, -INF , P3 ;  /* 0xff80000097977808 */ /* 0x000fe40001800000 */
[----:B------:R-:W-:Y:S01]  /*54f0*/  FMNMX.FTZ R14, R150, R3, !PT ;  /* 0x00000003960e7209 */ /* 0x000fe20007810000 */
[----:B------:R-:W-:Y:S01]  /*5500*/  MUFU.EX2 R188, R188 ;  /* 0x000000bc00bc7308 */ /* 0x000fe20000000800 */
[----:B------:R-:W-:Y:S02]  /*5510*/  ISETP.GT.AND P3, PT, R2, 0x41, PT ;  /* 0x000000410200780c */ /* 0x000fe40003f64270 */
[----:B------:R-:W-:Y:S02]  /*5520*/  FSEL R154, R154, -INF , P2 ;  /* 0xff8000009a9a7808 */ /* 0x000fe40001000000 */
[----:B------:R-:W-:-:S02]  /*5530*/  FMNMX.FTZ R3, R151, R14, !PT ;  /* 0x0000000e97037209 */ /* 0x000fc40007810000 */
[----:B------:R-:W-:Y:S01]  /*5540*/  ISETP.GT.AND P2, PT, R2, 0x48, PT ;  /* 0x000000480200780c */ /* 0x000fe20003f44270 */
[----:B------:R-:W-:Y:S01]  /*5550*/  MUFU.EX2 R190, R190 ;  /* 0x000000be00be7308 */ /* 0x000fe20000000800 */
[----:B------:R-:W-:Y:S02]  /*5560*/  FSEL R155, R155, -INF , P3 ;  /* 0xff8000009b9b7808 */ /* 0x000fe40001800000 */
[----:B------:R-:W-:Y:S02]  /*5570*/  FMNMX.FTZ R14, R154, R3, !PT ;  /* 0x000000039a0e7209 */ /* 0x000fe40007810000 */
[----:B------:R-:W-:Y:S02]  /*5580*/  ISETP.GT.AND P3, PT, R2, 0x49, PT ;  /* 0x000000490200780c */ /* 0x000fe40003f64270 */
        /* <DEDUP_REMOVED lines=18> */
[----:B------:R-:W-:Y:S02]  /*56b0*/  FSEL R167, R167, -INF , P3 ;  /* 0xff800000a7a77808 */ /* 0x000fe40001800000 */
        /* <DEDUP_REMOVED lines=20> */
[----:B------:R-:W-:Y:S01]  /*5800*/  MUFU.EX2 R172, R172 ;  /* 0x000000ac00ac7308 */ /* 0x000fe20000000800 */
        /* <DEDUP_REMOVED lines=27> */
[----:B------:R-:W-:-:S04]  /*59c0*/  FFMA.FTZ R166, R166, UR34, -R14 ;  /* 0x00000022a6a67c23 */ /* 0x000fc8000801080e */
[----:B------:R-:W1:Y:S08]  /*59d0*/  MUFU.EX2 R2, R2 ;  /* 0x0000000200027308 */ /* 0x000e700000000800 */
[----:B------:R-:W2:Y:S01]  /*59e0*/  MUFU.EX2 R191, R191 ;  /* 0x000000bf00bf7308 */ /* 0x000ea20000000800 */
[----:B0-----:R-:W-:-:S04]  /*59f0*/  FFMA.FTZ R11, R0, R10, R13 ;  /* 0x0000000a000b7223 */ /* 0x001fc8000001000d */
[----:B------:R-:W-:-:S03]  /*5a00*/  FADD.FTZ R11, R188, R11 ;  /* 0x0000000bbc0b7221 */ /* 0x000fc60000010000 */
[----:B------:R-:W0:Y:S01]  /*5a10*/  MUFU.EX2 R120, R120 ;  /* 0x0000007800787308 */ /* 0x000e220000000800 */
[----:B-1----:R-:W-:Y:S01]  /*5a20*/  FFMA.FTZ R5, R2, R5, R189 ;  /* 0x0000000502057223 */ /* 0x002fe200000100bd */
[----:B------:R-:W-:-:S03]  /*5a30*/  FADD.FTZ R132, R190, R11 ;  /* 0x0000000bbe847221 */ /* 0x000fc60000010000 */
[----:B------:R-:W-:Y:S01]  /*5a40*/  FADD.FTZ R10, R20, R5 ;  /* 0x00000005140a7221 */ /* 0x000fe20000010000 */
[----:B------:R-:W-:Y:S02]  /*5a50*/  FADD.FTZ R11, R15, R132 ;  /* 0x000000840f0b7221 */ /* 0x000fe40000010000 */
[----:B------:R-:W1:Y:S01]  /*5a60*/  MUFU.EX2 R185, R185 ;  /* 0x000000b900b97308 */ /* 0x000e620000000800 */
[----:B--2---:R-:W-:Y:S01]  /*5a70*/  FADD.FTZ R5, R191, R10 ;  /* 0x0000000abf057221 */ /* 0x004fe20000010000 */
[----:B------:R-:W-:-:S04]  /*5a80*/  FADD.FTZ R132, R184, R11 ;  /* 0x0000000bb8847221 */ /* 0x000fc80000010000 */
[----:B------:R-:W-:Y:S01]  /*5a90*/  FADD.FTZ R11, R21, R132 ;  /* 0x00000084150b7221 */ /* 0x000fe20000010000 */
[----:B------:R-:W-:Y:S01]  /*5aa0*/  FFMA.FTZ R132, R155, UR34, -R14 ;  /* 0x000000229b847c23 */ /* 0x000fe2000801080e */
[----:B------:R-:W2:Y:S01]  /*5ab0*/  MUFU.EX2 R122, R122 ;  /* 0x0000007a007a7308 */ /* 0x000ea20000000800 */
[----:B0-----:R-:W-:Y:S01]  /*5ac0*/  FADD.FTZ R10, R120, R5 ;  /* 0x00000005780a7221 */ /* 0x001fe20000010000 */
[----:B------:R-:W-:-:S04]  /*5ad0*/  FADD.FTZ R134, R186, R11 ;  /* 0x0000000bba867221 */ /* 0x000fc80000010000 */
[----:B------:R-:W-:Y:S02]  /*5ae0*/  FADD.FTZ R11, R121, R134 ;  /* 0x00000086790b7221 */ /* 0x000fe40000010000 */
[----:B------:R-:W0:Y:S01]  /*5af0*/  MUFU.EX2 R187, R187 ;  /* 0x000000bb00bb7308 */ /* 0x000e220000000800 */
[----:B-1----:R-:W-:Y:S01]  /*5b00*/  FADD.FTZ R5, R185, R10 ;  /* 0x0000000ab9057221 */ /* 0x002fe20000010000 */
[----:B------:R-:W-:-:S04]  /*5b10*/  FADD.FTZ R134, R180, R11 ;  /* 0x0000000bb4867221 */ /* 0x000fc80000010000 */
[----:B------:R-:W-:Y:S01]  /*5b20*/  FADD.FTZ R11, R125, R134 ;  /* 0x000000867d0b7221 */ /* 0x000fe20000010000 */
[--C-:B------:R-:W-:Y:S01]  /*5b30*/  FFMA.FTZ R134, R159, UR34, -R14.reuse ;  /* 0x000000229f867c23 */ /* 0x100fe2000801080e */
[----:B------:R-:W1:Y:S01]  /*5b40*/  MUFU.EX2 R124, R124 ;  /* 0x0000007c007c7308 */ /* 0x000e620000000800 */
[----:B--2---:R-:W-:Y:S01]  /*5b50*/  FADD.FTZ R10, R122, R5 ;  /* 0x000000057a0a7221 */ /* 0x004fe20000010000 */
[----:B------:R-:W-:Y:S01]  /*5b60*/  FADD.FTZ R136, R182, R11 ;  /* 0x0000000bb6887221 */ /* 0x000fe20000010000 */
[----:B------:R-:W-:-:S03]  /*5b70*/  FFMA.FTZ R14, R167, UR34, -R14 ;  /* 0x00000022a70e7c23 */ /* 0x000fc6000801080e */
        /* <DEDUP_REMOVED lines=10> */
[----:B--2---:R-:W-:Y:S01]  /*5c20*/  FADD.FTZ R5, R181, R10 ;  /* 0x0000000ab5057221 */ /* 0x004fe20000010000 */
        /* <DEDUP_REMOVED lines=45> */
.L_x_5732:
        /* <DEDUP_REMOVED lines=36> */
.L_x_5722:
[----:B------:R-:W-:-:S13]  /*6140*/  ISETP.LE.AND P1, PT, RZ, UR4, PT ;  /* 0x00000004ff007c0c */ /* 0x000fda000bf23270 */
[----:B------:R-:W-:Y:S05]  /*6150*/  @!P1 BRA `(.L_x_5734) ;  /* 0x0000001c00b89947 */ /* 0x000fea0003800000 */
[----:B------:R-:W-:Y:S01]  /*6160*/  IMAD.MOV.U32 R12, RZ, RZ, R3 ;  /* 0x000000ffff0c7224 */ /* 0x000fe200078e0003 */
[----:B------:R-:W-:Y:S01]  /*6170*/  UMOV UR5, UR38 ;  /* 0x0000002600057c82 */ /* 0x000fe20008000000 */
[----:B------:R-:W-:Y:S01]  /*6180*/  IMAD.MOV.U32 R11, RZ, RZ, R4 ;  /* 0x000000ffff0b7224 */ /* 0x000fe200078e0004 */
[----:B------:R-:W-:Y:S01]  /*6190*/  UMOV UR6, UR39 ;  /* 0x0000002700067c82 */ /* 0x000fe20008000000 */
[----:B------:R-:W-:-:S05]  /*61a0*/  ULDC UR11, c[0x0][0x988] ;  /* 0x00026200000b7ab9 */ /* 0x000fca0000000800 */
.L_x_5745:
        /* <DEDUP_REMOVED lines=8> */
.L_x_5735:
[----:B------:R-:W-:Y:S01]  /*6230*/  ULEA UR7, UR39, UR40, 0x3 ;  /* 0x0000002827077291 */ /* 0x000fe2000f8e183f */
[----:B------:R-:W-:-:S05]  /*6240*/  IMAD.U32 R3, RZ, RZ, UR38 ;  /* 0x00000026ff037e24 */ /* 0x000fca000f8e00ff */
[----:B------:R-:W-:-:S04]  /*6250*/  SHF.L.U32 R3, R3, 0x1f, RZ ;  /* 0x0000001f03037819 */ /* 0x000fc800000006ff */
[----:B------:R0:W1:Y:S01]  /*6260*/  SYNCS.PHASECHK.TRANS64.TRYWAIT P1, [UR7+0x30830], R3 ;  /* 0x03083003ff0075a7 */ /* 0x0000620008020147 */
[----:B------:R-:W-:Y:S05]  /*6270*/  @!P0 BRA `(.L_x_5736) ;  /* 0x0000000000048947 */ /* 0x000fea0003800000 */
[----:B------:R-:W-:Y:S01]  /*6280*/  BPT.TRAP 0x1 ;  /* 0x000000040000795c */ /* 0x000fe20000300000 */
.L_x_5736:
[----:B-1----:R-:W-:Y:S05]  /*6290*/  @P1 BRA `(.L_x_5737) ;  /* 0x0000000000081947 */ /* 0x002fea0003800000 */
[----:B------:R-:W1:Y:S02]  /*62a0*/  SYNCS.PHASECHK.TRANS64.TRYWAIT P1, [UR7+0x30830], R3 ;  /* 0x03083003ff0075a7 */ /* 0x000e640008020147 */
[----:B-1----:R-:W-:Y:S05]  /*62b0*/  @!P1 BRA `(.L_x_5738) ;  /* 0x000000b000909947 */ /* 0x002fea0003800000 */
.L_x_5737:
        /* <DEDUP_REMOVED lines=175> */
.L_x_5739:
[----:B------:R-:W-:Y:S01]  /*6db0*/  ULEA UR14, UR6, UR40, 0x3 ;  /* 0x00000028060e7291 */ /* 0x000fe2000f8e183f */
[----:B------:R-:W-:-:S05]  /*6dc0*/  IMAD.U32 R0, RZ, RZ, UR5 ;  /* 0x00000005ff007e24 */ /* 0x000fca000f8e00ff */
[----:B------:R-:W-:-:S04]  /*6dd0*/  SHF.L.U32 R0, R0, 0x1f, RZ ;  /* 0x0000001f00007819 */ /* 0x000fc800000006ff */
[----:B------:R2:W3:Y:S01]  /*6de0*/  SYNCS.PHASECHK.TRANS64.TRYWAIT P1, [UR14+0x30850], R0 ;  /* 0x03085000ff0075a7 */ /* 0x0004e2000802014e */
[----:B------:R-:W-:Y:S05]  /*6df0*/  @!P0 BRA `(.L_x_5740) ;  /* 0x0000000000048947 */ /* 0x000fea0003800000 */
[----:B------:R-:W-:Y:S01]  /*6e00*/  BPT.TRAP 0x1 ;  /* 0x000000040000795c */ /* 0x000fe20000300000 */
.L_x_5740:
[----:B---3--:R-:W-:Y:S05]  /*6e10*/  @P1 BRA `(.L_x_5741) ;  /* 0x0000000000081947 */ /* 0x008fea0003800000 */
[----:B------:R-:W3:Y:S02]  /*6e20*/  SYNCS.PHASECHK.TRANS64.TRYWAIT P1, [UR14+0x30850], R0 ;  /* 0x03085000ff0075a7 */ /* 0x000ee4000802014e */
[----:B---3--:R-:W-:Y:S05]  /*6e30*/  @!P1 BRA `(.L_x_5742) ;  /* 0x000000a400c89947 */ /* 0x008fea0003800000 */
.L_x_5741:
        /* <DEDUP_REMOVED lines=37> */
.L_x_5743:
        /* <DEDUP_REMOVED lines=216> */
.L_x_5744:
        /* <DEDUP_REMOVED lines=35> */
.L_x_5734:
        /* <DEDUP_REMOVED lines=99> */
.L_x_5746:
[----:B------:R-:W-:Y:S01]  /*8670*/  ULEA UR5, UR39, UR40, 0x3 ;  /* 0x0000002827057291 */ /* 0x000fe2000f8e183f */
[----:B------:R-:W-:-:S05]  /*8680*/  IMAD.U32 R0, RZ, RZ, UR38 ;  /* 0x00000026ff007e24 */ /* 0x000fca000f8e00ff */
[----:B------:R-:W-:-:S04]  /*8690*/  SHF.L.U32 R0, R0, 0x1f, RZ ;  /* 0x0000001f00007819 */ /* 0x000fc800000006ff */
[----:B------:R0:W1:Y:S01]  /*86a0*/  SYNCS.PHASECHK.TRANS64.TRYWAIT P1, [UR5+0x30850], R0 ;  /* 0x03085000ff0075a7 */ /* 0x0000620008020145 */
[----:B------:R-:W-:Y:S05]  /*86b0*/  @!P0 BRA `(.L_x_5747) ;  /* 0x0000000000048947 */ /* 0x000fea0003800000 */
[----:B------:R-:W-:Y:S01]  /*86c0*/  BPT.TRAP 0x1 ;  /* 0x000000040000795c */ /* 0x000fe20000300000 */
.L_x_5747:
[----:B-1----:R-:W-:Y:S05]  /*86d0*/  @P1 BRA `(.L_x_5748) ;  /* 0x0000000000081947 */ /* 0x002fea0003800000 */
[----:B------:R-:W1:Y:S02]  /*86e0*/  SYNCS.PHASECHK.TRANS64.TRYWAIT P1, [UR5+0x30850], R0 ;  /* 0x03085000ff0075a7 */ /* 0x000e640008020145 */
[----:B-1----:R-:W-:Y:S05]  /*86f0*/  @!P1 BRA `(.L_x_5749) ;  /* 0x0000008c00b09947 */ /* 0x002fea0003800000 */
.L_x_5748:
[----:B------:R-:W-:Y:S01]  /*8700*/  UIADD3 UR40, UR40, 0x400, URZ ;  /* 0x0000040028287890 */ /* 0x000fe2000fffe03f */
[----:B------:R-:W-:Y:S01]  /*8710*/  WARPGROUP.ARRIVE ;  /* 0x00000000000079c5 */ /* 0x000fe20000000000 */
[----:B------:R-:W-:Y:S01]  /*8720*/  UMOV UR7, 0x40000040 ;  /* 0x4000004000077882 */ /* 0x000fe20000000000 */
[----:B-1----:R-:W1:Y:S01]  /*8730*/  SHFL.BFLY PT, R7, R10, 0x2, 0x1f ;  /* 0x0c401f000a077f89 */ /* 0x002e6200000e0000 */
[----:B------:R-:W-:Y:S01]  /*8740*/  USHF.R.U32.HI UR40, URZ, 0x4, UR40 ;  /* 0x000000043f287899 */ /* 0x000fe20008011628 */
[----:B------:R-:W-:Y:S01]  /*8750*/  IMAD.MOV.U32 R8, RZ, RZ, RZ ;  /* 0x000000ffff087224 */ /* 0x000fe200078e00ff */
[----:B------:R-:W-:Y:S01]  /*8760*/  MOV R13, UR34 ;  /* 0x00000022000d7c02 */ /* 0x000fe20008000f00 */
[----:B0-----:R-:W0:Y:S01]  /*8770*/  SHFL.BFLY PT, R0, R5, 0x2, 0x1f ;  /* 0x0c401f0005007f89 */ /* 0x001e2200000e0000 */
[----:B------:R-:W-:-:S04]  /*8780*/  ULOP3.LUT UR40, UR40, 0x3fff, URZ, 0xc0, !UPT ;  /* 0x00003fff28287892 */ /* 0x000fc8000f8ec03f */
        /* <DEDUP_REMOVED lines=55> */
.L_x_5750:
        /* <DEDUP_REMOVED lines=109> */
.L_x_5714:
        /* <DEDUP_REMOVED lines=30> */
[----:B------:R-:W-:Y:S02]  /*93b0*/  R2UR UR7, R194 ;  /* 0x00000000c20772ca */ /* 0x000fe400000e0000 */
[----:B------:R-:W-:Y:S02]  /*93c0*/  MOV R20, R42 ;  /* 0x0000002a00147202 */ /* 0x000fe40000000f00 */
[----:B0-----:R-:W-:-:S03]  /*93d0*/  MOV R21, R5 ;  /* 0x0000000500157202 */ /* 0x001fc60000000f00 */
[----:B------:R-:W-:-:S04]  /*93e0*/  IMAD.WIDE R4, R200, 0x2, R20 ;  /* 0x00000002c8047825 */ /* 0x000fc800078e0214 */
[----:B------:R-:W-:Y:S01]  /*93f0*/  UIMAD.WIDE UR8, UR4, 0x4, UR8 ;  /* 0x00000004040878a5 */ /* 0x000fe2000f8e0208 */
[C---:B------:R-:W-:Y:S02]  /*9400*/  IADD3 R135, P1, R4.reuse, 0x40, RZ ;  /* 0x0000004004877810 */ /* 0x040fe40007f3e0ff */
[C---:B------:R-:W-:Y:S02]  /*9410*/  LOP3.LUT R25, R4.reuse, 0x380, RZ, 0xc0, !PT ;  /* 0x0000038004197812 */ /* 0x040fe400078ec0ff */
[C---:B------:R-:W-:Y:S01]  /*9420*/  IADD3 R103, P2, R4.reuse, 0x20, RZ ;  /* 0x0000002004677810 */ /* 0x040fe20007f5e0ff */
[--C-:B------:R-:W-:Y:S01]  /*9430*/  IMAD.X R11, RZ, RZ, R5.reuse, P1 ;  /* 0x000000ffff0b7224 */ /* 0x100fe200008e0605 */
[C---:B------:R-:W-:Y:S02]  /*9440*/  IADD3 R137, P6, R4.reuse, 0x60, RZ ;  /* 0x0000006004897810 */ /* 0x040fe40007fde0ff */
[C---:B------:R-:W-:Y:S01]  /*9450*/  IADD3 R139, P5, R4.reuse, 0x4000, RZ ;  /* 0x00004000048b7810 */ /* 0x040fe20007fbe0ff */
[--C-:B------:R-:W-:Y:S01]  /*9460*/  IMAD.X R9, RZ, RZ, R5.reuse, P2 ;  /* 0x000000ffff097224 */ /* 0x100fe200010e0605 */
[----:B------:R-:W-:Y:S01]  /*9470*/  LOP3.LUT R10, R135, 0x380, RZ, 0xc0, !PT ;  /* 0x00000380870a7812 */ /* 0x000fe200078ec0ff */
[--C-:B------:R-:W-:Y:S01]  /*9480*/  IMAD.X R13, RZ, RZ, R5.reuse, P6 ;  /* 0x000000ffff0d7224 */ /* 0x100fe200030e0605 */
[----:B------:R-:W-:Y:S01]  /*9490*/  SHF.R.U64 R25, R25, 0x3, RZ ;  /* 0x0000000319197819 */ /* 0x000fe200000012ff */
        /* <DEDUP_REMOVED lines=12> */
[----:B------:R-:W-:Y:S01]  /*9560*/  SHF.R.U64 R10, R10, 0x3, RZ ;  /* 0x000000030a0a7819 */ /* 0x000fe200000012ff */
[--C-:B------:R-:W-:Y:S01]  /*9570*/  IMAD.X R37, RZ, RZ, R5.reuse, P6 ;  /* 0x000000ffff257224 */ /* 0x100fe200030e0605 */
[----:B------:R-:W-:Y:S01]  /*9580*/  LOP3.LUT R4, R25, R4, RZ, 0x3c, !PT ;  /* 0x0000000419047212 */ /* 0x000fe200078e3cff */
[----:B------:R-:W-:Y:S01]  /*9590*/  IMAD.X R25, RZ, RZ, R5, P5 ;  /* 0x000000ffff197224 */ /* 0x000fe200028e0605 */
[----:B------:R-:W-:-:S02]  /*95a0*/  LOP3.LUT R10, R10, R135, RZ, 0x3c, !PT ;  /* 0x000000870a0a7212 */ /* 0x000fc400078e3cff */
[----:B------:R-:W-:Y:S02]  /*95b0*/  LOP3.LUT R8, R103, 0x380, RZ, 0xc0, !PT ;  /* 0x0000038067087812 */ /* 0x000fe400078ec0ff */
[----:B------:R-:W-:Y:S02]  /*95c0*/  MOV R135, R4 ;  /* 0x0000000400877202 */ /* 0x000fe40000000f00 */
[----:B------:R-:W-:Y:S02]  /*95d0*/  LOP3.LUT R12, R137, 0x380, RZ, 0xc0, !PT ;  /* 0x00000380890c7812 */ /* 0x000fe400078ec0ff */
[----:B------:R-:W-:Y:S02]  /*95e0*/  LOP3.LUT R14, R139, 0x380, RZ, 0xc0, !PT ;  /* 0x000003808b0e7812 */ /* 0x000fe400078ec0ff */
[----:B------:R-:W-:Y:S02]  /*95f0*/  F2FP.F16.F32.PACK_AB R4, R123, R24 ;  /* 0x000000187b04723e */ /* 0x000fe400000000ff */
[----:B------:R-:W-:-:S02]  /*9600*/  LOP3.LUT R32, R147, 0x380, RZ, 0xc0, !PT ;  /* 0x0000038093207812 */ /* 0x000fc400078ec0ff */
[----:B------:R-:W-:Y:S02]  /*9610*/  LOP3.LUT R24, R149, 0x380, RZ, 0xc0, !PT ;  /* 0x0000038095187812 */ /* 0x000fe400078ec0ff */
[----:B------:R-:W-:Y:S02]  /*9620*/  LOP3.LUT R26, R141, 0x380, RZ, 0xc0, !PT ;  /* 0x000003808d1a7812 */ /* 0x000fe400078ec0ff */
[----:B------:R-:W-:Y:S02]  /*9630*/  LOP3.LUT R38, R153, 0x380, RZ, 0xc0, !PT ;  /* 0x0000038099267812 */ /* 0x000fe400078ec0ff */
[----:B------:R-:W-:Y:S02]  /*9640*/  SHF.R.U64 R8, R8, 0x3, RZ ;  /* 0x0000000308087819 */ /* 0x000fe400000012ff */
[----:B------:R-:W-:Y:S02]  /*9650*/  LOP3.LUT R28, R143, 0x380, RZ, 0xc0, !PT ;  /* 0x000003808f1c7812 */ /* 0x000fe400078ec0ff */
[----:B------:R-:W-:-:S02]  /*9660*/  LOP3.LUT R30, R145, 0x380, RZ, 0xc0, !PT ;  /* 0x00000380911e7812 */ /* 0x000fc400078ec0ff */
[----:B------:R-:W-:Y:S02]  /*9670*/  IADD3.X R33, RZ, R5, RZ, P2, !PT ;  /* 0x00000005ff217210 */ /* 0x000fe400017fe4ff */
[----:B------:R-:W-:Y:S02]  /*9680*/  SHF.R.U64 R12, R12, 0x3, RZ ;  /* 0x000000030c0c7819 */ /* 0x000fe400000012ff */
[----:B------:R-:W-:Y:S02]  /*9690*/  SHF.R.U64 R14, R14, 0x3, RZ ;  /* 0x000000030e0e7819 */ /* 0x000fe400000012ff */
[----:B------:R-:W-:Y:S02]  /*96a0*/  SHF.R.U64 R32, R32, 0x3, RZ ;  /* 0x0000000320207819 */ /* 0x000fe400000012ff */
[----:B------:R-:W-:Y:S01]  /*96b0*/  F2FP.F16.F32.PACK_AB R5, R133, R132 ;  /* 0x000000848505723e */ /* 0x000fe200000000ff */
[----:B------:R-:W-:Y:S01]  /*96c0*/  BAR.SYNC.DEFER_BLOCKING 0x1, 0x100 ;  /* 0x0044000000007b1d */ /* 0x000fe20000010000 */
[----:B------:R-:W-:-:S02]  /*96d0*/  SHF.R.U64 R24, R24, 0x3, RZ ;  /* 0x0000000318187819 */ /* 0x000fc400000012ff */
[----:B------:R-:W-:Y:S02]  /*96e0*/  SHF.R.U64 R26, R26, 0x3, RZ ;  /* 0x000000031a1a7819 */ /* 0x000fe400000012ff */
[----:B------:R-:W-:Y:S02]  /*96f0*/  SHF.R.U64 R38, R38, 0x3, RZ ;  /* 0x0000000326267819 */ /* 0x000fe400000012ff */
[----:B------:R-:W-:Y:S02]  /*9700*/  LOP3.LUT R8, R8, R103, RZ, 0x3c, !PT ;  /* 0x0000006708087212 */ /* 0x000fe400078e3cff */
[----:B------:R-:W-:Y:S02]  /*9710*/  SHF.R.U64 R28, R28, 0x3, RZ ;  /* 0x000000031c1c7819 */ /* 0x000fe400000012ff */
[----:B------:R-:W-:Y:S02]  /*9720*/  SHF.R.U64 R30, R30, 0x3, RZ ;  /* 0x000000031e1e7819 */ /* 0x000fe400000012ff */
[----:B------:R-:W-:-:S02]  /*9730*/  LOP3.LUT R12, R12, R137, RZ, 0x3c, !PT ;  /* 0x000000890c0c7212 */ /* 0x000fc400078e3cff */
[----:B------:R-:W-:Y:S02]  /*9740*/  LOP3.LUT R14, R14, R139, RZ, 0x3c, !PT ;  /* 0x0000008b0e0e7212 */ /* 0x000fe400078e3cff */
[----:B------:R-:W-:Y:S02]  /*9750*/  LOP3.LUT R32, R32, R147, RZ, 0x3c, !PT ;  /* 0x0000009320207212 */ /* 0x000fe400078e3cff */
[----:B------:R-:W-:Y:S02]  /*9760*/  LOP3.LUT R36, R151, 0x380, RZ, 0xc0, !PT ;  /* 0x0000038097247812 */ /* 0x000fe400078ec0ff */
[----:B------:R-:W-:Y:S02]  /*9770*/  LOP3.LUT R34, R24, R149, RZ, 0x3c, !PT ;  /* 0x0000009518227212 */ /* 0x000fe400078e3cff */
[----:B------:R-:W-:Y:S01]  /*9780*/  LOP3.LUT R26, R26, R141, RZ, 0x3c, !PT ;  /* 0x0000008d1a1a7212 */ /* 0x000fe200078e3cff */
[----:B------:R0:W-:Y:S01]  /*9790*/  STSM.16.M88.4 [R135], R4 ;  /* 0x0000000487007844 */ /* 0x0001e20000000200 */
[----:B------:R-:W-:-:S02]  /*97a0*/  LOP3.LUT R24, R38, R153, RZ, 0x3c, !PT ;  /* 0x0000009926187212 */ /* 0x000fc400078e3cff */
[----:B------:R-:W-:Y:S02]  /*97b0*/  LOP3.LUT R28, R28, R143, RZ, 0x3c, !PT ;  /* 0x0000008f1c1c7212 */ /* 0x000fe400078e3cff */
[----:B------:R-:W-:Y:S02]  /*97c0*/  LOP3.LUT R30, R30, R145, RZ, 0x3c, !PT ;  /* 0x000000911e1e7212 */ /* 0x000fe400078e3cff */
[----:B------:R-:W-:Y:S02]  /*97d0*/  MOV R133, R8 ;  /* 0x0000000800857202 */ /* 0x000fe40000000f00 */
[----:B------:R-:W-:Y:S02]  /*97e0*/  MOV R132, R10 ;  /* 0x0000000a00847202 */ /* 0x000fe40000000f00 */
[----:B------:R-:W-:Y:S02]  /*97f0*/  MOV R131, R12 ;  /* 0x0000000c00837202 */ /* 0x000fe40000000f00 */
[----:B------:R-:W-:-:S02]  /*9800*/  MOV R123, R14 ;  /* 0x0000000e007b7202 */ /* 0x000fc40000000f00 */
[----:B------:R-:W-:Y:S02]  /*9810*/  F2FP.F16.F32.PACK_AB R8, R41, R40 ;  /* 0x000000282908723e */ /* 0x000fe400000000ff */
[----:B0-----:R-:W-:Y:S02]  /*9820*/  F2FP.F16.F32.PACK_AB R4, R121, R120 ;  /* 0x000000787904723e */ /* 0x001fe400000000ff */
[----:B------:R-:W-:Y:S02]  /*9830*/  F2FP.F16.F32.PACK_AB R5, R130, R127 ;  /* 0x0000007f8205723e */ /* 0x000fe400000000ff */
[----:B------:R-:W-:Y:S02]  /*9840*/  F2FP.F16.F32.PACK_AB R6, R122, R3 ;  /* 0x000000037a06723e */ /* 0x000fe400000000ff */
[----:B------:R-:W-:Y:S02]  /*9850*/  F2FP.F16.F32.PACK_AB R7, R129, R126 ;  /* 0x0000007e8107723e */ /* 0x000fe400000000ff */
[----:B------:R-:W-:-:S02]  /*9860*/  F2FP.F16.F32.PACK_AB R9, R128, R125 ;  /* 0x0000007d8009723e */ /* 0x000fc400000000ff */
[----:B------:R-:W-:Y:S01]  /*9870*/  F2FP.F16.F32.PACK_AB R10, R45, R44 ;  /* 0x0000002c2d0a723e */ /* 0x000fe200000000ff */
[----:B------:R0:W-:Y:S01]  /*9880*/  STSM.16.M88.4 [R133], R4 ;  /* 0x0000000485007844 */ /* 0x0001e20000000200 */
[----:B------:R-:W-:Y:S02]  /*9890*/  F2FP.F16.F32.PACK_AB R11, R47, R124 ;  /* 0x0000007c2f0b723e */ /* 0x000fe400000000ff */
[----:B------:R-:W-:Y:S02]  /*98a0*/  SHF.R.U64 R36, R36, 0x3, RZ ;  /* 0x0000000324247819 */ /* 0x000fe400000012ff */
[----:B------:R-:W-:Y:S01]  /*98b0*/  MOV R33, R32 ;  /* 0x0000002000217202 */ /* 0x000fe20000000f00 */
[----:B------:R1:W-:Y:S01]  /*98c0*/  STSM.16.M88.4 [R132], R8 ;  /* 0x0000000884007844 */ /* 0x0003e20000000200 */
[----:B------:R-:W-:Y:S02]  /*98d0*/  F2FP.F16.F32.PACK_AB R12, R49, R48 ;  /* 0x00000030310c723e */ /* 0x000fe400000000ff */
[----:B------:R-:W-:-:S02]  /*98e0*/  F2FP.F16.F32.PACK_AB R13, R51, R50 ;  /* 0x00000032330d723e */ /* 0x000fc400000000ff */
[----:B------:R-:W-:Y:S02]  /*98f0*/  F2FP.F16.F32.PACK_AB R14, R53, R52 ;  /* 0x00000034350e723e */ /* 0x000fe400000000ff */
[----:B------:R-:W-:Y:S02]  /*9900*/  F2FP.F16.F32.PACK_AB R15, R55, R54 ;  /* 0x00000036370f723e */ /* 0x000fe400000000ff */
[----:B------:R-:W-:Y:S02]  /*9910*/  MOV R103, R26 ;  /* 0x0000001a00677202 */ /* 0x000fe40000000f00 */
[----:B------:R-:W-:Y:S01]  /*9920*/  MOV R32, R24 ;  /* 0x0000001800207202 */ /* 0x000fe20000000f00 */
[----:B------:R2:W-:Y:S01]  /*9930*/  STSM.16.M88.4 [R131], R12 ;  /* 0x0000000c83007844 */ /* 0x0005e20000000200 */
        /* <DEDUP_REMOVED lines=17> */
[----:B-1----:R-:W-:Y:S02]  /*9a50*/  F2FP.F16.F32.PACK_AB R8, R81, R80 ;  /* 0x000000505108723e */ /* 0x002fe400000000ff */
[----:B------:R-:W-:Y:S01]  /*9a60*/  F2FP.F16.F32.PACK_AB R9, R83, R82 ;  /* 0x000000525309723e */ /* 0x000fe200000000ff */
[----:B------:R0:W-:Y:S01]  /*9a70*/  STSM.16.M88.4 [R102], R4 ;  /* 0x0000000466007844 */ /* 0x0001e20000000200 */
[----:B------:R-:W-:Y:S02]  /*9a80*/  F2FP.F16.F32.PACK_AB R10, R85, R84 ;  /* 0x00000054550a723e */ /* 0x000fe400000000ff */
[----:B------:R-:W-:Y:S02]  /*9a90*/  F2FP.F16.F32.PACK_AB R11, R87, R86 ;  /* 0x00000056570b723e */ /* 0x000fe400000000ff */
[----:B--2---:R-:W-:Y:S02]  /*9aa0*/  F2FP.F16.F32.PACK_AB R12, R89, R88 ;  /* 0x00000058590c723e */ /* 0x004fe400000000ff */
[----:B------:R-:W-:Y:S01]  /*9ab0*/  F2FP.F16.F32.PACK_AB R13, R91, R90 ;  /* 0x0000005a5b0d723e */ /* 0x000fe200000000ff */
[----:B------:R1:W-:Y:S01]  /*9ac0*/  STSM.16.M88.4 [R38], R8 ;  /* 0x0000000826007844 */ /* 0x0003e20000000200 */
[----:B------:R-:W-:-:S02]  /*9ad0*/  F2FP.F16.F32.PACK_AB R14, R93, R92 ;  /* 0x0000005c5d0e723e */ /* 0x000fc400000000ff */
[----:B------:R-:W-:Y:S02]  /*9ae0*/  F2FP.F16.F32.PACK_AB R15, R95, R94 ;  /* 0x0000005e5f0f723e */ /* 0x000fe400000000ff */
[----:B------:R-:W-:Y:S02]  /*9af0*/  MOV R34, R34 ;  /* 0x0000002200227202 */ /* 0x000fe40000000f00 */
[----:B------:R-:W-:Y:S01]  /*9b00*/  MOV R36, R36 ;  /* 0x0000002400247202 */ /* 0x000fe20000000f00 */
[----:B------:R2:W-:Y:S01]  /*9b10*/  STSM.16.M88.4 [R33], R12 ;  /* 0x0000000c21007844 */ /* 0x0005e20000000200 */
[----:B------:R-:W-:Y:S01]  /*9b20*/  PLOP3.LUT P0, PT, PT, PT, UP0, 0x80, 0x0 ;  /* 0x000000000000781c */ /* 0x000fe20003f0f008 */
[----:B0-----:R-:W-:Y:S02]  /*9b30*/  IMAD.U32 R4, RZ, RZ, UR8 ;  /* 0x00000008ff047e24 */ /* 0x001fe4000f8e00ff */
[----:B------:R2:W-:Y:S01]  /*9b40*/  STSM.16.M88.4 [R34], R96 ;  /* 0x0000006022007844 */ /* 0x0005e20000000200 */
[----:B------:R-:W-:Y:S01]  /*9b50*/  IMAD.U32 R5, RZ, RZ, UR9 ;  /* 0x00000009ff057e24 */ /* 0x000fe2000f8e00ff */
[----:B------:R-:W-:-:S02]  /*9b60*/  ULDC.64 UR8, c[0x0][0xc08] ;  /* 0x0003020000087ab9 */ /* 0x000fc40000000a00 */
[----:B------:R2:W-:Y:S01]  /*9b70*/  STSM.16.M88.4 [R36], R104 ;  /* 0x0000006824007844 */ /* 0x0005e20000000200 */
[----:B-1----:R-:W0:Y:S03]  /*9b80*/  LDC R38, c[0x0][0xbe8] ;  /* 0x0002fa00ff267b82 */ /* 0x002e260000000800 */
[----:B------:R2:W-:Y:S05]  /*9b90*/  STSM.16.M88.4 [R32], R112 ;  /* 0x0000007020007844 */ /* 0x0005ea0000000200 */
[----:B------:R-:W-:Y:S06]  /*9ba0*/  BAR.SYNC.DEFER_BLOCKING 0x1, 0x100 ;  /* 0x0044000000007b1d */ /* 0x000fec0000010000 */
[----:B------:R-:W3:Y:S01]  /*9bb0*/  @P0 LDG.E R3, desc[UR36][R4.64] ;  /* 0x0000002404030981 */ /* 0x000ee2000c1e1900 */
[----:B------:R-:W-:Y:S01]  /*9bc0*/  UISETP.NE.U32.AND UP1, UPT, UR8, URZ, UPT ;  /* 0x0000003f0800728c */ /* 0x000fe2000bf25070 */
[----:B0-----:R-:W-:-:S03]  /*9bd0*/  ISETP.NE.AND P1, PT, R38, 0x1, PT ;  /* 0x000000012600780c */ /* 0x001fc60003f25270 */
[----:B------:R-:W-:-:S06]  /*9be0*/  UISETP.NE.AND.EX UP1, UPT, UR9, URZ, UPT, UP1 ;  /* 0x0000003f0900728c */ /* 0x000fcc000bf25310 */
[----:B------:R-:W-:-:S04]  /*9bf0*/  PLOP3.LUT P2, PT, PT, PT, UP1, 0x80, 0x0 ;  /* 0x000000000000781c */ /* 0x000fc80003f4f018 */
[----:B------:R-:W0:Y:S01]  /*9c00*/  @P1 LDC R6, c[0x0][0xbec] ;  /* 0x0002fb00ff061b82 */ /* 0x000e220000000800 */
[----:B------:R-:W-:-:S04]  /*9c10*/  @UP1 ULEA UR8, UP2, UR4, UR8, 0x2 ;  /* 0x0000000804081291 */ /* 0x000fc8000f84103f */
[----:B------:R-:W-:Y:S02]  /*9c20*/  @UP1 ULEA.HI.X UR9, UR4, UR9, UR7, 0x2, UP2 ;  /* 0x0000000904091291 */ /* 0x000fe400090f1407 */
[----:B------:R-:W-:Y:S01]  /*9c30*/  IMAD.U32 R10, RZ, RZ, UR8 ;  /* 0x00000008ff0a7e24 */ /* 0x000fe2000f8e00ff */
[----:B------:R-:W-:Y:S01]  /*9c40*/  ULDC UR7, c[0x0][0xa88] ;  /* 0x0002a20000077ab9 */ /* 0x000fe20000000800 */
[----:B------:R-:W-:Y:S01]  /*9c50*/  UMOV UR4, URZ ;  /* 0x0000003f00047c82 */ /* 0x000fe20008000000 */
[----:B------:R-:W1:Y:S01]  /*9c60*/  @P1 LDC R8, c[0x0][0xbf0] ;  /* 0x0002fc00ff081b82 */ /* 0x000e620000000800 */
[----:B------:R-:W-:Y:S01]  /*9c70*/  IMAD.U32 R11, RZ, RZ, UR9 ;  /* 0x00000009ff0b7e24 */ /* 0x000fe2000f8e00ff */
[----:B---3--:R-:W-:Y:S01]  /*9c80*/  @P0 R2UR UR4, R3 ;  /* 0x00000000030402ca */ /* 0x008fe200000e0000 */
[----:B------:R-:W-:-:S06]  /*9c90*/  IMAD.U32 R3, RZ, RZ, UR7 ;  /* 0x00000007ff037e24 */ /* 0x000fcc000f8e00ff */
[----:B------:R2:W5:Y:S01]  /*9ca0*/  @P2 LDG.E R3, desc[UR36][R10.64] ;  /* 0x000000240a032981 */ /* 0x000562000c1e1900 */
[----:B01----:R-:W-:Y:S07]  /*9cb0*/  @P2 BRA `(.L_x_5753) ;  /* 0x0000000000102947 */ /* 0x003fee0003800000 */
[----:B------:R-:W-:Y:S05]  /*9cc0*/  @!P0 BRA `(.L_x_5753) ;  /* 0x00000000000c8947 */ /* 0x000fea0003800000 */
[----:B--2---:R-:W2:Y:S04]  /*9cd0*/  LDG.E R10, desc[UR36][R4.64] ;  /* 0x00000024040a7981 */ /* 0x004ea8000c1e1900 */
[----:B-----5:R-:W2:Y:S02]  /*9ce0*/  LDG.E R3, desc[UR36][R4.64+0x4] ;  /* 0x0000042404037981 */ /* 0x020ea4000c1e1900 */
[----:B--2---:R-:W-:-:S07]  /*9cf0*/  IMAD.IADD R3, R3, 0x1, -R10 ;  /* 0x0000000103037824 */ /* 0x004fce00078e0a0a */
.L_x_5753:
[----:B------:R-:W-:Y:S01]  /*9d00*/  R2UR UR17, R193 ;  /* 0x00000000c11172ca */ /* 0x000fe200000e0000 */
[----:B------:R-:W-:Y:S01]  /*9d10*/  ULDC.64 UR12, c[0x0][0xb90] ;  /* 0x0002e400000c7ab9 */ /* 0x000fe20000000a00 */
[----:B------:R-:W-:Y:S01]  /*9d20*/  R2UR UR16, R194 ;  /* 0x00000000c21072ca */ /* 0x000fe200000e0000 */
[----:B------:R-:W-:Y:S01]  /*9d30*/  VIADD R9, R18, UR42 ;  /* 0x0000002a12097c36 */ /* 0x000fe20008000000 */
[----:B------:R-:W-:Y:S01]  /*9d40*/  R2UR UR15, R192 ;  /* 0x00000000c00f72ca */ /* 0x000fe200000e0000 */
[----:B------:R-:W-:Y:S01]  /*9d50*/  USHF.R.S32.HI UR11, URZ, 0x1f, UR4 ;  /* 0x0000001f3f0b7899 */ /* 0x000fe20008011404 */
[----:B------:R-:W-:Y:S01]  /*9d60*/  VIADD R26, R199, UR42 ;  /* 0x0000002ac71a7c36 */ /* 0x000fe20008000000 */
[----:B------:R-:W-:Y:S01]  /*9d70*/  UMOV UR10, UR4 ;  /* 0x00000004000a7c82 */ /* 0x000fe20008000000 */
[----:B------:R-:W-:Y:S01]  /*9d80*/  @P1 IMAD.HI.U32 R5, R9, R6, RZ ;  /* 0x0000000609051227 */ /* 0x000fe200078e00ff */
[----:B------:R-:W-:-:S03]  /*9d90*/  MOV R4, R9 ;  /* 0x0000000900047202 */ /* 0x000fc60000000f00 */
[----:B-----5:R-:W-:Y:S01]  /*9da0*/  IMAD R43, R3, R38, RZ ;  /* 0x00000026032b7224 */ /* 0x020fe200078e02ff */
[----:B------:R-:W-:Y:S01]  /*9db0*/  USHF.R.S32.HI UR14, URZ, 0x1f, UR17 ;  /* 0x0000001f3f0e7899 */ /* 0x000fe20008011411 */
[----:B------:R-:W-:Y:S01]  /*9dc0*/  @P1 SHF.R.U32.HI R4, RZ, R8, R5 ;  /* 0x00000008ff041219 */ /* 0x000fe20000011605 */
[----:B------:R-:W-:Y:S01]  /*9dd0*/  UIMAD.WIDE.U32 UR8, UR17, UR12, UR10 ;  /* 0x0000000c110872a5 */ /* 0x000fe2000f8e000a */
[----:B------:R-:W-:Y:S01]  /*9de0*/  IMAD R5, R195, 0x40, R16 ;  /* 0x00000040c3057824 */ /* 0x000fe200078e0210 */
[----:B------:R-:W-:Y:S02]  /*9df0*/  UIMAD UR7, UR14, UR12, URZ ;  /* 0x0000000c0e0772a4 */ /* 0x000fe4000f8e023f */
        /* <DEDUP_REMOVED lines=10> */
[C---:B--2---:R-:W-:Y:S01]  /*9ea0*/  IADD3 R13, P2, R20.reuse, 0x1000, RZ ;  /* 0x00001000140d7810 */ /* 0x044fe20007f5e0ff */
[----:B------:R-:W-:Y:S01]  /*9eb0*/  UIMAD.WIDE.U32 UR8, UR15, UR12, UR8 ;  /* 0x0000000c0f0872a5 */ /* 0x000fe2000f8e0008 */
[----:B------:R-:W-:Y:S01]  /*9ec0*/  IADD3 R33, P3, R20, 0x6000, RZ ;  /* 0x0000600014217810 */ /* 0x000fe20007f7e0ff */
[----:B------:R-:W-:Y:S01]  /*9ed0*/  UIMAD UR7, UR15, UR13, UR7 ;  /* 0x0000000d0f0772a4 */ /* 0x000fe2000f8e0207 */
[----:B------:R-:W-:-:S02]  /*9ee0*/  SHF.R.S32.HI R6, RZ, 0x1f, R7 ;  /* 0x0000001fff067819 */ /* 0x000fc40000011407 */
[----:B------:R-:W-:Y:S01]  /*9ef0*/  LOP3.LUT R12, R13, 0x380, RZ, 0xc0, !PT ;  /* 0x000003800d0c7812 */ /* 0x000fe200078ec0ff */
[----:B------:R-:W-:Y:S01]  /*9f00*/  ULDC.64 UR12, c[0x0][0xaa0] ;  /* 0x0002a800000c7ab9 */ /* 0x000fe20000000a00 */
[----:B------:R-:W-:Y:S01]  /*9f10*/  IADD3 R4, P0, R4, UR8, RZ ;  /* 0x0000000804047c10 */ /* 0x000fe2000ff1e0ff */
[----:B------:R-:W-:Y:S01]  /*9f20*/  IMAD.U32 R8, RZ, RZ, UR7 ;  /* 0x00000007ff087e24 */ /* 0x000fe2000f8e00ff */
[----:B------:R-:W-:Y:S02]  /*9f30*/  SHF.R.U64 R12, R12, 0x3, RZ ;  /* 0x000000030c0c7819 */ /* 0x000fe400000012ff */
[----:B------:R-:W-:Y:S02]  /*9f40*/  LOP3.LUT R32, R33, 0x380, RZ, 0xc0, !PT ;  /* 0x0000038021207812 */ /* 0x000fe400078ec0ff */
[----:B------:R-:W-:Y:S01]  /*9f50*/  IADD3.X R5, R5, UR9, R8, P0, !PT ;  /* 0x0000000905057c10 */ /* 0x000fe200087fe408 */
[----:B------:R-:W-:Y:S01]  /*9f60*/  ULDC.64 UR8, c[0x0][0xb88] ;  /* 0x0002e20000087ab9 */ /* 0x000fe20000000a00 */
[----:B------:R-:W-:Y:S01]  /*9f70*/  LOP3.LUT R12, R12, R13, RZ, 0x3c, !PT ;  /* 0x0000000d0c0c7212 */ /* 0x000fe200078e3cff */
[----:B------:R-:W-:Y:S01]  /*9f80*/  IMAD R6, R6, UR8, RZ ;  /* 0x0000000806067c24 */ /* 0x000fe2000f8e02ff */
[----:B------:R-:W-:Y:S01]  /*9f90*/  SHF.R.U64 R32, R32, 0x3, RZ ;  /* 0x0000000320207819 */ /* 0x000fe200000012ff */
[----:B------:R-:W-:Y:S01]  /*9fa0*/  IMAD.WIDE.U32 R4, R7, UR8, R4 ;  /* 0x0000000807047c25 */ /* 0x000fe2000f8e0004 */
[----:B------:R-:W-:-:S02]  /*9fb0*/  IADD3 R9, P6, R20, 0x2000, RZ ;  /* 0x0000200014097810 */ /* 0x000fc40007fde0ff */
[----:B------:R-:W-:Y:S01]  /*9fc0*/  LOP3.LUT R32, R32, R33, RZ, 0x3c, !PT ;  /* 0x0000002120207212 */ /* 0x000fe200078e3cff */
[----:B------:R-:W-:Y:S01]  /*9fd0*/  IMAD R11, R7, UR9, R6 ;  /* 0x00000009070b7c24 */ /* 0x000fe2000f8e0206 */
[----:B------:R-:W-:Y:S01]  /*9fe0*/  ULDC.64 UR8, c[0x0][0xb50] ;  /* 0x0002d40000087ab9 */ /* 0x000fe20000000a00 */
[----:B------:R-:W-:Y:S01]  /*9ff0*/  IMAD.X R13, RZ, RZ, R21, P2 ;  /* 0x000000ffff0d7224 */ /* 0x000fe200010e0615 */
[----:B------:R-:W-:Y:S01]  /*a000*/  IADD3 R25, P2, R20, 0x7000, RZ ;  /* 0x0000700014197810 */ /* 0x000fe20007f5e0ff */
[----:B------:R-:W-:Y:S01]  /*a010*/  IMAD.IADD R5, R5, 0x1, R11 ;  /* 0x0000000105057824 */ /* 0x000fe200078e020b */
[C---:B------:R-:W-:Y:S01]  /*a020*/  LEA R11, P0, R4.reuse, UR8, 0x2 ;  /* 0x00000008040b7c11 */ /* 0x040fe2000f8010ff */
[----:B------:R-:W-:Y:S01]  /*a030*/  IMAD.X R33, RZ, RZ, R21, P3 ;  /* 0x000000ffff217224 */ /* 0x000fe200018e0615 */
[----:B------:R-:W-:Y:S02]  /*a040*/  LOP3.LUT R24, R25, 0x380, RZ, 0xc0, !PT ;  /* 0x0000038019187812 */ /* 0x000fe400078ec0ff */
[----:B------:R-:W-:Y:S01]  /*a050*/  LEA.HI.X R14, R4, UR9, R5, 0x2, P0 ;  /* 0x00000009040e7c11 */ /* 0x000fe200080f1405 */
[----:B------:R-:W-:Y:S01]  /*a060*/  SHFL.IDX PT, R36, R11, RZ, 0x1c1f ;  /* 0x001c1fff0b247589 */ /* 0x000fe200000e0000 */
[----:B------:R-:W-:-:S02]  /*a070*/  IADD3 R45, P0, R20, 0x5000, RZ ;  /* 0x00005000142d7810 */ /* 0x000fc40007f1e0ff */
[----:B------:R-:W-:Y:S01]  /*a080*/  SHF.R.U64 R24, R24, 0x3, RZ ;  /* 0x0000000318187819 */ /* 0x000fe200000012ff */
[----:B------:R-:W0:Y:S01]  /*a090*/  SHFL.IDX PT, R37, R14, RZ, 0x1c1f ;  /* 0x001c1fff0e257589 */ /* 0x000e2200000e0000 */
[----:B------:R-:W-:Y:S02]  /*a0a0*/  LOP3.LUT R44, R45, 0x380, RZ, 0xc0, !PT ;  /* 0x000003802d2c7812 */ /* 0x000fe400078ec0ff */
[----:B------:R-:W-:Y:S01]  /*a0b0*/  IADD3 R10, P3, R20, 0xb000, RZ ;  /* 0x0000b000140a7810 */ /* 0x000fe20007f7e0ff */
[----:B------:R-:W-:Y:S01]  /*a0c0*/  SHFL.IDX PT, R40, R11, 0x1, 0x1c1f ;  /* 0x003c1f000b287f89 */ /* 0x000fe200000e0000 */
[----:B------:R-:W-:Y:S02]  /*a0d0*/  SHF.R.U64 R44, R44, 0x3, RZ ;  /* 0x000000032c2c7819 */ /* 0x000fe400000012ff */
[----:B------:R-:W-:Y:S01]  /*a0e0*/  LOP3.LUT R24, R24, R25, RZ, 0x3c, !PT ;  /* 0x0000001918187212 */ /* 0x000fe200078e3cff */
[--C-:B------:R-:W-:Y:S01]  /*a0f0*/  IMAD.X R25, RZ, RZ, R21.reuse, P2 ;  /* 0x000000ffff197224 */ /* 0x100fe200010e0615 */
[----:B------:R-:W-:Y:S01]  /*a100*/  LOP3.LUT R44, R44, R45, RZ, 0x3c, !PT ;  /* 0x0000002d2c2c7212 */ /* 0x000fe200078e3cff */
[----:B------:R-:W-:Y:S01]  /*a110*/  IMAD.X R45, RZ, RZ, R21, P0 ;  /* 0x000000ffff2d7224 */ /* 0x000fe200000e0615 */
[----:B------:R-:W-:Y:S01]  /*a120*/  LOP3.LUT P0, RZ, R197, 0x3, RZ, 0xc0, !PT ;  /* 0x00000003c5ff7812 */ /* 0x000fe2000780c0ff */
[----:B------:R-:W1:Y:S01]  /*a130*/  SHFL.IDX PT, R41, R14, 0x1, 0x1c1f ;  /* 0x003c1f000e297f89 */ /* 0x000e6200000e0000 */
[----:B------:R-:W-:-:S02]  /*a140*/  LOP3.LUT R3, R10, 0x380, RZ, 0xc0, !PT ;  /* 0x000003800a037812 */ /* 0x000fc400078ec0ff */
[----:B------:R-:W-:Y:S02]  /*a150*/  IADD3 R53, P4, R20, 0x4000, RZ ;  /* 0x0000400014357810 */ /* 0x000fe40007f9e0ff */
[----:B------:R-:W-:Y:S02]  /*a160*/  IADD3 R6, R26, 0x8, RZ ;  /* 0x000000081a067810 */ /* 0x000fe40007ffe0ff */
[----:B------:R-:W-:Y:S02]  /*a170*/  LOP3.LUT R8, R9, 0x380, RZ, 0xc0, !PT ;  /* 0x0000038009087812 */ /* 0x000fe400078ec0ff */
[----:B------:R-:W-:Y:S01]  /*a180*/  LOP3.LUT R7, R20, 0x380, RZ, 0xc0, !PT ;  /* 0x0000038014077812 */ /* 0x000fe200078ec0ff */
[----:B------:R-:W-:Y:S01]  /*a190*/  UIMAD UR7, UR11, UR12, URZ ;  /* 0x0000000c0b0772a4 */ /* 0x000fe2000f8e023f */
[----:B------:R-:W-:Y:S01]  /*a1a0*/  ISETP.GE.OR P2, PT, R26, R43, P0 ;  /* 0x0000002b1a00720c */ /* 0x000fe20000746670 */
[----:B------:R-:W-:Y:S01]  /*a1b0*/  UIMAD.WIDE.U32 UR8, UR4, UR12, URZ ;  /* 0x0000000c040872a5 */ /* 0x000fe2000f8e003f */
[----:B------:R-:W-:Y:S01]  /*a1c0*/  SHF.R.U64 R3, R3, 0x3, RZ ;  /* 0x0000000303037819 */ /* 0x000fe200000012ff */
[----:B------:R-:W-:Y:S01]  /*a1d0*/  ULDC.64 UR10, c[0x0][0xae8] ;  /* 0x0002ba00000a7ab9 */ /* 0x000fe20000000a00 */
[----:B------:R-:W-:Y:S01]  /*a1e0*/  IADD3 R5, P5, R20, 0x3000, RZ ;  /* 0x0000300014057810 */ /* 0x000fe20007fbe0ff */
[----:B------:R-:W-:Y:S01]  /*a1f0*/  IMAD.X R49, RZ, RZ, R21, P3 ;  /* 0x000000ffff317224 */ /* 0x000fe200018e0615 */
[----:B------:R-:W-:-:S02]  /*a200*/  LOP3.LUT R48, R3, R10, RZ, 0x3c, !PT ;  /* 0x0000000a03307212 */ /* 0x000fc400078e3cff */
[----:B------:R-:W2:Y:S01]  /*a210*/  @P1 LDC R3, c[0x0][0xbec] ;  /* 0x0002fb00ff031b82 */ /* 0x000ea20000000800 */
[----:B------:R-:W-:Y:S02]  /*a220*/  LOP3.LUT R4, R5, 0x380, RZ, 0xc0, !PT ;  /* 0x0000038005047812 */ /* 0x000fe400078ec0ff */
[----:B------:R-:W-:Y:S02]  /*a230*/  LOP3.LUT R52, R53, 0x380, RZ, 0xc0, !PT ;  /* 0x0000038035347812 */ /* 0x000fe400078ec0ff */
[----:B0-----:R0:W-:Y:S01]  /*a240*/  @!P2 ST.E desc[UR36][R36.64], R0 ;  /* 0x000000002400a985 */ /* 0x0011e2000c101924 */
[----:B------:R-:W-:Y:S02]  /*a250*/  ISETP.GE.OR P0, PT, R6, R43, P0 ;  /* 0x0000002b0600720c */ /* 0x000fe40000706670 */
[----:B------:R-:W-:Y:S02]  /*a260*/  SHF.R.U64 R8, R8, 0x3, RZ ;  /* 0x0000000308087819 */ /* 0x000fe400000012ff */
[----:B------:R-:W-:-:S02]  /*a270*/  SHF.R.U64 R4, R4, 0x3, RZ ;  /* 0x0000000304047819 */ /* 0x000fc400000012ff */
[----:B------:R-:W-:Y:S02]  /*a280*/  SHF.R.U64 R52, R52, 0x3, RZ ;  /* 0x0000000334347819 */ /* 0x000fe400000012ff */
[----:B------:R-:W-:Y:S02]  /*a290*/  SHF.R.U64 R7, R7, 0x3, RZ ;  /* 0x0000000307077819 */ /* 0x000fe400000012ff */
[----:B------:R-:W-:Y:S01]  /*a2a0*/  LOP3.LUT R8, R8, R9, RZ, 0x3c, !PT ;  /* 0x0000000908087212 */ /* 0x000fe200078e3cff */
[----:B0-----:R-:W0:Y:S01]  /*a2b0*/  @P1 LDC R37, c[0x0][0xbf0] ;  /* 0x0002fc00ff251b82 */ /* 0x001e220000000800 */
[----:B------:R-:W-:Y:S01]  /*a2c0*/  LOP3.LUT R4, R4, R5, RZ, 0x3c, !PT ;  /* 0x0000000504047212 */ /* 0x000fe200078e3cff */
[--C-:B------:R-:W-:Y:S01]  /*a2d0*/  IMAD.X R9, RZ, RZ, R21.reuse, P6 ;  /* 0x000000ffff097224 */ /* 0x100fe200030e0615 */
[----:B------:R-:W-:Y:S01]  /*a2e0*/  LOP3.LUT R52, R52, R53, RZ, 0x3c, !PT ;  /* 0x0000003534347212 */ /* 0x000fe200078e3cff */
[--C-:B------:R-:W-:Y:S01]  /*a2f0*/  IMAD.X R5, RZ, RZ, R21.reuse, P5 ;  /* 0x000000ffff057224 */ /* 0x100fe200028e0615 */
[C---:B------:R-:W-:Y:S01]  /*a300*/  IADD3 R65, P6, R20.reuse, 0x8000, RZ ;  /* 0x0000800014417810 */ /* 0x040fe20007fde0ff */
[----:B------:R-:W-:Y:S01]  /*a310*/  IMAD.X R53, RZ, RZ, R21, P4 ;  /* 0x000000ffff357224 */ /* 0x000fe200020e0615 */
[C---:B------:R-:W-:Y:S01]  /*a320*/  IADD3 R61, P5, R20.reuse, 0x9000, RZ ;  /* 0x00009000143d7810 */ /* 0x040fe20007fbe0ff */
[----:B------:R-:W-:Y:S01]  /*a330*/  UIMAD UR7, UR4, UR13, UR7 ;  /* 0x0000000d040772a4 */ /* 0x000fe2000f8e0207 */
[----:B------:R-:W-:Y:S01]  /*a340*/  IADD3 R57, P4, R20, 0xa000, RZ ;  /* 0x0000a00014397810 */ /* 0x000fe20007f9e0ff */
[----:B------:R-:W-:Y:S01]  /*a350*/  IMAD R0, R23, 0x20, R195 ;  /* 0x0000002017007824 */ /* 0x000fe200078e02c3 */
[----:B------:R-:W-:Y:S01]  /*a360*/  LOP3.LUT R20, R7, R20, RZ, 0x3c, !PT ;  /* 0x0000001407147212 */ /* 0x000fe200078e3cff */
[----:B------:R-:W-:Y:S01]  /*a370*/  UIADD3 UR9, UR9, UR7, URZ ;  /* 0x0000000709097290 */ /* 0x000fe2000fffe03f */
[----:B------:R-:W-:Y:S01]  /*a380*/  LOP3.LUT R64, R65, 0x380, RZ, 0xc0, !PT ;  /* 0x0000038041407812 */ /* 0x000fe200078ec0ff */
[----:B------:R-:W-:Y:S01]  /*a390*/  UIMAD UR4, UR14, UR10, URZ ;  /* 0x0000000a0e0472a4 */ /* 0x000fe2000f8e023f */
[----:B------:R-:W-:Y:S01]  /*a3a0*/  LOP3.LUT R60, R61, 0x380, RZ, 0xc0, !PT ;  /* 0x000003803d3c7812 */ /* 0x000fe200078ec0ff */
[----:B-1----:R1:W-:Y:S01]  /*a3b0*/  @!P0 ST.E desc[UR36][R40.64], R2 ;  /* 0x0000000228008985 */ /* 0x0023e2000c101924 */
[----:B------:R-:W-:Y:S01]  /*a3c0*/  LOP3.LUT R56, R57, 0x380, RZ, 0xc0, !PT ;  /* 0x0000038039387812 */ /* 0x000fe200078ec0ff */
[----:B------:R-:W-:Y:S01]  /*a3d0*/  UIMAD UR4, UR17, UR11, UR4 ;  /* 0x0000000b110472a4 */ /* 0x000fe2000f8e0204 */
[----:B------:R-:W-:Y:S01]  /*a3e0*/  SHF.R.U64 R64, R64, 0x3, RZ ;  /* 0x0000000340407819 */ /* 0x000fe200000012ff */
[----:B------:R3:W5:Y:S01]  /*a3f0*/  LD.E.128 R28, desc[UR36][R20.64] ;  /* 0x00000024141c7980 */ /* 0x000762000c101d00 */
[----:B------:R-:W-:Y:S01]  /*a400*/  UIMAD.WIDE.U32 UR8, UR17, UR10, UR8 ;  /* 0x0000000a110872a5 */ /* 0x000fe2000f8e0008 */
[----:B------:R-:W-:-:S02]  /*a410*/  SHF.R.U64 R60, R60, 0x3, RZ ;  /* 0x000000033c3c7819 */ /* 0x000fc400000012ff */
[----:B------:R-:W-:Y:S01]  /*a420*/  SHF.R.U64 R56, R56, 0x3, RZ ;  /* 0x0000000338387819 */ /* 0x000fe200000012ff */
[----:B------:R-:W-:Y:S01]  /*a430*/  ULDC.64 UR10, c[0x0][0xaf0] ;  /* 0x0002bc00000a7ab9 */ /* 0x000fe20000000a00 */
[----:B------:R-:W-:Y:S01]  /*a440*/  LOP3.LUT R64, R64, R65, RZ, 0x3c, !PT ;  /* 0x0000004140407212 */ /* 0x000fe200078e3cff */
[----:B------:R-:W5:Y:S01]  /*a450*/  LD.E.128 R12, desc[UR36][R12.64] ;  /* 0x000000240c0c7980 */ /* 0x000f62000c101d00 */
[----:B---3--:R-:W-:Y:S01]  /*a460*/  VIADD R20, R0, UR42 ;  /* 0x0000002a00147c36 */ /* 0x008fe20008000000 */
[----:B------:R-:W-:Y:S01]  /*a470*/  UIADD3 UR9, UR9, UR4, URZ ;  /* 0x0000000409097290 */ /* 0x000fe2000fffe03f */
[----:B------:R-:W-:Y:S01]  /*a480*/  LOP3.LUT R60, R60, R61, RZ, 0x3c, !PT ;  /* 0x0000003d3c3c7212 */ /* 0x000fe200078e3cff */
[--C-:B------:R-:W-:Y:S01]  /*a490*/  IMAD.X R65, RZ, RZ, R21.reuse, P6 ;  /* 0x000000ffff417224 */ /* 0x100fe200030e0615 */
[----:B------:R-:W-:Y:S01]  /*a4a0*/  LOP3.LUT R56, R56, R57, RZ, 0x3c, !PT ;  /* 0x0000003938387212 */ /* 0x000fe200078e3cff */
[----:B--2---:R-:W-:Y:S01]  /*a4b0*/  @P1 IMAD.HI.U32 R0, R20, R3, RZ ;  /* 0x0000000314001227 */ /* 0x004fe200078e00ff */
[----:B------:R-:W-:Y:S01]  /*a4c0*/  UIMAD UR4, UR16, UR10, URZ ;  /* 0x0000000a100472a4 */ /* 0x000fe2000f8e023f */
[----:B------:R-:W5:Y:S02]  /*a4d0*/  LD.E.128 R8, desc[UR36][R8.64] ;  /* 0x0000002408087980 */ /* 0x000f64000c101d00 */
[----:B------:R-:W-:-:S02]  /*a4e0*/  IMAD.X R61, RZ, RZ, R21, P5 ;  /* 0x000000ffff3d7224 */ /* 0x000fc400028e0615 */
[----:B------:R-:W-:Y:S01]  /*a4f0*/  IMAD.X R57, RZ, RZ, R21, P4 ;  /* 0x000000ffff397224 */ /* 0x000fe200020e0615 */
[----:B------:R-:W-:Y:S01]  /*a500*/  UIMAD.WIDE.U32 UR8, UR15, UR10, UR8 ;  /* 0x0000000a0f0872a5 */ /* 0x000fe2000f8e0008 */
[----:B------:R-:W-:Y:S01]  /*a510*/  IMAD.MOV.U32 R21, RZ, RZ, R20 ;  /* 0x000000ffff157224 */ /* 0x000fe200078e0014 */
[----:B0-----:R-:W-:Y:S01]  /*a520*/  @P1 SHF.R.U32.HI R21, RZ, R37, R0 ;  /* 0x00000025ff151219 */ /* 0x001fe20000011600 */
[----:B------:R-:W-:Y:S01]  /*a530*/  UIMAD UR4, UR15, UR11, UR4 ;  /* 0x0000000b0f0472a4 */ /* 0x000fe2000f8e0204 */
[----:B------:R-:W5:Y:S02]  /*a540*/  LD.E.128 R4, desc[UR36][R4.64] ;  /* 0x0000002404047980 */ /* 0x000f64000c101d00 */
[--C-:B------:R-:W-:Y:S01]  /*a550*/  SHF.R.S32.HI R0, RZ, 0x1f, R21.reuse ;  /* 0x0000001fff007819 */ /* 0x100fe20000011415 */
[----:B------:R-:W-:Y:S01]  /*a560*/  UIADD3 UR4, UR9, UR4, URZ ;  /* 0x0000000409047290 */ /* 0x000fe2000fffe03f */
[----:B------:R-:W-:Y:S01]  /*a570*/  IMAD.MOV R37, RZ, RZ, -R21 ;  /* 0x000000ffff257224 */ /* 0x000fe200078e0a15 */
[----:B------:R-:W-:Y:S01]  /*a580*/  ULDC.64 UR10, c[0x0][0xae0] ;  /* 0x0002b800000a7ab9 */ /* 0x000fe20000000a00 */
[----:B-1----:R-:W-:Y:S01]  /*a590*/  MOV R2, UR8 ;  /* 0x0000000800027c02 */ /* 0x002fe20008000f00 */
[----:B------:R-:W-:Y:S01]  /*a5a0*/  IMAD R0, R0, UR10, RZ ;  /* 0x0000000a00007c24 */ /* 0x000fe2000f8e02ff */
[----:B------:R-:W5:Y:S01]  /*a5b0*/  LD.E.128 R52, desc[UR36][R52.64] ;  /* 0x0000002434347980 */ /* 0x000f62000c101d00 */
[----:B------:R-:W-:-:S02]  /*a5c0*/  IMAD R37, R38, R37, R20 ;  /* 0x0000002526257224 */ /* 0x000fc400078e0214 */
[----:B------:R-:W-:Y:S01]  /*a5d0*/  IMAD.U32 R3, RZ, RZ, UR9 ;  /* 0x00000009ff037e24 */ /* 0x000fe2000f8e00ff */
[----:B------:R-:W5:Y:S01]  /*a5e0*/  LD.E.128 R44, desc[UR36][R44.64] ;  /* 0x000000242c2c7980 */ /* 0x000f62000c101d00 */
[----:B------:R-:W-:Y:S01]  /*a5f0*/  IMAD.U32 R3, RZ, RZ, UR4 ;  /* 0x00000004ff037e24 */ /* 0x000fe2000f8e00ff */
[----:B------:R-:W-:Y:S01]  /*a600*/  ULDC.64 UR8, c[0x0][0xad8] ;  /* 0x0002b60000087ab9 */ /* 0x000fe20000000a00 */
[----:B------:R-:W-:Y:S01]  /*a610*/  IMAD R41, R21, UR11, R0 ;  /* 0x0000000b15297c24 */ /* 0x000fe2000f8e0200 */
[----:B------:R-:W5:Y:S01]  /*a620*/  LD.E.128 R32, desc[UR36][R32.64] ;  /* 0x0000002420207980 */ /* 0x000f62000c101d00 */
[----:B------:R-:W-:-:S03]  /*a630*/  SHF.R.S32.HI R0, RZ, 0x1f, R37 ;  /* 0x0000001fff007819 */ /* 0x000fc60000011425 */
[----:B------:R-:W5:Y:S01]  /*a640*/  LD.E.128 R24, desc[UR36][R24.64] ;  /* 0x0000002418187980 */ /* 0x000f62000c101d00 */
[----:B------:R-:W-:-:S03]  /*a650*/  IMAD.WIDE.U32 R2, R21, UR10, R2 ;  /* 0x0000000a15027c25 */ /* 0x000fc6000f8e0002 */
        /* <DEDUP_REMOVED lines=26> */
[----:B------:R0:W1:Y:S01]  /*a800*/  SHFL.IDX PT, R21, R38, RZ, 0x181f ;  /* 0x00181fff26157589 */ /* 0x00006200000e0000 */
        /* <DEDUP_REMOVED lines=17> */
.L_x_5755:
[----:B------:R-:W-:Y:S05]  /*a920*/  BSYNC B1 ;  /* 0x0000000000017941 */ /* 0x000fea0003800000 */
.L_x_5754:
        /* <DEDUP_REMOVED lines=11> */
[-C--:B----4-:R-:W-:Y:S02]  /*a9e0*/  @!P4 LEA.HI.X R3, R16, R29.reuse, R204, 0x1, P1 ;  /* 0x0000001d1003c211 */ /* 0x090fe400008f0ccc */
[-C--:B-1----:R-:W-:Y:S02]  /*a9f0*/  @!P5 LEA.HI.X R21, R19, R29.reuse, R203, 0x1, P2 ;  /* 0x0000001d1315d211 */ /* 0x082fe400010f0ccb */
[----:B------:R-:W-:Y:S01]  /*aa00*/  @!P6 LEA.HI.X R29, R22, R29, R202, 0x1, P3 ;  /* 0x0000001d161de211 */ /* 0x000fe200018f0cca */
[----:B------:R0:W-:Y:S04]  /*aa10*/  @!P4 ST.E.128 desc[UR36][R2.64], R12 ;  /* 0x0000000c0200c985 */ /* 0x0001e8000c101d24 */
[----:B------:R0:W-:Y:S04]  /*aa20*/  @!P5 ST.E.128 desc[UR36][R20.64], R44 ;  /* 0x0000002c1400d985 */ /* 0x0001e8000c101d24 */
[----:B------:R0:W-:Y:S02]  /*aa30*/  @!P6 ST.E.128 desc[UR36][R28.64], R60 ;  /* 0x0000003c1c00e985 */ /* 0x0001e4000c101d24 */
.L_x_5757:
[----:B------:R-:W-:Y:S05]  /*aa40*/  BSYNC B1 ;  /* 0x0000000000017941 */ /* 0x000fea0003800000 */
.L_x_5756:
[----:B0-----:R0:W0:Y:S01]  /*aa50*/  SHFL.IDX PT, R15, R40, 0x2, 0x181f ;  /* 0x00581f00280f7f89 */ /* 0x00102200000e0000 */
        /* <DEDUP_REMOVED lines=16> */
.L_x_5759:
[----:B------:R-:W-:Y:S05]  /*ab60*/  BSYNC B1 ;  /* 0x0000000000017941 */ /* 0x000fea0003800000 */
.L_x_5758:
        /* <DEDUP_REMOVED lines=8> */
[CC--:B0-----:R-:W-:Y:S02]  /*abf0*/  @!P2 LEA R2, P0, R16.reuse, R13.reuse, 0x1 ;  /* 0x0000000d1002a211 */ /* 0x0c1fe400078008ff */
        /* <DEDUP_REMOVED lines=11> */
.L_x_5752:
        /* <DEDUP_REMOVED lines=15> */
[----:B------:R-:W-:-:S03]  /*ada0*/  MOV R3, UR7 ;  /* 0x0000000700037c02 */ /* 0x000fc60008000f00 */
        /* <DEDUP_REMOVED lines=22> */
.L_x_5761:
        /* <DEDUP_REMOVED lines=48> */
.L_x_5763:
[----:B------:R-:W-:Y:S05]  /*b210*/  BSYNC B1 ;  /* 0x0000000000017941 */ /* 0x000fea0003800000 */
.L_x_5762:
[----:B0-----:R-:W0:Y:S01]  /*b220*/  @P0 LDC R3, c[0x0][0xbf0] ;  /* 0x0002fc00ff030b82 */ /* 0x001e220000000800 */
[----:B------:R-:W-:Y:S01]  /*b230*/  ULDC.64 UR14, c[0x0][0xaa0] ;  /* 0x0002a800000e7ab9 */ /* 0x000fe20000000a00 */
[----:B------:R-:W-:Y:S01]  /*b240*/  R2UR UR16, R193 ;  /* 0x00000000c11072ca */ /* 0x000fe200000e0000 */
[----:B------:R-:W-:Y:S01]  /*b250*/  UIMAD UR7, UR10, UR14, URZ ;  /* 0x0000000e0a0772a4 */ /* 0x000fe2000f8e023f */
[----:B------:R-:W-:Y:S01]  /*b260*/  LEA R2, R23, R195, 0x5 ;  /* 0x000000c317027211 */ /* 0x000fe200078e28ff */
[----:B------:R-:W-:Y:S01]  /*b270*/  UIMAD.WIDE.U32 UR8, UR4, UR14, URZ ;  /* 0x0000000e040872a5 */ /* 0x000fe2000f8e003f */
[----:B------:R-:W-:Y:S01]  /*b280*/  BSSY B1, `(.L_x_5764) ;  /* 0x000003c000017945 */ /* 0x000fe20003800000 */
[----:B------:R-:W-:Y:S02]  /*b290*/  UIMAD UR7, UR4, UR15, UR7 ;  /* 0x0000000f040772a4 */ /* 0x000fe4000f8e0207 */
[----:B------:R-:W-:Y:S01]  /*b2a0*/  VIADD R6, R2, UR42 ;  /* 0x0000002a02067c36 */ /* 0x000fe20008000000 */
        /* <DEDUP_REMOVED lines=57> */
.L_x_5765:
[----:B------:R-:W-:Y:S05]  /*b640*/  BSYNC B1 ;  /* 0x0000000000017941 */ /* 0x000fea0003800000 */
.L_x_5764:
        /* <DEDUP_REMOVED lines=17> */
.L_x_5767:
[----:B------:R-:W-:Y:S05]  /*b760*/  BSYNC B1 ;  /* 0x0000000000017941 */ /* 0x000fea0003800000 */
.L_x_5766:
        /* <DEDUP_REMOVED lines=17> */
.L_x_5769:
[----:B------:R-:W-:Y:S05]  /*b880*/  BSYNC B1 ;  /* 0x0000000000017941 */ /* 0x000fea0003800000 */
.L_x_5768:
        /* <DEDUP_REMOVED lines=18> */
.L_x_5760:
[----:B------:R-:W-:Y:S05]  /*b9b0*/  BSYNC B0 ;  /* 0x0000000000007941 */ /* 0x000fea0003800000 */
.L_x_5751:
[----:B------:R-:W-:Y:S02]  /*b9c0*/  ULDC UR4, c[0x0][0xc3c] ;  /* 0x00030f0000047ab9 */ /* 0x000fe40000000800 */
[----:B------:R-:W-:-:S13]  /*b9d0*/  ISETP.GE.AND P0, PT, R39, UR4, PT ;  /* 0x0000000427007c0c */ /* 0x000fda000bf06270 */
[----:B------:R-:W-:Y:S05]  /*b9e0*/  @!P0 BRA `(.L_x_5770) ;  /* 0xffffff5000e48947 */ /* 0x000fea000383ffff */
[----:B------:R-:W-:Y:S05]  /*b9f0*/  EXIT ;  /* 0x000000000000794d */ /* 0x000fea0003800000 */
.L_x_5709:
        /* <DEDUP_REMOVED lines=16> */
.L_x_5771:
        /* <DEDUP_REMOVED lines=37> */
[----:B------:R-:W-:Y:S01]  /*bd50*/  MOV R4, R3 ;  /* 0x0000000300047202 */ /* 0x000fe20000000f00 */
[----:B------:R-:W-:Y:S01]  /*bd60*/  UMOV UR4, URZ ;  /* 0x0000003f00047c82 */ /* 0x000fe20008000000 */
[----:B------:R-:W-:-:S05]  /*bd70*/  ULDC UR5, c[0x0][0xc38] ;  /* 0x00030e0000057ab9 */ /* 0x000fca0000000800 */
.L_x_5777:
        /* <DEDUP_REMOVED lines=12> */
.L_x_5776:
[----:B------:R-:W-:Y:S05]  /*be40*/  BSYNC B0 ;  /* 0x0000000000007941 */ /* 0x000fea0003800000 */
.L_x_5775:
        /* <DEDUP_REMOVED lines=20> */
.L_x_5773:
        /* <DEDUP_REMOVED lines=20> */
.L_x_5778:
        /* <DEDUP_REMOVED lines=59> */
.L_x_5774:
[----:B------:R-:W-:Y:S01]  /*c480*/  ULDC UR4, c[0x0][0xc3c] ;  /* 0x00030f0000047ab9 */ /* 0x000fe20000000800 */
[----:B------:R-:W-:Y:S02]  /*c490*/  IMAD.MOV.U32 R17, RZ, RZ, RZ ;  /* 0x000000ffff117224 */ /* 0x000fe400078e00ff */
[----:B------:R-:W-:Y:S02]  /*c4a0*/  IMAD.U32 R16, RZ, RZ, UR6 ;  /* 0x00000006ff107e24 */ /* 0x000fe4000f8e00ff */
[----:B------:R-:W-:Y:S02]  /*c4b0*/  IMAD.MOV.U32 R18, RZ, RZ, RZ ;  /* 0x000000ffff127224 */ /* 0x000fe400078e00ff */
[----:B------:R-:W-:-:S07]  /*c4c0*/  IMAD.U32 R19, RZ, RZ, UR4 ;  /* 0x00000004ff137e24 */ /* 0x000fce000f8e00ff */
.L_x_5779:
[----:B------:R-:W-:-:S13]  /*c4d0*/  ISETP.NE.AND P0, PT, R5, RZ, PT ;  /* 0x000000ff0500720c */ /* 0x000fda0003f05270 */
[----:B------:R-:W0:Y:S01]  /*c4e0*/  @!P0 S2R R3, SR_CgaCtaId ;  /* 0x0000000000038919 */ /* 0x000e220000008800 */
[----:B------:R-:W-:-:S04]  /*c4f0*/  @!P0 MOV R0, 0x400 ;  /* 0x0000040000008802 */ /* 0x000fc80000000f00 */
[----:B0-----:R-:W-:-:S05]  /*c500*/  @!P0 LEA R0, R3, R0, 0x18 ;  /* 0x0000000003008211 */ /* 0x001fca00078ec0ff */
[----:B------:R1:W-:Y:S01]  /*c510*/  @!P0 STS.128 [R0+0x308d0], R16 ;  /* 0x0308d01000008388 */ /* 0x0003e20000000c00 */
[----:B------:R-:W-:Y:S06]  /*c520*/  BAR.ARV 0x5, 0x180 ;  /* 0x0146000000007b1d */ /* 0x000fec0000002000 */
.L_x_5772:
[----:B------:R2:W-:Y:S01]  /*c530*/  STL [R1+0x20], RZ ;  /* 0x000020ff01007387 */ /* 0x0005e20000100800 */
[----:B------:R-:W-:Y:S01]  /*c540*/  ULDC UR4, c[0x0][0xc3c] ;  /* 0x00030f0000047ab9 */ /* 0x000fe20000000800 */
[----:B------:R-:W-:Y:S01]  /*c550*/  MOV R28, 0x1 ;  /* 0x00000001001c7802 */ /* 0x000fe20000000f00 */
[----:B------:R-:W-:Y:S01]  /*c560*/  IMAD.MOV.U32 R27, RZ, RZ, RZ ;  /* 0x000000ffff1b7224 */ /* 0x000fe200078e00ff */
[----:B0-----:R-:W-:-:S13]  /*c570*/  ISETP.GE.AND P0, PT, R19, UR4, PT ;  /* 0x0000000413007c0c */ /* 0x001fda000bf06270 */
[----:B--2---:R-:W-:Y:S05]  /*c580*/  @P0 BRA `(.L_x_5780) ;  /* 0x0000004800900947 */ /* 0x004fea0003800000 */
[----:B-1----:R-:W2:Y:S01]  /*c590*/  LDL R0, [R1+0x28] ;  /* 0x0000280001007983 */ /* 0x002ea20000100800 */
        /* <DEDUP_REMOVED lines=24> */
.L_x_5843:
        /* <DEDUP_REMOVED lines=49> */
.L_x_5781:
        /* <DEDUP_REMOVED lines=9> */
.L_x_5782:
        /* <DEDUP_REMOVED lines=9> */
.L_x_5783:
[----:B------:R-:W3:Y:S01]  /*cb50*/  LDL R5, [R1+0xc] ;  /* 0x00000c0001057983 */ /* 0x000ee20000100800 */
[----:B-12---:R-:W1:Y:S01]  /*cb60*/  LDC R2, c[0x0][0x448] ;  /* 0x00011200ff027b82 */ /* 0x006e620000000800 */
[----:B-----5:R-:W-:Y:S01]  /*cb70*/  IMAD.IADD R0, R0, 0x1, -R30 ;  /* 0x0000000100007824 */ /* 0x020fe200078e0a1e */
[----:B------:R-:W-:Y:S01]  /*cb80*/  LOP3.LUT R23, R23, 0xffffff7f, RZ, 0xc0, !PT ;  /* 0xffffff7f17177812 */ /* 0x000fe200078ec0ff */
[----:B------:R-:W-:Y:S03]  /*cb90*/  BSSY B7, `(.L_x_5784) ;  /* 0x0000381000077945 */ /* 0x000fe60003800000 */
[----:B------:R2:W-:Y:S01]  /*cba0*/  STL [R1], R0 ;  /* 0x0000000001007387 */ /* 0x0005e20000100800 */
        /* <DEDUP_REMOVED lines=8> */
[C---:B---3--:R-:W-:Y:S01]  /*cc30*/  IADD3 R3, R0.reuse, 0x60, -R5 ;  /* 0x0000006000037810 */ /* 0x048fe20007ffe805 */
[----:B--2---:R-:W-:-:S03]  /*cc40*/  VIADD R0, R0, 0x5f ;  /* 0x0000005f00007836 */ /* 0x004fc60000000000 */
[----:B------:R-:W-:Y:S01]  /*cc50*/  IADD3 R2, R3, R2, RZ ;  /* 0x0000000203027210 */ /* 0x000fe20007ffe0ff */
        /* <DEDUP_REMOVED lines=27> */
.L_x_5785:
        /* <DEDUP_REMOVED lines=9> */
[----:B------:R-:W-:Y:S01]  /*cea0*/  MOV R13, RZ ;  /* 0x000000ff000d7202 */ /* 0x000fe20000000f00 */
[----:B------:R-:W0:Y:S01]  /*ceb0*/  LDC.64 R2, c[0x4][R2] ;  /* 0x0100000002027b82 */ /* 0x000e220000000a00 */
[----:B------:R-:W-:Y:S02]  /*cec0*/  IMAD.U32 R5, RZ, RZ, UR7 ;  /* 0x00000007ff057e24 */ /* 0x000fe4000f8e00ff */
[----:B------:R-:W-:Y:S02]  /*ced0*/  IMAD.U32 R6, RZ, RZ, UR8 ;  /* 0x00000008ff067e24 */ /* 0x000fe4000f8e00ff */
[----:B------:R-:W-:-:S02]  /*cee0*/  IMAD.U32 R7, RZ, RZ, UR9 ;  /* 0x00000009ff077e24 */ /* 0x000fc4000f8e00ff */
[----:B------:R-:W-:Y:S02]  /*cef0*/  IMAD.U32 R10, RZ, RZ, UR4 ;  /* 0x00000004ff0a7e24 */ /* 0x000fe4000f8e00ff */
[----:B------:R-:W-:Y:S02]  /*cf00*/  IMAD.U32 R11, RZ, RZ, UR5 ;  /* 0x00000005ff0b7e24 */ /* 0x000fe4000f8e00ff */
[----:B------:R-:W-:Y:S02]  /*cf10*/  IMAD.MOV.U32 R8, RZ, RZ, 0x70 ;  /* 0x00000070ff087424 */ /* 0x000fe400078e00ff */
[----:B------:R-:W-:-:S07]  /*cf20*/  IMAD.MOV.U32 R12, RZ, RZ, 0x1 ;  /* 0x00000001ff0c7424 */ /* 0x000fce00078e00ff */
[----:B------:R-:W-:-:S07]  /*cf30*/  LEPC R20, `(.L_x_5788) ;  /* 0x000000001014794e */ /* 0x000fce0000000000 */
[----:B0-----:R-:W-:Y:S05]  /*cf40*/  CALL.ABS.NOINC R2 ;  /* 0x0000000002007343 */ /* 0x001fea0003c00000 */
.L_x_5788:
[----:B------:R-:W-:Y:S05]  /*cf50*/  BSYNC B6 ;  /* 0x0000000000067941 */ /* 0x000fea0003800000 */
.L_x_5787:
        /* <DEDUP_REMOVED lines=10> */
[----:B------:R-:W-:Y:S01]  /*d000*/  MOV R13, RZ ;  /* 0x000000ff000d7202 */ /* 0x000fe20000000f00 */
[----:B------:R-:W-:Y:S02]  /*d010*/  IMAD.U32 R5, RZ, RZ, UR7 ;  /* 0x00000007ff057e24 */ /* 0x000fe4000f8e00ff */
[----:B------:R-:W-:Y:S02]  /*d020*/  IMAD.U32 R6, RZ, RZ, UR8 ;  /* 0x00000008ff067e24 */ /* 0x000fe4000f8e00ff */
[----:B------:R-:W-:-:S02]  /*d030*/  IMAD.U32 R7, RZ, RZ, UR9 ;  /* 0x00000009ff077e24 */ /* 0x000fc4000f8e00ff */
[----:B------:R-:W-:Y:S02]  /*d040*/  IMAD.U32 R10, RZ, RZ, UR4 ;  /* 0x00000004ff0a7e24 */ /* 0x000fe4000f8e00ff */
[----:B------:R-:W-:Y:S02]  /*d050*/  IMAD.U32 R11, RZ, RZ, UR5 ;  /* 0x00000005ff0b7e24 */ /* 0x000fe4000f8e00ff */
[----:B------:R-:W-:Y:S02]  /*d060*/  IMAD.MOV.U32 R8, RZ, RZ, 0x70 ;  /* 0x00000070ff087424 */ /* 0x000fe400078e00ff */
[----:B0-----:R-:W-:-:S07]  /*d070*/  IMAD.MOV.U32 R12, RZ, RZ, 0x1 ;  /* 0x00000001ff0c7424 */ /* 0x001fce00078e00ff */
[----:B------:R-:W-:-:S07]  /*d080*/  LEPC R20, `(.L_x_5791) ;  /* 0x000000001014794e */ /* 0x000fce0000000000 */
[----:B-1----:R-:W-:Y:S05]  /*d090*/  CALL.ABS.NOINC R2 ;  /* 0x0000000002007343 */ /* 0x002fea0003c00000 */
.L_x_5791:
        /* <DEDUP_REMOVED lines=15> */
.L_x_5790:
[----:B------:R-:W-:Y:S05]  /*d190*/  BSYNC B6 ;  /* 0x0000000000067941 */ /* 0x000fea0003800000 */
.L_x_5789:
[----:B------:R-:W2:Y:S01]  /*d1a0*/  LDL R26, [R1+0x10] ;  /* 0x00001000011a7983 */ /* 0x000ea20000100800 */
[----:B------:R-:W-:Y:S01]  /*d1b0*/  ULDC.64 UR4, c[0x0][0x9f8] ;  /* 0x00027e0000047ab9 */ /* 0x000fe20000000a00 */
[----:B------:R-:W0:Y:S02]  /*d1c0*/  LDC R6, c[0x0][0x430] ;  /* 0x00010c00ff067b82 */ /* 0x000e240000000800 */
[----:B------:R-:W3:Y:S01]  /*d1d0*/  LDL R2, [R1] ;  /* 0x0000000001027983 */ /* 0x000ee20000100800 */
[----:B------:R-:W-:Y:S01]  /*d1e0*/  ISETP.NE.U32.AND P0, PT, RZ, UR4, PT ;  /* 0x00000004ff007c0c */ /* 0x000fe2000bf05070 */
[----:B------:R-:W1:Y:S03]  /*d1f0*/  S2R R20, SR_TID.X ;  /* 0x0000000000147919 */ /* 0x000e660000002100 */
[----:B------:R-:W-:-:S13]  /*d200*/  ISETP.NE.AND.EX P0, PT, RZ, UR5, PT, P0 ;  /* 0x00000005ff007c0c */ /* 0x000fda000bf05300 */
[----:B------:R-:W-:Y:S01]  /*d210*/  @P0 IADD3 R24, P1, R24, UR4, RZ ;  /* 0x0000000418180c10 */ /* 0x000fe2000ff3e0ff */
[----:B------:R-:W4:Y:S01]  /*d220*/  S2R R21, SR_TID.X ;  /* 0x0000000000157919 */ /* 0x000f220000002100 */
[----:B------:R-:W-:Y:S01]  /*d230*/  LOP3.LUT R23, R23, 0xffffffdf, RZ, 0xc0, !PT ;  /* 0xffffffdf17177812 */ /* 0x000fe200078ec0ff */
[----:B------:R-:W-:Y:S01]  /*d240*/  ULDC UR4, c[0x0][0x2f4] ;  /* 0x0000bd0000047ab9 */ /* 0x000fe20000000800 */
[----:B------:R-:W-:-:S05]  /*d250*/  @P0 IADD3.X R25, R25, UR5, RZ, P1, !PT ;  /* 0x0000000519190c10 */ /* 0x000fca0008ffe4ff */
[----:B------:R-:W3:Y:S01]  /*d260*/  @P0 LDG.E R31, desc[UR36][R24.64] ;  /* 0x00000024181f0981 */ /* 0x000ee2000c1e1900 */
[----:B0-----:R-:W-:Y:S02]  /*d270*/  ISETP.NE.AND P2, PT, R6, 0x1, PT ;  /* 0x000000010600780c */ /* 0x001fe40003f45270 */
[----:B-1----:R-:W-:-:S04]  /*d280*/  LOP3.LUT R20, R20, 0x7f, RZ, 0xc0, !PT ;  /* 0x0000007f14147812 */ /* 0x002fc800078ec0ff */
[----:B------:R-:W-:-:S07]  /*d290*/  SHF.R.U32.HI R0, RZ, 0x3, R20 ;  /* 0x00000003ff007819 */ /* 0x000fce0000011614 */
[----:B------:R-:W0:Y:S01]  /*d2a0*/  @P2 LDC R4, c[0x0][0x434] ;  /* 0x00010d00ff042b82 */ /* 0x000e220000000800 */
[----:B----4-:R-:W-:-:S04]  /*d2b0*/  SHF.L.U32 R20, R21, 0x4, RZ ;  /* 0x0000000415147819 */ /* 0x010fc800000006ff */
[----:B------:R-:W-:-:S03]  /*d2c0*/  LOP3.LUT R20, R0, 0x70, R20, 0xf8, !PT ;  /* 0x0000007000147812 */ /* 0x000fc600078ef814 */
[----:B------:R-:W1:Y:S01]  /*d2d0*/  @P2 LDC R0, c[0x0][0x438] ;  /* 0x00010e00ff002b82 */ /* 0x000e620000000800 */
        /* <DEDUP_REMOVED lines=20> */
[----:B------:R-:W0:Y:S01]  /*d420*/  @!P0 LDC.64 R2, c[0x0][0x418] ;  /* 0x00010600ff028b82 */ /* 0x000e220000000a00 */
[----:B------:R-:W-:Y:S01]  /*d430*/  ISETP.GE.AND P2, PT, R32, UR4, PT ;  /* 0x0000000420007c0c */ /* 0x000fe2000bf46270 */
[----:B------:R-:W-:-:S12]  /*d440*/  @!P0 IMAD.IADD R6, R5, 0x1, R6 ;  /* 0x0000000105068824 */ /* 0x000fd800078e0206 */
[----:B------:R-:W-:Y:S02]  /*d450*/  @P2 LOP3.LUT R23, R23, 0x4, RZ, 0xfc, !PT ;  /* 0x0000000417172812 */ /* 0x000fe400078efcff */
[----:B0-----:R-:W-:-:S04]  /*d460*/  @!P0 LEA R2, P1, R4, R2, 0x2 ;  /* 0x0000000204028211 */ /* 0x001fc800078210ff */
[----:B------:R-:W-:Y:S01]  /*d470*/  @!P0 LEA.HI.X R3, R4, R3, R6, 0x2, P1 ;  /* 0x0000000304038211 */ /* 0x000fe200008f1406 */
[----:B------:R-:W-:Y:S01]  /*d480*/  IMAD.MOV.U32 R4, RZ, RZ, RZ ;  /* 0x000000ffff047224 */ /* 0x000fe200078e00ff */
[----:B------:R-:W-:Y:S02]  /*d490*/  ISETP.GE.AND P1, PT, R34, UR4, PT ;  /* 0x0000000422007c0c */ /* 0x000fe4000bf26270 */
[----:B------:R-:W-:-:S03]  /*d4a0*/  LOP3.LUT R23, R23, 0xfffffffd, RZ, 0xc0, !PT ;  /* 0xfffffffd17177812 */ /* 0x000fc600078ec0ff */
[----:B------:R0:W5:Y:S01]  /*d4b0*/  @!P0 LDG.E R4, desc[UR36][R2.64] ;  /* 0x0000002402048981 */ /* 0x000162000c1e1900 */
[----:B------:R-:W-:-:S07]  /*d4c0*/  ISETP.GE.AND P0, PT, R33, UR4, PT ;  /* 0x0000000421007c0c */ /* 0x000fce000bf06270 */
[----:B------:R-:W-:-:S04]  /*d4d0*/  @P1 LOP3.LUT R23, R23, 0x2, RZ, 0xfc, !PT ;  /* 0x0000000217171812 */ /* 0x000fc800078efcff */
[----:B------:R-:W-:Y:S01]  /*d4e0*/  LOP3.LUT R23, R23, 0xfffffffe, RZ, 0xc0, !PT ;  /* 0xfffffffe17177812 */ /* 0x000fe200078ec0ff */
[----:B0-----:R-:W-:-:S03]  /*d4f0*/  IMAD.U32 R2, RZ, RZ, UR38 ;  /* 0x00000026ff027e24 */ /* 0x001fc6000f8e00ff */
[----:B------:R-:W-:Y:S01]  /*d500*/  @P0 LOP3.LUT R23, R23, 0x1, RZ, 0xfc, !PT ;  /* 0x0000000117170812 */ /* 0x000fe200078efcff */
[----:B------:R-:W-:Y:S06]  /*d510*/  BRA.DIV UR5, `(.L_x_5792) ;  /* 0x0000004205407947 */ /* 0x000fec000b800000 */
.L_x_5860:
        /* <DEDUP_REMOVED lines=9> */
.L_x_5793:
        /* <DEDUP_REMOVED lines=25> */
.L_x_5861:
[----:B------:R-:W-:Y:S05]  /*d740*/  BSYNC B0 ;  /* 0x0000000000007941 */ /* 0x000fea0003800000 */
.L_x_5794:
        /* <DEDUP_REMOVED lines=93> */
.L_x_5875:
        /* <DEDUP_REMOVED lines=12> */
.L_x_5797:
        /* <DEDUP_REMOVED lines=10> */
.L_x_5798:
        /* <DEDUP_REMOVED lines=35> */
.L_x_5800:
[----:B------:R-:W-:Y:S05]  /*e0b0*/  BSYNC B6 ;  /* 0x0000000000067941 */ /* 0x000fea0003800000 */
.L_x_5799:
[----:B------:R-:W3:Y:S01]  /*e0c0*/  LDL.LU.64 R2, [R1+0x18] ;  /* 0x0000180001027983 */ /* 0x000ee20000300a00 */
[----:B------:R-:W0:Y:S01]  /*e0d0*/  LDC R21, c[0x0][0x448] ;  /* 0x00011200ff157b82 */ /* 0x000e220000000800 */
[----:B------:R-:W-:Y:S02]  /*e0e0*/  ULDC.64 UR4, c[0x0][0x2d8] ;  /* 0x0000b60000047ab9 */ /* 0x000fe40000000a00 */
[----:B------:R-:W4:Y:S01]  /*e0f0*/  LDL.LU R20, [R1+0x24] ;  /* 0x0000240001147983 */ /* 0x000f220000300800 */
[----:B------:R-:W-:-:S03]  /*e100*/  IMAD R0, R30, UR4, RZ ;  /* 0x000000041e007c24 */ /* 0x000fc6000f8e02ff */
[----:B------:R1:W5:Y:S01]  /*e110*/  LDL R9, [R1+0xc] ;  /* 0x00000c0001097983 */ /* 0x0003620000100800 */
[----:B------:R-:W-:Y:S01]  /*e120*/  IMAD R5, R18, UR5, R0 ;  /* 0x0000000512057c24 */ /* 0x000fe2000f8e0200 */
[----:B------:R-:W2:Y:S01]  /*e130*/  S2R R4, SR_TID.X ;  /* 0x0000000000047919 */ /* 0x000ea20000002100 */
[----:B0-----:R-:W-:Y:S02]  /*e140*/  ISETP.NE.AND P6, PT, R21, 0x1, PT ;  /* 0x000000011500780c */ /* 0x001fe40003fc5270 */
[----:B------:R-:W0:Y:S11]  /*e150*/  S2R R21, SR_TID.X ;  /* 0x0000000000157919 */ /* 0x000e360000002100 */
[----:B------:R-:W1:Y:S01]  /*e160*/  @P6 LDC R6, c[0x0][0x44c] ;  /* 0x00011300ff066b82 */ /* 0x000e620000000800 */
[----:B--2---:R-:W-:-:S04]  /*e170*/  LOP3.LUT R4, R4, 0x7f, RZ, 0xc0, !PT ;  /* 0x0000007f04047812 */ /* 0x004fc800078ec0ff */
[----:B------:R-:W-:Y:S01]  /*e180*/  SHF.R.U32.HI R4, RZ, 0x3, R4 ;  /* 0x00000003ff047819 */ /* 0x000fe20000011604 */
[----:B0-----:R-:W-:-:S05]  /*e190*/  IMAD.SHL.U32 R21, R21, 0x10, RZ ;  /* 0x0000001015157824 */ /* 0x001fca00078e00ff */
[----:B------:R-:W-:-:S05]  /*e1a0*/  LOP3.LUT R21, R4, 0x70, R21, 0xf8, !PT ;  /* 0x0000007004157812 */ /* 0x000fca00078ef815 */
[----:B------:R-:W-:-:S04]  /*e1b0*/  IMAD R0, R17, 0x80, R21 ;  /* 0x0000008011007824 */ /* 0x000fc800078e0215 */
[----:B-1----:R-:W-:-:S04]  /*e1c0*/  @P6 IMAD.HI.U32 R6, R0, R6, RZ ;  /* 0x0000000600066227 */ /* 0x002fc800078e00ff */
[----:B------:R-:W-:Y:S02]  /*e1d0*/  IMAD.MOV.U32 R4, RZ, RZ, R0 ;  /* 0x000000ffff047224 */ /* 0x000fe400078e0000 */
[----:B---3--:R-:W-:Y:S02]  /*e1e0*/  IMAD.MOV.U32 R3, RZ, RZ, R35 ;  /* 0x000000ffff037224 */ /* 0x008fe400078e0023 */
[----:B------:R-:W-:Y:S01]  /*e1f0*/  IMAD.WIDE.U32 R2, R18, UR4, R2 ;  /* 0x0000000412027c25 */ /* 0x000fe2000f8e0002 */
[----:B------:R-:W-:-:S04]  /*e200*/  ULDC.64 UR4, c[0x0][0x2e0] ;  /* 0x0000b80000047ab9 */ /* 0x000fc80000000a00 */
[----:B------:R-:W-:Y:S02]  /*e210*/  IADD3 R3, R3, R5, RZ ;  /* 0x0000000503037210 */ /* 0x000fe40007ffe0ff */
[----:B------:R-:W0:Y:S01]  /*e220*/  @P6 LDC R5, c[0x0][0x450] ;  /* 0x00011400ff056b82 */ /* 0x000e220000000800 */
[----:B------:R-:W-:Y:S01]  /*e230*/  IMAD.WIDE.U32 R2, R29, UR4, R2 ;  /* 0x000000041d027c25 */ /* 0x000fe2000f8e0002 */
[----:B0-----:R-:W-:-:S03]  /*e240*/  @P6 SHF.R.U32.HI R4, RZ, R5, R6 ;  /* 0x00000005ff046219 */ /* 0x001fc60000011606 */
[----:B----4-:R-:W-:-:S04]  /*e250*/  IMAD R5, R20, UR4, RZ ;  /* 0x0000000414057c24 */ /* 0x010fc8000f8e02ff */
[----:B------:R-:W-:Y:S02]  /*e260*/  IMAD R5, R29, UR5, R5 ;  /* 0x000000051d057c24 */ /* 0x000fe4000f8e0205 */
[----:B------:R-:W-:Y:S01]  /*e270*/  IMAD.MOV R6, RZ, RZ, -R4 ;  /* 0x000000ffff067224 */ /* 0x000fe200078e0a04 */
[----:B------:R-:W0:Y:S01]  /*e280*/  S2R R20, SR_TID.X ;  /* 0x0000000000147919 */ /* 0x000e220000002100 */
[----:B------:R-:W-:Y:S01]  /*e290*/  IMAD.IADD R3, R3, 0x1, R5 ;  /* 0x0000000103037824 */ /* 0x000fe200078e0205 */
[----:B------:R-:W-:Y:S01]  /*e2a0*/  ULDC.64 UR4, c[0x0][0x2d0] ;  /* 0x0000b40000047ab9 */ /* 0x000fe20000000a00 */
[----:B------:R-:W1:Y:S01]  /*e2b0*/  LDC R5, c[0x0][0x448] ;  /* 0x00011200ff057b82 */ /* 0x000e620000000800 */
        /* <DEDUP_REMOVED lines=22> */
[----:B------:R-:W-:Y:S10]  /*e420*/  BRA.DIV UR5, `(.L_x_5801) ;  /* 0x0000003a05e87947 */ /* 0x000ff4000b800000 */
[----:B------:R-:W0:Y:S01]  /*e430*/  SHFL.IDX PT, R14, R0, RZ, 0x181f ;  /* 0x00181fff000e7589 */ /* 0x000e2200000e0000 */
[----:B-----5:R-:W-:Y:S02]  /*e440*/  IMAD R5, R9, R5, RZ ;  /* 0x0000000509057224 */ /* 0x020fe400078e02ff */
[----:B------:R-:W-:Y:S01]  /*e450*/  IMAD R17, R17, 0x80, R8 ;  /* 0x0000008011117824 */ /* 0x000fe200078e0208 */
[----:B------:R-:W1:Y:S03]  /*e460*/  SHFL.IDX PT, R2, R4, RZ, 0x181f ;  /* 0x00181fff04027589 */ /* 0x000e6600000e0000 */
[C---:B------:R-:W-:Y:S01]  /*e470*/  VIADD R6, R17.reuse, 0x10 ;  /* 0x0000001011067836 */ /* 0x040fe20000000000 */
[----:B------:R-:W-:-:S13]  /*e480*/  ISETP.GE.AND P1, PT, R17, R5, PT ;  /* 0x000000051100720c */ /* 0x000fda0003f26270 */
[----:B0-----:R-:W-:-:S05]  /*e490*/  @!P1 LEA R14, P4, R32, R14, 0x1 ;  /* 0x0000000e200e9211 */ /* 0x001fca00078808ff */
[----:B-1----:R-:W-:Y:S01]  /*e4a0*/  @!P1 IMAD.X R3, RZ, RZ, R2, P4 ;  /* 0x000000ffff039224 */ /* 0x002fe200020e0602 */
[----:B------:R-:W-:Y:S02]  /*e4b0*/  @!P1 MOV R2, R14 ;  /* 0x0000000e00029202 */ /* 0x000fe40000000f00 */
[----:B------:R-:W0:Y:S04]  /*e4c0*/  SHFL.IDX PT, R14, R0, 0x1, 0x181f ;  /* 0x00381f00000e7f89 */ /* 0x000e2800000e0000 */
        /* <DEDUP_REMOVED lines=53> */
[----:B------:R-:W0:Y:S01]  /*e820*/  SHFL.IDX PT, R14, R0, 0x6, 0x181f ;  /* 0x00d81f00000e7f89 */ /* 0x000e2200000e0000 */
[----:B------:R-:W-:-:S05]  /*e830*/  @!P1 MOV R3, R7 ;  /* 0x0000000700039202 */ /* 0x000fca0000000f00 */
        /* <DEDUP_REMOVED lines=14> */
.L_x_5892:
[----:B-1----:R-:W-:Y:S01]  /*e920*/  VIADD R0, R17, 0x70 ;  /* 0x0000007011007836 */ /* 0x002fe20000000000 */
[----:B------:R-:W-:Y:S04]  /*e930*/  BSSY B0, `(.L_x_5802) ;  /* 0x000000b000007945 */ /* 0x000fe80003800000 */
        /* <DEDUP_REMOVED lines=10> */
.L_x_5803:
[----:B------:R-:W-:Y:S05]  /*e9e0*/  BSYNC B0 ;  /* 0x0000000000007941 */ /* 0x000fea0003800000 */
.L_x_5802:
[----:B------:R-:W-:Y:S01]  /*e9f0*/  NOP ;  /* 0x0000000000007918 */ /* 0x000fe20000000000 */
[----:B------:R-:W-:-:S13]  /*ea00*/  PLOP3.LUT P0, PT, PT, PT, PT, 0x80, 0x0 ;  /* 0x000000000000781c */ /* 0x000fda0003f0f070 */
.L_x_5804:
        /* <DEDUP_REMOVED lines=18> */
.L_x_5893:
[----:B------:R-:W-:Y:S05]  /*eb30*/  BSYNC B0 ;  /* 0x0000000000007941 */ /* 0x000fea0003800000 */
.L_x_5805:
[----:B------:R-:W3:Y:S01]  /*eb40*/  LDL R0, [R1+0x10] ;  /* 0x0000100001007983 */ /* 0x000ee20000100800 */
[----:B------:R-:W-:Y:S01]  /*eb50*/  BSSY B0, `(.L_x_5807) ;  /* 0x0000109000007945 */ /* 0x000fe20003800000 */
[----:B---3--:R-:W-:-:S13]  /*eb60*/  ISETP.GE.AND P0, PT, R0, 0x2, PT ;  /* 0x000000020000780c */ /* 0x008fda0003f06270 */
[----:B------:R-:W-:Y:S05]  /*eb70*/  @!P0 BRA `(.L_x_5808) ;  /* 0x0000001000188947 */ /* 0x000fea0003800000 */
[----:B------:R-:W-:Y:S01]  /*eb80*/  ULDC UR4, c[0x0][0x2f4] ;  /* 0x0000bd0000047ab9 */ /* 0x000fe20000000800 */
[----:B------:R-:W-:Y:S01]  /*eb90*/  VIADD R8, R0, 0xfffffffe ;  /* 0xfffffffe00087836 */ /* 0x000fe20000000000 */
[----:B------:R-:W-:Y:S01]  /*eba0*/  MOV R17, R28 ;  /* 0x0000001c00117202 */ /* 0x000fe20000000f00 */
[----:B------:R-:W-:Y:S01]  /*ebb0*/  IMAD.MOV.U32 R10, RZ, RZ, R27 ;  /* 0x000000ffff0a7224 */ /* 0x000fe200078e001b */
[----:B------:R-:W-:Y:S01]  /*ebc0*/  ISETP.GE.AND P3, PT, R32, UR4, PT ;  /* 0x0000000420007c0c */ /* 0x000fe2000bf66270 */
[----:B------:R-:W-:Y:S01]  /*ebd0*/  IMAD.MOV.U32 R29, RZ, RZ, R26 ;  /* 0x000000ffff1d7224 */ /* 0x000fe200078e001a */
[----:B------:R-:W-:Y:S02]  /*ebe0*/  ISETP.GE.AND P2, PT, R34, UR4, PT ;  /* 0x0000000422007c0c */ /* 0x000fe4000bf46270 */
[----:B------:R-:W-:-:S13]  /*ebf0*/  ISETP.GE.AND P1, PT, R33, UR4, PT ;  /* 0x0000000421007c0c */ /* 0x000fda000bf26270 */
.L_x_5821:
        /* <DEDUP_REMOVED lines=24> */
[----:B------:R-:W-:-:S04]  /*ed80*/  @!P5 IMAD.WIDE.U32 R2, R31, R6, R2 ;  /* 0x000000061f02d225 */ /* 0x000fc800078e0002 */
[----:B------:R-:W-:Y:S01]  /*ed90*/  @!P5 IMAD.IADD R7, R7, 0x1, R3 ;  /* 0x000000010707d824 */ /* 0x000fe200078e0203 */
[----:B--2---:R-:W-:Y:S01]  /*eda0*/  @!P5 LEA R4, P0, R2, R4, 0x2 ;  /* 0x000000040204d211 */ /* 0x004fe200078010ff */
[----:B------:R-:W-:-:S03]  /*edb0*/  IMAD.MOV.U32 R0, RZ, RZ, RZ ;  /* 0x000000ffff007224 */ /* 0x000fc600078e00ff */
[----:B------:R-:W-:-:S05]  /*edc0*/  @!P5 LEA.HI.X R5, R2, R5, R7, 0x2, P0 ;  /* 0x000000050205d211 */ /* 0x000fca00000f1407 */
[----:B------:R0:W5:Y:S01]  /*edd0*/  @!P5 LDG.E R0, desc[UR36][R4.64] ;  /* 0x000000240400d981 */ /* 0x000162000c1e1900 */
[----:B------:R-:W-:Y:S01]  /*ede0*/  LOP3.LUT P4, RZ, R23, 0x10, RZ, 0xc0, !PT ;  /* 0x0000001017ff7812 */ /* 0x000fe2000788c0ff */
[----:B------:R-:W-:Y:S01]  /*edf0*/  VIADD R27, R10, 0x1 ;  /* 0x000000010a1b7836 */ /* 0x000fe20000000000 */
[----:B------:R-:W-:Y:S01]  /*ee00*/  IADD3 R2, -R11, RZ, RZ ;  /* 0x000000ff0b027210 */ /* 0x000fe20007ffe1ff */
[----:B------:R-:W-:Y:S05]  /*ee10*/  YIELD ;  /* 0x0000000000007946 */ /* 0x000fea0003800000 */
[----:B------:R-:W-:Y:S01]  /*ee20*/  ISETP.NE.AND P0, PT, R27, 0x2, PT ;  /* 0x000000021b00780c */ /* 0x000fe20003f05270 */
[----:B------:R-:W-:-:S02]  /*ee30*/  ULDC UR4, c[0x0][0x430] ;  /* 0x00010c0000047ab9 */ /* 0x000fc40000000800 */
[----:B------:R-:W-:Y:S01]  /*ee40*/  IMAD R9, R2, UR4, R9 ;  /* 0x0000000402097c24 */ /* 0x000fe2000f8e0209 */
[----:B------:R-:W-:Y:S01]  /*ee50*/  SEL R28, RZ, 0x1, P0 ;  /* 0x00000001ff1c7807 */ /* 0x000fe20000000000 */
[----:B------:R-:W-:Y:S01]  /*ee60*/  IMAD.MOV.U32 R26, RZ, RZ, R8 ;  /* 0x000000ffff1a7224 */ /* 0x000fe200078e0008 */
[----:B------:R-:W-:Y:S02]  /*ee70*/  SEL R27, R27, RZ, P0 ;  /* 0x000000ff1b1b7207 */ /* 0x000fe40000000000 */
[----:B------:R-:W-:Y:S01]  /*ee80*/  LOP3.LUT R28, R17, R28, RZ, 0x3c, !PT ;  /* 0x0000001c111c7212 */ /* 0x000fe200078e3cff */
[----:B0-----:R-:W-:Y:S06]  /*ee90*/  @!P4 BRA `(.L_x_5809) ;  /* 0x000000000004c947 */ /* 0x001fec0003800000 */
[----:B------:R-:W-:Y:S01]  /*eea0*/  BPT.TRAP 0x1 ;  /* 0x000000040000795c */ /* 0x000fe20000300000 */
.L_x_5809:
[----:B------:R-:W-:Y:S01]  /*eeb0*/  IMAD R7, R27, 0x8, R22 ;  /* 0x000000081b077824 */ /* 0x000fe200078e0216 */
[----:B------:R-:W-:Y:S01]  /*eec0*/  SHF.L.U32 R2, R28, 0x1f, RZ ;  /* 0x0000001f1c027819 */ /* 0x000fe200000006ff */
[----:B------:R-:W-:Y:S03]  /*eed0*/  BSSY B1, `(.L_x_5810) ;  /* 0x0000003000017945 */ /* 0x000fe60003800000 */
[----:B------:R-:W0:Y:S02]  /*eee0*/  SYNCS.PHASECHK.TRANS64.TRYWAIT P0, [R7+URZ+0x30840], R2 ;  /* 0x03084002070075a7 */ /* 0x000e24000800017f */
[----:B0-----:R-:W-:Y:S05]  /*eef0*/  @!P0 BRA `(.L_x_5811) ;  /* 0x0000003800e48947 */ /* 0x001fea0003800000 */
.L_x_5894:
[----:B------:R-:W-:Y:S05]  /*ef00*/  BSYNC B1 ;  /* 0x0000000000017941 */ /* 0x000fea0003800000 */
.L_x_5810:
        /* <DEDUP_REMOVED lines=65> */
.L_x_5908:
        /* <DEDUP_REMOVED lines=11> */
.L_x_5813:
        /* <DEDUP_REMOVED lines=10> */
.L_x_5814:
[----:B------:R2:W-:Y:S01]  /*f470*/  SYNCS.ARRIVE.TRANS64.A1T0 RZ, [R7+URZ+0x30830], RZ ;  /* 0x030830ff07ff79a7 */ /* 0x0005e2000810003f */
[----:B------:R-:W-:Y:S05]  /*f480*/  @!P5 BRA `(.L_x_5815) ;  /* 0x000000000004d947 */ /* 0x000fea0003800000 */
[----:B------:R-:W-:Y:S01]  /*f490*/  BPT.TRAP 0x1 ;  /* 0x000000040000795c */ /* 0x000fe20000300000 */
.L_x_5815:
[----:B-1----:R-:W2:Y:S01]  /*f4a0*/  LDL R3, [R1] ;  /* 0x0000000001037983 */ /* 0x002ea20000100800 */
[----:B------:R-:W-:Y:S01]  /*f4b0*/  SHF.L.U32 R2, R17, 0x1f, RZ ;  /* 0x0000001f11027819 */ /* 0x000fe200000006ff */
[----:B0-----:R-:W-:Y:S01]  /*f4c0*/  IMAD R6, R10, 0x8, R22 ;  /* 0x000000080a067824 */ /* 0x001fe200078e0216 */
[----:B------:R-:W-:Y:S03]  /*f4d0*/  BSSY B1, `(.L_x_5816) ;  /* 0x0000004000017945 */ /* 0x000fe60003800000 */
[----:B------:R-:W0:Y:S01]  /*f4e0*/  SYNCS.PHASECHK.TRANS64.TRYWAIT P0, [R6+URZ+0x30860], R2 ;  /* 0x03086002060075a7 */ /* 0x000e22000800017f */
[----:B--2---:R-:W-:Y:S01]  /*f4f0*/  IMAD R7, R29, -0x60, R3 ;  /* 0xffffffa01d077824 */ /* 0x004fe200078e0203 */
[----:B0-----:R-:W-:Y:S06]  /*f500*/  @!P0 BRA `(.L_x_5817) ;  /* 0x0000003c00548947 */ /* 0x001fec0003800000 */
.L_x_5909:
[----:B------:R-:W-:Y:S05]  /*f510*/  BSYNC B1 ;  /* 0x0000000000017941 */ /* 0x000fea0003800000 */
.L_x_5816:
[----:B------:R-:W1:Y:S01]  /*f520*/  S2R R3, SR_TID.X ;  /* 0x0000000000037919 */ /* 0x000e620000002100 */
[----:B------:R-:W-:Y:S01]  /*f530*/  UMOV UR4, 0xffffffff ;  /* 0xffffffff00047882 */ /* 0x000fe20000000000 */
[----:B------:R-:W-:Y:S01]  /*f540*/  IMAD R5, R10, 0x4800, R36 ;  /* 0x000048000a057824 */ /* 0x000fe200078e0224 */
[----:B-1----:R-:W-:-:S04]  /*f550*/  LOP3.LUT R3, R3, 0x7f, RZ, 0xc0, !PT ;  /* 0x0000007f03037812 */ /* 0x002fc800078ec0ff */
[----:B------:R-:W-:-:S05]  /*f560*/  SHF.R.U32.HI R3, RZ, 0x3, R3 ;  /* 0x00000003ff037819 */ /* 0x000fca0000011603 */
[----:B------:R-:W-:Y:S01]  /*f570*/  IMAD.IADD R7, R7, 0x1, -R3 ;  /* 0x0000000107077824 */ /* 0x000fe200078e0a03 */
        /* <DEDUP_REMOVED lines=54> */
.L_x_5923:
        /* <DEDUP_REMOVED lines=31> */
.L_x_5819:
        /* <DEDUP_REMOVED lines=10> */
.L_x_5820:
[C---:B------:R-:W-:Y:S01]  /*fb70*/  ISETP.GT.AND P0, PT, R26.reuse, RZ, PT ;  /* 0x000000ff1a00720c */ /* 0x040fe20003f04270 */
[----:B------:R1:W-:Y:S01]  /*fb80*/  SYNCS.ARRIVE.TRANS64.A1T0 RZ, [R6+URZ+0x30850], RZ ;  /* 0x030850ff06ff79a7 */ /* 0x0003e2000810003f */
[----:B------:R-:W-:Y:S02]  /*fb90*/  VIADD R8, R26, 0xffffffff ;  /* 0xffffffff1a087836 */ /* 0x000fe40000000000 */
[----:B------:R-:W-:Y:S02]  /*fba0*/  IMAD.MOV.U32 R17, RZ, RZ, R28 ;  /* 0x000000ffff117224 */ /* 0x000fe400078e001c */
[----:B------:R-:W-:Y:S02]  /*fbb0*/  IMAD.MOV.U32 R10, RZ, RZ, R27 ;  /* 0x000000ffff0a7224 */ /* 0x000fe400078e001b */
[----:B------:R-:W-:-:S05]  /*fbc0*/  IMAD.MOV.U32 R29, RZ, RZ, R26 ;  /* 0x000000ffff1d7224 */ /* 0x000fca00078e001a */
[----:B-1----:R-:W-:Y:S05]  /*fbd0*/  @P0 BRA `(.L_x_5821) ;  /* 0xfffffff000080947 */ /* 0x002fea000383ffff */
.L_x_5808:
[----:B------:R-:W-:Y:S05]  /*fbe0*/  BSYNC B0 ;  /* 0x0000000000007941 */ /* 0x000fea0003800000 */
.L_x_5807:
        /* <DEDUP_REMOVED lines=17> */
.L_x_5823:
[----:B------:R-:W-:Y:S05]  /*fd00*/  BSYNC B0 ;  /* 0x0000000000007941 */ /* 0x000fea0003800000 */
.L_x_5822:
[----:B------:R-:W-:-:S13]  /*fd10*/  LOP3.LUT P0, RZ, R23, 0x10, RZ, 0xc0, !PT ;  /* 0x0000001017ff7812 */ /* 0x000fda000780c0ff */
[----:B------:R-:W-:Y:S05]  /*fd20*/  @!P0 BRA `(.L_x_5824) ;  /* 0x0000000000048947 */ /* 0x000fea0003800000 */
[----:B------:R-:W-:Y:S01]  /*fd30*/  BPT.TRAP 0x1 ;  /* 0x000000040000795c */ /* 0x000fe20000300000 */
.L_x_5824:
[----:B------:R-:W3:Y:S01]  /*fd40*/  LDL.LU R2, [R1] ;  /* 0x0000000001027983 */ /* 0x000ee20000300800 */
[----:B------:R-:W-:Y:S01]  /*fd50*/  LEA R0, R27, R22, 0x3 ;  /* 0x000000161b007211 */ /* 0x000fe200078e18ff */
[----:B------:R-:W-:Y:S01]  /*fd60*/  BSSY B0, `(.L_x_5825) ;  /* 0x0000005000007945 */ /* 0x000fe20003800000 */
[----:B0-----:R-:W-:-:S04]  /*fd70*/  SHF.L.U32 R3, R28, 0x1f, RZ ;  /* 0x0000001f1c037819 */ /* 0x001fc800000006ff */
[----:B------:R-:W0:Y:S01]  /*fd80*/  SYNCS.PHASECHK.TRANS64.TRYWAIT P0, [R0+URZ+0x30860], R3 ;  /* 0x03086003000075a7 */ /* 0x000e22000800017f */
[----:B---3--:R-:W-:Y:S01]  /*fd90*/  IMAD R6, R26, -0x60, R2 ;  /* 0xffffffa01a067824 */ /* 0x008fe200078e0202 */
[----:B0-----:R-:W-:Y:S06]  /*fda0*/  @!P0 BRA `(.L_x_5826) ;  /* 0x0000003c00508947 */ /* 0x001fec0003800000 */
.L_x_5924:
[----:B------:R-:W-:Y:S05]  /*fdb0*/  BSYNC B0 ;  /* 0x0000000000007941 */ /* 0x000fea0003800000 */
.L_x_5825:
        /* <DEDUP_REMOVED lines=65> */
.L_x_5938:
        /* <DEDUP_REMOVED lines=13> */
.L_x_5828:
        /* <DEDUP_REMOVED lines=10> */
.L_x_5829:
[----:B------:R1:W-:Y:S01]  /*10340*/  SYNCS.ARRIVE.TRANS64.A1T0 RZ, [R0+URZ+0x30850], RZ ;  /* 0x030850ff00ff79a7 */ /* 0x0003e2000810003f */
[----:B------:R-:W-:-:S04]  /*10350*/  IADD3 R27, R27, 0x1, RZ ;  /* 0x000000011b1b7810 */ /* 0x000fc80007ffe0ff */
[----:B------:R-:W-:-:S04]  /*10360*/  ISETP.NE.AND P0, PT, R27, 0x2, PT ;  /* 0x000000021b00780c */ /* 0x000fc80003f05270 */
[----:B0-----:R-:W-:Y:S02]  /*10370*/  SEL R3, RZ, 0x1, P0 ;  /* 0x00000001ff037807 */ /* 0x001fe40000000000 */
[----:B------:R-:W-:Y:S02]  /*10380*/  SEL R27, R27, RZ, P0 ;  /* 0x000000ff1b1b7207 */ /* 0x000fe40000000000 */
[----:B-1----:R-:W-:-:S07]  /*10390*/  LOP3.LUT R28, R28, R3, RZ, 0x3c, !PT ;  /* 0x000000031c1c7212 */ /* 0x002fce00078e3cff */
.L_x_5786:
[----:B------:R-:W-:Y:S05]  /*103a0*/  BSYNC B7 ;  /* 0x0000000000077941 */ /* 0x000fea0003800000 */
.L_x_5784:
        /* <DEDUP_REMOVED lines=11> */
.L_x_5830:
        /* <DEDUP_REMOVED lines=36> */
.L_x_5948:
[----:B------:R-:W-:Y:S02]  /*106a0*/  ULDC UR4, c[0x0][0xc38] ;  /* 0x00030e0000047ab9 */ /* 0x000fe40000000800 */
[----:B------:R-:W-:-:S05]  /*106b0*/  MOV R7, UR4 ;  /* 0x0000000400077c02 */ /* 0x000fca0008000f00 */
[----:B-1----:R-:W-:-:S04]  /*106c0*/  IMAD R14, R14, R7, RZ ;  /* 0x000000070e0e7224 */ /* 0x002fc800078e02ff */
[----:B------:R-:W-:-:S05]  /*106d0*/  IMAD.IADD R9, R4, 0x1, R14 ;  /* 0x0000000104097824 */ /* 0x000fca00078e020e */
[----:B------:R-:W-:-:S13]  /*106e0*/  ISETP.GT.AND P6, PT, R9, R0, PT ;  /* 0x000000000900720c */ /* 0x000fda0003fc4270 */
[----:B------:R-:W-:Y:S05]  /*106f0*/  @P6 BRA `(.L_x_5833) ;  /* 0x00000000009c6947 */ /* 0x000fea0003800000 */
.L_x_5838:
        /* <DEDUP_REMOVED lines=14> */
.L_x_5836:
[----:B------:R-:W-:Y:S05]  /*107e0*/  BSYNC B0 ;  /* 0x0000000000007941 */ /* 0x000fea0003800000 */
.L_x_5835:
        /* <DEDUP_REMOVED lines=18> */
.L_x_5956:
[----:B------:R-:W-:Y:S02]  /*10910*/  ULDC UR4, c[0x0][0xc38] ;  /* 0x00030e0000047ab9 */ /* 0x000fe40000000800 */
[----:B------:R-:W-:-:S05]  /*10920*/  MOV R7, UR4 ;  /* 0x0000000400077c02 */ /* 0x000fca0008000f00 */
[----:B-1----:R-:W-:-:S04]  /*10930*/  IMAD R14, R14, R7, RZ ;  /* 0x000000070e0e7224 */ /* 0x002fc800078e02ff */
[----:B------:R-:W-:-:S05]  /*10940*/  IMAD.IADD R9, R14, 0x1, R9 ;  /* 0x000000010e097824 */ /* 0x000fca00078e0209 */
[----:B------:R-:W-:-:S13]  /*10950*/  ISETP.GT.AND P6, PT, R9, R0, PT ;  /* 0x000000000900720c */ /* 0x000fda0003fc4270 */
[----:B------:R-:W-:Y:S05]  /*10960*/  @!P6 BRA `(.L_x_5838) ;  /* 0xfffffffc0064e947 */ /* 0x000fea000383ffff */
.L_x_5833:
        /* <DEDUP_REMOVED lines=8> */
.L_x_5960:
[----:B------:R-:W-:Y:S01]  /*109f0*/  ISETP.NE.AND P0, PT, R2, RZ, PT ;  /* 0x000000ff0200720c */ /* 0x000fe20003f05270 */
[----:B------:R-:W-:-:S12]  /*10a00*/  IMAD.MOV.U32 R14, RZ, RZ, RZ ;  /* 0x000000ffff0e7224 */ /* 0x000fd800078e00ff */
[----:B------:R-:W-:Y:S05]  /*10a10*/  @!P0 BRA `(.L_x_5840) ;  /* 0x0000000000108947 */ /* 0x000fea0003800000 */
[----:B------:R-:W-:Y:S01]  /*10a20*/  UMOV UR4, 0xffffffff ;  /* 0xffffffff00047882 */ /* 0x000fe20000000000 */
[----:B------:R-:W-:Y:S02]  /*10a30*/  VIADD R12, R4, 0xffffffff ;  /* 0xffffffff040c7836 */ /* 0x000fe40000000000 */
[----:B------:R-:W-:Y:S05]  /*10a40*/  BRA.DIV UR4, `(.L_x_5841) ;  /* 0x0000004204687947 */ /* 0x000fea000b800000 */
[----:B------:R3:W4:Y:S02]  /*10a50*/  SHFL.IDX PT, R14, R6, R12, 0x1f ;  /* 0x00001f0c060e7589 */ /* 0x00072400000e0000 */
.L_x_5840:
        /* <DEDUP_REMOVED lines=66> */
.L_x_5834:
[----:B------:R-:W-:Y:S01]  /*10e80*/  UMOV UR4, URZ ;  /* 0x0000003f00047c82 */ /* 0x000fe20008000000 */
[----:B------:R-:W-:Y:S01]  /*10e90*/  UMOV UR5, URZ ;  /* 0x0000003f00057c82 */ /* 0x000fe20008000000 */
[----:B------:R-:W-:Y:S01]  /*10ea0*/  ULDC UR6, c[0x0][0xc3c] ;  /* 0x00030f0000067ab9 */ /* 0x000fe20000000800 */
[----:B------:R-:W-:Y:S01]  /*10eb0*/  IMAD.MOV.U32 R16, RZ, RZ, R0 ;  /* 0x000000ffff107224 */ /* 0x000fe200078e0000 */
[----:B------:R-:W-:Y:S01]  /*10ec0*/  MOV R18, UR5 ;  /* 0x0000000500127c02 */ /* 0x000fe20008000f00 */
[----:B------:R-:W-:Y:S02]  /*10ed0*/  IMAD.U32 R17, RZ, RZ, UR4 ;  /* 0x00000004ff117e24 */ /* 0x000fe4000f8e00ff */
[----:B------:R-:W-:-:S07]  /*10ee0*/  IMAD.U32 R19, RZ, RZ, UR6 ;  /* 0x00000006ff137e24 */ /* 0x000fce000f8e00ff */
.L_x_5842:
        /* <DEDUP_REMOVED lines=10> */
.L_x_5831:
[----:B------:R-:W-:Y:S02]  /*10f90*/  ULDC UR4, c[0x0][0xc3c] ;  /* 0x00030f0000047ab9 */ /* 0x000fe40000000800 */
[----:B-1----:R-:W-:-:S13]  /*10fa0*/  ISETP.GE.AND P0, PT, R19, UR4, PT ;  /* 0x0000000413007c0c */ /* 0x002fda000bf06270 */
[----:B------:R-:W-:Y:S05]  /*10fb0*/  @!P0 BRA `(.L_x_5843) ;  /* 0xffffffb400d88947 */ /* 0x000fea000383ffff */
[----:B------:R-:W-:Y:S05]  /*10fc0*/  BSYNC B8 ;  /* 0x0000000000087941 */ /* 0x000fea0003800000 */
.L_x_5780:
        /* <DEDUP_REMOVED lines=12> */
.L_x_5963:
[----:B------:R-:W-:Y:S05]  /*11090*/  BSYNC B0 ;  /* 0x0000000000007941 */ /* 0x000fea0003800000 */
.L_x_5844:
[----:B------:R-:W-:-:S03]  /*110a0*/  UMOV UR4, 0xffffffff ;  /* 0xffffffff00047882 */ /* 0x000fc60000000000 */
[----:B------:R-:W-:Y:S05]  /*110b0*/  BRA.DIV UR4, `(.L_x_5846) ;  /* 0x0000003e04047947 */ /* 0x000fea000b800000 */
[----:B-1----:R-:W1:Y:S02]  /*110c0*/  S2R R0, SR_TID.X ;  /* 0x0000000000007919 */ /* 0x002e640000002100 */
[----:B-1----:R-:W-:-:S04]  /*110d0*/  SHF.R.U32.HI R0, RZ, 0x5, R0 ;  /* 0x00000005ff007819 */ /* 0x002fc80000011600 */
[----:B------:R-:W-:-:S05]  /*110e0*/  LOP3.LUT R0, R0, 0x3, RZ, 0xc0, !PT ;  /* 0x0000000300007812 */ /* 0x000fca00078ec0ff */
[----:B------:R1:W3:Y:S02]  /*110f0*/  SHFL.IDX PT, R14, R0, RZ, 0x1f ;  /* 0x00001fff000e7589 */ /* 0x0002e400000e0000 */
.L_x_5966:
[----:B---3--:R-:W-:Y:S01]  /*11100*/  ISETP.NE.AND P0, PT, R14, RZ, PT ;  /* 0x000000ff0e00720c */ /* 0x008fe20003f05270 */
[----:B------:R-:W-:-:S12]  /*11110*/  BSSY B0, `(.L_x_5847) ;  /* 0x0000026000007945 */ /* 0x000fd80003800000 */
[----:B------:R-:W-:Y:S05]  /*11120*/  @P0 BRA `(.L_x_5848) ;  /* 0x0000000000900947 */ /* 0x000fea0003800000 */
[----:B------:R-:W-:-:S03]  /*11130*/  UMOV UR4, 0xffffffff ;  /* 0xffffffff00047882 */ /* 0x000fc60000000000 */
[----:B------:R-:W-:Y:S05]  /*11140*/  BRA.DIV UR4, `(.L_x_5849) ;  /* 0x0000003e04147947 */ /* 0x000fea000b800000 */
[----:B------:R-:W-:-:S13]  /*11150*/  ELECT P6, URZ, PT ;  /* 0x00000000003f782f */ /* 0x000fda00038c0000 */
.L_x_5969:
        /* <DEDUP_REMOVED lines=8> */
.L_x_5850:
[C---:B------:R-:W-:Y:S01]  /*111e0*/  IMAD R5, R27.reuse, 0x8, R4 ;  /* 0x000000081b057824 */ /* 0x040fe200078e0204 */
[----:B------:R-:W-:Y:S01]  /*111f0*/  SHF.L.U32 R0, R28, 0x1f, RZ ;  /* 0x0000001f1c007819 */ /* 0x000fe200000006ff */
[----:B------:R-:W-:-:S03]  /*11200*/  VIADD R27, R27, 0x1 ;  /* 0x000000011b1b7836 */ /* 0x000fc60000000000 */
[----:B------:R-:W1:Y:S02]  /*11210*/  SYNCS.PHASECHK.TRANS64.TRYWAIT P1, [R5+URZ+0x30840], R0 ;  /* 0x03084000050075a7 */ /* 0x000e64000802017f */
[----:B------:R-:W-:-:S04]  /*11220*/  ISETP.NE.AND P2, PT, R27, 0x2, PT ;  /* 0x000000021b00780c */ /* 0x000fc80003f45270 */
[----:B------:R-:W-:Y:S01]  /*11230*/  SEL R3, RZ, 0x1, P2 ;  /* 0x00000001ff037807 */ /* 0x000fe20001000000 */
[----:B-1----:R-:W-:Y:S08]  /*11240*/  @!P1 BRA `(.L_x_5851) ;  /* 0x0000003800f49947 */ /* 0x002ff00003800000 */
.L_x_5970:
[----:B------:R-:W-:Y:S02]  /*11250*/  SEL R27, R27, RZ, P2 ;  /* 0x000000ff1b1b7207 */ /* 0x000fe40001000000 */
[----:B------:R-:W-:Y:S01]  /*11260*/  LOP3.LUT R2, R28, R3, RZ, 0x3c, !PT ;  /* 0x000000031c027212 */ /* 0x000fe200078e3cff */
[----:B------:R-:W-:Y:S06]  /*11270*/  @!P0 BRA `(.L_x_5852) ;  /* 0x0000000000048947 */ /* 0x000fec0003800000 */
[----:B------:R-:W-:Y:S01]  /*11280*/  BPT.TRAP 0x1 ;  /* 0x000000040000795c */ /* 0x000fe20000300000 */
.L_x_5852:
[----:B------:R-:W-:Y:S01]  /*11290*/  IMAD R27, R27, 0x8, R4 ;  /* 0x000000081b1b7824 */ /* 0x000fe200078e0204 */
[----:B------:R-:W-:-:S04]  /*112a0*/  SHF.L.U32 R2, R2, 0x1f, RZ ;  /* 0x0000001f02027819 */ /* 0x000fc800000006ff */
[----:B------:R-:W3:Y:S02]  /*112b0*/  SYNCS.PHASECHK.TRANS64.TRYWAIT P1, [R27+URZ+0x30840], R2 ;  /* 0x030840021b0075a7 */ /* 0x000ee4000802017f */
[----:B---3--:R-:W-:Y:S05]  /*112c0*/  @!P1 BRA `(.L_x_5853) ;  /* 0x0000003800e89947 */ /* 0x008fea0003800000 */
.L_x_5971:
[----:B------:R-:W-:Y:S05]  /*112d0*/  @!P0 BRA `(.L_x_5854) ;  /* 0x0000000000048947 */ /* 0x000fea0003800000 */
[----:B------:R-:W-:Y:S01]  /*112e0*/  BPT.TRAP 0x1 ;  /* 0x000000040000795c */ /* 0x000fe20000300000 */
.L_x_5854:
[----:B------:R-:W4:Y:S02]  /*112f0*/  SYNCS.PHASECHK.TRANS64.TRYWAIT P1, [R5+URZ+0x30860], R0 ;  /* 0x03086000050075a7 */ /* 0x000f24000802017f */
[----:B----4-:R-:W-:Y:S05]  /*11300*/  @!P1 BRA `(.L_x_5855) ;  /* 0x0000003800ec9947 */ /* 0x010fea0003800000 */
.L_x_5972:
[----:B------:R-:W-:Y:S05]  /*11310*/  @!P0 BRA `(.L_x_5856) ;  /* 0x0000000000048947 */ /* 0x000fea0003800000 */
[----:B------:R-:W-:Y:S01]  /*11320*/  BPT.TRAP 0x1 ;  /* 0x000000040000795c */ /* 0x000fe20000300000 */
.L_x_5856:
[----:B------:R0:W0:Y:S02]  /*11330*/  SYNCS.PHASECHK.TRANS64.TRYWAIT P0, [R27+URZ+0x30860], R2 ;  /* 0x030860021b0075a7 */ /* 0x000024000800017f */
[----:B0-----:R-:W-:Y:S05]  /*11340*/  @!P0 NANOSLEEP.SYNCS 0x989680 ;  /* 0x009896800000895d */ /* 0x001fea0003900000 */
[----:B------:R-:W0:Y:S02]  /*11350*/  @!P0 SYNCS.PHASECHK.TRANS64 P0, [R27+URZ+0x30860], R2 ;  /* 0x030860021b0085a7 */ /* 0x000e24000800007f */
[----:B0-----:R-:W-:Y:S05]  /*11360*/  @!P0 BRA `(.L_x_5856) ;  /* 0xfffffffc00f08947 */ /* 0x001fea000383ffff */
.L_x_5848:
[----:B------:R-:W-:Y:S05]  /*11370*/  BSYNC B0 ;  /* 0x0000000000007941 */ /* 0x000fea0003800000 */
.L_x_5847:
[----:B------:R-:W-:Y:S05]  /*11380*/  EXIT ;  /* 0x000000000000794d */ /* 0x000fea0003800000 */
.L_x_5716:
[----:B0-----:R-:W-:-:S04]  /*11390*/  IMAD.U32 R3, RZ, RZ, UR40 ;  /* 0x00000028ff037e24 */ /* 0x001fc8000f8e00ff */
[----:B------:R0:W1:Y:S03]  /*113a0*/  SYNCS.PHASECHK.TRANS64.TRYWAIT P1, [R3+URZ+0x30800], R0 ;  /* 0x03080000030075a7 */ /* 0x000066000802017f */
[----:B-1----:R-:W-:Y:S05]  /*113b0*/  @!P1 NANOSLEEP.SYNCS 0x989680 ;  /* 0x009896800000995d */ /* 0x002fea0003900000 */
[----:B------:R-:W1:Y:S02]  /*113c0*/  @!P1 SYNCS.PHASECHK.TRANS64 P1, [R3+URZ+0x30800], R0 ;  /* 0x03080000030095a7 */ /* 0x000e64000802007f */
[----:B-1----:R-:W-:Y:S05]  /*113d0*/  @!P1 BRA `(.L_x_5716) ;  /* 0xfffffffc00ec9947 */ /* 0x002fea000383ffff */
[----:B------:R-:W-:Y:S05]  /*113e0*/  BRA `(.L_x_5857) ;  /* 0xffffff04007c7947 */ /* 0x000fea000383ffff */
.L_x_5720:
[----:B-1----:R1:W2:Y:S02]  /*113f0*/  SYNCS.PHASECHK.TRANS64.TRYWAIT P1, [R0+URZ+0x30830], R3 ;  /* 0x03083003000075a7 */ /* 0x0022a4000802017f */
[----:B--2---:R-:W-:Y:S05]  /*11400*/  @!P1 NANOSLEEP.SYNCS 0x989680 ;  /* 0x009896800000995d */ /* 0x004fea0003900000 */
[----:B------:R-:W2:Y:S02]  /*11410*/  @!P1 SYNCS.PHASECHK.TRANS64 P1, [R0+URZ+0x30830], R3 ;  /* 0x03083003000095a7 */ /* 0x000ea4000802007f */
[----:B--2---:R-:W-:Y:S05]  /*11420*/  @!P1 BRA `(.L_x_5720) ;  /* 0xfffffffc00f09947 */ /* 0x004fea000383ffff */
[----:B------:R-:W-:Y:S05]  /*11430*/  BRA `(.L_x_5719) ;  /* 0xffffff0400987947 */ /* 0x000fea000383ffff */
.L_x_5726:
[----:B-1----:R-:W-:-:S04]  /*11440*/  IMAD.U32 R4, RZ, RZ, UR7 ;  /* 0x00000007ff047e24 */ /* 0x002fc8000f8e00ff */
[----:B------:R1:W2:Y:S03]  /*11450*/  SYNCS.PHASECHK.TRANS64.TRYWAIT P1, [R4+URZ+0x30830], R3 ;  /* 0x03083003040075a7 */ /* 0x0002a6000802017f */
[----:B--2---:R-:W-:Y:S05]  /*11460*/  @!P1 NANOSLEEP.SYNCS 0x989680 ;  /* 0x009896800000995d */ /* 0x004fea0003900000 */
[----:B------:R-:W2:Y:S02]  /*11470*/  @!P1 SYNCS.PHASECHK.TRANS64 P1, [R4+URZ+0x30830], R3 ;  /* 0x03083003040095a7 */ /* 0x000ea4000802007f */
[----:B--2---:R-:W-:Y:S05]  /*11480*/  @!P1 BRA `(.L_x_5726) ;  /* 0xfffffffc00ec9947 */ /* 0x004fea000383ffff */
[----:B------:R-:W-:Y:S05]  /*11490*/  BRA `(.L_x_5725) ;  /* 0xffffff2400ec7947 */ /* 0x000fea000383ffff */
.L_x_5730:
[----:B01----:R-:W-:-:S04]  /*114a0*/  MOV R3, UR10 ;  /* 0x0000000a00037c02 */ /* 0x003fc80008000f00 */
[----:B------:R0:W1:Y:S03]  /*114b0*/  SYNCS.PHASECHK.TRANS64.TRYWAIT P1, [R3+URZ+0x30850], R0 ;  /* 0x03085000030075a7 */ /* 0x000066000802017f */
[----:B-1----:R-:W-:Y:S05]  /*114c0*/  @!P1 NANOSLEEP.SYNCS 0x989680 ;  /* 0x009896800000995d */ /* 0x002fea0003900000 */
[----:B------:R-:W1:Y:S02]  /*114d0*/  @!P1 SYNCS.PHASECHK.TRANS64 P1, [R3+URZ+0x30850], R0 ;  /* 0x03085000030095a7 */ /* 0x000e64000802007f */
[----:B-1----:R-:W-:Y:S05]  /*114e0*/  @!P1 BRA `(.L_x_5730) ;  /* 0xfffffffc00ec9947 */ /* 0x002fea000383ffff */
[----:B------:R-:W-:Y:S05]  /*114f0*/  BRA `(.L_x_5729) ;  /* 0xffffff3000b47947 */ /* 0x000fea000383ffff */
.L_x_5738:
[----:B-1----:R-:W-:-:S04]  /*11500*/  IMAD.U32 R4, RZ, RZ, UR7 ;  /* 0x00000007ff047e24 */ /* 0x002fc8000f8e00ff */
[----:B------:R1:W2:Y:S03]  /*11510*/  SYNCS.PHASECHK.TRANS64.TRYWAIT P1, [R4+URZ+0x30830], R3 ;  /* 0x03083003040075a7 */ /* 0x0002a6000802017f */
[----:B--2---:R-:W-:Y:S05]  /*11520*/  @!P1 NANOSLEEP.SYNCS 0x989680 ;  /* 0x009896800000995d */ /* 0x004fea0003900000 */
[----:B------:R-:W2:Y:S02]  /*11530*/  @!P1 SYNCS.PHASECHK.TRANS64 P1, [R4+URZ+0x30830], R3 ;  /* 0x03083003040095a7 */ /* 0x000ea4000802007f */
[----:B--2---:R-:W-:Y:S05]  /*11540*/  @!P1 BRA `(.L_x_5738) ;  /* 0xfffffffc00ec9947 */ /* 0x004fea000383ffff */
[----:B------:R-:W-:Y:S05]  /*11550*/  BRA `(.L_x_5737) ;  /* 0xffffff4c00587947 */ /* 0x000fea000383ffff */
.L_x_5742:
[----:B01----:R-:W-:-:S04]  /*11560*/  IMAD.U32 R3, RZ, RZ, UR14 ;  /* 0x0000000eff037e24 */ /* 0x003fc8000f8e00ff */
[----:B------:R0:W1:Y:S03]  /*11570*/  SYNCS.PHASECHK.TRANS64.TRYWAIT P1, [R3+URZ+0x30850], R0 ;  /* 0x03085000030075a7 */ /* 0x000066000802017f */
[----:B-1----:R-:W-:Y:S05]  /*11580*/  @!P1 NANOSLEEP.SYNCS 0x989680 ;  /* 0x009896800000995d */ /* 0x002fea0003900000 */
[----:B------:R-:W1:Y:S02]  /*11590*/  @!P1 SYNCS.PHASECHK.TRANS64 P1, [R3+URZ+0x30850], R0 ;  /* 0x03085000030095a7 */ /* 0x000e64000802007f */
[----:B-1----:R-:W-:Y:S05]  /*115a0*/  @!P1 BRA `(.L_x_5742) ;  /* 0xfffffffc00ec9947 */ /* 0x002fea000383ffff */
[----:B------:R-:W-:Y:S05]  /*115b0*/  BRA `(.L_x_5741) ;  /* 0xffffff5800207947 */ /* 0x000fea000383ffff */
.L_x_5749:
[----:B-1----:R-:W-:-:S04]  /*115c0*/  IMAD.U32 R7, RZ, RZ, UR5 ;  /* 0x00000005ff077e24 */ /* 0x002fc8000f8e00ff */
[----:B------:R1:W2:Y:S03]  /*115d0*/  SYNCS.PHASECHK.TRANS64.TRYWAIT P1, [R7+URZ+0x30850], R0 ;  /* 0x03085000070075a7 */ /* 0x0002a6000802017f */
[----:B--2---:R-:W-:Y:S05]  /*115e0*/  @!P1 NANOSLEEP.SYNCS 0x989680 ;  /* 0x009896800000995d */ /* 0x004fea0003900000 */
[----:B------:R-:W2:Y:S02]  /*115f0*/  @!P1 SYNCS.PHASECHK.TRANS64 P1, [R7+URZ+0x30850], R0 ;  /* 0x03085000070095a7 */ /* 0x000ea4000802007f */
[----:B--2---:R-:W-:Y:S05]  /*11600*/  @!P1 BRA `(.L_x_5749) ;  /* 0xfffffffc00ec9947 */ /* 0x004fea000383ffff */
[----:B------:R-:W-:Y:S05]  /*11610*/  BRA `(.L_x_5748) ;  /* 0xffffff7000387947 */ /* 0x000fea000383ffff */
.L_x_5792:
[----:B------:R-:W-:Y:S01]  /*11620*/  SHF.R.U32.HI R8, RZ, 0x5, R21 ;  /* 0x00000005ff087819 */ /* 0x000fe20000011615 */
[----:B------:R-:W-:Y:S01]  /*11630*/  BSSY B0, `(.L_x_5858) ;  /* 0x0000009000007945 */ /* 0x000fe20003800000 */
[----:B------:R-:W-:Y:S02]  /*11640*/  IMAD.MOV.U32 R12, RZ, RZ, RZ ;  /* 0x000000ffff0c7224 */ /* 0x000fe400078e00ff */
[----:B------:R-:W-:Y:S01]  /*11650*/  LOP3.LUT R8, R8, 0x3, RZ, 0xc0, !PT ;  /* 0x0000000308087812 */ /* 0x000fe200078ec0ff */
[----:B------:R-:W-:Y:S02]  /*11660*/  IMAD.MOV.U32 R11, RZ, RZ, 0x1f ;  /* 0x0000001fff0b7424 */ /* 0x000fe400078e00ff */
[----:B------:R-:W-:Y:S02]  /*11670*/  IMAD.MOV.U32 R15, RZ, RZ, -0x1 ;  /* 0xffffffffff0f7424 */ /* 0x000fe400078e00ff */
[----:B------:R-:W-:-:S07]  /*11680*/  IMAD.MOV.U32 R13, RZ, RZ, R8 ;  /* 0x000000ffff0d7224 */ /* 0x000fce00078e0008 */
[----:B-----5:R-:W-:Y:S05]  /*11690*/  WARPSYNC.COLLECTIVE R15, `(.L_x_5859) ;  /* 0x000000000f087348 */ /* 0x020fea0003c00000 */
[----:B------:R0:W1:Y:S02]  /*116a0*/  SHFL.IDX P6, R14, R13, R12, R11 ;  /* 0x0000000c0d0e7389 */ /* 0x00006400000c000b */
[----:B01---5:R-:W-:Y:S01]  /*116b0*/  ENDCOLLECTIVE ;  /* 0x000000000000791b */ /* 0x023fe20003800000 */
.L_x_5859:
[----:B------:R-:W-:Y:S05]  /*116c0*/  BSYNC B0 ;  /* 0x0000000000007941 */ /* 0x000fea0003800000 */
.L_x_5858:
[----:B------:R-:W-:Y:S05]  /*116d0*/  BRA `(.L_x_5860) ;  /* 0xffffffbc00907947 */ /* 0x000fea000383ffff */
.L_x_5795:
[----:B0-----:R0:W1:Y:S02]  /*116e0*/  SYNCS.PHASECHK.TRANS64.TRYWAIT P0, [R7+URZ+0x30840], R2 ;  /* 0x03084002070075a7 */ /* 0x001064000800017f */
[----:B-1----:R-:W-:Y:S05]  /*116f0*/  @!P0 NANOSLEEP.SYNCS 0x989680 ;  /* 0x009896800000895d */ /* 0x002fea0003900000 */
[----:B------:R-:W1:Y:S02]  /*11700*/  @!P0 SYNCS.PHASECHK.TRANS64 P0, [R7+URZ+0x30840], R2 ;  /* 0x03084002070085a7 */ /* 0x000e64000800007f */
[----:B-1----:R-:W-:Y:S05]  /*11710*/  @!P0 BRA `(.L_x_5795) ;  /* 0xfffffffc00f08947 */ /* 0x002fea000383ffff */
[----:B------:R-:W-:Y:S05]  /*11720*/  BRA `(.L_x_5861) ;  /* 0xffffffc000047947 */ /* 0x000fea000383ffff */
.L_x_5796:
        /* <DEDUP_REMOVED lines=8> */
.L_x_5863:
[----:B------:R-:W-:Y:S05]  /*117b0*/  BSYNC B0 ;  /* 0x0000000000007941 */ /* 0x000fea0003800000 */
.L_x_5862:
        /* <DEDUP_REMOVED lines=9> */
.L_x_5864:
[----:B------:R-:W-:Y:S01]  /*11850*/  MOV R13, R0 ;  /* 0x00000000000d7202 */ /* 0x000fe20000000f00 */
[----:B------:R-:W-:Y:S02]  /*11860*/  IMAD.MOV.U32 R12, RZ, RZ, 0x1 ;  /* 0x00000001ff0c7424 */ /* 0x000fe400078e00ff */
[----:B------:R-:W-:-:S07]  /*11870*/  IMAD.MOV.U32 R3, RZ, RZ, R14 ;  /* 0x000000ffff037224 */ /* 0x000fce00078e000e */
[----:B------:R-:W-:Y:S05]  /*11880*/  WARPSYNC.COLLECTIVE R15, `(.L_x_5865) ;  /* 0x000000000f087348 */ /* 0x000fea0003c00000 */
[----:B------:R0:W1:Y:S02]  /*11890*/  SHFL.IDX P6, R14, R13, R12, R11 ;  /* 0x0000000c0d0e7389 */ /* 0x00006400000c000b */
[----:B01----:R-:W-:Y:S01]  /*118a0*/  ENDCOLLECTIVE ;  /* 0x000000000000791b */ /* 0x003fe20003800000 */
.L_x_5865:
        /* <DEDUP_REMOVED lines=17> */
.L_x_5866:
[----:B------:R-:W-:Y:S02]  /*119c0*/  @P1 IMAD R8, R5, 0x2, R22 ;  /* 0x0000000205081824 */ /* 0x000fe400078e0216 */
[----:B------:R-:W-:Y:S02]  /*119d0*/  IMAD.MOV.U32 R13, RZ, RZ, R0 ;  /* 0x000000ffff0d7224 */ /* 0x000fe400078e0000 */
[----:B------:R-:W-:Y:S02]  /*119e0*/  IMAD.MOV.U32 R12, RZ, RZ, 0x2 ;  /* 0x00000002ff0c7424 */ /* 0x000fe400078e00ff */
[----:B------:R-:W-:-:S07]  /*119f0*/  IMAD.MOV.U32 R3, RZ, RZ, R14 ;  /* 0x000000ffff037224 */ /* 0x000fce00078e000e */
[----:B------:R-:W-:Y:S05]  /*11a00*/  WARPSYNC.COLLECTIVE R15, `(.L_x_5867) ;  /* 0x000000000f087348 */ /* 0x000fea0003c00000 */
[----:B------:R0:W1:Y:S02]  /*11a10*/  SHFL.IDX P6, R14, R13, R12, R11 ;  /* 0x0000000c0d0e7389 */ /* 0x00006400000c000b */
[----:B01----:R-:W-:Y:S01]  /*11a20*/  ENDCOLLECTIVE ;  /* 0x000000000000791b */ /* 0x003fe20003800000 */
.L_x_5867:
        /* <DEDUP_REMOVED lines=17> */
.L_x_5868:
[----:B------:R-:W-:Y:S02]  /*11b40*/  @P1 IMAD R8, R5, 0x2, R22 ;  /* 0x0000000205081824 */ /* 0x000fe400078e0216 */
[----:B------:R-:W-:Y:S02]  /*11b50*/  IMAD.MOV.U32 R13, RZ, RZ, R0 ;  /* 0x000000ffff0d7224 */ /* 0x000fe400078e0000 */
[----:B------:R-:W-:Y:S02]  /*11b60*/  IMAD.MOV.U32 R12, RZ, RZ, 0x3 ;  /* 0x00000003ff0c7424 */ /* 0x000fe400078e00ff */
[----:B------:R-:W-:-:S07]  /*11b70*/  IMAD.MOV.U32 R3, RZ, RZ, R14 ;  /* 0x000000ffff037224 */ /* 0x000fce00078e000e */
[----:B------:R-:W-:Y:S05]  /*11b80*/  WARPSYNC.COLLECTIVE R15, `(.L_x_5869) ;  /* 0x000000000f087348 */ /* 0x000fea0003c00000 */
[----:B------:R0:W1:Y:S02]  /*11b90*/  SHFL.IDX P6, R14, R13, R12, R11 ;  /* 0x0000000c0d0e7389 */ /* 0x00006400000c000b */
[----:B01----:R-:W-:Y:S01]  /*11ba0*/  ENDCOLLECTIVE ;  /* 0x000000000000791b */ /* 0x003fe20003800000 */
.L_x_5869:
        /* <DEDUP_REMOVED lines=17> */
.L_x_5870:
[----:B------:R-:W-:Y:S01]  /*11cc0*/  @P1 LEA R8, R5, R22, 0x1 ;  /* 0x0000001605081211 */ /* 0x000fe200078e08ff */
[----:B------:R-:W-:Y:S02]  /*11cd0*/  IMAD.MOV.U32 R13, RZ, RZ, R0 ;  /* 0x000000ffff0d7224 */ /* 0x000fe400078e0000 */
[----:B------:R-:W-:Y:S02]  /*11ce0*/  IMAD.MOV.U32 R12, RZ, RZ, 0x4 ;  /* 0x00000004ff0c7424 */ /* 0x000fe400078e00ff */
[----:B------:R-:W-:-:S07]  /*11cf0*/  IMAD.MOV.U32 R3, RZ, RZ, R14 ;  /* 0x000000ffff037224 */ /* 0x000fce00078e000e */
[----:B------:R-:W-:Y:S05]  /*11d00*/  WARPSYNC.COLLECTIVE R15, `(.L_x_5871) ;  /* 0x000000000f087348 */ /* 0x000fea0003c00000 */
[----:B------:R0:W1:Y:S02]  /*11d10*/  SHFL.IDX P6, R14, R13, R12, R11 ;  /* 0x0000000c0d0e7389 */ /* 0x00006400000c000b */
[----:B01----:R-:W-:Y:S01]  /*11d20*/  ENDCOLLECTIVE ;  /* 0x000000000000791b */ /* 0x003fe20003800000 */
.L_x_5871:
        /* <DEDUP_REMOVED lines=17> */
.L_x_5872:
[----:B------:R-:W-:Y:S02]  /*11e40*/  @P1 IMAD R8, R5, 0x2, R22 ;  /* 0x0000000205081824 */ /* 0x000fe400078e0216 */
[----:B------:R-:W-:Y:S02]  /*11e50*/  IMAD.MOV.U32 R13, RZ, RZ, R0 ;  /* 0x000000ffff0d7224 */ /* 0x000fe400078e0000 */
[----:B------:R-:W-:Y:S02]  /*11e60*/  IMAD.MOV.U32 R12, RZ, RZ, 0x5 ;  /* 0x00000005ff0c7424 */ /* 0x000fe400078e00ff */
[----:B------:R-:W-:-:S07]  /*11e70*/  IMAD.MOV.U32 R3, RZ, RZ, R14 ;  /* 0x000000ffff037224 */ /* 0x000fce00078e000e */
[----:B------:R-:W-:Y:S05]  /*11e80*/  WARPSYNC.COLLECTIVE R15, `(.L_x_5873) ;  /* 0x000000000f087348 */ /* 0x000fea0003c00000 */
[----:B------:R0:W1:Y:S02]  /*11e90*/  SHFL.IDX P6, R14, R13, R12, R11 ;  /* 0x0000000c0d0e7389 */ /* 0x00006400000c000b */
[----:B01----:R-:W-:Y:S01]  /*11ea0*/  ENDCOLLECTIVE ;  /* 0x000000000000791b */ /* 0x003fe20003800000 */
.L_x_5873:
        /* <DEDUP_REMOVED lines=10> */
.L_x_5874:
        /* <DEDUP_REMOVED lines=8> */
.L_x_5801:
        /* <DEDUP_REMOVED lines=9> */
.L_x_5876:
[C---:B------:R-:W-:Y:S01]  /*12060*/  VIADD R6, R17.reuse, 0x10 ;  /* 0x0000001011067836 */ /* 0x040fe20000000000 */
[----:B------:R-:W-:Y:S01]  /*12070*/  ISETP.GE.AND P1, PT, R17, R5, PT ;  /* 0x000000051100720c */ /* 0x000fe20003f26270 */
[----:B------:R-:W-:Y:S02]  /*12080*/  IMAD.MOV.U32 R13, RZ, RZ, R0 ;  /* 0x000000ffff0d7224 */ /* 0x000fe400078e0000 */
[----:B------:R-:W-:-:S10]  /*12090*/  IMAD.MOV.U32 R2, RZ, RZ, R14 ;  /* 0x000000ffff027224 */ /* 0x000fd400078e000e */
[----:B------:R-:W-:Y:S05]  /*120a0*/  WARPSYNC.COLLECTIVE R15, `(.L_x_5877) ;  /* 0x000000000f087348 */ /* 0x000fea0003c00000 */
[----:B------:R0:W1:Y:S02]  /*120b0*/  SHFL.IDX P6, R14, R13, R12, R11 ;  /* 0x0000000c0d0e7389 */ /* 0x00006400000c000b */
[----:B01----:R-:W-:Y:S01]  /*120c0*/  ENDCOLLECTIVE ;  /* 0x000000000000791b */ /* 0x003fe20003800000 */
.L_x_5877:
        /* <DEDUP_REMOVED lines=8> */
.L_x_5878:
[----:B------:R-:W-:Y:S01]  /*12150*/  @!PT LDS RZ, [RZ] ;  /* 0x00000000fffff984 */ /* 0x000fe20000000800 */
[----:B------:R-:W-:Y:S01]  /*12160*/  @!PT LDS RZ, [RZ] ;  /* 0x00000000fffff984 */ /* 0x000fe20000000800 */
[----:B------:R-:W-:Y:S01]  /*12170*/  @!PT LDS RZ, [RZ] ;  /* 0x00000000fffff984 */ /* 0x000fe20000000800 */
[----:B------:R-:W-:Y:S04]  /*12180*/  @!P1 LDGSTS.E.BYPASS.LTC128B.128 [R37+0x12400], desc[UR36][R2.64], !P3 ;  /* 0x1240000002259fae */ /* 0x000fe8000d901d64 */
[----:B------:R-:W-:Y:S04]  /*12190*/  @!P1 LDGSTS.E.BYPASS.LTC128B.128 [R37+0x16400], desc[UR36][R2.64+0x80], !P2 ;  /* 0x1640008002259fae */ /* 0x000fe8000d101d64 */
[----:B------:R0:W-:Y:S01]  /*121a0*/  @!P1 LDGSTS.E.BYPASS.LTC128B.128 [R37+0x1a400], desc[UR36][R2.64+0x100], !P0 ;  /* 0x1a40010002259fae */ /* 0x0001e2000c101d64 */
[----:B------:R-:W-:Y:S01]  /*121b0*/  ISETP.GE.AND P1, PT, R6, R5, PT ;  /* 0x000000050600720c */ /* 0x000fe20003f26270 */
[----:B------:R-:W-:Y:S01]  /*121c0*/  IMAD.MOV.U32 R13, RZ, RZ, R0 ;  /* 0x000000ffff0d7224 */ /* 0x000fe200078e0000 */
[----:B------:R-:W-:Y:S01]  /*121d0*/  IADD3 R6, R17, 0x20, RZ ;  /* 0x0000002011067810 */ /* 0x000fe20007ffe0ff */
[----:B0-----:R-:W-:-:S10]  /*121e0*/  IMAD.MOV.U32 R2, RZ, RZ, R14 ;  /* 0x000000ffff027224 */ /* 0x001fd400078e000e */
[----:B------:R-:W-:Y:S05]  /*121f0*/  WARPSYNC.COLLECTIVE R15, `(.L_x_5879) ;  /* 0x000000000f087348 */ /* 0x000fea0003c00000 */
[----:B------:R0:W1:Y:S02]  /*12200*/  SHFL.IDX P6, R14, R13, R12, R11 ;  /* 0x0000000c0d0e7389 */ /* 0x00006400000c000b */
[----:B01----:R-:W-:Y:S01]  /*12210*/  ENDCOLLECTIVE ;  /* 0x000000000000791b */ /* 0x003fe20003800000 */
.L_x_5879:
        /* <DEDUP_REMOVED lines=8> */
.L_x_5880:
[----:B------:R-:W-:-:S05]  /*122a0*/  @!P1 IMAD.MOV.U32 R3, RZ, RZ, R7 ;  /* 0x000000ffff039224 */ /* 0x000fca00078e0007 */
        /* <DEDUP_REMOVED lines=13> */
.L_x_5881:
        /* <DEDUP_REMOVED lines=8> */
.L_x_5882:
        /* <DEDUP_REMOVED lines=14> */
.L_x_5883:
        /* <DEDUP_REMOVED lines=8> */
.L_x_5884:
[----:B------:R-:W-:-:S05]  /*12560*/  @!P1 IMAD.MOV.U32 R3, RZ, RZ, R7 ;  /* 0x000000ffff039224 */ /* 0x000fca00078e0007 */
        /* <DEDUP_REMOVED lines=8> */
[----:B------:R-:W-:Y:S02]  /*125f0*/  VIADD R6, R17, 0x50 ;  /* 0x0000005011067836 */ /* 0x000fe40000000000 */
[----:B0-----:R-:W-:-:S10]  /*12600*/  IMAD.MOV.U32 R2, RZ, RZ, R14 ;  /* 0x000000ffff027224 */ /* 0x001fd400078e000e */
[----:B------:R-:W-:Y:S05]  /*12610*/  WARPSYNC.COLLECTIVE R15, `(.L_x_5885) ;  /* 0x000000000f087348 */ /* 0x000fea0003c00000 */
[----:B------:R0:W1:Y:S02]  /*12620*/  SHFL.IDX P6, R14, R13, R12, R11 ;  /* 0x0000000c0d0e7389 */ /* 0x00006400000c000b */
[----:B01----:R-:W-:Y:S01]  /*12630*/  ENDCOLLECTIVE ;  /* 0x000000000000791b */ /* 0x003fe20003800000 */
.L_x_5885:
        /* <DEDUP_REMOVED lines=8> */
.L_x_5886:
        /* <DEDUP_REMOVED lines=14> */
.L_x_5887:
        /* <DEDUP_REMOVED lines=8> */
.L_x_5888:
        /* <DEDUP_REMOVED lines=13> */
.L_x_5889:
        /* <DEDUP_REMOVED lines=8> */
.L_x_5890:
        /* <DEDUP_REMOVED lines=12> */
.L_x_5891:
[----:B------:R-:W-:Y:S05]  /*12a30*/  BRA `(.L_x_5892) ;  /* 0xffffffbc00b87947 */ /* 0x000fea000383ffff */
.L_x_5806:
[----:B0-----:R0:W1:Y:S02]  /*12a40*/  SYNCS.PHASECHK.TRANS64.TRYWAIT P0, [R22+URZ+0x30820], R3 ;  /* 0x03082003160075a7 */ /* 0x001064000800017f */
[----:B-1----:R-:W-:Y:S05]  /*12a50*/  @!P0 NANOSLEEP.SYNCS 0x989680 ;  /* 0x009896800000895d */ /* 0x002fea0003900000 */
[----:B------:R-:W1:Y:S02]  /*12a60*/  @!P0 SYNCS.PHASECHK.TRANS64 P0, [R22+URZ+0x30820], R3 ;  /* 0x03082003160085a7 */ /* 0x000e64000800007f */
[----:B-1----:R-:W-:Y:S05]  /*12a70*/  @!P0 BRA `(.L_x_5806) ;  /* 0xfffffffc00f08947 */ /* 0x002fea000383ffff */
[----:B------:R-:W-:Y:S05]  /*12a80*/  BRA `(.L_x_5893) ;  /* 0xffffffc000287947 */ /* 0x000fea000383ffff */
.L_x_5811:
[----:B0-----:R0:W1:Y:S02]  /*12a90*/  SYNCS.PHASECHK.TRANS64.TRYWAIT P0, [R7+URZ+0x30840], R2 ;  /* 0x03084002070075a7 */ /* 0x001064000800017f */
[----:B-1----:R-:W-:Y:S05]  /*12aa0*/  @!P0 NANOSLEEP.SYNCS 0x989680 ;  /* 0x009896800000895d */ /* 0x002fea0003900000 */
[----:B------:R-:W1:Y:S02]  /*12ab0*/  @!P0 SYNCS.PHASECHK.TRANS64 P0, [R7+URZ+0x30840], R2 ;  /* 0x03084002070085a7 */ /* 0x000e64000800007f */
[----:B-1----:R-:W-:Y:S05]  /*12ac0*/  @!P0 BRA `(.L_x_5811) ;  /* 0xfffffffc00f08947 */ /* 0x002fea000383ffff */
[----:B------:R-:W-:Y:S05]  /*12ad0*/  BRA `(.L_x_5894) ;  /* 0xffffffc400087947 */ /* 0x000fea000383ffff */
.L_x_5812:
        /* <DEDUP_REMOVED lines=8> */
.L_x_5896:
[----:B------:R-:W-:Y:S05]  /*12b60*/  BSYNC B1 ;  /* 0x0000000000017941 */ /* 0x000fea0003800000 */
.L_x_5895:
[----:B------:R-:W-:Y:S01]  /*12b70*/  IMAD.MOV.U32 R13, RZ, RZ, R8 ;  /* 0x000000ffff0d7224 */ /* 0x000fe200078e0008 */
[----:B------:R-:W-:Y:S01]  /*12b80*/  MOV R12, RZ ;  /* 0x000000ff000c7202 */ /* 0x000fe20000000f00 */
[----:B------:R-:W-:Y:S01]  /*12b90*/  IMAD.MOV.U32 R11, RZ, RZ, 0x181f ;  /* 0x0000181fff0b7424 */ /* 0x000fe200078e00ff */
[----:B------:R-:W-:Y:S01]  /*12ba0*/  LOP3.LUT R23, R23, 0xfffffdff, RZ, 0xc0, !PT ;  /* 0xfffffdff17177812 */ /* 0x000fe200078ec0ff */
[----:B------:R-:W-:Y:S02]  /*12bb0*/  IMAD.MOV.U32 R15, RZ, RZ, -0x1 ;  /* 0xffffffffff0f7424 */ /* 0x000fe400078e00ff */
[----:B------:R-:W-:Y:S01]  /*12bc0*/  IMAD.MOV.U32 R3, RZ, RZ, R14 ;  /* 0x000000ffff037224 */ /* 0x000fe200078e000e */
[----:B------:R-:W-:Y:S01]  /*12bd0*/  @P1 LOP3.LUT R23, R23, 0x200, RZ, 0xfc, !PT ;  /* 0x0000020017171812 */ /* 0x000fe200078efcff */
[----:B------:R-:W-:-:S07]  /*12be0*/  IMAD.SHL.U32 R4, R32, 0x2, RZ ;  /* 0x0000000220047824 */ /* 0x000fce00078e00ff */
[----:B------:R-:W-:Y:S05]  /*12bf0*/  WARPSYNC.COLLECTIVE R15, `(.L_x_5897) ;  /* 0x000000000f087348 */ /* 0x000fea0003c00000 */
[----:B------:R0:W1:Y:S02]  /*12c00*/  SHFL.IDX P6, R14, R13, R12, R11 ;  /* 0x0000000c0d0e7389 */ /* 0x00006400000c000b */
[----:B01----:R-:W-:Y:S01]  /*12c10*/  ENDCOLLECTIVE ;  /* 0x000000000000791b */ /* 0x003fe20003800000 */
.L_x_5897:
[----:B------:R-:W-:Y:S01]  /*12c20*/  IMAD R5, R5, 0x2, R22 ;  /* 0x0000000205057824 */ /* 0x000fe200078e0216 */
[----:B------:R-:W-:Y:S01]  /*12c30*/  LOP3.LUT P1, RZ, R23, 0x4, RZ, 0xc0, !PT ;  /* 0x0000000417ff7812 */ /* 0x000fe2000782c0ff */
[----:B------:R-:W-:Y:S02]  /*12c40*/  IMAD.MOV.U32 R13, RZ, RZ, R6 ;  /* 0x000000ffff0d7224 */ /* 0x000fe400078e0006 */
[----:B------:R-:W-:Y:S02]  /*12c50*/  IMAD.MOV.U32 R12, RZ, RZ, 0x1 ;  /* 0x00000001ff0c7424 */ /* 0x000fe400078e00ff */
[----:B------:R-:W-:-:S08]  /*12c60*/  IMAD.MOV.U32 R2, RZ, RZ, R14 ;  /* 0x000000ffff027224 */ /* 0x000fd000078e000e */
[----:B------:R-:W-:Y:S05]  /*12c70*/  WARPSYNC.COLLECTIVE R15, `(.L_x_5898) ;  /* 0x000000000f087348 */ /* 0x000fea0003c00000 */
[----:B------:R0:W1:Y:S02]  /*12c80*/  SHFL.IDX P6, R14, R13, R12, R11 ;  /* 0x0000000c0d0e7389 */ /* 0x00006400000c000b */
[----:B01----:R-:W-:Y:S01]  /*12c90*/  ENDCOLLECTIVE ;  /* 0x000000000000791b */ /* 0x003fe20003800000 */
.L_x_5898:
[----:B------:R-:W-:-:S05]  /*12ca0*/  IADD3 R2, P0, R2, R4, RZ ;  /* 0x0000000402027210 */ /* 0x000fca0007f1e0ff */
[----:B------:R-:W-:-:S05]  /*12cb0*/  IMAD.X R3, RZ, RZ, R3, P0 ;  /* 0x000000ffff037224 */ /* 0x000fca00000e0603 */
[----:B------:R-:W-:Y:S01]  /*12cc0*/  @!PT LDS RZ, [RZ] ;  /* 0x00000000fffff984 */ /* 0x000fe20000000800 */
[----:B------:R-:W-:Y:S01]  /*12cd0*/  @!PT LDS RZ, [RZ] ;  /* 0x00000000fffff984 */ /* 0x000fe20000000800 */
[----:B------:R-:W-:Y:S01]  /*12ce0*/  @!PT LDS RZ, [RZ] ;  /* 0x00000000fffff984 */ /* 0x000fe20000000800 */
[----:B------:R-:W-:Y:S01]  /*12cf0*/  LDGSTS.E.BYPASS.LTC128B.128 [R5+0x1e400], desc[UR36][R2.64], !P1 ;  /* 0x1e40000002057fae */ /* 0x000fe2000c901d64 */
[----:B------:R-:W-:-:S03]  /*12d00*/  MOV R13, R8 ;  /* 0x00000008000d7202 */ /* 0x000fc60000000f00 */
[----:B------:R-:W-:Y:S04]  /*12d10*/  LDGSTS.E.BYPASS.LTC128B.128 [R5+0x21400], desc[UR36][R2.64+0x80], !P5 ;  /* 0x2140008002057fae */ /* 0x000fe8000e901d64 */
[----:B------:R0:W-:Y:S02]  /*12d20*/  LDGSTS.E.BYPASS.LTC128B.128 [R5+0x24400], desc[UR36][R2.64+0x100], !P4 ;  /* 0x2440010002057fae */ /* 0x0001e4000e101d64 */
[----:B0-----:R-:W-:-:S07]  /*12d30*/  IMAD.MOV.U32 R3, RZ, RZ, R14 ;  /* 0x000000ffff037224 */ /* 0x001fce00078e000e */
[----:B------:R-:W-:Y:S05]  /*12d40*/  WARPSYNC.COLLECTIVE R15, `(.L_x_5899) ;  /* 0x000000000f087348 */ /* 0x000fea0003c00000 */
[----:B------:R0:W1:Y:S02]  /*12d50*/  SHFL.IDX P6, R14, R13, R12, R11 ;  /* 0x0000000c0d0e7389 */ /* 0x00006400000c000b */
[----:B01----:R-:W-:Y:S01]  /*12d60*/  ENDCOLLECTIVE ;  /* 0x000000000000791b */ /* 0x003fe20003800000 */
.L_x_5899:
[----:B------:R-:W-:Y:S02]  /*12d70*/  IMAD.MOV.U32 R13, RZ, RZ, R6 ;  /* 0x000000ffff0d7224 */ /* 0x000fe400078e0006 */
[----:B------:R-:W-:Y:S02]  /*12d80*/  IMAD.MOV.U32 R12, RZ, RZ, 0x2 ;  /* 0x00000002ff0c7424 */ /* 0x000fe400078e00ff */
[----:B------:R-:W-:-:S07]  /*12d90*/  IMAD.MOV.U32 R2, RZ, RZ, R14 ;  /* 0x000000ffff027224 */ /* 0x000fce00078e000e */
[----:B------:R-:W-:Y:S05]  /*12da0*/  WARPSYNC.COLLECTIVE R15, `(.L_x_5900) ;  /* 0x000000000f087348 */ /* 0x000fea0003c00000 */
[----:B------:R0:W1:Y:S02]  /*12db0*/  SHFL.IDX P6, R14, R13, R12, R11 ;  /* 0x0000000c0d0e7389 */ /* 0x00006400000c000b */
[----:B01----:R-:W-:Y:S01]  /*12dc0*/  ENDCOLLECTIVE ;  /* 0x000000000000791b */ /* 0x003fe20003800000 */
.L_x_5900:
        /* <DEDUP_REMOVED lines=13> */
.L_x_5901:
[----:B------:R-:W-:Y:S01]  /*12ea0*/  IMAD.MOV.U32 R13, RZ, RZ, R6 ;  /* 0x000000ffff0d7224 */ /* 0x000fe200078e0006 */
[----:B------:R-:W-:Y:S01]  /*12eb0*/  MOV R12, 0x3 ;  /* 0x00000003000c7802 */ /* 0x000fe20000000f00 */
[----:B------:R-:W-:-:S07]  /*12ec0*/  IMAD.MOV.U32 R2, RZ, RZ, R14 ;  /* 0x000000ffff027224 */ /* 0x000fce00078e000e */
[----:B------:R-:W-:Y:S05]  /*12ed0*/  WARPSYNC.COLLECTIVE R15, `(.L_x_5902) ;  /* 0x000000000f087348 */ /* 0x000fea0003c00000 */
[----:B------:R0:W1:Y:S02]  /*12ee0*/  SHFL.IDX P6, R14, R13, R12, R11 ;  /* 0x0000000c0d0e7389 */ /* 0x00006400000c000b */
[----:B01----:R-:W-:Y:S01]  /*12ef0*/  ENDCOLLECTIVE ;  /* 0x000000000000791b */ /* 0x003fe20003800000 */
.L_x_5902:
        /* <DEDUP_REMOVED lines=13> */
.L_x_5903:
[----:B------:R-:W-:Y:S02]  /*12fd0*/  IMAD.MOV.U32 R13, RZ, RZ, R6 ;  /* 0x000000ffff0d7224 */ /* 0x000fe400078e0006 */
[----:B------:R-:W-:Y:S02]  /*12fe0*/  IMAD.MOV.U32 R12, RZ, RZ, 0x4 ;  /* 0x00000004ff0c7424 */ /* 0x000fe400078e00ff */
[----:B------:R-:W-:-:S07]  /*12ff0*/  IMAD.MOV.U32 R2, RZ, RZ, R14 ;  /* 0x000000ffff027224 */ /* 0x000fce00078e000e */
[----:B------:R-:W-:Y:S05]  /*13000*/  WARPSYNC.COLLECTIVE R15, `(.L_x_5904) ;  /* 0x000000000f087348 */ /* 0x000fea0003c00000 */
[----:B------:R0:W1:Y:S02]  /*13010*/  SHFL.IDX P6, R14, R13, R12, R11 ;  /* 0x0000000c0d0e7389 */ /* 0x00006400000c000b */
[----:B01----:R-:W-:Y:S01]  /*13020*/  ENDCOLLECTIVE ;  /* 0x000000000000791b */ /* 0x003fe20003800000 */
.L_x_5904:
        /* <DEDUP_REMOVED lines=13> */
.L_x_5905:
[----:B------:R-:W-:Y:S02]  /*13100*/  IMAD.MOV.U32 R13, RZ, RZ, R6 ;  /* 0x000000ffff0d7224 */ /* 0x000fe400078e0006 */
[----:B------:R-:W-:Y:S02]  /*13110*/  IMAD.MOV.U32 R12, RZ, RZ, 0x5 ;  /* 0x00000005ff0c7424 */ /* 0x000fe400078e00ff */
[----:B------:R-:W-:-:S07]  /*13120*/  IMAD.MOV.U32 R2, RZ, RZ, R14 ;  /* 0x000000ffff027224 */ /* 0x000fce00078e000e */
[----:B------:R-:W-:Y:S05]  /*13130*/  WARPSYNC.COLLECTIVE R15, `(.L_x_5906) ;  /* 0x000000000f087348 */ /* 0x000fea0003c00000 */
[----:B------:R0:W1:Y:S02]  /*13140*/  SHFL.IDX P6, R14, R13, R12, R11 ;  /* 0x0000000c0d0e7389 */ /* 0x00006400000c000b */
[----:B01----:R-:W-:Y:S01]  /*13150*/  ENDCOLLECTIVE ;  /* 0x000000000000791b */ /* 0x003fe20003800000 */
.L_x_5906:
        /* <DEDUP_REMOVED lines=14> */
.L_x_5907:
[----:B------:R-:W-:Y:S01]  /*13240*/  IMAD.MOV.U32 R2, RZ, RZ, R14 ;  /* 0x000000ffff027224 */ /* 0x000fe200078e000e */
[----:B------:R-:W-:Y:S06]  /*13250*/  BRA `(.L_x_5908) ;  /* 0xffffffc000307947 */ /* 0x000fec000383ffff */
.L_x_5817:
[----:B0-----:R0:W1:Y:S02]  /*13260*/  SYNCS.PHASECHK.TRANS64.TRYWAIT P0, [R6+URZ+0x30860], R2 ;  /* 0x03086002060075a7 */ /* 0x001064000800017f */
[----:B-1----:R-:W-:Y:S05]  /*13270*/  @!P0 NANOSLEEP.SYNCS 0x989680 ;  /* 0x009896800000895d */ /* 0x002fea0003900000 */
[----:B------:R-:W1:Y:S02]  /*13280*/  @!P0 SYNCS.PHASECHK.TRANS64 P0, [R6+URZ+0x30860], R2 ;  /* 0x03086002060085a7 */ /* 0x000e64000800007f */
[----:B-1----:R-:W-:Y:S05]  /*13290*/  @!P0 BRA `(.L_x_5817) ;  /* 0xfffffffc00f08947 */ /* 0x002fea000383ffff */
[----:B------:R-:W-:Y:S05]  /*132a0*/  BRA `(.L_x_5909) ;  /* 0xffffffc000987947 */ /* 0x000fea000383ffff */
.L_x_5818:
        /* <DEDUP_REMOVED lines=8> */
.L_x_5911:
[----:B------:R-:W-:Y:S05]  /*13330*/  BSYNC B1 ;  /* 0x0000000000017941 */ /* 0x000fea0003800000 */
.L_x_5910:
[----:B------:R-:W-:Y:S01]  /*13340*/  IMAD.MOV.U32 R13, RZ, RZ, R24 ;  /* 0x000000ffff0d7224 */ /* 0x000fe200078e0018 */
[----:B------:R-:W-:Y:S01]  /*13350*/  MOV R3, R14 ;  /* 0x0000000e00037202 */ /* 0x000fe20000000f00 */
[----:B------:R-:W-:Y:S02]  /*13360*/  IMAD.MOV.U32 R12, RZ, RZ, RZ ;  /* 0x000000ffff0c7224 */ /* 0x000fe400078e00ff */
[----:B------:R-:W-:Y:S02]  /*13370*/  IMAD.MOV.U32 R11, RZ, RZ, 0x181f ;  /* 0x0000181fff0b7424 */ /* 0x000fe400078e00ff */
[----:B------:R-:W-:Y:S02]  /*13380*/  IMAD.MOV.U32 R15, RZ, RZ, -0x1 ;  /* 0xffffffffff0f7424 */ /* 0x000fe400078e00ff */
[----:B------:R-:W-:-:S07]  /*13390*/  IMAD R5, R5, 0x2, R22 ;  /* 0x0000000205057824 */ /* 0x000fce00078e0216 */
[----:B------:R-:W-:Y:S05]  /*133a0*/  WARPSYNC.COLLECTIVE R15, `(.L_x_5912) ;  /* 0x000000000f087348 */ /* 0x000fea0003c00000 */
[----:B------:R0:W1:Y:S02]  /*133b0*/  SHFL.IDX P6, R14, R13, R12, R11 ;  /* 0x0000000c0d0e7389 */ /* 0x00006400000c000b */
[----:B01----:R-:W-:Y:S01]  /*133c0*/  ENDCOLLECTIVE ;  /* 0x000000000000791b */ /* 0x003fe20003800000 */
.L_x_5912:
[----:B------:R-:W-:Y:S02]  /*133d0*/  IMAD.MOV.U32 R13, RZ, RZ, R25 ;  /* 0x000000ffff0d7224 */ /* 0x000fe400078e0019 */
[----:B------:R-:W-:Y:S02]  /*133e0*/  IMAD.MOV.U32 R12, RZ, RZ, 0x1 ;  /* 0x00000001ff0c7424 */ /* 0x000fe400078e00ff */
[----:B------:R-:W-:-:S07]  /*133f0*/  IMAD.MOV.U32 R2, RZ, RZ, R14 ;  /* 0x000000ffff027224 */ /* 0x000fce00078e000e */
[----:B------:R-:W-:Y:S05]  /*13400*/  WARPSYNC.COLLECTIVE R15, `(.L_x_5913) ;  /* 0x000000000f087348 */ /* 0x000fea0003c00000 */
[----:B------:R0:W1:Y:S02]  /*13410*/  SHFL.IDX P6, R14, R13, R12, R11 ;  /* 0x0000000c0d0e7389 */ /* 0x00006400000c000b */
[----:B01----:R-:W-:Y:S01]  /*13420*/  ENDCOLLECTIVE ;  /* 0x000000000000791b */ /* 0x003fe20003800000 */
.L_x_5913:
        /* <DEDUP_REMOVED lines=16> */
.L_x_5914:
[----:B------:R-:W-:Y:S02]  /*13530*/  IMAD.MOV.U32 R13, RZ, RZ, R25 ;  /* 0x000000ffff0d7224 */ /* 0x000fe400078e0019 */
[----:B------:R-:W-:Y:S02]  /*13540*/  IMAD.MOV.U32 R12, RZ, RZ, 0x2 ;  /* 0x00000002ff0c7424 */ /* 0x000fe400078e00ff */
[----:B------:R-:W-:-:S07]  /*13550*/  IMAD.MOV.U32 R2, RZ, RZ, R14 ;  /* 0x000000ffff027224 */ /* 0x000fce00078e000e */
[----:B------:R-:W-:Y:S05]  /*13560*/  WARPSYNC.COLLECTIVE R15, `(.L_x_5915) ;  /* 0x000000000f087348 */ /* 0x000fea0003c00000 */
[----:B------:R0:W1:Y:S02]  /*13570*/  SHFL.IDX P6, R14, R13, R12, R11 ;  /* 0x0000000c0d0e7389 */ /* 0x00006400000c000b */
[----:B01----:R-:W-:Y:S01]  /*13580*/  ENDCOLLECTIVE ;  /* 0x000000000000791b */ /* 0x003fe20003800000 */
.L_x_5915:
        /* <DEDUP_REMOVED lines=16> */
.L_x_5916:
[----:B------:R-:W-:Y:S01]  /*13690*/  MOV R13, R25 ;  /* 0x00000019000d7202 */ /* 0x000fe20000000f00 */
[----:B------:R-:W-:Y:S02]  /*136a0*/  IMAD.MOV.U32 R12, RZ, RZ, 0x3 ;  /* 0x00000003ff0c7424 */ /* 0x000fe400078e00ff */
[----:B------:R-:W-:-:S07]  /*136b0*/  IMAD.MOV.U32 R2, RZ, RZ, R14 ;  /* 0x000000ffff027224 */ /* 0x000fce00078e000e */
[----:B------:R-:W-:Y:S05]  /*136c0*/  WARPSYNC.COLLECTIVE R15, `(.L_x_5917) ;  /* 0x000000000f087348 */ /* 0x000fea0003c00000 */
[----:B------:R0:W1:Y:S02]  /*136d0*/  SHFL.IDX P6, R14, R13, R12, R11 ;  /* 0x0000000c0d0e7389 */ /* 0x00006400000c000b */
[----:B01----:R-:W-:Y:S01]  /*136e0*/  ENDCOLLECTIVE ;  /* 0x000000000000791b */ /* 0x003fe20003800000 */
.L_x_5917:
        /* <DEDUP_REMOVED lines=16> */
.L_x_5918:
[----:B------:R-:W-:Y:S02]  /*137f0*/  IMAD.MOV.U32 R13, RZ, RZ, R25 ;  /* 0x000000ffff0d7224 */ /* 0x000fe400078e0019 */
[----:B------:R-:W-:Y:S02]  /*13800*/  IMAD.MOV.U32 R12, RZ, RZ, 0x4 ;  /* 0x00000004ff0c7424 */ /* 0x000fe400078e00ff */
[----:B------:R-:W-:-:S07]  /*13810*/  IMAD.MOV.U32 R2, RZ, RZ, R14 ;  /* 0x000000ffff027224 */ /* 0x000fce00078e000e */
[----:B------:R-:W-:Y:S05]  /*13820*/  WARPSYNC.COLLECTIVE R15, `(.L_x_5919) ;  /* 0x000000000f087348 */ /* 0x000fea0003c00000 */
[----:B------:R0:W1:Y:S02]  /*13830*/  SHFL.IDX P6, R14, R13, R12, R11 ;  /* 0x0000000c0d0e7389 */ /* 0x00006400000c000b */
[----:B01----:R-:W-:Y:S01]  /*13840*/  ENDCOLLECTIVE ;  /* 0x000000000000791b */ /* 0x003fe20003800000 */
.L_x_5919:
        /* <DEDUP_REMOVED lines=16> */
.L_x_5920:
[----:B------:R-:W-:Y:S02]  /*13950*/  IMAD.MOV.U32 R13, RZ, RZ, R25 ;  /* 0x000000ffff0d7224 */ /* 0x000fe400078e0019 */
[----:B------:R-:W-:Y:S01]  /*13960*/  IMAD.MOV.U32 R12, RZ, RZ, 0x5 ;  /* 0x00000005ff0c7424 */ /* 0x000fe200078e00ff */
[----:B------:R-:W-:-:S07]  /*13970*/  MOV R2, R14 ;  /* 0x0000000e00027202 */ /* 0x000fce0000000f00 */
[----:B------:R-:W-:Y:S05]  /*13980*/  WARPSYNC.COLLECTIVE R15, `(.L_x_5921) ;  /* 0x000000000f087348 */ /* 0x000fea0003c00000 */
[----:B------:R0:W1:Y:S02]  /*13990*/  SHFL.IDX P6, R14, R13, R12, R11 ;  /* 0x0000000c0d0e7389 */ /* 0x00006400000c000b */
[----:B01----:R-:W-:Y:S01]  /*139a0*/  ENDCOLLECTIVE ;  /* 0x000000000000791b */ /* 0x003fe20003800000 */
.L_x_5921:
        /* <DEDUP_REMOVED lines=13> */
.L_x_5922:
[----:B------:R-:W-:Y:S01]  /*13a80*/  @!PT LDS RZ, [RZ] ;  /* 0x00000000fffff984 */ /* 0x000fe20000000800 */
[----:B------:R-:W-:Y:S01]  /*13a90*/  @!PT LDS RZ, [RZ] ;  /* 0x00000000fffff984 */ /* 0x000fe20000000800 */
[----:B------:R-:W-:Y:S01]  /*13aa0*/  @!PT LDS RZ, [RZ] ;  /* 0x00000000fffff984 */ /* 0x000fe20000000800 */
[----:B------:R1:W-:Y:S01]  /*13ab0*/  LDGSTS.E.BYPASS.LTC128B.128 [R5+0x5400], desc[UR36][R2.64+0x80], !P0 ;  /* 0x0540008002057fae */ /* 0x0003e2000c101d64 */
[----:B------:R-:W-:-:S13]  /*13ac0*/  ISETP.LT.OR P0, PT, R7, 0x41, P1 ;  /* 0x000000410700780c */ /* 0x000fda0000f01670 */
[----:B------:R1:W-:Y:S01]  /*13ad0*/  LDGSTS.E.BYPASS.LTC128B.128 [R5+0x8400], desc[UR36][R2.64+0x100], !P0 ;  /* 0x0840010002057fae */ /* 0x0003e2000c101d64 */
[----:B------:R-:W-:Y:S05]  /*13ae0*/  BRA `(.L_x_5923) ;  /* 0xffffffbc007c7947 */ /* 0x000fea000383ffff */
.L_x_5826:
[----:B0-----:R0:W1:Y:S02]  /*13af0*/  SYNCS.PHASECHK.TRANS64.TRYWAIT P0, [R0+URZ+0x30860], R3 ;  /* 0x03086003000075a7 */ /* 0x001064000800017f */
[----:B-1----:R-:W-:Y:S05]  /*13b00*/  @!P0 NANOSLEEP.SYNCS 0x989680 ;  /* 0x009896800000895d */ /* 0x002fea0003900000 */
[----:B------:R-:W1:Y:S02]  /*13b10*/  @!P0 SYNCS.PHASECHK.TRANS64 P0, [R0+URZ+0x30860], R3 ;  /* 0x03086003000085a7 */ /* 0x000e64000800007f */
[----:B-1----:R-:W-:Y:S05]  /*13b20*/  @!P0 BRA `(.L_x_5826) ;  /* 0xfffffffc00f08947 */ /* 0x002fea000383ffff */
[----:B------:R-:W-:Y:S05]  /*13b30*/  BRA `(.L_x_5924) ;  /* 0xffffffc0009c7947 */ /* 0x000fea000383ffff */
.L_x_5827:
[----:B------:R-:W-:Y:S01]  /*13b40*/  BSSY B0, `(.L_x_5925) ;  /* 0x0000008000007945 */ /* 0x000fe20003800000 */
[----:B------:R-:W-:Y:S02]  /*13b50*/  IMAD.MOV.U32 R13, RZ, RZ, R25 ;  /* 0x000000ffff0d7224 */ /* 0x000fe400078e0019 */
[----:B------:R-:W-:Y:S02]  /*13b60*/  IMAD.MOV.U32 R12, RZ, RZ, RZ ;  /* 0x000000ffff0c7224 */ /* 0x000fe400078e00ff */
[----:B------:R-:W-:Y:S02]  /*13b70*/  IMAD.MOV.U32 R11, RZ, RZ, 0x181f ;  /* 0x0000181fff0b7424 */ /* 0x000fe400078e00ff */
[----:B------:R-:W-:-:S07]  /*13b80*/  IMAD.MOV.U32 R15, RZ, RZ, -0x1 ;  /* 0xffffffffff0f7424 */ /* 0x000fce00078e00ff */
[----:B0-2---:R-:W-:Y:S05]  /*13b90*/  WARPSYNC.COLLECTIVE R15, `(.L_x_5926) ;  /* 0x000000000f087348 */ /* 0x005fea0003c00000 */
[----:B--2---:R1:W2:Y:S02]  /*13ba0*/  SHFL.IDX P6, R14, R13, R12, R11 ;  /* 0x0000000c0d0e7389 */ /* 0x0042a400000c000b */
[----:B012---:R-:W-:Y:S01]  /*13bb0*/  ENDCOLLECTIVE ;  /* 0x000000000000791b */ /* 0x007fe20003800000 */
.L_x_5926:
[----:B------:R-:W-:Y:S05]  /*13bc0*/  BSYNC B0 ;  /* 0x0000000000007941 */ /* 0x000fea0003800000 */
.L_x_5925:
[----:B------:R-:W-:Y:S01]  /*13bd0*/  IMAD.MOV.U32 R13, RZ, RZ, R24 ;  /* 0x000000ffff0d7224 */ /* 0x000fe200078e0018 */
[----:B------:R-:W-:Y:S01]  /*13be0*/  MOV R3, R14 ;  /* 0x0000000e00037202 */ /* 0x000fe20000000f00 */
[----:B------:R-:W-:Y:S02]  /*13bf0*/  IMAD.MOV.U32 R12, RZ, RZ, RZ ;  /* 0x000000ffff0c7224 */ /* 0x000fe400078e00ff */
[----:B------:R-:W-:Y:S02]  /*13c00*/  IMAD.MOV.U32 R11, RZ, RZ, 0x181f ;  /* 0x0000181fff0b7424 */ /* 0x000fe400078e00ff */
[----:B------:R-:W-:Y:S02]  /*13c10*/  IMAD.MOV.U32 R15, RZ, RZ, -0x1 ;  /* 0xffffffffff0f7424 */ /* 0x000fe400078e00ff */
[----:B------:R-:W-:Y:S02]  /*13c20*/  IMAD.SHL.U32 R5, R32, 0x2, RZ ;  /* 0x0000000220057824 */ /* 0x000fe400078e00ff */
[----:B------:R-:W-:-:S07]  /*13c30*/  IMAD R4, R7, 0x2, R22 ;  /* 0x0000000207047824 */ /* 0x000fce00078e0216 */
[----:B------:R-:W-:Y:S05]  /*13c40*/  WARPSYNC.COLLECTIVE R15, `(.L_x_5927) ;  /* 0x000000000f087348 */ /* 0x000fea0003c00000 */
[----:B------:R0:W1:Y:S02]  /*13c50*/  SHFL.IDX P6, R14, R13, R12, R11 ;  /* 0x0000000c0d0e7389 */ /* 0x00006400000c000b */
[----:B01----:R-:W-:Y:S01]  /*13c60*/  ENDCOLLECTIVE ;  /* 0x000000000000791b */ /* 0x003fe20003800000 */
.L_x_5927:
        /* <DEDUP_REMOVED lines=13> */
.L_x_5928:
        /* <DEDUP_REMOVED lines=13> */
.L_x_5929:
[----:B------:R-:W-:Y:S02]  /*13e10*/  IMAD.MOV.U32 R13, RZ, RZ, R25 ;  /* 0x000000ffff0d7224 */ /* 0x000fe400078e0019 */
[----:B------:R-:W-:Y:S01]  /*13e20*/  IMAD.MOV.U32 R12, RZ, RZ, 0x2 ;  /* 0x00000002ff0c7424 */ /* 0x000fe200078e00ff */
[----:B------:R-:W-:-:S13]  /*13e30*/  IADD3 R2, P4, R14, R5, RZ ;  /* 0x000000050e027210 */ /* 0x000fda0007f9e0ff */
[----:B------:R-:W-:Y:S05]  /*13e40*/  WARPSYNC.COLLECTIVE R15, `(.L_x_5930) ;  /* 0x000000000f087348 */ /* 0x000fea0003c00000 */
[----:B------:R0:W1:Y:S02]  /*13e50*/  SHFL.IDX P6, R14, R13, R12, R11 ;  /* 0x0000000c0d0e7389 */ /* 0x00006400000c000b */
[----:B01----:R-:W-:Y:S01]  /*13e60*/  ENDCOLLECTIVE ;  /* 0x000000000000791b */ /* 0x003fe20003800000 */
.L_x_5930:
        /* <DEDUP_REMOVED lines=15> */
.L_x_5931:
[----:B------:R-:W-:Y:S02]  /*13f60*/  IMAD.MOV.U32 R13, RZ, RZ, R25 ;  /* 0x000000ffff0d7224 */ /* 0x000fe400078e0019 */
[----:B------:R-:W-:Y:S01]  /*13f70*/  IMAD.MOV.U32 R12, RZ, RZ, 0x3 ;  /* 0x00000003ff0c7424 */ /* 0x000fe200078e00ff */
[----:B------:R-:W-:-:S13]  /*13f80*/  IADD3 R2, P4, R14, R5, RZ ;  /* 0x000000050e027210 */ /* 0x000fda0007f9e0ff */
[----:B------:R-:W-:Y:S05]  /*13f90*/  WARPSYNC.COLLECTIVE R15, `(.L_x_5932) ;  /* 0x000000000f087348 */ /* 0x000fea0003c00000 */
[----:B------:R0:W1:Y:S02]  /*13fa0*/  SHFL.IDX P6, R14, R13, R12, R11 ;  /* 0x0000000c0d0e7389 */ /* 0x00006400000c000b */
[----:B01----:R-:W-:Y:S01]  /*13fb0*/  ENDCOLLECTIVE ;  /* 0x000000000000791b */ /* 0x003fe20003800000 */
.L_x_5932:
        /* <DEDUP_REMOVED lines=15> */
.L_x_5933:
[----:B------:R-:W-:Y:S02]  /*140b0*/  IMAD.MOV.U32 R13, RZ, RZ, R25 ;  /* 0x000000ffff0d7224 */ /* 0x000fe400078e0019 */
[----:B------:R-:W-:Y:S01]  /*140c0*/  IMAD.MOV.U32 R12, RZ, RZ, 0x4 ;  /* 0x00000004ff0c7424 */ /* 0x000fe200078e00ff */
[----:B------:R-:W-:-:S13]  /*140d0*/  IADD3 R2, P4, R14, R5, RZ ;  /* 0x000000050e027210 */ /* 0x000fda0007f9e0ff */
[----:B------:R-:W-:Y:S05]  /*140e0*/  WARPSYNC.COLLECTIVE R15, `(.L_x_5934) ;  /* 0x000000000f087348 */ /* 0x000fea0003c00000 */
[----:B------:R0:W1:Y:S02]  /*140f0*/  SHFL.IDX P6, R14, R13, R12, R11 ;  /* 0x0000000c0d0e7389 */ /* 0x00006400000c000b */
[----:B01----:R-:W-:Y:S01]  /*14100*/  ENDCOLLECTIVE ;  /* 0x000000000000791b */ /* 0x003fe20003800000 */
.L_x_5934:
        /* <DEDUP_REMOVED lines=15> */
.L_x_5935:
[----:B------:R-:W-:Y:S02]  /*14200*/  IMAD.MOV.U32 R13, RZ, RZ, R25 ;  /* 0x000000ffff0d7224 */ /* 0x000fe400078e0019 */
[----:B------:R-:W-:Y:S01]  /*14210*/  IMAD.MOV.U32 R12, RZ, RZ, 0x5 ;  /* 0x00000005ff0c7424 */ /* 0x000fe200078e00ff */
[----:B------:R-:W-:-:S13]  /*14220*/  IADD3 R2, P4, R14, R5, RZ ;  /* 0x000000050e027210 */ /* 0x000fda0007f9e0ff */
[----:B------:R-:W-:Y:S05]  /*14230*/  WARPSYNC.COLLECTIVE R15, `(.L_x_5936) ;  /* 0x000000000f087348 */ /* 0x000fea0003c00000 */
[----:B------:R0:W1:Y:S02]  /*14240*/  SHFL.IDX P6, R14, R13, R12, R11 ;  /* 0x0000000c0d0e7389 */ /* 0x00006400000c000b */
[----:B01----:R-:W-:Y:S01]  /*14250*/  ENDCOLLECTIVE ;  /* 0x000000000000791b */ /* 0x003fe20003800000 */
.L_x_5936:
        /* <DEDUP_REMOVED lines=14> */
.L_x_5937:
[----:B------:R-:W-:Y:S05]  /*14340*/  BRA `(.L_x_5938) ;  /* 0xffffffbc00a07947 */ /* 0x000fea000383ffff */
.L_x_5832:
        /* <DEDUP_REMOVED lines=8> */
.L_x_5940:
[----:B------:R-:W-:Y:S05]  /*143d0*/  BSYNC B0 ;  /* 0x0000000000007941 */ /* 0x000fea0003800000 */
.L_x_5939:
        /* <DEDUP_REMOVED lines=9> */
.L_x_5941:
        /* <DEDUP_REMOVED lines=18> */
.L_x_5942:
[----:B------:R-:W-:Y:S01]  /*14590*/  IMAD.MOV.U32 R12, RZ, RZ, 0x2 ;  /* 0x00000002ff0c7424 */ /* 0x000fe200078e00ff */
[----:B------:R-:W-:-:S05]  /*145a0*/  SEL R6, R14, RZ, P1 ;  /* 0x000000ff0e067207 */ /* 0x000fca0000800000 */
[----:B------:R-:W-:-:S04]  /*145b0*/  IMAD.IADD R6, R5, 0x1, R6 ;  /* 0x0000000105067824 */ /* 0x000fc800078e0206 */
[----:B------:R-:W-:-:S07]  /*145c0*/  IMAD.MOV.U32 R13, RZ, RZ, R6 ;  /* 0x000000ffff0d7224 */ /* 0x000fce00078e0006 */
[----:B------:R-:W-:Y:S05]  /*145d0*/  WARPSYNC.COLLECTIVE R15, `(.L_x_5943) ;  /* 0x000000000f087348 */ /* 0x000fea0003c00000 */
[----:B------:R0:W1:Y:S02]  /*145e0*/  SHFL.UP P6, R14, R13, R12, R11 ;  /* 0x0400000c0d0e7389 */ /* 0x00006400000c000b */
[----:B01----:R-:W-:Y:S01]  /*145f0*/  ENDCOLLECTIVE ;  /* 0x000000000000791b */ /* 0x003fe20003800000 */
.L_x_5943:
[----:B------:R-:W-:Y:S01]  /*14600*/  IMAD.MOV.U32 R12, RZ, RZ, 0x4 ;  /* 0x00000004ff0c7424 */ /* 0x000fe200078e00ff */
[----:B------:R-:W-:-:S04]  /*14610*/  SEL R7, R14, RZ, P2 ;  /* 0x000000ff0e077207 */ /* 0x000fc80001000000 */
[----:B------:R-:W-:-:S05]  /*14620*/  IADD3 R7, R6, R7, RZ ;  /* 0x0000000706077210 */ /* 0x000fca0007ffe0ff */
[----:B------:R-:W-:-:S07]  /*14630*/  IMAD.MOV.U32 R13, RZ, RZ, R7 ;  /* 0x000000ffff0d7224 */ /* 0x000fce00078e0007 */
[----:B------:R-:W-:Y:S05]  /*14640*/  WARPSYNC.COLLECTIVE R15, `(.L_x_5944) ;  /* 0x000000000f087348 */ /* 0x000fea0003c00000 */
[----:B------:R0:W1:Y:S02]  /*14650*/  SHFL.UP P6, R14, R13, R12, R11 ;  /* 0x0400000c0d0e7389 */ /* 0x00006400000c000b */
[----:B01----:R-:W-:Y:S01]  /*14660*/  ENDCOLLECTIVE ;  /* 0x000000000000791b */ /* 0x003fe20003800000 */
.L_x_5944:
[----:B------:R-:W-:Y:S01]  /*14670*/  IMAD.MOV.U32 R12, RZ, RZ, 0x8 ;  /* 0x00000008ff0c7424 */ /* 0x000fe200078e00ff */
[----:B------:R-:W-:-:S05]  /*14680*/  SEL R2, R14, RZ, P3 ;  /* 0x000000ff0e027207 */ /* 0x000fca0001800000 */
[----:B------:R-:W-:-:S04]  /*14690*/  IMAD.IADD R2, R7, 0x1, R2 ;  /* 0x0000000107027824 */ /* 0x000fc800078e0202 */
[----:B------:R-:W-:-:S07]  /*146a0*/  IMAD.MOV.U32 R13, RZ, RZ, R2 ;  /* 0x000000ffff0d7224 */ /* 0x000fce00078e0002 */
[----:B------:R-:W-:Y:S05]  /*146b0*/  WARPSYNC.COLLECTIVE R15, `(.L_x_5945) ;  /* 0x000000000f087348 */ /* 0x000fea0003c00000 */
[----:B------:R0:W1:Y:S02]  /*146c0*/  SHFL.UP P6, R14, R13, R12, R11 ;  /* 0x0400000c0d0e7389 */ /* 0x00006400000c000b */
[----:B01----:R-:W-:Y:S01]  /*146d0*/  ENDCOLLECTIVE ;  /* 0x000000000000791b */ /* 0x003fe20003800000 */
.L_x_5945:
[----:B------:R-:W-:Y:S01]  /*146e0*/  IMAD.MOV.U32 R12, RZ, RZ, 0x10 ;  /* 0x00000010ff0c7424 */ /* 0x000fe200078e00ff */
[----:B------:R-:W-:-:S05]  /*146f0*/  SEL R3, R14, RZ, P4 ;  /* 0x000000ff0e037207 */ /* 0x000fca0002000000 */
[----:B------:R-:W-:-:S04]  /*14700*/  IMAD.IADD R3, R2, 0x1, R3 ;  /* 0x0000000102037824 */ /* 0x000fc800078e0203 */
[----:B------:R-:W-:-:S07]  /*14710*/  IMAD.MOV.U32 R13, RZ, RZ, R3 ;  /* 0x000000ffff0d7224 */ /* 0x000fce00078e0003 */
[----:B------:R-:W-:Y:S05]  /*14720*/  WARPSYNC.COLLECTIVE R15, `(.L_x_5946) ;  /* 0x000000000f087348 */ /* 0x000fea0003c00000 */
[----:B------:R0:W1:Y:S02]  /*14730*/  SHFL.UP P6, R14, R13, R12, R11 ;  /* 0x0400000c0d0e7389 */ /* 0x00006400000c000b */
[----:B01----:R-:W-:Y:S01]  /*14740*/  ENDCOLLECTIVE ;  /* 0x000000000000791b */ /* 0x003fe20003800000 */
.L_x_5946:
        /* <DEDUP_REMOVED lines=8> */
.L_x_5947:
[----:B------:R-:W-:Y:S05]  /*147d0*/  BRA `(.L_x_5948) ;  /* 0xffffffbc00b07947 */ /* 0x000fea000383ffff */
.L_x_5837:
        /* <DEDUP_REMOVED lines=8> */
.L_x_5950:
[----:B------:R-:W-:Y:S05]  /*14860*/  BSYNC B0 ;  /* 0x0000000000007941 */ /* 0x000fea0003800000 */
.L_x_5949:
        /* <DEDUP_REMOVED lines=8> */
.L_x_5951:
[----:B------:R-:W-:Y:S01]  /*148f0*/  IMAD.MOV.U32 R12, RZ, RZ, 0x4 ;  /* 0x00000004ff0c7424 */ /* 0x000fe200078e00ff */
[----:B------:R-:W-:-:S05]  /*14900*/  SEL R2, R14, RZ, P2 ;  /* 0x000000ff0e027207 */ /* 0x000fca0001000000 */
[----:B------:R-:W-:-:S04]  /*14910*/  IMAD.IADD R2, R13, 0x1, R2 ;  /* 0x000000010d027824 */ /* 0x000fc800078e0202 */
[----:B------:R-:W-:-:S07]  /*14920*/  IMAD.MOV.U32 R13, RZ, RZ, R2 ;  /* 0x000000ffff0d7224 */ /* 0x000fce00078e0002 */
[----:B------:R-:W-:Y:S05]  /*14930*/  WARPSYNC.COLLECTIVE R15, `(.L_x_5952) ;  /* 0x000000000f087348 */ /* 0x000fea0003c00000 */
[----:B------:R0:W1:Y:S02]  /*14940*/  SHFL.UP P6, R14, R13, R12, R11 ;  /* 0x0400000c0d0e7389 */ /* 0x00006400000c000b */
[----:B01----:R-:W-:Y:S01]  /*14950*/  ENDCOLLECTIVE ;  /* 0x000000000000791b */ /* 0x003fe20003800000 */
.L_x_5952:
[----:B------:R-:W-:Y:S01]  /*14960*/  IMAD.MOV.U32 R12, RZ, RZ, 0x8 ;  /* 0x00000008ff0c7424 */ /* 0x000fe200078e00ff */
[----:B------:R-:W-:-:S05]  /*14970*/  SEL R3, R14, RZ, P3 ;  /* 0x000000ff0e037207 */ /* 0x000fca0001800000 */
[----:B------:R-:W-:-:S04]  /*14980*/  IMAD.IADD R3, R2, 0x1, R3 ;  /* 0x0000000102037824 */ /* 0x000fc800078e0203 */
[----:B------:R-:W-:-:S07]  /*14990*/  IMAD.MOV.U32 R13, RZ, RZ, R3 ;  /* 0x000000ffff0d7224 */ /* 0x000fce00078e0003 */
[----:B------:R-:W-:Y:S05]  /*149a0*/  WARPSYNC.COLLECTIVE R15, `(.L_x_5953) ;  /* 0x000000000f087348 */ /* 0x000fea0003c00000 */
[----:B------:R0:W1:Y:S02]  /*149b0*/  SHFL.UP P6, R14, R13, R12, R11 ;  /* 0x0400000c0d0e7389 */ /* 0x00006400000c000b */
[----:B01----:R-:W-:Y:S01]  /*149c0*/  ENDCOLLECTIVE ;  /* 0x000000000000791b */ /* 0x003fe20003800000 */
.L_x_5953:
[----:B------:R-:W-:Y:S01]  /*149d0*/  IMAD.MOV.U32 R12, RZ, RZ, 0x10 ;  /* 0x00000010ff0c7424 */ /* 0x000fe200078e00ff */
[----:B------:R-:W-:-:S05]  /*149e0*/  SEL R4, R14, RZ, P4 ;  /* 0x000000ff0e047207 */ /* 0x000fca0002000000 */
[----:B------:R-:W-:-:S04]  /*149f0*/  IMAD.IADD R4, R3, 0x1, R4 ;  /* 0x0000000103047824 */ /* 0x000fc800078e0204 */
[----:B------:R-:W-:-:S07]  /*14a00*/  IMAD.MOV.U32 R13, RZ, RZ, R4 ;  /* 0x000000ffff0d7224 */ /* 0x000fce00078e0004 */
[----:B------:R-:W-:Y:S05]  /*14a10*/  WARPSYNC.COLLECTIVE R15, `(.L_x_5954) ;  /* 0x000000000f087348 */ /* 0x000fea0003c00000 */
[----:B------:R0:W1:Y:S02]  /*14a20*/  SHFL.UP P6, R14, R13, R12, R11 ;  /* 0x0400000c0d0e7389 */ /* 0x00006400000c000b */
[----:B01----:R-:W-:Y:S01]  /*14a30*/  ENDCOLLECTIVE ;  /* 0x000000000000791b */ /* 0x003fe20003800000 */
.L_x_5954:
        /* <DEDUP_REMOVED lines=8> */
.L_x_5955:
[----:B------:R-:W-:Y:S05]  /*14ac0*/  BRA `(.L_x_5956) ;  /* 0xffffffbc00907947 */ /* 0x000fea000383ffff */
.L_x_5839:
[----:B------:R-:W-:Y:S01]  /*14ad0*/  BSSY B0, `(.L_x_5957) ;  /* 0x0000006000007945 */ /* 0x000fe20003800000 */
[----:B------:R-:W-:Y:S01]  /*14ae0*/  PLOP3.LUT P6, PT, P6, PT, PT, 0x8, 0x0 ;  /* 0x000000000000781c */ /* 0x000fe200037ce170 */
[----:B------:R-:W-:-:S12]  /*14af0*/  IMAD.MOV.U32 R15, RZ, RZ, -0x1 ;  /* 0xffffffffff0f7424 */ /* 0x000fd800078e00ff */
[----:B0-----:R-:W-:Y:S05]  /*14b00*/  WARPSYNC.COLLECTIVE R15, `(.L_x_5958) ;  /* 0x000000000f087348 */ /* 0x001fea0003c00000 */
[----:B------:R-:W-:Y:S01]  /*14b10*/  VOTE.ANY R14, PT, P6 ;  /* 0x00000000000e7806 */ /* 0x000fe200030e0100 */
[----:B0-----:R-:W-:Y:S06]  /*14b20*/  ENDCOLLECTIVE ;  /* 0x000000000000791b */ /* 0x001fec0003800000 */
.L_x_5958:
[----:B------:R-:W-:Y:S05]  /*14b30*/  BSYNC B0 ;  /* 0x0000000000007941 */ /* 0x000fea0003800000 */
.L_x_5957:
        /* <DEDUP_REMOVED lines=9> */
.L_x_5959:
[----:B------:R-:W-:Y:S01]  /*14bd0*/  MOV R5, R14 ;  /* 0x0000000e00057202 */ /* 0x000fe20000000f00 */
[----:B------:R-:W-:Y:S06]  /*14be0*/  BRA `(.L_x_5960) ;  /* 0xffffffbc00807947 */ /* 0x000fec000383ffff */
.L_x_5841:
[----:B------:R-:W-:Y:S01]  /*14bf0*/  BSSY B0, `(.L_x_5961) ;  /* 0x0000007000007945 */ /* 0x000fe20003800000 */
[----:B------:R-:W-:Y:S02]  /*14c00*/  IMAD.MOV.U32 R13, RZ, RZ, R6 ;  /* 0x000000ffff0d7224 */ /* 0x000fe400078e0006 */
[----:B------:R-:W-:Y:S02]  /*14c10*/  IMAD.MOV.U32 R11, RZ, RZ, 0x1f ;  /* 0x0000001fff0b7424 */ /* 0x000fe400078e00ff */
[----:B------:R-:W-:-:S07]  /*14c20*/  IMAD.MOV.U32 R15, RZ, RZ, -0x1 ;  /* 0xffffffffff0f7424 */ /* 0x000fce00078e00ff */
[----:B012---:R-:W-:Y:S05]  /*14c30*/  WARPSYNC.COLLECTIVE R15, `(.L_x_5962) ;  /* 0x000000000f087348 */ /* 0x007fea0003c00000 */
[----:B------:R3:W4:Y:S02]  /*14c40*/  SHFL.IDX P6, R14, R13, R12, R11 ;  /* 0x0000000c0d0e7389 */ /* 0x00072400000c000b */
[----:B01234-:R-:W-:Y:S01]  /*14c50*/  ENDCOLLECTIVE ;  /* 0x000000000000791b */ /* 0x01ffe20003800000 */
.L_x_5962:
[----:B------:R-:W-:Y:S05]  /*14c60*/  BSYNC B0 ;  /* 0x0000000000007941 */ /* 0x000fea0003800000 */
.L_x_5961:
[----:B------:R-:W-:Y:S05]  /*14c70*/  BRA `(.L_x_5840) ;  /* 0xffffffbc00787947 */ /* 0x000fea000383ffff */
.L_x_5845:
[----:B-1----:R1:W3:Y:S02]  /*14c80*/  SYNCS.PHASECHK.TRANS64.TRYWAIT P0, [R4+URZ+0x30820], R0 ;  /* 0x03082000040075a7 */ /* 0x0022e4000800017f */
[----:B---3--:R-:W-:Y:S05]  /*14c90*/  @!P0 NANOSLEEP.SYNCS 0x989680 ;  /* 0x009896800000895d */ /* 0x008fea0003900000 */
[----:B------:R-:W3:Y:S02]  /*14ca0*/  @!P0 SYNCS.PHASECHK.TRANS64 P0, [R4+URZ+0x30820], R0 ;  /* 0x03082000040085a7 */ /* 0x000ee4000800007f */
[----:B---3--:R-:W-:Y:S05]  /*14cb0*/  @!P0 BRA `(.L_x_5845) ;  /* 0xfffffffc00f08947 */ /* 0x008fea000383ffff */
[----:B------:R-:W-:Y:S05]  /*14cc0*/  BRA `(.L_x_5963) ;  /* 0xffffffc000f07947 */ /* 0x000fea000383ffff */
.L_x_5846:
        /* <DEDUP_REMOVED lines=11> */
.L_x_5965:
[----:B------:R-:W-:Y:S05]  /*14d80*/  BSYNC B0 ;  /* 0x0000000000007941 */ /* 0x000fea0003800000 */
.L_x_5964:
[----:B------:R-:W-:Y:S05]  /*14d90*/  BRA `(.L_x_5966) ;  /* 0xffffffc000d87947 */ /* 0x000fea000383ffff */
.L_x_5849:
[----:B------:R-:W-:Y:S01]  /*14da0*/  BSSY B1, `(.L_x_5967) ;  /* 0x0000006000017945 */ /* 0x000fe20003800000 */
[----:B------:R-:W-:-:S07]  /*14db0*/  IMAD.MOV.U32 R15, RZ, RZ, -0x1 ;  /* 0xffffffffff0f7424 */ /* 0x000fce00078e00ff */
[----:B012---:R-:W-:Y:S05]  /*14dc0*/  WARPSYNC.COLLECTIVE R15, `(.L_x_5968) ;  /* 0x000000000f0c7348 */ /* 0x007fea0003c00000 */
[----:B------:R-:W-:Y:S02]  /*14dd0*/  ELECT P6, UR62, PT ;  /* 0x00000000003e782f */ /* 0x000fe400038c0000 */
[----:B------:R-:W-:Y:S01]  /*14de0*/  MOV R14, UR62 ;  /* 0x0000003e000e7c02 */ /* 0x000fe20008000f00 */
[----:B012---:R-:W-:Y:S10]  /*14df0*/  ENDCOLLECTIVE ;  /* 0x000000000000791b */ /* 0x007ff40003800000 */
.L_x_5968:
[----:B------:R-:W-:Y:S05]  /*14e00*/  BSYNC B1 ;  /* 0x0000000000017941 */ /* 0x000fea0003800000 */
.L_x_5967:
[----:B------:R-:W-:Y:S05]  /*14e10*/  BRA `(.L_x_5969) ;  /* 0xffffffc000d07947 */ /* 0x000fea000383ffff */
.L_x_5851:
[----:B-1----:R1:W3:Y:S02]  /*14e20*/  SYNCS.PHASECHK.TRANS64.TRYWAIT P1, [R5+URZ+0x30840], R0 ;  /* 0x03084000050075a7 */ /* 0x0022e4000802017f */
[----:B---3--:R-:W-:Y:S05]  /*14e30*/  @!P1 NANOSLEEP.SYNCS 0x989680 ;  /* 0x009896800000995d */ /* 0x008fea0003900000 */
[----:B------:R-:W3:Y:S02]  /*14e40*/  @!P1 SYNCS.PHASECHK.TRANS64 P1, [R5+URZ+0x30840], R0 ;  /* 0x03084000050095a7 */ /* 0x000ee4000802007f */
[----:B---3--:R-:W-:Y:S05]  /*14e50*/  @!P1 BRA `(.L_x_5851) ;  /* 0xfffffffc00f09947 */ /* 0x008fea000383ffff */
[----:B------:R-:W-:Y:S05]  /*14e60*/  BRA `(.L_x_5970) ;  /* 0xffffffc000f87947 */ /* 0x000fea000383ffff */
.L_x_5853:
[----:B---3--:R3:W4:Y:S02]  /*14e70*/  SYNCS.PHASECHK.TRANS64.TRYWAIT P1, [R27+URZ+0x30840], R2 ;  /* 0x030840021b0075a7 */ /* 0x008724000802017f */
[----:B----4-:R-:W-:Y:S05]  /*14e80*/  @!P1 NANOSLEEP.SYNCS 0x989680 ;  /* 0x009896800000995d */ /* 0x010fea0003900000 */
[----:B------:R-:W4:Y:S02]  /*14e90*/  @!P1 SYNCS.PHASECHK.TRANS64 P1, [R27+URZ+0x30840], R2 ;  /* 0x030840021b0095a7 */ /* 0x000f24000802007f */
[----:B----4-:R-:W-:Y:S05]  /*14ea0*/  @!P1 BRA `(.L_x_5853) ;  /* 0xfffffffc00f09947 */ /* 0x010fea000383ffff */
[----:B------:R-:W-:Y:S05]  /*14eb0*/  BRA `(.L_x_5971) ;  /* 0xffffffc400047947 */ /* 0x000fea000383ffff */
.L_x_5855:
[----:B----4-:R4:W0:Y:S02]  /*14ec0*/  SYNCS.PHASECHK.TRANS64.TRYWAIT P1, [R5+URZ+0x30860], R0 ;  /* 0x03086000050075a7 */ /* 0x010824000802017f */
[----:B0-----:R-:W-:Y:S05]  /*14ed0*/  @!P1 NANOSLEEP.SYNCS 0x989680 ;  /* 0x009896800000995d */ /* 0x001fea0003900000 */
[----:B------:R-:W0:Y:S02]  /*14ee0*/  @!P1 SYNCS.PHASECHK.TRANS64 P1, [R5+URZ+0x30860], R0 ;  /* 0x03086000050095a7 */ /* 0x000e24000802007f */
[----:B0-----:R-:W-:Y:S05]  /*14ef0*/  @!P1 BRA `(.L_x_5855) ;  /* 0xfffffffc00f09947 */ /* 0x001fea000383ffff */
[----:B------:R-:W-:Y:S05]  /*14f00*/  BRA `(.L_x_5972) ;  /* 0xffffffc400007947 */ /* 0x000fea000383ffff */
.L_x_5973:
        /* <DEDUP_REMOVED lines=15> */
.L_x_15852:


//--------------------- .text._ZN7cutlass13device_kernelIN5flash11enable_sm90INS1_16FlashAttnFwdSm90INS1_25CollectiveMainloopFwdSm90ILi2EN4cute5tupleIJNS5_1CILi1EEES8_S8_EEENS6_IJNS7_ILi128EEENS7_ILi96EEENS7_ILi192EEEEEELi192ENS_6half_tEfNS_4arch4Sm90ELb1ELb0ELb0ELb1ELb1ELb1ELb0ELb1ELb1ELb1ELb0ELb0EEENS1_21CollectiveEpilogueFwdINS6_IJSA_SC_SB_EEES9_SE_SG_Li256ELb1ELb1ELb0ELb0EEENS1_36VarlenDynamicPersistentTileSchedulerILi128ELi96ELi256ELi128ELb0ELb1ELb1ELb1ELb1ELb1EEEEEEEEEvNT_6ParamsE --------------------------
	.section	.text._ZN7cutlass13device_kernelIN5flash11enable_sm90INS1_16FlashAttnFwdSm90INS1_25CollectiveMainloopFwdSm90ILi2EN4cute5tupleIJNS5_1CILi1EEES8_S8_EEENS6_IJNS7_ILi128EEENS7_ILi96EEENS7_ILi192EEEEEELi192ENS_6half_tEfNS_4arch4Sm90ELb1ELb0ELb0ELb1ELb1ELb1ELb0ELb1ELb1ELb1ELb0ELb0EEENS1_21CollectiveEpilogueFwdINS6_IJSA_SC_SB_EEES9_SE_SG_Li256ELb1ELb1ELb0ELb0EEENS1_36VarlenDynamicPersistentTileSchedulerILi128ELi96ELi256ELi128ELb0ELb1ELb1ELb1ELb1ELb1EEEEEEEEEvNT_6ParamsE,"ax",@progbits
	.align	128
.text._ZN7cutlass13device_kernelIN5flash11enable_sm90INS1_16FlashAttnFwdSm90INS1_25CollectiveMainloopFwdSm90ILi2EN4cute5tupleIJNS5_1CILi1EEES8_S8_EEENS6_IJNS7_ILi128EEENS7_ILi96EEENS7_ILi192EEEEEELi192ENS_6half_tEfNS_4arch4Sm90ELb1ELb0ELb0ELb1ELb1ELb1ELb0ELb1ELb1ELb1ELb0ELb0EEENS1_21CollectiveEpilogueFwdINS6_IJSA_SC_SB_EEES9_SE_SG_Li256ELb1ELb1ELb0ELb0EEENS1_36VarlenDynamicPersistentTileSchedulerILi128ELi96ELi256ELi128ELb0ELb1ELb1ELb1ELb1ELb1EEEEEEEEEvNT_6ParamsE:
        .type           _ZN7cutlass13device_kernelIN5flash11enable_sm90INS1_16FlashAttnFwdSm90INS1_25CollectiveMainloopFwdSm90ILi2EN4cute5tupleIJNS5_1CILi1EEES8_S8_EEENS6_IJNS7_ILi128EEENS7_ILi96EEENS7_ILi192EEEEEELi192ENS_6half_tEfNS_4arch4Sm90ELb1ELb0ELb0ELb1ELb1ELb1ELb0ELb1ELb1ELb1ELb0ELb0EEENS1_21CollectiveEpilogueFwdINS6_IJSA_SC_SB_EEES9_SE_SG_Li256ELb1ELb1ELb0ELb0EEENS1_36VarlenDynamicPersistentTileSchedulerILi128ELi96ELi256ELi128ELb0ELb1ELb1ELb1ELb1ELb1EEEEEEEEEvNT_6ParamsE,@function
        .size           _ZN7cutlass13device_kernelIN5flash11enable_sm90INS1_16FlashAttnFwdSm90INS1_25CollectiveMainloopFwdSm90ILi2EN4cute5tupleIJNS5_1CILi1EEES8_S8_EEENS6_IJNS7_ILi128EEENS7_ILi96EEENS7_ILi192EEEEEELi192ENS_6half_tEfNS_4arch4Sm90ELb1ELb0ELb0ELb1ELb1ELb1ELb0ELb1ELb1ELb1ELb0ELb0EEENS1_21CollectiveEpilogueFwdINS6_IJSA_SC_SB_EEES9_SE_SG_Li256ELb1ELb1ELb0ELb0EEENS1_36VarlenDynamicPersistentTileSchedulerILi128ELi96ELi256ELi128ELb0ELb1ELb1ELb1ELb1ELb1EEEEEEEEEvNT_6ParamsE,(.L_x_15853 - _ZN7cutlass13device_kernelIN5flash11enable_sm90INS1_16FlashAttnFwdSm90INS1_25CollectiveMainloopFwdSm90ILi2EN4cute5tupleIJNS5_1CILi1EEES8_S8_EEENS6_IJNS7_ILi128EEENS7_ILi96EEENS7_ILi192EEEEEELi192ENS_6half_tEfNS_4arch4Sm90ELb1ELb0ELb0ELb1ELb1ELb1ELb0ELb1ELb1ELb1ELb0ELb0EEENS1_21CollectiveEpilogueFwdINS6_IJSA_SC_SB_EEES9_SE_SG_Li256ELb1ELb1ELb0ELb0EEENS1_36VarlenDynamicPersistentTileSchedulerILi128ELi96ELi256ELi128ELb0ELb1ELb1ELb1ELb1ELb1EEEEEEEEEvNT_6ParamsE)
        .other          _ZN7cutlass13device_kernelIN5flash11enable_sm90INS1_16FlashAttnFwdSm90INS1_25CollectiveMainloopFwdSm90ILi2EN4cute5tupleIJNS5_1CILi1EEES8_S8_EEENS6_IJNS7_ILi128EEENS7_ILi96EEENS7_ILi192EEEEEELi192ENS_6half_tEfNS_4arch4Sm90ELb1ELb0ELb0ELb1ELb1ELb1ELb0ELb1ELb1ELb1ELb0ELb0EEENS1_21CollectiveEpilogueFwdINS6_IJSA_SC_SB_EEES9_SE_SG_Li256ELb1ELb1ELb0ELb0EEENS1_36VarlenDynamicPersistentTileSchedulerILi128ELi96ELi256ELi128ELb0ELb1ELb1ELb1ELb1ELb1EEEEEEEEEvNT_6ParamsE,@"STO_CUDA_ENTRY STV_DEFAULT"
_ZN7cutlass13device_kernelIN5flash11enable_sm90INS1_16FlashAttnFwdSm90INS1_25CollectiveMainloopFwdSm90ILi2EN4cute5tupleIJNS5_1CILi1EEES8_S8_EEENS6_IJNS7_ILi128EEENS7_ILi96EEENS7_ILi192EEEEEELi192ENS_6half_tEfNS_4arch4Sm90ELb1ELb0ELb0ELb1ELb1ELb1ELb0ELb1ELb1ELb1ELb0ELb0EEENS1_21CollectiveEpilogueFwdINS6_IJSA_SC_SB_EEES9_SE_SG_Li256ELb1ELb1ELb0ELb0EEENS1_36VarlenDynamicPersistentTileSchedulerILi128ELi96ELi256ELi128ELb0ELb1ELb1ELb1ELb1ELb1EEEEEEEEEvNT_6ParamsE:
        /* <DEDUP_REMOVED lines=18> */
.L_x_5975:
[----:B------:R-:W-:Y:S05]  /*0120*/  BSYNC B0 ;  /* 0x0000000000007941 */ /* 0x000fea0003800000 */
.L_x_5974:
        /* <DEDUP_REMOVED lines=41> */
.L_x_5976:
        /* <DEDUP_REMOVED lines=22> */
.L_x_5977:
        /* <DEDUP_REMOVED lines=18> */
.L_x_5978:
        /* <DEDUP_REMOVED lines=22> */
.L_x_5979:
        /* <DEDUP_REMOVED lines=22> */
.L_x_5980:
[----:B------:R-:W-:Y:S01]  /*0900*/  PLOP3.LUT P0, PT, PT, PT, UP0, 0x80, 0x0 ;  /* 0x000000000000781c */ /* 0x000fe20003f0f008 */
[----:B------:R-:W-:Y:S01]  /*0910*/  UMOV UR60, 0x1 ;  /* 0x00000001003c7882 */ /* 0x000fe20000000000 */
[----:B------:R-:W-:Y:S01]  /*0920*/  NOP ;  /* 0x0000000000007918 */ /* 0x000fe20000000000 */
[----:B------:R-:W-:Y:S01]  /*0930*/  USEL UR60, UR60, 0x2, !UP0 ;  /* 0x000000023c3c7887 */ /* 0x000fe2000c000000 */
[----:B------:R-:W-:Y:S01]  /*0940*/  BSSY B9, `(.L_x_5981) ;  /* 0x00022f4000097945 */ /* 0x000fe20003800000 */
[----:B012-4-:R-:W-:Y:S08]  /*0950*/  BAR.SYNC.DEFER_BLOCKING 0x0 ;  /* 0x0000000000007b1d */ /* 0x017ff00000010000 */
[----:B------:R-:W-:Y:S05]  /*0960*/  @!P0 BRA `(.L_x_5982) ;  /* 0x000001bc00308947 */ /* 0x000fea0003800000 */
.L_x_5983:
        /* <DEDUP_REMOVED lines=19> */
[----:B------:R-:W-:Y:S01]  /*0aa0*/  SHF.R.S32.HI R3, RZ, 0x1f, R0 ;  /* 0x0000001fff037819 */ /* 0x000fe20000011400 */
[----:B------:R-:W-:Y:S01]  /*0ab0*/  IMAD.MOV.U32 R200, RZ, RZ, RZ ;  /* 0x000000ffffc87224 */ /* 0x000fe200078e00ff */
[----:B------:R-:W-:Y:S01]  /*0ac0*/  MOV R205, RZ ;  /* 0x000000ff00cd7202 */ /* 0x000fe20000000f00 */
[----:B------:R-:W-:Y:S01]  /*0ad0*/  IMAD.MOV.U32 R197, RZ, RZ, RZ ;  /* 0x000000ffffc57224 */ /* 0x000fe200078e00ff */
[CC--:B------:R-:W-:Y:S02]  /*0ae0*/  LEA.HI R2, R3.reuse, R0.reuse, RZ, 0x7 ;  /* 0x0000000003027211 */ /* 0x0c0fe400078f38ff */
[----:B------:R-:W-:-:S02]  /*0af0*/  LEA.HI R4, R3, R0, RZ, 0x4 ;  /* 0x0000000003047211 */ /* 0x000fc400078f20ff */
[----:B------:R-:W-:Y:S02]  /*0b00*/  LOP3.LUT R5, R2, 0xffffff80, RZ, 0xc0, !PT ;  /* 0xffffff8002057812 */ /* 0x000fe400078ec0ff */
[----:B------:R-:W-:Y:S01]  /*0b10*/  SHF.R.S32.HI R12, RZ, 0x7, R2 ;  /* 0x00000007ff0c7819 */ /* 0x000fe20000011402 */
[----:B------:R-:W-:Y:S02]  /*0b20*/  UIADD3 UR4, UR4, 0x12400, URZ ;  /* 0x0001240004047890 */ /* 0x000fe4000fffe03f */
[----:B------:R-:W-:Y:S01]  /*0b30*/  IMAD.IADD R15, R0, 0x1, -R5 ;  /* 0x00000001000f7824 */ /* 0x000fe200078e0a05 */
[----:B------:R-:W-:Y:S02]  /*0b40*/  SHF.R.S32.HI R5, RZ, 0x4, R4 ;  /* 0x00000004ff057819 */ /* 0x000fe40000011404 */
[----:B------:R-:W-:Y:S02]  /*0b50*/  LEA.HI R2, R2, R12, RZ, 0x1 ;  /* 0x0000000c02027211 */ /* 0x000fe400078f08ff */
[----:B------:R-:W-:Y:S01]  /*0b60*/  SHF.R.S32.HI R7, RZ, 0x1f, R15 ;  /* 0x0000001fff077819 */ /* 0x000fe2000001140f */
[----:B------:R-:W-:Y:S01]  /*0b70*/  STL [R1+0x48], R15 ;  /* 0x0000480f01007387 */ /* 0x000fe20000100800 */
[----:B------:R-:W-:-:S02]  /*0b80*/  LOP3.LUT R2, R2, 0x3fffffe, RZ, 0xc0, !PT ;  /* 0x03fffffe02027812 */ /* 0x000fc400078ec0ff */
[CC--:B------:R-:W-:Y:S01]  /*0b90*/  LEA.HI R8, R7.reuse, R15.reuse, RZ, 0x2 ;  /* 0x0000000f07087211 */ /* 0x0c0fe200078f10ff */
[----:B------:R0:W-:Y:S01]  /*0ba0*/  STL [R1+0x64], R12 ;  /* 0x0000640c01007387 */ /* 0x0001e20000100800 */
[----:B------:R-:W-:Y:S01]  /*0bb0*/  LEA.HI R7, R7, R15, RZ, 0x5 ;  /* 0x0000000f07077211 */ /* 0x000fe200078f28ff */
[----:B------:R-:W-:Y:S01]  /*0bc0*/  IMAD.IADD R2, R12, 0x1, -R2 ;  /* 0x000000010c027824 */ /* 0x000fe200078e0a02 */
[--C-:B------:R-:W-:Y:S02]  /*0bd0*/  SHF.R.S32.HI R9, RZ, 0x2, R8.reuse ;  /* 0x00000002ff097819 */ /* 0x100fe40000011408 */
[----:B------:R-:W-:Y:S02]  /*0be0*/  SHF.R.S32.HI R6, RZ, 0x1f, R8 ;  /* 0x0000001fff067819 */ /* 0x000fe40000011408 */
[----:B------:R-:W-:Y:S02]  /*0bf0*/  SHF.R.S32.HI R7, RZ, 0x5, R7 ;  /* 0x00000005ff077819 */ /* 0x000fe40000011407 */
[----:B------:R-:W-:-:S02]  /*0c00*/  LEA.HI R10, R6, R9, RZ, 0x3 ;  /* 0x00000009060a7211 */ /* 0x000fc400078f18ff */
[----:B------:R-:W-:Y:S02]  /*0c10*/  LEA.HI R6, R4, R5, RZ, 0x1 ;  /* 0x0000000504067211 */ /* 0x000fe400078f08ff */
[----:B------:R-:W-:Y:S02]  /*0c20*/  LOP3.LUT R10, R10, 0xfffffff8, RZ, 0xc0, !PT ;  /* 0xfffffff80a0a7812 */ /* 0x000fe400078ec0ff */
[----:B------:R-:W-:Y:S02]  /*0c30*/  LOP3.LUT R6, R6, 0x1ffffffe, RZ, 0xc0, !PT ;  /* 0x1ffffffe06067812 */ /* 0x000fe400078ec0ff */
[----:B------:R-:W-:Y:S01]  /*0c40*/  LOP3.LUT R222, R8, 0x7ffffffc, RZ, 0xc0, !PT ;  /* 0x7ffffffc08de7812 */ /* 0x000fe200078ec0ff */
[----:B------:R-:W-:Y:S01]  /*0c50*/  IMAD.IADD R10, R9, 0x1, -R10 ;  /* 0x00000001090a7824 */ /* 0x000fe200078e0a0a */
[----:B------:R-:W-:Y:S02]  /*0c60*/  IADD3 R6, R5, -R6, RZ ;  /* 0x8000000605067210 */ /* 0x000fe40007ffe0ff */
[-C--:B------:R-:W-:Y:S01]  /*0c70*/  LEA.HI R5, R3, R0.reuse, RZ, 0x5 ;  /* 0x0000000003057211 */ /* 0x080fe200078f28ff */
[----:B------:R-:W-:Y:S01]  /*0c80*/  IMAD R9, R7, 0x10, R10 ;  /* 0x0000001007097824 */ /* 0x000fe200078e020a */
[----:B------:R-:W-:-:S02]  /*0c90*/  LEA.HI R10, R3, R0, RZ, 0x2 ;  /* 0x00000000030a7211 */ /* 0x000fc400078f10ff */
[----:B------:R-:W-:Y:S01]  /*0ca0*/  LEA.HI R7, R3, R0, RZ, 0x3 ;  /* 0x0000000003077211 */ /* 0x000fe200078f18ff */
[----:B------:R-:W-:Y:S01]  /*0cb0*/  IMAD R14, R2, 0x40, R9 ;  /* 0x00000040020e7824 */ /* 0x000fe200078e0209 */
[----:B------:R-:W-:Y:S02]  /*0cc0*/  LOP3.LUT R11, R10, 0xfffffffc, RZ, 0xc0, !PT ;  /* 0xfffffffc0a0b7812 */ /* 0x000fe400078ec0ff */
[----:B------:R-:W-:Y:S02]  /*0cd0*/  LOP3.LUT R3, R4, 0x3fffff0, RZ, 0xc0, !PT ;  /* 0x03fffff004037812 */ /* 0x000fe400078ec0ff */
[----:B------:R-:W-:Y:S02]  /*0ce0*/  SHF.R.S32.HI R204, RZ, 0x2, R10 ;  /* 0x00000002ffcc7819 */ /* 0x000fe4000001140a */
[----:B------:R-:W-:Y:S01]  /*0cf0*/  SHF.R.S32.HI R4, RZ, 0x5, R5 ;  /* 0x00000005ff047819 */ /* 0x000fe20000011405 */
[----:B------:R-:W-:Y:S01]  /*0d00*/  IMAD.IADD R3, R0, 0x1, -R3 ;  /* 0x0000000100037824 */ /* 0x000fe200078e0a03 */
[----:B------:R-:W-:-:S02]  /*0d10*/  LOP3.LUT R5, R7, 0xfffffff8, RZ, 0xc0, !PT ;  /* 0xfffffff807057812 */ /* 0x000fc400078ec0ff */
[----:B------:R-:W-:Y:S01]  /*0d20*/  SHF.R.S32.HI R13, RZ, 0x1f, R10 ;  /* 0x0000001fff0d7819 */ /* 0x000fe2000001140a */
[----:B------:R-:W-:Y:S01]  /*0d30*/  IMAD.SHL.U32 R215, R4, 0x200, RZ ;  /* 0x0000020004d77824 */ /* 0x000fe200078e00ff */
[C---:B------:R-:W-:Y:S01]  /*0d40*/  IADD3 R20, R0.reuse, -R11, RZ ;  /* 0x8000000b00147210 */ /* 0x040fe20007ffe0ff */
[----:B------:R-:W-:Y:S01]  /*0d50*/  IMAD.IADD R226, R0, 0x1, -R5 ;  /* 0x0000000100e27824 */ /* 0x000fe200078e0a05 */
[----:B------:R-:W-:Y:S02]  /*0d60*/  IADD3 R10, R204, 0x40, RZ ;  /* 0x00000040cc0a7810 */ /* 0x000fe40007ffe0ff */
[----:B------:R-:W-:Y:S01]  /*0d70*/  LEA.HI R13, R13, R204, RZ, 0x3 ;  /* 0x000000cc0d0d7211 */ /* 0x000fe200078f18ff */
[----:B------:R-:W-:Y:S01]  /*0d80*/  IMAD.SHL.U32 R194, R20, 0x4, RZ ;  /* 0x0000000414c27824 */ /* 0x000fe200078e00ff */
[----:B------:R-:W-:Y:S01]  /*0d90*/  SHF.R.S32.HI R0, RZ, 0x1f, R10 ;  /* 0x0000001fff007819 */ /* 0x000fe2000001140a */
[----:B------:R-:W-:Y:S01]  /*0da0*/  IMAD.SHL.U32 R217, R226, 0x8, RZ ;  /* 0x00000008e2d97824 */ /* 0x000fe200078e00ff */
[----:B------:R-:W-:Y:S01]  /*0db0*/  LOP3.LUT R13, R13, 0xfffffff8, RZ, 0xc0, !PT ;  /* 0xfffffff80d0d7812 */ /* 0x000fe200078ec0ff */
[----:B------:R-:W-:Y:S01]  /*0dc0*/  VIADD R207, R194, 0x20 ;  /* 0x00000020c2cf7836 */ /* 0x000fe20000000000 */
[----:B------:R-:W-:Y:S01]  /*0dd0*/  LEA.HI R0, R0, R10, RZ, 0x3 ;  /* 0x0000000a00007211 */ /* 0x000fe200078f18ff */
[----:B------:R-:W-:Y:S01]  /*0de0*/  STL [R1+0x3c], R20 ;  /* 0x00003c1401007387 */ /* 0x000fe20000100800 */
[----:B------:R-:W-:Y:S01]  /*0df0*/  IADD3 R206, R194, 0x40, RZ ;  /* 0x00000040c2ce7810 */ /* 0x000fe20007ffe0ff */
[----:B------:R-:W-:Y:S01]  /*0e00*/  IMAD.IADD R221, R204, 0x1, -R13 ;  /* 0x00000001ccdd7824 */ /* 0x000fe200078e0a0d */
[----:B------:R-:W-:Y:S01]  /*0e10*/  LEA R3, R4, R3, 0x4 ;  /* 0x0000000304037211 */ /* 0x000fe200078e20ff */
[----:B------:R-:W-:Y:S01]  /*0e20*/  IMAD.SHL.U32 R0, R0, 0x40, RZ ;  /* 0x0000004000007824 */ /* 0x000fe200078e00ff */
[----:B------:R-:W-:Y:S01]  /*0e30*/  SHF.L.U32 R211, R10, 0x6, RZ ;  /* 0x000000060ad37819 */ /* 0x000fe200000006ff */
[C---:B------:R-:W-:Y:S01]  /*0e40*/  IMAD.IADD R193, R194.reuse, 0x1, R206 ;  /* 0x00000001c2c17824 */ /* 0x040fe200078e02ce */
[----:B------:R-:W-:Y:S01]  /*0e50*/  SHF.L.U32 R213, R221, 0x6, RZ ;  /* 0x00000006ddd57819 */ /* 0x000fe200000006ff */
[----:B------:R-:W-:Y:S01]  /*0e60*/  IMAD.IADD R196, R194, 0x1, R207 ;  /* 0x00000001c2c47824 */ /* 0x000fe200078e02cf */
[----:B------:R-:W-:Y:S01]  /*0e70*/  LOP3.LUT R216, R0, 0xfffffe00, RZ, 0xc0, !PT ;  /* 0xfffffe0000d87812 */ /* 0x000fe200078ec0ff */
[----:B0-----:R-:W-:Y:S01]  /*0e80*/  IMAD R12, R3, 0x8, R6 ;  /* 0x00000008030c7824 */ /* 0x001fe200078e0206 */
[----:B------:R-:W-:Y:S01]  /*0e90*/  SHF.R.S32.HI R0, RZ, 0x1f, R193 ;  /* 0x0000001fff007819 */ /* 0x000fe200000114c1 */
[----:B------:R-:W-:Y:S01]  /*0ea0*/  VIADD R225, R217, 0x80 ;  /* 0x00000080d9e17836 */ /* 0x000fe20000000000 */
[----:B------:R-:W-:Y:S01]  /*0eb0*/  SHF.R.S32.HI R3, RZ, 0x1f, R196 ;  /* 0x0000001fff037819 */ /* 0x000fe200000114c4 */
[----:B------:R-:W-:Y:S01]  /*0ec0*/  STL [R1+0x68], R14 ;  /* 0x0000680e01007387 */ /* 0x000fe20000100800 */
[----:B------:R-:W-:Y:S01]  /*0ed0*/  LOP3.LUT R213, R213, 0x1c0, RZ, 0xc0, !PT ;  /* 0x000001c0d5d57812 */ /* 0x000fe200078ec0ff */
[----:B------:R-:W-:Y:S01]  /*0ee0*/  VIADD R224, R217, 0x40 ;  /* 0x00000040d9e07836 */ /* 0x000fe20000000000 */
[CC--:B------:R-:W-:Y:S01]  /*0ef0*/  LEA.HI R4, R0.reuse, R193.reuse, RZ, 0x6 ;  /* 0x000000c100047211 */ /* 0x0c0fe200078f30ff */
[----:B------:R-:W-:Y:S01]  /*0f00*/  STL [R1+0x38], RZ ;  /* 0x000038ff01007387 */ /* 0x000fe20000100800 */
[----:B------:R-:W-:Y:S01]  /*0f10*/  LEA.HI R2, R0, R193, RZ, 0x3 ;  /* 0x000000c100027211 */ /* 0x000fe200078f18ff */
[----:B------:R-:W-:Y:S01]  /*0f20*/  VIADD R210, R194, 0x50 ;  /* 0x00000050c2d27836 */ /* 0x000fe20000000000 */
[----:B------:R-:W-:-:S02]  /*0f30*/  LOP3.LUT R211, R211, 0x1c0, RZ, 0xc0, !PT ;  /* 0x000001c0d3d37812 */ /* 0x000fc400078ec0ff */
[----:B------:R-:W-:Y:S02]  /*0f40*/  LEA.HI R198, R3, R196, RZ, 0x3 ;  /* 0x000000c403c67211 */ /* 0x000fe400078f18ff */
[----:B------:R-:W-:Y:S02]  /*0f50*/  SHF.R.U32.HI R214, RZ, 0x3, R213 ;  /* 0x00000003ffd67819 */ /* 0x000fe400000116d5 */
[----:B------:R-:W-:Y:S02]  /*0f60*/  SHF.L.U32 R4, R4, 0x7, RZ ;  /* 0x0000000704047819 */ /* 0x000fe400000006ff */
[--C-:B------:R-:W-:Y:S02]  /*0f70*/  LOP3.LUT R5, R213, 0x38, R2.reuse, 0xf8, !PT ;  /* 0x00000038d5057812 */ /* 0x100fe400078ef802 */
[----:B------:R-:W-:Y:S02]  /*0f80*/  SHF.R.U32.HI R13, RZ, 0x3, R211 ;  /* 0x00000003ff0d7819 */ /* 0x000fe400000116d3 */
[----:B------:R-:W-:-:S02]  /*0f90*/  LOP3.LUT R10, R211, 0x38, R2, 0xf8, !PT ;  /* 0x00000038d30a7812 */ /* 0x000fc400078ef802 */
[----:B------:R-:W-:Y:S02]  /*0fa0*/  LOP3.LUT R6, R211, 0x38, R198, 0xf8, !PT ;  /* 0x00000038d3067812 */ /* 0x000fe400078ef8c6 */
[----:B------:R-:W-:Y:S02]  /*0fb0*/  LEA.HI R3, R3, R196, RZ, 0x6 ;  /* 0x000000c403037211 */ /* 0x000fe400078f30ff */
[----:B------:R-:W-:Y:S02]  /*0fc0*/  LOP3.LUT R4, R4, 0xffffe000, RZ, 0xc0, !PT ;  /* 0xffffe00004047812 */ /* 0x000fe400078ec0ff */
[----:B------:R-:W-:Y:S01]  /*0fd0*/  LOP3.LUT R5, R5, R214, RZ, 0x3c, !PT ;  /* 0x000000d605057212 */ /* 0x000fe200078e3cff */
[----:B------:R-:W-:Y:S01]  /*0fe0*/  IMAD.SHL.U32 R0, R3, 0x80, RZ ;  /* 0x0000008003007824 */ /* 0x000fe200078e00ff */
[-C--:B------:R-:W-:Y:S02]  /*0ff0*/  LOP3.LUT R11, R10, R13.reuse, RZ, 0x3c, !PT ;  /* 0x0000000d0a0b7212 */ /* 0x080fe400078e3cff */
[----:B------:R-:W-:-:S02]  /*1000*/  LOP3.LUT R9, R6, R13, RZ, 0x3c, !PT ;  /* 0x0000000d06097212 */ /* 0x000fc400078e3cff */
[-C--:B------:R-:W-:Y:S02]  /*1010*/  IADD3 R6, R5, R4.reuse, R215 ;  /* 0x0000000405067210 */ /* 0x080fe40007ffe0d7 */
[----:B------:R-:W-:Y:S01]  /*1020*/  IADD3 R11, R11, R4, R216 ;  /* 0x000000040b0b7210 */ /* 0x000fe20007ffe0d8 */
[----:B------:R-:W-:Y:S01]  /*1030*/  IMAD.U32 R4, RZ, RZ, UR4 ;  /* 0x00000004ff047e24 */ /* 0x000fe2000f8e00ff */
[----:B------:R-:W-:Y:S02]  /*1040*/  SHF.R.S32.HI R5, RZ, 0x3, R7 ;  /* 0x00000003ff057819 */ /* 0x000fe40000011407 */
[----:B------:R-:W-:Y:S02]  /*1050*/  LOP3.LUT R3, R213, 0x38, R198, 0xf8, !PT ;  /* 0x00000038d5037812 */ /* 0x000fe400078ef8c6 */
[----:B------:R-:W-:Y:S01]  /*1060*/  SHF.L.U32 R16, R20, 0x3, RZ ;  /* 0x0000000314107819 */ /* 0x000fe200000006ff */
[----:B------:R0:W-:Y:S01]  /*1070*/  STL [R1+0x44], R5 ;  /* 0x0000440501007387 */ /* 0x0001e20000100800 */
[----:B------:R-:W-:-:S02]  /*1080*/  LOP3.LUT R0, R0, 0xffffe000, RZ, 0xc0, !PT ;  /* 0xffffe00000007812 */ /* 0x000fc400078ec0ff */
[----:B------:R-:W-:Y:S01]  /*1090*/  LOP3.LUT R3, R3, R214, RZ, 0x3c, !PT ;  /* 0x000000d603037212 */ /* 0x000fe200078e3cff */
[----:B------:R1:W-:Y:S01]  /*10a0*/  STL [R1+0x60], R4 ;  /* 0x0000600401007387 */ /* 0x0003e20000100800 */
[----:B------:R-:W-:Y:S01]  /*10b0*/  SHF.R.S32.HI R199, RZ, 0x3, R2 ;  /* 0x00000003ffc77819 */ /* 0x000fe20000011402 */
[C---:B------:R-:W-:Y:S01]  /*10c0*/  VIADD R22, R16.reuse, 0x80 ;  /* 0x0000008010167836 */ /* 0x040fe20000000000 */
[-C--:B------:R-:W-:Y:S01]  /*10d0*/  IADD3 R3, R3, R0.reuse, R215 ;  /* 0x0000000003037210 */ /* 0x080fe20007ffe0d7 */
[----:B------:R-:W-:Y:S01]  /*10e0*/  VIADD R192, R16, 0xa0 ;  /* 0x000000a010c07836 */ /* 0x000fe20000000000 */
[----:B------:R-:W-:Y:S01]  /*10f0*/  IADD3 R9, R9, R0, R216 ;  /* 0x0000000009097210 */ /* 0x000fe20007ffe0d8 */
[----:B------:R-:W-:Y:S01]  /*1100*/  IMAD.U32 R0, RZ, RZ, UR5 ;  /* 0x00000005ff007e24 */ /* 0x000fe2000f8e00ff */
[----:B0-----:R-:W-:Y:S02]  /*1110*/  LOP3.LUT R5, R211, 0x38, R16, 0xf8, !PT ;  /* 0x00000038d3057812 */ /* 0x001fe400078ef810 */
[----:B------:R-:W-:-:S02]  /*1120*/  LEA R2, R3, UR4, 0x1 ;  /* 0x0000000403027c11 */ /* 0x000fc4000f8e08ff */
[----:B-1----:R-:W-:Y:S01]  /*1130*/  SHF.R.S32.HI R4, RZ, 0x1f, R225 ;  /* 0x0000001fff047819 */ /* 0x002fe200000114e1 */
[----:B------:R-:W-:Y:S01]  /*1140*/  IMAD.SHL.U32 R4, R12, 0x8, RZ ;  /* 0x000000080c047824 */ /* 0x000fe200078e00ff */
[----:B------:R-:W-:Y:S02]  /*1150*/  LOP3.LUT R5, R216, R5, R13, 0xf6, !PT ;  /* 0x00000005d8057212 */ /* 0x000fe400078ef60d */
[----:B------:R-:W-:Y:S02]  /*1160*/  LEA R3, R6, UR4, 0x1 ;  /* 0x0000000406037c11 */ /* 0x000fe4000f8e08ff */
[----:B------:R0:W-:Y:S01]  /*1170*/  STL [R1+0x6c], R4 ;  /* 0x00006c0401007387 */ /* 0x0001e20000100800 */
[----:B------:R-:W-:Y:S02]  /*1180*/  LEA.HI R0, R20, R20, RZ, 0x1 ;  /* 0x0000001414007211 */ /* 0x000fe400078f08ff */
[----:B------:R-:W-:Y:S01]  /*1190*/  IADD3 R23, R16, 0x60, RZ ;  /* 0x0000006010177810 */ /* 0x000fe20007ffe0ff */
[----:B------:R1:W-:Y:S01]  /*11a0*/  STL [R1+0x5c], R2 ;  /* 0x00005c0201007387 */ /* 0x0003e20000100800 */
[----:B------:R-:W-:-:S02]  /*11b0*/  LOP3.LUT R0, R0, 0x1ffffffe, RZ, 0xc0, !PT ;  /* 0x1ffffffe00007812 */ /* 0x000fc400078ec0ff */
[----:B------:R-:W-:Y:S02]  /*11c0*/  SHF.R.S32.HI R17, RZ, 0x1f, R16 ;  /* 0x0000001fff117819 */ /* 0x000fe40000011410 */
[----:B------:R-:W-:Y:S01]  /*11d0*/  IADD3 R209, R194, 0x10, RZ ;  /* 0x00000010c2d17810 */ /* 0x000fe20007ffe0ff */
[----:B------:R-:W-:Y:S01]  /*11e0*/  IMAD.IADD R0, R20, 0x1, -R0 ;  /* 0x0000000114007824 */ /* 0x000fe200078e0a00 */
[----:B0-----:R-:W-:Y:S02]  /*11f0*/  LEA R4, R5, UR4, 0x1 ;  /* 0x0000000405047c11 */ /* 0x001fe4000f8e08ff */
[----:B------:R-:W-:Y:S01]  /*1200*/  IADD3 R208, R194, 0x30, RZ ;  /* 0x00000030c2d07810 */ /* 0x000fe20007ffe0ff */
[----:B------:R-:W-:Y:S01]  /*1210*/  IMAD R223, R0, 0x8, R14 ;  /* 0x0000000800df7824 */ /* 0x000fe200078e020e */
[----:B-1----:R-:W-:Y:S01]  /*1220*/  LEA R2, R11, UR4, 0x1 ;  /* 0x000000040b027c11 */ /* 0x002fe2000f8e08ff */
[----:B------:R0:W-:Y:S01]  /*1230*/  STL [R1+0x58], R4 ;  /* 0x0000580401007387 */ /* 0x0001e20000100800 */
[----:B------:R-:W-:-:S02]  /*1240*/  SHF.R.S32.HI R203, RZ, 0x1f, R23 ;  /* 0x0000001fffcb7819 */ /* 0x000fc40000011417 */
[----:B------:R-:W-:Y:S02]  /*1250*/  SHF.R.S32.HI R202, RZ, 0x1f, R22 ;  /* 0x0000001fffca7819 */ /* 0x000fe40000011416 */
[----:B------:R-:W-:Y:S02]  /*1260*/  SHF.R.S32.HI R201, RZ, 0x1f, R192 ;  /* 0x0000001fffc97819 */ /* 0x000fe400000114c0 */
[----:B------:R-:W-:Y:S02]  /*1270*/  IADD3 R222, R15, -R222, RZ ;  /* 0x800000de0fde7210 */ /* 0x000fe40007ffe0ff */
[----:B------:R-:W-:Y:S02]  /*1280*/  SHF.R.S32.HI R198, RZ, 0x3, R198 ;  /* 0x00000003ffc67819 */ /* 0x000fe400000114c6 */
[----:B0-----:R-:W-:-:S05]  /*1290*/  LEA R4, R9, UR4, 0x1 ;  /* 0x0000000409047c11 */ /* 0x001fca000f8e08ff */
[----:B------:R0:W-:Y:S04]  /*12a0*/  STL [R1+0x50], R4 ;  /* 0x0000500401007387 */ /* 0x0001e80000100800 */
[----:B------:R0:W-:Y:S04]  /*12b0*/  STL [R1+0x54], R3 ;  /* 0x0000540301007387 */ /* 0x0001e80000100800 */
[----:B------:R0:W-:Y:S02]  /*12c0*/  STL [R1+0x4c], R2 ;  /* 0x00004c0201007387 */ /* 0x0001e40000100800 */
.L_x_6220:
[----:B0---4-:R-:W0:Y:S01]  /*12d0*/  LDC.64 R2, c[0x0][0xc88] ;  /* 0x00032200ff027b82 */ /* 0x011e220000000a00 */
[----:B------:R-:W-:Y:S01]  /*12e0*/  ULDC.64 UR10, c[0x0][0x208] ;  /* 0x00008200000a7ab9 */ /* 0x000fe20000000a00 */
[----:B------:R-:W-:Y:S01]  /*12f0*/  ULDC.64 UR4, c[0x0][0xa28] ;  /* 0x00028a0000047ab9 */ /* 0x000fe20000000a00 */
[----:B------:R-:W-:Y:S01]  /*1300*/  ULDC.64 UR8, c[0x0][0xa18] ;  /* 0x0002860000087ab9 */ /* 0x000fe20000000a00 */
[----:B------:R-:W-:Y:S01]  /*1310*/  ULDC.64 UR6, c[0x0][0xa08] ;  /* 0x0002820000067ab9 */ /* 0x000fe20000000a00 */
[----:B0-----:R-:W-:-:S05]  /*1320*/  IMAD.WIDE R2, R31, 0x4, R2 ;  /* 0x000000041f027825 */ /* 0x001fca00078e0202 */
[----:B--2---:R-:W2:Y:S01]  /*1330*/  LDG.E R8, desc[UR10][R2.64] ;  /* 0x0000000a02087981 */ /* 0x004ea2000c1e1900 */
[----:B------:R-:W-:Y:S01]  /*1340*/  ISETP.NE.U32.AND P2, PT, RZ, UR4, PT ;  /* 0x00000004ff007c0c */ /* 0x000fe2000bf45070 */
[----:B------:R-:W-:Y:S01]  /*1350*/  IMAD.MOV.U32 R26, RZ, RZ, RZ ;  /* 0x000000ffff1a7224 */ /* 0x000fe200078e00ff */
[----:B------:R-:W-:Y:S02]  /*1360*/  ISETP.NE.U32.AND P1, PT, RZ, UR8, PT ;  /* 0x00000008ff007c0c */ /* 0x000fe4000bf25070 */
[----:B------:R-:W-:Y:S02]  /*1370*/  ISETP.NE.AND.EX P2, PT, RZ, UR5, PT, P2 ;  /* 0x00000005ff007c0c */ /* 0x000fe4000bf45320 */
[----:B------:R-:W-:Y:S02]  /*1380*/  ISETP.NE.AND.EX P1, PT, RZ, UR9, PT, P1 ;  /* 0x00000009ff007c0c */ /* 0x000fe4000bf25310 */
[----:B------:R-:W-:-:S04]  /*1390*/  ISETP.NE.U32.AND P0, PT, RZ, UR6, PT ;  /* 0x00000006ff007c0c */ /* 0x000fc8000bf05070 */
[----:B------:R-:W-:Y:S01]  /*13a0*/  ISETP.NE.AND.EX P0, PT, RZ, UR7, PT, P0 ;  /* 0x00000007ff007c0c */ /* 0x000fe2000bf05300 */
[----:B------:R-:W-:Y:S01]  /*13b0*/  IMAD.MOV.U32 R227, RZ, RZ, R30 ;  /* 0x000000ffffe37224 */ /* 0x000fe200078e001e */
[----:B--2---:R-:W-:Y:S01]  /*13c0*/  SHF.R.S32.HI R0, RZ, 0x1f, R8 ;  /* 0x0000001fff007819 */ /* 0x004fe20000011408 */
[----:B------:R-:W-:Y:S02]  /*13d0*/  STL [R1+0x4], R8 ;  /* 0x0000040801007387 */ /* 0x000fe40000100800 */
[C---:B------:R-:W-:Y:S01]  /*13e0*/  @P2 LEA R2, P3, R8.reuse, UR4, 0x2 ;  /* 0x0000000408022c11 */ /* 0x040fe2000f8610ff */
[----:B------:R-:W-:Y:S01]  /*13f0*/  ULDC UR4, c[0x0][0x288] ;  /* 0x0000a20000047ab9 */ /* 0x000fe20000000800 */
[C-C-:B------:R-:W-:Y:S01]  /*1400*/  SHF.L.U64.HI R229, R8.reuse, 0x2, R0.reuse ;  /* 0x0000000208e57819 */ /* 0x140fe20000010200 */
[----:B------:R0:W-:Y:S01]  /*1410*/  STL [R1+0x40], R0 ;  /* 0x0000400001007387 */ /* 0x0001e20000100800 */
[C---:B------:R-:W-:Y:S02]  /*1420*/  @P2 LEA.HI.X R3, R8.reuse, UR5, R0, 0x2, P3 ;  /* 0x0000000508032c11 */ /* 0x040fe400098f1400 */
[----:B------:R-:W-:Y:S01]  /*1430*/  MOV R219, UR4 ;  /* 0x0000000400db7c02 */ /* 0x000fe20008000f00 */
[----:B------:R-:W-:Y:S01]  /*1440*/  ULDC.64 UR4, c[0x0][0x418] ;  /* 0x0001060000047ab9 */ /* 0x000fe20000000a00 */
[----:B------:R-:W-:Y:S01]  /*1450*/  SHF.L.U32 R228, R8, 0x2, RZ ;  /* 0x0000000208e47819 */ /* 0x000fe200000006ff */
[----:B0-----:R-:W-:Y:S01]  /*1460*/  IMAD.MOV.U32 R0, RZ, RZ, RZ ;  /* 0x000000ffff007224 */ /* 0x001fe200078e00ff */
[----:B------:R-:W-:-:S02]  /*1470*/  UISETP.NE.U32.AND UP0, UPT, UR4, URZ, UPT ;  /* 0x0000003f0400728c */ /* 0x000fc4000bf05070 */
[C---:B---3--:R-:W-:Y:S01]  /*1480*/  IADD3 R6, P4, R228.reuse, UR6, RZ ;  /* 0x00000006e4067c10 */ /* 0x048fe2000ff9e0ff */
[----:B------:R-:W-:Y:S02]  /*1490*/  ULDC UR4, c[0x0][0x424] ;  /* 0x0001090000047ab9 */ /* 0x000fe40000000800 */
[----:B------:R0:W5:Y:S01]  /*14a0*/  @P2 LDG.E R0, desc[UR10][R2.64] ;  /* 0x0000000a02002981 */ /* 0x000162000c1e1900 */
[----:B------:R-:W-:Y:S01]  /*14b0*/  @P1 IADD3 R4, P2, R228, UR8, RZ ;  /* 0x00000008e4041c10 */ /* 0x000fe2000ff5e0ff */
[----:B------:R-:W-:Y:S01]  /*14c0*/  UISETP.NE.AND.EX UP0, UPT, UR5, URZ, UPT, UP0 ;  /* 0x0000003f0500728c */ /* 0x000fe2000bf05300 */
[C---:B------:R-:W-:Y:S02]  /*14d0*/  IADD3.X R7, R229.reuse, UR7, RZ, P4, !PT ;  /* 0x00000007e5077c10 */ /* 0x040fe4000a7fe4ff */
[----:B------:R-:W-:Y:S01]  /*14e0*/  @P1 IADD3.X R5, R229, UR9, RZ, P2, !PT ;  /* 0x00000009e5051c10 */ /* 0x000fe200097fe4ff */
[----:B------:R-:W-:Y:S01]  /*14f0*/  ULDC.64 UR8, c[0x0][0xa20] ;  /* 0x0002880000087ab9 */ /* 0x000fe20000000a00 */
        /* <DEDUP_REMOVED lines=20> */
.L_x_5985:
[----:B0-----:R-:W-:Y:S02]  /*1640*/  IMAD.U32 R2, RZ, RZ, UR5 ;  /* 0x00000005ff027e24 */ /* 0x001fe4000f8e00ff */
[----:B------:R-:W-:Y:S01]  /*1650*/  IMAD.U32 R27, RZ, RZ, UR4 ;  /* 0x00000004ff1b7e24 */ /* 0x000fe2000f8e00ff */
[----:B------:R-:W-:Y:S06]  /*1660*/  @!P2 BRA `(.L_x_5986) ;  /* 0x000000000014a947 */ /* 0x000fec0003800000 */
[----:B------:R-:W-:Y:S01]  /*1670*/  IADD3 R4, P0, R228, UR8, RZ ;  /* 0x00000008e4047c10 */ /* 0x000fe2000ff1e0ff */
[----:B------:R-:W-:-:S03]  /*1680*/  ULDC.64 UR4, c[0x0][0x208] ;  /* 0x0000820000047ab9 */ /* 0x000fc60000000a00 */
[----:B------:R-:W-:-:S05]  /*1690*/  IADD3.X R5, R229, UR9, RZ, P0, !PT ;  /* 0x00000009e5057c10 */ /* 0x000fca00087fe4ff */
[----:B------:R0:W5:Y:S01]  /*16a0*/  LDG.E R27, desc[UR4][R4.64] ;  /* 0x00000004041b7981 */ /* 0x000162000c1e1900 */
[----:B------:R-:W-:Y:S05]  /*16b0*/  BRA `(.L_x_5987) ;  /* 0x0000000000147947 */ /* 0x000fea0003800000 */
.L_x_5986:
[----:B------:R-:W-:Y:S05]  /*16c0*/  @!P0 BRA `(.L_x_5987) ;  /* 0x0000000000108947 */ /* 0x000fea0003800000 */
[----:B------:R-:W-:Y:S02]  /*16d0*/  ULDC.64 UR4, c[0x0][0x208] ;  /* 0x0000820000047ab9 */ /* 0x000fe40000000a00 */
[----:B------:R-:W2:Y:S04]  /*16e0*/  LDG.E R4, desc[UR4][R6.64] ;  /* 0x0000000406047981 */ /* 0x000ea8000c1e1900 */
[----:B------:R-:W2:Y:S02]  /*16f0*/  LDG.E R27, desc[UR4][R6.64+0x4] ;  /* 0x00000404061b7981 */ /* 0x000ea4000c1e1900 */
[----:B--2---:R-:W-:-:S07]  /*1700*/  IADD3 R27, -R4, R27, RZ ;  /* 0x0000001b041b7210 */ /* 0x004fce0007ffe1ff */
.L_x_5987:
[----:B------:R-:W-:Y:S01]  /*1710*/  ULDC.64 UR4, c[0x0][0xa10] ;  /* 0x0002840000047ab9 */ /* 0x000fe20000000a00 */
[----:B------:R-:W-:Y:S01]  /*1720*/  ULDC.64 UR6, c[0x0][0x208] ;  /* 0x0000820000067ab9 */ /* 0x000fe20000000a00 */
[----:B------:R-:W-:Y:S01]  /*1730*/  ISETP.NE.U32.AND P0, PT, RZ, UR4, PT ;  /* 0x00000004ff007c0c */ /* 0x000fe2000bf05070 */
[----:B------:R-:W1:Y:S03]  /*1740*/  LDC R9, c[0x0][0x448] ;  /* 0x00011200ff097b82 */ /* 0x000e660000000800 */
[----:B------:R-:W-:Y:S01]  /*1750*/  ISETP.NE.AND.EX P0, PT, RZ, UR5, PT, P0 ;  /* 0x00000005ff007c0c */ /* 0x000fe2000bf05300 */
[----:B------:R-:W-:-:S12]  /*1760*/  ULDC.64 UR4, c[0x0][0xa30] ;  /* 0x00028c0000047ab9 */ /* 0x000fd80000000a00 */
[----:B0-----:R-:W0:Y:S02]  /*1770*/  @P0 LDC.64 R4, c[0x0][0xa10] ;  /* 0x00028400ff040b82 */ /* 0x001e240000000a00 */
[----:B0-----:R-:W-:-:S05]  /*1780*/  @P0 IMAD.WIDE R4, R24, 0x4, R4 ;  /* 0x0000000418040825 */ /* 0x001fca00078e0204 */
[----:B------:R-:W2:Y:S04]  /*1790*/  @P0 LDG.E R3, desc[UR6][R4.64] ;  /* 0x0000000604030981 */ /* 0x000ea8000c1e1900 */
[----:B------:R0:W2:Y:S01]  /*17a0*/  @P0 LDG.E R8, desc[UR6][R4.64+0x4] ;  /* 0x0000040604080981 */ /* 0x0000a2000c1e1900 */
[----:B------:R-:W-:Y:S01]  /*17b0*/  ISETP.NE.U32.AND P1, PT, RZ, UR4, PT ;  /* 0x00000004ff007c0c */ /* 0x000fe2000bf25070 */
[----:B-----5:R-:W-:-:S03]  /*17c0*/  IMAD.MOV.U32 R135, RZ, RZ, R27 ;  /* 0x000000ffff877224 */ /* 0x020fc600078e001b */
[----:B------:R-:W-:-:S13]  /*17d0*/  ISETP.NE.AND.EX P1, PT, RZ, UR5, PT, P1 ;  /* 0x00000005ff007c0c */ /* 0x000fda000bf25310 */
[----:B------:R-:W-:-:S04]  /*17e0*/  @P1 IADD3 R6, P2, R228, UR4, RZ ;  /* 0x00000004e4061c10 */ /* 0x000fc8000ff5e0ff */
[----:B------:R-:W-:-:S05]  /*17f0*/  @P1 IADD3.X R7, R229, UR5, RZ, P2, !PT ;  /* 0x00000005e5071c10 */ /* 0x000fca00097fe4ff */
[----:B------:R3:W5:Y:S01]  /*1800*/  @P1 LDG.E R135, desc[UR6][R6.64] ;  /* 0x0000000606871981 */ /* 0x000762000c1e1900 */
[----:B-1----:R-:W-:Y:S01]  /*1810*/  ISETP.NE.AND P1, PT, R9, 0x1, PT ;  /* 0x000000010900780c */ /* 0x002fe20003f25270 */
[----:B------:R-:W-:Y:S01]  /*1820*/  IMAD.SHL.U32 R218, R29, 0x80, RZ ;  /* 0x000000801dda7824 */ /* 0x000fe200078e00ff */
[----:B------:R-:W-:Y:S01]  /*1830*/  PLOP3.LUT P2, PT, PT, PT, PT, 0x80, 0x0 ;  /* 0x000000000000781c */ /* 0x000fe20003f4f070 */
[----:B------:R-:W-:-:S03]  /*1840*/  IMAD.IADD R11, R27, 0x1, -R0 ;  /* 0x000000011b0b7824 */ /* 0x000fc600078e0a00 */
[----:B0-----:R-:W-:-:S07]  /*1850*/  IADD3 R4, R218, 0x7f, RZ ;  /* 0x0000007fda047810 */ /* 0x001fce0007ffe0ff */
[----:B------:R-:W0:Y:S08]  /*1860*/  @P1 LDC R9, c[0x0][0x44c] ;  /* 0x00011300ff091b82 */ /* 0x000e300000000800 */
[----:B------:R-:W1:Y:S01]  /*1870*/  @P1 LDC R5, c[0x0][0x450] ;  /* 0x00011400ff051b82 */ /* 0x000e620000000800 */
[----:B0-----:R-:W-:-:S05]  /*1880*/  @P1 IMAD.HI.U32 R0, R4, R9, RZ ;  /* 0x0000000904001227 */ /* 0x001fca00078e00ff */
[----:B-1----:R-:W-:Y:S01]  /*1890*/  @P1 SHF.R.U32.HI R4, RZ, R5, R0 ;  /* 0x00000005ff041219 */ /* 0x002fe20000011600 */
[----:B--2---:R-:W-:-:S05]  /*18a0*/  @P0 IMAD.IADD R2, R8, 0x1, -R3 ;  /* 0x0000000108020824 */ /* 0x004fca00078e0a03 */
[----:B------:R-:W-:-:S04]  /*18b0*/  IADD3 R220, R11, R2, RZ ;  /* 0x000000020bdc7210 */ /* 0x000fc80007ffe0ff */
[C---:B------:R-:W-:Y:S01]  /*18c0*/  IADD3 R136, R220.reuse, 0x60, -R219 ;  /* 0x00000060dc887810 */ /* 0x040fe20007ffe8db */
[----:B------:R-:W-:-:S04]  /*18d0*/  VIADD R0, R220, 0x5f ;  /* 0x0000005fdc007836 */ /* 0x000fc80000000000 */
[----:B------:R-:W-:Y:S02]  /*18e0*/  IMAD.IADD R4, R136, 0x1, R4 ;  /* 0x0000000188047824 */ /* 0x000fe400078e0204 */
[----:B------:R-:W-:-:S04]  /*18f0*/  IMAD.HI R0, R0, 0x2aaaaaab, RZ ;  /* 0x2aaaaaab00007827 */ /* 0x000fc800078e02ff */
[----:B------:R-:W-:Y:S01]  /*1900*/  IMAD.HI R4, R4, 0x2aaaaaab, RZ ;  /* 0x2aaaaaab04047827 */ /* 0x000fe200078e02ff */
[----:B------:R-:W-:-:S04]  /*1910*/  SHF.R.U32.HI R137, RZ, 0x1f, R0 ;  /* 0x0000001fff897819 */ /* 0x000fc80000011600 */
[----:B------:R-:W-:Y:S02]  /*1920*/  SHF.R.U32.HI R3, RZ, 0x1f, R4 ;  /* 0x0000001fff037819 */ /* 0x000fe40000011604 */
[----:B------:R-:W-:Y:S02]  /*1930*/  LEA.HI.SX32 R137, R0, R137, 0x1c ;  /* 0x0000008900897211 */ /* 0x000fe400078fe2ff */
[----:B------:R-:W-:Y:S02]  /*1940*/  LEA.HI.SX32 R4, R4, R3, 0x1c ;  /* 0x0000000304047211 */ /* 0x000fe400078fe2ff */
[----:B------:R-:W-:Y:S02]  /*1950*/  IADD3 R0, -R11, RZ, RZ ;  /* 0x000000ff0b007210 */ /* 0x000fe40007ffe1ff */
[----:B------:R-:W-:-:S05]  /*1960*/  VIMNMX R4, R137, R4, PT ;  /* 0x0000000489047248 */ /* 0x000fca0003fe0100 */
[----:B------:R-:W-:Y:S01]  /*1970*/  IMAD R3, R4, 0x60, -R11 ;  /* 0x0000006004037824 */ /* 0x000fe200078e0a0b */
[----:B------:R-:W-:-:S04]  /*1980*/  VIMNMX R4, RZ, R0, !PT ;  /* 0x00000000ff047248 */ /* 0x000fc80007fe0100 */
        /* <DEDUP_REMOVED lines=8> */
[----:B------:R-:W-:-:S04]  /*1a10*/  @P0 LEA.HI.SX32 R25, R0, R3, 0x1c ;  /* 0x0000000300190211 */ /* 0x000fc800078fe2ff */
[----:B------:R-:W-:-:S13]  /*1a20*/  ISETP.GT.AND P0, PT, R25, R121, PT ;  /* 0x000000791900720c */ /* 0x000fda0003f04270 */
[----:B---3--:R-:W-:Y:S05]  /*1a30*/  @!P0 BRA `(.L_x_5988) ;  /* 0x0000008c00fc8947 */ /* 0x008fea0003800000 */
        /* <DEDUP_REMOVED lines=20> */
.L_x_5990:
[----:B------:R-:W-:Y:S05]  /*1b80*/  BSYNC B6 ;  /* 0x0000000000067941 */ /* 0x000fea0003800000 */
.L_x_5989:
        /* <DEDUP_REMOVED lines=20> */
.L_x_5992:
[----:B------:R-:W-:Y:S05]  /*1cd0*/  BSYNC B6 ;  /* 0x0000000000067941 */ /* 0x000fea0003800000 */
.L_x_5991:
[----:B------:R-:W-:Y:S01]  /*1ce0*/  ULDC.64 UR4, c[0x0][0x9f8] ;  /* 0x00027e0000047ab9 */ /* 0x000fe20000000a00 */
[----:B------:R-:W2:Y:S01]  /*1cf0*/  LDL R21, [R1+0x3c] ;  /* 0x00003c0001157983 */ /* 0x000ea20000100800 */
[----:B------:R-:W-:Y:S01]  /*1d00*/  ISETP.NE.U32.AND P0, PT, RZ, UR4, PT ;  /* 0x00000004ff007c0c */ /* 0x000fe2000bf05070 */
[----:B------:R-:W-:Y:S01]  /*1d10*/  ULDC.64 UR6, c[0x0][0x208] ;  /* 0x0000820000067ab9 */ /* 0x000fe20000000a00 */
[----:B------:R-:W0:Y:S01]  /*1d20*/  LDC.64 R96, c[0x0][0x3f8] ;  /* 0x0000fe00ff607b82 */ /* 0x000e220000000a00 */
[----:B------:R-:W3:Y:S01]  /*1d30*/  LDL.LU R20, [R1] ;  /* 0x0000000001147983 */ /* 0x000ee20000300800 */
[----:B------:R-:W-:-:S06]  /*1d40*/  ISETP.NE.AND.EX P0, PT, RZ, UR5, PT, P0 ;  /* 0x00000005ff007c0c */ /* 0x000fcc000bf05300 */
[----:B------:R-:W1:Y:S07]  /*1d50*/  LDC R15, c[0x0][0x3f4] ;  /* 0x0000fd00ff0f7b82 */ /* 0x000e6e0000000800 */
[----:B------:R-:W-:Y:S01]  /*1d60*/  @P0 IADD3 R4, P1, R228, UR4, RZ ;  /* 0x00000004e4040c10 */ /* 0x000fe2000ff3e0ff */
[----:B------:R-:W-:Y:S01]  /*1d70*/  ULDC UR4, c[0x0][0x2f4] ;  /* 0x0000bd0000047ab9 */ /* 0x000fe20000000800 */
[----:B------:R-:W4:Y:S02]  /*1d80*/  LDC.64 R90, c[0x0][0x408] ;  /* 0x00010200ff5a7b82 */ /* 0x000f240000000a00 */
[----:B------:R-:W-:-:S05]  /*1d90*/  @P0 IADD3.X R5, R229, UR5, RZ, P1, !PT ;  /* 0x00000005e5050c10 */ /* 0x000fca0008ffe4ff */
[----:B------:R1:W3:Y:S01]  /*1da0*/  @P0 LDG.E R24, desc[UR6][R4.64] ;  /* 0x0000000604180981 */ /* 0x0002e2000c1e1900 */
[----:B------:R-:W-:Y:S01]  /*1db0*/  ISETP.GE.AND P1, PT, R196, UR4, PT ;  /* 0x00000004c4007c0c */ /* 0x000fe2000bf26270 */
[----:B0-----:R-:W-:Y:S01]  /*1dc0*/  IMAD.WIDE.U32 R98, R204, R96, R16 ;  /* 0x00000060cc627225 */ /* 0x001fe200078e0010 */
[----:B------:R-:W-:Y:S01]  /*1dd0*/  ISETP.GE.AND P0, PT, R16, UR4, PT ;  /* 0x0000000410007c0c */ /* 0x000fe2000bf06270 */
[----:B------:R-:W0:Y:S01]  /*1de0*/  S2R R138, SR_TID.X ;  /* 0x00000000008a7919 */ /* 0x000e220000002100 */
[----:B------:R-:W-:Y:S01]  /*1df0*/  SEL R3, RZ, 0xffffffff, P1 ;  /* 0xffffffffff037807 */ /* 0x000fe20000800000 */
[----:B------:R-:W-:Y:S01]  /*1e00*/  IMAD.SHL.U32 R104, R96, 0x40, RZ ;  /* 0x0000004060687824 */ /* 0x000fe200078e00ff */
[----:B------:R-:W-:Y:S01]  /*1e10*/  SEL R0, RZ, 0x1, P0 ;  /* 0x00000001ff007807 */ /* 0x000fe20000000000 */
[----:B------:R-:W-:Y:S01]  /*1e20*/  IMAD.IADD R123, R26, 0x1, R27 ;  /* 0x000000011a7b7824 */ /* 0x000fe200078e021b */
[----:B------:R-:W-:Y:S01]  /*1e30*/  ISETP.GE.AND P0, PT, R193, UR4, PT ;  /* 0x00000004c1007c0c */ /* 0x000fe2000bf06270 */
[----:B------:R-:W-:Y:S01]  /*1e40*/  IMAD.SHL.U32 R3, R3, 0x2, RZ ;  /* 0x0000000203037824 */ /* 0x000fe200078e00ff */
[----:B------:R-:W-:Y:S01]  /*1e50*/  ISETP.GE.AND P1, PT, R23, UR4, PT ;  /* 0x0000000417007c0c */ /* 0x000fe2000bf26270 */
[----:B-1----:R-:W-:Y:S01]  /*1e60*/  IMAD.SHL.U32 R120, R15, 0x2, RZ ;  /* 0x000000020f787824 */ /* 0x002fe200078e00ff */
[----:B------:R-:W-:-:S02]  /*1e70*/  SHF.R.S32.HI R5, RZ, 0x1f, R204 ;  /* 0x0000001fff057819 */ /* 0x000fc400000114cc */
[----:B------:R-:W-:Y:S02]  /*1e80*/  LOP3.LUT R0, R3, 0x2, R0, 0xe2, !PT ;  /* 0x0000000203007812 */ /* 0x000fe400078ee200 */
[----:B------:R-:W-:Y:S01]  /*1e90*/  SEL R3, RZ, 0x4, P0 ;  /* 0x00000004ff037807 */ /* 0x000fe20000000000 */
[C---:B------:R-:W-:Y:S01]  /*1ea0*/  IMAD R6, R5.reuse, R96, RZ ;  /* 0x0000006005067224 */ /* 0x040fe200078e02ff */
[----:B------:R-:W-:Y:S01]  /*1eb0*/  SEL R4, RZ, 0x8, P1 ;  /* 0x00000008ff047807 */ /* 0x000fe20000800000 */
[-C--:B----4-:R-:W-:Y:S01]  /*1ec0*/  IMAD R5, R5, R90.reuse, RZ ;  /* 0x0000005a05057224 */ /* 0x090fe200078e02ff */
[----:B------:R-:W-:Y:S01]  /*1ed0*/  ISETP.GE.AND P2, PT, R22, UR4, PT ;  /* 0x0000000416007c0c */ /* 0x000fe2000bf46270 */
[C---:B------:R-:W-:Y:S01]  /*1ee0*/  IMAD R7, R204.reuse, R97, R6 ;  /* 0x00000061cc077224 */ /* 0x040fe200078e0206 */
[----:B------:R-:W-:Y:S01]  /*1ef0*/  SHF.R.S32.HI R195, RZ, 0x1f, R194 ;  /* 0x0000001fffc37819 */ /* 0x000fe200000114c2 */
[----:B------:R-:W-:Y:S01]  /*1f00*/  IMAD.WIDE.U32 R92, R204, R90, R16 ;  /* 0x0000005acc5c7225 */ /* 0x000fe200078e0010 */
[----:B------:R-:W-:-:S02]  /*1f10*/  LOP3.LUT R0, R4, R0, R3, 0xfe, !PT ;  /* 0x0000000004007212 */ /* 0x000fc400078efe03 */
[----:B------:R-:W-:Y:S01]  /*1f20*/  SEL R3, RZ, 0x10, P2 ;  /* 0x00000010ff037807 */ /* 0x000fe20001000000 */
[----:B------:R-:W-:Y:S01]  /*1f30*/  IMAD.WIDE.U32 R100, R204, R96, R194 ;  /* 0x00000060cc647225 */ /* 0x000fe200078e00c2 */
[----:B------:R-:W-:Y:S02]  /*1f40*/  ISETP.GE.AND P0, PT, R16, R15, PT ;  /* 0x0000000f1000720c */ /* 0x000fe40003f06270 */
[----:B------:R-:W-:Y:S01]  /*1f50*/  LOP3.LUT R9, R0, R3, RZ, 0xfc, !PT ;  /* 0x0000000300097212 */ /* 0x000fe200078efcff */
[----:B------:R-:W-:Y:S01]  /*1f60*/  IMAD.IADD R99, R7, 0x1, R99 ;  /* 0x0000000107637824 */ /* 0x000fe200078e0263 */
[-C--:B------:R-:W-:Y:S01]  /*1f70*/  ISETP.GE.AND P1, PT, R196, R15.reuse, PT ;  /* 0x0000000fc400720c */ /* 0x080fe20003f26270 */
[----:B------:R-:W-:Y:S01]  /*1f80*/  IMAD.WIDE.U32 R94, R204, R90, R194 ;  /* 0x0000005acc5e7225 */ /* 0x000fe200078e00c2 */
[----:B------:R-:W-:Y:S02]  /*1f90*/  ISETP.GE.AND P3, PT, R193, R15, PT ;  /* 0x0000000fc100720c */ /* 0x000fe40003f66270 */
[----:B------:R-:W-:Y:S01]  /*1fa0*/  SEL R3, R15, RZ, P0 ;  /* 0x000000ff0f037207 */ /* 0x000fe20000000000 */
[----:B-----5:R-:W-:Y:S01]  /*1fb0*/  IMAD.WIDE.U32 R98, R135, R96, R98 ;  /* 0x0000006087627225 */ /* 0x020fe200078e0062 */
[----:B------:R-:W-:-:S02]  /*1fc0*/  IADD3 R101, R101, R7, RZ ;  /* 0x0000000765657210 */ /* 0x000fc40007ffe0ff */
[C---:B------:R-:W-:Y:S01]  /*1fd0*/  SEL R0, R15.reuse, RZ, P3 ;  /* 0x000000ff0f007207 */ /* 0x040fe20001800000 */
[----:B------:R-:W-:Y:S01]  /*1fe0*/  IMAD R7, R204, R91, R5 ;  /* 0x0000005bcc077224 */ /* 0x000fe200078e0205 */
[----:B------:R-:W-:Y:S01]  /*1ff0*/  SEL R5, R15, RZ, P1 ;  /* 0x000000ff0f057207 */ /* 0x000fe20000800000 */
[----:B------:R-:W-:Y:S01]  /*2000*/  IMAD.IADD R3, R16, 0x1, R3 ;  /* 0x0000000110037824 */ /* 0x000fe200078e0203 */
[----:B------:R-:W-:Y:S01]  /*2010*/  LOP3.LUT P2, RZ, R221, 0x4, RZ, 0xc0, !PT ;  /* 0x00000004ddff7812 */ /* 0x000fe2000784c0ff */
[----:B------:R-:W-:Y:S01]  /*2020*/  IMAD.IADD R11, R193, 0x1, R0 ;  /* 0x00000001c10b7824 */ /* 0x000fe200078e0200 */
[----:B------:R-:W-:Y:S01]  /*2030*/  IADD3 R5, R196, R5, RZ ;  /* 0x00000005c4057210 */ /* 0x000fe20007ffe0ff */
[----:B------:R-:W-:Y:S01]  /*2040*/  IMAD.IADD R93, R7, 0x1, R93 ;  /* 0x00000001075d7824 */ /* 0x000fe200078e025d */
[----:B------:R-:W-:Y:S01]  /*2050*/  SHF.R.S32.HI R0, RZ, 0x1f, R3 ;  /* 0x0000001fff007819 */ /* 0x000fe20000011403 */
[----:B------:R-:W-:Y:S01]  /*2060*/  IMAD.WIDE.U32 R100, R135, R96, R100 ;  /* 0x0000006087647225 */ /* 0x000fe200078e0064 */
[----:B------:R-:W-:-:S02]  /*2070*/  SHF.R.S32.HI R4, RZ, 0x1f, R5 ;  /* 0x0000001fff047819 */ /* 0x000fc40000011405 */
[CC--:B------:R-:W-:Y:S01]  /*2080*/  LEA.HI R6, R0.reuse, R3.reuse, RZ, 0x3 ;  /* 0x0000000300067211 */ /* 0x0c0fe200078f18ff */
[----:B------:R-:W-:Y:S01]  /*2090*/  IMAD R125, R91, 0x60, RZ ;  /* 0x000000605b7d7824 */ /* 0x000fe200078e02ff */
[----:B------:R-:W-:Y:S01]  /*20a0*/  LEA.HI R0, R0, R3, RZ, 0x6 ;  /* 0x0000000300007211 */ /* 0x000fe200078f30ff */
[----:B------:R-:W-:Y:S01]  /*20b0*/  IMAD.WIDE.U32 R92, R135, R90, R92 ;  /* 0x0000005a875c7225 */ /* 0x000fe200078e005c */
[CC--:B------:R-:W-:Y:S02]  /*20c0*/  LEA.HI R3, R4.reuse, R5.reuse, RZ, 0x6 ;  /* 0x0000000504037211 */ /* 0x0c0fe400078f30ff */
[----:B------:R-:W-:Y:S02]  /*20d0*/  LEA.HI R10, R4, R5, RZ, 0x3 ;  /* 0x00000005040a7211 */ /* 0x000fe400078f18ff */
[----:B------:R-:W-:Y:S02]  /*20e0*/  SHF.R.S32.HI R0, RZ, 0x6, R0 ;  /* 0x00000006ff007819 */ /* 0x000fe40000011400 */
[----:B------:R-:W-:-:S02]  /*20f0*/  SHF.R.S32.HI R4, RZ, 0x6, R3 ;  /* 0x00000006ff047819 */ /* 0x000fc40000011403 */
[C---:B------:R-:W-:Y:S01]  /*2100*/  LOP3.LUT R3, R213.reuse, 0x38, R6, 0xf8, !PT ;  /* 0x00000038d5037812 */ /* 0x040fe200078ef806 */
[C---:B------:R-:W-:Y:S01]  /*2110*/  IMAD R133, R0.reuse, 0x1800, R215 ;  /* 0x0000180000857824 */ /* 0x040fe200078e02d7 */
[----:B------:R-:W-:Y:S01]  /*2120*/  SHF.R.S32.HI R12, RZ, 0x1f, R11 ;  /* 0x0000001fff0c7819 */ /* 0x000fe2000001140b */
[----:B------:R-:W-:Y:S01]  /*2130*/  IMAD R131, R0, 0x1800, R216 ;  /* 0x0000180000837824 */ /* 0x000fe200078e02d8 */
[----:B------:R-:W-:Y:S01]  /*2140*/  LOP3.LUT R5, R213, 0x38, R10, 0xf8, !PT ;  /* 0x00000038d5057812 */ /* 0x000fe200078ef80a */
[C---:B------:R-:W-:Y:S01]  /*2150*/  IMAD R132, R4.reuse, 0x1800, R215 ;  /* 0x0000180004847824 */ /* 0x040fe200078e02d7 */
[----:B------:R-:W-:Y:S01]  /*2160*/  LOP3.LUT R0, R3, R214, RZ, 0x3c, !PT ;  /* 0x000000d603007212 */ /* 0x000fe200078e3cff */
[----:B------:R-:W-:Y:S01]  /*2170*/  IMAD R128, R4, 0x1800, R216 ;  /* 0x0000180004807824 */ /* 0x000fe200078e02d8 */
[----:B------:R-:W-:Y:S02]  /*2180*/  IADD3 R95, R95, R7, RZ ;  /* 0x000000075f5f7210 */ /* 0x000fe40007ffe0ff */
[----:B------:R-:W-:Y:S01]  /*2190*/  LEA.HI R14, R12, R11, RZ, 0x3 ;  /* 0x0000000b0c0e7211 */ /* 0x000fe200078f18ff */
[----:B------:R-:W-:Y:S01]  /*21a0*/  IMAD.IADD R133, R133, 0x1, R0 ;  /* 0x0000000185857824 */ /* 0x000fe200078e0200 */
[----:B------:R-:W-:Y:S01]  /*21b0*/  LOP3.LUT R7, R211, 0x38, R6, 0xf8, !PT ;  /* 0x00000038d3077812 */ /* 0x000fe200078ef806 */
[----:B------:R-:W-:Y:S01]  /*21c0*/  IMAD.WIDE.U32 R94, R135, R90, R94 ;  /* 0x0000005a875e7225 */ /* 0x000fe200078e005e */
[----:B------:R-:W-:-:S02]  /*21d0*/  SHF.R.U32.HI R28, RZ, 0x3, R211 ;  /* 0x00000003ff1c7819 */ /* 0x000fc400000116d3 */
[----:B------:R-:W-:Y:S02]  /*21e0*/  LEA.HI R11, R12, R11, RZ, 0x6 ;  /* 0x0000000b0c0b7211 */ /* 0x000fe400078f30ff */
[----:B------:R-:W-:Y:S02]  /*21f0*/  LOP3.LUT R5, R5, R214, RZ, 0x3c, !PT ;  /* 0x000000d605057212 */ /* 0x000fe400078e3cff */
[----:B------:R-:W-:Y:S02]  /*2200*/  LOP3.LUT R0, R211, 0x38, R10, 0xf8, !PT ;  /* 0x00000038d3007812 */ /* 0x000fe400078ef80a */
[----:B------:R-:W-:Y:S01]  /*2210*/  LOP3.LUT R8, R7, R28, RZ, 0x3c, !PT ;  /* 0x0000001c07087212 */ /* 0x000fe200078e3cff */
[----:B------:R-:W-:Y:S01]  /*2220*/  IMAD.IADD R132, R132, 0x1, R5 ;  /* 0x0000000184847824 */ /* 0x000fe200078e0205 */
[----:B------:R-:W-:Y:S02]  /*2230*/  SHF.R.S32.HI R13, RZ, 0x1f, R135 ;  /* 0x0000001fff0d7819 */ /* 0x000fe40000011487 */
[----:B------:R-:W-:-:S02]  /*2240*/  SHF.R.S32.HI R11, RZ, 0x6, R11 ;  /* 0x00000006ff0b7819 */ /* 0x000fc4000001140b */
[--C-:B------:R-:W-:Y:S02]  /*2250*/  LOP3.LUT R3, R213, 0x38, R14.reuse, 0xf8, !PT ;  /* 0x00000038d5037812 */ /* 0x100fe400078ef80e */
[----:B------:R-:W-:Y:S01]  /*2260*/  LOP3.LUT R5, R0, R28, RZ, 0x3c, !PT ;  /* 0x0000001c00057212 */ /* 0x000fe200078e3cff */
[----:B------:R-:W-:Y:S01]  /*2270*/  IMAD R129, R11, 0x1800, R215 ;  /* 0x000018000b817824 */ /* 0x000fe200078e02d7 */
[----:B------:R-:W-:Y:S01]  /*2280*/  IADD3 R131, R131, R8, RZ ;  /* 0x0000000883837210 */ /* 0x000fe20007ffe0ff */
[----:B------:R-:W-:Y:S01]  /*2290*/  IMAD R8, R13, R96, RZ ;  /* 0x000000600d087224 */ /* 0x000fe200078e02ff */
[----:B------:R-:W-:Y:S01]  /*22a0*/  LOP3.LUT R7, R211, 0x38, R14, 0xf8, !PT ;  /* 0x00000038d3077812 */ /* 0x000fe200078ef80e */
[----:B------:R-:W-:Y:S01]  /*22b0*/  IMAD.IADD R128, R128, 0x1, R5 ;  /* 0x0000000180807824 */ /* 0x000fe200078e0205 */
[----:B------:R-:W-:Y:S01]  /*22c0*/  LOP3.LUT R0, R3, R214, RZ, 0x3c, !PT ;  /* 0x000000d603007212 */ /* 0x000fe200078e3cff */
[----:B------:R-:W-:Y:S01]  /*22d0*/  IMAD R5, R97, 0x60, RZ ;  /* 0x0000006061057824 */ /* 0x000fe200078e02ff */
[----:B------:R-:W-:Y:S01]  /*22e0*/  LOP3.LUT R4, R7, R28, RZ, 0x3c, !PT ;  /* 0x0000001c07047212 */ /* 0x000fe200078e3cff */
[----:B------:R-:W-:Y:S01]  /*22f0*/  IMAD R7, R135, R97, R8 ;  /* 0x0000006187077224 */ /* 0x000fe200078e0208 */
[C---:B------:R-:W-:Y:S01]  /*2300*/  SHF.L.U64.HI R103, R96.reuse, 0x6, R97 ;  /* 0x0000000660677819 */ /* 0x040fe20000010261 */
[----:B------:R-:W-:Y:S01]  /*2310*/  IMAD.WIDE.U32 R96, R96, 0x60, RZ ;  /* 0x0000006060607825 */ /* 0x000fe200078e00ff */
[----:B------:R-:W-:-:S02]  /*2320*/  IADD3 R129, R129, R0, RZ ;  /* 0x0000000081817210 */ /* 0x000fc40007ffe0ff */
[----:B------:R-:W-:Y:S01]  /*2330*/  LOP3.LUT R3, R213, 0x18, R16, 0xf8, !PT ;  /* 0x00000018d5037812 */ /* 0x000fe200078ef810 */
[----:B------:R-:W-:Y:S01]  /*2340*/  IMAD R0, R13, R90, RZ ;  /* 0x0000005a0d007224 */ /* 0x000fe200078e02ff */
[C---:B------:R-:W-:Y:S01]  /*2350*/  SHF.L.U64.HI R105, R90.reuse, 0x6, R91 ;  /* 0x000000065a697819 */ /* 0x040fe2000001025b */
[----:B------:R-:W-:Y:S01]  /*2360*/  IMAD R127, R11, 0x1800, R216 ;  /* 0x000018000b7f7824 */ /* 0x000fe200078e02d8 */
[----:B------:R-:W-:Y:S01]  /*2370*/  LOP3.LUT R126, R3, R214, RZ, 0x3c, !PT ;  /* 0x000000d6037e7212 */ /* 0x000fe200078e3cff */
[----:B------:R-:W-:Y:S01]  /*2380*/  IMAD.IADD R124, R97, 0x1, R5 ;  /* 0x00000001617c7824 */ /* 0x000fe200078e0205 */
[C---:B------:R-:W-:Y:S01]  /*2390*/  SHF.L.U32 R106, R90.reuse, 0x6, RZ ;  /* 0x000000065a6a7819 */ /* 0x040fe200000006ff */
[----:B------:R-:W-:Y:S01]  /*23a0*/  IMAD R11, R135, R91, R0 ;  /* 0x0000005b870b7224 */ /* 0x000fe200078e0200 */
[----:B------:R-:W-:Y:S01]  /*23b0*/  IADD3 R102, R101, R7, RZ ;  /* 0x0000000765667210 */ /* 0x000fe20007ffe0ff */
[----:B------:R-:W-:Y:S01]  /*23c0*/  IMAD.IADD R3, R7, 0x1, R99 ;  /* 0x0000000107037824 */ /* 0x000fe200078e0263 */
[----:B------:R-:W-:Y:S01]  /*23d0*/  SHF.R.S32.HI R113, RZ, 0x3, R6 ;  /* 0x00000003ff717819 */ /* 0x000fe20000011406 */
[----:B------:R-:W-:Y:S01]  /*23e0*/  IMAD.WIDE.U32 R90, R90, 0x60, RZ ;  /* 0x000000605a5a7825 */ /* 0x000fe200078e00ff */
[----:B------:R-:W-:-:S02]  /*23f0*/  LOP3.LUT R5, R6, 0xfffffff8, RZ, 0xc0, !PT ;  /* 0xfffffff806057812 */ /* 0x000fc400078ec0ff */
[----:B------:R-:W-:Y:S01]  /*2400*/  LOP3.LUT R6, R10, 0xfffffff8, RZ, 0xc0, !PT ;  /* 0xfffffff80a067812 */ /* 0x000fe200078ec0ff */
[----:B------:R-:W-:Y:S01]  /*2410*/  IMAD.IADD R127, R127, 0x1, R4 ;  /* 0x000000017f7f7824 */ /* 0x000fe200078e0204 */
[----:B------:R-:W-:Y:S01]  /*2420*/  LOP3.LUT R7, R14, 0xfffffff8, RZ, 0xc0, !PT ;  /* 0xfffffff80e077812 */ /* 0x000fe200078ec0ff */
[----:B------:R-:W-:Y:S01]  /*2430*/  IMAD.IADD R125, R91, 0x1, R125 ;  /* 0x000000015b7d7824 */ /* 0x000fe200078e027d */
[----:B------:R-:W-:Y:S01]  /*2440*/  SHF.R.S32.HI R112, RZ, 0x3, R10 ;  /* 0x00000003ff707819 */ /* 0x000fe2000001140a */
[----:B------:R-:W-:Y:S01]  /*2450*/  IMAD.IADD R89, R95, 0x1, R11 ;  /* 0x000000015f597824 */ /* 0x000fe200078e020b */
[----:B------:R-:W-:Y:S02]  /*2460*/  SHF.R.S32.HI R0, RZ, 0x1f, R30 ;  /* 0x0000001fff007819 */ /* 0x000fe4000001141e */
[----:B0-----:R-:W-:Y:S02]  /*2470*/  LEA.HI R138, R138, 0x8, RZ, 0x19 ;  /* 0x000000088a8a7811 */ /* 0x001fe400078fc8ff */
[----:B------:R-:W-:-:S02]  /*2480*/  IADD3 R126, R215, R126, RZ ;  /* 0x0000007ed77e7210 */ /* 0x000fc40007ffe0ff */
[----:B------:R-:W-:Y:S02]  /*2490*/  IADD3 R4, R11, R93, RZ ;  /* 0x0000005d0b047210 */ /* 0x000fe40007ffe0ff */
[----:B------:R-:W-:Y:S02]  /*24a0*/  SHF.R.S32.HI R111, RZ, 0x3, R14 ;  /* 0x00000003ff6f7819 */ /* 0x000fe4000001140e */
[----:B------:R-:W-:Y:S02]  /*24b0*/  SHF.R.S32.HI R109, RZ, 0x1f, R5 ;  /* 0x0000001fff6d7819 */ /* 0x000fe40000011405 */
[----:B------:R-:W-:Y:S02]  /*24c0*/  SHF.R.S32.HI R108, RZ, 0x1f, R6 ;  /* 0x0000001fff6c7819 */ /* 0x000fe40000011406 */
[----:B------:R-:W-:Y:S01]  /*24d0*/  SHF.R.S32.HI R107, RZ, 0x1f, R7 ;  /* 0x0000001fff6b7819 */ /* 0x000fe20000011407 */
[----:B--2---:R-:W-:Y:S01]  /*24e0*/  IMAD R110, R21, 0x40, R204 ;  /* 0x00000040156e7824 */ /* 0x004fe200078e02cc */
[----:B---3--:R-:W-:-:S04]  /*24f0*/  LOP3.LUT R20, R20, 0xfffffffe, RZ, 0xc0, !PT ;  /* 0xfffffffe14147812 */ /* 0x008fc800078ec0ff */
[----:B------:R-:W-:-:S04]  /*2500*/  @P3 LOP3.LUT R20, R20, 0x1, RZ, 0xfc, !PT ;  /* 0x0000000114143812 */ /* 0x000fc800078efcff */
[----:B------:R-:W-:-:S04]  /*2510*/  LOP3.LUT R20, R20, 0xfffffffb, RZ, 0xc0, !PT ;  /* 0xfffffffb14147812 */ /* 0x000fc800078ec0ff */
[----:B------:R-:W-:Y:S02]  /*2520*/  @P2 LOP3.LUT R20, R20, 0x4, RZ, 0xfc, !PT ;  /* 0x0000000414142812 */ /* 0x000fe400078efcff */
[----:B------:R-:W-:-:S03]  /*2530*/  ISETP.GE.AND P2, PT, R192, UR4, PT ;  /* 0x00000004c0007c0c */ /* 0x000fc6000bf46270 */
[----:B------:R0:W-:Y:S01]  /*2540*/  STL [R1], R20 ;  /* 0x0000001401007387 */ /* 0x0001e20000100800 */
[----:B------:R-:W-:-:S04]  /*2550*/  SEL R8, RZ, 0x20, P2 ;  /* 0x00000020ff087807 */ /* 0x000fc80001000000 */
[C---:B------:R-:W-:Y:S02]  /*2560*/  LOP3.LUT R26, R9.reuse, R8, RZ, 0xfc, !PT ;  /* 0x00000008091a7212 */ /* 0x040fe400078efcff */
[----:B------:R-:W-:Y:S02]  /*2570*/  LOP3.LUT R8, R9, 0x1, RZ, 0xc0, !PT ;  /* 0x0000000109087812 */ /* 0x000fe400078ec0ff */
[C---:B------:R-:W-:Y:S02]  /*2580*/  LOP3.LUT R9, R26.reuse, 0x2, RZ, 0xc0, !PT ;  /* 0x000000021a097812 */ /* 0x040fe400078ec0ff */
[C---:B------:R-:W-:Y:S02]  /*2590*/  LOP3.LUT R10, R26.reuse, 0x4, RZ, 0xc0, !PT ;  /* 0x000000041a0a7812 */ /* 0x040fe400078ec0ff */
[C---:B0-----:R-:W-:Y:S02]  /*25a0*/  LOP3.LUT R20, R26.reuse, 0x8, RZ, 0xc0, !PT ;  /* 0x000000081a147812 */ /* 0x041fe400078ec0ff */
[----:B------:R-:W-:-:S02]  /*25b0*/  LOP3.LUT R21, R26, 0x10, RZ, 0xc0, !PT ;  /* 0x000000101a157812 */ /* 0x000fc400078ec0ff */
[----:B------:R-:W-:Y:S02]  /*25c0*/  SHF.R.S32.HI R122, RZ, 0x1f, R24 ;  /* 0x0000001fff7a7819 */ /* 0x000fe40000011418 */
[----:B------:R-:W-:-:S07]  /*25d0*/  LOP3.LUT R26, R26, 0x20, RZ, 0xc0, !PT ;  /* 0x000000201a1a7812 */ /* 0x000fce00078ec0ff */
.L_x_6098:
[----:B--2---:R-:W2:Y:S01]  /*25e0*/  LDL.LU R33, [R1] ;  /* 0x0000000001217983 */ /* 0x004ea20000300800 */
[----:B------:R-:W0:Y:S01]  /*25f0*/  LDC R32, c[0x0][0x430] ;  /* 0x00010c00ff207b82 */ /* 0x000e220000000800 */
[----:B------:R-:W-:Y:S01]  /*2600*/  VIADD R25, R25, 0xffffffff ;  /* 0xffffffff19197836 */ /* 0x000fe20000000000 */
[----:B------:R-:W-:Y:S01]  /*2610*/  ULDC.64 UR4, c[0x0][0x208] ;  /* 0x0000820000047ab9 */ /* 0x000fe20000000a00 */
        /* <DEDUP_REMOVED lines=27> */
[----:B------:R-:W-:Y:S01]  /*27d0*/  VIADD R31, R29, 0x20 ;  /* 0x000000201d1f7836 */ /* 0x000fe20000000000 */
[----:B------:R-:W-:Y:S03]  /*27e0*/  BSSY B0, `(.L_x_5993) ;  /* 0x0000799000007945 */ /* 0x000fe60003800000 */
[----:B------:R-:W-:-:S02]  /*27f0*/  IMAD R28, R32, R11, R36 ;  /* 0x0000000b201c7224 */ /* 0x000fc400078e0224 */
[C---:B------:R-:W-:Y:S01]  /*2800*/  @P4 VIADD R31, R29.reuse, 0xffffffe0 ;  /* 0xffffffe01d1f4836 */ /* 0x040fe20000000000 */
[----:B------:R-:W-:-:S03]  /*2810*/  LEA R29, R29, R114, 0x1 ;  /* 0x000000721d1d7211 */ /* 0x000fc600078e08ff */
        /* <DEDUP_REMOVED lines=60> */
[----:B------:R-:W-:Y:S01]  /*2be0*/  ULDC.64 UR6, c[0x0][0x208] ;  /* 0x0000820000067ab9 */ /* 0x000fe20000000a00 */
        /* <DEDUP_REMOVED lines=36> */
.L_x_5997:
[----:B------:R-:W-:Y:S05]  /*2e30*/  BSYNC B1 ;  /* 0x0000000000017941 */ /* 0x000fea0003800000 */
.L_x_5996:
        /* <DEDUP_REMOVED lines=21> */
[----:B------:R-:W-:Y:S01]  /*2f90*/  IADD3.X R13, R102, R11, R103, P2, P5 ;  /* 0x0000000b660d7210 */ /* 0x000fe200017ea467 */
[----:B------:R-:W-:Y:S01]  /*2fa0*/  ULDC.64 UR6, c[0x0][0x208] ;  /* 0x0000820000067ab9 */ /* 0x000fe20000000a00 */
        /* <DEDUP_REMOVED lines=35> */
.L_x_5999:
[----:B------:R-:W-:Y:S05]  /*31e0*/  BSYNC B1 ;  /* 0x0000000000017941 */ /* 0x000fea0003800000 */
.L_x_5998:
[----:B0-----:R-:W-:Y:S01]  /*31f0*/  IMAD.MOV.U32 R12, RZ, RZ, R61 ;  /* 0x000000ffff0c7224 */ /* 0x001fe200078e003d */
[----:B------:R-:W-:Y:S01]  /*3200*/  MOV R11, R60 ;  /* 0x0000003c000b7202 */ /* 0x000fe20000000f00 */
[----:B------:R-:W-:Y:S01]  /*3210*/  IMAD.MOV.U32 R13, RZ, RZ, R68 ;  /* 0x000000ffff0d7224 */ /* 0x000fe200078e0044 */
[----:B------:R-:W-:Y:S01]  /*3220*/  ULOP3.LUT UR4, UR60, 0x1, URZ, 0xfc, !UPT ;  /* 0x000000013c047892 */ /* 0x000fe2000f8efc3f */
        /* <DEDUP_REMOVED lines=23> */
[----:B------:R-:W-:Y:S01]  /*33a0*/  IMAD.MOV.U32 R14, RZ, RZ, R71 ;  /* 0x000000ffff0e7224 */ /* 0x000fe200078e0047 */
[----:B------:R-:W-:-:S02]  /*33b0*/  PRMT R149, R81, 0x5410, R82 ;  /* 0x0000541051957816 */ /* 0x000fc40000000052 */
[----:B------:R-:W-:Y:S01]  /*33c0*/  PRMT R154, R11, 0x5410, R12 ;  /* 0x000054100b9a7816 */ /* 0x000fe2000000000c */
[----:B------:R-:W-:Y:S01]  /*33d0*/  IMAD.MOV.U32 R12, RZ, RZ, R75 ;  /* 0x000000ffff0c7224 */ /* 0x000fe200078e004b */
[----:B------:R-:W-:Y:S01]  /*33e0*/  PRMT R158, R13, 0x5410, R14 ;  /* 0x000054100d9e7816 */ /* 0x000fe2000000000e */
[----:B------:R-:W-:Y:S01]  /*33f0*/  IMAD.MOV.U32 R13, RZ, RZ, R78 ;  /* 0x000000ffff0d7224 */ /* 0x000fe200078e004e */
        /* <DEDUP_REMOVED lines=43> */
.L_x_6000:
[----:B------:R-:W-:Y:S01]  /*36b0*/  IMAD R87, R19, 0x8, R18 ;  /* 0x0000000813577824 */ /* 0x000fe200078e0212 */
[----:B------:R-:W-:Y:S01]  /*36c0*/  SHF.L.U32 R88, R205, 0x1f, RZ ;  /* 0x0000001fcd587819 */ /* 0x000fe200000006ff */
[----:B------:R-:W-:Y:S03]  /*36d0*/  BSSY B1, `(.L_x_6001) ;  /* 0x0000003000017945 */ /* 0x000fe60003800000 */
[----:B------:R-:W0:Y:S02]  /*36e0*/  SYNCS.PHASECHK.TRANS64.TRYWAIT P5, [R87+URZ+0x30890], R88 ;  /* 0x03089058570075a7 */ /* 0x000e2400080a017f */
[----:B0-----:R-:W-:Y:S05]  /*36f0*/  @!P5 BRA `(.L_x_6002) ;  /* 0x000002000068d947 */ /* 0x001fea0003800000 */
.L_x_6345:
[----:B------:R-:W-:Y:S05]  /*3700*/  BSYNC B1 ;  /* 0x0000000000017941 */ /* 0x000fea0003800000 */
.L_x_6001:
[----:B------:R-:W-:-:S03]  /*3710*/  UMOV UR4, 0xffffffff ;  /* 0xffffffff00047882 */ /* 0x000fc60000000000 */
[----:B------:R-:W-:Y:S05]  /*3720*/  BRA.DIV UR4, `(.L_x_6003) ;  /* 0x0000020204707947 */ /* 0x000fea000b800000 */
[----:B------:R1:W2:Y:S04]  /*3730*/  SHFL.IDX PT, R82, R115, RZ, 0x1c1f ;  /* 0x001c1fff73527589 */ /* 0x0002a800000e0000 */
[----:B------:R1:W3:Y:S02]  /*3740*/  SHFL.IDX PT, R11, R118, RZ, 0x1c1f ;  /* 0x001c1fff760b7589 */ /* 0x0002e400000e0000 */
.L_x_6349:
        /* <DEDUP_REMOVED lines=13> */
[----:B------:R-:W-:Y:S01]  /*3820*/  SHF.R.U64 R76, R76, 0x10, R77 ;  /* 0x000000104c4c7819 */ /* 0x000fe2000000124d */
[----:B------:R-:W-:Y:S01]  /*3830*/  HADD2.F32 R148, -RZ, R148.H0_H0 ;  /* 0x20000094ff947230 */ /* 0x000fe20000004100 */
[----:B------:R-:W-:Y:S01]  /*3840*/  SHF.R.U32.HI R79, RZ, 0x10, R79 ;  /* 0x00000010ff4f7819 */ /* 0x000fe2000001164f */
[----:B------:R-:W-:Y:S01]  /*3850*/  HADD2.F32 R144, -RZ, R144.H0_H0 ;  /* 0x20000090ff907230 */ /* 0x000fe20000004100 */
[----:B------:R-:W-:Y:S01]  /*3860*/  SHF.R.U32.HI R77, RZ, 0x10, R77 ;  /* 0x00000010ff4d7819 */ /* 0x000fe2000001164d */
[--C-:B------:R-:W-:Y:S02]  /*3870*/  HADD2.F32 R13, -RZ, R78.reuse.H1_H1 ;  /* 0x3000004eff0d7230 */ /* 0x100fe40000004100 */
[----:B------:R-:W-:Y:S02]  /*3880*/  HADD2.F32 R145, -RZ, R78.H0_H0 ;  /* 0x2000004eff917230 */ /* 0x000fe40000004100 */
[----:B------:R-:W-:-:S02]  /*3890*/  HADD2.F32 R76, -RZ, R76.H0_H0 ;  /* 0x2000004cff4c7230 */ /* 0x000fc40000004100 */
[-C--:B------:R-:W-:Y:S01]  /*38a0*/  FMUL.FTZ R78, R13, R144.reuse ;  /* 0x000000900d4e7220 */ /* 0x080fe20000410000 */
[----:B------:R-:W-:Y:S02]  /*38b0*/  HADD2.F32 R77, -RZ, R77.H0_H0 ;  /* 0x2000004dff4d7230 */ /* 0x000fe40000004100 */
[C---:B------:R-:W-:Y:S01]  /*38c0*/  FMUL.FTZ R144, R145.reuse, R144 ;  /* 0x0000009091907220 */ /* 0x040fe20000410000 */
[----:B------:R-:W-:-:S03]  /*38d0*/  FFMA.FTZ R78, R145, R76, -R78 ;  /* 0x0000004c914e7223 */ /* 0x000fc6000001084e */
[----:B------:R-:W-:Y:S01]  /*38e0*/  FFMA.FTZ R13, R13, R76, R144 ;  /* 0x0000004c0d0d7223 */ /* 0x000fe20000010090 */
[----:B------:R-:W-:Y:S01]  /*38f0*/  IMAD.MOV.U32 R144, RZ, RZ, R15 ;  /* 0x000000ffff907224 */ /* 0x000fe200078e000f */
[----:B------:R-:W-:Y:S01]  /*3900*/  MOV R76, R12 ;  /* 0x0000000c004c7202 */ /* 0x000fe20000000f00 */
[----:B------:R-:W-:Y:S02]  /*3910*/  HADD2.F32 R15, -RZ, R79.H0_H0 ;  /* 0x2000004fff0f7230 */ /* 0x000fe40000004100 */
[----:B------:R-:W-:Y:S01]  /*3920*/  F2FP.F16.F32.PACK_AB R13, R13, R78 ;  /* 0x0000004e0d0d723e */ /* 0x000fe200000000ff */
[--C-:B------:R-:W-:Y:S02]  /*3930*/  HADD2.F32 R12, -RZ, R144.reuse.H1_H1 ;  /* 0x30000090ff0c7230 */ /* 0x100fe40000004100 */
[----:B------:R-:W-:-:S03]  /*3940*/  HADD2.F32 R144, -RZ, R144.H0_H0 ;  /* 0x20000090ff907230 */ /* 0x000fc60000004100 */
[-C--:B------:R-:W-:Y:S02]  /*3950*/  FMUL.FTZ R79, R12, R15.reuse ;  /* 0x0000000f0c4f7220 */ /* 0x080fe40000410000 */
[C---:B------:R-:W-:Y:S02]  /*3960*/  FMUL.FTZ R145, R144.reuse, R15 ;  /* 0x0000000f90917220 */ /* 0x040fe40000410000 */
[-C--:B------:R-:W-:Y:S01]  /*3970*/  FFMA.FTZ R15, R144, R77.reuse, -R79 ;  /* 0x0000004d900f7223 */ /* 0x080fe2000001084f */
[--C-:B------:R-:W-:Y:S02]  /*3980*/  HADD2.F32 R79, -RZ, R76.reuse.H0_H0 ;  /* 0x2000004cff4f7230 */ /* 0x100fe40000004100 */
[----:B------:R-:W-:Y:S01]  /*3990*/  FFMA.FTZ R12, R12, R77, R145 ;  /* 0x0000004d0c0c7223 */ /* 0x000fe20000010091 */
[----:B------:R-:W-:Y:S02]  /*39a0*/  HADD2.F32 R77, -RZ, R76.H1_H1 ;  /* 0x3000004cff4d7230 */ /* 0x000fe40000004100 */
[----:B------:R-:W-:-:S02]  /*39b0*/  HADD2.F32 R144, -RZ, R157.H0_H0 ;  /* 0x2000009dff907230 */ /* 0x000fc40000004100 */
[----:B------:R-:W-:Y:S02]  /*39c0*/  HADD2.F32 R145, -RZ, R14.H0_H0 ;  /* 0x2000000eff917230 */ /* 0x000fe40000004100 */
[-C--:B------:R-:W-:Y:S01]  /*39d0*/  FMUL.FTZ R76, R77, R148.reuse ;  /* 0x000000944d4c7220 */ /* 0x080fe20000410000 */
[C---:B------:R-:W-:Y:S01]  /*39e0*/  FMUL.FTZ R148, R79.reuse, R148 ;  /* 0x000000944f947220 */ /* 0x040fe20000410000 */
[----:B------:R-:W-:Y:S02]  /*39f0*/  F2FP.F16.F32.PACK_AB R15, R12, R15 ;  /* 0x0000000f0c0f723e */ /* 0x000fe400000000ff */
[-C--:B------:R-:W-:Y:S01]  /*3a00*/  FFMA.FTZ R76, R79, R144.reuse, -R76 ;  /* 0x000000904f4c7223 */ /* 0x080fe2000001084c */
[----:B------:R-:W-:Y:S01]  /*3a10*/  FFMA.FTZ R77, R77, R144, R148 ;  /* 0x000000904d4d7223 */ /* 0x000fe20000010094 */
[----:B------:R-:W-:Y:S02]  /*3a20*/  HADD2.F32 R144, -RZ, R160.H0_H0 ;  /* 0x200000a0ff907230 */ /* 0x000fe40000004100 */
[----:B------:R-:W-:-:S02]  /*3a30*/  HADD2.F32 R79, -RZ, R14.H1_H1 ;  /* 0x3000000eff4f7230 */ /* 0x000fc40000004100 */
[----:B------:R-:W-:Y:S01]  /*3a40*/  HADD2.F32 R14, -RZ, R157.H1_H1 ;  /* 0x3000009dff0e7230 */ /* 0x000fe20000004100 */
[----:B------:R-:W-:Y:S02]  /*3a50*/  F2FP.F16.F32.PACK_AB R12, R77, R76 ;  /* 0x0000004c4d0c723e */ /* 0x000fe400000000ff */
[-C--:B------:R-:W-:Y:S01]  /*3a60*/  FMUL.FTZ R148, R79, R144.reuse ;  /* 0x000000904f947220 */ /* 0x080fe20000410000 */
[----:B------:R-:W-:-:S03]  /*3a70*/  FMUL.FTZ R144, R145, R144 ;  /* 0x0000009091907220 */ /* 0x000fc60000410000 */
[-C--:B------:R-:W-:Y:S01]  /*3a80*/  FFMA.FTZ R148, R145, R14.reuse, -R148 ;  /* 0x0000000e91947223 */ /* 0x080fe20000010894 */
[----:B------:R-:W-:-:S05]  /*3a90*/  FFMA.FTZ R79, R79, R14, R144 ;  /* 0x0000000e4f4f7223 */ /* 0x000fca0000010090 */
[----:B------:R-:W-:-:S07]  /*3aa0*/  F2FP.F16.F32.PACK_AB R14, R79, R148 ;  /* 0x000000944f0e723e */ /* 0x000fce00000000ff */
.L_x_6009:
[----:B------:R-:W-:Y:S05]  /*3ab0*/  BSYNC B3 ;  /* 0x0000000000037941 */ /* 0x000fea0003800000 */
.L_x_6008:
[----:B------:R-:W-:Y:S02]  /*3ac0*/  ULDC.64 UR4, c[0x0][0x208] ;  /* 0x0000820000047ab9 */ /* 0x000fe40000000a00 */
[----:B0-----:R4:W-:Y:S03]  /*3ad0*/  ST.E.128 desc[UR4][R80.64], R12 ;  /* 0x0000000c50007985 */ /* 0x0019e6000c101d04 */
.L_x_6007:
[----:B------:R-:W-:Y:S05]  /*3ae0*/  BSYNC B2 ;  /* 0x0000000000027941 */ /* 0x000fea0003800000 */
.L_x_6006:
[----:B------:R-:W-:Y:S01]  /*3af0*/  ISETP.NE.AND P3, PT, R9, RZ, PT ;  /* 0x000000ff0900720c */ /* 0x000fe20003f65270 */
[----:B------:R-:W-:-:S12]  /*3b00*/  BSSY B2, `(.L_x_6010) ;  /* 0x0000036000027945 */ /* 0x000fd80003800000 */
[----:B------:R-:W-:Y:S05]  /*3b10*/  @!P3 BRA `(.L_x_6011) ;  /* 0x0000000000d0b947 */ /* 0x000fea0003800000 */
[----:B----4-:R4:W0:Y:S01]  /*3b20*/  LDS.128 R12, [R31+0x1e000] ;  /* 0x01e000001f0c7984 */ /* 0x0108220000000c00 */
[----:B------:R-:W-:Y:S01]  /*3b30*/  ISETP.GE.AND P3, PT, R209, R119, PT ;  /* 0x00000077d100720c */ /* 0x000fe20003f66270 */
[----:B------:R-:W-:Y:S01]  /*3b40*/  IMAD.SHL.U32 R79, R198, 0x8, RZ ;  /* 0x00000008c64f7824 */ /* 0x000fe200078e00ff */
[----:B---3--:R-:W-:Y:S01]  /*3b50*/  MOV R76, R11 ;  /* 0x0000000b004c7202 */ /* 0x008fe20000000f00 */
[----:B--2---:R-:W-:Y:S01]  /*3b60*/  IMAD.MOV.U32 R77, RZ, RZ, R82 ;  /* 0x000000ffff4d7224 */ /* 0x004fe200078e0052 */
[----:B------:R-:W-:Y:S03]  /*3b70*/  BSSY B3, `(.L_x_6012) ;  /* 0x000002c000037945 */ /* 0x000fe60003800000 */
[----:B------:R-:W-:-:S06]  /*3b80*/  IMAD.WIDE R76, R79, 0x2, R76 ;  /* 0x000000024f4c7825 */ /* 0x000fcc00078e024c */
[----:B----4-:R-:W-:Y:S05]  /*3b90*/  @P3 BRA `(.L_x_6013) ;  /* 0x0000000000a43947 */ /* 0x010fea0003800000 */
[----:B------:R-:W-:Y:S01]  /*3ba0*/  SHF.R.U64 R78, R72, 0x10, R73 ;  /* 0x00000010484e7819 */ /* 0x000fe20000001249 */
[----:B0-----:R-:W-:Y:S01]  /*3bb0*/  HADD2.F32 R80, -RZ, R15.H0_H0 ;  /* 0x2000000fff507230 */ /* 0x001fe20000004100 */
        /* <DEDUP_REMOVED lines=39> */
.L_x_6013:
[----:B------:R-:W-:Y:S05]  /*3e30*/  BSYNC B3 ;  /* 0x0000000000037941 */ /* 0x000fea0003800000 */
.L_x_6012:
[----:B------:R-:W-:Y:S02]  /*3e40*/  ULDC.64 UR4, c[0x0][0x208] ;  /* 0x0000820000047ab9 */ /* 0x000fe40000000a00 */
[----:B0-----:R0:W-:Y:S03]  /*3e50*/  ST.E.128 desc[UR4][R76.64], R12 ;  /* 0x0000000c4c007985 */ /* 0x0011e6000c101d04 */
.L_x_6011:
[----:B------:R-:W-:Y:S05]  /*3e60*/  BSYNC B2 ;  /* 0x0000000000027941 */ /* 0x000fea0003800000 */
.L_x_6010:
[----:B------:R-:W-:Y:S01]  /*3e70*/  ISETP.NE.AND P3, PT, R10, RZ, PT ;  /* 0x000000ff0a00720c */ /* 0x000fe20003f65270 */
[----:B------:R-:W-:-:S12]  /*3e80*/  BSSY B2, `(.L_x_6014) ;  /* 0x0000036000027945 */ /* 0x000fd80003800000 */
[----:B------:R-:W-:Y:S05]  /*3e90*/  @!P3 BRA `(.L_x_6015) ;  /* 0x0000000000d0b947 */ /* 0x000fea0003800000 */
[----:B0---4-:R0:W4:Y:S01]  /*3ea0*/  LDS.128 R12, [R29+0x21000] ;  /* 0x021000001d0c7984 */ /* 0x0111220000000c00 */
[----:B------:R-:W-:Y:S01]  /*3eb0*/  ISETP.GE.AND P3, PT, R207, R119, PT ;  /* 0x00000077cf00720c */ /* 0x000fe20003f66270 */
[----:B---3--:R-:W-:Y:S01]  /*3ec0*/  IMAD.MOV.U32 R72, RZ, RZ, R11 ;  /* 0x000000ffff487224 */ /* 0x008fe200078e000b */
[----:B------:R-:W-:Y:S01]  /*3ed0*/  SHF.L.U32 R75, R199, 0x3, RZ ;  /* 0x00000003c74b7819 */ /* 0x000fe200000006ff */
[----:B--2---:R-:W-:Y:S01]  /*3ee0*/  IMAD.MOV.U32 R73, RZ, RZ, R82 ;  /* 0x000000ffff497224 */ /* 0x004fe200078e0052 */
[----:B------:R-:W-:Y:S03]  /*3ef0*/  BSSY B3, `(.L_x_6016) ;  /* 0x000002c000037945 */ /* 0x000fe60003800000 */
[----:B------:R-:W-:-:S06]  /*3f00*/  IMAD.WIDE R72, R75, 0x2, R72 ;  /* 0x000000024b487825 */ /* 0x000fcc00078e0248 */
[----:B0-----:R-:W-:Y:S05]  /*3f10*/  @P3 BRA `(.L_x_6017) ;  /* 0x0000000000a43947 */ /* 0x001fea0003800000 */
[--C-:B------:R-:W-:Y:S01]  /*3f20*/  SHF.R.U64 R74, R68, 0x10, R69.reuse ;  /* 0x00000010444a7819 */ /* 0x100fe20000001245 */
[----:B----4-:R-:W-:Y:S01]  /*3f30*/  HADD2.F32 R76, -RZ, R15.H0_H0 ;  /* 0x2000000fff4c7230 */ /* 0x010fe20000004100 */
[----:B------:R-:W-:Y:S01]  /*3f40*/  SHF.R.U32.HI R68, RZ, 0x10, R69 ;  /* 0x00000010ff447819 */ /* 0x000fe20000011645 */
[----:B------:R-:W-:Y:S01]  /*3f50*/  HADD2.F32 R79, -RZ, R155.H1_H1 ;  /* 0x3000009bff4f7230 */ /* 0x000fe20000004100 */
[--C-:B------:R-:W-:Y:S01]  /*3f60*/  SHF.R.U32.HI R75, RZ, 0x10, R71.reuse ;  /* 0x00000010ff4b7819 */ /* 0x100fe20000011647 */
[----:B------:R-:W-:Y:S01]  /*3f70*/  HADD2.F32 R74, -RZ, R74.H0_H0 ;  /* 0x2000004aff4a7230 */ /* 0x000fe20000004100 */
[----:B------:R-:W-:Y:S01]  /*3f80*/  SHF.R.U64 R69, R70, 0x10, R71 ;  /* 0x0000001046457819 */ /* 0x000fe20000001247 */
[----:B------:R-:W-:Y:S02]  /*3f90*/  HADD2.F32 R70, -RZ, R15.H1_H1 ;  /* 0x3000000fff467230 */ /* 0x000fe40000004100 */
[----:B------:R-:W-:Y:S02]  /*3fa0*/  HADD2.F32 R75, -RZ, R75.H0_H0 ;  /* 0x2000004bff4b7230 */ /* 0x000fe40000004100 */
[----:B------:R-:W-:-:S02]  /*3fb0*/  HADD2.F32 R78, -RZ, R69.H0_H0 ;  /* 0x20000045ff4e7230 */ /* 0x000fc40000004100 */
[--C-:B------:R-:W-:Y:S02]  /*3fc0*/  HADD2.F32 R69, -RZ, R13.reuse.H1_H1 ;  /* 0x3000000dff457230 */ /* 0x100fe40000004100 */
[-C--:B------:R-:W-:Y:S01]  /*3fd0*/  FMUL.FTZ R15, R70, R75.reuse ;  /* 0x0000004b460f7220 */ /* 0x080fe20000410000 */
[----:B------:R-:W-:Y:S02]  /*3fe0*/  HADD2.F32 R13, -RZ, R13.H0_H0 ;  /* 0x2000000dff0d7230 */ /* 0x000fe40000004100 */
[C---:B------:R-:W-:Y:S01]  /*3ff0*/  FMUL.FTZ R75, R76.reuse, R75 ;  /* 0x0000004b4c4b7220 */ /* 0x040fe20000410000 */
[----:B------:R-:W-:Y:S02]  /*4000*/  HADD2.F32 R71, -RZ, R68.H0_H0 ;  /* 0x20000044ff477230 */ /* 0x000fe40000004100 */
[-C--:B------:R-:W-:Y:S01]  /*4010*/  FMUL.FTZ R68, R69, R78.reuse ;  /* 0x0000004e45447220 */ /* 0x080fe20000410000 */
[C---:B------:R-:W-:Y:S02]  /*4020*/  FMUL.FTZ R78, R13.reuse, R78 ;  /* 0x0000004e0d4e7220 */ /* 0x040fe40000410000 */
        /* <DEDUP_REMOVED lines=16> */
[----:B------:R-:W-:Y:S02]  /*4130*/  FMUL.FTZ R69, R14, R69 ;  /* 0x000000450e457220 */ /* 0x000fe40000410000 */
[-C--:B------:R-:W-:Y:S01]  /*4140*/  FFMA.FTZ R77, R76, R74.reuse, -R77 ;  /* 0x0000004a4c4d7223 */ /* 0x080fe2000001084d */
[----:B------:R-:W-:Y:S01]  /*4150*/  FFMA.FTZ R78, R75, R74, R78 ;  /* 0x0000004a4b4e7223 */ /* 0x000fe2000001004e */
[-C--:B------:R-:W-:Y:S01]  /*4160*/  FFMA.FTZ R71, R14, R79.reuse, -R71 ;  /* 0x0000004f0e477223 */ /* 0x080fe20000010847 */
[----:B------:R-:W-:-:S03]  /*4170*/  FFMA.FTZ R12, R12, R79, R69 ;  /* 0x0000004f0c0c7223 */ /* 0x000fc60000010045 */
[----:B------:R-:W-:Y:S02]  /*4180*/  F2FP.F16.F32.PACK_AB R78, R78, R77 ;  /* 0x0000004d4e4e723e */ /* 0x000fe400000000ff */
[----:B------:R-:W-:Y:S02]  /*4190*/  F2FP.F16.F32.PACK_AB R14, R12, R71 ;  /* 0x000000470c0e723e */ /* 0x000fe400000000ff */
[----:B------:R-:W-:-:S07]  /*41a0*/  MOV R12, R78 ;  /* 0x0000004e000c7202 */ /* 0x000fce0000000f00 */
.L_x_6017:
[----:B------:R-:W-:Y:S05]  /*41b0*/  BSYNC B3 ;  /* 0x0000000000037941 */ /* 0x000fea0003800000 */
.L_x_6016:
[----:B------:R-:W-:Y:S02]  /*41c0*/  ULDC.64 UR4, c[0x0][0x208] ;  /* 0x0000820000047ab9 */ /* 0x000fe40000000a00 */
[----:B----4-:R0:W-:Y:S03]  /*41d0*/  ST.E.128 desc[UR4][R72.64], R12 ;  /* 0x0000000c48007985 */ /* 0x0101e6000c101d04 */
.L_x_6015:
[----:B------:R-:W-:Y:S05]  /*41e0*/  BSYNC B2 ;  /* 0x0000000000027941 */ /* 0x000fea0003800000 */
.L_x_6014:
        /* <DEDUP_REMOVED lines=50> */
.L_x_6021:
[----:B------:R-:W-:Y:S05]  /*4510*/  BSYNC B3 ;  /* 0x0000000000037941 */ /* 0x000fea0003800000 */
.L_x_6020:
[----:B------:R-:W-:Y:S02]  /*4520*/  ULDC.64 UR4, c[0x0][0x208] ;  /* 0x0000820000047ab9 */ /* 0x000fe40000000a00 */
[----:B----4-:R0:W-:Y:S03]  /*4530*/  ST.E.128 desc[UR4][R68.64], R12 ;  /* 0x0000000c44007985 */ /* 0x0101e6000c101d04 */
.L_x_6019:
[----:B------:R-:W-:Y:S05]  /*4540*/  BSYNC B2 ;  /* 0x0000000000027941 */ /* 0x000fea0003800000 */
.L_x_6018:
        /* <DEDUP_REMOVED lines=10> */
[----:B------:R-:W-:Y:S01]  /*45f0*/  SHF.R.U32.HI R60, RZ, 0x10, R61 ;  /* 0x00000010ff3c7819 */ /* 0x000fe2000001163d */
[----:B----4-:R-:W-:Y:S01]  /*4600*/  IMAD.MOV.U32 R61, RZ, RZ, R15 ;  /* 0x000000ffff3d7224 */ /* 0x010fe200078e000f */
[--C-:B------:R-:W-:Y:S01]  /*4610*/  SHF.R.U64 R68, R62, 0x10, R63.reuse ;  /* 0x000000103e447819 */ /* 0x100fe2000000123f */
[--C-:B------:R-:W-:Y:S01]  /*4620*/  HADD2.F32 R15, -RZ, R13.reuse.H1_H1 ;  /* 0x3000000dff0f7230 */ /* 0x100fe20000004100 */
[----:B------:R-:W-:Y:S01]  /*4630*/  SHF.R.U32.HI R67, RZ, 0x10, R63 ;  /* 0x00000010ff437819 */ /* 0x000fe2000001163f */
[----:B------:R-:W-:Y:S02]  /*4640*/  HADD2.F32 R13, -RZ, R13.H0_H0 ;  /* 0x2000000dff0d7230 */ /* 0x000fe40000004100 */
[----:B------:R-:W-:Y:S02]  /*4650*/  HADD2.F32 R68, -RZ, R68.H0_H0 ;  /* 0x20000044ff447230 */ /* 0x000fe40000004100 */
[----:B------:R-:W-:-:S02]  /*4660*/  HADD2.F32 R67, -RZ, R67.H0_H0 ;  /* 0x20000043ff437230 */ /* 0x000fc40000004100 */
[--C-:B------:R-:W-:Y:S02]  /*4670*/  HADD2.F32 R62, -RZ, R61.reuse.H1_H1 ;  /* 0x3000003dff3e7230 */ /* 0x100fe40000004100 */
[----:B------:R-:W-:Y:S02]  /*4680*/  HADD2.F32 R61, -RZ, R61.H0_H0 ;  /* 0x2000003dff3d7230 */ /* 0x000fe40000004100 */
[----:B------:R-:W-:Y:S02]  /*4690*/  HADD2.F32 R66, -RZ, R66.H0_H0 ;  /* 0x20000042ff427230 */ /* 0x000fe40000004100 */
[-C--:B------:R-:W-:Y:S01]  /*46a0*/  FMUL.FTZ R70, R62, R67.reuse ;  /* 0x000000433e467220 */ /* 0x080fe20000410000 */
[----:B------:R-:W-:Y:S02]  /*46b0*/  HADD2.F32 R63, -RZ, R60.H0_H0 ;  /* 0x2000003cff3f7230 */ /* 0x000fe40000004100 */
[-C--:B------:R-:W-:Y:S01]  /*46c0*/  FMUL.FTZ R60, R15, R68.reuse ;  /* 0x000000440f3c7220 */ /* 0x080fe20000410000 */
[----:B------:R-:W-:Y:S01]  /*46d0*/  FMUL.FTZ R68, R13, R68 ;  /* 0x000000440d447220 */ /* 0x000fe20000410000 */
[----:B------:R-:W-:-:S02]  /*46e0*/  FMUL.FTZ R67, R61, R67 ;  /* 0x000000433d437220 */ /* 0x000fc40000410000 */
[-C--:B------:R-:W-:Y:S01]  /*46f0*/  FFMA.FTZ R13, R13, R66.reuse, -R60 ;  /* 0x000000420d0d7223 */ /* 0x080fe2000001083c */
[----:B------:R-:W-:Y:S01]  /*4700*/  FFMA.FTZ R60, R15, R66, R68 ;  /* 0x000000420f3c7223 */ /* 0x000fe20000010044 */
[-C--:B------:R-:W-:Y:S01]  /*4710*/  FFMA.FTZ R62, R62, R63.reuse, R67 ;  /* 0x0000003f3e3e7223 */ /* 0x080fe20000010043 */
[----:B------:R-:W-:Y:S01]  /*4720*/  FFMA.FTZ R15, R61, R63, -R70 ;  /* 0x0000003f3d0f7223 */ /* 0x000fe20000010846 */
[--C-:B------:R-:W-:Y:S02]  /*4730*/  HADD2.F32 R67, -RZ, R152.reuse.H0_H0 ;  /* 0x20000098ff437230 */ /* 0x100fe40000004100 */
[----:B------:R-:W-:Y:S01]  /*4740*/  HADD2.F32 R152, -RZ, R152.H1_H1 ;  /* 0x30000098ff987230 */ /* 0x000fe20000004100 */
[----:B------:R-:W-:Y:S01]  /*4750*/  F2FP.F16.F32.PACK_AB R13, R60, R13 ;  /* 0x0000000d3c0d723e */ /* 0x000fe200000000ff */
[----:B------:R-:W-:Y:S01]  /*4760*/  HADD2.F32 R66, -RZ, R12.H1_H1 ;  /* 0x3000000cff427230 */ /* 0x000fe20000004100 */
[----:B------:R-:W-:Y:S01]  /*4770*/  F2FP.F16.F32.PACK_AB R15, R62, R15 ;  /* 0x0000000f3e0f723e */ /* 0x000fe200000000ff */
[----:B------:R-:W-:-:S02]  /*4780*/  HADD2.F32 R63, -RZ, R14.H1_H1 ;  /* 0x3000000eff3f7230 */ /* 0x000fc40000004100 */
[----:B------:R-:W-:Y:S02]  /*4790*/  HADD2.F32 R12, -RZ, R12.H0_H0 ;  /* 0x2000000cff0c7230 */ /* 0x000fe40000004100 */
[-C--:B------:R-:W-:Y:S01]  /*47a0*/  FMUL.FTZ R69, R66, R67.reuse ;  /* 0x0000004342457220 */ /* 0x080fe20000410000 */
[----:B------:R-:W-:Y:S02]  /*47b0*/  HADD2.F32 R14, -RZ, R14.H0_H0 ;  /* 0x2000000eff0e7230 */ /* 0x000fe40000004100 */
[CC--:B------:R-:W-:Y:S01]  /*47c0*/  FMUL.FTZ R71, R63.reuse, R152.reuse ;  /* 0x000000983f477220 */ /* 0x0c0fe20000410000 */
[--C-:B------:R-:W-:Y:S02]  /*47d0*/  HADD2.F32 R61, -RZ, R151.reuse.H0_H0 ;  /* 0x20000097ff3d7230 */ /* 0x100fe40000004100 */
[----:B------:R-:W-:Y:S01]  /*47e0*/  FMUL.FTZ R67, R12, R67 ;  /* 0x000000430c437220 */ /* 0x000fe20000410000 */
[----:B------:R-:W-:Y:S02]  /*47f0*/  HADD2.F32 R151, -RZ, R151.H1_H1 ;  /* 0x30000097ff977230 */ /* 0x000fe40000004100 */
[----:B------:R-:W-:Y:S01]  /*4800*/  FMUL.FTZ R152, R14, R152 ;  /* 0x000000980e987220 */ /* 0x000fe20000410000 */
[-C--:B------:R-:W-:Y:S01]  /*4810*/  FFMA.FTZ R69, R12, R61.reuse, -R69 ;  /* 0x0000003d0c457223 */ /* 0x080fe20000010845 */
[----:B------:R-:W-:Y:S01]  /*4820*/  FFMA.FTZ R66, R66, R61, R67 ;  /* 0x0000003d42427223 */ /* 0x000fe20000010043 */
[-C--:B------:R-:W-:Y:S01]  /*4830*/  FFMA.FTZ R71, R14, R151.reuse, -R71 ;  /* 0x000000970e477223 */ /* 0x080fe20000010847 */
[----:B------:R-:W-:-:S03]  /*4840*/  FFMA.FTZ R152, R63, R151, R152 ;  /* 0x000000973f987223 */ /* 0x000fc60000010098 */
[----:B------:R-:W-:Y:S02]  /*4850*/  F2FP.F16.F32.PACK_AB R12, R66, R69 ;  /* 0x00000045420c723e */ /* 0x000fe400000000ff */
[----:B------:R-:W-:-:S07]  /*4860*/  F2FP.F16.F32.PACK_AB R14, R152, R71 ;  /* 0x00000047980e723e */ /* 0x000fce00000000ff */
.L_x_6025:
[----:B------:R-:W-:Y:S05]  /*4870*/  BSYNC B3 ;  /* 0x0000000000037941 */ /* 0x000fea0003800000 */
.L_x_6024:
[----:B------:R-:W-:Y:S02]  /*4880*/  ULDC.64 UR4, c[0x0][0x208] ;  /* 0x0000820000047ab9 */ /* 0x000fe40000000a00 */
[----:B----4-:R0:W-:Y:S03]  /*4890*/  ST.E.128 desc[UR4][R64.64], R12 ;  /* 0x0000000c40007985 */ /* 0x0101e6000c101d04 */
.L_x_6023:
[----:B------:R-:W-:Y:S05]  /*48a0*/  BSYNC B2 ;  /* 0x0000000000027941 */ /* 0x000fea0003800000 */
.L_x_6022:
        /* <DEDUP_REMOVED lines=8> */
[----:B------:R-:W-:Y:S02]  /*4930*/  SHF.R.U64 R11, R56, 0x10, R57 ;  /* 0x00000010380b7819 */ /* 0x000fe40000001239 */
[--C-:B------:R-:W-:Y:S02]  /*4940*/  SHF.R.U64 R62, R58, 0x10, R59.reuse ;  /* 0x000000103a3e7819 */ /* 0x100fe4000000123b */
[----:B----4-:R-:W-:Y:S01]  /*4950*/  MOV R56, R15 ;  /* 0x0000000f00387202 */ /* 0x010fe20000000f00 */
[----:B------:R-:W-:Y:S01]  /*4960*/  HADD2.F32 R58, -RZ, R11.H0_H0 ;  /* 0x2000000bff3a7230 */ /* 0x000fe20000004100 */
[----:B------:R-:W-:Y:S01]  /*4970*/  SHF.R.U32.HI R59, RZ, 0x10, R59 ;  /* 0x00000010ff3b7819 */ /* 0x000fe2000001163b */
[--C-:B------:R-:W-:Y:S01]  /*4980*/  HADD2.F32 R15, -RZ, R13.reuse.H1_H1 ;  /* 0x3000000dff0f7230 */ /* 0x100fe20000004100 */
[----:B------:R-:W-:Y:S01]  /*4990*/  SHF.R.U32.HI R57, RZ, 0x10, R57 ;  /* 0x00000010ff397819 */ /* 0x000fe20000011639 */
[----:B------:R-:W-:Y:S02]  /*49a0*/  HADD2.F32 R11, -RZ, R13.H0_H0 ;  /* 0x2000000dff0b7230 */ /* 0x000fe40000004100 */
[----:B------:R-:W-:-:S02]  /*49b0*/  HADD2.F32 R13, -RZ, R56.H1_H1 ;  /* 0x30000038ff0d7230 */ /* 0x000fc40000004100 */
[----:B------:R-:W-:Y:S02]  /*49c0*/  HADD2.F32 R59, -RZ, R59.H0_H0 ;  /* 0x2000003bff3b7230 */ /* 0x000fe40000004100 */
[----:B------:R-:W-:Y:S02]  /*49d0*/  HADD2.F32 R56, -RZ, R56.H0_H0 ;  /* 0x20000038ff387230 */ /* 0x000fe40000004100 */
[----:B------:R-:W-:Y:S02]  /*49e0*/  HADD2.F32 R62, -RZ, R62.H0_H0 ;  /* 0x2000003eff3e7230 */ /* 0x000fe40000004100 */
[-C--:B------:R-:W-:Y:S01]  /*49f0*/  FMUL.FTZ R63, R13, R59.reuse ;  /* 0x0000003b0d3f7220 */ /* 0x080fe20000410000 */
[----:B------:R-:W-:Y:S02]  /*4a00*/  HADD2.F32 R57, -RZ, R57.H0_H0 ;  /* 0x20000039ff397230 */ /* 0x000fe40000004100 */
[----:B------:R-:W-:Y:S01]  /*4a10*/  FMUL.FTZ R66, R56, R59 ;  /* 0x0000003b38427220 */ /* 0x000fe20000410000 */
[-C--:B------:R-:W-:Y:S01]  /*4a20*/  FMUL.FTZ R64, R15, R62.reuse ;  /* 0x0000003e0f407220 */ /* 0x080fe20000410000 */
[----:B------:R-:W-:-:S02]  /*4a30*/  FMUL.FTZ R62, R11, R62 ;  /* 0x0000003e0b3e7220 */ /* 0x000fc40000410000 */
[-C--:B------:R-:W-:Y:S01]  /*4a40*/  FFMA.FTZ R66, R13, R57.reuse, R66 ;  /* 0x000000390d427223 */ /* 0x080fe20000010042 */
[----:B------:R-:W-:Y:S01]  /*4a50*/  FFMA.FTZ R63, R56, R57, -R63 ;  /* 0x00000039383f7223 */ /* 0x000fe2000001083f */
[----:B------:R-:W-:Y:S02]  /*4a60*/  HADD2.F32 R13, -RZ, R12.H1_H1 ;  /* 0x3000000cff0d7230 */ /* 0x000fe40000004100 */
[-C--:B------:R-:W-:Y:S01]  /*4a70*/  FFMA.FTZ R62, R15, R58.reuse, R62 ;  /* 0x0000003a0f3e7223 */ /* 0x080fe2000001003e */
[----:B------:R-:W-:Y:S02]  /*4a80*/  HADD2.F32 R57, -RZ, R150.H0_H0 ;  /* 0x20000096ff397230 */ /* 0x000fe40000004100 */
[----:B------:R-:W-:Y:S01]  /*4a90*/  FFMA.FTZ R11, R11, R58, -R64 ;  /* 0x0000003a0b0b7223 */ /* 0x000fe20000010840 */
[----:B------:R-:W-:Y:S02]  /*4aa0*/  HADD2.F32 R12, -RZ, R12.H0_H0 ;  /* 0x2000000cff0c7230 */ /* 0x000fe40000004100 */
[----:B------:R-:W-:-:S02]  /*4ab0*/  HADD2.F32 R150, -RZ, R150.H1_H1 ;  /* 0x30000096ff967230 */ /* 0x000fc40000004100 */
[-C--:B------:R-:W-:Y:S01]  /*4ac0*/  FMUL.FTZ R59, R13, R57.reuse ;  /* 0x000000390d3b7220 */ /* 0x080fe20000410000 */
[--C-:B------:R-:W-:Y:S02]  /*4ad0*/  HADD2.F32 R15, -RZ, R14.reuse.H1_H1 ;  /* 0x3000000eff0f7230 */ /* 0x100fe40000004100 */
        /* <DEDUP_REMOVED lines=14> */
.L_x_6027:
[----:B------:R-:W-:Y:S05]  /*4bc0*/  BSYNC B2 ;  /* 0x0000000000027941 */ /* 0x000fea0003800000 */
.L_x_6026:
[----:B------:R-:W-:Y:S02]  /*4bd0*/  ULDC.64 UR4, c[0x0][0x208] ;  /* 0x0000820000047ab9 */ /* 0x000fe40000000a00 */
[----:B----4-:R0:W-:Y:S03]  /*4be0*/  ST.E.128 desc[UR4][R60.64], R12 ;  /* 0x0000000c3c007985 */ /* 0x0101e6000c101d04 */
.L_x_6005:
[----:B------:R-:W-:Y:S05]  /*4bf0*/  BSYNC B1 ;  /* 0x0000000000017941 */ /* 0x000fea0003800000 */
.L_x_6004:
[----:B------:R-:W-:-:S03]  /*4c00*/  UMOV UR4, 0xffffffff ;  /* 0xffffffff00047882 */ /* 0x000fc60000000000 */
[----:B------:R-:W-:Y:S05]  /*4c10*/  BRA.DIV UR4, `(.L_x_6028) ;  /* 0x000001ee04807947 */ /* 0x000fea000b800000 */
[----:B-1----:R-:W1:Y:S04]  /*4c20*/  SHFL.IDX PT, R115, R115, 0x1, 0x1c1f ;  /* 0x003c1f0073737f89 */ /* 0x002e6800000e0000 */
[----:B------:R-:W0:Y:S02]  /*4c30*/  SHFL.IDX PT, R118, R118, 0x1, 0x1c1f ;  /* 0x003c1f0076767f89 */ /* 0x000e2400000e0000 */
.L_x_6353:
        /* <DEDUP_REMOVED lines=50> */
.L_x_6033:
[----:B------:R-:W-:Y:S05]  /*4f60*/  BSYNC B2 ;  /* 0x0000000000027941 */ /* 0x000fea0003800000 */
.L_x_6032:
[----:B------:R-:W-:Y:S02]  /*4f70*/  ULDC.64 UR4, c[0x0][0x208] ;  /* 0x0000820000047ab9 */ /* 0x000fe40000000a00 */
[----:B----4-:R0:W-:Y:S03]  /*4f80*/  ST.E.128 desc[UR4][R56.64], R12 ;  /* 0x0000000c38007985 */ /* 0x0101e6000c101d04 */
.L_x_6031:
[----:B------:R-:W-:Y:S05]  /*4f90*/  BSYNC B1 ;  /* 0x0000000000017941 */ /* 0x000fea0003800000 */
.L_x_6030:
[----:B------:R-:W-:Y:S01]  /*4fa0*/  ISETP.NE.AND P3, PT, R9, RZ, PT ;  /* 0x000000ff0900720c */ /* 0x000fe20003f65270 */
[----:B------:R-:W-:-:S12]  /*4fb0*/  BSSY B1, `(.L_x_6034) ;  /* 0x0000035000017945 */ /* 0x000fd80003800000 */
[----:B------:R-:W-:Y:S05]  /*4fc0*/  @!P3 BRA `(.L_x_6035) ;  /* 0x0000000000ccb947 */ /* 0x000fea0003800000 */
[----:B0---4-:R0:W4:Y:S01]  /*4fd0*/  LDS.128 R12, [R31+0x20000] ;  /* 0x020000001f0c7984 */ /* 0x0111220000000c00 */
[----:B------:R-:W-:Y:S01]  /*4fe0*/  ISETP.GE.AND P3, PT, R209, R119, PT ;  /* 0x00000077d100720c */ /* 0x000fe20003f66270 */
[----:B---3--:R-:W-:Y:S01]  /*4ff0*/  IMAD.SHL.U32 R11, R198, 0x8, RZ ;  /* 0x00000008c60b7824 */ /* 0x008fe200078e00ff */
[----:B-1----:R-:W-:Y:S01]  /*5000*/  MOV R53, R115 ;  /* 0x0000007300357202 */ /* 0x002fe20000000f00 */
        /* <DEDUP_REMOVED lines=44> */
.L_x_6037:
[----:B------:R-:W-:Y:S05]  /*52d0*/  BSYNC B2 ;  /* 0x0000000000027941 */ /* 0x000fea0003800000 */
.L_x_6036:
[----:B------:R-:W-:Y:S02]  /*52e0*/  ULDC.64 UR4, c[0x0][0x208] ;  /* 0x0000820000047ab9 */ /* 0x000fe40000000a00 */
[----:B----4-:R0:W-:Y:S03]  /*52f0*/  ST.E.128 desc[UR4][R52.64], R12 ;  /* 0x0000000c34007985 */ /* 0x0101e6000c101d04 */
.L_x_6035:
[----:B------:R-:W-:Y:S05]  /*5300*/  BSYNC B1 ;  /* 0x0000000000017941 */ /* 0x000fea0003800000 */
.L_x_6034:
        /* <DEDUP_REMOVED lines=51> */
.L_x_6041:
[----:B------:R-:W-:Y:S05]  /*5640*/  BSYNC B2 ;  /* 0x0000000000027941 */ /* 0x000fea0003800000 */
.L_x_6040:
[----:B------:R-:W-:Y:S02]  /*5650*/  ULDC.64 UR4, c[0x0][0x208] ;  /* 0x0000820000047ab9 */ /* 0x000fe40000000a00 */
[----:B----4-:R0:W-:Y:S03]  /*5660*/  ST.E.128 desc[UR4][R48.64], R12 ;  /* 0x0000000c30007985 */ /* 0x0101e6000c101d04 */
.L_x_6039:
[----:B------:R-:W-:Y:S05]  /*5670*/  BSYNC B1 ;  /* 0x0000000000017941 */ /* 0x000fea0003800000 */
.L_x_6038:
        /* <DEDUP_REMOVED lines=49> */
.L_x_6045:
[----:B------:R-:W-:Y:S05]  /*5990*/  BSYNC B2 ;  /* 0x0000000000027941 */ /* 0x000fea0003800000 */
.L_x_6044:
[----:B------:R-:W-:Y:S02]  /*59a0*/  ULDC.64 UR4, c[0x0][0x208] ;  /* 0x0000820000047ab9 */ /* 0x000fe40000000a00 */
[----:B----4-:R0:W-:Y:S03]  /*59b0*/  ST.E.128 desc[UR4][R44.64], R12 ;  /* 0x0000000c2c007985 */ /* 0x0101e6000c101d04 */
.L_x_6043:
[----:B------:R-:W-:Y:S05]  /*59c0*/  BSYNC B1 ;  /* 0x0000000000017941 */ /* 0x000fea0003800000 */
.L_x_6042:
        /* <DEDUP_REMOVED lines=49> */
.L_x_6049:
[----:B------:R-:W-:Y:S05]  /*5ce0*/  BSYNC B2 ;  /* 0x0000000000027941 */ /* 0x000fea0003800000 */
.L_x_6048:
[----:B------:R-:W-:Y:S02]  /*5cf0*/  ULDC.64 UR4, c[0x0][0x208] ;  /* 0x0000820000047ab9 */ /* 0x000fe40000000a00 */
[----:B----4-:R0:W-:Y:S03]  /*5d00*/  ST.E.128 desc[UR4][R40.64], R12 ;  /* 0x0000000c28007985 */ /* 0x0101e6000c101d04 */
.L_x_6047:
[----:B------:R-:W-:Y:S05]  /*5d10*/  BSYNC B1 ;  /* 0x0000000000017941 */ /* 0x000fea0003800000 */
.L_x_6046:
        /* <DEDUP_REMOVED lines=48> */
.L_x_6051:
[----:B------:R-:W-:Y:S05]  /*6020*/  BSYNC B1 ;  /* 0x0000000000017941 */ /* 0x000fea0003800000 */
.L_x_6050:
[----:B------:R-:W-:Y:S02]  /*6030*/  ULDC.64 UR4, c[0x0][0x208] ;  /* 0x0000820000047ab9 */ /* 0x000fe40000000a00 */
[----:B----4-:R0:W-:Y:S01]  /*6040*/  ST.E.128 desc[UR4][R36.64], R12 ;  /* 0x0000000c24007985 */ /* 0x0101e2000c101d04 */
[----:B------:R-:W-:Y:S05]  /*6050*/  BRA `(.L_x_6029) ;  /* 0x0000004000447947 */ /* 0x000fea0003800000 */
.L_x_5995:
        /* <DEDUP_REMOVED lines=22> */
[C---:B------:R-:W-:Y:S02]  /*61c0*/  LEA R56, P2, R32.reuse, UR4, 0x1 ;  /* 0x0000000420387c11 */ /* 0x040fe4000f8408ff */
[----:B------:R-:W-:Y:S01]  /*61d0*/  CS2R R52, SRZ ;  /* 0x0000000000347805 */ /* 0x000fe2000001ff00 */
[----:B------:R-:W-:Y:S01]  /*61e0*/  ULDC.64 UR6, c[0x0][0x208] ;  /* 0x0000820000067ab9 */ /* 0x000fe20000000a00 */
        /* <DEDUP_REMOVED lines=23> */
.L_x_6053:
[----:B------:R-:W-:Y:S05]  /*6360*/  BSYNC B1 ;  /* 0x0000000000017941 */ /* 0x000fea0003800000 */
.L_x_6052:
        /* <DEDUP_REMOVED lines=24> */
[----:B------:R-:W-:Y:S01]  /*64f0*/  CS2R R76, SRZ ;  /* 0x00000000004c7805 */ /* 0x000fe2000001ff00 */
[----:B------:R-:W-:Y:S01]  /*6500*/  ULDC.64 UR6, c[0x0][0x208] ;  /* 0x0000820000067ab9 */ /* 0x000fe20000000a00 */
        /* <DEDUP_REMOVED lines=23> */
.L_x_6055:
[----:B------:R-:W-:Y:S05]  /*6680*/  BSYNC B1 ;  /* 0x0000000000017941 */ /* 0x000fea0003800000 */
.L_x_6054:
        /* <DEDUP_REMOVED lines=23> */
[----:B------:R-:W-:Y:S02]  /*6800*/  PLOP3.LUT P2, PT, PT, PT, UP0, 0x80, 0x0 ;  /* 0x000000000000781c */ /* 0x000fe40003f4f008 */
        /* <DEDUP_REMOVED lines=9> */
[----:B------:R-:W-:-:S02]  /*68a0*/  PRMT R163, R11, 0x7610, R163 ;  /* 0x000076100ba37816 */ /* 0x000fc400000000a3 */
        /* <DEDUP_REMOVED lines=46> */
.L_x_6056:
[----:B------:R-:W-:Y:S01]  /*6b90*/  IMAD R87, R19, 0x8, R18 ;  /* 0x0000000813577824 */ /* 0x000fe200078e0212 */
[----:B------:R-:W-:Y:S01]  /*6ba0*/  SHF.L.U32 R88, R205, 0x1f, RZ ;  /* 0x0000001fcd587819 */ /* 0x000fe200000006ff */
[----:B------:R-:W0:Y:S01]  /*6bb0*/  LDC R130, c[0x0][0x2f4] ;  /* 0x0000bd00ff827b82 */ /* 0x000e220000000800 */
[----:B------:R-:W-:Y:S02]  /*6bc0*/  BSSY B1, `(.L_x_6057) ;  /* 0x0000003000017945 */ /* 0x000fe40003800000 */
[----:B------:R-:W1:Y:S02]  /*6bd0*/  SYNCS.PHASECHK.TRANS64.TRYWAIT P5, [R87+URZ+0x30890], R88 ;  /* 0x03089058570075a7 */ /* 0x000e6400080a017f */
[----:B-1----:R-:W-:Y:S05]  /*6be0*/  @!P5 BRA `(.L_x_6058) ;  /* 0x000001cc00d8d947 */ /* 0x002fea0003800000 */
.L_x_6354:
[----:B------:R-:W-:Y:S05]  /*6bf0*/  BSYNC B1 ;  /* 0x0000000000017941 */ /* 0x000fea0003800000 */
.L_x_6057:
[----:B------:R-:W-:Y:S01]  /*6c00*/  UMOV UR4, 0xffffffff ;  /* 0xffffffff00047882 */ /* 0x000fe20000000000 */
[----:B0-----:R-:W-:Y:S02]  /*6c10*/  IMAD.IADD R134, R130, 0x1, -R120 ;  /* 0x0000000182867824 */ /* 0x001fe400078e0a78 */
[----:B------:R-:W-:Y:S05]  /*6c20*/  BRA.DIV UR4, `(.L_x_6059) ;  /* 0x000001ce04dc7947 */ /* 0x000fea000b800000 */
[----:B------:R0:W2:Y:S04]  /*6c30*/  SHFL.IDX PT, R117, R115, RZ, 0x1c1f ;  /* 0x001c1fff73757589 */ /* 0x0000a800000e0000 */
[----:B------:R0:W3:Y:S02]  /*6c40*/  SHFL.IDX PT, R11, R118, RZ, 0x1c1f ;  /* 0x001c1fff760b7589 */ /* 0x0000e400000e0000 */
.L_x_6358:
[----:B------:R-:W-:Y:S04]  /*6c50*/  BSSY B1, `(.L_x_6060) ;  /* 0x0000169000017945 */ /* 0x000fe80003800000 */
[----:B------:R-:W-:Y:S05]  /*6c60*/  @P3 BRA `(.L_x_6061) ;  /* 0x00000014009c3947 */ /* 0x000fea0003800000 */
[----:B------:R-:W-:Y:S01]  /*6c70*/  ISETP.NE.AND P3, PT, R8, RZ, PT ;  /* 0x000000ff0800720c */ /* 0x000fe20003f65270 */
[----:B------:R-:W-:Y:S01]  /*6c80*/  BSSY B2, `(.L_x_6062) ;  /* 0x000007a000027945 */ /* 0x000fe20003800000 */
[----:B---3--:R-:W-:-:S11]  /*6c90*/  MOV R116, R11 ;  /* 0x0000000b00747202 */ /* 0x008fd60000000f00 */
        /* <DEDUP_REMOVED lines=15> */
[C---:B------:R-:W-:Y:S02]  /*6d90*/  IMAD R80, R19.reuse, 0x4800, R12 ;  /* 0x0000480013507824 */ /* 0x040fe400078e020c */
[----:B------:R-:W-:Y:S02]  /*6da0*/  IMAD R12, R19, 0x4800, R133 ;  /* 0x00004800130c7824 */ /* 0x000fe400078e0285 */
[----:B------:R-:W-:-:S03]  /*6db0*/  IMAD R80, R80, 0x2, R18 ;  /* 0x0000000250507824 */ /* 0x000fc600078e0212 */
[----:B------:R-:W-:-:S03]  /*6dc0*/  LEA R12, R12, R18, 0x1 ;  /* 0x000000120c0c7211 */ /* 0x000fc600078e08ff */
[----:B------:R-:W3:Y:S04]  /*6dd0*/  LDS.128 R80, [R80+0x1e400] ;  /* 0x01e4000050507984 */ /* 0x000ee80000000c00 */
[----:B------:R-:W4:Y:S01]  /*6de0*/  LDS.128 R12, [R12+0x1e400] ;  /* 0x01e400000c0c7984 */ /* 0x000f220000000c00 */
[----:B------:R-:W-:Y:S05]  /*6df0*/  @P3 BRA `(.L_x_6065) ;  /* 0x0000000400683947 */ /* 0x000fea0003800000 */
[----:B---3--:R-:W-:Y:S01]  /*6e00*/  IMAD.MOV.U32 R150, RZ, RZ, R81 ;  /* 0x000000ffff967224 */ /* 0x008fe200078e0051 */
[----:B----4-:R-:W-:Y:S01]  /*6e10*/  MOV R81, R13 ;  /* 0x0000000d00517202 */ /* 0x010fe20000000f00 */
[----:B------:R-:W-:Y:S01]  /*6e20*/  HADD2.F32 R151, -RZ, R151.H0_H0 ;  /* 0x20000097ff977230 */ /* 0x000fe20000004100 */
[----:B------:R-:W-:Y:S01]  /*6e30*/  SHF.R.U64 R40, R40, 0x10, R41 ;  /* 0x0000001028287819 */ /* 0x000fe20000001229 */
[----:B------:R-:W-:Y:S01]  /*6e40*/  HADD2.F32 R13, -RZ, R152.H0_H0 ;  /* 0x20000098ff0d7230 */ /* 0x000fe20000004100 */
[----:B------:R-:W-:Y:S01]  /*6e50*/  SHF.R.U64 R52, R52, 0x10, R53 ;  /* 0x0000001034347819 */ /* 0x000fe20000001235 */
[----:B------:R-:W-:Y:S01]  /*6e60*/  HADD2.F32 R148, -RZ, R150.H0_H0 ;  /* 0x20000096ff947230 */ /* 0x000fe20000004100 */
[----:B------:R-:W-:Y:S01]  /*6e70*/  SHF.R.U64 R54, R54, 0x10, R55 ;  /* 0x0000001036367819 */ /* 0x000fe20000001237 */
[--C-:B------:R-:W-:Y:S01]  /*6e80*/  HADD2.F32 R149, -RZ, R81.reuse.H0_H0 ;  /* 0x20000051ff957230 */ /* 0x100fe20000004100 */
[----:B------:R-:W-:Y:S01]  /*6e90*/  SHF.R.U64 R42, R42, 0x10, R43 ;  /* 0x000000102a2a7819 */ /* 0x000fe2000000122b */
[----:B------:R-:W-:-:S02]  /*6ea0*/  HADD2.F32 R81, -RZ, R81.H1_H1 ;  /* 0x30000051ff517230 */ /* 0x000fc40000004100 */
[CC--:B------:R-:W-:Y:S01]  /*6eb0*/  FMUL.FTZ R152, R148.reuse, R151.reuse ;  /* 0x0000009794987220 */ /* 0x0c0fe20000410000 */
[----:B------:R-:W-:Y:S02]  /*6ec0*/  HADD2.F32 R154, -RZ, R154.H0_H0 ;  /* 0x2000009aff9a7230 */ /* 0x000fe40000004100 */
[C---:B------:R-:W-:Y:S01]  /*6ed0*/  FMUL.FTZ R151, R149.reuse, R151 ;  /* 0x0000009795977220 */ /* 0x040fe20000410000 */
[----:B------:R-:W-:Y:S02]  /*6ee0*/  HADD2.F32 R52, -RZ, R52.H0_H0 ;  /* 0x20000034ff347230 */ /* 0x000fe40000004100 */
[-C--:B------:R-:W-:Y:S01]  /*6ef0*/  FFMA.FTZ R149, R149, R13.reuse, -R152 ;  /* 0x0000000d95957223 */ /* 0x080fe20000010898 */
[----:B------:R-:W-:Y:S02]  /*6f00*/  HADD2.F32 R40, -RZ, R40.H0_H0 ;  /* 0x20000028ff287230 */ /* 0x000fe40000004100 */
[----:B------:R-:W-:Y:S01]  /*6f10*/  FFMA.FTZ R148, R148, R13, R151 ;  /* 0x0000000d94947223 */ /* 0x000fe20000010097 */
[----:B------:R-:W-:Y:S01]  /*6f20*/  SHF.R.U32.HI R151, RZ, 0x10, R53 ;  /* 0x00000010ff977819 */ /* 0x000fe20000011635 */
[----:B------:R-:W-:Y:S01]  /*6f30*/  HADD2.F32 R13, -RZ, R150.H1_H1 ;  /* 0x30000096ff0d7230 */ /* 0x000fe20000004100 */
[----:B------:R-:W-:Y:S01]  /*6f40*/  SHF.R.U32.HI R150, RZ, 0x10, R41 ;  /* 0x00000010ff967819 */ /* 0x000fe20000011629 */
[----:B------:R-:W-:-:S02]  /*6f50*/  IMAD.MOV.U32 R41, RZ, RZ, R83 ;  /* 0x000000ffff297224 */ /* 0x000fc400078e0053 */
        /* <DEDUP_REMOVED lines=8> */
[----:B------:R-:W-:-:S02]  /*6fe0*/  HADD2.F32 R151, -RZ, R153.H1_H1 ;  /* 0x30000099ff977230 */ /* 0x000fc40000004100 */
[----:B------:R-:W-:Y:S01]  /*6ff0*/  HADD2.F32 R150, -RZ, R153.H0_H0 ;  /* 0x20000099ff967230 */ /* 0x000fe20000004100 */
[----:B------:R-:W-:Y:S01]  /*7000*/  F2FP.F16.F32.PACK_AB R81, R81, R149 ;  /* 0x000000955151723e */ /* 0x000fe200000000ff */
[----:B------:R-:W-:Y:S02]  /*7010*/  HADD2.F32 R54, -RZ, R54.H0_H0 ;  /* 0x20000036ff367230 */ /* 0x000fe40000004100 */
[-C--:B------:R-:W-:Y:S01]  /*7020*/  FMUL.FTZ R152, R83, R151.reuse ;  /* 0x0000009753987220 */ /* 0x080fe20000410000 */
[----:B------:R-:W-:Y:S01]  /*7030*/  FMUL.FTZ R151, R53, R151 ;  /* 0x0000009735977220 */ /* 0x000fe20000410000 */
[----:B------:R-:W-:Y:S01]  /*7040*/  HADD2.F32 R42, -RZ, R42.H0_H0 ;  /* 0x2000002aff2a7230 */ /* 0x000fe20000004100 */
[----:B------:R-:W-:Y:S01]  /*7050*/  F2FP.F16.F32.PACK_AB R148, R13, R148 ;  /* 0x000000940d94723e */ /* 0x000fe200000000ff */
[-C--:B------:R-:W-:Y:S01]  /*7060*/  FFMA.FTZ R53, R53, R150.reuse, -R152 ;  /* 0x0000009635357223 */ /* 0x080fe20000010898 */
[----:B------:R-:W-:Y:S01]  /*7070*/  FFMA.FTZ R151, R83, R150, R151 ;  /* 0x0000009653977223 */ /* 0x000fe20000010097 */
[----:B------:R-:W-:Y:S01]  /*7080*/  SHF.R.U32.HI R150, RZ, 0x10, R55 ;  /* 0x00000010ff967819 */ /* 0x000fe20000011637 */
[----:B------:R-:W-:Y:S01]  /*7090*/  HADD2.F32 R83, -RZ, R41.H1_H1 ;  /* 0x30000029ff537230 */ /* 0x000fe20000004100 */
[----:B------:R-:W-:Y:S01]  /*70a0*/  SHF.R.U32.HI R152, RZ, 0x10, R43 ;  /* 0x00000010ff987819 */ /* 0x000fe2000001162b */
[----:B------:R-:W-:Y:S01]  /*70b0*/  HADD2.F32 R55, -RZ, R14.H0_H0 ;  /* 0x2000000eff377230 */ /* 0x000fe20000004100 */
[----:B------:R-:W-:Y:S01]  /*70c0*/  MOV R13, R81 ;  /* 0x00000051000d7202 */ /* 0x000fe20000000f00 */
[----:B------:R-:W-:-:S02]  /*70d0*/  HADD2.F32 R41, -RZ, R150.H0_H0 ;  /* 0x20000096ff297230 */ /* 0x000fc40000004100 */
[----:B------:R-:W-:Y:S02]  /*70e0*/  HADD2.F32 R150, -RZ, R15.H1_H1 ;  /* 0x3000000fff967230 */ /* 0x000fe40000004100 */
[----:B------:R-:W-:Y:S02]  /*70f0*/  HADD2.F32 R15, -RZ, R152.H0_H0 ;  /* 0x20000098ff0f7230 */ /* 0x000fe40000004100 */
[-C--:B------:R-:W-:Y:S01]  /*7100*/  FMUL.FTZ R152, R83, R41.reuse ;  /* 0x0000002953987220 */ /* 0x080fe20000410000 */
[----:B------:R-:W-:Y:S02]  /*7110*/  HADD2.F32 R14, -RZ, R14.H1_H1 ;  /* 0x3000000eff0e7230 */ /* 0x000fe40000004100 */
[C---:B------:R-:W-:Y:S01]  /*7120*/  FMUL.FTZ R153, R150.reuse, R41 ;  /* 0x0000002996997220 */ /* 0x040fe20000410000 */
[----:B------:R-:W-:Y:S02]  /*7130*/  IMAD.MOV.U32 R81, RZ, RZ, R148 ;  /* 0x000000ffff517224 */ /* 0x000fe400078e0094 */
[----:B------:R-:W-:Y:S01]  /*7140*/  FFMA.FTZ R41, R150, R15, -R152 ;  /* 0x0000000f96297223 */ /* 0x000fe20000010898 */
[----:B------:R-:W-:-:S02]  /*7150*/  HADD2.F32 R152, -RZ, R12.H0_H0 ;  /* 0x2000000cff987230 */ /* 0x000fc40000004100 */
[----:B------:R-:W-:Y:S01]  /*7160*/  FFMA.FTZ R15, R83, R15, R153 ;  /* 0x0000000f530f7223 */ /* 0x000fe20000010099 */
[----:B------:R-:W-:Y:S02]  /*7170*/  HADD2.F32 R83, -RZ, R80.H0_H0 ;  /* 0x20000050ff537230 */ /* 0x000fe40000004100 */
[----:B------:R-:W-:Y:S01]  /*7180*/  HADD2.F32 R150, -RZ, R166.H1_H1 ;  /* 0x300000a6ff967230 */ /* 0x000fe20000004100 */
[----:B------:R-:W-:Y:S01]  /*7190*/  F2FP.F16.F32.PACK_AB R41, R41, R53 ;  /* 0x000000352929723e */ /* 0x000fe200000000ff */
[----:B------:R-:W-:Y:S02]  /*71a0*/  HADD2.F32 R80, -RZ, R80.H1_H1 ;  /* 0x30000050ff507230 */ /* 0x000fe40000004100 */
        /* <DEDUP_REMOVED lines=8> */
[----:B------:R-:W-:Y:S01]  /*7230*/  HADD2.F32 R150, -RZ, R168.H0_H0 ;  /* 0x200000a8ff967230 */ /* 0x000fe20000004100 */
[----:B------:R-:W-:Y:S01]  /*7240*/  MOV R15, R41 ;  /* 0x00000029000f7202 */ /* 0x000fe20000000f00 */
[----:B------:R-:W-:Y:S01]  /*7250*/  FFMA.FTZ R83, R12, R40, -R83 ;  /* 0x000000280c537223 */ /* 0x000fe20000010853 */
[----:B------:R-:W-:-:S02]  /*7260*/  HADD2.F32 R12, -RZ, R82.H0_H0 ;  /* 0x20000052ff0c7230 */ /* 0x000fc40000004100 */
[----:B------:R-:W-:Y:S01]  /*7270*/  FFMA.FTZ R52, R80, R40, R52 ;  /* 0x0000002850347223 */ /* 0x000fe20000010034 */
[----:B------:R-:W-:Y:S02]  /*7280*/  HADD2.F32 R40, -RZ, R166.H0_H0 ;  /* 0x200000a6ff287230 */ /* 0x000fe40000004100 */
[----:B------:R-:W-:Y:S02]  /*7290*/  HADD2.F32 R82, -RZ, R82.H1_H1 ;  /* 0x30000052ff527230 */ /* 0x000fe40000004100 */
[CC--:B------:R-:W-:Y:S01]  /*72a0*/  FMUL.FTZ R80, R12.reuse, R150.reuse ;  /* 0x000000960c507220 */ /* 0x0c0fe20000410000 */
[----:B------:R-:W-:Y:S01]  /*72b0*/  FMUL.FTZ R150, R55, R150 ;  /* 0x0000009637967220 */ /* 0x000fe20000410000 */
[----:B------:R-:W-:Y:S02]  /*72c0*/  F2FP.F16.F32.PACK_AB R83, R83, R153 ;  /* 0x000000995353723e */ /* 0x000fe400000000ff */
[-C--:B------:R-:W-:Y:S01]  /*72d0*/  FFMA.FTZ R80, R55, R40.reuse, -R80 ;  /* 0x0000002837507223 */ /* 0x080fe20000010850 */
[----:B------:R-:W-:Y:S01]  /*72e0*/  FFMA.FTZ R150, R12, R40, R150 ;  /* 0x000000280c967223 */ /* 0x000fe20000010096 */
[-C--:B------:R-:W-:Y:S01]  /*72f0*/  FMUL.FTZ R12, R82, R54.reuse ;  /* 0x00000036520c7220 */ /* 0x080fe20000410000 */
[----:B------:R-:W-:Y:S01]  /*7300*/  FMUL.FTZ R54, R14, R54 ;  /* 0x000000360e367220 */ /* 0x000fe20000410000 */
[----:B------:R-:W-:-:S02]  /*7310*/  F2FP.F16.F32.PACK_AB R52, R52, R154 ;  /* 0x0000009a3434723e */ /* 0x000fc400000000ff */
[-C--:B------:R-:W-:Y:S01]  /*7320*/  FFMA.FTZ R12, R14, R42.reuse, -R12 ;  /* 0x0000002a0e0c7223 */ /* 0x080fe2000001080c */
[----:B------:R-:W-:-:S04]  /*7330*/  FFMA.FTZ R54, R82, R42, R54 ;  /* 0x0000002a52367223 */ /* 0x000fc80000010036 */
[----:B------:R-:W-:Y:S01]  /*7340*/  F2FP.F16.F32.PACK_AB R14, R12, R80 ;  /* 0x000000500c0e723e */ /* 0x000fe200000000ff */
[----:B------:R-:W-:Y:S01]  /*7350*/  IMAD.MOV.U32 R12, RZ, RZ, R83 ;  /* 0x000000ffff0c7224 */ /* 0x000fe200078e0053 */
[----:B------:R-:W-:Y:S01]  /*7360*/  F2FP.F16.F32.PACK_AB R54, R54, R150 ;  /* 0x000000963636723e */ /* 0x000fe200000000ff */
[----:B------:R-:W-:Y:S02]  /*7370*/  IMAD.MOV.U32 R80, RZ, RZ, R52 ;  /* 0x000000ffff507224 */ /* 0x000fe400078e0034 */
[----:B------:R-:W-:Y:S02]  /*7380*/  IMAD.MOV.U32 R83, RZ, RZ, R151 ;  /* 0x000000ffff537224 */ /* 0x000fe400078e0097 */
[----:B------:R-:W-:-:S07]  /*7390*/  IMAD.MOV.U32 R82, RZ, RZ, R54 ;  /* 0x000000ffff527224 */ /* 0x000fce00078e0036 */
.L_x_6065:
[----:B------:R-:W-:Y:S05]  /*73a0*/  BSYNC B3 ;  /* 0x0000000000037941 */ /* 0x000fea0003800000 */
.L_x_6064:
[----:B------:R-:W-:Y:S01]  /*73b0*/  LEA R40, P3, R5, R11, 0x1 ;  /* 0x0000000b05287211 */ /* 0x000fe200078608ff */
[----:B------:R-:W-:-:S03]  /*73c0*/  ULDC.64 UR4, c[0x0][0x208] ;  /* 0x0000820000047ab9 */ /* 0x000fc60000000a00 */
[----:B--2---:R-:W-:Y:S02]  /*73d0*/  LEA.HI.X R41, R5, R117, R109, 0x1, P3 ;  /* 0x0000007505297211 */ /* 0x004fe400018f0c6d */
[----:B------:R-:W-:-:S03]  /*73e0*/  ISETP.GE.AND P3, PT, R147, R130, PT ;  /* 0x000000829300720c */ /* 0x000fc60003f66270 */
[----:B----4-:R4:W-:Y:S10]  /*73f0*/  ST.E.128 desc[UR4][R40.64], R12 ;  /* 0x0000000c28007985 */ /* 0x0109f4000c101d04 */
[----:B------:R-:W-:-:S05]  /*7400*/  @!P3 IMAD.WIDE R42, R147, 0x2, R116 ;  /* 0x00000002932ab825 */ /* 0x000fca00078e0274 */
[----:B---3--:R4:W-:Y:S02]  /*7410*/  @!P3 ST.E.128 desc[UR4][R42.64], R80 ;  /* 0x000000502a00b985 */ /* 0x0089e4000c101d04 */
.L_x_6063:
[----:B------:R-:W-:Y:S05]  /*7420*/  BSYNC B2 ;  /* 0x0000000000027941 */ /* 0x000fea0003800000 */
.L_x_6062:
[----:B------:R-:W-:Y:S01]  /*7430*/  ISETP.NE.AND P3, PT, R9, RZ, PT ;  /* 0x000000ff0900720c */ /* 0x000fe20003f65270 */
[----:B------:R-:W-:-:S12]  /*7440*/  BSSY B2, `(.L_x_6066) ;  /* 0x0000076000027945 */ /* 0x000fd80003800000 */
[----:B------:R-:W-:Y:S05]  /*7450*/  @!P3 BRA `(.L_x_6067) ;  /* 0x0000000400d0b947 */ /* 0x000fea0003800000 */
[----:B----4-:R-:W-:Y:S01]  /*7460*/  SEL R12, R120, R134, !P1 ;  /* 0x00000086780c7207 */ /* 0x010fe20004800000 */
        /* <DEDUP_REMOVED lines=22> */
[----:B------:R-:W-:Y:S01]  /*75d0*/  HADD2.F32 R82, -RZ, R167.H1_H1 ;  /* 0x300000a7ff527230 */ /* 0x000fe20000004100 */
[----:B------:R-:W-:Y:S01]  /*75e0*/  SHF.R.U64 R36, R36, 0x10, R37 ;  /* 0x0000001024247819 */ /* 0x000fe20000001225 */
[----:B---3--:R-:W-:Y:S01]  /*75f0*/  HADD2.F32 R80, -RZ, R41.H0_H0 ;  /* 0x20000029ff507230 */ /* 0x008fe20000004100 */
[----:B------:R-:W-:Y:S01]  /*7600*/  SHF.R.U64 R48, R48, 0x10, R49 ;  /* 0x0000001030307819 */ /* 0x000fe20000001231 */
[----:B--2---:R-:W-:Y:S01]  /*7610*/  HADD2.F32 R81, -RZ, R13.H0_H0 ;  /* 0x2000000dff517230 */ /* 0x004fe20000004100 */
[----:B------:R-:W-:Y:S01]  /*7620*/  SHF.R.U64 R50, R50, 0x10, R51 ;  /* 0x0000001032327819 */ /* 0x000fe20000001233 */
[----:B------:R-:W-:Y:S02]  /*7630*/  HADD2.F32 R55, -RZ, R165.H1_H1 ;  /* 0x300000a5ff377230 */ /* 0x000fe40000004100 */
[-C--:B------:R-:W-:Y:S01]  /*7640*/  FMUL.FTZ R83, R80, R82.reuse ;  /* 0x0000005250537220 */ /* 0x080fe20000410000 */
[----:B------:R-:W-:Y:S02]  /*7650*/  HADD2.F32 R41, -RZ, R41.H1_H1 ;  /* 0x30000029ff297230 */ /* 0x000fe40000004100 */
[----:B------:R-:W-:Y:S01]  /*7660*/  FMUL.FTZ R82, R81, R82 ;  /* 0x0000005251527220 */ /* 0x000fe20000410000 */
[----:B------:R-:W-:-:S02]  /*7670*/  HADD2.F32 R148, -RZ, R167.H0_H0 ;  /* 0x200000a7ff947230 */ /* 0x000fc40000004100 */
[-C--:B------:R-:W-:Y:S01]  /*7680*/  FFMA.FTZ R81, R81, R55.reuse, -R83 ;  /* 0x0000003751517223 */ /* 0x080fe20000010853 */
[----:B------:R-:W-:Y:S01]  /*7690*/  SHF.R.U32.HI R83, RZ, 0x10, R37 ;  /* 0x00000010ff537819 */ /* 0x000fe20000011625 */
[----:B------:R-:W-:Y:S01]  /*76a0*/  FFMA.FTZ R80, R80, R55, R82 ;  /* 0x0000003750507223 */ /* 0x000fe20000010052 */
[----:B------:R-:W-:Y:S01]  /*76b0*/  SHF.R.U32.HI R82, RZ, 0x10, R49 ;  /* 0x00000010ff527819 */ /* 0x000fe20000011631 */
[----:B------:R-:W-:Y:S01]  /*76c0*/  HADD2.F32 R55, -RZ, R13.H1_H1 ;  /* 0x3000000dff377230 */ /* 0x000fe20000004100 */
[--C-:B------:R-:W-:Y:S01]  /*76d0*/  SHF.R.U64 R37, R38, 0x10, R39.reuse ;  /* 0x0000001026257819 */ /* 0x100fe20000001227 */
[----:B------:R-:W-:Y:S01]  /*76e0*/  HADD2.F32 R13, -RZ, R83.H0_H0 ;  /* 0x20000053ff0d7230 */ /* 0x000fe20000004100 */
[----:B------:R-:W-:Y:S01]  /*76f0*/  SHF.R.U32.HI R38, RZ, 0x10, R39 ;  /* 0x00000010ff267819 */ /* 0x000fe20000011627 */
[----:B------:R-:W-:Y:S01]  /*7700*/  HADD2.F32 R82, -RZ, R82.H0_H0 ;  /* 0x20000052ff527230 */ /* 0x000fe20000004100 */
[----:B------:R-:W-:Y:S01]  /*7710*/  SHF.R.U32.HI R39, RZ, 0x10, R51 ;  /* 0x00000010ff277819 */ /* 0x000fe20000011633 */
[----:B------:R-:W-:-:S02]  /*7720*/  HADD2.F32 R51, -RZ, R48.H0_H0 ;  /* 0x20000030ff337230 */ /* 0x000fc40000004100 */
[----:B------:R-:W-:Y:S02]  /*7730*/  HADD2.F32 R36, -RZ, R36.H0_H0 ;  /* 0x20000024ff247230 */ /* 0x000fe40000004100 */
[-C--:B------:R-:W-:Y:S01]  /*7740*/  FMUL.FTZ R83, R41, R82.reuse ;  /* 0x0000005229537220 */ /* 0x080fe20000410000 */
[C---:B------:R-:W-:Y:S01]  /*7750*/  FMUL.FTZ R82, R55.reuse, R82 ;  /* 0x0000005237527220 */ /* 0x040fe20000410000 */
[----:B------:R-:W-:Y:S02]  /*7760*/  HADD2.F32 R39, -RZ, R39.H0_H0 ;  /* 0x20000027ff277230 */ /* 0x000fe40000004100 */
[-C--:B------:R-:W-:Y:S01]  /*7770*/  FFMA.FTZ R55, R55, R13.reuse, -R83 ;  /* 0x0000000d37377223 */ /* 0x080fe20000010853 */
[----:B------:R-:W-:Y:S01]  /*7780*/  FFMA.FTZ R41, R41, R13, R82 ;  /* 0x0000000d29297223 */ /* 0x000fe20000010052 */
[----:B------:R-:W-:Y:S02]  /*7790*/  IMAD.MOV.U32 R13, RZ, RZ, R43 ;  /* 0x000000ffff0d7224 */ /* 0x000fe400078e002b */
[----:B------:R-:W-:Y:S01]  /*77a0*/  HADD2.F32 R83, -RZ, R15.H0_H0 ;  /* 0x2000000fff537230 */ /* 0x000fe20000004100 */
[----:B------:R-:W-:Y:S01]  /*77b0*/  F2FP.F16.F32.PACK_AB R55, R55, R81 ;  /* 0x000000513737723e */ /* 0x000fe200000000ff */
[----:B------:R-:W-:Y:S01]  /*77c0*/  HADD2.F32 R82, -RZ, R165.H0_H0 ;  /* 0x200000a5ff527230 */ /* 0x000fe20000004100 */
[----:B------:R-:W-:Y:S01]  /*77d0*/  F2FP.F16.F32.PACK_AB R41, R41, R80 ;  /* 0x000000502929723e */ /* 0x000fe200000000ff */
[----:B------:R-:W-:-:S02]  /*77e0*/  HADD2.F32 R43, -RZ, R13.H0_H0 ;  /* 0x2000000dff2b7230 */ /* 0x000fc40000004100 */
[----:B------:R-:W-:Y:S02]  /*77f0*/  HADD2.F32 R13, -RZ, R13.H1_H1 ;  /* 0x3000000dff0d7230 */ /* 0x000fe40000004100 */
[----:B------:R-:W-:Y:S02]  /*7800*/  HADD2.F32 R15, -RZ, R15.H1_H1 ;  /* 0x3000000fff0f7230 */ /* 0x000fe40000004100 */
[-C--:B------:R-:W-:Y:S01]  /*7810*/  FMUL.FTZ R147, R43, R148.reuse ;  /* 0x000000942b937220 */ /* 0x080fe20000410000 */
[----:B------:R-:W-:Y:S01]  /*7820*/  FMUL.FTZ R148, R83, R148 ;  /* 0x0000009453947220 */ /* 0x000fe20000410000 */
[----:B------:R-:W-:Y:S02]  /*7830*/  HADD2.F32 R50, -RZ, R50.H0_H0 ;  /* 0x20000032ff327230 */ /* 0x000fe40000004100 */
[----:B------:R-:W-:Y:S01]  /*7840*/  FMUL.FTZ R49, R15, R39 ;  /* 0x000000270f317220 */ /* 0x000fe20000410000 */
[----:B------:R-:W-:Y:S01]  /*7850*/  FFMA.FTZ R148, R43, R82, R148 ;  /* 0x000000522b947223 */ /* 0x000fe20000010094 */
[----:B------:R-:W-:-:S02]  /*7860*/  HADD2.F32 R43, -RZ, R38.H0_H0 ;  /* 0x20000026ff2b7230 */ /* 0x000fc40000004100 */
[----:B------:R-:W-:Y:S01]  /*7870*/  FMUL.FTZ R38, R13, R39 ;  /* 0x000000270d267220 */ /* 0x000fe20000410000 */
[--C-:B------:R-:W-:Y:S02]  /*7880*/  HADD2.F32 R39, -RZ, R40.reuse.H0_H0 ;  /* 0x20000028ff277230 */ /* 0x100fe40000004100 */
[----:B------:R-:W-:Y:S01]  /*7890*/  FFMA.FTZ R147, R83, R82, -R147 ;  /* 0x0000005253937223 */ /* 0x000fe20000010893 */
[----:B------:R-:W-:Y:S02]  /*78a0*/  HADD2.F32 R40, -RZ, R40.H1_H1 ;  /* 0x30000028ff287230 */ /* 0x000fe40000004100 */
[-C--:B------:R-:W-:Y:S01]  /*78b0*/  FFMA.FTZ R15, R15, R43.reuse, -R38 ;  /* 0x0000002b0f0f7223 */ /* 0x080fe20000010826 */
[--C-:B------:R-:W-:Y:S02]  /*78c0*/  HADD2.F32 R38, -RZ, R164.reuse.H1_H1 ;  /* 0x300000a4ff267230 */ /* 0x100fe40000004100 */
[----:B------:R-:W-:Y:S01]  /*78d0*/  FFMA.FTZ R13, R13, R43, R49 ;  /* 0x0000002b0d0d7223 */ /* 0x000fe20000010031 */
[----:B------:R-:W-:-:S02]  /*78e0*/  HADD2.F32 R43, -RZ, R164.H0_H0 ;  /* 0x200000a4ff2b7230 */ /* 0x000fc40000004100 */
[--C-:B------:R-:W-:Y:S02]  /*78f0*/  HADD2.F32 R49, -RZ, R12.reuse.H0_H0 ;  /* 0x2000000cff317230 */ /* 0x100fe40000004100 */
[----:B------:R-:W-:Y:S01]  /*7900*/  FMUL.FTZ R48, R39, R38 ;  /* 0x0000002627307220 */ /* 0x000fe20000410000 */
[----:B------:R-:W-:Y:S01]  /*7910*/  HADD2.F32 R12, -RZ, R12.H1_H1 ;  /* 0x3000000cff0c7230 */ /* 0x000fe20000004100 */
[----:B------:R-:W-:Y:S01]  /*7920*/  F2FP.F16.F32.PACK_AB R148, R13, R148 ;  /* 0x000000940d94723e */ /* 0x000fe200000000ff */
[C---:B------:R-:W-:Y:S01]  /*7930*/  FMUL.FTZ R38, R49.reuse, R38 ;  /* 0x0000002631267220 */ /* 0x040fe20000410000 */
[----:B------:R-:W-:Y:S01]  /*7940*/  FFMA.FTZ R48, R49, R43, -R48 ;  /* 0x0000002b31307223 */ /* 0x000fe20000010830 */
[-C--:B------:R-:W-:Y:S01]  /*7950*/  FMUL.FTZ R49, R40, R51.reuse ;  /* 0x0000003328317220 */ /* 0x080fe20000410000 */
[----:B------:R-:W-:Y:S01]  /*7960*/  FMUL.FTZ R51, R12, R51 ;  /* 0x000000330c337220 */ /* 0x000fe20000410000 */
[----:B------:R-:W-:Y:S01]  /*7970*/  FFMA.FTZ R38, R39, R43, R38 ;  /* 0x0000002b27267223 */ /* 0x000fe20000010026 */
[----:B------:R-:W-:-:S02]  /*7980*/  HADD2.F32 R39, -RZ, R14.H0_H0 ;  /* 0x2000000eff277230 */ /* 0x000fc40000004100 */
[-C--:B------:R-:W-:Y:S01]  /*7990*/  FFMA.FTZ R49, R12, R36.reuse, -R49 ;  /* 0x000000240c317223 */ /* 0x080fe20000010831 */
[----:B------:R-:W-:Y:S01]  /*79a0*/  FFMA.FTZ R51, R40, R36, R51 ;  /* 0x0000002428337223 */ /* 0x000fe20000010033 */
[----:B------:R-:W-:Y:S01]  /*79b0*/  HADD2.F32 R12, -RZ, R163.H0_H0 ;  /* 0x200000a3ff0c7230 */ /* 0x000fe20000004100 */
[----:B------:R-:W-:Y:S01]  /*79c0*/  F2FP.F16.F32.PACK_AB R15, R15, R147 ;  /* 0x000000930f0f723e */ /* 0x000fe200000000ff */
[--C-:B------:R-:W-:Y:S01]  /*79d0*/  HADD2.F32 R40, -RZ, R42.reuse.H0_H0 ;  /* 0x2000002aff287230 */ /* 0x100fe20000004100 */
[----:B------:R-:W-:Y:S01]  /*79e0*/  F2FP.F16.F32.PACK_AB R48, R49, R48 ;  /* 0x000000303130723e */ /* 0x000fe200000000ff */
[----:B------:R-:W-:Y:S02]  /*79f0*/  HADD2.F32 R42, -RZ, R42.H1_H1 ;  /* 0x3000002aff2a7230 */ /* 0x000fe40000004100 */
[----:B------:R-:W-:Y:S01]  /*7a00*/  FMUL.FTZ R82, R39, R12 ;  /* 0x0000000c27527220 */ /* 0x000fe20000410000 */
[----:B------:R-:W-:Y:S01]  /*7a10*/  HADD2.F32 R14, -RZ, R14.H1_H1 ;  /* 0x3000000eff0e7230 */ /* 0x000fe20000004100 */
[----:B------:R-:W-:Y:S01]  /*7a20*/  F2FP.F16.F32.PACK_AB R38, R51, R38 ;  /* 0x000000263326723e */ /* 0x000fe200000000ff */
[----:B------:R-:W-:-:S02]  /*7a30*/  HADD2.F32 R43, -RZ, R37.H0_H0 ;  /* 0x20000025ff2b7230 */ /* 0x000fc40000004100 */
[----:B------:R-:W-:Y:S01]  /*7a40*/  FMUL.FTZ R37, R40, R12 ;  /* 0x0000000c28257220 */ /* 0x000fe20000410000 */
[----:B------:R-:W-:Y:S02]  /*7a50*/  HADD2.F32 R36, -RZ, R163.H1_H1 ;  /* 0x300000a3ff247230 */ /* 0x000fe40000004100 */
[-C--:B------:R-:W-:Y:S01]  /*7a60*/  FMUL.FTZ R12, R42, R50.reuse ;  /* 0x000000322a0c7220 */ /* 0x080fe20000410000 */
[C---:B------:R-:W-:Y:S01]  /*7a70*/  FMUL.FTZ R50, R14.reuse, R50 ;  /* 0x000000320e327220 */ /* 0x040fe20000410000 */
[----:B------:R-:W-:Y:S01]  /*7a80*/  MOV R13, R55 ;  /* 0x00000037000d7202 */ /* 0x000fe20000000f00 */
[-C--:B------:R-:W-:Y:S01]  /*7a90*/  FFMA.FTZ R37, R39, R36.reuse, -R37 ;  /* 0x0000002427257223 */ /* 0x080fe20000010825 */
[-C--:B------:R-:W-:Y:S01]  /*7aa0*/  FFMA.FTZ R12, R14, R43.reuse, -R12 ;  /* 0x0000002b0e0c7223 */ /* 0x080fe2000001080c */
[----:B------:R-:W-:Y:S01]  /*7ab0*/  FFMA.FTZ R82, R40, R36, R82 ;  /* 0x0000002428527223 */ /* 0x000fe20000010052 */
[----:B------:R-:W-:Y:S01]  /*7ac0*/  FFMA.FTZ R50, R42, R43, R50 ;  /* 0x0000002b2a327223 */ /* 0x000fe20000010032 */
[----:B------:R-:W-:-:S02]  /*7ad0*/  IMAD.MOV.U32 R40, RZ, RZ, R38 ;  /* 0x000000ffff287224 */ /* 0x000fc400078e0026 */
[----:B------:R-:W-:Y:S01]  /*7ae0*/  F2FP.F16.F32.PACK_AB R37, R12, R37 ;  /* 0x000000250c25723e */ /* 0x000fe200000000ff */
[----:B------:R-:W-:Y:S01]  /*7af0*/  IMAD.MOV.U32 R12, RZ, RZ, R48 ;  /* 0x000000ffff0c7224 */ /* 0x000fe200078e0030 */
[----:B------:R-:W-:Y:S01]  /*7b00*/  F2FP.F16.F32.PACK_AB R50, R50, R82 ;  /* 0x000000523232723e */ /* 0x000fe200000000ff */
[----:B------:R-:W-:Y:S02]  /*7b10*/  IMAD.MOV.U32 R43, RZ, RZ, R148 ;  /* 0x000000ffff2b7224 */ /* 0x000fe400078e0094 */
[----:B------:R-:W-:Y:S01]  /*7b20*/  IMAD.MOV.U32 R14, RZ, RZ, R37 ;  /* 0x000000ffff0e7224 */ /* 0x000fe200078e0025 */
[----:B------:R-:W-:-:S07]  /*7b30*/  MOV R42, R50 ;  /* 0x00000032002a7202 */ /* 0x000fce0000000f00 */
.L_x_6069:
[----:B------:R-:W-:Y:S05]  /*7b40*/  BSYNC B3 ;  /* 0x0000000000037941 */ /* 0x000fea0003800000 */
.L_x_6068:
[C---:B------:R-:W-:Y:S01]  /*7b50*/  ISETP.GE.AND P3, PT, R54.reuse, R130, PT ;  /* 0x000000823600720c */ /* 0x040fe20003f66270 */
[----:B------:R-:W-:Y:S02]  /*7b60*/  ULDC.64 UR4, c[0x0][0x208] ;  /* 0x0000820000047ab9 */ /* 0x000fe40000000a00 */
[----:B--2---:R2:W-:Y:S10]  /*7b70*/  ST.E.128 desc[UR4][R52.64], R12 ;  /* 0x0000000c34007985 */ /* 0x0045f4000c101d04 */
[----:B------:R-:W-:-:S05]  /*7b80*/  @!P3 IMAD.WIDE R36, R54, 0x2, R116 ;  /* 0x000000023624b825 */ /* 0x000fca00078e0274 */
[----:B---3--:R2:W-:Y:S02]  /*7b90*/  @!P3 ST.E.128 desc[UR4][R36.64], R40 ;  /* 0x000000282400b985 */ /* 0x0085e4000c101d04 */
.L_x_6067:
[----:B------:R-:W-:Y:S05]  /*7ba0*/  BSYNC B2 ;  /* 0x0000000000027941 */ /* 0x000fea0003800000 */
.L_x_6066:
[----:B------:R-:W-:-:S13]  /*7bb0*/  ISETP.NE.AND P3, PT, R10, RZ, PT ;  /* 0x000000ff0a00720c */ /* 0x000fda0003f65270 */
[----:B------:R-:W-:Y:S05]  /*7bc0*/  @!P3 BRA `(.L_x_6061) ;  /* 0x0000000400c4b947 */ /* 0x000fea0003800000 */
[----:B--2-4-:R-:W2:Y:S01]  /*7bd0*/  LDL R12, [R1] ;  /* 0x00000000010c7983 */ /* 0x014ea20000100800 */
[C---:B------:R-:W-:Y:S01]  /*7be0*/  LEA R40, P3, R7.reuse, R11, 0x1 ;  /* 0x0000000b07287211 */ /* 0x040fe200078608ff */
[----:B------:R-:W-:Y:S03]  /*7bf0*/  BSSY B2, `(.L_x_6070) ;  /* 0x0000069000027945 */ /* 0x000fe60003800000 */
[----:B------:R-:W-:Y:S02]  /*7c00*/  LEA.HI.X R41, R7, R117, R107, 0x1, P3 ;  /* 0x0000007507297211 */ /* 0x000fe400018f0c6b */
[----:B------:R-:W-:Y:S02]  /*7c10*/  ISETP.GE.AND P3, PT, R193, R119, PT ;  /* 0x00000077c100720c */ /* 0x000fe40003f66270 */
[----:B--2---:R-:W-:-:S04]  /*7c20*/  LOP3.LUT P5, RZ, R12, 0x1, RZ, 0xc0, !PT ;  /* 0x000000010cff7812 */ /* 0x004fc800078ac0ff */
        /* <DEDUP_REMOVED lines=38> */
[----:B------:R-:W-:Y:S01]  /*7e90*/  FMUL.FTZ R44, R13, R44 ;  /* 0x0000002c0d2c7220 */ /* 0x000fe20000410000 */
        /* <DEDUP_REMOVED lines=9> */
[----:B------:R-:W-:-:S02]  /*7f30*/  HADD2.F32 R39, -RZ, R39.H1_H1 ;  /* 0x30000027ff277230 */ /* 0x000fc40000004100 */
[----:B------:R-:W-:Y:S02]  /*7f40*/  HADD2.F32 R46, -RZ, R46.H0_H0 ;  /* 0x2000002eff2e7230 */ /* 0x000fe40000004100 */
[----:B------:R-:W-:Y:S02]  /*7f50*/  HADD2.F32 R15, -RZ, R15.H1_H1 ;  /* 0x3000000fff0f7230 */ /* 0x000fe40000004100 */
[----:B------:R-:W-:Y:S02]  /*7f60*/  HADD2.F32 R52, -RZ, R35.H0_H0 ;  /* 0x20000023ff347230 */ /* 0x000fe40000004100 */
[-C--:B------:R-:W-:Y:S01]  /*7f70*/  FMUL.FTZ R35, R48, R37.reuse ;  /* 0x0000002530237220 */ /* 0x080fe20000410000 */
[----:B------:R-:W-:Y:S02]  /*7f80*/  HADD2.F32 R13, -RZ, R159.H1_H1 ;  /* 0x3000009fff0d7230 */ /* 0x000fe40000004100 */
[----:B------:R-:W-:Y:S01]  /*7f90*/  FMUL.FTZ R37, R50, R37 ;  /* 0x0000002532257220 */ /* 0x000fe20000410000 */
[-C--:B------:R-:W-:Y:S01]  /*7fa0*/  FMUL.FTZ R54, R39, R46.reuse ;  /* 0x0000002e27367220 */ /* 0x080fe20000410000 */
[----:B------:R-:W-:Y:S01]  /*7fb0*/  FMUL.FTZ R46, R15, R46 ;  /* 0x0000002e0f2e7220 */ /* 0x000fe20000410000 */
[----:B------:R-:W-:-:S02]  /*7fc0*/  HADD2.F32 R162, -RZ, R162.H0_H0 ;  /* 0x200000a2ffa27230 */ /* 0x000fc40000004100 */
[-C--:B------:R-:W-:Y:S01]  /*7fd0*/  FFMA.FTZ R35, R50, R13.reuse, -R35 ;  /* 0x0000000d32237223 */ /* 0x080fe20000010823 */
[----:B------:R-:W-:Y:S01]  /*7fe0*/  FFMA.FTZ R37, R48, R13, R37 ;  /* 0x0000000d30257223 */ /* 0x000fe20000010025 */
[----:B------:R-:W-:Y:S02]  /*7ff0*/  HADD2.F32 R13, -RZ, R36.H0_H0 ;  /* 0x20000024ff0d7230 */ /* 0x000fe40000004100 */
[-C--:B------:R-:W-:Y:S01]  /*8000*/  FFMA.FTZ R46, R39, R52.reuse, R46 ;  /* 0x00000034272e7223 */ /* 0x080fe2000001002e */
[----:B------:R-:W-:Y:S02]  /*8010*/  HADD2.F32 R39, -RZ, R33.H0_H0 ;  /* 0x20000021ff277230 */ /* 0x000fe40000004100 */
[----:B------:R-:W-:Y:S01]  /*8020*/  FFMA.FTZ R54, R15, R52, -R54 ;  /* 0x000000340f367223 */ /* 0x000fe20000010836 */
[----:B------:R-:W-:Y:S02]  /*8030*/  HADD2.F32 R33, -RZ, R12.H0_H0 ;  /* 0x2000000cff217230 */ /* 0x000fe40000004100 */
[----:B------:R-:W-:-:S02]  /*8040*/  HADD2.F32 R160, -RZ, R160.H0_H0 ;  /* 0x200000a0ffa07230 */ /* 0x000fc40000004100 */
[----:B------:R-:W-:Y:S02]  /*8050*/  HADD2.F32 R15, -RZ, R32.H0_H0 ;  /* 0x20000020ff0f7230 */ /* 0x000fe40000004100 */
[-C--:B------:R-:W-:Y:S01]  /*8060*/  FMUL.FTZ R32, R13, R162.reuse ;  /* 0x000000a20d207220 */ /* 0x080fe20000410000 */
[----:B------:R-:W-:Y:S02]  /*8070*/  HADD2.F32 R36, -RZ, R36.H1_H1 ;  /* 0x30000024ff247230 */ /* 0x000fe40000004100 */
[C---:B------:R-:W-:Y:S01]  /*8080*/  FMUL.FTZ R162, R33.reuse, R162 ;  /* 0x000000a221a27220 */ /* 0x040fe20000410000 */
        /* <DEDUP_REMOVED lines=13> */
[----:B------:R-:W-:Y:S01]  /*8160*/  FMUL.FTZ R161, R48, R161 ;  /* 0x000000a130a17220 */ /* 0x000fe20000410000 */
[----:B------:R-:W-:Y:S02]  /*8170*/  HADD2.F32 R159, -RZ, R159.H0_H0 ;  /* 0x2000009fff9f7230 */ /* 0x000fe40000004100 */
[-C--:B------:R-:W-:Y:S01]  /*8180*/  FMUL.FTZ R45, R38, R43.reuse ;  /* 0x0000002b262d7220 */ /* 0x080fe20000410000 */
[----:B------:R-:W-:Y:S02]  /*8190*/  HADD2.F32 R15, -RZ, R34.H0_H0 ;  /* 0x20000022ff0f7230 */ /* 0x000fe40000004100 */
[----:B------:R-:W-:Y:S01]  /*81a0*/  FMUL.FTZ R43, R14, R43 ;  /* 0x0000002b0e2b7220 */ /* 0x000fe20000410000 */
[----:B------:R-:W-:Y:S01]  /*81b0*/  FFMA.FTZ R13, R13, R160, R162 ;  /* 0x000000a00d0d7223 */ /* 0x000fe200000100a2 */
        /* <DEDUP_REMOVED lines=10> */
[----:B------:R-:W-:Y:S02]  /*8260*/  F2FP.F16.F32.PACK_AB R38, R43, R32 ;  /* 0x000000202b26723e */ /* 0x000fe400000000ff */
[----:B------:R-:W-:-:S07]  /*8270*/  MOV R13, R42 ;  /* 0x0000002a000d7202 */ /* 0x000fce0000000f00 */
.L_x_6071:
[----:B------:R-:W-:Y:S05]  /*8280*/  BSYNC B2 ;  /* 0x0000000000027941 */ /* 0x000fea0003800000 */
.L_x_6070:
[C---:B------:R-:W-:Y:S01]  /*8290*/  ISETP.GE.AND P3, PT, R11.reuse, R130, PT ;  /* 0x000000820b00720c */ /* 0x040fe20003f66270 */
[----:B------:R-:W-:Y:S02]  /*82a0*/  ULDC.64 UR4, c[0x0][0x208] ;  /* 0x0000820000047ab9 */ /* 0x000fe40000000a00 */
[----:B--2---:R2:W-:Y:S10]  /*82b0*/  ST.E.128 desc[UR4][R40.64], R12 ;  /* 0x0000000c28007985 */ /* 0x0045f4000c101d04 */
[----:B------:R-:W-:-:S05]  /*82c0*/  @!P3 IMAD.WIDE R116, R11, 0x2, R116 ;  /* 0x000000020b74b825 */ /* 0x000fca00078e0274 */
[----:B---3--:R2:W-:Y:S02]  /*82d0*/  @!P3 ST.E.128 desc[UR4][R116.64], R36 ;  /* 0x000000247400b985 */ /* 0x0085e4000c101d04 */
.L_x_6061:
[----:B------:R-:W-:Y:S05]  /*82e0*/  BSYNC B1 ;  /* 0x0000000000017941 */ /* 0x000fea0003800000 */
.L_x_6060:
[----:B------:R-:W-:-:S03]  /*82f0*/  UMOV UR4, 0xffffffff ;  /* 0xffffffff00047882 */ /* 0x000fc60000000000 */
[----:B------:R-:W-:Y:S05]  /*8300*/  BRA.DIV UR4, `(.L_x_6072) ;  /* 0x000001ba04707947 */ /* 0x000fea000b800000 */
[----:B0-----:R-:W0:Y:S04]  /*8310*/  SHFL.IDX PT, R115, R115, 0x1, 0x1c1f ;  /* 0x003c1f0073737f89 */ /* 0x001e2800000e0000 */
[----:B--2---:R2:W0:Y:S02]  /*8320*/  SHFL.IDX PT, R36, R118, 0x1, 0x1c1f ;  /* 0x003c1f0076247f89 */ /* 0x00442400000e0000 */
.L_x_6362:
[----:B------:R-:W-:Y:S05]  /*8330*/  @P4 BRA `(.L_x_6029) ;  /* 0x0000001c008c4947 */ /* 0x000fea0003800000 */
[----:B------:R-:W-:Y:S01]  /*8340*/  ISETP.NE.AND P3, PT, R8, RZ, PT ;  /* 0x000000ff0800720c */ /* 0x000fe20003f65270 */
[----:B------:R-:W-:Y:S01]  /*8350*/  BSSY B1, `(.L_x_6073) ;  /* 0x0000075000017945 */ /* 0x000fe20003800000 */
[----:B0-----:R-:W-:-:S11]  /*8360*/  IMAD.MOV.U32 R37, RZ, RZ, R115 ;  /* 0x000000ffff257224 */ /* 0x001fd600078e0073 */
[----:B------:R-:W-:Y:S05]  /*8370*/  @!P3 BRA `(.L_x_6074) ;  /* 0x0000000400c8b947 */ /* 0x000fea0003800000 */
[----:B---3--:R-:W-:Y:S01]  /*8380*/  SEL R11, R120, R134, !P0 ;  /* 0x00000086780b7207 */ /* 0x008fe20004000000 */
[----:B------:R-:W-:Y:S01]  /*8390*/  BSSY B2, `(.L_x_6075) ;  /* 0x000006d000027945 */ /* 0x000fe20003800000 */
[----:B----4-:R-:W-:Y:S02]  /*83a0*/  SHF.R.U32.HI R14, RZ, 0x3, R211 ;  /* 0x00000003ff0e7819 */ /* 0x010fe400000116d3 */
[----:B------:R-:W-:Y:S02]  /*83b0*/  SHF.R.S32.HI R12, RZ, 0x1f, R11 ;  /* 0x0000001fff0c7819 */ /* 0x000fe4000001140b */
[----:B------:R-:W-:Y:S02]  /*83c0*/  LEA R38, P3, R5, R36, 0x1 ;  /* 0x0000002405267211 */ /* 0x000fe400078608ff */
[----:B------:R-:W-:Y:S02]  /*83d0*/  LEA.HI R12, R12, R11, RZ, 0x4 ;  /* 0x0000000b0c0c7211 */ /* 0x000fe400078f20ff */
[----:B------:R-:W-:-:S02]  /*83e0*/  ISETP.GE.AND P4, PT, R16, R119, PT ;  /* 0x000000771000720c */ /* 0x000fc40003f86270 */
[----:B------:R-:W-:Y:S02]  /*83f0*/  LEA.HI.SX32 R12, R12, R113, 0x1c ;  /* 0x000000710c0c7211 */ /* 0x000fe400078fe2ff */
[----:B------:R-:W-:Y:S02]  /*8400*/  LEA.HI.X R39, R5, R115, R109, 0x1, P3 ;  /* 0x0000007305277211 */ /* 0x000fe400018f0c6d */
[----:B------:R-:W-:Y:S02]  /*8410*/  SHF.R.S32.HI R11, RZ, 0x1f, R12 ;  /* 0x0000001fff0b7819 */ /* 0x000fe4000001140c */
[----:B------:R-:W-:Y:S02]  /*8420*/  SHF.L.U32 R41, R12, 0x3, RZ ;  /* 0x000000030c297819 */ /* 0x000fe400000006ff */
[----:B------:R-:W-:Y:S02]  /*8430*/  LEA.HI R11, R11, R12, RZ, 0x3 ;  /* 0x0000000c0b0b7211 */ /* 0x000fe400078f18ff */
[----:B------:R-:W-:-:S02]  /*8440*/  ISETP.GE.AND P3, PT, R41, R130, PT ;  /* 0x000000822900720c */ /* 0x000fc40003f66270 */
[----:B------:R-:W-:Y:S02]  /*8450*/  SHF.R.S32.HI R13, RZ, 0x3, R11 ;  /* 0x00000003ff0d7819 */ /* 0x000fe4000001140b */
[----:B------:R-:W-:-:S03]  /*8460*/  LOP3.LUT R11, R211, 0x38, R41, 0xf8, !PT ;  /* 0x00000038d30b7812 */ /* 0x000fc600078ef829 */
[----:B------:R-:W-:Y:S01]  /*8470*/  IMAD R12, R13, 0x1800, R216 ;  /* 0x000018000d0c7824 */ /* 0x000fe200078e02d8 */
[----:B------:R-:W-:-:S05]  /*8480*/  LOP3.LUT R11, R11, R14, RZ, 0x3c, !PT ;  /* 0x0000000e0b0b7212 */ /* 0x000fca00078e3cff */
        /* <DEDUP_REMOVED lines=21> */
[----:B------:R-:W-:Y:S02]  /*85e0*/  HADD2.F32 R49, -RZ, R49.H0_H0 ;  /* 0x20000031ff317230 */ /* 0x000fe40000004100 */
[----:B------:R-:W-:Y:S01]  /*85f0*/  FMUL.FTZ R50, R15, R50 ;  /* 0x000000320f327220 */ /* 0x000fe20000410000 */
[----:B------:R-:W-:Y:S01]  /*8600*/  HADD2.F32 R46, -RZ, R13.H1_H1 ;  /* 0x3000000dff2e7230 */ /* 0x000fe20000004100 */
[--C-:B------:R-:W-:Y:S01]  /*8610*/  SHF.R.U64 R43, R66, 0x10, R67.reuse ;  /* 0x00000010422b7819 */ /* 0x100fe20000001243 */
[----:B------:R-:W-:Y:S02]  /*8620*/  HADD2.F32 R48, -RZ, R156.H1_H1 ;  /* 0x3000009cff307230 */ /* 0x000fe40000004100 */
[-C--:B------:R-:W-:Y:S01]  /*8630*/  FMUL.FTZ R51, R45, R49.reuse ;  /* 0x000000312d337220 */ /* 0x080fe20000410000 */
[----:B------:R-:W-:Y:S02]  /*8640*/  HADD2.F32 R64, -RZ, R64.H0_H0 ;  /* 0x20000040ff407230 */ /* 0x000fe40000004100 */
[C---:B------:R-:W-:Y:S01]  /*8650*/  FMUL.FTZ R54, R46.reuse, R49 ;  /* 0x000000312e367220 */ /* 0x040fe20000410000 */
[----:B------:R-:W-:Y:S01]  /*8660*/  SHF.R.U32.HI R66, RZ, 0x10, R67 ;  /* 0x00000010ff427819 */ /* 0x000fe20000011643 */
[-C--:B------:R-:W-:Y:S01]  /*8670*/  FFMA.FTZ R13, R15, R48.reuse, -R52 ;  /* 0x000000300f0d7223 */ /* 0x080fe20000010834 */
[----:B------:R-:W-:Y:S01]  /*8680*/  FFMA.FTZ R15, R47, R48, R50 ;  /* 0x000000302f0f7223 */ /* 0x000fe20000010032 */
[-C--:B------:R-:W-:Y:S01]  /*8690*/  FFMA.FTZ R46, R46, R64.reuse, -R51 ;  /* 0x000000402e2e7223 */ /* 0x080fe20000010833 */
[----:B------:R-:W-:Y:S01]  /*86a0*/  FFMA.FTZ R48, R45, R64, R54 ;  /* 0x000000402d307223 */ /* 0x000fe20000010036 */
[----:B------:R-:W-:Y:S01]  /*86b0*/  HADD2.F32 R64, -RZ, R157.H1_H1 ;  /* 0x3000009dff407230 */ /* 0x000fe20000004100 */
[----:B------:R-:W-:Y:S01]  /*86c0*/  SHF.R.U64 R42, R76, 0x10, R77 ;  /* 0x000000104c2a7819 */ /* 0x000fe2000000124d */
[--C-:B------:R-:W-:Y:S01]  /*86d0*/  HADD2.F32 R45, -RZ, R35.reuse.H0_H0 ;  /* 0x20000023ff2d7230 */ /* 0x100fe20000004100 */
[----:B------:R-:W-:Y:S01]  /*86e0*/  F2FP.F16.F32.PACK_AB R13, R46, R13 ;  /* 0x0000000d2e0d723e */ /* 0x000fe200000000ff */
[----:B------:R-:W-:-:S02]  /*86f0*/  HADD2.F32 R52, -RZ, R35.H1_H1 ;  /* 0x30000023ff347230 */ /* 0x000fc40000004100 */
[--C-:B------:R-:W-:Y:S02]  /*8700*/  HADD2.F32 R35, -RZ, R33.reuse.H0_H0 ;  /* 0x20000021ff237230 */ /* 0x100fe40000004100 */
[----:B------:R-:W-:Y:S02]  /*8710*/  HADD2.F32 R49, -RZ, R78.H0_H0 ;  /* 0x2000004eff317230 */ /* 0x000fe40000004100 */
[----:B------:R-:W-:Y:S02]  /*8720*/  HADD2.F32 R50, -RZ, R33.H1_H1 ;  /* 0x30000021ff327230 */ /* 0x000fe40000004100 */
[----:B------:R-:W-:Y:S02]  /*8730*/  HADD2.F32 R54, -RZ, R155.H1_H1 ;  /* 0x3000009bff367230 */ /* 0x000fe40000004100 */
[-C--:B------:R-:W-:Y:S01]  /*8740*/  FMUL.FTZ R51, R52, R49.reuse ;  /* 0x0000003134337220 */ /* 0x080fe20000410000 */
[----:B------:R-:W-:Y:S02]  /*8750*/  HADD2.F32 R47, -RZ, R66.H0_H0 ;  /* 0x20000042ff2f7230 */ /* 0x000fe40000004100 */
[-C--:B------:R-:W-:Y:S01]  /*8760*/  FMUL.FTZ R66, R45, R64.reuse ;  /* 0x000000402d427220 */ /* 0x080fe20000410000 */
[----:B------:R-:W-:Y:S01]  /*8770*/  FMUL.FTZ R64, R35, R64 ;  /* 0x0000004023407220 */ /* 0x000fe20000410000 */
[----:B------:R-:W-:Y:S01]  /*8780*/  FMUL.FTZ R49, R50, R49 ;  /* 0x0000003132317220 */ /* 0x000fe20000410000 */
[----:B------:R-:W-:-:S02]  /*8790*/  HADD2.F32 R158, -RZ, R158.H0_H0 ;  /* 0x2000009eff9e7230 */ /* 0x000fc40000004100 */
[-C--:B------:R-:W-:Y:S01]  /*87a0*/  FFMA.FTZ R33, R35, R54.reuse, -R66 ;  /* 0x0000003623217223 */ /* 0x080fe20000010842 */
[----:B------:R-:W-:Y:S01]  /*87b0*/  FFMA.FTZ R35, R45, R54, R64 ;  /* 0x000000362d237223 */ /* 0x000fe20000010040 */
[-C--:B------:R-:W-:Y:S01]  /*87c0*/  FFMA.FTZ R50, R50, R47.reuse, -R51 ;  /* 0x0000002f32327223 */ /* 0x080fe20000010833 */
[----:B------:R-:W-:Y:S01]  /*87d0*/  FFMA.FTZ R52, R52, R47, R49 ;  /* 0x0000002f34347223 */ /* 0x000fe20000010031 */
[----:B------:R-:W-:Y:S02]  /*87e0*/  HADD2.F32 R51, -RZ, R42.H0_H0 ;  /* 0x2000002aff337230 */ /* 0x000fe40000004100 */
[----:B------:R-:W-:Y:S01]  /*87f0*/  HADD2.F32 R45, -RZ, R32.H0_H0 ;  /* 0x20000020ff2d7230 */ /* 0x000fe20000004100 */
[----:B------:R-:W-:Y:S01]  /*8800*/  F2FP.F16.F32.PACK_AB R50, R50, R33 ;  /* 0x000000213232723e */ /* 0x000fe200000000ff */
[----:B------:R-:W-:Y:S01]  /*8810*/  HADD2.F32 R42, -RZ, R12.H0_H0 ;  /* 0x2000000cff2a7230 */ /* 0x000fe20000004100 */
[----:B------:R-:W-:Y:S01]  /*8820*/  F2FP.F16.F32.PACK_AB R33, R48, R15 ;  /* 0x0000000f3021723e */ /* 0x000fe200000000ff */
[----:B------:R-:W-:Y:S01]  /*8830*/  HADD2.F32 R47, -RZ, R32.H1_H1 ;  /* 0x30000020ff2f7230 */ /* 0x000fe20000004100 */
[----:B------:R-:W-:Y:S01]  /*8840*/  F2FP.F16.F32.PACK_AB R35, R52, R35 ;  /* 0x000000233423723e */ /* 0x000fe200000000ff */
[----:B------:R-:W-:-:S02]  /*8850*/  HADD2.F32 R156, -RZ, R156.H0_H0 ;  /* 0x2000009cff9c7230 */ /* 0x000fc40000004100 */
[----:B------:R-:W-:Y:S02]  /*8860*/  HADD2.F32 R49, -RZ, R11.H0_H0 ;  /* 0x2000000bff317230 */ /* 0x000fe40000004100 */
[-C--:B------:R-:W-:Y:S01]  /*8870*/  FMUL.FTZ R11, R45, R158.reuse ;  /* 0x0000009e2d0b7220 */ /* 0x080fe20000410000 */
[----:B------:R-:W-:Y:S02]  /*8880*/  HADD2.F32 R32, -RZ, R12.H1_H1 ;  /* 0x3000000cff207230 */ /* 0x000fe40000004100 */
[C---:B------:R-:W-:Y:S01]  /*8890*/  FMUL.FTZ R12, R42.reuse, R158 ;  /* 0x0000009e2a0c7220 */ /* 0x040fe20000410000 */
[-C--:B------:R-:W-:Y:S01]  /*88a0*/  FMUL.FTZ R53, R47, R51.reuse ;  /* 0x000000332f357220 */ /* 0x080fe20000410000 */
[-C--:B------:R-:W-:Y:S01]  /*88b0*/  FFMA.FTZ R11, R42, R156.reuse, -R11 ;  /* 0x0000009c2a0b7223 */ /* 0x080fe2000001080b */
[----:B------:R-:W-:Y:S02]  /*88c0*/  HADD2.F32 R42, -RZ, R34.H0_H0 ;  /* 0x20000022ff2a7230 */ /* 0x000fe40000004100 */
[C---:B------:R-:W-:Y:S01]  /*88d0*/  FMUL.FTZ R64, R32.reuse, R51 ;  /* 0x0000003320407220 */ /* 0x040fe20000410000 */
[----:B------:R-:W-:Y:S01]  /*88e0*/  FFMA.FTZ R12, R45, R156, R12 ;  /* 0x0000009c2d0c7223 */ /* 0x000fe2000001000c */
[----:B------:R-:W-:Y:S01]  /*88f0*/  FFMA.FTZ R54, R32, R49, -R53 ;  /* 0x0000003120367223 */ /* 0x000fe20000010835 */
[----:B------:R-:W-:-:S02]  /*8900*/  HADD2.F32 R157, -RZ, R157.H0_H0 ;  /* 0x2000009dff9d7230 */ /* 0x000fc40000004100 */
[----:B------:R-:W-:Y:S01]  /*8910*/  FFMA.FTZ R47, R47, R49, R64 ;  /* 0x000000312f2f7223 */ /* 0x000fe20000010040 */
[----:B------:R-:W-:Y:S02]  /*8920*/  HADD2.F32 R45, -RZ, R44.H0_H0 ;  /* 0x2000002cff2d7230 */ /* 0x000fe40000004100 */
[----:B------:R-:W-:Y:S02]  /*8930*/  HADD2.F32 R32, -RZ, R14.H0_H0 ;  /* 0x2000000eff207230 */ /* 0x000fe40000004100 */
[----:B------:R-:W-:Y:S01]  /*8940*/  FMUL.FTZ R49, R42, R157 ;  /* 0x0000009d2a317220 */ /* 0x000fe20000410000 */
[----:B------:R-:W-:Y:S01]  /*8950*/  HADD2.F32 R34, -RZ, R34.H1_H1 ;  /* 0x30000022ff227230 */ /* 0x000fe20000004100 */
[----:B------:R-:W-:Y:S01]  /*8960*/  F2FP.F16.F32.PACK_AB R54, R54, R11 ;  /* 0x0000000b3636723e */ /* 0x000fe200000000ff */
        /* <DEDUP_REMOVED lines=11> */
[----:B------:R-:W-:-:S02]  /*8a20*/  F2FP.F16.F32.PACK_AB R32, R47, R12 ;  /* 0x0000000c2f20723e */ /* 0x000fc400000000ff */
[----:B------:R-:W-:Y:S02]  /*8a30*/  MOV R12, R54 ;  /* 0x00000036000c7202 */ /* 0x000fe40000000f00 */
[----:B------:R-:W-:Y:S02]  /*8a40*/  F2FP.F16.F32.PACK_AB R14, R14, R49 ;  /* 0x000000310e0e723e */ /* 0x000fe400000000ff */
[----:B------:R-:W-:-:S07]  /*8a50*/  F2FP.F16.F32.PACK_AB R34, R34, R157 ;  /* 0x0000009d2222723e */ /* 0x000fce00000000ff */
.L_x_6076:
[----:B------:R-:W-:Y:S05]  /*8a60*/  BSYNC B2 ;  /* 0x0000000000027941 */ /* 0x000fea0003800000 */
.L_x_6075:
[----:B------:R-:W-:Y:S02]  /*8a70*/  ULDC.64 UR4, c[0x0][0x208] ;  /* 0x0000820000047ab9 */ /* 0x000fe40000000a00 */
[----:B---3--:R3:W-:Y:S04]  /*8a80*/  ST.E.128 desc[UR4][R38.64], R12 ;  /* 0x0000000c26007985 */ /* 0x0087e8000c101d04 */
[----:B----4-:R3:W-:Y:S02]  /*8a90*/  @!P3 ST.E.128 desc[UR4][R40.64], R32 ;  /* 0x000000202800b985 */ /* 0x0107e4000c101d04 */
.L_x_6074:
[----:B------:R-:W-:Y:S05]  /*8aa0*/  BSYNC B1 ;  /* 0x0000000000017941 */ /* 0x000fea0003800000 */
.L_x_6073:
[----:B------:R-:W-:Y:S01]  /*8ab0*/  ISETP.NE.AND P3, PT, R9, RZ, PT ;  /* 0x000000ff0900720c */ /* 0x000fe20003f65270 */
[----:B------:R-:W-:-:S12]  /*8ac0*/  BSSY B1, `(.L_x_6077) ;  /* 0x0000077000017945 */ /* 0x000fd80003800000 */
[----:B------:R-:W-:Y:S05]  /*8ad0*/  @!P3 BRA `(.L_x_6078) ;  /* 0x0000000400d4b947 */ /* 0x000fea0003800000 */
[----:B0--3--:R-:W-:Y:S01]  /*8ae0*/  SEL R11, R120, R134, !P1 ;  /* 0x00000086780b7207 */ /* 0x009fe20004800000 */
        /* <DEDUP_REMOVED lines=14> */
[----:B------:R-:W-:Y:S01]  /*8bd0*/  ISETP.GE.AND P3, PT, R41, R130, PT ;  /* 0x000000822900720c */ /* 0x000fe20003f66270 */
[----:B------:R-:W-:-:S05]  /*8be0*/  IMAD R12, R13, 0x1800, R216 ;  /* 0x000018000d0c7824 */ /* 0x000fca00078e02d8 */
[----:B------:R-:W-:Y:S01]  /*8bf0*/  IADD3 R12, R12, R11, RZ ;  /* 0x0000000b0c0c7210 */ /* 0x000fe20007ffe0ff */
[----:B------:R-:W-:-:S04]  /*8c00*/  IMAD R11, R19, 0x4800, R128 ;  /* 0x00004800130b7824 */ /* 0x000fc800078e0280 */
[----:B------:R-:W-:Y:S02]  /*8c10*/  IMAD R13, R19, 0x4800, R12 ;  /* 0x00004800130d7824 */ /* 0x000fe400078e020c */
[--C-:B------:R-:W-:Y:S02]  /*8c20*/  IMAD R11, R11, 0x2, R18.reuse ;  /* 0x000000020b0b7824 */ /* 0x100fe400078e0212 */
[----:B------:R-:W-:Y:S02]  /*8c30*/  IMAD R32, R13, 0x2, R18 ;  /* 0x000000020d207824 */ /* 0x000fe400078e0212 */
[----:B------:R-:W-:Y:S01]  /*8c40*/  @!P3 IMAD.WIDE R40, R41, 0x2, R36 ;  /* 0x000000022928b825 */ /* 0x000fe200078e0224 */
[----:B------:R0:W3:Y:S04]  /*8c50*/  LDS.128 R12, [R11+0x1e400] ;  /* 0x01e400000b0c7984 */ /* 0x0000e80000000c00 */
[----:B------:R-:W4:Y:S01]  /*8c60*/  LDS.128 R32, [R32+0x1e400] ;  /* 0x01e4000020207984 */ /* 0x000f220000000c00 */
[----:B------:R-:W-:Y:S05]  /*8c70*/  @P4 BRA `(.L_x_6080) ;  /* 0x00000004005c4947 */ /* 0x000fea0003800000 */
[----:B---3--:R-:W-:Y:S01]  /*8c80*/  MOV R45, R12 ;  /* 0x0000000c002d7202 */ /* 0x008fe20000000f00 */
[----:B----4-:R-:W-:Y:S01]  /*8c90*/  IMAD.MOV.U32 R12, RZ, RZ, R33 ;  /* 0x000000ffff0c7224 */ /* 0x010fe200078e0021 */
[----:B------:R-:W-:Y:S01]  /*8ca0*/  SHF.R.U32.HI R50, RZ, 0x10, R73 ;  /* 0x00000010ff327819 */ /* 0x000fe20000011649 */
[----:B------:R-:W-:Y:S01]  /*8cb0*/  IMAD.MOV.U32 R46, RZ, RZ, R32 ;  /* 0x000000ffff2e7224 */ /* 0x000fe200078e0020 */
[----:B------:R-:W-:Y:S01]  /*8cc0*/  SHF.R.U32.HI R48, RZ, 0x10, R61 ;  /* 0x00000010ff307819 */ /* 0x000fe2000001163d */
[----:B------:R-:W-:Y:S01]  /*8cd0*/  IMAD.MOV.U32 R47, RZ, RZ, R35 ;  /* 0x000000ffff2f7224 */ /* 0x000fe200078e0023 */
[----:B------:R-:W-:Y:S01]  /*8ce0*/  MOV R33, R15 ;  /* 0x0000000f00217202 */ /* 0x000fe20000000f00 */
[----:B------:R-:W-:Y:S01]  /*8cf0*/  HADD2.F32 R51, -RZ, R146.H1_H1 ;  /* 0x30000092ff337230 */ /* 0x000fe20000004100 */
[----:B------:R-:W-:Y:S01]  /*8d00*/  SHF.R.U32.HI R54, RZ, 0x10, R75 ;  /* 0x00000010ff367819 */ /* 0x000fe2000001164b */
[--C-:B------:R-:W-:Y:S01]  /*8d10*/  HADD2.F32 R32, -RZ, R12.reuse.H0_H0 ;  /* 0x2000000cff207230 */ /* 0x100fe20000004100 */
        /* <DEDUP_REMOVED lines=23> */
[----:B------:R-:W-:Y:S02]  /*8e90*/  HADD2.F32 R54, -RZ, R54.H0_H0 ;  /* 0x20000036ff367230 */ /* 0x000fe40000004100 */
[-C--:B------:R-:W-:Y:S01]  /*8ea0*/  FMUL.FTZ R60, R48, R51.reuse ;  /* 0x00000033303c7220 */ /* 0x080fe20000410000 */
[----:B------:R-:W-:Y:S02]  /*8eb0*/  HADD2.F32 R35, -RZ, R33.H0_H0 ;  /* 0x20000021ff237230 */ /* 0x000fe40000004100 */
[----:B------:R-:W-:Y:S02]  /*8ec0*/  HADD2.F32 R50, -RZ, R143.H1_H1 ;  /* 0x3000008fff327230 */ /* 0x000fe40000004100 */
        /* <DEDUP_REMOVED lines=8> */
[----:B------:R-:W-:Y:S02]  /*8f50*/  HADD2.F32 R47, -RZ, R46.H0_H0 ;  /* 0x2000002eff2f7230 */ /* 0x000fe40000004100 */
[----:B------:R-:W-:Y:S01]  /*8f60*/  FFMA.FTZ R54, R49, R52, R54 ;  /* 0x0000003431367223 */ /* 0x000fe20000010036 */
[----:B------:R-:W-:Y:S02]  /*8f70*/  HADD2.F32 R48, -RZ, R44.H0_H0 ;  /* 0x2000002cff307230 */ /* 0x000fe40000004100 */
[----:B------:R-:W-:Y:S01]  /*8f80*/  HADD2.F32 R46, -RZ, R46.H1_H1 ;  /* 0x3000002eff2e7230 */ /* 0x000fe20000004100 */
[----:B------:R-:W-:Y:S01]  /*8f90*/  F2FP.F16.F32.PACK_AB R62, R62, R33 ;  /* 0x000000213e3e723e */ /* 0x000fe200000000ff */
[--C-:B------:R-:W-:Y:S01]  /*8fa0*/  HADD2.F32 R44, -RZ, R45.reuse.H0_H0 ;  /* 0x2000002dff2c7230 */ /* 0x100fe20000004100 */
[----:B------:R-:W-:Y:S01]  /*8fb0*/  F2FP.F16.F32.PACK_AB R33, R32, R13 ;  /* 0x0000000d2021723e */ /* 0x000fe200000000ff */
[----:B------:R-:W-:-:S02]  /*8fc0*/  HADD2.F32 R45, -RZ, R45.H1_H1 ;  /* 0x3000002dff2d7230 */ /* 0x000fc40000004100 */
[-C--:B------:R-:W-:Y:S01]  /*8fd0*/  FMUL.FTZ R50, R46, R48.reuse ;  /* 0x000000302e327220 */ /* 0x080fe20000410000 */
[----:B------:R-:W-:Y:S01]  /*8fe0*/  HADD2.F32 R42, -RZ, R42.H0_H0 ;  /* 0x2000002aff2a7230 */ /* 0x000fe20000004100 */
[----:B------:R-:W-:Y:S01]  /*8ff0*/  F2FP.F16.F32.PACK_AB R35, R54, R35 ;  /* 0x000000233623723e */ /* 0x000fe200000000ff */
[----:B------:R-:W-:Y:S02]  /*9000*/  HADD2.F32 R146, -RZ, R146.H0_H0 ;  /* 0x20000092ff927230 */ /* 0x000fe40000004100 */
[C---:B------:R-:W-:Y:S01]  /*9010*/  FMUL.FTZ R51, R45.reuse, R48 ;  /* 0x000000302d337220 */ /* 0x040fe20000410000 */
[----:B------:R-:W-:Y:S02]  /*9020*/  HADD2.F32 R144, -RZ, R144.H0_H0 ;  /* 0x20000090ff907230 */ /* 0x000fe40000004100 */
[-C--:B------:R-:W-:Y:S01]  /*9030*/  FFMA.FTZ R50, R45, R42.reuse, -R50 ;  /* 0x0000002a2d327223 */ /* 0x080fe20000010832 */
[----:B------:R-:W-:Y:S02]  /*9040*/  HADD2.F32 R45, -RZ, R43.H0_H0 ;  /* 0x2000002bff2d7230 */ /* 0x000fe40000004100 */
[----:B------:R-:W-:Y:S01]  /*9050*/  FFMA.FTZ R51, R46, R42, R51 ;  /* 0x0000002a2e337223 */ /* 0x000fe20000010033 */
[----:B------:R-:W-:-:S02]  /*9060*/  HADD2.F32 R43, -RZ, R34.H0_H0 ;  /* 0x20000022ff2b7230 */ /* 0x000fc40000004100 */
[CC--:B------:R-:W-:Y:S01]  /*9070*/  FMUL.FTZ R49, R47.reuse, R146.reuse ;  /* 0x000000922f317220 */ /* 0x0c0fe20000410000 */
[----:B------:R-:W-:Y:S02]  /*9080*/  HADD2.F32 R42, -RZ, R14.H0_H0 ;  /* 0x2000000eff2a7230 */ /* 0x000fe40000004100 */
[C---:B------:R-:W-:Y:S01]  /*9090*/  FMUL.FTZ R146, R44.reuse, R146 ;  /* 0x000000922c927220 */ /* 0x040fe20000410000 */
[----:B------:R-:W-:Y:S02]  /*90a0*/  HADD2.F32 R34, -RZ, R34.H1_H1 ;  /* 0x30000022ff227230 */ /* 0x000fe40000004100 */
[-C--:B------:R-:W-:Y:S01]  /*90b0*/  FFMA.FTZ R49, R44, R144.reuse, -R49 ;  /* 0x000000902c317223 */ /* 0x080fe20000010831 */
[----:B------:R-:W-:Y:S02]  /*90c0*/  HADD2.F32 R145, -RZ, R145.H0_H0 ;  /* 0x20000091ff917230 */ /* 0x000fe40000004100 */
[----:B------:R-:W-:Y:S01]  /*90d0*/  FFMA.FTZ R146, R47, R144, R146 ;  /* 0x000000902f927223 */ /* 0x000fe20000010092 */
[----:B------:R-:W-:-:S02]  /*90e0*/  HADD2.F32 R14, -RZ, R14.H1_H1 ;  /* 0x3000000eff0e7230 */ /* 0x000fc40000004100 */
[----:B------:R-:W-:Y:S01]  /*90f0*/  FMUL.FTZ R53, R34, R45 ;  /* 0x0000002d22357220 */ /* 0x000fe20000410000 */
[----:B------:R-:W-:Y:S02]  /*9100*/  HADD2.F32 R143, -RZ, R143.H0_H0 ;  /* 0x2000008fff8f7230 */ /* 0x000fe40000004100 */
[CC--:B------:R-:W-:Y:S01]  /*9110*/  FMUL.FTZ R47, R43.reuse, R145.reuse ;  /* 0x000000912b2f7220 */ /* 0x0c0fe20000410000 */
[----:B------:R-:W-:Y:S02]  /*9120*/  HADD2.F32 R11, -RZ, R11.H0_H0 ;  /* 0x2000000bff0b7230 */ /* 0x000fe40000004100 */
[----:B------:R-:W-:Y:S01]  /*9130*/  FMUL.FTZ R44, R42, R145 ;  /* 0x000000912a2c7220 */ /* 0x000fe20000410000 */
[----:B------:R-:W-:Y:S01]  /*9140*/  FMUL.FTZ R45, R14, R45 ;  /* 0x0000002d0e2d7220 */ /* 0x000fe20000410000 */
[-C--:B------:R-:W-:Y:S01]  /*9150*/  FFMA.FTZ R47, R42, R143.reuse, -R47 ;  /* 0x0000008f2a2f7223 */ /* 0x080fe2000001082f */
[----:B------:R-:W-:Y:S02]  /*9160*/  IMAD.MOV.U32 R13, RZ, RZ, R15 ;  /* 0x000000ffff0d7224 */ /* 0x000fe400078e000f */
[----:B------:R-:W-:Y:S01]  /*9170*/  FFMA.FTZ R44, R43, R143, R44 ;  /* 0x0000008f2b2c7223 */ /* 0x000fe2000001002c */
[-C--:B------:R-:W-:Y:S01]  /*9180*/  FFMA.FTZ R14, R14, R11.reuse, -R53 ;  /* 0x0000000b0e0e7223 */ /* 0x080fe20000010835 */
[----:B------:R-:W-:Y:S01]  /*9190*/  FFMA.FTZ R45, R34, R11, R45 ;  /* 0x0000000b222d7223 */ /* 0x000fe2000001002d */
[----:B------:R-:W-:-:S02]  /*91a0*/  F2FP.F16.F32.PACK_AB R12, R50, R49 ;  /* 0x00000031320c723e */ /* 0x000fc400000000ff */
[----:B------:R-:W-:Y:S02]  /*91b0*/  F2FP.F16.F32.PACK_AB R32, R51, R146 ;  /* 0x000000923320723e */ /* 0x000fe400000000ff */
[----:B------:R-:W-:Y:S02]  /*91c0*/  F2FP.F16.F32.PACK_AB R14, R14, R47 ;  /* 0x0000002f0e0e723e */ /* 0x000fe400000000ff */
[----:B------:R-:W-:Y:S02]  /*91d0*/  F2FP.F16.F32.PACK_AB R34, R45, R44 ;  /* 0x0000002c2d22723e */ /* 0x000fe400000000ff */
[----:B------:R-:W-:-:S07]  /*91e0*/  MOV R15, R62 ;  /* 0x0000003e000f7202 */ /* 0x000fce0000000f00 */
.L_x_6080:
[----:B------:R-:W-:Y:S05]  /*91f0*/  BSYNC B2 ;  /* 0x0000000000027941 */ /* 0x000fea0003800000 */
.L_x_6079:
[----:B------:R-:W-:Y:S02]  /*9200*/  ULDC.64 UR4, c[0x0][0x208] ;  /* 0x0000820000047ab9 */ /* 0x000fe40000000a00 */
[----:B---3--:R3:W-:Y:S04]  /*9210*/  ST.E.128 desc[UR4][R38.64], R12 ;  /* 0x0000000c26007985 */ /* 0x0087e8000c101d04 */
[----:B----4-:R3:W-:Y:S02]  /*9220*/  @!P3 ST.E.128 desc[UR4][R40.64], R32 ;  /* 0x000000202800b985 */ /* 0x0107e4000c101d04 */
.L_x_6078:
[----:B------:R-:W-:Y:S05]  /*9230*/  BSYNC B1 ;  /* 0x0000000000017941 */ /* 0x000fea0003800000 */
.L_x_6077:
[----:B------:R-:W-:-:S13]  /*9240*/  ISETP.NE.AND P3, PT, R10, RZ, PT ;  /* 0x000000ff0a00720c */ /* 0x000fda0003f65270 */
[----:B------:R-:W-:Y:S05]  /*9250*/  @!P3 BRA `(.L_x_6029) ;  /* 0x0000000c00c4b947 */ /* 0x000fea0003800000 */
[----:B0--3--:R-:W3:Y:S01]  /*9260*/  LDL R11, [R1] ;  /* 0x00000000010b7983 */ /* 0x009ee20000100800 */
[----:B----4-:R-:W-:Y:S01]  /*9270*/  SHF.R.U32.HI R14, RZ, 0x3, R211 ;  /* 0x00000003ff0e7819 */ /* 0x010fe200000116d3 */
[----:B------:R-:W-:Y:S01]  /*9280*/  BSSY B1, `(.L_x_6081) ;  /* 0x000006e000017945 */ /* 0x000fe20003800000 */
[----:B------:R-:W-:-:S04]  /*9290*/  LEA R38, P3, R7, R36, 0x1 ;  /* 0x0000002407267211 */ /* 0x000fc800078608ff */
        /* <DEDUP_REMOVED lines=24> */
[----:B0-----:R-:W-:Y:S01]  /*9420*/  MOV R32, R15 ;  /* 0x0000000f00207202 */ /* 0x001fe20000000f00 */
[----:B------:R-:W-:Y:S01]  /*9430*/  IMAD.MOV.U32 R44, RZ, RZ, R34 ;  /* 0x000000ffff2c7224 */ /* 0x000fe200078e0022 */
        /* <DEDUP_REMOVED lines=13> */
[----:B------:R-:W-:Y:S02]  /*9510*/  HADD2.F32 R45, -RZ, R140.H1_H1 ;  /* 0x3000008cff2d7230 */ /* 0x000fe40000004100 */
[-C--:B------:R-:W-:Y:S01]  /*9520*/  FMUL.FTZ R50, R34, R47.reuse ;  /* 0x0000002f22327220 */ /* 0x080fe20000410000 */
[----:B------:R-:W-:Y:S02]  /*9530*/  HADD2.F32 R46, -RZ, R46.H0_H0 ;  /* 0x2000002eff2e7230 */ /* 0x000fe40000004100 */
[----:B------:R-:W-:Y:S01]  /*9540*/  FMUL.FTZ R48, R13, R48 ;  /* 0x000000300d307220 */ /* 0x000fe20000410000 */
[C---:B------:R-:W-:Y:S01]  /*9550*/  FMUL.FTZ R47, R15.reuse, R47 ;  /* 0x0000002f0f2f7220 */ /* 0x040fe20000410000 */
[----:B------:R-:W-:Y:S01]  /*9560*/  FFMA.FTZ R50, R15, R45, -R50 ;  /* 0x0000002d0f327223 */ /* 0x000fe20000010832 */
[----:B------:R-:W-:Y:S02]  /*9570*/  HADD2.F32 R15, -RZ, R35.H0_H0 ;  /* 0x20000023ff0f7230 */ /* 0x000fe40000004100 */
[-C--:B------:R-:W-:Y:S01]  /*9580*/  FFMA.FTZ R49, R13, R46.reuse, -R52 ;  /* 0x0000002e0d317223 */ /* 0x080fe20000010834 */
[----:B------:R-:W-:Y:S01]  /*9590*/  FFMA.FTZ R48, R33, R46, R48 ;  /* 0x0000002e21307223 */ /* 0x000fe20000010030 */
[----:B------:R-:W-:-:S02]  /*95a0*/  HADD2.F32 R46, -RZ, R141.H1_H1 ;  /* 0x3000008dff2e7230 */ /* 0x000fc40000004100 */
[----:B------:R-:W-:Y:S01]  /*95b0*/  FFMA.FTZ R47, R34, R45, R47 ;  /* 0x0000002d222f7223 */ /* 0x000fe2000001002f */
[----:B------:R-:W-:Y:S01]  /*95c0*/  HADD2.F32 R13, -RZ, R32.H0_H0 ;  /* 0x20000020ff0d7230 */ /* 0x000fe20000004100 */
[----:B------:R-:W-:Y:S01]  /*95d0*/  SHF.R.U64 R42, R56, 0x10, R57 ;  /* 0x00000010382a7819 */ /* 0x000fe20000001239 */
        /* <DEDUP_REMOVED lines=9> */
[----:B------:R-:W-:Y:S01]  /*9670*/  FFMA.FTZ R46, R15, R34, R46 ;  /* 0x000000220f2e7223 */ /* 0x000fe2000001002e */
[----:B------:R-:W-:Y:S02]  /*9680*/  HADD2.F32 R142, -RZ, R142.H0_H0 ;  /* 0x2000008eff8e7230 */ /* 0x000fe40000004100 */
[C---:B------:R-:W-:Y:S01]  /*9690*/  FMUL.FTZ R54, R32.reuse, R45 ;  /* 0x0000002d20367220 */ /* 0x040fe20000410000 */
[----:B------:R-:W-:Y:S02]  /*96a0*/  HADD2.F32 R15, -RZ, R43.H0_H0 ;  /* 0x2000002bff0f7230 */ /* 0x000fe40000004100 */
[----:B------:R-:W-:Y:S01]  /*96b0*/  FFMA.FTZ R51, R32, R33, -R51 ;  /* 0x0000002120337223 */ /* 0x000fe20000010833 */
[----:B------:R-:W-:-:S02]  /*96c0*/  HADD2.F32 R32, -RZ, R55.H0_H0 ;  /* 0x20000037ff207230 */ /* 0x000fc40000004100 */
[----:B------:R-:W-:Y:S01]  /*96d0*/  FFMA.FTZ R52, R13, R34, -R52 ;  /* 0x000000220d347223 */ /* 0x000fe20000010834 */
[----:B------:R-:W-:Y:S02]  /*96e0*/  HADD2.F32 R43, -RZ, R43.H1_H1 ;  /* 0x3000002bff2b7230 */ /* 0x000fe40000004100 */
[----:B------:R-:W-:Y:S01]  /*96f0*/  FFMA.FTZ R53, R35, R33, R54 ;  /* 0x0000002123357223 */ /* 0x000fe20000010036 */
[----:B------:R-:W-:Y:S02]  /*9700*/  HADD2.F32 R140, -RZ, R140.H0_H0 ;  /* 0x2000008cff8c7230 */ /* 0x000fe40000004100 */
[----:B------:R-:W-:Y:S01]  /*9710*/  FMUL.FTZ R34, R15, R142 ;  /* 0x0000008e0f227220 */ /* 0x000fe20000410000 */
[--C-:B------:R-:W-:Y:S02]  /*9720*/  HADD2.F32 R13, -RZ, R12.reuse.H0_H0 ;  /* 0x2000000cff0d7230 */ /* 0x100fe40000004100 */
[----:B------:R-:W-:Y:S01]  /*9730*/  FMUL.FTZ R33, R43, R32 ;  /* 0x000000202b217220 */ /* 0x000fe20000410000 */
[----:B------:R-:W-:Y:S01]  /*9740*/  HADD2.F32 R12, -RZ, R12.H1_H1 ;  /* 0x3000000cff0c7230 */ /* 0x000fe20000004100 */
[----:B------:R-:W-:Y:S01]  /*9750*/  F2FP.F16.F32.PACK_AB R53, R53, R46 ;  /* 0x0000002e3535723e */ /* 0x000fe200000000ff */
[----:B------:R-:W-:-:S02]  /*9760*/  HADD2.F32 R42, -RZ, R42.H0_H0 ;  /* 0x2000002aff2a7230 */ /* 0x000fc40000004100 */
[C---:B------:R-:W-:Y:S01]  /*9770*/  FMUL.FTZ R142, R13.reuse, R142 ;  /* 0x0000008e0d8e7220 */ /* 0x040fe20000410000 */
[----:B------:R-:W-:Y:S01]  /*9780*/  FFMA.FTZ R34, R13, R140, -R34 ;  /* 0x0000008c0d227223 */ /* 0x000fe20000010822 */
[C---:B------:R-:W-:Y:S01]  /*9790*/  FMUL.FTZ R32, R12.reuse, R32 ;  /* 0x000000200c207220 */ /* 0x040fe20000410000 */
[----:B------:R-:W-:Y:S02]  /*97a0*/  HADD2.F32 R13, -RZ, R44.H0_H0 ;  /* 0x2000002cff0d7230 */ /* 0x000fe40000004100 */
[----:B------:R-:W-:Y:S01]  /*97b0*/  FFMA.FTZ R33, R12, R42, -R33 ;  /* 0x0000002a0c217223 */ /* 0x000fe20000010821 */
[----:B------:R-:W-:Y:S02]  /*97c0*/  HADD2.F32 R41, -RZ, R41.H0_H0 ;  /* 0x20000029ff297230 */ /* 0x000fe40000004100 */
[----:B------:R-:W-:Y:S01]  /*97d0*/  FFMA.FTZ R142, R15, R140, R142 ;  /* 0x0000008c0f8e7223 */ /* 0x000fe2000001008e */
[----:B------:R-:W-:Y:S02]  /*97e0*/  HADD2.F32 R12, -RZ, R14.H0_H0 ;  /* 0x2000000eff0c7230 */ /* 0x000fe40000004100 */
[----:B------:R-:W-:Y:S01]  /*97f0*/  FFMA.FTZ R43, R43, R42, R32 ;  /* 0x0000002a2b2b7223 */ /* 0x000fe20000010020 */
[----:B------:R-:W-:-:S02]  /*9800*/  HADD2.F32 R44, -RZ, R44.H1_H1 ;  /* 0x3000002cff2c7230 */ /* 0x000fc40000004100 */
[----:B------:R-:W-:Y:S02]  /*9810*/  HADD2.F32 R141, -RZ, R141.H0_H0 ;  /* 0x2000008dff8d7230 */ /* 0x000fe40000004100 */
[----:B------:R-:W-:Y:S02]  /*9820*/  HADD2.F32 R14, -RZ, R14.H1_H1 ;  /* 0x3000000eff0e7230 */ /* 0x000fe40000004100 */
[----:B------:R-:W-:Y:S01]  /*9830*/  FMUL.FTZ R45, R44, R41 ;  /* 0x000000292c2d7220 */ /* 0x000fe20000410000 */
[----:B------:R-:W-:Y:S02]  /*9840*/  HADD2.F32 R139, -RZ, R139.H0_H0 ;  /* 0x2000008bff8b7230 */ /* 0x000fe40000004100 */
[-C--:B------:R-:W-:Y:S01]  /*9850*/  FMUL.FTZ R35, R13, R141.reuse ;  /* 0x0000008d0d237220 */ /* 0x080fe20000410000 */
[----:B------:R-:W-:Y:S02]  /*9860*/  HADD2.F32 R15, -RZ, R40.H0_H0 ;  /* 0x20000028ff0f7230 */ /* 0x000fe40000004100 */
[----:B------:R-:W-:Y:S01]  /*9870*/  FMUL.FTZ R32, R12, R141 ;  /* 0x0000008d0c207220 */ /* 0x000fe20000410000 */
[----:B------:R-:W-:Y:S01]  /*9880*/  FMUL.FTZ R41, R14, R41 ;  /* 0x000000290e297220 */ /* 0x000fe20000410000 */
[-C--:B------:R-:W-:Y:S01]  /*9890*/  FFMA.FTZ R35, R12, R139.reuse, -R35 ;  /* 0x0000008b0c237223 */ /* 0x080fe20000010823 */
[----:B------:R-:W-:Y:S01]  /*98a0*/  F2FP.F16.F32.PACK_AB R46, R43, R142 ;  /* 0x0000008e2b2e723e */ /* 0x000fe200000000ff */
        /* <DEDUP_REMOVED lines=11> */
.L_x_6082:
[----:B------:R-:W-:Y:S05]  /*9960*/  BSYNC B1 ;  /* 0x0000000000017941 */ /* 0x000fea0003800000 */
.L_x_6081:
[----:B------:R-:W-:Y:S01]  /*9970*/  ISETP.GE.AND P3, PT, R11, R130, PT ;  /* 0x000000820b00720c */ /* 0x000fe20003f66270 */
[----:B------:R-:W-:Y:S02]  /*9980*/  ULDC.64 UR4, c[0x0][0x208] ;  /* 0x0000820000047ab9 */ /* 0x000fe40000000a00 */
[----:B0-----:R0:W-:Y:S10]  /*9990*/  ST.E.128 desc[UR4][R38.64], R12 ;  /* 0x0000000c26007985 */ /* 0x0011f4000c101d04 */
[----:B------:R-:W-:Y:S05]  /*99a0*/  @P3 BRA `(.L_x_6029) ;  /* 0x0000000400f03947 */ /* 0x000fea0003800000 */
[----:B------:R-:W-:Y:S01]  /*99b0*/  IMAD.WIDE R36, R11, 0x2, R36 ;  /* 0x000000020b247825 */ /* 0x000fe200078e0224 */
[----:B------:R-:W-:-:S04]  /*99c0*/  ULDC.64 UR4, c[0x0][0x208] ;  /* 0x0000820000047ab9 */ /* 0x000fc80000000a00 */
[----:B---3--:R3:W-:Y:S01]  /*99d0*/  ST.E.128 desc[UR4][R36.64], R32 ;  /* 0x0000002024007985 */ /* 0x0087e2000c101d04 */
[----:B------:R-:W-:Y:S05]  /*99e0*/  BRA `(.L_x_6029) ;  /* 0x0000000400e07947 */ /* 0x000fea0003800000 */
.L_x_5994:
[----:B------:R-:W-:-:S04]  /*99f0*/  ULOP3.LUT UR4, UR60, 0x1, URZ, 0xfc, !UPT ;  /* 0x000000013c047892 */ /* 0x000fc8000f8efc3f */
[----:B------:R-:W-:-:S06]  /*9a00*/  UISETP.NE.AND UP0, UPT, UR4, 0x3, UPT ;  /* 0x000000030400788c */ /* 0x000fcc000bf05270 */
[----:B------:R-:W-:-:S13]  /*9a10*/  PLOP3.LUT P2, PT, PT, PT, UP0, 0x80, 0x0 ;  /* 0x000000000000781c */ /* 0x000fda0003f4f008 */
[----:B------:R-:W-:Y:S05]  /*9a20*/  @!P2 BRA `(.L_x_6083) ;  /* 0x000000000004a947 */ /* 0x000fea0003800000 */
[----:B------:R-:W-:Y:S01]  /*9a30*/  BPT.TRAP 0x1 ;  /* 0x000000040000795c */ /* 0x000fe20000300000 */
.L_x_6083:
[----:B------:R-:W-:Y:S01]  /*9a40*/  IMAD R87, R19, 0x8, R18 ;  /* 0x0000000813577824 */ /* 0x000fe200078e0212 */
[----:B------:R-:W-:Y:S01]  /*9a50*/  SHF.L.U32 R88, R205, 0x1f, RZ ;  /* 0x0000001fcd587819 */ /* 0x000fe200000006ff */
[----:B------:R-:W-:Y:S01]  /*9a60*/  BSSY B1, `(.L_x_6084) ;  /* 0x0000004000017945 */ /* 0x000fe20003800000 */
[----:B------:R-:W-:Y:S02]  /*9a70*/  SHF.R.S32.HI R84, RZ, 0x1f, R28 ;  /* 0x0000001fff547819 */ /* 0x000fe4000001141c */
[----:B------:R-:W0:Y:S02]  /*9a80*/  SYNCS.PHASECHK.TRANS64.TRYWAIT P3, [R87+URZ+0x30890], R88 ;  /* 0x03089058570075a7 */ /* 0x000e24000806017f */
[----:B0-----:R-:W-:Y:S05]  /*9a90*/  @!P3 BRA `(.L_x_6085) ;  /* 0x000001a000d8b947 */ /* 0x001fea0003800000 */
.L_x_6363:
[----:B------:R-:W-:Y:S05]  /*9aa0*/  BSYNC B1 ;  /* 0x0000000000017941 */ /* 0x000fea0003800000 */
.L_x_6084:
        /* <DEDUP_REMOVED lines=27> */
.L_x_6367:
        /* <DEDUP_REMOVED lines=38> */
.L_x_6088:
[----:B------:R-:W-:Y:S05]  /*9ec0*/  BSYNC B1 ;  /* 0x0000000000017941 */ /* 0x000fea0003800000 */
.L_x_6087:
[----:B------:R-:W-:-:S03]  /*9ed0*/  UMOV UR4, 0xffffffff ;  /* 0xffffffff00047882 */ /* 0x000fc60000000000 */
[----:B------:R-:W-:Y:S05]  /*9ee0*/  BRA.DIV UR4, `(.L_x_6089) ;  /* 0x000001a204247947 */ /* 0x000fea000b800000 */
[----:B--2---:R2:W0:Y:S04]  /*9ef0*/  SHFL.IDX PT, R39, R41, 0x1, 0x1c1f ;  /* 0x003c1f0029277f89 */ /* 0x00442800000e0000 */
[----:B---3--:R2:W3:Y:S02]  /*9f00*/  SHFL.IDX PT, R38, R40, 0x1, 0x1c1f ;  /* 0x003c1f0028267f89 */ /* 0x0084e400000e0000 */
.L_x_6371:
[----:B------:R-:W-:-:S13]  /*9f10*/  ISETP.GE.AND P3, PT, R42, 0x41, PT ;  /* 0x000000412a00780c */ /* 0x000fda0003f66270 */
[----:B------:R-:W-:Y:S05]  /*9f20*/  @!P3 BRA `(.L_x_6029) ;  /* 0x000000000090b947 */ /* 0x000fea0003800000 */
[----:B------:R-:W-:Y:S01]  /*9f30*/  ULDC UR4, c[0x0][0x2f4] ;  /* 0x0000bd0000047ab9 */ /* 0x000fe20000000800 */
[----:B------:R-:W-:Y:S01]  /*9f40*/  ULDC.64 UR6, c[0x0][0x208] ;  /* 0x0000820000067ab9 */ /* 0x000fe20000000a00 */
        /* <DEDUP_REMOVED lines=34> */
.L_x_6029:
[----:B------:R-:W-:Y:S05]  /*a170*/  BSYNC B0 ;  /* 0x0000000000007941 */ /* 0x000fea0003800000 */
.L_x_5993:
        /* <DEDUP_REMOVED lines=17> */
.L_x_6091:
[----:B------:R-:W-:Y:S05]  /*a290*/  BSYNC B0 ;  /* 0x0000000000007941 */ /* 0x000fea0003800000 */
.L_x_6090:
[----:B------:R-:W3:Y:S01]  /*a2a0*/  SYNCS.PHASECHK.TRANS64.TRYWAIT P2, [R87+URZ+0x308b0], R88 ;  /* 0x0308b058570075a7 */ /* 0x000ee2000804017f */
[----:B------:R-:W-:Y:S01]  /*a2b0*/  ULDC UR61, c[0x0][0x2f4] ;  /* 0x0000bd00003d7ab9 */ /* 0x000fe20000000800 */
[----:B------:R-:W-:Y:S04]  /*a2c0*/  BSSY B0, `(.L_x_6092) ;  /* 0x0000002000007945 */ /* 0x000fe80003800000 */
[----:B---3--:R-:W-:Y:S05]  /*a2d0*/  @!P2 BRA `(.L_x_6093) ;  /* 0x0000019c0074a947 */ /* 0x008fea0003800000 */
.L_x_6372:
[----:B------:R-:W-:Y:S05]  /*a2e0*/  BSYNC B0 ;  /* 0x0000000000007941 */ /* 0x000fea0003800000 */
.L_x_6092:
[----:B------:R-:W-:Y:S01]  /*a2f0*/  ULDC.64 UR4, c[0x0][0x328] ;  /* 0x0000ca0000047ab9 */ /* 0x000fe20000000a00 */
[----:B------:R-:W-:Y:S01]  /*a300*/  IMAD.IADD R86, R86, 0x1, -R204 ;  /* 0x0000000156567824 */ /* 0x000fe200078e0acc */
[----:B------:R-:W-:Y:S01]  /*a310*/  BSSY B0, `(.L_x_6094) ;  /* 0x0000037000007945 */ /* 0x000fe20003800000 */
[----:B0-----:R-:W-:Y:S02]  /*a320*/  IMAD R11, R84, UR4, RZ ;  /* 0x00000004540b7c24 */ /* 0x001fe4000f8e02ff */
[----:B----4-:R-:W-:-:S04]  /*a330*/  IMAD.WIDE.U32 R12, R28, UR4, RZ ;  /* 0x000000041c0c7c25 */ /* 0x010fc8000f8e00ff */
        /* <DEDUP_REMOVED lines=19> */
[----:B------:R-:W-:Y:S01]  /*a470*/  ISETP.GE.AND P5, PT, R16, UR61, PT ;  /* 0x0000003d10007c0c */ /* 0x000fe2000bfa6270 */
[----:B------:R-:W-:Y:S01]  /*a480*/  ULDC.64 UR4, c[0x0][0x208] ;  /* 0x0000820000047ab9 */ /* 0x000fe20000000a00 */
        /* <DEDUP_REMOVED lines=12> */
[----:B-12---:R-:W-:-:S05]  /*a550*/  @!P5 SHF.L.U32 R41, R198, 0x3, RZ ;  /* 0x00000003c629d819 */ /* 0x006fca00000006ff */
[----:B0-----:R-:W-:-:S05]  /*a560*/  @!P5 IMAD.WIDE R38, R41, 0x2, R36 ;  /* 0x000000022926d825 */ /* 0x001fca00078e0224 */
[----:B----4-:R0:W-:Y:S01]  /*a570*/  @!P5 ST.E.128 desc[UR4][R38.64], R12 ;  /* 0x0000000c2600d985 */ /* 0x0101e2000c101d04 */
[----:B------:R-:W-:-:S13]  /*a580*/  ISETP.GE.AND P5, PT, R193, UR61, PT ;  /* 0x0000003dc1007c0c */ /* 0x000fda000bfa6270 */
[----:B------:R-:W1:Y:S01]  /*a590*/  @!P5 LDS.128 R12, [R29+0x3000] ;  /* 0x003000001d0cd984 */ /* 0x000e620000000c00 */
[----:B------:R-:W-:Y:S01]  /*a5a0*/  @!P5 IMAD.SHL.U32 R41, R199, 0x8, RZ ;  /* 0x00000008c729d824 */ /* 0x000fe200078e00ff */
[----:B0-----:R-:W-:Y:S01]  /*a5b0*/  @!P5 MOV R39, R37 ;  /* 0x000000250027d202 */ /* 0x001fe20000000f00 */
[----:B------:R-:W-:-:S04]  /*a5c0*/  @!P5 IMAD.MOV.U32 R38, RZ, RZ, R36 ;  /* 0x000000ffff26d224 */ /* 0x000fc800078e0024 */
[----:B------:R-:W-:-:S05]  /*a5d0*/  @!P5 IMAD.WIDE R38, R41, 0x2, R38 ;  /* 0x000000022926d825 */ /* 0x000fca00078e0226 */
[----:B-1----:R-:W-:Y:S01]  /*a5e0*/  @!P5 ST.E.128 desc[UR4][R38.64], R12 ;  /* 0x0000000c2600d985 */ /* 0x002fe2000c101d04 */
        /* <DEDUP_REMOVED lines=9> */
.L_x_6095:
[----:B------:R-:W-:Y:S05]  /*a680*/  BSYNC B0 ;  /* 0x0000000000007941 */ /* 0x000fea0003800000 */
.L_x_6094:
[----:B------:R-:W-:Y:S01]  /*a690*/  ISETP.GE.AND P2, PT, R86, 0x41, PT ;  /* 0x000000415600780c */ /* 0x000fe20003f46270 */
[----:B0-----:R0:W0:Y:S01]  /*a6a0*/  SHFL.IDX PT, R37, R11, 0x1, 0x1c1f ;  /* 0x003c1f000b257f89 */ /* 0x00102200000e0000 */
[----:B------:R-:W-:Y:S03]  /*a6b0*/  BSSY B0, `(.L_x_6096) ;  /* 0x0000024000007945 */ /* 0x000fe60003800000 */
[----:B----4-:R4:W0:Y:S08]  /*a6c0*/  SHFL.IDX PT, R36, R27, 0x1, 0x1c1f ;  /* 0x003c1f001b247f89 */ /* 0x01083000000e0000 */
[----:B----4-:R-:W-:Y:S05]  /*a6d0*/  @!P2 BRA `(.L_x_6097) ;  /* 0x000000000084a947 */ /* 0x010fea0003800000 */
[----:B------:R-:W-:Y:S01]  /*a6e0*/  ISETP.GE.AND P5, PT, R16, UR61, PT ;  /* 0x0000003d10007c0c */ /* 0x000fe2000bfa6270 */
[----:B------:R-:W-:Y:S01]  /*a6f0*/  ULDC.64 UR4, c[0x0][0x208] ;  /* 0x0000820000047ab9 */ /* 0x000fe20000000a00 */
        /* <DEDUP_REMOVED lines=31> */
.L_x_6097:
[----:B------:R-:W-:Y:S05]  /*a8f0*/  BSYNC B0 ;  /* 0x0000000000007941 */ /* 0x000fea0003800000 */
.L_x_6096:
        /* <DEDUP_REMOVED lines=19> */
.L_x_5988:
[----:B------:R-:W0:Y:S01]  /*aa30*/  LDC R0, c[0x0][0x448] ;  /* 0x00011200ff007b82 */ /* 0x000e220000000800 */
[----:B------:R-:W-:Y:S01]  /*aa40*/  VIADD R3, R218, 0x7f ;  /* 0x0000007fda037836 */ /* 0x000fe20000000000 */
[----:B------:R-:W-:Y:S01]  /*aa50*/  BSSY B0, `(.L_x_6099) ;  /* 0x0000044000007945 */ /* 0x000fe20003800000 */
[----:B--2---:R-:W-:Y:S02]  /*aa60*/  CS2R R118, SRZ ;  /* 0x0000000000767805 */ /* 0x004fe4000001ff00 */
        /* <DEDUP_REMOVED lines=9> */
[----:B------:R-:W-:Y:S02]  /*ab00*/  MOV R103, RZ ;  /* 0x000000ff00677202 */ /* 0x000fe40000000f00 */
[----:B------:R-:W-:Y:S02]  /*ab10*/  CS2R R98, SRZ ;  /* 0x0000000000627805 */ /* 0x000fe4000001ff00 */
[----:B------:R-:W-:Y:S02]  /*ab20*/  CS2R R100, SRZ ;  /* 0x0000000000647805 */ /* 0x000fe4000001ff00 */
[----:B------:R-:W-:-:S02]  /*ab30*/  CS2R R78, SRZ ;  /* 0x00000000004e7805 */ /* 0x000fc4000001ff00 */
[----:B------:R-:W-:Y:S01]  /*ab40*/  CS2R R96, SRZ ;  /* 0x0000000000607805 */ /* 0x000fe2000001ff00 */
[----:B------:R-:W-:Y:S01]  /*ab50*/  IMAD.MOV.U32 R95, RZ, RZ, RZ ;  /* 0x000000ffff5f7224 */ /* 0x000fe200078e00ff */
[----:B------:R-:W-:Y:S02]  /*ab60*/  CS2R R90, SRZ ;  /* 0x00000000005a7805 */ /* 0x000fe4000001ff00 */
[----:B------:R-:W-:Y:S02]  /*ab70*/  CS2R R92, SRZ ;  /* 0x00000000005c7805 */ /* 0x000fe4000001ff00 */
[----:B------:R-:W-:Y:S02]  /*ab80*/  CS2R R86, SRZ ;  /* 0x0000000000567805 */ /* 0x000fe4000001ff00 */
[----:B------:R-:W-:Y:S02]  /*ab90*/  CS2R R88, SRZ ;  /* 0x0000000000587805 */ /* 0x000fe4000001ff00 */
[----:B------:R-:W-:-:S02]  /*aba0*/  CS2R R82, SRZ ;  /* 0x0000000000527805 */ /* 0x000fc4000001ff00 */
[----:B0-----:R-:W-:Y:S02]  /*abb0*/  ISETP.NE.AND P0, PT, R0, 0x1, PT ;  /* 0x000000010000780c */ /* 0x001fe40003f05270 */
        /* <DEDUP_REMOVED lines=11> */
[----:B------:R-:W-:Y:S01]  /*ac70*/  CS2R R60, SRZ ;  /* 0x00000000003c7805 */ /* 0x000fe2000001ff00 */
[----:B------:R-:W0:Y:S01]  /*ac80*/  @P0 LDC R0, c[0x0][0x44c] ;  /* 0x00011300ff000b82 */ /* 0x000e220000000800 */
[----:B------:R-:W-:-:S02]  /*ac90*/  CS2R R56, SRZ ;  /* 0x0000000000387805 */ /* 0x000fc4000001ff00 */
[----:B------:R-:W-:Y:S02]  /*aca0*/  CS2R R130, SRZ ;  /* 0x0000000000827805 */ /* 0x000fe4000001ff00 */
        /* <DEDUP_REMOVED lines=8> */
[----:B------:R-:W-:Y:S02]  /*ad30*/  MOV R134, RZ ;  /* 0x000000ff00867202 */ /* 0x000fe40000000f00 */
[----:B------:R-:W-:Y:S02]  /*ad40*/  CS2R R34, SRZ ;  /* 0x0000000000227805 */ /* 0x000fe4000001ff00 */
[----:B------:R-:W-:Y:S02]  /*ad50*/  CS2R R36, SRZ ;  /* 0x0000000000247805 */ /* 0x000fe4000001ff00 */
[----:B------:R-:W-:Y:S01]  /*ad60*/  CS2R R32, SRZ ;  /* 0x0000000000207805 */ /* 0x000fe2000001ff00 */
[----:B------:R-:W-:Y:S01]  /*ad70*/  IMAD.MOV.U32 R8, RZ, RZ, RZ ;  /* 0x000000ffff087224 */ /* 0x000fe200078e00ff */
[----:B------:R-:W-:Y:S01]  /*ad80*/  CS2R R26, SRZ ;  /* 0x00000000001a7805 */ /* 0x000fe2000001ff00 */
[----:B0-----:R-:W-:-:S05]  /*ad90*/  @P0 IMAD.HI.U32 R0, R3, R0, RZ ;  /* 0x0000000003000227 */ /* 0x001fca00078e00ff */
[----:B-1----:R-:W-:Y:S02]  /*ada0*/  @P0 SHF.R.U32.HI R3, RZ, R5, R0 ;  /* 0x00000005ff030219 */ /* 0x002fe40000011600 */
[----:B------:R-:W-:Y:S02]  /*adb0*/  CS2R R4, SRZ ;  /* 0x0000000000047805 */ /* 0x000fe4000001ff00 */
[----:B------:R-:W-:Y:S01]  /*adc0*/  PLOP3.LUT P0, PT, PT, PT, PT, 0x80, 0x0 ;  /* 0x000000000000781c */ /* 0x000fe20003f0f070 */
[----:B------:R-:W-:-:S04]  /*add0*/  IMAD.IADD R3, R136, 0x1, R3 ;  /* 0x0000000188037824 */ /* 0x000fc800078e0203 */
[----:B------:R-:W-:-:S05]  /*ade0*/  IMAD.HI R3, R3, 0x2aaaaaab, RZ ;  /* 0x2aaaaaab03037827 */ /* 0x000fca00078e02ff */
[----:B------:R-:W-:-:S04]  /*adf0*/  SHF.R.U32.HI R0, RZ, 0x1f, R3 ;  /* 0x0000001fff007819 */ /* 0x000fc80000011603 */
[----:B------:R-:W-:Y:S02]  /*ae00*/  LEA.HI.SX32 R0, R3, R0, 0x1c ;  /* 0x0000000003007211 */ /* 0x000fe400078fe2ff */
[----:B------:R-:W-:Y:S02]  /*ae10*/  CS2R R2, SRZ ;  /* 0x0000000000027805 */ /* 0x000fe4000001ff00 */
[----:B------:R-:W-:Y:S02]  /*ae20*/  VIMNMX R72, R137, R0, PT ;  /* 0x0000000089487248 */ /* 0x000fe40003fe0100 */
[----:B------:R-:W-:Y:S02]  /*ae30*/  CS2R R136, SRZ ;  /* 0x0000000000887805 */ /* 0x000fe4000001ff00 */
[----:B------:R-:W-:Y:S02]  /*ae40*/  MOV R0, RZ ;  /* 0x000000ff00007202 */ /* 0x000fe40000000f00 */
[----:B------:R-:W-:Y:S01]  /*ae50*/  ISETP.GE.AND P1, PT, R72, 0x1, PT ;  /* 0x000000014800780c */ /* 0x000fe20003f26270 */
[----:B------:R-:W-:-:S12]  /*ae60*/  @P2 BRA `(.L_x_6100) ;  /* 0x0000000000082947 */ /* 0x000fd80003800000 */
[----:B------:R-:W0:Y:S02]  /*ae70*/  FENCE.VIEW.ASYNC.G ;  /* 0x00000000000073c6 */ /* 0x000e240000000100 */
[----:B0-----:R-:W-:Y:S06]  /*ae80*/  BAR.ARV 0xc, 0x180 ;  /* 0x0306000000007b1d */ /* 0x001fec0000002000 */
.L_x_6100:
[----:B------:R-:W-:Y:S05]  /*ae90*/  BSYNC B0 ;  /* 0x0000000000007941 */ /* 0x000fea0003800000 */
.L_x_6099:
[----:B------:R-:W-:Y:S01]  /*aea0*/  CS2R R24, SRZ ;  /* 0x0000000000187805 */ /* 0x000fe2000001ff00 */
[----:B------:R-:W-:Y:S06]  /*aeb0*/  @!P1 BRA `(.L_x_6101) ;  /* 0x000000ec00ec9947 */ /* 0x000fec0003800000 */
        /* <DEDUP_REMOVED lines=29> */
.L_x_6102:
[----:B------:R-:W-:Y:S02]  /*b090*/  ULDC UR4, c[0x0][0x3f4] ;  /* 0x0000fd0000047ab9 */ /* 0x000fe40000000800 */
[----:B------:R-:W-:-:S13]  /*b0a0*/  ISETP.LT.AND P0, PT, RZ, UR4, PT ;  /* 0x00000004ff007c0c */ /* 0x000fda000bf01270 */
[----:B------:R-:W-:Y:S05]  /*b0b0*/  @P0 BRA `(.L_x_6103) ;  /* 0x0000000000400947 */ /* 0x000fea0003800000 */
[----:B------:R-:W2:Y:S02]  /*b0c0*/  LDL R20, [R1+0x38] ;  /* 0x0000380001147983 */ /* 0x000ea40000100800 */
[----:B--2---:R-:W-:-:S04]  /*b0d0*/  LEA.HI R0, R20, R20, RZ, 0x1 ;  /* 0x0000001414007211 */ /* 0x004fc800078f08ff */
[----:B------:R-:W-:-:S04]  /*b0e0*/  LOP3.LUT R0, R0, 0xfffffffe, RZ, 0xc0, !PT ;  /* 0xfffffffe00007812 */ /* 0x000fc800078ec0ff */
[----:B------:R-:W-:-:S04]  /*b0f0*/  IADD3 R0, R20, -R0, RZ ;  /* 0x8000000014007210 */ /* 0x000fc80007ffe0ff */
[----:B------:R-:W-:-:S04]  /*b100*/  SHF.L.U32 R3, R0, 0x1f, RZ ;  /* 0x0000001f00037819 */ /* 0x000fc800000006ff */
[----:B------:R0:W1:Y:S03]  /*b110*/  SYNCS.PHASECHK.TRANS64.TRYWAIT P0, [R18+URZ+0x30800], R3 ;  /* 0x03080003120075a7 */ /* 0x000066000800017f */
[----:B-1----:R-:W-:Y:S05]  /*b120*/  @!P0 NANOSLEEP.SYNCS 0x989680 ;  /* 0x009896800000895d */ /* 0x002fea0003900000 */
[----:B------:R-:W1:Y:S01]  /*b130*/  @!P0 SYNCS.PHASECHK.TRANS64 P0, [R18+URZ+0x30800], R3 ;  /* 0x03080003120085a7 */ /* 0x000e62000800007f */
[----:B------:R-:W-:Y:S04]  /*b140*/  BSSY B0, `(.L_x_6104) ;  /* 0x0000006000007945 */ /* 0x000fe80003800000 */
[----:B-1----:R-:W-:Y:S05]  /*b150*/  @P0 BRA `(.L_x_6105) ;  /* 0x0000000000100947 */ /* 0x002fea0003800000 */
.L_x_6106:
[----:B-1----:R1:W2:Y:S02]  /*b160*/  SYNCS.PHASECHK.TRANS64.TRYWAIT P0, [R18+URZ+0x30800], R3 ;  /* 0x03080003120075a7 */ /* 0x0022a4000800017f */
[----:B--2---:R-:W-:Y:S05]  /*b170*/  @!P0 NANOSLEEP.SYNCS 0x989680 ;  /* 0x009896800000895d */ /* 0x004fea0003900000 */
[----:B------:R-:W2:Y:S02]  /*b180*/  @!P0 SYNCS.PHASECHK.TRANS64 P0, [R18+URZ+0x30800], R3 ;  /* 0x03080003120085a7 */ /* 0x000ea4000800007f */
[----:B--2---:R-:W-:Y:S05]  /*b190*/  @!P0 BRA `(.L_x_6106) ;  /* 0xfffffffc00f08947 */ /* 0x004fea000383ffff */
.L_x_6105:
[----:B------:R-:W-:Y:S05]  /*b1a0*/  BSYNC B0 ;  /* 0x0000000000007941 */ /* 0x000fea0003800000 */
.L_x_6104:
[----:B------:R-:W-:Y:S05]  /*b1b0*/  BRA `(.L_x_6107) ;  /* 0x0000006c00747947 */ /* 0x000fea0003800000 */
.L_x_6103:
        /* <DEDUP_REMOVED lines=12> */
[----:B------:R-:W-:Y:S02]  /*b280*/  IMAD R31, R135, UR7, R0 ;  /* 0x00000007871f7c24 */ /* 0x000fe4000f8e0200 */
        /* <DEDUP_REMOVED lines=19> */
.L_x_6108:
[----:B------:R-:W-:Y:S01]  /*b3c0*/  ULDC.U8 UR4, c[0x0][0x410] ;  /* 0x0001040000047ab9 */ /* 0x000fe20000000000 */
[----:B------:R-:W-:Y:S01]  /*b3d0*/  BSSY B0, `(.L_x_6109) ;  /* 0x00006b3000007945 */ /* 0x000fe20003800000 */
[----:B------:R-:W-:Y:S02]  /*b3e0*/  ISETP.NE.AND P0, PT, RZ, UR4, PT ;  /* 0x00000004ff007c0c */ /* 0x000fe4000bf05270 */
[----:B------:R-:W-:-:S11]  /*b3f0*/  IADD3 R62, R204, R218, RZ ;  /* 0x000000dacc3e7210 */ /* 0x000fd60007ffe0ff */
[----:B------:R-:W-:Y:S05]  /*b400*/  @!P0 BRA `(.L_x_6110) ;  /* 0x00000034008c8947 */ /* 0x000fea0003800000 */
[----:B------:R-:W2:Y:S01]  /*b410*/  LDL R21, [R1+0x3c] ;  /* 0x00003c0001157983 */ /* 0x000ea20000100800 */
[----:B------:R-:W0:Y:S01]  /*b420*/  LDC R20, c[0x0][0x448] ;  /* 0x00011200ff147b82 */ /* 0x000e220000000800 */
[----:B------:R-:W-:Y:S01]  /*b430*/  ULDC.64 UR4, c[0x0][0x3f8] ;  /* 0x0000fe0000047ab9 */ /* 0x000fe20000000a00 */
[----:B------:R-:W-:Y:S01]  /*b440*/  MOV R9, R29 ;  /* 0x0000001d00097202 */ /* 0x000fe20000000f00 */
[----:B------:R-:W-:Y:S01]  /*b450*/  ULDC.64 UR6, c[0x0][0x408] ;  /* 0x0001020000067ab9 */ /* 0x000fe20000000a00 */
[----:B------:R-:W-:Y:S01]  /*b460*/  IMAD.MOV.U32 R8, RZ, RZ, R24 ;  /* 0x000000ffff087224 */ /* 0x000fe200078e0018 */
[----:B------:R-:W-:Y:S01]  /*b470*/  SHF.R.S32.HI R66, RZ, 0x1f, R209 ;  /* 0x0000001fff427819 */ /* 0x000fe200000114d1 */
[----:B------:R-:W-:Y:S01]  /*b480*/  IMAD.MOV.U32 R10, RZ, RZ, R26 ;  /* 0x000000ffff0a7224 */ /* 0x000fe200078e001a */
[----:B------:R-:W-:Y:S01]  /*b490*/  SHF.R.S32.HI R64, RZ, 0x1f, R207 ;  /* 0x0000001fff407819 */ /* 0x000fe200000114cf */
[----:B------:R-:W-:Y:S01]  /*b4a0*/  IMAD.MOV.U32 R11, RZ, RZ, R31 ;  /* 0x000000ffff0b7224 */ /* 0x000fe200078e001f */
[----:B------:R-:W-:-:S02]  /*b4b0*/  SHF.R.S32.HI R67, RZ, 0x1f, R208 ;  /* 0x0000001fff437819 */ /* 0x000fc400000114d0 */
[----:B------:R-:W-:Y:S02]  /*b4c0*/  SHF.R.S32.HI R65, RZ, 0x1f, R206 ;  /* 0x0000001fff417819 */ /* 0x000fe400000114ce */
[----:B------:R-:W-:Y:S02]  /*b4d0*/  SHF.R.S32.HI R63, RZ, 0x1f, R210 ;  /* 0x0000001fff3f7819 */ /* 0x000fe400000114d2 */
[----:B0-----:R-:W-:-:S13]  /*b4e0*/  ISETP.NE.AND P0, PT, R20, 0x1, PT ;  /* 0x000000011400780c */ /* 0x001fda0003f05270 */
[----:B------:R-:W0:Y:S08]  /*b4f0*/  @P0 LDC R0, c[0x0][0x44c] ;  /* 0x00011300ff000b82 */ /* 0x000e300000000800 */
[----:B------:R-:W1:Y:S01]  /*b500*/  @P0 LDC R5, c[0x0][0x450] ;  /* 0x00011400ff050b82 */ /* 0x000e620000000800 */
[----:B--2---:R-:W-:-:S04]  /*b510*/  IMAD R3, R21, 0x40, R62 ;  /* 0x0000004015037824 */ /* 0x004fc800078e023e */
        /* <DEDUP_REMOVED lines=23> */
.L_x_6378:
        /* <DEDUP_REMOVED lines=23> */
[----:B------:R-:W-:-:S02]  /*b800*/  ISETP.GE.AND P0, PT, R206, UR4, PT ;  /* 0x00000004ce007c0c */ /* 0x000fc4000bf06270 */
[----:B------:R-:W-:-:S03]  /*b810*/  ISETP.GE.AND P4, PT, R194, UR4, PT ;  /* 0x00000004c2007c0c */ /* 0x000fc6000bf86270 */
[C---:B------:R-:W-:Y:S01]  /*b820*/  @!P3 IMAD.SHL.U32 R29, R209.reuse, 0x2, RZ ;  /* 0x00000002d11db824 */ /* 0x040fe200078e00ff */
[----:B------:R-:W-:-:S03]  /*b830*/  @!P3 SHF.L.U64.HI R8, R209, 0x1, R66 ;  /* 0x00000001d108b819 */ /* 0x000fc60000010242 */
[C---:B------:R-:W-:Y:S02]  /*b840*/  @!P2 SHF.L.U32 R35, R207.reuse, 0x1, RZ ;  /* 0x00000001cf23a819 */ /* 0x040fe400000006ff */
[----:B------:R-:W-:Y:S01]  /*b850*/  @!P1 IMAD.SHL.U32 R37, R208, 0x2, RZ ;  /* 0x00000002d0259824 */ /* 0x000fe200078e00ff */
[-C--:B--2---:R-:W-:Y:S01]  /*b860*/  @!P3 IADD3 R26, P6, R0, R29.reuse, RZ ;  /* 0x0000001d001ab210 */ /* 0x084fe20007fde0ff */
[----:B------:R-:W-:Y:S01]  /*b870*/  @!P0 IMAD.SHL.U32 R45, R206, 0x2, RZ ;  /* 0x00000002ce2d8824 */ /* 0x000fe200078e00ff */
[----:B----4-:R-:W-:Y:S01]  /*b880*/  @!P3 IADD3 R28, P5, R14, R29, RZ ;  /* 0x0000001d0e1cb210 */ /* 0x010fe20007fbe0ff */
[----:B---3--:R-:W-:Y:S01]  /*b890*/  @!P4 IMAD.MOV.U32 R15, RZ, RZ, R5 ;  /* 0x000000ffff0fc224 */ /* 0x008fe200078e0005 */
[----:B------:R-:W-:Y:S01]  /*b8a0*/  @!P2 SHF.L.U64.HI R20, R207, 0x1, R64 ;  /* 0x00000001cf14a819 */ /* 0x000fe20000010240 */
[----:B-1----:R-:W-:Y:S01]  /*b8b0*/  @!P3 IMAD.X R27, R3, 0x1, R8, P6 ;  /* 0x00000001031bb824 */ /* 0x002fe200030e0608 */
[----:B------:R-:W-:Y:S02]  /*b8c0*/  @!P2 IADD3 R12, P6, R0, R35, RZ ;  /* 0x00000023000ca210 */ /* 0x000fe40007fde0ff */
[----:B------:R-:W-:-:S02]  /*b8d0*/  @!P3 IADD3.X R29, R5, R8, RZ, P5, !PT ;  /* 0x00000008051db210 */ /* 0x000fc40002ffe4ff */
[----:B------:R-:W-:Y:S01]  /*b8e0*/  @!P2 IADD3 R34, P5, R14, R35, RZ ;  /* 0x000000230e22a210 */ /* 0x000fe20007fbe0ff */
[--C-:B------:R-:W-:Y:S01]  /*b8f0*/  @!P2 IMAD.X R13, R3, 0x1, R20.reuse, P6 ;  /* 0x00000001030da824 */ /* 0x100fe200030e0614 */
[----:B------:R-:W-:Y:S02]  /*b900*/  @!P1 SHF.L.U64.HI R24, R208, 0x1, R67 ;  /* 0x00000001d0189819 */ /* 0x000fe40000010243 */
[-C--:B------:R-:W-:Y:S01]  /*b910*/  @!P1 IADD3 R8, P6, R0, R37.reuse, RZ ;  /* 0x0000002500089210 */ /* 0x080fe20007fde0ff */
[----:B------:R-:W-:Y:S01]  /*b920*/  @!P2 IMAD.X R35, R5, 0x1, R20, P5 ;  /* 0x000000010523a824 */ /* 0x000fe200028e0614 */
[----:B------:R-:W-:Y:S01]  /*b930*/  ISETP.GE.AND P5, PT, R210, UR4, PT ;  /* 0x00000004d2007c0c */ /* 0x000fe2000bfa6270 */
[----:B------:R-:W-:Y:S01]  /*b940*/  @!P4 IMAD.MOV.U32 R20, RZ, RZ, R0 ;  /* 0x000000ffff14c224 */ /* 0x000fe200078e0000 */
[----:B------:R-:W-:Y:S02]  /*b950*/  @!P1 IADD3.X R9, R3, R24, RZ, P6, !PT ;  /* 0x0000001803099210 */ /* 0x000fe400037fe4ff */
[----:B------:R-:W-:-:S02]  /*b960*/  @!P1 IADD3 R36, P6, R14, R37, RZ ;  /* 0x000000250e249210 */ /* 0x000fc40007fde0ff */
[----:B------:R-:W-:Y:S02]  /*b970*/  @!P0 SHF.L.U64.HI R32, R206, 0x1, R65 ;  /* 0x00000001ce208819 */ /* 0x000fe40000010241 */
[----:B------:R-:W-:Y:S01]  /*b980*/  @!P4 MOV R21, R3 ;  /* 0x000000030015c202 */ /* 0x000fe20000000f00 */
[----:B------:R-:W-:Y:S01]  /*b990*/  @!P1 IMAD.X R37, R5, 0x1, R24, P6 ;  /* 0x0000000105259824 */ /* 0x000fe200030e0618 */
[----:B------:R-:W-:Y:S01]  /*b9a0*/  @!P0 IADD3 R42, P6, R0, R45, RZ ;  /* 0x0000002d002a8210 */ /* 0x000fe20007fde0ff */
[----:B------:R-:W-:-:S03]  /*b9b0*/  @!P4 IMAD.WIDE R24, R194, 0x2, R14 ;  /* 0x00000002c218c825 */ /* 0x000fc600078e020e */
[----:B------:R-:W-:Y:S01]  /*b9c0*/  @!P0 IADD3.X R43, R3, R32, RZ, P6, !PT ;  /* 0x00000020032b8210 */ /* 0x000fe200037fe4ff */
[----:B------:R-:W-:Y:S01]  /*b9d0*/  @!P4 IMAD.WIDE R20, R194, 0x2, R20 ;  /* 0x00000002c214c825 */ /* 0x000fe200078e0214 */
[----:B------:R-:W-:Y:S01]  /*b9e0*/  @!P0 IADD3 R44, P6, R14, R45, RZ ;  /* 0x0000002d0e2c8210 */ /* 0x000fe20007fde0ff */
[----:B------:R1:W5:Y:S02]  /*b9f0*/  @!P4 LD.E.64 R58, desc[UR6][R24.64] ;  /* 0x00000006183ac980 */ /* 0x000364000c101b00 */
[C---:B------:R-:W-:Y:S01]  /*ba00*/  @!P5 IMAD.SHL.U32 R15, R210.reuse, 0x2, RZ ;  /* 0x00000002d20fd824 */ /* 0x040fe200078e00ff */
[----:B------:R-:W-:Y:S01]  /*ba10*/  @!P5 SHF.L.U64.HI R30, R210, 0x1, R63 ;  /* 0x00000001d21ed819 */ /* 0x000fe2000001023f */
[----:B------:R-:W-:Y:S01]  /*ba20*/  @!P0 IMAD.X R45, R5, 0x1, R32, P6 ;  /* 0x00000001052d8824 */ /* 0x000fe200030e0620 */
[----:B------:R1:W5:Y:S02]  /*ba30*/  @!P4 LD.E.64 R60, desc[UR6][R20.64] ;  /* 0x00000006143cc980 */ /* 0x000364000c101b00 */
[----:B------:R-:W-:-:S02]  /*ba40*/  @!P5 IADD3 R14, P6, R14, R15, RZ ;  /* 0x0000000f0e0ed210 */ /* 0x000fc40007fde0ff */
[----:B------:R-:W-:Y:S02]  /*ba50*/  @!P5 IADD3 R68, P4, R0, R15, RZ ;  /* 0x0000000f0044d210 */ /* 0x000fe40007f9e0ff */
[----:B------:R-:W-:Y:S02]  /*ba60*/  CS2R R54, SRZ ;  /* 0x0000000000367805 */ /* 0x000fe4000001ff00 */
[----:B------:R-:W-:Y:S01]  /*ba70*/  CS2R R56, SRZ ;  /* 0x0000000000387805 */ /* 0x000fe2000001ff00 */
[----:B------:R-:W-:Y:S01]  /*ba80*/  @!P5 IMAD.X R15, R5, 0x1, R30, P6 ;  /* 0x00000001050fd824 */ /* 0x000fe200030e061e */
[----:B------:R-:W-:Y:S02]  /*ba90*/  @!P5 IADD3.X R69, R3, R30, RZ, P4, !PT ;  /* 0x0000001e0345d210 */ /* 0x000fe400027fe4ff */
        /* <DEDUP_REMOVED lines=18> */
.L_x_6113:
[----:B------:R-:W-:Y:S05]  /*bbc0*/  BSYNC B1 ;  /* 0x0000000000017941 */ /* 0x000fea0003800000 */
.L_x_6112:
[----:B---3-5:R-:W-:Y:S01]  /*bbd0*/  IMAD.MOV.U32 R5, RZ, RZ, R40 ;  /* 0x000000ffff057224 */ /* 0x028fe200078e0028 */
[----:B-1----:R-:W-:Y:S01]  /*bbe0*/  MOV R3, R33 ;  /* 0x0000002100037202 */ /* 0x002fe20000000f00 */
[----:B------:R-:W-:Y:S01]  /*bbf0*/  IMAD.MOV.U32 R8, RZ, RZ, R41 ;  /* 0x000000ffff087224 */ /* 0x000fe200078e0029 */
[----:B------:R-:W-:Y:S01]  /*bc00*/  UMOV UR4, 0xffffffff ;  /* 0xffffffff00047882 */ /* 0x000fe20000000000 */
[----:B--2---:R-:W-:-:S03]  /*bc10*/  IMAD.MOV.U32 R0, RZ, RZ, R32 ;  /* 0x000000ffff007224 */ /* 0x004fc600078e0020 */
        /* <DEDUP_REMOVED lines=31> */
[----:B------:R-:W-:-:S02]  /*be10*/  PRMT R88, R88, 0x5410, R8 ;  /* 0x0000541058587816 */ /* 0x000fc40000000008 */
        /* <DEDUP_REMOVED lines=8> */
.L_x_6384:
[----:B------:R-:W-:Y:S01]  /*bea0*/  VIADD R62, R62, 0x40 ;  /* 0x000000403e3e7836 */ /* 0x000fe20000000000 */
[----:B-1----:R-:W-:Y:S01]  /*beb0*/  LOP3.LUT R7, R213, 0x18, R16, 0xf8, !PT ;  /* 0x00000018d5077812 */ /* 0x002fe200078ef810 */
[----:B------:R-:W-:Y:S01]  /*bec0*/  BSSY B1, `(.L_x_6115) ;  /* 0x0000054000017945 */ /* 0x000fe20003800000 */
[----:B------:R-:W-:Y:S02]  /*bed0*/  LOP3.LUT P0, RZ, R221, 0x4, RZ, 0xc0, !PT ;  /* 0x00000004ddff7812 */ /* 0x000fe4000780c0ff */
[----:B------:R-:W-:Y:S02]  /*bee0*/  CS2R R12, SRZ ;  /* 0x00000000000c7805 */ /* 0x000fe4000001ff00 */
[----:B------:R-:W-:Y:S02]  /*bef0*/  ISETP.GE.AND P1, PT, R62, R81, PT ;  /* 0x000000513e00720c */ /* 0x000fe40003f26270 */
[----:B------:R-:W-:Y:S02]  /*bf00*/  CS2R R20, SRZ ;  /* 0x0000000000147805 */ /* 0x000fe4000001ff00 */
[----:B------:R-:W-:-:S02]  /*bf10*/  LOP3.LUT R6, R7, R214, RZ, 0x3c, !PT ;  /* 0x000000d607067212 */ /* 0x000fc400078e3cff */
[----:B------:R-:W-:Y:S02]  /*bf20*/  CS2R R26, SRZ ;  /* 0x00000000001a7805 */ /* 0x000fe4000001ff00 */
[----:B------:R-:W-:Y:S02]  /*bf30*/  CS2R R34, SRZ ;  /* 0x0000000000227805 */ /* 0x000fe4000001ff00 */
[----:B------:R-:W-:Y:S02]  /*bf40*/  CS2R R42, SRZ ;  /* 0x00000000002a7805 */ /* 0x000fe4000001ff00 */
[----:B------:R-:W-:Y:S02]  /*bf50*/  IADD3 R7, R215, R6, RZ ;  /* 0x00000006d7077210 */ /* 0x000fe40007ffe0ff */
[----:B------:R-:W-:Y:S02]  /*bf60*/  CS2R R10, SRZ ;  /* 0x00000000000a7805 */ /* 0x000fe4000001ff00 */
[----:B----4-:R-:W-:-:S02]  /*bf70*/  CS2R R14, SRZ ;  /* 0x00000000000e7805 */ /* 0x010fc4000001ff00 */
[----:B------:R-:W-:Y:S02]  /*bf80*/  CS2R R24, SRZ ;  /* 0x0000000000187805 */ /* 0x000fe4000001ff00 */
[----:B------:R-:W-:Y:S02]  /*bf90*/  CS2R R28, SRZ ;  /* 0x00000000001c7805 */ /* 0x000fe4000001ff00 */
[----:B------:R-:W-:Y:S01]  /*bfa0*/  CS2R R36, SRZ ;  /* 0x0000000000247805 */ /* 0x000fe2000001ff00 */
[----:B------:R-:W-:Y:S01]  /*bfb0*/  IMAD R62, R7, 0x2, R18 ;  /* 0x00000002073e7824 */ /* 0x000fe200078e0212 */
        /* <DEDUP_REMOVED lines=12> */
[C---:B------:R-:W-:Y:S02]  /*c080*/  @!P3 SHF.L.U32 R71, R207.reuse, 0x1, RZ ;  /* 0x00000001cf47b819 */ /* 0x040fe400000006ff */
[----:B---3--:R-:W-:Y:S02]  /*c090*/  @!P4 IADD3 R10, P5, R0, R9, RZ ;  /* 0x00000009000ac210 */ /* 0x008fe40007fbe0ff */
[----:B------:R-:W-:Y:S01]  /*c0a0*/  @!P1 IMAD.SHL.U32 R7, R206, 0x2, RZ ;  /* 0x00000002ce079824 */ /* 0x000fe200078e00ff */
[----:B------:R-:W-:Y:S02]  /*c0b0*/  @!P3 SHF.L.U64.HI R64, R207, 0x1, R64 ;  /* 0x00000001cf40b819 */ /* 0x000fe40000010240 */
[----:B------:R-:W-:Y:S01]  /*c0c0*/  @!P2 SHF.L.U64.HI R6, R208, 0x1, R67 ;  /* 0x00000001d006a819 */ /* 0x000fe20000010243 */
[----:B--2---:R-:W-:Y:S01]  /*c0d0*/  @!P4 IMAD.X R11, R3, 0x1, R66, P5 ;  /* 0x00000001030bc824 */ /* 0x004fe200028e0642 */
[----:B------:R-:W-:Y:S01]  /*c0e0*/  @!P3 IADD3 R76, P5, R0, R71, RZ ;  /* 0x00000047004cb210 */ /* 0x000fe20007fbe0ff */
[----:B------:R-:W-:Y:S01]  /*c0f0*/  @!P2 IMAD.SHL.U32 R67, R208, 0x2, RZ ;  /* 0x00000002d043a824 */ /* 0x000fe200078e00ff */
[----:B0-----:R-:W-:-:S02]  /*c100*/  @!P4 IADD3 R8, P6, R4, R9, RZ ;  /* 0x000000090408c210 */ /* 0x001fc40007fde0ff */
[----:B------:R-:W-:Y:S01]  /*c110*/  @!P1 SHF.L.U64.HI R12, R206, 0x1, R65 ;  /* 0x00000001ce0c9819 */ /* 0x000fe20000010241 */
[----:B------:R-:W-:Y:S01]  /*c120*/  @!P3 IMAD.X R77, R3, 0x1, R64, P5 ;  /* 0x00000001034db824 */ /* 0x000fe200028e0640 */
[C---:B------:R-:W-:Y:S02]  /*c130*/  @!P4 IADD3.X R9, R5.reuse, R66, RZ, P6, !PT ;  /* 0x000000420509c210 */ /* 0x040fe400037fe4ff */
[----:B------:R-:W-:Y:S02]  /*c140*/  @!P3 IADD3 R70, P6, R4, R71, RZ ;  /* 0x000000470446b210 */ /* 0x000fe40007fde0ff */
[-C--:B------:R-:W-:Y:S02]  /*c150*/  @!P2 IADD3 R68, P5, R0, R67.reuse, RZ ;  /* 0x000000430044a210 */ /* 0x080fe40007fbe0ff */
[----:B------:R-:W-:Y:S02]  /*c160*/  @!P3 IADD3.X R71, R5, R64, RZ, P6, !PT ;  /* 0x000000400547b210 */ /* 0x000fe400037fe4ff */
[----:B------:R-:W-:Y:S01]  /*c170*/  @!P2 IADD3 R66, P6, R4, R67, RZ ;  /* 0x000000430442a210 */ /* 0x000fe20007fde0ff */
[----:B------:R-:W-:Y:S01]  /*c180*/  @!P2 IMAD.X R69, R3, 0x1, R6, P5 ;  /* 0x000000010345a824 */ /* 0x000fe200028e0606 */
[----:B------:R-:W-:-:S03]  /*c190*/  @!P1 IADD3 R64, P5, R0, R7, RZ ;  /* 0x0000000700409210 */ /* 0x000fc60007fbe0ff */
[----:B------:R-:W-:Y:S01]  /*c1a0*/  @!P2 IMAD.X R67, R5, 0x1, R6, P6 ;  /* 0x000000010543a824 */ /* 0x000fe200030e0606 */
[----:B------:R-:W-:Y:S02]  /*c1b0*/  @!P1 IADD3.X R65, R3, R12, RZ, P5, !PT ;  /* 0x0000000c03419210 */ /* 0x000fe40002ffe4ff */
[----:B------:R-:W-:Y:S02]  /*c1c0*/  ISETP.GE.AND P6, PT, R194, UR4, PT ;  /* 0x00000004c2007c0c */ /* 0x000fe4000bfc6270 */
[----:B------:R-:W-:-:S05]  /*c1d0*/  @!P1 IADD3 R6, P5, R4, R7, RZ ;  /* 0x0000000704069210 */ /* 0x000fca0007fbe0ff */
[----:B------:R-:W-:Y:S01]  /*c1e0*/  @!P1 IMAD.X R7, R5, 0x1, R12, P5 ;  /* 0x0000000105079824 */ /* 0x000fe200028e060c */
[----:B------:R-:W-:-:S05]  /*c1f0*/  ISETP.GE.AND P5, PT, R210, UR4, PT ;  /* 0x00000004d2007c0c */ /* 0x000fca000bfa6270 */
[----:B------:R-:W-:Y:S01]  /*c200*/  @!P6 MOV R13, R3 ;  /* 0x00000003000de202 */ /* 0x000fe20000000f00 */
[----:B------:R-:W-:Y:S02]  /*c210*/  @!P6 IMAD.MOV.U32 R12, RZ, RZ, R0 ;  /* 0x000000ffff0ce224 */ /* 0x000fe400078e0000 */
[----:B------:R-:W-:-:S04]  /*c220*/  @!P6 IMAD.WIDE R14, R194, 0x2, R4 ;  /* 0x00000002c20ee825 */ /* 0x000fc800078e0204 */
[----:B------:R-:W-:Y:S01]  /*c230*/  @!P6 IMAD.WIDE R12, R194, 0x2, R12 ;  /* 0x00000002c20ce825 */ /* 0x000fe200078e020c */
[----:B------:R-:W5:Y:S03]  /*c240*/  @!P6 LD.E.64 R44, desc[UR6][R14.64] ;  /* 0x000000060e2ce980 */ /* 0x000f66000c101b00 */
[C---:B------:R-:W-:Y:S01]  /*c250*/  @!P5 IMAD.SHL.U32 R21, R210.reuse, 0x2, RZ ;  /* 0x00000002d215d824 */ /* 0x040fe200078e00ff */
[----:B------:R0:W5:Y:S01]  /*c260*/  @!P6 LD.E.64 R42, desc[UR6][R12.64] ;  /* 0x000000060c2ae980 */ /* 0x000162000c101b00 */
[----:B------:R-:W-:-:S03]  /*c270*/  @!P5 SHF.L.U64.HI R20, R210, 0x1, R63 ;  /* 0x00000001d214d819 */ /* 0x000fc6000001023f */
[-C--:B------:R-:W-:Y:S02]  /*c280*/  @!P5 IADD3 R74, P6, R0, R21.reuse, RZ ;  /* 0x00000015004ad210 */ /* 0x080fe40007fde0ff */
[----:B------:R-:W-:Y:S02]  /*c290*/  CS2R R34, SRZ ;  /* 0x0000000000227805 */ /* 0x000fe4000001ff00 */
[----:B------:R-:W-:Y:S01]  /*c2a0*/  CS2R R36, SRZ ;  /* 0x0000000000247805 */ /* 0x000fe2000001ff00 */
[----:B------:R-:W-:Y:S01]  /*c2b0*/  @!P5 IMAD.X R75, R3, 0x1, R20, P6 ;  /* 0x00000001034bd824 */ /* 0x000fe200030e0614 */
[----:B------:R-:W-:Y:S02]  /*c2c0*/  @!P5 IADD3 R4, P6, R4, R21, RZ ;  /* 0x000000150404d210 */ /* 0x000fe40007fde0ff */
[----:B------:R1:W5:Y:S01]  /*c2d0*/  @!P4 LD.E.64 R34, desc[UR6][R10.64] ;  /* 0x000000060a22c980 */ /* 0x000362000c101b00 */
[----:B------:R-:W-:Y:S02]  /*c2e0*/  CS2R R26, SRZ ;  /* 0x00000000001a7805 */ /* 0x000fe4000001ff00 */
[----:B------:R-:W-:-:S02]  /*c2f0*/  CS2R R28, SRZ ;  /* 0x00000000001c7805 */ /* 0x000fc4000001ff00 */
[----:B------:R-:W-:Y:S01]  /*c300*/  @!P5 IADD3.X R5, R5, R20, RZ, P6, !PT ;  /* 0x000000140505d210 */ /* 0x000fe200037fe4ff */
[----:B------:R2:W5:Y:S01]  /*c310*/  @!P4 LD.E.64 R36, desc[UR6][R8.64] ;  /* 0x000000060824c980 */ /* 0x000562000c101b00 */
[----:B------:R-:W-:Y:S02]  /*c320*/  CS2R R20, SRZ ;  /* 0x0000000000147805 */ /* 0x000fe4000001ff00 */
[----:B------:R-:W-:Y:S02]  /*c330*/  CS2R R24, SRZ ;  /* 0x0000000000187805 */ /* 0x000fe4000001ff00 */
[----:B0-----:R-:W-:Y:S02]  /*c340*/  CS2R R12, SRZ ;  /* 0x00000000000c7805 */ /* 0x001fe4000001ff00 */
        /* <DEDUP_REMOVED lines=11> */
.L_x_6116:
[----:B------:R-:W-:Y:S05]  /*c400*/  BSYNC B1 ;  /* 0x0000000000017941 */ /* 0x000fea0003800000 */
.L_x_6115:
[----:B------:R-:W0:Y:S01]  /*c410*/  LDL R63, [R1+0x38] ;  /* 0x00003800013f7983 */ /* 0x000e220000100800 */
[C---:B----4-:R-:W-:Y:S01]  /*c420*/  VIADD R5, R62.reuse, 0x12400 ;  /* 0x000124003e057836 */ /* 0x050fe20000000000 */
[----:B--2--5:R-:W-:Y:S01]  /*c430*/  MOV R3, R8 ;  /* 0x0000000800037202 */ /* 0x024fe20000000f00 */
[----:B---3--:R-:W-:Y:S01]  /*c440*/  VIADD R0, R62, 0x12440 ;  /* 0x000124403e007836 */ /* 0x008fe20000000000 */
[----:B------:R-:W-:Y:S01]  /*c450*/  MOV R6, R12 ;  /* 0x0000000c00067202 */ /* 0x000fe20000000f00 */
[----:B------:R-:W-:Y:S01]  /*c460*/  @P0 VIADD R0, R5, 0xffffffc0 ;  /* 0xffffffc005000836 */ /* 0x000fe20000000000 */
[----:B------:R-:W-:Y:S01]  /*c470*/  VIADDMNMX R81, R81, -R218, 0x80, PT ;  /* 0x0000008051517446 */ /* 0x000fe200038009da */
        /* <DEDUP_REMOVED lines=9> */
[----:B------:R-:W-:Y:S01]  /*c510*/  BSSY B1, `(.L_x_6117) ;  /* 0x0000024000017945 */ /* 0x000fe20003800000 */
[----:B------:R-:W-:-:S02]  /*c520*/  ISETP.GE.AND P1, PT, R204, R81, PT ;  /* 0x00000051cc00720c */ /* 0x000fc40003f26270 */
[----:B------:R-:W-:Y:S02]  /*c530*/  PRMT R64, R67, 0x7610, R64 ;  /* 0x0000761043407816 */ /* 0x000fe40000000040 */
[----:B------:R-:W-:Y:S01]  /*c540*/  PRMT R66, R6, 0x5410, R7 ;  /* 0x0000541006427816 */ /* 0x000fe20000000007 */
[----:B------:R-:W-:Y:S02]  /*c550*/  IMAD.MOV.U32 R6, RZ, RZ, R34 ;  /* 0x000000ffff067224 */ /* 0x000fe400078e0022 */
[----:B------:R-:W-:-:S05]  /*c560*/  IMAD.MOV.U32 R7, RZ, RZ, R35 ;  /* 0x000000ffff077224 */ /* 0x000fca00078e0023 */
[----:B------:R-:W-:Y:S01]  /*c570*/  PRMT R70, R6, 0x5410, R7 ;  /* 0x0000541006467816 */ /* 0x000fe20000000007 */
[----:B------:R-:W-:Y:S01]  /*c580*/  IMAD.MOV.U32 R6, RZ, RZ, R10 ;  /* 0x000000ffff067224 */ /* 0x000fe200078e000a */
[----:B------:R-:W-:Y:S02]  /*c590*/  MOV R7, R11 ;  /* 0x0000000b00077202 */ /* 0x000fe40000000f00 */
[----:B0-----:R-:W-:-:S04]  /*c5a0*/  LEA.HI R4, R63, R63, RZ, 0x1 ;  /* 0x0000003f3f047211 */ /* 0x001fc800078f08ff */
[----:B------:R-:W-:-:S05]  /*c5b0*/  LOP3.LUT R4, R4, 0xfffffffe, RZ, 0xc0, !PT ;  /* 0xfffffffe04047812 */ /* 0x000fca00078ec0ff */
[----:B------:R-:W-:Y:S02]  /*c5c0*/  IMAD.IADD R4, R63, 0x1, -R4 ;  /* 0x000000013f047824 */ /* 0x000fe400078e0a04 */
[----:B------:R-:W-:-:S03]  /*c5d0*/  IMAD.MOV.U32 R63, RZ, RZ, R26 ;  /* 0x000000ffff3f7224 */ /* 0x000fc600078e001a */
[----:B------:R-:W-:Y:S02]  /*c5e0*/  SHF.L.U32 R5, R4, 0x1f, RZ ;  /* 0x0000001f04057819 */ /* 0x000fe400000006ff */
[----:B------:R-:W-:Y:S02]  /*c5f0*/  PRMT R68, R63, 0x7610, R68 ;  /* 0x000076103f447816 */ /* 0x000fe40000000044 */
[----:B------:R-:W0:Y:S01]  /*c600*/  SYNCS.PHASECHK.TRANS64.TRYWAIT P0, [R18+URZ+0x30800], R5 ;  /* 0x03080005120075a7 */ /* 0x000e22000800017f */
[----:B------:R-:W-:Y:S02]  /*c610*/  MOV R4, R27 ;  /* 0x0000001b00047202 */ /* 0x000fe40000000f00 */
[----:B------:R-:W-:Y:S02]  /*c620*/  MOV R63, R42 ;  /* 0x0000002a003f7202 */ /* 0x000fe40000000f00 */
[----:B------:R-:W-:Y:S01]  /*c630*/  PRMT R68, R68, 0x5410, R4 ;  /* 0x0000541044447816 */ /* 0x000fe20000000004 */
[----:B------:R-:W-:Y:S01]  /*c640*/  IMAD.MOV.U32 R4, RZ, RZ, R43 ;  /* 0x000000ffff047224 */ /* 0x000fe200078e002b */
[----:B------:R-:W-:-:S02]  /*c650*/  PRMT R74, R63, 0x7610, R74 ;  /* 0x000076103f4a7816 */ /* 0x000fc4000000004a */
        /* <DEDUP_REMOVED lines=9> */
[----:B------:R-:W-:-:S04]  /*c6f0*/  MOV R6, R29 ;  /* 0x0000001d00067202 */ /* 0x000fc80000000f00 */
[----:B------:R-:W-:Y:S01]  /*c700*/  PRMT R69, R4, 0x5410, R6 ;  /* 0x0000541004457816 */ /* 0x000fe20000000006 */
[----:B------:R-:W-:Y:S01]  /*c710*/  IMAD.MOV.U32 R6, RZ, RZ, R45 ;  /* 0x000000ffff067224 */ /* 0x000fe200078e002d */
[----:B------:R-:W-:Y:S02]  /*c720*/  PRMT R71, R7, 0x5410, R75 ;  /* 0x0000541007477816 */ /* 0x000fe4000000004b */
[----:B------:R-:W-:Y:S01]  /*c730*/  MOV R4, R44 ;  /* 0x0000002c00047202 */ /* 0x000fe20000000f00 */
[----:B0-----:R-:W-:Y:S06]  /*c740*/  @!P0 BRA `(.L_x_6118) ;  /* 0x0000017c00508947 */ /* 0x001fec0003800000 */
.L_x_6385:
[----:B------:R-:W-:Y:S05]  /*c750*/  BSYNC B1 ;  /* 0x0000000000017941 */ /* 0x000fea0003800000 */
.L_x_6117:
        /* <DEDUP_REMOVED lines=31> */
[--C-:B------:R-:W-:Y:S02]  /*c950*/  HADD2.F32 R61, -RZ, R88.reuse.H1_H1 ;  /* 0x30000058ff3d7230 */ /* 0x100fe40000004100 */
[----:B------:R-:W-:Y:S01]  /*c960*/  FFMA.FTZ R91, R60, R77, -R91 ;  /* 0x0000004d3c5b7223 */ /* 0x000fe2000001085b */
[--C-:B------:R-:W-:Y:S02]  /*c970*/  HADD2.F32 R6, -RZ, R5.reuse.H0_H0 ;  /* 0x20000005ff067230 */ /* 0x100fe40000004100 */
[-C--:B------:R-:W-:Y:S01]  /*c980*/  FMUL.FTZ R90, R4, R76.reuse ;  /* 0x0000004c045a7220 */ /* 0x080fe20000410000 */
[----:B------:R-:W-:Y:S02]  /*c990*/  HADD2.F32 R88, -RZ, R88.H0_H0 ;  /* 0x20000058ff587230 */ /* 0x000fe40000004100 */
[----:B------:R-:W-:Y:S01]  /*c9a0*/  FFMA.FTZ R92, R7, R76, -R92 ;  /* 0x0000004c075c7223 */ /* 0x000fe2000001085c */
[----:B------:R-:W-:-:S02]  /*c9b0*/  HADD2.F32 R5, -RZ, R5.H1_H1 ;  /* 0x30000005ff057230 */ /* 0x000fc40000004100 */
[----:B------:R-:W-:Y:S01]  /*c9c0*/  FFMA.FTZ R89, R7, R89, R90 ;  /* 0x0000005907597223 */ /* 0x000fe2000001005a */
[----:B------:R-:W-:Y:S02]  /*c9d0*/  HADD2.F32 R60, -RZ, R93.H0_H0 ;  /* 0x2000005dff3c7230 */ /* 0x000fe40000004100 */
[CC--:B------:R-:W-:Y:S01]  /*c9e0*/  FMUL.FTZ R77, R59.reuse, R61.reuse ;  /* 0x0000003d3b4d7220 */ /* 0x0c0fe20000410000 */
        /* <DEDUP_REMOVED lines=13> */
.L_x_6122:
[----:B------:R-:W-:Y:S05]  /*cac0*/  BSYNC B2 ;  /* 0x0000000000027941 */ /* 0x000fea0003800000 */
.L_x_6121:
[----:B------:R-:W-:Y:S04]  /*cad0*/  BSSY B2, `(.L_x_6123) ;  /* 0x000002c000027945 */ /* 0x000fe80003800000 */
[----:B------:R-:W-:Y:S05]  /*cae0*/  @P1 BRA `(.L_x_6124) ;  /* 0x0000000000a81947 */ /* 0x000fea0003800000 */
[----:B0-----:R-:W0:Y:S01]  /*caf0*/  LDS.128 R4, [R0] ;  /* 0x0000000000047984 */ /* 0x001e220000000c00 */
        /* <DEDUP_REMOVED lines=41> */
.L_x_6124:
[----:B------:R-:W-:Y:S05]  /*cd90*/  BSYNC B2 ;  /* 0x0000000000027941 */ /* 0x000fea0003800000 */
.L_x_6123:
[----:B------:R-:W-:Y:S04]  /*cda0*/  BSSY B2, `(.L_x_6125) ;  /* 0x000002c000027945 */ /* 0x000fe80003800000 */
[----:B------:R-:W-:Y:S05]  /*cdb0*/  @P2 BRA `(.L_x_6126) ;  /* 0x0000000000a82947 */ /* 0x000fea0003800000 */
[----:B01----:R-:W0:Y:S01]  /*cdc0*/  LDS.128 R4, [R62+0x16400] ;  /* 0x016400003e047984 */ /* 0x003e220000000c00 */
        /* <DEDUP_REMOVED lines=41> */
.L_x_6126:
[----:B------:R-:W-:Y:S05]  /*d060*/  BSYNC B2 ;  /* 0x0000000000027941 */ /* 0x000fea0003800000 */
.L_x_6125:
[----:B------:R-:W-:Y:S04]  /*d070*/  BSSY B2, `(.L_x_6127) ;  /* 0x000002c000027945 */ /* 0x000fe80003800000 */
[----:B------:R-:W-:Y:S05]  /*d080*/  @P3 BRA `(.L_x_6128) ;  /* 0x0000000000a83947 */ /* 0x000fea0003800000 */
[----:B012---:R-:W0:Y:S01]  /*d090*/  LDS.128 R4, [R0+0x4000] ;  /* 0x0040000000047984 */ /* 0x007e220000000c00 */
        /* <DEDUP_REMOVED lines=41> */
.L_x_6128:
[----:B------:R-:W-:Y:S05]  /*d330*/  BSYNC B2 ;  /* 0x0000000000027941 */ /* 0x000fea0003800000 */
.L_x_6127:
        /* <DEDUP_REMOVED lines=44> */
.L_x_6130:
[----:B------:R-:W-:Y:S05]  /*d600*/  BSYNC B2 ;  /* 0x0000000000027941 */ /* 0x000fea0003800000 */
.L_x_6129:
[----:B------:R-:W-:Y:S05]  /*d610*/  @P5 BRA `(.L_x_6120) ;  /* 0x0000000000a85947 */ /* 0x000fea0003800000 */
[----:B01234-:R-:W0:Y:S01]  /*d620*/  LDS.128 R4, [R0+0x8000] ;  /* 0x0080000000047984 */ /* 0x01fe220000000c00 */
        /* <DEDUP_REMOVED lines=41> */
.L_x_6120:
[----:B------:R-:W-:Y:S05]  /*d8c0*/  BSYNC B1 ;  /* 0x0000000000017941 */ /* 0x000fea0003800000 */
.L_x_6119:
        /* <DEDUP_REMOVED lines=54> */
.L_x_6133:
[----:B------:R-:W-:Y:S05]  /*dc30*/  BSYNC B1 ;  /* 0x0000000000017941 */ /* 0x000fea0003800000 */
.L_x_6132:
        /* <DEDUP_REMOVED lines=44> */
.L_x_6135:
[----:B------:R-:W-:Y:S05]  /*df00*/  BSYNC B1 ;  /* 0x0000000000017941 */ /* 0x000fea0003800000 */
.L_x_6134:
        /* <DEDUP_REMOVED lines=44> */
.L_x_6137:
[----:B------:R-:W-:Y:S05]  /*e1d0*/  BSYNC B1 ;  /* 0x0000000000017941 */ /* 0x000fea0003800000 */
.L_x_6136:
[----:B------:R-:W-:Y:S04]  /*e1e0*/  BSSY B1, `(.L_x_6138) ;  /* 0x000002c000017945 */ /* 0x000fe80003800000 */
[----:B------:R-:W-:Y:S05]  /*e1f0*/  @P3 BRA `(.L_x_6139) ;  /* 0x0000000000a83947 */ /* 0x000fea0003800000 */
[----:B012---:R-:W0:Y:S01]  /*e200*/  LDS.128 R4, [R0+0x6000] ;  /* 0x0060000000047984 */ /* 0x007e220000000c00 */
        /* <DEDUP_REMOVED lines=41> */
.L_x_6139:
[----:B------:R-:W-:Y:S05]  /*e4a0*/  BSYNC B1 ;  /* 0x0000000000017941 */ /* 0x000fea0003800000 */
.L_x_6138:
[----:B------:R-:W-:Y:S04]  /*e4b0*/  BSSY B1, `(.L_x_6140) ;  /* 0x000002c000017945 */ /* 0x000fe80003800000 */
[----:B------:R-:W-:Y:S05]  /*e4c0*/  @P4 BRA `(.L_x_6141) ;  /* 0x0000000000a84947 */ /* 0x000fea0003800000 */
[----:B0123--:R-:W0:Y:S01]  /*e4d0*/  LDS.128 R4, [R62+0x1c400] ;  /* 0x01c400003e047984 */ /* 0x00fe220000000c00 */
        /* <DEDUP_REMOVED lines=41> */
.L_x_6141:
[----:B------:R-:W-:Y:S05]  /*e770*/  BSYNC B1 ;  /* 0x0000000000017941 */ /* 0x000fea0003800000 */
.L_x_6140:
[----:B------:R-:W-:Y:S05]  /*e780*/  @P5 BRA `(.L_x_6131) ;  /* 0x0000003400dc5947 */ /* 0x000fea0003800000 */
[----:B01234-:R-:W0:Y:S01]  /*e790*/  LDS.128 R4, [R0+0xa000] ;  /* 0x00a0000000047984 */ /* 0x01fe220000000c00 */
        /* <DEDUP_REMOVED lines=32> */
[----:B------:R-:W-:Y:S01]  /*e9a0*/  FMUL.FTZ R9, R5, R3 ;  /* 0x0000000305097220 */ /* 0x000fe20000410000 */
        /* <DEDUP_REMOVED lines=9> */
.L_x_6110:
        /* <DEDUP_REMOVED lines=10> */
[----:B--2---:R-:W-:-:S05]  /*eae0*/  LEA R3, R3, R62, 0x6 ;  /* 0x0000003e03037211 */ /* 0x004fca00078e30ff */
        /* <DEDUP_REMOVED lines=24> */
.L_x_6391:
        /* <DEDUP_REMOVED lines=25> */
[----:B---3--:R-:W-:Y:S02]  /*ee00*/  MOV R15, R5 ;  /* 0x00000005000f7202 */ /* 0x008fe40000000f00 */
[----:B------:R-:W-:Y:S01]  /*ee10*/  CS2R R42, SRZ ;  /* 0x00000000002a7805 */ /* 0x000fe2000001ff00 */
[----:B------:R-:W-:Y:S01]  /*ee20*/  ULDC.64 UR6, c[0x0][0x208] ;  /* 0x0000820000067ab9 */ /* 0x000fe20000000a00 */
[----:B------:R-:W-:Y:S02]  /*ee30*/  @!P2 IMAD.SHL.U32 R9, R16, 0x2, RZ ;  /* 0x000000021009a824 */ /* 0x000fe400078e00ff */
[----:B------:R-:W-:-:S03]  /*ee40*/  @!P3 IMAD.SHL.U32 R25, R198, 0x8, RZ ;  /* 0x00000008c619b824 */ /* 0x000fc600078e00ff */
        /* <DEDUP_REMOVED lines=24> */
.L_x_6144:
[----:B------:R-:W-:Y:S05]  /*efd0*/  BSYNC B1 ;  /* 0x0000000000017941 */ /* 0x000fea0003800000 */
.L_x_6143:
[----:B-1---5:R-:W-:Y:S01]  /*efe0*/  IMAD.MOV.U32 R3, RZ, RZ, R45 ;  /* 0x000000ffff037224 */ /* 0x022fe200078e002d */
[----:B--2---:R-:W-:Y:S01]  /*eff0*/  MOV R0, R44 ;  /* 0x0000002c00007202 */ /* 0x004fe20000000f00 */
[----:B------:R-:W-:Y:S01]  /*f000*/  IMAD.MOV.U32 R4, RZ, RZ, R46 ;  /* 0x000000ffff047224 */ /* 0x000fe200078e002e */
[----:B---3--:R-:W-:Y:S01]  /*f010*/  MOV R5, R47 ;  /* 0x0000002f00057202 */ /* 0x008fe20000000f00 */
[----:B------:R-:W-:Y:S01]  /*f020*/  UMOV UR4, 0xffffffff ;  /* 0xffffffff00047882 */ /* 0x000fe20000000000 */
        /* <DEDUP_REMOVED lines=36> */
[----:B------:R-:W-:Y:S01]  /*f270*/  CS2R R4, SRZ ;  /* 0x0000000000047805 */ /* 0x000fe2000001ff00 */
[----:B------:R-:W-:Y:S06]  /*f280*/  BRA.DIV UR4, `(.L_x_6145) ;  /* 0x0000015604047947 */ /* 0x000fec000b800000 */
[----:B------:R1:W2:Y:S04]  /*f290*/  SHFL.IDX PT, R3, R7, 0x1, 0x1c1f ;  /* 0x003c1f0007037f89 */ /* 0x0002a800000e0000 */
[----:B------:R1:W3:Y:S04]  /*f2a0*/  SHFL.IDX PT, R0, R6, 0x1, 0x1c1f ;  /* 0x003c1f0006007f89 */ /* 0x0002e800000e0000 */
[----:B0-----:R-:W0:Y:S04]  /*f2b0*/  SHFL.IDX PT, R21, R21, 0x1, 0x1c1f ;  /* 0x003c1f0015157f89 */ /* 0x001e2800000e0000 */
[----:B-1----:R-:W0:Y:S02]  /*f2c0*/  SHFL.IDX PT, R20, R20, 0x1, 0x1c1f ;  /* 0x003c1f0014147f89 */ /* 0x002e2400000e0000 */
.L_x_6397:
[----:B------:R-:W-:Y:S01]  /*f2d0*/  IADD3 R62, R62, 0x40, RZ ;  /* 0x000000403e3e7810 */ /* 0x000fe20007ffe0ff */
[----:B------:R-:W-:Y:S01]  /*f2e0*/  BSSY B1, `(.L_x_6146) ;  /* 0x0000033000017945 */ /* 0x000fe20003800000 */
[----:B------:R-:W-:Y:S02]  /*f2f0*/  CS2R R6, SRZ ;  /* 0x0000000000067805 */ /* 0x000fe4000001ff00 */
[----:B------:R-:W-:Y:S02]  /*f300*/  CS2R R8, SRZ ;  /* 0x0000000000087805 */ /* 0x000fe4000001ff00 */
[----:B------:R-:W-:Y:S02]  /*f310*/  ISETP.GE.AND P0, PT, R62, R73, PT ;  /* 0x000000493e00720c */ /* 0x000fe40003f06270 */
[----:B------:R-:W-:Y:S02]  /*f320*/  CS2R R10, SRZ ;  /* 0x00000000000a7805 */ /* 0x000fe4000001ff00 */
        /* <DEDUP_REMOVED lines=10> */
[----:B--2---:R-:W-:Y:S01]  /*f3d0*/  MOV R5, R3 ;  /* 0x0000000300057202 */ /* 0x004fe20000000f00 */
[----:B---3--:R-:W-:Y:S01]  /*f3e0*/  IMAD.MOV.U32 R4, RZ, RZ, R0 ;  /* 0x000000ffff047224 */ /* 0x008fe200078e0000 */
        /* <DEDUP_REMOVED lines=9> */
[----:B------:R-:W-:Y:S01]  /*f480*/  ULDC.64 UR6, c[0x0][0x208] ;  /* 0x0000820000067ab9 */ /* 0x000fe20000000a00 */
[----:B------:R-:W-:Y:S02]  /*f490*/  @!P2 IMAD.SHL.U32 R63, R16, 0x2, RZ ;  /* 0x00000002103fa824 */ /* 0x000fe400078e00ff */
[----:B------:R-:W-:-:S02]  /*f4a0*/  @!P3 IMAD.SHL.U32 R71, R198, 0x8, RZ ;  /* 0x00000008c647b824 */ /* 0x000fc400078e00ff */
[----:B------:R-:W-:Y:S01]  /*f4b0*/  @!P4 IMAD.SHL.U32 R65, R199, 0x8, RZ ;  /* 0x00000008c741c824 */ /* 0x000fe200078e00ff */
[-C--:B------:R-:W-:Y:S01]  /*f4c0*/  @!P2 IADD3 R60, P0, R0, R63.reuse, RZ ;  /* 0x0000003f003ca210 */ /* 0x080fe20007f1e0ff */
[----:B------:R-:W-:Y:S01]  /*f4d0*/  @!P3 IMAD.WIDE R66, R71, 0x2, R4 ;  /* 0x000000024742b825 */ /* 0x000fe200078e0204 */
[----:B0-----:R-:W-:Y:S02]  /*f4e0*/  @!P2 IADD3 R62, P1, R20, R63, RZ ;  /* 0x0000003f143ea210 */ /* 0x001fe40007f3e0ff */
[----:B------:R-:W-:Y:S01]  /*f4f0*/  @!P2 SHF.L.U64.HI R0, R16, 0x1, R17 ;  /* 0x000000011000a819 */ /* 0x000fe20000010211 */
[----:B------:R-:W-:Y:S01]  /*f500*/  @!P4 IMAD.WIDE R68, R65, 0x2, R4 ;  /* 0x000000024144c825 */ /* 0x000fe200078e0204 */
[----:B------:R-:W-:Y:S02]  /*f510*/  CS2R R12, SRZ ;  /* 0x00000000000c7805 */ /* 0x000fe4000001ff00 */
[----:B------:R-:W-:Y:S02]  /*f520*/  CS2R R14, SRZ ;  /* 0x00000000000e7805 */ /* 0x000fe4000001ff00 */
[----:B------:R-:W-:-:S02]  /*f530*/  CS2R R48, SRZ ;  /* 0x0000000000307805 */ /* 0x000fc4000001ff00 */
[----:B------:R-:W-:Y:S02]  /*f540*/  CS2R R50, SRZ ;  /* 0x0000000000327805 */ /* 0x000fe4000001ff00 */
[----:B------:R-:W-:Y:S02]  /*f550*/  CS2R R4, SRZ ;  /* 0x0000000000047805 */ /* 0x000fe4000001ff00 */
[----:B------:R-:W-:Y:S01]  /*f560*/  CS2R R6, SRZ ;  /* 0x0000000000067805 */ /* 0x000fe2000001ff00 */
[--C-:B------:R-:W-:Y:S01]  /*f570*/  @!P3 IMAD.WIDE R70, R71, 0x2, R20.reuse ;  /* 0x000000024746b825 */ /* 0x100fe200078e0214 */
[----:B------:R-:W-:Y:S01]  /*f580*/  @!P2 IADD3.X R61, R3, R0, RZ, P0, !PT ;  /* 0x00000000033da210 */ /* 0x000fe200007fe4ff */
[----:B------:R1:W5:Y:S02]  /*f590*/  @!P3 LD.E.128 R52, desc[UR6][R66.64] ;  /* 0x000000064234b980 */ /* 0x000364000c101d00 */
[----:B------:R-:W-:Y:S02]  /*f5a0*/  @!P4 IMAD.WIDE R64, R65, 0x2, R20 ;  /* 0x000000024140c825 */ /* 0x000fe400078e0214 */
[----:B------:R1:W5:Y:S02]  /*f5b0*/  @!P3 LD.E.128 R8, desc[UR6][R70.64] ;  /* 0x000000064608b980 */ /* 0x000364000c101d00 */
[----:B------:R-:W-:-:S02]  /*f5c0*/  @!P2 IMAD.X R63, R21, 0x1, R0, P1 ;  /* 0x00000001153fa824 */ /* 0x000fc400008e0600 */
[----:B------:R1:W5:Y:S04]  /*f5d0*/  @!P4 LD.E.128 R56, desc[UR6][R68.64] ;  /* 0x000000064438c980 */ /* 0x000368000c101d00 */
[----:B------:R1:W5:Y:S04]  /*f5e0*/  @!P4 LD.E.128 R12, desc[UR6][R64.64] ;  /* 0x00000006400cc980 */ /* 0x000368000c101d00 */
[----:B------:R1:W5:Y:S04]  /*f5f0*/  @!P2 LD.E.128 R48, desc[UR6][R60.64] ;  /* 0x000000063c30a980 */ /* 0x000368000c101d00 */
[----:B------:R1:W5:Y:S02]  /*f600*/  @!P2 LD.E.128 R4, desc[UR6][R62.64] ;  /* 0x000000063e04a980 */ /* 0x000364000c101d00 */
.L_x_6147:
[----:B------:R-:W-:Y:S05]  /*f610*/  BSYNC B1 ;  /* 0x0000000000017941 */ /* 0x000fea0003800000 */
.L_x_6146:
[----:B-1----:R-:W3:Y:S01]  /*f620*/  LDL R60, [R1+0x38] ;  /* 0x00003800013c7983 */ /* 0x002ee20000100800 */
[----:B--2--5:R-:W-:Y:S01]  /*f630*/  IMAD.MOV.U32 R3, RZ, RZ, R4 ;  /* 0x000000ffff037224 */ /* 0x024fe200078e0004 */
[----:B0-----:R-:W-:Y:S01]  /*f640*/  MOV R20, R5 ;  /* 0x0000000500147202 */ /* 0x001fe20000000f00 */
[----:B------:R-:W-:Y:S01]  /*f650*/  IMAD.MOV.U32 R21, RZ, RZ, R7 ;  /* 0x000000ffff157224 */ /* 0x000fe200078e0007 */
[----:B------:R-:W-:Y:S01]  /*f660*/  VIADDMNMX R69, R73, -R218, 0x80, PT ;  /* 0x0000008049457446 */ /* 0x000fe200038009da */
[----:B------:R-:W-:Y:S01]  /*f670*/  IMAD.MOV.U32 R61, RZ, RZ, R49 ;  /* 0x000000ffff3d7224 */ /* 0x000fe200078e0031 */
[----:B------:R-:W-:Y:S01]  /*f680*/  PRMT R78, R3, 0x5410, R20 ;  /* 0x00005410034e7816 */ /* 0x000fe20000000014 */
[----:B------:R-:W-:Y:S01]  /*f690*/  IMAD.MOV.U32 R3, RZ, RZ, R6 ;  /* 0x000000ffff037224 */ /* 0x000fe200078e0006 */
[----:B------:R-:W-:Y:S01]  /*f6a0*/  BSSY B1, `(.L_x_6148) ;  /* 0x0000028000017945 */ /* 0x000fe20003800000 */
[----:B------:R-:W-:Y:S01]  /*f6b0*/  IMAD.MOV.U32 R20, RZ, RZ, R9 ;  /* 0x000000ffff147224 */ /* 0x000fe200078e0009 */
[----:B------:R-:W-:Y:S01]  /*f6c0*/  ISETP.GE.AND P1, PT, R204, R69, PT ;  /* 0x00000045cc00720c */ /* 0x000fe20003f26270 */
[----:B------:R-:W-:Y:S01]  /*f6d0*/  IMAD.MOV.U32 R62, RZ, RZ, R50 ;  /* 0x000000ffff3e7224 */ /* 0x000fe200078e0032 */
[----:B------:R-:W-:Y:S01]  /*f6e0*/  PRMT R80, R3, 0x5410, R21 ;  /* 0x0000541003507816 */ /* 0x000fe20000000015 */
[----:B------:R-:W-:-:S03]  /*f6f0*/  IMAD.MOV.U32 R3, RZ, RZ, R8 ;  /* 0x000000ffff037224 */ /* 0x000fc600078e0008 */
[----:B------:R-:W-:Y:S02]  /*f700*/  PRMT R82, R62, 0x7610, R82 ;  /* 0x000076103e527816 */ /* 0x000fe40000000052 */
[----:B------:R-:W-:Y:S01]  /*f710*/  PRMT R68, R3, 0x5410, R20 ;  /* 0x0000541003447816 */ /* 0x000fe20000000014 */
[----:B------:R-:W-:Y:S01]  /*f720*/  IMAD.MOV.U32 R3, RZ, RZ, R12 ;  /* 0x000000ffff037224 */ /* 0x000fe200078e000c */
[----:B------:R-:W-:Y:S02]  /*f730*/  MOV R20, R13 ;  /* 0x0000000d00147202 */ /* 0x000fe40000000f00 */
[----:B------:R-:W-:Y:S02]  /*f740*/  MOV R62, R57 ;  /* 0x00000039003e7202 */ /* 0x000fe40000000f00 */
[----:B---3--:R-:W-:-:S04]  /*f750*/  LEA.HI R0, R60, R60, RZ, 0x1 ;  /* 0x0000003c3c007211 */ /* 0x008fc800078f08ff */
[----:B------:R-:W-:-:S04]  /*f760*/  LOP3.LUT R0, R0, 0xfffffffe, RZ, 0xc0, !PT ;  /* 0xfffffffe00007812 */ /* 0x000fc800078ec0ff */
[----:B------:R-:W-:Y:S02]  /*f770*/  IADD3 R0, R60, -R0, RZ ;  /* 0x800000003c007210 */ /* 0x000fe40007ffe0ff */
[----:B------:R-:W-:Y:S02]  /*f780*/  MOV R60, R10 ;  /* 0x0000000a003c7202 */ /* 0x000fe40000000f00 */
[----:B------:R-:W-:Y:S01]  /*f790*/  SHF.L.U32 R21, R0, 0x1f, RZ ;  /* 0x0000001f00157819 */ /* 0x000fe200000006ff */
[----:B------:R-:W-:Y:S01]  /*f7a0*/  IMAD.MOV.U32 R0, RZ, RZ, R11 ;  /* 0x000000ffff007224 */ /* 0x000fe200078e000b */
[----:B------:R-:W-:Y:S01]  /*f7b0*/  PRMT R70, R60, 0x7610, R70 ;  /* 0x000076103c467816 */ /* 0x000fe20000000046 */
[----:B------:R-:W-:Y:S01]  /*f7c0*/  IMAD.MOV.U32 R60, RZ, RZ, R14 ;  /* 0x000000ffff3c7224 */ /* 0x000fe200078e000e */
[----:B------:R-:W0:Y:S02]  /*f7d0*/  SYNCS.PHASECHK.TRANS64.TRYWAIT P0, [R18+URZ+0x30800], R21 ;  /* 0x03080015120075a7 */ /* 0x000e24000800017f */
[----:B------:R-:W-:-:S02]  /*f7e0*/  PRMT R70, R70, 0x5410, R0 ;  /* 0x0000541046467816 */ /* 0x000fc40000000000 */
[----:B------:R-:W-:Y:S01]  /*f7f0*/  PRMT R0, R3, 0x5410, R20 ;  /* 0x0000541003007816 */ /* 0x000fe20000000014 */
[----:B------:R-:W-:Y:S01]  /*f800*/  IMAD.MOV.U32 R20, RZ, RZ, R15 ;  /* 0x000000ffff147224 */ /* 0x000fe200078e000f */
[----:B------:R-:W-:Y:S02]  /*f810*/  PRMT R3, R60, 0x7610, R3 ;  /* 0x000076103c037816 */ /* 0x000fe40000000003 */
[----:B------:R-:W-:Y:S02]  /*f820*/  MOV R60, R48 ;  /* 0x00000030003c7202 */ /* 0x000fe40000000f00 */
[----:B------:R-:W-:Y:S02]  /*f830*/  PRMT R3, R3, 0x5410, R20 ;  /* 0x0000541003037816 */ /* 0x000fe40000000014 */
[----:B------:R-:W-:Y:S01]  /*f840*/  PRMT R81, R60, 0x5410, R61 ;  /* 0x000054103c517816 */ /* 0x000fe2000000003d */
[----:B------:R-:W-:Y:S01]  /*f850*/  IMAD.MOV.U32 R60, RZ, RZ, R52 ;  /* 0x000000ffff3c7224 */ /* 0x000fe200078e0034 */
[----:B------:R-:W-:Y:S01]  /*f860*/  MOV R20, R51 ;  /* 0x0000003300147202 */ /* 0x000fe20000000f00 */
[----:B------:R-:W-:-:S03]  /*f870*/  IMAD.MOV.U32 R61, RZ, RZ, R53 ;  /* 0x000000ffff3d7224 */ /* 0x000fc600078e0035 */
[----:B------:R-:W-:Y:S02]  /*f880*/  PRMT R82, R82, 0x5410, R20 ;  /* 0x0000541052527816 */ /* 0x000fe40000000014 */
        /* <DEDUP_REMOVED lines=8> */
[----:B0-----:R-:W-:Y:S06]  /*f910*/  @!P0 BRA `(.L_x_6149) ;  /* 0x0000014c00d48947 */ /* 0x001fec0003800000 */
.L_x_6398:
[----:B------:R-:W-:Y:S05]  /*f920*/  BSYNC B1 ;  /* 0x0000000000017941 */ /* 0x000fea0003800000 */
.L_x_6148:
        /* <DEDUP_REMOVED lines=14> */
[----:B------:R-:W-:Y:S01]  /*fa10*/  LOP3.LUT R60, R61, R214, RZ, 0x3c, !PT ;  /* 0x000000d63d3c7212 */ /* 0x000fe200078e3cff */
[----:B------:R-:W-:Y:S01]  /*fa20*/  HADD2.F32 R102, -RZ, R89.H0_H0 ;  /* 0x20000059ff667230 */ /* 0x000fe20000004100 */
[----:B------:R-:W-:Y:S02]  /*fa30*/  SHF.R.U32.HI R99, RZ, 0x10, R45 ;  /* 0x00000010ff637819 */ /* 0x000fe4000001162d */
[--C-:B------:R-:W-:Y:S01]  /*fa40*/  SHF.R.U64 R32, R32, 0x10, R33.reuse ;  /* 0x0000001020207819 */ /* 0x100fe20000001221 */
[----:B------:R-:W-:Y:S01]  /*fa50*/  IMAD.IADD R87, R215, 0x1, R60 ;  /* 0x00000001d7577824 */ /* 0x000fe200078e023c */
[----:B------:R-:W-:Y:S01]  /*fa60*/  SHF.R.U32.HI R100, RZ, 0x10, R33 ;  /* 0x00000010ff647819 */ /* 0x000fe20000011621 */
[----:B------:R-:W-:Y:S01]  /*fa70*/  HADD2.F32 R99, -RZ, R99.H0_H0 ;  /* 0x20000063ff637230 */ /* 0x000fe20000004100 */
[----:B------:R-:W-:-:S02]  /*fa80*/  SHF.R.U64 R33, R34, 0x10, R35 ;  /* 0x0000001022217819 */ /* 0x000fc40000001223 */
[----:B------:R-:W-:Y:S02]  /*fa90*/  LEA R87, R87, R18, 0x1 ;  /* 0x0000001257577211 */ /* 0x000fe400078e08ff */
[--C-:B------:R-:W-:Y:S01]  /*faa0*/  SHF.R.U64 R34, R46, 0x10, R47.reuse ;  /* 0x000000102e227819 */ /* 0x100fe2000000122f */
[----:B------:R-:W-:Y:S01]  /*fab0*/  HADD2.F32 R33, -RZ, R33.H0_H0 ;  /* 0x20000021ff217230 */ /* 0x000fe20000004100 */
[----:B------:R-:W-:Y:S02]  /*fac0*/  SHF.R.U32.HI R105, RZ, 0x10, R47 ;  /* 0x00000010ff697819 */ /* 0x000fe4000001162f */
[----:B------:R-:W-:-:S05]  /*fad0*/  SHF.R.U32.HI R92, RZ, 0x10, R35 ;  /* 0x00000010ff5c7819 */ /* 0x000fca0000011623 */
[----:B------:R-:W-:Y:S01]  /*fae0*/  HADD2.F32 R92, -RZ, R92.H0_H0 ;  /* 0x2000005cff5c7230 */ /* 0x000fe20000004100 */
        /* <DEDUP_REMOVED lines=8> */
[----:B------:R-:W0:Y:S02]  /*fb70*/  LDS.128 R60, [R87+0x12400] ;  /* 0x01240000573c7984 */ /* 0x000e240000000c00 */
        /* <DEDUP_REMOVED lines=15> */
[----:B------:R-:W-:Y:S01]  /*fc70*/  FFMA.FTZ R45, R46, R97, -R101 ;  /* 0x000000612e2d7223 */ /* 0x000fe20000010865 */
[----:B------:R-:W-:-:S02]  /*fc80*/  HADD2.F32 R97, -RZ, R100.H0_H0 ;  /* 0x20000064ff617230 */ /* 0x000fc40000004100 */
[----:B------:R-:W-:Y:S01]  /*fc90*/  FFMA.FTZ R46, R46, R98, R103 ;  /* 0x000000622e2e7223 */ /* 0x000fe20000010067 */
[--C-:B------:R-:W-:Y:S02]  /*fca0*/  HADD2.F32 R100, -RZ, R91.reuse.H1_H1 ;  /* 0x3000005bff647230 */ /* 0x100fe40000004100 */
[C---:B------:R-:W-:Y:S01]  /*fcb0*/  FMUL.FTZ R101, R93.reuse, R99 ;  /* 0x000000635d657220 */ /* 0x040fe20000410000 */
[----:B------:R-:W-:Y:S02]  /*fcc0*/  HADD2.F32 R98, -RZ, R91.H0_H0 ;  /* 0x2000005bff627230 */ /* 0x000fe40000004100 */
[-C--:B------:R-:W-:Y:S01]  /*fcd0*/  FMUL.FTZ R93, R93, R97.reuse ;  /* 0x000000615d5d7220 */ /* 0x080fe20000410000 */
[----:B------:R-:W-:Y:S02]  /*fce0*/  HADD2.F32 R96, -RZ, R67.H0_H0 ;  /* 0x20000043ff607230 */ /* 0x000fe40000004100 */
[C---:B------:R-:W-:Y:S01]  /*fcf0*/  FMUL.FTZ R104, R65.reuse, R100 ;  /* 0x0000006441687220 */ /* 0x040fe20000410000 */
[C---:B------:R-:W-:Y:S01]  /*fd00*/  FFMA.FTZ R106, R94.reuse, R97, -R101 ;  /* 0x000000615e6a7223 */ /* 0x040fe20000010865 */
[-C--:B------:R-:W-:Y:S01]  /*fd10*/  FMUL.FTZ R65, R65, R98.reuse ;  /* 0x0000006241417220 */ /* 0x080fe20000410000 */
[----:B------:R-:W-:Y:S01]  /*fd20*/  FFMA.FTZ R93, R94, R99, R93 ;  /* 0x000000635e5d7223 */ /* 0x000fe2000001005d */
[----:B------:R-:W-:Y:S01]  /*fd30*/  FFMA.FTZ R104, R61, R98, -R104 ;  /* 0x000000623d687223 */ /* 0x000fe20000010868 */
[----:B------:R-:W-:-:S02]  /*fd40*/  HADD2.F32 R94, -RZ, R89.H1_H1 ;  /* 0x30000059ff5e7230 */ /* 0x000fc40000004100 */
[----:B------:R-:W-:Y:S01]  /*fd50*/  FFMA.FTZ R65, R61, R100, R65 ;  /* 0x000000643d417223 */ /* 0x000fe20000010041 */
[--C-:B------:R-:W-:Y:S02]  /*fd60*/  HADD2.F32 R61, -RZ, R88.reuse.H1_H1 ;  /* 0x30000058ff3d7230 */ /* 0x100fe40000004100 */
[C---:B------:R-:W-:Y:S01]  /*fd70*/  FMUL.FTZ R98, R95.reuse, R102 ;  /* 0x000000665f627220 */ /* 0x040fe20000410000 */
[----:B------:R-:W-:Y:S02]  /*fd80*/  HADD2.F32 R88, -RZ, R88.H0_H0 ;  /* 0x20000058ff587230 */ /* 0x000fe40000004100 */
[-C--:B------:R-:W-:Y:S01]  /*fd90*/  FMUL.FTZ R100, R95, R94.reuse ;  /* 0x0000005e5f647220 */ /* 0x080fe20000410000 */
[----:B------:R-:W-:Y:S02]  /*fda0*/  HADD2.F32 R67, -RZ, R67.H1_H1 ;  /* 0x30000043ff437230 */ /* 0x000fe40000004100 */
[----:B------:R-:W-:Y:S01]  /*fdb0*/  FFMA.FTZ R98, R47, R94, -R98 ;  /* 0x0000005e2f627223 */ /* 0x000fe20000010862 */
[----:B------:R-:W-:-:S02]  /*fdc0*/  HADD2.F32 R94, -RZ, R105.H0_H0 ;  /* 0x20000069ff5e7230 */ /* 0x000fc40000004100 */
[C---:B------:R-:W-:Y:S01]  /*fdd0*/  FMUL.FTZ R108, R96.reuse, R88 ;  /* 0x00000058606c7220 */ /* 0x040fe20000410000 */
[-C--:B------:R-:W-:Y:S01]  /*fde0*/  FMUL.FTZ R89, R96, R61.reuse ;  /* 0x0000003d60597220 */ /* 0x080fe20000410000 */
[----:B------:R-:W-:Y:S01]  /*fdf0*/  FFMA.FTZ R100, R47, R102, R100 ;  /* 0x000000662f647223 */ /* 0x000fe20000010064 */
        /* <DEDUP_REMOVED lines=31> */
.L_x_6153:
[----:B------:R-:W-:Y:S05]  /*fff0*/  BSYNC B2 ;  /* 0x0000000000027941 */ /* 0x000fea0003800000 */
.L_x_6152:
        /* <DEDUP_REMOVED lines=11> */
[----:B------:R-:W-:Y:S02]  /*100b0*/  LEA.HI R32, R33, R32, RZ, 0x3 ;  /* 0x0000002021207211 */ /* 0x000fe400078f18ff */
[----:B------:R-:W-:-:S02]  /*100c0*/  LOP3.LUT R33, R213, 0x38, R34, 0xf8, !PT ;  /* 0x00000038d5217812 */ /* 0x000fc400078ef822 */
[----:B------:R-:W-:Y:S02]  /*100d0*/  SHF.L.U32 R32, R32, 0xa, RZ ;  /* 0x0000000a20207819 */ /* 0x000fe400000006ff */
[----:B------:R-:W-:Y:S02]  /*100e0*/  LOP3.LUT R45, R33, R214, RZ, 0x3c, !PT ;  /* 0x000000d6212d7212 */ /* 0x000fe400078e3cff */
[----:B------:R-:W-:Y:S02]  /*100f0*/  LOP3.LUT R44, R32, 0x7fffe000, RZ, 0xc0, !PT ;  /* 0x7fffe000202c7812 */ /* 0x000fe400078ec0ff */
[----:B------:R-:W-:Y:S02]  /*10100*/  SHF.R.U32.HI R62, RZ, 0x10, R29 ;  /* 0x00000010ff3e7819 */ /* 0x000fe4000001161d */
[----:B------:R-:W-:Y:S02]  /*10110*/  IADD3 R45, R45, R44, R215 ;  /* 0x0000002c2d2d7210 */ /* 0x000fe40007ffe0d7 */
[----:B------:R-:W-:-:S02]  /*10120*/  SHF.R.U64 R94, R30, 0x10, R31 ;  /* 0x000000101e5e7819 */ /* 0x000fc4000000121f */
[----:B------:R-:W-:Y:S01]  /*10130*/  SHF.R.U64 R92, R40, 0x10, R41 ;  /* 0x00000010285c7819 */ /* 0x000fe20000001229 */
[----:B------:R-:W-:Y:S01]  /*10140*/  IMAD R60, R45, 0x2, R18 ;  /* 0x000000022d3c7824 */ /* 0x000fe200078e0212 */
[----:B------:R-:W-:Y:S02]  /*10150*/  SHF.R.U64 R28, R28, 0x10, R29 ;  /* 0x000000101c1c7819 */ /* 0x000fe4000000121d */
[----:B------:R-:W-:Y:S02]  /*10160*/  SHF.R.U32.HI R89, RZ, 0x10, R43 ;  /* 0x00000010ff597819 */ /* 0x000fe4000001162b */
[----:B------:R-:W0:Y:S01]  /*10170*/  LDS.128 R44, [R60+0x12400] ;  /* 0x012400003c2c7984 */ /* 0x000e220000000c00 */
[----:B------:R-:W-:Y:S01]  /*10180*/  SHF.R.U32.HI R93, RZ, 0x10, R31 ;  /* 0x00000010ff5d7819 */ /* 0x000fe2000001161f */
[--C-:B0-----:R-:W-:Y:S02]  /*10190*/  HADD2.F32 R42, -RZ, R45.reuse.H0_H0 ;  /* 0x2000002dff2a7230 */ /* 0x101fe40000004100 */
[----:B------:R-:W-:-:S02]  /*101a0*/  HADD2.F32 R45, -RZ, R45.H1_H1 ;  /* 0x3000002dff2d7230 */ /* 0x000fc40000004100 */
[----:B------:R-:W-:Y:S02]  /*101b0*/  HADD2.F32 R41, -RZ, R44.H0_H0 ;  /* 0x2000002cff297230 */ /* 0x000fe40000004100 */
[C---:B------:R-:W-:Y:S01]  /*101c0*/  FMUL.FTZ R67, R42.reuse, R65 ;  /* 0x000000412a437220 */ /* 0x040fe20000410000 */
[----:B------:R-:W-:Y:S01]  /*101d0*/  FMUL.FTZ R87, R42, R63 ;  /* 0x0000003f2a577220 */ /* 0x000fe20000410000 */
[----:B------:R-:W-:Y:S02]  /*101e0*/  HADD2.F32 R42, -RZ, R62.H0_H0 ;  /* 0x2000003eff2a7230 */ /* 0x000fe40000004100 */
[C---:B------:R-:W-:Y:S01]  /*101f0*/  FMUL.FTZ R66, R45.reuse, R64 ;  /* 0x000000402d427220 */ /* 0x040fe20000410000 */
[----:B------:R-:W-:Y:S02]  /*10200*/  HADD2.F32 R62, -RZ, R83.H0_H0 ;  /* 0x20000053ff3e7230 */ /* 0x000fe40000004100 */
[----:B------:R-:W-:Y:S02]  /*10210*/  HADD2.F32 R43, -RZ, R46.H0_H0 ;  /* 0x2000002eff2b7230 */ /* 0x000fe40000004100 */
[----:B------:R-:W-:Y:S01]  /*10220*/  FMUL.FTZ R90, R45, R42 ;  /* 0x0000002a2d5a7220 */ /* 0x000fe20000410000 */
[----:B------:R-:W-:-:S02]  /*10230*/  HADD2.F32 R61, -RZ, R47.H0_H0 ;  /* 0x2000002fff3d7230 */ /* 0x000fc40000004100 */
[----:B------:R-:W-:Y:S02]  /*10240*/  HADD2.F32 R47, -RZ, R47.H1_H1 ;  /* 0x3000002fff2f7230 */ /* 0x000fe40000004100 */
[----:B------:R-:W-:Y:S02]  /*10250*/  HADD2.F32 R44, -RZ, R44.H1_H1 ;  /* 0x3000002cff2c7230 */ /* 0x000fe40000004100 */
[----:B------:R-:W-:Y:S01]  /*10260*/  HADD2.F32 R46, -RZ, R46.H1_H1 ;  /* 0x3000002eff2e7230 */ /* 0x000fe20000004100 */
[----:B--2---:R-:W0:Y:S02]  /*10270*/  LDS.128 R32, [R95] ;  /* 0x000000005f207984 */ /* 0x004e240000000c00 */
[--C-:B0-----:R-:W-:Y:S02]  /*10280*/  HADD2.F32 R30, -RZ, R33.reuse.H0_H0 ;  /* 0x20000021ff1e7230 */ /* 0x101fe40000004100 */
[----:B------:R-:W-:Y:S02]  /*10290*/  HADD2.F32 R33, -RZ, R33.H1_H1 ;  /* 0x30000021ff217230 */ /* 0x000fe40000004100 */
[----:B------:R-:W-:-:S02]  /*102a0*/  HADD2.F32 R29, -RZ, R32.H0_H0 ;  /* 0x20000020ff1d7230 */ /* 0x000fc40000004100 */
[C---:B------:R-:W-:Y:S01]  /*102b0*/  FFMA.FTZ R67, R30.reuse, R63, -R67 ;  /* 0x0000003f1e437223 */ /* 0x040fe20000010843 */
[----:B------:R-:W-:Y:S01]  /*102c0*/  FFMA.FTZ R87, R30, R65, R87 ;  /* 0x000000411e577223 */ /* 0x000fe20000010057 */
[----:B------:R-:W-:Y:S02]  /*102d0*/  HADD2.F32 R30, -RZ, R85.H0_H0 ;  /* 0x20000055ff1e7230 */ /* 0x000fe40000004100 */
[----:B------:R-:W-:Y:S01]  /*102e0*/  FFMA.FTZ R88, R33, R42, -R66 ;  /* 0x0000002a21587223 */ /* 0x000fe20000010842 */
[----:B------:R-:W-:Y:S01]  /*102f0*/  FMUL.FTZ R66, R41, R62 ;  /* 0x0000003e29427220 */ /* 0x000fe20000410000 */
[----:B------:R-:W-:Y:S02]  /*10300*/  HADD2.F32 R42, -RZ, R84.H0_H0 ;  /* 0x20000054ff2a7230 */ /* 0x000fe40000004100 */
[----:B------:R-:W-:Y:S01]  /*10310*/  FFMA.FTZ R90, R33, R64, R90 ;  /* 0x00000040215a7223 */ /* 0x000fe2000001005a */
[-C--:B------:R-:W-:Y:S01]  /*10320*/  FMUL.FTZ R41, R41, R30.reuse ;  /* 0x0000001e29297220 */ /* 0x080fe20000410000 */
[----:B------:R-:W-:Y:S01]  /*10330*/  FFMA.FTZ R66, R29, R30, -R66 ;  /* 0x0000001e1d427223 */ /* 0x000fe20000010842 */
[----:B------:R-:W-:-:S02]  /*10340*/  HADD2.F32 R31, -RZ, R34.H0_H0 ;  /* 0x20000022ff1f7230 */ /* 0x000fc40000004100 */
[----:B------:R-:W-:Y:S02]  /*10350*/  HADD2.F32 R30, -RZ, R86.H0_H0 ;  /* 0x20000056ff1e7230 */ /* 0x000fe40000004100 */
[----:B------:R-:W-:Y:S01]  /*10360*/  FFMA.FTZ R45, R29, R62, R41 ;  /* 0x0000003e1d2d7223 */ /* 0x000fe20000010029 */
[----:B------:R-:W-:Y:S02]  /*10370*/  HADD2.F32 R84, -RZ, R84.H1_H1 ;  /* 0x30000054ff547230 */ /* 0x000fe40000004100 */
[C---:B------:R-:W-:Y:S01]  /*10380*/  FMUL.FTZ R62, R43.reuse, R42 ;  /* 0x0000002a2b3e7220 */ /* 0x040fe20000410000 */
[----:B------:R-:W-:Y:S02]  /*10390*/  HADD2.F32 R86, -RZ, R86.H1_H1 ;  /* 0x30000056ff567230 */ /* 0x000fe40000004100 */
[-C--:B------:R-:W-:Y:S01]  /*103a0*/  FMUL.FTZ R64, R43, R30.reuse ;  /* 0x0000001e2b407220 */ /* 0x080fe20000410000 */
[----:B------:R-:W-:Y:S02]  /*103b0*/  HADD2.F32 R40, -RZ, R35.H0_H0 ;  /* 0x20000023ff287230 */ /* 0x000fe40000004100 */
[----:B------:R-:W-:Y:S01]  /*103c0*/  FFMA.FTZ R63, R31, R30, -R62 ;  /* 0x0000001e1f3f7223 */ /* 0x000fe2000001083e */
[----:B------:R-:W-:Y:S01]  /*103d0*/  FMUL.FTZ R29, R61, R84 ;  /* 0x000000543d1d7220 */ /* 0x000fe20000410000 */
[----:B------:R-:W-:-:S02]  /*103e0*/  HADD2.F32 R62, -RZ, R89.H0_H0 ;  /* 0x20000059ff3e7230 */ /* 0x000fc40000004100 */
[----:B------:R-:W-:Y:S01]  /*103f0*/  FMUL.FTZ R61, R61, R86 ;  /* 0x000000563d3d7220 */ /* 0x000fe20000410000 */
        /* <DEDUP_REMOVED lines=33> */
.L_x_6155:
[----:B------:R-:W-:Y:S05]  /*10610*/  BSYNC B2 ;  /* 0x0000000000027941 */ /* 0x000fea0003800000 */
.L_x_6154:
[----:B------:R-:W-:Y:S05]  /*10620*/  @P2 BRA `(.L_x_6151) ;  /* 0x00000004007c2947 */ /* 0x000fea0003800000 */
[----:B------:R-:W2:Y:S01]  /*10630*/  LDL R66, [R1+0x54] ;  /* 0x0000540001427983 */ /* 0x000ea20000100800 */
[----:B------:R-:W-:Y:S01]  /*10640*/  LEA.HI R79, R79, R199, RZ, 0x1d ;  /* 0x000000c74f4f7211 */ /* 0x000fe200078fe8ff */
[----:B------:R-:W-:Y:S01]  /*10650*/  HADD2.F32 R41, -RZ, R76.H1_H1 ;  /* 0x3000004cff297230 */ /* 0x000fe20000004100 */
[----:B------:R-:W-:Y:S01]  /*10660*/  SHF.R.U64 R63, R36, 0x10, R37 ;  /* 0x00000010243f7819 */ /* 0x000fe20000001225 */
[--C-:B------:R-:W-:Y:S01]  /*10670*/  HADD2.F32 R42, -RZ, R74.reuse.H1_H1 ;  /* 0x3000004aff2a7230 */ /* 0x100fe20000004100 */
[----:B-1----:R-:W-:Y:S01]  /*10680*/  SHF.R.S32.HI R30, RZ, 0x1f, R79 ;  /* 0x0000001fff1e7819 */ /* 0x002fe2000001144f */
[----:B------:R-:W-:Y:S01]  /*10690*/  IMAD.SHL.U32 R28, R79, 0x8, RZ ;  /* 0x000000084f1c7824 */ /* 0x000fe200078e00ff */
[----:B------:R-:W-:Y:S01]  /*106a0*/  SHF.R.U32.HI R43, RZ, 0x10, R25 ;  /* 0x00000010ff2b7819 */ /* 0x000fe20000011619 */
[----:B------:R-:W-:Y:S01]  /*106b0*/  HADD2.F32 R74, -RZ, R74.H0_H0 ;  /* 0x2000004aff4a7230 */ /* 0x000fe20000004100 */
[----:B------:R-:W-:Y:S01]  /*106c0*/  LEA.HI R30, R30, R79, RZ, 0x3 ;  /* 0x0000004f1e1e7211 */ /* 0x000fe200078f18ff */
[----:B------:R-:W-:Y:S01]  /*106d0*/  HADD2.F32 R76, -RZ, R76.H0_H0 ;  /* 0x2000004cff4c7230 */ /* 0x000fe20000004100 */
[----:B------:R-:W-:-:S02]  /*106e0*/  LOP3.LUT R29, R213, 0x38, R28, 0xf8, !PT ;  /* 0x00000038d51d7812 */ /* 0x000fc400078ef81c */
[----:B------:R-:W-:Y:S02]  /*106f0*/  SHF.L.U32 R30, R30, 0xa, RZ ;  /* 0x0000000a1e1e7819 */ /* 0x000fe400000006ff */
[----:B0-----:R-:W-:Y:S02]  /*10700*/  LOP3.LUT R33, R29, R214, RZ, 0x3c, !PT ;  /* 0x000000d61d217212 */ /* 0x001fe400078e3cff */
[----:B------:R-:W-:Y:S02]  /*10710*/  LOP3.LUT R32, R30, 0x7fffe000, RZ, 0xc0, !PT ;  /* 0x7fffe0001e207812 */ /* 0x000fe400078ec0ff */
[----:B------:R-:W-:Y:S02]  /*10720*/  SHF.R.U32.HI R44, RZ, 0x10, R37 ;  /* 0x00000010ff2c7819 */ /* 0x000fe40000011625 */
[----:B------:R-:W-:Y:S02]  /*10730*/  IADD3 R33, R33, R32, R215 ;  /* 0x0000002021217210 */ /* 0x000fe40007ffe0d7 */
[----:B------:R-:W-:Y:S01]  /*10740*/  SHF.R.U64 R65, R24, 0x10, R25 ;  /* 0x0000001018417819 */ /* 0x000fe20000001219 */
[----:B------:R-:W-:Y:S01]  /*10750*/  HADD2.F32 R44, -RZ, R44.H0_H0 ;  /* 0x2000002cff2c7230 */ /* 0x000fe20000004100 */
[----:B------:R-:W-:Y:S01]  /*10760*/  SHF.R.U64 R61, R38, 0x10, R39 ;  /* 0x00000010263d7819 */ /* 0x000fe20000001227 */
[----:B------:R-:W-:Y:S01]  /*10770*/  IMAD R40, R33, 0x2, R18 ;  /* 0x0000000221287824 */ /* 0x000fe200078e0212 */
[----:B------:R-:W-:-:S02]  /*10780*/  SHF.R.U64 R64, R26, 0x10, R27 ;  /* 0x000000101a407819 */ /* 0x000fc4000000121b */
[----:B------:R-:W-:Y:S02]  /*10790*/  SHF.R.U32.HI R45, RZ, 0x10, R39 ;  /* 0x00000010ff2d7819 */ /* 0x000fe40000011627 */
        /* <DEDUP_REMOVED lines=20> */
[----:B------:R-:W-:Y:S01]  /*108e0*/  FMUL.FTZ R25, R33, R74 ;  /* 0x0000004a21197220 */ /* 0x000fe20000410000 */
[----:B------:R-:W-:Y:S01]  /*108f0*/  FMUL.FTZ R42, R37, R36 ;  /* 0x00000024252a7220 */ /* 0x000fe20000410000 */
[----:B------:R-:W-:Y:S02]  /*10900*/  HADD2.F32 R37, -RZ, R75.H0_H0 ;  /* 0x2000004bff257230 */ /* 0x000fe40000004100 */
[-C--:B------:R-:W-:Y:S01]  /*10910*/  FMUL.FTZ R33, R33, R76.reuse ;  /* 0x0000004c21217220 */ /* 0x080fe20000410000 */
[----:B------:R-:W-:Y:S01]  /*10920*/  FFMA.FTZ R76, R24, R76, -R25 ;  /* 0x0000004c184c7223 */ /* 0x000fe20000010819 */
[----:B------:R-:W-:Y:S01]  /*10930*/  FFMA.FTZ R43, R29, R44, R42 ;  /* 0x0000002c1d2b7223 */ /* 0x000fe2000001002a */
[----:B------:R-:W-:-:S02]  /*10940*/  HADD2.F32 R25, -RZ, R77.H0_H0 ;  /* 0x2000004dff197230 */ /* 0x000fc40000004100 */
[----:B------:R-:W-:Y:S01]  /*10950*/  FFMA.FTZ R41, R29, R36, -R62 ;  /* 0x000000241d297223 */ /* 0x000fe2000001083e */
[----:B------:R-:W-:Y:S02]  /*10960*/  HADD2.F32 R26, -RZ, R30.H0_H0 ;  /* 0x2000001eff1a7230 */ /* 0x000fe40000004100 */
[----:B------:R-:W-:Y:S01]  /*10970*/  FFMA.FTZ R74, R24, R74, R33 ;  /* 0x0000004a184a7223 */ /* 0x000fe20000010021 */
[----:B------:R-:W-:Y:S02]  /*10980*/  HADD2.F32 R42, -RZ, R75.H1_H1 ;  /* 0x3000004bff2a7230 */ /* 0x000fe40000004100 */
[C---:B------:R-:W-:Y:S01]  /*10990*/  FMUL.FTZ R29, R38.reuse, R37 ;  /* 0x00000025261d7220 */ /* 0x040fe20000410000 */
[----:B------:R-:W-:Y:S02]  /*109a0*/  HADD2.F32 R24, -RZ, R77.H1_H1 ;  /* 0x3000004dff187230 */ /* 0x000fe40000004100 */
[----:B------:R-:W-:Y:S01]  /*109b0*/  FMUL.FTZ R33, R38, R25 ;  /* 0x0000001926217220 */ /* 0x000fe20000410000 */
[----:B------:R-:W-:-:S02]  /*109c0*/  HADD2.F32 R27, -RZ, R31.H0_H0 ;  /* 0x2000001fff1b7230 */ /* 0x000fc40000004100 */
[C---:B------:R-:W-:Y:S01]  /*109d0*/  FFMA.FTZ R44, R26.reuse, R25, -R29 ;  /* 0x000000191a2c7223 */ /* 0x040fe2000001081d */
[----:B------:R-:W-:Y:S02]  /*109e0*/  HADD2.F32 R38, -RZ, R45.H0_H0 ;  /* 0x2000002dff267230 */ /* 0x000fe40000004100 */
[C---:B------:R-:W-:Y:S01]  /*109f0*/  FMUL.FTZ R62, R39.reuse, R42 ;  /* 0x0000002a273e7220 */ /* 0x040fe20000410000 */
[----:B------:R-:W-:Y:S02]  /*10a00*/  HADD2.F32 R36, -RZ, R47.H0_H0 ;  /* 0x2000002fff247230 */ /* 0x000fe40000004100 */
[-C--:B------:R-:W-:Y:S01]  /*10a10*/  FMUL.FTZ R25, R39, R24.reuse ;  /* 0x0000001827197220 */ /* 0x080fe20000410000 */
[----:B------:R-:W-:Y:S02]  /*10a20*/  HADD2.F32 R31, -RZ, R31.H1_H1 ;  /* 0x3000001fff1f7230 */ /* 0x000fe40000004100 */
[----:B------:R-:W-:Y:S01]  /*10a30*/  FFMA.FTZ R39, R26, R37, R33 ;  /* 0x000000251a277223 */ /* 0x000fe20000010021 */
        /* <DEDUP_REMOVED lines=30> */
.L_x_6151:
[----:B------:R-:W-:Y:S05]  /*10c20*/  BSYNC B1 ;  /* 0x0000000000017941 */ /* 0x000fea0003800000 */
.L_x_6150:
[----:B--2---:R-:W-:-:S05]  /*10c30*/  VIADD R24, R204, 0x40 ;  /* 0x00000040cc187836 */ /* 0x004fca0000000000 */
[----:B------:R-:W-:-:S13]  /*10c40*/  ISETP.GE.AND P0, PT, R24, R69, PT ;  /* 0x000000451800720c */ /* 0x000fda0003f06270 */
[----:B------:R-:W-:Y:S05]  /*10c50*/  @P0 BRA `(.L_x_6131) ;  /* 0x0000001000a80947 */ /* 0x000fea0003800000 */
[----:B01----:R-:W0:Y:S01]  /*10c60*/  LDC R33, c[0x0][0x3f4] ;  /* 0x0000fd00ff217b82 */ /* 0x003e220000000800 */
[----:B------:R-:W-:Y:S01]  /*10c70*/  BSSY B1, `(.L_x_6156) ;  /* 0x0000066000017945 */ /* 0x000fe20003800000 */
[----:B------:R-:W-:Y:S02]  /*10c80*/  SHF.R.U32.HI R61, RZ, 0x3, R211 ;  /* 0x00000003ff3d7819 */ /* 0x000fe400000116d3 */
[-C--:B0-----:R-:W-:Y:S02]  /*10c90*/  ISETP.GE.AND P0, PT, R16, R33.reuse, PT ;  /* 0x000000211000720c */ /* 0x081fe40003f06270 */
[-C--:B------:R-:W-:Y:S02]  /*10ca0*/  ISETP.GE.AND P1, PT, R196, R33.reuse, PT ;  /* 0x00000021c400720c */ /* 0x080fe40003f26270 */
[----:B------:R-:W-:-:S09]  /*10cb0*/  ISETP.GE.AND P2, PT, R193, R33, PT ;  /* 0x00000021c100720c */ /* 0x000fd20003f46270 */
[----:B------:R-:W-:Y:S05]  /*10cc0*/  @P0 BRA `(.L_x_6157) ;  /* 0x0000000400800947 */ /* 0x000fea0003800000 */
[----:B------:R-:W2:Y:S04]  /*10cd0*/  LDL R24, [R1+0x3c] ;  /* 0x00003c0001187983 */ /* 0x000ea80000100800 */
[----:B------:R-:W3:Y:S01]  /*10ce0*/  LDL R62, [R1+0x58] ;  /* 0x00005800013e7983 */ /* 0x000ee20000100800 */
[--C-:B------:R-:W-:Y:S01]  /*10cf0*/  HADD2.F32 R38, -RZ, R81.reuse.H1_H1 ;  /* 0x30000051ff267230 */ /* 0x100fe20000004100 */
[--C-:B------:R-:W-:Y:S01]  /*10d00*/  SHF.R.U64 R60, R48, 0x10, R49.reuse ;  /* 0x00000010303c7819 */ /* 0x100fe20000001231 */
[--C-:B------:R-:W-:Y:S01]  /*10d10*/  HADD2.F32 R39, -RZ, R78.reuse.H1_H1 ;  /* 0x3000004eff277230 */ /* 0x100fe20000004100 */
[----:B------:R-:W-:Y:S01]  /*10d20*/  SHF.R.U32.HI R49, RZ, 0x10, R49 ;  /* 0x00000010ff317819 */ /* 0x000fe20000011631 */
[----:B------:R-:W-:Y:S01]  /*10d30*/  HADD2.F32 R78, -RZ, R78.H0_H0 ;  /* 0x2000004eff4e7230 */ /* 0x000fe20000004100 */
[--C-:B------:R-:W-:Y:S01]  /*10d40*/  SHF.R.U64 R47, R4, 0x10, R5.reuse ;  /* 0x00000010042f7819 */ /* 0x100fe20000001205 */
[----:B------:R-:W-:Y:S01]  /*10d50*/  HADD2.F32 R81, -RZ, R81.H0_H0 ;  /* 0x20000051ff517230 */ /* 0x000fe20000004100 */
[----:B------:R-:W-:-:S02]  /*10d60*/  SHF.R.U32.HI R40, RZ, 0x10, R5 ;  /* 0x00000010ff287819 */ /* 0x000fc40000011605 */
[--C-:B------:R-:W-:Y:S02]  /*10d70*/  SHF.R.U64 R48, R50, 0x10, R51.reuse ;  /* 0x0000001032307819 */ /* 0x100fe40000001233 */
[----:B------:R-:W-:Y:S01]  /*10d80*/  SHF.R.U32.HI R50, RZ, 0x10, R51 ;  /* 0x00000010ff327819 */ /* 0x000fe20000011633 */
[----:B------:R-:W-:Y:S01]  /*10d90*/  HADD2.F32 R40, -RZ, R40.H0_H0 ;  /* 0x20000028ff287230 */ /* 0x000fe20000004100 */
        /* <DEDUP_REMOVED lines=26> */
[C---:B------:R-:W-:Y:S01]  /*10f40*/  FFMA.FTZ R42, R5.reuse, R38, -R42 ;  /* 0x00000026052a7223 */ /* 0x040fe2000001082a */
[----:B------:R-:W-:Y:S01]  /*10f50*/  FFMA.FTZ R44, R5, R39, R44 ;  /* 0x00000027052c7223 */ /* 0x000fe2000001002c */
[----:B------:R-:W-:Y:S01]  /*10f60*/  FMUL.FTZ R5, R29, R78 ;  /* 0x0000004e1d057220 */ /* 0x000fe20000410000 */
[C---:B------:R-:W-:Y:S01]  /*10f70*/  FMUL.FTZ R38, R35.reuse, R40 ;  /* 0x0000002823267220 */ /* 0x040fe20000410000 */
[----:B------:R-:W-:Y:S01]  /*10f80*/  FMUL.FTZ R46, R35, R34 ;  /* 0x00000022232e7220 */ /* 0x000fe20000410000 */
[----:B------:R-:W-:Y:S01]  /*10f90*/  FMUL.FTZ R29, R29, R81 ;  /* 0x000000511d1d7220 */ /* 0x000fe20000410000 */
[----:B------:R-:W-:-:S02]  /*10fa0*/  HADD2.F32 R35, -RZ, R80.H0_H0 ;  /* 0x20000050ff237230 */ /* 0x000fc40000004100 */
[C---:B------:R-:W-:Y:S01]  /*10fb0*/  FFMA.FTZ R81, R4.reuse, R81, -R5 ;  /* 0x0000005104517223 */ /* 0x040fe20000010805 */
[----:B------:R-:W-:Y:S02]  /*10fc0*/  HADD2.F32 R36, -RZ, R30.H0_H0 ;  /* 0x2000001eff247230 */ /* 0x000fe40000004100 */
[C---:B------:R-:W-:Y:S01]  /*10fd0*/  FFMA.FTZ R39, R25.reuse, R34, -R38 ;  /* 0x0000002219277223 */ /* 0x040fe20000010826 */
[----:B------:R-:W-:Y:S02]  /*10fe0*/  HADD2.F32 R37, -RZ, R31.H0_H0 ;  /* 0x2000001fff257230 */ /* 0x000fe40000004100 */
[----:B------:R-:W-:Y:S01]  /*10ff0*/  FFMA.FTZ R41, R25, R40, R46 ;  /* 0x0000002819297223 */ /* 0x000fe2000001002e */
[----:B------:R-:W-:Y:S02]  /*11000*/  HADD2.F32 R5, -RZ, R82.H0_H0 ;  /* 0x20000052ff057230 */ /* 0x000fe40000004100 */
[----:B------:R-:W-:Y:S01]  /*11010*/  FFMA.FTZ R78, R4, R78, R29 ;  /* 0x0000004e044e7223 */ /* 0x000fe2000001001d */
[----:B------:R-:W-:-:S02]  /*11020*/  HADD2.F32 R80, -RZ, R80.H1_H1 ;  /* 0x30000050ff507230 */ /* 0x000fc40000004100 */
[C---:B------:R-:W-:Y:S01]  /*11030*/  FMUL.FTZ R25, R36.reuse, R35 ;  /* 0x0000002324197220 */ /* 0x040fe20000410000 */
[----:B------:R-:W-:Y:S02]  /*11040*/  HADD2.F32 R82, -RZ, R82.H1_H1 ;  /* 0x30000052ff527230 */ /* 0x000fe40000004100 */
[----:B------:R-:W-:Y:S01]  /*11050*/  FMUL.FTZ R29, R36, R5 ;  /* 0x00000005241d7220 */ /* 0x000fe20000410000 */
[----:B------:R-:W-:Y:S02]  /*11060*/  HADD2.F32 R31, -RZ, R31.H1_H1 ;  /* 0x3000001fff1f7230 */ /* 0x000fe40000004100 */
[C---:B------:R-:W-:Y:S01]  /*11070*/  FMUL.FTZ R38, R37.reuse, R80 ;  /* 0x0000005025267220 */ /* 0x040fe20000410000 */
[----:B------:R-:W-:Y:S02]  /*11080*/  HADD2.F32 R34, -RZ, R43.H0_H0 ;  /* 0x2000002bff227230 */ /* 0x000fe40000004100 */
[----:B------:R-:W-:Y:S01]  /*11090*/  FMUL.FTZ R37, R37, R82 ;  /* 0x0000005225257220 */ /* 0x000fe20000410000 */
[----:B------:R-:W-:-:S02]  /*110a0*/  HADD2.F32 R4, -RZ, R50.H0_H0 ;  /* 0x20000032ff047230 */ /* 0x000fc40000004100 */
[C---:B------:R-:W-:Y:S01]  /*110b0*/  FFMA.FTZ R36, R6.reuse, R5, -R25 ;  /* 0x0000000506247223 */ /* 0x040fe20000010819 */
[----:B------:R-:W-:Y:S01]  /*110c0*/  FFMA.FTZ R35, R6, R35, R29 ;  /* 0x0000002306237223 */ /* 0x000fe2000001001d */
[----:B------:R-:W-:Y:S02]  /*110d0*/  HADD2.F32 R28, -RZ, R28.H1_H1 ;  /* 0x3000001cff1c7230 */ /* 0x000fe40000004100 */
[----:B------:R-:W-:Y:S01]  /*110e0*/  FMUL.FTZ R6, R31, R34 ;  /* 0x000000221f067220 */ /* 0x000fe20000410000 */
[----:B------:R-:W-:Y:S02]  /*110f0*/  HADD2.F32 R30, -RZ, R30.H1_H1 ;  /* 0x3000001eff1e7230 */ /* 0x000fe40000004100 */
        /* <DEDUP_REMOVED lines=29> */
.L_x_6157:
[----:B------:R-:W-:Y:S05]  /*112d0*/  BSYNC B1 ;  /* 0x0000000000017941 */ /* 0x000fea0003800000 */
.L_x_6156:
[----:B------:R-:W-:Y:S04]  /*112e0*/  BSSY B1, `(.L_x_6158) ;  /* 0x0000061000017945 */ /* 0x000fe80003800000 */
[----:B------:R-:W-:Y:S05]  /*112f0*/  @P1 BRA `(.L_x_6159) ;  /* 0x00000004007c1947 */ /* 0x000fea0003800000 */
[----:B------:R-:W2:Y:S01]  /*11300*/  LDL R47, [R1+0x50] ;  /* 0x00005000012f7983 */ /* 0x000ea20000100800 */
[----:B0-----:R-:W-:Y:S01]  /*11310*/  LEA.HI R4, R33, R198, RZ, 0x1d ;  /* 0x000000c621047211 */ /* 0x001fe200078fe8ff */
[----:B------:R-:W-:Y:S01]  /*11320*/  HADD2.F32 R34, -RZ, R71.H1_H1 ;  /* 0x30000047ff227230 */ /* 0x000fe20000004100 */
[----:B------:R-:W-:Y:S01]  /*11330*/  SHF.R.U32.HI R36, RZ, 0x10, R9 ;  /* 0x00000010ff247819 */ /* 0x000fe20000011609 */
[--C-:B------:R-:W-:Y:S01]  /*11340*/  HADD2.F32 R35, -RZ, R68.reuse.H1_H1 ;  /* 0x30000044ff237230 */ /* 0x100fe20000004100 */
[----:B------:R-:W-:Y:S01]  /*11350*/  SHF.R.S32.HI R5, RZ, 0x1f, R4 ;  /* 0x0000001fff057819 */ /* 0x000fe20000011404 */
[----:B------:R-:W-:Y:S01]  /*11360*/  HADD2.F32 R68, -RZ, R68.H0_H0 ;  /* 0x20000044ff447230 */ /* 0x000fe20000004100 */
[----:B------:R-:W-:Y:S01]  /*11370*/  SHF.L.U32 R6, R4, 0x3, RZ ;  /* 0x0000000304067819 */ /* 0x000fe200000006ff */
[----:B------:R-:W-:Y:S01]  /*11380*/  HADD2.F32 R36, -RZ, R36.H0_H0 ;  /* 0x20000024ff247230 */ /* 0x000fe20000004100 */
[----:B------:R-:W-:Y:S02]  /*11390*/  LEA.HI R5, R5, R4, RZ, 0x3 ;  /* 0x0000000405057211 */ /* 0x000fe400078f18ff */
[----:B------:R-:W-:-:S02]  /*113a0*/  LOP3.LUT R4, R211, 0x38, R6, 0xf8, !PT ;  /* 0x00000038d3047812 */ /* 0x000fc400078ef806 */
[--C-:B------:R-:W-:Y:S01]  /*113b0*/  SHF.R.U64 R46, R52, 0x10, R53.reuse ;  /* 0x00000010342e7819 */ /* 0x100fe20000001235 */
[----:B------:R-:W-:Y:S01]  /*113c0*/  IMAD.SHL.U32 R5, R5, 0x400, RZ ;  /* 0x0000040005057824 */ /* 0x000fe200078e00ff */
[----:B------:R-:W-:Y:S02]  /*113d0*/  LOP3.LUT R25, R4, R61, RZ, 0x3c, !PT ;  /* 0x0000003d04197212 */ /* 0x000fe400078e3cff */
[----:B------:R-:W-:Y:S02]  /*113e0*/  SHF.R.U32.HI R52, RZ, 0x10, R53 ;  /* 0x00000010ff347819 */ /* 0x000fe40000011635 */
[----:B------:R-:W-:Y:S02]  /*113f0*/  LOP3.LUT R24, R5, 0x7fffe000, RZ, 0xc0, !PT ;  /* 0x7fffe00005187812 */ /* 0x000fe400078ec0ff */
[----:B------:R-:W-:Y:S02]  /*11400*/  SHF.R.U64 R44, R8, 0x10, R9 ;  /* 0x00000010082c7819 */ /* 0x000fe40000001209 */
[----:B------:R-:W-:-:S02]  /*11410*/  IADD3 R25, R25, R24, R216 ;  /* 0x0000001819197210 */ /* 0x000fc40007ffe0d8 */
[----:B------:R-:W-:Y:S02]  /*11420*/  SHF.R.U64 R43, R10, 0x10, R11 ;  /* 0x000000100a2b7819 */ /* 0x000fe4000000120b */
[--C-:B------:R-:W-:Y:S01]  /*11430*/  SHF.R.U64 R45, R54, 0x10, R55.reuse ;  /* 0x00000010362d7819 */ /* 0x100fe20000001237 */
[----:B------:R-:W-:Y:S01]  /*11440*/  IMAD R28, R25, 0x2, R18 ;  /* 0x00000002191c7824 */ /* 0x000fe200078e0212 */
[----:B------:R-:W-:Y:S02]  /*11450*/  SHF.R.U32.HI R54, RZ, 0x10, R55 ;  /* 0x00000010ff367819 */ /* 0x000fe40000011637 */
[----:B------:R-:W-:Y:S02]  /*11460*/  SHF.R.U32.HI R41, RZ, 0x10, R11 ;  /* 0x00000010ff297819 */ /* 0x000fe4000001160b */
[----:B------:R-:W0:Y:S02]  /*11470*/  LDS.128 R24, [R28+0x12400] ;  /* 0x012400001c187984 */ /* 0x000e240000000c00 */
[----:B0-----:R-:W-:-:S02]  /*11480*/  HADD2.F32 R29, -RZ, R25.H0_H0 ;  /* 0x20000019ff1d7230 */ /* 0x001fc40000004100 */
[----:B------:R-:W-:Y:S02]  /*11490*/  HADD2.F32 R30, -RZ, R25.H1_H1 ;  /* 0x30000019ff1e7230 */ /* 0x000fe40000004100 */
[----:B------:R-:W-:Y:S02]  /*114a0*/  HADD2.F32 R25, -RZ, R24.H0_H0 ;  /* 0x20000018ff197230 */ /* 0x000fe40000004100 */
[C---:B------:R-:W-:Y:S01]  /*114b0*/  FMUL.FTZ R37, R29.reuse, R35 ;  /* 0x000000231d257220 */ /* 0x040fe20000410000 */
[----:B------:R-:W-:Y:S01]  /*114c0*/  FMUL.FTZ R39, R29, R34 ;  /* 0x000000221d277220 */ /* 0x000fe20000410000 */
[----:B------:R-:W-:Y:S02]  /*114d0*/  HADD2.F32 R29, -RZ, R52.H0_H0 ;  /* 0x20000034ff1d7230 */ /* 0x000fe40000004100 */
[----:B------:R-:W-:Y:S02]  /*114e0*/  HADD2.F32 R31, -RZ, R26.H0_H0 ;  /* 0x2000001aff1f7230 */ /* 0x000fe40000004100 */
[----:B------:R-:W-:-:S02]  /*114f0*/  HADD2.F32 R32, -RZ, R27.H0_H0 ;  /* 0x2000001bff207230 */ /* 0x000fc40000004100 */
[----:B------:R-:W-:Y:S01]  /*11500*/  FMUL.FTZ R40, R30, R29 ;  /* 0x0000001d1e287220 */ /* 0x000fe20000410000 */
[----:B------:R-:W-:Y:S02]  /*11510*/  HADD2.F32 R27, -RZ, R27.H1_H1 ;  /* 0x3000001bff1b7230 */ /* 0x000fe40000004100 */
[----:B------:R-:W-:Y:S02]  /*11520*/  HADD2.F32 R24, -RZ, R24.H1_H1 ;  /* 0x30000018ff187230 */ /* 0x000fe40000004100 */
[----:B------:R-:W-:Y:S01]  /*11530*/  HADD2.F32 R26, -RZ, R26.H1_H1 ;  /* 0x3000001aff1a7230 */ /* 0x000fe20000004100 */
[----:B--2---:R-:W0:Y:S02]  /*11540*/  LDS.128 R4, [R47] ;  /* 0x000000002f047984 */ /* 0x004e240000000c00 */
[--C-:B0-----:R-:W-:Y:S02]  /*11550*/  HADD2.F32 R8, -RZ, R5.reuse.H0_H0 ;  /* 0x20000005ff087230 */ /* 0x101fe40000004100 */
[----:B------:R-:W-:-:S02]  /*11560*/  HADD2.F32 R9, -RZ, R5.H1_H1 ;  /* 0x30000005ff097230 */ /* 0x000fc40000004100 */
[----:B------:R-:W-:Y:S02]  /*11570*/  HADD2.F32 R5, -RZ, R4.H0_H0 ;  /* 0x20000004ff057230 */ /* 0x000fe40000004100 */
[C---:B------:R-:W-:Y:S01]  /*11580*/  FFMA.FTZ R37, R8.reuse, R34, -R37 ;  /* 0x0000002208257223 */ /* 0x040fe20000010825 */
[----:B------:R-:W-:Y:S01]  /*11590*/  FFMA.FTZ R39, R8, R35, R39 ;  /* 0x0000002308277223 */ /* 0x000fe20000010027 */
[----:B------:R-:W-:Y:S01]  /*115a0*/  FMUL.FTZ R34, R30, R36 ;  /* 0x000000241e227220 */ /* 0x000fe20000410000 */
[----:B------:R-:W-:Y:S02]  /*115b0*/  HADD2.F32 R8, -RZ, R71.H0_H0 ;  /* 0x20000047ff087230 */ /* 0x000fe40000004100 */
[----:B------:R-:W-:Y:S01]  /*115c0*/  FMUL.FTZ R30, R25, R68 ;  /* 0x00000044191e7220 */ /* 0x000fe20000410000 */
[----:B------:R-:W-:Y:S02]  /*115d0*/  HADD2.F32 R10, -RZ, R6.H0_H0 ;  /* 0x20000006ff0a7230 */ /* 0x000fe40000004100 */
[----:B------:R-:W-:Y:S01]  /*115e0*/  FFMA.FTZ R38, R9, R29, -R34 ;  /* 0x0000001d09267223 */ /* 0x000fe20000010822 */
[----:B------:R-:W-:-:S02]  /*115f0*/  HADD2.F32 R29, -RZ, R70.H0_H0 ;  /* 0x20000046ff1d7230 */ /* 0x000fc40000004100 */
[-C--:B------:R-:W-:Y:S01]  /*11600*/  FMUL.FTZ R25, R25, R8.reuse ;  /* 0x0000000819197220 */ /* 0x080fe20000410000 */
[----:B------:R-:W-:Y:S01]  /*11610*/  FFMA.FTZ R34, R5, R8, -R30 ;  /* 0x0000000805227223 */ /* 0x000fe2000001081e */
[--C-:B------:R-:W-:Y:S02]  /*11620*/  HADD2.F32 R8, -RZ, R73.reuse.H0_H0 ;  /* 0x20000049ff087230 */ /* 0x100fe40000004100 */
[----:B------:R-:W-:Y:S01]  /*11630*/  FFMA.FTZ R40, R9, R36, R40 ;  /* 0x0000002409287223 */ /* 0x000fe20000010028 */
[----:B------:R-:W-:Y:S01]  /*11640*/  FFMA.FTZ R68, R5, R68, R25 ;  /* 0x0000004405447223 */ /* 0x000fe20000010019 */
[C---:B------:R-:W-:Y:S01]  /*11650*/  FMUL.FTZ R5, R31.reuse, R29 ;  /* 0x0000001d1f057220 */ /* 0x040fe20000410000 */
[----:B------:R-:W-:Y:S02]  /*11660*/  HADD2.F32 R73, -RZ, R73.H1_H1 ;  /* 0x30000049ff497230 */ /* 0x000fe40000004100 */
[----:B------:R-:W-:Y:S01]  /*11670*/  FMUL.FTZ R9, R31, R8 ;  /* 0x000000081f097220 */ /* 0x000fe20000410000 */
[----:B------:R-:W-:-:S02]  /*11680*/  HADD2.F32 R70, -RZ, R70.H1_H1 ;  /* 0x30000046ff467230 */ /* 0x000fc40000004100 */
[----:B------:R-:W-:Y:S01]  /*11690*/  FFMA.FTZ R31, R10, R8, -R5 ;  /* 0x000000080a1f7223 */ /* 0x000fe20000010805 */
[----:B------:R-:W-:Y:S02]  /*116a0*/  HADD2.F32 R11, -RZ, R7.H0_H0 ;  /* 0x20000007ff0b7230 */ /* 0x000fe40000004100 */
[C---:B------:R-:W-:Y:S01]  /*116b0*/  FMUL.FTZ R5, R32.reuse, R73 ;  /* 0x0000004920057220 */ /* 0x040fe20000410000 */
[----:B------:R-:W-:Y:S02]  /*116c0*/  HADD2.F32 R30, -RZ, R41.H0_H0 ;  /* 0x20000029ff1e7230 */ /* 0x000fe40000004100 */
[-C--:B------:R-:W-:Y:S01]  /*116d0*/  FMUL.FTZ R36, R32, R70.reuse ;  /* 0x0000004620247220 */ /* 0x080fe20000410000 */
[----:B------:R-:W-:Y:S02]  /*116e0*/  HADD2.F32 R8, -RZ, R54.H0_H0 ;  /* 0x20000036ff087230 */ /* 0x000fe40000004100 */
[----:B------:R-:W-:Y:S01]  /*116f0*/  FFMA.FTZ R70, R11, R70, R5 ;  /* 0x000000460b467223 */ /* 0x000fe20000010005 */
[----:B------:R-:W-:-:S02]  /*11700*/  HADD2.F32 R7, -RZ, R7.H1_H1 ;  /* 0x30000007ff077230 */ /* 0x000fc40000004100 */
[----:B------:R-:W-:Y:S01]  /*11710*/  FFMA.FTZ R36, R11, R73, -R36 ;  /* 0x000000490b247223 */ /* 0x000fe20000010824 */
        /* <DEDUP_REMOVED lines=8> */
[----:B------:R-:W-:-:S02]  /*117a0*/  HADD2.F32 R9, -RZ, R45.H0_H0 ;  /* 0x2000002dff097230 */ /* 0x000fc40000004100 */
        /* <DEDUP_REMOVED lines=20> */
.L_x_6159:
[----:B------:R-:W-:Y:S05]  /*118f0*/  BSYNC B1 ;  /* 0x0000000000017941 */ /* 0x000fea0003800000 */
.L_x_6158:
[----:B------:R-:W-:Y:S05]  /*11900*/  @P2 BRA `(.L_x_6131) ;  /* 0x00000004007c2947 */ /* 0x000fea0003800000 */
[----:B------:R-:W2:Y:S01]  /*11910*/  LDL R41, [R1+0x4c] ;  /* 0x00004c0001297983 */ /* 0x000ea20000100800 */
[----:B------:R-:W-:Y:S01]  /*11920*/  LEA.HI R33, R33, R199, RZ, 0x1d ;  /* 0x000000c721217211 */ /* 0x000fe200078fe8ff */
[----:B------:R-:W-:Y:S01]  /*11930*/  HADD2.F32 R29, -RZ, R20.H1_H1 ;  /* 0x30000014ff1d7230 */ /* 0x000fe20000004100 */
[----:B0-----:R-:W-:Y:S01]  /*11940*/  SHF.R.U32.HI R32, RZ, 0x10, R13 ;  /* 0x00000010ff207819 */ /* 0x001fe2000001160d */
[--C-:B------:R-:W-:Y:S01]  /*11950*/  HADD2.F32 R31, -RZ, R0.reuse.H1_H1 ;  /* 0x30000000ff1f7230 */ /* 0x100fe20000004100 */
[----:B-1----:R-:W-:Y:S01]  /*11960*/  SHF.R.S32.HI R6, RZ, 0x1f, R33 ;  /* 0x0000001fff067819 */ /* 0x002fe20000011421 */
[----:B------:R-:W-:Y:S01]  /*11970*/  HADD2.F32 R30, -RZ, R0.H0_H0 ;  /* 0x20000000ff1e7230 */ /* 0x000fe20000004100 */
[----:B------:R-:W-:Y:S01]  /*11980*/  SHF.L.U32 R4, R33, 0x3, RZ ;  /* 0x0000000321047819 */ /* 0x000fe200000006ff */
[----:B------:R-:W-:Y:S01]  /*11990*/  HADD2.F32 R32, -RZ, R32.H0_H0 ;  /* 0x20000020ff207230 */ /* 0x000fe20000004100 */
[----:B------:R-:W-:Y:S01]  /*119a0*/  LEA.HI R6, R6, R33, RZ, 0x3 ;  /* 0x0000002106067211 */ /* 0x000fe200078f18ff */
[----:B------:R-:W-:Y:S01]  /*119b0*/  HADD2.F32 R20, -RZ, R20.H0_H0 ;  /* 0x20000014ff147230 */ /* 0x000fe20000004100 */
        /* <DEDUP_REMOVED lines=24> */
[----:B------:R-:W-:Y:S02]  /*11b40*/  HADD2.F32 R11, -RZ, R11.H1_H1 ;  /* 0x3000000bff0b7230 */ /* 0x000fe40000004100 */
[----:B------:R-:W-:Y:S02]  /*11b50*/  HADD2.F32 R8, -RZ, R8.H1_H1 ;  /* 0x30000008ff087230 */ /* 0x000fe40000004100 */
[----:B------:R-:W-:Y:S01]  /*11b60*/  HADD2.F32 R10, -RZ, R10.H1_H1 ;  /* 0x3000000aff0a7230 */ /* 0x000fe20000004100 */
[----:B--2---:R-:W0:Y:S02]  /*11b70*/  LDS.128 R4, [R41] ;  /* 0x0000000029047984 */ /* 0x004e240000000c00 */
[--C-:B0-----:R-:W-:Y:S02]  /*11b80*/  HADD2.F32 R13, -RZ, R5.reuse.H1_H1 ;  /* 0x30000005ff0d7230 */ /* 0x101fe40000004100 */
[----:B------:R-:W-:-:S02]  /*11b90*/  HADD2.F32 R12, -RZ, R5.H0_H0 ;  /* 0x20000005ff0c7230 */ /* 0x000fc40000004100 */
        /* <DEDUP_REMOVED lines=54> */
.L_x_6131:
[----:B------:R-:W-:Y:S05]  /*11f00*/  BSYNC B0 ;  /* 0x0000000000007941 */ /* 0x000fea0003800000 */
.L_x_6109:
        /* <DEDUP_REMOVED lines=8> */
.L_x_6107:
[----:B------:R-:W-:-:S06]  /*11f90*/  ULOP3.LUT UR4, UR60, 0x1, URZ, 0xfc, !UPT ;  /* 0x000000013c047892 */ /* 0x000fcc000f8efc3f */
[----:B01-3--:R-:W-:-:S04]  /*11fa0*/  MOV R0, UR4 ;  /* 0x0000000400007c02 */ /* 0x00bfc80008000f00 */
[----:B------:R-:W-:-:S13]  /*11fb0*/  ISETP.NE.AND P0, PT, R0, 0x3, PT ;  /* 0x000000030000780c */ /* 0x000fda0003f05270 */
[----:B------:R-:W-:Y:S05]  /*11fc0*/  @!P0 BRA `(.L_x_6160) ;  /* 0x0000000000048947 */ /* 0x000fea0003800000 */
[----:B------:R-:W-:Y:S01]  /*11fd0*/  BPT.TRAP 0x1 ;  /* 0x000000040000795c */ /* 0x000fe20000300000 */
.L_x_6160:
[----:B------:R-:W-:Y:S01]  /*11fe0*/  IMAD R0, R197, 0x8, R18 ;  /* 0x00000008c5007824 */ /* 0x000fe200078e0212 */
[----:B------:R-:W-:-:S04]  /*11ff0*/  SHF.L.U32 R3, R200, 0x1f, RZ ;  /* 0x0000001fc8037819 */ /* 0x000fc800000006ff */
[----:B------:R0:W1:Y:S01]  /*12000*/  SYNCS.PHASECHK.TRANS64.TRYWAIT P1, [R0+URZ+0x30830], R3 ;  /* 0x03083003000075a7 */ /* 0x000062000802017f */
[----:B------:R-:W-:Y:S05]  /*12010*/  @!P0 BRA `(.L_x_6161) ;  /* 0x0000000000048947 */ /* 0x000fea0003800000 */
[----:B------:R-:W-:Y:S01]  /*12020*/  BPT.TRAP 0x1 ;  /* 0x000000040000795c */ /* 0x000fe20000300000 */
.L_x_6161:
[----:B-1----:R-:W-:Y:S05]  /*12030*/  @P1 BRA `(.L_x_6162) ;  /* 0x0000000000081947 */ /* 0x002fea0003800000 */
[----:B------:R-:W1:Y:S02]  /*12040*/  SYNCS.PHASECHK.TRANS64.TRYWAIT P1, [R0+URZ+0x30830], R3 ;  /* 0x03083003000075a7 */ /* 0x000e64000802017f */
[----:B-1----:R-:W-:Y:S05]  /*12050*/  @!P1 BRA `(.L_x_6163) ;  /* 0x0000012800189947 */ /* 0x002fea0003800000 */
.L_x_6162:
[----:B------:R-:W-:Y:S05]  /*12060*/  WARPSYNC.ALL ;  /* 0x0000000000007948 */ /* 0x000fea0003800000 */
[----:B01----:R-:W-:Y:S01]  /*12070*/  VIADD R3, R18, 0x1e400 ;  /* 0x0001e40012037836 */ /* 0x003fe20000000000 */
[----:B------:R-:W-:Y:S01]  /*12080*/  R2UR UR4, R2 ;  /* 0x00000000020472ca */ /* 0x000fe200000e0000 */
[----:B--2-4-:R-:W-:Y:S01]  /*12090*/  WARPGROUP.ARRIVE ;  /* 0x00000000000079c5 */ /* 0x014fe20000000000 */
[----:B------:R-:W-:Y:S01]  /*120a0*/  UMOV UR9, 0x40000040 ;  /* 0x4000004000097882 */ /* 0x000fe20000000000 */
[----:B------:R-:W-:Y:S01]  /*120b0*/  IMAD.MOV.U32 R5, RZ, RZ, 0x40000040 ;  /* 0x40000040ff057424 */ /* 0x000fe200078e00ff */
[----:B------:R-:W-:Y:S01]  /*120c0*/  SHF.R.U32.HI R3, RZ, 0x4, R3 ;  /* 0x00000004ff037819 */ /* 0x000fe20000011603 */
[----:B------:R-:W-:Y:S01]  /*120d0*/  IMAD.U32 R7, RZ, RZ, UR9 ;  /* 0x00000009ff077e24 */ /* 0x000fe2000f8e00ff */
[----:B------:R-:W-:Y:S01]  /*120e0*/  UMOV UR57, 0x40000040 ;  /* 0x4000004000397882 */ /* 0x000fe20000000000 */
[----:B------:R-:W-:Y:S01]  /*120f0*/  UMOV UR53, 0x40000040 ;  /* 0x4000004000357882 */ /* 0x000fe20000000000 */
[----:B------:R-:W-:Y:S01]  /*12100*/  LOP3.LUT R3, R3, 0x3fff, RZ, 0xc0, !PT ;  /* 0x00003fff03037812 */ /* 0x000fe200078ec0ff */
[----:B------:R-:W-:Y:S01]  /*12110*/  UMOV UR49, 0x40000040 ;  /* 0x4000004000317882 */ /* 0x000fe20000000000 */
[----:B------:R-:W-:Y:S01]  /*12120*/  UMOV UR45, 0x40000040 ;  /* 0x40000040002d7882 */ /* 0x000fe20000000000 */
[----:B------:R-:W-:Y:S01]  /*12130*/  UMOV UR41, 0x40000040 ;  /* 0x4000004000297882 */ /* 0x000fe20000000000 */
[----:B------:R-:W-:Y:S01]  /*12140*/  LOP3.LUT R8, R3, 0x10000, RZ, 0xfc, !PT ;  /* 0x0001000003087812 */ /* 0x000fe200078efcff */
[----:B------:R-:W-:Y:S01]  /*12150*/  ULOP3.LUT UR4, UR4, 0x10000, URZ, 0xfc, !UPT ;  /* 0x0001000004047892 */ /* 0x000fe2000f8efc3f */
[----:B------:R-:W-:Y:S01]  /*12160*/  MOV R3, 0x40000040 ;  /* 0x4000004000037802 */ /* 0x000fe20000000f00 */
[----:B------:R-:W-:-:S02]  /*12170*/  UMOV UR37, 0x40000040 ;  /* 0x4000004000257882 */ /* 0x000fc40000000000 */
[----:B------:R-:W-:Y:S01]  /*12180*/  IMAD R2, R197, 0x900, R8 ;  /* 0x00000900c5027824 */ /* 0x000fe200078e0208 */
[----:B------:R-:W-:Y:S01]  /*12190*/  R2UR UR11, R3 ;  /* 0x00000000030b72ca */ /* 0x000fe200000e0000 */
[----:B------:R-:W-:Y:S01]  /*121a0*/  UIADD3 UR5, UR4, 0x2, URZ ;  /* 0x0000000204057890 */ /* 0x000fe2000fffe03f */
[----:B------:R-:W-:Y:S01]  /*121b0*/  IMAD.MOV.U32 R3, RZ, RZ, 0x40000040 ;  /* 0x40000040ff037424 */ /* 0x000fe200078e00ff */
[----:B------:R-:W-:Y:S01]  /*121c0*/  UMOV UR8, UR4 ;  /* 0x0000000400087c82 */ /* 0x000fe20008000000 */
[C---:B------:R-:W-:Y:S01]  /*121d0*/  R2UR UR10, R2.reuse ;  /* 0x00000000020a72ca */ /* 0x040fe200000e0000 */
[----:B------:R-:W-:Y:S01]  /*121e0*/  IMAD.U32 R6, RZ, RZ, UR8 ;  /* 0x00000008ff067e24 */ /* 0x000fe2000f8e00ff */
[----:B------:R-:W-:Y:S01]  /*121f0*/  IADD3 R4, R2, 0x2, RZ ;  /* 0x0000000202047810 */ /* 0x000fe20007ffe0ff */
[----:B------:R-:W-:Y:S01]  /*12200*/  UIADD3 UR56, UR4, 0x404, URZ ;  /* 0x0000040404387890 */ /* 0x000fe2000fffe03f */
[----:B------:R-:W-:Y:S01]  /*12210*/  R2UR UR39, R3 ;  /* 0x00000000032772ca */ /* 0x000fe200000e0000 */
[----:B------:R-:W-:Y:S01]  /*12220*/  UIADD3 UR52, UR4, 0x406, URZ ;  /* 0x0000040604347890 */ /* 0x000fe2000fffe03f */
[----:B------:R0:W-:Y:S01]  /*12230*/  STL.64 [R1+0x30], R6 ;  /* 0x0000300601007387 */ /* 0x0001e20000100a00 */
[----:B------:R-:W-:-:S02]  /*12240*/  UIADD3 UR48, UR4, 0x800, URZ ;  /* 0x0000080004307890 */ /* 0x000fc4000fffe03f */
        /* <DEDUP_REMOVED lines=11> */
[----:B------:R-:W-:Y:S01]  /*12300*/  IMAD.U32 R6, RZ, RZ, UR8 ;  /* 0x00000008ff067e24 */ /* 0x000fe2000f8e00ff */
[----:B------:R-:W-:-:S04]  /*12310*/  UIADD3 UR36, UR4, 0x806, URZ ;  /* 0x0000080604247890 */ /* 0x000fc8000fffe03f */
        /* <DEDUP_REMOVED lines=61> */
[----:B------:R-:W-:Y:S01]  /*126f0*/  VIADD R4, R2, 0x602 ;  /* 0x0000060202047836 */ /* 0x000fe20000000000 */
[----:B------:R-:W-:Y:S02]  /*12700*/  R2UR UR51, R5 ;  /* 0x00000000053372ca */ /* 0x000fe400000e0000 */
[----:B------:R-:W-:Y:S02]  /*12710*/  MOV R5, 0x40000040 ;  /* 0x4000004000057802 */ /* 0x000fe40000000f00 */
[----:B------:R-:W-:Y:S01]  /*12720*/  R2UR UR46, R4 ;  /* 0x00000000042e72ca */ /* 0x000fe200000e0000 */
[C---:B------:R-:W-:Y:S01]  /*12730*/  VIADD R4, R2.reuse, 0x604 ;  /* 0x0000060402047836 */ /* 0x040fe20000000000 */
[----:B------:R-:W-:Y:S01]  /*12740*/  R2UR UR47, R5 ;  /* 0x00000000052f72ca */ /* 0x000fe200000e0000 */
[----:B------:R-:W-:Y:S01]  /*12750*/  IMAD.MOV.U32 R5, RZ, RZ, 0x40000040 ;  /* 0x40000040ff057424 */ /* 0x000fe200078e00ff */
[----:B------:R-:W-:-:S02]  /*12760*/  IADD3 R2, R2, 0x606, RZ ;  /* 0x0000060602027810 */ /* 0x000fc40007ffe0ff */
        /* <DEDUP_REMOVED lines=27> */
.L_x_6164:
[----:B------:R-:W0:Y:S01]  /*12920*/  LDC R2, c[0x0][0x448] ;  /* 0x00011200ff027b82 */ /* 0x000e220000000800 */
[----:B------:R-:W-:Y:S01]  /*12930*/  MOV R5, 0xffffffa0 ;  /* 0xffffffa000057802 */ /* 0x000fe20000000f00 */
[----:B------:R-:W-:Y:S01]  /*12940*/  ULDC UR4, c[0x0][0x988] ;  /* 0x0002620000047ab9 */ /* 0x000fe20000000800 */
[----:B------:R-:W-:Y:S01]  /*12950*/  BSSY B0, `(.L_x_6165) ;  /* 0x000041c000007945 */ /* 0x000fe20003800000 */
[----:B------:R-:W-:Y:S02]  /*12960*/  CS2R R118, SRZ ;  /* 0x0000000000767805 */ /* 0x000fe4000001ff00 */
[----:B------:R-:W-:Y:S01]  /*12970*/  CS2R R116, SRZ ;  /* 0x0000000000747805 */ /* 0x000fe2000001ff00 */
[----:B------:R-:W-:Y:S01]  /*12980*/  IMAD R5, R72, R5, 0x61 ;  /* 0x0000006148057424 */ /* 0x000fe200078e0205 */
[----:B------:R-:W-:Y:S02]  /*12990*/  CS2R R114, SRZ ;  /* 0x0000000000727805 */ /* 0x000fe4000001ff00 */
[----:B------:R-:W-:-:S02]  /*129a0*/  CS2R R112, SRZ ;  /* 0x0000000000707805 */ /* 0x000fc4000001ff00 */
[----:B------:R-:W-:Y:S01]  /*129b0*/  CS2R R110, SRZ ;  /* 0x00000000006e7805 */ /* 0x000fe2000001ff00 */
[----:B------:R-:W-:Y:S01]  /*129c0*/  IMAD R5, R222, -0x2, R5 ;  /* 0xfffffffede057824 */ /* 0x000fe200078e0205 */
[----:B------:R-:W-:Y:S02]  /*129d0*/  CS2R R108, SRZ ;  /* 0x00000000006c7805 */ /* 0x000fe4000001ff00 */
[----:B------:R-:W-:Y:S02]  /*129e0*/  CS2R R106, SRZ ;  /* 0x00000000006a7805 */ /* 0x000fe4000001ff00 */
[----:B------:R-:W-:Y:S02]  /*129f0*/  CS2R R104, SRZ ;  /* 0x0000000000687805 */ /* 0x000fe4000001ff00 */
[----:B------:R-:W-:Y:S02]  /*12a00*/  CS2R R102, SRZ ;  /* 0x0000000000667805 */ /* 0x000fe4000001ff00 */
[----:B------:R-:W-:-:S02]  /*12a10*/  IADD3 R6, -R219, R5, R220 ;  /* 0x00000005db067210 */ /* 0x000fc40007ffe1dc */
[----:B------:R-:W-:Y:S02]  /*12a20*/  CS2R R100, SRZ ;  /* 0x0000000000647805 */ /* 0x000fe4000001ff00 */
[----:B------:R-:W-:Y:S02]  /*12a30*/  CS2R R98, SRZ ;  /* 0x0000000000627805 */ /* 0x000fe4000001ff00 */
[----:B------:R-:W-:Y:S02]  /*12a40*/  CS2R R96, SRZ ;  /* 0x0000000000607805 */ /* 0x000fe4000001ff00 */
[----:B------:R-:W-:Y:S02]  /*12a50*/  CS2R R94, SRZ ;  /* 0x00000000005e7805 */ /* 0x000fe4000001ff00 */
[----:B------:R-:W-:Y:S02]  /*12a60*/  CS2R R92, SRZ ;  /* 0x00000000005c7805 */ /* 0x000fe4000001ff00 */
[----:B------:R-:W-:-:S02]  /*12a70*/  CS2R R90, SRZ ;  /* 0x00000000005a7805 */ /* 0x000fc4000001ff00 */
[----:B0-----:R-:W-:Y:S01]  /*12a80*/  ISETP.NE.AND P1, PT, R2, 0x1, PT ;  /* 0x000000010200780c */ /* 0x001fe20003f25270 */
[----:B------:R-:W-:-:S12]  /*12a90*/  IMAD.IADD R2, R223, 0x1, R218 ;  /* 0x00000001df027824 */ /* 0x000fd800078e02da */
[----:B------:R-:W0:Y:S08]  /*12aa0*/  @P1 LDC R3, c[0x0][0x44c] ;  /* 0x00011300ff031b82 */ /* 0x000e300000000800 */
[----:B------:R-:W1:Y:S01]  /*12ab0*/  @P1 LDC R4, c[0x0][0x450] ;  /* 0x00011400ff041b82 */ /* 0x000e620000000800 */
[----:B0-----:R-:W-:-:S05]  /*12ac0*/  @P1 IMAD.HI.U32 R3, R2, R3, RZ ;  /* 0x0000000302031227 */ /* 0x001fca00078e00ff */
[----:B-1----:R-:W-:Y:S01]  /*12ad0*/  @P1 SHF.R.U32.HI R2, RZ, R4, R3 ;  /* 0x00000004ff021219 */ /* 0x002fe20000011603 */
[----:B------:R-:W-:-:S04]  /*12ae0*/  IMAD R3, R72, -0x60, R220 ;  /* 0xffffffa048037824 */ /* 0x000fc800078e02dc */
[----:B------:R-:W0:Y:S01]  /*12af0*/  SHFL.IDX PT, R4, R2, 0x1, 0x1c1f ;  /* 0x003c1f0002047f89 */ /* 0x000e2200000e0000 */
[----:B------:R-:W-:-:S03]  /*12b00*/  VIADD R3, R3, 0x60 ;  /* 0x0000006003037836 */ /* 0x000fc60000000000 */
[----:B------:R-:W-:Y:S01]  /*12b10*/  SHFL.IDX PT, R2, R2, RZ, 0x1c1f ;  /* 0x001c1fff02027589 */ /* 0x000fe200000e0000 */
[----:B------:R-:W-:-:S05]  /*12b20*/  IMAD R3, R222, -0x2, R3 ;  /* 0xfffffffede037824 */ /* 0x000fca00078e0203 */
        /* <DEDUP_REMOVED lines=70> */
[----:B------:R-:W-:-:S04]  /*12f90*/  FMNMX.FTZ R38, R70, R7, !PT ;  /* 0x0000000746267209 */ /* 0x000fc80007810000 */
[----:B------:R-:W-:-:S05]  /*12fa0*/  FMNMX.FTZ R5, R71, R38, !PT ;  /* 0x0000002647057209 */ /* 0x000fca0007810000 */
[----:B------:R-:W0:Y:S02]  /*12fb0*/  SHFL.BFLY PT, R38, R5, 0x2, 0x1f ;  /* 0x0c401f0005267f89 */ /* 0x000e2400000e0000 */
[----:B0-----:R-:W-:Y:S02]  /*12fc0*/  FMNMX.FTZ R7, R5, R38, !PT ;  /* 0x0000002605077209 */ /* 0x001fe40007810000 */
[----:B------:R-:W-:Y:S01]  /*12fd0*/  VIADDMNMX R38, R2, R6, R3, PT ;  /* 0x0000000602267246 */ /* 0x000fe20003800103 */
[----:B------:R-:W-:Y:S02]  /*12fe0*/  IMAD.U32 R2, RZ, RZ, UR4 ;  /* 0x00000004ff027e24 */ /* 0x000fe4000f8e00ff */
[----:B------:R-:W0:Y:S01]  /*12ff0*/  SHFL.BFLY PT, R88, R7, 0x1, 0x1f ;  /* 0x0c201f0007587f89 */ /* 0x000e2200000e0000 */
[C---:B------:R-:W-:Y:S02]  /*13000*/  ISETP.GT.AND P2, PT, R38.reuse, RZ, PT ;  /* 0x000000ff2600720c */ /* 0x040fe40003f44270 */
[----:B------:R-:W-:-:S02]  /*13010*/  ISETP.GT.AND P3, PT, R38, 0x1, PT ;  /* 0x000000012600780c */ /* 0x000fc40003f64270 */
[----:B------:R-:W-:Y:S02]  /*13020*/  ISETP.GT.AND P4, PT, R38, 0x8, PT ;  /* 0x000000082600780c */ /* 0x000fe40003f84270 */
[----:B------:R-:W-:Y:S02]  /*13030*/  FSEL R15, R24, -INF , P2 ;  /* 0xff800000180f7808 */ /* 0x000fe40001000000 */
[----:B------:R-:W-:Y:S02]  /*13040*/  FSEL R25, R25, -INF , P3 ;  /* 0xff80000019197808 */ /* 0x000fe40001800000 */
[----:B------:R-:W-:Y:S02]  /*13050*/  ISETP.GT.AND P2, PT, R38, 0x9, PT ;  /* 0x000000092600780c */ /* 0x000fe40003f44270 */
[----:B------:R-:W-:Y:S02]  /*13060*/  FSEL R11, R28, -INF , P4 ;  /* 0xff8000001c0b7808 */ /* 0x000fe40002000000 */
[----:B------:R-:W-:-:S02]  /*13070*/  FMNMX.FTZ R6, R15, R25, !PT ;  /* 0x000000190f067209 */ /* 0x000fc40007810000 */
[C---:B------:R-:W-:Y:S02]  /*13080*/  ISETP.GT.AND P3, PT, R38.reuse, 0x10, PT ;  /* 0x000000102600780c */ /* 0x040fe40003f64270 */
[----:B------:R-:W-:Y:S02]  /*13090*/  FSEL R29, R29, -INF , P2 ;  /* 0xff8000001d1d7808 */ /* 0x000fe40001000000 */
[----:B------:R-:W-:Y:S02]  /*130a0*/  FMNMX.FTZ R6, R11, R6, !PT ;  /* 0x000000060b067209 */ /* 0x000fe40007810000 */
[----:B------:R-:W-:Y:S02]  /*130b0*/  ISETP.GT.AND P2, PT, R38, 0x11, PT ;  /* 0x000000112600780c */ /* 0x000fe40003f44270 */
[----:B0-----:R-:W-:Y:S02]  /*130c0*/  FMNMX.FTZ R3, R7, R88, !PT ;  /* 0x0000005807037209 */ /* 0x001fe40007810000 */
[----:B------:R-:W-:-:S02]  /*130d0*/  CS2R R88, SRZ ;  /* 0x0000000000587805 */ /* 0x000fc4000001ff00 */
[----:B------:R-:W-:Y:S02]  /*130e0*/  FSEL R7, R32, -INF , P3 ;  /* 0xff80000020077808 */ /* 0x000fe40001800000 */
[----:B------:R-:W-:Y:S01]  /*130f0*/  FMNMX.FTZ R6, R29, R6, !PT ;  /* 0x000000061d067209 */ /* 0x000fe20007810000 */
[----:B------:R-:W-:Y:S01]  /*13100*/  FMUL.FTZ R5, R3, R2 ;  /* 0x0000000203057220 */ /* 0x000fe20000410000 */
[----:B------:R-:W-:Y:S02]  /*13110*/  ISETP.GT.AND P4, PT, R38, 0x18, PT ;  /* 0x000000182600780c */ /* 0x000fe40003f84270 */
[----:B------:R-:W-:Y:S02]  /*13120*/  FSEL R33, R33, -INF , P2 ;  /* 0xff80000021217808 */ /* 0x000fe40001000000 */
[----:B------:R-:W-:Y:S02]  /*13130*/  FMNMX.FTZ R6, R7, R6, !PT ;  /* 0x0000000607067209 */ /* 0x000fe40007810000 */
[----:B------:R-:W-:-:S02]  /*13140*/  FSETP.NEU.FTZ.AND P3, PT, R3, -INF , PT ;  /* 0xff8000000300780b */ /* 0x000fc40003f7d000 */
[----:B------:R-:W-:Y:S02]  /*13150*/  ISETP.GT.AND P2, PT, R38, 0x19, PT ;  /* 0x000000192600780c */ /* 0x000fe40003f44270 */
[----:B------:R-:W-:Y:S02]  /*13160*/  FSEL R9, R36, -INF , P4 ;  /* 0xff80000024097808 */ /* 0x000fe40002000000 */
[----:B------:R-:W-:Y:S02]  /*13170*/  FMNMX.FTZ R6, R33, R6, !PT ;  /* 0x0000000621067209 */ /* 0x000fe40007810000 */
[----:B------:R-:W-:Y:S02]  /*13180*/  FSEL R5, R5, RZ, P3 ;  /* 0x000000ff05057208 */ /* 0x000fe40001800000 */
[----:B------:R-:W-:Y:S02]  /*13190*/  ISETP.GT.AND P3, PT, R38, 0x20, PT ;  /* 0x000000202600780c */ /* 0x000fe40003f64270 */
[----:B------:R-:W-:Y:S01]  /*131a0*/  FSEL R37, R37, -INF , P2 ;  /* 0xff80000025257808 */ /* 0x000fe20001000000 */
[--C-:B------:R-:W-:Y:S01]  /*131b0*/  FFMA.FTZ R36, R4, R2, -R5.reuse ;  /* 0x0000000204247223 */ /* 0x100fe20000010805 */
[----:B------:R-:W-:Y:S01]  /*131c0*/  FMNMX.FTZ R6, R9, R6, !PT ;  /* 0x0000000609067209 */ /* 0x000fe20007810000 */
[-CC-:B------:R-:W-:Y:S01]  /*131d0*/  FFMA.FTZ R189, R74, R2.reuse, -R5.reuse ;  /* 0x000000024abd7223 */ /* 0x180fe20000010805 */
[----:B------:R-:W-:Y:S01]  /*131e0*/  ISETP.GT.AND P2, PT, R38, 0x21, PT ;  /* 0x000000212600780c */ /* 0x000fe20003f44270 */
[-CC-:B------:R-:W-:Y:S01]  /*131f0*/  FFMA.FTZ R76, R76, R2.reuse, -R5.reuse ;  /* 0x000000024c4c7223 */ /* 0x180fe20000010805 */
[----:B------:R-:W-:Y:S01]  /*13200*/  FSEL R13, R40, -INF , P3 ;  /* 0xff800000280d7808 */ /* 0x000fe20001800000 */
[--C-:B------:R-:W-:Y:S01]  /*13210*/  FFMA.FTZ R40, R14, R2, -R5.reuse ;  /* 0x000000020e287223 */ /* 0x100fe20000010805 */
[----:B------:R-:W-:Y:S01]  /*13220*/  FMNMX.FTZ R6, R37, R6, !PT ;  /* 0x0000000625067209 */ /* 0x000fe20007810000 */
[-CC-:B------:R-:W-:Y:S01]  /*13230*/  FFMA.FTZ R191, R78, R2.reuse, -R5.reuse ;  /* 0x000000024ebf7223 */ /* 0x180fe20000010805 */
[----:B------:R-:W-:Y:S01]  /*13240*/  ISETP.GT.AND P3, PT, R38, 0x28, PT ;  /* 0x000000282600780c */ /* 0x000fe20003f64270 */
[----:B------:R-:W-:Y:S01]  /*13250*/  MUFU.EX2 R189, R189 ;  /* 0x000000bd00bd7308 */ /* 0x000fe20000000800 */
[----:B------:R-:W-:Y:S01]  /*13260*/  FSEL R41, R41, -INF , P2 ;  /* 0xff80000029297808 */ /* 0x000fe20001000000 */
[--C-:B------:R-:W-:Y:S01]  /*13270*/  FFMA.FTZ R80, R80, R2, -R5.reuse ;  /* 0x0000000250507223 */ /* 0x100fe20000010805 */
[----:B------:R-:W-:Y:S01]  /*13280*/  FMNMX.FTZ R24, R13, R6, !PT ;  /* 0x000000060d187209 */ /* 0x000fe20007810000 */
[-CC-:B------:R-:W-:Y:S01]  /*13290*/  FFMA.FTZ R185, R82, R2.reuse, -R5.reuse ;  /* 0x0000000252b97223 */ /* 0x180fe20000010805 */
[----:B------:R-:W-:Y:S01]  /*132a0*/  ISETP.GT.AND P2, PT, R38, 0x29, PT ;  /* 0x000000292600780c */ /* 0x000fe20003f44270 */
[--C-:B------:R-:W-:Y:S01]  /*132b0*/  FFMA.FTZ R84, R84, R2, -R5.reuse ;  /* 0x0000000254547223 */ /* 0x100fe20000010805 */
[----:B------:R-:W-:Y:S01]  /*132c0*/  FSEL R21, R44, -INF , P3 ;  /* 0xff8000002c157808 */ /* 0x000fe20001800000 */
[----:B------:R-:W0:Y:S01]  /*132d0*/  MUFU.EX2 R6, R76 ;  /* 0x0000004c00067308 */ /* 0x000e220000000800 */
[----:B------:R-:W-:Y:S01]  /*132e0*/  FMNMX.FTZ R24, R41, R24, !PT ;  /* 0x0000001829187209 */ /* 0x000fe20007810000 */
[-CC-:B------:R-:W-:Y:S01]  /*132f0*/  FFMA.FTZ R187, R86, R2.reuse, -R5.reuse ;  /* 0x0000000256bb7223 */ /* 0x180fe20000010805 */
[----:B------:R-:W-:Y:S01]  /*13300*/  ISETP.GT.AND P3, PT, R38, 0x30, PT ;  /* 0x000000302600780c */ /* 0x000fe20003f64270 */
[-CC-:B------:R-:W-:Y:S01]  /*13310*/  FFMA.FTZ R181, R42, R2.reuse, -R5.reuse ;  /* 0x000000022ab57223 */ /* 0x180fe20000010805 */
[----:B------:R-:W-:Y:S01]  /*13320*/  FSEL R45, R45, -INF , P2 ;  /* 0xff8000002d2d7808 */ /* 0x000fe20001000000 */
[--C-:B------:R-:W-:Y:S01]  /*13330*/  FFMA.FTZ R183, R46, R2, -R5.reuse ;  /* 0x000000022eb77223 */ /* 0x100fe20000010805 */
[----:B------:R-:W-:Y:S01]  /*13340*/  FMNMX.FTZ R24, R21, R24, !PT ;  /* 0x0000001815187209 */ /* 0x000fe20007810000 */
[----:B------:R-:W1:Y:S01]  /*13350*/  MUFU.EX2 R191, R191 ;  /* 0x000000bf00bf7308 */ /* 0x000e620000000800 */
        /* <DEDUP_REMOVED lines=15> */
[----:B------:R2:W3:Y:S01]  /*13450*/  MUFU.EX2 R24, R80 ;  /* 0x0000005000187308 */ /* 0x0004e20000000800 */
[----:B------:R-:W-:Y:S01]  /*13460*/  FMNMX.FTZ R28, R49, R28, !PT ;  /* 0x0000001c311c7209 */ /* 0x000fe20007810000 */
[-CC-:B------:R-:W-:Y:S01]  /*13470*/  FFMA.FTZ R20, R30, R2.reuse, -R5.reuse ;  /* 0x000000021e147223 */ /* 0x180fe20000010805 */
[----:B------:R-:W-:Y:S01]  /*13480*/  ISETP.GT.AND P3, PT, R38, 0x40, PT ;  /* 0x000000402600780c */ /* 0x000fe20003f64270 */
[----:B------:R-:W-:Y:S01]  /*13490*/  FFMA.FTZ R171, R70, R2, -R5 ;  /* 0x0000000246ab7223 */ /* 0x000fe20000010805 */
[----:B------:R-:W-:-:S02]  /*134a0*/  FSEL R53, R53, -INF , P2 ;  /* 0xff80000035357808 */ /* 0x000fc40001000000 */
[----:B------:R-:W-:Y:S02]  /*134b0*/  CS2R R86, SRZ ;  /* 0x0000000000567805 */ /* 0x000fe4000001ff00 */
[----:B------:R-:W-:Y:S01]  /*134c0*/  FMNMX.FTZ R28, R47, R28, !PT ;  /* 0x0000001c2f1c7209 */ /* 0x000fe20007810000 */
[----:B------:R-:W-:Y:S01]  /*134d0*/  MUFU.EX2 R187, R187 ;  /* 0x000000bb00bb7308 */ /* 0x000fe20000000800 */
[----:B------:R-:W-:Y:S02]  /*134e0*/  ISETP.GT.AND P2, PT, R38, 0x41, PT ;  /* 0x000000412600780c */ /* 0x000fe40003f44270 */
[----:B------:R-:W-:Y:S02]  /*134f0*/  CS2R R82, SRZ ;  /* 0x0000000000527805 */ /* 0x000fe4000001ff00 */
[----:B------:R-:W-:Y:S02]  /*13500*/  FSEL R27, R56, -INF , P3 ;  /* 0xff800000381b7808 */ /* 0x000fe40001800000 */
[----:B--2---:R-:W-:-:S02]  /*13510*/  CS2R R80, SRZ ;  /* 0x0000000000507805 */ /* 0x004fc4000001ff00 */
[----:B------:R-:W-:Y:S02]  /*13520*/  FMNMX.FTZ R28, R53, R28, !PT ;  /* 0x0000001c351c7209 */ /* 0x000fe40007810000 */
[----:B------:R-:W-:Y:S02]  /*13530*/  CS2R R78, SRZ ;  /* 0x00000000004e7805 */ /* 0x000fe4000001ff00 */
[----:B------:R-:W-:Y:S01]  /*13540*/  ISETP.GT.AND P3, PT, R38, 0x48, PT ;  /* 0x000000482600780c */ /* 0x000fe20003f64270 */
[----:B------:R-:W-:Y:S01]  /*13550*/  MUFU.EX2 R181, R181 ;  /* 0x000000b500b57308 */ /* 0x000fe20000000800 */
[----:B------:R-:W-:Y:S02]  /*13560*/  FSEL R57, R57, -INF , P2 ;  /* 0xff80000039397808 */ /* 0x000fe40001000000 */
[----:B------:R-:W-:Y:S02]  /*13570*/  CS2R R76, SRZ ;  /* 0x00000000004c7805 */ /* 0x000fe4000001ff00 */
[----:B------:R-:W-:-:S02]  /*13580*/  FMNMX.FTZ R32, R27, R28, !PT ;  /* 0x0000001c1b207209 */ /* 0x000fc40007810000 */
[----:B------:R-:W-:Y:S02]  /*13590*/  CS2R R74, SRZ ;  /* 0x00000000004a7805 */ /* 0x000fe4000001ff00 */
[----:B------:R-:W-:Y:S02]  /*135a0*/  ISETP.GT.AND P2, PT, R38, 0x49, PT ;  /* 0x000000492600780c */ /* 0x000fe40003f44270 */
[----:B------:R-:W-:Y:S02]  /*135b0*/  CS2R R66, SRZ ;  /* 0x0000000000427805 */ /* 0x000fe4000001ff00 */
[----:B------:R-:W-:Y:S01]  /*135c0*/  FSEL R31, R60, -INF , P3 ;  /* 0xff8000003c1f7808 */ /* 0x000fe20001800000 */
[----:B------:R2:W-:Y:S01]  /*135d0*/  MUFU.EX2 R28, R84 ;  /* 0x00000054001c7308 */ /* 0x0005e20000000800 */
[----:B------:R-:W-:Y:S02]  /*135e0*/  FMNMX.FTZ R32, R57, R32, !PT ;  /* 0x0000002039207209 */ /* 0x000fe40007810000 */
[----:B------:R-:W-:-:S02]  /*135f0*/  CS2R R62, SRZ ;  /* 0x00000000003e7805 */ /* 0x000fc4000001ff00 */
[C---:B------:R-:W-:Y:S02]  /*13600*/  ISETP.GT.AND P3, PT, R38.reuse, 0x50, PT ;  /* 0x000000502600780c */ /* 0x040fe40003f64270 */
[----:B------:R-:W-:Y:S02]  /*13610*/  CS2R R58, SRZ ;  /* 0x00000000003a7805 */ /* 0x000fe4000001ff00 */
[----:B------:R-:W-:Y:S02]  /*13620*/  FSEL R61, R61, -INF , P2 ;  /* 0xff8000003d3d7808 */ /* 0x000fe40001000000 */
[----:B------:R-:W-:Y:S02]  /*13630*/  CS2R R54, SRZ ;  /* 0x0000000000367805 */ /* 0x000fe4000001ff00 */
[----:B------:R-:W-:Y:S01]  /*13640*/  FMNMX.FTZ R32, R31, R32, !PT ;  /* 0x000000201f207209 */ /* 0x000fe20007810000 */
[----:B------:R-:W-:Y:S01]  /*13650*/  MUFU.EX2 R36, R36 ;  /* 0x0000002400247308 */ /* 0x000fe20000000800 */
[----:B------:R-:W-:-:S02]  /*13660*/  ISETP.GT.AND P2, PT, R38, 0x51, PT ;  /* 0x000000512600780c */ /* 0x000fc40003f44270 */
[----:B--2---:R-:W-:Y:S02]  /*13670*/  CS2R R84, SRZ ;  /* 0x0000000000547805 */ /* 0x004fe4000001ff00 */
[----:B------:R-:W-:Y:S02]  /*13680*/  FSEL R35, R64, -INF , P3 ;  /* 0xff80000040237808 */ /* 0x000fe40001800000 */
[----:B------:R-:W-:Y:S02]  /*13690*/  FMNMX.FTZ R32, R61, R32, !PT ;  /* 0x000000203d207209 */ /* 0x000fe40007810000 */
[----:B------:R-:W-:Y:S01]  /*136a0*/  ISETP.GT.AND P3, PT, R38, 0x58, PT ;  /* 0x000000582600780c */ /* 0x000fe20003f64270 */
[----:B------:R-:W-:Y:S01]  /*136b0*/  MUFU.EX2 R183, R183 ;  /* 0x000000b700b77308 */ /* 0x000fe20000000800 */
[----:B------:R-:W-:Y:S02]  /*136c0*/  FSEL R65, R65, -INF , P2 ;  /* 0xff80000041417808 */ /* 0x000fe40001000000 */
[----:B------:R-:W-:-:S02]  /*136d0*/  FMNMX.FTZ R14, R35, R32, !PT ;  /* 0x00000020230e7209 */ /* 0x000fc40007810000 */
[----:B------:R-:W-:Y:S01]  /*136e0*/  ISETP.GT.AND P2, PT, R38, 0x59, PT ;  /* 0x000000592600780c */ /* 0x000fe20003f44270 */
[-CC-:B------:R-:W-:Y:S01]  /*136f0*/  FFMA.FTZ R38, R10, R2.reuse, -R5.reuse ;  /* 0x000000020a267223 */ /* 0x180fe20000010805 */
[----:B------:R-:W-:Y:S01]  /*13700*/  FSEL R39, R68, -INF , P3 ;  /* 0xff80000044277808 */ /* 0x000fe20001800000 */
[----:B------:R-:W-:Y:S01]  /*13710*/  FFMA.FTZ R10, R26, R2, -R5 ;  /* 0x000000021a0a7223 */ /* 0x000fe20000010805 */
[----:B------:R-:W-:Y:S01]  /*13720*/  FMNMX.FTZ R14, R65, R14, !PT ;  /* 0x0000000e410e7209 */ /* 0x000fe20007810000 */
[----:B0-----:R-:W-:Y:S01]  /*13730*/  FADD.FTZ R26, R189, R6 ;  /* 0x00000006bd1a7221 */ /* 0x001fe20000010000 */
[----:B------:R-:W-:Y:S01]  /*13740*/  FSEL R69, R69, -INF , P2 ;  /* 0xff80000045457808 */ /* 0x000fe20001000000 */
[----:B------:R0:W-:Y:S01]  /*13750*/  MUFU.EX2 R32, R40 ;  /* 0x0000002800207308 */ /* 0x0001e20000000800 */
[----:B------:R-:W-:Y:S02]  /*13760*/  FMNMX.FTZ R14, R39, R14, !PT ;  /* 0x0000000e270e7209 */ /* 0x000fe40007810000 */
[----:B------:R-:W-:-:S02]  /*13770*/  F2FP.F16.F32.PACK_AB R189, R6, R189 ;  /* 0x000000bd06bd723e */ /* 0x000fc400000000ff */
[----:B------:R-:W-:-:S03]  /*13780*/  FMNMX.FTZ R14, R69, R14, !PT ;  /* 0x0000000e450e7209 */ /* 0x000fc60007810000 */
[----:B------:R-:W-:Y:S01]  /*13790*/  MUFU.EX2 R38, R38 ;  /* 0x0000002600267308 */ /* 0x000fe20000000800 */
[-CC-:B0-----:R-:W-:Y:S01]  /*137a0*/  FFMA.FTZ R40, R12, R2.reuse, -R5.reuse ;  /* 0x000000020c287223 */ /* 0x181fe20000010805 */
[----:B------:R-:W0:Y:S01]  /*137b0*/  SHFL.BFLY PT, R51, R14, 0x2, 0x1f ;  /* 0x0c401f000e337f89 */ /* 0x000e2200000e0000 */
[-CC-:B------:R-:W-:Y:S01]  /*137c0*/  FFMA.FTZ R12, R34, R2.reuse, -R5.reuse ;  /* 0x00000002220c7223 */ /* 0x180fe20000010805 */
[----:B------:R-:W-:Y:S01]  /*137d0*/  FFMA.FTZ R5, R71, R2, -R5 ;  /* 0x0000000247057223 */ /* 0x000fe20000010805 */
[----:B------:R-:W-:-:S03]  /*137e0*/  CS2R R70, SRZ ;  /* 0x0000000000467805 */ /* 0x000fc6000001ff00 */
        /* <DEDUP_REMOVED lines=8> */
[----:B0-----:R-:W-:-:S07]  /*13870*/  FMNMX.FTZ R4, R51, R4, !PT ;  /* 0x0000000433047209 */ /* 0x001fce0007810000 */
[----:B------:R-:W-:Y:S01]  /*13880*/  MUFU.EX2 R175, R175 ;  /* 0x000000af00af7308 */ /* 0x000fe20000000800 */
[----:B------:R-:W0:Y:S01]  /*13890*/  @P1 LDC R51, c[0x0][0x450] ;  /* 0x00011400ff331b82 */ /* 0x000e220000000800 */
[C---:B------:R-:W-:Y:S01]  /*138a0*/  FSETP.NEU.FTZ.AND P2, PT, R4.reuse, -INF , PT ;  /* 0xff8000000400780b */ /* 0x040fe20003f5d000 */
[----:B------:R-:W-:-:S05]  /*138b0*/  FMUL.FTZ R14, R4, R2 ;  /* 0x00000002040e7220 */ /* 0x000fca0000410000 */
[----:B------:R-:W-:Y:S01]  /*138c0*/  MUFU.EX2 R12, R12 ;  /* 0x0000000c000c7308 */ /* 0x000fe20000000800 */
[----:B------:R-:W-:-:S05]  /*138d0*/  FSEL R14, R14, RZ, P2 ;  /* 0x000000ff0e0e7208 */ /* 0x000fca0001000000 */
        /* <DEDUP_REMOVED lines=8> */
[-CC-:B------:R-:W-:Y:S01]  /*13960*/  FFMA.FTZ R37, R37, R2.reuse, -R14.reuse ;  /* 0x0000000225257223 */ /* 0x180fe2000001080e */
[-CC-:B------:R-:W-:Y:S01]  /*13970*/  FFMA.FTZ R13, R13, R2.reuse, -R14.reuse ;  /* 0x000000020d0d7223 */ /* 0x180fe2000001080e */
[-CC-:B------:R-:W-:Y:S01]  /*13980*/  FFMA.FTZ R41, R41, R2.reuse, -R14.reuse ;  /* 0x0000000229297223 */ /* 0x180fe2000001080e */
[-CC-:B------:R-:W-:Y:S01]  /*13990*/  FFMA.FTZ R21, R21, R2.reuse, -R14.reuse ;  /* 0x0000000215157223 */ /* 0x180fe2000001080e */
[----:B------:R-:W4:Y:S01]  /*139a0*/  MUFU.EX2 R15, R15 ;  /* 0x0000000f000f7308 */ /* 0x000f220000000800 */
[----:B--2---:R-:W2:Y:S01]  /*139b0*/  @P1 LDC R25, c[0x0][0x44c] ;  /* 0x00011300ff191b82 */ /* 0x004ea20000000800 */
[-CC-:B------:R-:W-:Y:S01]  /*139c0*/  FFMA.FTZ R45, R45, R2.reuse, -R14.reuse ;  /* 0x000000022d2d7223 */ /* 0x180fe2000001080e */
[-CC-:B------:R-:W-:Y:S01]  /*139d0*/  FFMA.FTZ R43, R43, R2.reuse, -R14.reuse ;  /* 0x000000022b2b7223 */ /* 0x180fe2000001080e */
[-CC-:B------:R-:W-:Y:S01]  /*139e0*/  FFMA.FTZ R49, R49, R2.reuse, -R14.reuse ;  /* 0x0000000231317223 */ /* 0x180fe2000001080e */
[-CC-:B------:R-:W-:Y:S01]  /*139f0*/  FFMA.FTZ R47, R47, R2.reuse, -R14.reuse ;  /* 0x000000022f2f7223 */ /* 0x180fe2000001080e */
[-CC-:B------:R-:W-:Y:S01]  /*13a00*/  FFMA.FTZ R53, R53, R2.reuse, -R14.reuse ;  /* 0x0000000235357223 */ /* 0x180fe2000001080e */
[-CC-:B------:R-:W-:Y:S01]  /*13a10*/  FFMA.FTZ R27, R27, R2.reuse, -R14.reuse ;  /* 0x000000021b1b7223 */ /* 0x180fe2000001080e */
[----:B------:R-:W4:Y:S01]  /*13a20*/  MUFU.EX2 R11, R11 ;  /* 0x0000000b000b7308 */ /* 0x000f220000000800 */
[-CC-:B------:R-:W-:Y:S01]  /*13a30*/  FFMA.FTZ R57, R57, R2.reuse, -R14.reuse ;  /* 0x0000000239397223 */ /* 0x180fe2000001080e */
[-CC-:B------:R-:W-:Y:S01]  /*13a40*/  FFMA.FTZ R31, R31, R2.reuse, -R14.reuse ;  /* 0x000000021f1f7223 */ /* 0x180fe2000001080e */
[-CC-:B------:R-:W-:Y:S01]  /*13a50*/  FFMA.FTZ R61, R61, R2.reuse, -R14.reuse ;  /* 0x000000023d3d7223 */ /* 0x180fe2000001080e */
[-CC-:B------:R-:W-:Y:S01]  /*13a60*/  FFMA.FTZ R35, R35, R2.reuse, -R14.reuse ;  /* 0x0000000223237223 */ /* 0x180fe2000001080e */
[-CC-:B------:R-:W-:Y:S01]  /*13a70*/  FFMA.FTZ R65, R65, R2.reuse, -R14.reuse ;  /* 0x0000000241417223 */ /* 0x180fe2000001080e */
[-CC-:B------:R-:W-:Y:S01]  /*13a80*/  FFMA.FTZ R39, R39, R2.reuse, -R14.reuse ;  /* 0x0000000227277223 */ /* 0x180fe2000001080e */
[----:B------:R-:W-:Y:S01]  /*13a90*/  FFMA.FTZ R69, R69, R2, -R14 ;  /* 0x0000000245457223 */ /* 0x000fe2000001080e */
[----:B------:R1:W4:Y:S08]  /*13aa0*/  MUFU.EX2 R190, R29 ;  /* 0x0000001d00be7308 */ /* 0x0003300000000800 */
[----:B------:R3:W4:Y:S01]  /*13ab0*/  MUFU.EX2 R184, R7 ;  /* 0x0000000700b87308 */ /* 0x0007220000000800 */
[----:B-1----:R-:W-:-:S07]  /*13ac0*/  IMAD.MOV.U32 R29, RZ, RZ, R218 ;  /* 0x000000ffff1d7224 */ /* 0x002fce00078e00da */
[----:B------:R-:W1:Y:S01]  /*13ad0*/  MUFU.EX2 R33, R33 ;  /* 0x0000002100217308 */ /* 0x000e620000000800 */
[----:B---3--:R-:W-:Y:S01]  /*13ae0*/  IADD3 R7, R0, 0x30840, RZ ;  /* 0x0003084000077810 */ /* 0x008fe20007ffe0ff */
[----:B--2---:R-:W-:-:S04]  /*13af0*/  @P1 IMAD.HI.U32 R0, R218, R25, RZ ;  /* 0x00000019da001227 */ /* 0x004fc800078e00ff */
[----:B------:R-:W-:Y:S01]  /*13b00*/  FADD.FTZ R25, R191, R26 ;  /* 0x0000001abf197221 */ /* 0x000fe20000010000 */
[----:B------:R-:W-:Y:S02]  /*13b10*/  F2FP.F16.F32.PACK_AB R191, R24, R191 ;  /* 0x000000bf18bf723e */ /* 0x000fe400000000ff */
[----:B------:R-:W-:Y:S02]  /*13b20*/  PRMT R7, R212, 0x654, R7 ;  /* 0x00000654d4077816 */ /* 0x000fe40000000007 */
[----:B0-----:R-:W-:Y:S01]  /*13b30*/  @P1 SHF.R.U32.HI R29, RZ, R51, R0 ;  /* 0x00000033ff1d1219 */ /* 0x001fe20000011600 */
[----:B----4-:R-:W-:Y:S01]  /*13b40*/  FADD.FTZ R0, R15, R188 ;  /* 0x000000bc0f007221 */ /* 0x010fe20000010000 */
[----:B------:R-:W0:Y:S01]  /*13b50*/  MUFU.EX2 R9, R9 ;  /* 0x0000000900097308 */ /* 0x000e220000000800 */
[----:B------:R2:W-:Y:S01]  /*13b60*/  SYNCS.ARRIVE.TRANS64.RED.A1T0 RZ, [R7+URZ], RZ ;  /* 0x000000ff07ff79a7 */ /* 0x0005e2000810043f */
[----:B------:R-:W-:Y:S02]  /*13b70*/  IADD3 R26, R29, R220, -R219 ;  /* 0x000000dc1d1a7210 */ /* 0x000fe40007ffe8db */
[----:B------:R-:W-:-:S02]  /*13b80*/  CS2R R50, SRZ ;  /* 0x0000000000327805 */ /* 0x000fc4000001ff00 */
[----:B------:R-:W-:Y:S01]  /*13b90*/  F2FP.F16.F32.PACK_AB R188, R188, R15 ;  /* 0x0000000fbcbc723e */ /* 0x000fe200000000ff */
[----:B------:R-:W-:Y:S01]  /*13ba0*/  IMAD.HI R29, R26, 0x2aaaaaab, RZ ;  /* 0x2aaaaaab1a1d7827 */ /* 0x000fe200078e02ff */
[----:B------:R-:W3:Y:S03]  /*13bb0*/  MUFU.EX2 R186, R37 ;  /* 0x0000002500ba7308 */ /* 0x000ee60000000800 */
[----:B--2---:R-:W-:Y:S01]  /*13bc0*/  FADD.FTZ R7, R11, R0 ;  /* 0x000000000b077221 */ /* 0x004fe20000010000 */
[----:B------:R-:W-:-:S03]  /*13bd0*/  FADD.FTZ R0, R24, R25 ;  /* 0x0000001918007221 */ /* 0x000fc60000010000 */
[C---:B------:R-:W-:Y:S01]  /*13be0*/  FADD.FTZ R7, R190.reuse, R7 ;  /* 0x00000007be077221 */ /* 0x040fe20000010000 */
[----:B------:R-:W-:Y:S01]  /*13bf0*/  FADD.FTZ R25, R185, R0 ;  /* 0x00000000b9197221 */ /* 0x000fe20000010000 */
[----:B------:R-:W-:Y:S01]  /*13c00*/  F2FP.F16.F32.PACK_AB R190, R190, R11 ;  /* 0x0000000bbebe723e */ /* 0x000fe200000000ff */
[----:B------:R-:W2:Y:S01]  /*13c10*/  MUFU.EX2 R13, R13 ;  /* 0x0000000d000d7308 */ /* 0x000ea20000000800 */
[----:B------:R-:W-:Y:S01]  /*13c20*/  FADD.FTZ R0, R184, R7 ;  /* 0x00000007b8007221 */ /* 0x000fe20000010000 */
[C---:B------:R-:W-:Y:S01]  /*13c30*/  FADD.FTZ R26, R28.reuse, R25 ;  /* 0x000000191c1a7221 */ /* 0x040fe20000010000 */
[----:B------:R-:W-:Y:S02]  /*13c40*/  F2FP.F16.F32.PACK_AB R185, R28, R185 ;  /* 0x000000b91cb9723e */ /* 0x000fe400000000ff */
[----:B-1----:R-:W-:Y:S01]  /*13c50*/  FADD.FTZ R0, R33, R0 ;  /* 0x0000000021007221 */ /* 0x002fe20000010000 */
[----:B------:R-:W-:Y:S01]  /*13c60*/  FADD.FTZ R25, R187, R26 ;  /* 0x0000001abb197221 */ /* 0x000fe20000010000 */
[C---:B------:R-:W-:Y:S01]  /*13c70*/  F2FP.F16.F32.PACK_AB R187, R32.reuse, R187 ;  /* 0x000000bb20bb723e */ /* 0x040fe200000000ff */
[----:B------:R-:W1:Y:S01]  /*13c80*/  MUFU.EX2 R180, R41 ;  /* 0x0000002900b47308 */ /* 0x000e620000000800 */
[----:B0-----:R-:W-:Y:S01]  /*13c90*/  FADD.FTZ R7, R9, R0 ;  /* 0x0000000009077221 */ /* 0x001fe20000010000 */
[----:B------:R-:W-:Y:S01]  /*13ca0*/  FADD.FTZ R26, R32, R25 ;  /* 0x00000019201a7221 */ /* 0x000fe20000010000 */
[----:B------:R-:W-:-:S02]  /*13cb0*/  F2FP.F16.F32.PACK_AB R184, R33, R184 ;  /* 0x000000b821b8723e */ /* 0x000fc400000000ff */
[----:B------:R-:W-:Y:S01]  /*13cc0*/  CS2R R32, SRZ ;  /* 0x0000000000207805 */ /* 0x000fe2000001ff00 */
[----:B---3--:R-:W-:Y:S01]  /*13cd0*/  FADD.FTZ R0, R186, R7 ;  /* 0x00000007ba007221 */ /* 0x008fe20000010000 */
[----:B------:R-:W-:Y:S01]  /*13ce0*/  FADD.FTZ R25, R181, R26 ;  /* 0x0000001ab5197221 */ /* 0x000fe20000010000 */
[----:B------:R-:W-:Y:S01]  /*13cf0*/  SHF.R.U32.HI R26, RZ, 0x1f, R29 ;  /* 0x0000001fff1a7819 */ /* 0x000fe2000001161d */
[----:B------:R-:W0:Y:S01]  /*13d00*/  MUFU.EX2 R21, R21 ;  /* 0x0000001500157308 */ /* 0x000e220000000800 */
[----:B--2---:R-:W-:Y:S01]  /*13d10*/  FADD.FTZ R7, R13, R0 ;  /* 0x000000000d077221 */ /* 0x004fe20000010000 */
[----:B------:R-:W-:Y:S01]  /*13d20*/  FADD.FTZ R14, R36, R25 ;  /* 0x00000019240e7221 */ /* 0x000fe20000010000 */
[----:B------:R-:W-:Y:S02]  /*13d30*/  F2FP.F16.F32.PACK_AB R186, R186, R9 ;  /* 0x00000009baba723e */ /* 0x000fe400000000ff */
[----:B------:R-:W-:Y:S01]  /*13d40*/  F2FP.F16.F32.PACK_AB R181, R36, R181 ;  /* 0x000000b524b5723e */ /* 0x000fe200000000ff */
[----:B------:R-:W-:Y:S01]  /*13d50*/  FADD.FTZ R25, R183, R14 ;  /* 0x0000000eb7197221 */ /* 0x000fe20000010000 */
[----:B------:R-:W-:Y:S01]  /*13d60*/  LEA.HI.SX32 R14, R29, R26, 0x1c ;  /* 0x0000001a1d0e7211 */ /* 0x000fe200078fe2ff */
[----:B------:R2:W3:Y:S01]  /*13d70*/  MUFU.EX2 R182, R45 ;  /* 0x0000002d00b67308 */ /* 0x0004e20000000800 */
[----:B-1----:R-:W-:Y:S01]  /*13d80*/  FADD.FTZ R0, R180, R7 ;  /* 0x00000007b4007221 */ /* 0x002fe20000010000 */
[----:B------:R-:W-:Y:S01]  /*13d90*/  FADD.FTZ R6, R38, R25 ;  /* 0x0000001926067221 */ /* 0x000fe20000010000 */
[----:B------:R-:W-:-:S02]  /*13da0*/  VIMNMX R14, RZ, R14, !PT ;  /* 0x0000000eff0e7248 */ /* 0x000fc40007fe0100 */
[----:B------:R-:W-:Y:S02]  /*13db0*/  CS2R R36, SRZ ;  /* 0x0000000000247805 */ /* 0x000fe4000001ff00 */
[----:B------:R-:W-:Y:S01]  /*13dc0*/  F2FP.F16.F32.PACK_AB R183, R38, R183 ;  /* 0x000000b726b7723e */ /* 0x000fe200000000ff */
[----:B------:R-:W-:Y:S01]  /*13dd0*/  FADD.FTZ R25, R177, R6 ;  /* 0x00000006b1197221 */ /* 0x000fe20000010000 */
[C---:B------:R-:W-:Y:S01]  /*13de0*/  F2FP.F16.F32.PACK_AB R177, R40.reuse, R177 ;  /* 0x000000b128b1723e */ /* 0x040fe200000000ff */
[----:B------:R-:W1:Y:S01]  /*13df0*/  MUFU.EX2 R43, R43 ;  /* 0x0000002b002b7308 */ /* 0x000e620000000800 */
[----:B0-----:R-:W-:Y:S01]  /*13e00*/  FADD.FTZ R7, R21, R0 ;  /* 0x0000000015077221 */ /* 0x001fe20000010000 */
[----:B------:R-:W-:Y:S01]  /*13e10*/  FADD.FTZ R6, R40, R25 ;  /* 0x0000001928067221 */ /* 0x000fe20000010000 */
[----:B------:R-:W-:Y:S02]  /*13e20*/  F2FP.F16.F32.PACK_AB R180, R180, R13 ;  /* 0x0000000db4b4723e */ /* 0x000fe400000000ff */
[----:B--2---:R-:W-:-:S02]  /*13e30*/  CS2R R44, SRZ ;  /* 0x00000000002c7805 */ /* 0x004fc4000001ff00 */
[----:B------:R-:W-:Y:S01]  /*13e40*/  CS2R R40, SRZ ;  /* 0x0000000000287805 */ /* 0x000fe2000001ff00 */
[----:B------:R-:W-:Y:S01]  /*13e50*/  FADD.FTZ R25, R179, R6 ;  /* 0x00000006b3197221 */ /* 0x000fe20000010000 */
[----:B------:R-:W-:Y:S01]  /*13e60*/  F2FP.F16.F32.PACK_AB R179, R42, R179 ;  /* 0x000000b32ab3723e */ /* 0x000fe200000000ff */
[----:B------:R0:W2:Y:S01]  /*13e70*/  MUFU.EX2 R176, R49 ;  /* 0x0000003100b07308 */ /* 0x0000a20000000800 */
[----:B---3--:R-:W-:Y:S01]  /*13e80*/  FADD.FTZ R0, R182, R7 ;  /* 0x00000007b6007221 */ /* 0x008fe20000010000 */
[----:B------:R-:W-:Y:S01]  /*13e90*/  FADD.FTZ R6, R42, R25 ;  /* 0x000000192a067221 */ /* 0x000fe20000010000 */
[----:B------:R-:W-:Y:S02]  /*13ea0*/  F2FP.F16.F32.PACK_AB R182, R182, R21 ;  /* 0x00000015b6b6723e */ /* 0x000fe400000000ff */
[----:B------:R-:W-:Y:S01]  /*13eb0*/  CS2R R28, SRZ ;  /* 0x00000000001c7805 */ /* 0x000fe2000001ff00 */
[----:B------:R-:W-:Y:S01]  /*13ec0*/  FADD.FTZ R11, R173, R6 ;  /* 0x00000006ad0b7221 */ /* 0x000fe20000010000 */
[C---:B------:R-:W-:Y:S01]  /*13ed0*/  F2FP.F16.F32.PACK_AB R173, R10.reuse, R173 ;  /* 0x000000ad0aad723e */ /* 0x040fe200000000ff */
[----:B------:R-:W3:Y:S01]  /*13ee0*/  MUFU.EX2 R47, R47 ;  /* 0x0000002f002f7308 */ /* 0x000ee20000000800 */
[----:B-1----:R-:W-:Y:S01]  /*13ef0*/  FADD.FTZ R7, R43, R0 ;  /* 0x000000002b077221 */ /* 0x002fe20000010000 */
[----:B------:R-:W-:Y:S01]  /*13f00*/  FADD.FTZ R6, R10, R11 ;  /* 0x0000000b0a067221 */ /* 0x000fe20000010000 */
[----:B------:R-:W-:Y:S01]  /*13f10*/  VIADD R11, R72, 0xfffffffe ;  /* 0xfffffffe480b7836 */ /* 0x000fe20000000000 */
[----:B------:R-:W-:-:S02]  /*13f20*/  CS2R R72, SRZ ;  /* 0x0000000000487805 */ /* 0x000fc4000001ff00 */
[----:B0-----:R-:W-:Y:S01]  /*13f30*/  CS2R R48, SRZ ;  /* 0x0000000000307805 */ /* 0x001fe2000001ff00 */
[----:B------:R-:W-:Y:S01]  /*13f40*/  FADD.FTZ R9, R175, R6 ;  /* 0x00000006af097221 */ /* 0x000fe20000010000 */
[----:B------:R-:W-:Y:S01]  /*13f50*/  F2FP.F16.F32.PACK_AB R175, R12, R175 ;  /* 0x000000af0caf723e */ /* 0x000fe200000000ff */
[----:B------:R0:W1:Y:S01]  /*13f60*/  MUFU.EX2 R178, R53 ;  /* 0x0000003500b27308 */ /* 0x0000620000000800 */
[----:B--2---:R-:W-:Y:S01]  /*13f70*/  FADD.FTZ R0, R176, R7 ;  /* 0x00000007b0007221 */ /* 0x004fe20000010000 */
[----:B------:R-:W-:Y:S01]  /*13f80*/  FADD.FTZ R24, R12, R9 ;  /* 0x000000090c187221 */ /* 0x000fe20000010000 */
[----:B------:R-:W-:Y:S02]  /*13f90*/  ISETP.GE.AND P2, PT, R11, R14, PT ;  /* 0x0000000e0b00720c */ /* 0x000fe40003f46270 */
[----:B------:R-:W-:Y:S02]  /*13fa0*/  F2FP.F16.F32.PACK_AB R176, R176, R43 ;  /* 0x0000002bb0b0723e */ /* 0x000fe400000000ff */
[----:B------:R-:W-:Y:S01]  /*13fb0*/  CS2R R42, SRZ ;  /* 0x00000000002a7805 */ /* 0x000fe2000001ff00 */
[----:B------:R-:W2:Y:S01]  /*13fc0*/  MUFU.EX2 R27, R27 ;  /* 0x0000001b001b7308 */ /* 0x000ea20000000800 */
[----:B---3--:R-:W-:Y:S01]  /*13fd0*/  FADD.FTZ R7, R47, R0 ;  /* 0x000000002f077221 */ /* 0x008fe20000010000 */
[----:B0-----:R-:W-:-:S06]  /*13fe0*/  CS2R R52, SRZ ;  /* 0x0000000000347805 */ /* 0x001fcc000001ff00 */
[----:B------:R0:W3:Y:S01]  /*13ff0*/  MUFU.EX2 R172, R57 ;  /* 0x0000003900ac7308 */ /* 0x0000e20000000800 */
[C---:B-1----:R-:W-:Y:S01]  /*14000*/  FADD.FTZ R0, R178.reuse, R7 ;  /* 0x00000007b2007221 */ /* 0x042fe20000010000 */
[----:B------:R-:W-:Y:S02]  /*14010*/  F2FP.F16.F32.PACK_AB R178, R178, R47 ;  /* 0x0000002fb2b2723e */ /* 0x000fe400000000ff */
[----:B------:R-:W-:-:S04]  /*14020*/  CS2R R46, SRZ ;  /* 0x00000000002e7805 */ /* 0x000fc8000001ff00 */
[----:B------:R-:W1:Y:S01]  /*14030*/  MUFU.EX2 R31, R31 ;  /* 0x0000001f001f7308 */ /* 0x000e620000000800 */
[----:B--2---:R-:W-:Y:S01]  /*14040*/  FADD.FTZ R7, R27, R0 ;  /* 0x000000001b077221 */ /* 0x004fe20000010000 */
[----:B0-----:R-:W-:-:S06]  /*14050*/  CS2R R56, SRZ ;  /* 0x0000000000387805 */ /* 0x001fcc000001ff00 */
[----:B------:R0:W2:Y:S01]  /*14060*/  MUFU.EX2 R174, R61 ;  /* 0x0000003d00ae7308 */ /* 0x0000a20000000800 */
[C---:B---3--:R-:W-:Y:S01]  /*14070*/  FADD.FTZ R0, R172.reuse, R7 ;  /* 0x00000007ac007221 */ /* 0x048fe20000010000 */
[----:B------:R-:W-:Y:S02]  /*14080*/  F2FP.F16.F32.PACK_AB R172, R172, R27 ;  /* 0x0000001bacac723e */ /* 0x000fe400000000ff */
[----:B------:R-:W-:-:S04]  /*14090*/  CS2R R26, SRZ ;  /* 0x00000000001a7805 */ /* 0x000fc8000001ff00 */
[----:B------:R-:W3:Y:S01]  /*140a0*/  MUFU.EX2 R35, R35 ;  /* 0x0000002300237308 */ /* 0x000ee20000000800 */
[----:B-1----:R-:W-:Y:S01]  /*140b0*/  FADD.FTZ R7, R31, R0 ;  /* 0x000000001f077221 */ /* 0x002fe20000010000 */
[----:B0-----:R-:W-:-:S06]  /*140c0*/  CS2R R60, SRZ ;  /* 0x00000000003c7805 */ /* 0x001fcc000001ff00 */
[----:B------:R-:W0:Y:S01]  /*140d0*/  MUFU.EX2 R169, R169 ;  /* 0x000000a900a97308 */ /* 0x000e220000000800 */
[C---:B--2---:R-:W-:Y:S01]  /*140e0*/  FADD.FTZ R6, R174.reuse, R7 ;  /* 0x00000007ae067221 */ /* 0x044fe20000010000 */
[----:B------:R-:W-:Y:S02]  /*140f0*/  F2FP.F16.F32.PACK_AB R174, R174, R31 ;  /* 0x0000001faeae723e */ /* 0x000fe400000000ff */
[----:B------:R-:W-:-:S04]  /*14100*/  CS2R R30, SRZ ;  /* 0x00000000001e7805 */ /* 0x000fc8000001ff00 */
[----:B------:R1:W2:Y:S01]  /*14110*/  MUFU.EX2 R168, R65 ;  /* 0x0000004100a87308 */ /* 0x0002a20000000800 */
[----:B---3--:R-:W-:-:S07]  /*14120*/  FADD.FTZ R7, R35, R6 ;  /* 0x0000000623077221 */ /* 0x008fce0000010000 */
[----:B------:R-:W3:Y:S01]  /*14130*/  MUFU.EX2 R20, R20 ;  /* 0x0000001400147308 */ /* 0x000ee20000000800 */
[----:B0-----:R-:W-:Y:S01]  /*14140*/  FADD.FTZ R9, R169, R24 ;  /* 0x00000018a9097221 */ /* 0x001fe20000010000 */
[----:B-1----:R-:W-:Y:S02]  /*14150*/  CS2R R64, SRZ ;  /* 0x0000000000407805 */ /* 0x002fe4000001ff00 */
[----:B------:R-:W-:-:S04]  /*14160*/  CS2R R24, SRZ ;  /* 0x0000000000187805 */ /* 0x000fc8000001ff00 */
[----:B------:R-:W0:Y:S01]  /*14170*/  MUFU.EX2 R39, R39 ;  /* 0x0000002700277308 */ /* 0x000e220000000800 */
[C---:B--2---:R-:W-:Y:S01]  /*14180*/  FADD.FTZ R6, R168.reuse, R7 ;  /* 0x00000007a8067221 */ /* 0x044fe20000010000 */
[----:B------:R-:W-:Y:S02]  /*14190*/  F2FP.F16.F32.PACK_AB R168, R168, R35 ;  /* 0x00000023a8a8723e */ /* 0x000fe400000000ff */
[----:B------:R-:W-:-:S04]  /*141a0*/  CS2R R34, SRZ ;  /* 0x0000000000227805 */ /* 0x000fc8000001ff00 */
[----:B------:R-:W1:Y:S01]  /*141b0*/  MUFU.EX2 R171, R171 ;  /* 0x000000ab00ab7308 */ /* 0x000e620000000800 */
[C---:B---3--:R-:W-:Y:S01]  /*141c0*/  FADD.FTZ R10, R20.reuse, R9 ;  /* 0x00000009140a7221 */ /* 0x048fe20000010000 */
[----:B------:R-:W-:-:S06]  /*141d0*/  F2FP.F16.F32.PACK_AB R169, R20, R169 ;  /* 0x000000a914a9723e */ /* 0x000fcc00000000ff */
[----:B------:R2:W3:Y:S01]  /*141e0*/  MUFU.EX2 R170, R69 ;  /* 0x0000004500aa7308 */ /* 0x0004e20000000800 */
[----:B0-----:R-:W-:-:S07]  /*141f0*/  FADD.FTZ R7, R39, R6 ;  /* 0x0000000627077221 */ /* 0x001fce0000010000 */
[----:B------:R1:W0:Y:S01]  /*14200*/  MUFU.EX2 R0, R5 ;  /* 0x0000000500007308 */ /* 0x0002220000000800 */
[----:B--2---:R-:W-:Y:S01]  /*14210*/  CS2R R68, SRZ ;  /* 0x0000000000447805 */ /* 0x004fe2000001ff00 */
[----:B-1----:R-:W-:Y:S01]  /*14220*/  FADD.FTZ R5, R171, R10 ;  /* 0x0000000aab057221 */ /* 0x002fe20000010000 */
[C---:B---3--:R-:W-:Y:S01]  /*14230*/  FADD.FTZ R7, R170.reuse, R7 ;  /* 0x00000007aa077221 */ /* 0x048fe20000010000 */
[----:B------:R-:W-:Y:S02]  /*14240*/  F2FP.F16.F32.PACK_AB R170, R170, R39 ;  /* 0x00000027aaaa723e */ /* 0x000fe400000000ff */
[----:B------:R-:W-:Y:S01]  /*14250*/  CS2R R38, SRZ ;  /* 0x0000000000267805 */ /* 0x000fe2000001ff00 */
[C---:B0-----:R-:W-:Y:S01]  /*14260*/  FADD.FTZ R6, R0.reuse, R5 ;  /* 0x0000000500067221 */ /* 0x041fe20000010000 */
[----:B------:R-:W-:Y:S01]  /*14270*/  F2FP.F16.F32.PACK_AB R171, R0, R171 ;  /* 0x000000ab00ab723e */ /* 0x000fe200000000ff */
[----:B------:R-:W-:Y:S01]  /*14280*/  IMAD.MOV.U32 R5, RZ, RZ, 0x3f800000 ;  /* 0x3f800000ff057424 */ /* 0x000fe200078e00ff */
[----:B------:R-:W-:Y:S01]  /*14290*/  MOV R0, 0x3f800000 ;  /* 0x3f80000000007802 */ /* 0x000fe20000000f00 */
[----:B------:R-:W-:Y:S06]  /*142a0*/  @!P2 BRA `(.L_x_6166) ;  /* 0x000000280018a947 */ /* 0x000fec0003800000 */
[----:B------:R-:W-:Y:S01]  /*142b0*/  BSSY B1, `(.L_x_6166) ;  /* 0x0000285000017945 */ /* 0x000fe20003800000 */
[----:B------:R-:W-:Y:S01]  /*142c0*/  IMAD.MOV.U32 R9, RZ, RZ, R3 ;  /* 0x000000ffff097224 */ /* 0x000fe200078e0003 */
[----:B------:R-:W-:Y:S01]  /*142d0*/  MOV R10, R4 ;  /* 0x00000004000a7202 */ /* 0x000fe20000000f00 */
[----:B------:R-:W-:Y:S01]  /*142e0*/  IMAD.MOV.U32 R13, RZ, RZ, R200 ;  /* 0x000000ffff0d7224 */ /* 0x000fe200078e00c8 */
[----:B------:R-:W-:Y:S01]  /*142f0*/  MOV R0, 0x3f800000 ;  /* 0x3f80000000007802 */ /* 0x000fe20000000f00 */
[----:B------:R-:W-:Y:S02]  /*14300*/  IMAD.MOV.U32 R15, RZ, RZ, R197 ;  /* 0x000000ffff0f7224 */ /* 0x000fe400078e00c5 */
[----:B------:R-:W-:-:S07]  /*14310*/  IMAD.MOV.U32 R119, RZ, RZ, RZ ;  /* 0x000000ffff777224 */ /* 0x000fce00078e00ff */
.L_x_6179:
[----:B------:R-:W-:-:S04]  /*14320*/  ISETP.NE.AND P2, PT, R15, 0x1, PT ;  /* 0x000000010f00780c */ /* 0x000fc80003f45270 */
[----:B------:R-:W-:-:S04]  /*14330*/  SEL R200, RZ, 0x1, P2 ;  /* 0x00000001ffc87807 */ /* 0x000fc80001000000 */
[----:B------:R-:W-:Y:S01]  /*14340*/  LOP3.LUT R200, R13, R200, RZ, 0x3c, !PT ;  /* 0x000000c80dc87212 */ /* 0x000fe200078e3cff */
[----:B------:R-:W-:Y:S06]  /*14350*/  @!P0 BRA `(.L_x_6167) ;  /* 0x0000000000048947 */ /* 0x000fec0003800000 */
[----:B------:R-:W-:Y:S01]  /*14360*/  BPT.TRAP 0x1 ;  /* 0x000000040000795c */ /* 0x000fe20000300000 */
.L_x_6167:
        /* <DEDUP_REMOVED lines=8> */
.L_x_6168:
[----:B------:R-:W-:Y:S01]  /*143f0*/  IMAD R4, R197, 0x900, R8 ;  /* 0x00000900c5047824 */ /* 0x000fe200078e0208 */
[----:B------:R-:W-:Y:S03]  /*14400*/  BSSY B2, `(.L_x_6169) ;  /* 0x0000006000027945 */ /* 0x000fe60003800000 */
[C---:B------:R-:W-:Y:S02]  /*14410*/  VIADD R21, R4.reuse, 0x2 ;  /* 0x0000000204157836 */ /* 0x040fe40000000000 */
[----:B------:R-:W-:Y:S01]  /*14420*/  VIADD R120, R4, 0x4 ;  /* 0x0000000404787836 */ /* 0x000fe20000000000 */
[----:B-1----:R-:W-:Y:S06]  /*14430*/  @P2 BRA `(.L_x_6170) ;  /* 0x0000000000082947 */ /* 0x002fec0003800000 */
[----:B------:R-:W1:Y:S02]  /*14440*/  SYNCS.PHASECHK.TRANS64.TRYWAIT P2, [R12+URZ+0x30830], R3 ;  /* 0x030830030c0075a7 */ /* 0x000e64000804017f */
[----:B-1----:R-:W-:Y:S05]  /*14450*/  @!P2 BRA `(.L_x_6171) ;  /* 0x00000104002ca947 */ /* 0x002fea0003800000 */
.L_x_6170:
[----:B------:R-:W-:Y:S05]  /*14460*/  BSYNC B2 ;  /* 0x0000000000027941 */ /* 0x000fea0003800000 */
.L_x_6169:
[----:B------:R-:W2:Y:S04]  /*14470*/  LDL.64 R122, [R1+0x30] ;  /* 0x00003000017a7983 */ /* 0x000ea80000100a00 */
[----:B------:R3:W-:Y:S04]  /*14480*/  STL.64 [R1+0x80], R8 ;  /* 0x0000800801007387 */ /* 0x0007e80000100a00 */
[----:B---3--:R-:W3:Y:S04]  /*14490*/  LDL.64 R8, [R1+0x28] ;  /* 0x0000280001087983 */ /* 0x008ee80000100a00 */
[----:B------:R4:W-:Y:S04]  /*144a0*/  STL.64 [R1+0x78], R6 ;  /* 0x0000780601007387 */ /* 0x0009e80000100a00 */
[----:B----4-:R-:W4:Y:S01]  /*144b0*/  LDL.64 R6, [R1+0x20] ;  /* 0x0000200001067983 */ /* 0x010f220000100a00 */
[----:B------:R-:W-:Y:S01]  /*144c0*/  MOV R2, R4 ;  /* 0x0000000400027202 */ /* 0x000fe20000000f00 */
[----:B------:R-:W-:-:S02]  /*144d0*/  VIADD R20, R4, 0x6 ;  /* 0x0000000604147836 */ /* 0x000fc40000000000 */
[----:B01----:R-:W-:Y:S01]  /*144e0*/  IMAD.MOV.U32 R3, RZ, RZ, 0x40000040 ;  /* 0x40000040ff037424 */ /* 0x003fe200078e00ff */
[----:B------:R-:W-:Y:S01]  /*144f0*/  R2UR UR26, R2 ;  /* 0x00000000021a72ca */ /* 0x000fe200000e0000 */
[----:B------:R-:W-:Y:S01]  /*14500*/  IMAD.MOV.U32 R121, RZ, RZ, 0x40000040 ;  /* 0x40000040ff797424 */ /* 0x000fe200078e00ff */
[----:B------:R-:W-:Y:S02]  /*14510*/  MOV R2, R21 ;  /* 0x0000001500027202 */ /* 0x000fe40000000f00 */
[----:B------:R-:W-:Y:S01]  /*14520*/  R2UR UR14, R20 ;  /* 0x00000000140e72ca */ /* 0x000fe200000e0000 */
[----:B------:R-:W-:Y:S01]  /*14530*/  VIADD R20, R4, 0x302 ;  /* 0x0000030204147836 */ /* 0x000fe20000000000 */
[----:B------:R-:W-:Y:S01]  /*14540*/  R2UR UR22, R2 ;  /* 0x00000000021672ca */ /* 0x000fe200000e0000 */
[----:B------:R-:W-:Y:S02]  /*14550*/  IMAD.MOV.U32 R2, RZ, RZ, R120 ;  /* 0x000000ffff027224 */ /* 0x000fe400078e0078 */
[-C--:B------:R-:W-:Y:S01]  /*14560*/  FMUL.FTZ R24, R24, R5.reuse ;  /* 0x0000000518187220 */ /* 0x080fe20000410000 */
[----:B------:R-:W-:Y:S01]  /*14570*/  VIADD R120, R4, 0x304 ;  /* 0x0000030404787836 */ /* 0x000fe20000000000 */
[----:B------:R-:W-:Y:S01]  /*14580*/  R2UR UR6, R20 ;  /* 0x00000000140672ca */ /* 0x000fe200000e0000 */
[----:B------:R-:W-:Y:S01]  /*14590*/  VIADD R20, R4, 0x600 ;  /* 0x0000060004147836 */ /* 0x000fe20000000000 */
[----:B------:R-:W-:Y:S01]  /*145a0*/  R2UR UR18, R2 ;  /* 0x00000000021272ca */ /* 0x000fe200000e0000 */
[----:B------:R-:W-:Y:S01]  /*145b0*/  VIADD R2, R4, 0x300 ;  /* 0x0000030004027836 */ /* 0x000fe20000000000 */
[----:B------:R-:W-:Y:S01]  /*145c0*/  R2UR UR58, R120 ;  /* 0x00000000783a72ca */ /* 0x000fe200000e0000 */
[----:B------:R-:W-:Y:S01]  /*145d0*/  FMUL.FTZ R25, R25, R5 ;  /* 0x0000000519197220 */ /* 0x000fe20000410000 */
[----:B------:R-:W-:Y:S01]  /*145e0*/  R2UR UR50, R20 ;  /* 0x00000000143272ca */ /* 0x000fe200000e0000 */
[----:B------:R-:W-:Y:S01]  /*145f0*/  VIADD R20, R4, 0x606 ;  /* 0x0000060604147836 */ /* 0x000fe20000000000 */
[----:B------:R-:W-:-:S02]  /*14600*/  R2UR UR10, R2 ;  /* 0x00000000020a72ca */ /* 0x000fc400000e0000 */
[----:B------:R-:W-:Y:S01]  /*14610*/  IADD3 R2, R4, 0x306, RZ ;  /* 0x0000030604027810 */ /* 0x000fe20007ffe0ff */
[-C--:B------:R-:W-:Y:S01]  /*14620*/  FMUL.FTZ R28, R28, R5.reuse ;  /* 0x000000051c1c7220 */ /* 0x080fe20000410000 */
[----:B------:R-:W-:Y:S01]  /*14630*/  IADD3 R120, R4, 0x602, RZ ;  /* 0x0000060204787810 */ /* 0x000fe20007ffe0ff */
[-C--:B------:R-:W-:Y:S01]  /*14640*/  FMUL.FTZ R29, R29, R5.reuse ;  /* 0x000000051d1d7220 */ /* 0x080fe20000410000 */
[----:B------:R-:W-:Y:S01]  /*14650*/  R2UR UR54, R2 ;  /* 0x00000000023672ca */ /* 0x000fe200000e0000 */
[----:B------:R-:W-:Y:S02]  /*14660*/  VIADD R2, R4, 0x604 ;  /* 0x0000060404027836 */ /* 0x000fe40000000000 */
        /* <DEDUP_REMOVED lines=44> */
[----:B------:R-:W-:Y:S01]  /*14930*/  R2UR UR27, R3 ;  /* 0x00000000031b72ca */ /* 0x000fe200000e0000 */
[----:B------:R-:W4:Y:S01]  /*14940*/  LDL.64 R4, [R1+0x18] ;  /* 0x0000180001047983 */ /* 0x000f220000100a00 */
[----:B------:R-:W-:-:S02]  /*14950*/  R2UR UR59, R121 ;  /* 0x00000000793b72ca */ /* 0x000fc400000e0000 */
[----:B------:R-:W-:Y:S02]  /*14960*/  R2UR UR46, R120 ;  /* 0x00000000782e72ca */ /* 0x000fe400000e0000 */
[----:B------:R-:W-:Y:S02]  /*14970*/  R2UR UR47, R121 ;  /* 0x00000000792f72ca */ /* 0x000fe400000e0000 */
[----:B------:R-:W-:Y:S02]  /*14980*/  MOV R21, 0x40000040 ;  /* 0x4000004000157802 */ /* 0x000fe40000000f00 */
[----:B------:R-:W-:Y:S02]  /*14990*/  R2UR UR38, R20 ;  /* 0x00000000142672ca */ /* 0x000fe400000e0000 */
[C---:B------:R-:W-:Y:S02]  /*149a0*/  R2UR UR15, R21.reuse ;  /* 0x00000000150f72ca */ /* 0x040fe400000e0000 */
[----:B------:R-:W-:-:S02]  /*149b0*/  R2UR UR7, R21 ;  /* 0x00000000150772ca */ /* 0x000fc400000e0000 */
[C---:B------:R-:W-:Y:S02]  /*149c0*/  R2UR UR51, R21.reuse ;  /* 0x00000000153372ca */ /* 0x040fe400000e0000 */
[----:B------:R-:W-:Y:S02]  /*149d0*/  R2UR UR39, R21 ;  /* 0x00000000152772ca */ /* 0x000fe400000e0000 */
[----:B------:R-:W4:Y:S01]  /*149e0*/  LDL.64 R20, [R1+0x10] ;  /* 0x0000100001147983 */ /* 0x000f220000100a00 */
[C---:B------:R-:W-:Y:S02]  /*149f0*/  R2UR UR23, R3.reuse ;  /* 0x00000000031772ca */ /* 0x040fe400000e0000 */
[C---:B------:R-:W-:Y:S02]  /*14a00*/  R2UR UR19, R3.reuse ;  /* 0x00000000031372ca */ /* 0x040fe400000e0000 */
[C---:B------:R-:W-:Y:S02]  /*14a10*/  R2UR UR11, R3.reuse ;  /* 0x00000000030b72ca */ /* 0x040fe400000e0000 */
[----:B------:R-:W-:-:S02]  /*14a20*/  R2UR UR55, R3 ;  /* 0x00000000033772ca */ /* 0x000fc400000e0000 */
[----:B------:R-:W-:Y:S02]  /*14a30*/  R2UR UR42, R2 ;  /* 0x00000000022a72ca */ /* 0x000fe400000e0000 */
[----:B------:R-:W-:Y:S02]  /*14a40*/  R2UR UR43, R3 ;  /* 0x00000000032b72ca */ /* 0x000fe400000e0000 */
[----:B------:R-:W4:Y:S01]  /*14a50*/  LDL.64 R2, [R1+0x8] ;  /* 0x0000080001027983 */ /* 0x000f220000100a00 */
        /* <DEDUP_REMOVED lines=10> */
[----:B----4-:R-:W-:Y:S02]  /*14b00*/  R2UR UR16, R6 ;  /* 0x00000000061072ca */ /* 0x010fe400000e0000 */
[----:B------:R-:W-:Y:S02]  /*14b10*/  R2UR UR17, R7 ;  /* 0x00000000071172ca */ /* 0x000fe400000e0000 */
[----:B------:R-:W-:Y:S01]  /*14b20*/  R2UR UR12, R4 ;  /* 0x00000000040c72ca */ /* 0x000fe200000e0000 */
[----:B------:R0:W5:Y:S01]  /*14b30*/  LDL.LU.64 R6, [R1+0x78] ;  /* 0x0000780001067983 */ /* 0x0001620000300a00 */
[----:B------:R-:W-:Y:S01]  /*14b40*/  R2UR UR13, R5 ;  /* 0x00000000050d72ca */ /* 0x000fe200000e0000 */
[----:B------:R-:W-:Y:S02]  /*14b50*/  WARPGROUP.DEPBAR.LE gsb0, 0x0 ;  /* 0x00008000000079c5 */ /* 0x000fe40000010000 */
[----:B------:R-:W-:-:S06]  /*14b60*/  WARPGROUP.ARRIVE ;  /* 0x00000000000079c5 */ /* 0x000fcc0000000000 */
[----:B------:R-:W-:Y:S01]  /*14b70*/  HGMMA.64x96x16.F32 R120, gdesc[UR16], R120, gsb0 ;  /* 0x01600000107879f0 */ /* 0x000fe20008000878 */
[----:B------:R-:W-:Y:S02]  /*14b80*/  R2UR UR8, R20 ;  /* 0x00000000140872ca */ /* 0x000fe400000e0000 */
        /* <DEDUP_REMOVED lines=79> */
[----:B0-----:R-:W-:Y:S05]  /*15080*/  @!P0 BRA `(.L_x_6172) ;  /* 0x0000000000048947 */ /* 0x001fea0003800000 */
[----:B------:R-:W-:Y:S01]  /*15090*/  BPT.TRAP 0x1 ;  /* 0x000000040000795c */ /* 0x000fe20000300000 */
.L_x_6172:
[----:B------:R-:W-:Y:S02]  /*150a0*/  SHF.L.U32 R0, R13, 0x1f, RZ ;  /* 0x0000001f0d007819 */ /* 0x000fe400000006ff */
[----:B------:R-:W-:-:S04]  /*150b0*/  LEA R13, R15, R18, 0x3 ;  /* 0x000000120f0d7211 */ /* 0x000fc800078e18ff */
[----:B------:R0:W1:Y:S01]  /*150c0*/  SYNCS.PHASECHK.TRANS64.TRYWAIT P2, [R13+URZ+0x30850], R0 ;  /* 0x030850000d0075a7 */ /* 0x000062000804017f */
[----:B------:R-:W-:Y:S05]  /*150d0*/  @!P0 BRA `(.L_x_6173) ;  /* 0x0000000000048947 */ /* 0x000fea0003800000 */
[----:B------:R-:W-:Y:S01]  /*150e0*/  BPT.TRAP 0x1 ;  /* 0x000000040000795c */ /* 0x000fe20000300000 */
.L_x_6173:
[----:B------:R-:W-:Y:S04]  /*150f0*/  BSSY B2, `(.L_x_6174) ;  /* 0x0000004000027945 */ /* 0x000fe80003800000 */
[----:B-1----:R-:W-:Y:S05]  /*15100*/  @P2 BRA `(.L_x_6175) ;  /* 0x0000000000082947 */ /* 0x002fea0003800000 */
[----:B------:R-:W1:Y:S02]  /*15110*/  SYNCS.PHASECHK.TRANS64.TRYWAIT P2, [R13+URZ+0x30850], R0 ;  /* 0x030850000d0075a7 */ /* 0x000e64000804017f */
[----:B-1----:R-:W-:Y:S05]  /*15120*/  @!P2 BRA `(.L_x_6176) ;  /* 0x000000f8000ca947 */ /* 0x002fea0003800000 */
.L_x_6175:
[----:B------:R-:W-:Y:S05]  /*15130*/  BSYNC B2 ;  /* 0x0000000000027941 */ /* 0x000fea0003800000 */
.L_x_6174:
        /* <DEDUP_REMOVED lines=30> */
[C---:B------:R-:W-:Y:S01]  /*15320*/  IADD3 R4, R2.reuse, 0x200, RZ ;  /* 0x0000020002047810 */ /* 0x040fe20007ffe0ff */
        /* <DEDUP_REMOVED lines=17> */
.L_x_6177:
[----:B------:R-:W0:Y:S01]  /*15440*/  @P1 LDC R3, c[0x0][0x44c] ;  /* 0x00011300ff031b82 */ /* 0x000e220000000800 */
[----:B------:R-:W-:Y:S01]  /*15450*/  IMAD.IADD R2, R223, 0x1, R218 ;  /* 0x00000001df027824 */ /* 0x000fe200078e02da */
[----:B------:R-:W-:Y:S01]  /*15460*/  ULDC UR4, c[0x0][0x988] ;  /* 0x0002620000047ab9 */ /* 0x000fe20000000800 */
[----:B------:R-:W-:-:S04]  /*15470*/  IADD3 R12, R12, 0x30840, RZ ;  /* 0x000308400c0c7810 */ /* 0x000fc80007ffe0ff */
[----:B------:R-:W-:Y:S01]  /*15480*/  PRMT R12, R212, 0x654, R12 ;  /* 0x00000654d40c7816 */ /* 0x000fe2000000000c */
[----:B------:R-:W1:Y:S03]  /*15490*/  @P1 LDC R0, c[0x0][0x450] ;  /* 0x00011400ff001b82 */ /* 0x000e660000000800 */
[----:B------:R2:W-:Y:S01]  /*154a0*/  SYNCS.ARRIVE.TRANS64.RED.A1T0 RZ, [R12+URZ], RZ ;  /* 0x000000ff0cff79a7 */ /* 0x0005e2000810043f */
[----:B0-----:R-:W-:-:S05]  /*154b0*/  @P1 IMAD.HI.U32 R3, R2, R3, RZ ;  /* 0x0000000302031227 */ /* 0x001fca00078e00ff */
[----:B-1----:R-:W-:Y:S01]  /*154c0*/  @P1 SHF.R.U32.HI R2, RZ, R0, R3 ;  /* 0x00000000ff021219 */ /* 0x002fe20000011603 */
[----:B------:R-:W-:-:S04]  /*154d0*/  IMAD.MOV.U32 R0, RZ, RZ, -0x60 ;  /* 0xffffffa0ff007424 */ /* 0x000fc800078e00ff */
[----:B------:R-:W0:Y:S01]  /*154e0*/  SHFL.IDX PT, R3, R2, RZ, 0x1c1f ;  /* 0x001c1fff02037589 */ /* 0x000e2200000e0000 */
[----:B------:R-:W-:-:S04]  /*154f0*/  IMAD R0, R11, R0, 0x1 ;  /* 0x000000010b007424 */ /* 0x000fc800078e0200 */
[----:B------:R-:W-:-:S05]  /*15500*/  IMAD R0, R222, -0x2, R0 ;  /* 0xfffffffede007824 */ /* 0x000fca00078e0200 */
[----:B------:R-:W-:-:S04]  /*15510*/  IADD3 R0, -R219, R0, R220 ;  /* 0x00000000db007210 */ /* 0x000fc80007ffe1dc */
[----:B0-----:R-:W-:-:S04]  /*15520*/  IADD3 R3, R0, R3, RZ ;  /* 0x0000000300037210 */ /* 0x001fc80007ffe0ff */
        /* <DEDUP_REMOVED lines=70> */
[----:B------:R-:W-:-:S04]  /*15990*/  FMNMX.FTZ R4, R164, R4, !PT ;  /* 0x00000004a4047209 */ /* 0x000fc80007810000 */
[----:B------:R-:W-:-:S05]  /*159a0*/  FMNMX.FTZ R4, R165, R4, !PT ;  /* 0x00000004a5047209 */ /* 0x000fca0007810000 */
[----:B------:R-:W0:Y:S02]  /*159b0*/  SHFL.BFLY PT, R3, R4, 0x2, 0x1f ;  /* 0x0c401f0004037f89 */ /* 0x000e2400000e0000 */
[----:B0-----:R-:W-:Y:S02]  /*159c0*/  FMNMX.FTZ R4, R4, R3, !PT ;  /* 0x0000000304047209 */ /* 0x001fe40007810000 */
[----:B------:R-:W0:Y:S04]  /*159d0*/  SHFL.IDX PT, R3, R2, 0x1, 0x1c1f ;  /* 0x003c1f0002037f89 */ /* 0x000e2800000e0000 */
[----:B------:R-:W1:Y:S01]  /*159e0*/  SHFL.BFLY PT, R2, R4, 0x1, 0x1f ;  /* 0x0c201f0004027f89 */ /* 0x000e6200000e0000 */
[----:B0-----:R-:W-:Y:S01]  /*159f0*/  IMAD.IADD R0, R0, 0x1, R3 ;  /* 0x0000000100007824 */ /* 0x001fe200078e0203 */
[----:B-1----:R-:W-:Y:S01]  /*15a00*/  FMNMX.FTZ R4, R4, R2, !PT ;  /* 0x0000000204047209 */ /* 0x002fe20007810000 */
[----:B------:R-:W-:-:S03]  /*15a10*/  IMAD.U32 R2, RZ, RZ, UR4 ;  /* 0x00000004ff027e24 */ /* 0x000fc6000f8e00ff */
[C---:B------:R-:W-:Y:S02]  /*15a20*/  ISETP.GT.AND P5, PT, R0.reuse, RZ, PT ;  /* 0x000000ff0000720c */ /* 0x040fe40003fa4270 */
[----:B------:R-:W-:Y:S01]  /*15a30*/  ISETP.GT.AND P4, PT, R0, 0x8, PT ;  /* 0x000000080000780c */ /* 0x000fe20003f84270 */
[----:B------:R-:W-:Y:S01]  /*15a40*/  FMUL.FTZ R5, R4, R2 ;  /* 0x0000000204057220 */ /* 0x000fe20000410000 */
[C---:B------:R-:W-:Y:S02]  /*15a50*/  ISETP.GT.AND P2, PT, R0.reuse, 0x9, PT ;  /* 0x000000090000780c */ /* 0x040fe40003f44270 */
[----:B------:R-:W-:Y:S02]  /*15a60*/  ISETP.GT.AND P6, PT, R0, 0x10, PT ;  /* 0x000000100000780c */ /* 0x000fe40003fc4270 */
[----:B------:R-:W-:Y:S02]  /*15a70*/  FSEL R122, R122, -INF , P5 ;  /* 0xff8000007a7a7808 */ /* 0x000fe40002800000 */
[----:B------:R-:W-:-:S02]  /*15a80*/  FSEL R126, R126, -INF , P4 ;  /* 0xff8000007e7e7808 */ /* 0x000fc40002000000 */
[----:B------:R-:W-:Y:S02]  /*15a90*/  FSEL R127, R127, -INF , P2 ;  /* 0xff8000007f7f7808 */ /* 0x000fe40001000000 */
[----:B------:R-:W-:Y:S02]  /*15aa0*/  FSEL R130, R130, -INF , P6 ;  /* 0xff80000082827808 */ /* 0x000fe40003000000 */
[C---:B------:R-:W-:Y:S02]  /*15ab0*/  ISETP.GT.AND P3, PT, R0.reuse, 0x1, PT ;  /* 0x000000010000780c */ /* 0x040fe40003f64270 */
[C---:B------:R-:W-:Y:S02]  /*15ac0*/  ISETP.GT.AND P5, PT, R0.reuse, 0x11, PT ;  /* 0x000000110000780c */ /* 0x040fe40003fa4270 */
[C---:B------:R-:W-:Y:S02]  /*15ad0*/  ISETP.GT.AND P4, PT, R0.reuse, 0x19, PT ;  /* 0x000000190000780c */ /* 0x040fe40003f84270 */
[----:B------:R-:W-:-:S02]  /*15ae0*/  ISETP.GT.AND P2, PT, R0, 0x20, PT ;  /* 0x000000200000780c */ /* 0x000fc40003f44270 */
[----:B------:R-:W-:Y:S02]  /*15af0*/  ISETP.GT.AND P6, PT, R0, 0x21, PT ;  /* 0x000000210000780c */ /* 0x000fe40003fc4270 */
[----:B------:R-:W-:Y:S02]  /*15b00*/  FSEL R123, R123, -INF , P3 ;  /* 0xff8000007b7b7808 */ /* 0x000fe40001800000 */
[----:B------:R-:W-:Y:S02]  /*15b10*/  FSEL R131, R131, -INF , P5 ;  /* 0xff80000083837808 */ /* 0x000fe40002800000 */
[----:B------:R-:W-:Y:S02]  /*15b20*/  FSEL R135, R135, -INF , P4 ;  /* 0xff80000087877808 */ /* 0x000fe40002000000 */
[----:B------:R-:W-:Y:S02]  /*15b30*/  FSEL R138, R138, -INF , P2 ;  /* 0xff8000008a8a7808 */ /* 0x000fe40001000000 */
[----:B------:R-:W-:-:S02]  /*15b40*/  FSEL R139, R139, -INF , P6 ;  /* 0xff8000008b8b7808 */ /* 0x000fc40003000000 */
[C---:B------:R-:W-:Y:S02]  /*15b50*/  ISETP.GT.AND P3, PT, R0.reuse, 0x18, PT ;  /* 0x000000180000780c */ /* 0x040fe40003f64270 */
        /* <DEDUP_REMOVED lines=8> */
[----:B------:R-:W-:Y:S02]  /*15be0*/  FSEL R150, R150, -INF , P6 ;  /* 0xff80000096967808 */ /* 0x000fe40003000000 */
[C---:B------:R-:W-:Y:S02]  /*15bf0*/  ISETP.GT.AND P3, PT, R0.reuse, 0x29, PT ;  /* 0x000000290000780c */ /* 0x040fe40003f64270 */
[----:B------:R-:W-:-:S02]  /*15c00*/  ISETP.GT.AND P5, PT, R0, 0x39, PT ;  /* 0x000000390000780c */ /* 0x000fc40003fa4270 */
[C---:B------:R-:W-:Y:S02]  /*15c10*/  ISETP.GT.AND P4, PT, R0.reuse, 0x41, PT ;  /* 0x000000410000780c */ /* 0x040fe40003f84270 */
[C---:B------:R-:W-:Y:S02]  /*15c20*/  ISETP.GT.AND P2, PT, R0.reuse, 0x48, PT ;  /* 0x000000480000780c */ /* 0x040fe40003f44270 */
[----:B------:R-:W-:Y:S02]  /*15c30*/  ISETP.GT.AND P6, PT, R0, 0x49, PT ;  /* 0x000000490000780c */ /* 0x000fe40003fc4270 */
[----:B------:R-:W-:Y:S02]  /*15c40*/  FSEL R143, R143, -INF , P3 ;  /* 0xff8000008f8f7808 */ /* 0x000fe40001800000 */
        /* <DEDUP_REMOVED lines=9> */
[----:B-----5:R-:W-:Y:S02]  /*15ce0*/  FMNMX.FTZ R0, R122, R9, !PT ;  /* 0x000000097a007209 */ /* 0x020fe40007810000 */
[----:B------:R-:W-:Y:S02]  /*15cf0*/  FSEL R154, R154, -INF , P3 ;  /* 0xff8000009a9a7808 */ /* 0x000fe40001800000 */
[----:B------:R-:W-:Y:S02]  /*15d00*/  FMNMX.FTZ R0, R123, R0, !PT ;  /* 0x000000007b007209 */ /* 0x000fe40007810000 */
[----:B------:R-:W-:Y:S02]  /*15d10*/  FSEL R162, R162, -INF , P5 ;  /* 0xff800000a2a27808 */ /* 0x000fe40002800000 */
[----:B------:R-:W-:-:S02]  /*15d20*/  FMNMX.FTZ R0, R126, R0, !PT ;  /* 0x000000007e007209 */ /* 0x000fc40007810000 */
[----:B------:R-:W-:Y:S02]  /*15d30*/  FSEL R163, R163, -INF , P4 ;  /* 0xff800000a3a37808 */ /* 0x000fe40002000000 */
[----:B------:R-:W-:Y:S02]  /*15d40*/  FMNMX.FTZ R0, R127, R0, !PT ;  /* 0x000000007f007209 */ /* 0x000fe40007810000 */
[----:B------:R-:W-:Y:S02]  /*15d50*/  FSEL R166, R166, -INF , P2 ;  /* 0xff800000a6a67808 */ /* 0x000fe40001000000 */
[----:B------:R-:W-:Y:S02]  /*15d60*/  FMNMX.FTZ R0, R130, R0, !PT ;  /* 0x0000000082007209 */ /* 0x000fe40007810000 */
[----:B------:R-:W-:Y:S02]  /*15d70*/  FSEL R167, R167, -INF , P6 ;  /* 0xff800000a7a77808 */ /* 0x000fe40003000000 */
[----:B------:R-:W-:-:S02]  /*15d80*/  FMNMX.FTZ R0, R131, R0, !PT ;  /* 0x0000000083007209 */ /* 0x000fc40007810000 */
        /* <DEDUP_REMOVED lines=60> */
[----:B------:R-:W-:Y:S02]  /*16150*/  FSEL R0, R4, RZ, P3 ;  /* 0x000000ff04007208 */ /* 0x000fe40001800000 */
[C---:B------:R-:W-:Y:S01]  /*16160*/  FSETP.NEU.FTZ.AND P2, PT, R3.reuse, -INF , PT ;  /* 0xff8000000300780b */ /* 0x040fe20003f5d000 */
[CC--:B------:R-:W-:Y:S02]  /*16170*/  FMUL.FTZ R137, R3.reuse, R2.reuse ;  /* 0x0000000203897220 */ /* 0x0c0fe40000410000 */
[----:B------:R-:W-:Y:S01]  /*16180*/  FADD.FTZ R0, -R0, R10 ;  /* 0x0000000a00007221 */ /* 0x000fe20000010100 */
[----:B------:R-:W-:Y:S01]  /*16190*/  FSEL R5, R3, RZ, P2 ;  /* 0x000000ff03057208 */ /* 0x000fe20001000000 */
[----:B------:R-:W-:Y:S01]  /*161a0*/  MUFU.EX2 R176, R176 ;  /* 0x000000b000b07308 */ /* 0x000fe20000000800 */
[----:B------:R-:W-:Y:S01]  /*161b0*/  FSEL R137, R137, RZ, P2 ;  /* 0x000000ff89897208 */ /* 0x000fe20001000000 */
[----:B------:R-:W-:-:S02]  /*161c0*/  FMUL.FTZ R0, R0, R2 ;  /* 0x0000000200007220 */ /* 0x000fc40000410000 */
[----:B------:R-:W-:Y:S02]  /*161d0*/  FADD.FTZ R9, -R5, R9 ;  /* 0x0000000905097221 */ /* 0x000fe40000010100 */
[-CC-:B------:R-:W-:Y:S01]  /*161e0*/  FFMA.FTZ R189, R122, R2.reuse, -R137.reuse ;  /* 0x000000027abd7223 */ /* 0x180fe20000010889 */
[-CC-:B------:R-:W-:Y:S01]  /*161f0*/  FFMA.FTZ R140, R123, R2.reuse, -R137.reuse ;  /* 0x000000027b8c7223 */ /* 0x180fe20000010889 */
[-C--:B------:R-:W-:Y:S01]  /*16200*/  FMUL.FTZ R9, R9, R2.reuse ;  /* 0x0000000209097220 */ /* 0x080fe20000410000 */
        /* <DEDUP_REMOVED lines=16> */
[----:B------:R1:W3:Y:S01]  /*16310*/  MUFU.EX2 R0, R9 ;  /* 0x0000000900007308 */ /* 0x0002e20000000800 */
[----:B0-----:R-:W-:Y:S01]  /*16320*/  FFMA.FTZ R7, R5, R7, R188 ;  /* 0x0000000705077223 */ /* 0x001fe200000100bc */
[-CC-:B------:R-:W-:Y:S01]  /*16330*/  FFMA.FTZ R173, R154, R2.reuse, -R137.reuse ;  /* 0x000000029aad7223 */ /* 0x180fe20000010889 */
[-CC-:B------:R-:W-:Y:S01]  /*16340*/  FFMA.FTZ R134, R155, R2.reuse, -R137.reuse ;  /* 0x000000029b867223 */ /* 0x180fe20000010889 */
[-CC-:B------:R-:W-:Y:S01]  /*16350*/  FFMA.FTZ R175, R158, R2.reuse, -R137.reuse ;  /* 0x000000029eaf7223 */ /* 0x180fe20000010889 */
[-CC-:B------:R-:W-:Y:S01]  /*16360*/  FFMA.FTZ R130, R159, R2.reuse, -R137.reuse ;  /* 0x000000029f827223 */ /* 0x180fe20000010889 */
[-CC-:B------:R-:W-:Y:S01]  /*16370*/  FFMA.FTZ R169, R162, R2.reuse, -R137.reuse ;  /* 0x00000002a2a97223 */ /* 0x180fe20000010889 */
[-CC-:B--2---:R-:W-:Y:S01]  /*16380*/  FFMA.FTZ R12, R163, R2.reuse, -R137.reuse ;  /* 0x00000002a30c7223 */ /* 0x184fe20000010889 */
[----:B------:R-:W0:Y:S01]  /*16390*/  MUFU.EX2 R140, R140 ;  /* 0x0000008c008c7308 */ /* 0x000e220000000800 */
[-CC-:B------:R-:W-:Y:S01]  /*163a0*/  FFMA.FTZ R171, R166, R2.reuse, -R137.reuse ;  /* 0x00000002a6ab7223 */ /* 0x180fe20000010889 */
[----:B-1----:R-:W-:Y:S01]  /*163b0*/  FFMA.FTZ R9, R167, R2, -R137 ;  /* 0x00000002a7097223 */ /* 0x002fe20000010889 */
[----:B------:R-:W-:-:S05]  /*163c0*/  FADD.FTZ R7, R120, R7 ;  /* 0x0000000778077221 */ /* 0x000fca0000010000 */
[----:B------:R-:W1:Y:S01]  /*163d0*/  MUFU.EX2 R191, R191 ;  /* 0x000000bf00bf7308 */ /* 0x000e620000000800 */
[----:B---3--:R-:W-:-:S07]  /*163e0*/  FFMA.FTZ R6, R0, R6, R189 ;  /* 0x0000000600067223 */ /* 0x008fce00000100bd */
        /* <DEDUP_REMOVED lines=79> */
.L_x_6178:
[----:B------:R-:W-:Y:S01]  /*168e0*/  ISETP.GT.AND P2, PT, R11, R14, PT ;  /* 0x0000000e0b00720c */ /* 0x000fe20003f44270 */
[----:B------:R-:W-:Y:S01]  /*168f0*/  VIADD R13, R13, 0x30860 ;  /* 0x000308600d0d7836 */ /* 0x000fe20000000000 */
[----:B------:R-:W-:Y:S01]  /*16900*/  F2FP.F16.F32.PACK_AB R186, R15, R186 ;  /* 0x000000ba0fba723e */ /* 0x000fe200000000ff */
[----:B------:R-:W-:Y:S01]  /*16910*/  VIADD R11, R11, 0xffffffff ;  /* 0xffffffff0b0b7836 */ /* 0x000fe20000000000 */
        /* <DEDUP_REMOVED lines=27> */
[----:B------:R-:W-:Y:S02]  /*16ad0*/  MOV R9, R3 ;  /* 0x0000000300097202 */ /* 0x000fe40000000f00 */
[----:B------:R-:W-:Y:S01]  /*16ae0*/  MOV R15, R197 ;  /* 0x000000c5000f7202 */ /* 0x000fe20000000f00 */
[----:B------:R-:W-:Y:S06]  /*16af0*/  @P2 BRA `(.L_x_6179) ;  /* 0xffffffd800082947 */ /* 0x000fec000383ffff */
[----:B------:R-:W-:Y:S05]  /*16b00*/  BSYNC B1 ;  /* 0x0000000000017941 */ /* 0x000fea0003800000 */
.L_x_6166:
[----:B------:R-:W-:Y:S05]  /*16b10*/  BSYNC B0 ;  /* 0x0000000000007941 */ /* 0x000fea0003800000 */
.L_x_6165:
[----:B------:R-:W-:Y:S01]  /*16b20*/  ISETP.GE.AND P1, PT, R11, RZ, PT ;  /* 0x000000ff0b00720c */ /* 0x000fe20003f26270 */
[----:B------:R-:W-:-:S12]  /*16b30*/  BSSY B0, `(.L_x_6180) ;  /* 0x0000212000007945 */ /* 0x000fd80003800000 */
[----:B------:R-:W-:Y:S05]  /*16b40*/  @!P1 BRA `(.L_x_6181) ;  /* 0x0000002000409947 */ /* 0x000fea0003800000 */
[----:B------:R-:W-:Y:S01]  /*16b50*/  IMAD.MOV.U32 R10, RZ, RZ, R3 ;  /* 0x000000ffff0a7224 */ /* 0x000fe200078e0003 */
[----:B------:R-:W-:Y:S01]  /*16b60*/  MOV R12, R200 ;  /* 0x000000c8000c7202 */ /* 0x000fe20000000f00 */
[----:B------:R-:W-:Y:S02]  /*16b70*/  IMAD.MOV.U32 R9, RZ, RZ, R4 ;  /* 0x000000ffff097224 */ /* 0x000fe400078e0004 */
[----:B------:R-:W-:-:S07]  /*16b80*/  IMAD.MOV.U32 R14, RZ, RZ, R197 ;  /* 0x000000ffff0e7224 */ /* 0x000fce00078e00c5 */
.L_x_6194:
[----:B------:R-:W-:-:S05]  /*16b90*/  VIADD R13, R14, 0x1 ;  /* 0x000000010e0d7836 */ /* 0x000fca0000000000 */
[----:B------:R-:W-:-:S04]  /*16ba0*/  ISETP.NE.AND P1, PT, R13, 0x2, PT ;  /* 0x000000020d00780c */ /* 0x000fc80003f25270 */
[----:B------:R-:W-:Y:S02]  /*16bb0*/  SEL R3, RZ, 0x1, P1 ;  /* 0x00000001ff037807 */ /* 0x000fe40000800000 */
[----:B------:R-:W-:Y:S02]  /*16bc0*/  SEL R13, R13, RZ, P1 ;  /* 0x000000ff0d0d7207 */ /* 0x000fe40000800000 */
[----:B------:R-:W-:Y:S02]  /*16bd0*/  LOP3.LUT R200, R12, R3, RZ, 0x3c, !PT ;  /* 0x000000030cc87212 */ /* 0x000fe400078e3cff */
[----:B------:R-:W-:Y:S01]  /*16be0*/  MOV R197, R13 ;  /* 0x0000000d00c57202 */ /* 0x000fe20000000f00 */
[----:B------:R-:W-:Y:S06]  /*16bf0*/  @!P0 BRA `(.L_x_6182) ;  /* 0x0000000000048947 */ /* 0x000fec0003800000 */
[----:B------:R-:W-:Y:S01]  /*16c00*/  BPT.TRAP 0x1 ;  /* 0x000000040000795c */ /* 0x000fe20000300000 */
.L_x_6182:
[----:B------:R-:W-:Y:S01]  /*16c10*/  IMAD R2, R197, 0x8, R18 ;  /* 0x00000008c5027824 */ /* 0x000fe200078e0212 */
[----:B------:R-:W-:-:S04]  /*16c20*/  SHF.L.U32 R3, R200, 0x1f, RZ ;  /* 0x0000001fc8037819 */ /* 0x000fc800000006ff */
[----:B------:R0:W1:Y:S01]  /*16c30*/  SYNCS.PHASECHK.TRANS64.TRYWAIT P1, [R2+URZ+0x30830], R3 ;  /* 0x03083003020075a7 */ /* 0x000062000802017f */
[----:B------:R-:W-:Y:S05]  /*16c40*/  @!P0 BRA `(.L_x_6183) ;  /* 0x0000000000048947 */ /* 0x000fea0003800000 */
[----:B------:R-:W-:Y:S01]  /*16c50*/  BPT.TRAP 0x1 ;  /* 0x000000040000795c */ /* 0x000fe20000300000 */
.L_x_6183:
[----:B------:R-:W-:Y:S01]  /*16c60*/  IMAD R4, R197, 0x900, R8 ;  /* 0x00000900c5047824 */ /* 0x000fe200078e0208 */
[----:B------:R-:W-:Y:S03]  /*16c70*/  BSSY B1, `(.L_x_6184) ;  /* 0x0000006000017945 */ /* 0x000fe60003800000 */
[C---:B------:R-:W-:Y:S01]  /*16c80*/  VIADD R15, R4.reuse, 0x2 ;  /* 0x00000002040f7836 */ /* 0x040fe20000000000 */
[----:B------:R-:W-:Y:S01]  /*16c90*/  IADD3 R21, R4, 0x4, RZ ;  /* 0x0000000404157810 */ /* 0x000fe20007ffe0ff */
[----:B-1----:R-:W-:Y:S06]  /*16ca0*/  @P1 BRA `(.L_x_6185) ;  /* 0x0000000000081947 */ /* 0x002fec0003800000 */
[----:B------:R-:W1:Y:S02]  /*16cb0*/  SYNCS.PHASECHK.TRANS64.TRYWAIT P1, [R2+URZ+0x30830], R3 ;  /* 0x03083003020075a7 */ /* 0x000e64000802017f */
[----:B-1----:R-:W-:Y:S05]  /*16cc0*/  @!P1 BRA `(.L_x_6186) ;  /* 0x000000dc00389947 */ /* 0x002fea0003800000 */
.L_x_6185:
[----:B------:R-:W-:Y:S05]  /*16cd0*/  BSYNC B1 ;  /* 0x0000000000017941 */ /* 0x000fea0003800000 */
.L_x_6184:
[----:B------:R-:W2:Y:S04]  /*16ce0*/  LDL.64 R122, [R1+0x30] ;  /* 0x00003000017a7983 */ /* 0x000ea80000100a00 */
[----:B------:R3:W-:Y:S04]  /*16cf0*/  STL.64 [R1+0x80], R8 ;  /* 0x0000800801007387 */ /* 0x0007e80000100a00 */
[----:B---3--:R-:W3:Y:S04]  /*16d00*/  LDL.64 R8, [R1+0x28] ;  /* 0x0000280001087983 */ /* 0x008ee80000100a00 */
[----:B------:R4:W-:Y:S04]  /*16d10*/  STL.64 [R1+0x78], R6 ;  /* 0x0000780601007387 */ /* 0x0009e80000100a00 */
[----:B----4-:R-:W4:Y:S01]  /*16d20*/  LDL.64 R6, [R1+0x20] ;  /* 0x0000200001067983 */ /* 0x010f220000100a00 */
[----:B01----:R-:W-:Y:S01]  /*16d30*/  IMAD.MOV.U32 R2, RZ, RZ, R4 ;  /* 0x000000ffff027224 */ /* 0x003fe200078e0004 */
[C---:B------:R-:W-:Y:S01]  /*16d40*/  IADD3 R20, R4.reuse, 0x6, RZ ;  /* 0x0000000604147810 */ /* 0x040fe20007ffe0ff */
[----:B------:R-:W-:Y:S01]  /*16d50*/  IMAD.MOV.U32 R3, RZ, RZ, 0x40000040 ;  /* 0x40000040ff037424 */ /* 0x000fe200078e00ff */
[----:B------:R-:W-:Y:S01]  /*16d60*/  IADD3 R120, R4, 0x304, RZ ;  /* 0x0000030404787810 */ /* 0x000fe20007ffe0ff */
[----:B------:R-:W-:Y:S01]  /*16d70*/  IMAD.MOV.U32 R121, RZ, RZ, 0x40000040 ;  /* 0x40000040ff797424 */ /* 0x000fe200078e00ff */
[----:B------:R-:W-:Y:S01]  /*16d80*/  R2UR UR26, R2 ;  /* 0x00000000021a72ca */ /* 0x000fe200000e0000 */
[----:B------:R-:W-:Y:S01]  /*16d90*/  IMAD.MOV.U32 R2, RZ, RZ, R15 ;  /* 0x000000ffff027224 */ /* 0x000fe200078e000f */
[----:B------:R-:W-:Y:S01]  /*16da0*/  R2UR UR14, R20 ;  /* 0x00000000140e72ca */ /* 0x000fe200000e0000 */
[----:B------:R-:W-:Y:S01]  /*16db0*/  VIADD R20, R4, 0x302 ;  /* 0x0000030204147836 */ /* 0x000fe20000000000 */
[----:B------:R-:W-:Y:S01]  /*16dc0*/  R2UR UR58, R120 ;  /* 0x00000000783a72ca */ /* 0x000fe200000e0000 */
[----:B------:R-:W-:Y:S01]  /*16dd0*/  VIADD R120, R4, 0x602 ;  /* 0x0000060204787836 */ /* 0x000fe20000000000 */
[----:B------:R-:W-:Y:S01]  /*16de0*/  R2UR UR22, R2 ;  /* 0x00000000021672ca */ /* 0x000fe200000e0000 */
[----:B------:R-:W-:Y:S01]  /*16df0*/  IMAD.MOV.U32 R2, RZ, RZ, R21 ;  /* 0x000000ffff027224 */ /* 0x000fe200078e0015 */
[----:B------:R-:W-:Y:S01]  /*16e00*/  R2UR UR6, R20 ;  /* 0x00000000140672ca */ /* 0x000fe200000e0000 */
[-C--:B------:R-:W-:Y:S01]  /*16e10*/  FMUL.FTZ R24, R24, R5.reuse ;  /* 0x0000000518187220 */ /* 0x080fe20000410000 */
[----:B------:R-:W-:Y:S01]  /*16e20*/  IADD3 R20, R4, 0x600, RZ ;  /* 0x0000060004147810 */ /* 0x000fe20007ffe0ff */
[-C--:B------:R-:W-:Y:S01]  /*16e30*/  FMUL.FTZ R25, R25, R5.reuse ;  /* 0x0000000519197220 */ /* 0x080fe20000410000 */
[----:B------:R-:W-:Y:S01]  /*16e40*/  R2UR UR18, R2 ;  /* 0x00000000021272ca */ /* 0x000fe200000e0000 */
[-C--:B------:R-:W-:Y:S01]  /*16e50*/  FMUL.FTZ R28, R28, R5.reuse ;  /* 0x000000051c1c7220 */ /* 0x080fe20000410000 */
[----:B------:R-:W-:Y:S01]  /*16e60*/  IADD3 R2, R4, 0x300, RZ ;  /* 0x0000030004027810 */ /* 0x000fe20007ffe0ff */
[-C--:B------:R-:W-:Y:S01]  /*16e70*/  FMUL.FTZ R29, R29, R5.reuse ;  /* 0x000000051d1d7220 */ /* 0x080fe20000410000 */
[----:B------:R-:W-:Y:S01]  /*16e80*/  R2UR UR50, R20 ;  /* 0x00000000143272ca */ /* 0x000fe200000e0000 */
[-C--:B------:R-:W-:Y:S01]  /*16e90*/  FMUL.FTZ R32, R32, R5.reuse ;  /* 0x0000000520207220 */ /* 0x080fe20000410000 */
[----:B------:R-:W-:Y:S01]  /*16ea0*/  R2UR UR10, R2 ;  /* 0x00000000020a72ca */ /* 0x000fe200000e0000 */
[C---:B------:R-:W-:Y:S01]  /*16eb0*/  VIADD R2, R4.reuse, 0x306 ;  /* 0x0000030604027836 */ /* 0x040fe20000000000 */
[----:B------:R-:W-:Y:S01]  /*16ec0*/  IADD3 R20, R4, 0x606, RZ ;  /* 0x0000060604147810 */ /* 0x000fe20007ffe0ff */
[-C--:B------:R-:W-:Y:S01]  /*16ed0*/  FMUL.FTZ R33, R33, R5.reuse ;  /* 0x0000000521217220 */ /* 0x080fe20000410000 */
[-C--:B------:R-:W-:Y:S01]  /*16ee0*/  FMUL.FTZ R36, R36, R5.reuse ;  /* 0x0000000524247220 */ /* 0x080fe20000410000 */
[----:B------:R-:W-:Y:S01]  /*16ef0*/  FMUL.FTZ R37, R37, R5 ;  /* 0x0000000525257220 */ /* 0x000fe20000410000 */
[----:B------:R-:W-:Y:S01]  /*16f00*/  R2UR UR54, R2 ;  /* 0x00000000023672ca */ /* 0x000fe200000e0000 */
[----:B------:R-:W-:-:S02]  /*16f10*/  VIADD R2, R4, 0x604 ;  /* 0x0000060404027836 */ /* 0x000fc40000000000 */
        /* <DEDUP_REMOVED lines=42> */
[----:B------:R-:W-:Y:S01]  /*171c0*/  R2UR UR59, R121 ;  /* 0x00000000793b72ca */ /* 0x000fe200000e0000 */
[----:B------:R-:W-:Y:S01]  /*171d0*/  IMAD.MOV.U32 R21, RZ, RZ, 0x40000040 ;  /* 0x40000040ff157424 */ /* 0x000fe200078e00ff */
[----:B------:R-:W-:-:S02]  /*171e0*/  R2UR UR46, R120 ;  /* 0x00000000782e72ca */ /* 0x000fc400000e0000 */
[----:B------:R-:W-:Y:S02]  /*171f0*/  R2UR UR47, R121 ;  /* 0x00000000792f72ca */ /* 0x000fe400000e0000 */
[C---:B------:R-:W-:Y:S02]  /*17200*/  R2UR UR15, R21.reuse ;  /* 0x00000000150f72ca */ /* 0x040fe400000e0000 */
[C---:B------:R-:W-:Y:S02]  /*17210*/  R2UR UR7, R21.reuse ;  /* 0x00000000150772ca */ /* 0x040fe400000e0000 */
[C---:B------:R-:W-:Y:S02]  /*17220*/  R2UR UR51, R21.reuse ;  /* 0x00000000153372ca */ /* 0x040fe400000e0000 */
[----:B------:R-:W-:Y:S02]  /*17230*/  R2UR UR38, R20 ;  /* 0x00000000142672ca */ /* 0x000fe400000e0000 */
[----:B------:R-:W-:-:S02]  /*17240*/  R2UR UR39, R21 ;  /* 0x00000000152772ca */ /* 0x000fc400000e0000 */
[----:B------:R-:W4:Y:S01]  /*17250*/  LDL.64 R20, [R1+0x10] ;  /* 0x0000100001147983 */ /* 0x000f220000100a00 */
[C---:B------:R-:W-:Y:S02]  /*17260*/  R2UR UR23, R3.reuse ;  /* 0x00000000031772ca */ /* 0x040fe400000e0000 */
[C---:B------:R-:W-:Y:S02]  /*17270*/  R2UR UR19, R3.reuse ;  /* 0x00000000031372ca */ /* 0x040fe400000e0000 */
[C---:B------:R-:W-:Y:S02]  /*17280*/  R2UR UR11, R3.reuse ;  /* 0x00000000030b72ca */ /* 0x040fe400000e0000 */
[C---:B------:R-:W-:Y:S02]  /*17290*/  R2UR UR55, R3.reuse ;  /* 0x00000000033772ca */ /* 0x040fe400000e0000 */
[----:B------:R-:W-:Y:S02]  /*172a0*/  R2UR UR42, R2 ;  /* 0x00000000022a72ca */ /* 0x000fe400000e0000 */
[----:B------:R-:W-:-:S02]  /*172b0*/  R2UR UR43, R3 ;  /* 0x00000000032b72ca */ /* 0x000fc400000e0000 */
        /* <DEDUP_REMOVED lines=101> */
.L_x_6187:
[----:B------:R-:W-:Y:S01]  /*17910*/  SHF.L.U32 R0, R12, 0x1f, RZ ;  /* 0x0000001f0c007819 */ /* 0x000fe200000006ff */
[----:B------:R-:W-:-:S04]  /*17920*/  IMAD R12, R14, 0x8, R18 ;  /* 0x000000080e0c7824 */ /* 0x000fc800078e0212 */
[----:B------:R0:W1:Y:S01]  /*17930*/  SYNCS.PHASECHK.TRANS64.TRYWAIT P1, [R12+URZ+0x30850], R0 ;  /* 0x030850000c0075a7 */ /* 0x000062000802017f */
[----:B------:R-:W-:Y:S05]  /*17940*/  @!P0 BRA `(.L_x_6188) ;  /* 0x0000000000048947 */ /* 0x000fea0003800000 */
[----:B------:R-:W-:Y:S01]  /*17950*/  BPT.TRAP 0x1 ;  /* 0x000000040000795c */ /* 0x000fe20000300000 */
.L_x_6188:
[----:B------:R-:W-:Y:S04]  /*17960*/  BSSY B1, `(.L_x_6189) ;  /* 0x0000004000017945 */ /* 0x000fe80003800000 */
[----:B-1----:R-:W-:Y:S05]  /*17970*/  @P1 BRA `(.L_x_6190) ;  /* 0x0000000000081947 */ /* 0x002fea0003800000 */
[----:B------:R-:W1:Y:S02]  /*17980*/  SYNCS.PHASECHK.TRANS64.TRYWAIT P1, [R12+URZ+0x30850], R0 ;  /* 0x030850000c0075a7 */ /* 0x000e64000802017f */
[----:B-1----:R-:W-:Y:S05]  /*17990*/  @!P1 BRA `(.L_x_6191) ;  /* 0x000000d000189947 */ /* 0x002fea0003800000 */
.L_x_6190:
[----:B------:R-:W-:Y:S05]  /*179a0*/  BSYNC B1 ;  /* 0x0000000000017941 */ /* 0x000fea0003800000 */
.L_x_6189:
        /* <DEDUP_REMOVED lines=30> */
[----:B------:R-:W-:Y:S01]  /*17b90*/  IMAD.MOV.U32 R5, RZ, RZ, 0x40000040 ;  /* 0x40000040ff057424 */ /* 0x000fe200078e00ff */
[----:B------:R-:W-:Y:S01]  /*17ba0*/  IADD3 R2, R2, 0x280, RZ ;  /* 0x0000028002027810 */ /* 0x000fe20007ffe0ff */
        /* <DEDUP_REMOVED lines=16> */
.L_x_6192:
[----:B-----5:R-:W-:Y:S01]  /*17cb0*/  FMNMX.FTZ R0, R120, R9, !PT ;  /* 0x0000000978007209 */ /* 0x020fe20007810000 */
[----:B------:R-:W-:Y:S01]  /*17cc0*/  ULDC UR4, c[0x0][0x988] ;  /* 0x0002620000047ab9 */ /* 0x000fe20000000800 */
[----:B------:R-:W-:Y:S02]  /*17cd0*/  LEA R13, R13, R18, 0x3 ;  /* 0x000000120d0d7211 */ /* 0x000fe400078e18ff */
        /* <DEDUP_REMOVED lines=53> */
[----:B0-----:R-:W-:Y:S01]  /*18030*/  FMNMX.FTZ R4, R4, R2, !PT ;  /* 0x0000000204047209 */ /* 0x001fe20007810000 */
[----:B------:R-:W-:-:S04]  /*18040*/  IMAD.U32 R2, RZ, RZ, UR4 ;  /* 0x00000004ff027e24 */ /* 0x000fc8000f8e00ff */
[C---:B------:R-:W-:Y:S01]  /*18050*/  FADD.FTZ R5, -R4.reuse, R9 ;  /* 0x0000000904057221 */ /* 0x040fe20000010100 */
[----:B------:R-:W-:Y:S01]  /*18060*/  FMUL.FTZ R9, R4, R2 ;  /* 0x0000000204097220 */ /* 0x000fe20000410000 */
[----:B-1----:R-:W-:Y:S02]  /*18070*/  FMNMX.FTZ R3, R3, R0, !PT ;  /* 0x0000000003037209 */ /* 0x002fe40007810000 */
[-C--:B------:R-:W-:Y:S01]  /*18080*/  FMUL.FTZ R5, R5, R2.reuse ;  /* 0x0000000205057220 */ /* 0x080fe20000410000 */
[-CC-:B------:R-:W-:Y:S01]  /*18090*/  FFMA.FTZ R169, R125, R2.reuse, -R9.reuse ;  /* 0x000000027da97223 */ /* 0x180fe20000010809 */
[-CC-:B------:R-:W-:Y:S01]  /*180a0*/  FFMA.FTZ R125, R129, R2.reuse, -R9.reuse ;  /* 0x00000002817d7223 */ /* 0x180fe20000010809 */
[C---:B------:R-:W-:Y:S01]  /*180b0*/  FADD.FTZ R0, -R3.reuse, R10 ;  /* 0x0000000a03007221 */ /* 0x040fe20000010100 */
[-C--:B------:R-:W-:Y:S01]  /*180c0*/  FMUL.FTZ R129, R3, R2.reuse ;  /* 0x0000000203817220 */ /* 0x080fe20000410000 */
[-CC-:B------:R-:W-:Y:S01]  /*180d0*/  FFMA.FTZ R188, R120, R2.reuse, -R9.reuse ;  /* 0x0000000278bc7223 */ /* 0x180fe20000010809 */
[-C--:B------:R-:W-:Y:S01]  /*180e0*/  FFMA.FTZ R171, R121, R2.reuse, -R9 ;  /* 0x0000000279ab7223 */ /* 0x080fe20000010809 */
[-C--:B------:R-:W-:Y:S01]  /*180f0*/  FMUL.FTZ R0, R0, R2.reuse ;  /* 0x0000000200007220 */ /* 0x080fe20000410000 */
[-C--:B------:R-:W-:Y:S01]  /*18100*/  FFMA.FTZ R189, R122, R2.reuse, -R129 ;  /* 0x000000027abd7223 */ /* 0x080fe20000010881 */
[-C--:B------:R-:W-:Y:S01]  /*18110*/  FFMA.FTZ R184, R128, R2.reuse, -R9 ;  /* 0x0000000280b87223 */ /* 0x080fe20000010809 */
[-C--:B------:R-:W-:Y:S01]  /*18120*/  FFMA.FTZ R128, R123, R2.reuse, -R129 ;  /* 0x000000027b807223 */ /* 0x080fe20000010881 */
[----:B------:R-:W-:Y:S01]  /*18130*/  MUFU.EX2 R5, R5 ;  /* 0x0000000500057308 */ /* 0x000fe20000000800 */
[-C--:B------:R-:W-:Y:S01]  /*18140*/  FFMA.FTZ R190, R124, R2.reuse, -R9 ;  /* 0x000000027cbe7223 */ /* 0x080fe20000010809 */
[-CC-:B------:R-:W-:Y:S01]  /*18150*/  FFMA.FTZ R191, R126, R2.reuse, -R129.reuse ;  /* 0x000000027ebf7223 */ /* 0x180fe20000010881 */
[-CC-:B------:R-:W-:Y:S01]  /*18160*/  FFMA.FTZ R127, R127, R2.reuse, -R129.reuse ;  /* 0x000000027f7f7223 */ /* 0x180fe20000010881 */
[----:B------:R-:W-:Y:S01]  /*18170*/  FFMA.FTZ R185, R130, R2, -R129 ;  /* 0x0000000282b97223 */ /* 0x000fe20000010881 */
[----:B------:R-:W-:-:S02]  /*18180*/  VIADD R130, R13, 0x30840 ;  /* 0x000308400d827836 */ /* 0x000fc40000000000 */
[-C--:B------:R-:W-:Y:S01]  /*18190*/  FFMA.FTZ R126, R131, R2.reuse, -R129 ;  /* 0x00000002837e7223 */ /* 0x080fe20000010881 */
[-C--:B------:R-:W-:Y:S01]  /*181a0*/  FFMA.FTZ R186, R132, R2.reuse, -R9 ;  /* 0x0000000284ba7223 */ /* 0x080fe20000010809 */
[----:B------:R-:W0:Y:S01]  /*181b0*/  MUFU.EX2 R188, R188 ;  /* 0x000000bc00bc7308 */ /* 0x000e220000000800 */
[-C--:B------:R-:W-:Y:S01]  /*181c0*/  FFMA.FTZ R187, R134, R2.reuse, -R129 ;  /* 0x0000000286bb7223 */ /* 0x080fe20000010881 */
[----:B------:R-:W-:Y:S01]  /*181d0*/  PRMT R130, R212, 0x654, R130 ;  /* 0x00000654d4827816 */ /* 0x000fe20000000082 */
[-CC-:B------:R-:W-:Y:S01]  /*181e0*/  FFMA.FTZ R124, R133, R2.reuse, -R9.reuse ;  /* 0x00000002857c7223 */ /* 0x180fe20000010809 */
[-C--:B------:R-:W-:Y:S01]  /*181f0*/  FFMA.FTZ R180, R136, R2.reuse, -R9 ;  /* 0x0000000288b47223 */ /* 0x080fe20000010809 */
[-CC-:B------:R-:W-:Y:S01]  /*18200*/  FFMA.FTZ R123, R135, R2.reuse, -R129.reuse ;  /* 0x00000002877b7223 */ /* 0x180fe20000010881 */
[----:B------:R1:W-:Y:S01]  /*18210*/  SYNCS.ARRIVE.TRANS64.RED.A1T0 RZ, [R130+URZ], RZ ;  /* 0x000000ff82ff79a7 */ /* 0x0003e2000810043f */
        /* <DEDUP_REMOVED lines=9> */
[----:B------:R-:W2:Y:S01]  /*182b0*/  MUFU.EX2 R189, R189 ;  /* 0x000000bd00bd7308 */ /* 0x000ea20000000800 */
[----:B0-----:R-:W-:Y:S01]  /*182c0*/  FFMA.FTZ R7, R5, R7, R188 ;  /* 0x0000000705077223 */ /* 0x001fe200000100bc */
        /* <DEDUP_REMOVED lines=8> */
[-C--:B-1----:R-:W-:Y:S01]  /*18350*/  FFMA.FTZ R130, R167, R2.reuse, -R129 ;  /* 0x00000002a7827223 */ /* 0x082fe20000010881 */
[-CC-:B------:R-:W-:Y:S01]  /*18360*/  FFMA.FTZ R121, R137, R2.reuse, -R9.reuse ;  /* 0x0000000289797223 */ /* 0x180fe20000010809 */
[-CC-:B------:R-:W-:Y:S01]  /*18370*/  FFMA.FTZ R182, R140, R2.reuse, -R9.reuse ;  /* 0x000000028cb67223 */ /* 0x180fe20000010809 */
[-CC-:B------:R-:W-:Y:S01]  /*18380*/  FFMA.FTZ R120, R141, R2.reuse, -R9.reuse ;  /* 0x000000028d787223 */ /* 0x180fe20000010809 */
[-CC-:B------:R-:W-:Y:S01]  /*18390*/  FFMA.FTZ R176, R144, R2.reuse, -R9.reuse ;  /* 0x0000000290b07223 */ /* 0x180fe20000010809 */
[----:B------:R-:W-:Y:S01]  /*183a0*/  FFMA.FTZ R21, R145, R2, -R9 ;  /* 0x0000000291157223 */ /* 0x000fe20000010809 */
[----:B------:R-:W1:Y:S01]  /*183b0*/  MUFU.EX2 R128, R128 ;  /* 0x0000008000807308 */ /* 0x000e620000000800 */
[----:B--2---:R-:W-:Y:S01]  /*183c0*/  FFMA.FTZ R6, R0, R6, R189 ;  /* 0x0000000600067223 */ /* 0x004fe200000100bd */
[-CC-:B------:R-:W-:Y:S01]  /*183d0*/  FFMA.FTZ R178, R148, R2.reuse, -R9.reuse ;  /* 0x0000000294b27223 */ /* 0x180fe20000010809 */
[-CC-:B------:R-:W-:Y:S01]  /*183e0*/  FFMA.FTZ R20, R149, R2.reuse, -R9.reuse ;  /* 0x0000000295147223 */ /* 0x180fe20000010809 */
[-CC-:B------:R-:W-:Y:S01]  /*183f0*/  FFMA.FTZ R172, R152, R2.reuse, -R9.reuse ;  /* 0x0000000298ac7223 */ /* 0x180fe20000010809 */
[-CC-:B------:R-:W-:Y:S01]  /*18400*/  FFMA.FTZ R15, R153, R2.reuse, -R9.reuse ;  /* 0x00000002990f7223 */ /* 0x180fe20000010809 */
[-CC-:B------:R-:W-:Y:S01]  /*18410*/  FFMA.FTZ R174, R156, R2.reuse, -R9.reuse ;  /* 0x000000029cae7223 */ /* 0x180fe20000010809 */
[-C--:B------:R-:W-:Y:S01]  /*18420*/  FFMA.FTZ R14, R157, R2.reuse, -R9 ;  /* 0x000000029d0e7223 */ /* 0x080fe20000010809 */
[----:B------:R-:W2:Y:S01]  /*18430*/  MUFU.EX2 R190, R190 ;  /* 0x000000be00be7308 */ /* 0x000ea20000000800 */
[----:B0-----:R-:W-:Y:S01]  /*18440*/  FADD.FTZ R7, R171, R7 ;  /* 0x00000007ab077221 */ /* 0x001fe20000010000 */
[-CC-:B------:R-:W-:Y:S01]  /*18450*/  FFMA.FTZ R168, R160, R2.reuse, -R9.reuse ;  /* 0x00000002a0a87223 */ /* 0x180fe20000010809 */
[-CC-:B------:R-:W-:Y:S01]  /*18460*/  FFMA.FTZ R10, R161, R2.reuse, -R9.reuse ;  /* 0x00000002a10a7223 */ /* 0x180fe20000010809 */
[-CC-:B------:R-:W-:Y:S01]  /*18470*/  FFMA.FTZ R170, R164, R2.reuse, -R9.reuse ;  /* 0x00000002a4aa7223 */ /* 0x180fe20000010809 */
[----:B------:R-:W-:-:S03]  /*18480*/  FFMA.FTZ R9, R165, R2, -R9 ;  /* 0x00000002a5097223 */ /* 0x000fc60000010809 */
        /* <DEDUP_REMOVED lines=90> */
.L_x_6193:
[----:B------:R-:W-:Y:S01]  /*18a30*/  ISETP.GT.AND P1, PT, R11, RZ, PT ;  /* 0x000000ff0b00720c */ /* 0x000fe20003f24270 */
[----:B------:R-:W-:Y:S01]  /*18a40*/  VIADD R12, R12, 0x30860 ;  /* 0x000308600c0c7836 */ /* 0x000fe20000000000 */
[----:B------:R-:W-:Y:S02]  /*18a50*/  F2FP.F16.F32.PACK_AB R188, R171, R188 ;  /* 0x000000bcabbc723e */ /* 0x000fe400000000ff */
        /* <DEDUP_REMOVED lines=28> */
[----:B------:R-:W-:Y:S02]  /*18c20*/  IADD3 R11, R11, -0x1, RZ ;  /* 0xffffffff0b0b7810 */ /* 0x000fe40007ffe0ff */
[----:B0-----:R-:W-:Y:S01]  /*18c30*/  MOV R12, R200 ;  /* 0x000000c8000c7202 */ /* 0x001fe20000000f00 */
[----:B------:R-:W-:Y:S06]  /*18c40*/  @P1 BRA `(.L_x_6194) ;  /* 0xffffffdc00d01947 */ /* 0x000fec000383ffff */
.L_x_6181:
[----:B------:R-:W-:Y:S05]  /*18c50*/  BSYNC B0 ;  /* 0x0000000000007941 */ /* 0x000fea0003800000 */
.L_x_6180:
        /* <DEDUP_REMOVED lines=99> */
.L_x_6195:
[----:B------:R-:W-:Y:S01]  /*19290*/  IMAD R10, R197, 0x8, R18 ;  /* 0x00000008c50a7824 */ /* 0x000fe200078e0212 */
[----:B------:R-:W-:-:S04]  /*192a0*/  SHF.L.U32 R5, R200, 0x1f, RZ ;  /* 0x0000001fc8057819 */ /* 0x000fc800000006ff */
[----:B------:R0:W1:Y:S01]  /*192b0*/  SYNCS.PHASECHK.TRANS64.TRYWAIT P1, [R10+URZ+0x30850], R5 ;  /* 0x030850050a0075a7 */ /* 0x000062000802017f */
[----:B------:R-:W-:Y:S05]  /*192c0*/  @!P0 BRA `(.L_x_6196) ;  /* 0x0000000000048947 */ /* 0x000fea0003800000 */
[----:B------:R-:W-:Y:S01]  /*192d0*/  BPT.TRAP 0x1 ;  /* 0x000000040000795c */ /* 0x000fe20000300000 */
.L_x_6196:
        /* <DEDUP_REMOVED lines=9> */
.L_x_6198:
[----:B------:R-:W-:Y:S05]  /*19370*/  BSYNC B0 ;  /* 0x0000000000007941 */ /* 0x000fea0003800000 */
.L_x_6197:
[----:B------:R-:W-:Y:S01]  /*19380*/  IMAD.MOV.U32 R8, RZ, RZ, R0 ;  /* 0x000000ffff087224 */ /* 0x000fe200078e0000 */
[----:B------:R-:W-:Y:S01]  /*19390*/  WARPGROUP.ARRIVE ;  /* 0x00000000000079c5 */ /* 0x000fe20000000000 */
[----:B------:R-:W-:Y:S01]  /*193a0*/  IMAD.MOV.U32 R9, RZ, RZ, 0x40000040 ;  /* 0x40000040ff097424 */ /* 0x000fe200078e00ff */
[----:B01----:R-:W-:Y:S02]  /*193b0*/  SHFL.BFLY PT, R5, R6, 0x2, 0x1f ;  /* 0x0c401f0006057f89 */ /* 0x003fe400000e0000 */
        /* <DEDUP_REMOVED lines=32> */
[----:B------:R-:W-:Y:S02]  /*195c0*/  WARPGROUP.DEPBAR.LE gsb0, 0x0 ;  /* 0x00008000000079c5 */ /* 0x000fe40000010000 */
[----:B------:R-:W-:-:S11]  /*195d0*/  WARPGROUP.ARRIVE ;  /* 0x00000000000079c5 */ /* 0x000fd60000000000 */
[----:B------:R-:W-:Y:S01]  /*195e0*/  HGMMA.64x192x16.F32 R24, R172, gdesc[UR4].tnspB, R24, gsb0 ;  /* 0x42e00004ac187df0 */ /* 0x000fe20008000818 */
[----:B------:R-:W-:Y:S01]  /*195f0*/  R2UR UR6, R8 ;  /* 0x00000000080672ca */ /* 0x000fe200000e0000 */
[----:B------:R-:W-:Y:S01]  /*19600*/  FADD.FTZ R8, R5, R6 ;  /* 0x0000000605087221 */ /* 0x000fe20000010000 */
[----:B------:R-:W-:Y:S01]  /*19610*/  R2UR UR7, R9 ;  /* 0x00000000090772ca */ /* 0x000fe200000e0000 */
[----:B------:R-:W0:Y:S01]  /*19620*/  SHFL.BFLY PT, R5, R0, 0x1, 0x1f ;  /* 0x0c201f0000057f89 */ /* 0x000e2200000e0000 */
[----:B------:R-:W-:-:S03]  /*19630*/  CS2R R6, SRZ ;  /* 0x0000000000067805 */ /* 0x000fc6000001ff00 */
        /* <DEDUP_REMOVED lines=19> */
[----:B------:R-:W-:Y:S03]  /*19770*/  HGMMA.64x192x16.F32 R24, R168, gdesc[UR4].tnspB, R24, gsb0 ;  /* 0x42e00004a8187df0 */ /* 0x000fe60008000818 */
[----:B------:R-:W-:Y:S02]  /*19780*/  WARPGROUP.DEPBAR.LE gsb0, 0x0 ;  /* 0x00008000000079c5 */ /* 0x000fe40000010000 */
[----:B--23--:R-:W-:Y:S05]  /*19790*/  @!P0 BRA `(.L_x_6200) ;  /* 0x0000000000048947 */ /* 0x00cfea0003800000 */
[----:B------:R-:W-:Y:S01]  /*197a0*/  BPT.TRAP 0x1 ;  /* 0x000000040000795c */ /* 0x000fe20000300000 */
.L_x_6200:
        /* <DEDUP_REMOVED lines=54> */
[----:B------:R-:W-:Y:S01]  /*19b10*/  SEL R7, RZ, 0x1, P1 ;  /* 0x00000001ff077807 */ /* 0x000fe20000800000 */
        /* <DEDUP_REMOVED lines=53> */
.L_x_6101:
[----:B------:R-:W1:Y:S08]  /*19e70*/  S2UR UR4, SR_CgaCtaId ;  /* 0x00000000000479c3 */ /* 0x000e700000008800 */
[----:B------:R-:W-:Y:S01]  /*19e80*/  BAR.SYNC.DEFER_BLOCKING 0x5, 0x180 ;  /* 0x0146000000007b1d */ /* 0x000fe20000010000 */
[----:B------:R-:W-:-:S05]  /*19e90*/  MOV R7, 0x400 ;  /* 0x0000040000077802 */ /* 0x000fca0000000f00 */
[----:B------:R-:W-:Y:S01]  /*19ea0*/  BSSY B0, `(.L_x_6201) ;  /* 0x0000274000007945 */ /* 0x000fe20003800000 */
[----:B-1----:R-:W-:-:S04]  /*19eb0*/  MOV R212, UR4 ;  /* 0x0000000400d47c02 */ /* 0x002fc80008000f00 */
[----:B------:R-:W-:-:S05]  /*19ec0*/  LEA R18, R212, R7, 0x18 ;  /* 0x00000007d4127211 */ /* 0x000fca00078ec0ff */
[----:B------:R0:W1:Y:S01]  /*19ed0*/  LDS.128 R28, [R18+0x308d0] ;  /* 0x0308d000121c7984 */ /* 0x0000620000000c00 */
[----:B------:R-:W-:Y:S06]  /*19ee0*/  BAR.ARV 0x4, 0x180 ;  /* 0x0106000000007b1d */ /* 0x000fec0000002000 */
[----:B------:R-:W-:Y:S05]  /*19ef0*/  @P0 BRA `(.L_x_6202) ;  /* 0x0000001800940947 */ /* 0x000fea0003800000 */
[----:B------:R-:W2:Y:S01]  /*19f00*/  LDL R10, [R1+0x6c] ;  /* 0x00006c00010a7983 */ /* 0x000ea20000100800 */
[----:B------:R-:W-:Y:S01]  /*19f10*/  F2FP.F16.F32.PACK_AB R24, R25, R24 ;  /* 0x000000181918723e */ /* 0x000fe200000000ff */
[----:B------:R-:W-:Y:S01]  /*19f20*/  ULDC.64 UR4, c[0x0][0xc00] ;  /* 0x0003000000047ab9 */ /* 0x000fe20000000a00 */
[----:B------:R-:W-:Y:S01]  /*19f30*/  F2FP.F16.F32.PACK_AB R25, R137, R26 ;  /* 0x0000001a8919723e */ /* 0x000fe200000000ff */
[----:B------:R-:W3:Y:S01]  /*19f40*/  S2R R9, SR_SWINHI ;  /* 0x0000000000097919 */ /* 0x000ee20000002f00 */
[----:B------:R-:W-:Y:S01]  /*19f50*/  F2FP.F16.F32.PACK_AB R32, R33, R32 ;  /* 0x000000202120723e */ /* 0x000fe200000000ff */
[----:B------:R-:W-:Y:S01]  /*19f60*/  ULDC.64 UR6, c[0x0][0x208] ;  /* 0x0000820000067ab9 */ /* 0x000fe20000000a00 */
        /* <DEDUP_REMOVED lines=16> */
[----:B---3--:R-:W-:Y:S02]  /*1a070*/  MOV R7, R9 ;  /* 0x0000000900077202 */ /* 0x008fe40000000f00 */
        /* <DEDUP_REMOVED lines=18> */
[----:B------:R-:W-:Y:S01]  /*1a1a0*/  BAR.SYNC.DEFER_BLOCKING 0x1, 0x100 ;  /* 0x0044000000007b1d */ /* 0x000fe20000010000 */
[----:B--2---:R-:W-:-:S03]  /*1a1b0*/  IMAD.WIDE R70, R10, 0x2, R6 ;  /* 0x000000020a467825 */ /* 0x004fc600078e0206 */
[C---:B------:R-:W-:Y:S02]  /*1a1c0*/  IADD3 R141, P5, R70.reuse, 0x4000, RZ ;  /* 0x00004000468d7810 */ /* 0x040fe40007fbe0ff */
[C---:B------:R-:W-:Y:S02]  /*1a1d0*/  IADD3 R111, P2, R70.reuse, 0x20, RZ ;  /* 0x00000020466f7810 */ /* 0x040fe40007f5e0ff */
[----:B------:R-:W-:Y:S01]  /*1a1e0*/  LOP3.LUT R20, R141, 0x380, RZ, 0xc0, !PT ;  /* 0x000003808d147812 */ /* 0x000fe200078ec0ff */
[--C-:B------:R-:W-:Y:S01]  /*1a1f0*/  IMAD.X R21, RZ, RZ, R71.reuse, P5 ;  /* 0x000000ffff157224 */ /* 0x100fe200028e0647 */
[----:B-----5:R-:W-:Y:S01]  /*1a200*/  IADD3 R135, P1, R70, 0x40, RZ ;  /* 0x0000004046877810 */ /* 0x020fe20007f3e0ff */
[--C-:B------:R-:W-:Y:S01]  /*1a210*/  IMAD.X R11, RZ, RZ, R71.reuse, P2 ;  /* 0x000000ffff0b7224 */ /* 0x100fe200010e0647 */
[----:B------:R-:W-:Y:S02]  /*1a220*/  SHF.R.U64 R20, R20, 0x3, RZ ;  /* 0x0000000314147819 */ /* 0x000fe400000012ff */
[C---:B------:R-:W-:Y:S01]  /*1a230*/  IADD3 R139, P6, R70.reuse, 0x60, RZ ;  /* 0x00000060468b7810 */ /* 0x040fe20007fde0ff */
[----:B------:R-:W-:Y:S01]  /*1a240*/  IMAD.X R13, RZ, RZ, R71, P1 ;  /* 0x000000ffff0d7224 */ /* 0x000fe200008e0647 */
[----:B------:R-:W-:-:S02]  /*1a250*/  IADD3 R58, P2, R70, 0x8000, RZ ;  /* 0x00008000463a7810 */ /* 0x000fc40007f5e0ff */
[----:B------:R-:W-:Y:S02]  /*1a260*/  LOP3.LUT R9, R70, 0x380, RZ, 0xc0, !PT ;  /* 0x0000038046097812 */ /* 0x000fe400078ec0ff */
[----:B------:R-:W-:Y:S01]  /*1a270*/  LOP3.LUT R10, R111, 0x380, RZ, 0xc0, !PT ;  /* 0x000003806f0a7812 */ /* 0x000fe200078ec0ff */
[----:B------:R-:W-:Y:S01]  /*1a280*/  IMAD.X R59, RZ, RZ, R71, P2 ;  /* 0x000000ffff3b7224 */ /* 0x000fe200010e0647 */
[----:B------:R-:W-:Y:S02]  /*1a290*/  LOP3.LUT R12, R135, 0x380, RZ, 0xc0, !PT ;  /* 0x00000380870c7812 */ /* 0x000fe400078ec0ff */
[----:B------:R-:W-:Y:S02]  /*1a2a0*/  LOP3.LUT R20, R20, R141, RZ, 0x3c, !PT ;  /* 0x0000008d14147212 */ /* 0x000fe400078e3cff */
[----:B------:R-:W-:Y:S02]  /*1a2b0*/  LOP3.LUT R14, R139, 0x380, RZ, 0xc0, !PT ;  /* 0x000003808b0e7812 */ /* 0x000fe400078ec0ff */
[----:B------:R-:W-:-:S02]  /*1a2c0*/  LOP3.LUT R141, R58, 0x380, RZ, 0xc0, !PT ;  /* 0x000003803a8d7812 */ /* 0x000fc400078ec0ff */
[----:B------:R-:W-:Y:S02]  /*1a2d0*/  SHF.R.U64 R9, R9, 0x3, RZ ;  /* 0x0000000309097819 */ /* 0x000fe400000012ff */
[----:B------:R-:W-:Y:S02]  /*1a2e0*/  SHF.R.U64 R10, R10, 0x3, RZ ;  /* 0x000000030a0a7819 */ /* 0x000fe400000012ff */
[----:B------:R-:W-:Y:S02]  /*1a2f0*/  IADD3.X R15, RZ, R71, RZ, P6, !PT ;  /* 0x00000047ff0f7210 */ /* 0x000fe400037fe4ff */
[----:B------:R-:W-:Y:S02]  /*1a300*/  SHF.R.U64 R12, R12, 0x3, RZ ;  /* 0x000000030c0c7819 */ /* 0x000fe400000012ff */
[C---:B------:R-:W-:Y:S02]  /*1a310*/  IADD3 R38, P0, R70.reuse, 0x4020, RZ ;  /* 0x0000402046267810 */ /* 0x040fe40007f1e0ff */
[----:B------:R-:W-:-:S02]  /*1a320*/  IADD3 R46, P4, R70, 0x4040, RZ ;  /* 0x00004040462e7810 */ /* 0x000fc40007f9e0ff */
[C---:B------:R-:W-:Y:S01]  /*1a330*/  IADD3 R54, P3, R70.reuse, 0x4060, RZ ;  /* 0x0000406046367810 */ /* 0x040fe20007f7e0ff */
[--C-:B------:R-:W-:Y:S01]  /*1a340*/  IMAD.X R39, RZ, RZ, R71.reuse, P0 ;  /* 0x000000ffff277224 */ /* 0x100fe200000e0647 */
[C---:B-1----:R-:W-:Y:S02]  /*1a350*/  IADD3 R28, P1, R70.reuse, 0x8020, RZ ;  /* 0x00008020461c7810 */ /* 0x042fe40007f3e0ff */
[C---:B------:R-:W-:Y:S01]  /*1a360*/  IADD3 R66, P6, R70.reuse, 0x8040, RZ ;  /* 0x0000804046427810 */ /* 0x040fe20007fde0ff */
[--C-:B------:R-:W-:Y:S01]  /*1a370*/  IMAD.X R55, RZ, RZ, R71.reuse, P3 ;  /* 0x000000ffff377224 */ /* 0x100fe200018e0647 */
[----:B------:R-:W-:Y:S02]  /*1a380*/  IADD3 R72, P5, R70, 0x8060, RZ ;  /* 0x0000806046487810 */ /* 0x000fe40007fbe0ff */
[----:B------:R-:W-:Y:S01]  /*1a390*/  SHF.R.U64 R14, R14, 0x3, RZ ;  /* 0x000000030e0e7819 */ /* 0x000fe200000012ff */
[----:B------:R-:W-:Y:S01]  /*1a3a0*/  IMAD.X R67, RZ, RZ, R71, P6 ;  /* 0x000000ffff437224 */ /* 0x000fe200030e0647 */
[----:B------:R-:W-:-:S02]  /*1a3b0*/  SHF.R.U64 R141, R141, 0x3, RZ ;  /* 0x000000038d8d7819 */ /* 0x000fc400000012ff */
[----:B------:R-:W-:Y:S01]  /*1a3c0*/  LOP3.LUT R70, R9, R70, RZ, 0x3c, !PT ;  /* 0x0000004609467212 */ /* 0x000fe200078e3cff */
[----:B------:R-:W-:Y:S01]  /*1a3d0*/  IMAD.X R9, RZ, RZ, R71, P5 ;  /* 0x000000ffff097224 */ /* 0x000fe200028e0647 */
[----:B------:R-:W-:Y:S02]  /*1a3e0*/  LOP3.LUT R10, R10, R111, RZ, 0x3c, !PT ;  /* 0x0000006f0a0a7212 */ /* 0x000fe400078e3cff */
[----:B------:R-:W-:Y:S02]  /*1a3f0*/  LOP3.LUT R12, R12, R135, RZ, 0x3c, !PT ;  /* 0x000000870c0c7212 */ /* 0x000fe400078e3cff */
[----:B------:R-:W-:Y:S02]  /*1a400*/  LOP3.LUT R14, R14, R139, RZ, 0x3c, !PT ;  /* 0x0000008b0e0e7212 */ /* 0x000fe400078e3cff */
[----:B------:R-:W-:Y:S02]  /*1a410*/  LOP3.LUT R111, R38, 0x380, RZ, 0xc0, !PT ;  /* 0x00000380266f7812 */ /* 0x000fe400078ec0ff */
[----:B------:R-:W-:-:S02]  /*1a420*/  LOP3.LUT R58, R141, R58, RZ, 0x3c, !PT ;  /* 0x0000003a8d3a7212 */ /* 0x000fc400078e3cff */
[----:B------:R-:W-:Y:S02]  /*1a430*/  MOV R70, R70 ;  /* 0x0000004600467202 */ /* 0x000fe40000000f00 */
[----:B------:R-:W-:Y:S02]  /*1a440*/  MOV R10, R10 ;  /* 0x0000000a000a7202 */ /* 0x000fe40000000f00 */
[----:B------:R-:W-:Y:S01]  /*1a450*/  MOV R13, R12 ;  /* 0x0000000c000d7202 */ /* 0x000fe20000000f00 */
[----:B------:R-:W-:Y:S01]  /*1a460*/  STSM.16.M88.4 [R70], R24 ;  /* 0x0000001846007844 */ /* 0x000fe20000000200 */
[----:B------:R-:W-:Y:S02]  /*1a470*/  SHF.R.U64 R111, R111, 0x3, RZ ;  /* 0x000000036f6f7819 */ /* 0x000fe400000012ff */
[----:B------:R-:W-:Y:S01]  /*1a480*/  MOV R14, R14 ;  /* 0x0000000e000e7202 */ /* 0x000fe20000000f00 */
[----:B------:R-:W-:Y:S01]  /*1a490*/  STSM.16.M88.4 [R10], R32 ;  /* 0x000000200a007844 */ /* 0x000fe20000000200 */
[----:B------:R-:W-:-:S02]  /*1a4a0*/  MOV R12, R58 ;  /* 0x0000003a000c7202 */ /* 0x000fc40000000f00 */
[----:B------:R-:W-:Y:S01]  /*1a4b0*/  MOV R20, R20 ;  /* 0x0000001400147202 */ /* 0x000fe20000000f00 */
[----:B------:R-:W-:Y:S01]  /*1a4c0*/  STSM.16.M88.4 [R13], R40 ;  /* 0x000000280d007844 */ /* 0x000fe20000000200 */
[----:B------:R-:W-:Y:S02]  /*1a4d0*/  F2FP.F16.F32.PACK_AB R58, R61, R60 ;  /* 0x0000003c3d3a723e */ /* 0x000fe400000000ff */
[----:B------:R-:W-:Y:S01]  /*1a4e0*/  F2FP.F16.F32.PACK_AB R59, R128, R120 ;  /* 0x00000078803b723e */ /* 0x000fe200000000ff */
[----:B------:R-:W-:Y:S01]  /*1a4f0*/  STSM.16.M88.4 [R14], R48 ;  /* 0x000000300e007844 */ /* 0x000fe20000000200 */
[-C--:B------:R-:W-:Y:S02]  /*1a500*/  IADD3.X R47, RZ, R71.reuse, RZ, P4, !PT ;  /* 0x00000047ff2f7210 */ /* 0x080fe400027fe4ff */
[----:B------:R-:W-:Y:S01]  /*1a510*/  IADD3.X R63, RZ, R71, RZ, P1, !PT ;  /* 0x00000047ff3f7210 */ /* 0x000fe20000ffe4ff */
[----:B------:R1:W-:Y:S01]  /*1a520*/  STSM.16.M88.4 [R20], R56 ;  /* 0x0000003814007844 */ /* 0x0003e20000000200 */
[----:B------:R-:W-:-:S02]  /*1a530*/  LOP3.LUT R38, R111, R38, RZ, 0x3c, !PT ;  /* 0x000000266f267212 */ /* 0x000fc400078e3cff */
[----:B------:R-:W-:Y:S02]  /*1a540*/  LOP3.LUT R71, R66, 0x380, RZ, 0xc0, !PT ;  /* 0x0000038042477812 */ /* 0x000fe400078ec0ff */
[----:B------:R-:W-:Y:S02]  /*1a550*/  LOP3.LUT R111, R72, 0x380, RZ, 0xc0, !PT ;  /* 0x00000380486f7812 */ /* 0x000fe400078ec0ff */
[----:B------:R-:W-:Y:S02]  /*1a560*/  LOP3.LUT R135, R46, 0x380, RZ, 0xc0, !PT ;  /* 0x000003802e877812 */ /* 0x000fe400078ec0ff */
[----:B------:R-:W-:Y:S02]  /*1a570*/  LOP3.LUT R139, R54, 0x380, RZ, 0xc0, !PT ;  /* 0x00000380368b7812 */ /* 0x000fe400078ec0ff */
[----:B------:R-:W-:Y:S02]  /*1a580*/  LOP3.LUT R62, R28, 0x380, RZ, 0xc0, !PT ;  /* 0x000003801c3e7812 */ /* 0x000fe400078ec0ff */
[----:B------:R-:W-:-:S02]  /*1a590*/  SHF.R.U64 R71, R71, 0x3, RZ ;  /* 0x0000000347477819 */ /* 0x000fc400000012ff */
[----:B------:R-:W-:Y:S01]  /*1a5a0*/  SHF.R.U64 R111, R111, 0x3, RZ ;  /* 0x000000036f6f7819 */ /* 0x000fe200000012ff */
[----:B-1----:R-:W1:Y:S01]  /*1a5b0*/  LDC R20, c[0x0][0xbe8] ;  /* 0x0002fa00ff147b82 */ /* 0x002e620000000800 */
[----:B------:R-:W-:Y:S02]  /*1a5c0*/  SHF.R.U64 R135, R135, 0x3, RZ ;  /* 0x0000000387877819 */ /* 0x000fe400000012ff */
[----:B------:R-:W-:Y:S02]  /*1a5d0*/  SHF.R.U64 R139, R139, 0x3, RZ ;  /* 0x000000038b8b7819 */ /* 0x000fe400000012ff */
[----:B------:R-:W-:Y:S02]  /*1a5e0*/  SHF.R.U64 R3, R62, 0x3, RZ ;  /* 0x000000033e037819 */ /* 0x000fe400000012ff */
[----:B------:R-:W-:Y:S02]  /*1a5f0*/  LOP3.LUT R66, R71, R66, RZ, 0x3c, !PT ;  /* 0x0000004247427212 */ /* 0x000fe400078e3cff */
[----:B------:R-:W-:-:S02]  /*1a600*/  LOP3.LUT R8, R111, R72, RZ, 0x3c, !PT ;  /* 0x000000486f087212 */ /* 0x000fc400078e3cff */
[----:B------:R-:W-:Y:S02]  /*1a610*/  LOP3.LUT R46, R135, R46, RZ, 0x3c, !PT ;  /* 0x0000002e872e7212 */ /* 0x000fe400078e3cff */
[----:B------:R-:W-:Y:S02]  /*1a620*/  LOP3.LUT R54, R139, R54, RZ, 0x3c, !PT ;  /* 0x000000368b367212 */ /* 0x000fe400078e3cff */
[----:B------:R-:W-:Y:S02]  /*1a630*/  LOP3.LUT R62, R3, R28, RZ, 0x3c, !PT ;  /* 0x0000001c033e7212 */ /* 0x000fe400078e3cff */
[----:B------:R-:W-:Y:S02]  /*1a640*/  MOV R2, R66 ;  /* 0x0000004200027202 */ /* 0x000fe40000000f00 */
[----:B------:R-:W-:Y:S02]  /*1a650*/  MOV R38, R38 ;  /* 0x0000002600267202 */ /* 0x000fe40000000f00 */
[----:B------:R-:W-:-:S02]  /*1a660*/  MOV R3, R8 ;  /* 0x0000000800037202 */ /* 0x000fc40000000f00 */
[----:B------:R-:W-:Y:S02]  /*1a670*/  F2FP.F16.F32.PACK_AB R66, R69, R68 ;  /* 0x000000444542723e */ /* 0x000fe400000000ff */
[----:B------:R-:W-:Y:S02]  /*1a680*/  F2FP.F16.F32.PACK_AB R67, R126, R122 ;  /* 0x0000007a7e43723e */ /* 0x000fe400000000ff */
[----:B------:R-:W-:Y:S02]  /*1a690*/  MOV R46, R46 ;  /* 0x0000002e002e7202 */ /* 0x000fe40000000f00 */
[----:B------:R-:W-:Y:S01]  /*1a6a0*/  F2FP.F16.F32.PACK_AB R8, R73, R4 ;  /* 0x000000044908723e */ /* 0x000fe200000000ff */
[----:B------:R-:W-:Y:S01]  /*1a6b0*/  STSM.16.M88.4 [R38], R64 ;  /* 0x0000004026007844 */ /* 0x000fe20000000200 */
[----:B------:R-:W-:Y:S02]  /*1a6c0*/  F2FP.F16.F32.PACK_AB R9, R125, R74 ;  /* 0x0000004a7d09723e */ /* 0x000fe400000000ff */
[----:B------:R-:W-:-:S02]  /*1a6d0*/  F2FP.F16.F32.PACK_AB R10, R77, R76 ;  /* 0x0000004c4d0a723e */ /* 0x000fc400000000ff */
[----:B------:R-:W-:Y:S02]  /*1a6e0*/  F2FP.F16.F32.PACK_AB R11, R124, R78 ;  /* 0x0000004e7c0b723e */ /* 0x000fe400000000ff */
[----:B------:R-:W-:Y:S02]  /*1a6f0*/  MOV R54, R54 ;  /* 0x0000003600367202 */ /* 0x000fe40000000f00 */
[----:B------:R-:W-:Y:S01]  /*1a700*/  ISETP.NE.U32.AND P0, PT, RZ, UR4, PT ;  /* 0x00000004ff007c0c */ /* 0x000fe2000bf05070 */
[----:B------:R2:W-:Y:S01]  /*1a710*/  STSM.16.M88.4 [R46], R8 ;  /* 0x000000082e007844 */ /* 0x0005e20000000200 */
[----:B------:R-:W-:Y:S02]  /*1a720*/  MOV R62, R62 ;  /* 0x0000003e003e7202 */ /* 0x000fe40000000f00 */
[----:B------:R-:W-:Y:S01]  /*1a730*/  ISETP.NE.AND.EX P0, PT, RZ, UR5, PT, P0 ;  /* 0x00000005ff007c0c */ /* 0x000fe2000bf05300 */
[----:B------:R-:W-:Y:S01]  /*1a740*/  STSM.16.M88.4 [R54], R80 ;  /* 0x0000005036007844 */ /* 0x000fe20000000200 */
[----:B------:R-:W-:-:S03]  /*1a750*/  MOV R21, RZ ;  /* 0x000000ff00157202 */ /* 0x000fc60000000f00 */
[----:B------:R3:W-:Y:S04]  /*1a760*/  STSM.16.M88.4 [R12], R88 ;  /* 0x000000580c007844 */ /* 0x0007e80000000200 */
[----:B------:R4:W-:Y:S01]  /*1a770*/  STSM.16.M88.4 [R62], R96 ;  /* 0x000000603e007844 */ /* 0x0009e20000000200 */
[----:B--2---:R-:W-:-:S03]  /*1a780*/  F2FP.F16.F32.PACK_AB R8, R113, R138 ;  /* 0x0000008a7108723e */ /* 0x004fc600000000ff */
[----:B------:R4:W-:Y:S01]  /*1a790*/  STSM.16.M88.4 [R2], R104 ;  /* 0x0000006802007844 */ /* 0x0009e20000000200 */
[----:B------:R-:W-:Y:S02]  /*1a7a0*/  F2FP.F16.F32.PACK_AB R9, R115, R114 ;  /* 0x000000727309723e */ /* 0x000fe400000000ff */
[----:B------:R-:W-:Y:S02]  /*1a7b0*/  F2FP.F16.F32.PACK_AB R10, R117, R116 ;  /* 0x00000074750a723e */ /* 0x000fe400000000ff */
[----:B------:R-:W-:Y:S02]  /*1a7c0*/  F2FP.F16.F32.PACK_AB R11, R119, R118 ;  /* 0x00000076770b723e */ /* 0x000fe400000000ff */
[----:B---3--:R-:W-:-:S03]  /*1a7d0*/  IADD3 R12, P1, R228, UR4, RZ ;  /* 0x00000004e40c7c10 */ /* 0x008fc6000ff3e0ff */
[----:B------:R4:W-:Y:S01]  /*1a7e0*/  STSM.16.M88.4 [R3], R8 ;  /* 0x0000000803007844 */ /* 0x0009e20000000200 */
[----:B------:R-:W-:Y:S01]  /*1a7f0*/  IADD3.X R13, R229, UR5, RZ, P1, !PT ;  /* 0x00000005e50d7c10 */ /* 0x000fe20008ffe4ff */
[----:B------:R-:W-:Y:S01]  /*1a800*/  ULDC.64 UR4, c[0x0][0xc08] ;  /* 0x0003020000047ab9 */ /* 0x000fe20000000a00 */
[----:B------:R-:W-:Y:S01]  /*1a810*/  BAR.SYNC.DEFER_BLOCKING 0x1, 0x100 ;  /* 0x0044000000007b1d */ /* 0x000fe20000010000 */
[----:B-1----:R-:W-:Y:S02]  /*1a820*/  ISETP.NE.AND P1, PT, R20, 0x1, PT ;  /* 0x000000011400780c */ /* 0x002fe40003f25270 */
[----:B------:R-:W-:-:S04]  /*1a830*/  ISETP.NE.U32.AND P2, PT, RZ, UR4, PT ;  /* 0x00000004ff007c0c */ /* 0x000fc8000bf45070 */
[----:B------:R-:W-:-:S07]  /*1a840*/  ISETP.NE.AND.EX P2, PT, RZ, UR5, PT, P2 ;  /* 0x00000005ff007c0c */ /* 0x000fce000bf45320 */
[----:B------:R-:W1:Y:S08]  /*1a850*/  @P1 LDC R4, c[0x0][0xbec] ;  /* 0x0002fb00ff041b82 */ /* 0x000e700000000800 */
[----:B------:R-:W2:Y:S01]  /*1a860*/  @P1 LDC R25, c[0x0][0xbf0] ;  /* 0x0002fc00ff191b82 */ /* 0x000ea20000000800 */
[----:B------:R-:W-:Y:S01]  /*1a870*/  @P2 IADD3 R228, P3, R228, UR4, RZ ;  /* 0x00000004e4e42c10 */ /* 0x000fe2000ff7e0ff */
[----:B------:R-:W-:Y:S01]  /*1a880*/  ULDC UR4, c[0x0][0xa88] ;  /* 0x0002a20000047ab9 */ /* 0x000fe20000000800 */
[----:B------:R4:W5:Y:S01]  /*1a890*/  @P0 LDG.E R21, desc[UR6][R12.64] ;  /* 0x000000060c150981 */ /* 0x000962000c1e1900 */
[----:B------:R-:W-:Y:S01]  /*1a8a0*/  IMAD.U32 R65, RZ, RZ, UR4 ;  /* 0x00000004ff417e24 */ /* 0x000fe2000f8e00ff */
[----:B------:R-:W-:-:S05]  /*1a8b0*/  @P2 IADD3.X R229, R229, UR5, RZ, P3, !PT ;  /* 0x00000005e5e52c10 */ /* 0x000fca0009ffe4ff */
[----:B------:R4:W5:Y:S01]  /*1a8c0*/  @P2 LDG.E R65, desc[UR6][R228.64] ;  /* 0x00000006e4412981 */ /* 0x000962000c1e1900 */
[----:B------:R-:W-:Y:S05]  /*1a8d0*/  @P2 BRA `(.L_x_6203) ;  /* 0x0000000000142947 */ /* 0x000fea0003800000 */
[----:B------:R-:W-:Y:S05]  /*1a8e0*/  @!P0 BRA `(.L_x_6203) ;  /* 0x0000000000108947 */ /* 0x000fea0003800000 */
[----:B------:R-:W-:Y:S02]  /*1a8f0*/  ULDC.64 UR4, c[0x0][0x208] ;  /* 0x0000820000047ab9 */ /* 0x000fe40000000a00 */
[----:B----4-:R-:W3:Y:S04]  /*1a900*/  LDG.E R2, desc[UR4][R12.64] ;  /* 0x000000040c027981 */ /* 0x010ee8000c1e1900 */
[----:B-----5:R-:W3:Y:S02]  /*1a910*/  LDG.E R65, desc[UR4][R12.64+0x4] ;  /* 0x000004040c417981 */ /* 0x020ee4000c1e1900 */
[----:B---3--:R-:W-:-:S07]  /*1a920*/  IMAD.IADD R65, R65, 0x1, -R2 ;  /* 0x0000000141417824 */ /* 0x008fce00078e0a02 */
.L_x_6203:
[----:B----4-:R-:W3:Y:S01]  /*1a930*/  LDL.LU R12, [R1+0x40] ;  /* 0x00004000010c7983 */ /* 0x010ee20000300800 */
[----:B------:R-:W-:Y:S01]  /*1a940*/  IADD3 R27, R223, R218, RZ ;  /* 0x000000dadf1b7210 */ /* 0x000fe20007ffe0ff */
[----:B------:R-:W-:Y:S01]  /*1a950*/  ULDC.64 UR4, c[0x0][0xb90] ;  /* 0x0002e40000047ab9 */ /* 0x000fe20000000a00 */
[----:B------:R-:W-:Y:S01]  /*1a960*/  SHF.R.S32.HI R64, RZ, 0x1f, R227 ;  /* 0x0000001fff407819 */ /* 0x000fe200000114e3 */
[----:B------:R-:W4:Y:S01]  /*1a970*/  LDL.LU R10, [R1+0x4] ;  /* 0x00000400010a7983 */ /* 0x000f220000300800 */
[--C-:B-----5:R-:W-:Y:S01]  /*1a980*/  SHF.R.S32.HI R3, RZ, 0x1f, R21.reuse ;  /* 0x0000001fff037819 */ /* 0x120fe20000011415 */
[----:B------:R-:W-:Y:S01]  /*1a990*/  IMAD.MOV.U32 R2, RZ, RZ, R21 ;  /* 0x000000ffff027224 */ /* 0x000fe200078e0015 */
[----:B------:R-:W0:Y:S01]  /*1a9a0*/  @P1 LDC R69, c[0x0][0xbec] ;  /* 0x0002fb00ff451b82 */ /* 0x000e220000000800 */
[----:B------:R-:W4:Y:S01]  /*1a9b0*/  LDL R70, [R1+0x44] ;  /* 0x0000440001467983 */ /* 0x000f220000100800 */
[----:B-1----:R-:W-:-:S03]  /*1a9c0*/  @P1 IMAD.HI.U32 R4, R27, R4, RZ ;  /* 0x000000041b041227 */ /* 0x002fc600078e00ff */
[----:B------:R-:W4:Y:S01]  /*1a9d0*/  LDL R26, [R1+0x68] ;  /* 0x00006800011a7983 */ /* 0x000f220000100800 */
[----:B------:R-:W-:Y:S02]  /*1a9e0*/  IMAD R8, R64, UR4, RZ ;  /* 0x0000000440087c24 */ /* 0x000fe4000f8e02ff */
[----:B------:R-:W-:Y:S01]  /*1a9f0*/  IMAD.MOV.U32 R11, RZ, RZ, R27 ;  /* 0x000000ffff0b7224 */ /* 0x000fe200078e001b */
[----:B------:R-:W4:Y:S01]  /*1aa00*/  LDL R34, [R1+0x48] ;  /* 0x0000480001227983 */ /* 0x000f220000100800 */
[C---:B------:R-:W-:Y:S01]  /*1aa10*/  IMAD R15, R227.reuse, UR5, R8 ;  /* 0x00000005e30f7c24 */ /* 0x040fe2000f8e0208 */
[----:B--2---:R-:W-:Y:S01]  /*1aa20*/  @P1 SHF.R.U32.HI R11, RZ, R25, R4 ;  /* 0x00000019ff0b1219 */ /* 0x004fe20000011604 */
[----:B------:R-:W-:Y:S01]  /*1aa30*/  IMAD.WIDE.U32 R8, R227, UR4, R2 ;  /* 0x00000004e3087c25 */ /* 0x000fe2000f8e0002 */
[----:B------:R-:W-:-:S03]  /*1aa40*/  ULDC.64 UR4, c[0x0][0xb98] ;  /* 0x0002e60000047ab9 */ /* 0x000fc60000000a00 */
[----:B------:R-:W-:Y:S01]  /*1aa50*/  IMAD R65, R65, R20, RZ ;  /* 0x0000001441417224 */ /* 0x000fe200078e02ff */
[----:B------:R-:W-:Y:S01]  /*1aa60*/  ULDC.64 UR6, c[0x0][0x208] ;  /* 0x0000820000067ab9 */ /* 0x000fe20000000a00 */
[----:B------:R-:W-:Y:S01]  /*1aa70*/  IMAD.IADD R9, R9, 0x1, R15 ;  /* 0x0000000109097824 */ /* 0x000fe200078e020f */
[----:B------:R-:W1:Y:S01]  /*1aa80*/  @P1 LDC R71, c[0x0][0xbf0] ;  /* 0x0002fc00ff471b82 */ /* 0x000e620000000800 */
[----:B------:R-:W-:Y:S01]  /*1aa90*/  IMAD.MOV R25, RZ, RZ, -R11 ;  /* 0x000000ffff197224 */ /* 0x000fe200078e0a0b */
[----:B------:R-:W-:Y:S01]  /*1aaa0*/  BSSY B1, `(.L_x_6204) ;  /* 0x00000ae000017945 */ /* 0x000fe20003800000 */
[----:B---3--:R-:W-:Y:S02]  /*1aab0*/  SEL R2, R12, RZ, !P0 ;  /* 0x000000ff0c027207 */ /* 0x008fe40004000000 */
[----:B----4-:R-:W-:Y:S02]  /*1aac0*/  SEL R28, R10, RZ, !P0 ;  /* 0x000000ff0a1c7207 */ /* 0x010fe40004000000 */
[----:B------:R-:W-:Y:S01]  /*1aad0*/  LEA R13, R70, R217, 0x6 ;  /* 0x000000d9460d7211 */ /* 0x000fe200078e30ff */
[----:B------:R-:W-:-:S02]  /*1aae0*/  IMAD R15, R2, UR4, RZ ;  /* 0x00000004020f7c24 */ /* 0x000fc4000f8e02ff */
[----:B------:R-:W-:-:S04]  /*1aaf0*/  IMAD.WIDE.U32 R8, R28, UR4, R8 ;  /* 0x000000041c087c25 */ /* 0x000fc8000f8e0008 */
[----:B------:R-:W-:-:S04]  /*1ab00*/  IMAD.WIDE R6, R13, 0x2, R6 ;  /* 0x000000020d067825 */ /* 0x000fc800078e0206 */
[----:B------:R-:W-:Y:S01]  /*1ab10*/  IMAD R13, R20, R25, R27 ;  /* 0x00000019140d7224 */ /* 0x000fe200078e021b */
[----:B------:R-:W-:Y:S01]  /*1ab20*/  IADD3 R10, P0, R11, R8, RZ ;  /* 0x000000080b0a7210 */ /* 0x000fe20007f1e0ff */
[----:B------:R-:W-:Y:S01]  /*1ab30*/  IMAD R12, R28, UR5, R15 ;  /* 0x000000051c0c7c24 */ /* 0x000fe2000f8e020f */
[----:B------:R-:W-:Y:S01]  /*1ab40*/  SHF.R.S32.HI R15, RZ, 0x1f, R11 ;  /* 0x0000001fff0f7819 */ /* 0x000fe2000001140b */
        /* <DEDUP_REMOVED lines=11> */
[----:B------:R-:W-:Y:S02]  /*1ac00*/  IADD3 R25, P2, R6, 0x1000, RZ ;  /* 0x0000100006197810 */ /* 0x000fe40007f5e0ff */
[----:B------:R-:W-:-:S02]  /*1ac10*/  SHF.R.U64 R12, R12, 0x3, RZ ;  /* 0x000000030c0c7819 */ /* 0x000fc400000012ff */
[----:B------:R-:W-:Y:S01]  /*1ac20*/  LEA.HI.X R10, R10, UR5, R11, 0x2, P0 ;  /* 0x000000050a0a7c11 */ /* 0x000fe200080f140b */
[----:B------:R-:W-:Y:S01]  /*1ac30*/  SHFL.IDX PT, R54, R14, RZ, 0x1c1f ;  /* 0x001c1fff0e367589 */ /* 0x000fe200000e0000 */
[----:B------:R-:W-:Y:S01]  /*1ac40*/  IADD3 R37, P0, R6, 0x5000, RZ ;  /* 0x0000500006257810 */ /* 0x000fe20007f1e0ff */
[----:B------:R-:W-:Y:S01]  /*1ac50*/  IMAD.IADD R26, R26, 0x1, R218 ;  /* 0x000000011a1a7824 */ /* 0x000fe200078e02da */
[----:B------:R-:W-:Y:S01]  /*1ac60*/  LOP3.LUT R12, R12, R9, RZ, 0x3c, !PT ;  /* 0x000000090c0c7212 */ /* 0x000fe200078e3cff */
[----:B------:R-:W-:Y:S01]  /*1ac70*/  IMAD.X R9, RZ, RZ, R7, P2 ;  /* 0x000000ffff097224 */ /* 0x000fe200010e0607 */
[----:B------:R-:W-:Y:S01]  /*1ac80*/  LOP3.LUT R36, R37, 0x380, RZ, 0xc0, !PT ;  /* 0x0000038025247812 */ /* 0x000fe200078ec0ff */
[----:B------:R-:W-:Y:S01]  /*1ac90*/  ULDC.64 UR4, c[0x0][0xaa0] ;  /* 0x0002a80000047ab9 */ /* 0x000fe20000000a00 */
[----:B------:R-:W-:Y:S01]  /*1aca0*/  IADD3 R45, P2, R6, 0x7000, RZ ;  /* 0x00007000062d7810 */ /* 0x000fe20007f5e0ff */
[----:B------:R-:W2:Y:S01]  /*1acb0*/  SHFL.IDX PT, R55, R10, RZ, 0x1c1f ;  /* 0x001c1fff0a377589 */ /* 0x000ea200000e0000 */
[----:B------:R-:W-:-:S02]  /*1acc0*/  SHF.R.U64 R36, R36, 0x3, RZ ;  /* 0x0000000324247819 */ /* 0x000fc400000012ff */
[----:B------:R-:W-:Y:S02]  /*1acd0*/  LOP3.LUT R44, R45, 0x380, RZ, 0xc0, !PT ;  /* 0x000003802d2c7812 */ /* 0x000fe400078ec0ff */
[----:B------:R-:W-:Y:S02]  /*1ace0*/  LOP3.LUT R36, R36, R37, RZ, 0x3c, !PT ;  /* 0x0000002524247212 */ /* 0x000fe400078e3cff */
[----:B------:R-:W-:Y:S02]  /*1acf0*/  SHF.R.U64 R44, R44, 0x3, RZ ;  /* 0x000000032c2c7819 */ /* 0x000fe400000012ff */
[----:B------:R-:W-:Y:S02]  /*1ad00*/  IADD3.X R37, RZ, R7, RZ, P0, !PT ;  /* 0x00000007ff257210 */ /* 0x000fe400007fe4ff */
[----:B------:R-:W-:Y:S02]  /*1ad10*/  LOP3.LUT P0, RZ, R34, 0x3, RZ, 0xc0, !PT ;  /* 0x0000000322ff7812 */ /* 0x000fe4000780c0ff */
[----:B------:R-:W-:-:S02]  /*1ad20*/  LOP3.LUT R44, R44, R45, RZ, 0x3c, !PT ;  /* 0x0000002d2c2c7212 */ /* 0x000fc400078e3cff */
[----:B------:R-:W-:Y:S02]  /*1ad30*/  IADD3.X R45, RZ, R7, RZ, P2, !PT ;  /* 0x00000007ff2d7210 */ /* 0x000fe400017fe4ff */
[----:B------:R-:W-:Y:S02]  /*1ad40*/  ISETP.GE.OR P2, PT, R26, R65, P0 ;  /* 0x000000411a00720c */ /* 0x000fe40000746670 */
[----:B------:R-:W-:-:S04]  /*1ad50*/  LOP3.LUT R8, R25, 0x380, RZ, 0xc0, !PT ;  /* 0x0000038019087812 */ /* 0x000fc800078ec0ff */
[----:B------:R-:W-:Y:S02]  /*1ad60*/  SHF.R.U64 R8, R8, 0x3, RZ ;  /* 0x0000000308087819 */ /* 0x000fe400000012ff */
[----:B------:R-:W-:Y:S02]  /*1ad70*/  IADD3 R33, P4, R6, 0x4000, RZ ;  /* 0x0000400006217810 */ /* 0x000fe40007f9e0ff */
[----:B------:R-:W-:-:S03]  /*1ad80*/  LOP3.LUT R8, R8, R25, RZ, 0x3c, !PT ;  /* 0x0000001908087212 */ /* 0x000fc600078e3cff */
[----:B--2---:R2:W-:Y:S01]  /*1ad90*/  @!P2 ST.E desc[UR6][R54.64], R0 ;  /* 0x000000003600a985 */ /* 0x0045e2000c101906 */
[C---:B------:R-:W-:Y:S02]  /*1ada0*/  IADD3 R25, P5, R6.reuse, 0x3000, RZ ;  /* 0x0000300006197810 */ /* 0x040fe40007fbe0ff */
[----:B------:R-:W-:Y:S01]  /*1adb0*/  IADD3 R41, P3, R6, 0x6000, RZ ;  /* 0x0000600006297810 */ /* 0x000fe20007f7e0ff */
[----:B------:R-:W-:Y:S01]  /*1adc0*/  IMAD.WIDE.U32 R66, R21, UR4, RZ ;  /* 0x0000000415427c25 */ /* 0x000fe2000f8e00ff */
[----:B------:R-:W-:Y:S02]  /*1add0*/  LOP3.LUT R24, R25, 0x380, RZ, 0xc0, !PT ;  /* 0x0000038019187812 */ /* 0x000fe400078ec0ff */
[----:B------:R-:W-:Y:S01]  /*1ade0*/  LOP3.LUT R32, R33, 0x380, RZ, 0xc0, !PT ;  /* 0x0000038021207812 */ /* 0x000fe200078ec0ff */
[----:B--2---:R-:W-:Y:S01]  /*1adf0*/  IMAD R0, R3, UR4, RZ ;  /* 0x0000000403007c24 */ /* 0x004fe2000f8e02ff */
[----:B------:R-:W-:-:S03]  /*1ae00*/  LOP3.LUT R40, R41, 0x380, RZ, 0xc0, !PT ;  /* 0x0000038029287812 */ /* 0x000fc600078ec0ff */
[----:B------:R-:W-:Y:S01]  /*1ae10*/  IMAD R3, R21, UR5, R0 ;  /* 0x0000000515037c24 */ /* 0x000fe2000f8e0200 */
[----:B------:R-:W-:Y:S01]  /*1ae20*/  SHF.R.U64 R24, R24, 0x3, RZ ;  /* 0x0000000318187819 */ /* 0x000fe200000012ff */
[----:B------:R-:W-:Y:S01]  /*1ae30*/  SHFL.IDX PT, R58, R14, 0x1, 0x1c1f ;  /* 0x003c1f000e3a7f89 */ /* 0x000fe200000e0000 */
[----:B------:R-:W-:Y:S01]  /*1ae40*/  SHF.R.U64 R32, R32, 0x3, RZ ;  /* 0x0000000320207819 */ /* 0x000fe200000012ff */
[----:B------:R-:W-:Y:S01]  /*1ae50*/  IMAD.IADD R67, R67, 0x1, R3 ;  /* 0x0000000143437824 */ /* 0x000fe200078e0203 */
[----:B------:R-:W-:Y:S01]  /*1ae60*/  LEA R3, R226, R70, 0x5 ;  /* 0x00000046e2037211 */ /* 0x000fe200078e28ff */
[----:B------:R-:W2:Y:S01]  /*1ae70*/  SHFL.IDX PT, R59, R10, 0x1, 0x1c1f ;  /* 0x003c1f000a3b7f89 */ /* 0x000ea200000e0000 */
[----:B------:R-:W-:Y:S01]  /*1ae80*/  SHF.R.U64 R40, R40, 0x3, RZ ;  /* 0x0000000328287819 */ /* 0x000fe200000012ff */
[----:B------:R-:W-:Y:S01]  /*1ae90*/  ULDC.64 UR4, c[0x0][0xae8] ;  /* 0x0002ba0000047ab9 */ /* 0x000fe20000000a00 */
[----:B------:R-:W-:Y:S01]  /*1aea0*/  LOP3.LUT R24, R24, R25, RZ, 0x3c, !PT ;  /* 0x0000001918187212 */ /* 0x000fe200078e3cff */
[----:B------:R-:W-:Y:S01]  /*1aeb0*/  IMAD R64, R64, UR4, RZ ;  /* 0x0000000440407c24 */ /* 0x000fe2000f8e02ff */
[----:B------:R-:W-:Y:S01]  /*1aec0*/  LOP3.LUT R32, R32, R33, RZ, 0x3c, !PT ;  /* 0x0000002120207212 */ /* 0x000fe200078e3cff */
[--C-:B------:R-:W-:Y:S01]  /*1aed0*/  IMAD.X R13, RZ, RZ, R7.reuse, P6 ;  /* 0x000000ffff0d7224 */ /* 0x100fe200030e0607 */
[----:B------:R-:W-:Y:S01]  /*1aee0*/  LOP3.LUT R40, R40, R41, RZ, 0x3c, !PT ;  /* 0x0000002928287212 */ /* 0x000fe200078e3cff */
[----:B------:R-:W-:Y:S01]  /*1aef0*/  IMAD.X R33, RZ, RZ, R7, P4 ;  /* 0x000000ffff217224 */ /* 0x000fe200020e0607 */
[----:B------:R-:W-:Y:S01]  /*1af00*/  IADD3.X R25, RZ, R7, RZ, P5, !PT ;  /* 0x00000007ff197210 */ /* 0x000fe20002ffe4ff */
[----:B------:R-:W-:Y:S01]  /*1af10*/  VIADD R4, R26, 0x8 ;  /* 0x000000081a047836 */ /* 0x000fe20000000000 */
[----:B------:R-:W-:Y:S01]  /*1af20*/  IADD3 R49, P6, R6, 0x8000, RZ ;  /* 0x0000800006317810 */ /* 0x000fe20007fde0ff */
[----:B------:R-:W-:Y:S01]  /*1af30*/  IMAD.IADD R68, R218, 0x1, R3 ;  /* 0x00000001da447824 */ /* 0x000fe200078e0203 */
[C---:B------:R-:W-:Y:S01]  /*1af40*/  IADD3 R53, P5, R6.reuse, 0x9000, RZ ;  /* 0x0000900006357810 */ /* 0x040fe20007fbe0ff */
[----:B------:R-:W-:Y:S01]  /*1af50*/  IMAD.X R41, RZ, RZ, R7, P3 ;  /* 0x000000ffff297224 */ /* 0x000fe200018e0607 */
[C---:B------:R-:W-:Y:S01]  /*1af60*/  IADD3 R57, P4, R6.reuse, 0xa000, RZ ;  /* 0x0000a00006397810 */ /* 0x040fe20007f9e0ff */
[C---:B------:R-:W-:Y:S01]  /*1af70*/  IMAD R3, R227.reuse, UR5, R64 ;  /* 0x00000005e3037c24 */ /* 0x040fe2000f8e0240 */
[----:B------:R-:W-:Y:S01]  /*1af80*/  IADD3 R11, P3, R6, 0xb000, RZ ;  /* 0x0000b000060b7810 */ /* 0x000fe20007f7e0ff */
[----:B------:R-:W-:Y:S01]  /*1af90*/  IMAD.WIDE.U32 R66, R227, UR4, R66 ;  /* 0x00000004e3427c25 */ /* 0x000fe2000f8e0042 */
[----:B------:R-:W-:Y:S01]  /*1afa0*/  LOP3.LUT R48, R49, 0x380, RZ, 0xc0, !PT ;  /* 0x0000038031307812 */ /* 0x000fe200078ec0ff */
[----:B------:R-:W-:Y:S01]  /*1afb0*/  ULDC.64 UR4, c[0x0][0xaf0] ;  /* 0x0002bc0000047ab9 */ /* 0x000fe20000000a00 */
[----:B------:R-:W-:Y:S01]  /*1afc0*/  LOP3.LUT R52, R53, 0x380, RZ, 0xc0, !PT ;  /* 0x0000038035347812 */ /* 0x000fe200078ec0ff */
[----:B0-----:R-:W-:Y:S01]  /*1afd0*/  @P1 IMAD.HI.U32 R0, R68, R69, RZ ;  /* 0x0000004544001227 */ /* 0x001fe200078e00ff */
[----:B------:R-:W-:-:S02]  /*1afe0*/  LOP3.LUT R56, R57, 0x380, RZ, 0xc0, !PT ;  /* 0x0000038039387812 */ /* 0x000fc400078ec0ff */
[----:B------:R-:W-:Y:S01]  /*1aff0*/  ISETP.GE.OR P0, PT, R4, R65, P0 ;  /* 0x000000410400720c */ /* 0x000fe20000706670 */
[----:B------:R-:W-:Y:S01]  /*1b000*/  IMAD.IADD R67, R67, 0x1, R3 ;  /* 0x0000000143437824 */ /* 0x000fe200078e0203 */
[----:B------:R-:W-:Y:S02]  /*1b010*/  LOP3.LUT R15, R6, 0x380, RZ, 0xc0, !PT ;  /* 0x00000380060f7812 */ /* 0x000fe400078ec0ff */
[----:B------:R-:W-:Y:S01]  /*1b020*/  LOP3.LUT R4, R11, 0x380, RZ, 0xc0, !PT ;  /* 0x000003800b047812 */ /* 0x000fe200078ec0ff */
[----:B------:R-:W-:Y:S01]  /*1b030*/  IMAD R3, R2, UR4, RZ ;  /* 0x0000000402037c24 */ /* 0x000fe2000f8e02ff */
[----:B------:R-:W-:Y:S02]  /*1b040*/  MOV R21, R68 ;  /* 0x0000004400157202 */ /* 0x000fe40000000f00 */
[----:B------:R-:W-:Y:S02]  /*1b050*/  SHF.R.U64 R48, R48, 0x3, RZ ;  /* 0x0000000330307819 */ /* 0x000fe400000012ff */
[----:B------:R-:W-:-:S02]  /*1b060*/  SHF.R.U64 R52, R52, 0x3, RZ ;  /* 0x0000000334347819 */ /* 0x000fc400000012ff */
[----:B------:R-:W-:Y:S02]  /*1b070*/  SHF.R.U64 R56, R56, 0x3, RZ ;  /* 0x0000000338387819 */ /* 0x000fe400000012ff */
[----:B-1----:R-:W-:Y:S02]  /*1b080*/  @P1 SHF.R.U32.HI R21, RZ, R71, R0 ;  /* 0x00000047ff151219 */ /* 0x002fe40000011600 */
[----:B------:R-:W-:Y:S02]  /*1b090*/  SHF.R.U64 R15, R15, 0x3, RZ ;  /* 0x000000030f0f7819 */ /* 0x000fe400000012ff */
[----:B------:R-:W-:Y:S01]  /*1b0a0*/  SHF.R.U64 R4, R4, 0x3, RZ ;  /* 0x0000000304047819 */ /* 0x000fe200000012ff */
[----:B------:R-:W-:Y:S01]  /*1b0b0*/  IMAD R69, R28, UR5, R3 ;  /* 0x000000051c457c24 */ /* 0x000fe2000f8e0203 */
[----:B------:R-:W-:Y:S01]  /*1b0c0*/  LOP3.LUT R48, R48, R49, RZ, 0x3c, !PT ;  /* 0x0000003130307212 */ /* 0x000fe200078e3cff */
[----:B------:R-:W-:Y:S01]  /*1b0d0*/  IMAD.WIDE.U32 R2, R28, UR4, R66 ;  /* 0x000000041c027c25 */ /* 0x000fe2000f8e0042 */
[----:B------:R-:W-:Y:S01]  /*1b0e0*/  LOP3.LUT R52, R52, R53, RZ, 0x3c, !PT ;  /* 0x0000003534347212 */ /* 0x000fe200078e3cff */
[----:B------:R-:W-:Y:S01]  /*1b0f0*/  ULDC.64 UR4, c[0x0][0xae0] ;  /* 0x0002b80000047ab9 */ /* 0x000fe20000000a00 */
[----:B------:R-:W-:Y:S01]  /*1b100*/  LOP3.LUT R56, R56, R57, RZ, 0x3c, !PT ;  /* 0x0000003938387212 */ /* 0x000fe200078e3cff */
[----:B------:R-:W-:Y:S01]  /*1b110*/  IMAD.X R49, RZ, RZ, R7, P6 ;  /* 0x000000ffff317224 */ /* 0x000fe200030e0607 */
[----:B------:R-:W-:Y:S01]  /*1b120*/  SHF.R.S32.HI R0, RZ, 0x1f, R21 ;  /* 0x0000001fff007819 */ /* 0x000fe20000011415 */
[--C-:B------:R-:W-:Y:S01]  /*1b130*/  IMAD.X R53, RZ, RZ, R7.reuse, P5 ;  /* 0x000000ffff357224 */ /* 0x100fe200028e0607 */
[----:B------:R-:W-:Y:S01]  /*1b140*/  LOP3.LUT R6, R15, R6, RZ, 0x3c, !PT ;  /* 0x000000060f067212 */ /* 0x000fe200078e3cff */
[----:B------:R-:W-:Y:S01]  /*1b150*/  IMAD.X R61, RZ, RZ, R7, P3 ;  /* 0x000000ffff3d7224 */ /* 0x000fe200018e0607 */
[----:B------:R-:W-:Y:S01]  /*1b160*/  IADD3.X R57, RZ, R7, RZ, P4, !PT ;  /* 0x00000007ff397210 */ /* 0x000fe200027fe4ff */
[----:B------:R-:W-:Y:S01]  /*1b170*/  IMAD.MOV R67, RZ, RZ, -R21 ;  /* 0x000000ffff437224 */ /* 0x000fe200078e0a15 */
[----:B------:R-:W-:Y:S01]  /*1b180*/  LOP3.LUT R60, R4, R11, RZ, 0x3c, !PT ;  /* 0x0000000b043c7212 */ /* 0x000fe200078e3cff */
[----:B------:R-:W-:Y:S01]  /*1b190*/  IMAD R0, R0, UR4, RZ ;  /* 0x0000000400007c24 */ /* 0x000fe2000f8e02ff */
[----:B--2---:R0:W-:Y:S01]  /*1b1a0*/  @!P0 ST.E desc[UR6][R58.64], R5 ;  /* 0x000000053a008985 */ /* 0x0041e2000c101906 */
[----:B------:R-:W-:-:S02]  /*1b1b0*/  IMAD R67, R20, R67, R68 ;  /* 0x0000004314437224 */ /* 0x000fc400078e0244 */
[----:B------:R-:W-:Y:S01]  /*1b1c0*/  IMAD.IADD R3, R3, 0x1, R69 ;  /* 0x0000000103037824 */ /* 0x000fe200078e0245 */
[----:B------:R-:W5:Y:S01]  /*1b1d0*/  LD.E.128 R8, desc[UR6][R8.64] ;  /* 0x0000000608087980 */ /* 0x000f62000c101d00 */
[----:B------:R-:W-:-:S03]  /*1b1e0*/  IMAD R69, R21, UR5, R0 ;  /* 0x0000000515457c24 */ /* 0x000fc6000f8e0200 */
[----:B------:R-:W5:Y:S01]  /*1b1f0*/  LD.E.128 R12, desc[UR6][R12.64] ;  /* 0x000000060c0c7980 */ /* 0x000f62000c101d00 */
[----:B------:R-:W-:-:S03]  /*1b200*/  SHF.R.S32.HI R0, RZ, 0x1f, R67 ;  /* 0x0000001fff007819 */ /* 0x000fc60000011443 */
[----:B0-----:R-:W5:Y:S04]  /*1b210*/  LD.E.128 R4, desc[UR6][R6.64] ;  /* 0x0000000606047980 */ /* 0x001f68000c101d00 */
        /* <DEDUP_REMOVED lines=9> */
[----:B------:R-:W-:Y:S01]  /*1b2b0*/  IMAD.WIDE.U32 R2, R21, UR4, R2 ;  /* 0x0000000415027c25 */ /* 0x000fe2000f8e0002 */
[----:B------:R-:W-:Y:S01]  /*1b2c0*/  IADD3 R218, R70, R218, RZ ;  /* 0x000000da46da7210 */ /* 0x000fe20007ffe0ff */
        /* <DEDUP_REMOVED lines=9> */
[C---:B------:R-:W-:Y:S02]  /*1b360*/  VIADD R0, R218.reuse, 0x20 ;  /* 0x00000020da007836 */ /* 0x040fe40000000000 */
[C---:B------:R-:W-:Y:S02]  /*1b370*/  IMAD R21, R67.reuse, UR5, R20 ;  /* 0x0000000543157c24 */ /* 0x040fe4000f8e0214 */
[----:B------:R-:W-:Y:S01]  /*1b380*/  IMAD.WIDE.U32 R2, R67, UR4, R2 ;  /* 0x0000000443027c25 */ /* 0x000fe2000f8e0002 */
[-C--:B------:R-:W-:Y:S01]  /*1b390*/  ISETP.GE.AND P2, PT, R218, R65.reuse, PT ;  /* 0x00000041da00720c */ /* 0x080fe20003f46270 */
[----:B------:R-:W-:Y:S01]  /*1b3a0*/  ULDC.64 UR4, c[0x0][0xa80] ;  /* 0x0002a00000047ab9 */ /* 0x000fe20000000a00 */
[----:B------:R-:W-:Y:S01]  /*1b3b0*/  ISETP.GE.AND P1, PT, R0, R65, PT ;  /* 0x000000410000720c */ /* 0x000fe20003f26270 */
[----:B------:R-:W-:Y:S01]  /*1b3c0*/  IMAD.IADD R3, R3, 0x1, R21 ;  /* 0x0000000103037824 */ /* 0x000fe200078e0215 */
[----:B------:R-:W-:-:S02]  /*1b3d0*/  IADD3 R0, R18, 0x30820, RZ ;  /* 0x0003082012007810 */ /* 0x000fc40007ffe0ff */
[C---:B------:R-:W-:Y:S02]  /*1b3e0*/  LEA R28, P3, R2.reuse, UR4, 0x1 ;  /* 0x00000004021c7c11 */ /* 0x040fe4000f8608ff */
[----:B------:R-:W-:Y:S02]  /*1b3f0*/  PRMT R0, RZ, 0x654, R0 ;  /* 0x00000654ff007816 */ /* 0x000fe40000000000 */
[----:B------:R-:W-:Y:S01]  /*1b400*/  LEA.HI.X R64, R2, UR5, R3, 0x1, P3 ;  /* 0x0000000502407c11 */ /* 0x000fe200098f0c03 */
[----:B------:R-:W-:Y:S01]  /*1b410*/  VIADD R20, R218, 0x40 ;  /* 0x00000040da147836 */ /* 0x000fe20000000000 */
[----:B0-----:R0:W1:Y:S01]  /*1b420*/  SHFL.IDX PT, R66, R28, RZ, 0x181f ;  /* 0x00181fff1c427589 */ /* 0x00106200000e0000 */
[----:B------:R2:W-:Y:S01]  /*1b430*/  SYNCS.ARRIVE.TRANS64.RED.A1T0 RZ, [R0+URZ], RZ ;  /* 0x000000ff00ff79a7 */ /* 0x0005e2000810043f */
[----:B------:R-:W-:Y:S02]  /*1b440*/  SHF.R.S32.HI R68, RZ, 0x1f, R217 ;  /* 0x0000001fff447819 */ /* 0x000fe400000114d9 */
[----:B------:R-:W-:-:S02]  /*1b450*/  ISETP.GE.AND P0, PT, R20, R65, PT ;  /* 0x000000411400720c */ /* 0x000fc40003f06270 */
[----:B------:R-:W-:Y:S01]  /*1b460*/  SHF.R.S32.HI R69, RZ, 0x1f, R224 ;  /* 0x0000001fff457819 */ /* 0x000fe200000114e0 */
[----:B--2---:R0:W2:Y:S01]  /*1b470*/  SHFL.IDX PT, R0, R64, RZ, 0x181f ;  /* 0x00181fff40007589 */ /* 0x0040a200000e0000 */
[----:B------:R-:W-:Y:S01]  /*1b480*/  SHF.R.S32.HI R70, RZ, 0x1f, R225 ;  /* 0x0000001fff467819 */ /* 0x000fe200000114e1 */
[----:B------:R-:W-:Y:S08]  /*1b490*/  @P2 BRA `(.L_x_6205) ;  /* 0x0000000000382947 */ /* 0x000ff00003800000 */
[----:B------:R-:W-:Y:S01]  /*1b4a0*/  ULDC UR4, c[0x0][0xac8] ;  /* 0x0002b20000047ab9 */ /* 0x000fe20000000800 */
[----:B------:R-:W-:Y:S01]  /*1b4b0*/  ULDC.64 UR6, c[0x0][0x208] ;  /* 0x0000820000067ab9 */ /* 0x000fe20000000a00 */
        /* <DEDUP_REMOVED lines=12> */
.L_x_6205:
[----:B------:R-:W-:Y:S05]  /*1b580*/  BSYNC B1 ;  /* 0x0000000000017941 */ /* 0x000fea0003800000 */
.L_x_6204:
        /* <DEDUP_REMOVED lines=18> */
.L_x_6207:
[----:B------:R-:W-:Y:S05]  /*1b6b0*/  BSYNC B1 ;  /* 0x0000000000017941 */ /* 0x000fea0003800000 */
.L_x_6206:
        /* <DEDUP_REMOVED lines=18> */
.L_x_6209:
[----:B------:R-:W-:Y:S05]  /*1b7e0*/  BSYNC B1 ;  /* 0x0000000000017941 */ /* 0x000fea0003800000 */
.L_x_6208:
[----:B0-----:R-:W-:Y:S01]  /*1b7f0*/  IADD3 R0, R218, 0x60, RZ ;  /* 0x00000060da007810 */ /* 0x001fe20007ffe0ff */
[----:B--2-4-:R-:W0:Y:S03]  /*1b800*/  SHFL.IDX PT, R64, R64, 0x3, 0x181f ;  /* 0x00781f0040407f89 */ /* 0x014e2600000e0000 */
[----:B------:R-:W-:Y:S01]  /*1b810*/  ISETP.GE.AND P0, PT, R0, R65, PT ;  /* 0x000000410000720c */ /* 0x000fe20003f06270 */
[----:B------:R-:W2:-:S12]  /*1b820*/  SHFL.IDX PT, R28, R28, 0x3, 0x181f ;  /* 0x00781f001c1c7f89 */ /* 0x000e9800000e0000 */
[----:B------:R-:W-:Y:S05]  /*1b830*/  @P0 BRA `(.L_x_6210) ;  /* 0x0000000c00680947 */ /* 0x000fea0003800000 */
[----:B------:R-:W-:Y:S01]  /*1b840*/  ULDC UR4, c[0x0][0xac8] ;  /* 0x0002b20000047ab9 */ /* 0x000fe20000000800 */
[----:B------:R-:W-:Y:S01]  /*1b850*/  ULDC.64 UR6, c[0x0][0x208] ;  /* 0x0000820000067ab9 */ /* 0x000fe20000000a00 */
[----:B------:R-:W-:Y:S02]  /*1b860*/  ISETP.GE.AND P2, PT, R217, UR4, PT ;  /* 0x00000004d9007c0c */ /* 0x000fe4000bf46270 */
[----:B------:R-:W-:-:S11]  /*1b870*/  ISETP.GE.AND P3, PT, R224, UR4, PT ;  /* 0x00000004e0007c0c */ /* 0x000fd6000bf66270 */
[CC--:B--2---:R-:W-:Y:S02]  /*1b880*/  @!P2 LEA R2, P0, R217.reuse, R28.reuse, 0x1 ;  /* 0x0000001cd902a211 */ /* 0x0c4fe400078008ff */
[C---:B------:R-:W-:Y:S02]  /*1b890*/  @!P3 LEA R4, P1, R224.reuse, R28, 0x1 ;  /* 0x0000001ce004b211 */ /* 0x040fe400078208ff */
[-C--:B0-----:R-:W-:Y:S02]  /*1b8a0*/  @!P2 LEA.HI.X R3, R217, R64.reuse, R68, 0x1, P0 ;  /* 0x00000040d903a211 */ /* 0x081fe400000f0c44 */
[----:B------:R-:W-:Y:S02]  /*1b8b0*/  ISETP.GE.AND P0, PT, R225, UR4, PT ;  /* 0x00000004e1007c0c */ /* 0x000fe4000bf06270 */
[----:B------:R-:W-:Y:S01]  /*1b8c0*/  @!P3 LEA.HI.X R5, R224, R64, R69, 0x1, P1 ;  /* 0x00000040e005b211 */ /* 0x000fe200008f0c45 */
[----:B------:R4:W-:Y:S04]  /*1b8d0*/  @!P2 ST.E.128 desc[UR6][R2.64], R24 ;  /* 0x000000180200a985 */ /* 0x0009e8000c101d06 */
[----:B------:R4:W-:Y:S06]  /*1b8e0*/  @!P3 ST.E.128 desc[UR6][R4.64], R44 ;  /* 0x0000002c0400b985 */ /* 0x0009ec000c101d06 */
[----:B------:R-:W-:Y:S05]  /*1b8f0*/  @P0 BRA `(.L_x_6210) ;  /* 0x0000000c00380947 */ /* 0x000fea0003800000 */
[----:B----4-:R-:W-:Y:S01]  /*1b900*/  LEA R2, P0, R225, R28, 0x1 ;  /* 0x0000001ce1027211 */ /* 0x010fe200078008ff */
[----:B------:R-:W-:-:S03]  /*1b910*/  ULDC.64 UR4, c[0x0][0x208] ;  /* 0x0000820000047ab9 */ /* 0x000fc60000000a00 */
[----:B------:R-:W-:-:S05]  /*1b920*/  LEA.HI.X R3, R225, R64, R70, 0x1, P0 ;  /* 0x00000040e1037211 */ /* 0x000fca00000f0c46 */
[----:B------:R0:W-:Y:S01]  /*1b930*/  ST.E.128 desc[UR4][R2.64], R60 ;  /* 0x0000003c02007985 */ /* 0x0001e2000c101d04 */
[----:B------:R-:W-:Y:S05]  /*1b940*/  BRA `(.L_x_6210) ;  /* 0x0000000c00247947 */ /* 0x000fea0003800000 */
.L_x_6202:
[----:B------:R-:W-:Y:S01]  /*1b950*/  ULDC.64 UR4, c[0x0][0xc00] ;  /* 0x0003000000047ab9 */ /* 0x000fe20000000a00 */
[----:B------:R-:W2:Y:S01]  /*1b960*/  LDC R21, c[0x0][0xbe8] ;  /* 0x0002fa00ff157b82 */ /* 0x000ea20000000800 */
[----:B------:R-:W-:Y:S01]  /*1b970*/  ISETP.NE.U32.AND P0, PT, RZ, UR4, PT ;  /* 0x00000004ff007c0c */ /* 0x000fe2000bf05070 */
[----:B------:R-:W-:Y:S01]  /*1b980*/  IMAD.MOV.U32 R6, RZ, RZ, RZ ;  /* 0x000000ffff067224 */ /* 0x000fe200078e00ff */
[----:B------:R-:W-:Y:S01]  /*1b990*/  IADD3 R2, P1, R228, UR4, RZ ;  /* 0x00000004e4027c10 */ /* 0x000fe2000ff3e0ff */
[----:B------:R-:W-:Y:S01]  /*1b9a0*/  ULDC.64 UR6, c[0x0][0x208] ;  /* 0x0000820000067ab9 */ /* 0x000fe20000000a00 */
[----:B------:R-:W-:Y:S02]  /*1b9b0*/  ISETP.NE.AND.EX P0, PT, RZ, UR5, PT, P0 ;  /* 0x00000005ff007c0c */ /* 0x000fe4000bf05300 */
[----:B------:R-:W-:Y:S01]  /*1b9c0*/  IADD3.X R3, R229, UR5, RZ, P1, !PT ;  /* 0x00000005e5037c10 */ /* 0x000fe20008ffe4ff */
[----:B------:R-:W-:Y:S02]  /*1b9d0*/  ULDC.64 UR4, c[0x0][0xc08] ;  /* 0x0003020000047ab9 */ /* 0x000fe40000000a00 */
[----:B------:R-:W-:-:S04]  /*1b9e0*/  ISETP.NE.U32.AND P1, PT, RZ, UR4, PT ;  /* 0x00000004ff007c0c */ /* 0x000fc8000bf25070 */
[----:B------:R-:W-:Y:S01]  /*1b9f0*/  ISETP.NE.AND.EX P1, PT, RZ, UR5, PT, P1 ;  /* 0x00000005ff007c0c */ /* 0x000fe2000bf25310 */
[----:B------:R-:W3:Y:S03]  /*1ba00*/  S2R R9, SR_TID.X ;  /* 0x0000000000097919 */ /* 0x000ee60000002100 */
[----:B------:R4:W5:Y:S09]  /*1ba10*/  @P0 LDG.E R6, desc[UR6][R2.64] ;  /* 0x0000000602060981 */ /* 0x000972000c1e1900 */
[----:B------:R-:W-:Y:S01]  /*1ba20*/  @P1 IADD3 R228, P2, R228, UR4, RZ ;  /* 0x00000004e4e41c10 */ /* 0x000fe2000ff5e0ff */
[----:B------:R-:W-:-:S02]  /*1ba30*/  ULDC UR4, c[0x0][0xa88] ;  /* 0x0002a20000047ab9 */ /* 0x000fc40000000800 */
[----:B------:R-:W-:Y:S01]  /*1ba40*/  IMAD.U32 R0, RZ, RZ, UR4 ;  /* 0x00000004ff007e24 */ /* 0x000fe2000f8e00ff */
[----:B------:R-:W-:Y:S02]  /*1ba50*/  @P1 IADD3.X R229, R229, UR5, RZ, P2, !PT ;  /* 0x00000005e5e51c10 */ /* 0x000fe400097fe4ff */
[----:B--2---:R-:W-:-:S03]  /*1ba60*/  ISETP.NE.AND P2, PT, R21, 0x1, PT ;  /* 0x000000011500780c */ /* 0x004fc60003f45270 */
[----:B------:R4:W5:Y:S10]  /*1ba70*/  @P1 LDG.E R0, desc[UR6][R228.64] ;  /* 0x00000006e4001981 */ /* 0x000974000c1e1900 */
[----:B------:R-:W2:Y:S01]  /*1ba80*/  @P2 LDC R20, c[0x0][0xbec] ;  /* 0x0002fb00ff142b82 */ /* 0x000ea20000000800 */
[----:B---3--:R-:W-:-:S04]  /*1ba90*/  IADD3 R4, R9, -0x80, RZ ;  /* 0xffffff8009047810 */ /* 0x008fc80007ffe0ff */
[----:B------:R-:W-:-:S03]  /*1baa0*/  ISETP.GE.AND P3, PT, R4, 0x80, PT ;  /* 0x000000800400780c */ /* 0x000fc60003f66270 */
[----:B------:R-:W3:Y:S01]  /*1bab0*/  @P2 LDC R25, c[0x0][0xbf0] ;  /* 0x0002fc00ff192b82 */ /* 0x000ee20000000800 */
[----:B----4-:R-:W-:Y:S09]  /*1bac0*/  @P1 BRA `(.L_x_6211) ;  /* 0x0000000000141947 */ /* 0x010ff20003800000 */
[----:B------:R-:W-:Y:S05]  /*1bad0*/  @!P0 BRA `(.L_x_6211) ;  /* 0x0000000000108947 */ /* 0x000fea0003800000 */
[----:B------:R-:W-:Y:S02]  /*1bae0*/  ULDC.64 UR4, c[0x0][0x208] ;  /* 0x0000820000047ab9 */ /* 0x000fe40000000a00 */
[----:B------:R-:W4:Y:S04]  /*1baf0*/  LDG.E R5, desc[UR4][R2.64] ;  /* 0x0000000402057981 */ /* 0x000f28000c1e1900 */
[----:B-----5:R-:W4:Y:S02]  /*1bb00*/  LDG.E R0, desc[UR4][R2.64+0x4] ;  /* 0x0000040402007981 */ /* 0x020f24000c1e1900 */
[----:B----4-:R-:W-:-:S07]  /*1bb10*/  IMAD.IADD R0, R0, 0x1, -R5 ;  /* 0x0000000100007824 */ /* 0x010fce00078e0a05 */
.L_x_6211:
[----:B------:R-:W4:Y:S04]  /*1bb20*/  LDL.LU R3, [R1+0x4] ;  /* 0x0000040001037983 */ /* 0x000f280000300800 */
[----:B------:R-:W2:Y:S01]  /*1bb30*/  LDL.LU R2, [R1+0x40] ;  /* 0x0000400001027983 */ /* 0x000ea20000300800 */
[----:B------:R-:W-:Y:S01]  /*1bb40*/  BSSY B1, `(.L_x_6212) ;  /* 0x000002d000017945 */ /* 0x000fe20003800000 */
[----:B------:R-:W-:Y:S02]  /*1bb50*/  SHF.R.S32.HI R10, RZ, 0x1f, R227 ;  /* 0x0000001fff0a7819 */ /* 0x000fe400000114e3 */
[----:B-----5:R-:W-:Y:S02]  /*1bb60*/  SHF.R.S32.HI R11, RZ, 0x1f, R6 ;  /* 0x0000001fff0b7819 */ /* 0x020fe40000011406 */
[----:B----4-:R-:W-:-:S02]  /*1bb70*/  SEL R13, R3, RZ, !P0 ;  /* 0x000000ff030d7207 */ /* 0x010fc40004000000 */
[----:B--2---:R-:W-:Y:S01]  /*1bb80*/  SEL R12, R2, RZ, !P0 ;  /* 0x000000ff020c7207 */ /* 0x004fe20004000000 */
[----:B------:R-:W-:Y:S06]  /*1bb90*/  @P3 BRA `(.L_x_6213) ;  /* 0x00000000009c3947 */ /* 0x000fec0003800000 */
[----:B------:R-:W2:Y:S01]  /*1bba0*/  LDC R14, c[0x0][0xbe8] ;  /* 0x0002fa00ff0e7b82 */ /* 0x000ea20000000800 */
[----:B------:R-:W-:Y:S01]  /*1bbb0*/  IADD3 R9, R218, -0x80, R9 ;  /* 0xffffff80da097810 */ /* 0x000fe20007ffe009 */
[----:B--2---:R-:W-:-:S05]  /*1bbc0*/  IMAD R2, R0, R14, RZ ;  /* 0x0000000e00027224 */ /* 0x004fca00078e02ff */
        /* <DEDUP_REMOVED lines=19> */
[----:B------:R-:W-:Y:S01]  /*1bd00*/  IADD3 R7, -R5, RZ, RZ ;  /* 0x000000ff05077210 */ /* 0x000fe20007ffe1ff */
[----:B------:R-:W-:Y:S01]  /*1bd10*/  IMAD R8, R13, UR5, R4 ;  /* 0x000000050d087c24 */ /* 0x000fe2000f8e0204 */
[----:B------:R-:W-:Y:S01]  /*1bd20*/  IADD3 R2, P0, R5, R2, RZ ;  /* 0x0000000205027210 */ /* 0x000fe20007f1e0ff */
[----:B------:R-:W-:Y:S02]  /*1bd30*/  ULDC.64 UR4, c[0x0][0xb88] ;  /* 0x0002e20000047ab9 */ /* 0x000fe40000000a00 */
[----:B------:R-:W-:Y:S01]  /*1bd40*/  IMAD R7, R14, R7, R9 ;  /* 0x000000070e077224 */ /* 0x000fe200078e0209 */
[----:B------:R-:W-:-:S04]  /*1bd50*/  SHF.R.S32.HI R9, RZ, 0x1f, R5 ;  /* 0x0000001fff097819 */ /* 0x000fc80000011405 */
        /* <DEDUP_REMOVED lines=11> */
.L_x_6213:
[----:B------:R-:W-:Y:S05]  /*1be10*/  BSYNC B1 ;  /* 0x0000000000017941 */ /* 0x000fea0003800000 */
.L_x_6212:
[----:B------:R-:W4:Y:S01]  /*1be20*/  LDL R8, [R1+0x44] ;  /* 0x0000440001087983 */ /* 0x000f220000100800 */
[----:B------:R-:W-:Y:S01]  /*1be30*/  ULDC.64 UR4, c[0x0][0xaa0] ;  /* 0x0002a80000047ab9 */ /* 0x000fe20000000a00 */
[----:B------:R-:W-:Y:S01]  /*1be40*/  BSSY B1, `(.L_x_6214) ;  /* 0x0000040000017945 */ /* 0x000fe20003800000 */
[----:B--2---:R-:W-:Y:S01]  /*1be50*/  IMAD R3, R11, UR4, RZ ;  /* 0x000000040b037c24 */ /* 0x004fe2000f8e02ff */
[----:B------:R-:W-:-:S03]  /*1be60*/  SHF.R.S32.HI R14, RZ, 0x1f, R225 ;  /* 0x0000001fff0e7819 */ /* 0x000fc600000114e1 */
[C---:B------:R-:W-:Y:S02]  /*1be70*/  IMAD R5, R6.reuse, UR5, R3 ;  /* 0x0000000506057c24 */ /* 0x040fe4000f8e0203 */
[----:B------:R-:W-:Y:S01]  /*1be80*/  IMAD.WIDE.U32 R2, R6, UR4, RZ ;  /* 0x0000000406027c25 */ /* 0x000fe2000f8e00ff */
[----:B------:R-:W-:-:S03]  /*1be90*/  ULDC.64 UR4, c[0x0][0xae8] ;  /* 0x0002ba0000047ab9 */ /* 0x000fc60000000a00 */
[----:B------:R-:W-:Y:S02]  /*1bea0*/  IMAD.IADD R3, R3, 0x1, R5 ;  /* 0x0000000103037824 */ /* 0x000fe400078e0205 */
[----:B------:R-:W-:Y:S02]  /*1beb0*/  IMAD R6, R10, UR4, RZ ;  /* 0x000000040a067c24 */ /* 0x000fe4000f8e02ff */
[----:B------:R-:W-:Y:S01]  /*1bec0*/  IMAD.WIDE.U32 R2, R227, UR4, R2 ;  /* 0x00000004e3027c25 */ /* 0x000fe2000f8e0002 */
[----:B----4-:R-:W-:-:S05]  /*1bed0*/  LEA R7, R226, R8, 0x5 ;  /* 0x00000008e2077211 */ /* 0x010fca00078e28ff */
[----:B------:R-:W-:Y:S02]  /*1bee0*/  IMAD.IADD R9, R218, 0x1, R7 ;  /* 0x00000001da097824 */ /* 0x000fe400078e0207 */
[----:B------:R-:W-:Y:S01]  /*1bef0*/  IMAD R7, R227, UR5, R6 ;  /* 0x00000005e3077c24 */ /* 0x000fe2000f8e0206 */
[----:B------:R-:W-:Y:S01]  /*1bf00*/  ULDC.64 UR4, c[0x0][0xaf0] ;  /* 0x0002bc0000047ab9 */ /* 0x000fe20000000a00 */
[----:B------:R-:W-:Y:S01]  /*1bf10*/  @P2 IMAD.HI.U32 R4, R9, R20, RZ ;  /* 0x0000001409042227 */ /* 0x000fe200078e00ff */
[----:B------:R-:W-:-:S03]  /*1bf20*/  MOV R5, R9 ;  /* 0x0000000900057202 */ /* 0x000fc60000000f00 */
[----:B------:R-:W-:Y:S01]  /*1bf30*/  IMAD R6, R12, UR4, RZ ;  /* 0x000000040c067c24 */ /* 0x000fe2000f8e02ff */
[----:B---3--:R-:W-:Y:S01]  /*1bf40*/  @P2 SHF.R.U32.HI R5, RZ, R25, R4 ;  /* 0x00000019ff052219 */ /* 0x008fe20000011604 */
[----:B------:R-:W-:Y:S02]  /*1bf50*/  IMAD.IADD R3, R3, 0x1, R7 ;  /* 0x0000000103037824 */ /* 0x000fe400078e0207 */
[C---:B------:R-:W-:Y:S01]  /*1bf60*/  IMAD R7, R13.reuse, UR5, R6 ;  /* 0x000000050d077c24 */ /* 0x040fe2000f8e0206 */
[----:B------:R-:W-:Y:S01]  /*1bf70*/  SHF.R.S32.HI R4, RZ, 0x1f, R5 ;  /* 0x0000001fff047819 */ /* 0x000fe20000011405 */
        /* <DEDUP_REMOVED lines=12> */
[----:B------:R-:W-:Y:S01]  /*1c040*/  IMAD.IADD R218, R8, 0x1, R218 ;  /* 0x0000000108da7824 */ /* 0x000fe200078e02da */
[----:B------:R-:W-:Y:S01]  /*1c050*/  SHF.R.S32.HI R8, RZ, 0x1f, R217 ;  /* 0x0000001fff087819 */ /* 0x000fe200000114d9 */
[----:B------:R-:W-:Y:S02]  /*1c060*/  IMAD R21, R0, R21, RZ ;  /* 0x0000001500157224 */ /* 0x000fe400078e02ff */
[C---:B------:R-:W-:Y:S01]  /*1c070*/  IMAD R5, R7.reuse, UR5, R4 ;  /* 0x0000000507057c24 */ /* 0x040fe2000f8e0204 */
[C---:B------:R-:W-:Y:S01]  /*1c080*/  IADD3 R0, R218.reuse, 0x20, RZ ;  /* 0x00000020da007810 */ /* 0x040fe20007ffe0ff */
[----:B------:R-:W-:Y:S01]  /*1c090*/  IMAD.WIDE.U32 R2, R7, UR4, R2 ;  /* 0x0000000407027c25 */ /* 0x000fe2000f8e0002 */
[-C--:B------:R-:W-:Y:S01]  /*1c0a0*/  ISETP.GE.AND P2, PT, R218, R21.reuse, PT ;  /* 0x00000015da00720c */ /* 0x080fe20003f46270 */
[----:B------:R-:W-:Y:S01]  /*1c0b0*/  ULDC.64 UR4, c[0x0][0xa80] ;  /* 0x0002a00000047ab9 */ /* 0x000fe20000000a00 */
[----:B------:R-:W-:Y:S01]  /*1c0c0*/  ISETP.GE.AND P1, PT, R0, R21, PT ;  /* 0x000000150000720c */ /* 0x000fe20003f26270 */
[----:B------:R-:W-:Y:S01]  /*1c0d0*/  IMAD.IADD R3, R3, 0x1, R5 ;  /* 0x0000000103037824 */ /* 0x000fe200078e0205 */
[----:B------:R-:W-:Y:S01]  /*1c0e0*/  LEA R4, P3, R2, UR4, 0x1 ;  /* 0x0000000402047c11 */ /* 0x000fe2000f8608ff */
[----:B------:R-:W-:Y:S01]  /*1c0f0*/  VIADD R0, R218, 0x40 ;  /* 0x00000040da007836 */ /* 0x000fe20000000000 */
[----:B------:R-:W-:-:S02]  /*1c100*/  SHF.R.S32.HI R7, RZ, 0x1f, R224 ;  /* 0x0000001fff077819 */ /* 0x000fc400000114e0 */
[----:B------:R-:W-:Y:S02]  /*1c110*/  LEA.HI.X R5, R2, UR5, R3, 0x1, P3 ;  /* 0x0000000502057c11 */ /* 0x000fe400098f0c03 */
[----:B------:R-:W-:Y:S01]  /*1c120*/  ISETP.GE.AND P0, PT, R0, R21, PT ;  /* 0x000000150000720c */ /* 0x000fe20003f06270 */
[----:B------:R2:W3:Y:S04]  /*1c130*/  SHFL.IDX PT, R2, R4, RZ, 0x181f ;  /* 0x00181fff04027589 */ /* 0x0004e800000e0000 */
[----:B------:R2:W4:Y:S01]  /*1c140*/  SHFL.IDX PT, R0, R5, RZ, 0x181f ;  /* 0x00181fff05007589 */ /* 0x00052200000e0000 */
[----:B------:R-:W-:Y:S07]  /*1c150*/  @P2 BRA `(.L_x_6215) ;  /* 0x0000000000382947 */ /* 0x000fee0003800000 */
[----:B------:R-:W-:Y:S01]  /*1c160*/  ULDC UR4, c[0x0][0xac8] ;  /* 0x0002b20000047ab9 */ /* 0x000fe20000000800 */
[----:B------:R-:W-:Y:S01]  /*1c170*/  ULDC.64 UR6, c[0x0][0x208] ;  /* 0x0000820000067ab9 */ /* 0x000fe20000000a00 */
[----:B------:R-:W-:Y:S02]  /*1c180*/  ISETP.GE.AND P4, PT, R217, UR4, PT ;  /* 0x00000004d9007c0c */ /* 0x000fe4000bf86270 */
[----:B------:R-:W-:Y:S02]  /*1c190*/  ISETP.GE.AND P3, PT, R224, UR4, PT ;  /* 0x00000004e0007c0c */ /* 0x000fe4000bf66270 */
[----:B------:R-:W-:-:S09]  /*1c1a0*/  ISETP.GE.AND P2, PT, R225, UR4, PT ;  /* 0x00000004e1007c0c */ /* 0x000fd2000bf46270 */
[CC--:B---3--:R-:W-:Y:S02]  /*1c1b0*/  @!P4 LEA R10, P6, R217.reuse, R2.reuse, 0x1 ;  /* 0x00000002d90ac211 */ /* 0x0c8fe400078c08ff */
[C---:B------:R-:W-:Y:S02]  /*1c1c0*/  @!P3 LEA R12, P5, R224.reuse, R2, 0x1 ;  /* 0x00000002e00cb211 */ /* 0x040fe400078a08ff */
[----:B----4-:R-:W-:Y:S02]  /*1c1d0*/  @!P4 LEA.HI.X R11, R217, R0, R8, 0x1, P6 ;  /* 0x00000000d90bc211 */ /* 0x010fe400030f0c08 */
[C---:B------:R-:W-:Y:S02]  /*1c1e0*/  @!P2 LEA R2, P6, R225.reuse, R2, 0x1 ;  /* 0x00000002e102a211 */ /* 0x040fe400078c08ff */
[-C--:B------:R-:W-:Y:S01]  /*1c1f0*/  @!P3 LEA.HI.X R13, R224, R0.reuse, R7, 0x1, P5 ;  /* 0x00000000e00db211 */ /* 0x080fe200028f0c07 */
[----:B------:R3:W-:Y:S01]  /*1c200*/  @!P4 ST.E.128 desc[UR6][R10.64], RZ ;  /* 0x000000ff0a00c985 */ /* 0x0007e2000c101d06 */
[----:B------:R-:W-:-:S03]  /*1c210*/  @!P2 LEA.HI.X R3, R225, R0, R14, 0x1, P6 ;  /* 0x00000000e103a211 */ /* 0x000fc600030f0c0e */
[----:B------:R3:W-:Y:S04]  /*1c220*/  @!P3 ST.E.128 desc[UR6][R12.64], RZ ;  /* 0x000000ff0c00b985 */ /* 0x0007e8000c101d06 */
[----:B------:R3:W-:Y:S02]  /*1c230*/  @!P2 ST.E.128 desc[UR6][R2.64], RZ ;  /* 0x000000ff0200a985 */ /* 0x0007e4000c101d06 */
.L_x_6215:
[----:B------:R-:W-:Y:S05]  /*1c240*/  BSYNC B1 ;  /* 0x0000000000017941 */ /* 0x000fea0003800000 */
.L_x_6214:
        /* <DEDUP_REMOVED lines=18> */
.L_x_6217:
[----:B------:R-:W-:Y:S05]  /*1c370*/  BSYNC B1 ;  /* 0x0000000000017941 */ /* 0x000fea0003800000 */
.L_x_6216:
[----:B0-----:R0:W0:Y:S01]  /*1c380*/  SHFL.IDX PT, R0, R5, 0x2, 0x181f ;  /* 0x00581f0005007f89 */ /* 0x00102200000e0000 */
[----:B------:R-:W-:Y:S03]  /*1c390*/  BSSY B1, `(.L_x_6218) ;  /* 0x0000011000017945 */ /* 0x000fe60003800000 */
[----:B---3--:R3:W0:Y:S01]  /*1c3a0*/  SHFL.IDX PT, R2, R4, 0x2, 0x181f ;  /* 0x00581f0004027f89 */ /* 0x00862200000e0000 */
[----:B------:R-:W-:Y:S05]  /*1c3b0*/  @P0 BRA `(.L_x_6219) ;  /* 0x0000000000380947 */ /* 0x000fea0003800000 */
[----:B------:R-:W-:Y:S01]  /*1c3c0*/  ULDC UR4, c[0x0][0xac8] ;  /* 0x0002b20000047ab9 */ /* 0x000fe20000000800 */
[----:B------:R-:W-:Y:S01]  /*1c3d0*/  ULDC.64 UR6, c[0x0][0x208] ;  /* 0x0000820000067ab9 */ /* 0x000fe20000000a00 */
        /* <DEDUP_REMOVED lines=9> */
[----:B------:R0:W-:Y:S04]  /*1c470*/  @!P3 ST.E.128 desc[UR6][R10.64], RZ ;  /* 0x000000ff0a00b985 */ /* 0x0001e8000c101d06 */
[----:B------:R0:W-:Y:S04]  /*1c480*/  @!P4 ST.E.128 desc[UR6][R12.64], RZ ;  /* 0x000000ff0c00c985 */ /* 0x0001e8000c101d06 */
[----:B------:R0:W-:Y:S02]  /*1c490*/  @!P5 ST.E.128 desc[UR6][R2.64], RZ ;  /* 0x000000ff0200d985 */ /* 0x0001e4000c101d06 */
.L_x_6219:
[----:B------:R-:W-:Y:S05]  /*1c4a0*/  BSYNC B1 ;  /* 0x0000000000017941 */ /* 0x000fea0003800000 */
.L_x_6218:
[----:B0-----:R-:W-:Y:S01]  /*1c4b0*/  IADD3 R0, R218, 0x60, RZ ;  /* 0x00000060da007810 */ /* 0x001fe20007ffe0ff */
[----:B------:R0:W0:Y:S03]  /*1c4c0*/  SHFL.IDX PT, R6, R5, 0x3, 0x181f ;  /* 0x00781f0005067f89 */ /* 0x00002600000e0000 */
[----:B------:R-:W-:Y:S01]  /*1c4d0*/  ISETP.GE.AND P0, PT, R0, R21, PT ;  /* 0x000000150000720c */ /* 0x000fe20003f06270 */
[----:B------:R0:W0:-:S12]  /*1c4e0*/  SHFL.IDX PT, R2, R4, 0x3, 0x181f ;  /* 0x00781f0004027f89 */ /* 0x00001800000e0000 */
[----:B------:R-:W-:Y:S05]  /*1c4f0*/  @P0 BRA `(.L_x_6210) ;  /* 0x0000000000380947 */ /* 0x000fea0003800000 */
[----:B------:R-:W-:Y:S01]  /*1c500*/  ULDC UR4, c[0x0][0xac8] ;  /* 0x0002b20000047ab9 */ /* 0x000fe20000000800 */
[----:B------:R-:W-:Y:S01]  /*1c510*/  ULDC.64 UR6, c[0x0][0x208] ;  /* 0x0000820000067ab9 */ /* 0x000fe20000000a00 */
[----:B------:R-:W-:Y:S02]  /*1c520*/  ISETP.GE.AND P3, PT, R217, UR4, PT ;  /* 0x00000004d9007c0c */ /* 0x000fe4000bf66270 */
[----:B------:R-:W-:Y:S02]  /*1c530*/  ISETP.GE.AND P4, PT, R224, UR4, PT ;  /* 0x00000004e0007c0c */ /* 0x000fe4000bf86270 */
[----:B------:R-:W-:-:S09]  /*1c540*/  ISETP.GE.AND P5, PT, R225, UR4, PT ;  /* 0x00000004e1007c0c */ /* 0x000fd2000bfa6270 */
[-C--:B0-234-:R-:W-:Y:S02]  /*1c550*/  @!P3 LEA R4, P0, R217, R2.reuse, 0x1 ;  /* 0x00000002d904b211 */ /* 0x09dfe400078008ff */
        /* <DEDUP_REMOVED lines=8> */
.L_x_6210:
[----:B------:R-:W-:Y:S05]  /*1c5e0*/  BSYNC B0 ;  /* 0x0000000000007941 */ /* 0x000fea0003800000 */
.L_x_6201:
[----:B------:R-:W-:Y:S02]  /*1c5f0*/  ULDC UR4, c[0x0][0xc3c] ;  /* 0x00030f0000047ab9 */ /* 0x000fe40000000800 */
[----:B-1----:R-:W-:-:S13]  /*1c600*/  ISETP.GE.AND P0, PT, R31, UR4, PT ;  /* 0x000000041f007c0c */ /* 0x002fda000bf06270 */
[----:B------:R-:W-:Y:S05]  /*1c610*/  @!P0 BRA `(.L_x_6220) ;  /* 0xfffffe4c002c8947 */ /* 0x000fea000383ffff */
[----:B------:R-:W-:Y:S05]  /*1c620*/  BRA `(.L_x_5984) ;  /* 0x0000007000947947 */ /* 0x000fea0003800000 */
.L_x_5982:
[----:B------:R-:W-:-:S08]  /*1c630*/  NOP ;  /* 0x0000000000007918 */ /* 0x000fd00000000000 */
[----:B------:R-:W0:-:S00]  /*1c640*/  USETMAXREG.DEALLOC.CTAPOOL 0x28 ;  /* 0x00000028000079c8 */ /* 0x000e0000080e0500 */
[----:B0-----:R-:W2:Y:S01]  /*1c650*/  LDL.LU R3, [R1] ;  /* 0x0000000001037983 */ /* 0x001ea20000300800 */
[----:B------:R-:W-:Y:S01]  /*1c660*/  LOP3.LUT R2, R2, 0x3, RZ, 0xc0, !PT ;  /* 0x0000000302027812 */ /* 0x000fe200078ec0ff */
[----:B------:R-:W-:-:S05]  /*1c670*/  IMAD.MOV.U32 R4, RZ, RZ, RZ ;  /* 0x000000ffff047224 */ /* 0x000fca00078e00ff */
        /* <DEDUP_REMOVED lines=13> */
.L_x_6221:
[----:B------:R-:W-:Y:S01]  /*1c750*/  LOP3.LUT R5, R0, 0x1f, RZ, 0xc0, !PT ;  /* 0x0000001f00057812 */ /* 0x000fe200078ec0ff */
[----:B------:R-:W-:Y:S01]  /*1c760*/  ULDC UR4, c[0x0][0xc3c] ;  /* 0x00030f0000047ab9 */ /* 0x000fe20000000800 */
[----:B------:R-:W-:Y:S01]  /*1c770*/  ULDC.64 UR6, c[0x0][0x208] ;  /* 0x0000820000067ab9 */ /* 0x000fe20000000a00 */
[----:B------:R-:W-:Y:S01]  /*1c780*/  ULDC UR5, c[0x0][0xc38] ;  /* 0x00030e0000057ab9 */ /* 0x000fe20000000800 */
[----:B------:R-:W-:-:S04]  /*1c790*/  ISETP.NE.AND P0, PT, R5, 0x1f, PT ;  /* 0x0000001f0500780c */ /* 0x000fc80003f05270 */
[----:B------:R-:W-:-:S13]  /*1c7a0*/  ISETP.GE.OR P1, PT, R5, UR4, !P0 ;  /* 0x0000000405007c0c */ /* 0x000fda000c726670 */
[----:B0-----:R-:W0:Y:S02]  /*1c7b0*/  @!P1 LDC.64 R2, c[0x0][0xc80] ;  /* 0x00032000ff029b82 */ /* 0x001e240000000a00 */
        /* <DEDUP_REMOVED lines=35> */
.L_x_6227:
        /* <DEDUP_REMOVED lines=13> */
.L_x_6226:
[----:B------:R-:W-:Y:S05]  /*1cac0*/  BSYNC B0 ;  /* 0x0000000000007941 */ /* 0x000fea0003800000 */
.L_x_6225:
        /* <DEDUP_REMOVED lines=20> */
.L_x_6223:
        /* <DEDUP_REMOVED lines=16> */
[----:B0-----:R-:W-:-:S06]  /*1cd10*/  IADD3 R11, R10, 0xffffffe, RZ ;  /* 0x0ffffffe0a0b7810 */ /* 0x001fcc0007ffe0ff */
[----:B------:R0:W1:Y:S01]  /*1cd20*/  F2I.FTZ.U32.TRUNC.NTZ R3, R11 ;  /* 0x0000000b00037305 */ /* 0x000062000021f000 */
[----:B------:R-:W-:Y:S05]  /*1cd30*/  @!P0 BRA `(.L_x_6228) ;  /* 0x0000000000088947 */ /* 0x000fea0003800000 */
[----:B------:R-:W-:-:S05]  /*1cd40*/  VIADD R9, R15, 0xffffffff ;  /* 0xffffffff0f097836 */ /* 0x000fca0000000000 */
[----:B------:R2:W3:Y:S02]  /*1cd50*/  SHFL.IDX PT, R16, R8, R9, 0x1f ;  /* 0x00001f0908107589 */ /* 0x0004e400000e0000 */
.L_x_6228:
        /* <DEDUP_REMOVED lines=34> */
[----:B0-----:R-:W-:-:S06]  /*1cf80*/  IADD3 R3, R7, 0xffffffe, RZ ;  /* 0x0ffffffe07037810 */ /* 0x001fcc0007ffe0ff */
        /* <DEDUP_REMOVED lines=21> */
[----:B------:R-:W-:-:S03]  /*1d0e0*/  IMAD R18, R2, R18, R3 ;  /* 0x0000001202127224 */ /* 0x000fc600078e0203 */
[----:B------:R-:W-:Y:S01]  /*1d0f0*/  IADD3 R17, R4, R17, RZ ;  /* 0x0000001104117210 */ /* 0x000fe20007ffe0ff */
[----:B------:R-:W-:Y:S06]  /*1d100*/  BRA `(.L_x_6229) ;  /* 0x00000000000c7947 */ /* 0x000fec0003800000 */
.L_x_6224:
[----:B------:R-:W-:Y:S01]  /*1d110*/  IMAD.MOV.U32 R17, RZ, RZ, RZ ;  /* 0x000000ffff117224 */ /* 0x000fe200078e00ff */
[----:B------:R-:W-:Y:S01]  /*1d120*/  MOV R18, RZ ;  /* 0x000000ff00127202 */ /* 0x000fe20000000f00 */
[----:B------:R-:W-:-:S07]  /*1d130*/  IMAD.U32 R16, RZ, RZ, UR6 ;  /* 0x00000006ff107e24 */ /* 0x000fce000f8e00ff */
.L_x_6229:
[----:B------:R-:W-:-:S13]  /*1d140*/  ISETP.NE.AND P0, PT, R5, RZ, PT ;  /* 0x000000ff0500720c */ /* 0x000fda0003f05270 */
[----:B------:R-:W0:Y:S01]  /*1d150*/  @!P0 S2R R3, SR_CgaCtaId ;  /* 0x0000000000038919 */ /* 0x000e220000008800 */
[----:B------:R-:W-:-:S04]  /*1d160*/  @!P0 MOV R2, 0x400 ;  /* 0x0000040000028802 */ /* 0x000fc80000000f00 */
[----:B0-----:R-:W-:-:S05]  /*1d170*/  @!P0 LEA R2, R3, R2, 0x18 ;  /* 0x0000000203028211 */ /* 0x001fca00078ec0ff */
[----:B------:R0:W-:Y:S01]  /*1d180*/  @!P0 STS.128 [R2+0x308d0], R16 ;  /* 0x0308d01002008388 */ /* 0x0001e20000000c00 */
[----:B------:R-:W-:Y:S06]  /*1d190*/  BAR.ARV 0x5, 0x180 ;  /* 0x0146000000007b1d */ /* 0x000fec0000002000 */
.L_x_6222:
[----:B------:R2:W-:Y:S01]  /*1d1a0*/  STL [R1+0x28], RZ ;  /* 0x000028ff01007387 */ /* 0x0005e20000100800 */
[----:B------:R-:W-:Y:S01]  /*1d1b0*/  ULDC UR4, c[0x0][0xc3c] ;  /* 0x00030f0000047ab9 */ /* 0x000fe20000000800 */
[----:B------:R-:W-:Y:S01]  /*1d1c0*/  IMAD.MOV.U32 R28, RZ, RZ, 0x1 ;  /* 0x00000001ff1c7424 */ /* 0x000fe200078e00ff */
[----:B-1----:R-:W-:Y:S01]  /*1d1d0*/  ISETP.GE.AND P0, PT, R19, UR4, PT ;  /* 0x0000000413007c0c */ /* 0x002fe2000bf06270 */
[----:B------:R-:W-:-:S12]  /*1d1e0*/  IMAD.MOV.U32 R26, RZ, RZ, RZ ;  /* 0x000000ffff1a7224 */ /* 0x000fd800078e00ff */
[----:B--2---:R-:W-:Y:S05]  /*1d1f0*/  @P0 BRA `(.L_x_6230) ;  /* 0x0000006000c40947 */ /* 0x004fea0003800000 */
        /* <DEDUP_REMOVED lines=9> */
[----:B------:R-:W-:Y:S01]  /*1d290*/  LOP3.LUT R2, R3, 0x38, R0, 0x78, !PT ;  /* 0x0000003803027812 */ /* 0x000fe200078e7800 */
        /* <DEDUP_REMOVED lines=16> */
.L_x_6333:
[----:B0-----:R-:W0:Y:S01]  /*1d3a0*/  LDC.64 R30, c[0x0][0xc88] ;  /* 0x00032200ff1e7b82 */ /* 0x001e220000000a00 */
[----:B------:R-:W-:Y:S01]  /*1d3b0*/  ULDC.64 UR4, c[0x0][0x208] ;  /* 0x0000820000047ab9 */ /* 0x000fe20000000a00 */
[----:B0-----:R-:W-:-:S06]  /*1d3c0*/  IMAD.WIDE R30, R19, 0x4, R30 ;  /* 0x00000004131e7825 */ /* 0x001fcc00078e021e */
[----:B--2---:R-:W2:Y:S01]  /*1d3d0*/  LDG.E R30, desc[UR4][R30.64] ;  /* 0x000000041e1e7981 */ /* 0x004ea2000c1e1900 */
[----:B------:R-:W-:Y:S05]  /*1d3e0*/  YIELD ;  /* 0x0000000000007946 */ /* 0x000fea0003800000 */
[----:B------:R-:W-:Y:S01]  /*1d3f0*/  ULDC.64 UR4, c[0x0][0xa28] ;  /* 0x00028a0000047ab9 */ /* 0x000fe20000000a00 */
[----:B------:R-:W-:Y:S01]  /*1d400*/  ULDC.64 UR8, c[0x0][0xa18] ;  /* 0x0002860000087ab9 */ /* 0x000fe20000000a00 */
[----:B------:R-:W-:Y:S01]  /*1d410*/  ISETP.NE.U32.AND P0, PT, RZ, UR4, PT ;  /* 0x00000004ff007c0c */ /* 0x000fe2000bf05070 */
[----:B-1----:R-:W-:Y:S01]  /*1d420*/  IMAD.MOV.U32 R12, RZ, RZ, RZ ;  /* 0x000000ffff0c7224 */ /* 0x002fe200078e00ff */
        /* <DEDUP_REMOVED lines=38> */
[----:B0-----:R-:W-:Y:S01]  /*1d690*/  IMAD.U32 R6, RZ, RZ, UR5 ;  /* 0x00000005ff067e24 */ /* 0x001fe2000f8e00ff */
[----:B---3--:R0:W-:Y:S01]  /*1d6a0*/  STL [R1+0x18], R8 ;  /* 0x0000180801007387 */ /* 0x0081e20000100800 */
[----:B------:R-:W-:-:S03]  /*1d6b0*/  MOV R11, R8 ;  /* 0x00000008000b7202 */ /* 0x000fc60000000f00 */
[----:B--2---:R1:W-:Y:S01]  /*1d6c0*/  STL [R1+0xc], R12 ;  /* 0x00000c0c01007387 */ /* 0x0043e20000100800 */
[----:B0-----:R-:W-:Y:S01]  /*1d6d0*/  IMAD.U32 R8, RZ, RZ, UR4 ;  /* 0x00000004ff087e24 */ /* 0x001fe2000f8e00ff */
[----:B----4-:R-:W-:Y:S06]  /*1d6e0*/  @P2 BRA `(.L_x_6231) ;  /* 0x0000000000182947 */ /* 0x010fec0003800000 */
[----:B------:R-:W-:Y:S05]  /*1d6f0*/  @!P0 BRA `(.L_x_6231) ;  /* 0x0000000000148947 */ /* 0x000fea0003800000 */
[----:B------:R-:W-:Y:S02]  /*1d700*/  ULDC.64 UR4, c[0x0][0x208] ;  /* 0x0000820000047ab9 */ /* 0x000fe40000000a00 */
[----:B------:R-:W2:Y:S04]  /*1d710*/  LDG.E R10, desc[UR4][R2.64] ;  /* 0x00000004020a7981 */ /* 0x000ea8000c1e1900 */
[----:B------:R-:W2:Y:S02]  /*1d720*/  LDG.E R7, desc[UR4][R2.64+0x4] ;  /* 0x0000040402077981 */ /* 0x000ea4000c1e1900 */
[----:B--2---:R-:W-:-:S05]  /*1d730*/  IADD3 R11, -R10, R7, RZ ;  /* 0x000000070a0b7210 */ /* 0x004fca0007ffe1ff */
[----:B------:R0:W-:Y:S02]  /*1d740*/  STL [R1+0x18], R11 ;  /* 0x0000180b01007387 */ /* 0x0001e40000100800 */
.L_x_6231:
        /* <DEDUP_REMOVED lines=10> */
.L_x_6232:
        /* <DEDUP_REMOVED lines=8> */
[----:B------:R-:W2:Y:S02]  /*1d870*/  LDG.E R7, desc[UR4][R2.64+0x4] ;  /* 0x0000040402077981 */ /* 0x000ea4000c1e1900 */
[----:B--2---:R-:W-:-:S07]  /*1d880*/  IMAD.IADD R8, R7, 0x1, -R8 ;  /* 0x0000000107087824 */ /* 0x004fce00078e0a08 */
.L_x_6233:
[----:B------:R-:W-:Y:S01]  /*1d890*/  ULDC.64 UR4, c[0x0][0x208] ;  /* 0x0000820000047ab9 */ /* 0x000fe20000000a00 */
[----:B--2---:R-:W2:Y:S01]  /*1d8a0*/  LDC R3, c[0x0][0x448] ;  /* 0x00011200ff037b82 */ /* 0x004ea20000000800 */
[----:B------:R-:W3:Y:S04]  /*1d8b0*/  @P1 LDG.E R2, desc[UR4][R4.64] ;  /* 0x0000000404021981 */ /* 0x000ee8000c1e1900 */
[----:B------:R4:W3:Y:S01]  /*1d8c0*/  @P1 LDG.E R9, desc[UR4][R4.64+0x4] ;  /* 0x0000040404091981 */ /* 0x0008e2000c1e1900 */
[----:B------:R-:W-:Y:S01]  /*1d8d0*/  BSSY B0, `(.L_x_6234) ;  /* 0x0000166000007945 */ /* 0x000fe20003800000 */
[----:B----45:R-:W-:Y:S01]  /*1d8e0*/  IMAD.IADD R5, R8, 0x1, -R12 ;  /* 0x0000000108057824 */ /* 0x030fe200078e0a0c */
[----:B--2---:R-:W-:-:S13]  /*1d8f0*/  ISETP.NE.AND P0, PT, R3, 0x1, PT ;  /* 0x000000010300780c */ /* 0x004fda0003f05270 */
[----:B------:R-:W2:Y:S08]  /*1d900*/  @P0 LDC R7, c[0x0][0x44c] ;  /* 0x00011300ff070b82 */ /* 0x000eb00000000800 */
[----:B------:R-:W4:Y:S01]  /*1d910*/  @P0 LDC R3, c[0x0][0x450] ;  /* 0x00011400ff030b82 */ /* 0x000f220000000800 */
[----:B---3--:R-:W-:Y:S01]  /*1d920*/  @P1 IADD3 R6, -R2, R9, RZ ;  /* 0x0000000902061210 */ /* 0x008fe20007ffe1ff */
[----:B------:R-:W-:-:S04]  /*1d930*/  IMAD.SHL.U32 R2, R17, 0x80, RZ ;  /* 0x0000008011027824 */ /* 0x000fc800078e00ff */
[----:B------:R-:W-:Y:S02]  /*1d940*/  VIADD R2, R2, 0x7f ;  /* 0x0000007f02027836 */ /* 0x000fe40000000000 */
[----:B------:R-:W-:Y:S02]  /*1d950*/  IMAD.IADD R4, R5, 0x1, R6 ;  /* 0x0000000105047824 */ /* 0x000fe400078e0206 */
[----:B--2---:R-:W-:Y:S01]  /*1d960*/  @P0 IMAD.HI.U32 R10, R2, R7, RZ ;  /* 0x00000007020a0227 */ /* 0x004fe200078e00ff */
[----:B------:R-:W-:Y:S02]  /*1d970*/  MOV R7, R2 ;  /* 0x0000000200077202 */ /* 0x000fe40000000f00 */
[----:B------:R-:W-:Y:S01]  /*1d980*/  IADD3 R2, R4, 0x5f, RZ ;  /* 0x0000005f04027810 */ /* 0x000fe20007ffe0ff */
[----:B------:R2:W-:Y:S01]  /*1d990*/  STL [R1+0x8], R4 ;  /* 0x0000080401007387 */ /* 0x0005e20000100800 */
[----:B----4-:R-:W-:-:S03]  /*1d9a0*/  @P0 SHF.R.U32.HI R7, RZ, R3, R10 ;  /* 0x00000003ff070219 */ /* 0x010fc6000001160a */
[----:B------:R-:W-:-:S05]  /*1d9b0*/  IMAD.HI R2, R2, 0x2aaaaaab, RZ ;  /* 0x2aaaaaab02027827 */ /* 0x000fca00078e02ff */
[----:B------:R-:W-:-:S04]  /*1d9c0*/  SHF.R.U32.HI R3, RZ, 0x1f, R2 ;  /* 0x0000001fff037819 */ /* 0x000fc80000011602 */
[----:B------:R-:W-:Y:S02]  /*1d9d0*/  LEA.HI.SX32 R3, R2, R3, 0x1c ;  /* 0x0000000302037211 */ /* 0x000fe400078fe2ff */
[----:B------:R-:W-:-:S05]  /*1d9e0*/  IADD3 R2, R4, 0x60, -R11 ;  /* 0x0000006004027810 */ /* 0x000fca0007ffe80b */
[----:B------:R-:W-:-:S04]  /*1d9f0*/  IMAD.IADD R7, R2, 0x1, R7 ;  /* 0x0000000102077824 */ /* 0x000fc800078e0207 */
[----:B------:R-:W-:-:S05]  /*1da00*/  IMAD.HI R7, R7, 0x2aaaaaab, RZ ;  /* 0x2aaaaaab07077827 */ /* 0x000fca00078e02ff */
[----:B--2---:R-:W-:-:S04]  /*1da10*/  SHF.R.U32.HI R4, RZ, 0x1f, R7 ;  /* 0x0000001fff047819 */ /* 0x004fc80000011607 */
[----:B------:R-:W-:-:S04]  /*1da20*/  LEA.HI.SX32 R4, R7, R4, 0x1c ;  /* 0x0000000407047211 */ /* 0x000fc800078fe2ff */
[----:B------:R-:W-:-:S05]  /*1da30*/  VIMNMX R4, R3, R4, PT ;  /* 0x0000000403047248 */ /* 0x000fca0003fe0100 */
[--C-:B------:R-:W-:Y:S02]  /*1da40*/  IMAD R7, R4, 0x60, -R5.reuse ;  /* 0x0000006004077824 */ /* 0x100fe400078e0a05 */
[----:B------:R-:W-:-:S03]  /*1da50*/  IMAD.MOV R5, RZ, RZ, -R5 ;  /* 0x000000ffff057224 */ /* 0x000fc600078e0a05 */
[----:B------:R-:W-:Y:S02]  /*1da60*/  VIMNMX R7, R7, R6, PT ;  /* 0x0000000607077248 */ /* 0x000fe40003fe0100 */
[----:B------:R-:W-:-:S04]  /*1da70*/  VIMNMX R6, RZ, R5, !PT ;  /* 0x00000005ff067248 */ /* 0x000fc80007fe0100 */
[----:B------:R-:W-:-:S13]  /*1da80*/  ISETP.GT.AND P0, PT, R7, R6, PT ;  /* 0x000000060700720c */ /* 0x000fda0003f04270 */
[----:B------:R-:W-:Y:S01]  /*1da90*/  @P0 IADD3 R4, R7, 0x5f, RZ ;  /* 0x0000005f07040810 */ /* 0x000fe20007ffe0ff */
[----:B------:R-:W-:-:S04]  /*1daa0*/  IMAD.WIDE.U32 R6, R6, -0x55555555, RZ ;  /* 0xaaaaaaab06067825 */ /* 0x000fc800078e00ff */
[----:B------:R-:W-:Y:S01]  /*1dab0*/  @P0 IMAD.HI R4, R4, 0x2aaaaaab, RZ ;  /* 0x2aaaaaab04040827 */ /* 0x000fe200078e02ff */
[----:B------:R-:W-:-:S04]  /*1dac0*/  SHF.R.U32.HI R6, RZ, 0x6, R7 ;  /* 0x00000006ff067819 */ /* 0x000fc80000011607 */
[----:B------:R-:W-:Y:S01]  /*1dad0*/  @P0 SHF.R.U32.HI R7, RZ, 0x1f, R4 ;  /* 0x0000001fff070819 */ /* 0x000fe20000011604 */
[----:B------:R-:W-:-:S03]  /*1dae0*/  IMAD.MOV.U32 R5, RZ, RZ, R6 ;  /* 0x000000ffff057224 */ /* 0x000fc600078e0006 */
[----:B------:R-:W-:Y:S02]  /*1daf0*/  @P0 LEA.HI.SX32 R5, R4, R7, 0x1c ;  /* 0x0000000704050211 */ /* 0x000fe400078fe2ff */
[----:B------:R-:W-:Y:S02]  /*1db00*/  PLOP3.LUT P0, PT, PT, PT, PT, 0x80, 0x0 ;  /* 0x000000000000781c */ /* 0x000fe40003f0f070 */
[----:B------:R-:W-:-:S13]  /*1db10*/  ISETP.GT.AND P2, PT, R5, R6, PT ;  /* 0x000000060500720c */ /* 0x000fda0003f44270 */
[----:B------:R-:W-:Y:S05]  /*1db20*/  @!P2 BRA `(.L_x_6235) ;  /* 0x000000140000a947 */ /* 0x000fea0003800000 */
[----:B------:R-:W-:Y:S01]  /*1db30*/  UMOV UR4, 0xffffffff ;  /* 0xffffffff00047882 */ /* 0x000fe20000000000 */
[----:B------:R-:W-:Y:S02]  /*1db40*/  SEL R4, R32, RZ, !P1 ;  /* 0x000000ff20047207 */ /* 0x000fe40004800000 */
[----:B------:R-:W-:Y:S05]  /*1db50*/  BRA.DIV UR4, `(.L_x_6236) ;  /* 0x0000006e04d07947 */ /* 0x000fea000b800000 */
[----:B------:R-:W2:Y:S02]  /*1db60*/  S2R R7, SR_TID.X ;  /* 0x0000000000077919 */ /* 0x000ea40000002100 */
[----:B--2---:R-:W-:-:S04]  /*1db70*/  SHF.R.U32.HI R7, RZ, 0x5, R7 ;  /* 0x00000005ff077819 */ /* 0x004fc80000011607 */
[----:B------:R-:W-:-:S05]  /*1db80*/  LOP3.LUT R7, R7, 0x3, RZ, 0xc0, !PT ;  /* 0x0000000307077812 */ /* 0x000fca00078ec0ff */
[----:B------:R2:W3:Y:S02]  /*1db90*/  SHFL.IDX PT, R14, R7, RZ, 0x1f ;  /* 0x00001fff070e7589 */ /* 0x0004e400000e0000 */
.L_x_6401:
[----:B---3--:R-:W-:Y:S02]  /*1dba0*/  ISETP.NE.AND P0, PT, R14, RZ, PT ;  /* 0x000000ff0e00720c */ /* 0x008fe40003f05270 */
[----:B------:R-:W-:-:S11]  /*1dbb0*/  PLOP3.LUT P6, PT, PT, PT, PT, 0x8, 0x0 ;  /* 0x000000000000781c */ /* 0x000fd60003fce170 */
[----:B------:R-:W-:Y:S05]  /*1dbc0*/  @P0 BRA `(.L_x_6237) ;  /* 0x00000000000c0947 */ /* 0x000fea0003800000 */
[----:B------:R-:W-:-:S03]  /*1dbd0*/  UMOV UR4, 0xffffffff ;  /* 0xffffffff00047882 */ /* 0x000fc60000000000 */
[----:B------:R-:W-:Y:S05]  /*1dbe0*/  BRA.DIV UR4, `(.L_x_6238) ;  /* 0x0000006e04e07947 */ /* 0x000fea000b800000 */
[----:B------:R-:W-:-:S13]  /*1dbf0*/  ELECT P6, URZ, PT ;  /* 0x00000000003f782f */ /* 0x000fda00038c0000 */
.L_x_6237:
[----:B--2---:R-:W2:Y:S01]  /*1dc00*/  LDL R7, [R1+0x28] ;  /* 0x0000280001077983 */ /* 0x004ea20000100800 */
[----:B------:R-:W-:Y:S01]  /*1dc10*/  BSSY B1, `(.L_x_6239) ;  /* 0x0000008000017945 */ /* 0x000fe20003800000 */
[----:B--2---:R-:W-:-:S05]  /*1dc20*/  VIADD R7, R7, 0x1 ;  /* 0x0000000107077836 */ /* 0x004fca0000000000 */
[----:B------:R-:W-:-:S04]  /*1dc30*/  LEA.HI R8, R7, R7, RZ, 0x1 ;  /* 0x0000000707087211 */ /* 0x000fc800078f08ff */
[----:B------:R-:W-:-:S04]  /*1dc40*/  LOP3.LUT R8, R8, 0xfffffffe, RZ, 0xc0, !PT ;  /* 0xfffffffe08087812 */ /* 0x000fc800078ec0ff */
[----:B------:R-:W-:-:S04]  /*1dc50*/  IADD3 R7, R7, -R8, RZ ;  /* 0x8000000807077210 */ /* 0x000fc80007ffe0ff */
[----:B------:R-:W-:-:S04]  /*1dc60*/  SHF.L.U32 R7, R7, 0x1f, RZ ;  /* 0x0000001f07077819 */ /* 0x000fc800000006ff */
[----:B------:R-:W2:Y:S02]  /*1dc70*/  SYNCS.PHASECHK.TRANS64.TRYWAIT P0, [R22+URZ+0x30820], R7 ;  /* 0x03082007160075a7 */ /* 0x000ea4000800017f */
[----:B--2---:R-:W-:Y:S05]  /*1dc80*/  @!P0 BRA `(.L_x_6240) ;  /* 0x0000006c00d88947 */ /* 0x004fea0003800000 */
.L_x_6404:
[----:B------:R-:W-:Y:S05]  /*1dc90*/  BSYNC B1 ;  /* 0x0000000000017941 */ /* 0x000fea0003800000 */
.L_x_6239:
[----:B------:R-:W-:Y:S04]  /*1dca0*/  BSSY B1, `(.L_x_6241) ;  /* 0x000008b000017945 */ /* 0x000fe80003800000 */
[----:B------:R-:W-:Y:S05]  /*1dcb0*/  @!P6 BRA `(.L_x_6242) ;  /* 0x000000080024e947 */ /* 0x000fea0003800000 */
[----:B0-----:R-:W-:Y:S01]  /*1dcc0*/  IMAD R11, R27, 0x8, R22 ;  /* 0x000000081b0b7824 */ /* 0x001fe200078e0216 */
[----:B------:R-:W-:Y:S01]  /*1dcd0*/  SHF.L.U32 R10, R29, 0x1f, RZ ;  /* 0x0000001f1d0a7819 */ /* 0x000fe200000006ff */
[----:B------:R-:W0:Y:S01]  /*1dce0*/  S2R R8, SR_TID.X ;  /* 0x0000000000087919 */ /* 0x000e220000002100 */
[----:B------:R-:W-:Y:S02]  /*1dcf0*/  BSSY B2, `(.L_x_6243) ;  /* 0x0000005000027945 */ /* 0x000fe40003800000 */
[----:B------:R-:W3:Y:S01]  /*1dd00*/  SYNCS.PHASECHK.TRANS64.TRYWAIT P0, [R11+URZ+0x308a0], R10 ;  /* 0x0308a00a0b0075a7 */ /* 0x000ee2000800017f */
[----:B0-----:R-:W-:-:S04]  /*1dd10*/  LOP3.LUT R8, R8, 0x7f, RZ, 0xc0, !PT ;  /* 0x0000007f08087812 */ /* 0x001fc800078ec0ff */
[----:B------:R-:W-:Y:S01]  /*1dd20*/  ISETP.NE.AND P1, PT, R8, RZ, PT ;  /* 0x000000ff0800720c */ /* 0x000fe20003f25270 */
[----:B---3--:R-:W-:-:S12]  /*1dd30*/  @!P0 BRA `(.L_x_6244) ;  /* 0x0000006c00c08947 */ /* 0x008fd80003800000 */
.L_x_6405:
[----:B------:R-:W-:Y:S05]  /*1dd40*/  BSYNC B2 ;  /* 0x0000000000027941 */ /* 0x000fea0003800000 */
.L_x_6243:
[----:B------:R-:W-:Y:S04]  /*1dd50*/  BSSY B2, `(.L_x_6245) ;  /* 0x0000009000027945 */ /* 0x000fe80003800000 */
[----:B------:R-:W-:Y:S05]  /*1dd60*/  @P1 BRA `(.L_x_6246) ;  /* 0x00000000001c1947 */ /* 0x000fea0003800000 */
[----:B------:R-:W3:Y:S01]  /*1dd70*/  S2R R8, SR_TID.X ;  /* 0x0000000000087919 */ /* 0x000ee20000002100 */
[----:B--2---:R-:W-:-:S04]  /*1dd80*/  IMAD.MOV.U32 R7, RZ, RZ, 0x9000 ;  /* 0x00009000ff077424 */ /* 0x004fc800078e00ff */
[----:B------:R4:W-:Y:S01]  /*1dd90*/  SYNCS.ARRIVE.TRANS64 RZ, [R11+URZ+0x30890], R7 ;  /* 0x030890070bff79a7 */ /* 0x0009e2000800003f */
[----:B---3--:R-:W-:-:S04]  /*1dda0*/  LOP3.LUT R8, R8, 0x1f, RZ, 0xc0, !PT ;  /* 0x0000001f08087812 */ /* 0x008fc800078ec0ff */
[----:B------:R-:W-:-:S13]  /*1ddb0*/  ISETP.NE.AND P0, PT, R8, RZ, PT ;  /* 0x000000ff0800720c */ /* 0x000fda0003f05270 */
[----:B----4-:R-:W-:Y:S05]  /*1ddc0*/  @!P0 BRA `(.L_x_6246) ;  /* 0x0000000000048947 */ /* 0x010fea0003800000 */
[----:B------:R-:W-:Y:S01]  /*1ddd0*/  BPT.TRAP 0x1 ;  /* 0x000000040000795c */ /* 0x000fe20000300000 */
.L_x_6246:
[----:B------:R-:W-:Y:S05]  /*1dde0*/  BSYNC B2 ;  /* 0x0000000000027941 */ /* 0x000fea0003800000 */
.L_x_6245:
[----:B------:R-:W-:Y:S01]  /*1ddf0*/  MOV R20, RZ ;  /* 0x000000ff00147202 */ /* 0x000fe20000000f00 */
[----:B------:R-:W-:Y:S01]  /*1de00*/  IMAD R9, R27, 0x9000, R22 ;  /* 0x000090001b097824 */ /* 0x000fe200078e0216 */
[----:B------:R-:W-:Y:S01]  /*1de10*/  UIADD3 UR4, UP0, UR38, 0x570, URZ ;  /* 0x0000057026047890 */ /* 0x000fe2000ff1e03f */
[----:B------:R-:W-:Y:S01]  /*1de20*/  IMAD R8, R5, 0x60, R0 ;  /* 0x0000006005087824 */ /* 0x000fe200078e0200 */
[----:B------:R-:W-:Y:S01]  /*1de30*/  R2UR UR10, R20 ;  /* 0x00000000140a72ca */ /* 0x000fe200000e0000 */
[----:B--2---:R-:W-:Y:S01]  /*1de40*/  VIADD R7, R11, 0x30890 ;  /* 0x000308900b077836 */ /* 0x004fe20000000000 */
[----:B------:R-:W-:Y:S01]  /*1de50*/  PLOP3.LUT P0, PT, PT, PT, PT, 0x80, 0x0 ;  /* 0x000000000000781c */ /* 0x000fe20003f0f070 */
[----:B------:R-:W-:Y:S01]  /*1de60*/  VIADD R8, R8, 0xffffffa0 ;  /* 0xffffffa008087836 */ /* 0x000fe20000000000 */
[----:B-1----:R-:W-:Y:S01]  /*1de70*/  IADD3 R12, R9, 0x1e400, RZ ;  /* 0x0001e400090c7810 */ /* 0x002fe20007ffe0ff */
[----:B------:R-:W-:Y:S01]  /*1de80*/  UIADD3.X UR5, URZ, UR39, URZ, UP0, !UPT ;  /* 0x000000273f057290 */ /* 0x000fe200087fe43f */
[----:B------:R-:W-:Y:S01]  /*1de90*/  UMOV UR6, 0x0 ;  /* 0x0000000000067882 */ /* 0x000fe20000000000 */
[----:B------:R-:W-:-:S10]  /*1dea0*/  UMOV UR7, 0x12f00000 ;  /* 0x12f0000000077882 */ /* 0x000fd40000000000 */
.L_x_6247:
        /* <DEDUP_REMOVED lines=10> */
[----:B------:R-:W-:Y:S01]  /*1df50*/  IMAD.MOV.U32 R15, RZ, RZ, 0x40 ;  /* 0x00000040ff0f7424 */ /* 0x000fe200078e00ff */
[----:B------:R-:W-:Y:S01]  /*1df60*/  PLOP3.LUT P0, PT, PT, PT, PT, 0x80, 0x0 ;  /* 0x000000000000781c */ /* 0x000fe20003f0f070 */
[----:B------:R-:W-:Y:S01]  /*1df70*/  VIADD R12, R9, 0x21400 ;  /* 0x00021400090c7836 */ /* 0x000fe20000000000 */
[----:B------:R-:W-:Y:S01]  /*1df80*/  UMOV UR6, 0x0 ;  /* 0x0000000000067882 */ /* 0x000fe20000000000 */
[----:B------:R-:W-:Y:S01]  /*1df90*/  UMOV UR7, 0x12f00000 ;  /* 0x12f0000000077882 */ /* 0x000fe20000000000 */
[----:B------:R-:W-:-:S15]  /*1dfa0*/  R2UR UR10, R15 ;  /* 0x000000000f0a72ca */ /* 0x000fde00000e0000 */
.L_x_6248:
        /* <DEDUP_REMOVED lines=10> */
[----:B------:R-:W-:Y:S01]  /*1e050*/  MOV R14, 0x80 ;  /* 0x00000080000e7802 */ /* 0x000fe20000000f00 */
[----:B------:R-:W-:Y:S01]  /*1e060*/  VIADD R12, R9, 0x24400 ;  /* 0x00024400090c7836 */ /* 0x000fe20000000000 */
[----:B------:R-:W-:Y:S01]  /*1e070*/  PLOP3.LUT P0, PT, PT, PT, PT, 0x80, 0x0 ;  /* 0x000000000000781c */ /* 0x000fe20003f0f070 */
[----:B------:R-:W-:Y:S01]  /*1e080*/  UMOV UR6, 0x0 ;  /* 0x0000000000067882 */ /* 0x000fe20000000000 */
[----:B------:R-:W-:Y:S01]  /*1e090*/  R2UR UR10, R14 ;  /* 0x000000000e0a72ca */ /* 0x000fe200000e0000 */
[----:B------:R-:W-:-:S14]  /*1e0a0*/  UMOV UR7, 0x12f00000 ;  /* 0x12f0000000077882 */ /* 0x000fdc0000000000 */
.L_x_6249:
        /* <DEDUP_REMOVED lines=10> */
[----:B------:R-:W1:Y:S01]  /*1e150*/  SYNCS.PHASECHK.TRANS64.TRYWAIT P0, [R11+URZ+0x308c0], R10 ;  /* 0x0308c00a0b0075a7 */ /* 0x000e62000800017f */
[----:B------:R-:W-:Y:S04]  /*1e160*/  BSSY B2, `(.L_x_6250) ;  /* 0x0000002000027945 */ /* 0x000fe80003800000 */
[----:B-1----:R-:W-:Y:S05]  /*1e170*/  @!P0 BRA `(.L_x_6251) ;  /* 0x0000006800c48947 */ /* 0x002fea0003800000 */
.L_x_6406:
[----:B------:R-:W-:Y:S05]  /*1e180*/  BSYNC B2 ;  /* 0x0000000000027941 */ /* 0x000fea0003800000 */
.L_x_6250:
        /* <DEDUP_REMOVED lines=11> */
.L_x_6253:
[----:B------:R-:W-:Y:S05]  /*1e240*/  BSYNC B2 ;  /* 0x0000000000027941 */ /* 0x000fea0003800000 */
.L_x_6252:
        /* <DEDUP_REMOVED lines=8> */
.L_x_6254:
        /* <DEDUP_REMOVED lines=15> */
.L_x_6255:
        /* <DEDUP_REMOVED lines=15> */
.L_x_6256:
        /* <DEDUP_REMOVED lines=9> */
[----:B---3--:R-:W-:Y:S05]  /*1e540*/  @P0 BRA.U.ANY `(.L_x_6256) ;  /* 0xfffffffd00d80947 */ /* 0x008fea000393ffff */
.L_x_6242:
[----:B------:R-:W-:Y:S05]  /*1e550*/  BSYNC B1 ;  /* 0x0000000000017941 */ /* 0x000fea0003800000 */
.L_x_6241:
[----:B0-----:R-:W-:Y:S01]  /*1e560*/  VIADD R11, R5, 0xfffffffe ;  /* 0xfffffffe050b7836 */ /* 0x001fe20000000000 */
        /* <DEDUP_REMOVED lines=8> */
.L_x_6273:
[----:B------:R-:W-:Y:S05]  /*1e5f0*/  YIELD ;  /* 0x0000000000007946 */ /* 0x000fea0003800000 */
[----:B------:R-:W-:Y:S04]  /*1e600*/  BSSY B1, `(.L_x_6257) ;  /* 0x000008a000017945 */ /* 0x000fe80003800000 */
[----:B------:R-:W-:Y:S05]  /*1e610*/  @!P6 BRA `(.L_x_6258) ;  /* 0x000000080020e947 */ /* 0x000fea0003800000 */
[----:B------:R-:W-:Y:S01]  /*1e620*/  IMAD R10, R27, 0x8, R22 ;  /* 0x000000081b0a7824 */ /* 0x000fe200078e0216 */
[----:B------:R-:W-:Y:S01]  /*1e630*/  SHF.L.U32 R9, R29, 0x1f, RZ ;  /* 0x0000001f1d097819 */ /* 0x000fe200000006ff */
[----:B------:R-:W0:Y:S01]  /*1e640*/  S2R R5, SR_TID.X ;  /* 0x0000000000057919 */ /* 0x000e220000002100 */
[----:B------:R-:W-:Y:S02]  /*1e650*/  BSSY B2, `(.L_x_6259) ;  /* 0x0000005000027945 */ /* 0x000fe40003800000 */
[----:B------:R-:W3:Y:S01]  /*1e660*/  SYNCS.PHASECHK.TRANS64.TRYWAIT P1, [R10+URZ+0x308a0], R9 ;  /* 0x0308a0090a0075a7 */ /* 0x000ee2000802017f */
[----:B0-----:R-:W-:-:S04]  /*1e670*/  LOP3.LUT R5, R5, 0x7f, RZ, 0xc0, !PT ;  /* 0x0000007f05057812 */ /* 0x001fc800078ec0ff */
[----:B------:R-:W-:Y:S01]  /*1e680*/  ISETP.NE.AND P2, PT, R5, RZ, PT ;  /* 0x000000ff0500720c */ /* 0x000fe20003f45270 */
[----:B---3--:R-:W-:-:S12]  /*1e690*/  @!P1 BRA `(.L_x_6260) ;  /* 0x0000006400909947 */ /* 0x008fd80003800000 */
.L_x_6407:
[----:B------:R-:W-:Y:S05]  /*1e6a0*/  BSYNC B2 ;  /* 0x0000000000027941 */ /* 0x000fea0003800000 */
.L_x_6259:
[----:B------:R-:W-:Y:S04]  /*1e6b0*/  BSSY B2, `(.L_x_6261) ;  /* 0x0000009000027945 */ /* 0x000fe80003800000 */
[----:B------:R-:W-:Y:S05]  /*1e6c0*/  @P2 BRA `(.L_x_6262) ;  /* 0x00000000001c2947 */ /* 0x000fea0003800000 */
[----:B--2---:R-:W2:Y:S01]  /*1e6d0*/  S2R R7, SR_TID.X ;  /* 0x0000000000077919 */ /* 0x004ea20000002100 */
[----:B------:R-:W-:-:S04]  /*1e6e0*/  MOV R5, 0x9000 ;  /* 0x0000900000057802 */ /* 0x000fc80000000f00 */
[----:B------:R3:W-:Y:S01]  /*1e6f0*/  SYNCS.ARRIVE.TRANS64 RZ, [R10+URZ+0x30890], R5 ;  /* 0x030890050aff79a7 */ /* 0x0007e2000800003f */
[----:B--2---:R-:W-:-:S04]  /*1e700*/  LOP3.LUT R7, R7, 0x1f, RZ, 0xc0, !PT ;  /* 0x0000001f07077812 */ /* 0x004fc800078ec0ff */
[----:B------:R-:W-:-:S13]  /*1e710*/  ISETP.NE.AND P1, PT, R7, RZ, PT ;  /* 0x000000ff0700720c */ /* 0x000fda0003f25270 */
[----:B---3--:R-:W-:Y:S05]  /*1e720*/  @!P1 BRA `(.L_x_6262) ;  /* 0x0000000000049947 */ /* 0x008fea0003800000 */
[----:B------:R-:W-:Y:S01]  /*1e730*/  BPT.TRAP 0x1 ;  /* 0x000000040000795c */ /* 0x000fe20000300000 */
.L_x_6262:
[----:B------:R-:W-:Y:S05]  /*1e740*/  BSYNC B2 ;  /* 0x0000000000027941 */ /* 0x000fea0003800000 */
.L_x_6261:
[----:B------:R-:W-:Y:S01]  /*1e750*/  IMAD.MOV.U32 R14, RZ, RZ, RZ ;  /* 0x000000ffff0e7224 */ /* 0x000fe200078e00ff */
[----:B------:R-:W-:Y:S01]  /*1e760*/  UIADD3 UR4, UP0, UR38, 0x570, URZ ;  /* 0x0000057026047890 */ /* 0x000fe2000ff1e03f */
[----:B------:R-:W-:Y:S01]  /*1e770*/  IMAD R8, R27, 0x9000, R22 ;  /* 0x000090001b087824 */ /* 0x000fe200078e0216 */
[----:B------:R-:W-:Y:S01]  /*1e780*/  PLOP3.LUT P1, PT, PT, PT, PT, 0x80, 0x0 ;  /* 0x000000000000781c */ /* 0x000fe20003f2f070 */
[----:B--2---:R-:W-:Y:S01]  /*1e790*/  IMAD R7, R11, 0x60, R0 ;  /* 0x000000600b077824 */ /* 0x004fe200078e0200 */
[----:B------:R-:W-:Y:S01]  /*1e7a0*/  R2UR UR10, R14 ;  /* 0x000000000e0a72ca */ /* 0x000fe200000e0000 */
[----:B------:R-:W-:Y:S01]  /*1e7b0*/  VIADD R5, R10, 0x30890 ;  /* 0x000308900a057836 */ /* 0x000fe20000000000 */
[----:B-1----:R-:W-:Y:S01]  /*1e7c0*/  IADD3 R12, R8, 0x1e400, RZ ;  /* 0x0001e400080c7810 */ /* 0x002fe20007ffe0ff */
[----:B------:R-:W-:Y:S01]  /*1e7d0*/  UIADD3.X UR5, URZ, UR39, URZ, UP0, !UPT ;  /* 0x000000273f057290 */ /* 0x000fe200087fe43f */
[----:B------:R-:W-:Y:S01]  /*1e7e0*/  UMOV UR6, 0x0 ;  /* 0x0000000000067882 */ /* 0x000fe20000000000 */
[----:B------:R-:W-:-:S10]  /*1e7f0*/  UMOV UR7, 0x12f00000 ;  /* 0x12f0000000077882 */ /* 0x000fd40000000000 */
.L_x_6263:
        /* <DEDUP_REMOVED lines=16> */
.L_x_6264:
        /* <DEDUP_REMOVED lines=16> */
.L_x_6265:
        /* <DEDUP_REMOVED lines=13> */
.L_x_6408:
[----:B------:R-:W-:Y:S05]  /*1ead0*/  BSYNC B2 ;  /* 0x0000000000027941 */ /* 0x000fea0003800000 */
.L_x_6266:
        /* <DEDUP_REMOVED lines=11> */
.L_x_6269:
[----:B------:R-:W-:Y:S05]  /*1eb90*/  BSYNC B2 ;  /* 0x0000000000027941 */ /* 0x000fea0003800000 */
.L_x_6268:
        /* <DEDUP_REMOVED lines=8> */
.L_x_6270:
        /* <DEDUP_REMOVED lines=15> */
.L_x_6271:
        /* <DEDUP_REMOVED lines=15> */
.L_x_6272:
        /* <DEDUP_REMOVED lines=10> */
.L_x_6258:
[----:B------:R-:W-:Y:S05]  /*1eea0*/  BSYNC B1 ;  /* 0x0000000000017941 */ /* 0x000fea0003800000 */
.L_x_6257:
        /* <DEDUP_REMOVED lines=8> */
.L_x_6235:
[----:B------:R-:W-:Y:S05]  /*1ef30*/  BSYNC B0 ;  /* 0x0000000000007941 */ /* 0x000fea0003800000 */
.L_x_6234:
[----:B------:R-:W3:Y:S01]  /*1ef40*/  LDC R0, c[0x0][0x448] ;  /* 0x00011200ff007b82 */ /* 0x000ee20000000800 */
[----:B------:R-:W-:Y:S01]  /*1ef50*/  LEA R5, R17, 0x7f, 0x7 ;  /* 0x0000007f11057811 */ /* 0x000fe200078e38ff */
[----:B------:R-:W-:Y:S05]  /*1ef60*/  @!P0 WARPSYNC.ALL ;  /* 0x0000000000008948 */ /* 0x000fea0003800000 */
[----:B------:R-:W-:Y:S01]  /*1ef70*/  BSSY B7, `(.L_x_6274) ;  /* 0x0000393000077945 */ /* 0x000fe20003800000 */
[----:B------:R-:W-:Y:S01]  /*1ef80*/  @!P0 BAR.SYNC.DEFER_BLOCKING 0xc, 0x180 ;  /* 0x0306000000008b1d */ /* 0x000fe20000010000 */
[----:B---3--:R-:W-:-:S13]  /*1ef90*/  ISETP.NE.AND P1, PT, R0, 0x1, PT ;  /* 0x000000010000780c */ /* 0x008fda0003f25270 */
[----:B------:R-:W3:Y:S08]  /*1efa0*/  @P1 LDC R0, c[0x0][0x44c] ;  /* 0x00011300ff001b82 */ /* 0x000ef00000000800 */
[----:B--2---:R-:W2:Y:S01]  /*1efb0*/  @P1 LDC R7, c[0x0][0x450] ;  /* 0x00011400ff071b82 */ /* 0x004ea20000000800 */
[----:B---3--:R-:W-:-:S05]  /*1efc0*/  @P1 IMAD.HI.U32 R0, R5, R0, RZ ;  /* 0x0000000005001227 */ /* 0x008fca00078e00ff */
        /* <DEDUP_REMOVED lines=16> */
[----:B------:R-:W2:Y:S01]  /*1f0d0*/  FLO.U32 R0, UR4 ;  /* 0x0000000400007d00 */ /* 0x000ea200080e0000 */
[----:B------:R-:W-:Y:S01]  /*1f0e0*/  ULDC.64 UR6, c[0x0][0x208] ;  /* 0x0000820000067ab9 */ /* 0x000fe20000000a00 */
        /* <DEDUP_REMOVED lines=9> */
.L_x_6275:
        /* <DEDUP_REMOVED lines=10> */
[----:B------:R-:W2:Y:S01]  /*1f220*/  LDC.64 R2, c[0x4][R2] ;  /* 0x0100000002027b82 */ /* 0x000ea20000000a00 */
[----:B------:R-:W-:Y:S01]  /*1f230*/  IMAD.U32 R5, RZ, RZ, UR7 ;  /* 0x00000007ff057e24 */ /* 0x000fe2000f8e00ff */
[----:B0-----:R-:W-:Y:S01]  /*1f240*/  MOV R11, UR5 ;  /* 0x00000005000b7c02 */ /* 0x001fe20008000f00 */
[----:B------:R-:W-:Y:S01]  /*1f250*/  IMAD.U32 R7, RZ, RZ, UR9 ;  /* 0x00000009ff077e24 */ /* 0x000fe2000f8e00ff */
[----:B------:R-:W-:Y:S01]  /*1f260*/  MOV R13, RZ ;  /* 0x000000ff000d7202 */ /* 0x000fe20000000f00 */
[----:B------:R-:W-:-:S02]  /*1f270*/  IMAD.U32 R10, RZ, RZ, UR4 ;  /* 0x00000004ff0a7e24 */ /* 0x000fc4000f8e00ff */
[----:B------:R-:W-:Y:S02]  /*1f280*/  IMAD.MOV.U32 R8, RZ, RZ, 0x70 ;  /* 0x00000070ff087424 */ /* 0x000fe400078e00ff */
[----:B-1----:R-:W-:-:S07]  /*1f290*/  IMAD.MOV.U32 R12, RZ, RZ, 0x1 ;  /* 0x00000001ff0c7424 */ /* 0x002fce00078e00ff */
[----:B------:R-:W-:-:S07]  /*1f2a0*/  LEPC R20, `(.L_x_6278) ;  /* 0x000000001014794e */ /* 0x000fce0000000000 */
[----:B--2---:R-:W-:Y:S05]  /*1f2b0*/  CALL.ABS.NOINC R2 ;  /* 0x0000000002007343 */ /* 0x004fea0003c00000 */
.L_x_6278:
[----:B------:R-:W-:Y:S05]  /*1f2c0*/  BSYNC B6 ;  /* 0x0000000000067941 */ /* 0x000fea0003800000 */
.L_x_6277:
        /* <DEDUP_REMOVED lines=10> */
[----:B------:R-:W-:Y:S01]  /*1f370*/  MOV R5, UR7 ;  /* 0x0000000700057c02 */ /* 0x000fe20008000f00 */
[----:B------:R-:W-:Y:S01]  /*1f380*/  IMAD.U32 R6, RZ, RZ, UR8 ;  /* 0x00000008ff067e24 */ /* 0x000fe2000f8e00ff */
[----:B------:R-:W-:Y:S01]  /*1f390*/  MOV R10, UR4 ;  /* 0x00000004000a7c02 */ /* 0x000fe20008000f00 */
[----:B------:R-:W-:Y:S01]  /*1f3a0*/  IMAD.U32 R7, RZ, RZ, UR9 ;  /* 0x00000009ff077e24 */ /* 0x000fe2000f8e00ff */
[----:B-1----:R-:W-:Y:S01]  /*1f3b0*/  MOV R12, 0x1 ;  /* 0x00000001000c7802 */ /* 0x002fe20000000f00 */
[----:B0-----:R-:W-:-:S02]  /*1f3c0*/  IMAD.U32 R11, RZ, RZ, UR5 ;  /* 0x00000005ff0b7e24 */ /* 0x001fc4000f8e00ff */
[----:B------:R-:W-:Y:S02]  /*1f3d0*/  IMAD.MOV.U32 R8, RZ, RZ, 0x70 ;  /* 0x00000070ff087424 */ /* 0x000fe400078e00ff */
[----:B--2---:R-:W-:-:S07]  /*1f3e0*/  IMAD.MOV.U32 R13, RZ, RZ, RZ ;  /* 0x000000ffff0d7224 */ /* 0x004fce00078e00ff */
[----:B------:R-:W-:-:S07]  /*1f3f0*/  LEPC R20, `(.L_x_6281) ;  /* 0x000000001014794e */ /* 0x000fce0000000000 */
[----:B---3--:R-:W-:Y:S05]  /*1f400*/  CALL.ABS.NOINC R2 ;  /* 0x0000000002007343 */ /* 0x008fea0003c00000 */
.L_x_6281:
        /* <DEDUP_REMOVED lines=15> */
.L_x_6280:
[----:B------:R-:W-:Y:S05]  /*1f500*/  BSYNC B6 ;  /* 0x0000000000067941 */ /* 0x000fea0003800000 */
.L_x_6279:
[----:B------:R-:W-:Y:S01]  /*1f510*/  IMAD.MOV.U32 R25, RZ, RZ, R31 ;  /* 0x000000ffff197224 */ /* 0x000fe200078e001f */
[----:B------:R-:W-:Y:S01]  /*1f520*/  ULDC.64 UR4, c[0x0][0x9f8] ;  /* 0x00027e0000047ab9 */ /* 0x000fe20000000a00 */
[----:B------:R-:W2:Y:S01]  /*1f530*/  LDL R31, [R1+0x8] ;  /* 0x00000800011f7983 */ /* 0x000ea20000100800 */
[----:B------:R-:W-:-:S03]  /*1f540*/  ISETP.NE.U32.AND P0, PT, RZ, UR4, PT ;  /* 0x00000004ff007c0c */ /* 0x000fc6000bf05070 */
[----:B------:R-:W3:Y:S01]  /*1f550*/  LDL R21, [R1+0xc] ;  /* 0x00000c0001157983 */ /* 0x000ee20000100800 */
[----:B------:R-:W-:Y:S01]  /*1f560*/  ISETP.NE.AND.EX P0, PT, RZ, UR5, PT, P0 ;  /* 0x00000005ff007c0c */ /* 0x000fe2000bf05300 */
[----:B------:R-:W-:Y:S01]  /*1f570*/  ULDC.64 UR6, c[0x0][0x208] ;  /* 0x0000820000067ab9 */ /* 0x000fe20000000a00 */
[----:B------:R-:W4:Y:S01]  /*1f580*/  LDC R0, c[0x0][0x430] ;  /* 0x00010c00ff007b82 */ /* 0x000f220000000800 */
[----:B------:R-:W3:Y:S01]  /*1f590*/  LDL.LU R8, [R1] ;  /* 0x0000000001087983 */ /* 0x000ee20000300800 */
[----:B------:R-:W0:Y:S09]  /*1f5a0*/  S2R R20, SR_TID.X ;  /* 0x0000000000147919 */ /* 0x000e320000002100 */
[----:B------:R-:W-:Y:S01]  /*1f5b0*/  @P0 IADD3 R2, P1, R23, UR4, RZ ;  /* 0x0000000417020c10 */ /* 0x000fe2000ff3e0ff */
[----:B------:R-:W-:Y:S01]  /*1f5c0*/  VIADD R25, R25, 0xffffffff ;  /* 0xffffffff19197836 */ /* 0x000fe20000000000 */
[----:B------:R-:W-:-:S02]  /*1f5d0*/  ULDC UR4, c[0x0][0x2f4] ;  /* 0x0000bd0000047ab9 */ /* 0x000fc40000000800 */
[----:B------:R-:W-:-:S05]  /*1f5e0*/  @P0 IADD3.X R3, R24, UR5, RZ, P1, !PT ;  /* 0x0000000518030c10 */ /* 0x000fca0008ffe4ff */
[----:B------:R1:W3:Y:S01]  /*1f5f0*/  @P0 LDG.E R32, desc[UR6][R2.64] ;  /* 0x0000000602200981 */ /* 0x0002e2000c1e1900 */
[----:B0-----:R-:W-:-:S04]  /*1f600*/  LOP3.LUT R20, R20, 0x7f, RZ, 0xc0, !PT ;  /* 0x0000007f14147812 */ /* 0x001fc800078ec0ff */
[----:B------:R-:W-:Y:S02]  /*1f610*/  SHF.R.U32.HI R4, RZ, 0x3, R20 ;  /* 0x00000003ff047819 */ /* 0x000fe40000011614 */
[----:B------:R-:W0:Y:S01]  /*1f620*/  S2R R20, SR_TID.X ;  /* 0x0000000000147919 */ /* 0x000e220000002100 */
[----:B----4-:R-:W-:-:S13]  /*1f630*/  ISETP.NE.AND P1, PT, R0, 0x1, PT ;  /* 0x000000010000780c */ /* 0x010fda0003f25270 */
[----:B------:R-:W4:Y:S01]  /*1f640*/  @P1 LDC R6, c[0x0][0x438] ;  /* 0x00010e00ff061b82 */ /* 0x000f220000000800 */
[----:B0-----:R-:W-:-:S04]  /*1f650*/  SHF.L.U32 R20, R20, 0x4, RZ ;  /* 0x0000000414147819 */ /* 0x001fc800000006ff */
[----:B------:R-:W-:-:S03]  /*1f660*/  LOP3.LUT R20, R4, 0x70, R20, 0xf8, !PT ;  /* 0x0000007004147812 */ /* 0x000fc600078ef814 */
[----:B------:R-:W0:Y:S02]  /*1f670*/  @P1 LDC R4, c[0x0][0x434] ;  /* 0x00010d00ff041b82 */ /* 0x000e240000000800 */
[----:B------:R-:W-:Y:S01]  /*1f680*/  IMAD R5, R25, 0x60, R20 ;  /* 0x0000006019057824 */ /* 0x000fe200078e0214 */
[----:B------:R-:W-:Y:S01]  /*1f690*/  ISETP.GE.AND P3, PT, R33, UR4, PT ;  /* 0x0000000421007c0c */ /* 0x000fe2000bf66270 */
[----:B------:R-:W-:-:S03]  /*1f6a0*/  UMOV UR5, 0xffffffff ;  /* 0xffffffff00057882 */ /* 0x000fc60000000000 */
[----:B--2---:R-:W-:-:S04]  /*1f6b0*/  ISETP.GE.AND P0, PT, R5, R31, PT ;  /* 0x0000001f0500720c */ /* 0x004fc80003f06270 */
[----:B------:R-:W-:Y:S01]  /*1f6c0*/  ISETP.GT.U32.OR P0, PT, R20, 0x5f, P0 ;  /* 0x0000005f1400780c */ /* 0x000fe20000704470 */
[----:B---3--:R-:W-:-:S04]  /*1f6d0*/  IMAD.IADD R5, R5, 0x1, R21 ;  /* 0x0000000105057824 */ /* 0x008fc800078e0215 */
[----:B0-----:R-:W-:-:S08]  /*1f6e0*/  @P1 IMAD.HI.U32 R7, R5, R4, RZ ;  /* 0x0000000405071227 */ /* 0x001fd000078e00ff */
[----:B-1----:R-:W0:Y:S01]  /*1f6f0*/  @!P0 LDC.64 R2, c[0x0][0x428] ;  /* 0x00010a00ff028b82 */ /* 0x002e220000000a00 */
[----:B------:R-:W-:Y:S02]  /*1f700*/  MOV R4, R5 ;  /* 0x0000000500047202 */ /* 0x000fe40000000f00 */
[----:B----4-:R-:W-:-:S05]  /*1f710*/  @P1 SHF.R.U32.HI R4, RZ, R6, R7 ;  /* 0x00000006ff041219 */ /* 0x010fca0000011607 */
[----:B------:R-:W-:Y:S01]  /*1f720*/  IMAD.MOV R6, RZ, RZ, -R4 ;  /* 0x000000ffff067224 */ /* 0x000fe200078e0a04 */
[----:B------:R-:W-:-:S03]  /*1f730*/  SHF.R.S32.HI R9, RZ, 0x1f, R32 ;  /* 0x0000001fff097819 */ /* 0x000fc60000011420 */
[----:B------:R-:W-:Y:S01]  /*1f740*/  IMAD R0, R0, R6, R5 ;  /* 0x0000000600007224 */ /* 0x000fe200078e0205 */
[--C-:B------:R-:W-:Y:S01]  /*1f750*/  @!P0 SHF.R.S32.HI R5, RZ, 0x1f, R4.reuse ;  /* 0x0000001fff058819 */ /* 0x100fe20000011404 */
[-C--:B0-----:R-:W-:Y:S02]  /*1f760*/  @!P0 IMAD R6, R9, R2.reuse, RZ ;  /* 0x0000000209068224 */ /* 0x081fe400078e02ff */
[----:B------:R-:W-:-:S04]  /*1f770*/  @!P0 IMAD.WIDE.U32 R4, R32, R2, R4 ;  /* 0x0000000220048225 */ /* 0x000fc800078e0004 */
[----:B------:R-:W-:Y:S02]  /*1f780*/  @!P0 IMAD R6, R32, R3, R6 ;  /* 0x0000000320068224 */ /* 0x000fe400078e0206 */
[----:B------:R-:W0:Y:S02]  /*1f790*/  @!P0 LDC.64 R2, c[0x0][0x418] ;  /* 0x00010600ff028b82 */ /* 0x000e240000000a00 */
[----:B------:R-:W-:Y:S02]  /*1f7a0*/  @!P0 IMAD.IADD R6, R5, 0x1, R6 ;  /* 0x0000000105068824 */ /* 0x000fe400078e0206 */
[----:B------:R-:W-:Y:S01]  /*1f7b0*/  IMAD.U32 R7, RZ, RZ, UR37 ;  /* 0x00000025ff077e24 */ /* 0x000fe2000f8e00ff */
[----:B0-----:R-:W-:-:S04]  /*1f7c0*/  @!P0 LEA R2, P1, R4, R2, 0x2 ;  /* 0x0000000204028211 */ /* 0x001fc800078210ff */
[----:B------:R-:W-:Y:S02]  /*1f7d0*/  @!P0 LEA.HI.X R3, R4, R3, R6, 0x2, P1 ;  /* 0x0000000304038211 */ /* 0x000fe400008f1406 */
[----:B------:R-:W-:-:S06]  /*1f7e0*/  MOV R4, RZ ;  /* 0x000000ff00047202 */ /* 0x000fcc0000000f00 */
        /* <DEDUP_REMOVED lines=15> */
[----:B------:R0:W-:Y:S04]  /*1f8e0*/  STL [R1+0x10], R9 ;  /* 0x0000100901007387 */ /* 0x0001e80000100800 */
[----:B------:R0:W-:Y:S01]  /*1f8f0*/  STL [R1], R8 ;  /* 0x0000000801007387 */ /* 0x0001e20000100800 */
[----:B------:R-:W-:Y:S05]  /*1f900*/  BRA.DIV UR5, `(.L_x_6282) ;  /* 0x00000056051c7947 */ /* 0x000fea000b800000 */
.L_x_6411:
[----:B------:R-:W-:Y:S01]  /*1f910*/  SHF.R.S32.HI R31, RZ, 0x1f, R18 ;  /* 0x0000001fff1f7819 */ /* 0x000fe20000011412 */
[----:B------:R-:W-:Y:S06]  /*1f920*/  @!P2 BRA `(.L_x_6283) ;  /* 0x000000000004a947 */ /* 0x000fec0003800000 */
[----:B------:R-:W-:Y:S01]  /*1f930*/  BPT.TRAP 0x1 ;  /* 0x000000040000795c */ /* 0x000fe20000300000 */
.L_x_6283:
        /* <DEDUP_REMOVED lines=25> */
.L_x_6412:
[----:B------:R-:W-:Y:S05]  /*1fad0*/  BSYNC B0 ;  /* 0x0000000000007941 */ /* 0x000fea0003800000 */
.L_x_6284:
        /* <DEDUP_REMOVED lines=13> */
[----:B------:R-:W-:Y:S01]  /*1fbb0*/  IMAD R6, R6, UR4, RZ ;  /* 0x0000000406067c24 */ /* 0x000fe2000f8e02ff */
[----:B------:R-:W-:Y:S01]  /*1fbc0*/  IADD3 R3, R3, R5, RZ ;  /* 0x0000000503037210 */ /* 0x000fe20007ffe0ff */
[----:B------:R-:W-:Y:S02]  /*1fbd0*/  IMAD R5, R26, 0x4800, R37 ;  /* 0x000048001a057824 */ /* 0x000fe400078e0225 */
        /* <DEDUP_REMOVED lines=8> */
[----:B---3--:R-:W-:Y:S01]  /*1fc60*/  IMAD R6, R25, -0x60, R9 ;  /* 0xffffffa019067824 */ /* 0x008fe200078e0209 */
[----:B------:R-:W-:Y:S01]  /*1fc70*/  LEA R4, P0, R2, UR4, 0x1 ;  /* 0x0000000402047c11 */ /* 0x000fe2000f8008ff */
[----:B------:R-:W-:Y:S01]  /*1fc80*/  IMAD.IADD R0, R3, 0x1, R0 ;  /* 0x0000000103007824 */ /* 0x000fe200078e0200 */
[----:B------:R-:W-:Y:S02]  /*1fc90*/  UMOV UR4, 0xffffffff ;  /* 0xffffffff00047882 */ /* 0x000fe40000000000 */
[----:B------:R-:W-:Y:S02]  /*1fca0*/  IADD3 R6, -R8, R6, RZ ;  /* 0x0000000608067210 */ /* 0x000fe40007ffe1ff */
[----:B------:R-:W-:Y:S02]  /*1fcb0*/  LEA.HI.X R0, R2, UR5, R0, 0x1, P0 ;  /* 0x0000000502007c11 */ /* 0x000fe400080f0c00 */
[----:B------:R-:W-:Y:S01]  /*1fcc0*/  ISETP.GE.AND P0, PT, R6, 0x1, PT ;  /* 0x000000010600780c */ /* 0x000fe20003f06270 */
[----:B------:R-:W-:-:S12]  /*1fcd0*/  BRA.DIV UR4, `(.L_x_6286) ;  /* 0x0000005204707947 */ /* 0x000fd8000b800000 */
[----:B------:R-:W0:Y:S01]  /*1fce0*/  SHFL.IDX PT, R3, R4, RZ, 0x181f ;  /* 0x00181fff04037589 */ /* 0x000e2200000e0000 */
[----:B------:R-:W-:Y:S01]  /*1fcf0*/  @P0 IMAD R8, R5, 0x2, R22 ;  /* 0x0000000205080824 */ /* 0x000fe200078e0216 */
[----:B------:R-:W-:Y:S02]  /*1fd00*/  ULDC.64 UR4, c[0x0][0x208] ;  /* 0x0000820000047ab9 */ /* 0x000fe40000000a00 */
        /* <DEDUP_REMOVED lines=51> */
[----:B0-----:R-:W-:-:S04]  /*20040*/  @P1 LEA R3, P0, R33, R3, 0x1 ;  /* 0x0000000321031211 */ /* 0x001fc800078008ff */
[----:B-1----:R-:W-:-:S04]  /*20050*/  @P1 IADD3.X R2, RZ, R2, RZ, P0, !PT ;  /* 0x00000002ff021210 */ /* 0x002fc800007fe4ff */
[----:B------:R-:W-:-:S04]  /*20060*/  @P1 LOP3.LUT R3, R3, R2, RZ, 0x3c, !PT ;  /* 0x0000000203031212 */ /* 0x000fc800078e3cff */
[----:B------:R-:W-:-:S04]  /*20070*/  @P1 LOP3.LUT R2, R3, R2, RZ, 0x3c, !PT ;  /* 0x0000000203021212 */ /* 0x000fc800078e3cff */
[----:B------:R-:W-:-:S05]  /*20080*/  @P1 LOP3.LUT R3, R3, R2, RZ, 0x3c, !PT ;  /* 0x0000000203031212 */ /* 0x000fca00078e3cff */
[----:B------:R-:W-:Y:S04]  /*20090*/  @P1 LDGSTS.E.BYPASS.LTC128B.128 [R8+0x20400], desc[UR4][R2.64], !P4 ;  /* 0x2040000002081fae */ /* 0x000fe8000e101d44 */
[----:B------:R-:W-:Y:S04]  /*200a0*/  @P1 LDGSTS.E.BYPASS.LTC128B.128 [R8+0x23400], desc[UR4][R2.64+0x80], !P3 ;  /* 0x2340008002081fae */ /* 0x000fe8000d901d44 */
[----:B------:R0:W-:Y:S04]  /*200b0*/  @P1 LDGSTS.E.BYPASS.LTC128B.128 [R8+0x26400], desc[UR4][R2.64+0x100], !P2 ;  /* 0x2640010002081fae */ /* 0x0001e8000d101d44 */
[----:B0-2---:R0:W1:Y:S02]  /*200c0*/  SHFL.IDX PT, R2, R4, 0x5, 0x181f ;  /* 0x00b81f0004027f89 */ /* 0x00506400000e0000 */
.L_x_6426:
[----:B------:R-:W-:Y:S01]  /*200d0*/  ISETP.GE.AND P0, PT, R6, 0x51, PT ;  /* 0x000000510600780c */ /* 0x000fe20003f06270 */
[----:B------:R-:W-:-:S12]  /*200e0*/  ULDC.64 UR4, c[0x0][0x208] ;  /* 0x0000820000047ab9 */ /* 0x000fd80000000a00 */
[----:B-1----:R-:W-:Y:S02]  /*200f0*/  @P0 LEA R2, P1, R33, R2, 0x1 ;  /* 0x0000000221020211 */ /* 0x002fe400078208ff */
[----:B------:R-:W-:-:S03]  /*20100*/  @P0 LEA R5, R5, R22, 0x1 ;  /* 0x0000001605050211 */ /* 0x000fc600078e08ff */
        /* <DEDUP_REMOVED lines=9> */
.L_x_6287:
        /* <DEDUP_REMOVED lines=11> */
.L_x_6288:
        /* <DEDUP_REMOVED lines=8> */
[----:B------:R-:W-:-:S02]  /*202d0*/  SHF.R.S32.HI R0, RZ, 0x1f, R34 ;  /* 0x0000001fff007819 */ /* 0x000fc40000011422 */
[----:B------:R-:W-:Y:S01]  /*202e0*/  ISETP.NE.AND.EX P0, PT, RZ, UR7, PT, P0 ;  /* 0x00000007ff007c0c */ /* 0x000fe2000bf05300 */
[----:B------:R-:W-:Y:S01]  /*202f0*/  VIADD R2, R22, 0x12400 ;  /* 0x0001240016027836 */ /* 0x000fe20000000000 */
[----:B------:R-:W-:Y:S01]  /*20300*/  BSSY B6, `(.L_x_6289) ;  /* 0x000001a000067945 */ /* 0x000fe20003800000 */
[----:B------:R-:W-:Y:S01]  /*20310*/  IMAD R0, R0, UR4, RZ ;  /* 0x0000000400007c24 */ /* 0x000fe2000f8e02ff */
[----:B------:R-:W-:-:S03]  /*20320*/  SEL R30, R30, RZ, !P0 ;  /* 0x000000ff1e1e7207 */ /* 0x000fc60004000000 */
[----:B------:R-:W-:-:S05]  /*20330*/  IMAD R0, R34, UR5, R0 ;  /* 0x0000000522007c24 */ /* 0x000fca000f8e0200 */
[----:B------:R-:W-:Y:S02]  /*20340*/  IADD3 R34, R5, R0, RZ ;  /* 0x0000000005227210 */ /* 0x000fe40007ffe0ff */
        /* <DEDUP_REMOVED lines=15> */
[----:B------:R-:W-:Y:S01]  /*20440*/  MOV R13, RZ ;  /* 0x000000ff000d7202 */ /* 0x000fe20000000f00 */
[----:B------:R-:W-:-:S02]  /*20450*/  IMAD.U32 R10, RZ, RZ, UR8 ;  /* 0x00000008ff0a7e24 */ /* 0x000fc4000f8e00ff */
[----:B------:R-:W-:Y:S02]  /*20460*/  IMAD.MOV.U32 R8, RZ, RZ, 0x70 ;  /* 0x00000070ff087424 */ /* 0x000fe400078e00ff */
[----:B------:R-:W-:-:S07]  /*20470*/  IMAD.MOV.U32 R12, RZ, RZ, 0x1 ;  /* 0x00000001ff0c7424 */ /* 0x000fce00078e00ff */
[----:B------:R-:W-:-:S07]  /*20480*/  LEPC R20, `(.L_x_6290) ;  /* 0x000000001014794e */ /* 0x000fce0000000000 */
[----:B0-----:R-:W-:Y:S05]  /*20490*/  CALL.ABS.NOINC R2 ;  /* 0x0000000002007343 */ /* 0x001fea0003c00000 */
.L_x_6290:
[----:B------:R-:W-:Y:S05]  /*204a0*/  BSYNC B6 ;  /* 0x0000000000067941 */ /* 0x000fea0003800000 */
.L_x_6289:
[----:B------:R-:W2:Y:S01]  /*204b0*/  LDL.LU R20, [R1+0x2c] ;  /* 0x00002c0001147983 */ /* 0x000ea20000300800 */
[----:B------:R-:W-:Y:S01]  /*204c0*/  ULDC.64 UR4, c[0x0][0x2d8] ;  /* 0x0000b60000047ab9 */ /* 0x000fe20000000a00 */
[----:B-1----:R-:W1:Y:S02]  /*204d0*/  LDC R7, c[0x0][0x448] ;  /* 0x00011200ff077b82 */ /* 0x002e640000000800 */
[----:B0-----:R-:W3:Y:S01]  /*204e0*/  LDL.LU.64 R2, [R1+0x20] ;  /* 0x0000200001027983 */ /* 0x001ee20000300a00 */
[----:B------:R-:W-:-:S03]  /*204f0*/  IMAD R0, R31, UR4, RZ ;  /* 0x000000041f007c24 */ /* 0x000fc6000f8e02ff */
[----:B------:R0:W5:Y:S01]  /*20500*/  LDL R10, [R1+0x18] ;  /* 0x00001800010a7983 */ /* 0x0001620000100800 */
[----:B------:R-:W-:-:S03]  /*20510*/  IMAD R5, R18, UR5, R0 ;  /* 0x0000000512057c24 */ /* 0x000fc6000f8e0200 */
[----:B------:R0:W5:Y:S01]  /*20520*/  LDL R8, [R1+0x4] ;  /* 0x0000040001087983 */ /* 0x0001620000100800 */
[----:B-1----:R-:W-:-:S13]  /*20530*/  ISETP.NE.AND P0, PT, R7, 0x1, PT ;  /* 0x000000010700780c */ /* 0x002fda0003f05270 */
[----:B------:R-:W1:Y:S01]  /*20540*/  @P0 LDC R6, c[0x0][0x44c] ;  /* 0x00011300ff060b82 */ /* 0x000e620000000800 */
[----:B---3--:R-:W-:Y:S02]  /*20550*/  IMAD.MOV.U32 R3, RZ, RZ, R34 ;  /* 0x000000ffff037224 */ /* 0x008fe400078e0022 */
[----:B------:R-:W-:Y:S01]  /*20560*/  IMAD.WIDE.U32 R2, R18, UR4, R2 ;  /* 0x0000000412027c25 */ /* 0x000fe2000f8e0002 */
[----:B------:R-:W-:-:S03]  /*20570*/  ULDC.64 UR4, c[0x0][0x2e0] ;  /* 0x0000b80000047ab9 */ /* 0x000fc60000000a00 */
[----:B------:R-:W-:Y:S02]  /*20580*/  IMAD.IADD R3, R3, 0x1, R5 ;  /* 0x0000000103037824 */ /* 0x000fe400078e0205 */
[----:B--2---:R-:W-:Y:S02]  /*20590*/  IMAD R5, R20, UR4, RZ ;  /* 0x0000000414057c24 */ /* 0x004fe4000f8e02ff */
[----:B------:R-:W2:Y:S01]  /*205a0*/  S2R R20, SR_TID.X ;  /* 0x0000000000147919 */ /* 0x000ea20000002100 */
[----:B------:R-:W-:-:S04]  /*205b0*/  IMAD.WIDE.U32 R2, R30, UR4, R2 ;  /* 0x000000041e027c25 */ /* 0x000fc8000f8e0002 */
[----:B------:R-:W-:Y:S01]  /*205c0*/  IMAD R0, R30, UR5, R5 ;  /* 0x000000051e007c24 */ /* 0x000fe2000f8e0205 */
[----:B------:R-:W-:-:S04]  /*205d0*/  ULDC.64 UR4, c[0x0][0x2d0] ;  /* 0x0000b40000047ab9 */ /* 0x000fc80000000a00 */
[----:B------:R-:W-:Y:S02]  /*205e0*/  IADD3 R3, R3, R0, RZ ;  /* 0x0000000003037210 */ /* 0x000fe40007ffe0ff */
[----:B------:R-:W3:Y:S01]  /*205f0*/  @P0 LDC R0, c[0x0][0x450] ;  /* 0x00011400ff000b82 */ /* 0x000ee20000000800 */
[----:B--2---:R-:W-:-:S04]  /*20600*/  LOP3.LUT R20, R20, 0x7f, RZ, 0xc0, !PT ;  /* 0x0000007f14147812 */ /* 0x004fc800078ec0ff */
[----:B------:R-:W-:Y:S02]  /*20610*/  SHF.R.U32.HI R21, RZ, 0x3, R20 ;  /* 0x00000003ff157819 */ /* 0x000fe40000011614 */
[----:B------:R-:W2:Y:S02]  /*20620*/  S2R R20, SR_TID.X ;  /* 0x0000000000147919 */ /* 0x000ea40000002100 */
[----:B--2---:R-:W-:-:S05]  /*20630*/  IMAD.SHL.U32 R20, R20, 0x10, RZ ;  /* 0x0000001014147824 */ /* 0x004fca00078e00ff */
[----:B------:R-:W-:-:S05]  /*20640*/  LOP3.LUT R20, R21, 0x70, R20, 0xf8, !PT ;  /* 0x0000007015147812 */ /* 0x000fca00078ef814 */
[----:B------:R-:W-:-:S04]  /*20650*/  IMAD R5, R17, 0x80, R20 ;  /* 0x0000008011057824 */ /* 0x000fc800078e0214 */
[----:B-1----:R-:W-:Y:S01]  /*20660*/  @P0 IMAD.HI.U32 R6, R5, R6, RZ ;  /* 0x0000000605060227 */ /* 0x002fe200078e00ff */
[----:B------:R-:W-:-:S04]  /*20670*/  MOV R4, R5 ;  /* 0x0000000500047202 */ /* 0x000fc80000000f00 */
[----:B---3--:R-:W-:Y:S01]  /*20680*/  @P0 SHF.R.U32.HI R4, RZ, R0, R6 ;  /* 0x00000000ff040219 */ /* 0x008fe20000011606 */
[----:B------:R-:W1:Y:S04]  /*20690*/  S2R R20, SR_TID.X ;  /* 0x0000000000147919 */ /* 0x000e680000002100 */
        /* <DEDUP_REMOVED lines=16> */
[----:B-1----:R-:W-:Y:S02]  /*207a0*/  LOP3.LUT R20, R20, 0x7f, RZ, 0xc0, !PT ;  /* 0x0000007f14147812 */ /* 0x002fe400078ec0ff */
[----:B------:R-:W-:Y:S01]  /*207b0*/  LEA.HI.X R4, R2, UR5, R3, 0x1, P0 ;  /* 0x0000000502047c11 */ /* 0x000fe200080f0c03 */
[----:B------:R-:W-:Y:S01]  /*207c0*/  UMOV UR5, 0xffffffff ;  /* 0xffffffff00057882 */ /* 0x000fe20000000000 */
[----:B------:R-:W-:-:S02]  /*207d0*/  ISETP.GE.AND P3, PT, R33, UR4, PT ;  /* 0x0000000421007c0c */ /* 0x000fc4000bf66270 */
[----:B------:R-:W-:Y:S02]  /*207e0*/  ISETP.GE.AND P0, PT, R36, UR4, PT ;  /* 0x0000000424007c0c */ /* 0x000fe4000bf06270 */
[----:B------:R-:W-:Y:S02]  /*207f0*/  ISETP.GE.AND P1, PT, R35, UR4, PT ;  /* 0x0000000423007c0c */ /* 0x000fe4000bf26270 */
[----:B------:R-:W-:Y:S01]  /*20800*/  SHF.R.U32.HI R9, RZ, 0x3, R20 ;  /* 0x00000003ff097819 */ /* 0x000fe20000011614 */
[----:B0-----:R-:W-:Y:S10]  /*20810*/  BRA.DIV UR5, `(.L_x_6291) ;  /* 0x0000004e05dc7947 */ /* 0x001ff4000b800000 */
[----:B------:R-:W0:Y:S01]  /*20820*/  SHFL.IDX PT, R14, R0, RZ, 0x181f ;  /* 0x00181fff000e7589 */ /* 0x000e2200000e0000 */
[----:B-----5:R-:W-:Y:S01]  /*20830*/  IMAD R5, R10, R7, RZ ;  /* 0x000000070a057224 */ /* 0x020fe200078e02ff */
[----:B------:R-:W-:Y:S01]  /*20840*/  ULDC.64 UR4, c[0x0][0x208] ;  /* 0x0000820000047ab9 */ /* 0x000fe20000000a00 */
        /* <DEDUP_REMOVED lines=15> */
[----:B-1----:R-:W-:Y:S01]  /*20940*/  @!P2 IMAD.X R7, RZ, RZ, R2, P4 ;  /* 0x000000ffff07a224 */ /* 0x002fe200020e0602 */
[----:B------:R-:W-:Y:S02]  /*20950*/  @!P2 MOV R2, R14 ;  /* 0x0000000e0002a202 */ /* 0x000fe40000000f00 */
[----:B------:R-:W0:Y:S01]  /*20960*/  SHFL.IDX PT, R14, R0, 0x2, 0x181f ;  /* 0x00581f00000e7f89 */ /* 0x000e2200000e0000 */
[----:B------:R-:W-:-:S05]  /*20970*/  @!P2 IMAD.MOV.U32 R3, RZ, RZ, R7 ;  /* 0x000000ffff03a224 */ /* 0x000fca00078e0007 */
[----:B------:R-:W-:Y:S04]  /*20980*/  @!P2 LDGSTS.E.BYPASS.LTC128B.128 [R8+0x12c00], desc[UR4][R2.64], !P3 ;  /* 0x12c000000208afae */ /* 0x000fe8000d901d44 */
[----:B------:R-:W-:Y:S04]  /*20990*/  @!P2 LDGSTS.E.BYPASS.LTC128B.128 [R8+0x16c00], desc[UR4][R2.64+0x80], !P0 ;  /* 0x16c000800208afae */ /* 0x000fe8000c101d44 */
[----:B------:R1:W-:Y:S01]  /*209a0*/  @!P2 LDGSTS.E.BYPASS.LTC128B.128 [R8+0x1ac00], desc[UR4][R2.64+0x100], !P1 ;  /* 0x1ac001000208afae */ /* 0x0003e2000c901d44 */
[----:B------:R-:W-:Y:S02]  /*209b0*/  ISETP.GE.AND P2, PT, R6, R5, PT ;  /* 0x000000050600720c */ /* 0x000fe40003f46270 */
[----:B------:R-:W-:Y:S01]  /*209c0*/  IADD3 R6, R17, 0x30, RZ ;  /* 0x0000003011067810 */ /* 0x000fe20007ffe0ff */
        /* <DEDUP_REMOVED lines=48> */
[----:B------:R1:W2:Y:S01]  /*20cd0*/  SHFL.IDX PT, R14, R0, 0x7, 0x181f ;  /* 0x00f81f00000e7f89 */ /* 0x0002a200000e0000 */
[----:B------:R-:W-:-:S05]  /*20ce0*/  @!P2 MOV R3, R7 ;  /* 0x000000070003a202 */ /* 0x000fca0000000f00 */
[----:B------:R1:W-:Y:S04]  /*20cf0*/  @!P2 LDGSTS.E.BYPASS.LTC128B.128 [R8+0x15400], desc[UR4][R2.64], !P3 ;  /* 0x154000000208afae */ /* 0x0003e8000d901d44 */
[----:B------:R1:W-:Y:S04]  /*20d00*/  @!P2 LDGSTS.E.BYPASS.LTC128B.128 [R8+0x19400], desc[UR4][R2.64+0x80], !P0 ;  /* 0x194000800208afae */ /* 0x0003e8000c101d44 */
[----:B0-----:R1:W-:Y:S02]  /*20d10*/  @!P2 LDGSTS.E.BYPASS.LTC128B.128 [R8+0x1d400], desc[UR4][R2.64+0x100], !P1 ;  /* 0x1d4001000208afae */ /* 0x0013e4000c901d44 */
.L_x_6443:
[----:B-1----:R-:W-:Y:S01]  /*20d20*/  VIADD R0, R17, 0x70 ;  /* 0x0000007011007836 */ /* 0x002fe20000000000 */
[----:B------:R-:W-:Y:S04]  /*20d30*/  BSSY B0, `(.L_x_6292) ;  /* 0x000000c000007945 */ /* 0x000fe80003800000 */
[----:B------:R-:W-:-:S13]  /*20d40*/  ISETP.GE.AND P2, PT, R0, R5, PT ;  /* 0x000000050000720c */ /* 0x000fda0003f46270 */
[----:B------:R-:W-:Y:S05]  /*20d50*/  @P2 BRA `(.L_x_6293) ;  /* 0x0000000000242947 */ /* 0x000fea0003800000 */
[----:B--2---:R-:W-:Y:S01]  /*20d60*/  LEA R2, P2, R33, R14, 0x1 ;  /* 0x0000000e21027211 */ /* 0x004fe200078408ff */
[----:B------:R-:W-:-:S04]  /*20d70*/  ULDC.64 UR4, c[0x0][0x208] ;  /* 0x0000820000047ab9 */ /* 0x000fc80000000a00 */
[----:B------:R-:W-:-:S05]  /*20d80*/  IMAD.X R3, RZ, RZ, R4, P2 ;  /* 0x000000ffff037224 */ /* 0x000fca00010e0604 */
[----:B------:R-:W-:Y:S01]  /*20d90*/  @!PT LDS RZ, [RZ] ;  /* 0x00000000fffff984 */ /* 0x000fe20000000800 */
[----:B------:R-:W-:Y:S01]  /*20da0*/  @!PT LDS RZ, [RZ] ;  /* 0x00000000fffff984 */ /* 0x000fe20000000800 */
[----:B------:R-:W-:Y:S01]  /*20db0*/  @!PT LDS RZ, [RZ] ;  /* 0x00000000fffff984 */ /* 0x000fe20000000800 */
[----:B------:R0:W-:Y:S04]  /*20dc0*/  LDGSTS.E.BYPASS.LTC128B.128 [R8+0x15c00], desc[UR4][R2.64], !P3 ;  /* 0x15c0000002087fae */ /* 0x0001e8000d901d44 */
[----:B------:R0:W-:Y:S04]  /*20dd0*/  LDGSTS.E.BYPASS.LTC128B.128 [R8+0x19c00], desc[UR4][R2.64+0x80], !P0 ;  /* 0x19c0008002087fae */ /* 0x0001e8000c101d44 */
[----:B------:R0:W-:Y:S02]  /*20de0*/  LDGSTS.E.BYPASS.LTC128B.128 [R8+0x1dc00], desc[UR4][R2.64+0x100], !P1 ;  /* 0x1dc0010002087fae */ /* 0x0001e4000c901d44 */
.L_x_6293:
[----:B------:R-:W-:Y:S05]  /*20df0*/  BSYNC B0 ;  /* 0x0000000000007941 */ /* 0x000fea0003800000 */
.L_x_6292:
[----:B------:R-:W-:Y:S01]  /*20e00*/  NOP ;  /* 0x0000000000007918 */ /* 0x000fe20000000000 */
[----:B------:R-:W-:-:S13]  /*20e10*/  PLOP3.LUT P0, PT, PT, PT, PT, 0x80, 0x0 ;  /* 0x000000000000781c */ /* 0x000fda0003f0f070 */
.L_x_6294:
[----:B------:R-:W-:Y:S02]  /*20e20*/  PLOP3.LUT P1, PT, P1, P0, PT, 0xa2, 0x0 ;  /* 0x000000000000781c */ /* 0x000fe40000f21472 */
[----:B------:R-:W-:-:S08]  /*20e30*/  @P0 R2UR P1, UR4, R22 ;  /* 0x00000000160402ca */ /* 0x000fd00000020000 */
[----:B------:R-:W-:-:S05]  /*20e40*/  @P0 PLOP3.LUT P0, PT, P1, PT, PT, 0x80, 0x0 ;  /* 0x000000000000081c */ /* 0x000fca0000f0f070 */
[----:B------:R-:W-:Y:S01]  /*20e50*/  @!P1 SYNCS.ARRIVE.TRANS64.RED.A0T1 RZ, [UR4+0x30800], RZ ;  /* 0x030800ffffff99a7 */ /* 0x000fe20008200404 */
[----:B------:R-:W-:Y:S07]  /*20e60*/  @!P1 ARRIVES.LDGSTSBAR.64.TRANSCNT [UR4+0x30800] ;  /* 0x03080000ff0099b0 */ /* 0x000fee0008000a84 */
[----:B------:R-:W-:Y:S05]  /*20e70*/  @P0 BRA.U.ANY `(.L_x_6294) ;  /* 0xfffffffd00e80947 */ /* 0x000fea000393ffff */
[----:B0-----:R-:W3:Y:S02]  /*20e80*/  LDL.LU R2, [R1+0x28] ;  /* 0x0000280001027983 */ /* 0x001ee40000300800 */
[----:B---3--:R-:W-:-:S04]  /*20e90*/  IADD3 R2, R2, 0x1, RZ ;  /* 0x0000000102027810 */ /* 0x008fc80007ffe0ff */
        /* <DEDUP_REMOVED lines=10> */
.L_x_6444:
[----:B------:R-:W-:Y:S05]  /*20f40*/  BSYNC B0 ;  /* 0x0000000000007941 */ /* 0x000fea0003800000 */
.L_x_6295:
        /* <DEDUP_REMOVED lines=12> */
.L_x_6311:
[----:B------:R-:W3:Y:S01]  /*21010*/  LDL R4, [R1+0xc] ;  /* 0x00000c0001047983 */ /* 0x000ee20000100800 */
[----:B------:R-:W1:Y:S03]  /*21020*/  LDC R7, c[0x0][0x430] ;  /* 0x00010c00ff077b82 */ /* 0x000e660000000800 */
[----:B------:R-:W4:Y:S01]  /*21030*/  LDL R8, [R1+0x10] ;  /* 0x0000100001087983 */ /* 0x000f220000100800 */
[----:B------:R-:W0:Y:S02]  /*21040*/  S2R R0, SR_TID.X ;  /* 0x0000000000007919 */ /* 0x000e240000002100 */
[----:B0-----:R-:W-:-:S04]  /*21050*/  LOP3.LUT R0, R0, 0x7f, RZ, 0xc0, !PT ;  /* 0x0000007f00007812 */ /* 0x001fc800078ec0ff */
[----:B------:R-:W-:Y:S02]  /*21060*/  SHF.R.U32.HI R2, RZ, 0x3, R0 ;  /* 0x00000003ff027819 */ /* 0x000fe40000011600 */
[----:B------:R-:W0:Y:S01]  /*21070*/  S2R R0, SR_TID.X ;  /* 0x0000000000007919 */ /* 0x000e220000002100 */
[----:B-1----:R-:W-:-:S13]  /*21080*/  ISETP.NE.AND P0, PT, R7, 0x1, PT ;  /* 0x000000010700780c */ /* 0x002fda0003f05270 */
[----:B------:R-:W1:Y:S01]  /*21090*/  @P0 LDC R3, c[0x0][0x438] ;  /* 0x00010e00ff030b82 */ /* 0x000e620000000800 */
[----:B0-----:R-:W-:-:S04]  /*210a0*/  SHF.L.U32 R0, R0, 0x4, RZ ;  /* 0x0000000400007819 */ /* 0x001fc800000006ff */
[----:B------:R-:W-:-:S03]  /*210b0*/  LOP3.LUT R0, R2, 0x70, R0, 0xf8, !PT ;  /* 0x0000007002007812 */ /* 0x000fc600078ef800 */
[----:B------:R-:W0:Y:S01]  /*210c0*/  @P0 LDC R2, c[0x0][0x434] ;  /* 0x00010d00ff020b82 */ /* 0x000e220000000800 */
[----:B------:R-:W-:Y:S01]  /*210d0*/  ISETP.GT.U32.AND P4, PT, R0, 0x5f, PT ;  /* 0x0000005f0000780c */ /* 0x000fe20003f84070 */
[----:B------:R-:W-:Y:S01]  /*210e0*/  IMAD.U32 R11, RZ, RZ, UR37 ;  /* 0x00000025ff0b7e24 */ /* 0x000fe2000f8e00ff */
[----:B------:R-:W-:Y:S01]  /*210f0*/  ULDC.64 UR4, c[0x0][0x208] ;  /* 0x0000820000047ab9 */ /* 0x000fe20000000a00 */
[----:B------:R-:W-:Y:S02]  /*21100*/  IADD3 R26, R10, 0x1, RZ ;  /* 0x000000010a1a7810 */ /* 0x000fe40007ffe0ff */
[----:B------:R-:W-:Y:S01]  /*21110*/  MOV R25, R6 ;  /* 0x0000000600197202 */ /* 0x000fe20000000f00 */
[----:B---3--:R-:W-:-:S07]  /*21120*/  IMAD R9, R6, 0x60, R4 ;  /* 0x0000006006097824 */ /* 0x008fce00078e0204 */
[----:B------:R-:W4:Y:S01]  /*21130*/  @!P4 LDC.64 R4, c[0x0][0x428] ;  /* 0x00010a00ff04cb82 */ /* 0x000f220000000a00 */
[----:B------:R-:W-:-:S04]  /*21140*/  IMAD.IADD R9, R0, 0x1, R9 ;  /* 0x0000000100097824 */ /* 0x000fc800078e0209 */
[----:B0-----:R-:W-:-:S04]  /*21150*/  @P0 IMAD.HI.U32 R2, R9, R2, RZ ;  /* 0x0000000209020227 */ /* 0x001fc800078e00ff */
[----:B------:R-:W-:Y:S01]  /*21160*/  IMAD.MOV.U32 R0, RZ, RZ, R9 ;  /* 0x000000ffff007224 */ /* 0x000fe200078e0009 */
[----:B-1----:R-:W-:-:S04]  /*21170*/  @P0 SHF.R.U32.HI R0, RZ, R3, R2 ;  /* 0x00000003ff000219 */ /* 0x002fc80000011602 */
[----:B------:R-:W-:Y:S02]  /*21180*/  @!P4 SHF.R.S32.HI R3, RZ, 0x1f, R0 ;  /* 0x0000001fff03c819 */ /* 0x000fe40000011400 */
[----:B------:R-:W-:Y:S01]  /*21190*/  @!P4 MOV R2, R0 ;  /* 0x000000000002c202 */ /* 0x000fe20000000f00 */
[----:B----4-:R-:W-:-:S04]  /*211a0*/  @!P4 IMAD R8, R8, R4, RZ ;  /* 0x000000040808c224 */ /* 0x010fc800078e02ff */
        /* <DEDUP_REMOVED lines=10> */
[----:B------:R-:W-:Y:S02]  /*21250*/  ISETP.NE.AND P4, PT, R11, 0x3, PT ;  /* 0x000000030b00780c */ /* 0x000fe40003f85270 */
[C---:B------:R-:W-:Y:S01]  /*21260*/  ISETP.NE.AND P0, PT, R26.reuse, 0x2, PT ;  /* 0x000000021a00780c */ /* 0x040fe20003f05270 */
[----:B------:R-:W-:Y:S05]  /*21270*/  YIELD ;  /* 0x0000000000007946 */ /* 0x000fea0003800000 */
[----:B------:R-:W-:Y:S02]  /*21280*/  SEL R28, RZ, 0x1, P0 ;  /* 0x00000001ff1c7807 */ /* 0x000fe40000000000 */
[----:B------:R-:W-:-:S02]  /*21290*/  SEL R26, R26, RZ, P0 ;  /* 0x000000ff1a1a7207 */ /* 0x000fc40000000000 */
[----:B------:R-:W-:Y:S01]  /*212a0*/  LOP3.LUT R28, R17, R28, RZ, 0x3c, !PT ;  /* 0x0000001c111c7212 */ /* 0x000fe200078e3cff */
[----:B0-----:R-:W-:Y:S06]  /*212b0*/  @!P4 BRA `(.L_x_6299) ;  /* 0x000000000004c947 */ /* 0x001fec0003800000 */
[----:B------:R-:W-:Y:S01]  /*212c0*/  BPT.TRAP 0x1 ;  /* 0x000000040000795c */ /* 0x000fe20000300000 */
.L_x_6299:
[----:B------:R-:W-:Y:S01]  /*212d0*/  IMAD R7, R26, 0x8, R22 ;  /* 0x000000081a077824 */ /* 0x000fe200078e0216 */
[----:B------:R-:W-:Y:S01]  /*212e0*/  SHF.L.U32 R2, R28, 0x1f, RZ ;  /* 0x0000001f1c027819 */ /* 0x000fe200000006ff */
[----:B------:R-:W-:Y:S03]  /*212f0*/  BSSY B1, `(.L_x_6300) ;  /* 0x0000003000017945 */ /* 0x000fe60003800000 */
[----:B------:R-:W0:Y:S02]  /*21300*/  SYNCS.PHASECHK.TRANS64.TRYWAIT P0, [R7+URZ+0x30840], R2 ;  /* 0x03084002070075a7 */ /* 0x000e24000800017f */
[----:B0-----:R-:W-:Y:S05]  /*21310*/  @!P0 BRA `(.L_x_6301) ;  /* 0x0000004c00e88947 */ /* 0x001fea0003800000 */
.L_x_6445:
[----:B------:R-:W-:Y:S05]  /*21320*/  BSYNC B1 ;  /* 0x0000000000017941 */ /* 0x000fea0003800000 */
.L_x_6300:
[----:B------:R-:W3:Y:S01]  /*21330*/  LDL R3, [R1] ;  /* 0x0000000001037983 */ /* 0x000ee20000100800 */
[----:B------:R-:W-:Y:S01]  /*21340*/  SHF.R.S32.HI R20, RZ, 0x1f, R9 ;  /* 0x0000001fff147819 */ /* 0x000fe20000011409 */
[----:B------:R-:W-:Y:S01]  /*21350*/  ULDC.64 UR4, c[0x0][0x300] ;  /* 0x0000c00000047ab9 */ /* 0x000fe20000000a00 */
[----:B-----5:R-:W-:Y:S01]  /*21360*/  SHF.R.S32.HI R21, RZ, 0x1f, R0 ;  /* 0x0000001fff157819 */ /* 0x020fe20000011400 */
[----:B------:R-:W-:Y:S02]  /*21370*/  IMAD R5, R26, 0x4800, R37 ;  /* 0x000048001a057824 */ /* 0x000fe400078e0225 */
[----:B------:R-:W-:-:S04]  /*21380*/  IMAD R4, R20, UR4, RZ ;  /* 0x0000000414047c24 */ /* 0x000fc8000f8e02ff */
[----:B------:R-:W-:Y:S01]  /*21390*/  IMAD R4, R9, UR5, R4 ;  /* 0x0000000509047c24 */ /* 0x000fe2000f8e0204 */
[C---:B---3--:R-:W-:Y:S02]  /*213a0*/  LOP3.LUT P5, RZ, R3.reuse, 0x2, RZ, 0xc0, !PT ;  /* 0x0000000203ff7812 */ /* 0x048fe400078ac0ff */
        /* <DEDUP_REMOVED lines=18> */
[----:B------:R-:W3:Y:S01]  /*214d0*/  LDL R3, [R1] ;  /* 0x0000000001037983 */ /* 0x000ee20000100800 */
[----:B------:R-:W-:Y:S01]  /*214e0*/  IMAD.SHL.U32 R4, R33, 0x2, RZ ;  /* 0x0000000221047824 */ /* 0x000fe200078e00ff */
[----:B------:R-:W-:Y:S01]  /*214f0*/  ULDC.64 UR4, c[0x0][0x208] ;  /* 0x0000820000047ab9 */ /* 0x000fe20000000a00 */
[----:B------:R-:W-:Y:S01]  /*21500*/  IMAD R5, R5, 0x2, R22 ;  /* 0x0000000205057824 */ /* 0x000fe200078e0216 */
[----:B------:R-:W0:Y:S04]  /*21510*/  SHFL.IDX PT, R2, R8, RZ, 0x181f ;  /* 0x00181fff08027589 */ /* 0x000e2800000e0000 */
[----:B------:R-:W-:Y:S01]  /*21520*/  SHFL.IDX PT, R34, R6, 0x2, 0x181f ;  /* 0x00581f0006227f89 */ /* 0x000fe200000e0000 */
[----:B0-----:R-:W-:Y:S02]  /*21530*/  IADD3 R2, P0, R2, R4, RZ ;  /* 0x0000000402027210 */ /* 0x001fe40007f1e0ff */
[----:B---3--:R-:W-:-:S02]  /*21540*/  LOP3.LUT P6, RZ, R3, 0x4, RZ, 0xc0, !PT ;  /* 0x0000000403ff7812 */ /* 0x008fc400078cc0ff */
        /* <DEDUP_REMOVED lines=33> */
[----:B-1-3--:R0:W3:Y:S02]  /*21760*/  SHFL.IDX PT, R2, R8, 0x5, 0x181f ;  /* 0x00b81f0008027f89 */ /* 0x00a0e400000e0000 */
.L_x_6459:
[----:B------:R-:W4:Y:S01]  /*21770*/  LDL R3, [R1] ;  /* 0x0000000001037983 */ /* 0x000f220000100800 */
[----:B---3--:R-:W-:Y:S01]  /*21780*/  IADD3 R2, P0, R2, R4, RZ ;  /* 0x0000000402027210 */ /* 0x008fe20007f1e0ff */
[----:B------:R-:W-:Y:S01]  /*21790*/  ULDC.64 UR4, c[0x0][0x208] ;  /* 0x0000820000047ab9 */ /* 0x000fe20000000a00 */
[----:B----4-:R-:W-:Y:S02]  /*217a0*/  LOP3.LUT P6, RZ, R3, 0x4, RZ, 0xc0, !PT ;  /* 0x0000000403ff7812 */ /* 0x010fe400078cc0ff */
        /* <DEDUP_REMOVED lines=9> */
.L_x_6303:
        /* <DEDUP_REMOVED lines=11> */
.L_x_6304:
[----:B------:R1:W-:Y:S01]  /*218f0*/  SYNCS.ARRIVE.TRANS64.A1T0 RZ, [R7+URZ+0x30830], RZ ;  /* 0x030830ff07ff79a7 */ /* 0x0003e2000810003f */
[----:B------:R-:W-:Y:S05]  /*21900*/  @!P5 BRA `(.L_x_6305) ;  /* 0x000000000004d947 */ /* 0x000fea0003800000 */
[----:B------:R-:W-:Y:S01]  /*21910*/  BPT.TRAP 0x1 ;  /* 0x000000040000795c */ /* 0x000fe20000300000 */
.L_x_6305:
[----:B------:R-:W-:Y:S01]  /*21920*/  SHF.L.U32 R2, R17, 0x1f, RZ ;  /* 0x0000001f11027819 */ /* 0x000fe200000006ff */
[----:B0-----:R-:W-:Y:S01]  /*21930*/  IMAD R6, R10, 0x8, R22 ;  /* 0x000000080a067824 */ /* 0x001fe200078e0216 */
[----:B------:R-:W-:Y:S03]  /*21940*/  BSSY B1, `(.L_x_6306) ;  /* 0x0000003000017945 */ /* 0x000fe60003800000 */
[----:B------:R-:W0:Y:S02]  /*21950*/  SYNCS.PHASECHK.TRANS64.TRYWAIT P0, [R6+URZ+0x30860], R2 ;  /* 0x03086002060075a7 */ /* 0x000e24000800017f */
[----:B0-----:R-:W-:Y:S05]  /*21960*/  @!P0 BRA `(.L_x_6307) ;  /* 0x00000050006c8947 */ /* 0x001fea0003800000 */
.L_x_6460:
[----:B------:R-:W-:Y:S05]  /*21970*/  BSYNC B1 ;  /* 0x0000000000017941 */ /* 0x000fea0003800000 */
.L_x_6306:
[----:B------:R-:W1:Y:S01]  /*21980*/  LDL R5, [R1+0x8] ;  /* 0x0000080001057983 */ /* 0x000e620000100800 */
[----:B------:R-:W3:Y:S01]  /*21990*/  S2R R3, SR_TID.X ;  /* 0x0000000000037919 */ /* 0x000ee20000002100 */
[----:B------:R-:W-:Y:S01]  /*219a0*/  UMOV UR4, 0xffffffff ;  /* 0xffffffff00047882 */ /* 0x000fe20000000000 */
[----:B---3--:R-:W-:-:S04]  /*219b0*/  LOP3.LUT R3, R3, 0x7f, RZ, 0xc0, !PT ;  /* 0x0000007f03037812 */ /* 0x008fc800078ec0ff */
[----:B------:R-:W-:Y:S01]  /*219c0*/  SHF.R.U32.HI R3, RZ, 0x3, R3 ;  /* 0x00000003ff037819 */ /* 0x000fe20000011603 */
[----:B-1----:R-:W-:Y:S02]  /*219d0*/  IMAD R7, R30, -0x60, R5 ;  /* 0xffffffa01e077824 */ /* 0x002fe400078e0205 */
[----:B------:R-:W-:-:S03]  /*219e0*/  IMAD R5, R10, 0x4800, R37 ;  /* 0x000048000a057824 */ /* 0x000fc600078e0225 */
[----:B------:R-:W-:Y:S01]  /*219f0*/  IADD3 R7, -R3, R7, RZ ;  /* 0x0000000703077210 */ /* 0x000fe20007ffe1ff */
[----:B------:R-:W-:Y:S06]  /*21a00*/  BRA.DIV UR4, `(.L_x_6308) ;  /* 0x0000005204587947 */ /* 0x000fec000b800000 */
[----:B0-----:R-:W0:Y:S01]  /*21a10*/  SHFL.IDX PT, R2, R23, RZ, 0x181f ;  /* 0x00181fff17027589 */ /* 0x001e2200000e0000 */
[----:B------:R-:W-:Y:S01]  /*21a20*/  IMAD R5, R5, 0x2, R22 ;  /* 0x0000000205057824 */ /* 0x000fe200078e0216 */
[----:B------:R-:W-:Y:S02]  /*21a30*/  ULDC.64 UR4, c[0x0][0x208] ;  /* 0x0000820000047ab9 */ /* 0x000fe40000000a00 */
[----:B------:R-:W1:Y:S04]  /*21a40*/  SHFL.IDX PT, R3, R24, RZ, 0x181f ;  /* 0x00181fff18037589 */ /* 0x000e6800000e0000 */
[----:B--2---:R-:W-:Y:S01]  /*21a50*/  SHFL.IDX PT, R14, R23, 0x5, 0x181f ;  /* 0x00b81f00170e7f89 */ /* 0x004fe200000e0000 */
        /* <DEDUP_REMOVED lines=49> */
.L_x_6474:
[----:B0-----:R-:W-:Y:S01]  /*21d70*/  IADD3 R2, P0, R14, R4, RZ ;  /* 0x000000040e027210 */ /* 0x001fe20007f1e0ff */
        /* <DEDUP_REMOVED lines=10> */
[----:B------:R0:W-:Y:S01]  /*21e20*/  LDGSTS.E.BYPASS.LTC128B.128 [R5+0x8c00], desc[UR4][R2.64+0x100], !P0 ;  /* 0x08c0010002057fae */ /* 0x0001e2000c101d44 */
        /* <DEDUP_REMOVED lines=20> */
.L_x_6309:
        /* <DEDUP_REMOVED lines=11> */
.L_x_6310:
[C---:B------:R-:W-:Y:S01]  /*22020*/  ISETP.GT.AND P0, PT, R25.reuse, RZ, PT ;  /* 0x000000ff1900720c */ /* 0x040fe20003f04270 */
[----:B------:R0:W-:Y:S01]  /*22030*/  SYNCS.ARRIVE.TRANS64.A1T0 RZ, [R6+URZ+0x30850], RZ ;  /* 0x030850ff06ff79a7 */ /* 0x0001e2000810003f */
[----:B------:R-:W-:Y:S01]  /*22040*/  IMAD.MOV.U32 R10, RZ, RZ, R26 ;  /* 0x000000ffff0a7224 */ /* 0x000fe200078e001a */
[----:B------:R-:W-:Y:S01]  /*22050*/  MOV R30, R25 ;  /* 0x00000019001e7202 */ /* 0x000fe20000000f00 */
[----:B------:R-:W-:Y:S01]  /*22060*/  IMAD.MOV.U32 R17, RZ, RZ, R28 ;  /* 0x000000ffff117224 */ /* 0x000fe200078e001c */
[----:B0-----:R-:W-:-:S08]  /*22070*/  IADD3 R6, R25, -0x1, RZ ;  /* 0xffffffff19067810 */ /* 0x001fd00007ffe0ff */
[----:B------:R-:W-:Y:S05]  /*22080*/  @P0 BRA `(.L_x_6311) ;  /* 0xffffffec00e00947 */ /* 0x000fea000383ffff */
.L_x_6298:
[----:B------:R-:W-:Y:S05]  /*22090*/  BSYNC B0 ;  /* 0x0000000000007941 */ /* 0x000fea0003800000 */
.L_x_6297:
        /* <DEDUP_REMOVED lines=8> */
[----:B------:R-:W1:Y:S01]  /*22120*/  FLO.U32 R0, UR4 ;  /* 0x0000000400007d00 */ /* 0x000e6200080e0000 */
[----:B------:R-:W-:Y:S01]  /*22130*/  ULDC.64 UR6, c[0x0][0x208] ;  /* 0x0000820000067ab9 */ /* 0x000fe20000000a00 */
        /* <DEDUP_REMOVED lines=8> */
.L_x_6313:
[----:B------:R-:W-:Y:S05]  /*221c0*/  BSYNC B0 ;  /* 0x0000000000007941 */ /* 0x000fea0003800000 */
.L_x_6312:
[----:B------:R-:W-:-:S05]  /*221d0*/  IMAD.U32 R0, RZ, RZ, UR37 ;  /* 0x00000025ff007e24 */ /* 0x000fca000f8e00ff */
[----:B------:R-:W-:-:S13]  /*221e0*/  ISETP.NE.AND P0, PT, R0, 0x3, PT ;  /* 0x000000030000780c */ /* 0x000fda0003f05270 */
[----:B------:R-:W-:Y:S05]  /*221f0*/  @!P0 BRA `(.L_x_6314) ;  /* 0x0000000000048947 */ /* 0x000fea0003800000 */
[----:B------:R-:W-:Y:S01]  /*22200*/  BPT.TRAP 0x1 ;  /* 0x000000040000795c */ /* 0x000fe20000300000 */
.L_x_6314:
[----:B------:R-:W3:Y:S01]  /*22210*/  LDL.LU R2, [R1+0x8] ;  /* 0x0000080001027983 */ /* 0x000ee20000300800 */
[----:B------:R-:W-:Y:S01]  /*22220*/  IMAD R0, R26, 0x8, R22 ;  /* 0x000000081a007824 */ /* 0x000fe200078e0216 */
[----:B0-----:R-:W-:Y:S01]  /*22230*/  SHF.L.U32 R3, R28, 0x1f, RZ ;  /* 0x0000001f1c037819 */ /* 0x001fe200000006ff */
[----:B------:R-:W-:Y:S03]  /*22240*/  BSSY B0, `(.L_x_6315) ;  /* 0x0000004000007945 */ /* 0x000fe60003800000 */
[----:B------:R-:W0:Y:S01]  /*22250*/  SYNCS.PHASECHK.TRANS64.TRYWAIT P0, [R0+URZ+0x30860], R3 ;  /* 0x03086003000075a7 */ /* 0x000e22000800017f */
[----:B---3--:R-:W-:Y:S01]  /*22260*/  IMAD R6, R25, -0x60, R2 ;  /* 0xffffffa019067824 */ /* 0x008fe200078e0202 */
[----:B0-----:R-:W-:Y:S06]  /*22270*/  @!P0 BRA `(.L_x_6316) ;  /* 0x0000005000548947 */ /* 0x001fec0003800000 */
.L_x_6475:
[----:B------:R-:W-:Y:S05]  /*22280*/  BSYNC B0 ;  /* 0x0000000000007941 */ /* 0x000fea0003800000 */
.L_x_6315:
        /* <DEDUP_REMOVED lines=12> */
[----:B------:R-:W-:Y:S01]  /*22350*/  IMAD R4, R7, 0x2, R22 ;  /* 0x0000000207047824 */ /* 0x000fe200078e0216 */
[----:B------:R-:W-:Y:S01]  /*22360*/  ISETP.GE.AND P1, PT, R36, UR4, PT ;  /* 0x0000000424007c0c */ /* 0x000fe2000bf26270 */
[----:B------:R-:W-:Y:S01]  /*22370*/  ULDC.64 UR6, c[0x0][0x208] ;  /* 0x0000820000067ab9 */ /* 0x000fe20000000a00 */
[C---:B------:R-:W-:Y:S01]  /*22380*/  ISETP.LT.OR P4, PT, R6.reuse, 0x1, P2 ;  /* 0x000000010600780c */ /* 0x040fe20001781670 */
[----:B------:R-:W-:Y:S01]  /*22390*/  SHFL.IDX PT, R7, R24, 0x1, 0x181f ;  /* 0x00381f0018077f89 */ /* 0x000fe200000e0000 */
[----:B------:R-:W-:-:S02]  /*223a0*/  ISETP.LT.OR P3, PT, R6, 0x1, P1 ;  /* 0x000000010600780c */ /* 0x000fc40000f61670 */
[----:B-1----:R-:W-:Y:S02]  /*223b0*/  IADD3 R2, P0, R14, R5, RZ ;  /* 0x000000050e027210 */ /* 0x002fe40007f1e0ff */
[----:B------:R-:W1:Y:S02]  /*223c0*/  SHFL.IDX PT, R14, R23, 0x1, 0x181f ;  /* 0x00381f00170e7f89 */ /* 0x000e6400000e0000 */
[----:B0-----:R-:W-:Y:S02]  /*223d0*/  IADD3.X R3, RZ, R3, RZ, P0, !PT ;  /* 0x00000003ff037210 */ /* 0x001fe400007fe4ff */
[----:B------:R-:W-:-:S03]  /*223e0*/  ISETP.GE.AND P0, PT, R35, UR4, PT ;  /* 0x0000000423007c0c */ /* 0x000fc6000bf06270 */
        /* <DEDUP_REMOVED lines=44> */
.L_x_6489:
[C---:B------:R-:W-:Y:S01]  /*226b0*/  ISETP.LT.OR P2, PT, R6.reuse, 0x51, P2 ;  /* 0x000000510600780c */ /* 0x040fe20001741670 */
[----:B------:R-:W-:Y:S01]  /*226c0*/  ULDC.64 UR4, c[0x0][0x208] ;  /* 0x0000820000047ab9 */ /* 0x000fe20000000a00 */
        /* <DEDUP_REMOVED lines=12> */
.L_x_6318:
        /* <DEDUP_REMOVED lines=11> */
.L_x_6319:
[----:B------:R2:W-:Y:S01]  /*22840*/  SYNCS.ARRIVE.TRANS64.A1T0 RZ, [R0+URZ+0x30850], RZ ;  /* 0x030850ff00ff79a7 */ /* 0x0005e2000810003f */
[----:B------:R-:W-:-:S05]  /*22850*/  VIADD R26, R26, 0x1 ;  /* 0x000000011a1a7836 */ /* 0x000fca0000000000 */
[----:B------:R-:W-:-:S04]  /*22860*/  ISETP.NE.AND P0, PT, R26, 0x2, PT ;  /* 0x000000021a00780c */ /* 0x000fc80003f05270 */
[----:B------:R-:W-:Y:S02]  /*22870*/  SEL R3, RZ, 0x1, P0 ;  /* 0x00000001ff037807 */ /* 0x000fe40000000000 */
[----:B------:R-:W-:Y:S02]  /*22880*/  SEL R26, R26, RZ, P0 ;  /* 0x000000ff1a1a7207 */ /* 0x000fe40000000000 */
[----:B--2---:R-:W-:-:S07]  /*22890*/  LOP3.LUT R28, R28, R3, RZ, 0x3c, !PT ;  /* 0x000000031c1c7212 */ /* 0x004fce00078e3cff */
.L_x_6276:
[----:B------:R-:W-:Y:S05]  /*228a0*/  BSYNC B7 ;  /* 0x0000000000077941 */ /* 0x000fea0003800000 */
.L_x_6274:
[----:B------:R-:W2:Y:S02]  /*228b0*/  LDL R0, [R1] ;  /* 0x0000000001007983 */ /* 0x000ea40000100800 */
[----:B--2---:R-:W-:-:S13]  /*228c0*/  LOP3.LUT P0, RZ, R0, 0x20, RZ, 0xc0, !PT ;  /* 0x0000002000ff7812 */ /* 0x004fda000780c0ff */
[----:B------:R-:W-:Y:S05]  /*228d0*/  @!P0 BRA `(.L_x_6320) ;  /* 0x0000000000248947 */ /* 0x000fea0003800000 */
[----:B------:R-:W-:Y:S05]  /*228e0*/  WARPSYNC.ALL ;  /* 0x0000000000007948 */ /* 0x000fea0003800000 */
[----:B------:R-:W2:Y:S08]  /*228f0*/  S2UR UR5, SR_CgaCtaId ;  /* 0x00000000000579c3 */ /* 0x000eb00000008800 */
[----:B------:R-:W-:Y:S06]  /*22900*/  BAR.SYNC.DEFER_BLOCKING 0x5, 0x180 ;  /* 0x0146000000007b1d */ /* 0x000fec0000010000 */
[----:B------:R-:W-:-:S02]  /*22910*/  UMOV UR4, 0x400 ;  /* 0x0000040000047882 */ /* 0x000fc40000000000 */
[----:B--2---:R-:W-:-:S06]  /*22920*/  ULEA UR4, UR5, UR4, 0x18 ;  /* 0x0000000405047291 */ /* 0x004fcc000f8ec03f */
[----:B------:R-:W-:-:S05]  /*22930*/  IMAD.U32 R22, RZ, RZ, UR4 ;  /* 0x00000004ff167e24 */ /* 0x000fca000f8e00ff */
[----:B------:R2:W3:Y:S01]  /*22940*/  LDS.128 R16, [R22+0x308d0] ;  /* 0x0308d00016107984 */ /* 0x0004e20000000c00 */
[----:B------:R-:W-:Y:S06]  /*22950*/  BAR.ARV 0x4, 0x180 ;  /* 0x0106000000007b1d */ /* 0x000fec0000002000 */
[----:B------:R-:W-:Y:S05]  /*22960*/  BRA `(.L_x_6321) ;  /* 0x0000000800d87947 */ /* 0x000fea0003800000 */
.L_x_6320:
[----:B------:R-:W2:Y:S01]  /*22970*/  S2R R8, SR_TID.X ;  /* 0x0000000000087919 */ /* 0x000ea20000002100 */
[----:B------:R-:W-:Y:S01]  /*22980*/  UMOV UR4, 0xffffffff ;  /* 0xffffffff00047882 */ /* 0x000fe20000000000 */
[----:B--2---:R-:W-:-:S04]  /*22990*/  LOP3.LUT R8, R8, 0x1f, RZ, 0xc0, !PT ;  /* 0x0000001f08087812 */ /* 0x004fc800078ec0ff */
[----:B------:R-:W-:Y:S01]  /*229a0*/  ISETP.NE.AND P0, PT, R8, 0x1f, PT ;  /* 0x0000001f0800780c */ /* 0x000fe20003f05270 */
[----:B------:R-:W-:-:S12]  /*229b0*/  BRA.DIV UR4, `(.L_x_6322) ;  /* 0x0000005204b07947 */ /* 0x000fd8000b800000 */
[----:B------:R-:W-:Y:S01]  /*229c0*/  IADD3 R5, R19, R8, RZ ;  /* 0x0000000813057210 */ /* 0x000fe20007ffe0ff */
[----:B------:R-:W-:Y:S01]  /*229d0*/  ULDC UR4, c[0x0][0xc3c] ;  /* 0x00030f0000047ab9 */ /* 0x000fe20000000800 */
[----:B------:R-:W-:Y:S02]  /*229e0*/  ULDC.64 UR6, c[0x0][0x208] ;  /* 0x0000820000067ab9 */ /* 0x000fe40000000a00 */
        /* <DEDUP_REMOVED lines=13> */
[----:B------:R-:W2:Y:S02]  /*22ac0*/  SHFL.UP PT, R14, R5, 0x1, RZ ;  /* 0x04200000050e7989 */ /* 0x000ea400000e00ff */
[----:B--2---:R-:W-:-:S04]  /*22ad0*/  SEL R6, R14, RZ, P1 ;  /* 0x000000ff0e067207 */ /* 0x004fc80000800000 */
[----:B------:R-:W-:-:S05]  /*22ae0*/  IADD3 R6, R5, R6, RZ ;  /* 0x0000000605067210 */ /* 0x000fca0007ffe0ff */
        /* <DEDUP_REMOVED lines=11> */
[----:B------:R-:W-:-:S05]  /*22ba0*/  IMAD.IADD R6, R3, 0x1, R6 ;  /* 0x0000000103067824 */ /* 0x000fca00078e0206 */
[----:B------:R2:W3:Y:S02]  /*22bb0*/  SHFL.IDX PT, R14, R6, 0x1f, 0x1f ;  /* 0x03e01f00060e7f89 */ /* 0x0004e400000e0000 */
.L_x_6499:
[----:B------:R-:W-:Y:S02]  /*22bc0*/  ULDC UR4, c[0x0][0xc38] ;  /* 0x00030e0000047ab9 */ /* 0x000fe40000000800 */
[----:B------:R-:W-:-:S04]  /*22bd0*/  IMAD.U32 R7, RZ, RZ, UR4 ;  /* 0x00000004ff077e24 */ /* 0x000fc8000f8e00ff */
[----:B---3--:R-:W-:-:S05]  /*22be0*/  IMAD R14, R14, R7, RZ ;  /* 0x000000070e0e7224 */ /* 0x008fca00078e02ff */
[----:B------:R-:W-:-:S04]  /*22bf0*/  IADD3 R9, R4, R14, RZ ;  /* 0x0000000e04097210 */ /* 0x000fc80007ffe0ff */
[----:B------:R-:W-:-:S13]  /*22c00*/  ISETP.GT.AND P6, PT, R9, R0, PT ;  /* 0x000000000900720c */ /* 0x000fda0003fc4270 */
[----:B------:R-:W-:Y:S05]  /*22c10*/  @P6 BRA `(.L_x_6323) ;  /* 0x0000000000a06947 */ /* 0x000fea0003800000 */
.L_x_6328:
[----:B------:R-:W3:Y:S01]  /*22c20*/  LDC R2, c[0x0][0xc3c] ;  /* 0x00030f00ff027b82 */ /* 0x000ee20000000800 */
[----:B------:R-:W-:-:S05]  /*22c30*/  VIADD R19, R19, 0x1f ;  /* 0x0000001f13137836 */ /* 0x000fca0000000000 */
[----:B---3--:R-:W-:-:S13]  /*22c40*/  ISETP.GE.AND P6, PT, R19, R2, PT ;  /* 0x000000021300720c */ /* 0x008fda0003fc6270 */
[----:B------:R-:W-:Y:S05]  /*22c50*/  @P6 BRA `(.L_x_6324) ;  /* 0x0000000400d86947 */ /* 0x000fea0003800000 */
[----:B------:R-:W3:Y:S01]  /*22c60*/  S2R R3, SR_TID.X ;  /* 0x0000000000037919 */ /* 0x000ee20000002100 */
[----:B------:R-:W-:Y:S01]  /*22c70*/  BSSY B0, `(.L_x_6325) ;  /* 0x000000a000007945 */ /* 0x000fe20003800000 */
[----:B------:R-:W-:Y:S02]  /*22c80*/  MOV R5, RZ ;  /* 0x000000ff00057202 */ /* 0x000fe40000000f00 */
[----:B---3--:R-:W-:-:S05]  /*22c90*/  LOP3.LUT R3, R3, 0x1f, RZ, 0xc0, !PT ;  /* 0x0000001f03037812 */ /* 0x008fca00078ec0ff */
[----:B------:R-:W-:-:S05]  /*22ca0*/  IMAD.IADD R7, R19, 0x1, R3 ;  /* 0x0000000113077824 */ /* 0x000fca00078e0203 */
[----:B------:R-:W-:-:S13]  /*22cb0*/  ISETP.GE.OR P6, PT, R7, R2, !P0 ;  /* 0x000000020700720c */ /* 0x000fda00047c6670 */
[----:B------:R-:W-:Y:S05]  /*22cc0*/  @P6 BRA `(.L_x_6326) ;  /* 0x0000000000106947 */ /* 0x000fea0003800000 */
[----:B------:R-:W3:Y:S01]  /*22cd0*/  LDC.64 R2, c[0x0][0xc80] ;  /* 0x00032000ff027b82 */ /* 0x000ee20000000a00 */
[----:B------:R-:W-:Y:S01]  /*22ce0*/  ULDC.64 UR4, c[0x0][0x208] ;  /* 0x0000820000047ab9 */ /* 0x000fe20000000a00 */
[----:B---3--:R-:W-:-:S05]  /*22cf0*/  IMAD.WIDE R2, R7, 0x4, R2 ;  /* 0x0000000407027825 */ /* 0x008fca00078e0202 */
[----:B------:R3:W5:Y:S02]  /*22d00*/  LDG.E R5, desc[UR4][R2.64] ;  /* 0x0000000402057981 */ /* 0x000764000c1e1900 */
.L_x_6326:
[----:B------:R-:W-:Y:S05]  /*22d10*/  BSYNC B0 ;  /* 0x0000000000007941 */ /* 0x000fea0003800000 */
.L_x_6325:
[----:B------:R-:W-:-:S03]  /*22d20*/  UMOV UR4, 0xffffffff ;  /* 0xffffffff00047882 */ /* 0x000fc60000000000 */
[----:B------:R-:W-:Y:S05]  /*22d30*/  BRA.DIV UR4, `(.L_x_6327) ;  /* 0x0000005204f87947 */ /* 0x000fea000b800000 */
[----:B-----5:R-:W4:Y:S02]  /*22d40*/  SHFL.UP PT, R14, R5, 0x1, RZ ;  /* 0x04200000050e7989 */ /* 0x020f2400000e00ff */
[----:B----4-:R-:W-:-:S05]  /*22d50*/  SEL R14, R14, RZ, P1 ;  /* 0x000000ff0e0e7207 */ /* 0x010fca0000800000 */
[----:B------:R-:W-:-:S05]  /*22d60*/  IMAD.IADD R13, R5, 0x1, R14 ;  /* 0x00000001050d7824 */ /* 0x000fca00078e020e */
[----:B------:R-:W3:Y:S02]  /*22d70*/  SHFL.UP PT, R14, R13, 0x2, RZ ;  /* 0x044000000d0e7989 */ /* 0x000ee400000e00ff */
[----:B---3--:R-:W-:-:S05]  /*22d80*/  SEL R2, R14, RZ, P2 ;  /* 0x000000ff0e027207 */ /* 0x008fca0001000000 */
[----:B------:R-:W-:-:S05]  /*22d90*/  IMAD.IADD R2, R13, 0x1, R2 ;  /* 0x000000010d027824 */ /* 0x000fca00078e0202 */
[----:B------:R-:W3:Y:S02]  /*22da0*/  SHFL.UP PT, R14, R2, 0x4, RZ ;  /* 0x04800000020e7989 */ /* 0x000ee400000e00ff */
[----:B---3--:R-:W-:-:S04]  /*22db0*/  SEL R3, R14, RZ, P3 ;  /* 0x000000ff0e037207 */ /* 0x008fc80001800000 */
[----:B------:R-:W-:-:S05]  /*22dc0*/  IADD3 R3, R2, R3, RZ ;  /* 0x0000000302037210 */ /* 0x000fca0007ffe0ff */
[----:B------:R-:W3:Y:S02]  /*22dd0*/  SHFL.UP PT, R14, R3, 0x8, RZ ;  /* 0x05000000030e7989 */ /* 0x000ee400000e00ff */
[----:B---3--:R-:W-:-:S05]  /*22de0*/  SEL R4, R14, RZ, P4 ;  /* 0x000000ff0e047207 */ /* 0x008fca0002000000 */
[----:B------:R-:W-:-:S05]  /*22df0*/  IMAD.IADD R4, R3, 0x1, R4 ;  /* 0x0000000103047824 */ /* 0x000fca00078e0204 */
[----:B------:R-:W3:Y:S02]  /*22e00*/  SHFL.UP PT, R14, R4, 0x10, RZ ;  /* 0x06000000040e7989 */ /* 0x000ee400000e00ff */
[----:B---3--:R-:W-:-:S05]  /*22e10*/  SEL R7, R14, RZ, P5 ;  /* 0x000000ff0e077207 */ /* 0x008fca0002800000 */
[----:B--2---:R-:W-:-:S05]  /*22e20*/  IMAD.IADD R6, R4, 0x1, R7 ;  /* 0x0000000104067824 */ /* 0x004fca00078e0207 */
[----:B------:R2:W3:Y:S02]  /*22e30*/  SHFL.IDX PT, R14, R6, 0x1f, 0x1f ;  /* 0x03e01f00060e7f89 */ /* 0x0004e400000e0000 */
.L_x_6507:
[----:B------:R-:W-:Y:S02]  /*22e40*/  ULDC UR4, c[0x0][0xc38] ;  /* 0x00030e0000047ab9 */ /* 0x000fe40000000800 */
[----:B------:R-:W-:-:S05]  /*22e50*/  MOV R7, UR4 ;  /* 0x0000000400077c02 */ /* 0x000fca0008000f00 */
[----:B---3--:R-:W-:-:S04]  /*22e60*/  IMAD R14, R14, R7, RZ ;  /* 0x000000070e0e7224 */ /* 0x008fc800078e02ff */
[----:B------:R-:W-:-:S05]  /*22e70*/  IMAD.IADD R9, R14, 0x1, R9 ;  /* 0x000000010e097824 */ /* 0x000fca00078e0209 */
[----:B------:R-:W-:-:S13]  /*22e80*/  ISETP.GT.AND P6, PT, R9, R0, PT ;  /* 0x000000000900720c */ /* 0x000fda0003fc4270 */
[----:B------:R-:W-:Y:S05]  /*22e90*/  @!P6 BRA `(.L_x_6328) ;  /* 0xfffffffc0060e947 */ /* 0x000fea000383ffff */
.L_x_6323:
[----:B------:R-:W-:Y:S01]  /*22ea0*/  IMAD.IADD R16, R9, 0x1, -R14 ;  /* 0x0000000109107824 */ /* 0x000fe200078e0a0e */
[----:B------:R-:W-:-:S03]  /*22eb0*/  UMOV UR4, 0xffffffff ;  /* 0xffffffff00047882 */ /* 0x000fc60000000000 */
[----:B------:R-:W-:-:S05]  /*22ec0*/  IMAD R3, R6, R7, R16 ;  /* 0x0000000706037224 */ /* 0x000fca00078e0210 */
[----:B------:R-:W-:Y:S01]  /*22ed0*/  ISETP.GT.AND P6, PT, R3, R0, PT ;  /* 0x000000000300720c */ /* 0x000fe20003fc4270 */
[----:B------:R-:W-:-:S12]  /*22ee0*/  BRA.DIV UR4, `(.L_x_6329) ;  /* 0x0000005604487947 */ /* 0x000fd8000b800000 */
[----:B------:R-:W-:-:S04]  /*22ef0*/  VOTE.ANY R2, PT, !P6 ;  /* 0x0000000000027806 */ /* 0x000fc800070e0100 */
[----:B------:R-:W3:Y:S02]  /*22f00*/  POPC R4, R2 ;  /* 0x0000000200047309 */ /* 0x000ee40000000000 */
[----:B---3--:R3:W4:Y:S02]  /*22f10*/  SHFL.IDX PT, R5, R5, R4, 0x1f ;  /* 0x00001f0405057589 */ /* 0x00872400000e0000 */
.L_x_6511:
[----:B------:R-:W-:Y:S02]  /*22f20*/  ISETP.NE.AND P0, PT, R2, RZ, PT ;  /* 0x000000ff0200720c */ /* 0x000fe40003f05270 */
[----:B------:R-:W-:-:S11]  /*22f30*/  MOV R14, RZ ;  /* 0x000000ff000e7202 */ /* 0x000fd60000000f00 */
[----:B------:R-:W-:Y:S05]  /*22f40*/  @!P0 BRA `(.L_x_6330) ;  /* 0x0000000000108947 */ /* 0x000fea0003800000 */
[----:B------:R-:W-:Y:S01]  /*22f50*/  UMOV UR4, 0xffffffff ;  /* 0xffffffff00047882 */ /* 0x000fe20000000000 */
[----:B-1----:R-:W-:Y:S02]  /*22f60*/  VIADD R12, R4, 0xffffffff ;  /* 0xffffffff040c7836 */ /* 0x002fe40000000000 */
[----:B------:R-:W-:Y:S05]  /*22f70*/  BRA.DIV UR4, `(.L_x_6331) ;  /* 0x00000056046c7947 */ /* 0x000fea000b800000 */
[----:B------:R1:W0:Y:S02]  /*22f80*/  SHFL.IDX PT, R14, R6, R12, 0x1f ;  /* 0x00001f0c060e7589 */ /* 0x00022400000e0000 */
.L_x_6330:
[----:B------:R-:W5:Y:S01]  /*22f90*/  LDC.64 R2, c[0x0][0xc90] ;  /* 0x00032400ff027b82 */ /* 0x000f620000000a00 */
[----:B------:R-:W-:Y:S01]  /*22fa0*/  IMAD.IADD R19, R4, 0x1, R19 ;  /* 0x0000000104137824 */ /* 0x000fe200078e0213 */
[----:B------:R-:W-:-:S03]  /*22fb0*/  ULDC.64 UR4, c[0x0][0x208] ;  /* 0x0000820000047ab9 */ /* 0x000fc60000000a00 */
[----:B-----5:R-:W-:-:S05]  /*22fc0*/  IMAD.WIDE R2, R19, 0x4, R2 ;  /* 0x0000000413027825 */ /* 0x020fca00078e0202 */
[----:B-12---:R1:W3:Y:S01]  /*22fd0*/  LDG.E R6, desc[UR4][R2.64] ;  /* 0x0000000402067981 */ /* 0x0062e2000c1e1900 */
[----:B0-----:R-:W-:Y:S02]  /*22fe0*/  IMAD R16, R14, R7, R16 ;  /* 0x000000070e107224 */ /* 0x001fe400078e0210 */
[----:B-1----:R-:W-:Y:S02]  /*22ff0*/  IMAD.MOV.U32 R2, RZ, RZ, RZ ;  /* 0x000000ffff027224 */ /* 0x002fe400078e00ff */
[----:B---34-:R-:W-:-:S05]  /*23000*/  IMAD R4, R5, R6, RZ ;  /* 0x0000000605047224 */ /* 0x018fca00078e02ff */
[----:B------:R-:W-:-:S04]  /*23010*/  IABS R8, R4 ;  /* 0x0000000400087213 */ /* 0x000fc80000000000 */
[----:B------:R-:W0:Y:S08]  /*23020*/  I2F.RP R10, R8 ;  /* 0x00000008000a7306 */ /* 0x000e300000209400 */
[----:B0-----:R-:W0:Y:S02]  /*23030*/  MUFU.RCP R10, R10 ;  /* 0x0000000a000a7308 */ /* 0x001e240000001000 */
[----:B0-----:R-:W-:-:S06]  /*23040*/  IADD3 R11, R10, 0xffffffe, RZ ;  /* 0x0ffffffe0a0b7810 */ /* 0x001fcc0007ffe0ff */
[----:B------:R-:W0:Y:S02]  /*23050*/  F2I.FTZ.U32.TRUNC.NTZ R3, R11 ;  /* 0x0000000b00037305 */ /* 0x000e24000021f000 */
[----:B0-----:R-:W-:-:S04]  /*23060*/  IMAD.MOV R9, RZ, RZ, -R3 ;  /* 0x000000ffff097224 */ /* 0x001fc800078e0a03 */
[----:B------:R-:W-:-:S04]  /*23070*/  IMAD R9, R9, R8, RZ ;  /* 0x0000000809097224 */ /* 0x000fc800078e02ff */
[----:B------:R-:W-:Y:S01]  /*23080*/  IMAD.HI.U32 R2, R3, R9, R2 ;  /* 0x0000000903027227 */ /* 0x000fe200078e0002 */
[----:B------:R-:W-:Y:S02]  /*23090*/  IADD3 R9, R0, -R16, RZ ;  /* 0x8000001000097210 */ /* 0x000fe40007ffe0ff */
[----:B------:R-:W-:Y:S02]  /*230a0*/  IABS R0, R4 ;  /* 0x0000000400007213 */ /* 0x000fe40000000000 */
[----:B------:R-:W-:-:S03]  /*230b0*/  IABS R3, R9 ;  /* 0x0000000900037213 */ /* 0x000fc60000000000 */
[----:B------:R-:W-:Y:S02]  /*230c0*/  IMAD.MOV R0, RZ, RZ, -R0 ;  /* 0x000000ffff007224 */ /* 0x000fe400078e0a00 */
        /* <DEDUP_REMOVED lines=35> */
[-C--:B------:R-:W-:Y:S01]  /*23300*/  @!P1 IADD3 R4, R4, -R7.reuse, RZ ;  /* 0x8000000704049210 */ /* 0x080fe20007ffe0ff */
[----:B------:R-:W-:Y:S01]  /*23310*/  @!P1 VIADD R2, R2, 0x1 ;  /* 0x0000000102029836 */ /* 0x000fe20000000000 */
[----:B------:R-:W-:Y:S02]  /*23320*/  ISETP.NE.AND P1, PT, R6, RZ, PT ;  /* 0x000000ff0600720c */ /* 0x000fe40003f25270 */
[----:B------:R-:W-:-:S13]  /*23330*/  ISETP.GE.U32.AND P0, PT, R4, R7, PT ;  /* 0x000000070400720c */ /* 0x000fda0003f06070 */
[----:B------:R-:W-:-:S05]  /*23340*/  @P0 VIADD R2, R2, 0x1 ;  /* 0x0000000102020836 */ /* 0x000fca0000000000 */
[----:B------:R-:W-:Y:S02]  /*23350*/  @!P2 IADD3 R2, -R2, RZ, RZ ;  /* 0x000000ff0202a210 */ /* 0x000fe40007ffe1ff */
[----:B------:R-:W-:Y:S01]  /*23360*/  @!P1 LOP3.LUT R2, RZ, R6, RZ, 0x33, !PT ;  /* 0x00000006ff029212 */ /* 0x000fe200078e33ff */
[----:B------:R-:W-:-:S04]  /*23370*/  IMAD.MOV R6, RZ, RZ, -R6 ;  /* 0x000000ffff067224 */ /* 0x000fc800078e0a06 */
[----:B------:R-:W-:Y:S01]  /*23380*/  IMAD R18, R2, R6, R9 ;  /* 0x0000000602127224 */ /* 0x000fe200078e0209 */
[----:B------:R-:W-:-:S04]  /*23390*/  LOP3.LUT R2, RZ, R2, RZ, 0x33, !PT ;  /* 0x00000002ff027212 */ /* 0x000fc800078e33ff */
[----:B------:R-:W-:Y:S01]  /*233a0*/  IADD3 R17, R5, R2, RZ ;  /* 0x0000000205117210 */ /* 0x000fe20007ffe0ff */
[----:B------:R-:W-:Y:S06]  /*233b0*/  BRA `(.L_x_6332) ;  /* 0x00000000001c7947 */ /* 0x000fec0003800000 */
.L_x_6324:
[----:B------:R-:W-:Y:S01]  /*233c0*/  UMOV UR4, URZ ;  /* 0x0000003f00047c82 */ /* 0x000fe20008000000 */
[----:B------:R-:W-:Y:S01]  /*233d0*/  UMOV UR5, URZ ;  /* 0x0000003f00057c82 */ /* 0x000fe20008000000 */
[----:B------:R-:W-:Y:S01]  /*233e0*/  ULDC UR6, c[0x0][0xc3c] ;  /* 0x00030f0000067ab9 */ /* 0x000fe20000000800 */
[----:B------:R-:W-:Y:S01]  /*233f0*/  IMAD.MOV.U32 R16, RZ, RZ, R0 ;  /* 0x000000ffff107224 */ /* 0x000fe200078e0000 */
[----:B------:R-:W-:Y:S01]  /*23400*/  MOV R18, UR5 ;  /* 0x0000000500127c02 */ /* 0x000fe20008000f00 */
[----:B------:R-:W-:Y:S02]  /*23410*/  IMAD.U32 R17, RZ, RZ, UR4 ;  /* 0x00000004ff117e24 */ /* 0x000fe4000f8e00ff */
[----:B------:R-:W-:-:S07]  /*23420*/  IMAD.U32 R19, RZ, RZ, UR6 ;  /* 0x00000006ff137e24 */ /* 0x000fce000f8e00ff */
.L_x_6332:
[----:B------:R-:W3:Y:S01]  /*23430*/  S2R R0, SR_TID.X ;  /* 0x0000000000007919 */ /* 0x000ee20000002100 */
[----:B------:R-:W-:Y:S05]  /*23440*/  WARPSYNC.ALL ;  /* 0x0000000000007948 */ /* 0x000fea0003800000 */
[----:B------:R-:W-:Y:S01]  /*23450*/  BAR.SYNC.DEFER_BLOCKING 0x4, 0x180 ;  /* 0x0106000000007b1d */ /* 0x000fe20000010000 */
[----:B---3--:R-:W-:-:S04]  /*23460*/  LOP3.LUT R0, R0, 0x1f, RZ, 0xc0, !PT ;  /* 0x0000001f00007812 */ /* 0x008fc800078ec0ff */
[----:B------:R-:W-:-:S13]  /*23470*/  ISETP.NE.AND P0, PT, R0, RZ, PT ;  /* 0x000000ff0000720c */ /* 0x000fda0003f05270 */
[----:B------:R-:W3:Y:S01]  /*23480*/  @!P0 S2R R3, SR_CgaCtaId ;  /* 0x0000000000038919 */ /* 0x000ee20000008800 */
[----:B------:R-:W-:-:S04]  /*23490*/  @!P0 MOV R0, 0x400 ;  /* 0x0000040000008802 */ /* 0x000fc80000000f00 */
[----:B---3--:R-:W-:-:S05]  /*234a0*/  @!P0 LEA R22, R3, R0, 0x18 ;  /* 0x0000000003168211 */ /* 0x008fca00078ec0ff */
[----:B------:R4:W-:Y:S01]  /*234b0*/  @!P0 STS.128 [R22+0x308d0], R16 ;  /* 0x0308d01016008388 */ /* 0x0009e20000000c00 */
[----:B------:R-:W-:Y:S06]  /*234c0*/  BAR.ARV 0x5, 0x180 ;  /* 0x0146000000007b1d */ /* 0x000fec0000002000 */
.L_x_6321:
[----:B------:R-:W-:Y:S02]  /*234d0*/  ULDC UR4, c[0x0][0xc3c] ;  /* 0x00030f0000047ab9 */ /* 0x000fe40000000800 */
[----:B---3--:R-:W-:-:S13]  /*234e0*/  ISETP.GE.AND P0, PT, R19, UR4, PT ;  /* 0x0000000413007c0c */ /* 0x008fda000bf06270 */
[----:B------:R-:W-:Y:S05]  /*234f0*/  @!P0 BRA `(.L_x_6333) ;  /* 0xffffff9c00a88947 */ /* 0x000fea000383ffff */
[----:B------:R-:W-:Y:S05]  /*23500*/  BSYNC B8 ;  /* 0x0000000000087941 */ /* 0x000fea0003800000 */
.L_x_6230:
[----:B------:R-:W3:Y:S01]  /*23510*/  LDL.LU R0, [R1+0x28] ;  /* 0x0000280001007983 */ /* 0x000ee20000300800 */
[----:B------:R-:W-:Y:S01]  /*23520*/  BSSY B0, `(.L_x_6334) ;  /* 0x000000b000007945 */ /* 0x000fe20003800000 */
[----:B------:R-:W5:Y:S01]  /*23530*/  S2R R5, SR_CgaCtaId ;  /* 0x0000000000057919 */ /* 0x000f620000008800 */
[----:B---3--:R-:W-:-:S05]  /*23540*/  VIADD R0, R0, 0x1 ;  /* 0x0000000100007836 */ /* 0x008fca0000000000 */
[----:B0-----:R-:W-:-:S04]  /*23550*/  LEA.HI R2, R0, R0, RZ, 0x1 ;  /* 0x0000000000027211 */ /* 0x001fc800078f08ff */
[----:B------:R-:W-:Y:S02]  /*23560*/  LOP3.LUT R3, R2, 0xfffffffe, RZ, 0xc0, !PT ;  /* 0xfffffffe02037812 */ /* 0x000fe400078ec0ff */
[----:B------:R-:W-:Y:S02]  /*23570*/  MOV R2, 0x400 ;  /* 0x0000040000027802 */ /* 0x000fe40000000f00 */
[----:B------:R-:W-:Y:S02]  /*23580*/  IADD3 R0, R0, -R3, RZ ;  /* 0x8000000300007210 */ /* 0x000fe40007ffe0ff */
[----:B-----5:R-:W-:Y:S02]  /*23590*/  LEA R7, R5, R2, 0x18 ;  /* 0x0000000205077211 */ /* 0x020fe400078ec0ff */
[----:B------:R-:W-:-:S04]  /*235a0*/  SHF.L.U32 R0, R0, 0x1f, RZ ;  /* 0x0000001f00007819 */ /* 0x000fc800000006ff */
[----:B------:R-:W0:Y:S02]  /*235b0*/  SYNCS.PHASECHK.TRANS64.TRYWAIT P0, [R7+URZ+0x30820], R0 ;  /* 0x03082000070075a7 */ /* 0x000e24000800017f */
[----:B0-----:R-:W-:Y:S05]  /*235c0*/  @!P0 BRA `(.L_x_6335) ;  /* 0x0000004c00fc8947 */ /* 0x001fea0003800000 */
.L_x_6514:
[----:B------:R-:W-:Y:S05]  /*235d0*/  BSYNC B0 ;  /* 0x0000000000007941 */ /* 0x000fea0003800000 */
.L_x_6334:
[----:B------:R-:W-:-:S03]  /*235e0*/  UMOV UR4, 0xffffffff ;  /* 0xffffffff00047882 */ /* 0x000fc60000000000 */
[----:B------:R-:W-:Y:S05]  /*235f0*/  BRA.DIV UR4, `(.L_x_6336) ;  /* 0x0000005204047947 */ /* 0x000fea000b800000 */
[----:B0-----:R-:W0:Y:S02]  /*23600*/  S2R R0, SR_TID.X ;  /* 0x0000000000007919 */ /* 0x001e240000002100 */
[----:B0-----:R-:W-:-:S04]  /*23610*/  SHF.R.U32.HI R0, RZ, 0x5, R0 ;  /* 0x00000005ff007819 */ /* 0x001fc80000011600 */
[----:B------:R-:W-:-:S05]  /*23620*/  LOP3.LUT R0, R0, 0x3, RZ, 0xc0, !PT ;  /* 0x0000000300007812 */ /* 0x000fca00078ec0ff */
[----:B------:R0:W3:Y:S02]  /*23630*/  SHFL.IDX PT, R14, R0, RZ, 0x1f ;  /* 0x00001fff000e7589 */ /* 0x0000e400000e0000 */
.L_x_6517:
[----:B---3--:R-:W-:-:S13]  /*23640*/  ISETP.NE.AND P0, PT, R14, RZ, PT ;  /* 0x000000ff0e00720c */ /* 0x008fda0003f05270 */
[----:B------:R-:W-:Y:S05]  /*23650*/  @P0 BRA `(.L_x_5984) ;  /* 0x0000000000880947 */ /* 0x000fea0003800000 */
[----:B------:R-:W-:-:S03]  /*23660*/  UMOV UR4, 0xffffffff ;  /* 0xffffffff00047882 */ /* 0x000fc60000000000 */
[----:B------:R-:W-:Y:S05]  /*23670*/  BRA.DIV UR4, `(.L_x_6337) ;  /* 0x0000005204187947 */ /* 0x000fea000b800000 */
[----:B------:R-:W-:-:S13]  /*23680*/  ELECT P6, URZ, PT ;  /* 0x00000000003f782f */ /* 0x000fda00038c0000 */
.L_x_6520:
[----:B------:R-:W-:Y:S05]  /*23690*/  @!P6 BRA `(.L_x_5984) ;  /* 0x000000000078e947 */ /* 0x000fea0003800000 */
[----:B------:R-:W-:-:S06]  /*236a0*/  ULOP3.LUT UR4, UR60, 0x2, URZ, 0xfc, !UPT ;  /* 0x000000023c047892 */ /* 0x000fcc000f8efc3f */
[----:B0-----:R-:W-:-:S05]  /*236b0*/  IMAD.U32 R0, RZ, RZ, UR4 ;  /* 0x00000004ff007e24 */ /* 0x001fca000f8e00ff */
[----:B------:R-:W-:-:S13]  /*236c0*/  ISETP.NE.AND P0, PT, R0, 0x3, PT ;  /* 0x000000030000780c */ /* 0x000fda0003f05270 */
[----:B------:R-:W-:Y:S05]  /*236d0*/  @!P0 BRA `(.L_x_6338) ;  /* 0x0000000000048947 */ /* 0x000fea0003800000 */
[----:B------:R-:W-:Y:S01]  /*236e0*/  BPT.TRAP 0x1 ;  /* 0x000000040000795c */ /* 0x000fe20000300000 */
.L_x_6338:
[----:B------:R-:W-:Y:S01]  /*236f0*/  IMAD R5, R26, 0x8, R7 ;  /* 0x000000081a057824 */ /* 0x000fe200078e0207 */
[----:B------:R-:W-:Y:S02]  /*23700*/  SHF.L.U32 R0, R28, 0x1f, RZ ;  /* 0x0000001f1c007819 */ /* 0x000fe400000006ff */
[----:B------:R-:W-:Y:S02]  /*23710*/  IADD3 R26, R26, 0x1, RZ ;  /* 0x000000011a1a7810 */ /* 0x000fe40007ffe0ff */
[----:B------:R-:W0:Y:S02]  /*23720*/  SYNCS.PHASECHK.TRANS64.TRYWAIT P1, [R5+URZ+0x30840], R0 ;  /* 0x03084000050075a7 */ /* 0x000e24000802017f */
[----:B------:R-:W-:-:S04]  /*23730*/  ISETP.NE.AND P2, PT, R26, 0x2, PT ;  /* 0x000000021a00780c */ /* 0x000fc80003f45270 */
[----:B------:R-:W-:Y:S01]  /*23740*/  SEL R3, RZ, 0x1, P2 ;  /* 0x00000001ff037807 */ /* 0x000fe20001000000 */
[----:B0-----:R-:W-:Y:S08]  /*23750*/  @!P1 BRA `(.L_x_6339) ;  /* 0x0000005000009947 */ /* 0x001ff00003800000 */
.L_x_6521:
[----:B------:R-:W-:Y:S02]  /*23760*/  SEL R26, R26, RZ, P2 ;  /* 0x000000ff1a1a7207 */ /* 0x000fe40001000000 */
[----:B------:R-:W-:Y:S01]  /*23770*/  LOP3.LUT R2, R28, R3, RZ, 0x3c, !PT ;  /* 0x000000031c027212 */ /* 0x000fe200078e3cff */
[----:B------:R-:W-:Y:S06]  /*23780*/  @!P0 BRA `(.L_x_6340) ;  /* 0x0000000000048947 */ /* 0x000fec0003800000 */
[----:B------:R-:W-:Y:S01]  /*23790*/  BPT.TRAP 0x1 ;  /* 0x000000040000795c */ /* 0x000fe20000300000 */
.L_x_6340:
[----:B------:R-:W-:Y:S01]  /*237a0*/  IMAD R3, R26, 0x8, R7 ;  /* 0x000000081a037824 */ /* 0x000fe200078e0207 */
[----:B------:R-:W-:-:S04]  /*237b0*/  SHF.L.U32 R2, R2, 0x1f, RZ ;  /* 0x0000001f02027819 */ /* 0x000fc800000006ff */
[----:B------:R-:W3:Y:S02]  /*237c0*/  SYNCS.PHASECHK.TRANS64.TRYWAIT P1, [R3+URZ+0x30840], R2 ;  /* 0x03084002030075a7 */ /* 0x000ee4000802017f */
[----:B---3--:R-:W-:Y:S05]  /*237d0*/  @!P1 BRA `(.L_x_6341) ;  /* 0x0000004c00f49947 */ /* 0x008fea0003800000 */
.L_x_6522:
[----:B------:R-:W-:Y:S05]  /*237e0*/  @!P0 BRA `(.L_x_6342) ;  /* 0x0000000000048947 */ /* 0x000fea0003800000 */
[----:B------:R-:W-:Y:S01]  /*237f0*/  BPT.TRAP 0x1 ;  /* 0x000000040000795c */ /* 0x000fe20000300000 */
.L_x_6342:
[----:B------:R-:W5:Y:S02]  /*23800*/  SYNCS.PHASECHK.TRANS64.TRYWAIT P1, [R5+URZ+0x30860], R0 ;  /* 0x03086000050075a7 */ /* 0x000f64000802017f */
[----:B-----5:R-:W-:Y:S05]  /*23810*/  @!P1 BRA `(.L_x_6343) ;  /* 0x0000004c00f89947 */ /* 0x020fea0003800000 */
.L_x_6523:
[----:B------:R-:W-:Y:S05]  /*23820*/  @!P0 BRA `(.L_x_6344) ;  /* 0x0000000000048947 */ /* 0x000fea0003800000 */
[----:B------:R-:W-:Y:S01]  /*23830*/  BPT.TRAP 0x1 ;  /* 0x000000040000795c */ /* 0x000fe20000300000 */
.L_x_6344:
[----:B------:R0:W0:Y:S02]  /*23840*/  SYNCS.PHASECHK.TRANS64.TRYWAIT P0, [R3+URZ+0x30860], R2 ;  /* 0x03086002030075a7 */ /* 0x000024000800017f */
[----:B0-----:R-:W-:Y:S05]  /*23850*/  @!P0 NANOSLEEP.SYNCS 0x989680 ;  /* 0x009896800000895d */ /* 0x001fea0003900000 */
[----:B------:R-:W0:Y:S02]  /*23860*/  @!P0 SYNCS.PHASECHK.TRANS64 P0, [R3+URZ+0x30860], R2 ;  /* 0x03086002030085a7 */ /* 0x000e24000800007f */
[----:B0-----:R-:W-:Y:S05]  /*23870*/  @!P0 BRA `(.L_x_6344) ;  /* 0xfffffffc00f08947 */ /* 0x001fea000383ffff */
.L_x_5984:
[----:B------:R-:W-:Y:S05]  /*23880*/  BSYNC B9 ;  /* 0x0000000000097941 */ /* 0x000fea0003800000 */
.L_x_5981:
[----:B------:R-:W-:Y:S05]  /*23890*/  EXIT ;  /* 0x000000000000794d */ /* 0x000fea0003800000 */
.L_x_6002:
[----:B0-----:R0:W1:Y:S02]  /*238a0*/  SYNCS.PHASECHK.TRANS64.TRYWAIT P5, [R87+URZ+0x30890], R88 ;  /* 0x03089058570075a7 */ /* 0x00106400080a017f */
[----:B-1----:R-:W-:Y:S05]  /*238b0*/  @!P5 NANOSLEEP.SYNCS 0x989680 ;  /* 0x009896800000d95d */ /* 0x002fea0003900000 */
[----:B------:R-:W1:Y:S02]  /*238c0*/  @!P5 SYNCS.PHASECHK.TRANS64 P5, [R87+URZ+0x30890], R88 ;  /* 0x030890585700d5a7 */ /* 0x000e6400080a007f */
[----:B-1----:R-:W-:Y:S05]  /*238d0*/  @!P5 BRA `(.L_x_6002) ;  /* 0xfffffffc00f0d947 */ /* 0x002fea000383ffff */
[----:B------:R-:W-:Y:S05]  /*238e0*/  BRA `(.L_x_6345) ;  /* 0xfffffdfc00847947 */ /* 0x000fea000383ffff */
.L_x_6003:
        /* <DEDUP_REMOVED lines=8> */
.L_x_6347:
[----:B------:R-:W-:Y:S05]  /*23970*/  BSYNC B1 ;  /* 0x0000000000017941 */ /* 0x000fea0003800000 */
.L_x_6346:
[----:B------:R-:W-:Y:S01]  /*23980*/  IMAD.MOV.U32 R13, RZ, RZ, R118 ;  /* 0x000000ffff0d7224 */ /* 0x000fe200078e0076 */
[----:B------:R-:W-:Y:S01]  /*23990*/  MOV R11, 0x1c1f ;  /* 0x00001c1f000b7802 */ /* 0x000fe20000000f00 */
[----:B------:R-:W-:Y:S01]  /*239a0*/  IMAD.MOV.U32 R12, RZ, RZ, RZ ;  /* 0x000000ffff0c7224 */ /* 0x000fe200078e00ff */
[----:B------:R-:W-:Y:S01]  /*239b0*/  MOV R82, R14 ;  /* 0x0000000e00527202 */ /* 0x000fe20000000f00 */
[----:B------:R-:W-:-:S07]  /*239c0*/  IMAD.MOV.U32 R15, RZ, RZ, -0x1 ;  /* 0xffffffffff0f7424 */ /* 0x000fce00078e00ff */
[----:B------:R-:W-:Y:S05]  /*239d0*/  WARPSYNC.COLLECTIVE R15, `(.L_x_6348) ;  /* 0x000000000f087348 */ /* 0x000fea0003c00000 */
[----:B------:R0:W1:Y:S02]  /*239e0*/  SHFL.IDX P6, R14, R13, R12, R11 ;  /* 0x0000000c0d0e7389 */ /* 0x00006400000c000b */
[----:B01----:R-:W-:Y:S01]  /*239f0*/  ENDCOLLECTIVE ;  /* 0x000000000000791b */ /* 0x003fe20003800000 */
.L_x_6348:
[----:B------:R-:W-:Y:S01]  /*23a00*/  IMAD.MOV.U32 R11, RZ, RZ, R14 ;  /* 0x000000ffff0b7224 */ /* 0x000fe200078e000e */
[----:B------:R-:W-:Y:S06]  /*23a10*/  BRA `(.L_x_6349) ;  /* 0xfffffdfc004c7947 */ /* 0x000fec000383ffff */
.L_x_6028:
[----:B------:R-:W-:Y:S01]  /*23a20*/  BSSY B1, `(.L_x_6350) ;  /* 0x0000008000017945 */ /* 0x000fe20003800000 */
[----:B0---4-:R-:W-:Y:S01]  /*23a30*/  MOV R13, R115 ;  /* 0x00000073000d7202 */ /* 0x011fe20000000f00 */
[----:B------:R-:W-:Y:S01]  /*23a40*/  IMAD.MOV.U32 R12, RZ, RZ, 0x1 ;  /* 0x00000001ff0c7424 */ /* 0x000fe200078e00ff */
[----:B------:R-:W-:Y:S01]  /*23a50*/  MOV R15, 0xffffffff ;  /* 0xffffffff000f7802 */ /* 0x000fe20000000f00 */
[----:B---3--:R-:W-:-:S07]  /*23a60*/  IMAD.MOV.U32 R11, RZ, RZ, 0x1c1f ;  /* 0x00001c1fff0b7424 */ /* 0x008fce00078e00ff */
[----:B-12---:R-:W-:Y:S05]  /*23a70*/  WARPSYNC.COLLECTIVE R15, `(.L_x_6351) ;  /* 0x000000000f087348 */ /* 0x006fea0003c00000 */
[----:B------:R0:W3:Y:S02]  /*23a80*/  SHFL.IDX P6, R14, R13, R12, R11 ;  /* 0x0000000c0d0e7389 */ /* 0x0000e400000c000b */
[----:B0123--:R-:W-:Y:S01]  /*23a90*/  ENDCOLLECTIVE ;  /* 0x000000000000791b */ /* 0x00ffe20003800000 */
.L_x_6351:
[----:B------:R-:W-:Y:S05]  /*23aa0*/  BSYNC B1 ;  /* 0x0000000000017941 */ /* 0x000fea0003800000 */
.L_x_6350:
        /* <DEDUP_REMOVED lines=8> */
.L_x_6352:
[----:B------:R-:W-:Y:S01]  /*23b30*/  MOV R118, R14 ;  /* 0x0000000e00767202 */ /* 0x000fe20000000f00 */
[----:B------:R-:W-:Y:S06]  /*23b40*/  BRA `(.L_x_6353) ;  /* 0xfffffe10003c7947 */ /* 0x000fec000383ffff */
.L_x_6058:
[----:B-1----:R1:W2:Y:S02]  /*23b50*/  SYNCS.PHASECHK.TRANS64.TRYWAIT P5, [R87+URZ+0x30890], R88 ;  /* 0x03089058570075a7 */ /* 0x0022a400080a017f */
[----:B--2---:R-:W-:Y:S05]  /*23b60*/  @!P5 NANOSLEEP.SYNCS 0x989680 ;  /* 0x009896800000d95d */ /* 0x004fea0003900000 */
[----:B------:R-:W2:Y:S02]  /*23b70*/  @!P5 SYNCS.PHASECHK.TRANS64 P5, [R87+URZ+0x30890], R88 ;  /* 0x030890585700d5a7 */ /* 0x000ea400080a007f */
[----:B--2---:R-:W-:Y:S05]  /*23b80*/  @!P5 BRA `(.L_x_6058) ;  /* 0xfffffffc00f0d947 */ /* 0x004fea000383ffff */
[----:B------:R-:W-:Y:S05]  /*23b90*/  BRA `(.L_x_6354) ;  /* 0xfffffe3000147947 */ /* 0x000fea000383ffff */
.L_x_6059:
        /* <DEDUP_REMOVED lines=8> */
.L_x_6356:
[----:B------:R-:W-:Y:S05]  /*23c20*/  BSYNC B1 ;  /* 0x0000000000017941 */ /* 0x000fea0003800000 */
.L_x_6355:
        /* <DEDUP_REMOVED lines=8> */
.L_x_6357:
[----:B------:R-:W-:Y:S01]  /*23cb0*/  IMAD.MOV.U32 R11, RZ, RZ, R14 ;  /* 0x000000ffff0b7224 */ /* 0x000fe200078e000e */
[----:B------:R-:W-:Y:S06]  /*23cc0*/  BRA `(.L_x_6358) ;  /* 0xfffffe2c00e07947 */ /* 0x000fec000383ffff */
.L_x_6072:
[----:B------:R-:W-:Y:S01]  /*23cd0*/  BSSY B1, `(.L_x_6359) ;  /* 0x0000008000017945 */ /* 0x000fe20003800000 */
[----:B--2-4-:R-:W-:Y:S01]  /*23ce0*/  IMAD.MOV.U32 R13, RZ, RZ, R115 ;  /* 0x000000ffff0d7224 */ /* 0x014fe200078e0073 */
[----:B------:R-:W-:Y:S01]  /*23cf0*/  MOV R12, 0x1 ;  /* 0x00000001000c7802 */ /* 0x000fe20000000f00 */
[----:B---3--:R-:W-:Y:S02]  /*23d00*/  IMAD.MOV.U32 R11, RZ, RZ, 0x1c1f ;  /* 0x00001c1fff0b7424 */ /* 0x008fe400078e00ff */
[----:B------:R-:W-:-:S07]  /*23d10*/  IMAD.MOV.U32 R15, RZ, RZ, -0x1 ;  /* 0xffffffffff0f7424 */ /* 0x000fce00078e00ff */
[----:B01----:R-:W-:Y:S05]  /*23d20*/  WARPSYNC.COLLECTIVE R15, `(.L_x_6360) ;  /* 0x000000000f087348 */ /* 0x003fea0003c00000 */
[----:B------:R2:W3:Y:S02]  /*23d30*/  SHFL.IDX P6, R14, R13, R12, R11 ;  /* 0x0000000c0d0e7389 */ /* 0x0004e400000c000b */
[----:B0123--:R-:W-:Y:S01]  /*23d40*/  ENDCOLLECTIVE ;  /* 0x000000000000791b */ /* 0x00ffe20003800000 */
.L_x_6360:
[----:B------:R-:W-:Y:S05]  /*23d50*/  BSYNC B1 ;  /* 0x0000000000017941 */ /* 0x000fea0003800000 */
.L_x_6359:
        /* <DEDUP_REMOVED lines=8> */
.L_x_6361:
[----:B------:R-:W-:Y:S01]  /*23de0*/  IMAD.MOV.U32 R36, RZ, RZ, R14 ;  /* 0x000000ffff247224 */ /* 0x000fe200078e000e */
[----:B------:R-:W-:Y:S06]  /*23df0*/  BRA `(.L_x_6362) ;  /* 0xfffffe44004c7947 */ /* 0x000fec000383ffff */
.L_x_6085:
[----:B0-----:R0:W1:Y:S02]  /*23e00*/  SYNCS.PHASECHK.TRANS64.TRYWAIT P3, [R87+URZ+0x30890], R88 ;  /* 0x03089058570075a7 */ /* 0x001064000806017f */
[----:B-1----:R-:W-:Y:S05]  /*23e10*/  @!P3 NANOSLEEP.SYNCS 0x989680 ;  /* 0x009896800000b95d */ /* 0x002fea0003900000 */
[----:B------:R-:W1:Y:S02]  /*23e20*/  @!P3 SYNCS.PHASECHK.TRANS64 P3, [R87+URZ+0x30890], R88 ;  /* 0x030890585700b5a7 */ /* 0x000e64000806007f */
[----:B-1----:R-:W-:Y:S05]  /*23e30*/  @!P3 BRA `(.L_x_6085) ;  /* 0xfffffffc00f0b947 */ /* 0x002fea000383ffff */
[----:B------:R-:W-:Y:S05]  /*23e40*/  BRA `(.L_x_6363) ;  /* 0xfffffe5c00147947 */ /* 0x000fea000383ffff */
.L_x_6086:
        /* <DEDUP_REMOVED lines=8> */
.L_x_6365:
[----:B------:R-:W-:Y:S05]  /*23ed0*/  BSYNC B1 ;  /* 0x0000000000017941 */ /* 0x000fea0003800000 */
.L_x_6364:
        /* <DEDUP_REMOVED lines=8> */
.L_x_6366:
[----:B------:R-:W-:Y:S01]  /*23f60*/  MOV R38, R14 ;  /* 0x0000000e00267202 */ /* 0x000fe20000000f00 */
[----:B------:R-:W-:Y:S06]  /*23f70*/  BRA `(.L_x_6367) ;  /* 0xfffffe5c00387947 */ /* 0x000fec000383ffff */
.L_x_6089:
        /* <DEDUP_REMOVED lines=8> */
.L_x_6369:
[----:B------:R-:W-:Y:S05]  /*24000*/  BSYNC B1 ;  /* 0x0000000000017941 */ /* 0x000fea0003800000 */
.L_x_6368:
        /* <DEDUP_REMOVED lines=8> */
.L_x_6370:
[----:B------:R-:W-:Y:S01]  /*24090*/  IMAD.MOV.U32 R38, RZ, RZ, R14 ;  /* 0x000000ffff267224 */ /* 0x000fe200078e000e */
[----:B------:R-:W-:Y:S06]  /*240a0*/  BRA `(.L_x_6371) ;  /* 0xfffffe5c00987947 */ /* 0x000fec000383ffff */
.L_x_6093:
[----:B---3--:R3:W0:Y:S02]  /*240b0*/  SYNCS.PHASECHK.TRANS64.TRYWAIT P2, [R87+URZ+0x308b0], R88 ;  /* 0x0308b058570075a7 */ /* 0x008624000804017f */
[----:B0-----:R-:W-:Y:S05]  /*240c0*/  @!P2 NANOSLEEP.SYNCS 0x989680 ;  /* 0x009896800000a95d */ /* 0x001fea0003900000 */
[----:B------:R-:W0:Y:S02]  /*240d0*/  @!P2 SYNCS.PHASECHK.TRANS64 P2, [R87+URZ+0x308b0], R88 ;  /* 0x0308b0585700a5a7 */ /* 0x000e24000804007f */
[----:B0-----:R-:W-:Y:S05]  /*240e0*/  @!P2 BRA `(.L_x_6093) ;  /* 0xfffffffc00f0a947 */ /* 0x001fea000383ffff */
[----:B------:R-:W-:Y:S05]  /*240f0*/  BRA `(.L_x_6372) ;  /* 0xfffffe6000787947 */ /* 0x000fea000383ffff */
.L_x_6111:
        /* <DEDUP_REMOVED lines=8> */
.L_x_6374:
[----:B------:R-:W-:Y:S05]  /*24180*/  BSYNC B1 ;  /* 0x0000000000017941 */ /* 0x000fea0003800000 */
.L_x_6373:
        /* <DEDUP_REMOVED lines=8> */
.L_x_6375:
[----:B------:R-:W-:Y:S01]  /*24210*/  MOV R13, R10 ;  /* 0x0000000a000d7202 */ /* 0x000fe20000000f00 */
[----:B------:R-:W-:-:S07]  /*24220*/  IMAD.MOV.U32 R0, RZ, RZ, R14 ;  /* 0x000000ffff007224 */ /* 0x000fce00078e000e */
[----:B------:R-:W-:Y:S05]  /*24230*/  WARPSYNC.COLLECTIVE R15, `(.L_x_6376) ;  /* 0x000000000f087348 */ /* 0x000fea0003c00000 */
[----:B------:R0:W1:Y:S02]  /*24240*/  SHFL.IDX P6, R14, R13, R12, R11 ;  /* 0x0000000c0d0e7389 */ /* 0x00006400000c000b */
[----:B01----:R-:W-:Y:S01]  /*24250*/  ENDCOLLECTIVE ;  /* 0x000000000000791b */ /* 0x003fe20003800000 */
.L_x_6376:
[----:B------:R-:W-:Y:S02]  /*24260*/  IMAD.MOV.U32 R13, RZ, RZ, R4 ;  /* 0x000000ffff0d7224 */ /* 0x000fe400078e0004 */
[----:B------:R-:W-:-:S07]  /*24270*/  IMAD.MOV.U32 R5, RZ, RZ, R14 ;  /* 0x000000ffff057224 */ /* 0x000fce00078e000e */
[----:B------:R-:W-:Y:S05]  /*24280*/  WARPSYNC.COLLECTIVE R15, `(.L_x_6377) ;  /* 0x000000000f087348 */ /* 0x000fea0003c00000 */
[----:B------:R0:W1:Y:S02]  /*24290*/  SHFL.IDX P6, R14, R13, R12, R11 ;  /* 0x0000000c0d0e7389 */ /* 0x00006400000c000b */
[----:B01----:R-:W-:Y:S01]  /*242a0*/  ENDCOLLECTIVE ;  /* 0x000000000000791b */ /* 0x003fe20003800000 */
.L_x_6377:
[----:B------:R-:W-:Y:S05]  /*242b0*/  BRA `(.L_x_6378) ;  /* 0xfffffe7000f47947 */ /* 0x000fea000383ffff */
.L_x_6114:
[----:B------:R-:W-:Y:S01]  /*242c0*/  BSSY B1, `(.L_x_6379) ;  /* 0x0000008000017945 */ /* 0x000fe20003800000 */
[----:B------:R-:W-:Y:S01]  /*242d0*/  MOV R13, R7 ;  /* 0x00000007000d7202 */ /* 0x000fe20000000f00 */
[----:B------:R-:W-:Y:S01]  /*242e0*/  IMAD.MOV.U32 R12, RZ, RZ, 0x1 ;  /* 0x00000001ff0c7424 */ /* 0x000fe200078e00ff */
[----:B------:R-:W-:Y:S01]  /*242f0*/  MOV R15, 0xffffffff ;  /* 0xffffffff000f7802 */ /* 0x000fe20000000f00 */
[----:B------:R-:W-:-:S07]  /*24300*/  IMAD.MOV.U32 R11, RZ, RZ, 0x1c1f ;  /* 0x00001c1fff0b7424 */ /* 0x000fce00078e00ff */
[----:B0---4-:R-:W-:Y:S05]  /*24310*/  WARPSYNC.COLLECTIVE R15, `(.L_x_6380) ;  /* 0x000000000f087348 */ /* 0x011fea0003c00000 */
[----:B----4-:R1:W2:Y:S02]  /*24320*/  SHFL.IDX P6, R14, R13, R12, R11 ;  /* 0x0000000c0d0e7389 */ /* 0x0102a400000c000b */
[----:B012---:R-:W-:Y:S01]  /*24330*/  ENDCOLLECTIVE ;  /* 0x000000000000791b */ /* 0x007fe20003800000 */
.L_x_6380:
[----:B------:R-:W-:Y:S05]  /*24340*/  BSYNC B1 ;  /* 0x0000000000017941 */ /* 0x000fea0003800000 */
.L_x_6379:
        /* <DEDUP_REMOVED lines=8> */
.L_x_6381:
[----:B------:R-:W-:Y:S01]  /*243d0*/  IMAD.MOV.U32 R13, RZ, RZ, R10 ;  /* 0x000000ffff0d7224 */ /* 0x000fe200078e000a */
[----:B------:R-:W-:-:S07]  /*243e0*/  MOV R0, R14 ;  /* 0x0000000e00007202 */ /* 0x000fce0000000f00 */
[----:B------:R-:W-:Y:S05]  /*243f0*/  WARPSYNC.COLLECTIVE R15, `(.L_x_6382) ;  /* 0x000000000f087348 */ /* 0x000fea0003c00000 */
[----:B------:R0:W1:Y:S02]  /*24400*/  SHFL.IDX P6, R14, R13, R12, R11 ;  /* 0x0000000c0d0e7389 */ /* 0x00006400000c000b */
[----:B01----:R-:W-:Y:S01]  /*24410*/  ENDCOLLECTIVE ;  /* 0x000000000000791b */ /* 0x003fe20003800000 */
.L_x_6382:
[----:B------:R-:W-:Y:S01]  /*24420*/  MOV R13, R4 ;  /* 0x00000004000d7202 */ /* 0x000fe20000000f00 */
[----:B------:R-:W-:-:S07]  /*24430*/  IMAD.MOV.U32 R5, RZ, RZ, R14 ;  /* 0x000000ffff057224 */ /* 0x000fce00078e000e */
[----:B------:R-:W-:Y:S05]  /*24440*/  WARPSYNC.COLLECTIVE R15, `(.L_x_6383) ;  /* 0x000000000f087348 */ /* 0x000fea0003c00000 */
[----:B------:R0:W1:Y:S02]  /*24450*/  SHFL.IDX P6, R14, R13, R12, R11 ;  /* 0x0000000c0d0e7389 */ /* 0x00006400000c000b */
[----:B01----:R-:W-:Y:S01]  /*24460*/  ENDCOLLECTIVE ;  /* 0x000000000000791b */ /* 0x003fe20003800000 */
.L_x_6383:
[----:B------:R-:W-:Y:S01]  /*24470*/  IMAD.MOV.U32 R4, RZ, RZ, R14 ;  /* 0x000000ffff047224 */ /* 0x000fe200078e000e */
[----:B------:R-:W-:Y:S06]  /*24480*/  BRA `(.L_x_6384) ;  /* 0xfffffe7800847947 */ /* 0x000fec000383ffff */
.L_x_6118:
[----:B0-----:R0:W1:Y:S02]  /*24490*/  SYNCS.PHASECHK.TRANS64.TRYWAIT P0, [R18+URZ+0x30800], R5 ;  /* 0x03080005120075a7 */ /* 0x001064000800017f */
[----:B-1----:R-:W-:Y:S05]  /*244a0*/  @!P0 NANOSLEEP.SYNCS 0x989680 ;  /* 0x009896800000895d */ /* 0x002fea0003900000 */
[----:B------:R-:W1:Y:S02]  /*244b0*/  @!P0 SYNCS.PHASECHK.TRANS64 P0, [R18+URZ+0x30800], R5 ;  /* 0x03080005120085a7 */ /* 0x000e64000800007f */
[----:B-1----:R-:W-:Y:S05]  /*244c0*/  @!P0 BRA `(.L_x_6118) ;  /* 0xfffffffc00f08947 */ /* 0x002fea000383ffff */
[----:B------:R-:W-:Y:S05]  /*244d0*/  BRA `(.L_x_6385) ;  /* 0xfffffe80009c7947 */ /* 0x000fea000383ffff */
.L_x_6142:
        /* <DEDUP_REMOVED lines=8> */
.L_x_6387:
[----:B------:R-:W-:Y:S05]  /*24560*/  BSYNC B1 ;  /* 0x0000000000017941 */ /* 0x000fea0003800000 */
.L_x_6386:
        /* <DEDUP_REMOVED lines=8> */
.L_x_6388:
[----:B------:R-:W-:Y:S01]  /*245f0*/  MOV R13, R21 ;  /* 0x00000015000d7202 */ /* 0x000fe20000000f00 */
[----:B------:R-:W-:-:S07]  /*24600*/  IMAD.MOV.U32 R0, RZ, RZ, R14 ;  /* 0x000000ffff007224 */ /* 0x000fce00078e000e */
[----:B------:R-:W-:Y:S05]  /*24610*/  WARPSYNC.COLLECTIVE R15, `(.L_x_6389) ;  /* 0x000000000f087348 */ /* 0x000fea0003c00000 */
[----:B------:R0:W1:Y:S02]  /*24620*/  SHFL.IDX P6, R14, R13, R12, R11 ;  /* 0x0000000c0d0e7389 */ /* 0x00006400000c000b */
[----:B01----:R-:W-:Y:S01]  /*24630*/  ENDCOLLECTIVE ;  /* 0x000000000000791b */ /* 0x003fe20003800000 */
.L_x_6389:
[----:B------:R-:W-:Y:S02]  /*24640*/  IMAD.MOV.U32 R13, RZ, RZ, R20 ;  /* 0x000000ffff0d7224 */ /* 0x000fe400078e0014 */
[----:B------:R-:W-:-:S07]  /*24650*/  IMAD.MOV.U32 R5, RZ, RZ, R14 ;  /* 0x000000ffff057224 */ /* 0x000fce00078e000e */
[----:B------:R-:W-:Y:S05]  /*24660*/  WARPSYNC.COLLECTIVE R15, `(.L_x_6390) ;  /* 0x000000000f087348 */ /* 0x000fea0003c00000 */
[----:B------:R0:W1:Y:S02]  /*24670*/  SHFL.IDX P6, R14, R13, R12, R11 ;  /* 0x0000000c0d0e7389 */ /* 0x00006400000c000b */
[----:B01----:R-:W-:Y:S01]  /*24680*/  ENDCOLLECTIVE ;  /* 0x000000000000791b */ /* 0x003fe20003800000 */
.L_x_6390:
[----:B------:R-:W-:Y:S05]  /*24690*/  BRA `(.L_x_6391) ;  /* 0xfffffea400747947 */ /* 0x000fea000383ffff */
.L_x_6145:
        /* <DEDUP_REMOVED lines=8> */
.L_x_6393:
[----:B------:R-:W-:Y:S05]  /*24720*/  BSYNC B1 ;  /* 0x0000000000017941 */ /* 0x000fea0003800000 */
.L_x_6392:
        /* <DEDUP_REMOVED lines=8> */
.L_x_6394:
[----:B------:R-:W-:Y:S01]  /*247b0*/  IMAD.MOV.U32 R13, RZ, RZ, R21 ;  /* 0x000000ffff0d7224 */ /* 0x000fe200078e0015 */
[----:B------:R-:W-:-:S07]  /*247c0*/  MOV R0, R14 ;  /* 0x0000000e00007202 */ /* 0x000fce0000000f00 */
[----:B------:R-:W-:Y:S05]  /*247d0*/  WARPSYNC.COLLECTIVE R15, `(.L_x_6395) ;  /* 0x000000000f087348 */ /* 0x000fea0003c00000 */
[----:B------:R0:W1:Y:S02]  /*247e0*/  SHFL.IDX P6, R14, R13, R12, R11 ;  /* 0x0000000c0d0e7389 */ /* 0x00006400000c000b */
[----:B01----:R-:W-:Y:S01]  /*247f0*/  ENDCOLLECTIVE ;  /* 0x000000000000791b */ /* 0x003fe20003800000 */
.L_x_6395:
[----:B------:R-:W-:Y:S01]  /*24800*/  MOV R13, R20 ;  /* 0x00000014000d7202 */ /* 0x000fe20000000f00 */
[----:B------:R-:W-:-:S07]  /*24810*/  IMAD.MOV.U32 R21, RZ, RZ, R14 ;  /* 0x000000ffff157224 */ /* 0x000fce00078e000e */
[----:B------:R-:W-:Y:S05]  /*24820*/  WARPSYNC.COLLECTIVE R15, `(.L_x_6396) ;  /* 0x000000000f087348 */ /* 0x000fea0003c00000 */
[----:B------:R0:W1:Y:S02]  /*24830*/  SHFL.IDX P6, R14, R13, R12, R11 ;  /* 0x0000000c0d0e7389 */ /* 0x00006400000c000b */
[----:B01----:R-:W-:Y:S01]  /*24840*/  ENDCOLLECTIVE ;  /* 0x000000000000791b */ /* 0x003fe20003800000 */
.L_x_6396:
[----:B------:R-:W-:Y:S01]  /*24850*/  IMAD.MOV.U32 R20, RZ, RZ, R14 ;  /* 0x000000ffff147224 */ /* 0x000fe200078e000e */
[----:B------:R-:W-:Y:S06]  /*24860*/  BRA `(.L_x_6397) ;  /* 0xfffffea800987947 */ /* 0x000fec000383ffff */
.L_x_6149:
[----:B0-----:R0:W1:Y:S02]  /*24870*/  SYNCS.PHASECHK.TRANS64.TRYWAIT P0, [R18+URZ+0x30800], R21 ;  /* 0x03080015120075a7 */ /* 0x001064000800017f */
[----:B-1----:R-:W-:Y:S05]  /*24880*/  @!P0 NANOSLEEP.SYNCS 0x989680 ;  /* 0x009896800000895d */ /* 0x002fea0003900000 */
[----:B------:R-:W1:Y:S02]  /*24890*/  @!P0 SYNCS.PHASECHK.TRANS64 P0, [R18+URZ+0x30800], R21 ;  /* 0x03080015120085a7 */ /* 0x000e64000800007f */
[----:B-1----:R-:W-:Y:S05]  /*248a0*/  @!P0 BRA `(.L_x_6149) ;  /* 0xfffffffc00f08947 */ /* 0x002fea000383ffff */
[----:B------:R-:W-:Y:S05]  /*248b0*/  BRA `(.L_x_6398) ;  /* 0xfffffeb000187947 */ /* 0x000fea000383ffff */
.L_x_6163:
[----:B-1----:R1:W3:Y:S02]  /*248c0*/  SYNCS.PHASECHK.TRANS64.TRYWAIT P1, [R0+URZ+0x30830], R3 ;  /* 0x03083003000075a7 */ /* 0x0022e4000802017f */
[----:B---3--:R-:W-:Y:S05]  /*248d0*/  @!P1 NANOSLEEP.SYNCS 0x989680 ;  /* 0x009896800000995d */ /* 0x008fea0003900000 */
[----:B------:R-:W3:Y:S02]  /*248e0*/  @!P1 SYNCS.PHASECHK.TRANS64 P1, [R0+URZ+0x30830], R3 ;  /* 0x03083003000095a7 */ /* 0x000ee4000802007f */
[----:B---3--:R-:W-:Y:S05]  /*248f0*/  @!P1 BRA `(.L_x_6163) ;  /* 0xfffffffc00f09947 */ /* 0x008fea000383ffff */
[----:B------:R-:W-:Y:S05]  /*24900*/  BRA `(.L_x_6162) ;  /* 0xfffffed400d47947 */ /* 0x000fea000383ffff */
.L_x_6171:
[----:B-1----:R1:W2:Y:S02]  /*24910*/  SYNCS.PHASECHK.TRANS64.TRYWAIT P2, [R12+URZ+0x30830], R3 ;  /* 0x030830030c0075a7 */ /* 0x0022a4000804017f */
[----:B--2---:R-:W-:Y:S05]  /*24920*/  @!P2 NANOSLEEP.SYNCS 0x989680 ;  /* 0x009896800000a95d */ /* 0x004fea0003900000 */
[----:B------:R-:W2:Y:S02]  /*24930*/  @!P2 SYNCS.PHASECHK.TRANS64 P2, [R12+URZ+0x30830], R3 ;  /* 0x030830030c00a5a7 */ /* 0x000ea4000804007f */
[----:B--2---:R-:W-:Y:S05]  /*24940*/  @!P2 BRA `(.L_x_6171) ;  /* 0xfffffffc00f0a947 */ /* 0x004fea000383ffff */
[----:B------:R-:W-:Y:S05]  /*24950*/  BRA `(.L_x_6170) ;  /* 0xfffffef800c07947 */ /* 0x000fea000383ffff */
.L_x_6176:
[----:B-1----:R1:W2:Y:S02]  /*24960*/  SYNCS.PHASECHK.TRANS64.TRYWAIT P2, [R13+URZ+0x30850], R0 ;  /* 0x030850000d0075a7 */ /* 0x0022a4000804017f */
[----:B--2---:R-:W-:Y:S05]  /*24970*/  @!P2 NANOSLEEP.SYNCS 0x989680 ;  /* 0x009896800000a95d */ /* 0x004fea0003900000 */
[----:B------:R-:W2:Y:S02]  /*24980*/  @!P2 SYNCS.PHASECHK.TRANS64 P2, [R13+URZ+0x30850], R0 ;  /* 0x030850000d00a5a7 */ /* 0x000ea4000804007f */
[----:B--2---:R-:W-:Y:S05]  /*24990*/  @!P2 BRA `(.L_x_6176) ;  /* 0xfffffffc00f0a947 */ /* 0x004fea000383ffff */
[----:B------:R-:W-:Y:S05]  /*249a0*/  BRA `(.L_x_6175) ;  /* 0xffffff0400e07947 */ /* 0x000fea000383ffff */
.L_x_6186:
[----:B-1----:R1:W2:Y:S02]  /*249b0*/  SYNCS.PHASECHK.TRANS64.TRYWAIT P1, [R2+URZ+0x30830], R3 ;  /* 0x03083003020075a7 */ /* 0x0022a4000802017f */
[----:B--2---:R-:W-:Y:S05]  /*249c0*/  @!P1 NANOSLEEP.SYNCS 0x989680 ;  /* 0x009896800000995d */ /* 0x004fea0003900000 */
[----:B------:R-:W2:Y:S02]  /*249d0*/  @!P1 SYNCS.PHASECHK.TRANS64 P1, [R2+URZ+0x30830], R3 ;  /* 0x03083003020095a7 */ /* 0x000ea4000802007f */
[----:B--2---:R-:W-:Y:S05]  /*249e0*/  @!P1 BRA `(.L_x_6186) ;  /* 0xfffffffc00f09947 */ /* 0x004fea000383ffff */
[----:B------:R-:W-:Y:S05]  /*249f0*/  BRA `(.L_x_6185) ;  /* 0xffffff2000b47947 */ /* 0x000fea000383ffff */
.L_x_6191:
[----:B-1----:R1:W2:Y:S02]  /*24a00*/  SYNCS.PHASECHK.TRANS64.TRYWAIT P1, [R12+URZ+0x30850], R0 ;  /* 0x030850000c0075a7 */ /* 0x0022a4000802017f */
[----:B--2---:R-:W-:Y:S05]  /*24a10*/  @!P1 NANOSLEEP.SYNCS 0x989680 ;  /* 0x009896800000995d */ /* 0x004fea0003900000 */
[----:B------:R-:W2:Y:S02]  /*24a20*/  @!P1 SYNCS.PHASECHK.TRANS64 P1, [R12+URZ+0x30850], R0 ;  /* 0x030850000c0095a7 */ /* 0x000ea4000802007f */
[----:B--2---:R-:W-:Y:S05]  /*24a30*/  @!P1 BRA `(.L_x_6191) ;  /* 0xfffffffc00f09947 */ /* 0x004fea000383ffff */
[----:B------:R-:W-:Y:S05]  /*24a40*/  BRA `(.L_x_6190) ;  /* 0xffffff2c00d47947 */ /* 0x000fea000383ffff */
.L_x_6199:
[----:B-1----:R1:W2:Y:S02]  /*24a50*/  SYNCS.PHASECHK.TRANS64.TRYWAIT P1, [R10+URZ+0x30850], R5 ;  /* 0x030850050a0075a7 */ /* 0x0022a4000802017f */
[----:B--2---:R-:W-:Y:S05]  /*24a60*/  @!P1 NANOSLEEP.SYNCS 0x989680 ;  /* 0x009896800000995d */ /* 0x004fea0003900000 */
[----:B------:R-:W2:Y:S02]  /*24a70*/  @!P1 SYNCS.PHASECHK.TRANS64 P1, [R10+URZ+0x30850], R5 ;  /* 0x030850050a0095a7 */ /* 0x000ea4000802007f */
[----:B--2---:R-:W-:Y:S05]  /*24a80*/  @!P1 BRA `(.L_x_6199) ;  /* 0xfffffffc00f09947 */ /* 0x004fea000383ffff */
[----:B------:R-:W-:Y:S05]  /*24a90*/  BRA `(.L_x_6198) ;  /* 0xffffff4800347947 */ /* 0x000fea000383ffff */
.L_x_6236:
[----:B------:R-:W2:Y:S01]  /*24aa0*/  S2R R9, SR_TID.X ;  /* 0x0000000000097919 */ /* 0x000ea20000002100 */
[----:B------:R-:W-:Y:S01]  /*24ab0*/  BSSY B1, `(.L_x_6399) ;  /* 0x000000a000017945 */ /* 0x000fe20003800000 */
[----:B-1----:R-:W-:Y:S01]  /*24ac0*/  MOV R12, RZ ;  /* 0x000000ff000c7202 */ /* 0x002fe20000000f00 */
[----:B0-----:R-:W-:Y:S02]  /*24ad0*/  IMAD.MOV.U32 R11, RZ, RZ, 0x1f ;  /* 0x0000001fff0b7424 */ /* 0x001fe400078e00ff */
[----:B------:R-:W-:Y:S01]  /*24ae0*/  IMAD.MOV.U32 R15, RZ, RZ, -0x1 ;  /* 0xffffffffff0f7424 */ /* 0x000fe200078e00ff */
[----:B--2---:R-:W-:-:S04]  /*24af0*/  SHF.R.U32.HI R9, RZ, 0x5, R9 ;  /* 0x00000005ff097819 */ /* 0x004fc80000011609 */
[----:B------:R-:W-:-:S05]  /*24b00*/  LOP3.LUT R9, R9, 0x3, RZ, 0xc0, !PT ;  /* 0x0000000309097812 */ /* 0x000fca00078ec0ff */
[----:B------:R-:W-:-:S07]  /*24b10*/  IMAD.MOV.U32 R13, RZ, RZ, R9 ;  /* 0x000000ffff0d7224 */ /* 0x000fce00078e0009 */
[----:B------:R-:W-:Y:S05]  /*24b20*/  WARPSYNC.COLLECTIVE R15, `(.L_x_6400) ;  /* 0x000000000f087348 */ /* 0x000fea0003c00000 */
[----:B------:R0:W1:Y:S02]  /*24b30*/  SHFL.IDX P6, R14, R13, R12, R11 ;  /* 0x0000000c0d0e7389 */ /* 0x00006400000c000b */
[----:B01----:R-:W-:Y:S01]  /*24b40*/  ENDCOLLECTIVE ;  /* 0x000000000000791b */ /* 0x003fe20003800000 */
.L_x_6400:
[----:B------:R-:W-:Y:S05]  /*24b50*/  BSYNC B1 ;  /* 0x0000000000017941 */ /* 0x000fea0003800000 */
.L_x_6399:
[----:B------:R-:W-:Y:S05]  /*24b60*/  BRA `(.L_x_6401) ;  /* 0xffffff90000c7947 */ /* 0x000fea000383ffff */
.L_x_6238:
[----:B------:R-:W-:Y:S01]  /*24b70*/  BSSY B1, `(.L_x_6402) ;  /* 0x0000006000017945 */ /* 0x000fe20003800000 */
[----:B------:R-:W-:-:S07]  /*24b80*/  MOV R15, 0xffffffff ;  /* 0xffffffff000f7802 */ /* 0x000fce0000000f00 */
[----:B012---:R-:W-:Y:S05]  /*24b90*/  WARPSYNC.COLLECTIVE R15, `(.L_x_6403) ;  /* 0x000000000f0c7348 */ /* 0x007fea0003c00000 */
[----:B------:R-:W-:Y:S02]  /*24ba0*/  ELECT P6, UR62, PT ;  /* 0x00000000003e782f */ /* 0x000fe400038c0000 */
[----:B------:R-:W-:Y:S01]  /*24bb0*/  MOV R14, UR62 ;  /* 0x0000003e000e7c02 */ /* 0x000fe20008000f00 */
[----:B012---:R-:W-:Y:S10]  /*24bc0*/  ENDCOLLECTIVE ;  /* 0x000000000000791b */ /* 0x007ff40003800000 */
.L_x_6403:
[----:B------:R-:W-:Y:S05]  /*24bd0*/  BSYNC B1 ;  /* 0x0000000000017941 */ /* 0x000fea0003800000 */
.L_x_6402:
[----:B------:R-:W-:Y:S05]  /*24be0*/  BRA `(.L_x_6237) ;  /* 0xffffff9000047947 */ /* 0x000fea000383ffff */
.L_x_6240:
[----:B--2---:R2:W3:Y:S02]  /*24bf0*/  SYNCS.PHASECHK.TRANS64.TRYWAIT P0, [R22+URZ+0x30820], R7 ;  /* 0x03082007160075a7 */ /* 0x0044e4000800017f */
[----:B---3--:R-:W-:Y:S05]  /*24c00*/  @!P0 NANOSLEEP.SYNCS 0x989680 ;  /* 0x009896800000895d */ /* 0x008fea0003900000 */
[----:B------:R-:W3:Y:S02]  /*24c10*/  @!P0 SYNCS.PHASECHK.TRANS64 P0, [R22+URZ+0x30820], R7 ;  /* 0x03082007160085a7 */ /* 0x000ee4000800007f */
[----:B---3--:R-:W-:Y:S05]  /*24c20*/  @!P0 BRA `(.L_x_6240) ;  /* 0xfffffffc00f08947 */ /* 0x008fea000383ffff */
[----:B------:R-:W-:Y:S05]  /*24c30*/  BRA `(.L_x_6404) ;  /* 0xffffff9000147947 */ /* 0x000fea000383ffff */
.L_x_6244:
[----:B0-----:R0:W3:Y:S02]  /*24c40*/  SYNCS.PHASECHK.TRANS64.TRYWAIT P0, [R11+URZ+0x308a0], R10 ;  /* 0x0308a00a0b0075a7 */ /* 0x0010e4000800017f */
[----:B---3--:R-:W-:Y:S05]  /*24c50*/  @!P0 NANOSLEEP.SYNCS 0x989680 ;  /* 0x009896800000895d */ /* 0x008fea0003900000 */
[----:B------:R-:W3:Y:S02]  /*24c60*/  @!P0 SYNCS.PHASECHK.TRANS64 P0, [R11+URZ+0x308a0], R10 ;  /* 0x0308a00a0b0085a7 */ /* 0x000ee4000800007f */
[----:B---3--:R-:W-:Y:S05]  /*24c70*/  @!P0 BRA `(.L_x_6244) ;  /* 0xfffffffc00f08947 */ /* 0x008fea000383ffff */
[----:B------:R-:W-:Y:S05]  /*24c80*/  BRA `(.L_x_6405) ;  /* 0xffffff90002c7947 */ /* 0x000fea000383ffff */
.L_x_6251:
[----:B-1----:R1:W2:Y:S02]  /*24c90*/  SYNCS.PHASECHK.TRANS64.TRYWAIT P0, [R11+URZ+0x308c0], R10 ;  /* 0x0308c00a0b0075a7 */ /* 0x0022a4000800017f */
[----:B--2---:R-:W-:Y:S05]  /*24ca0*/  @!P0 NANOSLEEP.SYNCS 0x989680 ;  /* 0x009896800000895d */ /* 0x004fea0003900000 */
[----:B------:R-:W2:Y:S02]  /*24cb0*/  @!P0 SYNCS.PHASECHK.TRANS64 P0, [R11+URZ+0x308c0], R10 ;  /* 0x0308c00a0b0085a7 */ /* 0x000ea4000800007f */
[----:B--2---:R-:W-:Y:S05]  /*24cc0*/  @!P0 BRA `(.L_x_6251) ;  /* 0xfffffffc00f08947 */ /* 0x004fea000383ffff */
[----:B------:R-:W-:Y:S05]  /*24cd0*/  BRA `(.L_x_6406) ;  /* 0xffffff9400287947 */ /* 0x000fea000383ffff */
.L_x_6260:
[----:B0-----:R0:W3:Y:S02]  /*24ce0*/  SYNCS.PHASECHK.TRANS64.TRYWAIT P1, [R10+URZ+0x308a0], R9 ;  /* 0x0308a0090a0075a7 */ /* 0x0010e4000802017f */
[----:B---3--:R-:W-:Y:S05]  /*24cf0*/  @!P1 NANOSLEEP.SYNCS 0x989680 ;  /* 0x009896800000995d */ /* 0x008fea0003900000 */
[----:B------:R-:W3:Y:S02]  /*24d00*/  @!P1 SYNCS.PHASECHK.TRANS64 P1, [R10+URZ+0x308a0], R9 ;  /* 0x0308a0090a0095a7 */ /* 0x000ee4000802007f */
[----:B---3--:R-:W-:Y:S05]  /*24d10*/  @!P1 BRA `(.L_x_6260) ;  /* 0xfffffffc00f09947 */ /* 0x008fea000383ffff */
[----:B------:R-:W-:Y:S05]  /*24d20*/  BRA `(.L_x_6407) ;  /* 0xffffff98005c7947 */ /* 0x000fea000383ffff */
.L_x_6267:
[----:B-1----:R1:W2:Y:S02]  /*24d30*/  SYNCS.PHASECHK.TRANS64.TRYWAIT P1, [R10+URZ+0x308c0], R9 ;  /* 0x0308c0090a0075a7 */ /* 0x0022a4000802017f */
[----:B--2---:R-:W-:Y:S05]  /*24d40*/  @!P1 NANOSLEEP.SYNCS 0x989680 ;  /* 0x009896800000995d */ /* 0x004fea0003900000 */
[----:B------:R-:W2:Y:S02]  /*24d50*/  @!P1 SYNCS.PHASECHK.TRANS64 P1, [R10+URZ+0x308c0], R9 ;  /* 0x0308c0090a0095a7 */ /* 0x000ea4000802007f */
[----:B--2---:R-:W-:Y:S05]  /*24d60*/  @!P1 BRA `(.L_x_6267) ;  /* 0xfffffffc00f09947 */ /* 0x004fea000383ffff */
[----:B------:R-:W-:Y:S05]  /*24d70*/  BRA `(.L_x_6408) ;  /* 0xffffff9c00547947 */ /* 0x000fea000383ffff */
.L_x_6282:
[----:B0-----:R-:W0:Y:S01]  /*24d80*/  S2R R8, SR_TID.X ;  /* 0x0000000000087919 */ /* 0x001e220000002100 */
[----:B------:R-:W-:Y:S01]  /*24d90*/  BSSY B0, `(.L_x_6409) ;  /* 0x000000a000007945 */ /* 0x000fe20003800000 */
[----:B------:R-:W-:Y:S01]  /*24da0*/  IMAD.MOV.U32 R12, RZ, RZ, RZ ;  /* 0x000000ffff0c7224 */ /* 0x000fe200078e00ff */
[----:B------:R-:W-:Y:S01]  /*24db0*/  MOV R11, 0x1f ;  /* 0x0000001f000b7802 */ /* 0x000fe20000000f00 */
[----:B------:R-:W-:Y:S01]  /*24dc0*/  IMAD.MOV.U32 R15, RZ, RZ, -0x1 ;  /* 0xffffffffff0f7424 */ /* 0x000fe200078e00ff */
[----:B0-----:R-:W-:-:S04]  /*24dd0*/  SHF.R.U32.HI R8, RZ, 0x5, R8 ;  /* 0x00000005ff087819 */ /* 0x001fc80000011608 */
[----:B------:R-:W-:-:S05]  /*24de0*/  LOP3.LUT R8, R8, 0x3, RZ, 0xc0, !PT ;  /* 0x0000000308087812 */ /* 0x000fca00078ec0ff */
[----:B------:R-:W-:-:S07]  /*24df0*/  IMAD.MOV.U32 R13, RZ, RZ, R8 ;  /* 0x000000ffff0d7224 */ /* 0x000fce00078e0008 */
[----:B-----5:R-:W-:Y:S05]  /*24e00*/  WARPSYNC.COLLECTIVE R15, `(.L_x_6410) ;  /* 0x000000000f087348 */ /* 0x020fea0003c00000 */
[----:B------:R0:W1:Y:S02]  /*24e10*/  SHFL.IDX P6, R14, R13, R12, R11 ;  /* 0x0000000c0d0e7389 */ /* 0x00006400000c000b */
[----:B01---5:R-:W-:Y:S01]  /*24e20*/  ENDCOLLECTIVE ;  /* 0x000000000000791b */ /* 0x023fe20003800000 */
.L_x_6410:
[----:B------:R-:W-:Y:S05]  /*24e30*/  BSYNC B0 ;  /* 0x0000000000007941 */ /* 0x000fea0003800000 */
.L_x_6409:
[----:B------:R-:W-:Y:S05]  /*24e40*/  BRA `(.L_x_6411) ;  /* 0xffffffa800b07947 */ /* 0x000fea000383ffff */
.L_x_6285:
[----:B0-----:R0:W1:Y:S02]  /*24e50*/  SYNCS.PHASECHK.TRANS64.TRYWAIT P0, [R7+URZ+0x30840], R2 ;  /* 0x03084002070075a7 */ /* 0x001064000800017f */
[----:B-1----:R-:W-:Y:S05]  /*24e60*/  @!P0 NANOSLEEP.SYNCS 0x989680 ;  /* 0x009896800000895d */ /* 0x002fea0003900000 */
[----:B------:R-:W1:Y:S02]  /*24e70*/  @!P0 SYNCS.PHASECHK.TRANS64 P0, [R7+URZ+0x30840], R2 ;  /* 0x03084002070085a7 */ /* 0x000e64000800007f */
[----:B-1----:R-:W-:Y:S05]  /*24e80*/  @!P0 BRA `(.L_x_6285) ;  /* 0xfffffffc00f08947 */ /* 0x002fea000383ffff */
[----:B------:R-:W-:Y:S05]  /*24e90*/  BRA `(.L_x_6412) ;  /* 0xffffffac000c7947 */ /* 0x000fea000383ffff */
.L_x_6286:
        /* <DEDUP_REMOVED lines=8> */
.L_x_6414:
[----:B------:R-:W-:Y:S05]  /*24f20*/  BSYNC B0 ;  /* 0x0000000000007941 */ /* 0x000fea0003800000 */
.L_x_6413:
[----:B------:R-:W-:Y:S01]  /*24f30*/  IMAD.MOV.U32 R13, RZ, RZ, R4 ;  /* 0x000000ffff0d7224 */ /* 0x000fe200078e0004 */
[----:B------:R-:W-:Y:S01]  /*24f40*/  MOV R11, 0x181f ;  /* 0x0000181f000b7802 */ /* 0x000fe20000000f00 */
[----:B------:R-:W-:Y:S01]  /*24f50*/  IMAD.MOV.U32 R12, RZ, RZ, RZ ;  /* 0x000000ffff0c7224 */ /* 0x000fe200078e00ff */
[----:B------:R-:W-:Y:S01]  /*24f60*/  MOV R2, R14 ;  /* 0x0000000e00027202 */ /* 0x000fe20000000f00 */
[----:B------:R-:W-:Y:S02]  /*24f70*/  IMAD.MOV.U32 R15, RZ, RZ, -0x1 ;  /* 0xffffffffff0f7424 */ /* 0x000fe400078e00ff */
[----:B------:R-:W-:-:S07]  /*24f80*/  @P0 IMAD R8, R5, 0x2, R22 ;  /* 0x0000000205080824 */ /* 0x000fce00078e0216 */
[----:B------:R-:W-:Y:S05]  /*24f90*/  WARPSYNC.COLLECTIVE R15, `(.L_x_6415) ;  /* 0x000000000f087348 */ /* 0x000fea0003c00000 */
[----:B------:R0:W1:Y:S02]  /*24fa0*/  SHFL.IDX P6, R14, R13, R12, R11 ;  /* 0x0000000c0d0e7389 */ /* 0x00006400000c000b */
[----:B01----:R-:W-:Y:S01]  /*24fb0*/  ENDCOLLECTIVE ;  /* 0x000000000000791b */ /* 0x003fe20003800000 */
.L_x_6415:
[----:B------:R-:W-:Y:S01]  /*24fc0*/  ULDC.64 UR4, c[0x0][0x208] ;  /* 0x0000820000047ab9 */ /* 0x000fe20000000a00 */
[----:B------:R-:W-:Y:S01]  /*24fd0*/  IMAD.MOV.U32 R13, RZ, RZ, R0 ;  /* 0x000000ffff0d7224 */ /* 0x000fe200078e0000 */
[----:B------:R-:W-:Y:S01]  /*24fe0*/  MOV R12, 0x1 ;  /* 0x00000001000c7802 */ /* 0x000fe20000000f00 */
[----:B------:R-:W-:-:S05]  /*24ff0*/  IMAD.MOV.U32 R3, RZ, RZ, R14 ;  /* 0x000000ffff037224 */ /* 0x000fca00078e000e */
[----:B------:R-:W-:-:S04]  /*25000*/  @P0 LEA R3, P1, R33, R3, 0x1 ;  /* 0x0000000321030211 */ /* 0x000fc800078208ff */
[----:B------:R-:W-:Y:S02]  /*25010*/  @P0 IADD3.X R2, RZ, R2, RZ, P1, !PT ;  /* 0x00000002ff020210 */ /* 0x000fe40000ffe4ff */
[----:B------:R-:W-:Y:S02]  /*25020*/  ISETP.GE.AND P1, PT, R6, 0x11, PT ;  /* 0x000000110600780c */ /* 0x000fe40003f26270 */
[----:B------:R-:W-:-:S04]  /*25030*/  @P0 LOP3.LUT R3, R3, R2, RZ, 0x3c, !PT ;  /* 0x0000000203030212 */ /* 0x000fc800078e3cff */
[----:B------:R-:W-:-:S04]  /*25040*/  @P0 LOP3.LUT R2, R3, R2, RZ, 0x3c, !PT ;  /* 0x0000000203020212 */ /* 0x000fc800078e3cff */
[----:B------:R-:W-:-:S05]  /*25050*/  @P0 LOP3.LUT R3, R3, R2, RZ, 0x3c, !PT ;  /* 0x0000000203030212 */ /* 0x000fca00078e3cff */
[----:B------:R-:W-:Y:S01]  /*25060*/  @!PT LDS RZ, [RZ] ;  /* 0x00000000fffff984 */ /* 0x000fe20000000800 */
[----:B------:R-:W-:Y:S01]  /*25070*/  @!PT LDS RZ, [RZ] ;  /* 0x00000000fffff984 */ /* 0x000fe20000000800 */
[----:B------:R-:W-:Y:S01]  /*25080*/  @!PT LDS RZ, [RZ] ;  /* 0x00000000fffff984 */ /* 0x000fe20000000800 */
[----:B------:R0:W-:Y:S04]  /*25090*/  @P0 LDGSTS.E.BYPASS.LTC128B.128 [R8+0x1e400], desc[UR4][R2.64], !P4 ;  /* 0x1e40000002080fae */ /* 0x0001e8000e101d44 */
[----:B------:R0:W-:Y:S04]  /*250a0*/  @P0 LDGSTS.E.BYPASS.LTC128B.128 [R8+0x21400], desc[UR4][R2.64+0x80], !P3 ;  /* 0x2140008002080fae */ /* 0x0001e8000d901d44 */
[----:B------:R0:W-:Y:S02]  /*250b0*/  @P0 LDGSTS.E.BYPASS.LTC128B.128 [R8+0x24400], desc[UR4][R2.64+0x100], !P2 ;  /* 0x2440010002080fae */ /* 0x0001e4000d101d44 */
[----:B0-----:R-:W-:Y:S05]  /*250c0*/  WARPSYNC.COLLECTIVE R15, `(.L_x_6416) ;  /* 0x000000000f087348 */ /* 0x001fea0003c00000 */
[----:B------:R1:W2:Y:S02]  /*250d0*/  SHFL.IDX P6, R14, R13, R12, R11 ;  /* 0x0000000c0d0e7389 */ /* 0x0002a400000c000b */
[----:B012---:R-:W-:Y:S01]  /*250e0*/  ENDCOLLECTIVE ;  /* 0x000000000000791b */ /* 0x007fe20003800000 */
.L_x_6416:
[----:B------:R-:W-:Y:S02]  /*250f0*/  @P1 IMAD R8, R5, 0x2, R22 ;  /* 0x0000000205081824 */ /* 0x000fe400078e0216 */
[----:B------:R-:W-:Y:S02]  /*25100*/  IMAD.MOV.U32 R13, RZ, RZ, R4 ;  /* 0x000000ffff0d7224 */ /* 0x000fe400078e0004 */
[----:B------:R-:W-:-:S07]  /*25110*/  IMAD.MOV.U32 R2, RZ, RZ, R14 ;  /* 0x000000ffff027224 */ /* 0x000fce00078e000e */
[----:B------:R-:W-:Y:S05]  /*25120*/  WARPSYNC.COLLECTIVE R15, `(.L_x_6417) ;  /* 0x000000000f087348 */ /* 0x000fea0003c00000 */
[----:B------:R0:W1:Y:S02]  /*25130*/  SHFL.IDX P6, R14, R13, R12, R11 ;  /* 0x0000000c0d0e7389 */ /* 0x00006400000c000b */
[----:B01----:R-:W-:Y:S01]  /*25140*/  ENDCOLLECTIVE ;  /* 0x000000000000791b */ /* 0x003fe20003800000 */
.L_x_6417:
[----:B------:R-:W-:Y:S01]  /*25150*/  ULDC.64 UR4, c[0x0][0x208] ;  /* 0x0000820000047ab9 */ /* 0x000fe20000000a00 */
[----:B------:R-:W-:Y:S01]  /*25160*/  MOV R13, R0 ;  /* 0x00000000000d7202 */ /* 0x000fe20000000f00 */
[----:B------:R-:W-:Y:S01]  /*25170*/  IMAD.MOV.U32 R12, RZ, RZ, 0x2 ;  /* 0x00000002ff0c7424 */ /* 0x000fe200078e00ff */
[----:B------:R-:W-:-:S04]  /*25180*/  MOV R3, R14 ;  /* 0x0000000e00037202 */ /* 0x000fc80000000f00 */
[----:B------:R-:W-:-:S05]  /*25190*/  @P1 LEA R3, P0, R33, R3, 0x1 ;  /* 0x0000000321031211 */ /* 0x000fca00078008ff */
[----:B------:R-:W-:-:S05]  /*251a0*/  @P1 IMAD.X R2, RZ, RZ, R2, P0 ;  /* 0x000000ffff021224 */ /* 0x000fca00000e0602 */
        /* <DEDUP_REMOVED lines=8> */
[----:B------:R0:W-:Y:S01]  /*25230*/  @P1 LDGSTS.E.BYPASS.LTC128B.128 [R8+0x24c00], desc[UR4][R2.64+0x100], !P2 ;  /* 0x24c0010002081fae */ /* 0x0001e2000d101d44 */
[----:B------:R-:W-:-:S13]  /*25240*/  ISETP.GE.AND P1, PT, R6, 0x21, PT ;  /* 0x000000210600780c */ /* 0x000fda0003f26270 */
[----:B0-----:R-:W-:Y:S05]  /*25250*/  WARPSYNC.COLLECTIVE R15, `(.L_x_6418) ;  /* 0x000000000f087348 */ /* 0x001fea0003c00000 */
[----:B------:R1:W2:Y:S02]  /*25260*/  SHFL.IDX P6, R14, R13, R12, R11 ;  /* 0x0000000c0d0e7389 */ /* 0x0002a400000c000b */
[----:B012---:R-:W-:Y:S01]  /*25270*/  ENDCOLLECTIVE ;  /* 0x000000000000791b */ /* 0x007fe20003800000 */
.L_x_6418:
[----:B------:R-:W-:Y:S02]  /*25280*/  @P1 LEA R8, R5, R22, 0x1 ;  /* 0x0000001605081211 */ /* 0x000fe400078e08ff */
[----:B------:R-:W-:Y:S01]  /*25290*/  MOV R13, R4 ;  /* 0x00000004000d7202 */ /* 0x000fe20000000f00 */
[----:B------:R-:W-:-:S07]  /*252a0*/  IMAD.MOV.U32 R2, RZ, RZ, R14 ;  /* 0x000000ffff027224 */ /* 0x000fce00078e000e */
[----:B------:R-:W-:Y:S05]  /*252b0*/  WARPSYNC.COLLECTIVE R15, `(.L_x_6419) ;  /* 0x000000000f087348 */ /* 0x000fea0003c00000 */
[----:B------:R0:W1:Y:S02]  /*252c0*/  SHFL.IDX P6, R14, R13, R12, R11 ;  /* 0x0000000c0d0e7389 */ /* 0x00006400000c000b */
[----:B01----:R-:W-:Y:S01]  /*252d0*/  ENDCOLLECTIVE ;  /* 0x000000000000791b */ /* 0x003fe20003800000 */
.L_x_6419:
[----:B------:R-:W-:Y:S01]  /*252e0*/  ULDC.64 UR4, c[0x0][0x208] ;  /* 0x0000820000047ab9 */ /* 0x000fe20000000a00 */
[----:B------:R-:W-:Y:S02]  /*252f0*/  IMAD.MOV.U32 R13, RZ, RZ, R0 ;  /* 0x000000ffff0d7224 */ /* 0x000fe400078e0000 */
[----:B------:R-:W-:Y:S02]  /*25300*/  IMAD.MOV.U32 R12, RZ, RZ, 0x3 ;  /* 0x00000003ff0c7424 */ /* 0x000fe400078e00ff */
[----:B------:R-:W-:-:S05]  /*25310*/  IMAD.MOV.U32 R3, RZ, RZ, R14 ;  /* 0x000000ffff037224 */ /* 0x000fca00078e000e */
        /* <DEDUP_REMOVED lines=15> */
.L_x_6420:
[----:B------:R-:W-:Y:S02]  /*25410*/  @P1 IMAD R8, R5, 0x2, R22 ;  /* 0x0000000205081824 */ /* 0x000fe400078e0216 */
[----:B------:R-:W-:Y:S01]  /*25420*/  IMAD.MOV.U32 R13, RZ, RZ, R4 ;  /* 0x000000ffff0d7224 */ /* 0x000fe200078e0004 */
[----:B------:R-:W-:-:S07]  /*25430*/  MOV R2, R14 ;  /* 0x0000000e00027202 */ /* 0x000fce0000000f00 */
[----:B------:R-:W-:Y:S05]  /*25440*/  WARPSYNC.COLLECTIVE R15, `(.L_x_6421) ;  /* 0x000000000f087348 */ /* 0x000fea0003c00000 */
[----:B------:R0:W1:Y:S02]  /*25450*/  SHFL.IDX P6, R14, R13, R12, R11 ;  /* 0x0000000c0d0e7389 */ /* 0x00006400000c000b */
[----:B01----:R-:W-:Y:S01]  /*25460*/  ENDCOLLECTIVE ;  /* 0x000000000000791b */ /* 0x003fe20003800000 */
.L_x_6421:
[----:B------:R-:W-:Y:S01]  /*25470*/  ULDC.64 UR4, c[0x0][0x208] ;  /* 0x0000820000047ab9 */ /* 0x000fe20000000a00 */
[----:B------:R-:W-:Y:S01]  /*25480*/  IMAD.MOV.U32 R13, RZ, RZ, R0 ;  /* 0x000000ffff0d7224 */ /* 0x000fe200078e0000 */
[----:B------:R-:W-:Y:S01]  /*25490*/  MOV R12, 0x4 ;  /* 0x00000004000c7802 */ /* 0x000fe20000000f00 */
[----:B------:R-:W-:-:S05]  /*254a0*/  IMAD.MOV.U32 R3, RZ, RZ, R14 ;  /* 0x000000ffff037224 */ /* 0x000fca00078e000e */
[----:B------:R-:W-:-:S04]  /*254b0*/  @P1 LEA R3, P0, R33, R3, 0x1 ;  /* 0x0000000321031211 */ /* 0x000fc800078008ff */
[----:B------:R-:W-:-:S04]  /*254c0*/  @P1 IADD3.X R2, RZ, R2, RZ, P0, !PT ;  /* 0x00000002ff021210 */ /* 0x000fc800007fe4ff */
        /* <DEDUP_REMOVED lines=13> */
.L_x_6422:
[----:B------:R-:W-:Y:S02]  /*255a0*/  @P1 IMAD R8, R5, 0x2, R22 ;  /* 0x0000000205081824 */ /* 0x000fe400078e0216 */
[----:B------:R-:W-:Y:S02]  /*255b0*/  IMAD.MOV.U32 R13, RZ, RZ, R4 ;  /* 0x000000ffff0d7224 */ /* 0x000fe400078e0004 */
[----:B------:R-:W-:-:S07]  /*255c0*/  IMAD.MOV.U32 R2, RZ, RZ, R14 ;  /* 0x000000ffff027224 */ /* 0x000fce00078e000e */
[----:B------:R-:W-:Y:S05]  /*255d0*/  WARPSYNC.COLLECTIVE R15, `(.L_x_6423) ;  /* 0x000000000f087348 */ /* 0x000fea0003c00000 */
[----:B------:R0:W1:Y:S02]  /*255e0*/  SHFL.IDX P6, R14, R13, R12, R11 ;  /* 0x0000000c0d0e7389 */ /* 0x00006400000c000b */
[----:B01----:R-:W-:Y:S01]  /*255f0*/  ENDCOLLECTIVE ;  /* 0x000000000000791b */ /* 0x003fe20003800000 */
.L_x_6423:
        /* <DEDUP_REMOVED lines=18> */
.L_x_6424:
[----:B------:R-:W-:Y:S01]  /*25720*/  MOV R13, R4 ;  /* 0x00000004000d7202 */ /* 0x000fe20000000f00 */
[----:B------:R-:W-:-:S07]  /*25730*/  IMAD.MOV.U32 R0, RZ, RZ, R14 ;  /* 0x000000ffff007224 */ /* 0x000fce00078e000e */
[----:B------:R-:W-:Y:S05]  /*25740*/  WARPSYNC.COLLECTIVE R15, `(.L_x_6425) ;  /* 0x000000000f087348 */ /* 0x000fea0003c00000 */
[----:B------:R0:W1:Y:S02]  /*25750*/  SHFL.IDX P6, R14, R13, R12, R11 ;  /* 0x0000000c0d0e7389 */ /* 0x00006400000c000b */
[----:B01----:R-:W-:Y:S01]  /*25760*/  ENDCOLLECTIVE ;  /* 0x000000000000791b */ /* 0x003fe20003800000 */
.L_x_6425:
[----:B------:R-:W-:Y:S01]  /*25770*/  IMAD.MOV.U32 R2, RZ, RZ, R14 ;  /* 0x000000ffff027224 */ /* 0x000fe200078e000e */
[----:B------:R-:W-:Y:S06]  /*25780*/  BRA `(.L_x_6426) ;  /* 0xffffffa800507947 */ /* 0x000fec000383ffff */
.L_x_6291:
[----:B------:R-:W-:Y:S01]  /*25790*/  IMAD.MOV.U32 R13, RZ, RZ, R4 ;  /* 0x000000ffff0d7224 */ /* 0x000fe200078e0004 */
[----:B------:R-:W-:Y:S01]  /*257a0*/  MOV R12, RZ ;  /* 0x000000ff000c7202 */ /* 0x000fe20000000f00 */
[----:B------:R-:W-:Y:S02]  /*257b0*/  IMAD.MOV.U32 R11, RZ, RZ, 0x181f ;  /* 0x0000181fff0b7424 */ /* 0x000fe400078e00ff */
[----:B------:R-:W-:Y:S02]  /*257c0*/  IMAD.MOV.U32 R15, RZ, RZ, -0x1 ;  /* 0xffffffffff0f7424 */ /* 0x000fe400078e00ff */
[----:B-----5:R-:W-:Y:S02]  /*257d0*/  IMAD R5, R10, R7, RZ ;  /* 0x000000070a057224 */ /* 0x020fe400078e02ff */
[----:B------:R-:W-:-:S07]  /*257e0*/  IMAD R17, R17, 0x80, R9 ;  /* 0x0000008011117824 */ /* 0x000fce00078e0209 */
[----:B------:R-:W-:Y:S05]  /*257f0*/  WARPSYNC.COLLECTIVE R15, `(.L_x_6427) ;  /* 0x000000000f087348 */ /* 0x000fea0003c00000 */
[----:B------:R0:W1:Y:S02]  /*25800*/  SHFL.IDX P6, R14, R13, R12, R11 ;  /* 0x0000000c0d0e7389 */ /* 0x00006400000c000b */
[----:B01----:R-:W-:Y:S01]  /*25810*/  ENDCOLLECTIVE ;  /* 0x000000000000791b */ /* 0x003fe20003800000 */
.L_x_6427:
[C---:B------:R-:W-:Y:S01]  /*25820*/  VIADD R6, R17.reuse, 0x10 ;  /* 0x0000001011067836 */ /* 0x040fe20000000000 */
[----:B------:R-:W-:Y:S01]  /*25830*/  ISETP.GE.AND P2, PT, R17, R5, PT ;  /* 0x000000051100720c */ /* 0x000fe20003f46270 */
[----:B------:R-:W-:Y:S01]  /*25840*/  IMAD.MOV.U32 R13, RZ, RZ, R0 ;  /* 0x000000ffff0d7224 */ /* 0x000fe200078e0000 */
[----:B------:R-:W-:-:S11]  /*25850*/  MOV R2, R14 ;  /* 0x0000000e00027202 */ /* 0x000fd60000000f00 */
[----:B------:R-:W-:Y:S05]  /*25860*/  WARPSYNC.COLLECTIVE R15, `(.L_x_6428) ;  /* 0x000000000f087348 */ /* 0x000fea0003c00000 */
[----:B------:R0:W1:Y:S02]  /*25870*/  SHFL.IDX P6, R14, R13, R12, R11 ;  /* 0x0000000c0d0e7389 */ /* 0x00006400000c000b */
[----:B01----:R-:W-:Y:S01]  /*25880*/  ENDCOLLECTIVE ;  /* 0x000000000000791b */ /* 0x003fe20003800000 */
.L_x_6428:
[----:B------:R-:W-:Y:S01]  /*25890*/  ULDC.64 UR4, c[0x0][0x208] ;  /* 0x0000820000047ab9 */ /* 0x000fe20000000a00 */
[----:B------:R-:W-:Y:S01]  /*258a0*/  MOV R13, R4 ;  /* 0x00000004000d7202 */ /* 0x000fe20000000f00 */
[----:B------:R-:W-:Y:S01]  /*258b0*/  IMAD.MOV.U32 R12, RZ, RZ, 0x1 ;  /* 0x00000001ff0c7424 */ /* 0x000fe200078e00ff */
[----:B------:R-:W-:-:S04]  /*258c0*/  @!P2 LEA R14, P4, R33, R14, 0x1 ;  /* 0x0000000e210ea211 */ /* 0x000fc800078808ff */
[----:B------:R-:W-:Y:S01]  /*258d0*/  @!P2 IADD3.X R3, RZ, R2, RZ, P4, !PT ;  /* 0x00000002ff03a210 */ /* 0x000fe200027fe4ff */
[----:B------:R-:W-:-:S05]  /*258e0*/  @!P2 IMAD.MOV.U32 R2, RZ, RZ, R14 ;  /* 0x000000ffff02a224 */ /* 0x000fca00078e000e */
[----:B------:R-:W-:Y:S01]  /*258f0*/  @!PT LDS RZ, [RZ] ;  /* 0x00000000fffff984 */ /* 0x000fe20000000800 */
[----:B------:R-:W-:Y:S01]  /*25900*/  @!PT LDS RZ, [RZ] ;  /* 0x00000000fffff984 */ /* 0x000fe20000000800 */
[----:B------:R-:W-:Y:S01]  /*25910*/  @!PT LDS RZ, [RZ] ;  /* 0x00000000fffff984 */ /* 0x000fe20000000800 */
[----:B------:R0:W-:Y:S04]  /*25920*/  @!P2 LDGSTS.E.BYPASS.LTC128B.128 [R8+0x12400], desc[UR4][R2.64], !P3 ;  /* 0x124000000208afae */ /* 0x0001e8000d901d44 */
[----:B------:R0:W-:Y:S04]  /*25930*/  @!P2 LDGSTS.E.BYPASS.LTC128B.128 [R8+0x16400], desc[UR4][R2.64+0x80], !P0 ;  /* 0x164000800208afae */ /* 0x0001e8000c101d44 */
[----:B------:R0:W-:Y:S01]  /*25940*/  @!P2 LDGSTS.E.BYPASS.LTC128B.128 [R8+0x1a400], desc[UR4][R2.64+0x100], !P1 ;  /* 0x1a4001000208afae */ /* 0x0001e2000c901d44 */
[----:B------:R-:W-:Y:S01]  /*25950*/  ISETP.GE.AND P2, PT, R6, R5, PT ;  /* 0x000000050600720c */ /* 0x000fe20003f46270 */
[----:B------:R-:W-:-:S12]  /*25960*/  VIADD R6, R17, 0x20 ;  /* 0x0000002011067836 */ /* 0x000fd80000000000 */
[----:B0-----:R-:W-:Y:S05]  /*25970*/  WARPSYNC.COLLECTIVE R15, `(.L_x_6429) ;  /* 0x000000000f087348 */ /* 0x001fea0003c00000 */
[----:B------:R1:W2:Y:S02]  /*25980*/  SHFL.IDX P6, R14, R13, R12, R11 ;  /* 0x0000000c0d0e7389 */ /* 0x0002a400000c000b */
[----:B012---:R-:W-:Y:S01]  /*25990*/  ENDCOLLECTIVE ;  /* 0x000000000000791b */ /* 0x007fe20003800000 */
.L_x_6429:
[----:B------:R-:W-:Y:S01]  /*259a0*/  MOV R13, R0 ;  /* 0x00000000000d7202 */ /* 0x000fe20000000f00 */
[----:B------:R-:W-:-:S07]  /*259b0*/  IMAD.MOV.U32 R2, RZ, RZ, R14 ;  /* 0x000000ffff027224 */ /* 0x000fce00078e000e */
[----:B------:R-:W-:Y:S05]  /*259c0*/  WARPSYNC.COLLECTIVE R15, `(.L_x_6430) ;  /* 0x000000000f087348 */ /* 0x000fea0003c00000 */
[----:B------:R0:W1:Y:S02]  /*259d0*/  SHFL.IDX P6, R14, R13, R12, R11 ;  /* 0x0000000c0d0e7389 */ /* 0x00006400000c000b */
[----:B01----:R-:W-:Y:S01]  /*259e0*/  ENDCOLLECTIVE ;  /* 0x000000000000791b */ /* 0x003fe20003800000 */
.L_x_6430:
[----:B------:R-:W-:Y:S01]  /*259f0*/  ULDC.64 UR4, c[0x0][0x208] ;  /* 0x0000820000047ab9 */ /* 0x000fe20000000a00 */
[----:B------:R-:W-:Y:S01]  /*25a00*/  IMAD.MOV.U32 R13, RZ, RZ, R4 ;  /* 0x000000ffff0d7224 */ /* 0x000fe200078e0004 */
[----:B------:R-:W-:Y:S02]  /*25a10*/  MOV R12, 0x2 ;  /* 0x00000002000c7802 */ /* 0x000fe40000000f00 */
[----:B------:R-:W-:-:S05]  /*25a20*/  @!P2 LEA R14, P4, R33, R14, 0x1 ;  /* 0x0000000e210ea211 */ /* 0x000fca00078808ff */
[----:B------:R-:W-:Y:S02]  /*25a30*/  @!P2 IMAD.X R7, RZ, RZ, R2, P4 ;  /* 0x000000ffff07a224 */ /* 0x000fe400020e0602 */
[----:B------:R-:W-:-:S03]  /*25a40*/  @!P2 IMAD.MOV.U32 R2, RZ, RZ, R14 ;  /* 0x000000ffff02a224 */ /* 0x000fc600078e000e */
[----:B------:R-:W-:-:S05]  /*25a50*/  @!P2 MOV R3, R7 ;  /* 0x000000070003a202 */ /* 0x000fca0000000f00 */
[----:B------:R-:W-:Y:S01]  /*25a60*/  @!PT LDS RZ, [RZ] ;  /* 0x00000000fffff984 */ /* 0x000fe20000000800 */
[----:B------:R-:W-:Y:S01]  /*25a70*/  @!PT LDS RZ, [RZ] ;  /* 0x00000000fffff984 */ /* 0x000fe20000000800 */
[----:B------:R-:W-:Y:S01]  /*25a80*/  @!PT LDS RZ, [RZ] ;  /* 0x00000000fffff984 */ /* 0x000fe20000000800 */
[----:B------:R0:W-:Y:S04]  /*25a90*/  @!P2 LDGSTS.E.BYPASS.LTC128B.128 [R8+0x12c00], desc[UR4][R2.64], !P3 ;  /* 0x12c000000208afae */ /* 0x0001e8000d901d44 */
[----:B------:R0:W-:Y:S04]  /*25aa0*/  @!P2 LDGSTS.E.BYPASS.LTC128B.128 [R8+0x16c00], desc[UR4][R2.64+0x80], !P0 ;  /* 0x16c000800208afae */ /* 0x0001e8000c101d44 */
[----:B------:R0:W-:Y:S01]  /*25ab0*/  @!P2 LDGSTS.E.BYPASS.LTC128B.128 [R8+0x1ac00], desc[UR4][R2.64+0x100], !P1 ;  /* 0x1ac001000208afae */ /* 0x0001e2000c901d44 */
[----:B------:R-:W-:Y:S02]  /*25ac0*/  ISETP.GE.AND P2, PT, R6, R5, PT ;  /* 0x000000050600720c */ /* 0x000fe40003f46270 */
[----:B------:R-:W-:-:S11]  /*25ad0*/  IADD3 R6, R17, 0x30, RZ ;  /* 0x0000003011067810 */ /* 0x000fd60007ffe0ff */
[----:B0-----:R-:W-:Y:S05]  /*25ae0*/  WARPSYNC.COLLECTIVE R15, `(.L_x_6431) ;  /* 0x000000000f087348 */ /* 0x001fea0003c00000 */
[----:B------:R1:W2:Y:S02]  /*25af0*/  SHFL.IDX P6, R14, R13, R12, R11 ;  /* 0x0000000c0d0e7389 */ /* 0x0002a400000c000b */
[----:B012---:R-:W-:Y:S01]  /*25b00*/  ENDCOLLECTIVE ;  /* 0x000000000000791b */ /* 0x007fe20003800000 */
.L_x_6431:
[----:B------:R-:W-:Y:S02]  /*25b10*/  IMAD.MOV.U32 R13, RZ, RZ, R0 ;  /* 0x000000ffff0d7224 */ /* 0x000fe400078e0000 */
[----:B------:R-:W-:-:S07]  /*25b20*/  IMAD.MOV.U32 R2, RZ, RZ, R14 ;  /* 0x000000ffff027224 */ /* 0x000fce00078e000e */
[----:B------:R-:W-:Y:S05]  /*25b30*/  WARPSYNC.COLLECTIVE R15, `(.L_x_6432) ;  /* 0x000000000f087348 */ /* 0x000fea0003c00000 */
[----:B------:R0:W1:Y:S02]  /*25b40*/  SHFL.IDX P6, R14, R13, R12, R11 ;  /* 0x0000000c0d0e7389 */ /* 0x00006400000c000b */
[----:B01----:R-:W-:Y:S01]  /*25b50*/  ENDCOLLECTIVE ;  /* 0x000000000000791b */ /* 0x003fe20003800000 */
.L_x_6432:
[----:B------:R-:W-:Y:S01]  /*25b60*/  ULDC.64 UR4, c[0x0][0x208] ;  /* 0x0000820000047ab9 */ /* 0x000fe20000000a00 */
[----:B------:R-:W-:Y:S02]  /*25b70*/  IMAD.MOV.U32 R13, RZ, RZ, R4 ;  /* 0x000000ffff0d7224 */ /* 0x000fe400078e0004 */
[----:B------:R-:W-:Y:S01]  /*25b80*/  IMAD.MOV.U32 R12, RZ, RZ, 0x3 ;  /* 0x00000003ff0c7424 */ /* 0x000fe200078e00ff */
        /* <DEDUP_REMOVED lines=15> */
.L_x_6433:
[----:B------:R-:W-:Y:S01]  /*25c80*/  IMAD.MOV.U32 R13, RZ, RZ, R0 ;  /* 0x000000ffff0d7224 */ /* 0x000fe200078e0000 */
[----:B------:R-:W-:-:S07]  /*25c90*/  MOV R2, R14 ;  /* 0x0000000e00027202 */ /* 0x000fce0000000f00 */
[----:B------:R-:W-:Y:S05]  /*25ca0*/  WARPSYNC.COLLECTIVE R15, `(.L_x_6434) ;  /* 0x000000000f087348 */ /* 0x000fea0003c00000 */
[----:B------:R0:W1:Y:S02]  /*25cb0*/  SHFL.IDX P6, R14, R13, R12, R11 ;  /* 0x0000000c0d0e7389 */ /* 0x00006400000c000b */
[----:B01----:R-:W-:Y:S01]  /*25cc0*/  ENDCOLLECTIVE ;  /* 0x000000000000791b */ /* 0x003fe20003800000 */
.L_x_6434:
[----:B------:R-:W-:Y:S01]  /*25cd0*/  ULDC.64 UR4, c[0x0][0x208] ;  /* 0x0000820000047ab9 */ /* 0x000fe20000000a00 */
[----:B------:R-:W-:Y:S01]  /*25ce0*/  MOV R13, R4 ;  /* 0x00000004000d7202 */ /* 0x000fe20000000f00 */
[----:B------:R-:W-:Y:S01]  /*25cf0*/  IMAD.MOV.U32 R12, RZ, RZ, 0x4 ;  /* 0x00000004ff0c7424 */ /* 0x000fe200078e00ff */
        /* <DEDUP_REMOVED lines=15> */
.L_x_6435:
[----:B------:R-:W-:Y:S01]  /*25df0*/  MOV R13, R0 ;  /* 0x00000000000d7202 */ /* 0x000fe20000000f00 */
[----:B------:R-:W-:-:S07]  /*25e00*/  IMAD.MOV.U32 R2, RZ, RZ, R14 ;  /* 0x000000ffff027224 */ /* 0x000fce00078e000e */
[----:B------:R-:W-:Y:S05]  /*25e10*/  WARPSYNC.COLLECTIVE R15, `(.L_x_6436) ;  /* 0x000000000f087348 */ /* 0x000fea0003c00000 */
[----:B------:R0:W1:Y:S02]  /*25e20*/  SHFL.IDX P6, R14, R13, R12, R11 ;  /* 0x0000000c0d0e7389 */ /* 0x00006400000c000b */
[----:B01----:R-:W-:Y:S01]  /*25e30*/  ENDCOLLECTIVE ;  /* 0x000000000000791b */ /* 0x003fe20003800000 */
.L_x_6436:
        /* <DEDUP_REMOVED lines=18> */
.L_x_6437:
[----:B------:R-:W-:Y:S02]  /*25f60*/  IMAD.MOV.U32 R13, RZ, RZ, R0 ;  /* 0x000000ffff0d7224 */ /* 0x000fe400078e0000 */
[----:B------:R-:W-:-:S07]  /*25f70*/  IMAD.MOV.U32 R2, RZ, RZ, R14 ;  /* 0x000000ffff027224 */ /* 0x000fce00078e000e */
[----:B------:R-:W-:Y:S05]  /*25f80*/  WARPSYNC.COLLECTIVE R15, `(.L_x_6438) ;  /* 0x000000000f087348 */ /* 0x000fea0003c00000 */
[----:B------:R0:W1:Y:S02]  /*25f90*/  SHFL.IDX P6, R14, R13, R12, R11 ;  /* 0x0000000c0d0e7389 */ /* 0x00006400000c000b */
[----:B01----:R-:W-:Y:S01]  /*25fa0*/  ENDCOLLECTIVE ;  /* 0x000000000000791b */ /* 0x003fe20003800000 */
.L_x_6438:
        /* <DEDUP_REMOVED lines=13> */
[----:B------:R-:W-:-:S13]  /*26080*/  ISETP.GE.AND P2, PT, R6, R5, PT ;  /* 0x000000050600720c */ /* 0x000fda0003f46270 */
[----:B0-----:R-:W-:Y:S05]  /*26090*/  WARPSYNC.COLLECTIVE R15, `(.L_x_6439) ;  /* 0x000000000f087348 */ /* 0x001fea0003c00000 */
[----:B------:R1:W2:Y:S02]  /*260a0*/  SHFL.IDX P6, R14, R13, R12, R11 ;  /* 0x0000000c0d0e7389 */ /* 0x0002a400000c000b */
[----:B012---:R-:W-:Y:S01]  /*260b0*/  ENDCOLLECTIVE ;  /* 0x000000000000791b */ /* 0x007fe20003800000 */
.L_x_6439:
[----:B------:R-:W-:Y:S01]  /*260c0*/  IMAD.MOV.U32 R13, RZ, RZ, R0 ;  /* 0x000000ffff0d7224 */ /* 0x000fe200078e0000 */
[----:B------:R-:W-:-:S07]  /*260d0*/  MOV R2, R14 ;  /* 0x0000000e00027202 */ /* 0x000fce0000000f00 */
[----:B------:R-:W-:Y:S05]  /*260e0*/  WARPSYNC.COLLECTIVE R15, `(.L_x_6440) ;  /* 0x000000000f087348 */ /* 0x000fea0003c00000 */
[----:B------:R0:W1:Y:S02]  /*260f0*/  SHFL.IDX P6, R14, R13, R12, R11 ;  /* 0x0000000c0d0e7389 */ /* 0x00006400000c000b */
[----:B01----:R-:W-:Y:S01]  /*26100*/  ENDCOLLECTIVE ;  /* 0x000000000000791b */ /* 0x003fe20003800000 */
.L_x_6440:
[----:B------:R-:W-:Y:S01]  /*26110*/  ULDC.64 UR4, c[0x0][0x208] ;  /* 0x0000820000047ab9 */ /* 0x000fe20000000a00 */
[----:B------:R-:W-:Y:S01]  /*26120*/  IMAD.MOV.U32 R13, RZ, RZ, R4 ;  /* 0x000000ffff0d7224 */ /* 0x000fe200078e0004 */
[----:B------:R-:W-:Y:S02]  /*26130*/  MOV R12, 0x7 ;  /* 0x00000007000c7802 */ /* 0x000fe40000000f00 */
        /* <DEDUP_REMOVED lines=9> */
[----:B------:R0:W-:Y:S02]  /*261d0*/  @!P2 LDGSTS.E.BYPASS.LTC128B.128 [R8+0x1d400], desc[UR4][R2.64+0x100], !P1 ;  /* 0x1d4001000208afae */ /* 0x0001e4000c901d44 */
[----:B0-----:R-:W-:Y:S05]  /*261e0*/  WARPSYNC.COLLECTIVE R15, `(.L_x_6441) ;  /* 0x000000000f087348 */ /* 0x001fea0003c00000 */
[----:B------:R1:W2:Y:S02]  /*261f0*/  SHFL.IDX P6, R14, R13, R12, R11 ;  /* 0x0000000c0d0e7389 */ /* 0x0002a400000c000b */
[----:B012---:R-:W-:Y:S01]  /*26200*/  ENDCOLLECTIVE ;  /* 0x000000000000791b */ /* 0x007fe20003800000 */
.L_x_6441:
[----:B------:R-:W-:Y:S02]  /*26210*/  IMAD.MOV.U32 R13, RZ, RZ, R0 ;  /* 0x000000ffff0d7224 */ /* 0x000fe400078e0000 */
[----:B------:R-:W-:-:S07]  /*26220*/  IMAD.MOV.U32 R4, RZ, RZ, R14 ;  /* 0x000000ffff047224 */ /* 0x000fce00078e000e */
[----:B------:R-:W-:Y:S05]  /*26230*/  WARPSYNC.COLLECTIVE R15, `(.L_x_6442) ;  /* 0x000000000f087348 */ /* 0x000fea0003c00000 */
[----:B------:R0:W1:Y:S02]  /*26240*/  SHFL.IDX P6, R14, R13, R12, R11 ;  /* 0x0000000c0d0e7389 */ /* 0x00006400000c000b */
[----:B01----:R-:W-:Y:S01]  /*26250*/  ENDCOLLECTIVE ;  /* 0x000000000000791b */ /* 0x003fe20003800000 */
.L_x_6442:
[----:B------:R-:W-:Y:S05]  /*26260*/  BRA `(.L_x_6443) ;  /* 0xffffffa800ac7947 */ /* 0x000fea000383ffff */
.L_x_6296:
[----:B0-----:R0:W1:Y:S02]  /*26270*/  SYNCS.PHASECHK.TRANS64.TRYWAIT P0, [R22+URZ+0x30820], R3 ;  /* 0x03082003160075a7 */ /* 0x001064000800017f */
[----:B-1----:R-:W-:Y:S05]  /*26280*/  @!P0 NANOSLEEP.SYNCS 0x989680 ;  /* 0x009896800000895d */ /* 0x002fea0003900000 */
[----:B------:R-:W1:Y:S02]  /*26290*/  @!P0 SYNCS.PHASECHK.TRANS64 P0, [R22+URZ+0x30820], R3 ;  /* 0x03082003160085a7 */ /* 0x000e64000800007f */
[----:B-1----:R-:W-:Y:S05]  /*262a0*/  @!P0 BRA `(.L_x_6296) ;  /* 0xfffffffc00f08947 */ /* 0x002fea000383ffff */
[----:B------:R-:W-:Y:S05]  /*262b0*/  BRA `(.L_x_6444) ;  /* 0xffffffac00207947 */ /* 0x000fea000383ffff */
.L_x_6301:
[----:B0-----:R0:W1:Y:S02]  /*262c0*/  SYNCS.PHASECHK.TRANS64.TRYWAIT P0, [R7+URZ+0x30840], R2 ;  /* 0x03084002070075a7 */ /* 0x001064000800017f */
[----:B-1----:R-:W-:Y:S05]  /*262d0*/  @!P0 NANOSLEEP.SYNCS 0x989680 ;  /* 0x009896800000895d */ /* 0x002fea0003900000 */
[----:B------:R-:W1:Y:S02]  /*262e0*/  @!P0 SYNCS.PHASECHK.TRANS64 P0, [R7+URZ+0x30840], R2 ;  /* 0x03084002070085a7 */ /* 0x000e64000800007f */
[----:B-1----:R-:W-:Y:S05]  /*262f0*/  @!P0 BRA `(.L_x_6301) ;  /* 0xfffffffc00f08947 */ /* 0x002fea000383ffff */
[----:B------:R-:W-:Y:S05]  /*26300*/  BRA `(.L_x_6445) ;  /* 0xffffffb000047947 */ /* 0x000fea000383ffff */
.L_x_6302:
[----:B------:R-:W-:Y:S01]  /*26310*/  BSSY B1, `(.L_x_6446) ;  /* 0x0000008000017945 */ /* 0x000fe20003800000 */
[----:B------:R-:W-:Y:S01]  /*26320*/  MOV R13, R6 ;  /* 0x00000006000d7202 */ /* 0x000fe20000000f00 */
[----:B------:R-:W-:Y:S01]  /*26330*/  IMAD.MOV.U32 R12, RZ, RZ, RZ ;  /* 0x000000ffff0c7224 */ /* 0x000fe200078e00ff */
[----:B------:R-:W-:Y:S01]  /*26340*/  MOV R15, 0xffffffff ;  /* 0xffffffff000f7802 */ /* 0x000fe20000000f00 */
[----:B------:R-:W-:-:S07]  /*26350*/  IMAD.MOV.U32 R11, RZ, RZ, 0x181f ;  /* 0x0000181fff0b7424 */ /* 0x000fce00078e00ff */
[----:B--2---:R-:W-:Y:S05]  /*26360*/  WARPSYNC.COLLECTIVE R15, `(.L_x_6447) ;  /* 0x000000000f087348 */ /* 0x004fea0003c00000 */
[----:B--2---:R0:W1:Y:S02]  /*26370*/  SHFL.IDX P6, R14, R13, R12, R11 ;  /* 0x0000000c0d0e7389 */ /* 0x00406400000c000b */
[----:B01----:R-:W-:Y:S01]  /*26380*/  ENDCOLLECTIVE ;  /* 0x000000000000791b */ /* 0x003fe20003800000 */
.L_x_6447:
[----:B------:R-:W-:Y:S05]  /*26390*/  BSYNC B1 ;  /* 0x0000000000017941 */ /* 0x000fea0003800000 */
.L_x_6446:
[----:B------:R0:W-:Y:S04]  /*263a0*/  STL [R1+0x70], R0 ;  /* 0x0000700001007387 */ /* 0x0001e80000100800 */
[----:B0-----:R0:W5:Y:S01]  /*263b0*/  LDL.LU R0, [R1] ;  /* 0x0000000001007983 */ /* 0x0011620000300800 */
[----:B------:R-:W-:Y:S01]  /*263c0*/  IMAD.MOV.U32 R13, RZ, RZ, R8 ;  /* 0x000000ffff0d7224 */ /* 0x000fe200078e0008 */
[----:B------:R-:W-:Y:S01]  /*263d0*/  MOV R12, RZ ;  /* 0x000000ff000c7202 */ /* 0x000fe20000000f00 */
[----:B------:R-:W-:Y:S01]  /*263e0*/  IMAD.MOV.U32 R11, RZ, RZ, 0x181f ;  /* 0x0000181fff0b7424 */ /* 0x000fe200078e00ff */
[----:B------:R-:W-:Y:S01]  /*263f0*/  LEA R5, R5, R22, 0x1 ;  /* 0x0000001605057211 */ /* 0x000fe200078e08ff */
[----:B------:R-:W-:Y:S02]  /*26400*/  IMAD.MOV.U32 R15, RZ, RZ, -0x1 ;  /* 0xffffffffff0f7424 */ /* 0x000fe400078e00ff */
[----:B------:R-:W-:-:S02]  /*26410*/  IMAD.MOV.U32 R3, RZ, RZ, R14 ;  /* 0x000000ffff037224 */ /* 0x000fc400078e000e */
[----:B0-----:R-:W-:-:S07]  /*26420*/  IMAD.SHL.U32 R4, R33, 0x2, RZ ;  /* 0x0000000221047824 */ /* 0x001fce00078e00ff */
[----:B-----5:R-:W-:Y:S05]  /*26430*/  WARPSYNC.COLLECTIVE R15, `(.L_x_6448) ;  /* 0x000000000f087348 */ /* 0x020fea0003c00000 */
[----:B------:R0:W1:Y:S02]  /*26440*/  SHFL.IDX P6, R14, R13, R12, R11 ;  /* 0x0000000c0d0e7389 */ /* 0x00006400000c000b */
[----:B01---5:R-:W-:Y:S01]  /*26450*/  ENDCOLLECTIVE ;  /* 0x000000000000791b */ /* 0x023fe20003800000 */
.L_x_6448:
[----:B------:R-:W-:Y:S01]  /*26460*/  ULDC.64 UR4, c[0x0][0x208] ;  /* 0x0000820000047ab9 */ /* 0x000fe20000000a00 */
[----:B------:R-:W-:Y:S02]  /*26470*/  IMAD.MOV.U32 R13, RZ, RZ, R6 ;  /* 0x000000ffff0d7224 */ /* 0x000fe400078e0006 */
[----:B------:R-:W-:Y:S01]  /*26480*/  IMAD.MOV.U32 R12, RZ, RZ, 0x1 ;  /* 0x00000001ff0c7424 */ /* 0x000fe200078e00ff */
[----:B------:R-:W-:-:S04]  /*26490*/  MOV R2, R14 ;  /* 0x0000000e00027202 */ /* 0x000fc80000000f00 */
[----:B------:R-:W-:-:S05]  /*264a0*/  IADD3 R2, P0, R2, R4, RZ ;  /* 0x0000000402027210 */ /* 0x000fca0007f1e0ff */
[----:B------:R-:W-:Y:S01]  /*264b0*/  IMAD.X R3, RZ, RZ, R3, P0 ;  /* 0x000000ffff037224 */ /* 0x000fe200000e0603 */
[----:B------:R-:W-:-:S04]  /*264c0*/  LOP3.LUT R0, R0, 0xffffffbf, RZ, 0xc0, !PT ;  /* 0xffffffbf00007812 */ /* 0x000fc800078ec0ff */
[----:B------:R-:W-:-:S04]  /*264d0*/  @P1 LOP3.LUT R0, R0, 0x40, RZ, 0xfc, !PT ;  /* 0x0000004000001812 */ /* 0x000fc800078efcff */
[----:B------:R-:W-:Y:S01]  /*264e0*/  LOP3.LUT P1, RZ, R0, 0x4, RZ, 0xc0, !PT ;  /* 0x0000000400ff7812 */ /* 0x000fe2000782c0ff */
[----:B------:R0:W-:-:S12]  /*264f0*/  STL [R1], R0 ;  /* 0x0000000001007387 */ /* 0x0001d80000100800 */
[----:B------:R-:W-:Y:S01]  /*26500*/  @!PT LDS RZ, [RZ] ;  /* 0x00000000fffff984 */ /* 0x000fe20000000800 */
[----:B------:R-:W-:Y:S01]  /*26510*/  @!PT LDS RZ, [RZ] ;  /* 0x00000000fffff984 */ /* 0x000fe20000000800 */
[----:B------:R-:W-:Y:S01]  /*26520*/  @!PT LDS RZ, [RZ] ;  /* 0x00000000fffff984 */ /* 0x000fe20000000800 */
[----:B------:R0:W-:Y:S04]  /*26530*/  LDGSTS.E.BYPASS.LTC128B.128 [R5+0x1e400], desc[UR4][R2.64], !P1 ;  /* 0x1e40000002057fae */ /* 0x0001e8000c901d44 */
[----:B------:R0:W-:Y:S04]  /*26540*/  LDGSTS.E.BYPASS.LTC128B.128 [R5+0x21400], desc[UR4][R2.64+0x80], !P5 ;  /* 0x2140008002057fae */ /* 0x0001e8000e901d44 */
[----:B------:R0:W-:Y:S02]  /*26550*/  LDGSTS.E.BYPASS.LTC128B.128 [R5+0x24400], desc[UR4][R2.64+0x100], !P4 ;  /* 0x2440010002057fae */ /* 0x0001e4000e101d44 */
[----:B0-----:R-:W-:Y:S05]  /*26560*/  WARPSYNC.COLLECTIVE R15, `(.L_x_6449) ;  /* 0x000000000f087348 */ /* 0x001fea0003c00000 */
[----:B------:R1:W2:Y:S02]  /*26570*/  SHFL.IDX P6, R14, R13, R12, R11 ;  /* 0x0000000c0d0e7389 */ /* 0x0002a400000c000b */
[----:B012---:R-:W-:Y:S01]  /*26580*/  ENDCOLLECTIVE ;  /* 0x000000000000791b */ /* 0x007fe20003800000 */
.L_x_6449:
[----:B------:R-:W-:Y:S01]  /*26590*/  IMAD.MOV.U32 R13, RZ, RZ, R8 ;  /* 0x000000ffff0d7224 */ /* 0x000fe200078e0008 */
[----:B------:R-:W-:-:S07]  /*265a0*/  MOV R3, R14 ;  /* 0x0000000e00037202 */ /* 0x000fce0000000f00 */
[----:B------:R-:W-:Y:S05]  /*265b0*/  WARPSYNC.COLLECTIVE R15, `(.L_x_6450) ;  /* 0x000000000f087348 */ /* 0x000fea0003c00000 */
[----:B------:R0:W1:Y:S02]  /*265c0*/  SHFL.IDX P6, R14, R13, R12, R11 ;  /* 0x0000000c0d0e7389 */ /* 0x00006400000c000b */
[----:B01----:R-:W-:Y:S01]  /*265d0*/  ENDCOLLECTIVE ;  /* 0x000000000000791b */ /* 0x003fe20003800000 */
.L_x_6450:
[----:B------:R-:W-:Y:S01]  /*265e0*/  ULDC.64 UR4, c[0x0][0x208] ;  /* 0x0000820000047ab9 */ /* 0x000fe20000000a00 */
[----:B------:R-:W-:Y:S02]  /*265f0*/  IMAD.MOV.U32 R13, RZ, RZ, R6 ;  /* 0x000000ffff0d7224 */ /* 0x000fe400078e0006 */
[----:B------:R-:W-:Y:S02]  /*26600*/  IMAD.MOV.U32 R12, RZ, RZ, 0x2 ;  /* 0x00000002ff0c7424 */ /* 0x000fe400078e00ff */
        /* <DEDUP_REMOVED lines=12> */
.L_x_6451:
[----:B------:R-:W-:Y:S01]  /*266d0*/  IMAD.MOV.U32 R13, RZ, RZ, R8 ;  /* 0x000000ffff0d7224 */ /* 0x000fe200078e0008 */
[----:B------:R-:W-:-:S07]  /*266e0*/  MOV R34, R14 ;  /* 0x0000000e00227202 */ /* 0x000fce0000000f00 */
[----:B------:R-:W-:Y:S05]  /*266f0*/  WARPSYNC.COLLECTIVE R15, `(.L_x_6452) ;  /* 0x000000000f087348 */ /* 0x000fea0003c00000 */
[----:B------:R0:W1:Y:S02]  /*26700*/  SHFL.IDX P6, R14, R13, R12, R11 ;  /* 0x0000000c0d0e7389 */ /* 0x00006400000c000b */
[----:B01----:R-:W-:Y:S01]  /*26710*/  ENDCOLLECTIVE ;  /* 0x000000000000791b */ /* 0x003fe20003800000 */
.L_x_6452:
        /* <DEDUP_REMOVED lines=15> */
.L_x_6453:
[----:B------:R-:W-:Y:S01]  /*26810*/  IMAD.MOV.U32 R13, RZ, RZ, R8 ;  /* 0x000000ffff0d7224 */ /* 0x000fe200078e0008 */
[----:B------:R-:W-:-:S07]  /*26820*/  MOV R34, R14 ;  /* 0x0000000e00227202 */ /* 0x000fce0000000f00 */
[----:B------:R-:W-:Y:S05]  /*26830*/  WARPSYNC.COLLECTIVE R15, `(.L_x_6454) ;  /* 0x000000000f087348 */ /* 0x000fea0003c00000 */
[----:B------:R0:W1:Y:S02]  /*26840*/  SHFL.IDX P6, R14, R13, R12, R11 ;  /* 0x0000000c0d0e7389 */ /* 0x00006400000c000b */
[----:B01----:R-:W-:Y:S01]  /*26850*/  ENDCOLLECTIVE ;  /* 0x000000000000791b */ /* 0x003fe20003800000 */
.L_x_6454:
        /* <DEDUP_REMOVED lines=15> */
.L_x_6455:
[----:B------:R-:W-:Y:S01]  /*26950*/  IMAD.MOV.U32 R13, RZ, RZ, R8 ;  /* 0x000000ffff0d7224 */ /* 0x000fe200078e0008 */
[----:B------:R-:W-:-:S07]  /*26960*/  MOV R34, R14 ;  /* 0x0000000e00227202 */ /* 0x000fce0000000f00 */
[----:B------:R-:W-:Y:S05]  /*26970*/  WARPSYNC.COLLECTIVE R15, `(.L_x_6456) ;  /* 0x000000000f087348 */ /* 0x000fea0003c00000 */
[----:B------:R0:W1:Y:S02]  /*26980*/  SHFL.IDX P6, R14, R13, R12, R11 ;  /* 0x0000000c0d0e7389 */ /* 0x00006400000c000b */
[----:B01----:R-:W-:Y:S01]  /*26990*/  ENDCOLLECTIVE ;  /* 0x000000000000791b */ /* 0x003fe20003800000 */
.L_x_6456:
[----:B------:R-:W-:Y:S01]  /*269a0*/  ULDC.64 UR4, c[0x0][0x208] ;  /* 0x0000820000047ab9 */ /* 0x000fe20000000a00 */
        /* <DEDUP_REMOVED lines=9> */
[----:B------:R-:W-:Y:S02]  /*26a40*/  IMAD.MOV.U32 R13, RZ, RZ, R6 ;  /* 0x000000ffff0d7224 */ /* 0x000fe400078e0006 */
[----:B------:R-:W-:Y:S01]  /*26a50*/  IMAD.MOV.U32 R12, RZ, RZ, 0x5 ;  /* 0x00000005ff0c7424 */ /* 0x000fe200078e00ff */
[----:B------:R0:W-:Y:S04]  /*26a60*/  LDGSTS.E.BYPASS.LTC128B.128 [R5+0x23400], desc[UR4][R2.64+0x80], !P5 ;  /* 0x2340008002057fae */ /* 0x0001e8000e901d44 */
[----:B------:R0:W-:Y:S02]  /*26a70*/  LDGSTS.E.BYPASS.LTC128B.128 [R5+0x26400], desc[UR4][R2.64+0x100], !P4 ;  /* 0x2640010002057fae */ /* 0x0001e4000e101d44 */
[----:B0----5:R-:W-:Y:S05]  /*26a80*/  WARPSYNC.COLLECTIVE R15, `(.L_x_6457) ;  /* 0x000000000f087348 */ /* 0x021fea0003c00000 */
[----:B------:R1:W2:Y:S02]  /*26a90*/  SHFL.IDX P6, R14, R13, R12, R11 ;  /* 0x0000000c0d0e7389 */ /* 0x0002a400000c000b */
[----:B012--5:R-:W-:Y:S01]  /*26aa0*/  ENDCOLLECTIVE ;  /* 0x000000000000791b */ /* 0x027fe20003800000 */
.L_x_6457:
[----:B------:R-:W-:Y:S01]  /*26ab0*/  IMAD.MOV.U32 R13, RZ, RZ, R8 ;  /* 0x000000ffff0d7224 */ /* 0x000fe200078e0008 */
[----:B------:R-:W-:-:S07]  /*26ac0*/  MOV R34, R14 ;  /* 0x0000000e00227202 */ /* 0x000fce0000000f00 */
[----:B------:R-:W-:Y:S05]  /*26ad0*/  WARPSYNC.COLLECTIVE R15, `(.L_x_6458) ;  /* 0x000000000f087348 */ /* 0x000fea0003c00000 */
[----:B------:R0:W1:Y:S02]  /*26ae0*/  SHFL.IDX P6, R14, R13, R12, R11 ;  /* 0x0000000c0d0e7389 */ /* 0x00006400000c000b */
[----:B01----:R-:W-:Y:S01]  /*26af0*/  ENDCOLLECTIVE ;  /* 0x000000000000791b */ /* 0x003fe20003800000 */
.L_x_6458:
[----:B------:R-:W-:Y:S01]  /*26b00*/  IMAD.MOV.U32 R2, RZ, RZ, R14 ;  /* 0x000000ffff027224 */ /* 0x000fe200078e000e */
[----:B------:R-:W-:Y:S06]  /*26b10*/  BRA `(.L_x_6459) ;  /* 0xffffffac00147947 */ /* 0x000fec000383ffff */
.L_x_6307:
[----:B0-----:R0:W3:Y:S02]  /*26b20*/  SYNCS.PHASECHK.TRANS64.TRYWAIT P0, [R6+URZ+0x30860], R2 ;  /* 0x03086002060075a7 */ /* 0x0010e4000800017f */
[----:B---3--:R-:W-:Y:S05]  /*26b30*/  @!P0 NANOSLEEP.SYNCS 0x989680 ;  /* 0x009896800000895d */ /* 0x008fea0003900000 */
[----:B------:R-:W3:Y:S02]  /*26b40*/  @!P0 SYNCS.PHASECHK.TRANS64 P0, [R6+URZ+0x30860], R2 ;  /* 0x03086002060085a7 */ /* 0x000ee4000800007f */
[----:B---3--:R-:W-:Y:S05]  /*26b50*/  @!P0 BRA `(.L_x_6307) ;  /* 0xfffffffc00f08947 */ /* 0x008fea000383ffff */
[----:B------:R-:W-:Y:S05]  /*26b60*/  BRA `(.L_x_6460) ;  /* 0xffffffac00807947 */ /* 0x000fea000383ffff */
.L_x_6308:
[----:B------:R-:W-:Y:S01]  /*26b70*/  BSSY B1, `(.L_x_6461) ;  /* 0x0000008000017945 */ /* 0x000fe20003800000 */
[----:B------:R-:W-:Y:S01]  /*26b80*/  MOV R13, R24 ;  /* 0x00000018000d7202 */ /* 0x000fe20000000f00 */
[----:B------:R-:W-:Y:S01]  /*26b90*/  IMAD.MOV.U32 R12, RZ, RZ, RZ ;  /* 0x000000ffff0c7224 */ /* 0x000fe200078e00ff */
[----:B------:R-:W-:Y:S01]  /*26ba0*/  MOV R15, 0xffffffff ;  /* 0xffffffff000f7802 */ /* 0x000fe20000000f00 */
[----:B------:R-:W-:-:S07]  /*26bb0*/  IMAD.MOV.U32 R11, RZ, RZ, 0x181f ;  /* 0x0000181fff0b7424 */ /* 0x000fce00078e00ff */
[----:B0-2---:R-:W-:Y:S05]  /*26bc0*/  WARPSYNC.COLLECTIVE R15, `(.L_x_6462) ;  /* 0x000000000f087348 */ /* 0x005fea0003c00000 */
[----:B--2---:R1:W2:Y:S02]  /*26bd0*/  SHFL.IDX P6, R14, R13, R12, R11 ;  /* 0x0000000c0d0e7389 */ /* 0x0042a400000c000b */
[----:B012---:R-:W-:Y:S01]  /*26be0*/  ENDCOLLECTIVE ;  /* 0x000000000000791b */ /* 0x007fe20003800000 */
.L_x_6462:
[----:B------:R-:W-:Y:S05]  /*26bf0*/  BSYNC B1 ;  /* 0x0000000000017941 */ /* 0x000fea0003800000 */
.L_x_6461:
        /* <DEDUP_REMOVED lines=9> */
.L_x_6463:
        /* <DEDUP_REMOVED lines=18> */
.L_x_6464:
[----:B------:R-:W-:Y:S01]  /*26db0*/  MOV R13, R23 ;  /* 0x00000017000d7202 */ /* 0x000fe20000000f00 */
[----:B------:R-:W-:-:S07]  /*26dc0*/  IMAD.MOV.U32 R3, RZ, RZ, R14 ;  /* 0x000000ffff037224 */ /* 0x000fce00078e000e */
[----:B------:R-:W-:Y:S05]  /*26dd0*/  WARPSYNC.COLLECTIVE R15, `(.L_x_6465) ;  /* 0x000000000f087348 */ /* 0x000fea0003c00000 */
[----:B------:R0:W1:Y:S02]  /*26de0*/  SHFL.IDX P6, R14, R13, R12, R11 ;  /* 0x0000000c0d0e7389 */ /* 0x00006400000c000b */
[----:B01----:R-:W-:Y:S01]  /*26df0*/  ENDCOLLECTIVE ;  /* 0x000000000000791b */ /* 0x003fe20003800000 */
.L_x_6465:
[----:B------:R-:W-:Y:S01]  /*26e00*/  ULDC.64 UR4, c[0x0][0x208] ;  /* 0x0000820000047ab9 */ /* 0x000fe20000000a00 */
[----:B------:R-:W-:Y:S01]  /*26e10*/  MOV R13, R24 ;  /* 0x00000018000d7202 */ /* 0x000fe20000000f00 */
        /* <DEDUP_REMOVED lines=16> */
.L_x_6466:
[----:B------:R-:W-:Y:S01]  /*26f20*/  MOV R13, R23 ;  /* 0x00000017000d7202 */ /* 0x000fe20000000f00 */
[----:B------:R-:W-:-:S07]  /*26f30*/  IMAD.MOV.U32 R3, RZ, RZ, R14 ;  /* 0x000000ffff037224 */ /* 0x000fce00078e000e */
[----:B------:R-:W-:Y:S05]  /*26f40*/  WARPSYNC.COLLECTIVE R15, `(.L_x_6467) ;  /* 0x000000000f087348 */ /* 0x000fea0003c00000 */
[----:B------:R0:W1:Y:S02]  /*26f50*/  SHFL.IDX P6, R14, R13, R12, R11 ;  /* 0x0000000c0d0e7389 */ /* 0x00006400000c000b */
[----:B01----:R-:W-:Y:S01]  /*26f60*/  ENDCOLLECTIVE ;  /* 0x000000000000791b */ /* 0x003fe20003800000 */
.L_x_6467:
        /* <DEDUP_REMOVED lines=18> */
.L_x_6468:
[----:B------:R-:W-:Y:S01]  /*27090*/  MOV R13, R23 ;  /* 0x00000017000d7202 */ /* 0x000fe20000000f00 */
[----:B------:R-:W-:-:S07]  /*270a0*/  IMAD.MOV.U32 R3, RZ, RZ, R14 ;  /* 0x000000ffff037224 */ /* 0x000fce00078e000e */
[----:B------:R-:W-:Y:S05]  /*270b0*/  WARPSYNC.COLLECTIVE R15, `(.L_x_6469) ;  /* 0x000000000f087348 */ /* 0x000fea0003c00000 */
[----:B------:R0:W1:Y:S02]  /*270c0*/  SHFL.IDX P6, R14, R13, R12, R11 ;  /* 0x0000000c0d0e7389 */ /* 0x00006400000c000b */
[----:B01----:R-:W-:Y:S01]  /*270d0*/  ENDCOLLECTIVE ;  /* 0x000000000000791b */ /* 0x003fe20003800000 */
.L_x_6469:
        /* <DEDUP_REMOVED lines=18> */
.L_x_6470:
[----:B------:R-:W-:Y:S01]  /*27200*/  MOV R13, R23 ;  /* 0x00000017000d7202 */ /* 0x000fe20000000f00 */
[----:B------:R-:W-:-:S07]  /*27210*/  IMAD.MOV.U32 R3, RZ, RZ, R14 ;  /* 0x000000ffff037224 */ /* 0x000fce00078e000e */
[----:B------:R-:W-:Y:S05]  /*27220*/  WARPSYNC.COLLECTIVE R15, `(.L_x_6471) ;  /* 0x000000000f087348 */ /* 0x000fea0003c00000 */
[----:B------:R0:W1:Y:S02]  /*27230*/  SHFL.IDX P6, R14, R13, R12, R11 ;  /* 0x0000000c0d0e7389 */ /* 0x00006400000c000b */
[----:B01----:R-:W-:Y:S01]  /*27240*/  ENDCOLLECTIVE ;  /* 0x000000000000791b */ /* 0x003fe20003800000 */
.L_x_6471:
        /* <DEDUP_REMOVED lines=18> */
.L_x_6472:
[----:B------:R-:W-:Y:S01]  /*27370*/  MOV R13, R23 ;  /* 0x00000017000d7202 */ /* 0x000fe20000000f00 */
[----:B------:R-:W-:-:S07]  /*27380*/  IMAD.MOV.U32 R24, RZ, RZ, R14 ;  /* 0x000000ffff187224 */ /* 0x000fce00078e000e */
[----:B------:R-:W-:Y:S05]  /*27390*/  WARPSYNC.COLLECTIVE R15, `(.L_x_6473) ;  /* 0x000000000f087348 */ /* 0x000fea0003c00000 */
[----:B------:R0:W1:Y:S02]  /*273a0*/  SHFL.IDX P6, R14, R13, R12, R11 ;  /* 0x0000000c0d0e7389 */ /* 0x00006400000c000b */
[----:B01----:R-:W-:Y:S01]  /*273b0*/  ENDCOLLECTIVE ;  /* 0x000000000000791b */ /* 0x003fe20003800000 */
.L_x_6473:
[----:B------:R-:W-:Y:S05]  /*273c0*/  BRA `(.L_x_6474) ;  /* 0xffffffa800687947 */ /* 0x000fea000383ffff */
.L_x_6316:
[----:B0-----:R0:W1:Y:S02]  /*273d0*/  SYNCS.PHASECHK.TRANS64.TRYWAIT P0, [R0+URZ+0x30860], R3 ;  /* 0x03086003000075a7 */ /* 0x001064000800017f */
[----:B-1----:R-:W-:Y:S05]  /*273e0*/  @!P0 NANOSLEEP.SYNCS 0x989680 ;  /* 0x009896800000895d */ /* 0x002fea0003900000 */
[----:B------:R-:W1:Y:S02]  /*273f0*/  @!P0 SYNCS.PHASECHK.TRANS64 P0, [R0+URZ+0x30860], R3 ;  /* 0x03086003000085a7 */ /* 0x000e64000800007f */
[----:B-1----:R-:W-:Y:S05]  /*27400*/  @!P0 BRA `(.L_x_6316) ;  /* 0xfffffffc00f08947 */ /* 0x002fea000383ffff */
[----:B------:R-:W-:Y:S05]  /*27410*/  BRA `(.L_x_6475) ;  /* 0xffffffac00987947 */ /* 0x000fea000383ffff */
.L_x_6317:
        /* <DEDUP_REMOVED lines=8> */
.L_x_6477:
[----:B------:R-:W-:Y:S05]  /*274a0*/  BSYNC B0 ;  /* 0x0000000000007941 */ /* 0x000fea0003800000 */
.L_x_6476:
[----:B------:R-:W-:Y:S01]  /*274b0*/  MOV R13, R23 ;  /* 0x00000017000d7202 */ /* 0x000fe20000000f00 */
[----:B------:R-:W-:Y:S01]  /*274c0*/  IMAD.MOV.U32 R12, RZ, RZ, RZ ;  /* 0x000000ffff0c7224 */ /* 0x000fe200078e00ff */
[----:B------:R-:W-:Y:S01]  /*274d0*/  MOV R15, 0xffffffff ;  /* 0xffffffff000f7802 */ /* 0x000fe20000000f00 */
[----:B------:R-:W-:Y:S01]  /*274e0*/  IMAD.MOV.U32 R11, RZ, RZ, 0x181f ;  /* 0x0000181fff0b7424 */ /* 0x000fe200078e00ff */
[----:B------:R-:W-:Y:S01]  /*274f0*/  LEA R4, R7, R22, 0x1 ;  /* 0x0000001607047211 */ /* 0x000fe200078e08ff */
[----:B------:R-:W-:Y:S02]  /*27500*/  IMAD.MOV.U32 R3, RZ, RZ, R14 ;  /* 0x000000ffff037224 */ /* 0x000fe400078e000e */
[----:B------:R-:W-:-:S07]  /*27510*/  IMAD.SHL.U32 R5, R33, 0x2, RZ ;  /* 0x0000000221057824 */ /* 0x000fce00078e00ff */
[----:B------:R-:W-:Y:S05]  /*27520*/  WARPSYNC.COLLECTIVE R15, `(.L_x_6478) ;  /* 0x000000000f087348 */ /* 0x000fea0003c00000 */
[----:B------:R0:W1:Y:S02]  /*27530*/  SHFL.IDX P6, R14, R13, R12, R11 ;  /* 0x0000000c0d0e7389 */ /* 0x00006400000c000b */
[----:B01----:R-:W-:Y:S01]  /*27540*/  ENDCOLLECTIVE ;  /* 0x000000000000791b */ /* 0x003fe20003800000 */
.L_x_6478:
[----:B------:R-:W-:Y:S01]  /*27550*/  ULDC UR4, c[0x0][0x2f4] ;  /* 0x0000bd0000047ab9 */ /* 0x000fe20000000800 */
[----:B------:R-:W-:Y:S01]  /*27560*/  ULDC.64 UR6, c[0x0][0x208] ;  /* 0x0000820000067ab9 */ /* 0x000fe20000000a00 */
        /* <DEDUP_REMOVED lines=8> */
[----:B------:R-:W-:-:S04]  /*275f0*/  ISETP.GE.AND P0, PT, R35, UR4, PT ;  /* 0x0000000423007c0c */ /* 0x000fc8000bf06270 */
[----:B------:R-:W-:Y:S01]  /*27600*/  @!PT LDS RZ, [RZ] ;  /* 0x00000000fffff984 */ /* 0x000fe20000000800 */
[----:B------:R-:W-:Y:S01]  /*27610*/  @!PT LDS RZ, [RZ] ;  /* 0x00000000fffff984 */ /* 0x000fe20000000800 */
[----:B------:R-:W-:Y:S01]  /*27620*/  @!PT LDS RZ, [RZ] ;  /* 0x00000000fffff984 */ /* 0x000fe20000000800 */
[----:B------:R0:W-:Y:S01]  /*27630*/  LDGSTS.E.BYPASS.LTC128B.128 [R4+0x400], desc[UR6][R2.64], !P3 ;  /* 0x0040000002047fae */ /* 0x0001e2000d901d46 */
[----:B------:R-:W-:-:S03]  /*27640*/  ISETP.LT.OR P3, PT, R6, 0x1, P0 ;  /* 0x000000010600780c */ /* 0x000fc60000761670 */
[----:B------:R0:W-:Y:S10]  /*27650*/  LDGSTS.E.BYPASS.LTC128B.128 [R4+0x3400], desc[UR6][R2.64+0x80], !P4 ;  /* 0x0340008002047fae */ /* 0x0001f4000e101d46 */
[----:B------:R0:W-:Y:S01]  /*27660*/  LDGSTS.E.BYPASS.LTC128B.128 [R4+0x6400], desc[UR6][R2.64+0x100], !P3 ;  /* 0x0640010002047fae */ /* 0x0001e2000d901d46 */
[----:B------:R-:W-:-:S13]  /*27670*/  ISETP.LT.OR P3, PT, R6, 0x11, P2 ;  /* 0x000000110600780c */ /* 0x000fda0001761670 */
[----:B0-----:R-:W-:Y:S05]  /*27680*/  WARPSYNC.COLLECTIVE R15, `(.L_x_6479) ;  /* 0x000000000f087348 */ /* 0x001fea0003c00000 */
[----:B------:R1:W2:Y:S02]  /*27690*/  SHFL.IDX P6, R14, R13, R12, R11 ;  /* 0x0000000c0d0e7389 */ /* 0x0002a400000c000b */
[----:B012---:R-:W-:Y:S01]  /*276a0*/  ENDCOLLECTIVE ;  /* 0x000000000000791b */ /* 0x007fe20003800000 */
.L_x_6479:
[----:B------:R-:W-:Y:S01]  /*276b0*/  IMAD.MOV.U32 R13, RZ, RZ, R23 ;  /* 0x000000ffff0d7224 */ /* 0x000fe200078e0017 */
[----:B------:R-:W-:-:S07]  /*276c0*/  MOV R7, R14 ;  /* 0x0000000e00077202 */ /* 0x000fce0000000f00 */
[----:B------:R-:W-:Y:S05]  /*276d0*/  WARPSYNC.COLLECTIVE R15, `(.L_x_6480) ;  /* 0x000000000f087348 */ /* 0x000fea0003c00000 */
[----:B------:R0:W1:Y:S02]  /*276e0*/  SHFL.IDX P6, R14, R13, R12, R11 ;  /* 0x0000000c0d0e7389 */ /* 0x00006400000c000b */
[----:B01----:R-:W-:Y:S01]  /*276f0*/  ENDCOLLECTIVE ;  /* 0x000000000000791b */ /* 0x003fe20003800000 */
.L_x_6480:
[----:B------:R-:W-:Y:S01]  /*27700*/  ULDC.64 UR4, c[0x0][0x208] ;  /* 0x0000820000047ab9 */ /* 0x000fe20000000a00 */
        /* <DEDUP_REMOVED lines=10> */
[----:B------:R0:W-:Y:S05]  /*277b0*/  LDGSTS.E.BYPASS.LTC128B.128 [R4+0x3c00], desc[UR4][R2.64+0x80], !P4 ;  /* 0x03c0008002047fae */ /* 0x0001ea000e101d44 */
[----:B------:R0:W-:Y:S01]  /*277c0*/  LDGSTS.E.BYPASS.LTC128B.128 [R4+0x6c00], desc[UR4][R2.64+0x100], !P3 ;  /* 0x06c0010002047fae */ /* 0x0001e2000d901d44 */
[----:B------:R-:W-:-:S13]  /*277d0*/  ISETP.LT.OR P3, PT, R6, 0x21, P2 ;  /* 0x000000210600780c */ /* 0x000fda0001761670 */
[----:B0-----:R-:W-:Y:S05]  /*277e0*/  WARPSYNC.COLLECTIVE R15, `(.L_x_6481) ;  /* 0x000000000f087348 */ /* 0x001fea0003c00000 */
[----:B------:R1:W2:Y:S02]  /*277f0*/  SHFL.IDX P6, R14, R13, R12, R11 ;  /* 0x0000000c0d0e7389 */ /* 0x0002a400000c000b */
[----:B012---:R-:W-:Y:S01]  /*27800*/  ENDCOLLECTIVE ;  /* 0x000000000000791b */ /* 0x007fe20003800000 */
.L_x_6481:
[----:B------:R-:W-:Y:S01]  /*27810*/  MOV R13, R23 ;  /* 0x00000017000d7202 */ /* 0x000fe20000000f00 */
[----:B------:R-:W-:-:S07]  /*27820*/  IMAD.MOV.U32 R7, RZ, RZ, R14 ;  /* 0x000000ffff077224 */ /* 0x000fce00078e000e */
[----:B------:R-:W-:Y:S05]  /*27830*/  WARPSYNC.COLLECTIVE R15, `(.L_x_6482) ;  /* 0x000000000f087348 */ /* 0x000fea0003c00000 */
[----:B------:R0:W1:Y:S02]  /*27840*/  SHFL.IDX P6, R14, R13, R12, R11 ;  /* 0x0000000c0d0e7389 */ /* 0x00006400000c000b */
[----:B01----:R-:W-:Y:S01]  /*27850*/  ENDCOLLECTIVE ;  /* 0x000000000000791b */ /* 0x003fe20003800000 */
.L_x_6482:
[----:B------:R-:W-:Y:S01]  /*27860*/  ULDC.64 UR4, c[0x0][0x208] ;  /* 0x0000820000047ab9 */ /* 0x000fe20000000a00 */
        /* <DEDUP_REMOVED lines=16> */
.L_x_6483:
[----:B------:R-:W-:Y:S02]  /*27970*/  IMAD.MOV.U32 R13, RZ, RZ, R23 ;  /* 0x000000ffff0d7224 */ /* 0x000fe400078e0017 */
[----:B------:R-:W-:-:S07]  /*27980*/  IMAD.MOV.U32 R7, RZ, RZ, R14 ;  /* 0x000000ffff077224 */ /* 0x000fce00078e000e */
[----:B------:R-:W-:Y:S05]  /*27990*/  WARPSYNC.COLLECTIVE R15, `(.L_x_6484) ;  /* 0x000000000f087348 */ /* 0x000fea0003c00000 */
[----:B------:R0:W1:Y:S02]  /*279a0*/  SHFL.IDX P6, R14, R13, R12, R11 ;  /* 0x0000000c0d0e7389 */ /* 0x00006400000c000b */
[----:B01----:R-:W-:Y:S01]  /*279b0*/  ENDCOLLECTIVE ;  /* 0x000000000000791b */ /* 0x003fe20003800000 */
.L_x_6484:
[----:B------:R-:W-:Y:S01]  /*279c0*/  ULDC.64 UR4, c[0x0][0x208] ;  /* 0x0000820000047ab9 */ /* 0x000fe20000000a00 */
[----:B------:R-:W-:Y:S02]  /*279d0*/  IMAD.MOV.U32 R13, RZ, RZ, R24 ;  /* 0x000000ffff0d7224 */ /* 0x000fe400078e0018 */
        /* <DEDUP_REMOVED lines=9> */
[----:B------:R0:W-:Y:S04]  /*27a70*/  LDGSTS.E.BYPASS.LTC128B.128 [R4+0x4c00], desc[UR4][R2.64+0x80], !P4 ;  /* 0x04c0008002047fae */ /* 0x0001e8000e101d44 */
[----:B------:R0:W-:Y:S01]  /*27a80*/  LDGSTS.E.BYPASS.LTC128B.128 [R4+0x7c00], desc[UR4][R2.64+0x100], !P3 ;  /* 0x07c0010002047fae */ /* 0x0001e2000d901d44 */
[----:B------:R-:W-:-:S13]  /*27a90*/  ISETP.LT.OR P3, PT, R6, 0x41, P2 ;  /* 0x000000410600780c */ /* 0x000fda0001761670 */
[----:B0-----:R-:W-:Y:S05]  /*27aa0*/  WARPSYNC.COLLECTIVE R15, `(.L_x_6485) ;  /* 0x000000000f087348 */ /* 0x001fea0003c00000 */
[----:B------:R1:W2:Y:S02]  /*27ab0*/  SHFL.IDX P6, R14, R13, R12, R11 ;  /* 0x0000000c0d0e7389 */ /* 0x0002a400000c000b */
[----:B012---:R-:W-:Y:S01]  /*27ac0*/  ENDCOLLECTIVE ;  /* 0x000000000000791b */ /* 0x007fe20003800000 */
.L_x_6485:
[----:B------:R-:W-:Y:S01]  /*27ad0*/  IMAD.MOV.U32 R13, RZ, RZ, R23 ;  /* 0x000000ffff0d7224 */ /* 0x000fe200078e0017 */
[----:B------:R-:W-:-:S07]  /*27ae0*/  MOV R7, R14 ;  /* 0x0000000e00077202 */ /* 0x000fce0000000f00 */
[----:B------:R-:W-:Y:S05]  /*27af0*/  WARPSYNC.COLLECTIVE R15, `(.L_x_6486) ;  /* 0x000000000f087348 */ /* 0x000fea0003c00000 */
[----:B------:R0:W1:Y:S02]  /*27b00*/  SHFL.IDX P6, R14, R13, R12, R11 ;  /* 0x0000000c0d0e7389 */ /* 0x00006400000c000b */
[----:B01----:R-:W-:Y:S01]  /*27b10*/  ENDCOLLECTIVE ;  /* 0x000000000000791b */ /* 0x003fe20003800000 */
.L_x_6486:
        /* <DEDUP_REMOVED lines=12> */
[----:B------:R0:W-:Y:S02]  /*27be0*/  LDGSTS.E.BYPASS.LTC128B.128 [R4+0x8400], desc[UR4][R2.64+0x100], !P3 ;  /* 0x0840010002047fae */ /* 0x0001e4000d901d44 */
[----:B0-----:R-:W-:Y:S05]  /*27bf0*/  WARPSYNC.COLLECTIVE R15, `(.L_x_6487) ;  /* 0x000000000f087348 */ /* 0x001fea0003c00000 */
[----:B------:R1:W2:Y:S02]  /*27c00*/  SHFL.IDX P6, R14, R13, R12, R11 ;  /* 0x0000000c0d0e7389 */ /* 0x0002a400000c000b */
[----:B012---:R-:W-:Y:S01]  /*27c10*/  ENDCOLLECTIVE ;  /* 0x000000000000791b */ /* 0x007fe20003800000 */
.L_x_6487:
[----:B------:R-:W-:Y:S01]  /*27c20*/  MOV R13, R23 ;  /* 0x00000017000d7202 */ /* 0x000fe20000000f00 */
[----:B------:R-:W-:-:S07]  /*27c30*/  IMAD.MOV.U32 R24, RZ, RZ, R14 ;  /* 0x000000ffff187224 */ /* 0x000fce00078e000e */
[----:B------:R-:W-:Y:S05]  /*27c40*/  WARPSYNC.COLLECTIVE R15, `(.L_x_6488) ;  /* 0x000000000f087348 */ /* 0x000fea0003c00000 */
[----:B------:R0:W1:Y:S02]  /*27c50*/  SHFL.IDX P6, R14, R13, R12, R11 ;  /* 0x0000000c0d0e7389 */ /* 0x00006400000c000b */
[----:B01----:R-:W-:Y:S01]  /*27c60*/  ENDCOLLECTIVE ;  /* 0x000000000000791b */ /* 0x003fe20003800000 */
.L_x_6488:
[----:B------:R-:W-:Y:S05]  /*27c70*/  BRA `(.L_x_6489) ;  /* 0xffffffa8008c7947 */ /* 0x000fea000383ffff */
.L_x_6322:
[----:B------:R-:W-:Y:S01]  /*27c80*/  BSSY B0, `(.L_x_6490) ;  /* 0x0000008000007945 */ /* 0x000fe20003800000 */
[----:B------:R-:W-:Y:S01]  /*27c90*/  IMAD.MOV.U32 R13, RZ, RZ, R16 ;  /* 0x000000ffff0d7224 */ /* 0x000fe200078e0010 */
[----:B0-----:R-:W-:Y:S01]  /*27ca0*/  MOV R11, 0x1f ;  /* 0x0000001f000b7802 */ /* 0x001fe20000000f00 */
[----:B-1----:R-:W-:Y:S02]  /*27cb0*/  IMAD.MOV.U32 R12, RZ, RZ, RZ ;  /* 0x000000ffff0c7224 */ /* 0x002fe400078e00ff */
[----:B------:R-:W-:-:S07]  /*27cc0*/  IMAD.MOV.U32 R15, RZ, RZ, -0x1 ;  /* 0xffffffffff0f7424 */ /* 0x000fce00078e00ff */
[----:B------:R-:W-:Y:S05]  /*27cd0*/  WARPSYNC.COLLECTIVE R15, `(.L_x_6491) ;  /* 0x000000000f087348 */ /* 0x000fea0003c00000 */
[----:B------:R0:W1:Y:S02]  /*27ce0*/  SHFL.IDX P6, R14, R13, R12, R11 ;  /* 0x0000000c0d0e7389 */ /* 0x00006400000c000b */
[----:B01----:R-:W-:Y:S01]  /*27cf0*/  ENDCOLLECTIVE ;  /* 0x000000000000791b */ /* 0x003fe20003800000 */
.L_x_6491:
[----:B------:R-:W-:Y:S05]  /*27d00*/  BSYNC B0 ;  /* 0x0000000000007941 */ /* 0x000fea0003800000 */
.L_x_6490:
        /* <DEDUP_REMOVED lines=9> */
.L_x_6492:
        /* <DEDUP_REMOVED lines=19> */
.L_x_6493:
[----:B------:R-:W-:Y:S02]  /*27ed0*/  MOV R12, 0x2 ;  /* 0x00000002000c7802 */ /* 0x000fe40000000f00 */
[----:B------:R-:W-:-:S05]  /*27ee0*/  SEL R6, R14, RZ, P1 ;  /* 0x000000ff0e067207 */ /* 0x000fca0000800000 */
[----:B------:R-:W-:-:S04]  /*27ef0*/  IMAD.IADD R6, R5, 0x1, R6 ;  /* 0x0000000105067824 */ /* 0x000fc800078e0206 */
[----:B------:R-:W-:-:S07]  /*27f00*/  IMAD.MOV.U32 R13, RZ, RZ, R6 ;  /* 0x000000ffff0d7224 */ /* 0x000fce00078e0006 */
[----:B------:R-:W-:Y:S05]  /*27f10*/  WARPSYNC.COLLECTIVE R15, `(.L_x_6494) ;  /* 0x000000000f087348 */ /* 0x000fea0003c00000 */
[----:B------:R0:W1:Y:S02]  /*27f20*/  SHFL.UP P6, R14, R13, R12, R11 ;  /* 0x0400000c0d0e7389 */ /* 0x00006400000c000b */
[----:B01----:R-:W-:Y:S01]  /*27f30*/  ENDCOLLECTIVE ;  /* 0x000000000000791b */ /* 0x003fe20003800000 */
.L_x_6494:
[----:B------:R-:W-:Y:S02]  /*27f40*/  MOV R12, 0x4 ;  /* 0x00000004000c7802 */ /* 0x000fe40000000f00 */
[----:B------:R-:W-:-:S05]  /*27f50*/  SEL R7, R14, RZ, P2 ;  /* 0x000000ff0e077207 */ /* 0x000fca0001000000 */
[----:B------:R-:W-:-:S04]  /*27f60*/  IMAD.IADD R7, R6, 0x1, R7 ;  /* 0x0000000106077824 */ /* 0x000fc800078e0207 */
[----:B------:R-:W-:-:S07]  /*27f70*/  IMAD.MOV.U32 R13, RZ, RZ, R7 ;  /* 0x000000ffff0d7224 */ /* 0x000fce00078e0007 */
[----:B------:R-:W-:Y:S05]  /*27f80*/  WARPSYNC.COLLECTIVE R15, `(.L_x_6495) ;  /* 0x000000000f087348 */ /* 0x000fea0003c00000 */
[----:B------:R0:W1:Y:S02]  /*27f90*/  SHFL.UP P6, R14, R13, R12, R11 ;  /* 0x0400000c0d0e7389 */ /* 0x00006400000c000b */
[----:B01----:R-:W-:Y:S01]  /*27fa0*/  ENDCOLLECTIVE ;  /* 0x000000000000791b */ /* 0x003fe20003800000 */
.L_x_6495:
[----:B------:R-:W-:Y:S02]  /*27fb0*/  MOV R12, 0x8 ;  /* 0x00000008000c7802 */ /* 0x000fe40000000f00 */
[----:B------:R-:W-:-:S05]  /*27fc0*/  SEL R2, R14, RZ, P3 ;  /* 0x000000ff0e027207 */ /* 0x000fca0001800000 */
[----:B------:R-:W-:-:S04]  /*27fd0*/  IMAD.IADD R2, R7, 0x1, R2 ;  /* 0x0000000107027824 */ /* 0x000fc800078e0202 */
[----:B------:R-:W-:-:S07]  /*27fe0*/  IMAD.MOV.U32 R13, RZ, RZ, R2 ;  /* 0x000000ffff0d7224 */ /* 0x000fce00078e0002 */
[----:B------:R-:W-:Y:S05]  /*27ff0*/  WARPSYNC.COLLECTIVE R15, `(.L_x_6496) ;  /* 0x000000000f087348 */ /* 0x000fea0003c00000 */
[----:B------:R0:W1:Y:S02]  /*28000*/  SHFL.UP P6, R14, R13, R12, R11 ;  /* 0x0400000c0d0e7389 */ /* 0x00006400000c000b */
[----:B01----:R-:W-:Y:S01]  /*28010*/  ENDCOLLECTIVE ;  /* 0x000000000000791b */ /* 0x003fe20003800000 */
.L_x_6496:
[----:B------:R-:W-:Y:S02]  /*28020*/  MOV R12, 0x10 ;  /* 0x00000010000c7802 */ /* 0x000fe40000000f00 */
[----:B------:R-:W-:-:S05]  /*28030*/  SEL R3, R14, RZ, P4 ;  /* 0x000000ff0e037207 */ /* 0x000fca0002000000 */
[----:B------:R-:W-:-:S04]  /*28040*/  IMAD.IADD R3, R2, 0x1, R3 ;  /* 0x0000000102037824 */ /* 0x000fc800078e0203 */
[----:B------:R-:W-:-:S07]  /*28050*/  IMAD.MOV.U32 R13, RZ, RZ, R3 ;  /* 0x000000ffff0d7224 */ /* 0x000fce00078e0003 */
[----:B------:R-:W-:Y:S05]  /*28060*/  WARPSYNC.COLLECTIVE R15, `(.L_x_6497) ;  /* 0x000000000f087348 */ /* 0x000fea0003c00000 */
[----:B------:R0:W1:Y:S02]  /*28070*/  SHFL.UP P6, R14, R13, R12, R11 ;  /* 0x0400000c0d0e7389 */ /* 0x00006400000c000b */
[----:B01----:R-:W-:Y:S01]  /*28080*/  ENDCOLLECTIVE ;  /* 0x000000000000791b */ /* 0x003fe20003800000 */
.L_x_6497:
        /* <DEDUP_REMOVED lines=8> */
.L_x_6498:
[----:B------:R-:W-:Y:S05]  /*28110*/  BRA `(.L_x_6499) ;  /* 0xffffffa800a87947 */ /* 0x000fea000383ffff */
.L_x_6327:
[----:B------:R-:W-:Y:S01]  /*28120*/  BSSY B0, `(.L_x_6500) ;  /* 0x0000008000007945 */ /* 0x000fe20003800000 */
[----:B-----5:R-:W-:Y:S01]  /*28130*/  IMAD.MOV.U32 R13, RZ, RZ, R5 ;  /* 0x000000ffff0d7224 */ /* 0x020fe200078e0005 */
[----:B-1----:R-:W-:Y:S01]  /*28140*/  MOV R12, 0x1 ;  /* 0x00000001000c7802 */ /* 0x002fe20000000f00 */
[----:B0-----:R-:W-:Y:S02]  /*28150*/  IMAD.MOV.U32 R11, RZ, RZ, RZ ;  /* 0x000000ffff0b7224 */ /* 0x001fe400078e00ff */
[----:B------:R-:W-:-:S07]  /*28160*/  IMAD.MOV.U32 R15, RZ, RZ, -0x1 ;  /* 0xffffffffff0f7424 */ /* 0x000fce00078e00ff */
[----:B--23--:R-:W-:Y:S05]  /*28170*/  WARPSYNC.COLLECTIVE R15, `(.L_x_6501) ;  /* 0x000000000f087348 */ /* 0x00cfea0003c00000 */
[----:B------:R0:W1:Y:S02]  /*28180*/  SHFL.UP P6, R14, R13, R12, R11 ;  /* 0x0400000c0d0e7389 */ /* 0x00006400000c000b */
[----:B0123--:R-:W-:Y:S01]  /*28190*/  ENDCOLLECTIVE ;  /* 0x000000000000791b */ /* 0x00ffe20003800000 */
.L_x_6501:
[----:B------:R-:W-:Y:S05]  /*281a0*/  BSYNC B0 ;  /* 0x0000000000007941 */ /* 0x000fea0003800000 */
.L_x_6500:
        /* <DEDUP_REMOVED lines=8> */
.L_x_6502:
[----:B------:R-:W-:Y:S01]  /*28230*/  IMAD.MOV.U32 R12, RZ, RZ, 0x4 ;  /* 0x00000004ff0c7424 */ /* 0x000fe200078e00ff */
[----:B------:R-:W-:-:S05]  /*28240*/  SEL R2, R14, RZ, P2 ;  /* 0x000000ff0e027207 */ /* 0x000fca0001000000 */
[----:B------:R-:W-:-:S05]  /*28250*/  IMAD.IADD R2, R13, 0x1, R2 ;  /* 0x000000010d027824 */ /* 0x000fca00078e0202 */
[----:B------:R-:W-:-:S07]  /*28260*/  MOV R13, R2 ;  /* 0x00000002000d7202 */ /* 0x000fce0000000f00 */
[----:B------:R-:W-:Y:S05]  /*28270*/  WARPSYNC.COLLECTIVE R15, `(.L_x_6503) ;  /* 0x000000000f087348 */ /* 0x000fea0003c00000 */
[----:B------:R0:W1:Y:S02]  /*28280*/  SHFL.UP P6, R14, R13, R12, R11 ;  /* 0x0400000c0d0e7389 */ /* 0x00006400000c000b */
[----:B01----:R-:W-:Y:S01]  /*28290*/  ENDCOLLECTIVE ;  /* 0x000000000000791b */ /* 0x003fe20003800000 */
.L_x_6503:
[----:B------:R-:W-:Y:S02]  /*282a0*/  MOV R12, 0x8 ;  /* 0x00000008000c7802 */ /* 0x000fe40000000f00 */
[----:B------:R-:W-:-:S04]  /*282b0*/  SEL R3, R14, RZ, P3 ;  /* 0x000000ff0e037207 */ /* 0x000fc80001800000 */
[----:B------:R-:W-:-:S05]  /*282c0*/  IADD3 R3, R2, R3, RZ ;  /* 0x0000000302037210 */ /* 0x000fca0007ffe0ff */
[----:B------:R-:W-:-:S07]  /*282d0*/  IMAD.MOV.U32 R13, RZ, RZ, R3 ;  /* 0x000000ffff0d7224 */ /* 0x000fce00078e0003 */
[----:B------:R-:W-:Y:S05]  /*282e0*/  WARPSYNC.COLLECTIVE R15, `(.L_x_6504) ;  /* 0x000000000f087348 */ /* 0x000fea0003c00000 */
[----:B------:R0:W1:Y:S02]  /*282f0*/  SHFL.UP P6, R14, R13, R12, R11 ;  /* 0x0400000c0d0e7389 */ /* 0x00006400000c000b */
[----:B01----:R-:W-:Y:S01]  /*28300*/  ENDCOLLECTIVE ;  /* 0x000000000000791b */ /* 0x003fe20003800000 */
.L_x_6504:
[----:B------:R-:W-:Y:S01]  /*28310*/  IMAD.MOV.U32 R12, RZ, RZ, 0x10 ;  /* 0x00000010ff0c7424 */ /* 0x000fe200078e00ff */
[----:B------:R-:W-:-:S05]  /*28320*/  SEL R4, R14, RZ, P4 ;  /* 0x000000ff0e047207 */ /* 0x000fca0002000000 */
[----:B------:R-:W-:-:S05]  /*28330*/  IMAD.IADD R4, R3, 0x1, R4 ;  /* 0x0000000103047824 */ /* 0x000fca00078e0204 */
[----:B------:R-:W-:-:S07]  /*28340*/  MOV R13, R4 ;  /* 0x00000004000d7202 */ /* 0x000fce0000000f00 */
[----:B------:R-:W-:Y:S05]  /*28350*/  WARPSYNC.COLLECTIVE R15, `(.L_x_6505) ;  /* 0x000000000f087348 */ /* 0x000fea0003c00000 */
[----:B------:R0:W1:Y:S02]  /*28360*/  SHFL.UP P6, R14, R13, R12, R11 ;  /* 0x0400000c0d0e7389 */ /* 0x00006400000c000b */
[----:B01----:R-:W-:Y:S01]  /*28370*/  ENDCOLLECTIVE ;  /* 0x000000000000791b */ /* 0x003fe20003800000 */
.L_x_6505:
        /* <DEDUP_REMOVED lines=8> */
.L_x_6506:
[----:B------:R-:W-:Y:S05]  /*28400*/  BRA `(.L_x_6507) ;  /* 0xffffffa8008c7947 */ /* 0x000fea000383ffff */
.L_x_6329:
[----:B------:R-:W-:Y:S01]  /*28410*/  BSSY B0, `(.L_x_6508) ;  /* 0x0000006000007945 */ /* 0x000fe20003800000 */
[----:B------:R-:W-:Y:S02]  /*28420*/  PLOP3.LUT P6, PT, P6, PT, PT, 0x8, 0x0 ;  /* 0x000000000000781c */ /* 0x000fe400037ce170 */
[----:B------:R-:W-:-:S11]  /*28430*/  MOV R15, 0xffffffff ;  /* 0xffffffff000f7802 */ /* 0x000fd60000000f00 */
[----:B012---:R-:W-:Y:S05]  /*28440*/  WARPSYNC.COLLECTIVE R15, `(.L_x_6509) ;  /* 0x000000000f087348 */ /* 0x007fea0003c00000 */
[----:B------:R-:W-:Y:S01]  /*28450*/  VOTE.ANY R14, PT, P6 ;  /* 0x00000000000e7806 */ /* 0x000fe200030e0100 */
[----:B012---:R-:W-:Y:S06]  /*28460*/  ENDCOLLECTIVE ;  /* 0x000000000000791b */ /* 0x007fec0003800000 */
.L_x_6509:
[----:B------:R-:W-:Y:S05]  /*28470*/  BSYNC B0 ;  /* 0x0000000000007941 */ /* 0x000fea0003800000 */
.L_x_6508:
        /* <DEDUP_REMOVED lines=9> */
.L_x_6510:
[----:B------:R-:W-:Y:S01]  /*28510*/  MOV R5, R14 ;  /* 0x0000000e00057202 */ /* 0x000fe20000000f00 */
[----:B------:R-:W-:Y:S06]  /*28520*/  BRA `(.L_x_6511) ;  /* 0xffffffa8007c7947 */ /* 0x000fec000383ffff */
.L_x_6331:
[----:B------:R-:W-:Y:S01]  /*28530*/  BSSY B0, `(.L_x_6512) ;  /* 0x0000007000007945 */ /* 0x000fe20003800000 */
[----:B------:R-:W-:Y:S01]  /*28540*/  IMAD.MOV.U32 R13, RZ, RZ, R6 ;  /* 0x000000ffff0d7224 */ /* 0x000fe200078e0006 */
[----:B0-----:R-:W-:Y:S01]  /*28550*/  MOV R11, 0x1f ;  /* 0x0000001f000b7802 */ /* 0x001fe20000000f00 */
[----:B------:R-:W-:-:S07]  /*28560*/  IMAD.MOV.U32 R15, RZ, RZ, -0x1 ;  /* 0xffffffffff0f7424 */ /* 0x000fce00078e00ff */
[----:B--234-:R-:W-:Y:S05]  /*28570*/  WARPSYNC.COLLECTIVE R15, `(.L_x_6513) ;  /* 0x000000000f087348 */ /* 0x01cfea0003c00000 */
[----:B------:R0:W1:Y:S02]  /*28580*/  SHFL.IDX P6, R14, R13, R12, R11 ;  /* 0x0000000c0d0e7389 */ /* 0x00006400000c000b */
[----:B01234-:R-:W-:Y:S01]  /*28590*/  ENDCOLLECTIVE ;  /* 0x000000000000791b */ /* 0x01ffe20003800000 */
.L_x_6513:
[----:B------:R-:W-:Y:S05]  /*285a0*/  BSYNC B0 ;  /* 0x0000000000007941 */ /* 0x000fea0003800000 */
.L_x_6512:
[----:B------:R-:W-:Y:S05]  /*285b0*/  BRA `(.L_x_6330) ;  /* 0xffffffa800747947 */ /* 0x000fea000383ffff */
.L_x_6335:
[----:B0-----:R0:W3:Y:S02]  /*285c0*/  SYNCS.PHASECHK.TRANS64.TRYWAIT P0, [R7+URZ+0x30820], R0 ;  /* 0x03082000070075a7 */ /* 0x0010e4000800017f */
[----:B---3--:R-:W-:Y:S05]  /*285d0*/  @!P0 NANOSLEEP.SYNCS 0x989680 ;  /* 0x009896800000895d */ /* 0x008fea0003900000 */
[----:B------:R-:W3:Y:S02]  /*285e0*/  @!P0 SYNCS.PHASECHK.TRANS64 P0, [R7+URZ+0x30820], R0 ;  /* 0x03082000070085a7 */ /* 0x000ee4000800007f */
[----:B---3--:R-:W-:Y:S05]  /*285f0*/  @!P0 BRA `(.L_x_6335) ;  /* 0xfffffffc00f08947 */ /* 0x008fea000383ffff */
[----:B------:R-:W-:Y:S05]  /*28600*/  BRA `(.L_x_6514) ;  /* 0xffffffac00f07947 */ /* 0x000fea000383ffff */
.L_x_6336:
[----:B------:R-:W3:Y:S01]  /*28610*/  S2R R2, SR_TID.X ;  /* 0x0000000000027919 */ /* 0x000ee20000002100 */
[----:B------:R-:W-:Y:S01]  /*28620*/  BSSY B0, `(.L_x_6515) ;  /* 0x000000a000007945 */ /* 0x000fe20003800000 */
[----:B-1----:R-:W-:Y:S01]  /*28630*/  IMAD.MOV.U32 R12, RZ, RZ, RZ ;  /* 0x000000ffff0c7224 */ /* 0x002fe200078e00ff */
[----:B------:R-:W-:Y:S01]  /*28640*/  MOV R11, 0x1f ;  /* 0x0000001f000b7802 */ /* 0x000fe20000000f00 */
[----:B------:R-:W-:Y:S01]  /*28650*/  IMAD.MOV.U32 R15, RZ, RZ, -0x1 ;  /* 0xffffffffff0f7424 */ /* 0x000fe200078e00ff */
[----:B---3--:R-:W-:-:S04]  /*28660*/  SHF.R.U32.HI R2, RZ, 0x5, R2 ;  /* 0x00000005ff027819 */ /* 0x008fc80000011602 */
[----:B------:R-:W-:-:S04]  /*28670*/  LOP3.LUT R2, R2, 0x3, RZ, 0xc0, !PT ;  /* 0x0000000302027812 */ /* 0x000fc800078ec0ff */
[----:B------:R-:W-:-:S07]  /*28680*/  MOV R13, R2 ;  /* 0x00000002000d7202 */ /* 0x000fce0000000f00 */
[----:B0-2-4-:R-:W-:Y:S05]  /*28690*/  WARPSYNC.COLLECTIVE R15, `(.L_x_6516) ;  /* 0x000000000f087348 */ /* 0x015fea0003c00000 */
[----:B------:R1:W3:Y:S02]  /*286a0*/  SHFL.IDX P6, R14, R13, R12, R11 ;  /* 0x0000000c0d0e7389 */ /* 0x0002e400000c000b */
[----:B01234-:R-:W-:Y:S01]  /*286b0*/  ENDCOLLECTIVE ;  /* 0x000000000000791b */ /* 0x01ffe20003800000 */
.L_x_6516:
[----:B------:R-:W-:Y:S05]  /*286c0*/  BSYNC B0 ;  /* 0x0000000000007941 */ /* 0x000fea0003800000 */
.L_x_6515:
[----:B------:R-:W-:Y:S05]  /*286d0*/  BRA `(.L_x_6517) ;  /* 0xffffffac00d87947 */ /* 0x000fea000383ffff */
.L_x_6337:
[----:B------:R-:W-:Y:S01]  /*286e0*/  BSSY B0, `(.L_x_6518) ;  /* 0x0000006000007945 */ /* 0x000fe20003800000 */
[----:B------:R-:W-:-:S07]  /*286f0*/  MOV R15, 0xffffffff ;  /* 0xffffffff000f7802 */ /* 0x000fce0000000f00 */
[----:B012-4-:R-:W-:Y:S05]  /*28700*/  WARPSYNC.COLLECTIVE R15, `(.L_x_6519) ;  /* 0x000000000f0c7348 */ /* 0x017fea0003c00000 */
[----:B------:R-:W-:Y:S02]  /*28710*/  ELECT P6, UR62, PT ;  /* 0x00000000003e782f */ /* 0x000fe400038c0000 */
[----:B------:R-:W-:Y:S01]  /*28720*/  MOV R14, UR62 ;  /* 0x0000003e000e7c02 */ /* 0x000fe20008000f00 */
[----:B012-4-:R-:W-:Y:S10]  /*28730*/  ENDCOLLECTIVE ;  /* 0x000000000000791b */ /* 0x017ff40003800000 */
.L_x_6519:
[----:B------:R-:W-:Y:S05]  /*28740*/  BSYNC B0 ;  /* 0x0000000000007941 */ /* 0x000fea0003800000 */
.L_x_6518:
[----:B------:R-:W-:Y:S05]  /*28750*/  BRA `(.L_x_6520) ;  /* 0xffffffac00cc7947 */ /* 0x000fea000383ffff */
.L_x_6339:
[----:B0-----:R0:W3:Y:S02]  /*28760*/  SYNCS.PHASECHK.TRANS64.TRYWAIT P1, [R5+URZ+0x30840], R0 ;  /* 0x03084000050075a7 */ /* 0x0010e4000802017f */
[----:B---3--:R-:W-:Y:S05]  /*28770*/  @!P1 NANOSLEEP.SYNCS 0x989680 ;  /* 0x009896800000995d */ /* 0x008fea0003900000 */
[----:B------:R-:W3:Y:S02]  /*28780*/  @!P1 SYNCS.PHASECHK.TRANS64 P1, [R5+URZ+0x30840], R0 ;  /* 0x03084000050095a7 */ /* 0x000ee4000802007f */
[----:B---3--:R-:W-:Y:S05]  /*28790*/  @!P1 BRA `(.L_x_6339) ;  /* 0xfffffffc00f09947 */ /* 0x008fea000383ffff */
[----:B------:R-:W-:Y:S05]  /*287a0*/  BRA `(.L_x_6521) ;  /* 0xffffffac00ec7947 */ /* 0x000fea000383ffff */
.L_x_6341:
[----:B---3--:R3:W0:Y:S02]  /*287b0*/  SYNCS.PHASECHK.TRANS64.TRYWAIT P1, [R3+URZ+0x30840], R2 ;  /* 0x03084002030075a7 */ /* 0x008624000802017f */
[----:B0-----:R-:W-:Y:S05]  /*287c0*/  @!P1 NANOSLEEP.SYNCS 0x989680 ;  /* 0x009896800000995d */ /* 0x001fea0003900000 */
[----:B------:R-:W0:Y:S02]  /*287d0*/  @!P1 SYNCS.PHASECHK.TRANS64 P1, [R3+URZ+0x30840], R2 ;  /* 0x03084002030095a7 */ /* 0x000e24000802007f */
[----:B0-----:R-:W-:Y:S05]  /*287e0*/  @!P1 BRA `(.L_x_6341) ;  /* 0xfffffffc00f09947 */ /* 0x001fea000383ffff */
[----:B------:R-:W-:Y:S05]  /*287f0*/  BRA `(.L_x_6522) ;  /* 0xffffffac00f87947 */ /* 0x000fea000383ffff */
.L_x_6343:
[----:B------:R0:W0:Y:S02]  /*28800*/  SYNCS.PHASECHK.TRANS64.TRYWAIT P1, [R5+URZ+0x30860], R0 ;  /* 0x03086000050075a7 */ /* 0x000024000802017f */
[----:B0-----:R-:W-:Y:S05]  /*28810*/  @!P1 NANOSLEEP.SYNCS 0x989680 ;  /* 0x009896800000995d */ /* 0x001fea0003900000 */
[----:B------:R-:W0:Y:S02]  /*28820*/  @!P1 SYNCS.PHASECHK.TRANS64 P1, [R5+URZ+0x30860], R0 ;  /* 0x03086000050095a7 */ /* 0x000e24000802007f */
[----:B0-----:R-:W-:Y:S05]  /*28830*/  @!P1 BRA `(.L_x_6343) ;  /* 0xfffffffc00f09947 */ /* 0x001fea000383ffff */
[----:B------:R-:W-:Y:S05]  /*28840*/  BRA `(.L_x_6523) ;  /* 0xffffffac00f47947 */ /* 0x000fea000383ffff */
.L_x_6524:
        /* <DEDUP_REMOVED lines=11> */
.L_x_15853:


//--------------------- .text._ZN7cutlass13device_kernelIN5flash11enable_sm90INS1_16FlashAttnFwdSm90INS1_25CollectiveMainloopFwdSm90ILi2EN4cute5tupleIJNS5_1CILi1EEES8_S8_EEENS6_IJNS7_ILi128EEESA_SA_EEELi128ENS_6half_tEfNS_4arch4Sm90ELb0ELb0ELb0ELb0ELb1ELb0ELb0ELb1ELb1ELb1ELb0ELb0EEENS1_21CollectiveEpilogueFwdISB_S9_SC_SE_Li256ELb0ELb1ELb0ELb0EEENS1_29StaticPersistentTileSchedulerILb0EEEEEEEEEvNT_6ParamsE --------------------------
	.section	.text._ZN7cutlass13device_kernelIN5flash11enable_sm90INS1_16FlashAttnFwdSm90INS1_25CollectiveMainloopFwdSm90ILi2EN4cute5tupleIJNS5_1CILi1EEES8_S8_EEENS6_IJNS7_ILi128EEESA_SA_EEELi128ENS_6half_tEfNS_4arch4Sm90ELb0ELb0ELb0ELb0ELb1ELb0ELb0ELb1ELb1ELb1ELb0ELb0EEENS1_21CollectiveEpilogueFwdISB_S9_SC_SE_Li256ELb0ELb1ELb0ELb0EEENS1_29StaticPersistentTileSchedulerILb0EEEEEEEEEvNT_6ParamsE,"ax",@progbits
	.align	128
.text._ZN7cutlass13device_kernelIN5flash11enable_sm90INS1_16FlashAttnFwdSm90INS1_25CollectiveMainloopFwdSm90ILi2EN4cute5tupleIJNS5_1CILi1EEES8_S8_EEENS6_IJNS7_ILi128EEESA_SA_EEELi128ENS_6half_tEfNS_4arch4Sm90ELb0ELb0ELb0ELb0ELb1ELb0ELb0ELb1ELb1ELb1ELb0ELb0EEENS1_21CollectiveEpilogueFwdISB_S9_SC_SE_Li256ELb0ELb1ELb0ELb0EEENS1_29StaticPersistentTileSchedulerILb0EEEEEEEEEvNT_6ParamsE:
        .type           _ZN7cutlass13device_kernelIN5flash11enable_sm90INS1_16FlashAttnFwdSm90INS1_25CollectiveMainloopFwdSm90ILi2EN4cute5tupleIJNS5_1CILi1EEES8_S8_EEENS6_IJNS7_ILi128EEESA_SA_EEELi128ENS_6half_tEfNS_4arch4Sm90ELb0ELb0ELb0ELb0ELb1ELb0ELb0ELb1ELb1ELb1ELb0ELb0EEENS1_21CollectiveEpilogueFwdISB_S9_SC_SE_Li256ELb0ELb1ELb0ELb0EEENS1_29StaticPersistentTileSchedulerILb0EEEEEEEEEvNT_6ParamsE,@function
        .size           _ZN7cutlass13device_kernelIN5flash11enable_sm90INS1_16FlashAttnFwdSm90INS1_25CollectiveMainloopFwdSm90ILi2EN4cute5tupleIJNS5_1CILi1EEES8_S8_EEENS6_IJNS7_ILi128EEESA_SA_EEELi128ENS_6half_tEfNS_4arch4Sm90ELb0ELb0ELb0ELb0ELb1ELb0ELb0ELb1ELb1ELb1ELb0ELb0EEENS1_21CollectiveEpilogueFwdISB_S9_SC_SE_Li256ELb0ELb1ELb0ELb0EEENS1_29StaticPersistentTileSchedulerILb0EEEEEEEEEvNT_6ParamsE,(.L_x_15854 - _ZN7cutlass13device_kernelIN5flash11enable_sm90INS1_16FlashAttnFwdSm90INS1_25CollectiveMainloopFwdSm90ILi2EN4cute5tupleIJNS5_1CILi1EEES8_S8_EEENS6_IJNS7_ILi128EEESA_SA_EEELi128ENS_6half_tEfNS_4arch4Sm90ELb0ELb0ELb0ELb0ELb1ELb0ELb0ELb1ELb1ELb1ELb0ELb0EEENS1_21CollectiveEpilogueFwdISB_S9_SC_SE_Li256ELb0ELb1ELb0ELb0EEENS1_29StaticPersistentTileSchedulerILb0EEEEEEEEEvNT_6ParamsE)
        .other          _ZN7cutlass13device_kernelIN5flash11enable_sm90INS1_16FlashAttnFwdSm90INS1_25CollectiveMainloopFwdSm90ILi2EN4cute5tupleIJNS5_1CILi1EEES8_S8_EEENS6_IJNS7_ILi128EEESA_SA_EEELi128ENS_6half_tEfNS_4arch4Sm90ELb0ELb0ELb0ELb0ELb1ELb0ELb0ELb1ELb1ELb1ELb0ELb0EEENS1_21CollectiveEpilogueFwdISB_S9_SC_SE_Li256ELb0ELb1ELb0ELb0EEENS1_29StaticPersistentTileSchedulerILb0EEEEEEEEEvNT_6ParamsE,@"STO_CUDA_ENTRY STV_DEFAULT"
_ZN7cutlass13device_kernelIN5flash11enable_sm90INS1_16FlashAttnFwdSm90INS1_25CollectiveMainloopFwdSm90ILi2EN4cute5tupleIJNS5_1CILi1EEES8_S8_EEENS6_IJNS7_ILi128EEESA_SA_EEELi128ENS_6half_tEfNS_4arch4Sm90ELb0ELb0ELb0ELb0ELb1ELb0ELb0ELb1ELb1ELb1ELb0ELb0EEENS1_21CollectiveEpilogueFwdISB_S9_SC_SE_Li256ELb0ELb1ELb0ELb0EEENS1_29StaticPersistentTileSchedulerILb0EEEEEEEEEvNT_6ParamsE:
[----:B------:R-:W0:Y:S01]  /*0000*/  LDC R1, c[0x0][0x28] ;  /* 0x00000a00ff017b82 */ /* 0x000e220000000800 */
[----:B------:R-:W1:Y:S01]  /*0010*/  S2R R5, SR_TID.X ;  /* 0x0000000000057919 */ /* 0x000e620000002100 */
[----:B------:R-:W-:Y:S01]  /*0020*/  ELECT P0, URZ, PT ;  /* 0x00000000003f782f */ /* 0x000fe20003800000 */
[----:B------:R-:W-:Y:S01]  /*0030*/  UMOV UR4, 0x80 ;  /* 0x0000008000047882 */ /* 0x000fe20000000000 */
[----:B------:R-:W-:Y:S01]  /*0040*/  UMOV UR7, 0x100 ;  /* 0x0000010000077882 */ /* 0x000fe20000000000 */
[----:B-1----:R-:W-:-:S05]  /*0050*/  SHF.R.U32.HI R0, RZ, 0x5, R5 ;  /* 0x00000005ff007819 */ /* 0x002fca0000011605 */
[----:B------:R-:W1:Y:S02]  /*0060*/  SHFL.IDX PT, R2, R0, RZ, 0x1f ;  /* 0x00001fff00027589 */ /* 0x000e6400000e0000 */
[C---:B-1----:R-:W-:Y:S02]  /*0070*/  ISETP.NE.OR P0, PT, R2.reuse, RZ, !P0 ;  /* 0x000000ff0200720c */ /* 0x042fe40004705670 */
[----:B------:R-:W-:Y:S02]  /*0080*/  ISETP.NE.AND P1, PT, R2, RZ, PT ;  /* 0x000000ff0200720c */ /* 0x000fe40003f25270 */
[----:B------:R-:W-:-:S05]  /*0090*/  SHF.R.U32.HI R2, RZ, 0x7, R5 ;  /* 0x00000007ff027819 */ /* 0x000fca0000011605 */
[----:B------:R1:W2:Y:S04]  /*00a0*/  SHFL.IDX PT, R4, R2, RZ, 0x1f ;  /* 0x00001fff02047589 */ /* 0x0002a800000e0000 */
[----:B------:R-:W-:Y:S01]  /*00b0*/  VOTEU.ALL UP0, P0 ;  /* 0x00000000003f7886 */ /* 0x000fe20000000000 */
[----:B------:R-:W-:-:S04]  /*00c0*/  VOTEU.ALL UP1, P0 ;  /* 0x00000000003f7886 */ /* 0x000fc80000020000 */
[----:B------:R-:W3:Y:S01]  /*00d0*/  @!UP0 S2UR UR8, SR_CgaCtaId ;  /* 0x00000000000889c3 */ /* 0x000ee20000008800 */
[----:B------:R-:W-:Y:S01]  /*00e0*/  @!UP0 UMOV UR6, 0x400 ;  /* 0x0000040000068882 */ /* 0x000fe20000000000 */
[----:B------:R-:W-:-:S04]  /*00f0*/  @!UP0 UIADD3 UR4, -UR4, 0x100000, URZ ;  /* 0x0010000004048890 */ /* 0x000fc8000fffe13f */
[----:B------:R-:W-:Y:S02]  /*0100*/  @!UP0 USHF.L.U32 UR5, UR4, 0xb, URZ ;  /* 0x0000000b04058899 */ /* 0x000fe4000800063f */
[----:B------:R-:W-:Y:S02]  /*0110*/  @!UP0 USHF.L.U32 UR4, UR4, 0x1, URZ ;  /* 0x0000000104048899 */ /* 0x000fe4000800063f */
[----:B---3--:R-:W-:Y:S02]  /*0120*/  @!UP0 ULEA UR8, UR8, UR6, 0x18 ;  /* 0x0000000608088291 */ /* 0x008fe4000f8ec03f */
[----:B------:R-:W-:-:S04]  /*0130*/  @!UP0 UIADD3 UR6, -UR7, 0x100000, URZ ;  /* 0x0010000007068890 */ /* 0x000fc8000fffe13f */
[----:B------:R-:W-:Y:S02]  /*0140*/  @!UP0 USHF.L.U32 UR7, UR6, 0xb, URZ ;  /* 0x0000000b06078899 */ /* 0x000fe4000800063f */
[----:B------:R-:W-:Y:S01]  /*0150*/  @!UP0 USHF.L.U32 UR6, UR6, 0x1, URZ ;  /* 0x0000000106068899 */ /* 0x000fe2000800063f */
[----:B------:R-:W-:-:S05]  /*0160*/  VOTEU.ALL UP0, P0 ;  /* 0x00000000003f7886 */ /* 0x000fca0000000000 */
[----:B------:R1:W3:Y:S06]  /*0170*/  @!UP0 SYNCS.EXCH.64 URZ, [UR8+0x28800], UR4 ;  /* 0x02880004083f85b2 */ /* 0x0002ec0008000100 */
[----:B------:R1:W4:Y:S02]  /*0180*/  @!UP1 SYNCS.EXCH.64 URZ, [UR8+0x28820], UR6 ;  /* 0x02882006083f95b2 */ /* 0x0003240008000100 */
[----:B012---:R-:W-:Y:S05]  /*0190*/  @P1 BRA `(.L_x_6525) ;  /* 0x0000000000481947 */ /* 0x007fea0003800000 */
        /* <DEDUP_REMOVED lines=14> */
[----:B------:R0:W2:Y:S01]  /*0280*/  SYNCS.EXCH.64 URZ, [UR8+0x28840], UR6 ;  /* 0x02884006083f75b2 */ /* 0x0000a20008000100 */
[----:B------:R0:W0:Y:S01]  /*0290*/  SYNCS.EXCH.64 URZ, [UR8+0x28838], UR4 ;  /* 0x02883804083f75b2 */ /* 0x0000220008000100 */
[----:B------:R0:W0:Y:S01]  /*02a0*/  SYNCS.EXCH.64 URZ, [UR8+0x28848], UR6 ;  /* 0x02884806083f75b2 */ /* 0x0000220008000100 */
[----:B------:R-:W-:Y:S01]  /*02b0*/  NOP ;  /* 0x0000000000007918 */ /* 0x000fe20000000000 */
.L_x_6525:
        /* <DEDUP_REMOVED lines=22> */
.L_x_6526:
        /* <DEDUP_REMOVED lines=18> */
.L_x_6527:
        /* <DEDUP_REMOVED lines=22> */
.L_x_6528:
        /* <DEDUP_REMOVED lines=23> */
.L_x_6529:
[----:B------:R-:W-:Y:S01]  /*0810*/  UISETP.NE.AND UP0, UPT, UR9, URZ, UPT ;  /* 0x0000003f0900728c */ /* 0x000fe2000bf05270 */
[----:B------:R-:W-:Y:S01]  /*0820*/  NOP ;  /* 0x0000000000007918 */ /* 0x000fe20000000000 */
[----:B------:R-:W-:Y:S01]  /*0830*/  UMOV UR36, 0x1 ;  /* 0x0000000100247882 */ /* 0x000fe20000000000 */
[----:B------:R-:W-:Y:S01]  /*0840*/  ULDC.64 UR48, c[0x0][0x208] ;  /* 0x0000820000307ab9 */ /* 0x000fe20000000a00 */
[----:B------:R-:W-:Y:S01]  /*0850*/  USEL UR36, UR36, 0x2, !UP0 ;  /* 0x0000000224247887 */ /* 0x000fe2000c000000 */
[----:B01234-:R-:W-:Y:S01]  /*0860*/  BAR.SYNC.DEFER_BLOCKING 0x0 ;  /* 0x0000000000007b1d */ /* 0x01ffe20000010000 */
[----:B------:R-:W-:-:S13]  /*0870*/  PLOP3.LUT P0, PT, PT, PT, UP0, 0x80, 0x0 ;  /* 0x000000000000781c */ /* 0x000fda0003f0f008 */
[----:B------:R-:W-:Y:S05]  /*0880*/  @!P0 BRA `(.L_x_6530) ;  /* 0x0000006800888947 */ /* 0x000fea0003800000 */
.L_x_6531:
[----:B------:R-:W-:-:S08]  /*0890*/  NOP ;  /* 0x0000000000007918 */ /* 0x000fd00000000000 */
[----:B------:R-:W0:Y:S02]  /*08a0*/  USETMAXREG.TRY_ALLOC.CTAPOOL UP0, 0xe8 ;  /* 0x000000e8000079c8 */ /* 0x000e240008000600 */
[----:B0-----:R-:W-:-:S13]  /*08b0*/  PLOP3.LUT P0, PT, PT, PT, UP0, 0x80, 0x0 ;  /* 0x000000000000781c */ /* 0x001fda0003f0f008 */
[----:B------:R-:W-:Y:S05]  /*08c0*/  @!P0 BRA `(.L_x_6531) ;  /* 0xfffffffc00f08947 */ /* 0x000fea000383ffff */
[----:B------:R-:W-:Y:S01]  /*08d0*/  LOP3.LUT R0, R5, 0xffffff80, RZ, 0xc0, !PT ;  /* 0xffffff8005007812 */ /* 0x000fe200078ec0ff */
[----:B------:R-:W0:Y:S08]  /*08e0*/  S2UR UR41, SR_CTAID.X ;  /* 0x00000000002979c3 */ /* 0x000e300000002500 */
[----:B------:R-:W-:Y:S06]  /*08f0*/  BAR.ARV 0x8, 0x180 ;  /* 0x0206000000007b1d */ /* 0x000fec0000002000 */
[----:B------:R-:W-:-:S02]  /*0900*/  ISETP.NE.AND P0, PT, R0, 0x80, PT ;  /* 0x000000800000780c */ /* 0x000fc40003f05270 */
[----:B------:R-:W0:Y:S11]  /*0910*/  LDC R0, c[0x0][0xc34] ;  /* 0x00030d00ff007b82 */ /* 0x000e360000000800 */
[----:B------:R-:W-:Y:S06]  /*0920*/  @!P0 BAR.ARV 0x9, 0x100 ;  /* 0x0244000000008b1d */ /* 0x000fec0000002000 */
[----:B0-----:R-:W-:-:S13]  /*0930*/  ISETP.LE.AND P0, PT, R0, UR41, PT ;  /* 0x0000002900007c0c */ /* 0x001fda000bf03270 */
[----:B------:R-:W-:Y:S05]  /*0940*/  @P0 EXIT ;  /* 0x000000000000094d */ /* 0x000fea0003800000 */
[----:B------:R-:W-:Y:S01]  /*0950*/  VIADD R153, R5, 0xffffff80 ;  /* 0xffffff8005997836 */ /* 0x000fe20000000000 */
[----:B------:R-:W-:Y:S01]  /*0960*/  ULOP3.LUT UR46, UR36, 0x1, URZ, 0xfc, !UPT ;  /* 0x00000001242e7892 */ /* 0x000fe2000f8efc3f */
[----:B------:R-:W-:Y:S01]  /*0970*/  UMOV UR45, URZ ;  /* 0x0000003f002d7c82 */ /* 0x000fe20008000000 */
[----:B------:R-:W-:Y:S02]  /*0980*/  UMOV UR44, URZ ;  /* 0x0000003f002c7c82 */ /* 0x000fe40008000000 */
[----:B------:R-:W-:Y:S01]  /*0990*/  SHF.R.S32.HI R0, RZ, 0x1f, R153 ;  /* 0x0000001fff007819 */ /* 0x000fe20000011499 */
[----:B------:R-:W-:-:S03]  /*09a0*/  UMOV UR43, URZ ;  /* 0x0000003f002b7c82 */ /* 0x000fc60008000000 */
[CC--:B------:R-:W-:Y:S02]  /*09b0*/  LEA.HI R4, R0.reuse, R153.reuse, RZ, 0x7 ;  /* 0x0000009900047211 */ /* 0x0c0fe400078f38ff */
[-C--:B------:R-:W-:Y:S02]  /*09c0*/  LEA.HI R3, R0, R153.reuse, RZ, 0x5 ;  /* 0x0000009900037211 */ /* 0x080fe400078f28ff */
[----:B------:R-:W-:Y:S02]  /*09d0*/  LOP3.LUT R154, R4, 0xffffff80, RZ, 0xc0, !PT ;  /* 0xffffff80049a7812 */ /* 0x000fe400078ec0ff */
[CC--:B------:R-:W-:Y:S01]  /*09e0*/  LEA.HI R6, R0.reuse, R153.reuse, RZ, 0x4 ;  /* 0x0000009900067211 */ /* 0x0c0fe200078f20ff */
[----:B------:R-:W-:Y:S01]  /*09f0*/  IMAD.SHL.U32 R3, R3, 0x20, RZ ;  /* 0x0000002003037824 */ /* 0x000fe200078e00ff */
[----:B------:R-:W-:Y:S01]  /*0a00*/  LEA.HI R10, R0, R153, RZ, 0x2 ;  /* 0x00000099000a7211 */ /* 0x000fe200078f10ff */
[----:B------:R-:W-:Y:S01]  /*0a10*/  IMAD.IADD R154, R153, 0x1, -R154 ;  /* 0x00000001999a7824 */ /* 0x000fe200078e0a9a */
[----:B------:R-:W-:-:S02]  /*0a20*/  LOP3.LUT R8, R6, 0x3fffff0, RZ, 0xc0, !PT ;  /* 0x03fffff006087812 */ /* 0x000fc400078ec0ff */
[----:B------:R-:W-:Y:S02]  /*0a30*/  LOP3.LUT R9, R3, 0xfffffc00, RZ, 0xc0, !PT ;  /* 0xfffffc0003097812 */ /* 0x000fe400078ec0ff */
[----:B------:R-:W-:Y:S01]  /*0a40*/  SHF.R.S32.HI R3, RZ, 0x1f, R154 ;  /* 0x0000001fff037819 */ /* 0x000fe2000001149a */
[----:B------:R-:W-:Y:S01]  /*0a50*/  IMAD.IADD R8, R153, 0x1, -R8 ;  /* 0x0000000199087824 */ /* 0x000fe200078e0a08 */
[----:B------:R-:W-:Y:S02]  /*0a60*/  LEA.HI R17, R0, R153, RZ, 0x3 ;  /* 0x0000009900117211 */ /* 0x000fe400078f18ff */
[----:B------:R-:W-:Y:S01]  /*0a70*/  LEA.HI R5, R3, R154, RZ, 0x2 ;  /* 0x0000009a03057211 */ /* 0x000fe200078f10ff */
[----:B------:R-:W-:Y:S01]  /*0a80*/  IMAD R9, R8, 0x40, R9 ;  /* 0x0000004008097824 */ /* 0x000fe200078e0209 */
[----:B------:R-:W-:Y:S02]  /*0a90*/  LOP3.LUT R10, R10, 0xfffffffc, RZ, 0xc0, !PT ;  /* 0xfffffffc0a0a7812 */ /* 0x000fe400078ec0ff */
[----:B------:R-:W-:-:S02]  /*0aa0*/  SHF.R.S32.HI R8, RZ, 0x2, R5 ;  /* 0x00000002ff087819 */ /* 0x000fc40000011405 */
[----:B------:R-:W-:Y:S01]  /*0ab0*/  SHF.R.S32.HI R11, RZ, 0x1f, R5 ;  /* 0x0000001fff0b7819 */ /* 0x000fe20000011405 */
        /* <DEDUP_REMOVED lines=8> */
[----:B------:R-:W-:Y:S02]  /*0b40*/  LEA.HI R3, R3, R154, RZ, 0x5 ;  /* 0x0000009a03037211 */ /* 0x000fe400078f28ff */
[----:B------:R-:W-:Y:S01]  /*0b50*/  LEA.HI R4, R4, R23, RZ, 0x1 ;  /* 0x0000001704047211 */ /* 0x000fe200078f08ff */
[----:B------:R-:W-:Y:S01]  /*0b60*/  IMAD.IADD R8, R8, 0x1, -R11 ;  /* 0x0000000108087824 */ /* 0x000fe200078e0a0b */
[----:B------:R-:W-:Y:S01]  /*0b70*/  LOP3.LUT R6, R6, 0x1ffffffe, RZ, 0xc0, !PT ;  /* 0x1ffffffe06067812 */ /* 0x000fe200078ec0ff */
[----:B------:R-:W-:Y:S01]  /*0b80*/  IMAD.SHL.U32 R22, R153, 0x8, RZ ;  /* 0x0000000899167824 */ /* 0x000fe200078e00ff */
[----:B------:R-:W-:Y:S02]  /*0b90*/  LEA.HI R0, R10, R10, RZ, 0x1 ;  /* 0x0000000a0a007211 */ /* 0x000fe400078f08ff */
[----:B------:R-:W-:-:S02]  /*0ba0*/  SHF.R.S32.HI R3, RZ, 0x5, R3 ;  /* 0x00000005ff037819 */ /* 0x000fc40000011403 */
[----:B------:R-:W-:Y:S02]  /*0bb0*/  LOP3.LUT R4, R4, 0x3fffffe, RZ, 0xc0, !PT ;  /* 0x03fffffe04047812 */ /* 0x000fe400078ec0ff */
[----:B------:R-:W-:Y:S01]  /*0bc0*/  IADD3 R6, R7, -R6, RZ ;  /* 0x8000000607067210 */ /* 0x000fe20007ffe0ff */
[----:B------:R-:W-:Y:S01]  /*0bd0*/  IMAD R3, R3, 0x10, R8 ;  /* 0x0000001003037824 */ /* 0x000fe200078e0208 */
[----:B------:R-:W-:Y:S01]  /*0be0*/  LOP3.LUT R5, R5, 0x7ffffffc, RZ, 0xc0, !PT ;  /* 0x7ffffffc05057812 */ /* 0x000fe200078ec0ff */
[----:B------:R-:W-:Y:S01]  /*0bf0*/  IMAD.IADD R4, R23, 0x1, -R4 ;  /* 0x0000000117047824 */ /* 0x000fe200078e0a04 */
[----:B------:R-:W-:Y:S01]  /*0c00*/  LOP3.LUT R7, R0, 0x1ffffffe, RZ, 0xc0, !PT ;  /* 0x1ffffffe00077812 */ /* 0x000fe200078ec0ff */
[----:B------:R-:W-:Y:S01]  /*0c10*/  IMAD R152, R6, 0x8, R9 ;  /* 0x0000000806987824 */ /* 0x000fe200078e0209 */
[----:B------:R-:W-:Y:S01]  /*0c20*/  IADD3 R5, R154, -R5, RZ ;  /* 0x800000059a057210 */ /* 0x000fe20007ffe0ff */
[----:B------:R-:W-:Y:S01]  /*0c30*/  IMAD.MOV.U32 R6, RZ, RZ, -0x2 ;  /* 0xfffffffeff067424 */ /* 0x000fe200078e00ff */
[----:B------:R-:W-:Y:S01]  /*0c40*/  IADD3 R18, R22, 0x40, RZ ;  /* 0x0000004016127810 */ /* 0x000fe20007ffe0ff */
[----:B------:R-:W-:Y:S01]  /*0c50*/  IMAD.IADD R16, R10, 0x1, -R7 ;  /* 0x000000010a107824 */ /* 0x000fe200078e0a07 */
[----:B------:R-:W-:Y:S01]  /*0c60*/  SHF.R.S32.HI R17, RZ, 0x3, R17 ;  /* 0x00000003ff117819 */ /* 0x000fe20000011411 */
[----:B------:R-:W-:Y:S01]  /*0c70*/  IMAD R19, R4, 0x40, R3 ;  /* 0x0000004004137824 */ /* 0x000fe200078e0203 */
[----:B------:R-:W-:Y:S01]  /*0c80*/  SHF.R.S32.HI R188, RZ, 0x1f, R18 ;  /* 0x0000001fffbc7819 */ /* 0x000fe20000011412 */
[----:B------:R-:W-:-:S02]  /*0c90*/  IMAD R155, R5, R6, 0x80 ;  /* 0x00000080059b7424 */ /* 0x000fc400078e0206 */
[----:B------:R-:W-:-:S07]  /*0ca0*/  IMAD R16, R16, 0x8, R19 ;  /* 0x0000000810107824 */ /* 0x000fce00078e0213 */
.L_x_6564:
[----:B------:R-:W0:Y:S01]  /*0cb0*/  SHFL.IDX PT, R0, R23, RZ, 0x1f ;  /* 0x00001fff17007589 */ /* 0x000e2200000e0000 */
[----:B-1----:R-:W1:Y:S01]  /*0cc0*/  S2UR UR37, SR_CgaCtaId ;  /* 0x00000000002579c3 */ /* 0x002e620000008800 */
[----:B------:R-:W-:Y:S01]  /*0cd0*/  ULDC UR4, c[0x0][0xc38] ;  /* 0x00030e0000047ab9 */ /* 0x000fe20000000800 */
[----:B------:R-:W-:Y:S01]  /*0ce0*/  UMOV UR42, UR41 ;  /* 0x00000029002a7c82 */ /* 0x000fe20008000000 */
[----:B------:R-:W-:Y:S01]  /*0cf0*/  UISETP.NE.AND UP0, UPT, UR4, 0x1, UPT ;  /* 0x000000010400788c */ /* 0x000fe2000bf05270 */
[----:B------:R-:W-:Y:S02]  /*0d00*/  ULDC.64 UR8, c[0x0][0x418] ;  /* 0x0001060000087ab9 */ /* 0x000fe40000000a00 */
[----:B------:R-:W-:Y:S01]  /*0d10*/  ULDC UR4, c[0x0][0xc44] ;  /* 0x0003110000047ab9 */ /* 0x000fe20000000800 */
[----:B------:R-:W-:Y:S01]  /*0d20*/  UMOV UR39, 0x400 ;  /* 0x0000040000277882 */ /* 0x000fe20000000000 */
[----:B------:R-:W-:Y:S01]  /*0d30*/  UISETP.NE.AND UP1, UPT, UR4, 0x1, UPT ;  /* 0x000000010400788c */ /* 0x000fe2000bf25270 */
[----:B------:R-:W-:-:S05]  /*0d40*/  ULDC UR50, c[0x0][0x424] ;  /* 0x0001090000327ab9 */ /* 0x000fca0000000800 */
[----:B------:R-:W-:Y:S01]  /*0d50*/  @UP0 ULDC UR4, c[0x0][0xc3c] ;  /* 0x00030f0000040ab9 */ /* 0x000fe20000000800 */
[----:B------:R-:W-:Y:S01]  /*0d60*/  @UP0 ULDC UR6, c[0x0][0xc40] ;  /* 0x0003100000060ab9 */ /* 0x000fe20000000800 */
[----:B------:R-:W-:-:S04]  /*0d70*/  UIMAD.WIDE.U32 UR4, UR41, UR4, URZ ;  /* 0x00000004290472a5 */ /* 0x000fc8000f8e003f */
[----:B------:R-:W-:Y:S02]  /*0d80*/  @UP0 USHF.R.U32.HI UR42, URZ, UR6, UR5 ;  /* 0x000000063f2a0299 */ /* 0x000fe40008011605 */
[----:B------:R-:W-:Y:S01]  /*0d90*/  UISETP.NE.U32.AND UP0, UPT, UR8, URZ, UPT ;  /* 0x0000003f0800728c */ /* 0x000fe2000bf05070 */
[----:B0-----:R-:W-:Y:S01]  /*0da0*/  R2UR UR38, R0 ;  /* 0x00000000002672ca */ /* 0x001fe200000e0000 */
[----:B------:R-:W-:Y:S01]  /*0db0*/  @UP1 ULDC.64 UR6, c[0x0][0xc48] ;  /* 0x0003120000061ab9 */ /* 0x000fe20000000a00 */
[----:B-1----:R-:W-:Y:S02]  /*0dc0*/  ULEA UR39, UR37, UR39, 0x18 ;  /* 0x0000002725277291 */ /* 0x002fe4000f8ec03f */
[----:B------:R-:W-:Y:S02]  /*0dd0*/  UIMAD.WIDE.U32 UR4, UR42, UR6, URZ ;  /* 0x000000062a0472a5 */ /* 0x000fe4000f8e003f */
[----:B------:R-:W-:Y:S02]  /*0de0*/  UISETP.NE.AND.EX UP0, UPT, UR9, URZ, UPT, UP0 ;  /* 0x0000003f0900728c */ /* 0x000fe4000bf05300 */
[----:B------:R-:W-:Y:S01]  /*0df0*/  UIADD3 UR6, UR39, 0x10400, URZ ;  /* 0x0001040027067890 */ /* 0x000fe2000fffe03f */
[----:B------:R-:W-:Y:S01]  /*0e00*/  UMOV UR40, UR42 ;  /* 0x0000002a00287c82 */ /* 0x000fe20008000000 */
[----:B------:R-:W-:-:S03]  /*0e10*/  USEL UR50, UR50, 0x1, UP0 ;  /* 0x0000000132327887 */ /* 0x000fc60008000000 */
[----:B------:R-:W-:Y:S02]  /*0e20*/  ULEA.HI UR4, UR38, UR38, URZ, 0x1 ;  /* 0x0000002626047291 */ /* 0x000fe4000f8f083f */
[----:B------:R-:W-:Y:S02]  /*0e30*/  @UP1 USHF.R.U32.HI UR40, URZ, UR7, UR5 ;  /* 0x000000073f281299 */ /* 0x000fe40008011605 */
[----:B------:R-:W-:Y:S01]  /*0e40*/  ULOP3.LUT UP0, URZ, UR6, 0x3ff, URZ, 0xc0, !UPT ;  /* 0x000003ff063f7892 */ /* 0x000fe2000f80c03f */
[----:B------:R-:W-:Y:S01]  /*0e50*/  ULDC UR5, c[0x0][0x2f0] ;  /* 0x0000bc0000057ab9 */ /* 0x000fe20000000800 */
[----:B------:R-:W-:Y:S02]  /*0e60*/  ULOP3.LUT UR4, UR4, 0x1e, URZ, 0xc0, !UPT ;  /* 0x0000001e04047892 */ /* 0x000fe4000f8ec03f */
[----:B------:R-:W-:Y:S02]  /*0e70*/  UIMAD UR50, UR50, UR5, URZ ;  /* 0x00000005323272a4 */ /* 0x000fe4000f8e023f */
[----:B------:R-:W-:Y:S01]  /*0e80*/  PLOP3.LUT P0, PT, PT, PT, UP0, 0x80, 0x0 ;  /* 0x000000000000781c */ /* 0x000fe20003f0f008 */
[----:B------:R-:W-:-:S02]  /*0e90*/  UIADD3 UR5, UR38, -UR4, URZ ;  /* 0x8000000426057290 */ /* 0x000fc4000fffe03f */
[----:B------:R-:W-:Y:S02]  /*0ea0*/  UIADD3 UR4, UR50, 0x7f, URZ ;  /* 0x0000007f32047890 */ /* 0x000fe4000fffe03f */
[----:B------:R-:W-:Y:S02]  /*0eb0*/  ULEA UR6, UR5, UR6, 0xd ;  /* 0x0000000605067291 */ /* 0x000fe4000f8e683f */
[----:B------:R-:W-:Y:S02]  /*0ec0*/  USHF.R.S32.HI UR5, URZ, 0x1f, UR4 ;  /* 0x0000001f3f057899 */ /* 0x000fe40008011404 */
[----:B------:R-:W-:Y:S02]  /*0ed0*/  USHF.R.U32.HI UR6, URZ, 0x4, UR6 ;  /* 0x000000043f067899 */ /* 0x000fe40008011606 */
[----:B------:R-:W-:Y:S02]  /*0ee0*/  ULEA.HI UR5, UR5, UR4, URZ, 0x7 ;  /* 0x0000000405057291 */ /* 0x000fe4000f8f383f */
[----:B------:R-:W-:-:S02]  /*0ef0*/  ULOP3.LUT UR52, UR6, 0x3fff, URZ, 0xc0, !UPT ;  /* 0x00003fff06347892 */ /* 0x000fc4000f8ec03f */
[----:B------:R-:W-:Y:S01]  /*0f00*/  USHF.R.S32.HI UR51, URZ, 0x7, UR5 ;  /* 0x000000073f337899 */ /* 0x000fe20008011405 */
[----:B---3-5:R-:W-:Y:S11]  /*0f10*/  @!P0 BRA `(.L_x_6532) ;  /* 0x0000000000408947 */ /* 0x028ff60003800000 */
        /* <DEDUP_REMOVED lines=16> */
.L_x_6532:
[----:B------:R-:W-:Y:S01]  /*1020*/  ULOP3.LUT UR4, UR45, 0x1, URZ, 0xc0, !UPT ;  /* 0x000000012d047892 */ /* 0x000fe2000f8ec03f */
[----:B------:R-:W-:-:S04]  /*1030*/  MOV R3, UR46 ;  /* 0x0000002e00037c02 */ /* 0x000fc80008000f00 */
[----:B------:R-:W-:Y:S01]  /*1040*/  ISETP.NE.AND P0, PT, R3, 0x3, PT ;  /* 0x000000030300780c */ /* 0x000fe20003f05270 */
[----:B------:R-:W-:-:S05]  /*1050*/  IMAD.U32 R0, RZ, RZ, UR4 ;  /* 0x00000004ff007e24 */ /* 0x000fca000f8e00ff */
[----:B------:R-:W-:-:S04]  /*1060*/  SHF.L.U32 R0, R0, 0x1f, RZ ;  /* 0x0000001f00007819 */ /* 0x000fc800000006ff */
[----:B------:R-:W0:Y:S02]  /*1070*/  SYNCS.PHASECHK.TRANS64.TRYWAIT P1, [UR39+0x28800], R0 ;  /* 0x02880000ff0075a7 */ /* 0x000e240008020167 */
[----:B0-----:R-:W-:Y:S05]  /*1080*/  @!P1 BRA `(.L_x_6533) ;  /* 0x0000009800f49947 */ /* 0x001fea0003800000 */
.L_x_6614:
[----:B------:R-:W-:Y:S05]  /*1090*/  @!P0 BRA `(.L_x_6534) ;  /* 0x0000000000048947 */ /* 0x000fea0003800000 */
[----:B------:R-:W-:Y:S01]  /*10a0*/  BPT.TRAP 0x1 ;  /* 0x000000040000795c */ /* 0x000fe20000300000 */
.L_x_6534:
[----:B------:R-:W-:Y:S02]  /*10b0*/  IMAD.U32 R5, RZ, RZ, UR43 ;  /* 0x0000002bff057e24 */ /* 0x000fe4000f8e00ff */
[----:B0-----:R-:W-:-:S03]  /*10c0*/  IMAD.U32 R0, RZ, RZ, UR44 ;  /* 0x0000002cff007e24 */ /* 0x001fc6000f8e00ff */
[----:B------:R-:W-:Y:S02]  /*10d0*/  LEA R5, R5, UR39, 0x3 ;  /* 0x0000002705057c11 */ /* 0x000fe4000f8e18ff */
[----:B------:R-:W-:-:S04]  /*10e0*/  SHF.L.U32 R0, R0, 0x1f, RZ ;  /* 0x0000001f00007819 */ /* 0x000fc800000006ff */
[----:B------:R0:W1:Y:S01]  /*10f0*/  SYNCS.PHASECHK.TRANS64.TRYWAIT P1, [R5+URZ+0x28830], R0 ;  /* 0x02883000050075a7 */ /* 0x000062000802017f */
[----:B------:R-:W-:Y:S05]  /*1100*/  @!P0 BRA `(.L_x_6535) ;  /* 0x0000000000048947 */ /* 0x000fea0003800000 */
[----:B------:R-:W-:Y:S01]  /*1110*/  BPT.TRAP 0x1 ;  /* 0x000000040000795c */ /* 0x000fe20000300000 */
.L_x_6535:
[----:B------:R-:W-:Y:S01]  /*1120*/  IMAD.MOV.U32 R151, RZ, RZ, RZ ;  /* 0x000000ffff977224 */ /* 0x000fe200078e00ff */
[----:B-1----:R-:W-:Y:S06]  /*1130*/  @P1 BRA `(.L_x_6536) ;  /* 0x0000000000081947 */ /* 0x002fec0003800000 */
[----:B------:R-:W1:Y:S02]  /*1140*/  SYNCS.PHASECHK.TRANS64.TRYWAIT P1, [R5+URZ+0x28830], R0 ;  /* 0x02883000050075a7 */ /* 0x000e64000802017f */
[----:B-1----:R-:W-:Y:S05]  /*1150*/  @!P1 BRA `(.L_x_6537) ;  /* 0x0000009800d89947 */ /* 0x002fea0003800000 */
.L_x_6536:
        /* <DEDUP_REMOVED lines=8> */
[----:B------:R-:W-:Y:S01]  /*11e0*/  UMOV UR5, 0x40000040 ;  /* 0x4000004000057882 */ /* 0x000fe20000000000 */
[----:B------:R-:W-:Y:S02]  /*11f0*/  UMOV UR7, 0x40000040 ;  /* 0x4000004000077882 */ /* 0x000fe40000000000 */
[----:B------:R-:W-:Y:S02]  /*1200*/  ULOP3.LUT UR47, UR4, 0x10000, URZ, 0xfc, !UPT ;  /* 0x00010000042f7892 */ /* 0x000fe4000f8efc3f */
[----:B------:R-:W-:Y:S02]  /*1210*/  UIADD3 UR4, UR32, 0x2, URZ ;  /* 0x0000000220047890 */ /* 0x000fe4000fffe03f */
[----:B------:R-:W-:Y:S02]  /*1220*/  ULEA UR34, UR43, UR47, 0xb ;  /* 0x0000002f2b227291 */ /* 0x000fe4000f8e583f */
[----:B------:R-:W-:-:S02]  /*1230*/  UIADD3 UR8, UR32, 0x4, URZ ;  /* 0x0000000420087890 */ /* 0x000fc4000fffe03f */
[----:B------:R-:W-:Y:S02]  /*1240*/  UIADD3 UR6, UR34, 0x2, URZ ;  /* 0x0000000222067890 */ /* 0x000fe4000fffe03f */
[----:B------:R-:W-:Y:S01]  /*1250*/  UIADD3 UR10, UR34, 0x4, URZ ;  /* 0x00000004220a7890 */ /* 0x000fe2000fffe03f */
[----:B------:R-:W-:Y:S02]  /*1260*/  UMOV UR9, 0x40000040 ;  /* 0x4000004000097882 */ /* 0x000fe40000000000 */
[----:B------:R-:W-:Y:S01]  /*1270*/  HGMMA.64x128x16.F32 R24, gdesc[UR32], RZ, !UPT, gsb0 ;  /* 0x01e00000201879f0 */ /* 0x000fe2000c0008ff */
        /* <DEDUP_REMOVED lines=21> */
[----:B------:R-:W-:Y:S02]  /*13d0*/  WARPGROUP.DEPBAR.LE gsb0, 0x0 ;  /* 0x00008000000079c5 */ /* 0x000fe40000010000 */
[----:B------:R-:W-:-:S06]  /*13e0*/  WARPGROUP.ARRIVE ;  /* 0x00000000000079c5 */ /* 0x000fcc0000000000 */
[----:B------:R-:W-:Y:S03]  /*13f0*/  HGMMA.64x128x16.F32 R24, gdesc[UR4], R24, gsb0 ;  /* 0x01e00000041879f0 */ /* 0x000fe60008000818 */
[----:B------:R-:W-:Y:S02]  /*1400*/  WARPGROUP.DEPBAR.LE gsb0, 0x0 ;  /* 0x00008000000079c5 */ /* 0x000fe40000010000 */
[----:B------:R-:W-:-:S07]  /*1410*/  WARPGROUP.ARRIVE ;  /* 0x00000000000079c5 */ /* 0x000fce0000000000 */
        /* <DEDUP_REMOVED lines=17> */
[----:B------:R-:W-:Y:S05]  /*1530*/  @!P0 BRA `(.L_x_6538) ;  /* 0x0000000000048947 */ /* 0x000fea0003800000 */
[----:B------:R-:W-:Y:S01]  /*1540*/  BPT.TRAP 0x1 ;  /* 0x000000040000795c */ /* 0x000fe20000300000 */
.L_x_6538:
[----:B01----:R-:W-:Y:S01]  /*1550*/  VIADD R0, R155, UR50 ;  /* 0x000000329b007c36 */ /* 0x003fe20008000000 */
[----:B------:R-:W-:Y:S01]  /*1560*/  P2R R89, PR, RZ, 0x1 ;  /* 0x00000001ff597803 */ /* 0x000fe20000000000 */
[----:B------:R-:W-:Y:S01]  /*1570*/  IMAD.U32 R3, RZ, RZ, UR51 ;  /* 0x00000033ff037e24 */ /* 0x000fe2000f8e00ff */
[----:B------:R-:W-:Y:S01]  /*1580*/  ULDC UR6, c[0x0][0x988] ;  /* 0x0002620000067ab9 */ /* 0x000fe20000000800 */
        /* <DEDUP_REMOVED lines=137> */
[----:B------:R-:W-:Y:S02]  /*1e20*/  FSEL R124, R77, -INF , P2 ;  /* 0xff8000004d7c7808 */ /* 0x000fe40001000000 */
[----:B------:R-:W-:Y:S02]  /*1e30*/  FMNMX.FTZ R3, R76, R3, !PT ;  /* 0x000000034c037209 */ /* 0x000fe40007810000 */
[----:B------:R-:W-:Y:S02]  /*1e40*/  ISETP.GT.AND P3, PT, R4, 0x70, PT ;  /* 0x000000700400780c */ /* 0x000fe40003f64270 */
[----:B------:R-:W-:Y:S02]  /*1e50*/  FSEL R62, R62, -INF , P4 ;  /* 0xff8000003e3e7808 */ /* 0x000fe40002000000 */
[----:B------:R-:W-:Y:S02]  /*1e60*/  FSEL R80, R80, -INF , P3 ;  /* 0xff80000050507808 */ /* 0x000fe40001800000 */
[----:B------:R-:W-:-:S02]  /*1e70*/  FMNMX.FTZ R3, R124, R3, !PT ;  /* 0x000000037c037209 */ /* 0x000fc40007810000 */
[----:B------:R-:W-:Y:S02]  /*1e80*/  ISETP.GT.AND P4, PT, R4, 0x71, PT ;  /* 0x000000710400780c */ /* 0x000fe40003f84270 */
[----:B------:R-:W-:Y:S02]  /*1e90*/  FMNMX.FTZ R3, R80, R3, !PT ;  /* 0x0000000350037209 */ /* 0x000fe40007810000 */
[----:B------:R-:W-:Y:S02]  /*1ea0*/  FSEL R126, R81, -INF , P4 ;  /* 0xff800000517e7808 */ /* 0x000fe40002000000 */
[----:B------:R-:W-:Y:S02]  /*1eb0*/  ISETP.GT.AND P5, PT, R4, 0x78, PT ;  /* 0x000000780400780c */ /* 0x000fe40003fa4270 */
[----:B------:R-:W-:Y:S02]  /*1ec0*/  FMNMX.FTZ R3, R126, R3, !PT ;  /* 0x000000037e037209 */ /* 0x000fe40007810000 */
[----:B------:R-:W-:-:S02]  /*1ed0*/  FSEL R84, R84, -INF , P5 ;  /* 0xff80000054547808 */ /* 0x000fc40002800000 */
[----:B------:R-:W-:Y:S02]  /*1ee0*/  ISETP.GT.AND P6, PT, R4, 0x79, PT ;  /* 0x000000790400780c */ /* 0x000fe40003fc4270 */
[----:B------:R-:W-:Y:S02]  /*1ef0*/  FMNMX.FTZ R3, R84, R3, !PT ;  /* 0x0000000354037209 */ /* 0x000fe40007810000 */
[----:B------:R-:W-:Y:S02]  /*1f00*/  FSEL R128, R85, -INF , P6 ;  /* 0xff80000055807808 */ /* 0x000fe40003000000 */
[----:B------:R-:W-:Y:S02]  /*1f10*/  P2R R13, PR, RZ, 0x8 ;  /* 0x00000008ff0d7803 */ /* 0x000fe40000000000 */
[----:B------:R-:W-:Y:S02]  /*1f20*/  FMNMX.FTZ R7, R128, R3, !PT ;  /* 0x0000000380077209 */ /* 0x000fe40007810000 */
[----:B------:R-:W-:-:S02]  /*1f30*/  MOV R3, UR6 ;  /* 0x0000000600037c02 */ /* 0x000fc40008000f00 */
[----:B------:R-:W-:Y:S01]  /*1f40*/  P2R R15, PR, RZ, 0x4 ;  /* 0x00000004ff0f7803 */ /* 0x000fe20000000000 */
[----:B------:R-:W0:Y:S01]  /*1f50*/  SHFL.BFLY PT, R0, R7, 0x2, 0x1f ;  /* 0x0c401f0007007f89 */ /* 0x000e2200000e0000 */
[----:B------:R-:W-:Y:S02]  /*1f60*/  ISETP.GT.AND P2, PT, R4, 0x58, PT ;  /* 0x000000580400780c */ /* 0x000fe40003f44270 */
[----:B------:R-:W-:Y:S02]  /*1f70*/  P2R R21, PR, RZ, 0x2 ;  /* 0x00000002ff157803 */ /* 0x000fe40000000000 */
[----:B------:R-:W-:Y:S02]  /*1f80*/  FSEL R70, R70, -INF , P2 ;  /* 0xff80000046467808 */ /* 0x000fe40001000000 */
[----:B------:R-:W-:Y:S02]  /*1f90*/  ISETP.NE.AND P2, PT, R15, RZ, PT ;  /* 0x000000ff0f00720c */ /* 0x000fe40003f45270 */
[----:B------:R-:W-:-:S02]  /*1fa0*/  ISETP.GT.AND P1, PT, R4, 0x59, PT ;  /* 0x000000590400780c */ /* 0x000fc40003f24270 */
[----:B------:R-:W-:Y:S02]  /*1fb0*/  P2R R29, PR, RZ, 0x1 ;  /* 0x00000001ff1d7803 */ /* 0x000fe40000000000 */
[----:B------:R-:W-:Y:S02]  /*1fc0*/  FSEL R40, R71, -INF , P1 ;  /* 0xff80000047287808 */ /* 0x000fe40000800000 */
[----:B------:R-:W-:Y:S02]  /*1fd0*/  ISETP.NE.AND P1, PT, R21, RZ, PT ;  /* 0x000000ff1500720c */ /* 0x000fe40003f25270 */
[----:B------:R-:W-:Y:S02]  /*1fe0*/  ISETP.GT.AND P0, PT, R4, 0x60, PT ;  /* 0x000000600400780c */ /* 0x000fe40003f04270 */
[----:B------:R-:W-:Y:S02]  /*1ff0*/  FSEL R78, R78, -INF , P1 ;  /* 0xff8000004e4e7808 */ /* 0x000fe40000800000 */
[----:B------:R-:W-:-:S02]  /*2000*/  FSEL R74, R74, -INF , P0 ;  /* 0xff8000004a4a7808 */ /* 0x000fc40000000000 */
[----:B------:R-:W-:Y:S02]  /*2010*/  ISETP.NE.AND P0, PT, R29, RZ, PT ;  /* 0x000000ff1d00720c */ /* 0x000fe40003f05270 */
[----:B0-----:R-:W-:Y:S02]  /*2020*/  FMNMX.FTZ R9, R7, R0, !PT ;  /* 0x0000000007097209 */ /* 0x001fe40007810000 */
[----:B------:R-:W-:Y:S02]  /*2030*/  FSEL R44, R75, -INF , P0 ;  /* 0xff8000004b2c7808 */ /* 0x000fe40000000000 */
[----:B------:R-:W-:Y:S01]  /*2040*/  FSEL R86, R86, -INF , P5 ;  /* 0xff80000056567808 */ /* 0x000fe20002800000 */
[----:B------:R-:W0:Y:S01]  /*2050*/  SHFL.BFLY PT, R0, R9, 0x1, 0x1f ;  /* 0x0c201f0009007f89 */ /* 0x000e2200000e0000 */
[----:B------:R-:W-:Y:S02]  /*2060*/  R2UR UR6, R5 ;  /* 0x00000000050672ca */ /* 0x000fe400000e0000 */
[----:B------:R-:W-:Y:S01]  /*2070*/  ISETP.NE.AND P0, PT, R89, RZ, PT ;  /* 0x000000ff5900720c */ /* 0x000fe20003f05270 */
[----:B------:R-:W-:Y:S01]  /*2080*/  IMAD.MOV.U32 R89, RZ, RZ, R151 ;  /* 0x000000ffff597224 */ /* 0x000fe200078e0097 */
[----:B------:R-:W-:-:S02]  /*2090*/  MOV R127, R151 ;  /* 0x00000097007f7202 */ /* 0x000fc40000000f00 */
[-C--:B------:R-:W-:Y:S02]  /*20a0*/  MOV R121, R151.reuse ;  /* 0x0000009700797202 */ /* 0x080fe40000000f00 */
[-C--:B------:R-:W-:Y:S02]  /*20b0*/  MOV R115, R151.reuse ;  /* 0x0000009700737202 */ /* 0x080fe40000000f00 */
[-C--:B------:R-:W-:Y:S02]  /*20c0*/  MOV R109, R151.reuse ;  /* 0x00000097006d7202 */ /* 0x080fe40000000f00 */
[-C--:B------:R-:W-:Y:S01]  /*20d0*/  MOV R103, R151.reuse ;  /* 0x0000009700677202 */ /* 0x080fe20000000f00 */
[----:B------:R-:W-:Y:S01]  /*20e0*/  UIADD3 UR6, UR6, 0x28840, URZ ;  /* 0x0002884006067890 */ /* 0x000fe2000fffe03f */
[-C--:B------:R-:W-:Y:S02]  /*20f0*/  MOV R97, R151.reuse ;  /* 0x0000009700617202 */ /* 0x080fe40000000f00 */
[----:B------:R-:W-:Y:S01]  /*2100*/  MOV R91, R151 ;  /* 0x00000097005b7202 */ /* 0x000fe20000000f00 */
[----:B------:R-:W-:Y:S01]  /*2110*/  UPRMT UR6, UR37, 0x654, UR6 ;  /* 0x0000065425067896 */ /* 0x000fe20008000006 */
[----:B0-----:R-:W-:-:S08]  /*2120*/  FMNMX.FTZ R0, R9, R0, !PT ;  /* 0x0000000009007209 */ /* 0x001fd00007810000 */
[----:B------:R-:W-:Y:S01]  /*2130*/  SYNCS.ARRIVE.TRANS64.RED.A1T0 RZ, [UR6], RZ ;  /* 0x000000ffffff79a7 */ /* 0x000fe20008100406 */
        /* <DEDUP_REMOVED lines=8> */
[----:B------:R-:W-:Y:S01]  /*21c0*/  FSEL R48, R79, -INF , P2 ;  /* 0xff8000004f307808 */ /* 0x000fe20001000000 */
[--C-:B------:R-:W-:Y:S01]  /*21d0*/  FFMA.FTZ R170, R52, R3, -R37.reuse ;  /* 0x0000000334aa7223 */ /* 0x100fe20000010825 */
[----:B------:R-:W-:Y:S01]  /*21e0*/  FMNMX.FTZ R11, R6, R11, !PT ;  /* 0x0000000b060b7209 */ /* 0x000fe20007810000 */
[-CC-:B------:R-:W-:Y:S01]  /*21f0*/  FFMA.FTZ R172, R56, R3.reuse, -R37.reuse ;  /* 0x0000000338ac7223 */ /* 0x180fe20000010825 */
[----:B------:R-:W-:Y:S01]  /*2200*/  FSEL R82, R82, -INF , P3 ;  /* 0xff80000052527808 */ /* 0x000fe20001800000 */
[--C-:B------:R-:W-:Y:S01]  /*2210*/  FFMA.FTZ R156, R88, R3, -R37.reuse ;  /* 0x00000003589c7223 */ /* 0x100fe20000010825 */
[----:B------:R-:W-:Y:S01]  /*2220*/  FMNMX.FTZ R11, R34, R11, !PT ;  /* 0x0000000b220b7209 */ /* 0x000fe20007810000 */
[--C-:B------:R-:W-:Y:S01]  /*2230*/  FFMA.FTZ R158, R90, R3, -R37.reuse ;  /* 0x000000035a9e7223 */ /* 0x100fe20000010825 */
[----:B------:R-:W-:Y:S01]  /*2240*/  FSEL R52, R83, -INF , P4 ;  /* 0xff80000053347808 */ /* 0x000fe20002000000 */
[----:B------:R-:W-:Y:S01]  /*2250*/  MUFU.EX2 R7, R7 ;  /* 0x0000000700077308 */ /* 0x000fe20000000800 */
[----:B------:R-:W-:Y:S01]  /*2260*/  FMNMX.FTZ R13, R8, R11, !PT ;  /* 0x0000000b080d7209 */ /* 0x000fe20007810000 */
[-CC-:B------:R-:W-:Y:S01]  /*2270*/  FFMA.FTZ R9, R92, R3.reuse, -R37.reuse ;  /* 0x000000035c097223 */ /* 0x180fe20000010825 */
[----:B------:R-:W-:Y:S01]  /*2280*/  FSEL R56, R87, -INF , P6 ;  /* 0xff80000057387808 */ /* 0x000fe20003000000 */
        /* <DEDUP_REMOVED lines=10> */
[-CC-:B------:R-:W-:Y:S01]  /*2330*/  FFMA.FTZ R166, R106, R3.reuse, -R37.reuse ;  /* 0x000000036aa67223 */ /* 0x180fe20000010825 */
[--C-:B------:R-:W-:Y:S01]  /*2340*/  FFMA.FTZ R108, R108, R3, -R37.reuse ;  /* 0x000000036c6c7223 */ /* 0x100fe20000010825 */
[----:B------:R-:W1:Y:S01]  /*2350*/  MUFU.EX2 R158, R158 ;  /* 0x0000009e009e7308 */ /* 0x000e620000000800 */
[----:B------:R-:W-:Y:S01]  /*2360*/  FMNMX.FTZ R15, R12, R13, !PT ;  /* 0x0000000d0c0f7209 */ /* 0x000fe20007810000 */
[-CC-:B------:R-:W-:Y:S01]  /*2370*/  FFMA.FTZ R110, R110, R3.reuse, -R37.reuse ;  /* 0x000000036e6e7223 */ /* 0x180fe20000010825 */
[-CC-:B------:R-:W-:Y:S01]  /*2380*/  FFMA.FTZ R112, R112, R3.reuse, -R37.reuse ;  /* 0x0000000370707223 */ /* 0x180fe20000010825 */
[--C-:B------:R-:W-:Y:S01]  /*2390*/  FFMA.FTZ R114, R114, R3, -R37.reuse ;  /* 0x0000000372727223 */ /* 0x100fe20000010825 */
[----:B------:R-:W-:Y:S01]  /*23a0*/  FMNMX.FTZ R15, R46, R15, !PT ;  /* 0x0000000f2e0f7209 */ /* 0x000fe20007810000 */
[-CC-:B------:R-:W-:Y:S01]  /*23b0*/  FFMA.FTZ R174, R60, R3.reuse, -R37.reuse ;  /* 0x000000033cae7223 */ /* 0x180fe20000010825 */
[----:B------:R-:W-:Y:S01]  /*23c0*/  FFMA.FTZ R64, R64, R3, -R37 ;  /* 0x0000000340407223 */ /* 0x000fe20000010825 */
[----:B------:R-:W2:Y:S01]  /*23d0*/  MUFU.EX2 R9, R9 ;  /* 0x0000000900097308 */ /* 0x000ea20000000800 */
[----:B------:R-:W-:Y:S01]  /*23e0*/  FMNMX.FTZ R15, R14, R15, !PT ;  /* 0x0000000f0e0f7209 */ /* 0x000fe20007810000 */
[----:B0-----:R-:W-:Y:S01]  /*23f0*/  FADD.FTZ R49, R156, R7 ;  /* 0x000000079c317221 */ /* 0x001fe20000010000 */
[-CC-:B------:R-:W-:Y:S01]  /*2400*/  FFMA.FTZ R118, R118, R3.reuse, -R37.reuse ;  /* 0x0000000376767223 */ /* 0x180fe20000010825 */
        /* <DEDUP_REMOVED lines=10> */
[--C-:B------:R-:W-:Y:S01]  /*24b0*/  FFMA.FTZ R80, R80, R3, -R37.reuse ;  /* 0x0000000350507223 */ /* 0x100fe20000010825 */
[----:B------:R-:W-:Y:S01]  /*24c0*/  F2FP.F16.F32.PACK_AB R156, R7, R156 ;  /* 0x0000009c079c723e */ /* 0x000fe200000000ff */
[----:B------:R3:W4:Y:S01]  /*24d0*/  MUFU.EX2 R11, R96 ;  /* 0x00000060000b7308 */ /* 0x0007220000000800 */
[----:B------:R-:W-:Y:S01]  /*24e0*/  FMNMX.FTZ R21, R24, R21, !PT ;  /* 0x0000001518157209 */ /* 0x000fe20007810000 */
[-CC-:B------:R-:W-:Y:S01]  /*24f0*/  FFMA.FTZ R126, R126, R3.reuse, -R37.reuse ;  /* 0x000000037e7e7223 */ /* 0x180fe20000010825 */
[----:B------:R-:W-:Y:S01]  /*2500*/  FFMA.FTZ R84, R84, R3, -R37 ;  /* 0x0000000354547223 */ /* 0x000fe20000010825 */
[--C-:B------:R-:W-:Y:S01]  /*2510*/  IMAD.MOV.U32 R106, RZ, RZ, R151.reuse ;  /* 0x000000ffff6a7224 */ /* 0x100fe200078e0097 */
[----:B------:R-:W-:Y:S01]  /*2520*/  FMNMX.FTZ R21, R58, R21, !PT ;  /* 0x000000153a157209 */ /* 0x000fe20007810000 */
[----:B------:R-:W-:-:S02]  /*2530*/  IMAD.MOV.U32 R102, RZ, RZ, R151 ;  /* 0x000000ffff667224 */ /* 0x000fc400078e0097 */
[----:B------:R-:W5:Y:S01]  /*2540*/  MUFU.EX2 R162, R162 ;  /* 0x000000a200a27308 */ /* 0x000f620000000800 */
[----:B------:R-:W-:Y:S01]  /*2550*/  FMNMX.FTZ R25, R28, R21, !PT ;  /* 0x000000151c197209 */ /* 0x000fe20007810000 */
[--C-:B------:R-:W-:Y:S02]  /*2560*/  IMAD.MOV.U32 R98, RZ, RZ, R151.reuse ;  /* 0x000000ffff627224 */ /* 0x100fe400078e0097 */
[--C-:B---3--:R-:W-:Y:S01]  /*2570*/  IMAD.MOV.U32 R96, RZ, RZ, R151.reuse ;  /* 0x000000ffff607224 */ /* 0x108fe200078e0097 */
[----:B------:R-:W-:Y:S01]  /*2580*/  FMNMX.FTZ R25, R62, R25, !PT ;  /* 0x000000193e197209 */ /* 0x000fe20007810000 */
[--C-:B------:R-:W-:Y:S02]  /*2590*/  IMAD.MOV.U32 R94, RZ, RZ, R151.reuse ;  /* 0x000000ffff5e7224 */ /* 0x100fe400078e0097 */
[----:B------:R3:W5:Y:S01]  /*25a0*/  MUFU.EX2 R13, R100 ;  /* 0x00000064000d7308 */ /* 0x0007620000000800 */
[----:B------:R-:W-:Y:S01]  /*25b0*/  FMNMX.FTZ R25, R32, R25, !PT ;  /* 0x0000001920197209 */ /* 0x000fe20007810000 */
[----:B------:R-:W-:-:S02]  /*25c0*/  IMAD.MOV.U32 R92, RZ, RZ, R151 ;  /* 0x000000ffff5c7224 */ /* 0x000fc400078e0097 */
[--C-:B------:R-:W-:Y:S01]  /*25d0*/  IMAD.MOV.U32 R90, RZ, RZ, R151.reuse ;  /* 0x000000ffff5a7224 */ /* 0x100fe200078e0097 */
[----:B------:R-:W-:Y:S01]  /*25e0*/  FMNMX.FTZ R25, R66, R25, !PT ;  /* 0x0000001942197209 */ /* 0x000fe20007810000 */
[--C-:B------:R-:W-:Y:S02]  /*25f0*/  IMAD.MOV.U32 R88, RZ, RZ, R151.reuse ;  /* 0x000000ffff587224 */ /* 0x100fe400078e0097 */
[----:B------:R-:W-:Y:S01]  /*2600*/  MUFU.EX2 R164, R164 ;  /* 0x000000a400a47308 */ /* 0x000fe20000000800 */
[----:B------:R-:W-:Y:S01]  /*2610*/  FMNMX.FTZ R29, R36, R25, !PT ;  /* 0x00000019241d7209 */ /* 0x000fe20007810000 */
[----:B---3--:R-:W-:-:S03]  /*2620*/  IMAD.MOV.U32 R100, RZ, RZ, R151 ;  /* 0x000000ffff647224 */ /* 0x008fc600078e0097 */
[----:B------:R-:W-:-:S03]  /*2630*/  FMNMX.FTZ R29, R70, R29, !PT ;  /* 0x0000001d461d7209 */ /* 0x000fc60007810000 */
[----:B------:R3:W-:Y:S01]  /*2640*/  MUFU.EX2 R15, R104 ;  /* 0x00000068000f7308 */ /* 0x0007e20000000800 */
[----:B------:R-:W-:-:S04]  /*2650*/  FMNMX.FTZ R29, R40, R29, !PT ;  /* 0x0000001d281d7209 */ /* 0x000fc80007810000 */
[----:B------:R-:W-:-:S03]  /*2660*/  FMNMX.FTZ R29, R74, R29, !PT ;  /* 0x0000001d4a1d7209 */ /* 0x000fc60007810000 */
        /* <DEDUP_REMOVED lines=12> */
[----:B------:R-:W-:Y:S01]  /*2730*/  FMNMX.FTZ R4, R56, R33, !PT ;  /* 0x0000002138047209 */ /* 0x000fe20007810000 */
[-CC-:B------:R-:W-:Y:S01]  /*2740*/  FFMA.FTZ R33, R116, R3.reuse, -R37.reuse ;  /* 0x0000000374217223 */ /* 0x180fe20000010825 */
[----:B------:R-:W-:Y:S01]  /*2750*/  FFMA.FTZ R37, R128, R3, -R37 ;  /* 0x0000000380257223 */ /* 0x000fe20000010825 */
[--C-:B------:R-:W-:Y:S02]  /*2760*/  IMAD.MOV.U32 R128, RZ, RZ, R151.reuse ;  /* 0x000000ffff807224 */ /* 0x100fe400078e0097 */
[----:B------:R-:W1:Y:S01]  /*2770*/  SHFL.BFLY PT, R35, R4, 0x2, 0x1f ;  /* 0x0c401f0004237f89 */ /* 0x000e6200000e0000 */
[--C-:B------:R-:W-:Y:S01]  /*2780*/  IMAD.MOV.U32 R116, RZ, RZ, R151.reuse ;  /* 0x000000ffff747224 */ /* 0x100fe200078e0097 */
[----:B------:R-:W-:Y:S01]  /*2790*/  MUFU.EX2 R170, R170 ;  /* 0x000000aa00aa7308 */ /* 0x000fe20000000800 */
[----:B---3--:R-:W-:-:S07]  /*27a0*/  IMAD.MOV.U32 R110, RZ, RZ, R151 ;  /* 0x000000ffff6e7224 */ /* 0x008fce00078e0097 */
[----:B------:R3:W-:Y:S08]  /*27b0*/  MUFU.EX2 R29, R112 ;  /* 0x00000070001d7308 */ /* 0x0007f00000000800 */
[----:B------:R-:W-:Y:S01]  /*27c0*/  MUFU.EX2 R172, R172 ;  /* 0x000000ac00ac7308 */ /* 0x000fe20000000800 */
[----:B---3--:R-:W-:Y:S01]  /*27d0*/  IMAD.MOV.U32 R112, RZ, RZ, R151 ;  /* 0x000000ffff707224 */ /* 0x008fe200078e0097 */
[----:B-1----:R-:W-:-:S06]  /*27e0*/  FMNMX.FTZ R35, R4, R35, !PT ;  /* 0x0000002304237209 */ /* 0x002fcc0007810000 */
[----:B------:R1:W-:Y:S01]  /*27f0*/  MUFU.EX2 R31, R114 ;  /* 0x00000072001f7308 */ /* 0x0003e20000000800 */
[----:B------:R-:W3:Y:S07]  /*2800*/  SHFL.BFLY PT, R4, R35, 0x1, 0x1f ;  /* 0x0c201f0023047f89 */ /* 0x000eee00000e0000 */
[----:B------:R-:W-:Y:S01]  /*2810*/  MUFU.EX2 R174, R174 ;  /* 0x000000ae00ae7308 */ /* 0x000fe20000000800 */
[----:B-1----:R-:W-:-:S07]  /*2820*/  IMAD.MOV.U32 R114, RZ, RZ, R151 ;  /* 0x000000ffff727224 */ /* 0x002fce00078e0097 */
[----:B------:R-:W-:Y:S08]  /*2830*/  MUFU.EX2 R33, R33 ;  /* 0x0000002100217308 */ /* 0x000ff00000000800 */
[----:B------:R-:W-:Y:S01]  /*2840*/  MUFU.EX2 R64, R64 ;  /* 0x0000004000407308 */ /* 0x000fe20000000800 */
[----:B---3--:R-:W-:-:S04]  /*2850*/  FMNMX.FTZ R4, R35, R4, !PT ;  /* 0x0000000423047209 */ /* 0x008fc80007810000 */
[C---:B------:R-:W-:Y:S01]  /*2860*/  FSETP.NEU.FTZ.AND P1, PT, R4.reuse, -INF , PT ;  /* 0xff8000000400780b */ /* 0x040fe20003f3d000 */
[----:B------:R-:W-:Y:S02]  /*2870*/  FMUL.FTZ R47, R4, R3 ;  /* 0x00000003042f7220 */ /* 0x000fe40000410000 */
[----:B------:R-:W-:Y:S03]  /*2880*/  MUFU.EX2 R39, R118 ;  /* 0x0000007600277308 */ /* 0x000fe60000000800 */
        /* <DEDUP_REMOVED lines=17> */
[-C--:B------:R-:W-:Y:S01]  /*29a0*/  FFMA.FTZ R20, R20, R3.reuse, -R47 ;  /* 0x0000000314147223 */ /* 0x080fe2000001082f */
[----:B------:R-:W-:Y:S01]  /*29b0*/  MUFU.EX2 R26, R26 ;  /* 0x0000001a001a7308 */ /* 0x000fe20000000800 */
[----:B-1----:R-:W-:Y:S01]  /*29c0*/  FADD.FTZ R6, R158, R49 ;  /* 0x000000319e067221 */ /* 0x002fe20000010000 */
[-CC-:B------:R-:W-:Y:S01]  /*29d0*/  FFMA.FTZ R54, R54, R3.reuse, -R47.reuse ;  /* 0x0000000336367223 */ /* 0x180fe2000001082f */
[-CC-:B------:R-:W-:Y:S01]  /*29e0*/  FFMA.FTZ R24, R24, R3.reuse, -R47.reuse ;  /* 0x0000000318187223 */ /* 0x180fe2000001082f */
[-CC-:B------:R-:W-:Y:S01]  /*29f0*/  FFMA.FTZ R58, R58, R3.reuse, -R47.reuse ;  /* 0x000000033a3a7223 */ /* 0x180fe2000001082f */
[----:B--2---:R-:W-:Y:S01]  /*2a00*/  FADD.FTZ R49, R9, R6 ;  /* 0x0000000609317221 */ /* 0x004fe20000010000 */
[-CC-:B------:R-:W-:Y:S01]  /*2a10*/  FFMA.FTZ R28, R28, R3.reuse, -R47.reuse ;  /* 0x000000031c1c7223 */ /* 0x180fe2000001082f */
[-C--:B------:R-:W-:Y:S01]  /*2a20*/  FFMA.FTZ R62, R62, R3.reuse, -R47 ;  /* 0x000000033e3e7223 */ /* 0x080fe2000001082f */
[----:B------:R-:W1:Y:S01]  /*2a30*/  MUFU.EX2 R27, R27 ;  /* 0x0000001b001b7308 */ /* 0x000e620000000800 */
[----:B0-----:R-:W-:Y:S01]  /*2a40*/  FADD.FTZ R6, R160, R49 ;  /* 0x00000031a0067221 */ /* 0x001fe20000010000 */
[-CC-:B------:R-:W-:Y:S01]  /*2a50*/  FFMA.FTZ R32, R32, R3.reuse, -R47.reuse ;  /* 0x0000000320207223 */ /* 0x180fe2000001082f */
[-CC-:B------:R-:W-:Y:S01]  /*2a60*/  FFMA.FTZ R66, R66, R3.reuse, -R47.reuse ;  /* 0x0000000342427223 */ /* 0x180fe2000001082f */
[-CC-:B------:R-:W-:Y:S01]  /*2a70*/  FFMA.FTZ R36, R36, R3.reuse, -R47.reuse ;  /* 0x0000000324247223 */ /* 0x180fe2000001082f */
[----:B----4-:R-:W-:Y:S01]  /*2a80*/  FADD.FTZ R49, R11, R6 ;  /* 0x000000060b317221 */ /* 0x010fe20000010000 */
[-CC-:B------:R-:W-:Y:S01]  /*2a90*/  FFMA.FTZ R70, R70, R3.reuse, -R47.reuse ;  /* 0x0000000346467223 */ /* 0x180fe2000001082f */
[-C--:B------:R-:W-:Y:S01]  /*2aa0*/  FFMA.FTZ R40, R40, R3.reuse, -R47 ;  /* 0x0000000328287223 */ /* 0x080fe2000001082f */
[----:B------:R-:W0:Y:S01]  /*2ab0*/  MUFU.EX2 R30, R30 ;  /* 0x0000001e001e7308 */ /* 0x000e220000000800 */
[----:B-----5:R-:W-:Y:S01]  /*2ac0*/  FADD.FTZ R6, R162, R49 ;  /* 0x00000031a2067221 */ /* 0x020fe20000010000 */
[-CC-:B------:R-:W-:Y:S01]  /*2ad0*/  FFMA.FTZ R74, R74, R3.reuse, -R47.reuse ;  /* 0x000000034a4a7223 */ /* 0x180fe2000001082f */
[-CC-:B------:R-:W-:Y:S01]  /*2ae0*/  FFMA.FTZ R44, R44, R3.reuse, -R47.reuse ;  /* 0x000000032c2c7223 */ /* 0x180fe2000001082f */
[-CC-:B------:R-:W-:Y:S01]  /*2af0*/  FFMA.FTZ R78, R78, R3.reuse, -R47.reuse ;  /* 0x000000034e4e7223 */ /* 0x180fe2000001082f */
[----:B------:R-:W-:Y:S01]  /*2b00*/  FADD.FTZ R51, R13, R6 ;  /* 0x000000060d337221 */ /* 0x000fe20000010000 */
[-CC-:B------:R-:W-:Y:S01]  /*2b10*/  FFMA.FTZ R48, R48, R3.reuse, -R47.reuse ;  /* 0x0000000330307223 */ /* 0x180fe2000001082f */
[-C--:B------:R-:W-:Y:S01]  /*2b20*/  FFMA.FTZ R82, R82, R3.reuse, -R47 ;  /* 0x0000000352527223 */ /* 0x080fe2000001082f */
[----:B------:R-:W2:Y:S01]  /*2b30*/  MUFU.EX2 R34, R34 ;  /* 0x0000002200227308 */ /* 0x000ea20000000800 */
[----:B-1----:R-:W-:Y:S01]  /*2b40*/  FADD.FTZ R49, R26, R27 ;  /* 0x0000001b1a317221 */ /* 0x002fe20000010000 */
[-CC-:B------:R-:W-:Y:S01]  /*2b50*/  FFMA.FTZ R52, R52, R3.reuse, -R47.reuse ;  /* 0x0000000334347223 */ /* 0x180fe2000001082f */
[-CC-:B------:R-:W-:Y:S01]  /*2b60*/  FFMA.FTZ R86, R86, R3.reuse, -R47.reuse ;  /* 0x0000000356567223 */ /* 0x180fe2000001082f */
[----:B------:R-:W-:Y:S01]  /*2b70*/  FFMA.FTZ R47, R56, R3, -R47 ;  /* 0x00000003382f7223 */ /* 0x000fe2000001082f */
[----:B------:R-:W-:Y:S01]  /*2b80*/  F2FP.F16.F32.PACK_AB R158, R9, R158 ;  /* 0x0000009e099e723e */ /* 0x000fe200000000ff */
[----:B------:R-:W-:Y:S01]  /*2b90*/  IMAD.MOV.U32 R118, RZ, RZ, R151 ;  /* 0x000000ffff767224 */ /* 0x000fe200078e0097 */
[----:B------:R-:W-:Y:S01]  /*2ba0*/  F2FP.F16.F32.PACK_AB R160, R11, R160 ;  /* 0x000000a00ba0723e */ /* 0x000fe200000000ff */
[----:B------:R1:W3:Y:S01]  /*2bb0*/  MUFU.EX2 R161, R8 ;  /* 0x0000000800a17308 */ /* 0x0002e20000000800 */
[----:B0-----:R-:W-:Y:S01]  /*2bc0*/  FADD.FTZ R6, R30, R49 ;  /* 0x000000311e067221 */ /* 0x001fe20000010000 */
[----:B------:R-:W-:-:S02]  /*2bd0*/  F2FP.F16.F32.PACK_AB R162, R13, R162 ;  /* 0x000000a20da2723e */ /* 0x000fc400000000ff */
[----:B------:R-:W-:Y:S01]  /*2be0*/  F2FP.F16.F32.PACK_AB R176, R39, R64 ;  /* 0x0000004027b0723e */ /* 0x000fe200000000ff */
[----:B------:R-:W-:Y:S01]  /*2bf0*/  FADD.FTZ R49, R159, R6 ;  /* 0x000000069f317221 */ /* 0x000fe20000010000 */
[----:B------:R-:W-:Y:S02]  /*2c00*/  F2FP.F16.F32.PACK_AB R157, R27, R26 ;  /* 0x0000001a1b9d723e */ /* 0x000fe400000000ff */
[----:B------:R-:W0:Y:S01]  /*2c10*/  MUFU.EX2 R38, R38 ;  /* 0x0000002600267308 */ /* 0x000e220000000800 */
[----:B-1----:R-:W-:Y:S01]  /*2c20*/  FADD.FTZ R8, R164, R51 ;  /* 0x00000033a4087221 */ /* 0x002fe20000010000 */
[----:B--2---:R-:W-:Y:S01]  /*2c30*/  FADD.FTZ R6, R34, R49 ;  /* 0x0000003122067221 */ /* 0x004fe20000010000 */
[C---:B------:R-:W-:Y:S02]  /*2c40*/  F2FP.F16.F32.PACK_AB R164, R15.reuse, R164 ;  /* 0x000000a40fa4723e */ /* 0x040fe400000000ff */
[----:B------:R-:W-:Y:S01]  /*2c50*/  FADD.FTZ R51, R15, R8 ;  /* 0x000000080f337221 */ /* 0x000fe20000010000 */
[----:B------:R-:W-:-:S02]  /*2c60*/  F2FP.F16.F32.PACK_AB R159, R159, R30 ;  /* 0x0000001e9f9f723e */ /* 0x000fc400000000ff */
[----:B------:R-:W1:Y:S01]  /*2c70*/  MUFU.EX2 R163, R10 ;  /* 0x0000000a00a37308 */ /* 0x000e620000000800 */
[----:B------:R-:W-:Y:S01]  /*2c80*/  FADD.FTZ R8, R166, R51 ;  /* 0x00000033a6087221 */ /* 0x000fe20000010000 */
[----:B---3--:R-:W-:Y:S01]  /*2c90*/  FADD.FTZ R49, R161, R6 ;  /* 0x00000006a1317221 */ /* 0x008fe20000010000 */
[C---:B------:R-:W-:Y:S02]  /*2ca0*/  F2FP.F16.F32.PACK_AB R166, R21.reuse, R166 ;  /* 0x000000a615a6723e */ /* 0x040fe400000000ff */
[----:B------:R-:W-:Y:S01]  /*2cb0*/  FADD.FTZ R51, R21, R8 ;  /* 0x0000000815337221 */ /* 0x000fe20000010000 */
[----:B------:R-:W-:Y:S02]  /*2cc0*/  F2FP.F16.F32.PACK_AB R161, R161, R34 ;  /* 0x00000022a1a1723e */ /* 0x000fe400000000ff */
[----:B------:R-:W2:Y:S01]  /*2cd0*/  MUFU.EX2 R42, R42 ;  /* 0x0000002a002a7308 */ /* 0x000ea20000000800 */
[----:B0-----:R-:W-:Y:S01]  /*2ce0*/  FADD.FTZ R6, R38, R49 ;  /* 0x0000003126067221 */ /* 0x001fe20000010000 */
[----:B------:R-:W-:Y:S01]  /*2cf0*/  FADD.FTZ R8, R168, R51 ;  /* 0x00000033a8087221 */ /* 0x000fe20000010000 */
[----:B------:R-:W-:-:S03]  /*2d00*/  F2FP.F16.F32.PACK_AB R168, R25, R168 ;  /* 0x000000a819a8723e */ /* 0x000fc600000000ff */
[----:B------:R-:W-:Y:S02]  /*2d10*/  FADD.FTZ R51, R25, R8 ;  /* 0x0000000819337221 */ /* 0x000fe40000010000 */
[----:B------:R-:W0:Y:S01]  /*2d20*/  MUFU.EX2 R165, R12 ;  /* 0x0000000c00a57308 */ /* 0x000e220000000800 */
[----:B-1----:R-:W-:Y:S01]  /*2d30*/  FADD.FTZ R49, R163, R6 ;  /* 0x00000006a3317221 */ /* 0x002fe20000010000 */
[----:B------:R-:W-:Y:S01]  /*2d40*/  FADD.FTZ R8, R170, R51 ;  /* 0x00000033aa087221 */ /* 0x000fe20000010000 */
[----:B------:R-:W-:Y:S02]  /*2d50*/  F2FP.F16.F32.PACK_AB R170, R29, R170 ;  /* 0x000000aa1daa723e */ /* 0x000fe400000000ff */
[----:B------:R-:W-:-:S03]  /*2d60*/  F2FP.F16.F32.PACK_AB R163, R163, R38 ;  /* 0x00000026a3a3723e */ /* 0x000fc600000000ff */
[----:B------:R-:W1:Y:S01]  /*2d70*/  MUFU.EX2 R46, R46 ;  /* 0x0000002e002e7308 */ /* 0x000e620000000800 */
[----:B--2---:R-:W-:Y:S01]  /*2d80*/  FADD.FTZ R6, R42, R49 ;  /* 0x000000312a067221 */ /* 0x004fe20000010000 */
[----:B------:R-:W-:-:S04]  /*2d90*/  FADD.FTZ R49, R29, R8 ;  /* 0x000000081d317221 */ /* 0x000fc80000010000 */
[----:B------:R-:W-:Y:S01]  /*2da0*/  FADD.FTZ R8, R172, R49 ;  /* 0x00000031ac087221 */ /* 0x000fe20000010000 */
[----:B------:R-:W-:Y:S01]  /*2db0*/  F2FP.F16.F32.PACK_AB R172, R31, R172 ;  /* 0x000000ac1fac723e */ /* 0x000fe200000000ff */
[----:B------:R-:W2:Y:S01]  /*2dc0*/  MUFU.EX2 R167, R14 ;  /* 0x0000000e00a77308 */ /* 0x000ea20000000800 */
[----:B0-----:R-:W-:Y:S01]  /*2dd0*/  FADD.FTZ R5, R165, R6 ;  /* 0x00000006a5057221 */ /* 0x001fe20000010000 */
[----:B------:R-:W-:Y:S01]  /*2de0*/  FADD.FTZ R49, R31, R8 ;  /* 0x000000081f317221 */ /* 0x000fe20000010000 */
[----:B------:R-:W-:-:S03]  /*2df0*/  F2FP.F16.F32.PACK_AB R165, R165, R42 ;  /* 0x0000002aa5a5723e */ /* 0x000fc600000000ff */
[----:B------:R-:W-:Y:S01]  /*2e00*/  FADD.FTZ R8, R174, R49 ;  /* 0x00000031ae087221 */ /* 0x000fe20000010000 */
[C---:B------:R-:W-:Y:S01]  /*2e10*/  F2FP.F16.F32.PACK_AB R174, R33.reuse, R174 ;  /* 0x000000ae21ae723e */ /* 0x040fe200000000ff */
[----:B------:R-:W0:Y:S01]  /*2e20*/  MUFU.EX2 R50, R50 ;  /* 0x0000003200327308 */ /* 0x000e220000000800 */
[----:B-1----:R-:W-:Y:S01]  /*2e30*/  FADD.FTZ R6, R46, R5 ;  /* 0x000000052e067221 */ /* 0x002fe20000010000 */
[----:B------:R-:W-:-:S04]  /*2e40*/  FADD.FTZ R49, R33, R8 ;  /* 0x0000000821317221 */ /* 0x000fc80000010000 */
[----:B------:R-:W-:Y:S02]  /*2e50*/  FADD.FTZ R8, R64, R49 ;  /* 0x0000003140087221 */ /* 0x000fe40000010000 */
[----:B------:R-:W1:Y:S01]  /*2e60*/  MUFU.EX2 R169, R20 ;  /* 0x0000001400a97308 */ /* 0x000e620000000800 */
[----:B--2---:R-:W-:Y:S01]  /*2e70*/  FADD.FTZ R5, R167, R6 ;  /* 0x00000006a7057221 */ /* 0x004fe20000010000 */
[----:B------:R-:W-:Y:S01]  /*2e80*/  FADD.FTZ R49, R39, R8 ;  /* 0x0000000827317221 */ /* 0x000fe20000010000 */
[----:B------:R-:W-:-:S03]  /*2e90*/  F2FP.F16.F32.PACK_AB R167, R167, R46 ;  /* 0x0000002ea7a7723e */ /* 0x000fc600000000ff */
[----:B------:R-:W-:Y:S02]  /*2ea0*/  FADD.FTZ R8, R68, R49 ;  /* 0x0000003144087221 */ /* 0x000fe40000010000 */
        /* <DEDUP_REMOVED lines=10> */
[----:B------:R0:W3:Y:S01]  /*2f50*/  MUFU.EX2 R41, R120 ;  /* 0x0000007800297308 */ /* 0x0000e20000000800 */
[----:B-1----:R-:W-:-:S07]  /*2f60*/  FADD.FTZ R6, R58, R5 ;  /* 0x000000053a067221 */ /* 0x002fce0000010000 */
[----:B------:R-:W1:Y:S01]  /*2f70*/  MUFU.EX2 R62, R62 ;  /* 0x0000003e003e7308 */ /* 0x000e620000000800 */
[C---:B--2---:R-:W-:Y:S01]  /*2f80*/  FADD.FTZ R5, R173.reuse, R6 ;  /* 0x00000006ad057221 */ /* 0x044fe20000010000 */
[----:B------:R-:W-:Y:S01]  /*2f90*/  F2FP.F16.F32.PACK_AB R173, R173, R58 ;  /* 0x0000003aadad723e */ /* 0x000fe200000000ff */
[----:B0-----:R-:W-:-:S05]  /*2fa0*/  IMAD.MOV.U32 R120, RZ, RZ, R151 ;  /* 0x000000ffff787224 */ /* 0x001fca00078e0097 */
[----:B------:R-:W0:Y:S01]  /*2fb0*/  MUFU.EX2 R72, R72 ;  /* 0x0000004800487308 */ /* 0x000e220000000800 */
[C---:B---3--:R-:W-:Y:S01]  /*2fc0*/  FADD.FTZ R7, R41.reuse, R8 ;  /* 0x0000000829077221 */ /* 0x048fe20000010000 */
[----:B------:R-:W-:-:S06]  /*2fd0*/  F2FP.F16.F32.PACK_AB R178, R41, R68 ;  /* 0x0000004429b2723e */ /* 0x000fcc00000000ff */
[----:B------:R-:W2:Y:S01]  /*2fe0*/  MUFU.EX2 R175, R32 ;  /* 0x0000002000af7308 */ /* 0x000ea20000000800 */
[----:B-1----:R-:W-:-:S07]  /*2ff0*/  FADD.FTZ R6, R62, R5 ;  /* 0x000000053e067221 */ /* 0x002fce0000010000 */
[----:B------:R1:W3:Y:S01]  /*3000*/  MUFU.EX2 R43, R122 ;  /* 0x0000007a002b7308 */ /* 0x0002e20000000800 */
[----:B0-----:R-:W-:-:S07]  /*3010*/  FADD.FTZ R8, R72, R7 ;  /* 0x0000000748087221 */ /* 0x001fce0000010000 */
[----:B------:R-:W0:Y:S01]  /*3020*/  MUFU.EX2 R66, R66 ;  /* 0x0000004200427308 */ /* 0x000e220000000800 */
[C---:B--2---:R-:W-:Y:S01]  /*3030*/  FADD.FTZ R5, R175.reuse, R6 ;  /* 0x00000006af057221 */ /* 0x044fe20000010000 */
[----:B------:R-:W-:Y:S01]  /*3040*/  F2FP.F16.F32.PACK_AB R175, R175, R62 ;  /* 0x0000003eafaf723e */ /* 0x000fe200000000ff */
[----:B-1----:R-:W-:-:S05]  /*3050*/  IMAD.MOV.U32 R122, RZ, RZ, R151 ;  /* 0x000000ffff7a7224 */ /* 0x002fca00078e0097 */
[----:B------:R-:W1:Y:S01]  /*3060*/  MUFU.EX2 R76, R76 ;  /* 0x0000004c004c7308 */ /* 0x000e620000000800 */
[C---:B---3--:R-:W-:Y:S01]  /*3070*/  FADD.FTZ R7, R43.reuse, R8 ;  /* 0x000000082b077221 */ /* 0x048fe20000010000 */
[----:B------:R-:W-:-:S06]  /*3080*/  F2FP.F16.F32.PACK_AB R180, R43, R72 ;  /* 0x000000482bb4723e */ /* 0x000fcc00000000ff */
[----:B------:R-:W2:Y:S01]  /*3090*/  MUFU.EX2 R177, R36 ;  /* 0x0000002400b17308 */ /* 0x000ea20000000800 */
[----:B0-----:R-:W-:-:S07]  /*30a0*/  FADD.FTZ R6, R66, R5 ;  /* 0x0000000542067221 */ /* 0x001fce0000010000 */
        /* <DEDUP_REMOVED lines=39> */
[----:B------:R-:W-:-:S03]  /*3320*/  F2FP.F16.F32.PACK_AB R185, R185, R82 ;  /* 0x00000052b9b9723e */ /* 0x000fc600000000ff */
[----:B--2---:R-:W-:-:S04]  /*3330*/  FADD.FTZ R8, R86, R5 ;  /* 0x0000000556087221 */ /* 0x004fc80000010000 */
[C---:B0-----:R-:W-:Y:S01]  /*3340*/  FADD.FTZ R5, R47.reuse, R8 ;  /* 0x000000082f057221 */ /* 0x041fe20000010000 */
[----:B------:R-:W-:Y:S01]  /*3350*/  F2FP.F16.F32.PACK_AB R187, R47, R86 ;  /* 0x000000562fbb723e */ /* 0x000fe200000000ff */
[----:B------:R-:W-:Y:S06]  /*3360*/  @!P1 BRA `(.L_x_6539) ;  /* 0x0000002000949947 */ /* 0x000fec0003800000 */
[----:B------:R-:W-:Y:S01]  /*3370*/  IMAD.MOV.U32 R9, RZ, RZ, R4 ;  /* 0x000000ffff097224 */ /* 0x000fe200078e0004 */
[----:B------:R-:W-:Y:S01]  /*3380*/  CS2R R150, SRZ ;  /* 0x0000000000967805 */ /* 0x000fe2000001ff00 */
[----:B------:R-:W-:Y:S01]  /*3390*/  IMAD.MOV.U32 R7, RZ, RZ, R0 ;  /* 0x000000ffff077224 */ /* 0x000fe200078e0000 */
        /* <DEDUP_REMOVED lines=31> */
[----:B------:R-:W-:Y:S01]  /*3590*/  UIADD3 UR51, UR51, -0x2, URZ ;  /* 0xfffffffe33337890 */ /* 0x000fe2000fffe03f */
[----:B------:R-:W-:Y:S01]  /*35a0*/  UMOV UR52, UR44 ;  /* 0x0000002c00347c82 */ /* 0x000fe20008000000 */
[----:B------:R-:W-:-:S10]  /*35b0*/  UMOV UR50, UR43 ;  /* 0x0000002b00327c82 */ /* 0x000fd40008000000 */
.L_x_6550:
[----:B------:R-:W-:Y:S01]  /*35c0*/  ISETP.NE.AND P2, PT, RZ, UR38, PT ;  /* 0x00000026ff007c0c */ /* 0x000fe2000bf45270 */
[----:B------:R-:W-:-:S04]  /*35d0*/  UISETP.NE.AND UP0, UPT, UR50, 0x1, UPT ;  /* 0x000000013200788c */ /* 0x000fc8000bf05270 */
[----:B------:R-:W-:-:S04]  /*35e0*/  USEL UR44, URZ, 0x1, UP0 ;  /* 0x000000013f2c7887 */ /* 0x000fc80008000000 */
[----:B------:R-:W-:-:S04]  /*35f0*/  ULOP3.LUT UR44, UR52, UR44, URZ, 0x3c, !UPT ;  /* 0x0000002c342c7292 */ /* 0x000fc8000f8e3c3f */
[----:B------:R-:W-:Y:S08]  /*3600*/  @P2 BRA `(.L_x_6540) ;  /* 0x0000000000382947 */ /* 0x000ff00003800000 */
[----:B------:R-:W-:Y:S05]  /*3610*/  @!P0 BRA `(.L_x_6541) ;  /* 0x0000000000048947 */ /* 0x000fea0003800000 */
[----:B------:R-:W-:Y:S01]  /*3620*/  BPT.TRAP 0x1 ;  /* 0x000000040000795c */ /* 0x000fe20000300000 */
.L_x_6541:
[----:B------:R-:W-:Y:S01]  /*3630*/  UIADD3 UR6, UR50, 0x1, URZ ;  /* 0x0000000132067890 */ /* 0x000fe2000fffe03f */
[----:B------:R-:W-:-:S03]  /*3640*/  MOV R0, UR44 ;  /* 0x0000002c00007c02 */ /* 0x000fc60008000f00 */
[----:B------:R-:W-:Y:S01]  /*3650*/  UISETP.NE.AND UP0, UPT, UR6, 0x2, UPT ;  /* 0x000000020600788c */ /* 0x000fe2000bf05270 */
[----:B------:R-:W-:-:S03]  /*3660*/  SHF.L.U32 R0, R0, 0x1f, RZ ;  /* 0x0000001f00007819 */ /* 0x000fc600000006ff */
[----:B------:R-:W-:-:S04]  /*3670*/  USEL UR6, UR6, URZ, UP0 ;  /* 0x0000003f06067287 */ /* 0x000fc80008000000 */
[----:B------:R-:W-:-:S09]  /*3680*/  ULEA UR6, UR6, UR39, 0x3 ;  /* 0x0000002706067291 */ /* 0x000fd2000f8e183f */
[----:B------:R0:W1:Y:S01]  /*3690*/  SYNCS.PHASECHK.TRANS64.TRYWAIT P1, [UR6+0x28830], R0 ;  /* 0x02883000ff0075a7 */ /* 0x0000620008020146 */
[----:B------:R-:W-:Y:S05]  /*36a0*/  @!P0 BRA `(.L_x_6542) ;  /* 0x0000000000048947 */ /* 0x000fea0003800000 */
[----:B------:R-:W-:Y:S01]  /*36b0*/  BPT.TRAP 0x1 ;  /* 0x000000040000795c */ /* 0x000fe20000300000 */
.L_x_6542:
[----:B-1----:R-:W-:Y:S05]  /*36c0*/  @P1 BRA `(.L_x_6540) ;  /* 0x0000000000081947 */ /* 0x002fea0003800000 */
[----:B------:R-:W1:Y:S02]  /*36d0*/  SYNCS.PHASECHK.TRANS64.TRYWAIT P1, [UR6+0x28830], R0 ;  /* 0x02883000ff0075a7 */ /* 0x000e640008020146 */
[----:B-1----:R-:W-:Y:S05]  /*36e0*/  @!P1 BRA `(.L_x_6543) ;  /* 0x0000007400889947 */ /* 0x002fea0003800000 */
.L_x_6540:
[----:B01----:R-:W-:Y:S01]  /*36f0*/  VIADD R0, R2, 0x8 ;  /* 0x0000000802007836 */ /* 0x003fe20000000000 */
[----:B------:R-:W-:Y:S01]  /*3700*/  UIADD3 UR43, UR50, 0x1, URZ ;  /* 0x00000001322b7890 */ /* 0x000fe2000fffe03f */
[----:B------:R-:W-:Y:S01]  /*3710*/  UMOV UR35, 0x40000040 ;  /* 0x4000004000237882 */ /* 0x000fe20000000000 */
[----:B------:R-:W-:Y:S02]  /*3720*/  UMOV UR7, 0x40000040 ;  /* 0x4000004000077882 */ /* 0x000fe40000000000 */
[----:B------:R0:W-:Y:S01]  /*3730*/  BAR.SYNC.DEFER_BLOCKING R0, 0x100 ;  /* 0x000400000000751d */ /* 0x0001e20000010000 */
[----:B------:R-:W-:-:S04]  /*3740*/  UISETP.NE.AND UP0, UPT, UR43, 0x2, UPT ;  /* 0x000000022b00788c */ /* 0x000fc8000bf05270 */
[----:B------:R-:W-:Y:S01]  /*3750*/  USEL UR43, UR43, URZ, UP0 ;  /* 0x0000003f2b2b7287 */ /* 0x000fe20008000000 */
[----:B------:R-:W-:Y:S01]  /*3760*/  UMOV UR11, 0x40000040 ;  /* 0x40000040000b7882 */ /* 0x000fe20000000000 */
[----:B------:R-:W-:Y:S02]  /*3770*/  UMOV UR15, 0x40000040 ;  /* 0x40000040000f7882 */ /* 0x000fe40000000000 */
[----:B------:R-:W-:Y:S01]  /*3780*/  ULEA UR34, UR43, UR47, 0xb ;  /* 0x0000002f2b227291 */ /* 0x000fe2000f8e583f */
[----:B------:R-:W-:Y:S01]  /*3790*/  UMOV UR19, 0x40000040 ;  /* 0x4000004000137882 */ /* 0x000fe20000000000 */
[----:B------:R-:W-:Y:S02]  /*37a0*/  UMOV UR23, 0x40000040 ;  /* 0x4000004000177882 */ /* 0x000fe40000000000 */
[----:B------:R-:W-:Y:S02]  /*37b0*/  UIADD3 UR6, UR34, 0x2, URZ ;  /* 0x0000000222067890 */ /* 0x000fe4000fffe03f */
[----:B------:R-:W-:-:S02]  /*37c0*/  UIADD3 UR10, UR34, 0x4, URZ ;  /* 0x00000004220a7890 */ /* 0x000fc4000fffe03f */
[----:B------:R-:W-:Y:S02]  /*37d0*/  UIADD3 UR14, UR34, 0x6, URZ ;  /* 0x00000006220e7890 */ /* 0x000fe4000fffe03f */
[----:B------:R-:W-:Y:S02]  /*37e0*/  UIADD3 UR18, UR34, 0x400, URZ ;  /* 0x0000040022127890 */ /* 0x000fe4000fffe03f */
[----:B------:R-:W-:Y:S02]  /*37f0*/  UIADD3 UR22, UR34, 0x402, URZ ;  /* 0x0000040222167890 */ /* 0x000fe4000fffe03f */
[----:B------:R-:W-:Y:S01]  /*3800*/  UIADD3 UR26, UR34, 0x404, URZ ;  /* 0x00000404221a7890 */ /* 0x000fe2000fffe03f */
[----:B------:R-:W-:Y:S01]  /*3810*/  WARPGROUP.ARRIVE ;  /* 0x00000000000079c5 */ /* 0x000fe20000000000 */
[----:B------:R-:W-:Y:S01]  /*3820*/  UMOV UR27, 0x40000040 ;  /* 0x40000040001b7882 */ /* 0x000fe20000000000 */
[----:B------:R-:W-:Y:S01]  /*3830*/  UIADD3 UR30, UR34, 0x406, URZ ;  /* 0x00000406221e7890 */ /* 0x000fe2000fffe03f */
[----:B------:R-:W-:-:S03]  /*3840*/  UMOV UR31, 0x40000040 ;  /* 0x40000040001f7882 */ /* 0x000fc60000000000 */
[----:B------:R-:W-:Y:S03]  /*3850*/  HGMMA.64x128x16.F32 R24, gdesc[UR32], RZ, !UPT, gsb0 ;  /* 0x01e00000201879f0 */ /* 0x000fe6000c0008ff */
        /* <DEDUP_REMOVED lines=22> */
[----:B0-----:R-:W-:Y:S05]  /*39c0*/  @P2 BRA `(.L_x_6544) ;  /* 0x00000000002c2947 */ /* 0x001fea0003800000 */
[----:B------:R-:W-:Y:S05]  /*39d0*/  @!P0 BRA `(.L_x_6545) ;  /* 0x0000000000048947 */ /* 0x000fea0003800000 */
[----:B------:R-:W-:Y:S01]  /*39e0*/  BPT.TRAP 0x1 ;  /* 0x000000040000795c */ /* 0x000fe20000300000 */
.L_x_6545:
[----:B------:R-:W-:Y:S01]  /*39f0*/  ULEA UR6, UR50, UR39, 0x3 ;  /* 0x0000002732067291 */ /* 0x000fe2000f8e183f */
[----:B------:R-:W-:-:S05]  /*3a00*/  IMAD.U32 R0, RZ, RZ, UR52 ;  /* 0x00000034ff007e24 */ /* 0x000fca000f8e00ff */
[----:B------:R-:W-:-:S04]  /*3a10*/  SHF.L.U32 R0, R0, 0x1f, RZ ;  /* 0x0000001f00007819 */ /* 0x000fc800000006ff */
[----:B------:R0:W1:Y:S01]  /*3a20*/  SYNCS.PHASECHK.TRANS64.TRYWAIT P1, [UR6+0x28850], R0 ;  /* 0x02885000ff0075a7 */ /* 0x0000620008020146 */
[----:B------:R-:W-:Y:S05]  /*3a30*/  @!P0 BRA `(.L_x_6546) ;  /* 0x0000000000048947 */ /* 0x000fea0003800000 */
[----:B------:R-:W-:Y:S01]  /*3a40*/  BPT.TRAP 0x1 ;  /* 0x000000040000795c */ /* 0x000fe20000300000 */
.L_x_6546:
[----:B-1----:R-:W-:Y:S05]  /*3a50*/  @P1 BRA `(.L_x_6544) ;  /* 0x0000000000081947 */ /* 0x002fea0003800000 */
[----:B------:R-:W1:Y:S02]  /*3a60*/  SYNCS.PHASECHK.TRANS64.TRYWAIT P1, [UR6+0x28850], R0 ;  /* 0x02885000ff0075a7 */ /* 0x000e640008020146 */
[----:B-1----:R-:W-:Y:S05]  /*3a70*/  @!P1 BRA `(.L_x_6547) ;  /* 0x0000007000bc9947 */ /* 0x002fea0003800000 */
.L_x_6544:
[----:B------:R-:W-:Y:S01]  /*3a80*/  UIADD3 UR6, UR39, 0x400, URZ ;  /* 0x0000040027067890 */ /* 0x000fe2000fffe03f */
[----:B------:R-:W-:Y:S01]  /*3a90*/  WARPGROUP.ARRIVE ;  /* 0x00000000000079c5 */ /* 0x000fe20000000000 */
[----:B------:R-:W-:Y:S01]  /*3aa0*/  UMOV UR7, 0x40000040 ;  /* 0x4000004000077882 */ /* 0x000fe20000000000 */
[----:B01----:R-:W-:Y:S01]  /*3ab0*/  IADD3 R0, -R2, 0xb, RZ ;  /* 0x0000000b02007810 */ /* 0x003fe20007ffe1ff */
[----:B------:R-:W-:-:S04]  /*3ac0*/  USHF.R.U32.HI UR6, URZ, 0x4, UR6 ;  /* 0x000000043f067899 */ /* 0x000fc80008011606 */
[----:B------:R-:W-:-:S04]  /*3ad0*/  ULOP3.LUT UR6, UR6, 0x3fff, URZ, 0xc0, !UPT ;  /* 0x00003fff06067892 */ /* 0x000fc8000f8ec03f */
[----:B------:R-:W-:-:S04]  /*3ae0*/  ULOP3.LUT UR6, UR6, 0x4000000, URZ, 0xfc, !UPT ;  /* 0x0400000006067892 */ /* 0x000fc8000f8efc3f */
[----:B------:R-:W-:-:S07]  /*3af0*/  ULEA UR10, UR50, UR6, 0xb ;  /* 0x00000006320a7291 */ /* 0x000fce000f8e583f */
[----:B------:R-:W-:Y:S02]  /*3b00*/  UMOV UR6, UR10 ;  /* 0x0000000a00067c82 */ /* 0x000fe40008000000 */
[----:B------:R-:W-:Y:S01]  /*3b10*/  HGMMA.64x128x16.F32 R88, R156, gdesc[UR4].tnspB, R88, gsb0 ;  /* 0x41e000049c587df0 */ /* 0x000fe20008000858 */
[----:B------:R-:W-:Y:S01]  /*3b20*/  UIADD3 UR6, UR10, 0x80, URZ ;  /* 0x000000800a067890 */ /* 0x000fe2000fffe03f */
[----:B------:R-:W-:Y:S01]  /*3b30*/  UMOV UR7, 0x40000040 ;  /* 0x4000004000077882 */ /* 0x000fe20000000000 */
[----:B------:R-:W-:Y:S02]  /*3b40*/  WARPGROUP.DEPBAR.LE gsb0, 0x0 ;  /* 0x00008000000079c5 */ /* 0x000fe40000010000 */
[----:B------:R-:W-:-:S07]  /*3b50*/  WARPGROUP.ARRIVE ;  /* 0x00000000000079c5 */ /* 0x000fce0000000000 */
        /* <DEDUP_REMOVED lines=30> */
[----:B------:R-:W-:Y:S03]  /*3d40*/  HGMMA.64x128x16.F32 R88, R184, gdesc[UR4].tnspB, R88, gsb0 ;  /* 0x41e00004b8587df0 */ /* 0x000fe60008000858 */
[----:B------:R-:W-:Y:S02]  /*3d50*/  WARPGROUP.DEPBAR.LE gsb0, 0x0 ;  /* 0x00008000000079c5 */ /* 0x000fe40000010000 */
[----:B------:R0:W-:Y:S06]  /*3d60*/  BAR.ARV R0, 0x100 ;  /* 0x000400000000751d */ /* 0x0001ec0000002000 */
[----:B------:R-:W-:Y:S05]  /*3d70*/  @!P0 BRA `(.L_x_6548) ;  /* 0x0000000000048947 */ /* 0x000fea0003800000 */
[----:B------:R-:W-:Y:S01]  /*3d80*/  BPT.TRAP 0x1 ;  /* 0x000000040000795c */ /* 0x000fe20000300000 */
.L_x_6548:
[----:B0-----:R-:W-:Y:S01]  /*3d90*/  FMNMX.FTZ R0, R24, R7, !PT ;  /* 0x0000000718007209 */ /* 0x001fe20007810000 */
[----:B------:R-:W-:Y:S01]  /*3da0*/  ULEA UR6, UR43, UR39, 0x3 ;  /* 0x000000272b067291 */ /* 0x000fe2000f8e183f */
[----:B------:R-:W-:Y:S02]  /*3db0*/  FMNMX.FTZ R4, R26, R9, !PT ;  /* 0x000000091a047209 */ /* 0x000fe40007810000 */
[----:B------:R-:W-:Y:S01]  /*3dc0*/  FMNMX.FTZ R3, R25, R0, !PT ;  /* 0x0000000019037209 */ /* 0x000fe20007810000 */
[----:B------:R-:W-:Y:S01]  /*3dd0*/  UIADD3 UR6, UR6, 0x28840, URZ ;  /* 0x0002884006067890 */ /* 0x000fe2000fffe03f */
[----:B------:R-:W-:Y:S02]  /*3de0*/  FMNMX.FTZ R11, R27, R4, !PT ;  /* 0x000000041b0b7209 */ /* 0x000fe40007810000 */
[----:B------:R-:W-:Y:S01]  /*3df0*/  FMNMX.FTZ R0, R28, R3, !PT ;  /* 0x000000031c007209 */ /* 0x000fe20007810000 */
[----:B------:R-:W-:Y:S01]  /*3e00*/  UPRMT UR6, UR37, 0x654, UR6 ;  /* 0x0000065425067896 */ /* 0x000fe20008000006 */
[----:B------:R-:W-:-:S02]  /*3e10*/  FMNMX.FTZ R4, R30, R11, !PT ;  /* 0x0000000b1e047209 */ /* 0x000fc40007810000 */
[----:B------:R-:W-:Y:S02]  /*3e20*/  FMNMX.FTZ R3, R29, R0, !PT ;  /* 0x000000001d037209 */ /* 0x000fe40007810000 */
[----:B------:R-:W-:Y:S02]  /*3e30*/  FMNMX.FTZ R11, R31, R4, !PT ;  /* 0x000000041f0b7209 */ /* 0x000fe40007810000 */
[----:B------:R-:W-:Y:S02]  /*3e40*/  FMNMX.FTZ R0, R32, R3, !PT ;  /* 0x0000000320007209 */ /* 0x000fe40007810000 */
[----:B------:R-:W-:Y:S01]  /*3e50*/  FMNMX.FTZ R4, R34, R11, !PT ;  /* 0x0000000b22047209 */ /* 0x000fe20007810000 */
[----:B------:R-:W-:Y:S01]  /*3e60*/  SYNCS.ARRIVE.TRANS64.RED.A1T0 RZ, [UR6], RZ ;  /* 0x000000ffffff79a7 */ /* 0x000fe20008100406 */
        /* <DEDUP_REMOVED lines=63> */
[CC--:B0-----:R-:W-:Y:S01]  /*4260*/  FMUL.FTZ R10, R0.reuse, R3.reuse ;  /* 0x00000003000a7220 */ /* 0x0c1fe20000410000 */
[----:B------:R-:W-:Y:S01]  /*4270*/  FADD.FTZ R12, -R0, R7 ;  /* 0x00000007000c7221 */ /* 0x000fe20000010100 */
[----:B------:R-:W-:Y:S02]  /*4280*/  FADD.FTZ R8, -R4, R9 ;  /* 0x0000000904087221 */ /* 0x000fe40000010100 */
        /* <DEDUP_REMOVED lines=33> */
[-C--:B------:R-:W-:Y:S01]  /*44a0*/  FMUL.FTZ R7, R12, R3.reuse ;  /* 0x000000030c077220 */ /* 0x080fe20000410000 */
[-C--:B------:R-:W-:Y:S01]  /*44b0*/  FMUL.FTZ R8, R8, R3.reuse ;  /* 0x0000000308087220 */ /* 0x080fe20000410000 */
        /* <DEDUP_REMOVED lines=23> */
[-C--:B------:R-:W-:Y:S01]  /*4630*/  FFMA.FTZ R177, R66, R3.reuse, -R10 ;  /* 0x0000000342b17223 */ /* 0x080fe2000001080a */
[----:B------:R-:W1:Y:S01]  /*4640*/  MUFU.EX2 R157, R157 ;  /* 0x0000009d009d7308 */ /* 0x000e620000000800 */
        /* <DEDUP_REMOVED lines=139> */
.L_x_6549:
[----:B------:R-:W-:Y:S01]  /*4f00*/  ULEA UR6, UR50, UR39, 0x3 ;  /* 0x0000002732067291 */ /* 0x000fe2000f8e183f */
[----:B------:R-:W-:Y:S01]  /*4f10*/  ISETP.LT.AND P1, PT, RZ, UR51, PT ;  /* 0x00000033ff007c0c */ /* 0x000fe2000bf21270 */
[----:B------:R-:W-:Y:S01]  /*4f20*/  UIADD3 UR7, UR51, -0x1, URZ ;  /* 0xffffffff33077890 */ /* 0x000fe2000fffe03f */
[----:B------:R-:W-:Y:S01]  /*4f30*/  F2FP.F16.F32.PACK_AB R156, R9, R156 ;  /* 0x0000009c099c723e */ /* 0x000fe200000000ff */
[----:B------:R-:W-:Y:S01]  /*4f40*/  UIADD3 UR6, UR6, 0x28860, URZ ;  /* 0x0002886006067890 */ /* 0x000fe2000fffe03f */
[-C--:B------:R-:W-:Y:S01]  /*4f50*/  FMUL.FTZ R88, R88, R7.reuse ;  /* 0x0000000758587220 */ /* 0x080fe20000410000 */
[----:B------:R-:W-:Y:S01]  /*4f60*/  UMOV UR52, UR44 ;  /* 0x0000002c00347c82 */ /* 0x000fe20008000000 */
[----:B------:R-:W-:Y:S01]  /*4f70*/  UMOV UR50, UR43 ;  /* 0x0000002b00327c82 */ /* 0x000fe20008000000 */
[----:B------:R-:W-:Y:S01]  /*4f80*/  UPRMT UR6, UR37, 0x654, UR6 ;  /* 0x0000065425067896 */ /* 0x000fe20008000006 */
[-C--:B------:R-:W-:Y:S01]  /*4f90*/  FMUL.FTZ R89, R89, R7.reuse ;  /* 0x0000000759597220 */ /* 0x080fe20000410000 */
[----:B------:R-:W-:Y:S01]  /*4fa0*/  UMOV UR51, UR7 ;  /* 0x0000000700337c82 */ /* 0x000fe20008000000 */
        /* <DEDUP_REMOVED lines=31> */
[----:B------:R-:W-:Y:S01]  /*51a0*/  F2FP.F16.F32.PACK_AB R157, R12, R157 ;  /* 0x0000009d0c9d723e */ /* 0x000fe200000000ff */
[----:B------:R-:W-:Y:S01]  /*51b0*/  FMUL.FTZ R90, R90, R8 ;  /* 0x000000085a5a7220 */ /* 0x000fe20000410000 */
[----:B------:R-:W-:Y:S01]  /*51c0*/  F2FP.F16.F32.PACK_AB R158, R11, R158 ;  /* 0x0000009e0b9e723e */ /* 0x000fe200000000ff */
[-C--:B------:R-:W-:Y:S01]  /*51d0*/  FMUL.FTZ R91, R91, R8.reuse ;  /* 0x000000085b5b7220 */ /* 0x080fe20000410000 */
        /* <DEDUP_REMOVED lines=57> */
[-C--:B------:R-:W-:Y:S01]  /*5570*/  FMUL.FTZ R150, R150, R8.reuse ;  /* 0x0000000896967220 */ /* 0x080fe20000410000 */
[----:B------:R-:W-:Y:S01]  /*5580*/  FMUL.FTZ R151, R151, R8 ;  /* 0x0000000897977220 */ /* 0x000fe20000410000 */
[----:B------:R-:W-:-:S02]  /*5590*/  IMAD.MOV.U32 R9, RZ, RZ, R4 ;  /* 0x000000ffff097224 */ /* 0x000fc400078e0004 */
[----:B------:R-:W-:Y:S01]  /*55a0*/  IMAD.MOV.U32 R7, RZ, RZ, R0 ;  /* 0x000000ffff077224 */ /* 0x000fe200078e0000 */
[----:B------:R-:W-:Y:S06]  /*55b0*/  @P1 BRA `(.L_x_6550) ;  /* 0xffffffe000001947 */ /* 0x000fec000383ffff */
.L_x_6539:
[----:B------:R-:W-:Y:S06]  /*55c0*/  BAR.ARV 0x8, 0x180 ;  /* 0x0206000000007b1d */ /* 0x000fec0000002000 */
[----:B------:R-:W-:Y:S05]  /*55d0*/  @!P0 BRA `(.L_x_6551) ;  /* 0x0000000000048947 */ /* 0x000fea0003800000 */
[----:B------:R-:W-:Y:S01]  /*55e0*/  BPT.TRAP 0x1 ;  /* 0x000000040000795c */ /* 0x000fe20000300000 */
.L_x_6551:
[----:B------:R-:W-:Y:S01]  /*55f0*/  ULEA UR10, UR43, UR39, 0x3 ;  /* 0x000000272b0a7291 */ /* 0x000fe2000f8e183f */
[----:B------:R-:W-:-:S05]  /*5600*/  IMAD.U32 R7, RZ, RZ, UR44 ;  /* 0x0000002cff077e24 */ /* 0x000fca000f8e00ff */
[----:B------:R-:W-:-:S04]  /*5610*/  SHF.L.U32 R7, R7, 0x1f, RZ ;  /* 0x0000001f07077819 */ /* 0x000fc800000006ff */
[----:B------:R0:W1:Y:S01]  /*5620*/  SYNCS.PHASECHK.TRANS64.TRYWAIT P1, [UR10+0x28850], R7 ;  /* 0x02885007ff0075a7 */ /* 0x000062000802014a */
[----:B------:R-:W-:Y:S05]  /*5630*/  @!P0 BRA `(.L_x_6552) ;  /* 0x0000000000048947 */ /* 0x000fea0003800000 */
[----:B------:R-:W-:Y:S01]  /*5640*/  BPT.TRAP 0x1 ;  /* 0x000000040000795c */ /* 0x000fe20000300000 */
.L_x_6552:
[----:B-1----:R-:W-:Y:S05]  /*5650*/  @P1 BRA `(.L_x_6553) ;  /* 0x0000000000081947 */ /* 0x002fea0003800000 */
[----:B------:R-:W1:Y:S02]  /*5660*/  SYNCS.PHASECHK.TRANS64.TRYWAIT P1, [UR10+0x28850], R7 ;  /* 0x02885007ff0075a7 */ /* 0x000e64000802014a */
[----:B-1----:R-:W-:Y:S05]  /*5670*/  @!P1 BRA `(.L_x_6554) ;  /* 0x0000005400d49947 */ /* 0x002fea0003800000 */
.L_x_6553:
[----:B------:R-:W-:Y:S01]  /*5680*/  UIADD3 UR4, UR39, 0x400, URZ ;  /* 0x0000040027047890 */ /* 0x000fe2000fffe03f */
[----:B------:R-:W-:Y:S01]  /*5690*/  WARPGROUP.ARRIVE ;  /* 0x00000000000079c5 */ /* 0x000fe20000000000 */
[----:B------:R-:W-:Y:S01]  /*56a0*/  UMOV UR7, 0x40000040 ;  /* 0x4000004000077882 */ /* 0x000fe20000000000 */
[----:B01----:R-:W0:Y:S01]  /*56b0*/  SHFL.BFLY PT, R7, R6, 0x2, 0x1f ;  /* 0x0c401f0006077f89 */ /* 0x003e2200000e0000 */
[----:B------:R-:W-:Y:S01]  /*56c0*/  USHF.R.U32.HI UR4, URZ, 0x4, UR4 ;  /* 0x000000043f047899 */ /* 0x000fe20008011604 */
[----:B------:R-:W-:Y:S01]  /*56d0*/  MOV R61, RZ ;  /* 0x000000ff003d7202 */ /* 0x000fe20000000f00 */
[----:B------:R-:W-:Y:S01]  /*56e0*/  IMAD.MOV.U32 R37, RZ, RZ, -0x800000 ;  /* 0xff800000ff257424 */ /* 0x000fe200078e00ff */
[----:B------:R-:W1:Y:S01]  /*56f0*/  SHFL.BFLY PT, R8, R5, 0x2, 0x1f ;  /* 0x0c401f0005087f89 */ /* 0x000e6200000e0000 */
[----:B------:R-:W-:Y:S01]  /*5700*/  ULOP3.LUT UR4, UR4, 0x3fff, URZ, 0xc0, !UPT ;  /* 0x00003fff04047892 */ /* 0x000fe2000f8ec03f */
[----:B------:R-:W-:-:S03]  /*5710*/  IMAD.MOV.U32 R36, RZ, RZ, -0x800000 ;  /* 0xff800000ff247424 */ /* 0x000fc600078e00ff */
[----:B------:R-:W-:-:S04]  /*5720*/  ULOP3.LUT UR4, UR4, 0x4000000, URZ, 0xfc, !UPT ;  /* 0x0400000004047892 */ /* 0x000fc8000f8efc3f */
[----:B------:R-:W-:-:S07]  /*5730*/  ULEA UR4, UR43, UR4, 0xb ;  /* 0x000000042b047291 */ /* 0x000fce000f8e583f */
[----:B------:R-:W-:Y:S02]  /*5740*/  UMOV UR6, UR4 ;  /* 0x0000000400067c82 */ /* 0x000fe40008000000 */
[----:B------:R-:W-:Y:S01]  /*5750*/  HGMMA.64x128x16.F32 R88, R156, gdesc[UR4].tnspB, R88, gsb0 ;  /* 0x41e000049c587df0 */ /* 0x000fe20008000858 */
[----:B------:R-:W-:Y:S01]  /*5760*/  UIADD3 UR6, UR4, 0x80, URZ ;  /* 0x0000008004067890 */ /* 0x000fe2000fffe03f */
[----:B0-----:R-:W-:Y:S01]  /*5770*/  FADD.FTZ R7, R7, R6 ;  /* 0x0000000607077221 */ /* 0x001fe20000010000 */
[----:B------:R-:W-:Y:S01]  /*5780*/  UMOV UR7, 0x40000040 ;  /* 0x4000004000077882 */ /* 0x000fe20000000000 */
[----:B-1----:R-:W-:-:S03]  /*5790*/  FADD.FTZ R9, R8, R5 ;  /* 0x0000000508097221 */ /* 0x002fc60000010000 */
[----:B------:R-:W0:Y:S04]  /*57a0*/  SHFL.BFLY PT, R8, R7, 0x1, 0x1f ;  /* 0x0c201f0007087f89 */ /* 0x000e2800000e0000 */
[----:B------:R-:W1:Y:S01]  /*57b0*/  SHFL.BFLY PT, R10, R9, 0x1, 0x1f ;  /* 0x0c201f00090a7f89 */ /* 0x000e6200000e0000 */
[----:B0-----:R-:W-:Y:S01]  /*57c0*/  FADD.FTZ R11, R7, R8 ;  /* 0x00000008070b7221 */ /* 0x001fe20000010000 */
[----:B------:R-:W-:Y:S02]  /*57d0*/  IMAD.MOV.U32 R8, RZ, RZ, RZ ;  /* 0x000000ffff087224 */ /* 0x000fe400078e00ff */
[----:B-1----:R-:W-:Y:S02]  /*57e0*/  FADD.FTZ R12, R9, R10 ;  /* 0x0000000a090c7221 */ /* 0x002fe40000010000 */
[----:B------:R-:W-:-:S03]  /*57f0*/  FSETP.NE.FTZ.AND P1, PT, R11, RZ, PT ;  /* 0x000000ff0b00720b */ /* 0x000fc60003f35000 */
        /* <DEDUP_REMOVED lines=36> */
[----:B------:R-:W-:Y:S01]  /*5a40*/  UIADD3 UR4, UR4, 0x380, URZ ;  /* 0x0000038004047890 */ /* 0x000fe2000fffe03f */
[----:B------:R-:W-:Y:S02]  /*5a50*/  WARPGROUP.DEPBAR.LE gsb0, 0x0 ;  /* 0x00008000000079c5 */ /* 0x000fe40000010000 */
[----:B------:R-:W-:-:S06]  /*5a60*/  WARPGROUP.ARRIVE ;  /* 0x00000000000079c5 */ /* 0x000fcc0000000000 */
[----:B------:R-:W-:Y:S01]  /*5a70*/  HGMMA.64x128x16.F32 R88, R180, gdesc[UR4].tnspB, R88, gsb0 ;  /* 0x41e00004b4587df0 */ /* 0x000fe20008000858 */
[----:B------:R-:W-:Y:S01]  /*5a80*/  UMOV UR6, UR4 ;  /* 0x0000000400067c82 */ /* 0x000fe20008000000 */
[----:B------:R-:W-:Y:S01]  /*5a90*/  UMOV UR7, 0x40000040 ;  /* 0x4000004000077882 */ /* 0x000fe20000000000 */
[----:B------:R-:W-:Y:S02]  /*5aa0*/  WARPGROUP.DEPBAR.LE gsb0, 0x0 ;  /* 0x00008000000079c5 */ /* 0x000fe40000010000 */
[----:B------:R-:W-:-:S07]  /*5ab0*/  WARPGROUP.ARRIVE ;  /* 0x00000000000079c5 */ /* 0x000fce0000000000 */
[----:B------:R-:W-:Y:S03]  /*5ac0*/  HGMMA.64x128x16.F32 R88, R184, gdesc[UR4].tnspB, R88, gsb0 ;  /* 0x41e00004b8587df0 */ /* 0x000fe60008000858 */
[----:B------:R-:W-:Y:S02]  /*5ad0*/  WARPGROUP.DEPBAR.LE gsb0, 0x0 ;  /* 0x00008000000079c5 */ /* 0x000fe40000010000 */
[----:B0-23--:R-:W-:Y:S05]  /*5ae0*/  @!P0 BRA `(.L_x_6555) ;  /* 0x0000000000048947 */ /* 0x00dfea0003800000 */
[----:B------:R-:W-:Y:S01]  /*5af0*/  BPT.TRAP 0x1 ;  /* 0x000000040000795c */ /* 0x000fe20000300000 */
.L_x_6555:
[----:B------:R-:W0:Y:S01]  /*5b00*/  S2UR UR6, SR_SWINHI ;  /* 0x00000000000679c3 */ /* 0x000e220000002f00 */
[----:B------:R-:W-:Y:S01]  /*5b10*/  LEA R9, R17, R22, 0x6 ;  /* 0x0000001611097211 */ /* 0x000fe200078e30ff */
[----:B------:R-:W-:Y:S01]  /*5b20*/  ULDC UR7, c[0x0][0xc44] ;  /* 0x0003110000077ab9 */ /* 0x000fe20000000800 */
[-C--:B------:R-:W-:Y:S01]  /*5b30*/  FMUL.FTZ R62, R113, R61.reuse ;  /* 0x0000003d713e7220 */ /* 0x080fe20000410000 */
[-C--:B------:R-:W-:Y:S01]  /*5b40*/  FMUL.FTZ R113, R98, R8.reuse ;  /* 0x0000000862717220 */ /* 0x080fe20000410000 */
[-C--:B------:R-:W-:Y:S01]  /*5b50*/  FMUL.FTZ R98, R103, R8.reuse ;  /* 0x0000000867627220 */ /* 0x080fe20000410000 */
[----:B------:R-:W-:Y:S01]  /*5b60*/  ULDC.64 UR8, c[0x0][0xb90] ;  /* 0x0002e40000087ab9 */ /* 0x000fe20000000a00 */
[-C--:B------:R-:W-:Y:S01]  /*5b70*/  FMUL.FTZ R69, R108, R61.reuse ;  /* 0x0000003d6c457220 */ /* 0x080fe20000410000 */
[----:B------:R-:W1:Y:S01]  /*5b80*/  LDC R59, c[0x0][0xbe8] ;  /* 0x0002fa00ff3b7b82 */ /* 0x000e620000000800 */
[-C--:B------:R-:W-:Y:S01]  /*5b90*/  FMUL.FTZ R108, R99, R8.reuse ;  /* 0x00000008636c7220 */ /* 0x080fe20000410000 */
[-C--:B------:R-:W-:Y:S01]  /*5ba0*/  FMUL.FTZ R99, R110, R8.reuse ;  /* 0x000000086e637220 */ /* 0x080fe20000410000 */
[-C--:B------:R-:W-:Y:S01]  /*5bb0*/  FMUL.FTZ R7, R92, R61.reuse ;  /* 0x0000003d5c077220 */ /* 0x080fe20000410000 */
[-C--:B------:R-:W-:Y:S01]  /*5bc0*/  FMUL.FTZ R68, R109, R61.reuse ;  /* 0x0000003d6d447220 */ /* 0x080fe20000410000 */
[-C--:B------:R-:W-:Y:S01]  /*5bd0*/  FMUL.FTZ R92, R111, R8.reuse ;  /* 0x000000086f5c7220 */ /* 0x080fe20000410000 */
[-C--:B------:R-:W-:Y:S01]  /*5be0*/  FMUL.FTZ R109, R94, R8.reuse ;  /* 0x000000085e6d7220 */ /* 0x080fe20000410000 */
[-C--:B------:R-:W-:Y:S01]  /*5bf0*/  FMUL.FTZ R94, R107, R8.reuse ;  /* 0x000000086b5e7220 */ /* 0x080fe20000410000 */
[----:B------:R-:W2:Y:S01]  /*5c00*/  LDC R103, c[0x0][0xc38] ;  /* 0x00030e00ff677b82 */ /* 0x000ea20000000800 */
[-C--:B------:R-:W-:Y:S01]  /*5c10*/  FMUL.FTZ R75, R96, R61.reuse ;  /* 0x0000003d604b7220 */ /* 0x080fe20000410000 */
[-C--:B------:R-:W-:Y:S01]  /*5c20*/  FMUL.FTZ R70, R101, R61.reuse ;  /* 0x0000003d65467220 */ /* 0x080fe20000410000 */
[----:B------:R-:W-:Y:S01]  /*5c30*/  IADD3 R96, RZ, -UR42, RZ ;  /* 0x8000002aff607c10 */ /* 0x000fe2000fffe0ff */
[-C--:B------:R-:W-:Y:S01]  /*5c40*/  FMUL.FTZ R20, R89, R61.reuse ;  /* 0x0000003d59147220 */ /* 0x080fe20000410000 */
[-C--:B------:R-:W-:Y:S01]  /*5c50*/  FMUL.FTZ R77, R88, R61.reuse ;  /* 0x0000003d584d7220 */ /* 0x080fe20000410000 */
[----:B------:R-:W-:Y:S01]  /*5c60*/  FMUL.FTZ R101, R106, R8 ;  /* 0x000000086a657220 */ /* 0x000fe20000410000 */
[-C--:B------:R-:W-:Y:S01]  /*5c70*/  FMUL.FTZ R73, R100, R61.reuse ;  /* 0x0000003d64497220 */ /* 0x080fe20000410000 */
[----:B------:R-:W-:Y:S01]  /*5c80*/  UMOV UR4, UR39 ;  /* 0x0000002700047c82 */ /* 0x000fe20008000000 */
[----:B0-----:R-:W-:Y:S01]  /*5c90*/  UMOV UR5, UR6 ;  /* 0x0000000600057c82 */ /* 0x001fe20008000000 */
[----:B------:R-:W-:Y:S01]  /*5ca0*/  FMUL.FTZ R66, R105, R61 ;  /* 0x0000003d69427220 */ /* 0x000fe20000410000 */
[----:B------:R-:W-:Y:S01]  /*5cb0*/  IMAD.U32 R38, RZ, RZ, UR4 ;  /* 0x00000004ff267e24 */ /* 0x000fe2000f8e00ff */
[----:B------:R-:W-:Y:S01]  /*5cc0*/  UIADD3 UR4, -UR40, URZ, URZ ;  /* 0x0000003f28047290 */ /* 0x000fe2000fffe13f */
[----:B------:R-:W-:-:S02]  /*5cd0*/  IMAD.U32 R39, RZ, RZ, UR5 ;  /* 0x00000005ff277e24 */ /* 0x000fc4000f8e00ff */
[-C--:B------:R-:W-:Y:S01]  /*5ce0*/  FMUL.FTZ R71, R104, R61.reuse ;  /* 0x0000003d68477220 */ /* 0x080fe20000410000 */
[----:B------:R-:W-:Y:S01]  /*5cf0*/  FMUL.FTZ R64, R117, R61 ;  /* 0x0000003d75407220 */ /* 0x000fe20000410000 */
[----:B------:R-:W-:Y:S01]  /*5d00*/  UIMAD UR7, UR7, UR4, UR42 ;  /* 0x00000004070772a4 */ /* 0x000fe2000f8e022a */
[----:B------:R-:W-:-:S04]  /*5d10*/  IMAD.WIDE R4, R152, 0x2, R38 ;  /* 0x0000000298047825 */ /* 0x000fc800078e0226 */
[-C--:B------:R-:W-:Y:S01]  /*5d20*/  FMUL.FTZ R6, R93, R61.reuse ;  /* 0x0000003d5d067220 */ /* 0x080fe20000410000 */
[----:B------:R-:W-:Y:S01]  /*5d30*/  FMUL.FTZ R72, R97, R61 ;  /* 0x0000003d61487220 */ /* 0x000fe20000410000 */
[----:B------:R-:W-:Y:S01]  /*5d40*/  UIMAD.WIDE.U32 UR4, UR7, UR8, URZ ;  /* 0x00000008070472a5 */ /* 0x000fe2000f8e003f */
[----:B------:R-:W-:Y:S01]  /*5d50*/  IMAD.WIDE R38, R9, 0x2, R38 ;  /* 0x0000000209267825 */ /* 0x000fe200078e0226 */
[----:B------:R-:W-:-:S03]  /*5d60*/  IADD3 R31, P1, R4, 0x4040, RZ ;  /* 0x00004040041f7810 */ /* 0x000fc60007f3e0ff */
[-C--:B------:R-:W-:Y:S01]  /*5d70*/  FMUL.FTZ R100, R91, R8.reuse ;  /* 0x000000085b647220 */ /* 0x080fe20000410000 */
[----:B------:R-:W-:Y:S01]  /*5d80*/  IADD3 R13, P6, R4, 0x20, RZ ;  /* 0x00000020040d7810 */ /* 0x000fe20007fde0ff */
[-C--:B------:R-:W-:Y:S01]  /*5d90*/  FMUL.FTZ R105, R90, R8.reuse ;  /* 0x000000085a697220 */ /* 0x080fe20000410000 */
[----:B------:R-:W-:Y:S01]  /*5da0*/  LOP3.LUT R12, R31, 0x380, RZ, 0xc0, !PT ;  /* 0x000003801f0c7812 */ /* 0x000fe200078ec0ff */
[--C-:B------:R-:W-:Y:S01]  /*5db0*/  IMAD.X R45, RZ, RZ, R5.reuse, P1 ;  /* 0x000000ffff2d7224 */ /* 0x100fe200008e0605 */
[----:B-1----:R-:W-:Y:S01]  /*5dc0*/  ISETP.NE.AND P1, PT, R59, 0x1, PT ;  /* 0x000000013b00780c */ /* 0x002fe20003f25270 */
[--C-:B------:R-:W-:Y:S01]  /*5dd0*/  IMAD.X R15, RZ, RZ, R5.reuse, P6 ;  /* 0x000000ffff0f7224 */ /* 0x100fe200030e0605 */
[----:B------:R-:W-:Y:S01]  /*5de0*/  SHF.R.U64 R12, R12, 0x3, RZ ;  /* 0x000000030c0c7819 */ /* 0x000fe200000012ff */
[-C--:B------:R-:W-:Y:S01]  /*5df0*/  FMUL.FTZ R104, R95, R8.reuse ;  /* 0x000000085f687220 */ /* 0x080fe20000410000 */
[----:B------:R-:W-:Y:S01]  /*5e00*/  IADD3 R35, P6, R38, 0x1000, RZ ;  /* 0x0000100026237810 */ /* 0x000fe20007fde0ff */
[----:B------:R-:W-:Y:S01]  /*5e10*/  FMUL.FTZ R117, R102, R8 ;  /* 0x0000000866757220 */ /* 0x000fe20000410000 */
[----:B------:R-:W-:Y:S01]  /*5e20*/  LOP3.LUT R44, R12, R31, RZ, 0x3c, !PT ;  /* 0x0000001f0c2c7212 */ /* 0x000fe200078e3cff */
[----:B------:R-:W-:Y:S01]  /*5e30*/  IMAD.U32 R12, RZ, RZ, UR4 ;  /* 0x00000004ff0c7e24 */ /* 0x000fe2000f8e00ff */
[C---:B------:R-:W-:Y:S01]  /*5e40*/  IADD3 R47, P0, R4.reuse, 0x4060, RZ ;  /* 0x00004060042f7810 */ /* 0x040fe20007f1e0ff */
[----:B------:R-:W-:Y:S01]  /*5e50*/  UIADD3 UR4, UR10, 0x28860, URZ ;  /* 0x000288600a047890 */ /* 0x000fe2000fffe03f */
[----:B------:R-:W-:Y:S01]  /*5e60*/  LOP3.LUT R34, R35, 0x380, RZ, 0xc0, !PT ;  /* 0x0000038023227812 */ /* 0x000fe200078ec0ff */
[----:B--2---:R-:W-:Y:S01]  /*5e70*/  IMAD R96, R103, R96, UR41 ;  /* 0x0000002967607e24 */ /* 0x004fe2000f8e0260 */
[----:B------:R-:W-:Y:S01]  /*5e80*/  LOP3.LUT R9, R4, 0x380, RZ, 0xc0, !PT ;  /* 0x0000038004097812 */ /* 0x000fe200078ec0ff */
[----:B------:R-:W0:Y:S01]  /*5e90*/  @P1 LDC R110, c[0x0][0xbec] ;  /* 0x0002fb00ff6e1b82 */ /* 0x000e220000000800 */
[----:B------:R-:W-:Y:S01]  /*5ea0*/  LOP3.LUT R46, R47, 0x380, RZ, 0xc0, !PT ;  /* 0x000003802f2e7812 */ /* 0x000fe200078ec0ff */
[----:B------:R-:W-:Y:S01]  /*5eb0*/  UPRMT UR4, UR37, 0x654, UR4 ;  /* 0x0000065425047896 */ /* 0x000fe20008000004 */
[----:B------:R-:W-:Y:S01]  /*5ec0*/  SHF.R.U64 R34, R34, 0x3, RZ ;  /* 0x0000000322227819 */ /* 0x000fe200000012ff */
[-C--:B------:R-:W-:Y:S01]  /*5ed0*/  FMUL.FTZ R88, R115, R8.reuse ;  /* 0x0000000873587220 */ /* 0x080fe20000410000 */
[----:B------:R-:W-:Y:S01]  /*5ee0*/  SHF.R.U64 R9, R9, 0x3, RZ ;  /* 0x0000000309097819 */ /* 0x000fe200000012ff */
[-C--:B------:R-:W-:Y:S01]  /*5ef0*/  FMUL.FTZ R97, R114, R8.reuse ;  /* 0x0000000872617220 */ /* 0x080fe20000410000 */
[----:B------:R-:W-:Y:S01]  /*5f00*/  SHF.R.U64 R46, R46, 0x3, RZ ;  /* 0x000000032e2e7819 */ /* 0x000fe200000012ff */
[----:B------:R-:W1:Y:S01]  /*5f10*/  @P1 LDC R111, c[0x0][0xbf0] ;  /* 0x0002fc00ff6f1b82 */ /* 0x000e620000000800 */
[C---:B------:R-:W-:Y:S01]  /*5f20*/  IADD3 R29, P2, R4.reuse, 0x4020, RZ ;  /* 0x00004020041d7810 */ /* 0x040fe20007f5e0ff */
[-C--:B------:R-:W-:Y:S01]  /*5f30*/  FMUL.FTZ R90, R119, R8.reuse ;  /* 0x00000008775a7220 */ /* 0x080fe20000410000 */
[----:B------:R-:W-:Y:S01]  /*5f40*/  IADD3 R27, P3, R4, 0x4000, RZ ;  /* 0x00004000041b7810 */ /* 0x000fe20007f7e0ff */
[----:B------:R-:W-:Y:S01]  /*5f50*/  FMUL.FTZ R95, R118, R8 ;  /* 0x00000008765f7220 */ /* 0x000fe20000410000 */
[C---:B------:R-:W-:Y:S01]  /*5f60*/  IADD3 R25, P4, R4.reuse, 0x60, RZ ;  /* 0x0000006004197810 */ /* 0x040fe20007f9e0ff */
[--C-:B------:R-:W-:Y:S01]  /*5f70*/  IMAD.X R43, RZ, RZ, R5.reuse, P2 ;  /* 0x000000ffff2b7224 */ /* 0x100fe200010e0605 */
[----:B------:R-:W-:Y:S01]  /*5f80*/  IADD3 R21, P5, R4, 0x40, RZ ;  /* 0x0000004004157810 */ /* 0x000fe20007fbe0ff */
[----:B------:R-:W-:Y:S01]  /*5f90*/  IMAD.X R41, RZ, RZ, R5, P3 ;  /* 0x000000ffff297224 */ /* 0x000fe200018e0605 */
[----:B------:R-:W-:Y:S01]  /*5fa0*/  LOP3.LUT R34, R34, R35, RZ, 0x3c, !PT ;  /* 0x0000002322227212 */ /* 0x000fe200078e3cff */
[----:B------:R-:W-:Y:S01]  /*5fb0*/  IMAD.X R35, RZ, RZ, R39, P6 ;  /* 0x000000ffff237224 */ /* 0x000fe200030e0627 */
[----:B------:R-:W-:Y:S01]  /*5fc0*/  LOP3.LUT R4, R9, R4, RZ, 0x3c, !PT ;  /* 0x0000000409047212 */ /* 0x000fe200078e3cff */
[--C-:B------:R-:W-:Y:S01]  /*5fd0*/  IMAD.X R9, RZ, RZ, R5.reuse, P5 ;  /* 0x000000ffff097224 */ /* 0x100fe200028e0605 */
[----:B------:R-:W-:Y:S01]  /*5fe0*/  IADD3 R107, P6, R38, 0x7000, RZ ;  /* 0x00007000266b7810 */ /* 0x000fe20007fde0ff */
[----:B------:R-:W-:Y:S01]  /*5ff0*/  SYNCS.ARRIVE.TRANS64.RED.A1T0 RZ, [UR4], RZ ;  /* 0x000000ffffff79a7 */ /* 0x000fe20008100404 */
[----:B------:R-:W-:Y:S01]  /*6000*/  LOP3.LUT R46, R46, R47, RZ, 0x3c, !PT ;  /* 0x0000002f2e2e7212 */ /* 0x000fe200078e3cff */
[----:B------:R-:W-:Y:S01]  /*6010*/  IMAD.X R47, RZ, RZ, R5, P0 ;  /* 0x000000ffff2f7224 */ /* 0x000fe200000e0605 */
[-C--:B------:R-:W-:Y:S01]  /*6020*/  IADD3.X R11, RZ, R5.reuse, RZ, P4, !PT ;  /* 0x00000005ff0b7210 */ /* 0x080fe200027fe4ff */
[----:B------:R-:W-:Y:S01]  /*6030*/  FMUL.FTZ R80, R123, R8 ;  /* 0x000000087b507220 */ /* 0x000fe20000410000 */
[----:B------:R-:W-:Y:S01]  /*6040*/  MOV R106, R4 ;  /* 0x00000004006a7202 */ /* 0x000fe20000000f00 */
[-C--:B------:R-:W-:Y:S01]  /*6050*/  FMUL.FTZ R93, R122, R8.reuse ;  /* 0x000000087a5d7220 */ /* 0x080fe20000410000 */
[----:B------:R-:W-:Y:S01]  /*6060*/  LOP3.LUT R10, R29, 0x380, RZ, 0xc0, !PT ;  /* 0x000003801d0a7812 */ /* 0x000fe200078ec0ff */
        /* <DEDUP_REMOVED lines=16> */
[----:B------:R-:W2:Y:S01]  /*6170*/  LDC.64 R102, c[0x0][0xb98] ;  /* 0x0002e600ff667b82 */ /* 0x000ea20000000a00 */
[----:B------:R-:W-:Y:S01]  /*6180*/  LOP3.LUT R8, R27, 0x380, RZ, 0xc0, !PT ;  /* 0x000003801b087812 */ /* 0x000fe200078ec0ff */
[----:B------:R-:W-:Y:S01]  /*6190*/  USHF.R.S32.HI UR11, URZ, 0x1f, UR7 ;  /* 0x0000001f3f0b7899 */ /* 0x000fe20008011407 */
[----:B------:R-:W-:Y:S01]  /*61a0*/  SHF.R.U64 R10, R10, 0x3, RZ ;  /* 0x000000030a0a7819 */ /* 0x000fe200000012ff */
[----:B------:R-:W-:Y:S01]  /*61b0*/  USHF.R.S32.HI UR10, URZ, 0x1f, UR40 ;  /* 0x0000001f3f0a7899 */ /* 0x000fe20008011428 */
[----:B------:R-:W-:Y:S01]  /*61c0*/  SHF.R.U64 R20, R5, 0x3, RZ ;  /* 0x0000000305147819 */ /* 0x000fe200000012ff */
[----:B------:R-:W-:Y:S01]  /*61d0*/  UIMAD UR6, UR11, UR8, URZ ;  /* 0x000000080b0672a4 */ /* 0x000fe2000f8e023f */
[----:B------:R-:W-:Y:S01]  /*61e0*/  SHF.R.U64 R8, R8, 0x3, RZ ;  /* 0x0000000308087819 */ /* 0x000fe200000012ff */
[----:B------:R-:W-:Y:S01]  /*61f0*/  FMUL.FTZ R67, R112, R61 ;  /* 0x0000003d70437220 */ /* 0x000fe20000410000 */
[----:B------:R-:W-:Y:S01]  /*6200*/  LOP3.LUT R42, R10, R29, RZ, 0x3c, !PT ;  /* 0x0000001d0a2a7212 */ /* 0x000fe200078e3cff */
[----:B------:R-:W-:Y:S01]  /*6210*/  UIMAD UR6, UR7, UR9, UR6 ;  /* 0x00000009070672a4 */ /* 0x000fe2000f8e0206 */
[----:B------:R-:W-:Y:S01]  /*6220*/  LOP3.LUT R20, R20, R107, RZ, 0x3c, !PT ;  /* 0x0000006b14147212 */ /* 0x000fe200078e3cff */
[----:B------:R-:W-:Y:S01]  /*6230*/  IMAD R107, R96, 0x80, R16 ;  /* 0x00000080606b7824 */ /* 0x000fe200078e0210 */
[----:B------:R-:W-:Y:S01]  /*6240*/  LOP3.LUT R10, R25, 0x380, RZ, 0xc0, !PT ;  /* 0x00000380190a7812 */ /* 0x000fe200078ec0ff */
[----:B------:R-:W-:Y:S01]  /*6250*/  UIADD3 UR6, UR5, UR6, URZ ;  /* 0x0000000605067290 */ /* 0x000fe2000fffe03f */
[----:B------:R-:W-:Y:S01]  /*6260*/  LOP3.LUT R40, R8, R27, RZ, 0x3c, !PT ;  /* 0x0000001b08287212 */ /* 0x000fe200078e3cff */
[----:B------:R-:W-:Y:S01]  /*6270*/  FMUL.FTZ R65, R116, R61 ;  /* 0x0000003d74417220 */ /* 0x000fe20000410000 */
[----:B------:R-:W-:Y:S01]  /*6280*/  MOV R77, R46 ;  /* 0x0000002e004d7202 */ /* 0x000fe20000000f00 */
[----:B0-----:R-:W-:Y:S01]  /*6290*/  @P1 IMAD.HI.U32 R46, R107, R110, RZ ;  /* 0x0000006e6b2e1227 */ /* 0x001fe200078e00ff */
[----:B------:R-:W-:-:S03]  /*62a0*/  LOP3.LUT R8, R13, 0x380, RZ, 0xc0, !PT ;  /* 0x000003800d087812 */ /* 0x000fc600078ec0ff */
[-C--:B------:R-:W-:Y:S01]  /*62b0*/  FMUL.FTZ R60, R121, R61.reuse ;  /* 0x0000003d793c7220 */ /* 0x080fe20000410000 */
[----:B------:R-:W-:Y:S01]  /*62c0*/  SHF.R.U64 R10, R10, 0x3, RZ ;  /* 0x000000030a0a7819 */ /* 0x000fe200000012ff */
[----:B------:R-:W-:Y:S01]  /*62d0*/  IMAD.MOV.U32 R47, RZ, RZ, R107 ;  /* 0x000000ffff2f7224 */ /* 0x000fe200078e006b */
[----:B------:R-:W-:Y:S01]  /*62e0*/  SHF.R.U64 R8, R8, 0x3, RZ ;  /* 0x0000000308087819 */ /* 0x000fe200000012ff */
[----:B------:R-:W-:Y:S01]  /*62f0*/  FMUL.FTZ R63, R120, R61 ;  /* 0x0000003d783f7220 */ /* 0x000fe20000410000 */
[----:B------:R-:W-:Y:S01]  /*6300*/  LOP3.LUT R10, R10, R25, RZ, 0x3c, !PT ;  /* 0x000000190a0a7212 */ /* 0x000fe200078e3cff */
[-C--:B------:R-:W-:Y:S01]  /*6310*/  FMUL.FTZ R51, R125, R61.reuse ;  /* 0x0000003d7d337220 */ /* 0x080fe20000410000 */
[----:B------:R-:W-:Y:S01]  /*6320*/  IADD3 R25, P0, R38, 0x6000, RZ ;  /* 0x0000600026197810 */ /* 0x000fe20007f1e0ff */
[----:B------:R-:W-:Y:S01]  /*6330*/  FMUL.FTZ R58, R124, R61 ;  /* 0x0000003d7c3a7220 */ /* 0x000fe20000410000 */
[----:B-1----:R-:W-:Y:S01]  /*6340*/  @P1 SHF.R.U32.HI R47, RZ, R111, R46 ;  /* 0x0000006fff2f1219 */ /* 0x002fe2000001162e */
[----:B------:R-:W-:Y:S01]  /*6350*/  FMUL.FTZ R52, R129, R61 ;  /* 0x0000003d81347220 */ /* 0x000fe20000410000 */
[----:B------:R-:W-:Y:S01]  /*6360*/  F2FP.F16.F32.PACK_AB R6, R6, R7 ;  /* 0x000000070606723e */ /* 0x000fe200000000ff */
[----:B------:R-:W-:Y:S01]  /*6370*/  FMUL.FTZ R57, R128, R61 ;  /* 0x0000003d80397220 */ /* 0x000fe20000410000 */
[----:B------:R-:W-:Y:S01]  /*6380*/  F2FP.F16.F32.PACK_AB R5, R100, R105 ;  /* 0x000000696405723e */ /* 0x000fe200000000ff */
[----:B------:R-:W-:Y:S01]  /*6390*/  FMUL.FTZ R49, R133, R61 ;  /* 0x0000003d85317220 */ /* 0x000fe20000410000 */
[----:B------:R-:W-:Y:S01]  /*63a0*/  F2FP.F16.F32.PACK_AB R7, R104, R109 ;  /* 0x0000006d6807723e */ /* 0x000fe200000000ff */
[----:B------:R-:W-:Y:S01]  /*63b0*/  BAR.SYNC.DEFER_BLOCKING 0x1, 0x100 ;  /* 0x0044000000007b1d */ /* 0x000fe20000010000 */
[----:B------:R-:W-:Y:S01]  /*63c0*/  LOP3.LUT R14, R8, R13, RZ, 0x3c, !PT ;  /* 0x0000000d080e7212 */ /* 0x000fe200078e3cff */
[----:B------:R-:W-:Y:S01]  /*63d0*/  IMAD.U32 R13, RZ, RZ, UR5 ;  /* 0x00000005ff0d7e24 */ /* 0x000fe2000f8e00ff */
[----:B------:R-:W-:Y:S01]  /*63e0*/  LOP3.LUT R24, R25, 0x380, RZ, 0xc0, !PT ;  /* 0x0000038019187812 */ /* 0x000fe200078ec0ff */
[----:B------:R-:W-:Y:S01]  /*63f0*/  IMAD.U32 R13, RZ, RZ, UR6 ;  /* 0x00000006ff0d7e24 */ /* 0x000fe2000f8e00ff */
[----:B------:R-:W-:Y:S01]  /*6400*/  MOV R105, R40 ;  /* 0x0000002800697202 */ /* 0x000fe20000000f00 */
[----:B------:R-:W-:Y:S01]  /*6410*/  IMAD.MOV R40, RZ, RZ, -R47 ;  /* 0x000000ffff287224 */ /* 0x000fe200078e0a2f */
[----:B------:R-:W-:Y:S01]  /*6420*/  SHF.R.U64 R24, R24, 0x3, RZ ;  /* 0x0000000318187819 */ /* 0x000fe200000012ff */
[----:B--2---:R-:W-:Y:S01]  /*6430*/  IMAD.WIDE.U32 R12, R102, UR40, R12 ;  /* 0x00000028660c7c25 */ /* 0x004fe2000f8e000c */
[----:B------:R-:W-:Y:S01]  /*6440*/  IADD3 R29, P3, R38, 0x4000, RZ ;  /* 0x00004000261d7810 */ /* 0x000fe20007f7e0ff */
[----:B------:R-:W-:Y:S01]  /*6450*/  ULDC.64 UR4, c[0x0][0xb88] ;  /* 0x0002e20000047ab9 */ /* 0x000fe20000000a00 */
[----:B------:R-:W-:Y:S01]  /*6460*/  LOP3.LUT R24, R24, R25, RZ, 0x3c, !PT ;  /* 0x0000001918187212 */ /* 0x000fe200078e3cff */
[----:B------:R-:W-:Y:S01]  /*6470*/  IMAD.X R25, RZ, RZ, R39, P0 ;  /* 0x000000ffff197224 */ /* 0x000fe200000e0627 */
[----:B------:R-:W-:Y:S01]  /*6480*/  SHF.R.S32.HI R41, RZ, 0x1f, R47 ;  /* 0x0000001fff297819 */ /* 0x000fe2000001142f */
[----:B------:R-:W-:Y:S01]  /*6490*/  ULDC UR6, c[0x0][0xa88] ;  /* 0x0002a20000067ab9 */ /* 0x000fe20000000800 */
[----:B------:R-:W-:Y:S01]  /*64a0*/  IADD3 R12, P0, R47, R12, RZ ;  /* 0x0000000c2f0c7210 */ /* 0x000fe20007f1e0ff */
[-C--:B------:R-:W-:Y:S01]  /*64b0*/  FMUL.FTZ R56, R132, R61.reuse ;  /* 0x0000003d84387220 */ /* 0x080fe20000410000 */
[----:B------:R-:W-:Y:S01]  /*64c0*/  LOP3.LUT R8, R21, 0x380, RZ, 0xc0, !PT ;  /* 0x0000038015087812 */ /* 0x000fe200078ec0ff */
[-C--:B------:R-:W-:Y:S01]  /*64d0*/  FMUL.FTZ R50, R137, R61.reuse ;  /* 0x0000003d89327220 */ /* 0x080fe20000410000 */
[----:B------:R-:W-:Y:S01]  /*64e0*/  IADD3 R27, P2, R38, 0x5000, RZ ;  /* 0x00005000261b7810 */ /* 0x000fe20007f5e0ff */
[-C--:B------:R-:W-:Y:S01]  /*64f0*/  FMUL.FTZ R55, R136, R61.reuse ;  /* 0x0000003d88377220 */ /* 0x080fe20000410000 */
[----:B------:R-:W-:Y:S01]  /*6500*/  LOP3.LUT R28, R29, 0x380, RZ, 0xc0, !PT ;  /* 0x000003801d1c7812 */ /* 0x000fe200078ec0ff */
[-C--:B------:R-:W-:Y:S01]  /*6510*/  FMUL.FTZ R3, R141, R61.reuse ;  /* 0x0000003d8d037220 */ /* 0x080fe20000410000 */
[----:B------:R-:W-:Y:S01]  /*6520*/  SHF.R.U64 R8, R8, 0x3, RZ ;  /* 0x0000000308087819 */ /* 0x000fe200000012ff */
[----:B------:R0:W-:Y:S01]  /*6530*/  STSM.16.M88.4 [R106], R4 ;  /* 0x000000046a007844 */ /* 0x0001e20000000200 */
[----:B------:R-:W-:Y:S01]  /*6540*/  LOP3.LUT R26, R27, 0x380, RZ, 0xc0, !PT ;  /* 0x000003801b1a7812 */ /* 0x000fe200078ec0ff */
[----:B------:R-:W-:Y:S01]  /*6550*/  FMUL.FTZ R54, R140, R61 ;  /* 0x0000003d8c367220 */ /* 0x000fe20000410000 */
[----:B------:R-:W-:Y:S01]  /*6560*/  MOV R15, R14 ;  /* 0x0000000e000f7202 */ /* 0x000fe20000000f00 */
[-C--:B------:R-:W-:Y:S01]  /*6570*/  FMUL.FTZ R48, R145, R61.reuse ;  /* 0x0000003d91307220 */ /* 0x080fe20000410000 */
[----:B------:R-:W-:Y:S01]  /*6580*/  SHF.R.U64 R28, R28, 0x3, RZ ;  /* 0x000000031c1c7819 */ /* 0x000fe200000012ff */
[----:B------:R-:W-:Y:S01]  /*6590*/  FMUL.FTZ R53, R144, R61 ;  /* 0x0000003d90357220 */ /* 0x000fe20000410000 */
[----:B------:R-:W-:Y:S01]  /*65a0*/  MOV R104, R42 ;  /* 0x0000002a00687202 */ /* 0x000fe20000000f00 */
[----:B------:R-:W-:Y:S01]  /*65b0*/  IMAD R43, R96, 0x80, R19 ;  /* 0x00000080602b7824 */ /* 0x000fe200078e0213 */
[----:B------:R-:W-:Y:S01]  /*65c0*/  LOP3.LUT R8, R8, R21, RZ, 0x3c, !PT ;  /* 0x0000001508087212 */ /* 0x000fe200078e3cff */
[-C--:B------:R-:W-:Y:S01]  /*65d0*/  FMUL.FTZ R0, R149, R61.reuse ;  /* 0x0000003d95007220 */ /* 0x080fe20000410000 */
[----:B------:R-:W-:Y:S01]  /*65e0*/  SHF.R.U64 R26, R26, 0x3, RZ ;  /* 0x000000031a1a7819 */ /* 0x000fe200000012ff */
[----:B------:R-:W-:Y:S01]  /*65f0*/  FMUL.FTZ R61, R148, R61 ;  /* 0x0000003d943d7220 */ /* 0x000fe20000410000 */
[----:B------:R-:W-:Y:S01]  /*6600*/  LOP3.LUT R28, R28, R29, RZ, 0x3c, !PT ;  /* 0x0000001d1c1c7212 */ /* 0x000fe200078e3cff */
[----:B------:R-:W-:Y:S01]  /*6610*/  IMAD.X R29, RZ, RZ, R39, P3 ;  /* 0x000000ffff1d7224 */ /* 0x000fe200018e0627 */
[----:B------:R-:W-:Y:S01]  /*6620*/  MOV R14, R8 ;  /* 0x00000008000e7202 */ /* 0x000fe20000000f00 */
[----:B0-----:R-:W-:Y:S01]  /*6630*/  IMAD R4, R102, UR10, RZ ;  /* 0x0000000a66047c24 */ /* 0x001fe2000f8e02ff */
[----:B------:R-:W-:Y:S01]  /*6640*/  MOV R106, R10 ;  /* 0x0000000a006a7202 */ /* 0x000fe20000000f00 */
[----:B------:R-:W-:Y:S01]  /*6650*/  IMAD R11, R59, R40, R107 ;  /* 0x000000283b0b7224 */ /* 0x000fe200078e026b */
[----:B------:R-:W-:Y:S01]  /*6660*/  F2FP.F16.F32.PACK_AB R5, R108, R113 ;  /* 0x000000716c05723e */ /* 0x000fe200000000ff */
[----:B------:R-:W-:Y:S01]  /*6670*/  IMAD R103, R103, UR40, R4 ;  /* 0x0000002867677c24 */ /* 0x000fe2000f8e0204 */
[----:B------:R-:W-:Y:S01]  /*6680*/  F2FP.F16.F32.PACK_AB R4, R72, R75 ;  /* 0x0000004b4804723e */ /* 0x000fe200000000ff */
[----:B------:R-:W-:Y:S01]  /*6690*/  IMAD R72, R59, UR6, RZ ;  /* 0x000000063b487c24 */ /* 0x000fe2000f8e02ff */
[----:B------:R-:W-:Y:S01]  /*66a0*/  SHF.R.S32.HI R10, RZ, 0x1f, R11 ;  /* 0x0000001fff0a7819 */ /* 0x000fe2000001140b */
[----:B------:R-:W-:Y:S01]  /*66b0*/  ULDC.64 UR8, c[0x0][0xae8] ;  /* 0x0002ba0000087ab9 */ /* 0x000fe20000000a00 */
[----:B------:R-:W-:-:S02]  /*66c0*/  IADD3.X R13, R41, R13, R103, P0, !PT ;  /* 0x0000000d290d7210 */ /* 0x000fc400007fe467 */
[----:B------:R-:W-:Y:S01]  /*66d0*/  F2FP.F16.F32.PACK_AB R6, R70, R73 ;  /* 0x000000494606723e */ /* 0x000fe200000000ff */
[----:B------:R-:W-:Y:S01]  /*66e0*/  IMAD R10, R10, UR4, RZ ;  /* 0x000000040a0a7c24 */ /* 0x000fe2000f8e02ff */
[----:B------:R-:W-:Y:S01]  /*66f0*/  F2FP.F16.F32.PACK_AB R7, R98, R117 ;  /* 0x000000756207723e */ /* 0x000fe200000000ff */
[C---:B------:R-:W-:Y:S01]  /*6700*/  IMAD.WIDE.U32 R12, R11.reuse, UR4, R12 ;  /* 0x000000040b0c7c25 */ /* 0x040fe2000f8e000c */
[----:B------:R-:W-:Y:S02]  /*6710*/  LOP3.LUT P0, RZ, R154, 0x3, RZ, 0xc0, !PT ;  /* 0x000000039aff7812 */ /* 0x000fe4000780c0ff */
[----:B------:R-:W-:Y:S01]  /*6720*/  F2FP.F16.F32.PACK_AB R8, R66, R71 ;  /* 0x000000474208723e */ /* 0x000fe200000000ff */
[----:B------:R-:W-:Y:S01]  /*6730*/  IMAD R41, R11, UR5, R10 ;  /* 0x000000050b297c24 */ /* 0x000fe2000f8e020a */
[----:B------:R0:W-:Y:S01]  /*6740*/  STSM.16.M88.4 [R15], R4 ;  /* 0x000000040f007844 */ /* 0x0001e20000000200 */
[----:B------:R-:W-:Y:S01]  /*6750*/  ULDC.64 UR4, c[0x0][0xb50] ;  /* 0x0002d40000047ab9 */ /* 0x000fe20000000a00 */
[----:B------:R-:W-:-:S02]  /*6760*/  F2FP.F16.F32.PACK_AB R9, R94, R101 ;  /* 0x000000655e09723e */ /* 0x000fc400000000ff */
[----:B------:R-:W-:Y:S02]  /*6770*/  F2FP.F16.F32.PACK_AB R10, R68, R69 ;  /* 0x00000045440a723e */ /* 0x000fe400000000ff */
[----:B------:R-:W-:Y:S02]  /*6780*/  F2FP.F16.F32.PACK_AB R11, R92, R99 ;  /* 0x000000635c0b723e */ /* 0x000fe400000000ff */
[----:B------:R-:W-:Y:S02]  /*6790*/  LEA R40, P3, R12, UR4, 0x2 ;  /* 0x000000040c287c11 */ /* 0x000fe4000f8610ff */
[----:B------:R-:W-:Y:S01]  /*67a0*/  LOP3.LUT R26, R26, R27, RZ, 0x3c, !PT ;  /* 0x0000001b1a1a7212 */ /* 0x000fe200078e3cff */
[----:B------:R-:W-:Y:S01]  /*67b0*/  IMAD.X R27, RZ, RZ, R39, P2 ;  /* 0x000000ffff1b7224 */ /* 0x000fe200010e0627 */
[----:B------:R-:W-:Y:S01]  /*67c0*/  ISETP.GE.OR P2, PT, R43, R72, P0 ;  /* 0x000000482b00720c */ /* 0x000fe20000746670 */
[----:B------:R1:W-:Y:S01]  /*67d0*/  STSM.16.M88.4 [R14], R8 ;  /* 0x000000080e007844 */ /* 0x0003e20000000200 */
[----:B------:R-:W-:Y:S01]  /*67e0*/  F2FP.F16.F32.PACK_AB R71, R81, R84 ;  /* 0x000000545147723e */ /* 0x000fe200000000ff */
[----:B0-----:R-:W-:Y:S01]  /*67f0*/  VIADD R5, R43, 0x8 ;  /* 0x000000082b057836 */ /* 0x001fe20000000000 */
[----:B------:R-:W-:Y:S01]  /*6800*/  IADD3 R7, R13, R41, RZ ;  /* 0x000000290d077210 */ /* 0x000fe20007ffe0ff */
[----:B------:R-:W-:Y:S01]  /*6810*/  SHFL.IDX PT, R66, R40, 0x1, 0x1c1f ;  /* 0x003c1f0028427f89 */ /* 0x000fe200000e0000 */
[----:B------:R-:W-:-:S02]  /*6820*/  F2FP.F16.F32.PACK_AB R4, R62, R67 ;  /* 0x000000433e04723e */ /* 0x000fc400000000ff */
[----:B------:R-:W-:Y:S02]  /*6830*/  ISETP.GE.OR P0, PT, R5, R72, P0 ;  /* 0x000000480500720c */ /* 0x000fe40000706670 */
[----:B------:R-:W-:Y:S02]  /*6840*/  LEA.HI.X R41, R12, UR5, R7, 0x2, P3 ;  /* 0x000000050c297c11 */ /* 0x000fe400098f1407 */
[----:B------:R-:W-:Y:S02]  /*6850*/  F2FP.F16.F32.PACK_AB R5, R88, R97 ;  /* 0x000000615805723e */ /* 0x000fe400000000ff */
[----:B------:R-:W-:Y:S01]  /*6860*/  F2FP.F16.F32.PACK_AB R6, R64, R65 ;  /* 0x000000414006723e */ /* 0x000fe200000000ff */
[----:B------:R-:W-:Y:S01]  /*6870*/  SHFL.IDX PT, R67, R41, 0x1, 0x1c1f ;  /* 0x003c1f0029437f89 */ /* 0x000fe200000e0000 */
[----:B------:R-:W-:Y:S02]  /*6880*/  F2FP.F16.F32.PACK_AB R7, R90, R95 ;  /* 0x0000005f5a07723e */ /* 0x000fe400000000ff */
[----:B------:R-:W-:Y:S01]  /*6890*/  F2FP.F16.F32.PACK_AB R12, R60, R63 ;  /* 0x0000003f3c0c723e */ /* 0x000fe200000000ff */
[----:B------:R-:W-:Y:S01]  /*68a0*/  SHFL.IDX PT, R64, R40, RZ, 0x1c1f ;  /* 0x001c1fff28407589 */ /* 0x000fe200000e0000 */
[----:B------:R-:W-:-:S02]  /*68b0*/  F2FP.F16.F32.PACK_AB R13, R80, R93 ;  /* 0x0000005d500d723e */ /* 0x000fc400000000ff */
[----:B-1----:R-:W-:Y:S01]  /*68c0*/  F2FP.F16.F32.PACK_AB R14, R51, R58 ;  /* 0x0000003a330e723e */ /* 0x002fe200000000ff */
[----:B------:R-:W-:Y:S01]  /*68d0*/  STSM.16.M88.4 [R106], R4 ;  /* 0x000000046a007844 */ /* 0x000fe20000000200 */
[----:B------:R-:W-:Y:S02]  /*68e0*/  F2FP.F16.F32.PACK_AB R15, R79, R86 ;  /* 0x000000564f0f723e */ /* 0x000fe400000000ff */
[----:B------:R-:W-:Y:S01]  /*68f0*/  F2FP.F16.F32.PACK_AB R8, R52, R57 ;  /* 0x000000393408723e */ /* 0x000fe200000000ff */
[----:B------:R-:W0:Y:S01]  /*6900*/  SHFL.IDX PT, R65, R41, RZ, 0x1c1f ;  /* 0x001c1fff29417589 */ /* 0x000e2200000e0000 */
[----:B------:R-:W-:Y:S01]  /*6910*/  F2FP.F16.F32.PACK_AB R9, R76, R91 ;  /* 0x0000005b4c09723e */ /* 0x000fe200000000ff */
[----:B------:R-:W1:Y:S01]  /*6920*/  @P1 LDC R57, c[0x0][0xbec] ;  /* 0x0002fb00ff391b82 */ /* 0x000e620000000800 */
[----:B------:R-:W-:Y:S01]  /*6930*/  F2FP.F16.F32.PACK_AB R10, R49, R56 ;  /* 0x00000038310a723e */ /* 0x000fe200000000ff */
[----:B------:R-:W-:Y:S01]  /*6940*/  STSM.16.M88.4 [R105], R12 ;  /* 0x0000000c69007844 */ /* 0x000fe20000000200 */
[----:B------:R-:W-:-:S02]  /*6950*/  F2FP.F16.F32.PACK_AB R11, R78, R89 ;  /* 0x000000594e0b723e */ /* 0x000fc400000000ff */
[----:B------:R-:W-:Y:S02]  /*6960*/  MOV R100, R44 ;  /* 0x0000002c00647202 */ /* 0x000fe40000000f00 */
        /* <DEDUP_REMOVED lines=9> */
[C---:B------:R-:W-:Y:S02]  /*6a00*/  LOP3.LUT R21, R38.reuse, 0x380, RZ, 0xc0, !PT ;  /* 0x0000038026157812 */ /* 0x040fe400078ec0ff */
[C---:B------:R-:W-:Y:S01]  /*6a10*/  IADD3 R33, P5, R38.reuse, 0x2000, RZ ;  /* 0x0000200026217810 */ /* 0x040fe20007fbe0ff */
[----:B------:R-:W-:Y:S01]  /*6a20*/  STSM.16.M88.4 [R77], R80 ;  /* 0x000000504d007844 */ /* 0x000fe20000000200 */
[----:B------:R-:W-:Y:S01]  /*6a30*/  IMAD R3, R153, 0x20, R17 ;  /* 0x0000002099037824 */ /* 0x000fe200078e0211 */
[----:B------:R-:W-:Y:S01]  /*6a40*/  SHF.R.U64 R21, R21, 0x3, RZ ;  /* 0x0000000315157819 */ /* 0x000fe200000012ff */
[----:B------:R-:W-:Y:S01]  /*6a50*/  BAR.SYNC.DEFER_BLOCKING 0x1, 0x100 ;  /* 0x0044000000007b1d */ /* 0x000fe20000010000 */
[----:B------:R-:W-:Y:S01]  /*6a60*/  IADD3 R31, P4, R38, 0x3000, RZ ;  /* 0x00003000261f7810 */ /* 0x000fe20007f9e0ff */
[----:B------:R-:W-:Y:S01]  /*6a70*/  UIMAD UR6, UR11, UR8, URZ ;  /* 0x000000080b0672a4 */ /* 0x000fe2000f8e023f */
[----:B------:R-:W-:Y:S01]  /*6a80*/  LOP3.LUT R38, R21, R38, RZ, 0x3c, !PT ;  /* 0x0000002615267212 */ /* 0x000fe200078e3cff */
[----:B------:R-:W-:Y:S01]  /*6a90*/  IMAD.X R21, RZ, RZ, R39, P6 ;  /* 0x000000ffff157224 */ /* 0x000fe200030e0627 */
[----:B------:R-:W-:Y:S01]  /*6aa0*/  UIMAD.WIDE.U32 UR4, UR7, UR8, URZ ;  /* 0x00000008070472a5 */ /* 0x000fe2000f8e003f */
[----:B------:R-:W-:Y:S01]  /*6ab0*/  LOP3.LUT R32, R33, 0x380, RZ, 0xc0, !PT ;  /* 0x0000038021207812 */ /* 0x000fe200078ec0ff */
[----:B0-----:R0:W-:Y:S01]  /*6ac0*/  @!P2 ST.E desc[UR48][R64.64], R37 ;  /* 0x000000254000a985 */ /* 0x0011e2000c101930 */
[----:B------:R-:W-:Y:S01]  /*6ad0*/  UIMAD UR6, UR7, UR9, UR6 ;  /* 0x00000009070672a4 */ /* 0x000fe2000f8e0206 */
[----:B------:R-:W-:-:S02]  /*6ae0*/  LOP3.LUT R30, R31, 0x380, RZ, 0xc0, !PT ;  /* 0x000003801f1e7812 */ /* 0x000fc400078ec0ff */
[----:B------:R2:W-:Y:S01]  /*6af0*/  @!P0 ST.E desc[UR48][R66.64], R36 ;  /* 0x0000002442008985 */ /* 0x0005e2000c101930 */
[----:B------:R-:W-:Y:S01]  /*6b00*/  ULDC.64 UR8, c[0x0][0xaf0] ;  /* 0x0002bc0000087ab9 */ /* 0x000fe20000000a00 */
[----:B------:R-:W-:Y:S02]  /*6b10*/  SHF.R.U64 R32, R32, 0x3, RZ ;  /* 0x0000000320207819 */ /* 0x000fe400000012ff */
[----:B------:R3:W5:Y:S01]  /*6b20*/  LD.E.128 R44, desc[UR48][R34.64] ;  /* 0x00000030222c7980 */ /* 0x000762000c101d00 */
[----:B0-----:R-:W0:Y:S03]  /*6b30*/  @P1 LDC R37, c[0x0][0xbf0] ;  /* 0x0002fc00ff251b82 */ /* 0x001e260000000800 */
[----:B------:R4:W5:Y:S01]  /*6b40*/  LD.E.128 R52, desc[UR48][R28.64] ;  /* 0x000000301c347980 */ /* 0x000962000c101d00 */
[----:B------:R-:W-:Y:S01]  /*6b50*/  UIADD3 UR5, UR5, UR6, URZ ;  /* 0x0000000605057290 */ /* 0x000fe2000fffe03f */
[----:B------:R-:W-:-:S02]  /*6b60*/  SHF.R.U64 R30, R30, 0x3, RZ ;  /* 0x000000031e1e7819 */ /* 0x000fc400000012ff */
[----:B------:R2:W5:Y:S01]  /*6b70*/  LD.E.128 R8, desc[UR48][R20.64] ;  /* 0x0000003014087980 */ /* 0x000562000c101d00 */
[----:B------:R-:W-:Y:S01]  /*6b80*/  LOP3.LUT R32, R32, R33, RZ, 0x3c, !PT ;  /* 0x0000002120207212 */ /* 0x000fe200078e3cff */
[----:B---3--:R-:W3:Y:S02]  /*6b90*/  LDC.64 R34, c[0x0][0xae0] ;  /* 0x0002b800ff227b82 */ /* 0x008ee40000000a00 */
[----:B------:R-:W5:Y:S01]  /*6ba0*/  LD.E.128 R48, desc[UR48][R38.64] ;  /* 0x0000003026307980 */ /* 0x000f62000c101d00 */
[----:B----4-:R-:W-:Y:S01]  /*6bb0*/  IMAD R28, R96, 0x80, R3 ;  /* 0x00000080601c7824 */ /* 0x010fe200078e0203 */
[----:B------:R-:W-:Y:S01]  /*6bc0*/  UIMAD UR6, UR10, UR8, URZ ;  /* 0x000000080a0672a4 */ /* 0x000fe2000f8e023f */
[----:B------:R-:W-:Y:S01]  /*6bd0*/  LOP3.LUT R30, R30, R31, RZ, 0x3c, !PT ;  /* 0x0000001f1e1e7212 */ /* 0x000fe200078e3cff */
[----:B------:R-:W-:Y:S01]  /*6be0*/  UIMAD.WIDE.U32 UR4, UR40, UR8, UR4 ;  /* 0x00000008280472a5 */ /* 0x000fe2000f8e0004 */
[----:B-1----:R-:W-:Y:S01]  /*6bf0*/  @P1 IMAD.HI.U32 R0, R28, R57, RZ ;  /* 0x000000391c001227 */ /* 0x002fe200078e00ff */
[----:B------:R-:W-:Y:S01]  /*6c00*/  IADD3.X R33, RZ, R39, RZ, P5, !PT ;  /* 0x00000027ff217210 */ /* 0x000fe20002ffe4ff */
[----:B------:R-:W5:Y:S02]  /*6c10*/  LD.E.128 R60, desc[UR48][R26.64] ;  /* 0x000000301a3c7980 */ /* 0x000f64000c101d00 */
[----:B--2---:R-:W-:Y:S01]  /*6c20*/  IMAD.MOV.U32 R20, RZ, RZ, R28 ;  /* 0x000000ffff147224 */ /* 0x004fe200078e001c */
[----:B------:R-:W-:Y:S01]  /*6c30*/  UIMAD UR6, UR40, UR9, UR6 ;  /* 0x00000009280672a4 */ /* 0x000fe2000f8e0206 */
[----:B------:R-:W-:Y:S01]  /*6c40*/  IMAD.X R31, RZ, RZ, R39, P4 ;  /* 0x000000ffff1f7224 */ /* 0x000fe200020e0627 */
[----:B------:R-:W5:Y:S01]  /*6c50*/  LD.E.128 R40, desc[UR48][R32.64] ;  /* 0x0000003020287980 */ /* 0x000f62000c101d00 */
[----:B0-----:R-:W-:Y:S01]  /*6c60*/  @P1 SHF.R.U32.HI R20, RZ, R37, R0 ;  /* 0x00000025ff141219 */ /* 0x001fe20000011600 */
[----:B------:R-:W-:-:S02]  /*6c70*/  UIADD3 UR5, UR5, UR6, URZ ;  /* 0x0000000605057290 */ /* 0x000fc4000fffe03f */
[----:B------:R-:W5:Y:S01]  /*6c80*/  LD.E.128 R4, desc[UR48][R30.64] ;  /* 0x000000301e047980 */ /* 0x000f62000c101d00 */
[--C-:B------:R-:W-:Y:S01]  /*6c90*/  SHF.R.S32.HI R3, RZ, 0x1f, R20.reuse ;  /* 0x0000001fff037819 */ /* 0x100fe20000011414 */
[----:B------:R-:W-:Y:S02]  /*6ca0*/  IMAD.MOV R0, RZ, RZ, -R20 ;  /* 0x000000ffff007224 */ /* 0x000fe400078e0a14 */
[----:B------:R0:W5:Y:S01]  /*6cb0*/  LD.E.128 R12, desc[UR48][R24.64] ;  /* 0x00000030180c7980 */ /* 0x000162000c101d00 */
[----:B------:R-:W-:Y:S01]  /*6cc0*/  ULDC.64 UR6, c[0x0][0xad8] ;  /* 0x0002b60000067ab9 */ /* 0x000fe20000000a00 */
[----:B------:R-:W-:Y:S01]  /*6cd0*/  IMAD R59, R59, R0, R28 ;  /* 0x000000003b3b7224 */ /* 0x000fe200078e021c */
[----:B------:R-:W-:Y:S01]  /*6ce0*/  @!PT LDS RZ, [RZ] ;  /* 0x00000000fffff984 */ /* 0x000fe20000000800 */
[----:B------:R-:W-:Y:S01]  /*6cf0*/  @!PT LDS RZ, [RZ] ;  /* 0x00000000fffff984 */ /* 0x000fe20000000800 */
[----:B------:R-:W-:Y:S01]  /*6d00*/  @!PT LDS RZ, [RZ] ;  /* 0x00000000fffff984 */ /* 0x000fe20000000800 */
[----:B------:R-:W-:Y:S01]  /*6d10*/  @!PT LDS RZ, [RZ] ;  /* 0x00000000fffff984 */ /* 0x000fe20000000800 */
[----:B------:R1:W-:Y:S06]  /*6d20*/  MEMBAR.ALL.CTA ;  /* 0x0000000000007992 */ /* 0x0003ec0000008000 */
[----:B-1----:R-:W1:Y:S01]  /*6d30*/  FENCE.VIEW.ASYNC.S ;  /* 0x00000000000073c6 */ /* 0x002e620000000000 */
[----:B---3--:R-:W-:Y:S01]  /*6d40*/  IMAD R3, R3, R34, RZ ;  /* 0x0000002203037224 */ /* 0x008fe200078e02ff */
[----:B------:R-:W-:-:S03]  /*6d50*/  SHF.R.S32.HI R0, RZ, 0x1f, R59 ;  /* 0x0000001fff007819 */ /* 0x000fc6000001143b */
[C---:B------:R-:W-:Y:S02]  /*6d60*/  IMAD R3, R20.reuse, R35, R3 ;  /* 0x0000002314037224 */ /* 0x040fe400078e0203 */
[----:B------:R-:W-:Y:S01]  /*6d70*/  IMAD.WIDE.U32 R20, R20, R34, UR4 ;  /* 0x0000000414147e25 */ /* 0x000fe2000f8e0022 */
[----:B------:R-:W-:-:S03]  /*6d80*/  LEA R29, R96, R17, 0x7 ;  /* 0x00000011601d7211 */ /* 0x000fc600078e38ff */
[----:B------:R-:W-:Y:S02]  /*6d90*/  IMAD.IADD R21, R21, 0x1, R3 ;  /* 0x0000000115157824 */ /* 0x000fe400078e0203 */
[----:B------:R-:W-:Y:S01]  /*6da0*/  IMAD R0, R0, UR6, RZ ;  /* 0x0000000600007c24 */ /* 0x000fe2000f8e02ff */
[----:B------:R-:W-:Y:S01]  /*6db0*/  UIADD3 UR39, UR39, 0x28820, URZ ;  /* 0x0002882027277890 */ /* 0x000fe2000fffe03f */
[----:B------:R-:W-:Y:S01]  /*6dc0*/  IMAD.WIDE.U32 R20, R59, UR6, R20 ;  /* 0x000000063b147c25 */ /* 0x000fe2000f8e0014 */
[----:B------:R-:W-:Y:S01]  /*6dd0*/  UIADD3 UR43, UR43, 0x1, URZ ;  /* 0x000000012b2b7890 */ /* 0x000fe2000fffe03f */
[----:B------:R-:W-:Y:S02]  /*6de0*/  ISETP.GE.AND P1, PT, R29, R72, PT ;  /* 0x000000481d00720c */ /* 0x000fe40003f26270 */
[----:B0-----:R-:W-:Y:S01]  /*6df0*/  IMAD R25, R59, UR7, R0 ;  /* 0x000000073b197c24 */ /* 0x001fe2000f8e0200 */
[----:B------:R-:W-:Y:S01]  /*6e00*/  ULDC.64 UR6, c[0x0][0xa80] ;  /* 0x0002a00000067ab9 */ /* 0x000fe20000000a00 */
[----:B------:R-:W-:Y:S01]  /*6e10*/  UPRMT UR39, URZ, 0x654, UR39 ;  /* 0x000006543f277896 */ /* 0x000fe20008000027 */
[----:B------:R-:W-:Y:S01]  /*6e20*/  LEA R0, P2, R20, UR6, 0x1 ;  /* 0x0000000614007c11 */ /* 0x000fe2000f8408ff */
[----:B------:R-:W-:Y:S01]  /*6e30*/  IMAD.IADD R21, R21, 0x1, R25 ;  /* 0x0000000115157824 */ /* 0x000fe200078e0219 */
[----:B------:R-:W-:Y:S01]  /*6e40*/  UISETP.NE.AND UP0, UPT, UR43, 0x2, UPT ;  /* 0x000000022b00788c */ /* 0x000fe2000bf05270 */
[----:B------:R-:W-:-:S03]  /*6e50*/  VIADD R3, R29, 0x20 ;  /* 0x000000201d037836 */ /* 0x000fc60000000000 */
[----:B------:R-:W-:Y:S01]  /*6e60*/  LEA.HI.X R28, R20, UR7, R21, 0x1, P2 ;  /* 0x00000007141c7c11 */ /* 0x000fe200090f0c15 */
[----:B------:R-:W-:Y:S01]  /*6e70*/  USEL UR5, URZ, 0x1, UP0 ;  /* 0x000000013f057887 */ /* 0x000fe20008000000 */
[-C--:B------:R-:W-:Y:S01]  /*6e80*/  ISETP.GE.AND P3, PT, R3, R72.reuse, PT ;  /* 0x000000480300720c */ /* 0x080fe20003f66270 */
[----:B------:R-:W-:Y:S01]  /*6e90*/  ULDC UR4, c[0x0][0xc] ;  /* 0x0000030000047ab9 */ /* 0x000fe20000000800 */
[----:B------:R-:W-:Y:S01]  /*6ea0*/  VIADD R3, R29, 0x40 ;  /* 0x000000401d037836 */ /* 0x000fe20000000000 */
[----:B------:R-:W-:Y:S01]  /*6eb0*/  UIADD3 UR41, UR4, UR41, URZ ;  /* 0x0000002904297290 */ /* 0x000fe2000fffe03f */
[----:B-1----:R0:W1:Y:S01]  /*6ec0*/  SHFL.IDX PT, R26, R0, RZ, 0x181f ;  /* 0x00181fff001a7589 */ /* 0x00206200000e0000 */
        /* <DEDUP_REMOVED lines=9> */
[----:B------:R-:W-:-:S11]  /*6f60*/  ISETP.GE.AND P1, PT, R22, UR4, PT ;  /* 0x0000000416007c0c */ /* 0x000fd6000bf26270 */
[----:B-1----:R-:W-:Y:S02]  /*6f70*/  @!P2 LEA R24, P4, R18, R26, 0x1 ;  /* 0x0000001a1218a211 */ /* 0x002fe400078808ff */
[----:B--2---:R-:W-:Y:S02]  /*6f80*/  @!P1 IMAD.WIDE R20, R22, 0x2, R26 ;  /* 0x0000000216149825 */ /* 0x004fe400078e021a */
[----:B------:R-:W-:-:S03]  /*6f90*/  @!P2 LEA.HI.X R25, R18, R27, R188, 0x1, P4 ;  /* 0x0000001b1219a211 */ /* 0x000fc600020f0cbc */
[----:B-----5:R3:W-:Y:S04]  /*6fa0*/  @!P1 ST.E.128 desc[UR48][R20.64], R48 ;  /* 0x0000003014009985 */ /* 0x0207e8000c101d30 */
[----:B------:R3:W-:Y:S02]  /*6fb0*/  @!P2 ST.E.128 desc[UR48][R24.64], R52 ;  /* 0x000000341800a985 */ /* 0x0007e4000c101d30 */
.L_x_6557:
[----:B------:R-:W-:Y:S05]  /*6fc0*/  BSYNC B0 ;  /* 0x0000000000007941 */ /* 0x000fea0003800000 */
.L_x_6556:
[----:B--2---:R2:W4:Y:S01]  /*6fd0*/  SHFL.IDX PT, R27, R28, 0x1, 0x181f ;  /* 0x00381f001c1b7f89 */ /* 0x00452200000e0000 */
[----:B------:R-:W-:Y:S03]  /*6fe0*/  BSSY B0, `(.L_x_6558) ;  /* 0x000000b000007945 */ /* 0x000fe60003800000 */
[----:B-1----:R2:W1:Y:S01]  /*6ff0*/  SHFL.IDX PT, R26, R0, 0x1, 0x181f ;  /* 0x00381f00001a7f89 */ /* 0x00246200000e0000 */
[----:B------:R-:W-:Y:S05]  /*7000*/  @P3 BRA `(.L_x_6559) ;  /* 0x0000000000203947 */ /* 0x000fea0003800000 */
[----:B------:R-:W-:Y:S02]  /*7010*/  ULDC UR4, c[0x0][0xac8] ;  /* 0x0002b20000047ab9 */ /* 0x000fe40000000800 */
[----:B------:R-:W-:Y:S02]  /*7020*/  ISETP.GE.AND P3, PT, R18, UR4, PT ;  /* 0x0000000412007c0c */ /* 0x000fe4000bf66270 */
[----:B------:R-:W-:-:S11]  /*7030*/  ISETP.GE.AND P2, PT, R22, UR4, PT ;  /* 0x0000000416007c0c */ /* 0x000fd6000bf46270 */
[----:B-1-3--:R-:W-:Y:S02]  /*7040*/  @!P3 LEA R24, P1, R18, R26, 0x1 ;  /* 0x0000001a1218b211 */ /* 0x00afe400078208ff */
[----:B----4-:R-:W-:Y:S02]  /*7050*/  @!P2 IMAD.WIDE R20, R22, 0x2, R26 ;  /* 0x000000021614a825 */ /* 0x010fe400078e021a */
[----:B------:R-:W-:-:S03]  /*7060*/  @!P3 LEA.HI.X R25, R18, R27, R188, 0x1, P1 ;  /* 0x0000001b1219b211 */ /* 0x000fc600008f0cbc */
[----:B-----5:R1:W-:Y:S04]  /*7070*/  @!P2 ST.E.128 desc[UR48][R20.64], R44 ;  /* 0x0000002c1400a985 */ /* 0x0203e8000c101d30 */
[----:B------:R1:W-:Y:S02]  /*7080*/  @!P3 ST.E.128 desc[UR48][R24.64], R60 ;  /* 0x0000003c1800b985 */ /* 0x0003e4000c101d30 */
.L_x_6559:
[----:B------:R-:W-:Y:S05]  /*7090*/  BSYNC B0 ;  /* 0x0000000000007941 */ /* 0x000fea0003800000 */
.L_x_6558:
[----:B----4-:R4:W0:Y:S01]  /*70a0*/  SHFL.IDX PT, R27, R28, 0x2, 0x181f ;  /* 0x00581f001c1b7f89 */ /* 0x01082200000e0000 */
[----:B------:R-:W-:Y:S03]  /*70b0*/  BSSY B0, `(.L_x_6560) ;  /* 0x000000b000007945 */ /* 0x000fe60003800000 */
[----:B-1----:R4:W1:Y:S01]  /*70c0*/  SHFL.IDX PT, R26, R0, 0x2, 0x181f ;  /* 0x00581f00001a7f89 */ /* 0x00286200000e0000 */
[----:B------:R-:W-:Y:S05]  /*70d0*/  @P0 BRA `(.L_x_6561) ;  /* 0x0000000000200947 */ /* 0x000fea0003800000 */
[----:B------:R-:W-:Y:S02]  /*70e0*/  ULDC UR4, c[0x0][0xac8] ;  /* 0x0002b20000047ab9 */ /* 0x000fe40000000800 */
[----:B------:R-:W-:Y:S02]  /*70f0*/  ISETP.GE.AND P2, PT, R18, UR4, PT ;  /* 0x0000000412007c0c */ /* 0x000fe4000bf46270 */
[----:B------:R-:W-:-:S11]  /*7100*/  ISETP.GE.AND P1, PT, R22, UR4, PT ;  /* 0x0000000416007c0c */ /* 0x000fd6000bf26270 */
[----:B-1-3--:R-:W-:Y:S02]  /*7110*/  @!P2 LEA R24, P0, R18, R26, 0x1 ;  /* 0x0000001a1218a211 */ /* 0x00afe400078008ff */
[----:B0-----:R-:W-:Y:S02]  /*7120*/  @!P1 IMAD.WIDE R20, R22, 0x2, R26 ;  /* 0x0000000216149825 */ /* 0x001fe400078e021a */
[----:B------:R-:W-:-:S03]  /*7130*/  @!P2 LEA.HI.X R25, R18, R27, R188, 0x1, P0 ;  /* 0x0000001b1219a211 */ /* 0x000fc600000f0cbc */
[----:B-----5:R0:W-:Y:S04]  /*7140*/  @!P1 ST.E.128 desc[UR48][R20.64], R40 ;  /* 0x0000002814009985 */ /* 0x0201e8000c101d30 */
[----:B------:R0:W-:Y:S02]  /*7150*/  @!P2 ST.E.128 desc[UR48][R24.64], R12 ;  /* 0x0000000c1800a985 */ /* 0x0001e4000c101d30 */
.L_x_6561:
[----:B------:R-:W-:Y:S05]  /*7160*/  BSYNC B0 ;  /* 0x0000000000007941 */ /* 0x000fea0003800000 */
.L_x_6560:
[----:B------:R-:W-:Y:S01]  /*7170*/  VIADD R3, R29, 0x60 ;  /* 0x000000601d037836 */ /* 0x000fe20000000000 */
[----:B0--3--:R0:W3:Y:S01]  /*7180*/  SHFL.IDX PT, R21, R28, 0x3, 0x181f ;  /* 0x00781f001c157f89 */ /* 0x0090e200000e0000 */
[----:B------:R-:W-:Y:S01]  /*7190*/  UIADD3 UR45, UR45, 0x1, URZ ;  /* 0x000000012d2d7890 */ /* 0x000fe2000fffe03f */
[----:B------:R-:W-:Y:S02]  /*71a0*/  BSSY B0, `(.L_x_6562) ;  /* 0x000000c000007945 */ /* 0x000fe40003800000 */
[----:B------:R-:W-:Y:S01]  /*71b0*/  ISETP.GE.AND P0, PT, R3, R72, PT ;  /* 0x000000480300720c */ /* 0x000fe20003f06270 */
[----:B------:R0:W0:-:S12]  /*71c0*/  SHFL.IDX PT, R20, R0, 0x3, 0x181f ;  /* 0x00781f0000147f89 */ /* 0x00001800000e0000 */
[----:B------:R-:W-:Y:S05]  /*71d0*/  @P0 BRA `(.L_x_6563) ;  /* 0x0000000000200947 */ /* 0x000fea0003800000 */
[----:B------:R-:W-:Y:S02]  /*71e0*/  ULDC UR4, c[0x0][0xac8] ;  /* 0x0002b20000047ab9 */ /* 0x000fe40000000800 */
[----:B------:R-:W-:Y:S02]  /*71f0*/  ISETP.GE.AND P2, PT, R18, UR4, PT ;  /* 0x0000000412007c0c */ /* 0x000fe4000bf46270 */
[----:B------:R-:W-:-:S11]  /*7200*/  ISETP.GE.AND P1, PT, R22, UR4, PT ;  /* 0x0000000416007c0c */ /* 0x000fd6000bf26270 */
[----:B0----5:R-:W-:Y:S02]  /*7210*/  @!P2 LEA R14, P0, R18, R20, 0x1 ;  /* 0x00000014120ea211 */ /* 0x021fe400078008ff */
[----:B---3--:R-:W-:Y:S02]  /*7220*/  @!P1 IMAD.WIDE R12, R22, 0x2, R20 ;  /* 0x00000002160c9825 */ /* 0x008fe400078e0214 */
[----:B------:R-:W-:-:S03]  /*7230*/  @!P2 LEA.HI.X R15, R18, R21, R188, 0x1, P0 ;  /* 0x00000015120fa211 */ /* 0x000fc600000f0cbc */
[----:B------:R0:W-:Y:S04]  /*7240*/  @!P1 ST.E.128 desc[UR48][R12.64], R4 ;  /* 0x000000040c009985 */ /* 0x0001e8000c101d30 */
[----:B------:R0:W-:Y:S02]  /*7250*/  @!P2 ST.E.128 desc[UR48][R14.64], R8 ;  /* 0x000000080e00a985 */ /* 0x0001e4000c101d30 */
.L_x_6563:
[----:B------:R-:W-:Y:S05]  /*7260*/  BSYNC B0 ;  /* 0x0000000000007941 */ /* 0x000fea0003800000 */
.L_x_6562:
[----:B0-2-4-:R-:W0:Y:S02]  /*7270*/  LDC R0, c[0x0][0xc34] ;  /* 0x00030d00ff007b82 */ /* 0x015e240000000800 */
[----:B0-----:R-:W-:-:S13]  /*7280*/  ISETP.LE.AND P0, PT, R0, UR41, PT ;  /* 0x0000002900007c0c */ /* 0x001fda000bf03270 */
[----:B------:R-:W-:Y:S05]  /*7290*/  @!P0 BRA `(.L_x_6564) ;  /* 0xffffff9800848947 */ /* 0x000fea000383ffff */
[----:B------:R-:W-:Y:S05]  /*72a0*/  EXIT ;  /* 0x000000000000794d */ /* 0x000fea0003800000 */
.L_x_6530:
[----:B------:R-:W-:-:S08]  /*72b0*/  NOP ;  /* 0x0000000000007918 */ /* 0x000fd00000000000 */
[----:B------:R-:W0:-:S00]  /*72c0*/  USETMAXREG.DEALLOC.CTAPOOL 0x28 ;  /* 0x00000028000079c8 */ /* 0x000e0000080e0500 */
[----:B------:R-:W1:Y:S01]  /*72d0*/  S2UR UR10, SR_CTAID.X ;  /* 0x00000000000a79c3 */ /* 0x000e620000002500 */
[----:B0-----:R-:W-:Y:S01]  /*72e0*/  IMAD.MOV.U32 R25, RZ, RZ, 0x1 ;  /* 0x00000001ff197424 */ /* 0x001fe200078e00ff */
[----:B------:R-:W-:Y:S01]  /*72f0*/  MOV R22, RZ ;  /* 0x000000ff00167202 */ /* 0x000fe20000000f00 */
[----:B------:R-:W-:-:S05]  /*7300*/  IMAD.MOV.U32 R37, RZ, RZ, 0x1 ;  /* 0x00000001ff257424 */ /* 0x000fca00078e00ff */
[----:B------:R-:W1:Y:S02]  /*7310*/  LDC R2, c[0x0][0xc34] ;  /* 0x00030d00ff027b82 */ /* 0x000e640000000800 */
[----:B-1----:R-:W-:-:S13]  /*7320*/  ISETP.LE.AND P0, PT, R2, UR10, PT ;  /* 0x0000000a02007c0c */ /* 0x002fda000bf03270 */
[----:B------:R-:W-:Y:S05]  /*7330*/  @P0 BRA `(.L_x_6565) ;  /* 0x0000003400740947 */ /* 0x000fea0003800000 */
[C---:B------:R-:W-:Y:S01]  /*7340*/  IMAD.SHL.U32 R28, R5.reuse, 0x8, RZ ;  /* 0x00000008051c7824 */ /* 0x040fe200078e00ff */
[----:B------:R-:W-:Y:S01]  /*7350*/  ULDC.64 UR6, c[0x0][0x2f0] ;  /* 0x0000bc0000067ab9 */ /* 0x000fe20000000a00 */
[----:B------:R-:W-:Y:S01]  /*7360*/  ULDC UR9, c[0x0][0x2b8] ;  /* 0x0000ae0000097ab9 */ /* 0x000fe20000000800 */
[----:B------:R-:W-:Y:S01]  /*7370*/  LOP3.LUT R18, R18, 0xfffffffe, RZ, 0xc0, !PT ;  /* 0xfffffffe12127812 */ /* 0x000fe200078ec0ff */
[----:B------:R-:W-:Y:S01]  /*7380*/  ULDC.64 UR4, c[0x0][0x418] ;  /* 0x0001060000047ab9 */ /* 0x000fe20000000a00 */
[C---:B------:R-:W-:Y:S01]  /*7390*/  LOP3.LUT R0, R28.reuse, 0x1f8, RZ, 0xc0, !PT ;  /* 0x000001f81c007812 */ /* 0x040fe200078ec0ff */
[----:B------:R-:W-:Y:S01]  /*73a0*/  UISETP.NE.U32.AND UP0, UPT, UR4, URZ, UPT ;  /* 0x0000003f0400728c */ /* 0x000fe2000bf05070 */
[----:B------:R-:W-:Y:S01]  /*73b0*/  LOP3.LUT R34, R28, 0x38, RZ, 0xc0, !PT ;  /* 0x000000381c227812 */ /* 0x000fe200078ec0ff */
[----:B------:R-:W0:Y:S01]  /*73c0*/  S2UR UR8, SR_CgaCtaId ;  /* 0x00000000000879c3 */ /* 0x000e220000008800 */
[--C-:B------:R-:W-:Y:S01]  /*73d0*/  LOP3.LUT R3, R0, 0x38, R5.reuse, 0x78, !PT ;  /* 0x0000003800037812 */ /* 0x100fe200078e7805 */
[----:B------:R-:W-:Y:S01]  /*73e0*/  UISETP.NE.AND.EX UP0, UPT, UR5, URZ, UPT, UP0 ;  /* 0x0000003f0500728c */ /* 0x000fe2000bf05300 */
[----:B------:R-:W-:Y:S01]  /*73f0*/  LOP3.LUT R0, R34, 0x40, RZ, 0xfc, !PT ;  /* 0x0000004022007812 */ /* 0x000fe200078efcff */
[----:B------:R-:W-:Y:S01]  /*7400*/  ULDC UR4, c[0x0][0x424] ;  /* 0x0001090000047ab9 */ /* 0x000fe20000000800 */
[----:B------:R-:W-:Y:S01]  /*7410*/  ULDC UR38, c[0x0][0x448] ;  /* 0x0001120000267ab9 */ /* 0x000fe20000000800 */
[----:B------:R-:W-:Y:S01]  /*7420*/  USEL UR4, UR4, 0x1, UP0 ;  /* 0x0000000104047887 */ /* 0x000fe20008000000 */
[C---:B------:R-:W-:Y:S01]  /*7430*/  ISETP.GE.AND P2, PT, R0.reuse, UR7, PT ;  /* 0x0000000700007c0c */ /* 0x040fe2000bf46270 */
[----:B------:R-:W-:Y:S01]  /*7440*/  UMOV UR39, 0x400 ;  /* 0x0000040000277882 */ /* 0x000fe20000000000 */
[C---:B------:R-:W-:Y:S01]  /*7450*/  ISETP.GE.AND P1, PT, R0.reuse, UR9, PT ;  /* 0x0000000900007c0c */ /* 0x040fe2000bf26270 */
[----:B------:R-:W-:Y:S01]  /*7460*/  UIMAD UR37, UR4, UR6, URZ ;  /* 0x00000006042572a4 */ /* 0x000fe2000f8e023f */
[----:B------:R-:W-:Y:S01]  /*7470*/  ISETP.GE.AND P0, PT, R0, UR7, PT ;  /* 0x0000000700007c0c */ /* 0x000fe2000bf06270 */
[----:B------:R-:W-:Y:S01]  /*7480*/  IMAD.SHL.U32 R0, R5, 0x10, RZ ;  /* 0x0000001005007824 */ /* 0x000fe200078e00ff */
[----:B------:R-:W-:Y:S01]  /*7490*/  ULDC UR4, c[0x0][0x288] ;  /* 0x0000a20000047ab9 */ /* 0x000fe20000000800 */
[----:B------:R-:W-:Y:S01]  /*74a0*/  UIADD3 UR5, UR37, 0x7f, URZ ;  /* 0x0000007f25057890 */ /* 0x000fe2000fffe03f */
[----:B------:R-:W-:Y:S01]  /*74b0*/  SHF.R.U32.HI R35, RZ, 0x3, R5 ;  /* 0x00000003ff237819 */ /* 0x000fe20000011605 */
[----:B------:R-:W-:Y:S01]  /*74c0*/  UIMAD UR38, UR38, UR4, URZ ;  /* 0x00000004262672a4 */ /* 0x000fe2000f8e023f */
[----:B------:R-:W-:Y:S01]  /*74d0*/  LOP3.LUT R28, R3, 0x200, R28, 0xf8, !PT ;  /* 0x00000200031c7812 */ /* 0x000fe200078ef81c */
[----:B------:R-:W-:Y:S01]  /*74e0*/  USHF.R.S32.HI UR6, URZ, 0x1f, UR5 ;  /* 0x0000001f3f067899 */ /* 0x000fe20008011405 */
[----:B------:R-:W-:Y:S01]  /*74f0*/  LOP3.LUT R35, R35, 0xf, RZ, 0xc0, !PT ;  /* 0x0000000f23237812 */ /* 0x000fe200078ec0ff */
[----:B------:R-:W-:Y:S01]  /*7500*/  IMAD.U32 R33, RZ, RZ, UR10 ;  /* 0x0000000aff217e24 */ /* 0x000fe2000f8e00ff */
[----:B------:R-:W-:Y:S01]  /*7510*/  @P2 LOP3.LUT R18, R18, 0x1, RZ, 0xfc, !PT ;  /* 0x0000000112122812 */ /* 0x000fe200078efcff */
[----:B------:R-:W-:Y:S01]  /*7520*/  ULEA.HI UR6, UR6, UR5, URZ, 0x7 ;  /* 0x0000000506067291 */ /* 0x000fe2000f8f383f */
[----:B------:R-:W-:Y:S01]  /*7530*/  LOP3.LUT R2, R0, 0x70, RZ, 0xc0, !PT ;  /* 0x0000007000027812 */ /* 0x000fe200078ec0ff */
[----:B0-----:R-:W-:Y:S01]  /*7540*/  ULEA UR39, UR8, UR39, 0x18 ;  /* 0x0000002708277291 */ /* 0x001fe2000f8ec03f */
[----:B------:R-:W-:Y:S01]  /*7550*/  LOP3.LUT R18, R18, 0xffffffbf, RZ, 0xc0, !PT ;  /* 0xffffffbf12127812 */ /* 0x000fe200078ec0ff */
[----:B------:R-:W-:Y:S01]  /*7560*/  ULEA.HI.SX32 UR42, UR6, 0xffffffff, 0x19 ;  /* 0xffffffff062a7891 */ /* 0x000fe2000f8fca3f */
[----:B------:R-:W-:Y:S01]  /*7570*/  IMAD.MOV.U32 R25, RZ, RZ, 0x1 ;  /* 0x00000001ff197424 */ /* 0x000fe200078e00ff */
[----:B------:R-:W-:Y:S01]  /*7580*/  MOV R37, RZ ;  /* 0x000000ff00257202 */ /* 0x000fe20000000f00 */
[----:B------:R-:W-:Y:S01]  /*7590*/  IMAD.MOV.U32 R22, RZ, RZ, RZ ;  /* 0x000000ffff167224 */ /* 0x000fe200078e00ff */
[----:B------:R-:W-:Y:S01]  /*75a0*/  @P1 LOP3.LUT R18, R18, 0x40, RZ, 0xfc, !PT ;  /* 0x0000004012121812 */ /* 0x000fe200078efcff */
[----:B------:R-:W-:Y:S01]  /*75b0*/  USHF.L.U32 UR4, UR42, 0x7, URZ ;  /* 0x000000072a047899 */ /* 0x000fe2000800063f */
[----:B------:R-:W-:Y:S01]  /*75c0*/  ISETP.GE.AND P1, PT, R34, UR7, PT ;  /* 0x0000000722007c0c */ /* 0x000fe2000bf26270 */
[----:B------:R-:W-:Y:S01]  /*75d0*/  ULOP3.LUT UR41, UR36, 0x2, URZ, 0xfc, !UPT ;  /* 0x0000000224297892 */ /* 0x000fe2000f8efc3f */
[----:B------:R-:W-:Y:S01]  /*75e0*/  LOP3.LUT R18, R18, 0xfffffffb, RZ, 0xc0, !PT ;  /* 0xfffffffb12127812 */ /* 0x000fe200078ec0ff */
[----:B------:R-:W-:Y:S01]  /*75f0*/  ULEA.HI.SX32 UR40, UR6, 0xfffffffe, 0x19 ;  /* 0xfffffffe06287891 */ /* 0x000fe2000f8fca3f */
[----:B------:R-:W-:Y:S01]  /*7600*/  LEA R0, R28, UR39, 0x1 ;  /* 0x000000271c007c11 */ /* 0x000fe2000f8e08ff */
[----:B------:R-:W-:Y:S01]  /*7610*/  IMAD.U32 R30, RZ, RZ, UR4 ;  /* 0x00000004ff1e7e24 */ /* 0x000fe2000f8e00ff */
[----:B------:R-:W-:Y:S01]  /*7620*/  @P0 LOP3.LUT R18, R18, 0x4, RZ, 0xfc, !PT ;  /* 0x0000000412120812 */ /* 0x000fe200078efcff */
[----:B------:R-:W-:Y:S01]  /*7630*/  ULDC UR43, c[0x0][0xc] ;  /* 0x00000300002b7ab9 */ /* 0x000fe20000000800 */
[----:B------:R-:W-:-:S02]  /*7640*/  ISETP.GE.AND P0, PT, R34, UR7, PT ;  /* 0x0000000722007c0c */ /* 0x000fc4000bf06270 */
[----:B------:R-:W-:Y:S02]  /*7650*/  LOP3.LUT R18, R18, 0xfffffffd, RZ, 0xc0, !PT ;  /* 0xfffffffd12127812 */ /* 0x000fe400078ec0ff */
[C---:B------:R-:W-:Y:S02]  /*7660*/  LOP3.LUT R36, R35.reuse, UR4, R2, 0xfe, !PT ;  /* 0x0000000423247c12 */ /* 0x040fe4000f8efe02 */
[----:B------:R-:W-:Y:S02]  /*7670*/  @P1 LOP3.LUT R18, R18, 0x2, RZ, 0xfc, !PT ;  /* 0x0000000212121812 */ /* 0x000fe400078efcff */
[----:B------:R-:W-:Y:S02]  /*7680*/  IADD3 R30, -R35, UR37, -R30 ;  /* 0x00000025231e7c10 */ /* 0x000fe4000fffe91e */
[----:B------:R-:W-:-:S04]  /*7690*/  LOP3.LUT R18, R18, 0xfffffff7, RZ, 0xc0, !PT ;  /* 0xfffffff712127812 */ /* 0x000fc800078ec0ff */
[----:B------:R-:W-:Y:S02]  /*76a0*/  @P0 LOP3.LUT R18, R18, 0x8, RZ, 0xfc, !PT ;  /* 0x0000000812120812 */ /* 0x000fe400078efcff */
[----:B------:R-:W-:Y:S02]  /*76b0*/  ISETP.GE.AND P0, PT, R34, UR9, PT ;  /* 0x0000000922007c0c */ /* 0x000fe4000bf06270 */
[----:B------:R-:W-:-:S11]  /*76c0*/  LOP3.LUT R18, R18, 0xffffff7f, RZ, 0xc0, !PT ;  /* 0xffffff7f12127812 */ /* 0x000fd600078ec0ff */
[----:B------:R-:W-:-:S07]  /*76d0*/  @P0 LOP3.LUT R18, R18, 0x80, RZ, 0xfc, !PT ;  /* 0x0000008012120812 */ /* 0x000fce00078efcff */
.L_x_6600:
[----:B------:R-:W0:Y:S01]  /*76e0*/  LDC R0, c[0x0][0xc38] ;  /* 0x00030e00ff007b82 */ /* 0x000e220000000800 */
[----:B------:R-:W-:Y:S01]  /*76f0*/  IMAD.MOV.U32 R24, RZ, RZ, R33 ;  /* 0x000000ffff187224 */ /* 0x000fe200078e0021 */
[----:B------:R-:W-:Y:S05]  /*7700*/  YIELD ;  /* 0x0000000000007946 */ /* 0x000fea0003800000 */
[----:B------:R-:W-:Y:S01]  /*7710*/  ULDC.64 UR4, c[0x0][0xa28] ;  /* 0x00028a0000047ab9 */ /* 0x000fe20000000a00 */
[----:B------:R-:W1:Y:S01]  /*7720*/  LDC R2, c[0x0][0xc44] ;  /* 0x00031100ff027b82 */ /* 0x000e620000000800 */
[----:B------:R-:W-:Y:S01]  /*7730*/  IMAD.MOV.U32 R32, RZ, RZ, RZ ;  /* 0x000000ffff207224 */ /* 0x000fe200078e00ff */
[----:B0-----:R-:W-:-:S13]  /*7740*/  ISETP.NE.AND P0, PT, R0, 0x1, PT ;  /* 0x000000010000780c */ /* 0x001fda0003f05270 */
[----:B------:R-:W0:Y:S08]  /*7750*/  @P0 LDC R0, c[0x0][0xc3c] ;  /* 0x00030f00ff000b82 */ /* 0x000e300000000800 */
[----:B------:R-:W2:Y:S01]  /*7760*/  @P0 LDC R3, c[0x0][0xc40] ;  /* 0x00031000ff030b82 */ /* 0x000ea20000000800 */
[----:B0-----:R-:W-:-:S05]  /*7770*/  @P0 IMAD.HI.U32 R0, R33, R0, RZ ;  /* 0x0000000021000227 */ /* 0x001fca00078e00ff */
[----:B--2---:R-:W-:Y:S02]  /*7780*/  @P0 SHF.R.U32.HI R24, RZ, R3, R0 ;  /* 0x00000003ff180219 */ /* 0x004fe40000011600 */
[----:B-1----:R-:W-:-:S03]  /*7790*/  ISETP.NE.AND P0, PT, R2, 0x1, PT ;  /* 0x000000010200780c */ /* 0x002fc60003f05270 */
[----:B------:R-:W-:-:S10]  /*77a0*/  IMAD.MOV.U32 R23, RZ, RZ, R24 ;  /* 0x000000ffff177224 */ /* 0x000fd400078e0018 */
        /* <DEDUP_REMOVED lines=27> */
[----:B0----5:R-:W-:Y:S05]  /*7960*/  CALL.ABS.NOINC R2 ;  /* 0x0000000002007343 */ /* 0x021fea0003c00000 */
.L_x_6566:
        /* <DEDUP_REMOVED lines=20> */
.L_x_6568:
[----:B------:R0:W1:Y:S01]  /*7ab0*/  LDC.64 R2, c[0x4][R16] ;  /* 0x0100000010027b82 */ /* 0x0000620000000a00 */
[----:B------:R-:W-:Y:S01]  /*7ac0*/  ULDC.64 UR4, c[0x4][0x138] ;  /* 0x01004e0000047ab9 */ /* 0x000fe20000000a00 */
[----:B------:R-:W-:Y:S01]  /*7ad0*/  ULDC.64 UR6, c[0x4][0x140] ;  /* 0x0100500000067ab9 */ /* 0x000fe20000000a00 */
[----:B------:R-:W-:Y:S01]  /*7ae0*/  MOV R4, UR4 ;  /* 0x0000000400047c02 */ /* 0x000fe20008000f00 */
        /* <DEDUP_REMOVED lines=11> */
.L_x_6567:
[----:B------:R-:W-:Y:S01]  /*7ba0*/  ULDC.64 UR4, c[0x0][0x9f8] ;  /* 0x00027e0000047ab9 */ /* 0x000fe20000000a00 */
[--C-:B------:R-:W-:Y:S01]  /*7bb0*/  IMAD.MOV.U32 R29, RZ, RZ, R23.reuse ;  /* 0x000000ffff1d7224 */ /* 0x100fe200078e0017 */
[----:B------:R-:W-:Y:S01]  /*7bc0*/  ISETP.NE.U32.AND P0, PT, RZ, UR4, PT ;  /* 0x00000004ff007c0c */ /* 0x000fe2000bf05070 */
[----:B------:R-:W0:Y:S01]  /*7bd0*/  LDC R8, c[0x0][0x430] ;  /* 0x00010c00ff087b82 */ /* 0x000e220000000800 */
[----:B-----5:R-:W-:Y:S01]  /*7be0*/  IMAD.IADD R0, R36, 0x1, R32 ;  /* 0x0000000124007824 */ /* 0x020fe200078e0220 */
[----:B------:R-:W-:Y:S01]  /*7bf0*/  LOP3.LUT R18, R18, 0xffffffdf, RZ, 0xc0, !PT ;  /* 0xffffffdf12127812 */ /* 0x000fe200078ec0ff */
[----:B------:R-:W-:Y:S01]  /*7c00*/  IMAD.MOV R19, RZ, RZ, -R23 ;  /* 0x000000ffff137224 */ /* 0x000fe200078e0a17 */
[----:B------:R-:W-:Y:S01]  /*7c10*/  ISETP.NE.AND.EX P0, PT, RZ, UR5, PT, P0 ;  /* 0x00000005ff007c0c */ /* 0x000fe2000bf05300 */
[----:B------:R-:W-:-:S12]  /*7c20*/  ULDC UR4, c[0x0][0xc44] ;  /* 0x0003110000047ab9 */ /* 0x000fd80000000800 */
[----:B------:R-:W1:Y:S02]  /*7c30*/  @P0 LDC.64 R2, c[0x0][0x9f8] ;  /* 0x00027e00ff020b82 */ /* 0x000e640000000a00 */
[----:B-1----:R-:W-:-:S05]  /*7c40*/  @P0 IMAD.WIDE R2, R23, 0x4, R2 ;  /* 0x0000000417020825 */ /* 0x002fca00078e0202 */
[----:B------:R1:W2:Y:S01]  /*7c50*/  @P0 LDG.E R29, desc[UR48][R2.64] ;  /* 0x00000030021d0981 */ /* 0x0002a2000c1e1900 */
[----:B0-----:R-:W-:Y:S01]  /*7c60*/  ISETP.NE.AND P1, PT, R8, 0x1, PT ;  /* 0x000000010800780c */ /* 0x001fe20003f25270 */
[----:B------:R-:W-:Y:S01]  /*7c70*/  IMAD.MOV.U32 R9, RZ, RZ, R0 ;  /* 0x000000ffff097224 */ /* 0x000fe200078e0000 */
[----:B------:R-:W-:-:S11]  /*7c80*/  ISETP.GE.AND P0, PT, R36, UR37, PT ;  /* 0x0000002524007c0c */ /* 0x000fd6000bf06270 */
[----:B------:R-:W0:Y:S01]  /*7c90*/  @P1 LDC R5, c[0x0][0x434] ;  /* 0x00010d00ff051b82 */ /* 0x000e220000000800 */
[----:B------:R-:W-:-:S07]  /*7ca0*/  @P1 LOP3.LUT R18, R18, 0x20, RZ, 0xfc, !PT ;  /* 0x0000002012121812 */ /* 0x000fce00078efcff */
[----:B------:R-:W3:Y:S08]  /*7cb0*/  @P1 LDC R11, c[0x0][0x438] ;  /* 0x00010e00ff0b1b82 */ /* 0x000ef00000000800 */
[----:B------:R-:W4:Y:S01]  /*7cc0*/  @!P0 LDC.64 R6, c[0x0][0x428] ;  /* 0x00010a00ff068b82 */ /* 0x000f220000000a00 */
[----:B0-----:R-:W-:-:S05]  /*7cd0*/  @P1 IMAD.HI.U32 R4, R0, R5, RZ ;  /* 0x0000000500041227 */ /* 0x001fca00078e00ff */
[----:B---3--:R-:W-:Y:S02]  /*7ce0*/  @P1 SHF.R.U32.HI R9, RZ, R11, R4 ;  /* 0x0000000bff091219 */ /* 0x008fe40000011604 */
[----:B------:R-:W0:Y:S02]  /*7cf0*/  @!P0 LDC.64 R4, c[0x0][0x418] ;  /* 0x00010600ff048b82 */ /* 0x000e240000000a00 */
[----:B-1----:R-:W-:Y:S01]  /*7d00*/  @!P0 SHF.R.S32.HI R3, RZ, 0x1f, R9 ;  /* 0x0000001fff038819 */ /* 0x002fe20000011409 */
[----:B------:R-:W-:Y:S01]  /*7d10*/  UMOV UR5, 0xffffffff ;  /* 0xffffffff00057882 */ /* 0x000fe20000000000 */
[----:B------:R-:W-:Y:S01]  /*7d20*/  IMAD R19, R19, UR4, R24 ;  /* 0x0000000413137c24 */ /* 0x000fe2000f8e0218 */
[----:B--2---:R-:W-:-:S05]  /*7d30*/  SHF.R.S32.HI R31, RZ, 0x1f, R29 ;  /* 0x0000001fff1f7819 */ /* 0x004fca000001141d */
[----:B----4-:R-:W-:-:S04]  /*7d40*/  @!P0 IMAD R2, R31, R6, RZ ;  /* 0x000000061f028224 */ /* 0x010fc800078e02ff */
[----:B------:R-:W-:Y:S01]  /*7d50*/  @!P0 IMAD R7, R29, R7, R2 ;  /* 0x000000071d078224 */ /* 0x000fe200078e0202 */
[----:B------:R-:W-:-:S05]  /*7d60*/  @!P0 MOV R2, R9 ;  /* 0x0000000900028202 */ /* 0x000fca0000000f00 */
[----:B------:R-:W-:-:S04]  /*7d70*/  @!P0 IMAD.WIDE.U32 R2, R29, R6, R2 ;  /* 0x000000061d028225 */ /* 0x000fc800078e0002 */
[----:B------:R-:W-:Y:S01]  /*7d80*/  @!P0 IMAD.IADD R3, R3, 0x1, R7 ;  /* 0x0000000103038824 */ /* 0x000fe200078e0207 */
[----:B0-----:R-:W-:Y:S01]  /*7d90*/  @!P0 LEA R4, P1, R2, R4, 0x2 ;  /* 0x0000000402048211 */ /* 0x001fe200078210ff */
[----:B------:R-:W-:-:S03]  /*7da0*/  IMAD.MOV.U32 R6, RZ, RZ, RZ ;  /* 0x000000ffff067224 */ /* 0x000fc600078e00ff */
[----:B------:R-:W-:Y:S01]  /*7db0*/  @!P0 LEA.HI.X R5, R2, R5, R3, 0x2, P1 ;  /* 0x0000000502058211 */ /* 0x000fe200008f1403 */
[----:B------:R-:W-:Y:S02]  /*7dc0*/  IMAD.MOV R3, RZ, RZ, -R9 ;  /* 0x000000ffff037224 */ /* 0x000fe400078e0a09 */
[----:B------:R-:W-:Y:S02]  /*7dd0*/  IMAD.U32 R2, RZ, RZ, UR41 ;  /* 0x00000029ff027e24 */ /* 0x000fe4000f8e00ff */
[----:B------:R0:W5:Y:S02]  /*7de0*/  @!P0 LDG.E R6, desc[UR48][R4.64] ;  /* 0x0000003004068981 */ /* 0x000164000c1e1900 */
[----:B0-----:R-:W-:Y:S01]  /*7df0*/  IMAD R4, R8, R3, R0 ;  /* 0x0000000308047224 */ /* 0x001fe200078e0200 */
[----:B------:R-:W-:Y:S06]  /*7e00*/  BRA.DIV UR5, `(.L_x_6569) ;  /* 0x0000003205087947 */ /* 0x000fec000b800000 */
.L_x_6617:
[----:B------:R-:W-:Y:S02]  /*7e10*/  ISETP.NE.AND P0, PT, R2, 0x3, PT ;  /* 0x000000030200780c */ /* 0x000fe40003f05270 */
[----:B------:R-:W-:Y:S02]  /*7e20*/  LOP3.LUT R18, R18, 0xffffffef, RZ, 0xc0, !PT ;  /* 0xffffffef12127812 */ /* 0x000fe400078ec0ff */
[----:B------:R-:W-:-:S09]  /*7e30*/  SHF.R.S32.HI R27, RZ, 0x1f, R19 ;  /* 0x0000001fff1b7819 */ /* 0x000fd20000011413 */
[----:B------:R-:W-:Y:S01]  /*7e40*/  @P0 LOP3.LUT R18, R18, 0x10, RZ, 0xfc, !PT ;  /* 0x0000001012120812 */ /* 0x000fe200078efcff */
[----:B------:R-:W-:Y:S06]  /*7e50*/  @!P0 BRA `(.L_x_6570) ;  /* 0x0000000000048947 */ /* 0x000fec0003800000 */
[----:B------:R-:W-:Y:S01]  /*7e60*/  BPT.TRAP 0x1 ;  /* 0x000000040000795c */ /* 0x000fe20000300000 */
.L_x_6570:
[----:B------:R-:W-:Y:S01]  /*7e70*/  SHF.R.S32.HI R7, RZ, 0x1f, R4 ;  /* 0x0000001fff077819 */ /* 0x000fe20000011404 */
[----:B------:R-:W-:Y:S01]  /*7e80*/  ULDC.64 UR4, c[0x0][0x328] ;  /* 0x0000ca0000047ab9 */ /* 0x000fe20000000a00 */
[----:B------:R-:W-:Y:S03]  /*7e90*/  BSSY B0, `(.L_x_6571) ;  /* 0x0000017000007945 */ /* 0x000fe60003800000 */
[----:B------:R-:W-:-:S04]  /*7ea0*/  IMAD R3, R7, UR4, RZ ;  /* 0x0000000407037c24 */ /* 0x000fc8000f8e02ff */
[C---:B------:R-:W-:Y:S02]  /*7eb0*/  IMAD R5, R4.reuse, UR5, R3 ;  /* 0x0000000504057c24 */ /* 0x040fe4000f8e0203 */
[----:B------:R-:W-:Y:S01]  /*7ec0*/  IMAD.WIDE.U32 R2, R4, UR4, RZ ;  /* 0x0000000404027c25 */ /* 0x000fe2000f8e00ff */
[----:B------:R-:W-:-:S04]  /*7ed0*/  ULDC.64 UR4, c[0x0][0x338] ;  /* 0x0000ce0000047ab9 */ /* 0x000fc80000000a00 */
[----:B------:R-:W-:Y:S02]  /*7ee0*/  IADD3 R3, R3, R5, RZ ;  /* 0x0000000503037210 */ /* 0x000fe40007ffe0ff */
[----:B-----5:R-:W-:Y:S01]  /*7ef0*/  SHF.R.S32.HI R5, RZ, 0x1f, R6 ;  /* 0x0000001fff057819 */ /* 0x020fe20000011406 */
[----:B------:R-:W-:-:S04]  /*7f00*/  IMAD.WIDE.U32 R2, R6, UR4, R2 ;  /* 0x0000000406027c25 */ /* 0x000fc8000f8e0002 */
[----:B------:R-:W-:-:S04]  /*7f10*/  IMAD R9, R5, UR4, RZ ;  /* 0x0000000405097c24 */ /* 0x000fc8000f8e02ff */
[----:B------:R-:W-:Y:S01]  /*7f20*/  IMAD R9, R6, UR5, R9 ;  /* 0x0000000506097c24 */ /* 0x000fe2000f8e0209 */
[----:B------:R-:W-:Y:S02]  /*7f30*/  ULDC.64 UR4, c[0x0][0x330] ;  /* 0x0000cc0000047ab9 */ /* 0x000fe40000000a00 */
[----:B------:R-:W-:Y:S02]  /*7f40*/  IMAD R0, R27, UR4, RZ ;  /* 0x000000041b007c24 */ /* 0x000fe4000f8e02ff */
[----:B------:R-:W-:Y:S02]  /*7f50*/  IMAD.IADD R3, R3, 0x1, R9 ;  /* 0x0000000103037824 */ /* 0x000fe400078e0209 */
[C---:B------:R-:W-:Y:S01]  /*7f60*/  IMAD R17, R19.reuse, UR5, R0 ;  /* 0x0000000513117c24 */ /* 0x040fe2000f8e0200 */
[----:B------:R-:W-:Y:S01]  /*7f70*/  LEA R0, R22, UR39, 0x3 ;  /* 0x0000002716007c11 */ /* 0x000fe2000f8e18ff */
[----:B------:R-:W-:Y:S01]  /*7f80*/  IMAD.WIDE.U32 R2, R19, UR4, R2 ;  /* 0x0000000413027c25 */ /* 0x000fe2000f8e0002 */
[----:B------:R-:W-:-:S03]  /*7f90*/  ULDC.64 UR4, c[0x0][0x318] ;  /* 0x0000c60000047ab9 */ /* 0x000fc60000000a00 */
[----:B------:R-:W-:Y:S01]  /*7fa0*/  IMAD.IADD R17, R3, 0x1, R17 ;  /* 0x0000000103117824 */ /* 0x000fe200078e0211 */
[C---:B------:R-:W-:Y:S02]  /*7fb0*/  LEA R16, P0, R2.reuse, UR4, 0x1 ;  /* 0x0000000402107c11 */ /* 0x040fe4000f8008ff */
[----:B------:R-:W-:Y:S02]  /*7fc0*/  SHF.L.U32 R3, R25, 0x1f, RZ ;  /* 0x0000001f19037819 */ /* 0x000fe400000006ff */
[----:B------:R-:W-:-:S08]  /*7fd0*/  LEA.HI.X R17, R2, UR5, R17, 0x1, P0 ;  /* 0x0000000502117c11 */ /* 0x000fd000080f0c11 */
[----:B------:R-:W0:Y:S02]  /*7fe0*/  SYNCS.PHASECHK.TRANS64.TRYWAIT P0, [R0+URZ+0x28840], R3 ;  /* 0x02884003000075a7 */ /* 0x000e24000800017f */
[----:B0-----:R-:W-:Y:S05]  /*7ff0*/  @!P0 BRA `(.L_x_6572) ;  /* 0x0000002c00c08947 */ /* 0x001fea0003800000 */
.L_x_6618:
[----:B------:R-:W-:Y:S05]  /*8000*/  BSYNC B0 ;  /* 0x0000000000007941 */ /* 0x000fea0003800000 */
.L_x_6571:
[----:B------:R-:W-:Y:S01]  /*8010*/  ULDC.64 UR4, c[0x0][0x300] ;  /* 0x0000c00000047ab9 */ /* 0x000fe20000000a00 */
[C---:B------:R-:W-:Y:S01]  /*8020*/  LOP3.LUT P3, RZ, R18.reuse, 0x2, RZ, 0xc0, !PT ;  /* 0x0000000212ff7812 */ /* 0x040fe2000786c0ff */
[----:B------:R-:W-:Y:S01]  /*8030*/  IMAD R7, R7, UR4, RZ ;  /* 0x0000000407077c24 */ /* 0x000fe2000f8e02ff */
[----:B------:R-:W-:Y:S01]  /*8040*/  LOP3.LUT P2, RZ, R18, 0x1, RZ, 0xc0, !PT ;  /* 0x0000000112ff7812 */ /* 0x000fe2000784c0ff */
        /* <DEDUP_REMOVED lines=16> */
[----:B------:R-:W-:-:S03]  /*8150*/  LEA R5, R22, R28, 0xe ;  /* 0x0000001c16057211 */ /* 0x000fc600078e70ff */
[----:B------:R-:W-:Y:S01]  /*8160*/  LEA.HI.X R6, R2, UR5, R3, 0x1, P0 ;  /* 0x0000000502067c11 */ /* 0x000fe200080f0c03 */
[----:B------:R-:W-:Y:S06]  /*8170*/  BRA.DIV UR4, `(.L_x_6573) ;  /* 0x0000002e04747947 */ /* 0x000fec000b800000 */
        /* <DEDUP_REMOVED lines=10> */
[----:B------:R1:W-:Y:S01]  /*8220*/  @P0 LDGSTS.E.BYPASS.LTC128B.128 [R7+0x1c400], desc[UR48][R2.64+0x80], !P2 ;  /* 0x1c40008002070fae */ /* 0x0003e2000d101d70 */
[----:B------:R-:W-:-:S03]  /*8230*/  ISETP.GE.AND P0, PT, R30, 0x11, PT ;  /* 0x000000111e00780c */ /* 0x000fc60003f06270 */
[----:B-1----:R-:W-:Y:S10]  /*8240*/  SHFL.IDX PT, R7, R6, 0x2, 0x181f ;  /* 0x00581f0006077f89 */ /* 0x002ff400000e0000 */
[----:B------:R-:W-:-:S02]  /*8250*/  @P0 LEA R21, R5, UR39, 0x1 ;  /* 0x0000002705150c11 */ /* 0x000fc4000f8e08ff */
[----:B0-----:R-:W-:-:S05]  /*8260*/  @P0 LEA R14, P1, R34, R14, 0x1 ;  /* 0x0000000e220e0211 */ /* 0x001fca00078208ff */
[----:B------:R-:W-:Y:S02]  /*8270*/  @P0 IMAD.MOV.U32 R2, RZ, RZ, R14 ;  /* 0x000000ffff020224 */ /* 0x000fe400078e000e */
[----:B------:R-:W-:Y:S01]  /*8280*/  @P0 IMAD.X R9, RZ, RZ, R8, P1 ;  /* 0x000000ffff090224 */ /* 0x000fe200008e0608 */
[----:B------:R-:W0:Y:S03]  /*8290*/  SHFL.IDX PT, R14, R4, 0x2, 0x181f ;  /* 0x00581f00040e7f89 */ /* 0x000e2600000e0000 */
[----:B------:R-:W-:-:S05]  /*82a0*/  @P0 IMAD.MOV.U32 R3, RZ, RZ, R9 ;  /* 0x000000ffff030224 */ /* 0x000fca00078e0009 */
[----:B------:R-:W-:Y:S04]  /*82b0*/  @P0 LDGSTS.E.BYPASS.LTC128B.128 [R21+0x18c00], desc[UR48][R2.64], !P3 ;  /* 0x18c0000002150fae */ /* 0x000fe8000d901d70 */
[----:B------:R1:W-:Y:S01]  /*82c0*/  @P0 LDGSTS.E.BYPASS.LTC128B.128 [R21+0x1cc00], desc[UR48][R2.64+0x80], !P2 ;  /* 0x1cc0008002150fae */ /* 0x0003e2000d101d70 */
[----:B------:R-:W-:-:S13]  /*82d0*/  ISETP.GE.AND P0, PT, R30, 0x21, PT ;  /* 0x000000211e00780c */ /* 0x000fda0003f06270 */
[----:B0-----:R-:W-:Y:S02]  /*82e0*/  @P0 LEA R14, P1, R34, R14, 0x1 ;  /* 0x0000000e220e0211 */ /* 0x001fe400078208ff */
[----:B------:R-:W-:Y:S02]  /*82f0*/  @P0 LEA R9, R5, UR39, 0x1 ;  /* 0x0000002705090c11 */ /* 0x000fe4000f8e08ff */
[----:B------:R-:W-:Y:S01]  /*8300*/  @P0 IADD3.X R7, RZ, R7, RZ, P1, !PT ;  /* 0x00000007ff070210 */ /* 0x000fe20000ffe4ff */
[----:B-1----:R-:W-:Y:S02]  /*8310*/  @P0 IMAD.MOV.U32 R2, RZ, RZ, R14 ;  /* 0x000000ffff020224 */ /* 0x002fe400078e000e */
[----:B------:R-:W0:Y:S02]  /*8320*/  SHFL.IDX PT, R14, R4, 0x3, 0x181f ;  /* 0x00781f00040e7f89 */ /* 0x000e2400000e0000 */
[----:B------:R-:W-:Y:S02]  /*8330*/  @P0 IMAD.MOV.U32 R3, RZ, RZ, R7 ;  /* 0x000000ffff030224 */ /* 0x000fe400078e0007 */
[----:B------:R-:W1:Y:S04]  /*8340*/  SHFL.IDX PT, R7, R6, 0x3, 0x181f ;  /* 0x00781f0006077f89 */ /* 0x000e6800000e0000 */
        /* <DEDUP_REMOVED lines=8> */
[----:B------:R-:W-:-:S03]  /*83d0*/  @P0 IMAD.MOV.U32 R3, RZ, RZ, R7 ;  /* 0x000000ffff030224 */ /* 0x000fc600078e0007 */
[----:B------:R-:W1:Y:S04]  /*83e0*/  SHFL.IDX PT, R7, R6, 0x4, 0x181f ;  /* 0x00981f0006077f89 */ /* 0x000e6800000e0000 */
[----:B------:R-:W-:Y:S04]  /*83f0*/  @P0 LDGSTS.E.BYPASS.LTC128B.128 [R21+0x19c00], desc[UR48][R2.64], !P3 ;  /* 0x19c0000002150fae */ /* 0x000fe8000d901d70 */
[----:B------:R2:W-:Y:S01]  /*8400*/  @P0 LDGSTS.E.BYPASS.LTC128B.128 [R21+0x1dc00], desc[UR48][R2.64+0x80], !P2 ;  /* 0x1dc0008002150fae */ /* 0x0005e2000d101d70 */
[----:B------:R-:W-:-:S13]  /*8410*/  ISETP.GE.AND P0, PT, R30, 0x41, PT ;  /* 0x000000411e00780c */ /* 0x000fda0003f06270 */
[----:B0-----:R-:W-:Y:S02]  /*8420*/  @P0 LEA R14, P1, R34, R14, 0x1 ;  /* 0x0000000e220e0211 */ /* 0x001fe400078208ff */
[----:B------:R-:W-:Y:S02]  /*8430*/  @P0 LEA R9, R5, UR39, 0x1 ;  /* 0x0000002705090c11 */ /* 0x000fe4000f8e08ff */
[----:B-1----:R-:W-:Y:S01]  /*8440*/  @P0 IADD3.X R7, RZ, R7, RZ, P1, !PT ;  /* 0x00000007ff070210 */ /* 0x002fe20000ffe4ff */
[----:B--2---:R-:W-:Y:S02]  /*8450*/  @P0 IMAD.MOV.U32 R2, RZ, RZ, R14 ;  /* 0x000000ffff020224 */ /* 0x004fe400078e000e */
        /* <DEDUP_REMOVED lines=20> */
[----:B------:R0:W1:Y:S02]  /*85a0*/  SHFL.IDX PT, R14, R4, 0x7, 0x181f ;  /* 0x00f81f00040e7f89 */ /* 0x00006400000e0000 */
[----:B------:R-:W-:Y:S02]  /*85b0*/  @P0 IMAD.MOV.U32 R3, RZ, RZ, R7 ;  /* 0x000000ffff030224 */ /* 0x000fe400078e0007 */
[----:B------:R0:W2:Y:S04]  /*85c0*/  SHFL.IDX PT, R7, R6, 0x7, 0x181f ;  /* 0x00f81f0006077f89 */ /* 0x0000a800000e0000 */
[----:B------:R0:W-:Y:S04]  /*85d0*/  @P0 LDGSTS.E.BYPASS.LTC128B.128 [R9+0x1b400], desc[UR48][R2.64], !P3 ;  /* 0x1b40000002090fae */ /* 0x0001e8000d901d70 */
[----:B------:R0:W-:Y:S02]  /*85e0*/  @P0 LDGSTS.E.BYPASS.LTC128B.128 [R9+0x1f400], desc[UR48][R2.64+0x80], !P2 ;  /* 0x1f40008002090fae */ /* 0x0001e4000d101d70 */
.L_x_6636:
[----:B------:R-:W-:-:S13]  /*85f0*/  ISETP.GE.AND P0, PT, R30, 0x71, PT ;  /* 0x000000711e00780c */ /* 0x000fda0003f06270 */
[----:B01----:R-:W-:Y:S02]  /*8600*/  @P0 LEA R2, P1, R34, R14, 0x1 ;  /* 0x0000000e22020211 */ /* 0x003fe400078208ff */
[----:B------:R-:W-:-:S03]  /*8610*/  @P0 LEA R5, R5, UR39, 0x1 ;  /* 0x0000002705050c11 */ /* 0x000fc6000f8e08ff */
[----:B--2---:R-:W-:-:S05]  /*8620*/  @P0 IMAD.X R3, RZ, RZ, R7, P1 ;  /* 0x000000ffff030224 */ /* 0x004fca00008e0607 */
[----:B------:R-:W-:Y:S01]  /*8630*/  @!PT LDS RZ, [RZ] ;  /* 0x00000000fffff984 */ /* 0x000fe20000000800 */
[----:B------:R-:W-:Y:S01]  /*8640*/  @!PT LDS RZ, [RZ] ;  /* 0x00000000fffff984 */ /* 0x000fe20000000800 */
[----:B------:R-:W-:Y:S01]  /*8650*/  @!PT LDS RZ, [RZ] ;  /* 0x00000000fffff984 */ /* 0x000fe20000000800 */
[----:B------:R0:W-:Y:S04]  /*8660*/  @P0 LDGSTS.E.BYPASS.LTC128B.128 [R5+0x1bc00], desc[UR48][R2.64], !P3 ;  /* 0x1bc0000002050fae */ /* 0x0001e8000d901d70 */
[----:B------:R0:W-:Y:S01]  /*8670*/  @P0 LDGSTS.E.BYPASS.LTC128B.128 [R5+0x1fc00], desc[UR48][R2.64+0x80], !P2 ;  /* 0x1fc0008002050fae */ /* 0x0001e2000d101d70 */
[----:B------:R-:W-:Y:S01]  /*8680*/  PLOP3.LUT P0, PT, PT, PT, PT, 0x80, 0x0 ;  /* 0x000000000000781c */ /* 0x000fe20003f0f070 */
[----:B------:R-:W-:-:S12]  /*8690*/  NOP ;  /* 0x0000000000007918 */ /* 0x000fd80000000000 */
.L_x_6574:
        /* <DEDUP_REMOVED lines=11> */
.L_x_6575:
[----:B------:R0:W-:Y:S02]  /*8750*/  SYNCS.ARRIVE.TRANS64.A1T0 RZ, [R0+URZ+0x28830], RZ ;  /* 0x028830ff00ff79a7 */ /* 0x0001e4000810003f */
[----:B------:R-:W-:Y:S05]  /*8760*/  WARPSYNC.ALL ;  /* 0x0000000000007948 */ /* 0x000fea0003800000 */
[----:B------:R-:W-:-:S04]  /*8770*/  UIADD3 UR4, UR39, 0x10400, URZ ;  /* 0x0001040027047890 */ /* 0x000fc8000fffe03f */
[----:B------:R-:W-:Y:S01]  /*8780*/  ULOP3.LUT UP0, URZ, UR4, 0x3ff, URZ, 0xc0, !UPT ;  /* 0x000003ff043f7892 */ /* 0x000fe2000f80c03f */
[----:B------:R-:W-:Y:S05]  /*8790*/  BAR.SYNC.DEFER_BLOCKING 0x8, 0x180 ;  /* 0x0206000000007b1d */ /* 0x000fea0000010000 */
[----:B------:R-:W-:-:S13]  /*87a0*/  PLOP3.LUT P0, PT, PT, PT, UP0, 0x80, 0x0 ;  /* 0x000000000000781c */ /* 0x000fda0003f0f008 */
        /* <DEDUP_REMOVED lines=17> */
.L_x_6576:
[----:B0-----:R-:W0:Y:S01]  /*88c0*/  LDC R0, c[0x0][0x448] ;  /* 0x00011200ff007b82 */ /* 0x001e220000000800 */
[----:B------:R-:W1:Y:S01]  /*88d0*/  S2R R20, SR_TID.X ;  /* 0x0000000000147919 */ /* 0x000e620000002100 */
[----:B------:R-:W-:Y:S01]  /*88e0*/  IMAD.MOV R4, RZ, RZ, -R24 ;  /* 0x000000ffff047224 */ /* 0x000fe200078e0a18 */
[----:B------:R-:W-:Y:S01]  /*88f0*/  ULDC UR4, c[0x0][0xc38] ;  /* 0x00030e0000047ab9 */ /* 0x000fe20000000800 */
[----:B------:R-:W-:Y:S02]  /*8900*/  SHF.R.S32.HI R6, RZ, 0x1f, R23 ;  /* 0x0000001fff067819 */ /* 0x000fe40000011417 */
[----:B------:R-:W-:Y:S01]  /*8910*/  IMAD R4, R4, UR4, R33 ;  /* 0x0000000404047c24 */ /* 0x000fe2000f8e0221 */
[----:B------:R-:W-:Y:S01]  /*8920*/  ULDC.64 UR4, c[0x0][0x2d8] ;  /* 0x0000b60000047ab9 */ /* 0x000fe20000000a00 */
[----:B------:R-:W-:Y:S02]  /*8930*/  LOP3.LUT P4, RZ, R18, 0x80, RZ, 0xc0, !PT ;  /* 0x0000008012ff7812 */ /* 0x000fe4000788c0ff */
[----:B------:R-:W-:Y:S01]  /*8940*/  IMAD.SHL.U32 R4, R4, 0x80, RZ ;  /* 0x0000008004047824 */ /* 0x000fe200078e00ff */
[----:B------:R-:W-:-:S02]  /*8950*/  LOP3.LUT P5, RZ, R18, 0x40, RZ, 0xc0, !PT ;  /* 0x0000004012ff7812 */ /* 0x000fc400078ac0ff */
[----:B------:R-:W-:Y:S02]  /*8960*/  LEA R8, R28, UR39, 0x1 ;  /* 0x000000271c087c11 */ /* 0x000fe4000f8e08ff */
[----:B0-----:R-:W-:Y:S01]  /*8970*/  ISETP.NE.AND P0, PT, R0, 0x1, PT ;  /* 0x000000010000780c */ /* 0x001fe20003f05270 */
[----:B-1----:R-:W-:-:S12]  /*8980*/  IMAD.SHL.U32 R20, R20, 0x10, RZ ;  /* 0x0000001014147824 */ /* 0x002fd800078e00ff */
[----:B------:R-:W0:Y:S01]  /*8990*/  @P0 LDC R2, c[0x0][0x44c] ;  /* 0x00011300ff020b82 */ /* 0x000e220000000800 */
[----:B------:R-:W-:-:S04]  /*89a0*/  LOP3.LUT R20, R20, 0x70, RZ, 0xc0, !PT ;  /* 0x0000007014147812 */ /* 0x000fc800078ec0ff */
[----:B------:R-:W-:-:S03]  /*89b0*/  LOP3.LUT R7, R4, R35, R20, 0xfe, !PT ;  /* 0x0000002304077212 */ /* 0x000fc600078efe14 */
[----:B------:R-:W1:Y:S02]  /*89c0*/  @P0 LDC R3, c[0x0][0x450] ;  /* 0x00011400ff030b82 */ /* 0x000e640000000800 */
[----:B------:R-:W-:Y:S02]  /*89d0*/  IMAD.MOV.U32 R5, RZ, RZ, R7 ;  /* 0x000000ffff057224 */ /* 0x000fe400078e0007 */
[----:B0-----:R-:W-:-:S05]  /*89e0*/  @P0 IMAD.HI.U32 R2, R7, R2, RZ ;  /* 0x0000000207020227 */ /* 0x001fca00078e00ff */
[----:B-1----:R-:W-:Y:S01]  /*89f0*/  @P0 SHF.R.U32.HI R5, RZ, R3, R2 ;  /* 0x00000003ff050219 */ /* 0x002fe20000011602 */
[----:B------:R-:W-:-:S04]  /*8a00*/  IMAD R2, R27, UR4, RZ ;  /* 0x000000041b027c24 */ /* 0x000fc8000f8e02ff */
[C---:B------:R-:W-:Y:S02]  /*8a10*/  IMAD R9, R19.reuse, UR5, R2 ;  /* 0x0000000513097c24 */ /* 0x040fe4000f8e0202 */
[----:B------:R-:W-:Y:S01]  /*8a20*/  IMAD.WIDE.U32 R2, R19, UR4, RZ ;  /* 0x0000000413027c25 */ /* 0x000fe2000f8e00ff */
[----:B------:R-:W-:-:S03]  /*8a30*/  ULDC.64 UR4, c[0x0][0x2e0] ;  /* 0x0000b80000047ab9 */ /* 0x000fc60000000a00 */
[----:B------:R-:W-:Y:S01]  /*8a40*/  IMAD R6, R6, UR4, RZ ;  /* 0x0000000406067c24 */ /* 0x000fe2000f8e02ff */
[----:B------:R-:W-:-:S03]  /*8a50*/  IADD3 R3, R3, R9, RZ ;  /* 0x0000000903037210 */ /* 0x000fc60007ffe0ff */
        /* <DEDUP_REMOVED lines=32> */
[----:B------:R-:W-:Y:S04]  /*8c60*/  @!P0 LDGSTS.E.BYPASS.LTC128B.128 [R8+0x10400], desc[UR48][R2.64], !P4 ;  /* 0x1040000002088fae */ /* 0x000fe8000e101d70 */
[----:B------:R1:W-:Y:S01]  /*8c70*/  @!P0 LDGSTS.E.BYPASS.LTC128B.128 [R8+0x14400], desc[UR48][R2.64+0x80], !P5 ;  /* 0x1440008002088fae */ /* 0x0003e2000e901d70 */
[----:B------:R-:W-:-:S13]  /*8c80*/  ISETP.GE.AND P0, PT, R7, UR38, PT ;  /* 0x0000002607007c0c */ /* 0x000fda000bf06270 */
[----:B0-----:R-:W-:-:S05]  /*8c90*/  @!P0 LEA R14, P1, R34, R14, 0x1 ;  /* 0x0000000e220e8211 */ /* 0x001fca00078208ff */
[----:B-1----:R-:W-:Y:S02]  /*8ca0*/  @!P0 IMAD.MOV.U32 R2, RZ, RZ, R14 ;  /* 0x000000ffff028224 */ /* 0x002fe400078e000e */
[----:B------:R-:W-:Y:S01]  /*8cb0*/  @!P0 IMAD.X R7, RZ, RZ, R6, P1 ;  /* 0x000000ffff078224 */ /* 0x000fe200008e0606 */
[----:B------:R-:W0:Y:S03]  /*8cc0*/  SHFL.IDX PT, R14, R0, 0x2, 0x181f ;  /* 0x00581f00000e7f89 */ /* 0x000e2600000e0000 */
[----:B------:R-:W-:Y:S01]  /*8cd0*/  @!P0 IMAD.MOV.U32 R3, RZ, RZ, R7 ;  /* 0x000000ffff038224 */ /* 0x000fe200078e0007 */
[----:B------:R-:W1:Y:S01]  /*8ce0*/  SHFL.IDX PT, R6, R5, 0x2, 0x181f ;  /* 0x00581f0005067f89 */ /* 0x000e6200000e0000 */
[----:B------:R-:W-:-:S03]  /*8cf0*/  IADD3 R7, R4, 0x20, RZ ;  /* 0x0000002004077810 */ /* 0x000fc60007ffe0ff */
[----:B------:R-:W-:Y:S04]  /*8d00*/  @!P0 LDGSTS.E.BYPASS.LTC128B.128 [R8+0x10c00], desc[UR48][R2.64], !P4 ;  /* 0x10c0000002088fae */ /* 0x000fe8000e101d70 */
[----:B------:R2:W-:Y:S01]  /*8d10*/  @!P0 LDGSTS.E.BYPASS.LTC128B.128 [R8+0x14c00], desc[UR48][R2.64+0x80], !P5 ;  /* 0x14c0008002088fae */ /* 0x0005e2000e901d70 */
[----:B------:R-:W-:-:S13]  /*8d20*/  ISETP.GE.AND P0, PT, R7, UR38, PT ;  /* 0x0000002607007c0c */ /* 0x000fda000bf06270 */
[----:B0-----:R-:W-:-:S05]  /*8d30*/  @!P0 LEA R14, P1, R34, R14, 0x1 ;  /* 0x0000000e220e8211 */ /* 0x001fca00078208ff */
[----:B--2---:R-:W-:Y:S02]  /*8d40*/  @!P0 IMAD.MOV.U32 R2, RZ, RZ, R14 ;  /* 0x000000ffff028224 */ /* 0x004fe400078e000e */
[----:B-1----:R-:W-:Y:S01]  /*8d50*/  @!P0 IMAD.X R7, RZ, RZ, R6, P1 ;  /* 0x000000ffff078224 */ /* 0x002fe200008e0606 */
[----:B------:R-:W0:Y:S03]  /*8d60*/  SHFL.IDX PT, R14, R0, 0x3, 0x181f ;  /* 0x00781f00000e7f89 */ /* 0x000e2600000e0000 */
[----:B------:R-:W-:Y:S01]  /*8d70*/  @!P0 IMAD.MOV.U32 R3, RZ, RZ, R7 ;  /* 0x000000ffff038224 */ /* 0x000fe200078e0007 */
[----:B------:R-:W1:Y:S01]  /*8d80*/  SHFL.IDX PT, R6, R5, 0x3, 0x181f ;  /* 0x00781f0005067f89 */ /* 0x000e6200000e0000 */
[----:B------:R-:W-:-:S03]  /*8d90*/  VIADD R7, R4, 0x30 ;  /* 0x0000003004077836 */ /* 0x000fc60000000000 */
        /* <DEDUP_REMOVED lines=40> */
[----:B------:R0:W-:Y:S02]  /*9020*/  @!P0 LDGSTS.E.BYPASS.LTC128B.128 [R8+0x17400], desc[UR48][R2.64+0x80], !P5 ;  /* 0x1740008002088fae */ /* 0x0001e4000e901d70 */
.L_x_6653:
[----:B------:R-:W-:Y:S01]  /*9030*/  VIADD R4, R4, 0x70 ;  /* 0x0000007004047836 */ /* 0x000fe20000000000 */
[----:B0-----:R-:W-:-:S04]  /*9040*/  LOP3.LUT R0, R37, 0x1, RZ, 0xc, !PT ;  /* 0x0000000125007812 */ /* 0x001fc800078e0cff */
[----:B------:R-:W-:Y:S02]  /*9050*/  ISETP.GE.AND P0, PT, R4, UR38, PT ;  /* 0x0000002604007c0c */ /* 0x000fe4000bf06270 */
[----:B------:R-:W-:-:S11]  /*9060*/  SHF.L.U32 R0, R0, 0x1f, RZ ;  /* 0x0000001f00007819 */ /* 0x000fd600000006ff */
[----:B-1----:R-:W-:-:S05]  /*9070*/  @!P0 LEA R2, P1, R34, R14, 0x1 ;  /* 0x0000000e22028211 */ /* 0x002fca00078208ff */
[----:B--2---:R-:W-:-:S05]  /*9080*/  @!P0 IMAD.X R3, RZ, RZ, R6, P1 ;  /* 0x000000ffff038224 */ /* 0x004fca00008e0606 */
[----:B------:R-:W-:Y:S01]  /*9090*/  @!PT LDS RZ, [RZ] ;  /* 0x00000000fffff984 */ /* 0x000fe20000000800 */
[----:B------:R-:W-:Y:S01]  /*90a0*/  @!PT LDS RZ, [RZ] ;  /* 0x00000000fffff984 */ /* 0x000fe20000000800 */
[----:B------:R-:W-:Y:S01]  /*90b0*/  @!PT LDS RZ, [RZ] ;  /* 0x00000000fffff984 */ /* 0x000fe20000000800 */
[----:B------:R0:W-:Y:S04]  /*90c0*/  @!P0 LDGSTS.E.BYPASS.LTC128B.128 [R8+0x13c00], desc[UR48][R2.64], !P4 ;  /* 0x13c0000002088fae */ /* 0x0001e8000e101d70 */
[----:B------:R0:W-:Y:S01]  /*90d0*/  @!P0 LDGSTS.E.BYPASS.LTC128B.128 [R8+0x17c00], desc[UR48][R2.64+0x80], !P5 ;  /* 0x17c0008002088fae */ /* 0x0001e2000e901d70 */
[----:B------:R-:W-:Y:S01]  /*90e0*/  NOP ;  /* 0x0000000000007918 */ /* 0x000fe20000000000 */
[----:B------:R-:W-:Y:S02]  /*90f0*/  SYNCS.ARRIVE.TRANS64.RED.A0T1 RZ, [UR39+0x28800], RZ ;  /* 0x028800ffffff79a7 */ /* 0x000fe40008200427 */
[----:B------:R-:W-:Y:S01]  /*9100*/  ARRIVES.LDGSTSBAR.64.TRANSCNT [UR39+0x28800] ;  /* 0x02880000ff0079b0 */ /* 0x000fe20008000aa7 */
[----:B------:R-:W-:Y:S01]  /*9110*/  NOP ;  /* 0x0000000000007918 */ /* 0x000fe20000000000 */
[----:B------:R-:W-:Y:S01]  /*9120*/  SYNCS.ARRIVE.TRANS64.A1T0 RZ, [UR39+0x28800], RZ ;  /* 0x028800ffffff79a7 */ /* 0x000fe20008100027 */
[----:B------:R-:W-:Y:S01]  /*9130*/  BSSY B0, `(.L_x_6578) ;  /* 0x0000003000007945 */ /* 0x000fe20003800000 */
[----:B------:R-:W1:Y:S03]  /*9140*/  SYNCS.PHASECHK.TRANS64.TRYWAIT P0, [UR39+0x28820], R0 ;  /* 0x02882000ff0075a7 */ /* 0x000e660008000167 */
[----:B01----:R-:W-:Y:S05]  /*9150*/  @!P0 BRA `(.L_x_6579) ;  /* 0x0000003000888947 */ /* 0x003fea0003800000 */
.L_x_6654:
[----:B------:R-:W-:Y:S05]  /*9160*/  BSYNC B0 ;  /* 0x0000000000007941 */ /* 0x000fea0003800000 */
.L_x_6578:
[----:B------:R-:W-:Y:S01]  /*9170*/  UISETP.GE.AND UP0, UPT, UR37, 0x81, UPT ;  /* 0x000000812500788c */ /* 0x000fe2000bf06270 */
[----:B------:R-:W-:-:S05]  /*9180*/  IMAD.U32 R20, RZ, RZ, UR42 ;  /* 0x0000002aff147e24 */ /* 0x000fca000f8e00ff */
[----:B------:R-:W-:-:S13]  /*9190*/  PLOP3.LUT P0, PT, PT, PT, UP0, 0x40, 0x0 ;  /* 0x000000000000781c */ /* 0x000fda0003f0e808 */
[----:B------:R-:W-:Y:S05]  /*91a0*/  @P0 BRA `(.L_x_6580) ;  /* 0x0000001000180947 */ /* 0x000fea0003800000 */
[----:B------:R-:W-:Y:S01]  /*91b0*/  BSSY B0, `(.L_x_6580) ;  /* 0x0000105000007945 */ /* 0x000fe20003800000 */
[----:B------:R-:W-:Y:S01]  /*91c0*/  IMAD.MOV.U32 R21, RZ, RZ, R25 ;  /* 0x000000ffff157224 */ /* 0x000fe200078e0019 */
[----:B------:R-:W-:Y:S01]  /*91d0*/  MOV R10, R22 ;  /* 0x00000016000a7202 */ /* 0x000fe20000000f00 */
[----:B------:R-:W-:Y:S02]  /*91e0*/  IMAD.U32 R6, RZ, RZ, UR40 ;  /* 0x00000028ff067e24 */ /* 0x000fe4000f8e00ff */
[----:B------:R-:W-:-:S07]  /*91f0*/  IMAD.U32 R26, RZ, RZ, UR42 ;  /* 0x0000002aff1a7e24 */ /* 0x000fce000f8e00ff */
.L_x_6593:
[----:B0-----:R-:W0:Y:S01]  /*9200*/  LDC R0, c[0x0][0x430] ;  /* 0x00010c00ff007b82 */ /* 0x001e220000000800 */
[----:B------:R-:W1:Y:S01]  /*9210*/  S2R R4, SR_TID.X ;  /* 0x0000000000047919 */ /* 0x000e620000002100 */
[----:B------:R-:W-:Y:S01]  /*9220*/  IMAD R7, R6, 0x80, R35 ;  /* 0x0000008006077824 */ /* 0x000fe200078e0223 */
[----:B------:R-:W-:Y:S01]  /*9230*/  ULDC.64 UR4, c[0x0][0x428] ;  /* 0x00010a0000047ab9 */ /* 0x000fe20000000a00 */
[----:B------:R-:W-:Y:S01]  /*9240*/  VIADD R22, R10, 0x1 ;  /* 0x000000010a167836 */ /* 0x000fe20000000000 */
[----:B0-----:R-:W-:Y:S01]  /*9250*/  ISETP.NE.AND P0, PT, R0, 0x1, PT ;  /* 0x000000010000780c */ /* 0x001fe20003f05270 */
[----:B-1----:R-:W-:-:S12]  /*9260*/  IMAD.SHL.U32 R4, R4, 0x10, RZ ;  /* 0x0000001004047824 */ /* 0x002fd800078e00ff */
[----:B------:R-:W0:Y:S01]  /*9270*/  @P0 LDC R0, c[0x0][0x434] ;  /* 0x00010d00ff000b82 */ /* 0x000e220000000800 */
[----:B------:R-:W-:-:S04]  /*9280*/  LOP3.LUT R4, R4, 0x70, RZ, 0xc0, !PT ;  /* 0x0000007004047812 */ /* 0x000fc800078ec0ff */
[----:B------:R-:W-:-:S03]  /*9290*/  IADD3 R7, R4, R7, R32 ;  /* 0x0000000704077210 */ /* 0x000fc60007ffe020 */
[----:B------:R-:W1:Y:S02]  /*92a0*/  @P0 LDC R3, c[0x0][0x438] ;  /* 0x00010e00ff030b82 */ /* 0x000e640000000800 */
[----:B------:R-:W-:Y:S02]  /*92b0*/  IMAD.MOV.U32 R9, RZ, RZ, R7 ;  /* 0x000000ffff097224 */ /* 0x000fe400078e0007 */
[----:B0-----:R-:W-:-:S05]  /*92c0*/  @P0 IMAD.HI.U32 R0, R7, R0, RZ ;  /* 0x0000000007000227 */ /* 0x001fca00078e00ff */
[----:B-1----:R-:W-:Y:S01]  /*92d0*/  @P0 SHF.R.U32.HI R9, RZ, R3, R0 ;  /* 0x00000003ff090219 */ /* 0x002fe20000011600 */
[----:B------:R-:W-:-:S03]  /*92e0*/  IMAD R0, R31, UR4, RZ ;  /* 0x000000041f007c24 */ /* 0x000fc6000f8e02ff */
[----:B------:R-:W-:Y:S01]  /*92f0*/  SHF.R.S32.HI R3, RZ, 0x1f, R9 ;  /* 0x0000001fff037819 */ /* 0x000fe20000011409 */
[----:B------:R-:W-:Y:S01]  /*9300*/  IMAD R5, R29, UR5, R0 ;  /* 0x000000051d057c24 */ /* 0x000fe2000f8e0200 */
[----:B------:R-:W-:-:S05]  /*9310*/  MOV R2, R9 ;  /* 0x0000000900027202 */ /* 0x000fca0000000f00 */
[----:B------:R-:W-:Y:S01]  /*9320*/  IMAD.WIDE.U32 R2, R29, UR4, R2 ;  /* 0x000000041d027c25 */ /* 0x000fe2000f8e0002 */
[----:B------:R-:W-:-:S03]  /*9330*/  ULDC.64 UR4, c[0x0][0x418] ;  /* 0x0001060000047ab9 */ /* 0x000fc60000000a00 */
[----:B------:R-:W-:Y:S01]  /*9340*/  IMAD.IADD R3, R5, 0x1, R3 ;  /* 0x0000000105037824 */ /* 0x000fe200078e0203 */
[C---:B------:R-:W-:Y:S01]  /*9350*/  LEA R4, P0, R2.reuse, UR4, 0x2 ;  /* 0x0000000402047c11 */ /* 0x040fe2000f8010ff */
[----:B------:R-:W-:Y:S01]  /*9360*/  IMAD.U32 R11, RZ, RZ, UR41 ;  /* 0x00000029ff0b7e24 */ /* 0x000fe2000f8e00ff */
[----:B------:R-:W-:Y:S02]  /*9370*/  ULDC UR4, c[0x0][0x430] ;  /* 0x00010c0000047ab9 */ /* 0x000fe40000000800 */
[----:B------:R-:W-:Y:S02]  /*9380*/  LEA.HI.X R5, R2, UR5, R3, 0x2, P0 ;  /* 0x0000000502057c11 */ /* 0x000fe400080f1403 */
[----:B------:R-:W-:Y:S01]  /*9390*/  ISETP.NE.AND P1, PT, R11, 0x3, PT ;  /* 0x000000030b00780c */ /* 0x000fe20003f25270 */
[----:B------:R-:W-:Y:S01]  /*93a0*/  IMAD.MOV R8, RZ, RZ, -R9 ;  /* 0x000000ffff087224 */ /* 0x000fe200078e0a09 */
[C---:B------:R-:W-:Y:S01]  /*93b0*/  ISETP.NE.AND P0, PT, R22.reuse, 0x2, PT ;  /* 0x000000021600780c */ /* 0x040fe20003f05270 */
[----:B------:R0:W2:Y:S03]  /*93c0*/  LDG.E R0, desc[UR48][R4.64] ;  /* 0x0000003004007981 */ /* 0x0000a6000c1e1900 */
[----:B------:R-:W-:Y:S01]  /*93d0*/  SEL R2, RZ, 0x1, P0 ;  /* 0x00000001ff027807 */ /* 0x000fe20000000000 */
[----:B------:R-:W-:Y:S01]  /*93e0*/  IMAD.MOV.U32 R20, RZ, RZ, R6 ;  /* 0x000000ffff147224 */ /* 0x000fe200078e0006 */
[----:B------:R-:W-:-:S02]  /*93f0*/  SEL R22, R22, RZ, P0 ;  /* 0x000000ff16167207 */ /* 0x000fc40000000000 */
[----:B------:R-:W-:Y:S01]  /*9400*/  LOP3.LUT R25, R21, R2, RZ, 0x3c, !PT ;  /* 0x0000000215197212 */ /* 0x000fe200078e3cff */
[----:B0-----:R-:W-:Y:S01]  /*9410*/  IMAD R4, R8, UR4, R7 ;  /* 0x0000000408047c24 */ /* 0x001fe2000f8e0207 */
[----:B--2---:R-:W-:Y:S01]  /*9420*/  SHF.R.S32.HI R24, RZ, 0x1f, R0 ;  /* 0x0000001fff187819 */ /* 0x004fe20000011400 */
[----:B------:R-:W-:Y:S06]  /*9430*/  @!P1 BRA `(.L_x_6581) ;  /* 0x0000000000049947 */ /* 0x000fec0003800000 */
[----:B------:R-:W-:Y:S01]  /*9440*/  BPT.TRAP 0x1 ;  /* 0x000000040000795c */ /* 0x000fe20000300000 */
.L_x_6581:
[----:B------:R-:W-:Y:S01]  /*9450*/  LEA R6, R22, UR39, 0x3 ;  /* 0x0000002716067c11 */ /* 0x000fe2000f8e18ff */
[----:B------:R-:W-:Y:S01]  /*9460*/  BSSY B1, `(.L_x_6582) ;  /* 0x0000004000017945 */ /* 0x000fe20003800000 */
[----:B------:R-:W-:-:S04]  /*9470*/  SHF.L.U32 R3, R25, 0x1f, RZ ;  /* 0x0000001f19037819 */ /* 0x000fc800000006ff */
[----:B------:R-:W0:Y:S02]  /*9480*/  SYNCS.PHASECHK.TRANS64.TRYWAIT P0, [R6+URZ+0x28840], R3 ;  /* 0x02884003060075a7 */ /* 0x000e24000800017f */
[----:B0-----:R-:W-:Y:S05]  /*9490*/  @!P0 BRA `(.L_x_6583) ;  /* 0x0000002c00d08947 */ /* 0x001fea0003800000 */
.L_x_6655:
[----:B------:R-:W-:Y:S05]  /*94a0*/  BSYNC B1 ;  /* 0x0000000000017941 */ /* 0x000fea0003800000 */
.L_x_6582:
[----:B------:R-:W-:Y:S01]  /*94b0*/  SHF.R.S32.HI R23, RZ, 0x1f, R4 ;  /* 0x0000001fff177819 */ /* 0x000fe20000011404 */
[----:B------:R-:W-:Y:S01]  /*94c0*/  ULDC.64 UR4, c[0x0][0x300] ;  /* 0x0000c00000047ab9 */ /* 0x000fe20000000a00 */
[C---:B------:R-:W-:Y:S02]  /*94d0*/  LOP3.LUT P2, RZ, R18.reuse, 0x2, RZ, 0xc0, !PT ;  /* 0x0000000212ff7812 */ /* 0x040fe4000784c0ff */
[----:B------:R-:W-:Y:S01]  /*94e0*/  LOP3.LUT P1, RZ, R18, 0x1, RZ, 0xc0, !PT ;  /* 0x0000000112ff7812 */ /* 0x000fe2000782c0ff */
[----:B0-----:R-:W-:-:S04]  /*94f0*/  IMAD R3, R23, UR4, RZ ;  /* 0x0000000417037c24 */ /* 0x001fc8000f8e02ff */
[C---:B------:R-:W-:Y:S02]  /*9500*/  IMAD R5, R4.reuse, UR5, R3 ;  /* 0x0000000504057c24 */ /* 0x040fe4000f8e0203 */
[----:B------:R-:W-:Y:S01]  /*9510*/  IMAD.WIDE.U32 R2, R4, UR4, RZ ;  /* 0x0000000404027c25 */ /* 0x000fe2000f8e00ff */
        /* <DEDUP_REMOVED lines=14> */
[----:B------:R-:W-:-:S04]  /*9600*/  UMOV UR4, 0xffffffff ;  /* 0xffffffff00047882 */ /* 0x000fc80000000000 */
[----:B------:R-:W-:Y:S01]  /*9610*/  LEA.HI.X R9, R2, UR5, R9, 0x1, P0 ;  /* 0x0000000502097c11 */ /* 0x000fe200080f0c09 */
[----:B------:R-:W-:Y:S06]  /*9620*/  BRA.DIV UR4, `(.L_x_6584) ;  /* 0x0000002e04807947 */ /* 0x000fec000b800000 */
[----:B------:R-:W0:Y:S01]  /*9630*/  SHFL.IDX PT, R14, R7, RZ, 0x181f ;  /* 0x00181fff070e7589 */ /* 0x000e2200000e0000 */
[----:B------:R-:W-:Y:S01]  /*9640*/  IMAD.SHL.U32 R5, R34, 0x2, RZ ;  /* 0x0000000222057824 */ /* 0x000fe200078e00ff */
[----:B------:R-:W-:Y:S02]  /*9650*/  LEA R8, R8, UR39, 0x1 ;  /* 0x0000002708087c11 */ /* 0x000fe4000f8e08ff */
[----:B------:R-:W1:Y:S02]  /*9660*/  SHFL.IDX PT, R3, R9, RZ, 0x181f ;  /* 0x00181fff09037589 */ /* 0x000e6400000e0000 */
[----:B0-----:R-:W-:Y:S02]  /*9670*/  IADD3 R2, P0, R14, R5, RZ ;  /* 0x000000050e027210 */ /* 0x001fe40007f1e0ff */
[----:B------:R-:W0:Y:S03]  /*9680*/  SHFL.IDX PT, R14, R7, 0x1, 0x181f ;  /* 0x00381f00070e7f89 */ /* 0x000e2600000e0000 */
[----:B-1----:R-:W-:-:S05]  /*9690*/  IMAD.X R3, RZ, RZ, R3, P0 ;  /* 0x000000ffff037224 */ /* 0x002fca00000e0603 */
[----:B------:R-:W-:Y:S04]  /*96a0*/  LDGSTS.E.BYPASS.LTC128B.128 [R8+0x18400], desc[UR48][R2.64], !P2 ;  /* 0x1840000002087fae */ /* 0x000fe8000d101d70 */
[----:B------:R1:W-:Y:S04]  /*96b0*/  LDGSTS.E.BYPASS.LTC128B.128 [R8+0x1c400], desc[UR48][R2.64+0x80], !P1 ;  /* 0x1c40008002087fae */ /* 0x0003e8000c901d70 */
[----:B-1----:R-:W1:Y:S01]  /*96c0*/  SHFL.IDX PT, R3, R9, 0x1, 0x181f ;  /* 0x00381f0009037f89 */ /* 0x002e6200000e0000 */
[----:B0-----:R-:W-:-:S03]  /*96d0*/  IADD3 R2, P0, R14, R5, RZ ;  /* 0x000000050e027210 */ /* 0x001fc60007f1e0ff */
[----:B------:R-:W0:Y:S01]  /*96e0*/  SHFL.IDX PT, R14, R7, 0x2, 0x181f ;  /* 0x00581f00070e7f89 */ /* 0x000e2200000e0000 */
[----:B-1----:R-:W-:-:S05]  /*96f0*/  IADD3.X R3, RZ, R3, RZ, P0, !PT ;  /* 0x00000003ff037210 */ /* 0x002fca00007fe4ff */
[----:B------:R-:W-:Y:S04]  /*9700*/  LDGSTS.E.BYPASS.LTC128B.128 [R8+0x18c00], desc[UR48][R2.64], !P2 ;  /* 0x18c0000002087fae */ /* 0x000fe8000d101d70 */
[----:B------:R1:W-:Y:S04]  /*9710*/  LDGSTS.E.BYPASS.LTC128B.128 [R8+0x1cc00], desc[UR48][R2.64+0x80], !P1 ;  /* 0x1cc0008002087fae */ /* 0x0003e8000c901d70 */
[----:B-1----:R-:W1:Y:S01]  /*9720*/  SHFL.IDX PT, R3, R9, 0x2, 0x181f ;  /* 0x00581f0009037f89 */ /* 0x002e6200000e0000 */
[----:B0-----:R-:W-:-:S03]  /*9730*/  IADD3 R2, P0, R14, R5, RZ ;  /* 0x000000050e027210 */ /* 0x001fc60007f1e0ff */
[----:B------:R-:W0:Y:S02]  /*9740*/  SHFL.IDX PT, R14, R7, 0x3, 0x181f ;  /* 0x00781f00070e7f89 */ /* 0x000e2400000e0000 */
[----:B-1----:R-:W-:-:S05]  /*9750*/  IMAD.X R3, RZ, RZ, R3, P0 ;  /* 0x000000ffff037224 */ /* 0x002fca00000e0603 */
        /* <DEDUP_REMOVED lines=22> */
[----:B------:R0:W2:Y:S04]  /*98c0*/  SHFL.IDX PT, R14, R7, 0x7, 0x181f ;  /* 0x00f81f00070e7f89 */ /* 0x0000a800000e0000 */
[----:B------:R-:W3:Y:S01]  /*98d0*/  SHFL.IDX PT, R9, R9, 0x7, 0x181f ;  /* 0x00f81f0009097f89 */ /* 0x000ee200000e0000 */
[----:B-1----:R-:W-:-:S05]  /*98e0*/  IMAD.X R3, RZ, RZ, R3, P0 ;  /* 0x000000ffff037224 */ /* 0x002fca00000e0603 */
[----:B------:R0:W-:Y:S04]  /*98f0*/  LDGSTS.E.BYPASS.LTC128B.128 [R8+0x1b400], desc[UR48][R2.64], !P2 ;  /* 0x1b40000002087fae */ /* 0x0001e8000d101d70 */
[----:B--23--:R0:W-:Y:S02]  /*9900*/  LDGSTS.E.BYPASS.LTC128B.128 [R8+0x1f400], desc[UR48][R2.64+0x80], !P1 ;  /* 0x1f40008002087fae */ /* 0x00c1e4000c901d70 */
.L_x_6673:
[----:B0-----:R-:W-:-:S04]  /*9910*/  IADD3 R2, P0, R14, R5, RZ ;  /* 0x000000050e027210 */ /* 0x001fc80007f1e0ff */
[----:B------:R-:W-:Y:S02]  /*9920*/  IADD3.X R3, RZ, R9, RZ, P0, !PT ;  /* 0x00000009ff037210 */ /* 0x000fe400007fe4ff */
[----:B------:R-:W-:-:S03]  /*9930*/  PLOP3.LUT P0, PT, PT, PT, PT, 0x80, 0x0 ;  /* 0x000000000000781c */ /* 0x000fc60003f0f070 */
[----:B------:R-:W-:Y:S01]  /*9940*/  @!PT LDS RZ, [RZ] ;  /* 0x00000000fffff984 */ /* 0x000fe20000000800 */
[----:B------:R-:W-:Y:S01]  /*9950*/  @!PT LDS RZ, [RZ] ;  /* 0x00000000fffff984 */ /* 0x000fe20000000800 */
[----:B------:R-:W-:Y:S01]  /*9960*/  @!PT LDS RZ, [RZ] ;  /* 0x00000000fffff984 */ /* 0x000fe20000000800 */
[----:B------:R0:W-:Y:S04]  /*9970*/  LDGSTS.E.BYPASS.LTC128B.128 [R8+0x1bc00], desc[UR48][R2.64], !P2 ;  /* 0x1bc0000002087fae */ /* 0x0001e8000d101d70 */
[----:B------:R0:W-:Y:S01]  /*9980*/  LDGSTS.E.BYPASS.LTC128B.128 [R8+0x1fc00], desc[UR48][R2.64+0x80], !P1 ;  /* 0x1fc0008002087fae */ /* 0x0001e2000c901d70 */
[----:B------:R-:W-:-:S05]  /*9990*/  NOP ;  /* 0x0000000000007918 */ /* 0x000fca0000000000 */
.L_x_6585:
        /* <DEDUP_REMOVED lines=11> */
.L_x_6586:
[----:B------:R0:W-:Y:S01]  /*9a50*/  SYNCS.ARRIVE.TRANS64.A1T0 RZ, [R6+URZ+0x28830], RZ ;  /* 0x028830ff06ff79a7 */ /* 0x0001e2000810003f */
[----:B------:R-:W-:Y:S05]  /*9a60*/  @!P2 BRA `(.L_x_6587) ;  /* 0x000000000004a947 */ /* 0x000fea0003800000 */
[----:B------:R-:W-:Y:S01]  /*9a70*/  BPT.TRAP 0x1 ;  /* 0x000000040000795c */ /* 0x000fe20000300000 */
.L_x_6587:
[----:B------:R-:W-:Y:S01]  /*9a80*/  IMAD.MOV.U32 R3, RZ, RZ, -0x80 ;  /* 0xffffff80ff037424 */ /* 0x000fe200078e00ff */
[----:B0-----:R-:W-:Y:S01]  /*9a90*/  LEA R6, R10, UR39, 0x3 ;  /* 0x000000270a067c11 */ /* 0x001fe2000f8e18ff */
[----:B------:R-:W-:Y:S02]  /*9aa0*/  BSSY B1, `(.L_x_6588) ;  /* 0x0000005000017945 */ /* 0x000fe40003800000 */
[----:B------:R-:W-:Y:S01]  /*9ab0*/  IMAD R8, R26, R3, UR37 ;  /* 0x000000251a087e24 */ /* 0x000fe2000f8e0203 */
[----:B------:R-:W-:-:S04]  /*9ac0*/  SHF.L.U32 R3, R21, 0x1f, RZ ;  /* 0x0000001f15037819 */ /* 0x000fc800000006ff */
[----:B------:R-:W0:Y:S02]  /*9ad0*/  SYNCS.PHASECHK.TRANS64.TRYWAIT P0, [R6+URZ+0x28860], R3 ;  /* 0x02886003060075a7 */ /* 0x000e24000800017f */
[----:B0-----:R-:W-:Y:S05]  /*9ae0*/  @!P0 BRA `(.L_x_6589) ;  /* 0x00000030007c8947 */ /* 0x001fea0003800000 */
.L_x_6674:
[----:B------:R-:W-:Y:S05]  /*9af0*/  BSYNC B1 ;  /* 0x0000000000017941 */ /* 0x000fea0003800000 */
.L_x_6588:
[----:B------:R-:W-:Y:S01]  /*9b00*/  UMOV UR4, 0xffffffff ;  /* 0xffffffff00047882 */ /* 0x000fe20000000000 */
[----:B------:R-:W-:Y:S01]  /*9b10*/  LOP3.LUT P2, RZ, R18, 0x8, RZ, 0xc0, !PT ;  /* 0x0000000812ff7812 */ /* 0x000fe2000784c0ff */
[----:B------:R-:W-:Y:S01]  /*9b20*/  IMAD R7, R10, 0x4000, R28 ;  /* 0x000040000a077824 */ /* 0x000fe200078e021c */
[----:B------:R-:W-:Y:S01]  /*9b30*/  LOP3.LUT P1, RZ, R18, 0x4, RZ, 0xc0, !PT ;  /* 0x0000000412ff7812 */ /* 0x000fe2000782c0ff */
[----:B------:R-:W-:Y:S01]  /*9b40*/  IMAD.IADD R8, R8, 0x1, -R35 ;  /* 0x0000000108087824 */ /* 0x000fe200078e0a23 */
[----:B------:R-:W-:Y:S11]  /*9b50*/  BRA.DIV UR4, `(.L_x_6590) ;  /* 0x0000003204747947 */ /* 0x000ff6000b800000 */
[----:B------:R-:W1:Y:S01]  /*9b60*/  SHFL.IDX PT, R14, R16, RZ, 0x181f ;  /* 0x00181fff100e7589 */ /* 0x000e6200000e0000 */
[----:B------:R-:W-:-:S03]  /*9b70*/  LEA R7, R7, UR39, 0x1 ;  /* 0x0000002707077c11 */ /* 0x000fc6000f8e08ff */
[----:B0-----:R-:W0:Y:S01]  /*9b80*/  SHFL.IDX PT, R3, R17, RZ, 0x181f ;  /* 0x00181fff11037589 */ /* 0x001e2200000e0000 */
[----:B-1----:R-:W-:-:S03]  /*9b90*/  IADD3 R2, P0, R14, R5, RZ ;  /* 0x000000050e027210 */ /* 0x002fc60007f1e0ff */
[----:B------:R-:W1:Y:S02]  /*9ba0*/  SHFL.IDX PT, R14, R16, 0x1, 0x181f ;  /* 0x00381f00100e7f89 */ /* 0x000e6400000e0000 */
[----:B0-----:R-:W-:Y:S01]  /*9bb0*/  IMAD.X R3, RZ, RZ, R3, P0 ;  /* 0x000000ffff037224 */ /* 0x001fe200000e0603 */
[----:B------:R-:W-:-:S13]  /*9bc0*/  ISETP.LT.OR P0, PT, R8, 0x1, P2 ;  /* 0x000000010800780c */ /* 0x000fda0001701670 */
[----:B------:R-:W-:Y:S01]  /*9bd0*/  LDGSTS.E.BYPASS.LTC128B.128 [R7+0x400], desc[UR48][R2.64], !P0 ;  /* 0x0040000002077fae */ /* 0x000fe2000c101d70 */
[----:B------:R-:W-:-:S13]  /*9be0*/  ISETP.LT.OR P0, PT, R8, 0x1, P1 ;  /* 0x000000010800780c */ /* 0x000fda0000f01670 */
[----:B------:R0:W-:Y:S04]  /*9bf0*/  LDGSTS.E.BYPASS.LTC128B.128 [R7+0x4400], desc[UR48][R2.64+0x80], !P0 ;  /* 0x0440008002077fae */ /* 0x0001e8000c101d70 */
[----:B0-----:R-:W0:Y:S01]  /*9c00*/  SHFL.IDX PT, R3, R17, 0x1, 0x181f ;  /* 0x00381f0011037f89 */ /* 0x001e2200000e0000 */
[----:B-1----:R-:W-:-:S03]  /*9c10*/  IADD3 R2, P0, R14, R5, RZ ;  /* 0x000000050e027210 */ /* 0x002fc60007f1e0ff */
[----:B------:R-:W1:Y:S01]  /*9c20*/  SHFL.IDX PT, R14, R16, 0x2, 0x181f ;  /* 0x00581f00100e7f89 */ /* 0x000e6200000e0000 */
[----:B0-----:R-:W-:Y:S02]  /*9c30*/  IADD3.X R3, RZ, R3, RZ, P0, !PT ;  /* 0x00000003ff037210 */ /* 0x001fe400007fe4ff */
[----:B------:R-:W-:-:S13]  /*9c40*/  ISETP.LT.OR P0, PT, R8, 0x11, P2 ;  /* 0x000000110800780c */ /* 0x000fda0001701670 */
[----:B------:R-:W-:Y:S01]  /*9c50*/  LDGSTS.E.BYPASS.LTC128B.128 [R7+0xc00], desc[UR48][R2.64], !P0 ;  /* 0x00c0000002077fae */ /* 0x000fe2000c101d70 */
[----:B------:R-:W-:-:S13]  /*9c60*/  ISETP.LT.OR P0, PT, R8, 0x11, P1 ;  /* 0x000000110800780c */ /* 0x000fda0000f01670 */
[----:B------:R0:W-:Y:S04]  /*9c70*/  LDGSTS.E.BYPASS.LTC128B.128 [R7+0x4c00], desc[UR48][R2.64+0x80], !P0 ;  /* 0x04c0008002077fae */ /* 0x0001e8000c101d70 */
[----:B0-----:R-:W0:Y:S01]  /*9c80*/  SHFL.IDX PT, R3, R17, 0x2, 0x181f ;  /* 0x00581f0011037f89 */ /* 0x001e2200000e0000 */
        /* <DEDUP_REMOVED lines=33> */
[----:B------:R-:W1:Y:S04]  /*9ea0*/  SHFL.IDX PT, R17, R17, 0x7, 0x181f ;  /* 0x00f81f0011117f89 */ /* 0x000e6800000e0000 */
[----:B------:R2:W3:Y:S01]  /*9eb0*/  SHFL.IDX PT, R14, R16, 0x7, 0x181f ;  /* 0x00f81f00100e7f89 */ /* 0x0004e200000e0000 */
[----:B0-----:R-:W-:Y:S01]  /*9ec0*/  IMAD.X R3, RZ, RZ, R3, P0 ;  /* 0x000000ffff037224 */ /* 0x001fe200000e0603 */
[----:B------:R-:W-:-:S13]  /*9ed0*/  ISETP.LT.OR P0, PT, R8, 0x61, P2 ;  /* 0x000000610800780c */ /* 0x000fda0001701670 */
[----:B------:R2:W-:Y:S01]  /*9ee0*/  LDGSTS.E.BYPASS.LTC128B.128 [R7+0x3400], desc[UR48][R2.64], !P0 ;  /* 0x0340000002077fae */ /* 0x0005e2000c101d70 */
[----:B------:R-:W-:-:S13]  /*9ef0*/  ISETP.LT.OR P0, PT, R8, 0x61, P1 ;  /* 0x000000610800780c */ /* 0x000fda0000f01670 */
[----:B-1-3--:R2:W-:Y:S02]  /*9f00*/  LDGSTS.E.BYPASS.LTC128B.128 [R7+0x7400], desc[UR48][R2.64+0x80], !P0 ;  /* 0x0740008002077fae */ /* 0x00a5e4000c101d70 */
.L_x_6692:
[----:B0-2---:R-:W-:Y:S01]  /*9f10*/  IADD3 R2, P0, R14, R5, RZ ;  /* 0x000000050e027210 */ /* 0x005fe20007f1e0ff */
[----:B------:R-:W-:Y:S02]  /*9f20*/  ULDC.64 UR4, c[0x0][0x328] ;  /* 0x0000ca0000047ab9 */ /* 0x000fe40000000a00 */
[----:B------:R-:W-:Y:S01]  /*9f30*/  IMAD R23, R23, UR4, RZ ;  /* 0x0000000417177c24 */ /* 0x000fe2000f8e02ff */
[----:B------:R-:W-:Y:S02]  /*9f40*/  IADD3.X R3, RZ, R17, RZ, P0, !PT ;  /* 0x00000011ff037210 */ /* 0x000fe400007fe4ff */
[----:B------:R-:W-:Y:S01]  /*9f50*/  ISETP.LT.OR P0, PT, R8, 0x71, P2 ;  /* 0x000000710800780c */ /* 0x000fe20001701670 */
[----:B------:R-:W-:-:S12]  /*9f60*/  IMAD R23, R4, UR5, R23 ;  /* 0x0000000504177c24 */ /* 0x000fd8000f8e0217 */
[----:B------:R-:W-:Y:S01]  /*9f70*/  @!PT LDS RZ, [RZ] ;  /* 0x00000000fffff984 */ /* 0x000fe20000000800 */
[----:B------:R-:W-:Y:S01]  /*9f80*/  @!PT LDS RZ, [RZ] ;  /* 0x00000000fffff984 */ /* 0x000fe20000000800 */
[----:B------:R-:W-:Y:S01]  /*9f90*/  @!PT LDS RZ, [RZ] ;  /* 0x00000000fffff984 */ /* 0x000fe20000000800 */
        /* <DEDUP_REMOVED lines=20> */
.L_x_6591:
        /* <DEDUP_REMOVED lines=11> */
.L_x_6592:
[C---:B------:R-:W-:Y:S01]  /*a190*/  ISETP.GT.AND P0, PT, R20.reuse, RZ, PT ;  /* 0x000000ff1400720c */ /* 0x040fe20003f04270 */
[----:B------:R0:W-:Y:S01]  /*a1a0*/  SYNCS.ARRIVE.TRANS64.A1T0 RZ, [R6+URZ+0x28850], RZ ;  /* 0x028850ff06ff79a7 */ /* 0x0001e2000810003f */
[----:B------:R-:W-:Y:S01]  /*a1b0*/  MOV R21, R25 ;  /* 0x0000001900157202 */ /* 0x000fe20000000f00 */
[----:B------:R-:W-:Y:S02]  /*a1c0*/  IMAD.MOV.U32 R10, RZ, RZ, R22 ;  /* 0x000000ffff0a7224 */ /* 0x000fe400078e0016 */
[----:B------:R-:W-:Y:S02]  /*a1d0*/  IMAD.MOV.U32 R26, RZ, RZ, R20 ;  /* 0x000000ffff1a7224 */ /* 0x000fe400078e0014 */
[----:B0-----:R-:W-:-:S06]  /*a1e0*/  VIADD R6, R20, 0xffffffff ;  /* 0xffffffff14067836 */ /* 0x001fcc0000000000 */
[----:B------:R-:W-:Y:S05]  /*a1f0*/  @P0 BRA `(.L_x_6593) ;  /* 0xfffffff000000947 */ /* 0x000fea000383ffff */
[----:B------:R-:W-:Y:S05]  /*a200*/  BSYNC B0 ;  /* 0x0000000000007941 */ /* 0x000fea0003800000 */
.L_x_6580:
[----:B0-----:R-:W-:-:S05]  /*a210*/  IMAD.U32 R0, RZ, RZ, UR41 ;  /* 0x00000029ff007e24 */ /* 0x001fca000f8e00ff */
[----:B------:R-:W-:-:S13]  /*a220*/  ISETP.NE.AND P0, PT, R0, 0x3, PT ;  /* 0x000000030000780c */ /* 0x000fda0003f05270 */
[----:B------:R-:W-:Y:S05]  /*a230*/  @!P0 BRA `(.L_x_6594) ;  /* 0x0000000000048947 */ /* 0x000fea0003800000 */
[----:B------:R-:W-:Y:S01]  /*a240*/  BPT.TRAP 0x1 ;  /* 0x000000040000795c */ /* 0x000fe20000300000 */
.L_x_6594:
[----:B------:R-:W-:Y:S01]  /*a250*/  LEA R4, R22, UR39, 0x3 ;  /* 0x0000002716047c11 */ /* 0x000fe2000f8e18ff */
[----:B------:R-:W-:Y:S01]  /*a260*/  IMAD.MOV.U32 R5, RZ, RZ, -0x80 ;  /* 0xffffff80ff057424 */ /* 0x000fe200078e00ff */
[----:B------:R-:W-:Y:S01]  /*a270*/  SHF.L.U32 R3, R25, 0x1f, RZ ;  /* 0x0000001f19037819 */ /* 0x000fe200000006ff */
[----:B------:R-:W-:Y:S02]  /*a280*/  BSSY B0, `(.L_x_6595) ;  /* 0x0000004000007945 */ /* 0x000fe40003800000 */
[----:B------:R-:W-:Y:S01]  /*a290*/  IMAD R20, R20, R5, UR37 ;  /* 0x0000002514147e24 */ /* 0x000fe2000f8e0205 */
[----:B------:R-:W0:Y:S02]  /*a2a0*/  SYNCS.PHASECHK.TRANS64.TRYWAIT P0, [R4+URZ+0x28860], R3 ;  /* 0x02886003040075a7 */ /* 0x000e24000800017f */
[----:B0-----:R-:W-:Y:S05]  /*a2b0*/  @!P0 BRA `(.L_x_6596) ;  /* 0x0000003400088947 */ /* 0x001fea0003800000 */
.L_x_6693:
[----:B------:R-:W-:Y:S05]  /*a2c0*/  BSYNC B0 ;  /* 0x0000000000007941 */ /* 0x000fea0003800000 */
.L_x_6595:
[----:B------:R-:W-:Y:S01]  /*a2d0*/  UMOV UR4, 0xffffffff ;  /* 0xffffffff00047882 */ /* 0x000fe20000000000 */
[----:B------:R-:W-:Y:S01]  /*a2e0*/  LOP3.LUT P2, RZ, R18, 0x8, RZ, 0xc0, !PT ;  /* 0x0000000812ff7812 */ /* 0x000fe2000784c0ff */
[----:B------:R-:W-:Y:S01]  /*a2f0*/  IMAD R7, R22, 0x4000, R28 ;  /* 0x0000400016077824 */ /* 0x000fe200078e021c */
[----:B------:R-:W-:Y:S02]  /*a300*/  LOP3.LUT P1, RZ, R18, 0x4, RZ, 0xc0, !PT ;  /* 0x0000000412ff7812 */ /* 0x000fe4000782c0ff */
[----:B------:R-:W-:Y:S01]  /*a310*/  IADD3 R5, -R35, R20, RZ ;  /* 0x0000001423057210 */ /* 0x000fe20007ffe1ff */
[----:B------:R-:W-:Y:S10]  /*a320*/  BRA.DIV UR4, `(.L_x_6597) ;  /* 0x0000003604007947 */ /* 0x000ff4000b800000 */
        /* <DEDUP_REMOVED lines=53> */
[----:B------:R1:W2:Y:S03]  /*a680*/  SHFL.IDX PT, R14, R16, 0x7, 0x181f ;  /* 0x00f81f00100e7f89 */ /* 0x0002a600000e0000 */
[----:B0-----:R-:W-:Y:S01]  /*a690*/  IMAD.X R3, RZ, RZ, R7, P0 ;  /* 0x000000ffff037224 */ /* 0x001fe200000e0607 */
[----:B------:R-:W-:Y:S01]  /*a6a0*/  ISETP.LT.OR P0, PT, R5, 0x61, P2 ;  /* 0x000000610500780c */ /* 0x000fe20001701670 */
[----:B------:R1:W3:-:S12]  /*a6b0*/  SHFL.IDX PT, R7, R17, 0x7, 0x181f ;  /* 0x00f81f0011077f89 */ /* 0x0002d800000e0000 */
[----:B------:R1:W-:Y:S01]  /*a6c0*/  LDGSTS.E.BYPASS.LTC128B.128 [R0+0x3400], desc[UR48][R2.64], !P0 ;  /* 0x0340000002007fae */ /* 0x0003e2000c101d70 */
[----:B------:R-:W-:-:S13]  /*a6d0*/  ISETP.LT.OR P0, PT, R5, 0x61, P1 ;  /* 0x000000610500780c */ /* 0x000fda0000f01670 */
[----:B--23--:R1:W-:Y:S02]  /*a6e0*/  LDGSTS.E.BYPASS.LTC128B.128 [R0+0x7400], desc[UR48][R2.64+0x80], !P0 ;  /* 0x0740008002007fae */ /* 0x00c3e4000c101d70 */
.L_x_6711:
        /* <DEDUP_REMOVED lines=9> */
[----:B------:R-:W-:Y:S01]  /*a780*/  PLOP3.LUT P0, PT, PT, PT, PT, 0x80, 0x0 ;  /* 0x000000000000781c */ /* 0x000fe20003f0f070 */
[----:B------:R-:W-:-:S12]  /*a790*/  NOP ;  /* 0x0000000000007918 */ /* 0x000fd80000000000 */
.L_x_6598:
        /* <DEDUP_REMOVED lines=11> */
.L_x_6599:
[----:B------:R-:W-:Y:S01]  /*a850*/  VIADD R22, R22, 0x1 ;  /* 0x0000000116167836 */ /* 0x000fe20000000000 */
[----:B------:R-:W-:Y:S01]  /*a860*/  IADD3 R33, R33, UR43, RZ ;  /* 0x0000002b21217c10 */ /* 0x000fe2000fffe0ff */
[----:B------:R-:W-:Y:S01]  /*a870*/  ULDC UR4, c[0x0][0xc34] ;  /* 0x00030d0000047ab9 */ /* 0x000fe20000000800 */
[----:B------:R0:W-:Y:S01]  /*a880*/  SYNCS.ARRIVE.TRANS64.A1T0 RZ, [R4+URZ+0x28850], RZ ;  /* 0x028850ff04ff79a7 */ /* 0x0001e2000810003f */
[----:B------:R-:W-:Y:S01]  /*a890*/  VIADD R37, R37, 0x1 ;  /* 0x0000000125257836 */ /* 0x000fe20000000000 */
[----:B------:R-:W-:-:S04]  /*a8a0*/  ISETP.NE.AND P0, PT, R22, 0x2, PT ;  /* 0x000000021600780c */ /* 0x000fc80003f05270 */
[----:B------:R-:W-:Y:S02]  /*a8b0*/  SEL R22, R22, RZ, P0 ;  /* 0x000000ff16167207 */ /* 0x000fe40000000000 */
[----:B------:R-:W-:Y:S02]  /*a8c0*/  SEL R0, RZ, 0x1, P0 ;  /* 0x00000001ff007807 */ /* 0x000fe40000000000 */
[----:B------:R-:W-:Y:S02]  /*a8d0*/  ISETP.GE.AND P0, PT, R33, UR4, PT ;  /* 0x0000000421007c0c */ /* 0x000fe4000bf06270 */
[----:B------:R-:W-:-:S11]  /*a8e0*/  LOP3.LUT R25, R25, R0, RZ, 0x3c, !PT ;  /* 0x0000000019197212 */ /* 0x000fd600078e3cff */
[----:B0-----:R-:W-:Y:S05]  /*a8f0*/  @!P0 BRA `(.L_x_6600) ;  /* 0xffffffcc00788947 */ /* 0x001fea000383ffff */
[----:B------:R-:W-:-:S07]  /*a900*/  LOP3.LUT R37, R37, 0x1, RZ, 0xc, !PT ;  /* 0x0000000125257812 */ /* 0x000fce00078e0cff */
.L_x_6565:
[----:B------:R-:W0:Y:S01]  /*a910*/  S2R R3, SR_CgaCtaId ;  /* 0x0000000000037919 */ /* 0x000e220000008800 */
[----:B------:R-:W-:Y:S01]  /*a920*/  MOV R0, 0x400 ;  /* 0x0000040000007802 */ /* 0x000fe20000000f00 */
[----:B------:R-:W-:Y:S01]  /*a930*/  BSSY B0, `(.L_x_6601) ;  /* 0x0000005000007945 */ /* 0x000fe20003800000 */
[----:B------:R-:W-:Y:S02]  /*a940*/  SHF.L.U32 R37, R37, 0x1f, RZ ;  /* 0x0000001f25257819 */ /* 0x000fe400000006ff */
[----:B0-----:R-:W-:-:S04]  /*a950*/  LEA R5, R3, R0, 0x18 ;  /* 0x0000000003057211 */ /* 0x001fc800078ec0ff */
[----:B------:R-:W0:Y:S02]  /*a960*/  SYNCS.PHASECHK.TRANS64.TRYWAIT P0, [R5+URZ+0x28820], R37 ;  /* 0x02882025050075a7 */ /* 0x000e24000800017f */
[----:B0-----:R-:W-:Y:S05]  /*a970*/  @!P0 BRA `(.L_x_6602) ;  /* 0x0000003800248947 */ /* 0x001fea0003800000 */
.L_x_6712:
[----:B------:R-:W-:Y:S05]  /*a980*/  BSYNC B0 ;  /* 0x0000000000007941 */ /* 0x000fea0003800000 */
.L_x_6601:
[----:B------:R-:W-:-:S03]  /*a990*/  UMOV UR4, 0xffffffff ;  /* 0xffffffff00047882 */ /* 0x000fc60000000000 */
[----:B------:R-:W-:Y:S05]  /*a9a0*/  BRA.DIV UR4, `(.L_x_6603) ;  /* 0x0000003a042c7947 */ /* 0x000fea000b800000 */
[----:B------:R-:W1:Y:S02]  /*a9b0*/  S2R R0, SR_TID.X ;  /* 0x0000000000007919 */ /* 0x000e640000002100 */
[----:B-1----:R-:W-:-:S04]  /*a9c0*/  SHF.R.U32.HI R0, RZ, 0x5, R0 ;  /* 0x00000005ff007819 */ /* 0x002fc80000011600 */
[----:B------:R-:W-:-:S05]  /*a9d0*/  LOP3.LUT R0, R0, 0x3, RZ, 0xc0, !PT ;  /* 0x0000000300007812 */ /* 0x000fca00078ec0ff */
[----:B------:R1:W2:Y:S02]  /*a9e0*/  SHFL.IDX PT, R14, R0, RZ, 0x1f ;  /* 0x00001fff000e7589 */ /* 0x0002a400000e0000 */
.L_x_6715:
[----:B--2---:R-:W-:Y:S01]  /*a9f0*/  ISETP.NE.AND P0, PT, R14, RZ, PT ;  /* 0x000000ff0e00720c */ /* 0x004fe20003f05270 */
[----:B------:R-:W-:-:S12]  /*aa00*/  BSSY B0, `(.L_x_6604) ;  /* 0x0000024000007945 */ /* 0x000fd80003800000 */
[----:B------:R-:W-:Y:S05]  /*aa10*/  @P0 BRA `(.L_x_6605) ;  /* 0x0000000000880947 */ /* 0x000fea0003800000 */
[----:B------:R-:W-:-:S03]  /*aa20*/  UMOV UR4, 0xffffffff ;  /* 0xffffffff00047882 */ /* 0x000fc60000000000 */
[----:B------:R-:W-:Y:S05]  /*aa30*/  BRA.DIV UR4, `(.L_x_6606) ;  /* 0x0000003a043c7947 */ /* 0x000fea000b800000 */
[----:B------:R-:W-:-:S13]  /*aa40*/  ELECT P6, URZ, PT ;  /* 0x00000000003f782f */ /* 0x000fda00038c0000 */
.L_x_6718:
[----:B------:R-:W-:Y:S05]  /*aa50*/  @!P6 BRA `(.L_x_6605) ;  /* 0x000000000078e947 */ /* 0x000fea0003800000 */
[----:B------:R-:W-:-:S06]  /*aa60*/  ULOP3.LUT UR4, UR36, 0x2, URZ, 0xfc, !UPT ;  /* 0x0000000224047892 */ /* 0x000fcc000f8efc3f */
[----:B-1----:R-:W-:-:S05]  /*aa70*/  IMAD.U32 R0, RZ, RZ, UR4 ;  /* 0x00000004ff007e24 */ /* 0x002fca000f8e00ff */
[----:B------:R-:W-:-:S13]  /*aa80*/  ISETP.NE.AND P0, PT, R0, 0x3, PT ;  /* 0x000000030000780c */ /* 0x000fda0003f05270 */
[----:B------:R-:W-:Y:S05]  /*aa90*/  @!P0 BRA `(.L_x_6607) ;  /* 0x0000000000048947 */ /* 0x000fea0003800000 */
[----:B------:R-:W-:Y:S01]  /*aaa0*/  BPT.TRAP 0x1 ;  /* 0x000000040000795c */ /* 0x000fe20000300000 */
.L_x_6607:
[C---:B------:R-:W-:Y:S01]  /*aab0*/  IMAD R3, R22.reuse, 0x8, R5 ;  /* 0x0000000816037824 */ /* 0x040fe200078e0205 */
[----:B------:R-:W-:Y:S01]  /*aac0*/  SHF.L.U32 R2, R25, 0x1f, RZ ;  /* 0x0000001f19027819 */ /* 0x000fe200000006ff */
[----:B------:R-:W-:-:S03]  /*aad0*/  VIADD R22, R22, 0x1 ;  /* 0x0000000116167836 */ /* 0x000fc60000000000 */
[----:B------:R-:W1:Y:S02]  /*aae0*/  SYNCS.PHASECHK.TRANS64.TRYWAIT P1, [R3+URZ+0x28840], R2 ;  /* 0x02884002030075a7 */ /* 0x000e64000802017f */
[----:B------:R-:W-:-:S04]  /*aaf0*/  ISETP.NE.AND P2, PT, R22, 0x2, PT ;  /* 0x000000021600780c */ /* 0x000fc80003f45270 */
[----:B------:R-:W-:Y:S01]  /*ab00*/  SEL R0, RZ, 0x1, P2 ;  /* 0x00000001ff007807 */ /* 0x000fe20001000000 */
[----:B-1----:R-:W-:Y:S08]  /*ab10*/  @!P1 BRA `(.L_x_6608) ;  /* 0x0000003800249947 */ /* 0x002ff00003800000 */
.L_x_6719:
[----:B------:R-:W-:Y:S02]  /*ab20*/  SEL R22, R22, RZ, P2 ;  /* 0x000000ff16167207 */ /* 0x000fe40001000000 */
[----:B------:R-:W-:Y:S01]  /*ab30*/  LOP3.LUT R0, R25, R0, RZ, 0x3c, !PT ;  /* 0x0000000019007212 */ /* 0x000fe200078e3cff */
[----:B------:R-:W-:Y:S06]  /*ab40*/  @!P0 BRA `(.L_x_6609) ;  /* 0x0000000000048947 */ /* 0x000fec0003800000 */
[----:B------:R-:W-:Y:S01]  /*ab50*/  BPT.TRAP 0x1 ;  /* 0x000000040000795c */ /* 0x000fe20000300000 */
.L_x_6609:
[----:B0-----:R-:W-:Y:S01]  /*ab60*/  IMAD R5, R22, 0x8, R5 ;  /* 0x0000000816057824 */ /* 0x001fe200078e0205 */
[----:B------:R-:W-:-:S04]  /*ab70*/  SHF.L.U32 R0, R0, 0x1f, RZ ;  /* 0x0000001f00007819 */ /* 0x000fc800000006ff */
[----:B------:R-:W0:Y:S02]  /*ab80*/  SYNCS.PHASECHK.TRANS64.TRYWAIT P1, [R5+URZ+0x28840], R0 ;  /* 0x02884000050075a7 */ /* 0x000e24000802017f */
[----:B0-----:R-:W-:Y:S05]  /*ab90*/  @!P1 BRA `(.L_x_6610) ;  /* 0x0000003800189947 */ /* 0x001fea0003800000 */
.L_x_6720:
[----:B------:R-:W-:Y:S05]  /*aba0*/  @!P0 BRA `(.L_x_6611) ;  /* 0x0000000000048947 */ /* 0x000fea0003800000 */
[----:B------:R-:W-:Y:S01]  /*abb0*/  BPT.TRAP 0x1 ;  /* 0x000000040000795c */ /* 0x000fe20000300000 */
.L_x_6611:
[----:B------:R-:W2:Y:S02]  /*abc0*/  SYNCS.PHASECHK.TRANS64.TRYWAIT P1, [R3+URZ+0x28860], R2 ;  /* 0x02886002030075a7 */ /* 0x000ea4000802017f */
[----:B--2---:R-:W-:Y:S05]  /*abd0*/  @!P1 BRA `(.L_x_6612) ;  /* 0x00000038001c9947 */ /* 0x004fea0003800000 */
.L_x_6721:
[----:B------:R-:W-:Y:S05]  /*abe0*/  @!P0 BRA `(.L_x_6613) ;  /* 0x0000000000048947 */ /* 0x000fea0003800000 */
[----:B------:R-:W-:Y:S01]  /*abf0*/  BPT.TRAP 0x1 ;  /* 0x000000040000795c */ /* 0x000fe20000300000 */
.L_x_6613:
[----:B---3--:R3:W4:Y:S02]  /*ac00*/  SYNCS.PHASECHK.TRANS64.TRYWAIT P0, [R5+URZ+0x28860], R0 ;  /* 0x02886000050075a7 */ /* 0x008724000800017f */
[----:B----4-:R-:W-:Y:S05]  /*ac10*/  @!P0 NANOSLEEP.SYNCS 0x989680 ;  /* 0x009896800000895d */ /* 0x010fea0003900000 */
[----:B------:R-:W4:Y:S02]  /*ac20*/  @!P0 SYNCS.PHASECHK.TRANS64 P0, [R5+URZ+0x28860], R0 ;  /* 0x02886000050085a7 */ /* 0x000f24000800007f */
[----:B----4-:R-:W-:Y:S05]  /*ac30*/  @!P0 BRA `(.L_x_6613) ;  /* 0xfffffffc00f08947 */ /* 0x010fea000383ffff */
.L_x_6605:
[----:B------:R-:W-:Y:S05]  /*ac40*/  BSYNC B0 ;  /* 0x0000000000007941 */ /* 0x000fea0003800000 */
.L_x_6604:
[----:B------:R-:W-:Y:S05]  /*ac50*/  EXIT ;  /* 0x000000000000794d */ /* 0x000fea0003800000 */
.L_x_6533:
[----:B0-----:R-:W-:-:S04]  /*ac60*/  MOV R3, UR39 ;  /* 0x0000002700037c02 */ /* 0x001fc80008000f00 */
[----:B------:R0:W1:Y:S03]  /*ac70*/  SYNCS.PHASECHK.TRANS64.TRYWAIT P1, [R3+URZ+0x28800], R0 ;  /* 0x02880000030075a7 */ /* 0x000066000802017f */
[----:B-1----:R-:W-:Y:S05]  /*ac80*/  @!P1 NANOSLEEP.SYNCS 0x989680 ;  /* 0x009896800000995d */ /* 0x002fea0003900000 */
[----:B------:R-:W1:Y:S02]  /*ac90*/  @!P1 SYNCS.PHASECHK.TRANS64 P1, [R3+URZ+0x28800], R0 ;  /* 0x02880000030095a7 */ /* 0x000e64000802007f */
[----:B-1----:R-:W-:Y:S05]  /*aca0*/  @!P1 BRA `(.L_x_6533) ;  /* 0xfffffffc00ec9947 */ /* 0x002fea000383ffff */
[----:B------:R-:W-:Y:S05]  /*acb0*/  BRA `(.L_x_6614) ;  /* 0xffffff6000f47947 */ /* 0x000fea000383ffff */
.L_x_6537:
[----:B-1----:R1:W2:Y:S02]  /*acc0*/  SYNCS.PHASECHK.TRANS64.TRYWAIT P1, [R5+URZ+0x28830], R0 ;  /* 0x02883000050075a7 */ /* 0x0022a4000802017f */
[----:B--2---:R-:W-:Y:S05]  /*acd0*/  @!P1 NANOSLEEP.SYNCS 0x989680 ;  /* 0x009896800000995d */ /* 0x004fea0003900000 */
[----:B------:R-:W2:Y:S02]  /*ace0*/  @!P1 SYNCS.PHASECHK.TRANS64 P1, [R5+URZ+0x28830], R0 ;  /* 0x02883000050095a7 */ /* 0x000ea4000802007f */
[----:B--2---:R-:W-:Y:S05]  /*acf0*/  @!P1 BRA `(.L_x_6537) ;  /* 0xfffffffc00f09947 */ /* 0x004fea000383ffff */
[----:B------:R-:W-:Y:S05]  /*ad00*/  BRA `(.L_x_6536) ;  /* 0xffffff6400147947 */ /* 0x000fea000383ffff */
.L_x_6543:
[----:B-1----:R-:W-:-:S04]  /*ad10*/  IMAD.U32 R3, RZ, RZ, UR6 ;  /* 0x00000006ff037e24 */ /* 0x002fc8000f8e00ff */
[----:B------:R1:W2:Y:S03]  /*ad20*/  SYNCS.PHASECHK.TRANS64.TRYWAIT P1, [R3+URZ+0x28830], R0 ;  /* 0x02883000030075a7 */ /* 0x0002a6000802017f */
[----:B--2---:R-:W-:Y:S05]  /*ad30*/  @!P1 NANOSLEEP.SYNCS 0x989680 ;  /* 0x009896800000995d */ /* 0x004fea0003900000 */
[----:B------:R-:W2:Y:S02]  /*ad40*/  @!P1 SYNCS.PHASECHK.TRANS64 P1, [R3+URZ+0x28830], R0 ;  /* 0x02883000030095a7 */ /* 0x000ea4000802007f */
[----:B--2---:R-:W-:Y:S05]  /*ad50*/  @!P1 BRA `(.L_x_6543) ;  /* 0xfffffffc00ec9947 */ /* 0x004fea000383ffff */
[----:B------:R-:W-:Y:S05]  /*ad60*/  BRA `(.L_x_6540) ;  /* 0xffffff8800607947 */ /* 0x000fea000383ffff */
.L_x_6547:
[----:B-1----:R-:W-:-:S04]  /*ad70*/  IMAD.U32 R3, RZ, RZ, UR6 ;  /* 0x00000006ff037e24 */ /* 0x002fc8000f8e00ff */
[----:B------:R1:W2:Y:S03]  /*ad80*/  SYNCS.PHASECHK.TRANS64.TRYWAIT P1, [R3+URZ+0x28850], R0 ;  /* 0x02885000030075a7 */ /* 0x0002a6000802017f */
[----:B--2---:R-:W-:Y:S05]  /*ad90*/  @!P1 NANOSLEEP.SYNCS 0x989680 ;  /* 0x009896800000995d */ /* 0x004fea0003900000 */
[----:B------:R-:W2:Y:S02]  /*ada0*/  @!P1 SYNCS.PHASECHK.TRANS64 P1, [R3+URZ+0x28850], R0 ;  /* 0x02885000030095a7 */ /* 0x000ea4000802007f */
[----:B--2---:R-:W-:Y:S05]  /*adb0*/  @!P1 BRA `(.L_x_6547) ;  /* 0xfffffffc00ec9947 */ /* 0x004fea000383ffff */
[----:B------:R-:W-:Y:S05]  /*adc0*/  BRA `(.L_x_6544) ;  /* 0xffffff8c002c7947 */ /* 0x000fea000383ffff */
.L_x_6554:
[----:B-1----:R-:W-:-:S04]  /*add0*/  IMAD.U32 R8, RZ, RZ, UR10 ;  /* 0x0000000aff087e24 */ /* 0x002fc8000f8e00ff */
[----:B------:R1:W2:Y:S03]  /*ade0*/  SYNCS.PHASECHK.TRANS64.TRYWAIT P1, [R8+URZ+0x28850], R7 ;  /* 0x02885007080075a7 */ /* 0x0002a6000802017f */
[----:B--2---:R-:W-:Y:S05]  /*adf0*/  @!P1 NANOSLEEP.SYNCS 0x989680 ;  /* 0x009896800000995d */ /* 0x004fea0003900000 */
[----:B------:R-:W2:Y:S02]  /*ae00*/  @!P1 SYNCS.PHASECHK.TRANS64 P1, [R8+URZ+0x28850], R7 ;  /* 0x02885007080095a7 */ /* 0x000ea4000802007f */
[----:B--2---:R-:W-:Y:S05]  /*ae10*/  @!P1 BRA `(.L_x_6554) ;  /* 0xfffffffc00ec9947 */ /* 0x004fea000383ffff */
[----:B------:R-:W-:Y:S05]  /*ae20*/  BRA `(.L_x_6553) ;  /* 0xffffffa800147947 */ /* 0x000fea000383ffff */
.L_x_6569:
[----:B------:R-:W0:Y:S01]  /*ae30*/  S2R R16, SR_TID.X ;  /* 0x0000000000107919 */ /* 0x000e220000002100 */
        /* <DEDUP_REMOVED lines=10> */
.L_x_6616:
[----:B------:R-:W-:Y:S05]  /*aee0*/  BSYNC B0 ;  /* 0x0000000000007941 */ /* 0x000fea0003800000 */
.L_x_6615:
[----:B------:R-:W-:Y:S05]  /*aef0*/  BRA `(.L_x_6617) ;  /* 0xffffffcc00c47947 */ /* 0x000fea000383ffff */
.L_x_6572:
[----:B0-----:R0:W1:Y:S02]  /*af00*/  SYNCS.PHASECHK.TRANS64.TRYWAIT P0, [R0+URZ+0x28840], R3 ;  /* 0x02884003000075a7 */ /* 0x001064000800017f */
[----:B-1----:R-:W-:Y:S05]  /*af10*/  @!P0 NANOSLEEP.SYNCS 0x989680 ;  /* 0x009896800000895d */ /* 0x002fea0003900000 */
[----:B------:R-:W1:Y:S02]  /*af20*/  @!P0 SYNCS.PHASECHK.TRANS64 P0, [R0+URZ+0x28840], R3 ;  /* 0x02884003000085a7 */ /* 0x000e64000800007f */
[----:B-1----:R-:W-:Y:S05]  /*af30*/  @!P0 BRA `(.L_x_6572) ;  /* 0xfffffffc00f08947 */ /* 0x002fea000383ffff */
[----:B------:R-:W-:Y:S05]  /*af40*/  BRA `(.L_x_6618) ;  /* 0xffffffd0002c7947 */ /* 0x000fea000383ffff */
.L_x_6573:
        /* <DEDUP_REMOVED lines=8> */
.L_x_6620:
[----:B------:R-:W-:Y:S05]  /*afd0*/  BSYNC B0 ;  /* 0x0000000000007941 */ /* 0x000fea0003800000 */
.L_x_6619:
[----:B------:R-:W-:Y:S01]  /*afe0*/  IMAD.MOV.U32 R13, RZ, RZ, R4 ;  /* 0x000000ffff0d7224 */ /* 0x000fe200078e0004 */
[----:B------:R-:W-:Y:S01]  /*aff0*/  MOV R2, R14 ;  /* 0x0000000e00027202 */ /* 0x000fe20000000f00 */
[----:B------:R-:W-:Y:S01]  /*b000*/  IMAD.MOV.U32 R12, RZ, RZ, RZ ;  /* 0x000000ffff0c7224 */ /* 0x000fe200078e00ff */
[----:B------:R-:W-:Y:S01]  /*b010*/  ISETP.GE.AND P0, PT, R30, 0x1, PT ;  /* 0x000000011e00780c */ /* 0x000fe20003f06270 */
[----:B------:R-:W-:Y:S02]  /*b020*/  IMAD.MOV.U32 R11, RZ, RZ, 0x181f ;  /* 0x0000181fff0b7424 */ /* 0x000fe400078e00ff */
[----:B------:R-:W-:-:S10]  /*b030*/  IMAD.MOV.U32 R15, RZ, RZ, -0x1 ;  /* 0xffffffffff0f7424 */ /* 0x000fd400078e00ff */
[----:B------:R-:W-:Y:S05]  /*b040*/  WARPSYNC.COLLECTIVE R15, `(.L_x_6621) ;  /* 0x000000000f087348 */ /* 0x000fea0003c00000 */
[----:B------:R0:W1:Y:S02]  /*b050*/  SHFL.IDX P6, R14, R13, R12, R11 ;  /* 0x0000000c0d0e7389 */ /* 0x00006400000c000b */
[----:B01----:R-:W-:Y:S01]  /*b060*/  ENDCOLLECTIVE ;  /* 0x000000000000791b */ /* 0x003fe20003800000 */
.L_x_6621:
[----:B------:R-:W-:Y:S01]  /*b070*/  @P0 LEA R7, R5, UR39, 0x1 ;  /* 0x0000002705070c11 */ /* 0x000fe2000f8e08ff */
        /* <DEDUP_REMOVED lines=8> */
.L_x_6622:
[----:B------:R-:W-:Y:S01]  /*b100*/  @!PT LDS RZ, [RZ] ;  /* 0x00000000fffff984 */ /* 0x000fe20000000800 */
[----:B------:R-:W-:Y:S01]  /*b110*/  @!PT LDS RZ, [RZ] ;  /* 0x00000000fffff984 */ /* 0x000fe20000000800 */
[----:B------:R-:W-:Y:S01]  /*b120*/  @!PT LDS RZ, [RZ] ;  /* 0x00000000fffff984 */ /* 0x000fe20000000800 */
[----:B------:R0:W-:Y:S04]  /*b130*/  @P0 LDGSTS.E.BYPASS.LTC128B.128 [R7+0x18400], desc[UR48][R2.64], !P3 ;  /* 0x1840000002070fae */ /* 0x0001e8000d901d70 */
[----:B------:R0:W-:Y:S01]  /*b140*/  @P0 LDGSTS.E.BYPASS.LTC128B.128 [R7+0x1c400], desc[UR48][R2.64+0x80], !P2 ;  /* 0x1c40008002070fae */ /* 0x0001e2000d101d70 */
[----:B------:R-:W-:Y:S01]  /*b150*/  ISETP.GE.AND P0, PT, R30, 0x11, PT ;  /* 0x000000111e00780c */ /* 0x000fe20003f06270 */
[----:B------:R-:W-:-:S12]  /*b160*/  IMAD.MOV.U32 R13, RZ, RZ, R4 ;  /* 0x000000ffff0d7224 */ /* 0x000fd800078e0004 */
[----:B------:R-:W-:Y:S01]  /*b170*/  @P0 LEA R21, R5, UR39, 0x1 ;  /* 0x0000002705150c11 */ /* 0x000fe2000f8e08ff */
[----:B0-----:R-:W-:-:S07]  /*b180*/  IMAD.MOV.U32 R8, RZ, RZ, R14 ;  /* 0x000000ffff087224 */ /* 0x001fce00078e000e */
[----:B------:R-:W-:Y:S05]  /*b190*/  WARPSYNC.COLLECTIVE R15, `(.L_x_6623) ;  /* 0x000000000f087348 */ /* 0x000fea0003c00000 */
[----:B------:R0:W1:Y:S02]  /*b1a0*/  SHFL.IDX P6, R14, R13, R12, R11 ;  /* 0x0000000c0d0e7389 */ /* 0x00006400000c000b */
[----:B01----:R-:W-:Y:S01]  /*b1b0*/  ENDCOLLECTIVE ;  /* 0x000000000000791b */ /* 0x003fe20003800000 */
.L_x_6623:
        /* <DEDUP_REMOVED lines=8> */
.L_x_6624:
[----:B------:R-:W-:-:S05]  /*b240*/  @P0 IMAD.MOV.U32 R3, RZ, RZ, R9 ;  /* 0x000000ffff030224 */ /* 0x000fca00078e0009 */
[----:B------:R-:W-:Y:S01]  /*b250*/  @!PT LDS RZ, [RZ] ;  /* 0x00000000fffff984 */ /* 0x000fe20000000800 */
[----:B------:R-:W-:Y:S01]  /*b260*/  @!PT LDS RZ, [RZ] ;  /* 0x00000000fffff984 */ /* 0x000fe20000000800 */
[----:B------:R-:W-:Y:S01]  /*b270*/  @!PT LDS RZ, [RZ] ;  /* 0x00000000fffff984 */ /* 0x000fe20000000800 */
[----:B------:R0:W-:Y:S04]  /*b280*/  @P0 LDGSTS.E.BYPASS.LTC128B.128 [R21+0x18c00], desc[UR48][R2.64], !P3 ;  /* 0x18c0000002150fae */ /* 0x0001e8000d901d70 */
[----:B------:R0:W-:Y:S01]  /*b290*/  @P0 LDGSTS.E.BYPASS.LTC128B.128 [R21+0x1cc00], desc[UR48][R2.64+0x80], !P2 ;  /* 0x1cc0008002150fae */ /* 0x0001e2000d101d70 */
[----:B------:R-:W-:Y:S01]  /*b2a0*/  ISETP.GE.AND P0, PT, R30, 0x21, PT ;  /* 0x000000211e00780c */ /* 0x000fe20003f06270 */
[----:B------:R-:W-:Y:S02]  /*b2b0*/  IMAD.MOV.U32 R13, RZ, RZ, R4 ;  /* 0x000000ffff0d7224 */ /* 0x000fe400078e0004 */
[----:B------:R-:W-:-:S10]  /*b2c0*/  IMAD.MOV.U32 R7, RZ, RZ, R14 ;  /* 0x000000ffff077224 */ /* 0x000fd400078e000e */
[----:B0-----:R-:W-:Y:S05]  /*b2d0*/  WARPSYNC.COLLECTIVE R15, `(.L_x_6625) ;  /* 0x000000000f087348 */ /* 0x001fea0003c00000 */
[----:B------:R1:W2:Y:S02]  /*b2e0*/  SHFL.IDX P6, R14, R13, R12, R11 ;  /* 0x0000000c0d0e7389 */ /* 0x0002a400000c000b */
[----:B012---:R-:W-:Y:S01]  /*b2f0*/  ENDCOLLECTIVE ;  /* 0x000000000000791b */ /* 0x007fe20003800000 */
.L_x_6625:
        /* <DEDUP_REMOVED lines=9> */
.L_x_6626:
[----:B------:R-:W-:-:S05]  /*b390*/  @P0 IMAD.MOV.U32 R3, RZ, RZ, R7 ;  /* 0x000000ffff030224 */ /* 0x000fca00078e0007 */
[----:B------:R-:W-:Y:S01]  /*b3a0*/  @!PT LDS RZ, [RZ] ;  /* 0x00000000fffff984 */ /* 0x000fe20000000800 */
[----:B------:R-:W-:Y:S01]  /*b3b0*/  @!PT LDS RZ, [RZ] ;  /* 0x00000000fffff984 */ /* 0x000fe20000000800 */
[----:B------:R-:W-:Y:S01]  /*b3c0*/  @!PT LDS RZ, [RZ] ;  /* 0x00000000fffff984 */ /* 0x000fe20000000800 */
[----:B------:R0:W-:Y:S04]  /*b3d0*/  @P0 LDGSTS.E.BYPASS.LTC128B.128 [R9+0x19400], desc[UR48][R2.64], !P3 ;  /* 0x1940000002090fae */ /* 0x0001e8000d901d70 */
[----:B------:R0:W-:Y:S01]  /*b3e0*/  @P0 LDGSTS.E.BYPASS.LTC128B.128 [R9+0x1d400], desc[UR48][R2.64+0x80], !P2 ;  /* 0x1d40008002090fae */ /* 0x0001e2000d101d70 */
[----:B------:R-:W-:Y:S02]  /*b3f0*/  ISETP.GE.AND P0, PT, R30, 0x31, PT ;  /* 0x000000311e00780c */ /* 0x000fe40003f06270 */
[----:B------:R-:W-:Y:S01]  /*b400*/  MOV R13, R4 ;  /* 0x00000004000d7202 */ /* 0x000fe20000000f00 */
[----:B------:R-:W-:-:S10]  /*b410*/  IMAD.MOV.U32 R7, RZ, RZ, R14 ;  /* 0x000000ffff077224 */ /* 0x000fd400078e000e */
[----:B0-----:R-:W-:-:S07]  /*b420*/  @P0 LEA R21, R5, UR39, 0x1 ;  /* 0x0000002705150c11 */ /* 0x001fce000f8e08ff */
[----:B------:R-:W-:Y:S05]  /*b430*/  WARPSYNC.COLLECTIVE R15, `(.L_x_6627) ;  /* 0x000000000f087348 */ /* 0x000fea0003c00000 */
[----:B------:R0:W1:Y:S02]  /*b440*/  SHFL.IDX P6, R14, R13, R12, R11 ;  /* 0x0000000c0d0e7389 */ /* 0x00006400000c000b */
[----:B01----:R-:W-:Y:S01]  /*b450*/  ENDCOLLECTIVE ;  /* 0x000000000000791b */ /* 0x003fe20003800000 */
.L_x_6627:
[----:B------:R-:W-:Y:S02]  /*b460*/  IMAD.MOV.U32 R13, RZ, RZ, R6 ;  /* 0x000000ffff0d7224 */ /* 0x000fe400078e0006 */
[----:B------:R-:W-:Y:S01]  /*b470*/  IMAD.MOV.U32 R12, RZ, RZ, 0x4 ;  /* 0x00000004ff0c7424 */ /* 0x000fe200078e00ff */
[----:B------:R-:W-:-:S05]  /*b480*/  @P0 LEA R14, P1, R34, R14, 0x1 ;  /* 0x0000000e220e0211 */ /* 0x000fca00078208ff */
[----:B------:R-:W-:-:S08]  /*b490*/  @P0 IMAD.MOV.U32 R2, RZ, RZ, R14 ;  /* 0x000000ffff020224 */ /* 0x000fd000078e000e */
[----:B------:R-:W-:Y:S05]  /*b4a0*/  WARPSYNC.COLLECTIVE R15, `(.L_x_6628) ;  /* 0x000000000f087348 */ /* 0x000fea0003c00000 */
[----:B------:R0:W1:Y:S02]  /*b4b0*/  SHFL.IDX P6, R14, R13, R12, R11 ;  /* 0x0000000c0d0e7389 */ /* 0x00006400000c000b */
[----:B01----:R-:W-:Y:S01]  /*b4c0*/  ENDCOLLECTIVE ;  /* 0x000000000000791b */ /* 0x003fe20003800000 */
.L_x_6628:
[----:B------:R-:W-:-:S04]  /*b4d0*/  @P0 IMAD.X R7, RZ, RZ, R7, P1 ;  /* 0x000000ffff070224 */ /* 0x000fc800008e0607 */
[----:B------:R-:W-:-:S05]  /*b4e0*/  @P0 IMAD.MOV.U32 R3, RZ, RZ, R7 ;  /* 0x000000ffff030224 */ /* 0x000fca00078e0007 */
[----:B------:R-:W-:Y:S01]  /*b4f0*/  @!PT LDS RZ, [RZ] ;  /* 0x00000000fffff984 */ /* 0x000fe20000000800 */
[----:B------:R-:W-:Y:S01]  /*b500*/  @!PT LDS RZ, [RZ] ;  /* 0x00000000fffff984 */ /* 0x000fe20000000800 */
[----:B------:R-:W-:Y:S01]  /*b510*/  @!PT LDS RZ, [RZ] ;  /* 0x00000000fffff984 */ /* 0x000fe20000000800 */
        /* <DEDUP_REMOVED lines=8> */
.L_x_6629:
[----:B------:R-:W-:Y:S01]  /*b5a0*/  @P0 LEA R9, R5, UR39, 0x1 ;  /* 0x0000002705090c11 */ /* 0x000fe2000f8e08ff */
[----:B------:R-:W-:Y:S01]  /*b5b0*/  IMAD.MOV.U32 R13, RZ, RZ, R6 ;  /* 0x000000ffff0d7224 */ /* 0x000fe200078e0006 */
[----:B------:R-:W-:Y:S02]  /*b5c0*/  MOV R12, 0x5 ;  /* 0x00000005000c7802 */ /* 0x000fe40000000f00 */
[----:B------:R-:W-:-:S05]  /*b5d0*/  @P0 LEA R14, P1, R34, R14, 0x1 ;  /* 0x0000000e220e0211 */ /* 0x000fca00078208ff */
[----:B------:R-:W-:-:S08]  /*b5e0*/  @P0 IMAD.MOV.U32 R2, RZ, RZ, R14 ;  /* 0x000000ffff020224 */ /* 0x000fd000078e000e */
[----:B------:R-:W-:Y:S05]  /*b5f0*/  WARPSYNC.COLLECTIVE R15, `(.L_x_6630) ;  /* 0x000000000f087348 */ /* 0x000fea0003c00000 */
[----:B------:R0:W1:Y:S02]  /*b600*/  SHFL.IDX P6, R14, R13, R12, R11 ;  /* 0x0000000c0d0e7389 */ /* 0x00006400000c000b */
[----:B01----:R-:W-:Y:S01]  /*b610*/  ENDCOLLECTIVE ;  /* 0x000000000000791b */ /* 0x003fe20003800000 */
.L_x_6630:
        /* <DEDUP_REMOVED lines=13> */
.L_x_6631:
        /* <DEDUP_REMOVED lines=8> */
.L_x_6632:
        /* <DEDUP_REMOVED lines=13> */
.L_x_6633:
        /* <DEDUP_REMOVED lines=8> */
.L_x_6634:
[----:B------:R-:W-:-:S05]  /*b8c0*/  @P0 IMAD.X R7, RZ, RZ, R7, P1 ;  /* 0x000000ffff070224 */ /* 0x000fca00008e0607 */
[----:B------:R-:W-:-:S05]  /*b8d0*/  @P0 MOV R3, R7 ;  /* 0x0000000700030202 */ /* 0x000fca0000000f00 */
[----:B------:R-:W-:Y:S01]  /*b8e0*/  @!PT LDS RZ, [RZ] ;  /* 0x00000000fffff984 */ /* 0x000fe20000000800 */
[----:B------:R-:W-:Y:S01]  /*b8f0*/  @!PT LDS RZ, [RZ] ;  /* 0x00000000fffff984 */ /* 0x000fe20000000800 */
[----:B------:R-:W-:Y:S01]  /*b900*/  @!PT LDS RZ, [RZ] ;  /* 0x00000000fffff984 */ /* 0x000fe20000000800 */
[----:B------:R0:W-:Y:S01]  /*b910*/  @P0 LDGSTS.E.BYPASS.LTC128B.128 [R9+0x1b400], desc[UR48][R2.64], !P3 ;  /* 0x1b40000002090fae */ /* 0x0001e2000d901d70 */
[----:B------:R-:W-:-:S03]  /*b920*/  IMAD.MOV.U32 R13, RZ, RZ, R4 ;  /* 0x000000ffff0d7224 */ /* 0x000fc600078e0004 */
[----:B------:R0:W-:Y:S01]  /*b930*/  @P0 LDGSTS.E.BYPASS.LTC128B.128 [R9+0x1f400], desc[UR48][R2.64+0x80], !P2 ;  /* 0x1f40008002090fae */ /* 0x0001e2000d101d70 */
[----:B------:R-:W-:-:S07]  /*b940*/  IMAD.MOV.U32 R7, RZ, RZ, R14 ;  /* 0x000000ffff077224 */ /* 0x000fce00078e000e */
[----:B0-----:R-:W-:Y:S05]  /*b950*/  WARPSYNC.COLLECTIVE R15, `(.L_x_6635) ;  /* 0x000000000f087348 */ /* 0x001fea0003c00000 */
[----:B------:R1:W2:Y:S02]  /*b960*/  SHFL.IDX P6, R14, R13, R12, R11 ;  /* 0x0000000c0d0e7389 */ /* 0x0002a400000c000b */
[----:B012---:R-:W-:Y:S01]  /*b970*/  ENDCOLLECTIVE ;  /* 0x000000000000791b */ /* 0x007fe20003800000 */
.L_x_6635:
[----:B------:R-:W-:Y:S05]  /*b980*/  BRA `(.L_x_6636) ;  /* 0xffffffcc00187947 */ /* 0x000fea000383ffff */
.L_x_6577:
[----:B------:R-:W-:Y:S01]  /*b990*/  IMAD.MOV.U32 R13, RZ, RZ, R5 ;  /* 0x000000ffff0d7224 */ /* 0x000fe200078e0005 */
[----:B------:R-:W-:Y:S01]  /*b9a0*/  MOV R12, RZ ;  /* 0x000000ff000c7202 */ /* 0x000fe20000000f00 */
[----:B------:R-:W-:Y:S02]  /*b9b0*/  IMAD.MOV.U32 R11, RZ, RZ, 0x181f ;  /* 0x0000181fff0b7424 */ /* 0x000fe400078e00ff */
[----:B------:R-:W-:Y:S02]  /*b9c0*/  IMAD.MOV.U32 R15, RZ, RZ, -0x1 ;  /* 0xffffffffff0f7424 */ /* 0x000fe400078e00ff */
[----:B------:R-:W-:-:S07]  /*b9d0*/  IMAD.IADD R4, R35, 0x1, R4 ;  /* 0x0000000123047824 */ /* 0x000fce00078e0204 */
[----:B------:R-:W-:Y:S05]  /*b9e0*/  WARPSYNC.COLLECTIVE R15, `(.L_x_6637) ;  /* 0x000000000f087348 */ /* 0x000fea0003c00000 */
[----:B------:R0:W1:Y:S02]  /*b9f0*/  SHFL.IDX P6, R14, R13, R12, R11 ;  /* 0x0000000c0d0e7389 */ /* 0x00006400000c000b */
[----:B01----:R-:W-:Y:S01]  /*ba00*/  ENDCOLLECTIVE ;  /* 0x000000000000791b */ /* 0x003fe20003800000 */
.L_x_6637:
[C---:B------:R-:W-:Y:S01]  /*ba10*/  VIADD R6, R4.reuse, 0x10 ;  /* 0x0000001004067836 */ /* 0x040fe20000000000 */
[----:B------:R-:W-:Y:S01]  /*ba20*/  ISETP.GE.AND P0, PT, R4, UR38, PT ;  /* 0x0000002604007c0c */ /* 0x000fe2000bf06270 */
[----:B------:R-:W-:Y:S02]  /*ba30*/  IMAD.MOV.U32 R13, RZ, RZ, R0 ;  /* 0x000000ffff0d7224 */ /* 0x000fe400078e0000 */
[----:B------:R-:W-:-:S10]  /*ba40*/  IMAD.MOV.U32 R2, RZ, RZ, R14 ;  /* 0x000000ffff027224 */ /* 0x000fd400078e000e */
[----:B------:R-:W-:Y:S05]  /*ba50*/  WARPSYNC.COLLECTIVE R15, `(.L_x_6638) ;  /* 0x000000000f087348 */ /* 0x000fea0003c00000 */
[----:B------:R0:W1:Y:S02]  /*ba60*/  SHFL.IDX P6, R14, R13, R12, R11 ;  /* 0x0000000c0d0e7389 */ /* 0x00006400000c000b */
[----:B01----:R-:W-:Y:S01]  /*ba70*/  ENDCOLLECTIVE ;  /* 0x000000000000791b */ /* 0x003fe20003800000 */
.L_x_6638:
        /* <DEDUP_REMOVED lines=8> */
.L_x_6639:
[----:B------:R-:W-:Y:S01]  /*bb00*/  @!PT LDS RZ, [RZ] ;  /* 0x00000000fffff984 */ /* 0x000fe20000000800 */
[----:B------:R-:W-:Y:S01]  /*bb10*/  @!PT LDS RZ, [RZ] ;  /* 0x00000000fffff984 */ /* 0x000fe20000000800 */
[----:B------:R-:W-:Y:S01]  /*bb20*/  @!PT LDS RZ, [RZ] ;  /* 0x00000000fffff984 */ /* 0x000fe20000000800 */
[----:B------:R0:W-:Y:S04]  /*bb30*/  @!P0 LDGSTS.E.BYPASS.LTC128B.128 [R8+0x10400], desc[UR48][R2.64], !P4 ;  /* 0x1040000002088fae */ /* 0x0001e8000e101d70 */
[----:B------:R0:W-:Y:S01]  /*bb40*/  @!P0 LDGSTS.E.BYPASS.LTC128B.128 [R8+0x14400], desc[UR48][R2.64+0x80], !P5 ;  /* 0x1440008002088fae */ /* 0x0001e2000e901d70 */
[----:B------:R-:W-:Y:S02]  /*bb50*/  ISETP.GE.AND P0, PT, R6, UR38, PT ;  /* 0x0000002606007c0c */ /* 0x000fe4000bf06270 */
[----:B------:R-:W-:Y:S01]  /*bb60*/  MOV R13, R0 ;  /* 0x00000000000d7202 */ /* 0x000fe20000000f00 */
[----:B------:R-:W-:-:S10]  /*bb70*/  IMAD.MOV.U32 R6, RZ, RZ, R14 ;  /* 0x000000ffff067224 */ /* 0x000fd400078e000e */
[----:B0-----:R-:W-:Y:S05]  /*bb80*/  WARPSYNC.COLLECTIVE R15, `(.L_x_6640) ;  /* 0x000000000f087348 */ /* 0x001fea0003c00000 */
[----:B------:R1:W2:Y:S02]  /*bb90*/  SHFL.IDX P6, R14, R13, R12, R11 ;  /* 0x0000000c0d0e7389 */ /* 0x0002a400000c000b */
[----:B012---:R-:W-:Y:S01]  /*bba0*/  ENDCOLLECTIVE ;  /* 0x000000000000791b */ /* 0x007fe20003800000 */
.L_x_6640:
[----:B------:R-:W-:Y:S01]  /*bbb0*/  IMAD.MOV.U32 R13, RZ, RZ, R5 ;  /* 0x000000ffff0d7224 */ /* 0x000fe200078e0005 */
[----:B------:R-:W-:Y:S02]  /*bbc0*/  MOV R12, 0x2 ;  /* 0x00000002000c7802 */ /* 0x000fe40000000f00 */
[----:B------:R-:W-:-:S05]  /*bbd0*/  @!P0 LEA R14, P1, R34, R14, 0x1 ;  /* 0x0000000e220e8211 */ /* 0x000fca00078208ff */
[----:B------:R-:W-:-:S08]  /*bbe0*/  @!P0 IMAD.MOV.U32 R2, RZ, RZ, R14 ;  /* 0x000000ffff028224 */ /* 0x000fd000078e000e */
[----:B------:R-:W-:Y:S05]  /*bbf0*/  WARPSYNC.COLLECTIVE R15, `(.L_x_6641) ;  /* 0x000000000f087348 */ /* 0x000fea0003c00000 */
[----:B------:R0:W1:Y:S02]  /*bc00*/  SHFL.IDX P6, R14, R13, R12, R11 ;  /* 0x0000000c0d0e7389 */ /* 0x00006400000c000b */
[----:B01----:R-:W-:Y:S01]  /*bc10*/  ENDCOLLECTIVE ;  /* 0x000000000000791b */ /* 0x003fe20003800000 */
.L_x_6641:
        /* <DEDUP_REMOVED lines=14> */
.L_x_6642:
[----:B------:R-:W-:Y:S02]  /*bd00*/  IMAD.MOV.U32 R13, RZ, RZ, R5 ;  /* 0x000000ffff0d7224 */ /* 0x000fe400078e0005 */
[----:B------:R-:W-:Y:S01]  /*bd10*/  IMAD.MOV.U32 R12, RZ, RZ, 0x3 ;  /* 0x00000003ff0c7424 */ /* 0x000fe200078e00ff */
[----:B------:R-:W-:-:S05]  /*bd20*/  @!P0 LEA R14, P1, R34, R14, 0x1 ;  /* 0x0000000e220e8211 */ /* 0x000fca00078208ff */
[----:B------:R-:W-:-:S08]  /*bd30*/  @!P0 IMAD.MOV.U32 R2, RZ, RZ, R14 ;  /* 0x000000ffff028224 */ /* 0x000fd000078e000e */
[----:B------:R-:W-:Y:S05]  /*bd40*/  WARPSYNC.COLLECTIVE R15, `(.L_x_6643) ;  /* 0x000000000f087348 */ /* 0x000fea0003c00000 */
[----:B------:R0:W1:Y:S02]  /*bd50*/  SHFL.IDX P6, R14, R13, R12, R11 ;  /* 0x0000000c0d0e7389 */ /* 0x00006400000c000b */
[----:B01----:R-:W-:Y:S01]  /*bd60*/  ENDCOLLECTIVE ;  /* 0x000000000000791b */ /* 0x003fe20003800000 */
.L_x_6643:
[----:B------:R-:W-:Y:S01]  /*bd70*/  @!P0 IMAD.X R7, RZ, RZ, R6, P1 ;  /* 0x000000ffff078224 */ /* 0x000fe200008e0606 */
[----:B------:R-:W-:-:S03]  /*bd80*/  IADD3 R6, R4, 0x30, RZ ;  /* 0x0000003004067810 */ /* 0x000fc60007ffe0ff */
        /* <DEDUP_REMOVED lines=12> */
.L_x_6644:
[----:B------:R-:W-:Y:S02]  /*be50*/  IMAD.MOV.U32 R13, RZ, RZ, R5 ;  /* 0x000000ffff0d7224 */ /* 0x000fe400078e0005 */
[----:B------:R-:W-:Y:S01]  /*be60*/  IMAD.MOV.U32 R12, RZ, RZ, 0x4 ;  /* 0x00000004ff0c7424 */ /* 0x000fe200078e00ff */
[----:B------:R-:W-:-:S04]  /*be70*/  @!P0 LEA R14, P1, R34, R14, 0x1 ;  /* 0x0000000e220e8211 */ /* 0x000fc800078208ff */
[----:B------:R-:W-:Y:S01]  /*be80*/  @!P0 MOV R2, R14 ;  /* 0x0000000e00028202 */ /* 0x000fe20000000f00 */
[----:B------:R-:W-:-:S08]  /*be90*/  @!P0 IMAD.X R7, RZ, RZ, R6, P1 ;  /* 0x000000ffff078224 */ /* 0x000fd000008e0606 */
[----:B------:R-:W-:Y:S05]  /*bea0*/  WARPSYNC.COLLECTIVE R15, `(.L_x_6645) ;  /* 0x000000000f087348 */ /* 0x000fea0003c00000 */
[----:B------:R0:W1:Y:S02]  /*beb0*/  SHFL.IDX P6, R14, R13, R12, R11 ;  /* 0x0000000c0d0e7389 */ /* 0x00006400000c000b */
[----:B01----:R-:W-:Y:S01]  /*bec0*/  ENDCOLLECTIVE ;  /* 0x000000000000791b */ /* 0x003fe20003800000 */
.L_x_6645:
[----:B------:R-:W-:Y:S02]  /*bed0*/  VIADD R6, R4, 0x40 ;  /* 0x0000004004067836 */ /* 0x000fe40000000000 */
[----:B------:R-:W-:-:S05]  /*bee0*/  @!P0 IMAD.MOV.U32 R3, RZ, RZ, R7 ;  /* 0x000000ffff038224 */ /* 0x000fca00078e0007 */
        /* <DEDUP_REMOVED lines=11> */
.L_x_6646:
[----:B------:R-:W-:Y:S01]  /*bfa0*/  IMAD.MOV.U32 R13, RZ, RZ, R5 ;  /* 0x000000ffff0d7224 */ /* 0x000fe200078e0005 */
[----:B------:R-:W-:Y:S02]  /*bfb0*/  MOV R12, 0x5 ;  /* 0x00000005000c7802 */ /* 0x000fe40000000f00 */
[----:B------:R-:W-:-:S05]  /*bfc0*/  @!P0 LEA R14, P1, R34, R14, 0x1 ;  /* 0x0000000e220e8211 */ /* 0x000fca00078208ff */
[----:B------:R-:W-:-:S08]  /*bfd0*/  @!P0 IMAD.MOV.U32 R2, RZ, RZ, R14 ;  /* 0x000000ffff028224 */ /* 0x000fd000078e000e */
[----:B------:R-:W-:Y:S05]  /*bfe0*/  WARPSYNC.COLLECTIVE R15, `(.L_x_6647) ;  /* 0x000000000f087348 */ /* 0x000fea0003c00000 */
[----:B------:R0:W1:Y:S02]  /*bff0*/  SHFL.IDX P6, R14, R13, R12, R11 ;  /* 0x0000000c0d0e7389 */ /* 0x00006400000c000b */
[----:B01----:R-:W-:Y:S01]  /*c000*/  ENDCOLLECTIVE ;  /* 0x000000000000791b */ /* 0x003fe20003800000 */
.L_x_6647:
        /* <DEDUP_REMOVED lines=14> */
.L_x_6648:
[----:B------:R-:W-:Y:S02]  /*c0f0*/  IMAD.MOV.U32 R13, RZ, RZ, R5 ;  /* 0x000000ffff0d7224 */ /* 0x000fe400078e0005 */
[----:B------:R-:W-:Y:S01]  /*c100*/  IMAD.MOV.U32 R12, RZ, RZ, 0x6 ;  /* 0x00000006ff0c7424 */ /* 0x000fe200078e00ff */
[----:B------:R-:W-:-:S05]  /*c110*/  @!P0 LEA R14, P1, R34, R14, 0x1 ;  /* 0x0000000e220e8211 */ /* 0x000fca00078208ff */
[----:B------:R-:W-:-:S08]  /*c120*/  @!P0 IMAD.MOV.U32 R2, RZ, RZ, R14 ;  /* 0x000000ffff028224 */ /* 0x000fd000078e000e */
[----:B------:R-:W-:Y:S05]  /*c130*/  WARPSYNC.COLLECTIVE R15, `(.L_x_6649) ;  /* 0x000000000f087348 */ /* 0x000fea0003c00000 */
[----:B------:R0:W1:Y:S02]  /*c140*/  SHFL.IDX P6, R14, R13, R12, R11 ;  /* 0x0000000c0d0e7389 */ /* 0x00006400000c000b */
[----:B01----:R-:W-:Y:S01]  /*c150*/  ENDCOLLECTIVE ;  /* 0x000000000000791b */ /* 0x003fe20003800000 */
.L_x_6649:
        /* <DEDUP_REMOVED lines=14> */
.L_x_6650:
        /* <DEDUP_REMOVED lines=8> */
.L_x_6651:
[----:B------:R-:W-:-:S05]  /*c2c0*/  @!P0 IMAD.MOV.U32 R3, RZ, RZ, R7 ;  /* 0x000000ffff038224 */ /* 0x000fca00078e0007 */
[----:B------:R-:W-:Y:S01]  /*c2d0*/  @!PT LDS RZ, [RZ] ;  /* 0x00000000fffff984 */ /* 0x000fe20000000800 */
[----:B------:R-:W-:Y:S01]  /*c2e0*/  @!PT LDS RZ, [RZ] ;  /* 0x00000000fffff984 */ /* 0x000fe20000000800 */
[----:B------:R-:W-:Y:S01]  /*c2f0*/  @!PT LDS RZ, [RZ] ;  /* 0x00000000fffff984 */ /* 0x000fe20000000800 */
[----:B------:R0:W-:Y:S04]  /*c300*/  @!P0 LDGSTS.E.BYPASS.LTC128B.128 [R8+0x13400], desc[UR48][R2.64], !P4 ;  /* 0x1340000002088fae */ /* 0x0001e8000e101d70 */
[----:B------:R0:W-:Y:S01]  /*c310*/  @!P0 LDGSTS.E.BYPASS.LTC128B.128 [R8+0x17400], desc[UR48][R2.64+0x80], !P5 ;  /* 0x1740008002088fae */ /* 0x0001e2000e901d70 */
[----:B------:R-:W-:Y:S02]  /*c320*/  IMAD.MOV.U32 R13, RZ, RZ, R0 ;  /* 0x000000ffff0d7224 */ /* 0x000fe400078e0000 */
[----:B------:R-:W-:-:S07]  /*c330*/  IMAD.MOV.U32 R6, RZ, RZ, R14 ;  /* 0x000000ffff067224 */ /* 0x000fce00078e000e */
[----:B0-----:R-:W-:Y:S05]  /*c340*/  WARPSYNC.COLLECTIVE R15, `(.L_x_6652) ;  /* 0x000000000f087348 */ /* 0x001fea0003c00000 */
[----:B------:R1:W2:Y:S02]  /*c350*/  SHFL.IDX P6, R14, R13, R12, R11 ;  /* 0x0000000c0d0e7389 */ /* 0x0002a400000c000b */
[----:B012---:R-:W-:Y:S01]  /*c360*/  ENDCOLLECTIVE ;  /* 0x000000000000791b */ /* 0x007fe20003800000 */
.L_x_6652:
[----:B------:R-:W-:Y:S05]  /*c370*/  BRA `(.L_x_6653) ;  /* 0xffffffcc002c7947 */ /* 0x000fea000383ffff */
.L_x_6579:
[----:B0-----:R-:W-:-:S04]  /*c380*/  MOV R3, UR39 ;  /* 0x0000002700037c02 */ /* 0x001fc80008000f00 */
[----:B------:R0:W1:Y:S03]  /*c390*/  SYNCS.PHASECHK.TRANS64.TRYWAIT P0, [R3+URZ+0x28820], R0 ;  /* 0x02882000030075a7 */ /* 0x000066000800017f */
[----:B-1----:R-:W-:Y:S05]  /*c3a0*/  @!P0 NANOSLEEP.SYNCS 0x989680 ;  /* 0x009896800000895d */ /* 0x002fea0003900000 */
[----:B------:R-:W1:Y:S02]  /*c3b0*/  @!P0 SYNCS.PHASECHK.TRANS64 P0, [R3+URZ+0x28820], R0 ;  /* 0x02882000030085a7 */ /* 0x000e64000800007f */
[----:B-1----:R-:W-:Y:S05]  /*c3c0*/  @!P0 BRA `(.L_x_6579) ;  /* 0xfffffffc00ec8947 */ /* 0x002fea000383ffff */
[----:B------:R-:W-:Y:S05]  /*c3d0*/  BRA `(.L_x_6654) ;  /* 0xffffffcc00607947 */ /* 0x000fea000383ffff */
.L_x_6583:
[----:B0-----:R0:W1:Y:S02]  /*c3e0*/  SYNCS.PHASECHK.TRANS64.TRYWAIT P0, [R6+URZ+0x28840], R3 ;  /* 0x02884003060075a7 */ /* 0x001064000800017f */
[----:B-1----:R-:W-:Y:S05]  /*c3f0*/  @!P0 NANOSLEEP.SYNCS 0x989680 ;  /* 0x009896800000895d */ /* 0x002fea0003900000 */
[----:B------:R-:W1:Y:S02]  /*c400*/  @!P0 SYNCS.PHASECHK.TRANS64 P0, [R6+URZ+0x28840], R3 ;  /* 0x02884003060085a7 */ /* 0x000e64000800007f */
[----:B-1----:R-:W-:Y:S05]  /*c410*/  @!P0 BRA `(.L_x_6583) ;  /* 0xfffffffc00f08947 */ /* 0x002fea000383ffff */
[----:B------:R-:W-:Y:S05]  /*c420*/  BRA `(.L_x_6655) ;  /* 0xffffffd0001c7947 */ /* 0x000fea000383ffff */
.L_x_6584:
        /* <DEDUP_REMOVED lines=8> */
.L_x_6657:
[----:B------:R-:W-:Y:S05]  /*c4b0*/  BSYNC B1 ;  /* 0x0000000000017941 */ /* 0x000fea0003800000 */
.L_x_6656:
[----:B------:R-:W-:Y:S01]  /*c4c0*/  MOV R13, R7 ;  /* 0x00000007000d7202 */ /* 0x000fe20000000f00 */
[----:B------:R-:W-:Y:S01]  /*c4d0*/  IMAD.MOV.U32 R12, RZ, RZ, RZ ;  /* 0x000000ffff0c7224 */ /* 0x000fe200078e00ff */
[----:B------:R-:W-:Y:S01]  /*c4e0*/  LEA R8, R8, UR39, 0x1 ;  /* 0x0000002708087c11 */ /* 0x000fe2000f8e08ff */
[----:B------:R-:W-:Y:S02]  /*c4f0*/  IMAD.MOV.U32 R11, RZ, RZ, 0x181f ;  /* 0x0000181fff0b7424 */ /* 0x000fe400078e00ff */
[----:B------:R-:W-:Y:S02]  /*c500*/  IMAD.MOV.U32 R15, RZ, RZ, -0x1 ;  /* 0xffffffffff0f7424 */ /* 0x000fe400078e00ff */
[----:B------:R-:W-:Y:S02]  /*c510*/  IMAD.MOV.U32 R3, RZ, RZ, R14 ;  /* 0x000000ffff037224 */ /* 0x000fe400078e000e */
[----:B------:R-:W-:-:S07]  /*c520*/  IMAD.SHL.U32 R5, R34, 0x2, RZ ;  /* 0x0000000222057824 */ /* 0x000fce00078e00ff */
[----:B------:R-:W-:Y:S05]  /*c530*/  WARPSYNC.COLLECTIVE R15, `(.L_x_6658) ;  /* 0x000000000f087348 */ /* 0x000fea0003c00000 */
[----:B------:R0:W1:Y:S02]  /*c540*/  SHFL.IDX P6, R14, R13, R12, R11 ;  /* 0x0000000c0d0e7389 */ /* 0x00006400000c000b */
[----:B01----:R-:W-:Y:S01]  /*c550*/  ENDCOLLECTIVE ;  /* 0x000000000000791b */ /* 0x003fe20003800000 */
.L_x_6658:
[----:B------:R-:W-:Y:S01]  /*c560*/  MOV R13, R9 ;  /* 0x00000009000d7202 */ /* 0x000fe20000000f00 */
[----:B------:R-:W-:Y:S01]  /*c570*/  IMAD.MOV.U32 R12, RZ, RZ, 0x1 ;  /* 0x00000001ff0c7424 */ /* 0x000fe200078e00ff */
[----:B------:R-:W-:-:S13]  /*c580*/  IADD3 R2, P0, R14, R5, RZ ;  /* 0x000000050e027210 */ /* 0x000fda0007f1e0ff */
[----:B------:R-:W-:Y:S05]  /*c590*/  WARPSYNC.COLLECTIVE R15, `(.L_x_6659) ;  /* 0x000000000f087348 */ /* 0x000fea0003c00000 */
[----:B------:R0:W1:Y:S02]  /*c5a0*/  SHFL.IDX P6, R14, R13, R12, R11 ;  /* 0x0000000c0d0e7389 */ /* 0x00006400000c000b */
[----:B01----:R-:W-:Y:S01]  /*c5b0*/  ENDCOLLECTIVE ;  /* 0x000000000000791b */ /* 0x003fe20003800000 */
.L_x_6659:
[----:B------:R-:W-:-:S05]  /*c5c0*/  IMAD.X R3, RZ, RZ, R3, P0 ;  /* 0x000000ffff037224 */ /* 0x000fca00000e0603 */
[----:B------:R-:W-:Y:S01]  /*c5d0*/  @!PT LDS RZ, [RZ] ;  /* 0x00000000fffff984 */ /* 0x000fe20000000800 */
[----:B------:R-:W-:Y:S01]  /*c5e0*/  @!PT LDS RZ, [RZ] ;  /* 0x00000000fffff984 */ /* 0x000fe20000000800 */
[----:B------:R-:W-:Y:S01]  /*c5f0*/  @!PT LDS RZ, [RZ] ;  /* 0x00000000fffff984 */ /* 0x000fe20000000800 */
[----:B------:R-:W-:Y:S04]  /*c600*/  LDGSTS.E.BYPASS.LTC128B.128 [R8+0x18400], desc[UR48][R2.64], !P2 ;  /* 0x1840000002087fae */ /* 0x000fe8000d101d70 */
[----:B------:R0:W-:Y:S01]  /*c610*/  LDGSTS.E.BYPASS.LTC128B.128 [R8+0x1c400], desc[UR48][R2.64+0x80], !P1 ;  /* 0x1c40008002087fae */ /* 0x0001e2000c901d70 */
[----:B------:R-:W-:Y:S02]  /*c620*/  IMAD.MOV.U32 R13, RZ, RZ, R7 ;  /* 0x000000ffff0d7224 */ /* 0x000fe400078e0007 */
[----:B0-----:R-:W-:-:S07]  /*c630*/  IMAD.MOV.U32 R3, RZ, RZ, R14 ;  /* 0x000000ffff037224 */ /* 0x001fce00078e000e */
[----:B------:R-:W-:Y:S05]  /*c640*/  WARPSYNC.COLLECTIVE R15, `(.L_x_6660) ;  /* 0x000000000f087348 */ /* 0x000fea0003c00000 */
[----:B------:R0:W1:Y:S02]  /*c650*/  SHFL.IDX P6, R14, R13, R12, R11 ;  /* 0x0000000c0d0e7389 */ /* 0x00006400000c000b */
[----:B01----:R-:W-:Y:S01]  /*c660*/  ENDCOLLECTIVE ;  /* 0x000000000000791b */ /* 0x003fe20003800000 */
.L_x_6660:
[----:B------:R-:W-:Y:S01]  /*c670*/  IMAD.MOV.U32 R13, RZ, RZ, R9 ;  /* 0x000000ffff0d7224 */ /* 0x000fe200078e0009 */
[----:B------:R-:W-:Y:S02]  /*c680*/  MOV R12, 0x2 ;  /* 0x00000002000c7802 */ /* 0x000fe40000000f00 */
[----:B------:R-:W-:-:S13]  /*c690*/  IADD3 R2, P0, R14, R5, RZ ;  /* 0x000000050e027210 */ /* 0x000fda0007f1e0ff */
[----:B------:R-:W-:Y:S05]  /*c6a0*/  WARPSYNC.COLLECTIVE R15, `(.L_x_6661) ;  /* 0x000000000f087348 */ /* 0x000fea0003c00000 */
[----:B------:R0:W1:Y:S02]  /*c6b0*/  SHFL.IDX P6, R14, R13, R12, R11 ;  /* 0x0000000c0d0e7389 */ /* 0x00006400000c000b */
[----:B01----:R-:W-:Y:S01]  /*c6c0*/  ENDCOLLECTIVE ;  /* 0x000000000000791b */ /* 0x003fe20003800000 */
.L_x_6661:
        /* <DEDUP_REMOVED lines=11> */
.L_x_6662:
[----:B------:R-:W-:Y:S02]  /*c780*/  IMAD.MOV.U32 R13, RZ, RZ, R9 ;  /* 0x000000ffff0d7224 */ /* 0x000fe400078e0009 */
[----:B------:R-:W-:Y:S01]  /*c790*/  IMAD.MOV.U32 R12, RZ, RZ, 0x3 ;  /* 0x00000003ff0c7424 */ /* 0x000fe200078e00ff */
[----:B------:R-:W-:-:S13]  /*c7a0*/  IADD3 R2, P0, R14, R5, RZ ;  /* 0x000000050e027210 */ /* 0x000fda0007f1e0ff */
[----:B------:R-:W-:Y:S05]  /*c7b0*/  WARPSYNC.COLLECTIVE R15, `(.L_x_6663) ;  /* 0x000000000f087348 */ /* 0x000fea0003c00000 */
[----:B------:R0:W1:Y:S02]  /*c7c0*/  SHFL.IDX P6, R14, R13, R12, R11 ;  /* 0x0000000c0d0e7389 */ /* 0x00006400000c000b */
[----:B01----:R-:W-:Y:S01]  /*c7d0*/  ENDCOLLECTIVE ;  /* 0x000000000000791b */ /* 0x003fe20003800000 */
.L_x_6663:
[----:B------:R-:W-:-:S05]  /*c7e0*/  IMAD.X R3, RZ, RZ, R3, P0 ;  /* 0x000000ffff037224 */ /* 0x000fca00000e0603 */
[----:B------:R-:W-:Y:S01]  /*c7f0*/  @!PT LDS RZ, [RZ] ;  /* 0x00000000fffff984 */ /* 0x000fe20000000800 */
[----:B------:R-:W-:Y:S01]  /*c800*/  @!PT LDS RZ, [RZ] ;  /* 0x00000000fffff984 */ /* 0x000fe20000000800 */
[----:B------:R-:W-:Y:S01]  /*c810*/  @!PT LDS RZ, [RZ] ;  /* 0x00000000fffff984 */ /* 0x000fe20000000800 */
[----:B------:R-:W-:Y:S04]  /*c820*/  LDGSTS.E.BYPASS.LTC128B.128 [R8+0x19400], desc[UR48][R2.64], !P2 ;  /* 0x1940000002087fae */ /* 0x000fe8000d101d70 */
[----:B------:R0:W-:Y:S01]  /*c830*/  LDGSTS.E.BYPASS.LTC128B.128 [R8+0x1d400], desc[UR48][R2.64+0x80], !P1 ;  /* 0x1d40008002087fae */ /* 0x0001e2000c901d70 */
[----:B------:R-:W-:Y:S01]  /*c840*/  IMAD.MOV.U32 R13, RZ, RZ, R7 ;  /* 0x000000ffff0d7224 */ /* 0x000fe200078e0007 */
[----:B0-----:R-:W-:-:S07]  /*c850*/  MOV R3, R14 ;  /* 0x0000000e00037202 */ /* 0x001fce0000000f00 */
[----:B------:R-:W-:Y:S05]  /*c860*/  WARPSYNC.COLLECTIVE R15, `(.L_x_6664) ;  /* 0x000000000f087348 */ /* 0x000fea0003c00000 */
[----:B------:R0:W1:Y:S02]  /*c870*/  SHFL.IDX P6, R14, R13, R12, R11 ;  /* 0x0000000c0d0e7389 */ /* 0x00006400000c000b */
[----:B01----:R-:W-:Y:S01]  /*c880*/  ENDCOLLECTIVE ;  /* 0x000000000000791b */ /* 0x003fe20003800000 */
.L_x_6664:
[----:B------:R-:W-:Y:S02]  /*c890*/  IMAD.MOV.U32 R13, RZ, RZ, R9 ;  /* 0x000000ffff0d7224 */ /* 0x000fe400078e0009 */
[----:B------:R-:W-:Y:S01]  /*c8a0*/  IMAD.MOV.U32 R12, RZ, RZ, 0x4 ;  /* 0x00000004ff0c7424 */ /* 0x000fe200078e00ff */
[----:B------:R-:W-:-:S13]  /*c8b0*/  IADD3 R2, P0, R14, R5, RZ ;  /* 0x000000050e027210 */ /* 0x000fda0007f1e0ff */
[----:B------:R-:W-:Y:S05]  /*c8c0*/  WARPSYNC.COLLECTIVE R15, `(.L_x_6665) ;  /* 0x000000000f087348 */ /* 0x000fea0003c00000 */
[----:B------:R0:W1:Y:S02]  /*c8d0*/  SHFL.IDX P6, R14, R13, R12, R11 ;  /* 0x0000000c0d0e7389 */ /* 0x00006400000c000b */
[----:B01----:R-:W-:Y:S01]  /*c8e0*/  ENDCOLLECTIVE ;  /* 0x000000000000791b */ /* 0x003fe20003800000 */
.L_x_6665:
[----:B------:R-:W-:-:S05]  /*c8f0*/  IMAD.X R3, RZ, RZ, R3, P0 ;  /* 0x000000ffff037224 */ /* 0x000fca00000e0603 */
[----:B------:R-:W-:Y:S01]  /*c900*/  @!PT LDS RZ, [RZ] ;  /* 0x00000000fffff984 */ /* 0x000fe20000000800 */
[----:B------:R-:W-:Y:S01]  /*c910*/  @!PT LDS RZ, [RZ] ;  /* 0x00000000fffff984 */ /* 0x000fe20000000800 */
[----:B------:R-:W-:Y:S01]  /*c920*/  @!PT LDS RZ, [RZ] ;  /* 0x00000000fffff984 */ /* 0x000fe20000000800 */
[----:B------:R-:W-:Y:S04]  /*c930*/  LDGSTS.E.BYPASS.LTC128B.128 [R8+0x19c00], desc[UR48][R2.64], !P2 ;  /* 0x19c0000002087fae */ /* 0x000fe8000d101d70 */
[----:B------:R0:W-:Y:S01]  /*c940*/  LDGSTS.E.BYPASS.LTC128B.128 [R8+0x1dc00], desc[UR48][R2.64+0x80], !P1 ;  /* 0x1dc0008002087fae */ /* 0x0001e2000c901d70 */
[----:B------:R-:W-:Y:S01]  /*c950*/  MOV R13, R7 ;  /* 0x00000007000d7202 */ /* 0x000fe20000000f00 */
[----:B0-----:R-:W-:-:S07]  /*c960*/  IMAD.MOV.U32 R3, RZ, RZ, R14 ;  /* 0x000000ffff037224 */ /* 0x001fce00078e000e */
[----:B------:R-:W-:Y:S05]  /*c970*/  WARPSYNC.COLLECTIVE R15, `(.L_x_6666) ;  /* 0x000000000f087348 */ /* 0x000fea0003c00000 */
[----:B------:R0:W1:Y:S02]  /*c980*/  SHFL.IDX P6, R14, R13, R12, R11 ;  /* 0x0000000c0d0e7389 */ /* 0x00006400000c000b */
[----:B01----:R-:W-:Y:S01]  /*c990*/  ENDCOLLECTIVE ;  /* 0x000000000000791b */ /* 0x003fe20003800000 */
.L_x_6666:
[----:B------:R-:W-:Y:S02]  /*c9a0*/  IMAD.MOV.U32 R13, RZ, RZ, R9 ;  /* 0x000000ffff0d7224 */ /* 0x000fe400078e0009 */
[----:B------:R-:W-:Y:S01]  /*c9b0*/  IMAD.MOV.U32 R12, RZ, RZ, 0x5 ;  /* 0x00000005ff0c7424 */ /* 0x000fe200078e00ff */
[----:B------:R-:W-:-:S13]  /*c9c0*/  IADD3 R2, P0, R14, R5, RZ ;  /* 0x000000050e027210 */ /* 0x000fda0007f1e0ff */
[----:B------:R-:W-:Y:S05]  /*c9d0*/  WARPSYNC.COLLECTIVE R15, `(.L_x_6667) ;  /* 0x000000000f087348 */ /* 0x000fea0003c00000 */
[----:B------:R0:W1:Y:S02]  /*c9e0*/  SHFL.IDX P6, R14, R13, R12, R11 ;  /* 0x0000000c0d0e7389 */ /* 0x00006400000c000b */
[----:B01----:R-:W-:Y:S01]  /*c9f0*/  ENDCOLLECTIVE ;  /* 0x000000000000791b */ /* 0x003fe20003800000 */
.L_x_6667:
        /* <DEDUP_REMOVED lines=11> */
.L_x_6668:
[----:B------:R-:W-:Y:S02]  /*cab0*/  IMAD.MOV.U32 R13, RZ, RZ, R9 ;  /* 0x000000ffff0d7224 */ /* 0x000fe400078e0009 */
[----:B------:R-:W-:Y:S01]  /*cac0*/  IMAD.MOV.U32 R12, RZ, RZ, 0x6 ;  /* 0x00000006ff0c7424 */ /* 0x000fe200078e00ff */
[----:B------:R-:W-:-:S13]  /*cad0*/  IADD3 R2, P0, R14, R5, RZ ;  /* 0x000000050e027210 */ /* 0x000fda0007f1e0ff */
[----:B------:R-:W-:Y:S05]  /*cae0*/  WARPSYNC.COLLECTIVE R15, `(.L_x_6669) ;  /* 0x000000000f087348 */ /* 0x000fea0003c00000 */
[----:B------:R0:W1:Y:S02]  /*caf0*/  SHFL.IDX P6, R14, R13, R12, R11 ;  /* 0x0000000c0d0e7389 */ /* 0x00006400000c000b */
[----:B01----:R-:W-:Y:S01]  /*cb00*/  ENDCOLLECTIVE ;  /* 0x000000000000791b */ /* 0x003fe20003800000 */
.L_x_6669:
[----:B------:R-:W-:-:S05]  /*cb10*/  IADD3.X R3, RZ, R3, RZ, P0, !PT ;  /* 0x00000003ff037210 */ /* 0x000fca00007fe4ff */
        /* <DEDUP_REMOVED lines=10> */
.L_x_6670:
[----:B------:R-:W-:Y:S02]  /*cbc0*/  IMAD.MOV.U32 R13, RZ, RZ, R9 ;  /* 0x000000ffff0d7224 */ /* 0x000fe400078e0009 */
[----:B------:R-:W-:Y:S01]  /*cbd0*/  IMAD.MOV.U32 R12, RZ, RZ, 0x7 ;  /* 0x00000007ff0c7424 */ /* 0x000fe200078e00ff */
[----:B------:R-:W-:-:S13]  /*cbe0*/  IADD3 R2, P0, R14, R5, RZ ;  /* 0x000000050e027210 */ /* 0x000fda0007f1e0ff */
[----:B------:R-:W-:Y:S05]  /*cbf0*/  WARPSYNC.COLLECTIVE R15, `(.L_x_6671) ;  /* 0x000000000f087348 */ /* 0x000fea0003c00000 */
[----:B------:R0:W1:Y:S02]  /*cc00*/  SHFL.IDX P6, R14, R13, R12, R11 ;  /* 0x0000000c0d0e7389 */ /* 0x00006400000c000b */
[----:B01----:R-:W-:Y:S01]  /*cc10*/  ENDCOLLECTIVE ;  /* 0x000000000000791b */ /* 0x003fe20003800000 */
.L_x_6671:
[----:B------:R-:W-:-:S05]  /*cc20*/  IADD3.X R3, RZ, R3, RZ, P0, !PT ;  /* 0x00000003ff037210 */ /* 0x000fca00007fe4ff */
[----:B------:R-:W-:Y:S01]  /*cc30*/  @!PT LDS RZ, [RZ] ;  /* 0x00000000fffff984 */ /* 0x000fe20000000800 */
[----:B------:R-:W-:Y:S01]  /*cc40*/  @!PT LDS RZ, [RZ] ;  /* 0x00000000fffff984 */ /* 0x000fe20000000800 */
[----:B------:R-:W-:Y:S01]  /*cc50*/  @!PT LDS RZ, [RZ] ;  /* 0x00000000fffff984 */ /* 0x000fe20000000800 */
[----:B------:R0:W-:Y:S04]  /*cc60*/  LDGSTS.E.BYPASS.LTC128B.128 [R8+0x1b400], desc[UR48][R2.64], !P2 ;  /* 0x1b40000002087fae */ /* 0x0001e8000d101d70 */
[----:B------:R0:W-:Y:S01]  /*cc70*/  LDGSTS.E.BYPASS.LTC128B.128 [R8+0x1f400], desc[UR48][R2.64+0x80], !P1 ;  /* 0x1f40008002087fae */ /* 0x0001e2000c901d70 */
[----:B------:R-:W-:Y:S02]  /*cc80*/  IMAD.MOV.U32 R13, RZ, RZ, R7 ;  /* 0x000000ffff0d7224 */ /* 0x000fe400078e0007 */
[----:B------:R-:W-:-:S07]  /*cc90*/  IMAD.MOV.U32 R9, RZ, RZ, R14 ;  /* 0x000000ffff097224 */ /* 0x000fce00078e000e */
[----:B0-----:R-:W-:Y:S05]  /*cca0*/  WARPSYNC.COLLECTIVE R15, `(.L_x_6672) ;  /* 0x000000000f087348 */ /* 0x001fea0003c00000 */
[----:B------:R1:W2:Y:S02]  /*ccb0*/  SHFL.IDX P6, R14, R13, R12, R11 ;  /* 0x0000000c0d0e7389 */ /* 0x0002a400000c000b */
[----:B012---:R-:W-:Y:S01]  /*ccc0*/  ENDCOLLECTIVE ;  /* 0x000000000000791b */ /* 0x007fe20003800000 */
.L_x_6672:
[----:B------:R-:W-:Y:S05]  /*ccd0*/  BRA `(.L_x_6673) ;  /* 0xffffffcc000c7947 */ /* 0x000fea000383ffff */
.L_x_6589:
[----:B0-----:R0:W1:Y:S02]  /*cce0*/  SYNCS.PHASECHK.TRANS64.TRYWAIT P0, [R6+URZ+0x28860], R3 ;  /* 0x02886003060075a7 */ /* 0x001064000800017f */
[----:B-1----:R-:W-:Y:S05]  /*ccf0*/  @!P0 NANOSLEEP.SYNCS 0x989680 ;  /* 0x009896800000895d */ /* 0x002fea0003900000 */
[----:B------:R-:W1:Y:S02]  /*cd00*/  @!P0 SYNCS.PHASECHK.TRANS64 P0, [R6+URZ+0x28860], R3 ;  /* 0x02886003060085a7 */ /* 0x000e64000800007f */
[----:B-1----:R-:W-:Y:S05]  /*cd10*/  @!P0 BRA `(.L_x_6589) ;  /* 0xfffffffc00f08947 */ /* 0x002fea000383ffff */
[----:B------:R-:W-:Y:S05]  /*cd20*/  BRA `(.L_x_6674) ;  /* 0xffffffcc00707947 */ /* 0x000fea000383ffff */
.L_x_6590:
        /* <DEDUP_REMOVED lines=8> */
.L_x_6676:
[----:B------:R-:W-:Y:S05]  /*cdb0*/  BSYNC B1 ;  /* 0x0000000000017941 */ /* 0x000fea0003800000 */
.L_x_6675:
        /* <DEDUP_REMOVED lines=9> */
.L_x_6677:
[----:B------:R-:W-:Y:S01]  /*ce50*/  MOV R13, R17 ;  /* 0x00000011000d7202 */ /* 0x000fe20000000f00 */
[----:B------:R-:W-:Y:S01]  /*ce60*/  IMAD.MOV.U32 R12, RZ, RZ, 0x1 ;  /* 0x00000001ff0c7424 */ /* 0x000fe200078e00ff */
[----:B------:R-:W-:-:S13]  /*ce70*/  IADD3 R2, P0, R14, R5, RZ ;  /* 0x000000050e027210 */ /* 0x000fda0007f1e0ff */
[----:B------:R-:W-:Y:S05]  /*ce80*/  WARPSYNC.COLLECTIVE R15, `(.L_x_6678) ;  /* 0x000000000f087348 */ /* 0x000fea0003c00000 */
[----:B------:R0:W1:Y:S02]  /*ce90*/  SHFL.IDX P6, R14, R13, R12, R11 ;  /* 0x0000000c0d0e7389 */ /* 0x00006400000c000b */
[----:B01----:R-:W-:Y:S01]  /*cea0*/  ENDCOLLECTIVE ;  /* 0x000000000000791b */ /* 0x003fe20003800000 */
.L_x_6678:
        /* <DEDUP_REMOVED lines=8> */
[----:B------:R0:W-:Y:S02]  /*cf30*/  LDGSTS.E.BYPASS.LTC128B.128 [R7+0x4400], desc[UR48][R2.64+0x80], !P0 ;  /* 0x0440008002077fae */ /* 0x0001e4000c101d70 */
[----:B0-----:R-:W-:-:S07]  /*cf40*/  IMAD.MOV.U32 R3, RZ, RZ, R14 ;  /* 0x000000ffff037224 */ /* 0x001fce00078e000e */
[----:B------:R-:W-:Y:S05]  /*cf50*/  WARPSYNC.COLLECTIVE R15, `(.L_x_6679) ;  /* 0x000000000f087348 */ /* 0x000fea0003c00000 */
[----:B------:R0:W1:Y:S02]  /*cf60*/  SHFL.IDX P6, R14, R13, R12, R11 ;  /* 0x0000000c0d0e7389 */ /* 0x00006400000c000b */
[----:B01----:R-:W-:Y:S01]  /*cf70*/  ENDCOLLECTIVE ;  /* 0x000000000000791b */ /* 0x003fe20003800000 */
.L_x_6679:
[----:B------:R-:W-:Y:S01]  /*cf80*/  MOV R13, R17 ;  /* 0x00000011000d7202 */ /* 0x000fe20000000f00 */
[----:B------:R-:W-:Y:S01]  /*cf90*/  IMAD.MOV.U32 R12, RZ, RZ, 0x2 ;  /* 0x00000002ff0c7424 */ /* 0x000fe200078e00ff */
[----:B------:R-:W-:-:S13]  /*cfa0*/  IADD3 R2, P0, R14, R5, RZ ;  /* 0x000000050e027210 */ /* 0x000fda0007f1e0ff */
[----:B------:R-:W-:Y:S05]  /*cfb0*/  WARPSYNC.COLLECTIVE R15, `(.L_x_6680) ;  /* 0x000000000f087348 */ /* 0x000fea0003c00000 */
[----:B------:R0:W1:Y:S02]  /*cfc0*/  SHFL.IDX P6, R14, R13, R12, R11 ;  /* 0x0000000c0d0e7389 */ /* 0x00006400000c000b */
[----:B01----:R-:W-:Y:S01]  /*cfd0*/  ENDCOLLECTIVE ;  /* 0x000000000000791b */ /* 0x003fe20003800000 */
.L_x_6680:
        /* <DEDUP_REMOVED lines=13> */
.L_x_6681:
[----:B------:R-:W-:Y:S01]  /*d0b0*/  MOV R13, R17 ;  /* 0x00000011000d7202 */ /* 0x000fe20000000f00 */
[----:B------:R-:W-:Y:S01]  /*d0c0*/  IMAD.MOV.U32 R12, RZ, RZ, 0x3 ;  /* 0x00000003ff0c7424 */ /* 0x000fe200078e00ff */
[----:B------:R-:W-:-:S13]  /*d0d0*/  IADD3 R2, P0, R14, R5, RZ ;  /* 0x000000050e027210 */ /* 0x000fda0007f1e0ff */
[----:B------:R-:W-:Y:S05]  /*d0e0*/  WARPSYNC.COLLECTIVE R15, `(.L_x_6682) ;  /* 0x000000000f087348 */ /* 0x000fea0003c00000 */
[----:B------:R0:W1:Y:S02]  /*d0f0*/  SHFL.IDX P6, R14, R13, R12, R11 ;  /* 0x0000000c0d0e7389 */ /* 0x00006400000c000b */
[----:B01----:R-:W-:Y:S01]  /*d100*/  ENDCOLLECTIVE ;  /* 0x000000000000791b */ /* 0x003fe20003800000 */
.L_x_6682:
        /* <DEDUP_REMOVED lines=13> */
.L_x_6683:
[----:B------:R-:W-:Y:S01]  /*d1e0*/  MOV R13, R17 ;  /* 0x00000011000d7202 */ /* 0x000fe20000000f00 */
[----:B------:R-:W-:Y:S01]  /*d1f0*/  IMAD.MOV.U32 R12, RZ, RZ, 0x4 ;  /* 0x00000004ff0c7424 */ /* 0x000fe200078e00ff */
[----:B------:R-:W-:-:S13]  /*d200*/  IADD3 R2, P0, R14, R5, RZ ;  /* 0x000000050e027210 */ /* 0x000fda0007f1e0ff */
[----:B------:R-:W-:Y:S05]  /*d210*/  WARPSYNC.COLLECTIVE R15, `(.L_x_6684) ;  /* 0x000000000f087348 */ /* 0x000fea0003c00000 */
[----:B------:R0:W1:Y:S02]  /*d220*/  SHFL.IDX P6, R14, R13, R12, R11 ;  /* 0x0000000c0d0e7389 */ /* 0x00006400000c000b */
[----:B01----:R-:W-:Y:S01]  /*d230*/  ENDCOLLECTIVE ;  /* 0x000000000000791b */ /* 0x003fe20003800000 */
.L_x_6684:
        /* <DEDUP_REMOVED lines=13> */
.L_x_6685:
[----:B------:R-:W-:Y:S01]  /*d310*/  MOV R13, R17 ;  /* 0x00000011000d7202 */ /* 0x000fe20000000f00 */
[----:B------:R-:W-:Y:S01]  /*d320*/  IMAD.MOV.U32 R12, RZ, RZ, 0x5 ;  /* 0x00000005ff0c7424 */ /* 0x000fe200078e00ff */
[----:B------:R-:W-:-:S13]  /*d330*/  IADD3 R2, P0, R14, R5, RZ ;  /* 0x000000050e027210 */ /* 0x000fda0007f1e0ff */
[----:B------:R-:W-:Y:S05]  /*d340*/  WARPSYNC.COLLECTIVE R15, `(.L_x_6686) ;  /* 0x000000000f087348 */ /* 0x000fea0003c00000 */
[----:B------:R0:W1:Y:S02]  /*d350*/  SHFL.IDX P6, R14, R13, R12, R11 ;  /* 0x0000000c0d0e7389 */ /* 0x00006400000c000b */
[----:B01----:R-:W-:Y:S01]  /*d360*/  ENDCOLLECTIVE ;  /* 0x000000000000791b */ /* 0x003fe20003800000 */
.L_x_6686:
        /* <DEDUP_REMOVED lines=13> */
.L_x_6687:
[----:B------:R-:W-:Y:S01]  /*d440*/  MOV R13, R17 ;  /* 0x00000011000d7202 */ /* 0x000fe20000000f00 */
[----:B------:R-:W-:Y:S01]  /*d450*/  IMAD.MOV.U32 R12, RZ, RZ, 0x6 ;  /* 0x00000006ff0c7424 */ /* 0x000fe200078e00ff */
[----:B------:R-:W-:-:S13]  /*d460*/  IADD3 R2, P0, R14, R5, RZ ;  /* 0x000000050e027210 */ /* 0x000fda0007f1e0ff */
[----:B------:R-:W-:Y:S05]  /*d470*/  WARPSYNC.COLLECTIVE R15, `(.L_x_6688) ;  /* 0x000000000f087348 */ /* 0x000fea0003c00000 */
[----:B------:R0:W1:Y:S02]  /*d480*/  SHFL.IDX P6, R14, R13, R12, R11 ;  /* 0x0000000c0d0e7389 */ /* 0x00006400000c000b */
[----:B01----:R-:W-:Y:S01]  /*d490*/  ENDCOLLECTIVE ;  /* 0x000000000000791b */ /* 0x003fe20003800000 */
.L_x_6688:
        /* <DEDUP_REMOVED lines=13> */
.L_x_6689:
[----:B------:R-:W-:Y:S01]  /*d570*/  MOV R13, R17 ;  /* 0x00000011000d7202 */ /* 0x000fe20000000f00 */
[----:B------:R-:W-:Y:S01]  /*d580*/  IMAD.MOV.U32 R12, RZ, RZ, 0x7 ;  /* 0x00000007ff0c7424 */ /* 0x000fe200078e00ff */
[----:B------:R-:W-:-:S13]  /*d590*/  IADD3 R2, P0, R14, R5, RZ ;  /* 0x000000050e027210 */ /* 0x000fda0007f1e0ff */
[----:B------:R-:W-:Y:S05]  /*d5a0*/  WARPSYNC.COLLECTIVE R15, `(.L_x_6690) ;  /* 0x000000000f087348 */ /* 0x000fea0003c00000 */
[----:B------:R0:W1:Y:S02]  /*d5b0*/  SHFL.IDX P6, R14, R13, R12, R11 ;  /* 0x0000000c0d0e7389 */ /* 0x00006400000c000b */
[----:B01----:R-:W-:Y:S01]  /*d5c0*/  ENDCOLLECTIVE ;  /* 0x000000000000791b */ /* 0x003fe20003800000 */
.L_x_6690:
        /* <DEDUP_REMOVED lines=12> */
.L_x_6691:
[----:B------:R-:W-:Y:S01]  /*d690*/  @!PT LDS RZ, [RZ] ;  /* 0x00000000fffff984 */ /* 0x000fe20000000800 */
[----:B------:R-:W-:Y:S01]  /*d6a0*/  @!PT LDS RZ, [RZ] ;  /* 0x00000000fffff984 */ /* 0x000fe20000000800 */
[----:B------:R-:W-:Y:S01]  /*d6b0*/  @!PT LDS RZ, [RZ] ;  /* 0x00000000fffff984 */ /* 0x000fe20000000800 */
[----:B------:R0:W-:Y:S01]  /*d6c0*/  LDGSTS.E.BYPASS.LTC128B.128 [R7+0x7400], desc[UR48][R2.64+0x80], !P0 ;  /* 0x0740008002077fae */ /* 0x0001e2000c101d70 */
[----:B------:R-:W-:Y:S05]  /*d6d0*/  BRA `(.L_x_6692) ;  /* 0xffffffc8000c7947 */ /* 0x000fea000383ffff */
.L_x_6596:
[----:B0-----:R0:W1:Y:S02]  /*d6e0*/  SYNCS.PHASECHK.TRANS64.TRYWAIT P0, [R4+URZ+0x28860], R3 ;  /* 0x02886003040075a7 */ /* 0x001064000800017f */
[----:B-1----:R-:W-:Y:S05]  /*d6f0*/  @!P0 NANOSLEEP.SYNCS 0x989680 ;  /* 0x009896800000895d */ /* 0x002fea0003900000 */
[----:B------:R-:W1:Y:S02]  /*d700*/  @!P0 SYNCS.PHASECHK.TRANS64 P0, [R4+URZ+0x28860], R3 ;  /* 0x02886003040085a7 */ /* 0x000e64000800007f */
[----:B-1----:R-:W-:Y:S05]  /*d710*/  @!P0 BRA `(.L_x_6596) ;  /* 0xfffffffc00f08947 */ /* 0x002fea000383ffff */
[----:B------:R-:W-:Y:S05]  /*d720*/  BRA `(.L_x_6693) ;  /* 0xffffffc800e47947 */ /* 0x000fea000383ffff */
.L_x_6597:
        /* <DEDUP_REMOVED lines=8> */
.L_x_6695:
[----:B------:R-:W-:Y:S05]  /*d7b0*/  BSYNC B0 ;  /* 0x0000000000007941 */ /* 0x000fea0003800000 */
.L_x_6694:
        /* <DEDUP_REMOVED lines=9> */
.L_x_6696:
[----:B------:R-:W-:Y:S01]  /*d850*/  MOV R13, R17 ;  /* 0x00000011000d7202 */ /* 0x000fe20000000f00 */
[----:B------:R-:W-:Y:S01]  /*d860*/  IMAD.MOV.U32 R12, RZ, RZ, 0x1 ;  /* 0x00000001ff0c7424 */ /* 0x000fe200078e00ff */
[----:B------:R-:W-:-:S13]  /*d870*/  IADD3 R2, P0, R14, R6, RZ ;  /* 0x000000060e027210 */ /* 0x000fda0007f1e0ff */
[----:B------:R-:W-:Y:S05]  /*d880*/  WARPSYNC.COLLECTIVE R15, `(.L_x_6697) ;  /* 0x000000000f087348 */ /* 0x000fea0003c00000 */
[----:B------:R0:W1:Y:S02]  /*d890*/  SHFL.IDX P6, R14, R13, R12, R11 ;  /* 0x0000000c0d0e7389 */ /* 0x00006400000c000b */
[----:B01----:R-:W-:Y:S01]  /*d8a0*/  ENDCOLLECTIVE ;  /* 0x000000000000791b */ /* 0x003fe20003800000 */
.L_x_6697:
        /* <DEDUP_REMOVED lines=13> */
.L_x_6698:
[----:B------:R-:W-:Y:S01]  /*d980*/  @!PT LDS RZ, [RZ] ;  /* 0x00000000fffff984 */ /* 0x000fe20000000800 */
[----:B------:R-:W-:Y:S01]  /*d990*/  @!PT LDS RZ, [RZ] ;  /* 0x00000000fffff984 */ /* 0x000fe20000000800 */
[----:B------:R-:W-:Y:S01]  /*d9a0*/  @!PT LDS RZ, [RZ] ;  /* 0x00000000fffff984 */ /* 0x000fe20000000800 */
[----:B------:R0:W-:Y:S01]  /*d9b0*/  LDGSTS.E.BYPASS.LTC128B.128 [R0+0x4400], desc[UR48][R2.64+0x80], !P0 ;  /* 0x0440008002007fae */ /* 0x0001e2000c101d70 */
[----:B------:R-:W-:Y:S01]  /*d9c0*/  MOV R13, R17 ;  /* 0x00000011000d7202 */ /* 0x000fe20000000f00 */
[----:B------:R-:W-:Y:S01]  /*d9d0*/  IMAD.MOV.U32 R12, RZ, RZ, 0x2 ;  /* 0x00000002ff0c7424 */ /* 0x000fe200078e00ff */
[----:B0-----:R-:W-:-:S13]  /*d9e0*/  IADD3 R2, P0, R14, R6, RZ ;  /* 0x000000060e027210 */ /* 0x001fda0007f1e0ff */
[----:B------:R-:W-:Y:S05]  /*d9f0*/  WARPSYNC.COLLECTIVE R15, `(.L_x_6699) ;  /* 0x000000000f087348 */ /* 0x000fea0003c00000 */
[----:B------:R0:W1:Y:S02]  /*da00*/  SHFL.IDX P6, R14, R13, R12, R11 ;  /* 0x0000000c0d0e7389 */ /* 0x00006400000c000b */
[----:B01----:R-:W-:Y:S01]  /*da10*/  ENDCOLLECTIVE ;  /* 0x000000000000791b */ /* 0x003fe20003800000 */
.L_x_6699:
        /* <DEDUP_REMOVED lines=12> */
.L_x_6700:
        /* <DEDUP_REMOVED lines=10> */
.L_x_6701:
        /* <DEDUP_REMOVED lines=12> */
.L_x_6702:
        /* <DEDUP_REMOVED lines=10> */
.L_x_6703:
        /* <DEDUP_REMOVED lines=12> */
.L_x_6704:
        /* <DEDUP_REMOVED lines=10> */
.L_x_6705:
        /* <DEDUP_REMOVED lines=12> */
.L_x_6706:
        /* <DEDUP_REMOVED lines=10> */
.L_x_6707:
        /* <DEDUP_REMOVED lines=12> */
.L_x_6708:
        /* <DEDUP_REMOVED lines=10> */
.L_x_6709:
        /* <DEDUP_REMOVED lines=12> */
.L_x_6710:
[----:B------:R-:W-:Y:S01]  /*e1c0*/  @!PT LDS RZ, [RZ] ;  /* 0x00000000fffff984 */ /* 0x000fe20000000800 */
[----:B------:R-:W-:Y:S01]  /*e1d0*/  @!PT LDS RZ, [RZ] ;  /* 0x00000000fffff984 */ /* 0x000fe20000000800 */
[----:B------:R-:W-:Y:S01]  /*e1e0*/  @!PT LDS RZ, [RZ] ;  /* 0x00000000fffff984 */ /* 0x000fe20000000800 */
[----:B------:R0:W-:Y:S01]  /*e1f0*/  LDGSTS.E.BYPASS.LTC128B.128 [R0+0x7400], desc[UR48][R2.64+0x80], !P0 ;  /* 0x0740008002007fae */ /* 0x0001e2000c101d70 */
[----:B------:R-:W-:Y:S05]  /*e200*/  BRA `(.L_x_6711) ;  /* 0xffffffc400387947 */ /* 0x000fea000383ffff */
.L_x_6602:
[----:B0-----:R0:W1:Y:S02]  /*e210*/  SYNCS.PHASECHK.TRANS64.TRYWAIT P0, [R5+URZ+0x28820], R37 ;  /* 0x02882025050075a7 */ /* 0x001064000800017f */
[----:B-1----:R-:W-:Y:S05]  /*e220*/  @!P0 NANOSLEEP.SYNCS 0x989680 ;  /* 0x009896800000895d */ /* 0x002fea0003900000 */
[----:B------:R-:W1:Y:S02]  /*e230*/  @!P0 SYNCS.PHASECHK.TRANS64 P0, [R5+URZ+0x28820], R37 ;  /* 0x02882025050085a7 */ /* 0x000e64000800007f */
[----:B-1----:R-:W-:Y:S05]  /*e240*/  @!P0 BRA `(.L_x_6602) ;  /* 0xfffffffc00f08947 */ /* 0x002fea000383ffff */
[----:B------:R-:W-:Y:S05]  /*e250*/  BRA `(.L_x_6712) ;  /* 0xffffffc400c87947 */ /* 0x000fea000383ffff */
.L_x_6603:
[----:B------:R-:W1:Y:S01]  /*e260*/  S2R R0, SR_TID.X ;  /* 0x0000000000007919 */ /* 0x000e620000002100 */
[----:B------:R-:W-:Y:S01]  /*e270*/  BSSY B0, `(.L_x_6713) ;  /* 0x000000a000007945 */ /* 0x000fe20003800000 */
[----:B------:R-:W-:Y:S01]  /*e280*/  MOV R12, RZ ;  /* 0x000000ff000c7202 */ /* 0x000fe20000000f00 */
[----:B------:R-:W-:Y:S02]  /*e290*/  IMAD.MOV.U32 R11, RZ, RZ, 0x1f ;  /* 0x0000001fff0b7424 */ /* 0x000fe400078e00ff */
[----:B------:R-:W-:Y:S01]  /*e2a0*/  IMAD.MOV.U32 R15, RZ, RZ, -0x1 ;  /* 0xffffffffff0f7424 */ /* 0x000fe200078e00ff */
[----:B-1----:R-:W-:-:S04]  /*e2b0*/  SHF.R.U32.HI R0, RZ, 0x5, R0 ;  /* 0x00000005ff007819 */ /* 0x002fc80000011600 */
[----:B------:R-:W-:-:S05]  /*e2c0*/  LOP3.LUT R0, R0, 0x3, RZ, 0xc0, !PT ;  /* 0x0000000300007812 */ /* 0x000fca00078ec0ff */
[----:B------:R-:W-:-:S07]  /*e2d0*/  IMAD.MOV.U32 R13, RZ, RZ, R0 ;  /* 0x000000ffff0d7224 */ /* 0x000fce00078e0000 */
[----:B0-----:R-:W-:Y:S05]  /*e2e0*/  WARPSYNC.COLLECTIVE R15, `(.L_x_6714) ;  /* 0x000000000f087348 */ /* 0x001fea0003c00000 */
[----:B------:R1:W2:Y:S02]  /*e2f0*/  SHFL.IDX P6, R14, R13, R12, R11 ;  /* 0x0000000c0d0e7389 */ /* 0x0002a400000c000b */
[----:B012---:R-:W-:Y:S01]  /*e300*/  ENDCOLLECTIVE ;  /* 0x000000000000791b */ /* 0x007fe20003800000 */
.L_x_6714:
[----:B------:R-:W-:Y:S05]  /*e310*/  BSYNC B0 ;  /* 0x0000000000007941 */ /* 0x000fea0003800000 */
.L_x_6713:
[----:B------:R-:W-:Y:S05]  /*e320*/  BRA `(.L_x_6715) ;  /* 0xffffffc400b07947 */ /* 0x000fea000383ffff */
.L_x_6606:
[----:B------:R-:W-:Y:S01]  /*e330*/  BSSY B1, `(.L_x_6716) ;  /* 0x0000006000017945 */ /* 0x000fe20003800000 */
[----:B------:R-:W-:-:S07]  /*e340*/  IMAD.MOV.U32 R15, RZ, RZ, -0x1 ;  /* 0xffffffffff0f7424 */ /* 0x000fce00078e00ff */
[----:B01----:R-:W-:Y:S05]  /*e350*/  WARPSYNC.COLLECTIVE R15, `(.L_x_6717) ;  /* 0x000000000f0c7348 */ /* 0x003fea0003c00000 */
[----:B------:R-:W-:Y:S02]  /*e360*/  ELECT P6, UR62, PT ;  /* 0x00000000003e782f */ /* 0x000fe400038c0000 */
[----:B------:R-:W-:Y:S01]  /*e370*/  MOV R14, UR62 ;  /* 0x0000003e000e7c02 */ /* 0x000fe20008000f00 */
[----:B01----:R-:W-:Y:S10]  /*e380*/  ENDCOLLECTIVE ;  /* 0x000000000000791b */ /* 0x003ff40003800000 */
.L_x_6717:
[----:B------:R-:W-:Y:S05]  /*e390*/  BSYNC B1 ;  /* 0x0000000000017941 */ /* 0x000fea0003800000 */
.L_x_6716:
[----:B------:R-:W-:Y:S05]  /*e3a0*/  BRA `(.L_x_6718) ;  /* 0xffffffc400a87947 */ /* 0x000fea000383ffff */
.L_x_6608:
[----:B-1----:R1:W2:Y:S02]  /*e3b0*/  SYNCS.PHASECHK.TRANS64.TRYWAIT P1, [R3+URZ+0x28840], R2 ;  /* 0x02884002030075a7 */ /* 0x0022a4000802017f */
[----:B--2---:R-:W-:Y:S05]  /*e3c0*/  @!P1 NANOSLEEP.SYNCS 0x989680 ;  /* 0x009896800000995d */ /* 0x004fea0003900000 */
[----:B------:R-:W2:Y:S02]  /*e3d0*/  @!P1 SYNCS.PHASECHK.TRANS64 P1, [R3+URZ+0x28840], R2 ;  /* 0x02884002030095a7 */ /* 0x000ea4000802007f */
[----:B--2---:R-:W-:Y:S05]  /*e3e0*/  @!P1 BRA `(.L_x_6608) ;  /* 0xfffffffc00f09947 */ /* 0x004fea000383ffff */
[----:B------:R-:W-:Y:S05]  /*e3f0*/  BRA `(.L_x_6719) ;  /* 0xffffffc400c87947 */ /* 0x000fea000383ffff */
.L_x_6610:
[----:B0-----:R0:W2:Y:S02]  /*e400*/  SYNCS.PHASECHK.TRANS64.TRYWAIT P1, [R5+URZ+0x28840], R0 ;  /* 0x02884000050075a7 */ /* 0x0010a4000802017f */
[----:B--2---:R-:W-:Y:S05]  /*e410*/  @!P1 NANOSLEEP.SYNCS 0x989680 ;  /* 0x009896800000995d */ /* 0x004fea0003900000 */
[----:B------:R-:W2:Y:S02]  /*e420*/  @!P1 SYNCS.PHASECHK.TRANS64 P1, [R5+URZ+0x28840], R0 ;  /* 0x02884000050095a7 */ /* 0x000ea4000802007f */
[----:B--2---:R-:W-:Y:S05]  /*e430*/  @!P1 BRA `(.L_x_6610) ;  /* 0xfffffffc00f09947 */ /* 0x004fea000383ffff */
[----:B------:R-:W-:Y:S05]  /*e440*/  BRA `(.L_x_6720) ;  /* 0xffffffc400d47947 */ /* 0x000fea000383ffff */
.L_x_6612:
[----:B--2---:R2:W3:Y:S02]  /*e450*/  SYNCS.PHASECHK.TRANS64.TRYWAIT P1, [R3+URZ+0x28860], R2 ;  /* 0x02886002030075a7 */ /* 0x0044e4000802017f */
[----:B---3--:R-:W-:Y:S05]  /*e460*/  @!P1 NANOSLEEP.SYNCS 0x989680 ;  /* 0x009896800000995d */ /* 0x008fea0003900000 */
[----:B------:R-:W3:Y:S02]  /*e470*/  @!P1 SYNCS.PHASECHK.TRANS64 P1, [R3+URZ+0x28860], R2 ;  /* 0x02886002030095a7 */ /* 0x000ee4000802007f */
[----:B---3--:R-:W-:Y:S05]  /*e480*/  @!P1 BRA `(.L_x_6612) ;  /* 0xfffffffc00f09947 */ /* 0x008fea000383ffff */
[----:B------:R-:W-:Y:S05]  /*e490*/  BRA `(.L_x_6721) ;  /* 0xffffffc400d07947 */ /* 0x000fea000383ffff */
.L_x_6722:
        /* <DEDUP_REMOVED lines=14> */
.L_x_15854:


//--------------------- .text._ZN7cutlass13device_kernelIN5flash11enable_sm90INS1_16FlashAttnFwdSm90INS1_25CollectiveMainloopFwdSm90ILi2EN4cute5tupleIJNS5_1CILi1EEES8_S8_EEENS6_IJNS7_ILi128EEESA_SA_EEELi128ENS_6half_tEfNS_4arch4Sm90ELb0ELb0ELb0ELb1ELb1ELb0ELb0ELb1ELb1ELb1ELb0ELb0EEENS1_21CollectiveEpilogueFwdISB_S9_SC_SE_Li256ELb1ELb1ELb0ELb0EEENS1_36VarlenDynamicPersistentTileSchedulerILi128ELi128ELi256ELi128ELb0ELb1ELb1ELb0ELb1ELb1EEEEEEEEEvNT_6ParamsE --------------------------
	.section	.text._ZN7cutlass13device_kernelIN5flash11enable_sm90INS1_16FlashAttnFwdSm90INS1_25CollectiveMainloopFwdSm90ILi2EN4cute5tupleIJNS5_1CILi1EEES8_S8_EEENS6_IJNS7_ILi128EEESA_SA_EEELi128ENS_6half_tEfNS_4arch4Sm90ELb0ELb0ELb0ELb1ELb1ELb0ELb0ELb1ELb1ELb1ELb0ELb0EEENS1_21CollectiveEpilogueFwdISB_S9_SC_SE_Li256ELb1ELb1ELb0ELb0EEENS1_36VarlenDynamicPersistentTileSchedulerILi128ELi128ELi256ELi128ELb0ELb1ELb1ELb0ELb1ELb1EEEEEEEEEvNT_6ParamsE,"ax",@progbits
	.align	128
.text._ZN7cutlass13device_kernelIN5flash11enable_sm90INS1_16FlashAttnFwdSm90INS1_25CollectiveMainloopFwdSm90ILi2EN4cute5tupleIJNS5_1CILi1EEES8_S8_EEENS6_IJNS7_ILi128EEESA_SA_EEELi128ENS_6half_tEfNS_4arch4Sm90ELb0ELb0ELb0ELb1ELb1ELb0ELb0ELb1ELb1ELb1ELb0ELb0EEENS1_21CollectiveEpilogueFwdISB_S9_SC_SE_Li256ELb1ELb1ELb0ELb0EEENS1_36VarlenDynamicPersistentTileSchedulerILi128ELi128ELi256ELi128ELb0ELb1ELb1ELb0ELb1ELb1EEEEEEEEEvNT_6ParamsE:
        .type           _ZN7cutlass13device_kernelIN5flash11enable_sm90INS1_16FlashAttnFwdSm90INS1_25CollectiveMainloopFwdSm90ILi2EN4cute5tupleIJNS5_1CILi1EEES8_S8_EEENS6_IJNS7_ILi128EEESA_SA_EEELi128ENS_6half_tEfNS_4arch4Sm90ELb0ELb0ELb0ELb1ELb1ELb0ELb0ELb1ELb1ELb1ELb0ELb0EEENS1_21CollectiveEpilogueFwdISB_S9_SC_SE_Li256ELb1ELb1ELb0ELb0EEENS1_36VarlenDynamicPersistentTileSchedulerILi128ELi128ELi256ELi128ELb0ELb1ELb1ELb0ELb1ELb1EEEEEEEEEvNT_6ParamsE,@function
        .size           _ZN7cutlass13device_kernelIN5flash11enable_sm90INS1_16FlashAttnFwdSm90INS1_25CollectiveMainloopFwdSm90ILi2EN4cute5tupleIJNS5_1CILi1EEES8_S8_EEENS6_IJNS7_ILi128EEESA_SA_EEELi128ENS_6half_tEfNS_4arch4Sm90ELb0ELb0ELb0ELb1ELb1ELb0ELb0ELb1ELb1ELb1ELb0ELb0EEENS1_21CollectiveEpilogueFwdISB_S9_SC_SE_Li256ELb1ELb1ELb0ELb0EEENS1_36VarlenDynamicPersistentTileSchedulerILi128ELi128ELi256ELi128ELb0ELb1ELb1ELb0ELb1ELb1EEEEEEEEEvNT_6ParamsE,(.L_x_15855 - _ZN7cutlass13device_kernelIN5flash11enable_sm90INS1_16FlashAttnFwdSm90INS1_25CollectiveMainloopFwdSm90ILi2EN4cute5tupleIJNS5_1CILi1EEES8_S8_EEENS6_IJNS7_ILi128EEESA_SA_EEELi128ENS_6half_tEfNS_4arch4Sm90ELb0ELb0ELb0ELb1ELb1ELb0ELb0ELb1ELb1ELb1ELb0ELb0EEENS1_21CollectiveEpilogueFwdISB_S9_SC_SE_Li256ELb1ELb1ELb0ELb0EEENS1_36VarlenDynamicPersistentTileSchedulerILi128ELi128ELi256ELi128ELb0ELb1ELb1ELb0ELb1ELb1EEEEEEEEEvNT_6ParamsE)
        .other          _ZN7cutlass13device_kernelIN5flash11enable_sm90INS1_16FlashAttnFwdSm90INS1_25CollectiveMainloopFwdSm90ILi2EN4cute5tupleIJNS5_1CILi1EEES8_S8_EEENS6_IJNS7_ILi128EEESA_SA_EEELi128ENS_6half_tEfNS_4arch4Sm90ELb0ELb0ELb0ELb1ELb1ELb0ELb0ELb1ELb1ELb1ELb0ELb0EEENS1_21CollectiveEpilogueFwdISB_S9_SC_SE_Li256ELb1ELb1ELb0ELb0EEENS1_36VarlenDynamicPersistentTileSchedulerILi128ELi128ELi256ELi128ELb0ELb1ELb1ELb0ELb1ELb1EEEEEEEEEvNT_6ParamsE,@"STO_CUDA_ENTRY STV_DEFAULT"
_ZN7cutlass13device_kernelIN5flash11enable_sm90INS1_16FlashAttnFwdSm90INS1_25CollectiveMainloopFwdSm90ILi2EN4cute5tupleIJNS5_1CILi1EEES8_S8_EEENS6_IJNS7_ILi128EEESA_SA_EEELi128ENS_6half_tEfNS_4arch4Sm90ELb0ELb0ELb0ELb1ELb1ELb0ELb0ELb1ELb1ELb1ELb0ELb0EEENS1_21CollectiveEpilogueFwdISB_S9_SC_SE_Li256ELb1ELb1ELb0ELb0EEENS1_36VarlenDynamicPersistentTileSchedulerILi128ELi128ELi256ELi128ELb0ELb1ELb1ELb0ELb1ELb1EEEEEEEEEvNT_6ParamsE:
        /* <DEDUP_REMOVED lines=10> */
[----:B------:R-:W-:-:S05]  /*00a0*/  SHF.R.U32.HI R2, RZ, 0x7, R3 ;  /* 0x00000007ff027819 */ /* 0x000fca0000011603 */
[----:B------:R0:W1:Y:S04]  /*00b0*/  SHFL.IDX PT, R4, R2, RZ, 0x1f ;  /* 0x00001fff02047589 */ /* 0x00006800000e0000 */
[----:B------:R-:W-:Y:S01]  /*00c0*/  VOTEU.ALL UP0, P0 ;  /* 0x00000000003f7886 */ /* 0x000fe20000000000 */
[----:B------:R-:W-:-:S04]  /*00d0*/  VOTEU.ALL UP1, P0 ;  /* 0x00000000003f7886 */ /* 0x000fc80000020000 */
[----:B------:R-:W2:Y:S01]  /*00e0*/  @!UP0 S2UR UR8, SR_CgaCtaId ;  /* 0x00000000000889c3 */ /* 0x000ea20000008800 */
[----:B------:R-:W-:Y:S01]  /*00f0*/  @!UP0 UMOV UR6, 0x400 ;  /* 0x0000040000068882 */ /* 0x000fe20000000000 */
[----:B------:R-:W-:-:S04]  /*0100*/  @!UP0 UIADD3 UR4, -UR4, 0x100000, URZ ;  /* 0x0010000004048890 */ /* 0x000fc8000fffe13f */
[----:B------:R-:W-:Y:S02]  /*0110*/  @!UP0 USHF.L.U32 UR5, UR4, 0xb, URZ ;  /* 0x0000000b04058899 */ /* 0x000fe4000800063f */
[----:B------:R-:W-:Y:S02]  /*0120*/  @!UP0 USHF.L.U32 UR4, UR4, 0x1, URZ ;  /* 0x0000000104048899 */ /* 0x000fe4000800063f */
[----:B--2---:R-:W-:Y:S02]  /*0130*/  @!UP0 ULEA UR8, UR8, UR6, 0x18 ;  /* 0x0000000608088291 */ /* 0x004fe4000f8ec03f */
        /* <DEDUP_REMOVED lines=25> */
.L_x_6723:
        /* <DEDUP_REMOVED lines=22> */
.L_x_6724:
        /* <DEDUP_REMOVED lines=18> */
.L_x_6725:
        /* <DEDUP_REMOVED lines=22> */
.L_x_6726:
        /* <DEDUP_REMOVED lines=23> */
.L_x_6727:
        /* <DEDUP_REMOVED lines=8> */
.L_x_6729:
[----:B------:R-:W-:-:S08]  /*08a0*/  NOP ;  /* 0x0000000000007918 */ /* 0x000fd00000000000 */
[----:B------:R-:W0:Y:S02]  /*08b0*/  USETMAXREG.TRY_ALLOC.CTAPOOL UP0, 0xe8 ;  /* 0x000000e8000079c8 */ /* 0x000e240008000600 */
[----:B0-----:R-:W-:-:S13]  /*08c0*/  PLOP3.LUT P0, PT, PT, PT, UP0, 0x80, 0x0 ;  /* 0x000000000000781c */ /* 0x001fda0003f0f008 */
[----:B------:R-:W-:Y:S05]  /*08d0*/  @!P0 BRA `(.L_x_6729) ;  /* 0xfffffffc00f08947 */ /* 0x000fea000383ffff */
[----:B------:R-:W0:Y:S01]  /*08e0*/  S2R R3, SR_TID.X ;  /* 0x0000000000037919 */ /* 0x000e220000002100 */
[----:B------:R-:W1:Y:S01]  /*08f0*/  S2UR UR5, SR_CgaCtaId ;  /* 0x00000000000579c3 */ /* 0x000e620000008800 */
[----:B------:R-:W-:-:S07]  /*0900*/  UMOV UR4, 0x400 ;  /* 0x0000040000047882 */ /* 0x000fce0000000000 */
[----:B------:R-:W-:Y:S06]  /*0910*/  BAR.ARV 0x8, 0x180 ;  /* 0x0206000000007b1d */ /* 0x000fec0000002000 */
[----:B-1----:R-:W-:Y:S01]  /*0920*/  ULEA UR4, UR5, UR4, 0x18 ;  /* 0x0000000405047291 */ /* 0x002fe2000f8ec03f */
[----:B0-----:R-:W-:-:S04]  /*0930*/  LOP3.LUT R0, R3, 0xffffff80, RZ, 0xc0, !PT ;  /* 0xffffff8003007812 */ /* 0x001fc800078ec0ff */
[----:B------:R-:W-:-:S13]  /*0940*/  ISETP.NE.AND P0, PT, R0, 0x80, PT ;  /* 0x000000800000780c */ /* 0x000fda0003f05270 */
[----:B------:R-:W-:Y:S08]  /*0950*/  @!P0 BAR.ARV 0x9, 0x100 ;  /* 0x0244000000008b1d */ /* 0x000ff00000002000 */
[----:B------:R-:W-:Y:S06]  /*0960*/  BAR.SYNC.DEFER_BLOCKING 0x5, 0x180 ;  /* 0x0146000000007b1d */ /* 0x000fec0000010000 */
[----:B------:R-:W0:Y:S01]  /*0970*/  LDS.128 R44, [UR4+0x288d0] ;  /* 0x0288d004ff2c7984 */ /* 0x000e220008000c00 */
[----:B------:R-:W-:Y:S01]  /*0980*/  ULDC UR4, c[0x0][0xc3c] ;  /* 0x00030f0000047ab9 */ /* 0x000fe20000000800 */
[----:B------:R-:W-:Y:S06]  /*0990*/  BAR.ARV 0x4, 0x180 ;  /* 0x0106000000007b1d */ /* 0x000fec0000002000 */
[----:B0-----:R-:W-:-:S13]  /*09a0*/  ISETP.GE.AND P0, PT, R47, UR4, PT ;  /* 0x000000042f007c0c */ /* 0x001fda000bf06270 */
[----:B------:R-:W-:Y:S05]  /*09b0*/  @P0 EXIT ;  /* 0x000000000000094d */ /* 0x000fea0003800000 */
[----:B------:R-:W-:Y:S01]  /*09c0*/  VIADD R190, R3, 0xffffff80 ;  /* 0xffffff8003be7836 */ /* 0x000fe20000000000 */
[----:B------:R-:W-:Y:S01]  /*09d0*/  R2UR UR5, R45 ;  /* 0x000000002d0572ca */ /* 0x000fe200000e0000 */
[----:B------:R-:W-:Y:S01]  /*09e0*/  IMAD.MOV.U32 R12, RZ, RZ, -0x2 ;  /* 0xfffffffeff0c7424 */ /* 0x000fe200078e00ff */
[----:B------:R-:W-:Y:S01]  /*09f0*/  R2UR UR6, R46 ;  /* 0x000000002e0672ca */ /* 0x000fe200000e0000 */
[----:B------:R-:W-:Y:S01]  /*0a00*/  ULOP3.LUT UR45, UR36, 0x1, URZ, 0xfc, !UPT ;  /* 0x00000001242d7892 */ /* 0x000fe2000f8efc3f */
[----:B------:R-:W-:Y:S01]  /*0a10*/  SHF.R.S32.HI R3, RZ, 0x1f, R190 ;  /* 0x0000001fff037819 */ /* 0x000fe200000114be */
[----:B------:R-:W-:Y:S01]  /*0a20*/  UMOV UR44, URZ ;  /* 0x0000003f002c7c82 */ /* 0x000fe20008000000 */
[----:B------:R-:W-:Y:S01]  /*0a30*/  UMOV UR43, URZ ;  /* 0x0000003f002b7c82 */ /* 0x000fe20008000000 */
[----:B------:R-:W-:Y:S01]  /*0a40*/  UMOV UR42, URZ ;  /* 0x0000003f002a7c82 */ /* 0x000fe20008000000 */
[CC--:B------:R-:W-:Y:S02]  /*0a50*/  LEA.HI R0, R3.reuse, R190.reuse, RZ, 0x7 ;  /* 0x000000be03007211 */ /* 0x0c0fe400078f38ff */
[----:B------:R-:W-:-:S02]  /*0a60*/  LEA.HI R4, R3, R190, RZ, 0x4 ;  /* 0x000000be03047211 */ /* 0x000fc400078f20ff */
[----:B------:R-:W-:Y:S02]  /*0a70*/  LOP3.LUT R5, R0, 0xffffff80, RZ, 0xc0, !PT ;  /* 0xffffff8000057812 */ /* 0x000fe400078ec0ff */
[----:B------:R-:W-:Y:S02]  /*0a80*/  SHF.R.S32.HI R7, RZ, 0x4, R4 ;  /* 0x00000004ff077819 */ /* 0x000fe40000011404 */
[----:B------:R-:W-:Y:S01]  /*0a90*/  SHF.R.S32.HI R153, RZ, 0x7, R0 ;  /* 0x00000007ff997819 */ /* 0x000fe20000011400 */
[----:B------:R-:W-:Y:S01]  /*0aa0*/  IMAD.IADD R154, R190, 0x1, -R5 ;  /* 0x00000001be9a7824 */ /* 0x000fe200078e0a05 */
[----:B------:R-:W-:Y:S02]  /*0ab0*/  LEA.HI R5, R3, R190, RZ, 0x5 ;  /* 0x000000be03057211 */ /* 0x000fe400078f28ff */
[----:B------:R-:W-:Y:S02]  /*0ac0*/  LEA.HI R0, R0, R153, RZ, 0x1 ;  /* 0x0000009900007211 */ /* 0x000fe400078f08ff */
[----:B------:R-:W-:Y:S01]  /*0ad0*/  SHF.R.S32.HI R9, RZ, 0x1f, R154 ;  /* 0x0000001fff097819 */ /* 0x000fe2000001149a */
[----:B------:R-:W-:Y:S01]  /*0ae0*/  IMAD.SHL.U32 R6, R5, 0x20, RZ ;  /* 0x0000002005067824 */ /* 0x000fe200078e00ff */
[----:B------:R-:W-:-:S02]  /*0af0*/  LOP3.LUT R5, R4, 0x3fffff0, RZ, 0xc0, !PT ;  /* 0x03fffff004057812 */ /* 0x000fc400078ec0ff */
[----:B------:R-:W-:Y:S02]  /*0b00*/  LEA.HI R4, R4, R7, RZ, 0x1 ;  /* 0x0000000704047211 */ /* 0x000fe400078f08ff */
[----:B------:R-:W-:Y:S01]  /*0b10*/  LOP3.LUT R6, R6, 0xfffffc00, RZ, 0xc0, !PT ;  /* 0xfffffc0006067812 */ /* 0x000fe200078ec0ff */
[----:B------:R-:W-:Y:S01]  /*0b20*/  IMAD.IADD R5, R190, 0x1, -R5 ;  /* 0x00000001be057824 */ /* 0x000fe200078e0a05 */
[----:B------:R-:W-:Y:S02]  /*0b30*/  LOP3.LUT R4, R4, 0x1ffffffe, RZ, 0xc0, !PT ;  /* 0x1ffffffe04047812 */ /* 0x000fe400078ec0ff */
[----:B------:R-:W-:Y:S01]  /*0b40*/  LEA.HI R8, R9, R154, RZ, 0x2 ;  /* 0x0000009a09087211 */ /* 0x000fe200078f10ff */
[----:B------:R-:W-:Y:S01]  /*0b50*/  IMAD R5, R5, 0x40, R6 ;  /* 0x0000004005057824 */ /* 0x000fe200078e0206 */
[----:B------:R-:W-:Y:S01]  /*0b60*/  LEA.HI R6, R3, R190, RZ, 0x2 ;  /* 0x000000be03067211 */ /* 0x000fe200078f10ff */
[----:B------:R-:W-:Y:S01]  /*0b70*/  IMAD.IADD R4, R7, 0x1, -R4 ;  /* 0x0000000107047824 */ /* 0x000fe200078e0a04 */
[----:B------:R-:W-:-:S02]  /*0b80*/  SHF.R.S32.HI R10, RZ, 0x2, R8 ;  /* 0x00000002ff0a7819 */ /* 0x000fc40000011408 */
[----:B------:R-:W-:Y:S01]  /*0b90*/  SHF.R.S32.HI R11, RZ, 0x1f, R8 ;  /* 0x0000001fff0b7819 */ /* 0x000fe20000011408 */
[----:B------:R-:W-:Y:S01]  /*0ba0*/  IMAD R155, R4, 0x8, R5 ;  /* 0x00000008049b7824 */ /* 0x000fe200078e0205 */
[----:B------:R-:W-:Y:S02]  /*0bb0*/  LOP3.LUT R5, R6, 0xfffffffc, RZ, 0xc0, !PT ;  /* 0xfffffffc06057812 */ /* 0x000fe400078ec0ff */
[----:B------:R-:W-:Y:S02]  /*0bc0*/  LEA.HI R11, R11, R10, RZ, 0x3 ;  /* 0x0000000a0b0b7211 */ /* 0x000fe400078f18ff */
[----:B------:R-:W-:Y:S01]  /*0bd0*/  LEA.HI R3, R3, R190, RZ, 0x3 ;  /* 0x000000be03037211 */ /* 0x000fe200078f18ff */
[----:B------:R-:W-:Y:S01]  /*0be0*/  IMAD.IADD R4, R190, 0x1, -R5 ;  /* 0x00000001be047824 */ /* 0x000fe200078e0a05 */
[----:B------:R-:W-:Y:S02]  /*0bf0*/  LOP3.LUT R11, R11, 0xfffffff8, RZ, 0xc0, !PT ;  /* 0xfffffff80b0b7812 */ /* 0x000fe400078ec0ff */
[----:B------:R-:W-:-:S02]  /*0c00*/  LEA.HI R9, R9, R154, RZ, 0x5 ;  /* 0x0000009a09097211 */ /* 0x000fc400078f28ff */
[----:B------:R-:W-:Y:S02]  /*0c10*/  LOP3.LUT R5, R3, 0xfffffff8, RZ, 0xc0, !PT ;  /* 0xfffffff803057812 */ /* 0x000fe400078ec0ff */
[----:B------:R-:W-:Y:S02]  /*0c20*/  IADD3 R10, R10, -R11, RZ ;  /* 0x8000000b0a0a7210 */ /* 0x000fe40007ffe0ff */
[----:B------:R-:W-:Y:S01]  /*0c30*/  SHF.R.S32.HI R9, RZ, 0x5, R9 ;  /* 0x00000005ff097819 */ /* 0x000fe20000011409 */
[----:B------:R-:W-:Y:S01]  /*0c40*/  IMAD.IADD R152, R190, 0x1, -R5 ;  /* 0x00000001be987824 */ /* 0x000fe200078e0a05 */
[----:B------:R-:W-:Y:S02]  /*0c50*/  LOP3.LUT R0, R0, 0x3fffffe, RZ, 0xc0, !PT ;  /* 0x03fffffe00007812 */ /* 0x000fe400078ec0ff */
[----:B------:R-:W-:Y:S01]  /*0c60*/  LEA.HI R6, R4, R4, RZ, 0x1 ;  /* 0x0000000404067211 */ /* 0x000fe200078f08ff */
[----:B------:R-:W-:Y:S01]  /*0c70*/  IMAD R9, R9, 0x10, R10 ;  /* 0x0000001009097824 */ /* 0x000fe200078e020a */
[----:B------:R-:W-:Y:S01]  /*0c80*/  LOP3.LUT R11, R8, 0x7ffffffc, RZ, 0xc0, !PT ;  /* 0x7ffffffc080b7812 */ /* 0x000fe200078ec0ff */
[----:B------:R-:W-:Y:S01]  /*0c90*/  IMAD.IADD R0, R153, 0x1, -R0 ;  /* 0x0000000199007824 */ /* 0x000fe200078e0a00 */
[----:B------:R-:W-:Y:S01]  /*0ca0*/  LOP3.LUT R7, R6, 0x1ffffffe, RZ, 0xc0, !PT ;  /* 0x1ffffffe06077812 */ /* 0x000fe200078ec0ff */
[----:B------:R-:W-:Y:S01]  /*0cb0*/  IMAD.SHL.U32 R22, R152, 0x8, RZ ;  /* 0x0000000898167824 */ /* 0x000fe200078e00ff */
[----:B------:R-:W-:Y:S01]  /*0cc0*/  SHF.R.S32.HI R17, RZ, 0x3, R3 ;  /* 0x00000003ff117819 */ /* 0x000fe20000011403 */
[----:B------:R-:W-:Y:S01]  /*0cd0*/  IMAD.IADD R11, R154, 0x1, -R11 ;  /* 0x000000019a0b7824 */ /* 0x000fe200078e0a0b */
[----:B------:R-:W-:Y:S01]  /*0ce0*/  LEA R19, R0, R9, 0x6 ;  /* 0x0000000900137211 */ /* 0x000fe200078e30ff */
[----:B------:R-:W-:Y:S01]  /*0cf0*/  VIADD R18, R22, 0x40 ;  /* 0x0000004016127836 */ /* 0x000fe20000000000 */
[----:B------:R-:W-:Y:S01]  /*0d00*/  SHF.R.S32.HI R189, RZ, 0x1f, R22 ;  /* 0x0000001fffbd7819 */ /* 0x000fe20000011416 */
[----:B------:R-:W-:-:S02]  /*0d10*/  IMAD.IADD R16, R4, 0x1, -R7 ;  /* 0x0000000104107824 */ /* 0x000fc400078e0a07 */
[----:B------:R-:W-:Y:S01]  /*0d20*/  IMAD R23, R11, R12, 0x80 ;  /* 0x000000800b177424 */ /* 0x000fe200078e020c */
[----:B------:R-:W-:Y:S01]  /*0d30*/  SHF.R.S32.HI R188, RZ, 0x1f, R18 ;  /* 0x0000001fffbc7819 */ /* 0x000fe20000011412 */
[----:B------:R-:W-:-:S07]  /*0d40*/  IMAD R16, R16, 0x8, R19 ;  /* 0x0000000810107824 */ /* 0x000fce00078e0213 */
.L_x_6775:
[----:B012---:R-:W0:Y:S01]  /*0d50*/  LDC.64 R4, c[0x0][0xc88] ;  /* 0x00032200ff047b82 */ /* 0x007e220000000a00 */
[----:B------:R-:W-:Y:S01]  /*0d60*/  ULDC.64 UR8, c[0x0][0xa28] ;  /* 0x00028a0000087ab9 */ /* 0x000fe20000000a00 */
[----:B------:R-:W-:Y:S01]  /*0d70*/  ULDC.64 UR10, c[0x0][0xa20] ;  /* 0x00028800000a7ab9 */ /* 0x000fe20000000a00 */
[----:B------:R-:W-:Y:S01]  /*0d80*/  ULDC UR4, c[0x0][0x424] ;  /* 0x0001090000047ab9 */ /* 0x000fe20000000800 */
        /* <DEDUP_REMOVED lines=13> */
[----:B------:R-:W-:Y:S01]  /*0e60*/  @UP1 ULEA.HI.X UR11, UR37, UR11, UR38, 0x2, UP3 ;  /* 0x0000000b250b1291 */ /* 0x000fe200098f1426 */
[----:B------:R-:W-:Y:S02]  /*0e70*/  IMAD.U32 R4, RZ, RZ, UR8 ;  /* 0x00000008ff047e24 */ /* 0x000fe4000f8e00ff */
[----:B------:R-:W-:-:S02]  /*0e80*/  IMAD.U32 R6, RZ, RZ, UR10 ;  /* 0x0000000aff067e24 */ /* 0x000fc4000f8e00ff */
[----:B------:R-:W-:Y:S01]  /*0e90*/  IMAD.U32 R5, RZ, RZ, UR9 ;  /* 0x00000009ff057e24 */ /* 0x000fe2000f8e00ff */
[----:B------:R-:W-:Y:S01]  /*0ea0*/  ULDC.64 UR8, c[0x0][0x418] ;  /* 0x0001060000087ab9 */ /* 0x000fe20000000a00 */
[----:B------:R-:W-:-:S03]  /*0eb0*/  IMAD.U32 R7, RZ, RZ, UR11 ;  /* 0x0000000bff077e24 */ /* 0x000fc6000f8e00ff */
[----:B------:R-:W2:Y:S04]  /*0ec0*/  @P0 LDG.E R4, desc[UR50][R4.64] ;  /* 0x0000003204040981 */ /* 0x000ea8000c1e1900 */
[----:B---3--:R-:W3:Y:S01]  /*0ed0*/  @P1 LDG.E R6, desc[UR50][R6.64] ;  /* 0x0000003206061981 */ /* 0x008ee2000c1e1900 */
[----:B------:R-:W-:Y:S01]  /*0ee0*/  UISETP.NE.U32.AND UP0, UPT, UR8, URZ, UPT ;  /* 0x0000003f0800728c */ /* 0x000fe2000bf05070 */
[----:B------:R-:W-:Y:S01]  /*0ef0*/  CS2R R20, SRZ ;  /* 0x0000000000147805 */ /* 0x000fe2000001ff00 */
[----:B------:R-:W-:Y:S01]  /*0f00*/  UMOV UR39, UR5 ;  /* 0x0000000500277c82 */ /* 0x000fe20008000000 */
[----:B------:R-:W-:Y:S01]  /*0f10*/  ULDC UR5, c[0x0][0x2f0] ;  /* 0x0000bc0000057ab9 */ /* 0x000fe20000000800 */
[----:B------:R-:W-:Y:S01]  /*0f20*/  UISETP.NE.AND.EX UP0, UPT, UR9, URZ, UPT, UP0 ;  /* 0x0000003f0900728c */ /* 0x000fe2000bf05300 */
[----:B------:R-:W-:Y:S01]  /*0f30*/  IMAD.MOV.U32 R151, RZ, RZ, RZ ;  /* 0x000000ffff977224 */ /* 0x000fe200078e00ff */
[----:B------:R-:W-:Y:S01]  /*0f40*/  UMOV UR48, URZ ;  /* 0x0000003f00307c82 */ /* 0x000fe20008000000 */
[----:B------:R-:W-:Y:S01]  /*0f50*/  UMOV UR40, UR6 ;  /* 0x0000000600287c82 */ /* 0x000fe20008000000 */
[----:B------:R-:W-:Y:S01]  /*0f60*/  USEL UR4, UR4, 0x1, UP0 ;  /* 0x0000000104047887 */ /* 0x000fe20008000000 */
[----:B------:R-:W-:Y:S01]  /*0f70*/  CS2R R32, SRZ ;  /* 0x0000000000207805 */ /* 0x000fe2000001ff00 */
[----:B------:R-:W-:Y:S01]  /*0f80*/  IMAD.MOV.U32 R3, RZ, RZ, RZ ;  /* 0x000000ffff037224 */ /* 0x000fe200078e00ff */
[----:B------:R-:W-:Y:S01]  /*0f90*/  CS2R R34, SRZ ;  /* 0x0000000000227805 */ /* 0x000fe2000001ff00 */
[----:B------:R-:W-:Y:S01]  /*0fa0*/  UIMAD UR4, UR4, UR5, URZ ;  /* 0x00000005040472a4 */ /* 0x000fe2000f8e023f */
        /* <DEDUP_REMOVED lines=22> */
[----:B------:R-:W-:Y:S02]  /*1110*/  MOV R84, RZ ;  /* 0x000000ff00547202 */ /* 0x000fe40000000f00 */
[----:B--2---:R-:W-:Y:S02]  /*1120*/  @P0 R2UR UR48, R4 ;  /* 0x00000000043002ca */ /* 0x004fe400000e0000 */
[----:B------:R-:W-:-:S02]  /*1130*/  PLOP3.LUT P0, PT, PT, PT, PT, 0x80, 0x0 ;  /* 0x000000000000781c */ /* 0x000fc40003f0f070 */
        /* <DEDUP_REMOVED lines=15> */
.L_x_6730:
[----:B------:R-:W-:Y:S01]  /*1230*/  UIADD3 UR48, -UR48, UR4, URZ ;  /* 0x0000000430307290 */ /* 0x000fe2000fffe13f */
[----:B------:R-:W-:Y:S01]  /*1240*/  CS2R R86, SRZ ;  /* 0x0000000000567805 */ /* 0x000fe2000001ff00 */
[----:B------:R-:W-:Y:S01]  /*1250*/  IMAD.MOV.U32 R85, RZ, RZ, RZ ;  /* 0x000000ffff557224 */ /* 0x000fe200078e00ff */
[----:B------:R-:W-:Y:S01]  /*1260*/  CS2R R88, SRZ ;  /* 0x0000000000587805 */ /* 0x000fe2000001ff00 */
[----:B------:R-:W-:Y:S01]  /*1270*/  UISETP.GE.AND UP0, UPT, UR48, 0x1, UPT ;  /* 0x000000013000788c */ /* 0x000fe2000bf06270 */
[----:B------:R-:W-:Y:S01]  /*1280*/  CS2R R92, SRZ ;  /* 0x00000000005c7805 */ /* 0x000fe2000001ff00 */
[----:B------:R-:W-:Y:S01]  /*1290*/  UIADD3 UR4, UR48, 0x7f, URZ ;  /* 0x0000007f30047890 */ /* 0x000fe2000fffe03f */
[----:B------:R-:W-:Y:S01]  /*12a0*/  CS2R R6, SRZ ;  /* 0x0000000000067805 */ /* 0x000fe2000001ff00 */
[----:B------:R-:W-:Y:S02]  /*12b0*/  IMAD.MOV.U32 R8, RZ, RZ, RZ ;  /* 0x000000ffff087224 */ /* 0x000fe400078e00ff */
[----:B------:R-:W-:Y:S01]  /*12c0*/  PLOP3.LUT P1, PT, PT, PT, UP0, 0x80, 0x0 ;  /* 0x000000000000781c */ /* 0x000fe20003f2f008 */
[----:B------:R-:W-:Y:S01]  /*12d0*/  USHF.R.S32.HI UR5, URZ, 0x1f, UR4 ;  /* 0x0000001f3f057899 */ /* 0x000fe20008011404 */
[----:B------:R-:W-:-:S02]  /*12e0*/  IMAD.MOV.U32 R10, RZ, RZ, RZ ;  /* 0x000000ffff0a7224 */ /* 0x000fc400078e00ff */
[----:B------:R-:W-:Y:S01]  /*12f0*/  IMAD.MOV.U32 R26, RZ, RZ, RZ ;  /* 0x000000ffff1a7224 */ /* 0x000fe200078e00ff */
[----:B------:R-:W-:Y:S01]  /*1300*/  ULEA.HI UR5, UR5, UR4, URZ, 0x7 ;  /* 0x0000000405057291 */ /* 0x000fe2000f8f383f */
[----:B------:R-:W-:-:S07]  /*1310*/  IMAD.MOV.U32 R157, RZ, RZ, RZ ;  /* 0x000000ffff9d7224 */ /* 0x000fce00078e00ff */
[----:B------:R-:W-:Y:S05]  /*1320*/  @!P1 BRA `(.L_x_6731) ;  /* 0x0000005000b09947 */ /* 0x000fea0003800000 */
[----:B------:R-:W0:Y:S01]  /*1330*/  SHFL.IDX PT, R0, R153, RZ, 0x1f ;  /* 0x00001fff99007589 */ /* 0x000e2200000e0000 */
[----:B------:R-:W1:Y:S01]  /*1340*/  S2UR UR46, SR_CgaCtaId ;  /* 0x00000000002e79c3 */ /* 0x000e620000008800 */
[----:B------:R-:W-:Y:S01]  /*1350*/  UMOV UR49, 0x400 ;  /* 0x0000040000317882 */ /* 0x000fe20000000000 */
[----:B------:R-:W-:Y:S01]  /*1360*/  USHF.R.S32.HI UR47, URZ, 0x7, UR5 ;  /* 0x000000073f2f7899 */ /* 0x000fe20008011405 */
        /* <DEDUP_REMOVED lines=17> */
[----:B------:R-:W-:Y:S01]  /*1480*/  MOV R5, UR5 ;  /* 0x0000000500057c02 */ /* 0x000fe20008000f00 */
        /* <DEDUP_REMOVED lines=10> */
.L_x_6732:
[----:B------:R-:W-:Y:S01]  /*1530*/  ULEA.HI UR4, UR44, UR44, URZ, 0x1 ;  /* 0x0000002c2c047291 */ /* 0x000fe2000f8f083f */
[----:B------:R-:W-:-:S03]  /*1540*/  MOV R3, UR45 ;  /* 0x0000002d00037c02 */ /* 0x000fc60008000f00 */
[----:B------:R-:W-:Y:S01]  /*1550*/  ULOP3.LUT UR4, UR4, 0xfffffffe, URZ, 0xc0, !UPT ;  /* 0xfffffffe04047892 */ /* 0x000fe2000f8ec03f */
[----:B------:R-:W-:-:S03]  /*1560*/  ISETP.NE.AND P0, PT, R3, 0x3, PT ;  /* 0x000000030300780c */ /* 0x000fc60003f05270 */
[----:B------:R-:W-:-:S06]  /*1570*/  UIADD3 UR4, UR44, -UR4, URZ ;  /* 0x800000042c047290 */ /* 0x000fcc000fffe03f */
[----:B------:R-:W-:-:S05]  /*1580*/  IMAD.U32 R0, RZ, RZ, UR4 ;  /* 0x00000004ff007e24 */ /* 0x000fca000f8e00ff */
[----:B------:R-:W-:-:S04]  /*1590*/  SHF.L.U32 R0, R0, 0x1f, RZ ;  /* 0x0000001f00007819 */ /* 0x000fc800000006ff */
[----:B------:R-:W0:Y:S02]  /*15a0*/  SYNCS.PHASECHK.TRANS64.TRYWAIT P1, [UR49+0x28800], R0 ;  /* 0x02880000ff0075a7 */ /* 0x000e240008020171 */
[----:B0-----:R-:W-:Y:S05]  /*15b0*/  @!P1 BRA `(.L_x_6733) ;  /* 0x000000c4006c9947 */ /* 0x001fea0003800000 */
.L_x_6862:
[----:B------:R-:W-:Y:S05]  /*15c0*/  @!P0 BRA `(.L_x_6734) ;  /* 0x0000000000048947 */ /* 0x000fea0003800000 */
[----:B------:R-:W-:Y:S01]  /*15d0*/  BPT.TRAP 0x1 ;  /* 0x000000040000795c */ /* 0x000fe20000300000 */
.L_x_6734:
[----:B------:R-:W-:Y:S02]  /*15e0*/  IMAD.U32 R5, RZ, RZ, UR42 ;  /* 0x0000002aff057e24 */ /* 0x000fe4000f8e00ff */
[----:B0-----:R-:W-:-:S03]  /*15f0*/  IMAD.U32 R0, RZ, RZ, UR43 ;  /* 0x0000002bff007e24 */ /* 0x001fc6000f8e00ff */
[----:B------:R-:W-:Y:S02]  /*1600*/  LEA R5, R5, UR49, 0x3 ;  /* 0x0000003105057c11 */ /* 0x000fe4000f8e18ff */
[----:B------:R-:W-:-:S04]  /*1610*/  SHF.L.U32 R0, R0, 0x1f, RZ ;  /* 0x0000001f00007819 */ /* 0x000fc800000006ff */
[----:B------:R0:W1:Y:S01]  /*1620*/  SYNCS.PHASECHK.TRANS64.TRYWAIT P1, [R5+URZ+0x28830], R0 ;  /* 0x02883000050075a7 */ /* 0x000062000802017f */
[----:B------:R-:W-:Y:S05]  /*1630*/  @!P0 BRA `(.L_x_6735) ;  /* 0x0000000000048947 */ /* 0x000fea0003800000 */
[----:B------:R-:W-:Y:S01]  /*1640*/  BPT.TRAP 0x1 ;  /* 0x000000040000795c */ /* 0x000fe20000300000 */
.L_x_6735:
[----:B------:R-:W-:Y:S01]  /*1650*/  IMAD.MOV.U32 R151, RZ, RZ, RZ ;  /* 0x000000ffff977224 */ /* 0x000fe200078e00ff */
[----:B-1----:R-:W-:Y:S06]  /*1660*/  @P1 BRA `(.L_x_6736) ;  /* 0x0000000000081947 */ /* 0x002fec0003800000 */
[----:B------:R-:W1:Y:S02]  /*1670*/  SYNCS.PHASECHK.TRANS64.TRYWAIT P1, [R5+URZ+0x28830], R0 ;  /* 0x02883000050075a7 */ /* 0x000e64000802017f */
[----:B-1----:R-:W-:Y:S05]  /*1680*/  @!P1 BRA `(.L_x_6737) ;  /* 0x000000c400509947 */ /* 0x002fea0003800000 */
.L_x_6736:
[----:B------:R-:W-:Y:S05]  /*1690*/  WARPSYNC.ALL ;  /* 0x0000000000007948 */ /* 0x000fea0003800000 */
[----:B------:R-:W-:Y:S01]  /*16a0*/  UIADD3 UR49, UR49, 0x18400, URZ ;  /* 0x0001840031317890 */ /* 0x000fe2000fffe03f */
[----:B------:R-:W-:Y:S01]  /*16b0*/  WARPGROUP.ARRIVE ;  /* 0x00000000000079c5 */ /* 0x000fe20000000000 */
[----:B------:R-:W-:Y:S02]  /*16c0*/  ULOP3.LUT UR32, UR52, 0x10000, URZ, 0xfc, !UPT ;  /* 0x0001000034207892 */ /* 0x000fe4000f8efc3f */
[----:B------:R-:W-:Y:S01]  /*16d0*/  USHF.R.U32.HI UR49, URZ, 0x4, UR49 ;  /* 0x000000043f317899 */ /* 0x000fe20008011631 */
[----:B------:R-:W-:Y:S01]  /*16e0*/  UMOV UR33, 0x40000040 ;  /* 0x4000004000217882 */ /* 0x000fe20000000000 */
[----:B------:R-:W-:-:S02]  /*16f0*/  UMOV UR35, 0x40000040 ;  /* 0x4000004000237882 */ /* 0x000fc40000000000 */
[----:B------:R-:W-:Y:S02]  /*1700*/  ULOP3.LUT UR49, UR49, 0x3fff, URZ, 0xc0, !UPT ;  /* 0x00003fff31317892 */ /* 0x000fe4000f8ec03f */
[----:B------:R-:W-:Y:S02]  /*1710*/  UIADD3 UR4, UR32, 0x2, URZ ;  /* 0x0000000220047890 */ /* 0x000fe4000fffe03f */
[----:B------:R-:W-:Y:S01]  /*1720*/  ULOP3.LUT UR49, UR49, 0x10000, URZ, 0xfc, !UPT ;  /* 0x0001000031317892 */ /* 0x000fe2000f8efc3f */
[----:B------:R-:W-:Y:S01]  /*1730*/  UMOV UR5, 0x40000040 ;  /* 0x4000004000057882 */ /* 0x000fe20000000000 */
[----:B------:R-:W-:Y:S02]  /*1740*/  UMOV UR7, 0x40000040 ;  /* 0x4000004000077882 */ /* 0x000fe40000000000 */
        /* <DEDUP_REMOVED lines=51> */
.L_x_6738:
        /* <DEDUP_REMOVED lines=146> */
[----:B------:R-:W-:Y:S02]  /*23a0*/  FSEL R124, R77, -INF , P2 ;  /* 0xff8000004d7c7808 */ /* 0x000fe40001000000 */
[----:B------:R-:W-:Y:S02]  /*23b0*/  FMNMX.FTZ R3, R76, R3, !PT ;  /* 0x000000034c037209 */ /* 0x000fe40007810000 */
[----:B------:R-:W-:Y:S02]  /*23c0*/  ISETP.GT.AND P3, PT, R4, 0x70, PT ;  /* 0x000000700400780c */ /* 0x000fe40003f64270 */
[----:B------:R-:W-:Y:S02]  /*23d0*/  FSEL R62, R62, -INF , P4 ;  /* 0xff8000003e3e7808 */ /* 0x000fe40002000000 */
[----:B------:R-:W-:-:S02]  /*23e0*/  FSEL R80, R80, -INF , P3 ;  /* 0xff80000050507808 */ /* 0x000fc40001800000 */
[----:B------:R-:W-:Y:S02]  /*23f0*/  FMNMX.FTZ R3, R124, R3, !PT ;  /* 0x000000037c037209 */ /* 0x000fe40007810000 */
[----:B------:R-:W-:Y:S02]  /*2400*/  ISETP.GT.AND P4, PT, R4, 0x71, PT ;  /* 0x000000710400780c */ /* 0x000fe40003f84270 */
[----:B------:R-:W-:Y:S02]  /*2410*/  FMNMX.FTZ R3, R80, R3, !PT ;  /* 0x0000000350037209 */ /* 0x000fe40007810000 */
[----:B------:R-:W-:Y:S02]  /*2420*/  FSEL R126, R81, -INF , P4 ;  /* 0xff800000517e7808 */ /* 0x000fe40002000000 */
[----:B------:R-:W-:Y:S02]  /*2430*/  ISETP.GT.AND P5, PT, R4, 0x78, PT ;  /* 0x000000780400780c */ /* 0x000fe40003fa4270 */
[----:B------:R-:W-:-:S02]  /*2440*/  FMNMX.FTZ R3, R126, R3, !PT ;  /* 0x000000037e037209 */ /* 0x000fc40007810000 */
[----:B------:R-:W-:Y:S02]  /*2450*/  FSEL R84, R84, -INF , P5 ;  /* 0xff80000054547808 */ /* 0x000fe40002800000 */
[----:B------:R-:W-:Y:S02]  /*2460*/  ISETP.GT.AND P6, PT, R4, 0x79, PT ;  /* 0x000000790400780c */ /* 0x000fe40003fc4270 */
[----:B------:R-:W-:Y:S02]  /*2470*/  FMNMX.FTZ R3, R84, R3, !PT ;  /* 0x0000000354037209 */ /* 0x000fe40007810000 */
[----:B------:R-:W-:Y:S02]  /*2480*/  FSEL R128, R85, -INF , P6 ;  /* 0xff80000055807808 */ /* 0x000fe40003000000 */
[----:B------:R-:W-:Y:S02]  /*2490*/  P2R R13, PR, RZ, 0x8 ;  /* 0x00000008ff0d7803 */ /* 0x000fe40000000000 */
[----:B------:R-:W-:Y:S01]  /*24a0*/  FMNMX.FTZ R7, R128, R3, !PT ;  /* 0x0000000380077209 */ /* 0x000fe20007810000 */
[----:B------:R-:W-:Y:S01]  /*24b0*/  IMAD.U32 R3, RZ, RZ, UR6 ;  /* 0x00000006ff037e24 */ /* 0x000fe2000f8e00ff */
[----:B------:R-:W-:-:S02]  /*24c0*/  P2R R15, PR, RZ, 0x4 ;  /* 0x00000004ff0f7803 */ /* 0x000fc40000000000 */
[----:B------:R-:W-:Y:S01]  /*24d0*/  ISETP.GT.AND P2, PT, R4, 0x58, PT ;  /* 0x000000580400780c */ /* 0x000fe20003f44270 */
[----:B------:R-:W0:Y:S01]  /*24e0*/  SHFL.BFLY PT, R0, R7, 0x2, 0x1f ;  /* 0x0c401f0007007f89 */ /* 0x000e2200000e0000 */
[----:B------:R-:W-:Y:S02]  /*24f0*/  P2R R21, PR, RZ, 0x2 ;  /* 0x00000002ff157803 */ /* 0x000fe40000000000 */
[----:B------:R-:W-:Y:S02]  /*2500*/  FSEL R70, R70, -INF , P2 ;  /* 0xff80000046467808 */ /* 0x000fe40001000000 */
[----:B------:R-:W-:Y:S02]  /*2510*/  ISETP.NE.AND P2, PT, R15, RZ, PT ;  /* 0x000000ff0f00720c */ /* 0x000fe40003f45270 */
[----:B------:R-:W-:Y:S02]  /*2520*/  ISETP.GT.AND P1, PT, R4, 0x59, PT ;  /* 0x000000590400780c */ /* 0x000fe40003f24270 */
[----:B------:R-:W-:-:S02]  /*2530*/  P2R R29, PR, RZ, 0x1 ;  /* 0x00000001ff1d7803 */ /* 0x000fc40000000000 */
[----:B------:R-:W-:Y:S02]  /*2540*/  FSEL R40, R71, -INF , P1 ;  /* 0xff80000047287808 */ /* 0x000fe40000800000 */
[----:B------:R-:W-:Y:S02]  /*2550*/  ISETP.NE.AND P1, PT, R21, RZ, PT ;  /* 0x000000ff1500720c */ /* 0x000fe40003f25270 */
[----:B------:R-:W-:Y:S02]  /*2560*/  ISETP.GT.AND P0, PT, R4, 0x60, PT ;  /* 0x000000600400780c */ /* 0x000fe40003f04270 */
[----:B------:R-:W-:Y:S02]  /*2570*/  FSEL R78, R78, -INF , P1 ;  /* 0xff8000004e4e7808 */ /* 0x000fe40000800000 */
[----:B------:R-:W-:Y:S02]  /*2580*/  FSEL R74, R74, -INF , P0 ;  /* 0xff8000004a4a7808 */ /* 0x000fe40000000000 */
[----:B------:R-:W-:-:S02]  /*2590*/  ISETP.NE.AND P0, PT, R29, RZ, PT ;  /* 0x000000ff1d00720c */ /* 0x000fc40003f05270 */
[----:B------:R-:W-:Y:S02]  /*25a0*/  FSEL R86, R86, -INF , P5 ;  /* 0xff80000056567808 */ /* 0x000fe40002800000 */
[----:B0-----:R-:W-:Y:S02]  /*25b0*/  FMNMX.FTZ R9, R7, R0, !PT ;  /* 0x0000000007097209 */ /* 0x001fe40007810000 */
[----:B------:R-:W-:Y:S02]  /*25c0*/  FSEL R44, R75, -INF , P0 ;  /* 0xff8000004b2c7808 */ /* 0x000fe40000000000 */
[----:B------:R-:W-:Y:S01]  /*25d0*/  R2UR UR6, R5 ;  /* 0x00000000050672ca */ /* 0x000fe200000e0000 */
[----:B------:R-:W0:Y:S01]  /*25e0*/  SHFL.BFLY PT, R0, R9, 0x1, 0x1f ;  /* 0x0c201f0009007f89 */ /* 0x000e2200000e0000 */
[----:B------:R-:W-:Y:S01]  /*25f0*/  ISETP.NE.AND P0, PT, R89, RZ, PT ;  /* 0x000000ff5900720c */ /* 0x000fe20003f05270 */
[----:B------:R-:W-:Y:S01]  /*2600*/  IMAD.MOV.U32 R89, RZ, RZ, R151 ;  /* 0x000000ffff597224 */ /* 0x000fe200078e0097 */
[----:B------:R-:W-:-:S02]  /*2610*/  MOV R121, R151 ;  /* 0x0000009700797202 */ /* 0x000fc40000000f00 */
[----:B------:R-:W-:-:S07]  /*2620*/  MOV R103, R151 ;  /* 0x0000009700677202 */ /* 0x000fce0000000f00 */
[----:B------:R-:W-:-:S04]  /*2630*/  UIADD3 UR6, UR6, 0x28840, URZ ;  /* 0x0002884006067890 */ /* 0x000fc8000fffe03f */
        /* <DEDUP_REMOVED lines=66> */
[--C-:B------:R-:W-:Y:S01]  /*2a60*/  IMAD.MOV.U32 R106, RZ, RZ, R151.reuse ;  /* 0x000000ffff6a7224 */ /* 0x100fe200078e0097 */
[----:B------:R-:W-:Y:S01]  /*2a70*/  MOV R94, R151 ;  /* 0x00000097005e7202 */ /* 0x000fe20000000f00 */
[----:B------:R-:W5:Y:S01]  /*2a80*/  MUFU.EX2 R162, R162 ;  /* 0x000000a200a27308 */ /* 0x000f620000000800 */
[----:B------:R-:W-:Y:S01]  /*2a90*/  FMNMX.FTZ R25, R28, R21, !PT ;  /* 0x000000151c197209 */ /* 0x000fe20007810000 */
[----:B------:R-:W-:-:S02]  /*2aa0*/  IMAD.MOV.U32 R102, RZ, RZ, R151 ;  /* 0x000000ffff667224 */ /* 0x000fc400078e0097 */
[--C-:B------:R-:W-:Y:S01]  /*2ab0*/  IMAD.MOV.U32 R98, RZ, RZ, R151.reuse ;  /* 0x000000ffff627224 */ /* 0x100fe200078e0097 */
[----:B------:R-:W-:Y:S01]  /*2ac0*/  FMNMX.FTZ R25, R62, R25, !PT ;  /* 0x000000193e197209 */ /* 0x000fe20007810000 */
[--C-:B---3--:R-:W-:Y:S02]  /*2ad0*/  IMAD.MOV.U32 R96, RZ, RZ, R151.reuse ;  /* 0x000000ffff607224 */ /* 0x108fe400078e0097 */
[----:B------:R3:W5:Y:S01]  /*2ae0*/  MUFU.EX2 R13, R100 ;  /* 0x00000064000d7308 */ /* 0x0007620000000800 */
[----:B------:R-:W-:Y:S01]  /*2af0*/  FMNMX.FTZ R25, R32, R25, !PT ;  /* 0x0000001920197209 */ /* 0x000fe20007810000 */
[--C-:B------:R-:W-:Y:S02]  /*2b00*/  IMAD.MOV.U32 R92, RZ, RZ, R151.reuse ;  /* 0x000000ffff5c7224 */ /* 0x100fe400078e0097 */
[--C-:B------:R-:W-:Y:S01]  /*2b10*/  IMAD.MOV.U32 R90, RZ, RZ, R151.reuse ;  /* 0x000000ffff5a7224 */ /* 0x100fe200078e0097 */
[----:B------:R-:W-:Y:S01]  /*2b20*/  FMNMX.FTZ R25, R66, R25, !PT ;  /* 0x0000001942197209 */ /* 0x000fe20007810000 */
[----:B------:R-:W-:-:S02]  /*2b30*/  IMAD.MOV.U32 R88, RZ, RZ, R151 ;  /* 0x000000ffff587224 */ /* 0x000fc400078e0097 */
        /* <DEDUP_REMOVED lines=29> */
[----:B---3--:R-:W-:Y:S02]  /*2d10*/  MOV R112, R151 ;  /* 0x0000009700707202 */ /* 0x008fe40000000f00 */
[----:B-1----:R-:W-:-:S05]  /*2d20*/  FMNMX.FTZ R37, R4, R37, !PT ;  /* 0x0000002504257209 */ /* 0x002fca0007810000 */
        /* <DEDUP_REMOVED lines=57> */
[----:B------:R-:W-:-:S02]  /*30c0*/  F2FP.F16.F32.PACK_AB R158, R9, R158 ;  /* 0x0000009e099e723e */ /* 0x000fc400000000ff */
[----:B------:R-:W-:Y:S01]  /*30d0*/  F2FP.F16.F32.PACK_AB R160, R11, R160 ;  /* 0x000000a00ba0723e */ /* 0x000fe200000000ff */
[----:B------:R1:W3:Y:S01]  /*30e0*/  MUFU.EX2 R161, R8 ;  /* 0x0000000800a17308 */ /* 0x0002e20000000800 */
[----:B0-----:R-:W-:Y:S01]  /*30f0*/  FADD.FTZ R6, R30, R49 ;  /* 0x000000311e067221 */ /* 0x001fe20000010000 */
[----:B------:R-:W-:Y:S02]  /*3100*/  F2FP.F16.F32.PACK_AB R162, R13, R162 ;  /* 0x000000a20da2723e */ /* 0x000fe400000000ff */
[----:B------:R-:W-:Y:S01]  /*3110*/  F2FP.F16.F32.PACK_AB R157, R27, R26 ;  /* 0x0000001a1b9d723e */ /* 0x000fe200000000ff */
[C---:B------:R-:W-:Y:S01]  /*3120*/  FADD.FTZ R49, R159.reuse, R6 ;  /* 0x000000069f317221 */ /* 0x040fe20000010000 */
[----:B------:R-:W-:Y:S02]  /*3130*/  F2FP.F16.F32.PACK_AB R159, R159, R30 ;  /* 0x0000001e9f9f723e */ /* 0x000fe400000000ff */
[----:B------:R-:W0:Y:S01]  /*3140*/  MUFU.EX2 R38, R38 ;  /* 0x0000002600267308 */ /* 0x000e220000000800 */
[----:B-1----:R-:W-:Y:S01]  /*3150*/  FADD.FTZ R8, R164, R51 ;  /* 0x00000033a4087221 */ /* 0x002fe20000010000 */
[----:B--2---:R-:W-:Y:S01]  /*3160*/  FADD.FTZ R6, R34, R49 ;  /* 0x0000003122067221 */ /* 0x004fe20000010000 */
[----:B------:R-:W-:-:S02]  /*3170*/  F2FP.F16.F32.PACK_AB R164, R15, R164 ;  /* 0x000000a40fa4723e */ /* 0x000fc400000000ff */
[----:B------:R-:W-:-:S03]  /*3180*/  FADD.FTZ R51, R15, R8 ;  /* 0x000000080f337221 */ /* 0x000fc60000010000 */
        /* <DEDUP_REMOVED lines=30> */
[----:B------:R-:W-:Y:S01]  /*3370*/  FADD.FTZ R8, R176, R49 ;  /* 0x00000031b0087221 */ /* 0x000fe20000010000 */
[----:B------:R-:W-:Y:S01]  /*3380*/  F2FP.F16.F32.PACK_AB R176, R35, R176 ;  /* 0x000000b023b0723e */ /* 0x000fe200000000ff */
        /* <DEDUP_REMOVED lines=118> */
.L_x_6750:
[----:B------:R-:W-:Y:S01]  /*3af0*/  ISETP.NE.AND P2, PT, RZ, UR41, PT ;  /* 0x00000029ff007c0c */ /* 0x000fe2000bf45270 */
[----:B------:R-:W-:-:S04]  /*3b00*/  UISETP.NE.AND UP0, UPT, UR46, 0x1, UPT ;  /* 0x000000012e00788c */ /* 0x000fc8000bf05270 */
[----:B------:R-:W-:-:S04]  /*3b10*/  USEL UR43, URZ, 0x1, UP0 ;  /* 0x000000013f2b7887 */ /* 0x000fc80008000000 */
[----:B------:R-:W-:-:S04]  /*3b20*/  ULOP3.LUT UR43, UR48, UR43, URZ, 0x3c, !UPT ;  /* 0x0000002b302b7292 */ /* 0x000fc8000f8e3c3f */
[----:B------:R-:W-:Y:S08]  /*3b30*/  @P2 BRA `(.L_x_6740) ;  /* 0x0000000000442947 */ /* 0x000ff00003800000 */
[----:B------:R-:W-:Y:S05]  /*3b40*/  @!P0 BRA `(.L_x_6741) ;  /* 0x0000000000048947 */ /* 0x000fea0003800000 */
[----:B------:R-:W-:Y:S01]  /*3b50*/  BPT.TRAP 0x1 ;  /* 0x000000040000795c */ /* 0x000fe20000300000 */
.L_x_6741:
        /* <DEDUP_REMOVED lines=12> */
.L_x_6742:
[----:B-1----:R-:W-:Y:S05]  /*3c20*/  @P1 BRA `(.L_x_6740) ;  /* 0x0000000000081947 */ /* 0x002fea0003800000 */
[----:B------:R-:W1:Y:S02]  /*3c30*/  SYNCS.PHASECHK.TRANS64.TRYWAIT P1, [UR6+0x28830], R0 ;  /* 0x02883000ff0075a7 */ /* 0x000e640008020146 */
[----:B-1----:R-:W-:Y:S05]  /*3c40*/  @!P1 BRA `(.L_x_6743) ;  /* 0x0000009c00f49947 */ /* 0x002fea0003800000 */
.L_x_6740:
        /* <DEDUP_REMOVED lines=48> */
.L_x_6745:
        /* <DEDUP_REMOVED lines=9> */
.L_x_6746:
[----:B-1----:R-:W-:Y:S05]  /*3fe0*/  @P1 BRA `(.L_x_6744) ;  /* 0x0000000000081947 */ /* 0x002fea0003800000 */
[----:B------:R-:W1:Y:S02]  /*3ff0*/  SYNCS.PHASECHK.TRANS64.TRYWAIT P1, [UR6+0x28850], R0 ;  /* 0x02885000ff0075a7 */ /* 0x000e640008020146 */
[----:B-1----:R-:W-:Y:S05]  /*4000*/  @!P1 BRA `(.L_x_6747) ;  /* 0x0000009c001c9947 */ /* 0x002fea0003800000 */
.L_x_6744:
[----:B------:R-:W2:Y:S01]  /*4010*/  S2UR UR10, SR_CgaCtaId ;  /* 0x00000000000a79c3 */ /* 0x000ea20000008800 */
[----:B------:R-:W-:Y:S01]  /*4020*/  UMOV UR11, 0x400 ;  /* 0x00000400000b7882 */ /* 0x000fe20000000000 */
[----:B------:R-:W-:Y:S01]  /*4030*/  WARPGROUP.ARRIVE ;  /* 0x00000000000079c5 */ /* 0x000fe20000000000 */
[----:B------:R-:W-:Y:S01]  /*4040*/  UMOV UR7, 0x40000040 ;  /* 0x4000004000077882 */ /* 0x000fe20000000000 */
[----:B01----:R-:W-:Y:S01]  /*4050*/  IADD3 R0, -R2, 0xb, RZ ;  /* 0x0000000b02007810 */ /* 0x003fe20007ffe1ff */
[----:B--2---:R-:W-:-:S04]  /*4060*/  ULEA UR11, UR10, UR11, 0x18 ;  /* 0x0000000b0a0b7291 */ /* 0x004fc8000f8ec03f */
[----:B------:R-:W-:-:S04]  /*4070*/  UIADD3 UR6, UR11, 0x400, URZ ;  /* 0x000004000b067890 */ /* 0x000fc8000fffe03f */
        /* <DEDUP_REMOVED lines=45> */
.L_x_6748:
        /* <DEDUP_REMOVED lines=149> */
[----:B------:R-:W-:-:S06]  /*4ca0*/  FFMA.FTZ R86, R86, R3, -R10 ;  /* 0x0000000356567223 */ /* 0x000fcc000001080a */
        /* <DEDUP_REMOVED lines=129> */
.L_x_6749:
        /* <DEDUP_REMOVED lines=103> */
[-C--:B------:R-:W-:Y:S01]  /*5b30*/  FMUL.FTZ R150, R150, R8.reuse ;  /* 0x0000000896967220 */ /* 0x080fe20000410000 */
[----:B------:R-:W-:Y:S01]  /*5b40*/  FMUL.FTZ R151, R151, R8 ;  /* 0x0000000897977220 */ /* 0x000fe20000410000 */
[----:B------:R-:W-:-:S02]  /*5b50*/  IMAD.MOV.U32 R9, RZ, RZ, R4 ;  /* 0x000000ffff097224 */ /* 0x000fc400078e0004 */
[----:B------:R-:W-:Y:S01]  /*5b60*/  IMAD.MOV.U32 R7, RZ, RZ, R0 ;  /* 0x000000ffff077224 */ /* 0x000fe200078e0000 */
[----:B------:R-:W-:Y:S06]  /*5b70*/  @P1 BRA `(.L_x_6750) ;  /* 0xffffffdc00dc1947 */ /* 0x000fec000383ffff */
.L_x_6739:
[----:B------:R-:W-:Y:S06]  /*5b80*/  BAR.ARV 0x8, 0x180 ;  /* 0x0206000000007b1d */ /* 0x000fec0000002000 */
[----:B------:R-:W-:Y:S05]  /*5b90*/  @!P0 BRA `(.L_x_6751) ;  /* 0x0000000000048947 */ /* 0x000fea0003800000 */
[----:B------:R-:W-:Y:S01]  /*5ba0*/  BPT.TRAP 0x1 ;  /* 0x000000040000795c */ /* 0x000fe20000300000 */
.L_x_6751:
        /* <DEDUP_REMOVED lines=9> */
.L_x_6752:
[----:B-1----:R-:W-:Y:S05]  /*5c40*/  @P1 BRA `(.L_x_6753) ;  /* 0x0000000000081947 */ /* 0x002fea0003800000 */
[----:B------:R-:W1:Y:S02]  /*5c50*/  SYNCS.PHASECHK.TRANS64.TRYWAIT P1, [UR5+0x28850], R7 ;  /* 0x02885007ff0075a7 */ /* 0x000e640008020145 */
[----:B-1----:R-:W-:Y:S05]  /*5c60*/  @!P1 BRA `(.L_x_6754) ;  /* 0x00000080001c9947 */ /* 0x002fea0003800000 */
.L_x_6753:
[----:B------:R-:W-:Y:S01]  /*5c70*/  UIADD3 UR4, UR4, 0x400, URZ ;  /* 0x0000040004047890 */ /* 0x000fe2000fffe03f */
[----:B------:R-:W-:Y:S01]  /*5c80*/  WARPGROUP.ARRIVE ;  /* 0x00000000000079c5 */ /* 0x000fe20000000000 */
[----:B------:R-:W-:Y:S01]  /*5c90*/  UMOV UR11, 0x40000040 ;  /* 0x40000040000b7882 */ /* 0x000fe20000000000 */
[----:B01----:R-:W0:Y:S01]  /*5ca0*/  SHFL.BFLY PT, R7, R6, 0x2, 0x1f ;  /* 0x0c401f0006077f89 */ /* 0x003e2200000e0000 */
[----:B------:R-:W-:Y:S01]  /*5cb0*/  USHF.R.U32.HI UR4, URZ, 0x4, UR4 ;  /* 0x000000043f047899 */ /* 0x000fe20008011604 */
[----:B------:R-:W-:Y:S01]  /*5cc0*/  IMAD.MOV.U32 R11, RZ, RZ, RZ ;  /* 0x000000ffff0b7224 */ /* 0x000fe200078e00ff */
[----:B------:R-:W-:Y:S01]  /*5cd0*/  MOV R21, 0xff800000 ;  /* 0xff80000000157802 */ /* 0x000fe20000000f00 */
[----:B------:R-:W1:Y:S01]  /*5ce0*/  SHFL.BFLY PT, R8, R5, 0x2, 0x1f ;  /* 0x0c401f0005087f89 */ /* 0x000e6200000e0000 */
[----:B------:R-:W-:Y:S01]  /*5cf0*/  ULOP3.LUT UR4, UR4, 0x3fff, URZ, 0xc0, !UPT ;  /* 0x00003fff04047892 */ /* 0x000fe2000f8ec03f */
[----:B------:R-:W-:-:S03]  /*5d00*/  IMAD.MOV.U32 R20, RZ, RZ, -0x800000 ;  /* 0xff800000ff147424 */ /* 0x000fc600078e00ff */
[----:B------:R-:W-:-:S04]  /*5d10*/  ULOP3.LUT UR4, UR4, 0x4000000, URZ, 0xfc, !UPT ;  /* 0x0400000004047892 */ /* 0x000fc8000f8efc3f */
[----:B------:R-:W-:-:S04]  /*5d20*/  ULEA UR4, UR42, UR4, 0xb ;  /* 0x000000042a047291 */ /* 0x000fc8000f8e583f */
[----:B------:R-:W-:-:S03]  /*5d30*/  UIADD3 UR6, UR4, 0x80, URZ ;  /* 0x0000008004067890 */ /* 0x000fc6000fffe03f */
[----:B------:R-:W-:Y:S02]  /*5d40*/  UMOV UR10, UR4 ;  /* 0x00000004000a7c82 */ /* 0x000fe40008000000 */
[----:B------:R-:W-:Y:S01]  /*5d50*/  HGMMA.64x128x16.F32 R88, R156, gdesc[UR8].tnspB, R88, gsb0 ;  /* 0x41e000089c587df0 */ /* 0x000fe20008000858 */
[----:B------:R-:W-:Y:S01]  /*5d60*/  UMOV UR11, 0x40000040 ;  /* 0x40000040000b7882 */ /* 0x000fe20000000000 */
[----:B------:R-:W-:Y:S01]  /*5d70*/  UMOV UR10, UR6 ;  /* 0x00000006000a7c82 */ /* 0x000fe20008000000 */
[----:B------:R-:W-:Y:S01]  /*5d80*/  UIADD3 UR6, UR4, 0x100, URZ ;  /* 0x0000010004067890 */ /* 0x000fe2000fffe03f */
[----:B0-----:R-:W-:Y:S01]  /*5d90*/  FADD.FTZ R7, R7, R6 ;  /* 0x0000000607077221 */ /* 0x001fe20000010000 */
[----:B-1----:R-:W-:Y:S01]  /*5da0*/  FADD.FTZ R9, R8, R5 ;  /* 0x0000000508097221 */ /* 0x002fe20000010000 */
[----:B------:R-:W-:-:S03]  /*5db0*/  IMAD.MOV.U32 R5, RZ, RZ, RZ ;  /* 0x000000ffff057224 */ /* 0x000fc600078e00ff */
[----:B------:R-:W0:Y:S04]  /*5dc0*/  SHFL.BFLY PT, R8, R7, 0x1, 0x1f ;  /* 0x0c201f0007087f89 */ /* 0x000e2800000e0000 */
[----:B------:R-:W1:Y:S01]  /*5dd0*/  SHFL.BFLY PT, R10, R9, 0x1, 0x1f ;  /* 0x0c201f00090a7f89 */ /* 0x000e6200000e0000 */
[----:B0-----:R-:W-:Y:S01]  /*5de0*/  FADD.FTZ R12, R7, R8 ;  /* 0x00000008070c7221 */ /* 0x001fe20000010000 */
[----:B-1----:R-:W-:-:S04]  /*5df0*/  FADD.FTZ R10, R9, R10 ;  /* 0x0000000a090a7221 */ /* 0x002fc80000010000 */
        /* <DEDUP_REMOVED lines=15> */
[----:B------:R-:W-:Y:S01]  /*5ef0*/  UMOV UR10, UR6 ;  /* 0x00000006000a7c82 */ /* 0x000fe20008000000 */
[----:B------:R-:W-:Y:S01]  /*5f00*/  UMOV UR11, 0x40000040 ;  /* 0x40000040000b7882 */ /* 0x000fe20000000000 */
[----:B------:R-:W-:Y:S01]  /*5f10*/  UIADD3 UR6, UR4, 0x180, URZ ;  /* 0x0000018004067890 */ /* 0x000fe2000fffe03f */
        /* <DEDUP_REMOVED lines=17> */
[----:B------:R-:W-:Y:S02]  /*6030*/  UIADD3 UR6, UR4, 0x300, URZ ;  /* 0x0000030004067890 */ /* 0x000fe4000fffe03f */
        /* <DEDUP_REMOVED lines=17> */
.L_x_6755:
        /* <DEDUP_REMOVED lines=69> */
[-C--:B------:R-:W-:Y:S01]  /*65a0*/  FMUL.FTZ R32, R150, R11.reuse ;  /* 0x0000000b96207220 */ /* 0x080fe20000410000 */
[----:B------:R-:W-:Y:S01]  /*65b0*/  FMUL.FTZ R151, R151, R11 ;  /* 0x0000000b97977220 */ /* 0x000fe20000410000 */
[----:B------:R-:W-:-:S02]  /*65c0*/  UIADD3 UR44, UR44, 0x1, URZ ;  /* 0x000000012c2c7890 */ /* 0x000fc4000fffe03f */
[----:B------:R-:W-:Y:S02]  /*65d0*/  USEL UR42, UR42, URZ, UP0 ;  /* 0x0000003f2a2a7287 */ /* 0x000fe40008000000 */
[----:B------:R-:W-:-:S12]  /*65e0*/  ULOP3.LUT UR43, UR43, UR4, URZ, 0x3c, !UPT ;  /* 0x000000042b2b7292 */ /* 0x000fd8000f8e3c3f */
.L_x_6731:
        /* <DEDUP_REMOVED lines=20> */
[----:B------:R-:W-:-:S02]  /*6730*/  ULDC.64 UR8, c[0x0][0xc00] ;  /* 0x0003000000087ab9 */ /* 0x000fc40000000a00 */
[----:B------:R-:W-:Y:S01]  /*6740*/  UIMAD.WIDE UR8, UR37, 0x4, UR8 ;  /* 0x00000004250878a5 */ /* 0x000fe2000f8e0208 */
[----:B------:R-:W-:Y:S02]  /*6750*/  MOV R24, R0 ;  /* 0x0000000000187202 */ /* 0x000fe40000000f00 */
[----:B0-----:R-:W-:-:S03]  /*6760*/  MOV R25, R5 ;  /* 0x0000000500197202 */ /* 0x001fc60000000f00 */
[----:B------:R-:W-:-:S03]  /*6770*/  IMAD.WIDE R4, R155, 0x2, R24 ;  /* 0x000000029b047825 */ /* 0x000fc600078e0218 */
[C---:B------:R-:W-:Y:S02]  /*6780*/  LOP3.LUT R9, R4.reuse, 0x380, RZ, 0xc0, !PT ;  /* 0x0000038004097812 */ /* 0x040fe400078ec0ff */
[C---:B------:R-:W-:Y:S02]  /*6790*/  IADD3 R91, P5, R4.reuse, 0x40, RZ ;  /* 0x00000040045b7810 */ /* 0x040fe40007fbe0ff */
[C---:B------:R-:W-:Y:S02]  /*67a0*/  IADD3 R95, P4, R4.reuse, 0x60, RZ ;  /* 0x00000060045f7810 */ /* 0x040fe40007f9e0ff */
        /* <DEDUP_REMOVED lines=9> */
[----:B------:R-:W-:Y:S01]  /*6840*/  IADD3 R103, P0, R4, 0x4060, RZ ;  /* 0x0000406004677810 */ /* 0x000fe20007f1e0ff */
[--C-:B------:R-:W-:Y:S01]  /*6850*/  IMAD.X R11, RZ, RZ, R5.reuse, P2 ;  /* 0x000000ffff0b7224 */ /* 0x100fe200010e0605 */
[----:B------:R-:W-:Y:S02]  /*6860*/  LOP3.LUT R14, R91, 0x380, RZ, 0xc0, !PT ;  /* 0x000003805b0e7812 */ /* 0x000fe400078ec0ff */
[----:B------:R-:W-:Y:S01]  /*6870*/  LOP3.LUT R4, R9, R4, RZ, 0x3c, !PT ;  /* 0x0000000409047212 */ /* 0x000fe200078e3cff */
[--C-:B------:R-:W-:Y:S01]  /*6880*/  IMAD.X R9, RZ, RZ, R5.reuse, P1 ;  /* 0x000000ffff097224 */ /* 0x100fe200008e0605 */
[----:B------:R-:W-:Y:S01]  /*6890*/  LOP3.LUT R44, R95, 0x380, RZ, 0xc0, !PT ;  /* 0x000003805f2c7812 */ /* 0x000fe200078ec0ff */
[----:B------:R-:W-:Y:S01]  /*68a0*/  IMAD.X R27, RZ, RZ, R5, P0 ;  /* 0x000000ffff1b7224 */ /* 0x000fe200000e0605 */
[----:B------:R-:W-:-:S02]  /*68b0*/  SHF.R.U64 R14, R14, 0x3, RZ ;  /* 0x000000030e0e7819 */ /* 0x000fc400000012ff */
[----:B------:R-:W-:Y:S02]  /*68c0*/  SHF.R.U64 R44, R44, 0x3, RZ ;  /* 0x000000032c2c7819 */ /* 0x000fe400000012ff */
[----:B------:R-:W-:Y:S02]  /*68d0*/  MOV R94, R4 ;  /* 0x00000004005e7202 */ /* 0x000fe40000000f00 */
[----:B------:R-:W-:Y:S02]  /*68e0*/  F2FP.F16.F32.PACK_AB R4, R26, R157 ;  /* 0x0000009d1a04723e */ /* 0x000fe400000000ff */
[----:B------:R-:W-:Y:S01]  /*68f0*/  F2FP.F16.F32.PACK_AB R5, R10, R93 ;  /* 0x0000005d0a05723e */ /* 0x000fe200000000ff */
[----:B------:R-:W-:Y:S01]  /*6900*/  BAR.SYNC.DEFER_BLOCKING 0x1, 0x100 ;  /* 0x0044000000007b1d */ /* 0x000fe20000010000 */
[----:B------:R-:W-:Y:S02]  /*6910*/  LOP3.LUT R10, R99, 0x380, RZ, 0xc0, !PT ;  /* 0x00000380630a7812 */ /* 0x000fe400078ec0ff */
[----:B------:R-:W-:-:S02]  /*6920*/  LOP3.LUT R26, R101, 0x380, RZ, 0xc0, !PT ;  /* 0x00000380651a7812 */ /* 0x000fc400078ec0ff */
[----:B------:R-:W-:Y:S02]  /*6930*/  LOP3.LUT R12, R45, 0x380, RZ, 0xc0, !PT ;  /* 0x000003802d0c7812 */ /* 0x000fe400078ec0ff */
[----:B------:R-:W-:Y:S02]  /*6940*/  LOP3.LUT R28, R14, R91, RZ, 0x3c, !PT ;  /* 0x0000005b0e1c7212 */ /* 0x000fe400078e3cff */
[----:B------:R-:W-:Y:S02]  /*6950*/  LOP3.LUT R14, R44, R95, RZ, 0x3c, !PT ;  /* 0x0000005f2c0e7212 */ /* 0x000fe400078e3cff */
[----:B------:R-:W-:Y:S02]  /*6960*/  LOP3.LUT R46, R97, 0x380, RZ, 0xc0, !PT ;  /* 0x00000380612e7812 */ /* 0x000fe400078ec0ff */
[----:B------:R-:W-:Y:S02]  /*6970*/  LOP3.LUT R44, R103, 0x380, RZ, 0xc0, !PT ;  /* 0x00000380672c7812 */ /* 0x000fe400078ec0ff */
[----:B------:R-:W-:-:S02]  /*6980*/  SHF.R.U64 R10, R10, 0x3, RZ ;  /* 0x000000030a0a7819 */ /* 0x000fc400000012ff */
[----:B------:R-:W-:Y:S02]  /*6990*/  SHF.R.U64 R26, R26, 0x3, RZ ;  /* 0x000000031a1a7819 */ /* 0x000fe400000012ff */
[----:B------:R-:W-:Y:S02]  /*69a0*/  SHF.R.U64 R12, R12, 0x3, RZ ;  /* 0x000000030c0c7819 */ /* 0x000fe400000012ff */
[----:B------:R-:W-:Y:S02]  /*69b0*/  SHF.R.U64 R46, R46, 0x3, RZ ;  /* 0x000000032e2e7819 */ /* 0x000fe400000012ff */
[----:B------:R-:W-:Y:S01]  /*69c0*/  SHF.R.U64 R44, R44, 0x3, RZ ;  /* 0x000000032c2c7819 */ /* 0x000fe200000012ff */
[----:B------:R0:W-:Y:S01]  /*69d0*/  STSM.16.M88.4 [R94], R4 ;  /* 0x000000045e007844 */ /* 0x0001e20000000200 */
        /* <DEDUP_REMOVED lines=10> */
[----:B------:R-:W-:Y:S02]  /*6a80*/  F2FP.F16.F32.PACK_AB R10, R83, R86 ;  /* 0x00000056530a723e */ /* 0x000fe400000000ff */
[----:B------:R-:W-:Y:S02]  /*6a90*/  F2FP.F16.F32.PACK_AB R11, R81, R84 ;  /* 0x00000054510b723e */ /* 0x000fe400000000ff */
[----:B------:R-:W-:Y:S02]  /*6aa0*/  MOV R90, R28 ;  /* 0x0000001c005a7202 */ /* 0x000fe40000000f00 */
[----:B------:R-:W-:Y:S01]  /*6ab0*/  MOV R89, R14 ;  /* 0x0000000e00597202 */ /* 0x000fe20000000f00 */
[----:B------:R-:W-:Y:S01]  /*6ac0*/  STSM.16.M88.4 [R91], R8 ;  /* 0x000000085b007844 */ /* 0x000fe20000000200 */
[----:B------:R-:W-:-:S02]  /*6ad0*/  MOV R46, R12 ;  /* 0x0000000c002e7202 */ /* 0x000fc40000000f00 */
[----:B0-----:R-:W-:Y:S02]  /*6ae0*/  F2FP.F16.F32.PACK_AB R4, R79, R82 ;  /* 0x000000524f04723e */ /* 0x001fe400000000ff */
[----:B------:R-:W-:Y:S02]  /*6af0*/  F2FP.F16.F32.PACK_AB R5, R77, R80 ;  /* 0x000000504d05723e */ /* 0x000fe400000000ff */
        /* <DEDUP_REMOVED lines=15> */
[----:B------:R-:W-:Y:S01]  /*6bf0*/  F2FP.F16.F32.PACK_AB R62, R51, R54 ;  /* 0x00000036333e723e */ /* 0x000fe200000000ff */
[----:B0-----:R-:W-:Y:S01]  /*6c00*/  IMAD.U32 R4, RZ, RZ, UR8 ;  /* 0x00000008ff047e24 */ /* 0x001fe2000f8e00ff */
[----:B------:R-:W-:Y:S02]  /*6c10*/  F2FP.F16.F32.PACK_AB R63, R49, R52 ;  /* 0x00000034313f723e */ /* 0x000fe400000000ff */
[----:B------:R-:W-:Y:S02]  /*6c20*/  F2FP.F16.F32.PACK_AB R8, R43, R50 ;  /* 0x000000322b08723e */ /* 0x000fe400000000ff */
[----:B------:R-:W-:Y:S01]  /*6c30*/  F2FP.F16.F32.PACK_AB R9, R41, R48 ;  /* 0x000000302909723e */ /* 0x000fe200000000ff */
[----:B------:R-:W-:Y:S01]  /*6c40*/  STSM.16.M88.4 [R45], R60 ;  /* 0x0000003c2d007844 */ /* 0x000fe20000000200 */
[----:B------:R-:W-:Y:S01]  /*6c50*/  F2FP.F16.F32.PACK_AB R10, R39, R42 ;  /* 0x0000002a270a723e */ /* 0x000fe200000000ff */
[----:B------:R-:W-:Y:S01]  /*6c60*/  ULDC UR7, c[0x0][0xa88] ;  /* 0x0002a20000077ab9 */ /* 0x000fe20000000800 */
[----:B------:R-:W-:Y:S01]  /*6c70*/  F2FP.F16.F32.PACK_AB R11, R37, R40 ;  /* 0x00000028250b723e */ /* 0x000fe200000000ff */
[----:B------:R-:W-:Y:S01]  /*6c80*/  UMOV UR4, URZ ;  /* 0x0000003f00047c82 */ /* 0x000fe20008000000 */
[----:B------:R-:W-:Y:S01]  /*6c90*/  MOV R26, R26 ;  /* 0x0000001a001a7202 */ /* 0x000fe20000000f00 */
[----:B------:R-:W0:Y:S01]  /*6ca0*/  LDC R50, c[0x0][0xbe8] ;  /* 0x0002fa00ff327b82 */ /* 0x000e220000000800 */
[----:B------:R-:W-:Y:S01]  /*6cb0*/  PLOP3.LUT P0, PT, PT, PT, UP0, 0x80, 0x0 ;  /* 0x000000000000781c */ /* 0x000fe20003f0f008 */
[----:B------:R1:W-:Y:S01]  /*6cc0*/  STSM.16.M88.4 [R44], R8 ;  /* 0x000000082c007844 */ /* 0x0003e20000000200 */
[----:B------:R-:W-:Y:S01]  /*6cd0*/  MOV R5, UR9 ;  /* 0x0000000900057c02 */ /* 0x000fe20008000f00 */
[----:B------:R-:W-:-:S02]  /*6ce0*/  ULDC.64 UR8, c[0x0][0xc08] ;  /* 0x0003020000087ab9 */ /* 0x000fc40000000a00 */
[----:B------:R2:W-:Y:S02]  /*6cf0*/  STSM.16.M88.4 [R26], R148 ;  /* 0x000000941a007844 */ /* 0x0005e40000000200 */
[----:B------:R-:W-:Y:S06]  /*6d00*/  BAR.SYNC.DEFER_BLOCKING 0x1, 0x100 ;  /* 0x0044000000007b1d */ /* 0x000fec0000010000 */
[----:B------:R-:W3:Y:S01]  /*6d10*/  @P0 LDG.E R3, desc[UR50][R4.64] ;  /* 0x0000003204030981 */ /* 0x000ee2000c1e1900 */
[----:B------:R-:W-:Y:S01]  /*6d20*/  UISETP.NE.U32.AND UP1, UPT, UR8, URZ, UPT ;  /* 0x0000003f0800728c */ /* 0x000fe2000bf25070 */
[----:B0-----:R-:W-:Y:S01]  /*6d30*/  ISETP.NE.AND P1, PT, R50, 0x1, PT ;  /* 0x000000013200780c */ /* 0x001fe20003f25270 */
[----:B-1----:R-:W-:-:S02]  /*6d40*/  IMAD.U32 R9, RZ, RZ, UR39 ;  /* 0x00000027ff097e24 */ /* 0x002fc4000f8e00ff */
[----:B------:R-:W-:-:S06]  /*6d50*/  UISETP.NE.AND.EX UP1, UPT, UR9, URZ, UPT, UP1 ;  /* 0x0000003f0900728c */ /* 0x000fcc000bf25310 */
[----:B------:R-:W-:-:S04]  /*6d60*/  PLOP3.LUT P2, PT, PT, PT, UP1, 0x80, 0x0 ;  /* 0x000000000000781c */ /* 0x000fc80003f4f018 */
[----:B------:R-:W0:Y:S01]  /*6d70*/  @P1 LDC R6, c[0x0][0xbec] ;  /* 0x0002fb00ff061b82 */ /* 0x000e220000000800 */
[----:B------:R-:W-:-:S04]  /*6d80*/  @UP1 ULEA UR8, UP2, UR37, UR8, 0x2 ;  /* 0x0000000825081291 */ /* 0x000fc8000f84103f */
[----:B------:R-:W-:Y:S02]  /*6d90*/  @UP1 ULEA.HI.X UR9, UR37, UR9, UR38, 0x2, UP2 ;  /* 0x0000000925091291 */ /* 0x000fe400090f1426 */
[----:B------:R-:W-:Y:S01]  /*6da0*/  IMAD.U32 R10, RZ, RZ, UR8 ;  /* 0x00000008ff0a7e24 */ /* 0x000fe2000f8e00ff */
[----:B------:R-:W1:Y:S03]  /*6db0*/  @P1 LDC R12, c[0x0][0xbf0] ;  /* 0x0002fc00ff0c1b82 */ /* 0x000e660000000800 */
[----:B------:R-:W-:Y:S01]  /*6dc0*/  IMAD.U32 R11, RZ, RZ, UR9 ;  /* 0x00000009ff0b7e24 */ /* 0x000fe2000f8e00ff */
[----:B---3--:R-:W-:Y:S01]  /*6dd0*/  @P0 R2UR UR4, R3 ;  /* 0x00000000030402ca */ /* 0x008fe200000e0000 */
[----:B------:R-:W-:-:S06]  /*6de0*/  IMAD.U32 R3, RZ, RZ, UR7 ;  /* 0x00000007ff037e24 */ /* 0x000fcc000f8e00ff */
[----:B------:R2:W5:Y:S01]  /*6df0*/  @P2 LDG.E R3, desc[UR50][R10.64] ;  /* 0x000000320a032981 */ /* 0x000562000c1e1900 */
[----:B01----:R-:W-:Y:S07]  /*6e00*/  @P2 BRA `(.L_x_6758) ;  /* 0x0000000000102947 */ /* 0x003fee0003800000 */
[----:B------:R-:W-:Y:S05]  /*6e10*/  @!P0 BRA `(.L_x_6758) ;  /* 0x00000000000c8947 */ /* 0x000fea0003800000 */
[----:B------:R-:W3:Y:S04]  /*6e20*/  LDG.E R8, desc[UR50][R4.64] ;  /* 0x0000003204087981 */ /* 0x000ee8000c1e1900 */
[----:B-----5:R-:W3:Y:S02]  /*6e30*/  LDG.E R3, desc[UR50][R4.64+0x4] ;  /* 0x0000043204037981 */ /* 0x020ee4000c1e1900 */
[----:B---3--:R-:W-:-:S07]  /*6e40*/  IMAD.IADD R3, R3, 0x1, -R8 ;  /* 0x0000000103037824 */ /* 0x008fce00078e0a08 */
.L_x_6758:
[----:B------:R-:W-:Y:S01]  /*6e50*/  USHF.R.S32.HI UR14, URZ, 0x1f, UR40 ;  /* 0x0000001f3f0e7899 */ /* 0x000fe20008011428 */
[----:B------:R-:W-:Y:S01]  /*6e60*/  IMAD R9, R9, 0x80, R16 ;  /* 0x0000008009097824 */ /* 0x000fe200078e0210 */
[----:B------:R-:W-:Y:S01]  /*6e70*/  ULDC.64 UR12, c[0x0][0xb90] ;  /* 0x0002e400000c7ab9 */ /* 0x000fe20000000a00 */
[----:B------:R-:W-:Y:S01]  /*6e80*/  USHF.R.S32.HI UR11, URZ, 0x1f, UR4 ;  /* 0x0000001f3f0b7899 */ /* 0x000fe20008011404 */
[----:B-----5:R-:W-:Y:S01]  /*6e90*/  IMAD R46, R3, R50, RZ ;  /* 0x00000032032e7224 */ /* 0x020fe200078e02ff */
[----:B------:R-:W-:Y:S01]  /*6ea0*/  UIMAD UR7, UR14, UR12, URZ ;  /* 0x0000000c0e0772a4 */ /* 0x000fe2000f8e023f */
[----:B------:R-:W-:Y:S01]  /*6eb0*/  @P1 IMAD.HI.U32 R5, R9, R6, RZ ;  /* 0x0000000609051227 */ /* 0x000fe200078e00ff */
[----:B------:R-:W-:Y:S01]  /*6ec0*/  UMOV UR10, UR4 ;  /* 0x00000004000a7c82 */ /* 0x000fe20008000000 */
[----:B------:R-:W-:Y:S02]  /*6ed0*/  USEL UR38, UR38, URZ, !UP0 ;  /* 0x0000003f26267287 */ /* 0x000fe4000c000000 */
[----:B------:R-:W-:Y:S01]  /*6ee0*/  UIMAD.WIDE.U32 UR8, UR40, UR12, UR10 ;  /* 0x0000000c280872a5 */ /* 0x000fe2000f8e000a */
[----:B------:R-:W-:Y:S01]  /*6ef0*/  IMAD.MOV.U32 R4, RZ, RZ, R9 ;  /* 0x000000ffff047224 */ /* 0x000fe200078e0009 */
[----:B------:R-:W-:Y:S01]  /*6f00*/  UIMAD UR7, UR40, UR13, UR7 ;  /* 0x0000000d280772a4 */ /* 0x000fe2000f8e0207 */
[----:B------:R-:W-:Y:S01]  /*6f10*/  @P1 SHF.R.U32.HI R4, RZ, R12, R5 ;  /* 0x0000000cff041219 */ /* 0x000fe20000011605 */
[----:B------:R-:W-:Y:S01]  /*6f20*/  USEL UR37, UR37, URZ, !UP0 ;  /* 0x0000003f25257287 */ /* 0x000fe2000c000000 */
[----:B------:R-:W-:Y:S01]  /*6f30*/  IMAD R5, R17, 0x40, R22 ;  /* 0x0000004011057824 */ /* 0x000fe200078e0216 */
[----:B------:R-:W-:Y:S01]  /*6f40*/  ULDC.64 UR12, c[0x0][0xb98] ;  /* 0x0002e600000c7ab9 */ /* 0x000fe20000000a00 */
[----:B------:R-:W-:Y:S01]  /*6f50*/  UIADD3 UR9, UR9, UR7, URZ ;  /* 0x0000000709097290 */ /* 0x000fe2000fffe03f */
[----:B------:R-:W-:Y:S01]  /*6f60*/  IADD3 R7, -R4, RZ, RZ ;  /* 0x000000ff04077210 */ /* 0x000fe20007ffe1ff */
[----:B------:R-:W-:Y:S01]  /*6f70*/  UIMAD UR7, UR38, UR12, URZ ;  /* 0x0000000c260772a4 */ /* 0x000fe2000f8e023f */
[----:B------:R-:W-:Y:S01]  /*6f80*/  IMAD.WIDE R24, R5, 0x2, R24 ;  /* 0x0000000205187825 */ /* 0x000fe200078e0218 */
[----:B------:R-:W-:Y:S01]  /*6f90*/  UIMAD.WIDE.U32 UR8, UR37, UR12, UR8 ;  /* 0x0000000c250872a5 */ /* 0x000fe2000f8e0008 */
[----:B------:R-:W-:Y:S01]  /*6fa0*/  SHF.R.S32.HI R5, RZ, 0x1f, R4 ;  /* 0x0000001fff057819 */ /* 0x000fe20000011404 */
[----:B------:R-:W-:Y:S01]  /*6fb0*/  UIMAD UR7, UR37, UR13, UR7 ;  /* 0x0000000d250772a4 */ /* 0x000fe2000f8e0207 */
[----:B------:R-:W-:Y:S01]  /*6fc0*/  IMAD R7, R50, R7, R9 ;  /* 0x0000000732077224 */ /* 0x000fe200078e0209 */
[----:B--2---:R-:W-:Y:S01]  /*6fd0*/  IADD3 R11, P3, R24, 0x2000, RZ ;  /* 0x00002000180b7810 */ /* 0x004fe20007f7e0ff */
[----:B------:R-:W-:Y:S01]  /*6fe0*/  ULDC.64 UR12, c[0x0][0xaa0] ;  /* 0x0002a800000c7ab9 */ /* 0x000fe20000000a00 */
[----:B------:R-:W-:-:S02]  /*6ff0*/  IADD3 R4, P2, R4, UR8, RZ ;  /* 0x0000000804047c10 */ /* 0x000fc4000ff5e0ff */
[----:B------:R-:W-:Y:S01]  /*7000*/  IMAD.U32 R6, RZ, RZ, UR7 ;  /* 0x00000007ff067e24 */ /* 0x000fe2000f8e00ff */
[----:B------:R-:W-:Y:S02]  /*7010*/  LOP3.LUT R8, R11, 0x380, RZ, 0xc0, !PT ;  /* 0x000003800b087812 */ /* 0x000fe400078ec0ff */
[----:B------:R-:W-:Y:S02]  /*7020*/  IADD3 R13, P0, R24, 0x1000, RZ ;  /* 0x00001000180d7810 */ /* 0x000fe40007f1e0ff */
[----:B------:R-:W-:Y:S01]  /*7030*/  IADD3.X R5, R5, UR9, R6, P2, !PT ;  /* 0x0000000905057c10 */ /* 0x000fe200097fe406 */
[----:B------:R-:W-:Y:S01]  /*7040*/  ULDC.64 UR8, c[0x0][0xb88] ;  /* 0x0002e20000087ab9 */ /* 0x000fe20000000a00 */
[----:B------:R-:W-:Y:S02]  /*7050*/  SHF.R.S32.HI R6, RZ, 0x1f, R7 ;  /* 0x0000001fff067819 */ /* 0x000fe40000011407 */
[----:B------:R-:W-:Y:S01]  /*7060*/  SHF.R.U64 R8, R8, 0x3, RZ ;  /* 0x0000000308087819 */ /* 0x000fe200000012ff */
[----:B------:R-:W-:Y:S01]  /*7070*/  IMAD.WIDE.U32 R4, R7, UR8, R4 ;  /* 0x0000000807047c25 */ /* 0x000fe2000f8e0004 */
[----:B------:R-:W-:-:S02]  /*7080*/  LOP3.LUT R12, R13, 0x380, RZ, 0xc0, !PT ;  /* 0x000003800d0c7812 */ /* 0x000fc400078ec0ff */
[----:B------:R-:W-:Y:S01]  /*7090*/  LOP3.LUT R8, R8, R11, RZ, 0x3c, !PT ;  /* 0x0000000b08087212 */ /* 0x000fe200078e3cff */
[----:B------:R-:W-:Y:S01]  /*70a0*/  IMAD R10, R6, UR8, RZ ;  /* 0x00000008060a7c24 */ /* 0x000fe2000f8e02ff */
[----:B------:R-:W-:Y:S02]  /*70b0*/  SHF.R.U64 R12, R12, 0x3, RZ ;  /* 0x000000030c0c7819 */ /* 0x000fe400000012ff */
[----:B------:R-:W-:Y:S01]  /*70c0*/  IADD3 R9, P2, R24, 0x3000, RZ ;  /* 0x0000300018097810 */ /* 0x000fe20007f5e0ff */
[----:B------:R-:W-:Y:S01]  /*70d0*/  IMAD R11, R7, UR9, R10 ;  /* 0x00000009070b7c24 */ /* 0x000fe2000f8e020a */
[----:B------:R-:W-:Y:S01]  /*70e0*/  ULDC.64 UR8, c[0x0][0xb50] ;  /* 0x0002d40000087ab9 */ /* 0x000fe20000000a00 */
[----:B------:R-:W-:Y:S01]  /*70f0*/  LOP3.LUT R12, R12, R13, RZ, 0x3c, !PT ;  /* 0x0000000d0c0c7212 */ /* 0x000fe200078e3cff */
[----:B------:R-:W-:Y:S01]  /*7100*/  IMAD.X R13, RZ, RZ, R25, P0 ;  /* 0x000000ffff0d7224 */ /* 0x000fe200000e0619 */
[----:B------:R-:W-:Y:S01]  /*7110*/  LOP3.LUT P0, RZ, R154, 0x3, RZ, 0xc0, !PT ;  /* 0x000000039aff7812 */ /* 0x000fe2000780c0ff */
[----:B------:R-:W-:Y:S01]  /*7120*/  IMAD.IADD R5, R5, 0x1, R11 ;  /* 0x0000000105057824 */ /* 0x000fe200078e020b */
[----:B------:R-:W-:Y:S01]  /*7130*/  LEA R11, P4, R4, UR8, 0x2 ;  /* 0x00000008040b7c11 */ /* 0x000fe2000f8810ff */
[----:B------:R-:W-:Y:S01]  /*7140*/  IMAD.X R7, RZ, RZ, R25, P2 ;  /* 0x000000ffff077224 */ /* 0x000fe200010e0619 */
[----:B------:R-:W-:-:S02]  /*7150*/  LOP3.LUT R6, R9, 0x380, RZ, 0xc0, !PT ;  /* 0x0000038009067812 */ /* 0x000fc400078ec0ff */
[----:B------:R-:W-:Y:S01]  /*7160*/  LEA.HI.X R14, R4, UR9, R5, 0x2, P4 ;  /* 0x00000009040e7c11 */ /* 0x000fe2000a0f1405 */
[----:B------:R-:W-:Y:S01]  /*7170*/  SHFL.IDX PT, R44, R11, RZ, 0x1c1f ;  /* 0x001c1fff0b2c7589 */ /* 0x000fe200000e0000 */
[----:B------:R-:W-:Y:S01]  /*7180*/  IMAD.U32 R4, RZ, RZ, UR39 ;  /* 0x00000027ff047e24 */ /* 0x000fe2000f8e00ff */
[----:B------:R-:W-:Y:S02]  /*7190*/  SHF.R.U64 R6, R6, 0x3, RZ ;  /* 0x0000000306067819 */ /* 0x000fe400000012ff */
[----:B------:R-:W0:Y:S01]  /*71a0*/  SHFL.IDX PT, R45, R14, RZ, 0x1c1f ;  /* 0x001c1fff0e2d7589 */ /* 0x000e2200000e0000 */
[----:B------:R-:W-:Y:S01]  /*71b0*/  IMAD R15, R4, 0x80, R19 ;  /* 0x00000080040f7824 */ /* 0x000fe200078e0213 */
[----:B------:R-:W-:Y:S01]  /*71c0*/  LOP3.LUT R6, R6, R9, RZ, 0x3c, !PT ;  /* 0x0000000906067212 */ /* 0x000fe200078e3cff */
[----:B------:R-:W-:Y:S01]  /*71d0*/  IMAD.X R9, RZ, RZ, R25, P3 ;  /* 0x000000ffff097224 */ /* 0x000fe200018e0619 */
[----:B------:R-:W-:Y:S01]  /*71e0*/  SHFL.IDX PT, R48, R11, 0x1, 0x1c1f ;  /* 0x003c1f000b307f89 */ /* 0x000fe200000e0000 */
[C---:B------:R-:W-:Y:S01]  /*71f0*/  VIADD R4, R15.reuse, 0x8 ;  /* 0x000000080f047836 */ /* 0x040fe20000000000 */
[----:B------:R-:W-:-:S02]  /*7200*/  ISETP.GE.OR P2, PT, R15, R46, P0 ;  /* 0x0000002e0f00720c */ /* 0x000fc40000746670 */
[----:B------:R-:W1:Y:S01]  /*7210*/  SHFL.IDX PT, R49, R14, 0x1, 0x1c1f ;  /* 0x003c1f000e317f89 */ /* 0x000e6200000e0000 */
[----:B------:R-:W-:Y:S02]  /*7220*/  IADD3 R10, P3, R24, 0x7000, RZ ;  /* 0x00007000180a7810 */ /* 0x000fe40007f7e0ff */
[----:B------:R-:W-:Y:S01]  /*7230*/  ISETP.GE.OR P0, PT, R4, R46, P0 ;  /* 0x0000002e0400720c */ /* 0x000fe20000706670 */
[----:B------:R-:W-:Y:S01]  /*7240*/  UIMAD UR7, UR11, UR12, URZ ;  /* 0x0000000c0b0772a4 */ /* 0x000fe2000f8e023f */
[----:B------:R-:W-:Y:S01]  /*7250*/  LOP3.LUT R3, R10, 0x380, RZ, 0xc0, !PT ;  /* 0x000003800a037812 */ /* 0x000fe200078ec0ff */
[----:B------:R-:W-:Y:S01]  /*7260*/  UIMAD.WIDE.U32 UR8, UR4, UR12, URZ ;  /* 0x0000000c040872a5 */ /* 0x000fe2000f8e003f */
[C---:B------:R-:W-:Y:S02]  /*7270*/  IADD3 R41, P6, R24.reuse, 0x4000, RZ ;  /* 0x0000400018297810 */ /* 0x040fe40007fde0ff */
[C---:B------:R-:W-:Y:S02]  /*7280*/  IADD3 R37, P5, R24.reuse, 0x5000, RZ ;  /* 0x0000500018257810 */ /* 0x040fe40007fbe0ff */
[----:B------:R-:W-:-:S02]  /*7290*/  IADD3 R33, P4, R24, 0x6000, RZ ;  /* 0x0000600018217810 */ /* 0x000fc40007f9e0ff */
[----:B------:R-:W-:Y:S01]  /*72a0*/  LOP3.LUT R5, R24, 0x380, RZ, 0xc0, !PT ;  /* 0x0000038018057812 */ /* 0x000fe200078ec0ff */
[----:B0-----:R0:W-:Y:S01]  /*72b0*/  @!P2 ST.E desc[UR50][R44.64], R20 ;  /* 0x000000142c00a985 */ /* 0x0011e2000c101932 */
[----:B------:R-:W-:Y:S01]  /*72c0*/  SHF.R.U64 R3, R3, 0x3, RZ ;  /* 0x0000000303037819 */ /* 0x000fe200000012ff */
[----:B------:R-:W-:Y:S01]  /*72d0*/  UIMAD UR7, UR4, UR13, UR7 ;  /* 0x0000000d040772a4 */ /* 0x000fe2000f8e0207 */
[----:B------:R-:W-:Y:S01]  /*72e0*/  LOP3.LUT R40, R41, 0x380, RZ, 0xc0, !PT ;  /* 0x0000038029287812 */ /* 0x000fe200078ec0ff */
[----:B------:R-:W-:Y:S01]  /*72f0*/  ULDC.64 UR10, c[0x0][0xae8] ;  /* 0x0002ba00000a7ab9 */ /* 0x000fe20000000a00 */
[----:B------:R-:W-:Y:S01]  /*7300*/  LOP3.LUT R28, R3, R10, RZ, 0x3c, !PT ;  /* 0x0000000a031c7212 */ /* 0x000fe200078e3cff */
[----:B------:R-:W-:Y:S01]  /*7310*/  IMAD.X R29, RZ, RZ, R25, P3 ;  /* 0x000000ffff1d7224 */ /* 0x000fe200018e0619 */
[----:B------:R-:W-:Y:S01]  /*7320*/  LOP3.LUT R36, R37, 0x380, RZ, 0xc0, !PT ;  /* 0x0000038025247812 */ /* 0x000fe200078ec0ff */
[----:B-1----:R1:W-:Y:S01]  /*7330*/  @!P0 ST.E desc[UR50][R48.64], R21 ;  /* 0x0000001530008985 */ /* 0x0023e2000c101932 */
[----:B------:R-:W-:-:S02]  /*7340*/  LOP3.LUT R32, R33, 0x380, RZ, 0xc0, !PT ;  /* 0x0000038021207812 */ /* 0x000fc400078ec0ff */
[----:B------:R-:W-:Y:S01]  /*7350*/  SHF.R.U64 R5, R5, 0x3, RZ ;  /* 0x0000000305057819 */ /* 0x000fe200000012ff */
[----:B0-----:R-:W0:Y:S01]  /*7360*/  @P1 LDC R45, c[0x0][0xbec] ;  /* 0x0002fb00ff2d1b82 */ /* 0x001e220000000800 */
[----:B------:R-:W-:Y:S01]  /*7370*/  UIADD3 UR9, UR9, UR7, URZ ;  /* 0x0000000709097290 */ /* 0x000fe2000fffe03f */
[----:B------:R-:W-:Y:S01]  /*7380*/  IMAD R3, R152, 0x20, R17 ;  /* 0x0000002098037824 */ /* 0x000fe200078e0211 */
[----:B------:R-:W-:Y:S01]  /*7390*/  UIMAD UR4, UR14, UR10, URZ ;  /* 0x0000000a0e0472a4 */ /* 0x000fe2000f8e023f */
[----:B------:R-:W-:Y:S02]  /*73a0*/  SHF.R.U64 R40, R40, 0x3, RZ ;  /* 0x0000000328287819 */ /* 0x000fe400000012ff */
[----:B------:R-:W-:Y:S02]  /*73b0*/  SHF.R.U64 R36, R36, 0x3, RZ ;  /* 0x0000000324247819 */ /* 0x000fe400000012ff */
[----:B-1----:R-:W1:Y:S01]  /*73c0*/  @P1 LDC R21, c[0x0][0xbf0] ;  /* 0x0002fc00ff151b82 */ /* 0x002e620000000800 */
[----:B------:R-:W-:Y:S01]  /*73d0*/  IMAD.U32 R48, RZ, RZ, UR39 ;  /* 0x00000027ff307e24 */ /* 0x000fe2000f8e00ff */
[----:B------:R-:W-:Y:S01]  /*73e0*/  UIMAD UR4, UR40, UR11, UR4 ;  /* 0x0000000b280472a4 */ /* 0x000fe2000f8e0204 */
[----:B------:R-:W-:Y:S01]  /*73f0*/  SHF.R.U64 R32, R32, 0x3, RZ ;  /* 0x0000000320207819 */ /* 0x000fe200000012ff */
[----:B------:R-:W-:Y:S01]  /*7400*/  UIMAD.WIDE.U32 UR8, UR40, UR10, UR8 ;  /* 0x0000000a280872a5 */ /* 0x000fe2000f8e0008 */
[----:B------:R-:W-:Y:S01]  /*7410*/  IMAD R48, R48, 0x80, R3 ;  /* 0x0000008030307824 */ /* 0x000fe200078e0203 */
[----:B------:R-:W-:Y:S01]  /*7420*/  LOP3.LUT R40, R40, R41, RZ, 0x3c, !PT ;  /* 0x0000002928287212 */ /* 0x000fe200078e3cff */
[----:B------:R-:W-:Y:S01]  /*7430*/  ULDC.64 UR10, c[0x0][0xaf0] ;  /* 0x0002bc00000a7ab9 */ /* 0x000fe20000000a00 */
[----:B------:R-:W-:Y:S01]  /*7440*/  UIADD3 UR9, UR9, UR4, URZ ;  /* 0x0000000409097290 */ /* 0x000fe2000fffe03f */
[----:B------:R-:W-:Y:S01]  /*7450*/  IMAD.MOV.U32 R3, RZ, RZ, R48 ;  /* 0x000000ffff037224 */ /* 0x000fe200078e0030 */
[----:B------:R-:W-:Y:S01]  /*7460*/  UIMAD UR4, UR38, UR10, URZ ;  /* 0x0000000a260472a4 */ /* 0x000fe2000f8e023f */
[----:B------:R-:W-:Y:S01]  /*7470*/  LOP3.LUT R36, R36, R37, RZ, 0x3c, !PT ;  /* 0x0000002524247212 */ /* 0x000fe200078e3cff */
[----:B------:R-:W-:Y:S01]  /*7480*/  UIMAD.WIDE.U32 UR8, UR37, UR10, UR8 ;  /* 0x0000000a250872a5 */ /* 0x000fe2000f8e0008 */
[----:B------:R-:W-:Y:S01]  /*7490*/  LOP3.LUT R32, R32, R33, RZ, 0x3c, !PT ;  /* 0x0000002120207212 */ /* 0x000fe200078e3cff */
[----:B------:R-:W5:Y:S01]  /*74a0*/  LD.E.128 R12, desc[UR50][R12.64] ;  /* 0x000000320c0c7980 */ /* 0x000f62000c101d00 */
[----:B------:R-:W-:Y:S01]  /*74b0*/  LOP3.LUT R24, R5, R24, RZ, 0x3c, !PT ;  /* 0x0000001805187212 */ /* 0x000fe200078e3cff */
[----:B0-----:R-:W-:Y:S01]  /*74c0*/  @P1 IMAD.HI.U32 R20, R48, R45, RZ ;  /* 0x0000002d30141227 */ /* 0x001fe200078e00ff */
[----:B------:R-:W-:Y:S01]  /*74d0*/  UIMAD UR4, UR37, UR11, UR4 ;  /* 0x0000000b250472a4 */ /* 0x000fe2000f8e0204 */
[----:B------:R-:W-:Y:S01]  /*74e0*/  IADD3.X R41, RZ, R25, RZ, P6, !PT ;  /* 0x00000019ff297210 */ /* 0x000fe200037fe4ff */
[----:B------:R-:W5:Y:S01]  /*74f0*/  LD.E.128 R8, desc[UR50][R8.64] ;  /* 0x0000003208087980 */ /* 0x000f62000c101d00 */
[--C-:B------:R-:W-:Y:S01]  /*7500*/  IMAD.X R37, RZ, RZ, R25.reuse, P5 ;  /* 0x000000ffff257224 */ /* 0x100fe200028e0619 */
[----:B------:R-:W-:Y:S01]  /*7510*/  UIADD3 UR4, UR9, UR4, URZ ;  /* 0x0000000409047290 */ /* 0x000fe2000fffe03f */
[----:B------:R-:W-:Y:S01]  /*7520*/  IMAD.X R33, RZ, RZ, R25, P4 ;  /* 0x000000ffff217224 */ /* 0x000fe200020e0619 */
[----:B------:R-:W5:Y:S01]  /*7530*/  LD.E.128 R4, desc[UR50][R6.64] ;  /* 0x0000003206047980 */ /* 0x000f62000c101d00 */
[----:B-1----:R-:W-:Y:S01]  /*7540*/  @P1 SHF.R.U32.HI R3, RZ, R21, R20 ;  /* 0x00000015ff031219 */ /* 0x002fe20000011614 */
[----:B------:R-:W-:Y:S01]  /*7550*/  IMAD.U32 R20, RZ, RZ, UR8 ;  /* 0x00000008ff147e24 */ /* 0x000fe2000f8e00ff */
[----:B------:R-:W-:Y:S01]  /*7560*/  MOV R21, UR9 ;  /* 0x0000000900157c02 */ /* 0x000fe20008000f00 */
[----:B------:R-:W-:Y:S01]  /*7570*/  ULDC.64 UR8, c[0x0][0xae0] ;  /* 0x0002b80000087ab9 */ /* 0x000fe20000000a00 */
[--C-:B------:R-:W-:Y:S01]  /*7580*/  SHF.R.S32.HI R44, RZ, 0x1f, R3.reuse ;  /* 0x0000001fff2c7819 */ /* 0x100fe20000011403 */
[----:B------:R-:W-:Y:S01]  /*7590*/  IMAD.MOV R45, RZ, RZ, -R3 ;  /* 0x000000ffff2d7224 */ /* 0x000fe200078e0a03 */
[----:B------:R-:W5:Y:S01]  /*75a0*/  LD.E.128 R24, desc[UR50][R24.64] ;  /* 0x0000003218187980 */ /* 0x000f62000c101d00 */
[----:B------:R-:W-:-:S02]  /*75b0*/  IMAD.U32 R21, RZ, RZ, UR4 ;  /* 0x00000004ff157e24 */ /* 0x000fc4000f8e00ff */
[----:B------:R-:W-:Y:S01]  /*75c0*/  IMAD R44, R44, UR8, RZ ;  /* 0x000000082c2c7c24 */ /* 0x000fe2000f8e02ff */
[----:B------:R-:W5:Y:S01]  /*75d0*/  LD.E.128 R40, desc[UR50][R40.64] ;  /* 0x0000003228287980 */ /* 0x000f62000c101d00 */
[----:B------:R-:W-:Y:S02]  /*75e0*/  IMAD R45, R50, R45, R48 ;  /* 0x0000002d322d7224 */ /* 0x000fe400078e0230 */
[----:B------:R-:W-:Y:S01]  /*75f0*/  IMAD.U32 R48, RZ, RZ, UR39 ;  /* 0x00000027ff307e24 */ /* 0x000fe2000f8e00ff */
[----:B------:R-:W5:Y:S01]  /*7600*/  LD.E.128 R36, desc[UR50][R36.64] ;  /* 0x0000003224247980 */ /* 0x000f62000c101d00 */
[C---:B------:R-:W-:Y:S02]  /*7610*/  IMAD R49, R3.reuse, UR9, R44 ;  /* 0x0000000903317c24 */ /* 0x040fe4000f8e022c */
[----:B------:R-:W-:Y:S01]  /*7620*/  IMAD.WIDE.U32 R20, R3, UR8, R20 ;  /* 0x0000000803147c25 */ /* 0x000fe2000f8e0014 */
[----:B------:R-:W5:Y:S01]  /*7630*/  LD.E.128 R32, desc[UR50][R32.64] ;  /* 0x0000003220207980 */ /* 0x000f62000c101d00 */
[----:B------:R-:W-:Y:S01]  /*7640*/  SHF.R.S32.HI R3, RZ, 0x1f, R45 ;  /* 0x0000001fff037819 */ /* 0x000fe2000001142d */
[----:B------:R-:W-:-:S02]  /*7650*/  ULDC.64 UR8, c[0x0][0xad8] ;  /* 0x0002b60000087ab9 */ /* 0x000fc40000000a00 */
[----:B------:R-:W5:Y:S01]  /*7660*/  LD.E.128 R28, desc[UR50][R28.64] ;  /* 0x000000321c1c7980 */ /* 0x000f62000c101d00 */
[----:B------:R-:W-:Y:S01]  /*7670*/  IMAD R51, R48, 0x80, R17 ;  /* 0x0000008030337824 */ /* 0x000fe200078e0211 */
[----:B------:R-:W-:Y:S01]  /*7680*/  @!PT LDS RZ, [RZ] ;  /* 0x00000000fffff984 */ /* 0x000fe20000000800 */
[----:B------:R-:W-:Y:S01]  /*7690*/  @!PT LDS RZ, [RZ] ;  /* 0x00000000fffff984 */ /* 0x000fe20000000800 */
[----:B------:R-:W-:Y:S01]  /*76a0*/  @!PT LDS RZ, [RZ] ;  /* 0x00000000fffff984 */ /* 0x000fe20000000800 */
[----:B------:R-:W-:Y:S01]  /*76b0*/  @!PT LDS RZ, [RZ] ;  /* 0x00000000fffff984 */ /* 0x000fe20000000800 */
[----:B------:R0:W-:Y:S06]  /*76c0*/  MEMBAR.ALL.CTA ;  /* 0x0000000000007992 */ /* 0x0001ec0000008000 */
[----:B0-----:R-:W0:Y:S01]  /*76d0*/  FENCE.VIEW.ASYNC.S ;  /* 0x00000000000073c6 */ /* 0x001e220000000000 */
[----:B------:R-:W-:Y:S02]  /*76e0*/  IMAD.IADD R21, R21, 0x1, R49 ;  /* 0x0000000115157824 */ /* 0x000fe400078e0231 */
[----:B------:R-:W-:-:S02]  /*76f0*/  IMAD R44, R3, UR8, RZ ;  /* 0x00000008032c7c24 */ /* 0x000fc4000f8e02ff */
[----:B------:R-:W-:Y:S02]  /*7700*/  VIADD R3, R51, 0x20 ;  /* 0x0000002033037836 */ /* 0x000fe40000000000 */
[C---:B------:R-:W-:Y:S02]  /*7710*/  IMAD R49, R45.reuse, UR9, R44 ;  /* 0x000000092d317c24 */ /* 0x040fe4000f8e022c */
[----:B------:R-:W-:Y:S01]  /*7720*/  IMAD.WIDE.U32 R20, R45, UR8, R20 ;  /* 0x000000082d147c25 */ /* 0x000fe2000f8e0014 */
[-C--:B------:R-:W-:Y:S01]  /*7730*/  ISETP.GE.AND P0, PT, R3, R46.reuse, PT ;  /* 0x0000002e0300720c */ /* 0x080fe20003f06270 */
[----:B------:R-:W-:Y:S01]  /*7740*/  ULDC.64 UR8, c[0x0][0xa80] ;  /* 0x0002a00000087ab9 */ /* 0x000fe20000000a00 */
[C---:B------:R-:W-:Y:S01]  /*7750*/  ISETP.GE.AND P2, PT, R51.reuse, R46, PT ;  /* 0x0000002e3300720c */ /* 0x040fe20003f46270 */
[----:B------:R-:W-:Y:S01]  /*7760*/  VIADD R3, R51, 0x40 ;  /* 0x0000004033037836 */ /* 0x000fe20000000000 */
[----:B------:R-:W-:Y:S01]  /*7770*/  IADD3 R21, R21, R49, RZ ;  /* 0x0000003115157210 */ /* 0x000fe20007ffe0ff */
[----:B------:R-:W-:Y:S01]  /*7780*/  VIADD R0, R0, 0x28820 ;  /* 0x0002882000007836 */ /* 0x000fe20000000000 */
[----:B------:R-:W-:-:S02]  /*7790*/  LEA R48, P3, R20, UR8, 0x1 ;  /* 0x0000000814307c11 */ /* 0x000fc4000f8608ff */
[----:B------:R-:W-:Y:S02]  /*77a0*/  ISETP.GE.AND P1, PT, R3, R46, PT ;  /* 0x0000002e0300720c */ /* 0x000fe40003f26270 */
[----:B------:R-:W-:Y:S02]  /*77b0*/  LEA.HI.X R3, R20, UR9, R21, 0x1, P3 ;  /* 0x0000000914037c11 */ /* 0x000fe400098f0c15 */
[----:B------:R-:W-:Y:S01]  /*77c0*/  PRMT R0, RZ, 0x654, R0 ;  /* 0x00000654ff007816 */ /* 0x000fe20000000000 */
[----:B0-----:R0:W1:Y:S01]  /*77d0*/  SHFL.IDX PT, R21, R48, RZ, 0x181f ;  /* 0x00181fff30157589 */ /* 0x00106200000e0000 */
[----:B------:R-:W-:Y:S02]  /*77e0*/  BSSY B1, `(.L_x_6759) ;  /* 0x000000d000017945 */ /* 0x000fe40003800000 */
[----:B------:R0:W-:Y:S01]  /*77f0*/  SYNCS.ARRIVE.TRANS64.RED.A1T0 RZ, [R0+URZ], RZ ;  /* 0x000000ff00ff79a7 */ /* 0x0001e2000810043f */
[----:B------:R0:W2:Y:S01]  /*7800*/  SHFL.IDX PT, R45, R3, RZ, 0x181f ;  /* 0x00181fff032d7589 */ /* 0x0000a200000e0000 */
[----:B------:R-:W-:Y:S05]  /*7810*/  @P2 BRA `(.L_x_6760) ;  /* 0x0000000000242947 */ /* 0x000fea0003800000 */
[----:B------:R-:W-:Y:S02]  /*7820*/  ULDC UR4, c[0x0][0xac8] ;  /* 0x0002b20000047ab9 */ /* 0x000fe40000000800 */
[----:B------:R-:W-:Y:S02]  /*7830*/  ISETP.GE.AND P2, PT, R22, UR4, PT ;  /* 0x0000000416007c0c */ /* 0x000fe4000bf46270 */
[----:B------:R-:W-:-:S11]  /*7840*/  ISETP.GE.AND P3, PT, R18, UR4, PT ;  /* 0x0000000412007c0c */ /* 0x000fd6000bf66270 */
[-C--:B-1----:R-:W-:Y:S02]  /*7850*/  @!P2 LEA R20, P4, R22, R21.reuse, 0x1 ;  /* 0x000000151614a211 */ /* 0x082fe400078808ff */
[----:B------:R-:W-:Y:S02]  /*7860*/  @!P3 LEA R44, P5, R18, R21, 0x1 ;  /* 0x00000015122cb211 */ /* 0x000fe400078a08ff */
[-C--:B--2---:R-:W-:Y:S02]  /*7870*/  @!P2 LEA.HI.X R21, R22, R45.reuse, R189, 0x1, P4 ;  /* 0x0000002d1615a211 */ /* 0x084fe400020f0cbd */
[----:B------:R-:W-:-:S03]  /*7880*/  @!P3 LEA.HI.X R45, R18, R45, R188, 0x1, P5 ;  /* 0x0000002d122db211 */ /* 0x000fc600028f0cbc */
[----:B-----5:R3:W-:Y:S04]  /*7890*/  @!P2 ST.E.128 desc[UR50][R20.64], R24 ;  /* 0x000000181400a985 */ /* 0x0207e8000c101d32 */
[----:B------:R3:W-:Y:S02]  /*78a0*/  @!P3 ST.E.128 desc[UR50][R44.64], R40 ;  /* 0x000000282c00b985 */ /* 0x0007e4000c101d32 */
.L_x_6760:
[----:B------:R-:W-:Y:S05]  /*78b0*/  BSYNC B1 ;  /* 0x0000000000017941 */ /* 0x000fea0003800000 */
.L_x_6759:
[----:B---3-5:R3:W4:Y:S01]  /*78c0*/  SHFL.IDX PT, R25, R3, 0x1, 0x181f ;  /* 0x00381f0003197f89 */ /* 0x02872200000e0000 */
[----:B------:R-:W-:Y:S03]  /*78d0*/  BSSY B1, `(.L_x_6761) ;  /* 0x000000c000017945 */ /* 0x000fe60003800000 */
[----:B-1----:R3:W1:Y:S01]  /*78e0*/  SHFL.IDX PT, R21, R48, 0x1, 0x181f ;  /* 0x00381f0030157f89 */ /* 0x00266200000e0000 */
[----:B------:R-:W-:Y:S05]  /*78f0*/  @P0 BRA `(.L_x_6762) ;  /* 0x0000000000240947 */ /* 0x000fea0003800000 */
[----:B------:R-:W-:Y:S02]  /*7900*/  ULDC UR4, c[0x0][0xac8] ;  /* 0x0002b20000047ab9 */ /* 0x000fe40000000800 */
[----:B------:R-:W-:Y:S02]  /*7910*/  ISETP.GE.AND P3, PT, R22, UR4, PT ;  /* 0x0000000416007c0c */ /* 0x000fe4000bf66270 */
[----:B------:R-:W-:-:S11]  /*7920*/  ISETP.GE.AND P4, PT, R18, UR4, PT ;  /* 0x0000000412007c0c */ /* 0x000fd6000bf86270 */
[-C--:B-1----:R-:W-:Y:S02]  /*7930*/  @!P3 LEA R20, P0, R22, R21.reuse, 0x1 ;  /* 0x000000151614b211 */ /* 0x082fe400078008ff */
[----:B------:R-:W-:Y:S02]  /*7940*/  @!P4 LEA R24, P2, R18, R21, 0x1 ;  /* 0x000000151218c211 */ /* 0x000fe400078408ff */
[-C--:B----4-:R-:W-:Y:S02]  /*7950*/  @!P3 LEA.HI.X R21, R22, R25.reuse, R189, 0x1, P0 ;  /* 0x000000191615b211 */ /* 0x090fe400000f0cbd */
[----:B------:R-:W-:-:S03]  /*7960*/  @!P4 LEA.HI.X R25, R18, R25, R188, 0x1, P2 ;  /* 0x000000191219c211 */ /* 0x000fc600010f0cbc */
[----:B------:R1:W-:Y:S04]  /*7970*/  @!P3 ST.E.128 desc[UR50][R20.64], R12 ;  /* 0x0000000c1400b985 */ /* 0x0003e8000c101d32 */
[----:B------:R1:W-:Y:S02]  /*7980*/  @!P4 ST.E.128 desc[UR50][R24.64], R36 ;  /* 0x000000241800c985 */ /* 0x0003e4000c101d32 */
.L_x_6762:
[----:B------:R-:W-:Y:S05]  /*7990*/  BSYNC B1 ;  /* 0x0000000000017941 */ /* 0x000fea0003800000 */
.L_x_6761:
[----:B-1----:R1:W0:Y:S01]  /*79a0*/  SHFL.IDX PT, R15, R3, 0x2, 0x181f ;  /* 0x00581f00030f7f89 */ /* 0x00222200000e0000 */
[----:B------:R-:W-:Y:S03]  /*79b0*/  BSSY B1, `(.L_x_6763) ;  /* 0x000000c000017945 */ /* 0x000fe60003800000 */
[----:B------:R1:W0:Y:S01]  /*79c0*/  SHFL.IDX PT, R13, R48, 0x2, 0x181f ;  /* 0x00581f00300d7f89 */ /* 0x00022200000e0000 */
[----:B------:R-:W-:Y:S05]  /*79d0*/  @P1 BRA `(.L_x_6764) ;  /* 0x0000000000241947 */ /* 0x000fea0003800000 */
[----:B------:R-:W-:Y:S02]  /*79e0*/  ULDC UR4, c[0x0][0xac8] ;  /* 0x0002b20000047ab9 */ /* 0x000fe40000000800 */
[----:B------:R-:W-:Y:S02]  /*79f0*/  ISETP.GE.AND P2, PT, R22, UR4, PT ;  /* 0x0000000416007c0c */ /* 0x000fe4000bf46270 */
[----:B------:R-:W-:-:S11]  /*7a00*/  ISETP.GE.AND P3, PT, R18, UR4, PT ;  /* 0x0000000412007c0c */ /* 0x000fd6000bf66270 */
[-C--:B0-----:R-:W-:Y:S02]  /*7a10*/  @!P2 LEA R12, P0, R22, R13.reuse, 0x1 ;  /* 0x0000000d160ca211 */ /* 0x081fe400078008ff */
[----:B------:R-:W-:Y:S02]  /*7a20*/  @!P3 LEA R14, P1, R18, R13, 0x1 ;  /* 0x0000000d120eb211 */ /* 0x000fe400078208ff */
[-C--:B------:R-:W-:Y:S02]  /*7a30*/  @!P2 LEA.HI.X R13, R22, R15.reuse, R189, 0x1, P0 ;  /* 0x0000000f160da211 */ /* 0x080fe400000f0cbd */
[----:B------:R-:W-:-:S03]  /*7a40*/  @!P3 LEA.HI.X R15, R18, R15, R188, 0x1, P1 ;  /* 0x0000000f120fb211 */ /* 0x000fc600008f0cbc */
[----:B------:R0:W-:Y:S04]  /*7a50*/  @!P2 ST.E.128 desc[UR50][R12.64], R8 ;  /* 0x000000080c00a985 */ /* 0x0001e8000c101d32 */
[----:B------:R0:W-:Y:S02]  /*7a60*/  @!P3 ST.E.128 desc[UR50][R14.64], R32 ;  /* 0x000000200e00b985 */ /* 0x0001e4000c101d32 */
.L_x_6764:
[----:B------:R-:W-:Y:S05]  /*7a70*/  BSYNC B1 ;  /* 0x0000000000017941 */ /* 0x000fea0003800000 */
.L_x_6763:
[----:B0-----:R-:W-:Y:S01]  /*7a80*/  VIADD R0, R51, 0x60 ;  /* 0x0000006033007836 */ /* 0x001fe20000000000 */
[----:B-1-3--:R-:W0:Y:S04]  /*7a90*/  SHFL.IDX PT, R3, R3, 0x3, 0x181f ;  /* 0x00781f0003037f89 */ /* 0x00ae2800000e0000 */
[----:B------:R-:W-:Y:S01]  /*7aa0*/  ISETP.GE.AND P0, PT, R0, R46, PT ;  /* 0x0000002e0000720c */ /* 0x000fe20003f06270 */
[----:B------:R1:W3:-:S12]  /*7ab0*/  SHFL.IDX PT, R11, R48, 0x3, 0x181f ;  /* 0x00781f00300b7f89 */ /* 0x0002d800000e0000 */
[----:B-1----:R-:W-:Y:S05]  /*7ac0*/  @P0 BRA `(.L_x_6765) ;  /* 0x0000000c001c0947 */ /* 0x002fea0003800000 */
[----:B------:R-:W-:Y:S02]  /*7ad0*/  ULDC UR4, c[0x0][0xac8] ;  /* 0x0002b20000047ab9 */ /* 0x000fe40000000800 */
[----:B------:R-:W-:-:S13]  /*7ae0*/  ISETP.GE.AND P1, PT, R22, UR4, PT ;  /* 0x0000000416007c0c */ /* 0x000fda000bf26270 */
[----:B---3--:R-:W-:-:S04]  /*7af0*/  @!P1 LEA R8, P0, R22, R11, 0x1 ;  /* 0x0000000b16089211 */ /* 0x008fc800078008ff */
[----:B0-----:R-:W-:Y:S02]  /*7b00*/  @!P1 LEA.HI.X R9, R22, R3, R189, 0x1, P0 ;  /* 0x0000000316099211 */ /* 0x001fe400000f0cbd */
[----:B------:R-:W-:-:S03]  /*7b10*/  ISETP.GE.AND P0, PT, R18, UR4, PT ;  /* 0x0000000412007c0c */ /* 0x000fc6000bf06270 */
[----:B------:R1:W-:Y:S10]  /*7b20*/  @!P1 ST.E.128 desc[UR50][R8.64], R4 ;  /* 0x0000000408009985 */ /* 0x0003f4000c101d32 */
[----:B------:R-:W-:Y:S05]  /*7b30*/  @P0 BRA `(.L_x_6765) ;  /* 0x0000000c00000947 */ /* 0x000fea0003800000 */
[----:B-1----:R-:W-:-:S04]  /*7b40*/  LEA R4, P0, R18, R11, 0x1 ;  /* 0x0000000b12047211 */ /* 0x002fc800078008ff */
[----:B------:R-:W-:-:S05]  /*7b50*/  LEA.HI.X R5, R18, R3, R188, 0x1, P0 ;  /* 0x0000000312057211 */ /* 0x000fca00000f0cbc */
[----:B------:R0:W-:Y:S01]  /*7b60*/  ST.E.128 desc[UR50][R4.64], R28 ;  /* 0x0000001c04007985 */ /* 0x0001e2000c101d32 */
[----:B------:R-:W-:Y:S05]  /*7b70*/  BRA `(.L_x_6765) ;  /* 0x0000000800f07947 */ /* 0x000fea0003800000 */
.L_x_6757:
[----:B------:R-:W-:Y:S01]  /*7b80*/  ULDC.64 UR10, c[0x0][0xc00] ;  /* 0x00030000000a7ab9 */ /* 0x000fe20000000a00 */
[----:B------:R-:W-:Y:S01]  /*7b90*/  USHF.L.U32 UR8, UR37, 0x2, URZ ;  /* 0x0000000225087899 */ /* 0x000fe2000800063f */
[----:B------:R-:W0:Y:S01]  /*7ba0*/  LDC R11, c[0x0][0xbe8] ;  /* 0x0002fa00ff0b7b82 */ /* 0x000e220000000800 */
[----:B------:R-:W-:Y:S02]  /*7bb0*/  UISETP.NE.U32.AND UP0, UPT, UR10, URZ, UPT ;  /* 0x0000003f0a00728c */ /* 0x000fe4000bf05070 */
[----:B------:R-:W-:Y:S02]  /*7bc0*/  USHF.L.U64.HI UR9, UR37, 0x2, UR38 ;  /* 0x0000000225097899 */ /* 0x000fe40008010226 */
[----:B------:R-:W-:Y:S02]  /*7bd0*/  UISETP.NE.AND.EX UP0, UPT, UR11, URZ, UPT, UP0 ;  /* 0x0000003f0b00728c */ /* 0x000fe4000bf05300 */
[----:B------:R-:W-:-:S04]  /*7be0*/  UIADD3 UR4, UP1, UR8, UR10, URZ ;  /* 0x0000000a08047290 */ /* 0x000fc8000ff3e03f */
[----:B------:R-:W-:Y:S01]  /*7bf0*/  PLOP3.LUT P2, PT, PT, PT, UP0, 0x80, 0x0 ;  /* 0x000000000000781c */ /* 0x000fe20003f4f008 */
[----:B------:R-:W-:Y:S01]  /*7c00*/  UIADD3.X UR7, UR9, UR11, URZ, UP1, !UPT ;  /* 0x0000000b09077290 */ /* 0x000fe20008ffe43f */
[----:B------:R-:W-:Y:S02]  /*7c10*/  IMAD.U32 R4, RZ, RZ, UR4 ;  /* 0x00000004ff047e24 */ /* 0x000fe4000f8e00ff */
[----:B------:R-:W-:Y:S02]  /*7c20*/  ULDC.64 UR10, c[0x0][0xc08] ;  /* 0x00030200000a7ab9 */ /* 0x000fe40000000a00 */
[----:B------:R-:W-:Y:S01]  /*7c30*/  UISETP.NE.U32.AND UP1, UPT, UR10, URZ, UPT ;  /* 0x0000003f0a00728c */ /* 0x000fe2000bf25070 */
[----:B------:R-:W-:-:S03]  /*7c40*/  IMAD.U32 R5, RZ, RZ, UR7 ;  /* 0x00000007ff057e24 */ /* 0x000fc6000f8e00ff */
[----:B------:R-:W-:-:S03]  /*7c50*/  UISETP.NE.AND.EX UP1, UPT, UR11, URZ, UPT, UP1 ;  /* 0x0000003f0b00728c */ /* 0x000fc6000bf25310 */
[----:B------:R-:W2:Y:S01]  /*7c60*/  @P2 LDG.E R3, desc[UR50][R4.64] ;  /* 0x0000003204032981 */ /* 0x000ea2000c1e1900 */
[----:B------:R-:W-:Y:S02]  /*7c70*/  ULDC UR4, c[0x0][0xa88] ;  /* 0x0002a20000047ab9 */ /* 0x000fe40000000800 */
[----:B------:R-:W-:Y:S01]  /*7c80*/  PLOP3.LUT P3, PT, PT, PT, UP1, 0x80, 0x0 ;  /* 0x000000000000781c */ /* 0x000fe20003f6f018 */
[----:B------:R-:W-:-:S04]  /*7c90*/  IMAD.U32 R0, RZ, RZ, UR4 ;  /* 0x00000004ff007e24 */ /* 0x000fc8000f8e00ff */
        /* <DEDUP_REMOVED lines=17> */
.L_x_6766:
[----:B------:R-:W-:Y:S01]  /*7db0*/  USEL UR37, UR37, URZ, !UP0 ;  /* 0x0000003f25257287 */ /* 0x000fe2000c000000 */
[----:B------:R-:W-:Y:S01]  /*7dc0*/  BSSY B1, `(.L_x_6767) ;  /* 0x000002d000017945 */ /* 0x000fe20003800000 */
[----:B------:R-:W-:-:S03]  /*7dd0*/  USEL UR38, UR38, URZ, !UP0 ;  /* 0x0000003f26267287 */ /* 0x000fc6000c000000 */
[----:B------:R-:W-:Y:S09]  /*7de0*/  @P1 BRA `(.L_x_6768) ;  /* 0x0000000000a81947 */ /* 0x000ff20003800000 */
[----:B------:R-:W0:Y:S01]  /*7df0*/  S2R R4, SR_TID.X ;  /* 0x0000000000047919 */ /* 0x000e220000002100 */
[----:B------:R-:W1:Y:S01]  /*7e00*/  LDC R6, c[0x0][0xbe8] ;  /* 0x0002fa00ff067b82 */ /* 0x000e620000000800 */
[----:B------:R-:W-:-:S05]  /*7e10*/  IMAD.U32 R3, RZ, RZ, UR39 ;  /* 0x00000027ff037e24 */ /* 0x000fca000f8e00ff */
[----:B0-----:R-:W-:Y:S01]  /*7e20*/  LEA R3, R3, R4, 0x7 ;  /* 0x0000000403037211 */ /* 0x001fe200078e38ff */
[----:B-1---5:R-:W-:-:S04]  /*7e30*/  IMAD R4, R0, R6, RZ ;  /* 0x0000000600047224 */ /* 0x022fc800078e02ff */
[----:B------:R-:W-:-:S05]  /*7e40*/  VIADD R5, R3, 0xffffff80 ;  /* 0xffffff8003057836 */ /* 0x000fca0000000000 */
[----:B------:R-:W-:-:S13]  /*7e50*/  ISETP.GE.AND P1, PT, R5, R4, PT ;  /* 0x000000040500720c */ /* 0x000fda0003f26270 */
[----:B------:R-:W-:Y:S05]  /*7e60*/  @P1 BRA `(.L_x_6768) ;  /* 0x0000000000881947 */ /* 0x000fea0003800000 */
[----:B------:R-:W-:Y:S01]  /*7e70*/  ISETP.NE.AND P1, PT, R6, 0x1, PT ;  /* 0x000000010600780c */ /* 0x000fe20003f25270 */
[----:B------:R-:W-:Y:S01]  /*7e80*/  ULDC.64 UR12, c[0x0][0xb90] ;  /* 0x0002e400000c7ab9 */ /* 0x000fe20000000a00 */
[----:B------:R-:W-:Y:S01]  /*7e90*/  UMOV UR8, UR4 ;  /* 0x0000000400087c82 */ /* 0x000fe20008000000 */
[----:B------:R-:W-:Y:S01]  /*7ea0*/  UIMAD UR7, UR11, UR12, URZ ;  /* 0x0000000c0b0772a4 */ /* 0x000fe2000f8e023f */
[----:B------:R-:W-:Y:S02]  /*7eb0*/  UMOV UR9, UR10 ;  /* 0x0000000a00097c82 */ /* 0x000fe40008000000 */
[----:B------:R-:W-:Y:S02]  /*7ec0*/  UIMAD.WIDE.U32 UR8, UR40, UR12, UR8 ;  /* 0x0000000c280872a5 */ /* 0x000fe4000f8e0008 */
[----:B------:R-:W-:-:S03]  /*7ed0*/  UIMAD UR7, UR40, UR13, UR7 ;  /* 0x0000000d280772a4 */ /* 0x000fc6000f8e0207 */
[----:B------:R-:W-:Y:S02]  /*7ee0*/  ULDC.64 UR12, c[0x0][0xb98] ;  /* 0x0002e600000c7ab9 */ /* 0x000fe40000000a00 */
[----:B------:R-:W0:Y:S01]  /*7ef0*/  @P1 LDC R4, c[0x0][0xbec] ;  /* 0x0002fb00ff041b82 */ /* 0x000e220000000800 */
[----:B------:R-:W-:Y:S02]  /*7f00*/  UIADD3 UR9, UR9, UR7, URZ ;  /* 0x0000000709097290 */ /* 0x000fe4000fffe03f */
[----:B------:R-:W-:Y:S02]  /*7f10*/  UIMAD UR7, UR38, UR12, URZ ;  /* 0x0000000c260772a4 */ /* 0x000fe4000f8e023f */
[----:B------:R-:W-:Y:S02]  /*7f20*/  UIMAD.WIDE.U32 UR8, UR37, UR12, UR8 ;  /* 0x0000000c250872a5 */ /* 0x000fe4000f8e0008 */
[----:B------:R-:W-:Y:S01]  /*7f30*/  UIMAD UR7, UR37, UR13, UR7 ;  /* 0x0000000d250772a4 */ /* 0x000fe2000f8e0207 */
[----:B------:R-:W1:Y:S02]  /*7f40*/  @P1 LDC R8, c[0x0][0xbf0] ;  /* 0x0002fc00ff081b82 */ /* 0x000e640000000800 */
[----:B------:R-:W-:Y:S01]  /*7f50*/  ULDC.64 UR12, c[0x0][0xb88] ;  /* 0x0002e200000c7ab9 */ /* 0x000fe20000000a00 */
[----:B0-----:R-:W-:-:S04]  /*7f60*/  @P1 IMAD.HI.U32 R3, R5, R4, RZ ;  /* 0x0000000405031227 */ /* 0x001fc800078e00ff */
[----:B------:R-:W-:Y:S01]  /*7f70*/  IMAD.MOV.U32 R4, RZ, RZ, R5 ;  /* 0x000000ffff047224 */ /* 0x000fe200078e0005 */
[----:B-1----:R-:W-:Y:S01]  /*7f80*/  @P1 SHF.R.U32.HI R4, RZ, R8, R3 ;  /* 0x00000008ff041219 */ /* 0x002fe20000011603 */
[----:B------:R-:W-:-:S04]  /*7f90*/  IMAD.U32 R8, RZ, RZ, UR7 ;  /* 0x00000007ff087e24 */ /* 0x000fc8000f8e00ff */
[----:B------:R-:W-:-:S04]  /*7fa0*/  IMAD.MOV R3, RZ, RZ, -R4 ;  /* 0x000000ffff037224 */ /* 0x000fc800078e0a04 */
[----:B------:R-:W-:Y:S01]  /*7fb0*/  IMAD R3, R6, R3, R5 ;  /* 0x0000000306037224 */ /* 0x000fe200078e0205 */
[----:B------:R-:W-:Y:S02]  /*7fc0*/  SHF.R.S32.HI R5, RZ, 0x1f, R4 ;  /* 0x0000001fff057819 */ /* 0x000fe40000011404 */
        /* <DEDUP_REMOVED lines=12> */
.L_x_6768:
[----:B------:R-:W-:Y:S05]  /*8090*/  BSYNC B1 ;  /* 0x0000000000017941 */ /* 0x000fea0003800000 */
.L_x_6767:
[----:B------:R-:W1:Y:S01]  /*80a0*/  @P0 LDC R5, c[0x0][0xbf0] ;  /* 0x0002fc00ff050b82 */ /* 0x000e620000000800 */
[----:B------:R-:W-:Y:S01]  /*80b0*/  ULDC.64 UR12, c[0x0][0xaa0] ;  /* 0x0002a800000c7ab9 */ /* 0x000fe20000000a00 */
[----:B0-----:R-:W-:Y:S01]  /*80c0*/  IMAD R3, R152, 0x20, R17 ;  /* 0x0000002098037824 */ /* 0x001fe200078e0211 */
[----:B------:R-:W-:Y:S01]  /*80d0*/  UIMAD UR7, UR10, UR12, URZ ;  /* 0x0000000c0a0772a4 */ /* 0x000fe2000f8e023f */
[----:B------:R-:W-:Y:S01]  /*80e0*/  IMAD.U32 R8, RZ, RZ, UR39 ;  /* 0x00000027ff087e24 */ /* 0x000fe2000f8e00ff */
[----:B------:R-:W-:Y:S01]  /*80f0*/  UIMAD.WIDE.U32 UR8, UR4, UR12, URZ ;  /* 0x0000000c040872a5 */ /* 0x000fe2000f8e003f */
[----:B------:R-:W-:Y:S01]  /*8100*/  BSSY B1, `(.L_x_6769) ;  /* 0x0000039000017945 */ /* 0x000fe20003800000 */
[----:B------:R-:W-:Y:S02]  /*8110*/  UIMAD UR7, UR4, UR13, UR7 ;  /* 0x0000000d040772a4 */ /* 0x000fe4000f8e0207 */
[----:B------:R-:W-:Y:S01]  /*8120*/  LEA R8, R8, R3, 0x7 ;  /* 0x0000000308087211 */ /* 0x000fe200078e38ff */
        /* <DEDUP_REMOVED lines=19> */
[----:B------:R-:W-:Y:S01]  /*8260*/  IMAD.U32 R4, RZ, RZ, UR8 ;  /* 0x00000008ff047e24 */ /* 0x000fe2000f8e00ff */
[----:B------:R-:W-:Y:S01]  /*8270*/  ULDC.64 UR8, c[0x0][0xad8] ;  /* 0x0002b60000087ab9 */ /* 0x000fe20000000a00 */
[----:B------:R-:W-:-:S02]  /*8280*/  IMAD.U32 R5, RZ, RZ, UR4 ;  /* 0x00000004ff057e24 */ /* 0x000fc4000f8e00ff */
[----:B------:R-:W-:Y:S02]  /*8290*/  IMAD R7, R11, R7, R8 ;  /* 0x000000070b077224 */ /* 0x000fe400078e0208 */
[C---:B------:R-:W-:Y:S02]  /*82a0*/  IMAD R9, R3.reuse, UR11, R6 ;  /* 0x0000000b03097c24 */ /* 0x040fe4000f8e0206 */
[----:B------:R-:W-:Y:S01]  /*82b0*/  IMAD.WIDE.U32 R4, R3, UR10, R4 ;  /* 0x0000000a03047c25 */ /* 0x000fe2000f8e0004 */
[----:B------:R-:W-:-:S03]  /*82c0*/  SHF.R.S32.HI R3, RZ, 0x1f, R7 ;  /* 0x0000001fff037819 */ /* 0x000fc60000011407 */
[----:B------:R-:W-:Y:S02]  /*82d0*/  IMAD.U32 R8, RZ, RZ, UR39 ;  /* 0x00000027ff087e24 */ /* 0x000fe4000f8e00ff */
[----:B------:R-:W-:Y:S02]  /*82e0*/  IMAD.IADD R5, R5, 0x1, R9 ;  /* 0x0000000105057824 */ /* 0x000fe400078e0209 */
[----:B------:R-:W-:Y:S02]  /*82f0*/  IMAD R6, R3, UR8, RZ ;  /* 0x0000000803067c24 */ /* 0x000fe4000f8e02ff */
[----:B------:R-:W-:Y:S02]  /*8300*/  IMAD R8, R8, 0x80, R17 ;  /* 0x0000008008087824 */ /* 0x000fe400078e0211 */
[----:B-----5:R-:W-:Y:S02]  /*8310*/  IMAD R11, R0, R11, RZ ;  /* 0x0000000b000b7224 */ /* 0x020fe400078e02ff */
        /* <DEDUP_REMOVED lines=8> */
[----:B------:R-:W-:-:S03]  /*83a0*/  VIADD R0, R8, 0x40 ;  /* 0x0000004008007836 */ /* 0x000fc60000000000 */
[----:B------:R-:W-:Y:S01]  /*83b0*/  LEA.HI.X R3, R4, UR9, R3, 0x1, P3 ;  /* 0x0000000904037c11 */ /* 0x000fe200098f0c03 */
[----:B------:R0:W1:Y:S01]  /*83c0*/  SHFL.IDX PT, R7, R6, RZ, 0x181f ;  /* 0x00181fff06077589 */ /* 0x00006200000e0000 */
[----:B------:R-:W-:-:S03]  /*83d0*/  ISETP.GE.AND P0, PT, R0, R11, PT ;  /* 0x0000000b0000720c */ /* 0x000fc60003f06270 */
[----:B------:R0:W2:Y:S01]  /*83e0*/  SHFL.IDX PT, R5, R3, RZ, 0x181f ;  /* 0x00181fff03057589 */ /* 0x0000a200000e0000 */
[----:B------:R-:W-:Y:S09]  /*83f0*/  @P2 BRA `(.L_x_6770) ;  /* 0x0000000000242947 */ /* 0x000ff20003800000 */
[----:B------:R-:W-:Y:S02]  /*8400*/  ULDC UR4, c[0x0][0xac8] ;  /* 0x0002b20000047ab9 */ /* 0x000fe40000000800 */
[----:B------:R-:W-:Y:S02]  /*8410*/  ISETP.GE.AND P4, PT, R22, UR4, PT ;  /* 0x0000000416007c0c */ /* 0x000fe4000bf86270 */
[----:B------:R-:W-:-:S11]  /*8420*/  ISETP.GE.AND P5, PT, R18, UR4, PT ;  /* 0x0000000412007c0c */ /* 0x000fd6000bfa6270 */
[-C--:B-1----:R-:W-:Y:S02]  /*8430*/  @!P4 LEA R12, P2, R22, R7.reuse, 0x1 ;  /* 0x00000007160cc211 */ /* 0x082fe400078408ff */
[----:B------:R-:W-:Y:S02]  /*8440*/  @!P5 LEA R4, P3, R18, R7, 0x1 ;  /* 0x000000071204d211 */ /* 0x000fe400078608ff */
[-C--:B--2---:R-:W-:Y:S02]  /*8450*/  @!P4 LEA.HI.X R13, R22, R5.reuse, R189, 0x1, P2 ;  /* 0x00000005160dc211 */ /* 0x084fe400010f0cbd */
[----:B------:R-:W-:-:S03]  /*8460*/  @!P5 LEA.HI.X R5, R18, R5, R188, 0x1, P3 ;  /* 0x000000051205d211 */ /* 0x000fc600018f0cbc */
[----:B------:R3:W-:Y:S04]  /*8470*/  @!P4 ST.E.128 desc[UR50][R12.64], RZ ;  /* 0x000000ff0c00c985 */ /* 0x0007e8000c101d32 */
[----:B------:R3:W-:Y:S02]  /*8480*/  @!P5 ST.E.128 desc[UR50][R4.64], RZ ;  /* 0x000000ff0400d985 */ /* 0x0007e4000c101d32 */
.L_x_6770:
[----:B------:R-:W-:Y:S05]  /*8490*/  BSYNC B1 ;  /* 0x0000000000017941 */ /* 0x000fea0003800000 */
.L_x_6769:
[----:B--23--:R2:W3:Y:S01]  /*84a0*/  SHFL.IDX PT, R5, R3, 0x1, 0x181f ;  /* 0x00381f0003057f89 */ /* 0x00c4e200000e0000 */
        /* <DEDUP_REMOVED lines=8> */
[-C--:B---3--:R-:W-:Y:S02]  /*8530*/  @!P3 LEA.HI.X R13, R22, R5.reuse, R189, 0x1, P1 ;  /* 0x00000005160db211 */ /* 0x088fe400008f0cbd */
[----:B------:R-:W-:-:S03]  /*8540*/  @!P4 LEA.HI.X R5, R18, R5, R188, 0x1, P2 ;  /* 0x000000051205c211 */ /* 0x000fc600010f0cbc */
[----:B------:R4:W-:Y:S04]  /*8550*/  @!P3 ST.E.128 desc[UR50][R12.64], RZ ;  /* 0x000000ff0c00b985 */ /* 0x0009e8000c101d32 */
[----:B------:R4:W-:Y:S02]  /*8560*/  @!P4 ST.E.128 desc[UR50][R4.64], RZ ;  /* 0x000000ff0400c985 */ /* 0x0009e4000c101d32 */
.L_x_6772:
[----:B------:R-:W-:Y:S05]  /*8570*/  BSYNC B1 ;  /* 0x0000000000017941 */ /* 0x000fea0003800000 */
.L_x_6771:
[----:B---34-:R3:W4:Y:S01]  /*8580*/  SHFL.IDX PT, R5, R3, 0x2, 0x181f ;  /* 0x00581f0003057f89 */ /* 0x01872200000e0000 */
        /* <DEDUP_REMOVED lines=10> */
[----:B------:R1:W-:Y:S04]  /*8630*/  @!P2 ST.E.128 desc[UR50][R12.64], RZ ;  /* 0x000000ff0c00a985 */ /* 0x0003e8000c101d32 */
[----:B------:R1:W-:Y:S02]  /*8640*/  @!P3 ST.E.128 desc[UR50][R4.64], RZ ;  /* 0x000000ff0400b985 */ /* 0x0003e4000c101d32 */
.L_x_6774:
[----:B------:R-:W-:Y:S05]  /*8650*/  BSYNC B1 ;  /* 0x0000000000017941 */ /* 0x000fea0003800000 */
.L_x_6773:
[----:B------:R-:W-:Y:S01]  /*8660*/  VIADD R0, R8, 0x60 ;  /* 0x0000006008007836 */ /* 0x000fe20000000000 */
[----:B0-23--:R-:W0:Y:S04]  /*8670*/  SHFL.IDX PT, R3, R3, 0x3, 0x181f ;  /* 0x00781f0003037f89 */ /* 0x00de2800000e0000 */
[----:B------:R-:W-:Y:S01]  /*8680*/  ISETP.GE.AND P0, PT, R0, R11, PT ;  /* 0x0000000b0000720c */ /* 0x000fe20003f06270 */
[----:B-1--4-:R1:W2:-:S12]  /*8690*/  SHFL.IDX PT, R5, R6, 0x3, 0x181f ;  /* 0x00781f0006057f89 */ /* 0x01229800000e0000 */
[----:B-1----:R-:W-:Y:S05]  /*86a0*/  @P0 BRA `(.L_x_6765) ;  /* 0x0000000000240947 */ /* 0x002fea0003800000 */
[----:B------:R-:W-:Y:S02]  /*86b0*/  ULDC UR4, c[0x0][0xac8] ;  /* 0x0002b20000047ab9 */ /* 0x000fe40000000800 */
[----:B------:R-:W-:Y:S02]  /*86c0*/  ISETP.GE.AND P2, PT, R22, UR4, PT ;  /* 0x0000000416007c0c */ /* 0x000fe4000bf46270 */
[----:B------:R-:W-:-:S11]  /*86d0*/  ISETP.GE.AND P3, PT, R18, UR4, PT ;  /* 0x0000000412007c0c */ /* 0x000fd6000bf66270 */
[-C--:B--2---:R-:W-:Y:S02]  /*86e0*/  @!P2 LEA R6, P0, R22, R5.reuse, 0x1 ;  /* 0x000000051606a211 */ /* 0x084fe400078008ff */
[----:B------:R-:W-:Y:S02]  /*86f0*/  @!P3 LEA R4, P1, R18, R5, 0x1 ;  /* 0x000000051204b211 */ /* 0x000fe400078208ff */
[-C--:B0-----:R-:W-:Y:S02]  /*8700*/  @!P2 LEA.HI.X R7, R22, R3.reuse, R189, 0x1, P0 ;  /* 0x000000031607a211 */ /* 0x081fe400000f0cbd */
[----:B------:R-:W-:-:S03]  /*8710*/  @!P3 LEA.HI.X R5, R18, R3, R188, 0x1, P1 ;  /* 0x000000031205b211 */ /* 0x000fc600008f0cbc */
[----:B------:R0:W-:Y:S04]  /*8720*/  @!P2 ST.E.128 desc[UR50][R6.64], RZ ;  /* 0x000000ff0600a985 */ /* 0x0001e8000c101d32 */
[----:B------:R0:W-:Y:S02]  /*8730*/  @!P3 ST.E.128 desc[UR50][R4.64], RZ ;  /* 0x000000ff0400b985 */ /* 0x0001e4000c101d32 */
.L_x_6765:
[----:B------:R-:W-:Y:S05]  /*8740*/  BSYNC B0 ;  /* 0x0000000000007941 */ /* 0x000fea0003800000 */
.L_x_6756:
[----:B------:R-:W-:Y:S02]  /*8750*/  ULDC UR4, c[0x0][0xc3c] ;  /* 0x00030f0000047ab9 */ /* 0x000fe40000000800 */
[----:B------:R-:W-:-:S13]  /*8760*/  ISETP.GE.AND P0, PT, R47, UR4, PT ;  /* 0x000000042f007c0c */ /* 0x000fda000bf06270 */
[----:B------:R-:W-:Y:S05]  /*8770*/  @!P0 BRA `(.L_x_6775) ;  /* 0xffffff8400748947 */ /* 0x000fea000383ffff */
[----:B------:R-:W-:Y:S05]  /*8780*/  EXIT ;  /* 0x000000000000794d */ /* 0x000fea0003800000 */
.L_x_6728:
[----:B------:R-:W-:-:S08]  /*8790*/  NOP ;  /* 0x0000000000007918 */ /* 0x000fd00000000000 */
[----:B------:R-:W0:-:S00]  /*87a0*/  USETMAXREG.DEALLOC.CTAPOOL 0x28 ;  /* 0x00000028000079c8 */ /* 0x000e0000080e0500 */
        /* <DEDUP_REMOVED lines=14> */
.L_x_6776:
        /* <DEDUP_REMOVED lines=40> */
.L_x_6782:
        /* <DEDUP_REMOVED lines=12> */
.L_x_6781:
[----:B------:R-:W-:Y:S05]  /*8bd0*/  BSYNC B0 ;  /* 0x0000000000007941 */ /* 0x000fea0003800000 */
.L_x_6780:
        /* <DEDUP_REMOVED lines=20> */
[----:B------:R-:W-:-:S07]  /*8d20*/  IMAD.MOV.U32 R7, RZ, RZ, R9 ;  /* 0x000000ffff077224 */ /* 0x000fce00078e0009 */
.L_x_6778:
        /* <DEDUP_REMOVED lines=15> */
.L_x_6783:
[----:B---3--:R-:W-:Y:S01]  /*8e20*/  IMAD R16, R16, UR5, R8 ;  /* 0x0000000510107c24 */ /* 0x008fe2000f8e0208 */
[----:B0-----:R-:W-:Y:S01]  /*8e30*/  IABS R2, R10 ;  /* 0x0000000a00027213 */ /* 0x001fe20000000000 */
[----:B-1----:R-:W-:Y:S02]  /*8e40*/  IMAD.MOV R0, RZ, RZ, -R3 ;  /* 0x000000ffff007224 */ /* 0x002fe400078e0a03 */
[----:B------:R-:W-:Y:S01]  /*8e50*/  VIADD R19, R19, UR4 ;  /* 0x0000000413137c36 */ /* 0x000fe20008000000 */
        /* <DEDUP_REMOVED lines=19> */
[----:B------:R-:W-:-:S04]  /*8f90*/  @!P1 LOP3.LUT R2, RZ, R10, RZ, 0x33, !PT ;  /* 0x0000000aff029212 */ /* 0x000fc800078e33ff */
[----:B------:R-:W-:Y:S01]  /*8fa0*/  MOV R18, R2 ;  /* 0x0000000200127202 */ /* 0x000fe20000000f00 */
[----:B------:R-:W-:-:S04]  /*8fb0*/  IMAD.MOV R17, RZ, RZ, -R2 ;  /* 0x000000ffff117224 */ /* 0x000fc800078e0a02 */
[----:B------:R-:W-:Y:S01]  /*8fc0*/  IMAD R17, R10, R17, R11 ;  /* 0x000000110a117224 */ /* 0x000fe200078e020b */
[----:B------:R-:W-:Y:S06]  /*8fd0*/  BRA `(.L_x_6784) ;  /* 0x0000000000147947 */ /* 0x000fec0003800000 */
.L_x_6779:
[----:B------:R-:W-:Y:S01]  /*8fe0*/  ULDC UR4, c[0x0][0xc3c] ;  /* 0x00030f0000047ab9 */ /* 0x000fe20000000800 */
[----:B------:R-:W-:Y:S02]  /*8ff0*/  IMAD.MOV.U32 R17, RZ, RZ, RZ ;  /* 0x000000ffff117224 */ /* 0x000fe400078e00ff */
[----:B------:R-:W-:Y:S02]  /*9000*/  IMAD.U32 R16, RZ, RZ, UR6 ;  /* 0x00000006ff107e24 */ /* 0x000fe4000f8e00ff */
[----:B------:R-:W-:Y:S02]  /*9010*/  IMAD.MOV.U32 R18, RZ, RZ, RZ ;  /* 0x000000ffff127224 */ /* 0x000fe400078e00ff */
[----:B------:R-:W-:-:S07]  /*9020*/  IMAD.U32 R19, RZ, RZ, UR4 ;  /* 0x00000004ff137e24 */ /* 0x000fce000f8e00ff */
.L_x_6784:
[----:B------:R-:W-:-:S13]  /*9030*/  ISETP.NE.AND P0, PT, R5, RZ, PT ;  /* 0x000000ff0500720c */ /* 0x000fda0003f05270 */
[----:B------:R-:W0:Y:S01]  /*9040*/  @!P0 S2R R3, SR_CgaCtaId ;  /* 0x0000000000038919 */ /* 0x000e220000008800 */
[----:B------:R-:W-:-:S04]  /*9050*/  @!P0 MOV R0, 0x400 ;  /* 0x0000040000008802 */ /* 0x000fc80000000f00 */
[----:B0-----:R-:W-:-:S05]  /*9060*/  @!P0 LEA R0, R3, R0, 0x18 ;  /* 0x0000000003008211 */ /* 0x001fca00078ec0ff */
[----:B------:R1:W-:Y:S01]  /*9070*/  @!P0 STS.128 [R0+0x288d0], R16 ;  /* 0x0288d01000008388 */ /* 0x0003e20000000c00 */
[----:B------:R-:W-:Y:S06]  /*9080*/  BAR.ARV 0x5, 0x180 ;  /* 0x0146000000007b1d */ /* 0x000fec0000002000 */
.L_x_6777:
[----:B------:R2:W-:Y:S01]  /*9090*/  STL [R1+0x1c], RZ ;  /* 0x00001cff01007387 */ /* 0x0005e20000100800 */
[----:B------:R-:W-:Y:S01]  /*90a0*/  ULDC UR4, c[0x0][0xc3c] ;  /* 0x00030f0000047ab9 */ /* 0x000fe20000000800 */
[----:B------:R-:W-:Y:S01]  /*90b0*/  IMAD.MOV.U32 R28, RZ, RZ, 0x1 ;  /* 0x00000001ff1c7424 */ /* 0x000fe200078e00ff */
[----:B0-----:R-:W-:Y:S01]  /*90c0*/  ISETP.GE.AND P0, PT, R19, UR4, PT ;  /* 0x0000000413007c0c */ /* 0x001fe2000bf06270 */
[----:B------:R-:W-:-:S12]  /*90d0*/  IMAD.MOV.U32 R25, RZ, RZ, RZ ;  /* 0x000000ffff197224 */ /* 0x000fd800078e00ff */
[----:B--2---:R-:W-:Y:S05]  /*90e0*/  @P0 BRA `(.L_x_6785) ;  /* 0x0000004400b80947 */ /* 0x004fea0003800000 */
[----:B------:R-:W0:Y:S01]  /*90f0*/  S2R R3, SR_TID.X ;  /* 0x0000000000037919 */ /* 0x000e220000002100 */
[----:B------:R-:W2:Y:S01]  /*9100*/  S2UR UR5, SR_CgaCtaId ;  /* 0x00000000000579c3 */ /* 0x000ea20000008800 */
[----:B------:R-:W-:Y:S01]  /*9110*/  UMOV UR4, 0x400 ;  /* 0x0000040000047882 */ /* 0x000fe20000000000 */
[----:B------:R-:W-:Y:S01]  /*9120*/  BSSY B8, `(.L_x_6785) ;  /* 0x000046a000087945 */ /* 0x000fe20003800000 */
[----:B------:R3:W-:Y:S01]  /*9130*/  STL [R1+0x1c], RZ ;  /* 0x00001cff01007387 */ /* 0x0007e20000100800 */
[----:B------:R-:W-:Y:S01]  /*9140*/  IMAD.MOV.U32 R28, RZ, RZ, 0x1 ;  /* 0x00000001ff1c7424 */ /* 0x000fe200078e00ff */
[----:B------:R-:W-:Y:S01]  /*9150*/  MOV R25, RZ ;  /* 0x000000ff00197202 */ /* 0x000fe20000000f00 */
[----:B------:R-:W-:Y:S01]  /*9160*/  ULOP3.LUT UR37, UR36, 0x2, URZ, 0xfc, !UPT ;  /* 0x0000000224257892 */ /* 0x000fe2000f8efc3f */
[----:B------:R-:W-:Y:S01]  /*9170*/  ULDC UR38, c[0x0][0xc] ;  /* 0x0000030000267ab9 */ /* 0x000fe20000000800 */
[----:B--2---:R-:W-:-:S06]  /*9180*/  ULEA UR4, UR5, UR4, 0x18 ;  /* 0x0000000405047291 */ /* 0x004fcc000f8ec03f */
[----:B------:R-:W-:Y:S02]  /*9190*/  IMAD.U32 R22, RZ, RZ, UR4 ;  /* 0x00000004ff167e24 */ /* 0x000fe4000f8e00ff */
[----:B0-----:R-:W-:-:S05]  /*91a0*/  IMAD.SHL.U32 R30, R3, 0x8, RZ ;  /* 0x00000008031e7824 */ /* 0x001fca00078e00ff */
[----:B-1----:R-:W-:-:S04]  /*91b0*/  LOP3.LUT R0, R30, 0x1f8, RZ, 0xc0, !PT ;  /* 0x000001f81e007812 */ /* 0x002fc800078ec0ff */
[----:B------:R-:W-:-:S04]  /*91c0*/  LOP3.LUT R3, R0, 0x38, R3, 0x78, !PT ;  /* 0x0000003800037812 */ /* 0x000fc800078e7803 */
[----:B------:R-:W-:Y:S02]  /*91d0*/  LOP3.LUT R34, R3, 0x200, R30, 0xf8, !PT ;  /* 0x0000020003227812 */ /* 0x000fe400078ef81e */
[----:B------:R-:W-:-:S03]  /*91e0*/  LOP3.LUT R30, R30, 0x38, RZ, 0xc0, !PT ;  /* 0x000000381e1e7812 */ /* 0x000fc600078ec0ff */
[----:B------:R-:W-:Y:S01]  /*91f0*/  IMAD R0, R34, 0x2, R22 ;  /* 0x0000000222007824 */ /* 0x000fe200078e0216 */
[----:B------:R-:W-:-:S04]  /*9200*/  LOP3.LUT R29, R30, 0x40, RZ, 0xfc, !PT ;  /* 0x000000401e1d7812 */ /* 0x000fc800078efcff */
[----:B------:R3:W-:Y:S03]  /*9210*/  STL [R1], R0 ;  /* 0x0000000001007387 */ /* 0x0007e60000100800 */
.L_x_6848:
[----:B0-----:R-:W0:Y:S02]  /*9220*/  LDC.64 R2, c[0x0][0xc88] ;  /* 0x00032200ff027b82 */ /* 0x001e240000000a00 */
[----:B0-----:R-:W-:-:S05]  /*9230*/  IMAD.WIDE R2, R19, 0x4, R2 ;  /* 0x0000000413027825 */ /* 0x001fca00078e0202 */
[----:B---3--:R-:W3:Y:S01]  /*9240*/  LDG.E R31, desc[UR50][R2.64] ;  /* 0x00000032021f7981 */ /* 0x008ee2000c1e1900 */
[----:B------:R-:W-:Y:S05]  /*9250*/  YIELD ;  /* 0x0000000000007946 */ /* 0x000fea0003800000 */
[----:B------:R-:W-:Y:S01]  /*9260*/  ULDC.64 UR4, c[0x0][0xa28] ;  /* 0x00028a0000047ab9 */ /* 0x000fe20000000a00 */
[----:B------:R-:W-:Y:S01]  /*9270*/  IMAD.MOV.U32 R36, RZ, RZ, RZ ;  /* 0x000000ffff247224 */ /* 0x000fe200078e00ff */
[----:B------:R-:W-:Y:S01]  /*9280*/  ISETP.NE.U32.AND P0, PT, RZ, UR4, PT ;  /* 0x00000004ff007c0c */ /* 0x000fe2000bf05070 */
[----:B------:R-:W-:-:S03]  /*9290*/  ULDC.64 UR6, c[0x0][0xa18] ;  /* 0x0002860000067ab9 */ /* 0x000fc60000000a00 */
[----:B------:R-:W-:Y:S02]  /*92a0*/  ISETP.NE.AND.EX P0, PT, RZ, UR5, PT, P0 ;  /* 0x00000005ff007c0c */ /* 0x000fe4000bf05300 */
[----:B---3--:R-:W-:-:S11]  /*92b0*/  SHF.R.S32.HI R0, RZ, 0x1f, R31 ;  /* 0x0000001fff007819 */ /* 0x008fd6000001141f */
[C---:B------:R-:W-:Y:S01]  /*92c0*/  @P0 LEA R2, P1, R31.reuse, UR4, 0x2 ;  /* 0x000000041f020c11 */ /* 0x040fe2000f8210ff */
[C---:B------:R-:W-:Y:S01]  /*92d0*/  IMAD.SHL.U32 R23, R31.reuse, 0x4, RZ ;  /* 0x000000041f177824 */ /* 0x040fe200078e00ff */
[C-C-:B------:R-:W-:Y:S01]  /*92e0*/  SHF.L.U64.HI R24, R31.reuse, 0x2, R0.reuse ;  /* 0x000000021f187819 */ /* 0x140fe20000010200 */
[----:B------:R0:W-:Y:S01]  /*92f0*/  STL [R1+0x10], R0 ;  /* 0x0000100001007387 */ /* 0x0001e20000100800 */
[----:B------:R-:W-:Y:S01]  /*9300*/  @P0 LEA.HI.X R3, R31, UR5, R0, 0x2, P1 ;  /* 0x000000051f030c11 */ /* 0x000fe200088f1400 */
[----:B------:R-:W-:-:S04]  /*9310*/  ULDC.64 UR4, c[0x0][0xa00] ;  /* 0x0002800000047ab9 */ /* 0x000fc80000000a00 */
[----:B-1----:R1:W5:Y:S01]  /*9320*/  @P0 LDG.E R36, desc[UR50][R2.64] ;  /* 0x0000003202240981 */ /* 0x002362000c1e1900 */
[----:B------:R-:W-:Y:S02]  /*9330*/  ISETP.NE.U32.AND P0, PT, RZ, UR4, PT ;  /* 0x00000004ff007c0c */ /* 0x000fe4000bf05070 */
[----:B------:R-:W-:Y:S01]  /*9340*/  LOP3.LUT R27, R27, 0xffffffef, RZ, 0xc0, !PT ;  /* 0xffffffef1b1b7812 */ /* 0x000fe200078ec0ff */
[----:B0-----:R-:W-:Y:S01]  /*9350*/  IMAD.MOV.U32 R0, RZ, RZ, RZ ;  /* 0x000000ffff007224 */ /* 0x001fe200078e00ff */
[----:B------:R-:W-:Y:S02]  /*9360*/  ISETP.NE.AND.EX P2, PT, RZ, UR5, PT, P0 ;  /* 0x00000005ff007c0c */ /* 0x000fe4000bf45300 */
[----:B------:R-:W-:Y:S02]  /*9370*/  ISETP.NE.U32.AND P0, PT, RZ, UR6, PT ;  /* 0x00000006ff007c0c */ /* 0x000fe4000bf05070 */
[----:B-1----:R-:W-:Y:S02]  /*9380*/  IADD3 R2, P1, R23, UR4, RZ ;  /* 0x0000000417027c10 */ /* 0x002fe4000ff3e0ff */
[----:B------:R-:W-:-:S02]  /*9390*/  ISETP.NE.AND.EX P0, PT, RZ, UR7, PT, P0 ;  /* 0x00000007ff007c0c */ /* 0x000fc4000bf05300 */
[----:B------:R-:W-:Y:S01]  /*93a0*/  IADD3.X R3, R24, UR5, RZ, P1, !PT ;  /* 0x0000000518037c10 */ /* 0x000fe20008ffe4ff */
[----:B------:R-:W-:-:S04]  /*93b0*/  ULDC.64 UR4, c[0x0][0x418] ;  /* 0x0001060000047ab9 */ /* 0x000fc80000000a00 */
[----:B------:R-:W-:Y:S01]  /*93c0*/  @P2 LOP3.LUT R27, R27, 0x10, RZ, 0xfc, !PT ;  /* 0x000000101b1b2812 */ /* 0x000fe200078efcff */
[----:B------:R-:W2:Y:S05]  /*93d0*/  @P2 LDG.E R0, desc[UR50][R2.64] ;  /* 0x0000003202002981 */ /* 0x000eaa000c1e1900 */
[----:B------:R-:W-:-:S04]  /*93e0*/  @P0 IADD3 R4, P1, R23, UR6, RZ ;  /* 0x0000000617040c10 */ /* 0x000fc8000ff3e0ff */
[----:B------:R-:W-:Y:S01]  /*93f0*/  @P0 IADD3.X R5, R24, UR7, RZ, P1, !PT ;  /* 0x0000000718050c10 */ /* 0x000fe20008ffe4ff */
[----:B--2---:R0:W-:Y:S04]  /*9400*/  STL [R1+0x4], R0 ;  /* 0x0000040001007387 */ /* 0x0041e80000100800 */
[----:B0-----:R-:W2:Y:S01]  /*9410*/  @P0 LDG.E R0, desc[UR50][R4.64] ;  /* 0x0000003204000981 */ /* 0x001ea2000c1e1900 */
[----:B------:R-:W-:-:S03]  /*9420*/  UISETP.NE.U32.AND UP0, UPT, UR4, URZ, UPT ;  /* 0x0000003f0400728c */ /* 0x000fc6000bf05070 */
[----:B------:R-:W-:Y:S01]  /*9430*/  ULDC UR4, c[0x0][0x424] ;  /* 0x0001090000047ab9 */ /* 0x000fe20000000800 */
[----:B------:R-:W-:-:S03]  /*9440*/  UISETP.NE.AND.EX UP0, UPT, UR5, URZ, UPT, UP0 ;  /* 0x0000003f0500728c */ /* 0x000fc6000bf05300 */
[----:B------:R-:W-:Y:S01]  /*9450*/  ULDC UR5, c[0x0][0x2f0] ;  /* 0x0000bc0000057ab9 */ /* 0x000fe20000000800 */
[----:B------:R-:W-:-:S04]  /*9460*/  USEL UR4, UR4, 0x1, UP0 ;  /* 0x0000000104047887 */ /* 0x000fc80008000000 */
[----:B------:R-:W-:-:S06]  /*9470*/  UIMAD UR4, UR4, UR5, URZ ;  /* 0x00000005040472a4 */ /* 0x000fcc000f8e023f */
[----:B------:R-:W-:Y:S01]  /*9480*/  IMAD.U32 R35, RZ, RZ, UR4 ;  /* 0x00000004ff237e24 */ /* 0x000fe2000f8e00ff */
[----:B--2---:R0:W-:Y:S01]  /*9490*/  @P0 STL [R1+0x14], R0 ;  /* 0x0000140001000387 */ /* 0x0041e20000100800 */
[----:B------:R-:W-:Y:S05]  /*94a0*/  @P0 BRA `(.L_x_6786) ;  /* 0x0000000000200947 */ /* 0x000fea0003800000 */
[----:B------:R-:W-:Y:S02]  /*94b0*/  ULDC UR4, c[0x0][0x288] ;  /* 0x0000a20000047ab9 */ /* 0x000fe40000000800 */
[----:B0-----:R-:W-:-:S05]  /*94c0*/  IMAD.U32 R0, RZ, RZ, UR4 ;  /* 0x00000004ff007e24 */ /* 0x001fca000f8e00ff */
[----:B------:R1:W-:Y:S01]  /*94d0*/  STL [R1+0x14], R0 ;  /* 0x0000140001007387 */ /* 0x0003e20000100800 */
[----:B------:R-:W-:Y:S05]  /*94e0*/  @!P2 BRA `(.L_x_6786) ;  /* 0x000000000010a947 */ /* 0x000fea0003800000 */
[----:B------:R-:W2:Y:S04]  /*94f0*/  LDG.E R5, desc[UR50][R2.64] ;  /* 0x0000003202057981 */ /* 0x000ea8000c1e1900 */
[----:B-1----:R-:W2:Y:S02]  /*9500*/  LDG.E R0, desc[UR50][R2.64+0x4] ;  /* 0x0000043202007981 */ /* 0x002ea4000c1e1900 */
[----:B--2---:R-:W-:-:S05]  /*9510*/  IMAD.IADD R0, R0, 0x1, -R5 ;  /* 0x0000000100007824 */ /* 0x004fca00078e0a05 */
[----:B------:R2:W-:Y:S02]  /*9520*/  STL [R1+0x14], R0 ;  /* 0x0000140001007387 */ /* 0x0005e40000100800 */
.L_x_6786:
[----:B------:R-:W-:Y:S01]  /*9530*/  ULDC.64 UR4, c[0x0][0xa20] ;  /* 0x0002880000047ab9 */ /* 0x000fe20000000a00 */
[----:B------:R-:W-:Y:S02]  /*9540*/  MOV R33, R31 ;  /* 0x0000001f00217202 */ /* 0x000fe40000000f00 */
[----:B------:R-:W-:-:S04]  /*9550*/  ISETP.NE.U32.AND P0, PT, RZ, UR4, PT ;  /* 0x00000004ff007c0c */ /* 0x000fc8000bf05070 */
[----:B------:R-:W-:-:S13]  /*9560*/  ISETP.NE.AND.EX P0, PT, RZ, UR5, PT, P0 ;  /* 0x00000005ff007c0c */ /* 0x000fda000bf05300 */
[----:B------:R-:W-:Y:S05]  /*9570*/  @!P0 BRA `(.L_x_6787) ;  /* 0x0000000000108947 */ /* 0x000fea0003800000 */
[----:B------:R-:W-:-:S04]  /*9580*/  IADD3 R2, P0, R23, UR4, RZ ;  /* 0x0000000417027c10 */ /* 0x000fc8000ff1e0ff */
[----:B------:R-:W-:-:S05]  /*9590*/  IADD3.X R3, R24, UR5, RZ, P0, !PT ;  /* 0x0000000518037c10 */ /* 0x000fca00087fe4ff */
[----:B------:R3:W5:Y:S01]  /*95a0*/  LDG.E R35, desc[UR50][R2.64] ;  /* 0x0000003202237981 */ /* 0x000762000c1e1900 */
[----:B------:R-:W-:Y:S05]  /*95b0*/  BRA `(.L_x_6788) ;  /* 0x0000000000247947 */ /* 0x000fea0003800000 */
.L_x_6787:
[----:B------:R-:W-:Y:S02]  /*95c0*/  ULDC.64 UR4, c[0x0][0xa08] ;  /* 0x0002820000047ab9 */ /* 0x000fe40000000a00 */
[----:B------:R-:W-:-:S04]  /*95d0*/  ISETP.NE.U32.AND P0, PT, RZ, UR4, PT ;  /* 0x00000004ff007c0c */ /* 0x000fc8000bf05070 */
[----:B------:R-:W-:-:S13]  /*95e0*/  ISETP.NE.AND.EX P0, PT, RZ, UR5, PT, P0 ;  /* 0x00000005ff007c0c */ /* 0x000fda000bf05300 */
[----:B------:R-:W-:Y:S05]  /*95f0*/  @!P0 BRA `(.L_x_6788) ;  /* 0x0000000000148947 */ /* 0x000fea0003800000 */
[----:B------:R-:W3:Y:S02]  /*9600*/  LDC.64 R2, c[0x0][0xa08] ;  /* 0x00028200ff027b82 */ /* 0x000ee40000000a00 */
[----:B---3--:R-:W-:-:S05]  /*9610*/  IMAD.WIDE R2, R33, 0x4, R2 ;  /* 0x0000000421027825 */ /* 0x008fca00078e0202 */
[----:B------:R-:W3:Y:S04]  /*9620*/  LDG.E R35, desc[UR50][R2.64] ;  /* 0x0000003202237981 */ /* 0x000ee8000c1e1900 */
[----:B012---:R-:W3:Y:S02]  /*9630*/  LDG.E R0, desc[UR50][R2.64+0x4] ;  /* 0x0000043202007981 */ /* 0x007ee4000c1e1900 */
[----:B---3--:R-:W-:-:S07]  /*9640*/  IMAD.IADD R35, R0, 0x1, -R35 ;  /* 0x0000000100237824 */ /* 0x008fce00078e0a23 */
.L_x_6788:
[----:B-----5:R-:W-:Y:S01]  /*9650*/  IMAD.IADD R35, R35, 0x1, -R36 ;  /* 0x0000000123237824 */ /* 0x020fe200078e0a24 */
[----:B------:R-:W-:Y:S03]  /*9660*/  BSSY B7, `(.L_x_6789) ;  /* 0x0000377000077945 */ /* 0x000fe60003800000 */
[C---:B012---:R-:W-:Y:S01]  /*9670*/  VIADD R0, R35.reuse, 0x7f ;  /* 0x0000007f23007836 */ /* 0x047fe20000000000 */
[----:B------:R-:W-:-:S04]  /*9680*/  ISETP.GT.AND P0, PT, R35, RZ, PT ;  /* 0x000000ff2300720c */ /* 0x000fc80003f04270 */
[----:B---3--:R-:W-:-:S04]  /*9690*/  SHF.R.S32.HI R3, RZ, 0x1f, R0 ;  /* 0x0000001fff037819 */ /* 0x008fc80000011400 */
[----:B------:R-:W-:-:S05]  /*96a0*/  LEA.HI R32, R3, R0, RZ, 0x7 ;  /* 0x0000000003207211 */ /* 0x000fca00078f38ff */
[----:B------:R0:W-:Y:S01]  /*96b0*/  STL [R1+0x18], R32 ;  /* 0x0000182001007387 */ /* 0x0001e20000100800 */
[----:B------:R-:W-:Y:S05]  /*96c0*/  @P0 BRA `(.L_x_6790) ;  /* 0x0000000000440947 */ /* 0x000fea0003800000 */
[----:B------:R-:W1:Y:S02]  /*96d0*/  S2R R2, SR_TID.X ;  /* 0x0000000000027919 */ /* 0x000e640000002100 */
        /* <DEDUP_REMOVED lines=10> */
[----:B------:R-:W1:Y:S02]  /*9780*/  S2R R4, SR_LTMASK ;  /* 0x0000000000047919 */ /* 0x000e640000003900 */
[----:B-1----:R-:W-:-:S04]  /*9790*/  LOP3.LUT R4, R4, UR4, RZ, 0xc0, !PT ;  /* 0x0000000404047c12 */ /* 0x002fc8000f8ec0ff */
[----:B------:R-:W1:Y:S01]  /*97a0*/  POPC R7, R4 ;  /* 0x0000000400077309 */ /* 0x000e620000000000 */
[----:B--2---:R-:W1:Y:S02]  /*97b0*/  SHFL.IDX PT, R0, R3, R0, 0x1f ;  /* 0x00001f0003007589 */ /* 0x004e6400000e0000 */
[----:B-1----:R-:W-:Y:S01]  /*97c0*/  IADD3 R16, R0, UR38, R7 ;  /* 0x0000002600107c10 */ /* 0x002fe2000fffe007 */
[----:B------:R-:W-:Y:S06]  /*97d0*/  BRA `(.L_x_6791) ;  /* 0x00000034007c7947 */ /* 0x000fec0003800000 */
.L_x_6790:
        /* <DEDUP_REMOVED lines=19> */
[----:B01----:R-:W-:Y:S05]  /*9910*/  CALL.ABS.NOINC R2 ;  /* 0x0000000002007343 */ /* 0x003fea0003c00000 */
.L_x_6793:
[----:B------:R-:W-:Y:S05]  /*9920*/  BSYNC B6 ;  /* 0x0000000000067941 */ /* 0x000fea0003800000 */
.L_x_6792:
        /* <DEDUP_REMOVED lines=19> */
[----:B0-2---:R-:W-:Y:S05]  /*9a60*/  CALL.ABS.NOINC R2 ;  /* 0x0000000002007343 */ /* 0x005fea0003c00000 */
.L_x_6796:
        /* <DEDUP_REMOVED lines=15> */
.L_x_6795:
[----:B------:R-:W-:Y:S05]  /*9b60*/  BSYNC B6 ;  /* 0x0000000000067941 */ /* 0x000fea0003800000 */
.L_x_6794:
[----:B------:R-:W-:Y:S01]  /*9b70*/  ULDC.64 UR4, c[0x0][0x9f8] ;  /* 0x00027e0000047ab9 */ /* 0x000fe20000000a00 */
[----:B------:R-:W1:Y:S01]  /*9b80*/  S2R R20, SR_TID.X ;  /* 0x0000000000147919 */ /* 0x000e620000002100 */
[----:B------:R-:W-:Y:S01]  /*9b90*/  ISETP.NE.U32.AND P0, PT, RZ, UR4, PT ;  /* 0x00000004ff007c0c */ /* 0x000fe2000bf05070 */
[----:B------:R-:W2:Y:S03]  /*9ba0*/  LDC R6, c[0x0][0x430] ;  /* 0x00010c00ff067b82 */ /* 0x000ea60000000800 */
[----:B------:R-:W-:-:S13]  /*9bb0*/  ISETP.NE.AND.EX P0, PT, RZ, UR5, PT, P0 ;  /* 0x00000005ff007c0c */ /* 0x000fda000bf05300 */
[----:B------:R-:W-:Y:S01]  /*9bc0*/  @P0 IADD3 R2, P1, R23, UR4, RZ ;  /* 0x0000000417020c10 */ /* 0x000fe2000ff3e0ff */
[----:B------:R-:W3:Y:S01]  /*9bd0*/  S2R R21, SR_TID.X ;  /* 0x0000000000157919 */ /* 0x000ee20000002100 */
[----:B------:R-:W-:Y:S01]  /*9be0*/  LEA.HI.SX32 R26, R32, 0xffffffff, 0x19 ;  /* 0xffffffff201a7811 */ /* 0x000fe200078fcaff */
[----:B------:R-:W-:Y:S01]  /*9bf0*/  IMAD.U32 R10, RZ, RZ, UR37 ;  /* 0x00000025ff0a7e24 */ /* 0x000fe2000f8e00ff */
[----:B------:R-:W-:Y:S01]  /*9c00*/  @P0 IADD3.X R3, R24, UR5, RZ, P1, !PT ;  /* 0x0000000518030c10 */ /* 0x000fe20008ffe4ff */
[----:B------:R-:W-:-:S04]  /*9c10*/  ULDC UR4, c[0x0][0x2f4] ;  /* 0x0000bd0000047ab9 */ /* 0x000fc80000000800 */
[----:B------:R4:W4:Y:S01]  /*9c20*/  @P0 LDG.E R33, desc[UR50][R2.64] ;  /* 0x0000003202210981 */ /* 0x000922000c1e1900 */
[----:B--2---:R-:W-:Y:S01]  /*9c30*/  ISETP.NE.AND P2, PT, R6, 0x1, PT ;  /* 0x000000010600780c */ /* 0x004fe20003f45270 */
[----:B------:R-:W-:Y:S01]  /*9c40*/  IMAD.SHL.U32 R8, R26, 0x80, RZ ;  /* 0x000000801a087824 */ /* 0x000fe200078e00ff */
[----:B------:R-:W-:Y:S02]  /*9c50*/  LOP3.LUT R27, R27, 0xfffffff7, RZ, 0xc0, !PT ;  /* 0xfffffff71b1b7812 */ /* 0x000fe400078ec0ff */
[----:B-1----:R-:W-:-:S04]  /*9c60*/  LOP3.LUT R20, R20, 0x7f, RZ, 0xc0, !PT ;  /* 0x0000007f14147812 */ /* 0x002fc800078ec0ff */
[----:B------:R-:W-:-:S05]  /*9c70*/  SHF.R.U32.HI R20, RZ, 0x3, R20 ;  /* 0x00000003ff147819 */ /* 0x000fca0000011614 */
[----:B------:R-:W1:Y:S01]  /*9c80*/  @P2 LDC R0, c[0x0][0x434] ;  /* 0x00010d00ff002b82 */ /* 0x000e620000000800 */
[----:B------:R-:W-:-:S07]  /*9c90*/  @P2 LOP3.LUT R27, R27, 0x8, RZ, 0xfc, !PT ;  /* 0x000000081b1b2812 */ /* 0x000fce00078efcff */
[----:B------:R-:W2:Y:S01]  /*9ca0*/  @P2 LDC R7, c[0x0][0x438] ;  /* 0x00010e00ff072b82 */ /* 0x000ea20000000800 */
[----:B---3--:R-:W-:-:S05]  /*9cb0*/  IMAD.SHL.U32 R21, R21, 0x10, RZ ;  /* 0x0000001015157824 */ /* 0x008fca00078e00ff */
[----:B------:R-:W-:-:S04]  /*9cc0*/  LOP3.LUT R21, R21, 0x70, RZ, 0xc0, !PT ;  /* 0x0000007015157812 */ /* 0x000fc800078ec0ff */
[----:B------:R-:W-:-:S04]  /*9cd0*/  LOP3.LUT R4, R8, R20, R21, 0xfe, !PT ;  /* 0x0000001408047212 */ /* 0x000fc800078efe15 */
[C---:B------:R-:W-:Y:S01]  /*9ce0*/  ISETP.GE.AND P0, PT, R4.reuse, R35, PT ;  /* 0x000000230400720c */ /* 0x040fe20003f06270 */
[----:B------:R-:W-:-:S04]  /*9cf0*/  IMAD.IADD R9, R4, 0x1, R36 ;  /* 0x0000000104097824 */ /* 0x000fc800078e0224 */
[----:B-1----:R-:W-:Y:S01]  /*9d00*/  @P2 IMAD.HI.U32 R0, R9, R0, RZ ;  /* 0x0000000009002227 */ /* 0x002fe200078e00ff */
[----:B----4-:R-:W-:-:S04]  /*9d10*/  MOV R2, R9 ;  /* 0x0000000900027202 */ /* 0x010fc80000000f00 */
[----:B--2---:R-:W-:-:S03]  /*9d20*/  @P2 SHF.R.U32.HI R2, RZ, R7, R0 ;  /* 0x00000007ff022219 */ /* 0x004fc60000011600 */
[----:B------:R-:W1:Y:S01]  /*9d30*/  @!P0 LDC.64 R4, c[0x0][0x428] ;  /* 0x00010a00ff048b82 */ /* 0x000e620000000a00 */
[--C-:B------:R-:W-:Y:S01]  /*9d40*/  @!P0 SHF.R.S32.HI R3, RZ, 0x1f, R2.reuse ;  /* 0x0000001fff038819 */ /* 0x100fe20000011402 */
[----:B------:R-:W-:-:S04]  /*9d50*/  IMAD.MOV R0, RZ, RZ, -R2 ;  /* 0x000000ffff007224 */ /* 0x000fc800078e0a02 */
[----:B------:R-:W-:Y:S01]  /*9d60*/  IMAD R0, R6, R0, R9 ;  /* 0x0000000006007224 */ /* 0x000fe200078e0209 */
[----:B------:R-:W-:Y:S02]  /*9d70*/  ISETP.NE.AND P2, PT, R10, 0x3, PT ;  /* 0x000000030a00780c */ /* 0x000fe40003f45270 */
[----:B------:R-:W-:-:S11]  /*9d80*/  LOP3.LUT R27, R27, 0xfffffffb, RZ, 0xc0, !PT ;  /* 0xfffffffb1b1b7812 */ /* 0x000fd600078ec0ff */
[----:B------:R-:W-:-:S04]  /*9d90*/  @P2 LOP3.LUT R27, R27, 0x4, RZ, 0xfc, !PT ;  /* 0x000000041b1b2812 */ /* 0x000fc800078efcff */
[----:B------:R-:W-:Y:S01]  /*9da0*/  LOP3.LUT R27, R27, 0xfffffffd, RZ, 0xc0, !PT ;  /* 0xfffffffd1b1b7812 */ /* 0x000fe200078ec0ff */
[----:B------:R-:W-:Y:S01]  /*9db0*/  UMOV UR5, 0xffffffff ;  /* 0xffffffff00057882 */ /* 0x000fe20000000000 */
[-C--:B-1----:R-:W-:Y:S01]  /*9dc0*/  @!P0 IMAD.WIDE.U32 R6, R33, R4.reuse, R2 ;  /* 0x0000000421068225 */ /* 0x082fe200078e0002 */
[----:B------:R-:W-:Y:S01]  /*9dd0*/  SHF.R.S32.HI R37, RZ, 0x1f, R33 ;  /* 0x0000001fff257819 */ /* 0x000fe20000011421 */
[----:B------:R-:W1:Y:S04]  /*9de0*/  @!P0 LDC.64 R2, c[0x0][0x418] ;  /* 0x00010600ff028b82 */ /* 0x000e680000000a00 */
[----:B------:R-:W-:Y:S02]  /*9df0*/  @!P0 IMAD R9, R37, R4, RZ ;  /* 0x0000000425098224 */ /* 0x000fe400078e02ff */
[----:B------:R-:W-:-:S02]  /*9e00*/  IMAD.MOV.U32 R4, RZ, RZ, RZ ;  /* 0x000000ffff047224 */ /* 0x000fc400078e00ff */
[----:B------:R-:W-:-:S04]  /*9e10*/  @!P0 IMAD R5, R33, R5, R9 ;  /* 0x0000000521058224 */ /* 0x000fc800078e0209 */
[----:B------:R-:W-:Y:S01]  /*9e20*/  @!P0 IMAD.IADD R5, R7, 0x1, R5 ;  /* 0x0000000107058824 */ /* 0x000fe200078e0205 */
[----:B-1----:R-:W-:-:S04]  /*9e30*/  @!P0 LEA R2, P1, R6, R2, 0x2 ;  /* 0x0000000206028211 */ /* 0x002fc800078210ff */
[----:B------:R-:W-:-:S05]  /*9e40*/  @!P0 LEA.HI.X R3, R6, R3, R5, 0x2, P1 ;  /* 0x0000000306038211 */ /* 0x000fca00008f1405 */
[----:B------:R1:W5:Y:S01]  /*9e50*/  @!P0 LDG.E R4, desc[UR50][R2.64] ;  /* 0x0000003202048981 */ /* 0x000362000c1e1900 */
[----:B------:R-:W-:-:S13]  /*9e60*/  ISETP.GE.AND P0, PT, R30, UR4, PT ;  /* 0x000000041e007c0c */ /* 0x000fda000bf06270 */
[----:B------:R-:W-:Y:S02]  /*9e70*/  @P0 LOP3.LUT R27, R27, 0x2, RZ, 0xfc, !PT ;  /* 0x000000021b1b0812 */ /* 0x000fe400078efcff */
[----:B------:R-:W-:Y:S02]  /*9e80*/  ISETP.GE.AND P0, PT, R29, UR4, PT ;  /* 0x000000041d007c0c */ /* 0x000fe4000bf06270 */
[----:B------:R-:W-:-:S11]  /*9e90*/  LOP3.LUT R27, R27, 0xfffffffe, RZ, 0xc0, !PT ;  /* 0xfffffffe1b1b7812 */ /* 0x000fd600078ec0ff */
[----:B------:R-:W-:Y:S01]  /*9ea0*/  @P0 LOP3.LUT R27, R27, 0x1, RZ, 0xfc, !PT ;  /* 0x000000011b1b0812 */ /* 0x000fe200078efcff */
[----:B-1----:R-:W-:Y:S06]  /*9eb0*/  BRA.DIV UR5, `(.L_x_6797) ;  /* 0x0000003e05a07947 */ /* 0x002fec000b800000 */
.L_x_6865:
[----:B0-----:R-:W-:Y:S01]  /*9ec0*/  SHF.R.S32.HI R32, RZ, 0x1f, R18 ;  /* 0x0000001fff207819 */ /* 0x001fe20000011412 */
[----:B------:R-:W-:Y:S06]  /*9ed0*/  @!P2 BRA `(.L_x_6798) ;  /* 0x000000000004a947 */ /* 0x000fec0003800000 */
[----:B------:R-:W-:Y:S01]  /*9ee0*/  BPT.TRAP 0x1 ;  /* 0x000000040000795c */ /* 0x000fe20000300000 */
.L_x_6798:
[----:B------:R-:W-:Y:S01]  /*9ef0*/  SHF.R.S32.HI R6, RZ, 0x1f, R0 ;  /* 0x0000001fff067819 */ /* 0x000fe20000011400 */
[----:B------:R-:W-:Y:S01]  /*9f00*/  ULDC.64 UR4, c[0x0][0x328] ;  /* 0x0000ca0000047ab9 */ /* 0x000fe20000000a00 */
[----:B------:R-:W-:Y:S01]  /*9f10*/  BSSY B0, `(.L_x_6799) ;  /* 0x0000017000007945 */ /* 0x000fe20003800000 */
[----:B------:R-:W-:-:S04]  /*9f20*/  IMAD.WIDE.U32 R2, R0, UR4, RZ ;  /* 0x0000000400027c25 */ /* 0x000fc8000f8e00ff */
[----:B------:R-:W-:-:S04]  /*9f30*/  IMAD R5, R6, UR4, RZ ;  /* 0x0000000406057c24 */ /* 0x000fc8000f8e02ff */
[----:B------:R-:W-:Y:S01]  /*9f40*/  IMAD R5, R0, UR5, R5 ;  /* 0x0000000500057c24 */ /* 0x000fe2000f8e0205 */
        /* <DEDUP_REMOVED lines=19> */
.L_x_6866:
[----:B------:R-:W-:Y:S05]  /*a080*/  BSYNC B0 ;  /* 0x0000000000007941 */ /* 0x000fea0003800000 */
.L_x_6799:
[----:B------:R-:W1:Y:S01]  /*a090*/  S2R R9, SR_TID.X ;  /* 0x0000000000097919 */ /* 0x000e620000002100 */
        /* <DEDUP_REMOVED lines=8> */
[----:B------:R-:W-:Y:S02]  /*a120*/  IADD3 R3, R3, R6, RZ ;  /* 0x0000000603037210 */ /* 0x000fe40007ffe0ff */
[C---:B------:R-:W-:Y:S02]  /*a130*/  IMAD R5, R4.reuse, UR5, R5 ;  /* 0x0000000504057c24 */ /* 0x040fe4000f8e0205 */
[----:B------:R-:W-:Y:S01]  /*a140*/  IMAD.WIDE.U32 R2, R4, UR4, R2 ;  /* 0x0000000404027c25 */ /* 0x000fe2000f8e0002 */
[----:B------:R-:W-:-:S03]  /*a150*/  ULDC.64 UR4, c[0x0][0x308] ;  /* 0x0000c20000047ab9 */ /* 0x000fc60000000a00 */
[----:B------:R-:W-:Y:S02]  /*a160*/  IMAD.IADD R3, R3, 0x1, R5 ;  /* 0x0000000103037824 */ /* 0x000fe400078e0205 */
[----:B------:R-:W-:Y:S02]  /*a170*/  IMAD R0, R32, UR4, RZ ;  /* 0x0000000420007c24 */ /* 0x000fe4000f8e02ff */
[----:B------:R-:W-:-:S04]  /*a180*/  IMAD.WIDE.U32 R2, R18, UR4, R2 ;  /* 0x0000000412027c25 */ /* 0x000fc8000f8e0002 */
[----:B------:R-:W-:Y:S01]  /*a190*/  IMAD R0, R18, UR5, R0 ;  /* 0x0000000512007c24 */ /* 0x000fe2000f8e0200 */
[----:B-1----:R-:W-:Y:S01]  /*a1a0*/  LOP3.LUT R9, R9, 0x7f, RZ, 0xc0, !PT ;  /* 0x0000007f09097812 */ /* 0x002fe200078ec0ff */
[----:B------:R-:W-:Y:S01]  /*a1b0*/  ULDC.64 UR4, c[0x0][0x2e8] ;  /* 0x0000ba0000047ab9 */ /* 0x000fe20000000a00 */
[----:B------:R-:W-:Y:S01]  /*a1c0*/  IMAD R5, R25, 0x4000, R34 ;  /* 0x0000400019057824 */ /* 0x000fe200078e0222 */
[----:B------:R-:W-:Y:S01]  /*a1d0*/  LEA R4, P0, R2, UR4, 0x1 ;  /* 0x0000000402047c11 */ /* 0x000fe2000f8008ff */
[----:B------:R-:W-:Y:S01]  /*a1e0*/  IMAD.IADD R0, R3, 0x1, R0 ;  /* 0x0000000103007824 */ /* 0x000fe200078e0200 */
[----:B------:R-:W-:Y:S01]  /*a1f0*/  SHF.R.U32.HI R9, RZ, 0x3, R9 ;  /* 0x00000003ff097819 */ /* 0x000fe20000011609 */
[----:B------:R-:W-:-:S03]  /*a200*/  UMOV UR4, 0xffffffff ;  /* 0xffffffff00047882 */ /* 0x000fc60000000000 */
[----:B------:R-:W-:Y:S02]  /*a210*/  IADD3 R6, -R9, R35, -R8 ;  /* 0x0000002309067210 */ /* 0x000fe40007ffe908 */
[----:B------:R-:W-:Y:S02]  /*a220*/  LEA.HI.X R0, R2, UR5, R0, 0x1, P0 ;  /* 0x0000000502007c11 */ /* 0x000fe400080f0c00 */
        /* <DEDUP_REMOVED lines=79> */
[----:B------:R0:W-:Y:S04]  /*a720*/  @P1 LDGSTS.E.BYPASS.LTC128B.128 [R8+0x1f400], desc[UR50][R2.64+0x80], !P2 ;  /* 0x1f40008002081fae */ /* 0x0001e8000d101d72 */
[----:B0-2---:R0:W1:Y:S02]  /*a730*/  SHFL.IDX PT, R2, R4, 0x7, 0x181f ;  /* 0x00f81f0004027f89 */ /* 0x00506400000e0000 */
.L_x_6884:
[----:B------:R-:W-:-:S13]  /*a740*/  ISETP.GE.AND P0, PT, R6, 0x71, PT ;  /* 0x000000710600780c */ /* 0x000fda0003f06270 */
[----:B-1----:R-:W-:Y:S01]  /*a750*/  @P0 LEA R2, P1, R30, R2, 0x1 ;  /* 0x000000021e020211 */ /* 0x002fe200078208ff */
[----:B------:R-:W-:-:S03]  /*a760*/  @P0 IMAD R5, R5, 0x2, R22 ;  /* 0x0000000205050824 */ /* 0x000fc600078e0216 */
[----:B------:R-:W-:-:S05]  /*a770*/  @P0 IADD3.X R3, RZ, R0, RZ, P1, !PT ;  /* 0x00000000ff030210 */ /* 0x000fca0000ffe4ff */
[----:B------:R-:W-:Y:S01]  /*a780*/  @!PT LDS RZ, [RZ] ;  /* 0x00000000fffff984 */ /* 0x000fe20000000800 */
[----:B------:R-:W-:Y:S01]  /*a790*/  @!PT LDS RZ, [RZ] ;  /* 0x00000000fffff984 */ /* 0x000fe20000000800 */
[----:B------:R-:W-:Y:S01]  /*a7a0*/  @!PT LDS RZ, [RZ] ;  /* 0x00000000fffff984 */ /* 0x000fe20000000800 */
[----:B------:R1:W-:Y:S04]  /*a7b0*/  @P0 LDGSTS.E.BYPASS.LTC128B.128 [R5+0x1bc00], desc[UR50][R2.64], !P3 ;  /* 0x1bc0000002050fae */ /* 0x0003e8000d901d72 */
[----:B------:R1:W-:Y:S01]  /*a7c0*/  @P0 LDGSTS.E.BYPASS.LTC128B.128 [R5+0x1fc00], desc[UR50][R2.64+0x80], !P2 ;  /* 0x1fc0008002050fae */ /* 0x0003e2000d101d72 */
[----:B------:R-:W-:Y:S01]  /*a7d0*/  PLOP3.LUT P0, PT, PT, PT, PT, 0x80, 0x0 ;  /* 0x000000000000781c */ /* 0x000fe20003f0f070 */
[----:B------:R-:W-:-:S12]  /*a7e0*/  NOP ;  /* 0x0000000000007918 */ /* 0x000fd80000000000 */
.L_x_6802:
        /* <DEDUP_REMOVED lines=11> */
.L_x_6803:
[----:B-1----:R1:W5:Y:S01]  /*a8a0*/  LDL.LU R3, [R1+0x4] ;  /* 0x0000040001037983 */ /* 0x0023620000300800 */
[----:B------:R1:W-:Y:S03]  /*a8b0*/  SYNCS.ARRIVE.TRANS64.A1T0 RZ, [R7+URZ+0x28830], RZ ;  /* 0x028830ff07ff79a7 */ /* 0x0003e6000810003f */
[----:B0-----:R1:W5:Y:S02]  /*a8c0*/  LDL.LU R4, [R1+0x10] ;  /* 0x0000100001047983 */ /* 0x0013640000300800 */
[----:B------:R-:W-:Y:S05]  /*a8d0*/  WARPSYNC.ALL ;  /* 0x0000000000007948 */ /* 0x000fea0003800000 */
[----:B------:R-:W-:Y:S01]  /*a8e0*/  ULDC.64 UR4, c[0x0][0x298] ;  /* 0x0000a60000047ab9 */ /* 0x000fe20000000a00 */
[----:B------:R-:W-:Y:S01]  /*a8f0*/  VIADD R2, R22, 0x10400 ;  /* 0x0001040016027836 */ /* 0x000fe20000000000 */
[----:B------:R-:W-:Y:S01]  /*a900*/  BAR.SYNC.DEFER_BLOCKING 0x8, 0x180 ;  /* 0x0206000000007b1d */ /* 0x000fe20000010000 */
[----:B------:R-:W-:-:S03]  /*a910*/  LOP3.LUT P1, RZ, R27, 0x10, RZ, 0xc0, !PT ;  /* 0x000000101bff7812 */ /* 0x000fc6000782c0ff */
[----:B------:R-:W-:Y:S02]  /*a920*/  LOP3.LUT P0, RZ, R2, 0x3ff, RZ, 0xc0, !PT ;  /* 0x000003ff02ff7812 */ /* 0x000fe4000780c0ff */
[----:B------:R-:W-:Y:S01]  /*a930*/  BSSY B6, `(.L_x_6804) ;  /* 0x000001c000067945 */ /* 0x000fe20003800000 */
[----:B------:R-:W-:Y:S02]  /*a940*/  SEL R31, R31, RZ, !P1 ;  /* 0x000000ff1f1f7207 */ /* 0x000fe40004800000 */
[----:B-----5:R-:W-:Y:S02]  /*a950*/  SHF.R.S32.HI R0, RZ, 0x1f, R3 ;  /* 0x0000001fff007819 */ /* 0x020fe40000011403 */
[----:B------:R-:W-:-:S03]  /*a960*/  SEL R4, R4, RZ, !P1 ;  /* 0x000000ff04047207 */ /* 0x000fc60004800000 */
[----:B------:R-:W-:-:S04]  /*a970*/  IMAD R0, R0, UR4, RZ ;  /* 0x0000000400007c24 */ /* 0x000fc8000f8e02ff */
[C---:B------:R-:W-:Y:S02]  /*a980*/  IMAD R0, R3.reuse, UR5, R0 ;  /* 0x0000000503007c24 */ /* 0x040fe4000f8e0200 */
[----:B------:R-:W-:-:S04]  /*a990*/  IMAD.WIDE.U32 R2, R3, UR4, RZ ;  /* 0x0000000403027c25 */ /* 0x000fc8000f8e00ff */
[----:B------:R-:W-:Y:S01]  /*a9a0*/  IMAD.IADD R0, R3, 0x1, R0 ;  /* 0x0000000103007824 */ /* 0x000fe200078e0200 */
[----:B------:R0:W-:Y:S04]  /*a9b0*/  STL.64 [R1+0x8], R2 ;  /* 0x0000080201007387 */ /* 0x0001e80000100a00 */
[----:B------:R0:W-:Y:S04]  /*a9c0*/  STL [R1+0x10], R4 ;  /* 0x0000100401007387 */ /* 0x0001e80000100800 */
[----:B------:R0:W-:Y:S01]  /*a9d0*/  STL [R1+0x4], R0 ;  /* 0x0000040001007387 */ /* 0x0001e20000100800 */
        /* <DEDUP_REMOVED lines=10> */
[----:B-1----:R-:W-:-:S02]  /*aa80*/  IMAD.U32 R7, RZ, RZ, UR7 ;  /* 0x00000007ff077e24 */ /* 0x002fc4000f8e00ff */
[----:B------:R-:W-:Y:S02]  /*aa90*/  IMAD.U32 R11, RZ, RZ, UR9 ;  /* 0x00000009ff0b7e24 */ /* 0x000fe4000f8e00ff */
[----:B------:R-:W-:Y:S02]  /*aaa0*/  IMAD.MOV.U32 R8, RZ, RZ, 0x70 ;  /* 0x00000070ff087424 */ /* 0x000fe400078e00ff */
[----:B------:R-:W-:Y:S02]  /*aab0*/  IMAD.MOV.U32 R12, RZ, RZ, 0x1 ;  /* 0x00000001ff0c7424 */ /* 0x000fe400078e00ff */
[----:B------:R-:W-:-:S07]  /*aac0*/  IMAD.MOV.U32 R13, RZ, RZ, RZ ;  /* 0x000000ffff0d7224 */ /* 0x000fce00078e00ff */
[----:B------:R-:W-:-:S07]  /*aad0*/  LEPC R20, `(.L_x_6805) ;  /* 0x000000001014794e */ /* 0x000fce0000000000 */
[----:B0-----:R-:W-:Y:S05]  /*aae0*/  CALL.ABS.NOINC R2 ;  /* 0x0000000002007343 */ /* 0x001fea0003c00000 */
.L_x_6805:
[----:B------:R-:W-:Y:S05]  /*aaf0*/  BSYNC B6 ;  /* 0x0000000000067941 */ /* 0x000fea0003800000 */
.L_x_6804:
[----:B------:R-:W2:Y:S01]  /*ab00*/  LDL.LU R21, [R1+0x4] ;  /* 0x0000040001157983 */ /* 0x000ea20000300800 */
[----:B------:R-:W3:Y:S01]  /*ab10*/  LDC R6, c[0x0][0x448] ;  /* 0x00011200ff067b82 */ /* 0x000ee20000000800 */
[----:B------:R-:W-:Y:S02]  /*ab20*/  ULDC.64 UR4, c[0x0][0x2d8] ;  /* 0x0000b60000047ab9 */ /* 0x000fe40000000a00 */
[----:B0-----:R-:W2:Y:S04]  /*ab30*/  LDL.LU.64 R2, [R1+0x8] ;  /* 0x0000080001027983 */ /* 0x001ea80000300a00 */
[----:B------:R-:W4:Y:S01]  /*ab40*/  LDL.LU R20, [R1+0x10] ;  /* 0x0000100001147983 */ /* 0x000f220000300800 */
[----:B------:R-:W-:-:S03]  /*ab50*/  IMAD R0, R32, UR4, RZ ;  /* 0x0000000420007c24 */ /* 0x000fc6000f8e02ff */
[----:B------:R0:W5:Y:S01]  /*ab60*/  LDL R10, [R1] ;  /* 0x00000000010a7983 */ /* 0x0001620000100800 */
[----:B------:R-:W-:Y:S01]  /*ab70*/  IMAD R5, R18, UR5, R0 ;  /* 0x0000000512057c24 */ /* 0x000fe2000f8e0200 */
[----:B------:R-:W0:Y:S01]  /*ab80*/  S2R R4, SR_TID.X ;  /* 0x0000000000047919 */ /* 0x000e220000002100 */
[----:B---3--:R-:W-:-:S13]  /*ab90*/  ISETP.NE.AND P0, PT, R6, 0x1, PT ;  /* 0x000000010600780c */ /* 0x008fda0003f05270 */
[----:B-1----:R-:W1:Y:S01]  /*aba0*/  @P0 LDC R7, c[0x0][0x450] ;  /* 0x00011400ff070b82 */ /* 0x002e620000000800 */
[----:B0-----:R-:W-:Y:S01]  /*abb0*/  IMAD.SHL.U32 R8, R4, 0x10, RZ ;  /* 0x0000001004087824 */ /* 0x001fe200078e00ff */
[----:B------:R-:W-:-:S04]  /*abc0*/  SHF.L.U32 R4, R17, 0x7, RZ ;  /* 0x0000000711047819 */ /* 0x000fc800000006ff */
[----:B------:R-:W-:Y:S01]  /*abd0*/  LOP3.LUT R8, R8, 0x70, RZ, 0xc0, !PT ;  /* 0x0000007008087812 */ /* 0x000fe200078ec0ff */
[----:B--2---:R-:W-:Y:S02]  /*abe0*/  IMAD.MOV.U32 R3, RZ, RZ, R21 ;  /* 0x000000ffff037224 */ /* 0x004fe400078e0015 */
[----:B------:R0:W5:Y:S01]  /*abf0*/  LDL R21, [R1+0x14] ;  /* 0x0000140001157983 */ /* 0x0001620000100800 */
[----:B------:R-:W-:Y:S01]  /*ac00*/  IMAD.WIDE.U32 R2, R18, UR4, R2 ;  /* 0x0000000412027c25 */ /* 0x000fe2000f8e0002 */
[----:B------:R-:W-:-:S03]  /*ac10*/  ULDC.64 UR4, c[0x0][0x2e0] ;  /* 0x0000b80000047ab9 */ /* 0x000fc60000000a00 */
[----:B----4-:R-:W-:Y:S02]  /*ac20*/  IMAD R0, R20, UR4, RZ ;  /* 0x0000000414007c24 */ /* 0x010fe4000f8e02ff */
[----:B------:R-:W2:Y:S01]  /*ac30*/  S2R R20, SR_TID.X ;  /* 0x0000000000147919 */ /* 0x000ea20000002100 */
[----:B------:R-:W-:Y:S02]  /*ac40*/  IMAD.IADD R3, R3, 0x1, R5 ;  /* 0x0000000103037824 */ /* 0x000fe400078e0205 */
[----:B------:R-:W3:Y:S01]  /*ac50*/  @P0 LDC R5, c[0x0][0x44c] ;  /* 0x00011300ff050b82 */ /* 0x000ee20000000800 */
[C---:B------:R-:W-:Y:S02]  /*ac60*/  IMAD R0, R31.reuse, UR5, R0 ;  /* 0x000000051f007c24 */ /* 0x040fe4000f8e0200 */
[----:B------:R-:W-:Y:S01]  /*ac70*/  IMAD.WIDE.U32 R2, R31, UR4, R2 ;  /* 0x000000041f027c25 */ /* 0x000fe2000f8e0002 */
[----:B------:R-:W-:-:S03]  /*ac80*/  ULDC.64 UR4, c[0x0][0x2d0] ;  /* 0x0000b40000047ab9 */ /* 0x000fc60000000a00 */
[----:B------:R-:W-:Y:S01]  /*ac90*/  IMAD.IADD R3, R3, 0x1, R0 ;  /* 0x0000000103037824 */ /* 0x000fe200078e0200 */
[----:B--2---:R-:W-:-:S04]  /*aca0*/  LOP3.LUT R20, R20, 0x7f, RZ, 0xc0, !PT ;  /* 0x0000007f14147812 */ /* 0x004fc800078ec0ff */
[----:B------:R-:W-:-:S04]  /*acb0*/  SHF.R.U32.HI R20, RZ, 0x3, R20 ;  /* 0x00000003ff147819 */ /* 0x000fc80000011614 */
[----:B------:R-:W-:-:S05]  /*acc0*/  LOP3.LUT R0, R4, R20, R8, 0xfe, !PT ;  /* 0x0000001404007212 */ /* 0x000fca00078efe08 */
[----:B---3--:R-:W-:-:S04]  /*acd0*/  @P0 IMAD.HI.U32 R8, R0, R5, RZ ;  /* 0x0000000500080227 */ /* 0x008fc800078e00ff */
[----:B------:R-:W-:Y:S01]  /*ace0*/  IMAD.MOV.U32 R9, RZ, RZ, R0 ;  /* 0x000000ffff097224 */ /* 0x000fe200078e0000 */
[----:B-1----:R-:W-:-:S04]  /*acf0*/  @P0 SHF.R.U32.HI R9, RZ, R7, R8 ;  /* 0x00000007ff090219 */ /* 0x002fc80000011608 */
[--C-:B------:R-:W-:Y:S01]  /*ad00*/  SHF.R.S32.HI R8, RZ, 0x1f, R9.reuse ;  /* 0x0000001fff087819 */ /* 0x100fe20000011409 */
[----:B------:R-:W-:-:S04]  /*ad10*/  IMAD.MOV R5, RZ, RZ, -R9 ;  /* 0x000000ffff057224 */ /* 0x000fc800078e0a09 */
[----:B------:R-:W-:Y:S02]  /*ad20*/  IMAD R0, R6, R5, R0 ;  /* 0x0000000506007224 */ /* 0x000fe400078e0200 */
[----:B------:R-:W-:Y:S02]  /*ad30*/  IMAD R8, R8, UR4, RZ ;  /* 0x0000000408087c24 */ /* 0x000fe4000f8e02ff */
[----:B------:R-:W-:Y:S01]  /*ad40*/  IMAD.WIDE.U32 R2, R9, UR4, R2 ;  /* 0x0000000409027c25 */ /* 0x000fe2000f8e0002 */
[----:B------:R-:W-:-:S03]  /*ad50*/  SHF.R.S32.HI R7, RZ, 0x1f, R0 ;  /* 0x0000001fff077819 */ /* 0x000fc60000011400 */
        /* <DEDUP_REMOVED lines=8> */
[C---:B------:R-:W-:Y:S01]  /*ade0*/  LEA R0, P0, R2.reuse, UR4, 0x1 ;  /* 0x0000000402007c11 */ /* 0x040fe2000f8008ff */
[----:B------:R-:W-:Y:S02]  /*adf0*/  ULDC UR4, c[0x0][0x2b8] ;  /* 0x0000ae0000047ab9 */ /* 0x000fe40000000800 */
[----:B------:R-:W-:Y:S02]  /*ae00*/  ISETP.GE.AND P1, PT, R29, UR4, PT ;  /* 0x000000041d007c0c */ /* 0x000fe4000bf26270 */
[----:B------:R-:W-:Y:S02]  /*ae10*/  LEA.HI.X R5, R2, UR5, R5, 0x1, P0 ;  /* 0x0000000502057c11 */ /* 0x000fe400080f0c05 */
[----:B------:R-:W-:Y:S01]  /*ae20*/  ISETP.GE.AND P0, PT, R30, UR4, PT ;  /* 0x000000041e007c0c */ /* 0x000fe2000bf06270 */
[----:B------:R-:W-:-:S03]  /*ae30*/  UMOV UR4, 0xffffffff ;  /* 0xffffffff00047882 */ /* 0x000fc60000000000 */
[----:B0-----:R-:W-:Y:S09]  /*ae40*/  BRA.DIV UR4, `(.L_x_6806) ;  /* 0x0000003a04d07947 */ /* 0x001ff2000b800000 */
        /* <DEDUP_REMOVED lines=71> */
[----:B0-----:R1:W-:Y:S02]  /*b2c0*/  @!P2 LDGSTS.E.BYPASS.LTC128B.128 [R10+0x17400], desc[UR50][R2.64+0x80], !P1 ;  /* 0x17400080020aafae */ /* 0x0013e4000c901d72 */
.L_x_6901:
        /* <DEDUP_REMOVED lines=10> */
[----:B------:R0:W-:Y:S02]  /*b370*/  LDGSTS.E.BYPASS.LTC128B.128 [R10+0x17c00], desc[UR50][R2.64+0x80], !P1 ;  /* 0x17c00080020a7fae */ /* 0x0001e4000c901d72 */
.L_x_6808:
[----:B------:R-:W-:Y:S05]  /*b380*/  BSYNC B0 ;  /* 0x0000000000007941 */ /* 0x000fea0003800000 */
.L_x_6807:
[----:B------:R-:W-:Y:S01]  /*b390*/  NOP ;  /* 0x0000000000007918 */ /* 0x000fe20000000000 */
[----:B------:R-:W-:-:S13]  /*b3a0*/  PLOP3.LUT P0, PT, PT, PT, PT, 0x80, 0x0 ;  /* 0x000000000000781c */ /* 0x000fda0003f0f070 */
.L_x_6809:
        /* <DEDUP_REMOVED lines=16> */
[----:B------:R-:W-:Y:S01]  /*b4b0*/  ISETP.GE.AND P0, PT, R35, 0x81, PT ;  /* 0x000000812300780c */ /* 0x000fe20003f06270 */
[----:B------:R-:W1:Y:S02]  /*b4c0*/  SYNCS.PHASECHK.TRANS64.TRYWAIT P1, [R22+URZ+0x28820], R3 ;  /* 0x02882003160075a7 */ /* 0x000e64000802017f */
[----:B01----:R-:W-:Y:S10]  /*b4d0*/  @!P1 BRA `(.L_x_6811) ;  /* 0x0000003c00ac9947 */ /* 0x003ff40003800000 */
.L_x_6902:
[----:B------:R-:W-:Y:S05]  /*b4e0*/  BSYNC B0 ;  /* 0x0000000000007941 */ /* 0x000fea0003800000 */
.L_x_6810:
[----:B------:R-:W-:Y:S04]  /*b4f0*/  BSSY B0, `(.L_x_6812) ;  /* 0x000010e000007945 */ /* 0x000fe80003800000 */
[----:B------:R-:W-:Y:S05]  /*b500*/  @!P0 BRA `(.L_x_6813) ;  /* 0x0000001000308947 */ /* 0x000fea0003800000 */
[----:B------:R-:W3:Y:S01]  /*b510*/  LDL.LU R0, [R1+0x18] ;  /* 0x0000180001007983 */ /* 0x000ee20000300800 */
[----:B------:R-:W-:Y:S01]  /*b520*/  ULDC UR4, c[0x0][0x2f4] ;  /* 0x0000bd0000047ab9 */ /* 0x000fe20000000800 */
[----:B------:R-:W-:Y:S01]  /*b530*/  MOV R17, R28 ;  /* 0x0000001c00117202 */ /* 0x000fe20000000f00 */
[----:B------:R-:W-:Y:S01]  /*b540*/  IMAD.MOV.U32 R10, RZ, RZ, R25 ;  /* 0x000000ffff0a7224 */ /* 0x000fe200078e0019 */
[----:B------:R-:W-:Y:S01]  /*b550*/  ISETP.GE.AND P2, PT, R30, UR4, PT ;  /* 0x000000041e007c0c */ /* 0x000fe2000bf46270 */
[----:B------:R-:W-:Y:S01]  /*b560*/  IMAD.MOV.U32 R31, RZ, RZ, R26 ;  /* 0x000000ffff1f7224 */ /* 0x000fe200078e001a */
[----:B------:R-:W-:Y:S02]  /*b570*/  ISETP.GE.AND P1, PT, R29, UR4, PT ;  /* 0x000000041d007c0c */ /* 0x000fe4000bf26270 */
[----:B---3--:R-:W-:-:S11]  /*b580*/  LEA.HI.SX32 R6, R0, 0xfffffffe, 0x19 ;  /* 0xfffffffe00067811 */ /* 0x008fd600078fcaff */
.L_x_6826:
[----:B0-----:R-:W0:Y:S01]  /*b590*/  S2R R3, SR_TID.X ;  /* 0x0000000000037919 */ /* 0x001e220000002100 */
[----:B------:R-:W1:Y:S01]  /*b5a0*/  LDC R4, c[0x0][0x430] ;  /* 0x00010c00ff047b82 */ /* 0x000e620000000800 */
[----:B------:R-:W-:Y:S05]  /*b5b0*/  YIELD ;  /* 0x0000000000007946 */ /* 0x000fea0003800000 */
[----:B------:R-:W-:Y:S01]  /*b5c0*/  ULDC.64 UR4, c[0x0][0x428] ;  /* 0x00010a0000047ab9 */ /* 0x000fe20000000a00 */
[----:B------:R-:W-:Y:S01]  /*b5d0*/  VIADD R25, R10, 0x1 ;  /* 0x000000010a197836 */ /* 0x000fe20000000000 */
[----:B-1----:R-:W-:Y:S02]  /*b5e0*/  ISETP.NE.AND P0, PT, R4, 0x1, PT ;  /* 0x000000010400780c */ /* 0x002fe40003f05270 */
[C---:B0-----:R-:W-:Y:S01]  /*b5f0*/  LOP3.LUT R0, R3.reuse, 0x7f, RZ, 0xc0, !PT ;  /* 0x0000007f03007812 */ /* 0x041fe200078ec0ff */
[----:B------:R-:W-:-:S03]  /*b600*/  IMAD.SHL.U32 R4, R3, 0x10, RZ ;  /* 0x0000001003047824 */ /* 0x000fc600078e00ff */
[----:B------:R-:W-:-:S07]  /*b610*/  SHF.R.U32.HI R5, RZ, 0x3, R0 ;  /* 0x00000003ff057819 */ /* 0x000fce0000011600 */
[----:B------:R-:W0:Y:S01]  /*b620*/  @P0 LDC R0, c[0x0][0x434] ;  /* 0x00010d00ff000b82 */ /* 0x000e220000000800 */
[----:B------:R-:W-:Y:S01]  /*b630*/  LOP3.LUT R4, R4, 0x70, RZ, 0xc0, !PT ;  /* 0x0000007004047812 */ /* 0x000fe200078ec0ff */
[----:B------:R-:W-:-:S06]  /*b640*/  IMAD R7, R6, 0x80, R5 ;  /* 0x0000008006077824 */ /* 0x000fcc00078e0205 */
[----:B------:R-:W1:Y:S01]  /*b650*/  @P0 LDC R3, c[0x0][0x438] ;  /* 0x00010e00ff030b82 */ /* 0x000e620000000800 */
[----:B------:R-:W-:-:S05]  /*b660*/  IADD3 R7, R4, R7, R36 ;  /* 0x0000000704077210 */ /* 0x000fca0007ffe024 */
[----:B------:R-:W-:Y:S02]  /*b670*/  IMAD.MOV.U32 R8, RZ, RZ, R7 ;  /* 0x000000ffff087224 */ /* 0x000fe400078e0007 */
[----:B0-----:R-:W-:-:S05]  /*b680*/  @P0 IMAD.HI.U32 R0, R7, R0, RZ ;  /* 0x0000000007000227 */ /* 0x001fca00078e00ff */
[----:B-1----:R-:W-:Y:S01]  /*b690*/  @P0 SHF.R.U32.HI R8, RZ, R3, R0 ;  /* 0x00000003ff080219 */ /* 0x002fe20000011600 */
[----:B------:R-:W-:-:S03]  /*b6a0*/  IMAD R0, R37, UR4, RZ ;  /* 0x0000000425007c24 */ /* 0x000fc6000f8e02ff */
[--C-:B------:R-:W-:Y:S01]  /*b6b0*/  SHF.R.S32.HI R3, RZ, 0x1f, R8.reuse ;  /* 0x0000001fff037819 */ /* 0x100fe20000011408 */
[----:B------:R-:W-:Y:S02]  /*b6c0*/  IMAD.MOV.U32 R2, RZ, RZ, R8 ;  /* 0x000000ffff027224 */ /* 0x000fe400078e0008 */
[C---:B------:R-:W-:Y:S02]  /*b6d0*/  IMAD R5, R33.reuse, UR5, R0 ;  /* 0x0000000521057c24 */ /* 0x040fe4000f8e0200 */
[----:B------:R-:W-:Y:S01]  /*b6e0*/  IMAD.WIDE.U32 R2, R33, UR4, R2 ;  /* 0x0000000421027c25 */ /* 0x000fe2000f8e0002 */
[----:B------:R-:W-:-:S03]  /*b6f0*/  ULDC.64 UR4, c[0x0][0x418] ;  /* 0x0001060000047ab9 */ /* 0x000fc60000000a00 */
[----:B------:R-:W-:Y:S01]  /*b700*/  IMAD.IADD R3, R5, 0x1, R3 ;  /* 0x0000000105037824 */ /* 0x000fe200078e0203 */
[----:B------:R-:W-:Y:S01]  /*b710*/  LEA R4, P0, R2, UR4, 0x2 ;  /* 0x0000000402047c11 */ /* 0x000fe2000f8010ff */
[----:B------:R-:W-:-:S03]  /*b720*/  ULDC UR4, c[0x0][0x430] ;  /* 0x00010c0000047ab9 */ /* 0x000fc60000000800 */
[----:B------:R-:W-:Y:S02]  /*b730*/  LEA.HI.X R5, R2, UR5, R3, 0x2, P0 ;  /* 0x0000000502057c11 */ /* 0x000fe400080f1403 */
[----:B------:R-:W-:Y:S01]  /*b740*/  MOV R9, UR37 ;  /* 0x0000002500097c02 */ /* 0x000fe20008000f00 */
[----:B------:R-:W-:Y:S01]  /*b750*/  IMAD.MOV R2, RZ, RZ, -R8 ;  /* 0x000000ffff027224 */ /* 0x000fe200078e0a08 */
[----:B------:R-:W-:Y:S01]  /*b760*/  ISETP.NE.AND P0, PT, R25, 0x2, PT ;  /* 0x000000021900780c */ /* 0x000fe20003f05270 */
[----:B------:R0:W3:Y:S01]  /*b770*/  LDG.E R0, desc[UR50][R4.64] ;  /* 0x0000003204007981 */ /* 0x0000e2000c1e1900 */
[----:B------:R-:W-:Y:S02]  /*b780*/  ISETP.NE.AND P3, PT, R9, 0x3, PT ;  /* 0x000000030900780c */ /* 0x000fe40003f65270 */
[----:B------:R-:W-:Y:S01]  /*b790*/  SEL R28, RZ, 0x1, P0 ;  /* 0x00000001ff1c7807 */ /* 0x000fe20000000000 */
[----:B------:R-:W-:Y:S01]  /*b7a0*/  IMAD.MOV.U32 R26, RZ, RZ, R6 ;  /* 0x000000ffff1a7224 */ /* 0x000fe200078e0006 */
[----:B------:R-:W-:-:S02]  /*b7b0*/  SEL R25, R25, RZ, P0 ;  /* 0x000000ff19197207 */ /* 0x000fc40000000000 */
[----:B------:R-:W-:Y:S01]  /*b7c0*/  LOP3.LUT R28, R17, R28, RZ, 0x3c, !PT ;  /* 0x0000001c111c7212 */ /* 0x000fe200078e3cff */
[----:B0-----:R-:W-:Y:S01]  /*b7d0*/  IMAD R4, R2, UR4, R7 ;  /* 0x0000000402047c24 */ /* 0x001fe2000f8e0207 */
[----:B---3--:R-:W-:-:S05]  /*b7e0*/  SHF.R.S32.HI R21, RZ, 0x1f, R0 ;  /* 0x0000001fff157819 */ /* 0x008fca0000011400 */
[----:B------:R-:W-:Y:S05]  /*b7f0*/  @!P3 BRA `(.L_x_6814) ;  /* 0x000000000004b947 */ /* 0x000fea0003800000 */
[----:B------:R-:W-:Y:S01]  /*b800*/  BPT.TRAP 0x1 ;  /* 0x000000040000795c */ /* 0x000fe20000300000 */
.L_x_6814:
[----:B------:R-:W-:Y:S01]  /*b810*/  IMAD R6, R25, 0x8, R22 ;  /* 0x0000000819067824 */ /* 0x000fe200078e0216 */
[----:B------:R-:W-:Y:S01]  /*b820*/  SHF.L.U32 R3, R28, 0x1f, RZ ;  /* 0x0000001f1c037819 */ /* 0x000fe200000006ff */
[----:B------:R-:W-:Y:S03]  /*b830*/  BSSY B1, `(.L_x_6815) ;  /* 0x0000003000017945 */ /* 0x000fe60003800000 */
[----:B------:R-:W0:Y:S02]  /*b840*/  SYNCS.PHASECHK.TRANS64.TRYWAIT P0, [R6+URZ+0x28840], R3 ;  /* 0x02884003060075a7 */ /* 0x000e24000800017f */
[----:B0-----:R-:W-:Y:S05]  /*b850*/  @!P0 BRA `(.L_x_6816) ;  /* 0x0000003800e08947 */ /* 0x001fea0003800000 */
.L_x_6903:
[----:B------:R-:W-:Y:S05]  /*b860*/  BSYNC B1 ;  /* 0x0000000000017941 */ /* 0x000fea0003800000 */
.L_x_6815:
[----:B------:R-:W-:Y:S01]  /*b870*/  SHF.R.S32.HI R20, RZ, 0x1f, R4 ;  /* 0x0000001fff147819 */ /* 0x000fe20000011404 */
[----:B------:R-:W-:Y:S01]  /*b880*/  ULDC.64 UR4, c[0x0][0x300] ;  /* 0x0000c00000047ab9 */ /* 0x000fe20000000a00 */
[C---:B------:R-:W-:Y:S01]  /*b890*/  LOP3.LUT P4, RZ, R27.reuse, 0x2, RZ, 0xc0, !PT ;  /* 0x000000021bff7812 */ /* 0x040fe2000788c0ff */
        /* <DEDUP_REMOVED lines=24> */
[----:B------:R-:W1:Y:S02]  /*ba20*/  SHFL.IDX PT, R3, R9, RZ, 0x181f ;  /* 0x00181fff09037589 */ /* 0x000e6400000e0000 */
[----:B0-----:R-:W-:-:S04]  /*ba30*/  IADD3 R2, P0, R2, R5, RZ ;  /* 0x0000000502027210 */ /* 0x001fc80007f1e0ff */
[----:B-1----:R-:W-:-:S05]  /*ba40*/  IADD3.X R3, RZ, R3, RZ, P0, !PT ;  /* 0x00000003ff037210 */ /* 0x002fca00007fe4ff */
[----:B------:R-:W-:Y:S01]  /*ba50*/  @!PT LDS RZ, [RZ] ;  /* 0x00000000fffff984 */ /* 0x000fe20000000800 */
[----:B------:R-:W-:Y:S04]  /*ba60*/  LDGSTS.E.BYPASS.LTC128B.128 [R8+0x18400], desc[UR50][R2.64], !P4 ;  /* 0x1840000002087fae */ /* 0x000fe8000e101d72 */
[----:B------:R0:W-:Y:S04]  /*ba70*/  LDGSTS.E.BYPASS.LTC128B.128 [R8+0x1c400], desc[UR50][R2.64+0x80], !P3 ;  /* 0x1c40008002087fae */ /* 0x0001e8000d901d72 */
[----:B0-----:R-:W0:Y:S04]  /*ba80*/  SHFL.IDX PT, R2, R7, 0x1, 0x181f ;  /* 0x00381f0007027f89 */ /* 0x001e2800000e0000 */
[----:B------:R-:W1:Y:S01]  /*ba90*/  SHFL.IDX PT, R3, R9, 0x1, 0x181f ;  /* 0x00381f0009037f89 */ /* 0x000e6200000e0000 */
[----:B0-----:R-:W-:-:S05]  /*baa0*/  IADD3 R2, P0, R2, R5, RZ ;  /* 0x0000000502027210 */ /* 0x001fca0007f1e0ff */
[----:B-1----:R-:W-:-:S05]  /*bab0*/  IMAD.X R3, RZ, RZ, R3, P0 ;  /* 0x000000ffff037224 */ /* 0x002fca00000e0603 */
        /* <DEDUP_REMOVED lines=27> */
[----:B------:R-:W1:Y:S04]  /*bc70*/  SHFL.IDX PT, R3, R9, 0x6, 0x181f ;  /* 0x00d81f0009037f89 */ /* 0x000e6800000e0000 */
[----:B------:R-:W3:Y:S01]  /*bc80*/  SHFL.IDX PT, R9, R9, 0x7, 0x181f ;  /* 0x00f81f0009097f89 */ /* 0x000ee200000e0000 */
[----:B0-----:R-:W-:-:S05]  /*bc90*/  IADD3 R2, P0, R2, R5, RZ ;  /* 0x0000000502027210 */ /* 0x001fca0007f1e0ff */
[----:B-1----:R-:W-:-:S05]  /*bca0*/  IMAD.X R3, RZ, RZ, R3, P0 ;  /* 0x000000ffff037224 */ /* 0x002fca00000e0603 */
[----:B------:R-:W-:Y:S04]  /*bcb0*/  LDGSTS.E.BYPASS.LTC128B.128 [R8+0x1b400], desc[UR50][R2.64], !P4 ;  /* 0x1b40000002087fae */ /* 0x000fe8000e101d72 */
[----:B------:R0:W-:Y:S04]  /*bcc0*/  LDGSTS.E.BYPASS.LTC128B.128 [R8+0x1f400], desc[UR50][R2.64+0x80], !P3 ;  /* 0x1f40008002087fae */ /* 0x0001e8000d901d72 */
[----:B0--3--:R0:W1:Y:S02]  /*bcd0*/  SHFL.IDX PT, R2, R7, 0x7, 0x181f ;  /* 0x00f81f0007027f89 */ /* 0x00906400000e0000 */
.L_x_6921:
[----:B-1----:R-:W-:-:S05]  /*bce0*/  IADD3 R2, P0, R2, R5, RZ ;  /* 0x0000000502027210 */ /* 0x002fca0007f1e0ff */
[----:B------:R-:W-:Y:S01]  /*bcf0*/  IMAD.X R3, RZ, RZ, R9, P0 ;  /* 0x000000ffff037224 */ /* 0x000fe200000e0609 */
[----:B------:R-:W-:-:S04]  /*bd00*/  PLOP3.LUT P0, PT, PT, PT, PT, 0x80, 0x0 ;  /* 0x000000000000781c */ /* 0x000fc80003f0f070 */
[----:B------:R-:W-:Y:S01]  /*bd10*/  @!PT LDS RZ, [RZ] ;  /* 0x00000000fffff984 */ /* 0x000fe20000000800 */
[----:B------:R-:W-:Y:S01]  /*bd20*/  @!PT LDS RZ, [RZ] ;  /* 0x00000000fffff984 */ /* 0x000fe20000000800 */
[----:B------:R-:W-:Y:S01]  /*bd30*/  @!PT LDS RZ, [RZ] ;  /* 0x00000000fffff984 */ /* 0x000fe20000000800 */
[----:B------:R1:W-:Y:S04]  /*bd40*/  LDGSTS.E.BYPASS.LTC128B.128 [R8+0x1bc00], desc[UR50][R2.64], !P4 ;  /* 0x1bc0000002087fae */ /* 0x0003e8000e101d72 */
[----:B------:R1:W-:Y:S01]  /*bd50*/  LDGSTS.E.BYPASS.LTC128B.128 [R8+0x1fc00], desc[UR50][R2.64+0x80], !P3 ;  /* 0x1fc0008002087fae */ /* 0x0003e2000d901d72 */
[----:B------:R-:W-:-:S04]  /*bd60*/  NOP ;  /* 0x0000000000007918 */ /* 0x000fc80000000000 */
.L_x_6818:
        /* <DEDUP_REMOVED lines=11> */
.L_x_6819:
[----:B------:R1:W-:Y:S01]  /*be20*/  SYNCS.ARRIVE.TRANS64.A1T0 RZ, [R6+URZ+0x28830], RZ ;  /* 0x028830ff06ff79a7 */ /* 0x0003e2000810003f */
[----:B------:R-:W-:Y:S05]  /*be30*/  @!P4 BRA `(.L_x_6820) ;  /* 0x000000000004c947 */ /* 0x000fea0003800000 */
[----:B------:R-:W-:Y:S01]  /*be40*/  BPT.TRAP 0x1 ;  /* 0x000000040000795c */ /* 0x000fe20000300000 */
.L_x_6820:
[----:B------:R-:W-:Y:S01]  /*be50*/  SHF.L.U32 R3, R17, 0x1f, RZ ;  /* 0x0000001f11037819 */ /* 0x000fe200000006ff */
[----:B-1----:R-:W-:Y:S01]  /*be60*/  IMAD R6, R10, 0x8, R22 ;  /* 0x000000080a067824 */ /* 0x002fe200078e0216 */
[----:B------:R-:W-:Y:S01]  /*be70*/  BSSY B1, `(.L_x_6821) ;  /* 0x0000004000017945 */ /* 0x000fe20003800000 */
[----:B------:R-:W-:Y:S02]  /*be80*/  IMAD R8, R31, -0x80, R35 ;  /* 0xffffff801f087824 */ /* 0x000fe400078e0223 */
[----:B------:R-:W1:Y:S02]  /*be90*/  SYNCS.PHASECHK.TRANS64.TRYWAIT P0, [R6+URZ+0x28860], R3 ;  /* 0x02886003060075a7 */ /* 0x000e64000800017f */
[----:B-1----:R-:W-:Y:S05]  /*bea0*/  @!P0 BRA `(.L_x_6822) ;  /* 0x0000003c00ac8947 */ /* 0x002fea0003800000 */
.L_x_6922:
[----:B------:R-:W-:Y:S05]  /*beb0*/  BSYNC B1 ;  /* 0x0000000000017941 */ /* 0x000fea0003800000 */
.L_x_6821:
[----:B------:R-:W3:Y:S01]  /*bec0*/  S2R R2, SR_TID.X ;  /* 0x0000000000027919 */ /* 0x000ee20000002100 */
[----:B------:R-:W-:Y:S01]  /*bed0*/  UMOV UR4, 0xffffffff ;  /* 0xffffffff00047882 */ /* 0x000fe20000000000 */
[----:B0-----:R-:W-:Y:S01]  /*bee0*/  IMAD R7, R10, 0x4000, R34 ;  /* 0x000040000a077824 */ /* 0x001fe200078e0222 */
[----:B---3--:R-:W-:-:S04]  /*bef0*/  LOP3.LUT R2, R2, 0x7f, RZ, 0xc0, !PT ;  /* 0x0000007f02027812 */ /* 0x008fc800078ec0ff */
[----:B------:R-:W-:-:S05]  /*bf00*/  SHF.R.U32.HI R2, RZ, 0x3, R2 ;  /* 0x00000003ff027819 */ /* 0x000fca0000011602 */
[----:B------:R-:W-:Y:S01]  /*bf10*/  IMAD.IADD R8, R8, 0x1, -R2 ;  /* 0x0000000108087824 */ /* 0x000fe200078e0a02 */
[----:B------:R-:W-:Y:S06]  /*bf20*/  BRA.DIV UR4, `(.L_x_6823) ;  /* 0x0000003e04a07947 */ /* 0x000fec000b800000 */
[----:B--2---:R-:W0:Y:S01]  /*bf30*/  SHFL.IDX PT, R14, R23, RZ, 0x181f ;  /* 0x00181fff170e7589 */ /* 0x004e2200000e0000 */
[----:B------:R-:W-:-:S03]  /*bf40*/  IMAD R7, R7, 0x2, R22 ;  /* 0x0000000207077824 */ /* 0x000fc600078e0216 */
[----:B-1----:R-:W1:Y:S01]  /*bf50*/  SHFL.IDX PT, R3, R24, RZ, 0x181f ;  /* 0x00181fff18037589 */ /* 0x002e6200000e0000 */
[----:B0-----:R-:W-:-:S03]  /*bf60*/  IADD3 R2, P0, R14, R5, RZ ;  /* 0x000000050e027210 */ /* 0x001fc60007f1e0ff */
[----:B------:R-:W0:Y:S02]  /*bf70*/  SHFL.IDX PT, R14, R23, 0x1, 0x181f ;  /* 0x00381f00170e7f89 */ /* 0x000e2400000e0000 */
[----:B-1----:R-:W-:Y:S01]  /*bf80*/  IMAD.X R3, RZ, RZ, R3, P0 ;  /* 0x000000ffff037224 */ /* 0x002fe200000e0603 */
        /* <DEDUP_REMOVED lines=30> */
[----:B------:R-:W0:Y:S01]  /*c170*/  SHFL.IDX PT, R14, R23, 0x5, 0x181f ;  /* 0x00b81f00170e7f89 */ /* 0x000e2200000e0000 */
[----:B-1----:R-:W-:Y:S02]  /*c180*/  IADD3.X R3, RZ, R3, RZ, P0, !PT ;  /* 0x00000003ff037210 */ /* 0x002fe400007fe4ff */
        /* <DEDUP_REMOVED lines=20> */
[----:B--2-4-:R3:W-:Y:S02]  /*c2d0*/  LDGSTS.E.BYPASS.LTC128B.128 [R7+0x7400], desc[UR50][R2.64+0x80], !P0 ;  /* 0x0740008002077fae */ /* 0x0147e4000c101d72 */
.L_x_6940:
        /* <DEDUP_REMOVED lines=29> */
.L_x_6824:
        /* <DEDUP_REMOVED lines=11> */
.L_x_6825:
[C---:B------:R-:W-:Y:S01]  /*c560*/  ISETP.GT.AND P0, PT, R26.reuse, RZ, PT ;  /* 0x000000ff1a00720c */ /* 0x040fe20003f04270 */
[----:B------:R0:W-:Y:S01]  /*c570*/  SYNCS.ARRIVE.TRANS64.A1T0 RZ, [R6+URZ+0x28850], RZ ;  /* 0x028850ff06ff79a7 */ /* 0x0001e2000810003f */
[----:B------:R-:W-:Y:S01]  /*c580*/  MOV R17, R28 ;  /* 0x0000001c00117202 */ /* 0x000fe20000000f00 */
[----:B------:R-:W-:Y:S02]  /*c590*/  IMAD.MOV.U32 R10, RZ, RZ, R25 ;  /* 0x000000ffff0a7224 */ /* 0x000fe400078e0019 */
[----:B------:R-:W-:Y:S02]  /*c5a0*/  IMAD.MOV.U32 R31, RZ, RZ, R26 ;  /* 0x000000ffff1f7224 */ /* 0x000fe400078e001a */
[----:B0-----:R-:W-:-:S06]  /*c5b0*/  VIADD R6, R26, 0xffffffff ;  /* 0xffffffff1a067836 */ /* 0x001fcc0000000000 */
[----:B------:R-:W-:Y:S05]  /*c5c0*/  @P0 BRA `(.L_x_6826) ;  /* 0xffffffec00f00947 */ /* 0x000fea000383ffff */
.L_x_6813:
[----:B------:R-:W-:Y:S05]  /*c5d0*/  BSYNC B0 ;  /* 0x0000000000007941 */ /* 0x000fea0003800000 */
.L_x_6812:
        /* <DEDUP_REMOVED lines=17> */
.L_x_6828:
[----:B------:R-:W-:Y:S05]  /*c6f0*/  BSYNC B0 ;  /* 0x0000000000007941 */ /* 0x000fea0003800000 */
.L_x_6827:
[----:B------:R-:W-:-:S05]  /*c700*/  IMAD.U32 R0, RZ, RZ, UR37 ;  /* 0x00000025ff007e24 */ /* 0x000fca000f8e00ff */
[----:B------:R-:W-:-:S13]  /*c710*/  ISETP.NE.AND P0, PT, R0, 0x3, PT ;  /* 0x000000030000780c */ /* 0x000fda0003f05270 */
[----:B------:R-:W-:Y:S05]  /*c720*/  @!P0 BRA `(.L_x_6829) ;  /* 0x0000000000048947 */ /* 0x000fea0003800000 */
[----:B------:R-:W-:Y:S01]  /*c730*/  BPT.TRAP 0x1 ;  /* 0x000000040000795c */ /* 0x000fe20000300000 */
.L_x_6829:
[----:B------:R-:W-:Y:S01]  /*c740*/  IMAD R0, R25, 0x8, R22 ;  /* 0x0000000819007824 */ /* 0x000fe200078e0216 */
[----:B0-----:R-:W-:Y:S01]  /*c750*/  SHF.L.U32 R3, R28, 0x1f, RZ ;  /* 0x0000001f1c037819 */ /* 0x001fe200000006ff */
[----:B------:R-:W-:Y:S01]  /*c760*/  BSSY B0, `(.L_x_6830) ;  /* 0x0000004000007945 */ /* 0x000fe20003800000 */
[----:B------:R-:W-:Y:S02]  /*c770*/  IMAD R6, R26, -0x80, R35 ;  /* 0xffffff801a067824 */ /* 0x000fe400078e0223 */
[----:B------:R-:W0:Y:S02]  /*c780*/  SYNCS.PHASECHK.TRANS64.TRYWAIT P0, [R0+URZ+0x28860], R3 ;  /* 0x02886003000075a7 */ /* 0x000e24000800017f */
[----:B0-----:R-:W-:Y:S05]  /*c790*/  @!P0 BRA `(.L_x_6831) ;  /* 0x0000003c00f08947 */ /* 0x001fea0003800000 */
.L_x_6941:
[----:B------:R-:W-:Y:S05]  /*c7a0*/  BSYNC B0 ;  /* 0x0000000000007941 */ /* 0x000fea0003800000 */
.L_x_6830:
        /* <DEDUP_REMOVED lines=12> */
[----:B------:R-:W-:Y:S01]  /*c870*/  ISETP.GE.AND P0, PT, R29, UR4, PT ;  /* 0x000000041d007c0c */ /* 0x000fe2000bf06270 */
[----:B------:R-:W-:Y:S01]  /*c880*/  IMAD R4, R9, 0x2, R22 ;  /* 0x0000000209047824 */ /* 0x000fe200078e0216 */
[C---:B------:R-:W-:Y:S01]  /*c890*/  ISETP.LT.OR P2, PT, R6.reuse, 0x1, P1 ;  /* 0x000000010600780c */ /* 0x040fe20000f41670 */
[----:B------:R-:W2:Y:S01]  /*c8a0*/  SHFL.IDX PT, R10, R23, 0x1, 0x181f ;  /* 0x00381f00170a7f89 */ /* 0x000ea200000e0000 */
[----:B------:R-:W-:-:S03]  /*c8b0*/  ISETP.LT.OR P3, PT, R6, 0x1, P0 ;  /* 0x000000010600780c */ /* 0x000fc60000761670 */
[----:B------:R-:W3:Y:S04]  /*c8c0*/  SHFL.IDX PT, R7, R24, 0x1, 0x181f ;  /* 0x00381f0018077f89 */ /* 0x000ee800000e0000 */
[----:B------:R-:W-:Y:S01]  /*c8d0*/  SHFL.IDX PT, R8, R24, 0x2, 0x181f ;  /* 0x00581f0018087f89 */ /* 0x000fe200000e0000 */
[----:B-1----:R-:W-:-:S03]  /*c8e0*/  IADD3 R2, P4, R14, R5, RZ ;  /* 0x000000050e027210 */ /* 0x002fc60007f9e0ff */
[----:B------:R-:W1:Y:S01]  /*c8f0*/  SHFL.IDX PT, R14, R23, 0x2, 0x181f ;  /* 0x00581f00170e7f89 */ /* 0x000e6200000e0000 */
[----:B0-----:R-:W-:-:S05]  /*c900*/  IADD3.X R3, RZ, R3, RZ, P4, !PT ;  /* 0x00000003ff037210 */ /* 0x001fca00027fe4ff */
[----:B------:R-:W-:Y:S01]  /*c910*/  LDGSTS.E.BYPASS.LTC128B.128 [R4+0x400], desc[UR50][R2.64], !P2 ;  /* 0x0040000002047fae */ /* 0x000fe2000d101d72 */
[----:B------:R-:W-:-:S03]  /*c920*/  ISETP.LT.OR P2, PT, R6, 0x11, P1 ;  /* 0x000000110600780c */ /* 0x000fc60000f41670 */
[----:B------:R2:W-:Y:S01]  /*c930*/  LDGSTS.E.BYPASS.LTC128B.128 [R4+0x4400], desc[UR50][R2.64+0x80], !P3 ;  /* 0x0440008002047fae */ /* 0x0005e2000d901d72 */
[----:B------:R-:W-:Y:S02]  /*c940*/  ISETP.LT.OR P3, PT, R6, 0x11, P0 ;  /* 0x000000110600780c */ /* 0x000fe40000761670 */
[----:B--2---:R-:W-:Y:S02]  /*c950*/  IADD3 R2, P4, R10, R5, RZ ;  /* 0x000000050a027210 */ /* 0x004fe40007f9e0ff */
[----:B------:R-:W-:Y:S03]  /*c960*/  SHFL.IDX PT, R10, R23, 0x4, 0x181f ;  /* 0x00981f00170a7f89 */ /* 0x000fe600000e0000 */
[----:B---3--:R-:W-:Y:S02]  /*c970*/  IMAD.X R3, RZ, RZ, R7, P4 ;  /* 0x000000ffff037224 */ /* 0x008fe400020e0607 */
[----:B------:R-:W-:Y:S04]  /*c980*/  SHFL.IDX PT, R7, R24, 0x3, 0x181f ;  /* 0x00781f0018077f89 */ /* 0x000fe800000e0000 */
[----:B------:R-:W-:Y:S01]  /*c990*/  LDGSTS.E.BYPASS.LTC128B.128 [R4+0xc00], desc[UR50][R2.64], !P2 ;  /* 0x00c0000002047fae */ /* 0x000fe2000d101d72 */
[----:B------:R-:W-:-:S03]  /*c9a0*/  ISETP.LT.OR P2, PT, R6, 0x21, P1 ;  /* 0x000000210600780c */ /* 0x000fc60000f41670 */
[----:B------:R1:W-:Y:S01]  /*c9b0*/  LDGSTS.E.BYPASS.LTC128B.128 [R4+0x4c00], desc[UR50][R2.64+0x80], !P3 ;  /* 0x04c0008002047fae */ /* 0x0003e2000d901d72 */
[----:B------:R-:W-:Y:S02]  /*c9c0*/  ISETP.LT.OR P3, PT, R6, 0x21, P0 ;  /* 0x000000210600780c */ /* 0x000fe40000761670 */
[----:B-1----:R-:W-:Y:S02]  /*c9d0*/  IADD3 R2, P4, R14, R5, RZ ;  /* 0x000000050e027210 */ /* 0x002fe40007f9e0ff */
[----:B------:R-:W0:Y:S03]  /*c9e0*/  SHFL.IDX PT, R14, R23, 0x3, 0x181f ;  /* 0x00781f00170e7f89 */ /* 0x000e2600000e0000 */
[----:B------:R-:W-:Y:S02]  /*c9f0*/  IMAD.X R3, RZ, RZ, R8, P4 ;  /* 0x000000ffff037224 */ /* 0x000fe400020e0608 */
[----:B------:R-:W1:Y:S04]  /*ca00*/  SHFL.IDX PT, R8, R24, 0x4, 0x181f ;  /* 0x00981f0018087f89 */ /* 0x000e6800000e0000 */
[----:B------:R-:W-:Y:S01]  /*ca10*/  LDGSTS.E.BYPASS.LTC128B.128 [R4+0x1400], desc[UR50][R2.64], !P2 ;  /* 0x0140000002047fae */ /* 0x000fe2000d101d72 */
[----:B------:R-:W-:-:S03]  /*ca20*/  ISETP.LT.OR P2, PT, R6, 0x31, P1 ;  /* 0x000000310600780c */ /* 0x000fc60000f41670 */
[----:B------:R0:W-:Y:S01]  /*ca30*/  LDGSTS.E.BYPASS.LTC128B.128 [R4+0x5400], desc[UR50][R2.64+0x80], !P3 ;  /* 0x0540008002047fae */ /* 0x0001e2000d901d72 */
[----:B------:R-:W-:Y:S02]  /*ca40*/  ISETP.LT.OR P3, PT, R6, 0x31, P0 ;  /* 0x000000310600780c */ /* 0x000fe40000761670 */
[----:B0-----:R-:W-:Y:S02]  /*ca50*/  IADD3 R2, P4, R14, R5, RZ ;  /* 0x000000050e027210 */ /* 0x001fe40007f9e0ff */
[----:B------:R-:W0:Y:S03]  /*ca60*/  SHFL.IDX PT, R14, R23, 0x5, 0x181f ;  /* 0x00b81f00170e7f89 */ /* 0x000e2600000e0000 */
[----:B------:R-:W-:Y:S02]  /*ca70*/  IMAD.X R3, RZ, RZ, R7, P4 ;  /* 0x000000ffff037224 */ /* 0x000fe400020e0607 */
[----:B------:R-:W2:Y:S04]  /*ca80*/  SHFL.IDX PT, R7, R24, 0x5, 0x181f ;  /* 0x00b81f0018077f89 */ /* 0x000ea800000e0000 */
[----:B------:R-:W-:Y:S01]  /*ca90*/  LDGSTS.E.BYPASS.LTC128B.128 [R4+0x1c00], desc[UR50][R2.64], !P2 ;  /* 0x01c0000002047fae */ /* 0x000fe2000d101d72 */
[----:B------:R-:W-:-:S03]  /*caa0*/  ISETP.LT.OR P2, PT, R6, 0x41, P1 ;  /* 0x000000410600780c */ /* 0x000fc60000f41670 */
[----:B------:R3:W-:Y:S01]  /*cab0*/  LDGSTS.E.BYPASS.LTC128B.128 [R4+0x5c00], desc[UR50][R2.64+0x80], !P3 ;  /* 0x05c0008002047fae */ /* 0x0007e2000d901d72 */
[----:B------:R-:W-:Y:S02]  /*cac0*/  ISETP.LT.OR P3, PT, R6, 0x41, P0 ;  /* 0x000000410600780c */ /* 0x000fe40000761670 */
[----:B---3--:R-:W-:Y:S02]  /*cad0*/  IADD3 R2, P4, R10, R5, RZ ;  /* 0x000000050a027210 */ /* 0x008fe40007f9e0ff */
[----:B------:R-:W3:Y:S03]  /*cae0*/  SHFL.IDX PT, R10, R23, 0x6, 0x181f ;  /* 0x00d81f00170a7f89 */ /* 0x000ee600000e0000 */
[----:B-1----:R-:W-:Y:S02]  /*caf0*/  IMAD.X R3, RZ, RZ, R8, P4 ;  /* 0x000000ffff037224 */ /* 0x002fe400020e0608 */
[----:B------:R-:W1:Y:S04]  /*cb00*/  SHFL.IDX PT, R8, R24, 0x6, 0x181f ;  /* 0x00d81f0018087f89 */ /* 0x000e6800000e0000 */
[----:B------:R-:W-:Y:S01]  /*cb10*/  LDGSTS.E.BYPASS.LTC128B.128 [R4+0x2400], desc[UR50][R2.64], !P2 ;  /* 0x0240000002047fae */ /* 0x000fe2000d101d72 */
[----:B------:R-:W-:-:S03]  /*cb20*/  ISETP.LT.OR P2, PT, R6, 0x51, P1 ;  /* 0x000000510600780c */ /* 0x000fc60000f41670 */
[----:B------:R0:W-:Y:S01]  /*cb30*/  LDGSTS.E.BYPASS.LTC128B.128 [R4+0x6400], desc[UR50][R2.64+0x80], !P3 ;  /* 0x0640008002047fae */ /* 0x0001e2000d901d72 */
[----:B------:R-:W-:-:S03]  /*cb40*/  ISETP.LT.OR P3, PT, R6, 0x51, P0 ;  /* 0x000000510600780c */ /* 0x000fc60000761670 */
[----:B------:R-:W4:Y:S01]  /*cb50*/  SHFL.IDX PT, R24, R24, 0x7, 0x181f ;  /* 0x00f81f0018187f89 */ /* 0x000f2200000e0000 */
[----:B0-----:R-:W-:-:S03]  /*cb60*/  IADD3 R2, P4, R14, R5, RZ ;  /* 0x000000050e027210 */ /* 0x001fc60007f9e0ff */
[----:B------:R0:W0:Y:S02]  /*cb70*/  SHFL.IDX PT, R14, R23, 0x7, 0x181f ;  /* 0x00f81f00170e7f89 */ /* 0x00002400000e0000 */
[----:B--2---:R-:W-:-:S05]  /*cb80*/  IMAD.X R3, RZ, RZ, R7, P4 ;  /* 0x000000ffff037224 */ /* 0x004fca00020e0607 */
[----:B------:R-:W-:Y:S01]  /*cb90*/  LDGSTS.E.BYPASS.LTC128B.128 [R4+0x2c00], desc[UR50][R2.64], !P2 ;  /* 0x02c0000002047fae */ /* 0x000fe2000d101d72 */
[----:B------:R-:W-:-:S03]  /*cba0*/  ISETP.LT.OR P2, PT, R6, 0x61, P1 ;  /* 0x000000610600780c */ /* 0x000fc60000f41670 */
[----:B------:R3:W-:Y:S01]  /*cbb0*/  LDGSTS.E.BYPASS.LTC128B.128 [R4+0x6c00], desc[UR50][R2.64+0x80], !P3 ;  /* 0x06c0008002047fae */ /* 0x0007e2000d901d72 */
[----:B------:R-:W-:Y:S02]  /*cbc0*/  ISETP.LT.OR P3, PT, R6, 0x61, P0 ;  /* 0x000000610600780c */ /* 0x000fe40000761670 */
[----:B---3--:R-:W-:-:S05]  /*cbd0*/  IADD3 R2, P4, R10, R5, RZ ;  /* 0x000000050a027210 */ /* 0x008fca0007f9e0ff */
[----:B-1----:R-:W-:-:S05]  /*cbe0*/  IMAD.X R3, RZ, RZ, R8, P4 ;  /* 0x000000ffff037224 */ /* 0x002fca00020e0608 */
[----:B------:R1:W-:Y:S04]  /*cbf0*/  LDGSTS.E.BYPASS.LTC128B.128 [R4+0x3400], desc[UR50][R2.64], !P2 ;  /* 0x0340000002047fae */ /* 0x0003e8000d101d72 */
[----:B0---4-:R1:W-:Y:S02]  /*cc00*/  LDGSTS.E.BYPASS.LTC128B.128 [R4+0x7400], desc[UR50][R2.64+0x80], !P3 ;  /* 0x0740008002047fae */ /* 0x0113e4000d901d72 */
.L_x_6959:
[C---:B------:R-:W-:Y:S02]  /*cc10*/  ISETP.LT.OR P1, PT, R6.reuse, 0x71, P1 ;  /* 0x000000710600780c */ /* 0x040fe40000f21670 */
[----:B------:R-:W-:Y:S02]  /*cc20*/  ISETP.LT.OR P0, PT, R6, 0x71, P0 ;  /* 0x000000710600780c */ /* 0x000fe40000701670 */
[----:B-1----:R-:W-:-:S05]  /*cc30*/  IADD3 R2, P2, R14, R5, RZ ;  /* 0x000000050e027210 */ /* 0x002fca0007f5e0ff */
[----:B------:R-:W-:-:S05]  /*cc40*/  IMAD.X R3, RZ, RZ, R24, P2 ;  /* 0x000000ffff037224 */ /* 0x000fca00010e0618 */
[----:B------:R-:W-:Y:S01]  /*cc50*/  @!PT LDS RZ, [RZ] ;  /* 0x00000000fffff984 */ /* 0x000fe20000000800 */
[----:B------:R-:W-:Y:S01]  /*cc60*/  @!PT LDS RZ, [RZ] ;  /* 0x00000000fffff984 */ /* 0x000fe20000000800 */
[----:B------:R-:W-:Y:S01]  /*cc70*/  @!PT LDS RZ, [RZ] ;  /* 0x00000000fffff984 */ /* 0x000fe20000000800 */
[----:B------:R0:W-:Y:S04]  /*cc80*/  LDGSTS.E.BYPASS.LTC128B.128 [R4+0x3c00], desc[UR50][R2.64], !P1 ;  /* 0x03c0000002047fae */ /* 0x0001e8000c901d72 */
[----:B------:R0:W-:Y:S01]  /*cc90*/  LDGSTS.E.BYPASS.LTC128B.128 [R4+0x7c00], desc[UR50][R2.64+0x80], !P0 ;  /* 0x07c0008002047fae */ /* 0x0001e2000c101d72 */
[----:B------:R-:W-:Y:S01]  /*cca0*/  PLOP3.LUT P0, PT, PT, PT, PT, 0x80, 0x0 ;  /* 0x000000000000781c */ /* 0x000fe20003f0f070 */
[----:B------:R-:W-:-:S12]  /*ccb0*/  NOP ;  /* 0x0000000000007918 */ /* 0x000fd80000000000 */
.L_x_6833:
        /* <DEDUP_REMOVED lines=11> */
.L_x_6834:
[----:B------:R1:W-:Y:S01]  /*cd70*/  SYNCS.ARRIVE.TRANS64.A1T0 RZ, [R0+URZ+0x28850], RZ ;  /* 0x028850ff00ff79a7 */ /* 0x0003e2000810003f */
[----:B------:R-:W-:-:S05]  /*cd80*/  VIADD R25, R25, 0x1 ;  /* 0x0000000119197836 */ /* 0x000fca0000000000 */
[----:B------:R-:W-:-:S04]  /*cd90*/  ISETP.NE.AND P0, PT, R25, 0x2, PT ;  /* 0x000000021900780c */ /* 0x000fc80003f05270 */
[----:B------:R-:W-:Y:S02]  /*cda0*/  SEL R3, RZ, 0x1, P0 ;  /* 0x00000001ff037807 */ /* 0x000fe40000000000 */
[----:B------:R-:W-:Y:S02]  /*cdb0*/  SEL R25, R25, RZ, P0 ;  /* 0x000000ff19197207 */ /* 0x000fe40000000000 */
[----:B-1----:R-:W-:-:S07]  /*cdc0*/  LOP3.LUT R28, R28, R3, RZ, 0x3c, !PT ;  /* 0x000000031c1c7212 */ /* 0x002fce00078e3cff */
.L_x_6791:
[----:B------:R-:W-:Y:S05]  /*cdd0*/  BSYNC B7 ;  /* 0x0000000000077941 */ /* 0x000fea0003800000 */
.L_x_6789:
        /* <DEDUP_REMOVED lines=11> */
.L_x_6835:
        /* <DEDUP_REMOVED lines=19> */
[----:B------:R-:W1:Y:S02]  /*cfc0*/  SHFL.UP PT, R14, R4, 0x1, RZ ;  /* 0x04200000040e7989 */ /* 0x000e6400000e00ff */
[----:B-1----:R-:W-:-:S05]  /*cfd0*/  SEL R5, R14, RZ, P1 ;  /* 0x000000ff0e057207 */ /* 0x002fca0000800000 */
[----:B------:R-:W-:Y:S02]  /*cfe0*/  IMAD.IADD R6, R4, 0x1, R5 ;  /* 0x0000000104067824 */ /* 0x000fe400078e0205 */
[----:B------:R-:W-:Y:S04]  /*cff0*/  SHFL.IDX PT, R5, R16, RZ, 0x1f ;  /* 0x00001fff10057589 */ /* 0x000fe800000e0000 */
        /* <DEDUP_REMOVED lines=12> */
[----:B------:R1:W2:Y:S02]  /*d0c0*/  SHFL.IDX PT, R14, R6, 0x1f, 0x1f ;  /* 0x03e01f00060e7f89 */ /* 0x0002a400000e0000 */
.L_x_6969:
[----:B------:R-:W-:Y:S02]  /*d0d0*/  ULDC UR4, c[0x0][0xc38] ;  /* 0x00030e0000047ab9 */ /* 0x000fe40000000800 */
[----:B------:R-:W-:-:S04]  /*d0e0*/  IMAD.U32 R7, RZ, RZ, UR4 ;  /* 0x00000004ff077e24 */ /* 0x000fc8000f8e00ff */
[----:B--2---:R-:W-:-:S04]  /*d0f0*/  IMAD R3, R14, R7, RZ ;  /* 0x000000070e037224 */ /* 0x004fc800078e02ff */
[----:B------:R-:W-:-:S05]  /*d100*/  IMAD.IADD R8, R0, 0x1, R3 ;  /* 0x0000000100087824 */ /* 0x000fca00078e0203 */
[----:B------:R-:W-:-:S13]  /*d110*/  ISETP.GT.AND P6, PT, R8, R5, PT ;  /* 0x000000050800720c */ /* 0x000fda0003fc4270 */
[----:B------:R-:W-:Y:S05]  /*d120*/  @P6 BRA `(.L_x_6838) ;  /* 0x00000000009c6947 */ /* 0x000fea0003800000 */
.L_x_6843:
        /* <DEDUP_REMOVED lines=14> */
.L_x_6841:
[----:B------:R-:W-:Y:S05]  /*d210*/  BSYNC B0 ;  /* 0x0000000000007941 */ /* 0x000fea0003800000 */
.L_x_6840:
[----:B------:R-:W-:-:S03]  /*d220*/  UMOV UR4, 0xffffffff ;  /* 0xffffffff00047882 */ /* 0x000fc60000000000 */
[----:B------:R-:W-:Y:S05]  /*d230*/  BRA.DIV UR4, `(.L_x_6842) ;  /* 0x0000004204fc7947 */ /* 0x000fea000b800000 */
[----:B-----5:R-:W3:Y:S02]  /*d240*/  SHFL.UP PT, R14, R4, 0x1, RZ ;  /* 0x04200000040e7989 */ /* 0x020ee400000e00ff */
[----:B---3--:R-:W-:-:S04]  /*d250*/  SEL R13, R14, RZ, P1 ;  /* 0x000000ff0e0d7207 */ /* 0x008fc80000800000 */
[----:B------:R-:W-:-:S05]  /*d260*/  IADD3 R13, R4, R13, RZ ;  /* 0x0000000d040d7210 */ /* 0x000fca0007ffe0ff */
[----:B------:R-:W3:Y:S02]  /*d270*/  SHFL.UP PT, R14, R13, 0x2, RZ ;  /* 0x044000000d0e7989 */ /* 0x000ee400000e00ff */
        /* <DEDUP_REMOVED lines=11> */
[----:B------:R1:W2:Y:S02]  /*d330*/  SHFL.IDX PT, R14, R6, 0x1f, 0x1f ;  /* 0x03e01f00060e7f89 */ /* 0x0002a400000e0000 */
.L_x_6977:
[----:B------:R-:W-:Y:S02]  /*d340*/  ULDC UR4, c[0x0][0xc38] ;  /* 0x00030e0000047ab9 */ /* 0x000fe40000000800 */
[----:B------:R-:W-:-:S04]  /*d350*/  IMAD.U32 R7, RZ, RZ, UR4 ;  /* 0x00000004ff077e24 */ /* 0x000fc8000f8e00ff */
[----:B--2---:R-:W-:-:S04]  /*d360*/  IMAD R3, R14, R7, RZ ;  /* 0x000000070e037224 */ /* 0x004fc800078e02ff */
[----:B------:R-:W-:-:S05]  /*d370*/  IMAD.IADD R8, R3, 0x1, R8 ;  /* 0x0000000103087824 */ /* 0x000fca00078e0208 */
[----:B------:R-:W-:-:S13]  /*d380*/  ISETP.GT.AND P6, PT, R8, R5, PT ;  /* 0x000000050800720c */ /* 0x000fda0003fc4270 */
[----:B------:R-:W-:Y:S05]  /*d390*/  @!P6 BRA `(.L_x_6843) ;  /* 0xfffffffc0064e947 */ /* 0x000fea000383ffff */
.L_x_6838:
        /* <DEDUP_REMOVED lines=8> */
.L_x_6981:
[----:B------:R-:W-:Y:S02]  /*d420*/  ISETP.NE.AND P0, PT, R2, RZ, PT ;  /* 0x000000ff0200720c */ /* 0x000fe40003f05270 */
[----:B------:R-:W-:-:S11]  /*d430*/  MOV R14, RZ ;  /* 0x000000ff000e7202 */ /* 0x000fd60000000f00 */
[----:B------:R-:W-:Y:S05]  /*d440*/  @!P0 BRA `(.L_x_6845) ;  /* 0x0000000000108947 */ /* 0x000fea0003800000 */
[----:B------:R-:W-:Y:S01]  /*d450*/  UMOV UR4, 0xffffffff ;  /* 0xffffffff00047882 */ /* 0x000fe20000000000 */
[----:B------:R-:W-:Y:S02]  /*d460*/  VIADD R12, R0, 0xffffffff ;  /* 0xffffffff000c7836 */ /* 0x000fe40000000000 */
[----:B------:R-:W-:Y:S05]  /*d470*/  BRA.DIV UR4, `(.L_x_6846) ;  /* 0x0000004604707947 */ /* 0x000fea000b800000 */
[----:B------:R4:W0:Y:S02]  /*d480*/  SHFL.IDX PT, R14, R6, R12, 0x1f ;  /* 0x00001f0c060e7589 */ /* 0x00082400000e0000 */
.L_x_6845:
[----:B-1-34-:R-:W-:Y:S01]  /*d490*/  IABS R6, R4 ;  /* 0x0000000400067213 */ /* 0x01afe20000000000 */
[----:B0-----:R-:W-:Y:S02]  /*d4a0*/  IMAD R16, R14, R7, R8 ;  /* 0x000000070e107224 */ /* 0x001fe400078e0208 */
[----:B------:R-:W-:Y:S01]  /*d4b0*/  IMAD.IADD R19, R0, 0x1, R19 ;  /* 0x0000000100137824 */ /* 0x000fe200078e0213 */
[----:B------:R-:W0:Y:S08]  /*d4c0*/  I2F.RP R9, R6 ;  /* 0x0000000600097306 */ /* 0x000e300000209400 */
[----:B0-----:R-:W0:Y:S02]  /*d4d0*/  MUFU.RCP R9, R9 ;  /* 0x0000000900097308 */ /* 0x001e240000001000 */
[----:B0-----:R-:W-:-:S06]  /*d4e0*/  VIADD R2, R9, 0xffffffe ;  /* 0x0ffffffe09027836 */ /* 0x001fcc0000000000 */
[----:B------:R0:W1:Y:S02]  /*d4f0*/  F2I.FTZ.U32.TRUNC.NTZ R3, R2 ;  /* 0x0000000200037305 */ /* 0x000064000021f000 */
[----:B0-----:R-:W-:Y:S02]  /*d500*/  IMAD.MOV.U32 R2, RZ, RZ, RZ ;  /* 0x000000ffff027224 */ /* 0x001fe400078e00ff */
[----:B-1----:R-:W-:-:S04]  /*d510*/  IMAD.MOV R7, RZ, RZ, -R3 ;  /* 0x000000ffff077224 */ /* 0x002fc800078e0a03 */
        /* <DEDUP_REMOVED lines=22> */
.L_x_6839:
[----:B------:R-:W-:Y:S01]  /*d680*/  UMOV UR4, URZ ;  /* 0x0000003f00047c82 */ /* 0x000fe20008000000 */
[----:B------:R-:W-:Y:S01]  /*d690*/  UMOV UR5, URZ ;  /* 0x0000003f00057c82 */ /* 0x000fe20008000000 */
[----:B------:R-:W-:Y:S01]  /*d6a0*/  ULDC UR6, c[0x0][0xc3c] ;  /* 0x00030f0000067ab9 */ /* 0x000fe20000000800 */
[----:B------:R-:W-:Y:S01]  /*d6b0*/  IMAD.MOV.U32 R16, RZ, RZ, R5 ;  /* 0x000000ffff107224 */ /* 0x000fe200078e0005 */
[----:B------:R-:W-:Y:S01]  /*d6c0*/  MOV R18, UR5 ;  /* 0x0000000500127c02 */ /* 0x000fe20008000f00 */
[----:B------:R-:W-:Y:S02]  /*d6d0*/  IMAD.U32 R17, RZ, RZ, UR4 ;  /* 0x00000004ff117e24 */ /* 0x000fe4000f8e00ff */
[----:B------:R-:W-:-:S07]  /*d6e0*/  IMAD.U32 R19, RZ, RZ, UR6 ;  /* 0x00000006ff137e24 */ /* 0x000fce000f8e00ff */
.L_x_6847:
[----:B--2---:R-:W2:Y:S01]  /*d6f0*/  S2R R0, SR_TID.X ;  /* 0x0000000000007919 */ /* 0x004ea20000002100 */
        /* <DEDUP_REMOVED lines=9> */
.L_x_6836:
[----:B------:R-:W-:Y:S02]  /*d790*/  ULDC UR4, c[0x0][0xc3c] ;  /* 0x00030f0000047ab9 */ /* 0x000fe40000000800 */
[----:B--2---:R-:W-:-:S13]  /*d7a0*/  ISETP.GE.AND P0, PT, R19, UR4, PT ;  /* 0x0000000413007c0c */ /* 0x004fda000bf06270 */
[----:B------:R-:W-:Y:S05]  /*d7b0*/  @!P0 BRA `(.L_x_6848) ;  /* 0xffffffb800988947 */ /* 0x000fea000383ffff */
[----:B------:R-:W-:Y:S05]  /*d7c0*/  BSYNC B8 ;  /* 0x0000000000087941 */ /* 0x000fea0003800000 */
.L_x_6785:
[----:B-1----:R-:W2:Y:S01]  /*d7d0*/  LDL.LU R0, [R1+0x1c] ;  /* 0x00001c0001007983 */ /* 0x002ea20000300800 */
        /* <DEDUP_REMOVED lines=11> */
.L_x_6984:
[----:B------:R-:W-:Y:S05]  /*d890*/  BSYNC B0 ;  /* 0x0000000000007941 */ /* 0x000fea0003800000 */
.L_x_6849:
[----:B------:R-:W-:-:S03]  /*d8a0*/  UMOV UR4, 0xffffffff ;  /* 0xffffffff00047882 */ /* 0x000fc60000000000 */
[----:B------:R-:W-:Y:S05]  /*d8b0*/  BRA.DIV UR4, `(.L_x_6851) ;  /* 0x0000004204987947 */ /* 0x000fea000b800000 */
[----:B-1----:R-:W1:Y:S02]  /*d8c0*/  S2R R0, SR_TID.X ;  /* 0x0000000000007919 */ /* 0x002e640000002100 */
[----:B-1----:R-:W-:-:S04]  /*d8d0*/  SHF.R.U32.HI R0, RZ, 0x5, R0 ;  /* 0x00000005ff007819 */ /* 0x002fc80000011600 */
[----:B------:R-:W-:-:S05]  /*d8e0*/  LOP3.LUT R0, R0, 0x3, RZ, 0xc0, !PT ;  /* 0x0000000300007812 */ /* 0x000fca00078ec0ff */
[----:B------:R1:W2:Y:S02]  /*d8f0*/  SHFL.IDX PT, R14, R0, RZ, 0x1f ;  /* 0x00001fff000e7589 */ /* 0x0002a400000e0000 */
.L_x_6987:
[----:B--2---:R-:W-:Y:S01]  /*d900*/  ISETP.NE.AND P0, PT, R14, RZ, PT ;  /* 0x000000ff0e00720c */ /* 0x004fe20003f05270 */
[----:B------:R-:W-:-:S12]  /*d910*/  BSSY B0, `(.L_x_6852) ;  /* 0x0000024000007945 */ /* 0x000fd80003800000 */
[----:B------:R-:W-:Y:S05]  /*d920*/  @P0 BRA `(.L_x_6853) ;  /* 0x0000000000880947 */ /* 0x000fea0003800000 */
[----:B------:R-:W-:-:S03]  /*d930*/  UMOV UR4, 0xffffffff ;  /* 0xffffffff00047882 */ /* 0x000fc60000000000 */
[----:B------:R-:W-:Y:S05]  /*d940*/  BRA.DIV UR4, `(.L_x_6854) ;  /* 0x0000004204a87947 */ /* 0x000fea000b800000 */
[----:B------:R-:W-:-:S13]  /*d950*/  ELECT P6, URZ, PT ;  /* 0x00000000003f782f */ /* 0x000fda00038c0000 */
.L_x_6990:
[----:B------:R-:W-:Y:S05]  /*d960*/  @!P6 BRA `(.L_x_6853) ;  /* 0x000000000078e947 */ /* 0x000fea0003800000 */
[----:B------:R-:W-:-:S06]  /*d970*/  ULOP3.LUT UR4, UR36, 0x2, URZ, 0xfc, !UPT ;  /* 0x0000000224047892 */ /* 0x000fcc000f8efc3f */
[----:B-1----:R-:W-:-:S05]  /*d980*/  IMAD.U32 R0, RZ, RZ, UR4 ;  /* 0x00000004ff007e24 */ /* 0x002fca000f8e00ff */
[----:B------:R-:W-:-:S13]  /*d990*/  ISETP.NE.AND P0, PT, R0, 0x3, PT ;  /* 0x000000030000780c */ /* 0x000fda0003f05270 */
[----:B------:R-:W-:Y:S05]  /*d9a0*/  @!P0 BRA `(.L_x_6855) ;  /* 0x0000000000048947 */ /* 0x000fea0003800000 */
[----:B------:R-:W-:Y:S01]  /*d9b0*/  BPT.TRAP 0x1 ;  /* 0x000000040000795c */ /* 0x000fe20000300000 */
.L_x_6855:
[C---:B------:R-:W-:Y:S01]  /*d9c0*/  IMAD R5, R25.reuse, 0x8, R4 ;  /* 0x0000000819057824 */ /* 0x040fe200078e0204 */
[----:B------:R-:W-:Y:S01]  /*d9d0*/  SHF.L.U32 R0, R28, 0x1f, RZ ;  /* 0x0000001f1c007819 */ /* 0x000fe200000006ff */
[----:B------:R-:W-:-:S03]  /*d9e0*/  VIADD R25, R25, 0x1 ;  /* 0x0000000119197836 */ /* 0x000fc60000000000 */
[----:B------:R-:W1:Y:S02]  /*d9f0*/  SYNCS.PHASECHK.TRANS64.TRYWAIT P1, [R5+URZ+0x28840], R0 ;  /* 0x02884000050075a7 */ /* 0x000e64000802017f */
[----:B------:R-:W-:-:S04]  /*da00*/  ISETP.NE.AND P2, PT, R25, 0x2, PT ;  /* 0x000000021900780c */ /* 0x000fc80003f45270 */
[----:B------:R-:W-:Y:S01]  /*da10*/  SEL R3, RZ, 0x1, P2 ;  /* 0x00000001ff037807 */ /* 0x000fe20001000000 */
[----:B-1----:R-:W-:Y:S08]  /*da20*/  @!P1 BRA `(.L_x_6856) ;  /* 0x0000004000909947 */ /* 0x002ff00003800000 */
.L_x_6991:
[----:B------:R-:W-:Y:S02]  /*da30*/  SEL R25, R25, RZ, P2 ;  /* 0x000000ff19197207 */ /* 0x000fe40001000000 */
[----:B------:R-:W-:Y:S01]  /*da40*/  LOP3.LUT R2, R28, R3, RZ, 0x3c, !PT ;  /* 0x000000031c027212 */ /* 0x000fe200078e3cff */
[----:B------:R-:W-:Y:S06]  /*da50*/  @!P0 BRA `(.L_x_6857) ;  /* 0x0000000000048947 */ /* 0x000fec0003800000 */
[----:B------:R-:W-:Y:S01]  /*da60*/  BPT.TRAP 0x1 ;  /* 0x000000040000795c */ /* 0x000fe20000300000 */
.L_x_6857:
[----:B------:R-:W-:Y:S01]  /*da70*/  IMAD R25, R25, 0x8, R4 ;  /* 0x0000000819197824 */ /* 0x000fe200078e0204 */
[----:B------:R-:W-:-:S04]  /*da80*/  SHF.L.U32 R2, R2, 0x1f, RZ ;  /* 0x0000001f02027819 */ /* 0x000fc800000006ff */
[----:B------:R-:W2:Y:S02]  /*da90*/  SYNCS.PHASECHK.TRANS64.TRYWAIT P1, [R25+URZ+0x28840], R2 ;  /* 0x02884002190075a7 */ /* 0x000ea4000802017f */
[----:B--2---:R-:W-:Y:S05]  /*daa0*/  @!P1 BRA `(.L_x_6858) ;  /* 0x0000004000849947 */ /* 0x004fea0003800000 */
.L_x_6992:
[----:B------:R-:W-:Y:S05]  /*dab0*/  @!P0 BRA `(.L_x_6859) ;  /* 0x0000000000048947 */ /* 0x000fea0003800000 */
[----:B------:R-:W-:Y:S01]  /*dac0*/  BPT.TRAP 0x1 ;  /* 0x000000040000795c */ /* 0x000fe20000300000 */
.L_x_6859:
[----:B------:R-:W4:Y:S02]  /*dad0*/  SYNCS.PHASECHK.TRANS64.TRYWAIT P1, [R5+URZ+0x28860], R0 ;  /* 0x02886000050075a7 */ /* 0x000f24000802017f */
[----:B----4-:R-:W-:Y:S05]  /*dae0*/  @!P1 BRA `(.L_x_6860) ;  /* 0x0000004000889947 */ /* 0x010fea0003800000 */
.L_x_6993:
[----:B------:R-:W-:Y:S05]  /*daf0*/  @!P0 BRA `(.L_x_6861) ;  /* 0x0000000000048947 */ /* 0x000fea0003800000 */
[----:B------:R-:W-:Y:S01]  /*db00*/  BPT.TRAP 0x1 ;  /* 0x000000040000795c */ /* 0x000fe20000300000 */
.L_x_6861:
[----:B------:R0:W0:Y:S02]  /*db10*/  SYNCS.PHASECHK.TRANS64.TRYWAIT P0, [R25+URZ+0x28860], R2 ;  /* 0x02886002190075a7 */ /* 0x000024000800017f */
[----:B0-----:R-:W-:Y:S05]  /*db20*/  @!P0 NANOSLEEP.SYNCS 0x989680 ;  /* 0x009896800000895d */ /* 0x001fea0003900000 */
[----:B------:R-:W0:Y:S02]  /*db30*/  @!P0 SYNCS.PHASECHK.TRANS64 P0, [R25+URZ+0x28860], R2 ;  /* 0x02886002190085a7 */ /* 0x000e24000800007f */
[----:B0-----:R-:W-:Y:S05]  /*db40*/  @!P0 BRA `(.L_x_6861) ;  /* 0xfffffffc00f08947 */ /* 0x001fea000383ffff */
.L_x_6853:
[----:B------:R-:W-:Y:S05]  /*db50*/  BSYNC B0 ;  /* 0x0000000000007941 */ /* 0x000fea0003800000 */
.L_x_6852:
[----:B------:R-:W-:Y:S05]  /*db60*/  EXIT ;  /* 0x000000000000794d */ /* 0x000fea0003800000 */
.L_x_6733:
[----:B0-----:R-:W-:-:S04]  /*db70*/  MOV R3, UR49 ;  /* 0x0000003100037c02 */ /* 0x001fc80008000f00 */
[----:B------:R0:W1:Y:S03]  /*db80*/  SYNCS.PHASECHK.TRANS64.TRYWAIT P1, [R3+URZ+0x28800], R0 ;  /* 0x02880000030075a7 */ /* 0x000066000802017f */
[----:B-1----:R-:W-:Y:S05]  /*db90*/  @!P1 NANOSLEEP.SYNCS 0x989680 ;  /* 0x009896800000995d */ /* 0x002fea0003900000 */
[----:B------:R-:W1:Y:S02]  /*dba0*/  @!P1 SYNCS.PHASECHK.TRANS64 P1, [R3+URZ+0x28800], R0 ;  /* 0x02880000030095a7 */ /* 0x000e64000802007f */
[----:B-1----:R-:W-:Y:S05]  /*dbb0*/  @!P1 BRA `(.L_x_6733) ;  /* 0xfffffffc00ec9947 */ /* 0x002fea000383ffff */
[----:B------:R-:W-:Y:S05]  /*dbc0*/  BRA `(.L_x_6862) ;  /* 0xffffff38007c7947 */ /* 0x000fea000383ffff */
.L_x_6737:
[----:B-1----:R1:W2:Y:S02]  /*dbd0*/  SYNCS.PHASECHK.TRANS64.TRYWAIT P1, [R5+URZ+0x28830], R0 ;  /* 0x02883000050075a7 */ /* 0x0022a4000802017f */
[----:B--2---:R-:W-:Y:S05]  /*dbe0*/  @!P1 NANOSLEEP.SYNCS 0x989680 ;  /* 0x009896800000995d */ /* 0x004fea0003900000 */
[----:B------:R-:W2:Y:S02]  /*dbf0*/  @!P1 SYNCS.PHASECHK.TRANS64 P1, [R5+URZ+0x28830], R0 ;  /* 0x02883000050095a7 */ /* 0x000ea4000802007f */
[----:B--2---:R-:W-:Y:S05]  /*dc00*/  @!P1 BRA `(.L_x_6737) ;  /* 0xfffffffc00f09947 */ /* 0x004fea000383ffff */
[----:B------:R-:W-:Y:S05]  /*dc10*/  BRA `(.L_x_6736) ;  /* 0xffffff38009c7947 */ /* 0x000fea000383ffff */
.L_x_6743:
[----:B-1----:R-:W-:-:S04]  /*dc20*/  IMAD.U32 R3, RZ, RZ, UR6 ;  /* 0x00000006ff037e24 */ /* 0x002fc8000f8e00ff */
[----:B------:R1:W2:Y:S03]  /*dc30*/  SYNCS.PHASECHK.TRANS64.TRYWAIT P1, [R3+URZ+0x28830], R0 ;  /* 0x02883000030075a7 */ /* 0x0002a6000802017f */
[----:B--2---:R-:W-:Y:S05]  /*dc40*/  @!P1 NANOSLEEP.SYNCS 0x989680 ;  /* 0x009896800000995d */ /* 0x004fea0003900000 */
[----:B------:R-:W2:Y:S02]  /*dc50*/  @!P1 SYNCS.PHASECHK.TRANS64 P1, [R3+URZ+0x28830], R0 ;  /* 0x02883000030095a7 */ /* 0x000ea4000802007f */
[----:B--2---:R-:W-:Y:S05]  /*dc60*/  @!P1 BRA `(.L_x_6743) ;  /* 0xfffffffc00ec9947 */ /* 0x004fea000383ffff */
[----:B------:R-:W-:Y:S05]  /*dc70*/  BRA `(.L_x_6740) ;  /* 0xffffff5c00f47947 */ /* 0x000fea000383ffff */
.L_x_6747:
[----:B-1----:R-:W-:-:S04]  /*dc80*/  IMAD.U32 R3, RZ, RZ, UR6 ;  /* 0x00000006ff037e24 */ /* 0x002fc8000f8e00ff */
[----:B------:R1:W2:Y:S03]  /*dc90*/  SYNCS.PHASECHK.TRANS64.TRYWAIT P1, [R3+URZ+0x28850], R0 ;  /* 0x02885000030075a7 */ /* 0x0002a6000802017f */
[----:B--2---:R-:W-:Y:S05]  /*dca0*/  @!P1 NANOSLEEP.SYNCS 0x989680 ;  /* 0x009896800000995d */ /* 0x004fea0003900000 */
[----:B------:R-:W2:Y:S02]  /*dcb0*/  @!P1 SYNCS.PHASECHK.TRANS64 P1, [R3+URZ+0x28850], R0 ;  /* 0x02885000030095a7 */ /* 0x000ea4000802007f */
[----:B--2---:R-:W-:Y:S05]  /*dcc0*/  @!P1 BRA `(.L_x_6747) ;  /* 0xfffffffc00ec9947 */ /* 0x004fea000383ffff */
[----:B------:R-:W-:Y:S05]  /*dcd0*/  BRA `(.L_x_6744) ;  /* 0xffffff6000cc7947 */ /* 0x000fea000383ffff */
.L_x_6754:
[----:B-1----:R-:W-:-:S04]  /*dce0*/  IMAD.U32 R8, RZ, RZ, UR5 ;  /* 0x00000005ff087e24 */ /* 0x002fc8000f8e00ff */
[----:B------:R1:W2:Y:S03]  /*dcf0*/  SYNCS.PHASECHK.TRANS64.TRYWAIT P1, [R8+URZ+0x28850], R7 ;  /* 0x02885007080075a7 */ /* 0x0002a6000802017f */
[----:B--2---:R-:W-:Y:S05]  /*dd00*/  @!P1 NANOSLEEP.SYNCS 0x989680 ;  /* 0x009896800000995d */ /* 0x004fea0003900000 */
[----:B------:R-:W2:Y:S02]  /*dd10*/  @!P1 SYNCS.PHASECHK.TRANS64 P1, [R8+URZ+0x28850], R7 ;  /* 0x02885007080095a7 */ /* 0x000ea4000802007f */
[----:B--2---:R-:W-:Y:S05]  /*dd20*/  @!P1 BRA `(.L_x_6754) ;  /* 0xfffffffc00ec9947 */ /* 0x004fea000383ffff */
[----:B------:R-:W-:Y:S05]  /*dd30*/  BRA `(.L_x_6753) ;  /* 0xffffff7c00cc7947 */ /* 0x000fea000383ffff */
.L_x_6797:
[----:B------:R-:W1:Y:S01]  /*dd40*/  S2R R20, SR_TID.X ;  /* 0x0000000000147919 */ /* 0x000e620000002100 */
[----:B------:R-:W-:Y:S01]  /*dd50*/  BSSY B0, `(.L_x_6863) ;  /* 0x000000a000007945 */ /* 0x000fe20003800000 */
[----:B------:R-:W-:Y:S02]  /*dd60*/  IMAD.MOV.U32 R12, RZ, RZ, RZ ;  /* 0x000000ffff0c7224 */ /* 0x000fe400078e00ff */
[----:B------:R-:W-:Y:S02]  /*dd70*/  IMAD.MOV.U32 R11, RZ, RZ, 0x1f ;  /* 0x0000001fff0b7424 */ /* 0x000fe400078e00ff */
[----:B------:R-:W-:Y:S01]  /*dd80*/  IMAD.MOV.U32 R15, RZ, RZ, -0x1 ;  /* 0xffffffffff0f7424 */ /* 0x000fe200078e00ff */
[----:B-1----:R-:W-:-:S04]  /*dd90*/  SHF.R.U32.HI R10, RZ, 0x5, R20 ;  /* 0x00000005ff0a7819 */ /* 0x002fc80000011614 */
[----:B------:R-:W-:-:S05]  /*dda0*/  LOP3.LUT R10, R10, 0x3, RZ, 0xc0, !PT ;  /* 0x000000030a0a7812 */ /* 0x000fca00078ec0ff */
[----:B------:R-:W-:-:S07]  /*ddb0*/  IMAD.MOV.U32 R13, RZ, RZ, R10 ;  /* 0x000000ffff0d7224 */ /* 0x000fce00078e000a */
[----:B0----5:R-:W-:Y:S05]  /*ddc0*/  WARPSYNC.COLLECTIVE R15, `(.L_x_6864) ;  /* 0x000000000f087348 */ /* 0x021fea0003c00000 */
[----:B------:R1:W2:Y:S02]  /*ddd0*/  SHFL.IDX P6, R14, R13, R12, R11 ;  /* 0x0000000c0d0e7389 */ /* 0x0002a400000c000b */
[----:B012--5:R-:W-:Y:S01]  /*dde0*/  ENDCOLLECTIVE ;  /* 0x000000000000791b */ /* 0x027fe20003800000 */
.L_x_6864:
[----:B------:R-:W-:Y:S05]  /*ddf0*/  BSYNC B0 ;  /* 0x0000000000007941 */ /* 0x000fea0003800000 */
.L_x_6863:
[----:B------:R-:W-:Y:S05]  /*de00*/  BRA `(.L_x_6865) ;  /* 0xffffffc0002c7947 */ /* 0x000fea000383ffff */
.L_x_6800:
[----:B0-----:R0:W1:Y:S02]  /*de10*/  SYNCS.PHASECHK.TRANS64.TRYWAIT P0, [R7+URZ+0x28840], R2 ;  /* 0x02884002070075a7 */ /* 0x001064000800017f */
[----:B-1----:R-:W-:Y:S05]  /*de20*/  @!P0 NANOSLEEP.SYNCS 0x989680 ;  /* 0x009896800000895d */ /* 0x002fea0003900000 */
[----:B------:R-:W1:Y:S02]  /*de30*/  @!P0 SYNCS.PHASECHK.TRANS64 P0, [R7+URZ+0x28840], R2 ;  /* 0x02884002070085a7 */ /* 0x000e64000800007f */
[----:B-1----:R-:W-:Y:S05]  /*de40*/  @!P0 BRA `(.L_x_6800) ;  /* 0xfffffffc00f08947 */ /* 0x002fea000383ffff */
[----:B------:R-:W-:Y:S05]  /*de50*/  BRA `(.L_x_6866) ;  /* 0xffffffc000887947 */ /* 0x000fea000383ffff */
.L_x_6801:
        /* <DEDUP_REMOVED lines=8> */
.L_x_6868:
[----:B------:R-:W-:Y:S05]  /*dee0*/  BSYNC B0 ;  /* 0x0000000000007941 */ /* 0x000fea0003800000 */
.L_x_6867:
[----:B------:R-:W-:Y:S01]  /*def0*/  IMAD.MOV.U32 R13, RZ, RZ, R4 ;  /* 0x000000ffff0d7224 */ /* 0x000fe200078e0004 */
[----:B------:R-:W-:Y:S01]  /*df00*/  MOV R15, 0xffffffff ;  /* 0xffffffff000f7802 */ /* 0x000fe20000000f00 */
[----:B------:R-:W-:Y:S02]  /*df10*/  IMAD.MOV.U32 R12, RZ, RZ, RZ ;  /* 0x000000ffff0c7224 */ /* 0x000fe400078e00ff */
[----:B------:R-:W-:Y:S02]  /*df20*/  IMAD.MOV.U32 R11, RZ, RZ, 0x181f ;  /* 0x0000181fff0b7424 */ /* 0x000fe400078e00ff */
[----:B------:R-:W-:Y:S02]  /*df30*/  IMAD.MOV.U32 R2, RZ, RZ, R14 ;  /* 0x000000ffff027224 */ /* 0x000fe400078e000e */
[----:B------:R-:W-:-:S07]  /*df40*/  @P0 IMAD R8, R5, 0x2, R22 ;  /* 0x0000000205080824 */ /* 0x000fce00078e0216 */
[----:B------:R-:W-:Y:S05]  /*df50*/  WARPSYNC.COLLECTIVE R15, `(.L_x_6869) ;  /* 0x000000000f087348 */ /* 0x000fea0003c00000 */
[----:B------:R0:W1:Y:S02]  /*df60*/  SHFL.IDX P6, R14, R13, R12, R11 ;  /* 0x0000000c0d0e7389 */ /* 0x00006400000c000b */
[----:B01----:R-:W-:Y:S01]  /*df70*/  ENDCOLLECTIVE ;  /* 0x000000000000791b */ /* 0x003fe20003800000 */
.L_x_6869:
[----:B------:R-:W-:Y:S02]  /*df80*/  IMAD.MOV.U32 R13, RZ, RZ, R0 ;  /* 0x000000ffff0d7224 */ /* 0x000fe400078e0000 */
[----:B------:R-:W-:Y:S02]  /*df90*/  IMAD.MOV.U32 R12, RZ, RZ, 0x1 ;  /* 0x00000001ff0c7424 */ /* 0x000fe400078e00ff */
[----:B------:R-:W-:-:S07]  /*dfa0*/  IMAD.MOV.U32 R3, RZ, RZ, R14 ;  /* 0x000000ffff037224 */ /* 0x000fce00078e000e */
[----:B------:R-:W-:Y:S05]  /*dfb0*/  WARPSYNC.COLLECTIVE R15, `(.L_x_6870) ;  /* 0x000000000f087348 */ /* 0x000fea0003c00000 */
[----:B------:R0:W1:Y:S02]  /*dfc0*/  SHFL.IDX P6, R14, R13, R12, R11 ;  /* 0x0000000c0d0e7389 */ /* 0x00006400000c000b */
[----:B01----:R-:W-:Y:S01]  /*dfd0*/  ENDCOLLECTIVE ;  /* 0x000000000000791b */ /* 0x003fe20003800000 */
.L_x_6870:
        /* <DEDUP_REMOVED lines=11> */
[----:B------:R0:W-:Y:S02]  /*e090*/  @P0 LDGSTS.E.BYPASS.LTC128B.128 [R8+0x1c400], desc[UR50][R2.64+0x80], !P2 ;  /* 0x1c40008002080fae */ /* 0x0001e4000d101d72 */
[----:B0-----:R-:W-:-:S07]  /*e0a0*/  IMAD.MOV.U32 R2, RZ, RZ, R14 ;  /* 0x000000ffff027224 */ /* 0x001fce00078e000e */
[----:B------:R-:W-:Y:S05]  /*e0b0*/  WARPSYNC.COLLECTIVE R15, `(.L_x_6871) ;  /* 0x000000000f087348 */ /* 0x000fea0003c00000 */
[----:B------:R0:W1:Y:S02]  /*e0c0*/  SHFL.IDX P6, R14, R13, R12, R11 ;  /* 0x0000000c0d0e7389 */ /* 0x00006400000c000b */
[----:B01----:R-:W-:Y:S01]  /*e0d0*/  ENDCOLLECTIVE ;  /* 0x000000000000791b */ /* 0x003fe20003800000 */
.L_x_6871:
[----:B------:R-:W-:Y:S02]  /*e0e0*/  @P1 IMAD R8, R5, 0x2, R22 ;  /* 0x0000000205081824 */ /* 0x000fe400078e0216 */
[----:B------:R-:W-:Y:S02]  /*e0f0*/  IMAD.MOV.U32 R13, RZ, RZ, R0 ;  /* 0x000000ffff0d7224 */ /* 0x000fe400078e0000 */
[----:B------:R-:W-:Y:S01]  /*e100*/  IMAD.MOV.U32 R12, RZ, RZ, 0x2 ;  /* 0x00000002ff0c7424 */ /* 0x000fe200078e00ff */
[----:B------:R-:W-:-:S07]  /*e110*/  MOV R3, R14 ;  /* 0x0000000e00037202 */ /* 0x000fce0000000f00 */
[----:B------:R-:W-:Y:S05]  /*e120*/  WARPSYNC.COLLECTIVE R15, `(.L_x_6872) ;  /* 0x000000000f087348 */ /* 0x000fea0003c00000 */
[----:B------:R0:W1:Y:S02]  /*e130*/  SHFL.IDX P6, R14, R13, R12, R11 ;  /* 0x0000000c0d0e7389 */ /* 0x00006400000c000b */
[----:B01----:R-:W-:Y:S01]  /*e140*/  ENDCOLLECTIVE ;  /* 0x000000000000791b */ /* 0x003fe20003800000 */
.L_x_6872:
        /* <DEDUP_REMOVED lines=10> */
[----:B------:R0:W-:Y:S01]  /*e1f0*/  @P1 LDGSTS.E.BYPASS.LTC128B.128 [R8+0x1cc00], desc[UR50][R2.64+0x80], !P2 ;  /* 0x1cc0008002081fae */ /* 0x0001e2000d101d72 */
[----:B------:R-:W-:Y:S01]  /*e200*/  ISETP.GE.AND P1, PT, R6, 0x21, PT ;  /* 0x000000210600780c */ /* 0x000fe20003f26270 */
[----:B0-----:R-:W-:-:S12]  /*e210*/  IMAD.MOV.U32 R2, RZ, RZ, R14 ;  /* 0x000000ffff027224 */ /* 0x001fd800078e000e */
[----:B------:R-:W-:Y:S05]  /*e220*/  WARPSYNC.COLLECTIVE R15, `(.L_x_6873) ;  /* 0x000000000f087348 */ /* 0x000fea0003c00000 */
[----:B------:R0:W1:Y:S02]  /*e230*/  SHFL.IDX P6, R14, R13, R12, R11 ;  /* 0x0000000c0d0e7389 */ /* 0x00006400000c000b */
[----:B01----:R-:W-:Y:S01]  /*e240*/  ENDCOLLECTIVE ;  /* 0x000000000000791b */ /* 0x003fe20003800000 */
.L_x_6873:
[----:B------:R-:W-:Y:S02]  /*e250*/  @P1 IMAD R8, R5, 0x2, R22 ;  /* 0x0000000205081824 */ /* 0x000fe400078e0216 */
[----:B------:R-:W-:Y:S02]  /*e260*/  IMAD.MOV.U32 R13, RZ, RZ, R0 ;  /* 0x000000ffff0d7224 */ /* 0x000fe400078e0000 */
[----:B------:R-:W-:Y:S02]  /*e270*/  IMAD.MOV.U32 R12, RZ, RZ, 0x3 ;  /* 0x00000003ff0c7424 */ /* 0x000fe400078e00ff */
[----:B------:R-:W-:-:S07]  /*e280*/  IMAD.MOV.U32 R3, RZ, RZ, R14 ;  /* 0x000000ffff037224 */ /* 0x000fce00078e000e */
[----:B------:R-:W-:Y:S05]  /*e290*/  WARPSYNC.COLLECTIVE R15, `(.L_x_6874) ;  /* 0x000000000f087348 */ /* 0x000fea0003c00000 */
[----:B------:R0:W1:Y:S02]  /*e2a0*/  SHFL.IDX P6, R14, R13, R12, R11 ;  /* 0x0000000c0d0e7389 */ /* 0x00006400000c000b */
[----:B01----:R-:W-:Y:S01]  /*e2b0*/  ENDCOLLECTIVE ;  /* 0x000000000000791b */ /* 0x003fe20003800000 */
.L_x_6874:
        /* <DEDUP_REMOVED lines=16> */
.L_x_6875:
[----:B------:R-:W-:Y:S01]  /*e3c0*/  @P1 LEA R8, R5, R22, 0x1 ;  /* 0x0000001605081211 */ /* 0x000fe200078e08ff */
[----:B------:R-:W-:Y:S02]  /*e3d0*/  IMAD.MOV.U32 R13, RZ, RZ, R0 ;  /* 0x000000ffff0d7224 */ /* 0x000fe400078e0000 */
[----:B------:R-:W-:Y:S02]  /*e3e0*/  IMAD.MOV.U32 R12, RZ, RZ, 0x4 ;  /* 0x00000004ff0c7424 */ /* 0x000fe400078e00ff */
[----:B------:R-:W-:-:S07]  /*e3f0*/  IMAD.MOV.U32 R3, RZ, RZ, R14 ;  /* 0x000000ffff037224 */ /* 0x000fce00078e000e */
[----:B------:R-:W-:Y:S05]  /*e400*/  WARPSYNC.COLLECTIVE R15, `(.L_x_6876) ;  /* 0x000000000f087348 */ /* 0x000fea0003c00000 */
[----:B------:R0:W1:Y:S02]  /*e410*/  SHFL.IDX P6, R14, R13, R12, R11 ;  /* 0x0000000c0d0e7389 */ /* 0x00006400000c000b */
[----:B01----:R-:W-:Y:S01]  /*e420*/  ENDCOLLECTIVE ;  /* 0x000000000000791b */ /* 0x003fe20003800000 */
.L_x_6876:
        /* <DEDUP_REMOVED lines=16> */
.L_x_6877:
[----:B------:R-:W-:Y:S01]  /*e530*/  @P1 IMAD R8, R5, 0x2, R22 ;  /* 0x0000000205081824 */ /* 0x000fe200078e0216 */
[----:B------:R-:W-:Y:S01]  /*e540*/  MOV R13, R0 ;  /* 0x00000000000d7202 */ /* 0x000fe20000000f00 */
[----:B------:R-:W-:Y:S02]  /*e550*/  IMAD.MOV.U32 R12, RZ, RZ, 0x5 ;  /* 0x00000005ff0c7424 */ /* 0x000fe400078e00ff */
[----:B------:R-:W-:-:S07]  /*e560*/  IMAD.MOV.U32 R3, RZ, RZ, R14 ;  /* 0x000000ffff037224 */ /* 0x000fce00078e000e */
[----:B------:R-:W-:Y:S05]  /*e570*/  WARPSYNC.COLLECTIVE R15, `(.L_x_6878) ;  /* 0x000000000f087348 */ /* 0x000fea0003c00000 */
[----:B------:R0:W1:Y:S02]  /*e580*/  SHFL.IDX P6, R14, R13, R12, R11 ;  /* 0x0000000c0d0e7389 */ /* 0x00006400000c000b */
[----:B01----:R-:W-:Y:S01]  /*e590*/  ENDCOLLECTIVE ;  /* 0x000000000000791b */ /* 0x003fe20003800000 */
.L_x_6878:
        /* <DEDUP_REMOVED lines=16> */
.L_x_6879:
[----:B------:R-:W-:Y:S02]  /*e6a0*/  @P1 IMAD R8, R5, 0x2, R22 ;  /* 0x0000000205081824 */ /* 0x000fe400078e0216 */
[----:B------:R-:W-:Y:S01]  /*e6b0*/  IMAD.MOV.U32 R13, RZ, RZ, R0 ;  /* 0x000000ffff0d7224 */ /* 0x000fe200078e0000 */
[----:B------:R-:W-:Y:S01]  /*e6c0*/  MOV R12, 0x6 ;  /* 0x00000006000c7802 */ /* 0x000fe20000000f00 */
[----:B------:R-:W-:-:S07]  /*e6d0*/  IMAD.MOV.U32 R3, RZ, RZ, R14 ;  /* 0x000000ffff037224 */ /* 0x000fce00078e000e */
[----:B------:R-:W-:Y:S05]  /*e6e0*/  WARPSYNC.COLLECTIVE R15, `(.L_x_6880) ;  /* 0x000000000f087348 */ /* 0x000fea0003c00000 */
[----:B------:R0:W1:Y:S02]  /*e6f0*/  SHFL.IDX P6, R14, R13, R12, R11 ;  /* 0x0000000c0d0e7389 */ /* 0x00006400000c000b */
[----:B01----:R-:W-:Y:S01]  /*e700*/  ENDCOLLECTIVE ;  /* 0x000000000000791b */ /* 0x003fe20003800000 */
.L_x_6880:
        /* <DEDUP_REMOVED lines=16> */
.L_x_6881:
[----:B------:R-:W-:Y:S02]  /*e810*/  @P1 IMAD R8, R5, 0x2, R22 ;  /* 0x0000000205081824 */ /* 0x000fe400078e0216 */
[----:B------:R-:W-:Y:S02]  /*e820*/  IMAD.MOV.U32 R13, RZ, RZ, R0 ;  /* 0x000000ffff0d7224 */ /* 0x000fe400078e0000 */
[----:B------:R-:W-:Y:S02]  /*e830*/  IMAD.MOV.U32 R12, RZ, RZ, 0x7 ;  /* 0x00000007ff0c7424 */ /* 0x000fe400078e00ff */
[----:B------:R-:W-:-:S07]  /*e840*/  IMAD.MOV.U32 R3, RZ, RZ, R14 ;  /* 0x000000ffff037224 */ /* 0x000fce00078e000e */
[----:B------:R-:W-:Y:S05]  /*e850*/  WARPSYNC.COLLECTIVE R15, `(.L_x_6882) ;  /* 0x000000000f087348 */ /* 0x000fea0003c00000 */
[----:B------:R0:W1:Y:S02]  /*e860*/  SHFL.IDX P6, R14, R13, R12, R11 ;  /* 0x0000000c0d0e7389 */ /* 0x00006400000c000b */
[----:B01----:R-:W-:Y:S01]  /*e870*/  ENDCOLLECTIVE ;  /* 0x000000000000791b */ /* 0x003fe20003800000 */
.L_x_6882:
        /* <DEDUP_REMOVED lines=10> */
.L_x_6883:
[----:B------:R-:W-:Y:S01]  /*e920*/  @!PT LDS RZ, [RZ] ;  /* 0x00000000fffff984 */ /* 0x000fe20000000800 */
[----:B------:R-:W-:Y:S01]  /*e930*/  @!PT LDS RZ, [RZ] ;  /* 0x00000000fffff984 */ /* 0x000fe20000000800 */
[----:B------:R-:W-:Y:S01]  /*e940*/  @!PT LDS RZ, [RZ] ;  /* 0x00000000fffff984 */ /* 0x000fe20000000800 */
[----:B------:R-:W-:Y:S04]  /*e950*/  @P1 LDGSTS.E.BYPASS.LTC128B.128 [R8+0x1b400], desc[UR50][R2.64], !P3 ;  /* 0x1b40000002081fae */ /* 0x000fe8000d901d72 */
[----:B------:R0:W-:Y:S02]  /*e960*/  @P1 LDGSTS.E.BYPASS.LTC128B.128 [R8+0x1f400], desc[UR50][R2.64+0x80], !P2 ;  /* 0x1f40008002081fae */ /* 0x0001e4000d101d72 */
[----:B0-----:R-:W-:Y:S01]  /*e970*/  IMAD.MOV.U32 R2, RZ, RZ, R14 ;  /* 0x000000ffff027224 */ /* 0x001fe200078e000e */
[----:B------:R-:W-:Y:S06]  /*e980*/  BRA `(.L_x_6884) ;  /* 0xffffffbc006c7947 */ /* 0x000fec000383ffff */
.L_x_6806:
[----:B------:R-:W-:Y:S02]  /*e990*/  IMAD.MOV.U32 R13, RZ, RZ, R5 ;  /* 0x000000ffff0d7224 */ /* 0x000fe400078e0005 */
[----:B------:R-:W-:Y:S02]  /*e9a0*/  IMAD.MOV.U32 R12, RZ, RZ, RZ ;  /* 0x000000ffff0c7224 */ /* 0x000fe400078e00ff */
[----:B------:R-:W-:Y:S02]  /*e9b0*/  IMAD.MOV.U32 R11, RZ, RZ, 0x181f ;  /* 0x0000181fff0b7424 */ /* 0x000fe400078e00ff */
[----:B------:R-:W-:Y:S02]  /*e9c0*/  IMAD.MOV.U32 R15, RZ, RZ, -0x1 ;  /* 0xffffffffff0f7424 */ /* 0x000fe400078e00ff */
[----:B-----5:R-:W-:Y:S02]  /*e9d0*/  IMAD R6, R21, R6, RZ ;  /* 0x0000000615067224 */ /* 0x020fe400078e02ff */
[----:B------:R-:W-:-:S07]  /*e9e0*/  IMAD.IADD R4, R20, 0x1, R4 ;  /* 0x0000000114047824 */ /* 0x000fce00078e0204 */
[----:B------:R-:W-:Y:S05]  /*e9f0*/  WARPSYNC.COLLECTIVE R15, `(.L_x_6885) ;  /* 0x000000000f087348 */ /* 0x000fea0003c00000 */
[----:B------:R0:W1:Y:S02]  /*ea00*/  SHFL.IDX P6, R14, R13, R12, R11 ;  /* 0x0000000c0d0e7389 */ /* 0x00006400000c000b */
[----:B01----:R-:W-:Y:S01]  /*ea10*/  ENDCOLLECTIVE ;  /* 0x000000000000791b */ /* 0x003fe20003800000 */
.L_x_6885:
[C---:B------:R-:W-:Y:S01]  /*ea20*/  VIADD R7, R4.reuse, 0x10 ;  /* 0x0000001004077836 */ /* 0x040fe20000000000 */
[----:B------:R-:W-:Y:S02]  /*ea30*/  ISETP.GE.AND P2, PT, R4, R6, PT ;  /* 0x000000060400720c */ /* 0x000fe40003f46270 */
[----:B------:R-:W-:Y:S01]  /*ea40*/  MOV R13, R0 ;  /* 0x00000000000d7202 */ /* 0x000fe20000000f00 */
[----:B------:R-:W-:-:S10]  /*ea50*/  IMAD.MOV.U32 R2, RZ, RZ, R14 ;  /* 0x000000ffff027224 */ /* 0x000fd400078e000e */
[----:B------:R-:W-:Y:S05]  /*ea60*/  WARPSYNC.COLLECTIVE R15, `(.L_x_6886) ;  /* 0x000000000f087348 */ /* 0x000fea0003c00000 */
[----:B------:R0:W1:Y:S02]  /*ea70*/  SHFL.IDX P6, R14, R13, R12, R11 ;  /* 0x0000000c0d0e7389 */ /* 0x00006400000c000b */
[----:B01----:R-:W-:Y:S01]  /*ea80*/  ENDCOLLECTIVE ;  /* 0x000000000000791b */ /* 0x003fe20003800000 */
.L_x_6886:
        /* <DEDUP_REMOVED lines=8> */
.L_x_6887:
[----:B------:R-:W-:Y:S01]  /*eb10*/  @!PT LDS RZ, [RZ] ;  /* 0x00000000fffff984 */ /* 0x000fe20000000800 */
[----:B------:R-:W-:Y:S01]  /*eb20*/  @!PT LDS RZ, [RZ] ;  /* 0x00000000fffff984 */ /* 0x000fe20000000800 */
[----:B------:R-:W-:Y:S01]  /*eb30*/  @!PT LDS RZ, [RZ] ;  /* 0x00000000fffff984 */ /* 0x000fe20000000800 */
        /* <DEDUP_REMOVED lines=8> */
.L_x_6888:
        /* <DEDUP_REMOVED lines=8> */
.L_x_6889:
[----:B------:R-:W-:Y:S02]  /*ec40*/  @!P2 IMAD.MOV.U32 R3, RZ, RZ, R7 ;  /* 0x000000ffff03a224 */ /* 0x000fe400078e0007 */
[----:B------:R-:W-:-:S03]  /*ec50*/  VIADD R7, R4, 0x20 ;  /* 0x0000002004077836 */ /* 0x000fc60000000000 */
        /* <DEDUP_REMOVED lines=11> */
.L_x_6890:
        /* <DEDUP_REMOVED lines=8> */
.L_x_6891:
        /* <DEDUP_REMOVED lines=13> */
.L_x_6892:
        /* <DEDUP_REMOVED lines=8> */
.L_x_6893:
        /* <DEDUP_REMOVED lines=13> */
.L_x_6894:
        /* <DEDUP_REMOVED lines=8> */
.L_x_6895:
        /* <DEDUP_REMOVED lines=13> */
.L_x_6896:
        /* <DEDUP_REMOVED lines=8> */
.L_x_6897:
        /* <DEDUP_REMOVED lines=13> */
.L_x_6898:
        /* <DEDUP_REMOVED lines=8> */
.L_x_6899:
        /* <DEDUP_REMOVED lines=11> */
.L_x_6900:
[----:B------:R-:W-:Y:S05]  /*f380*/  BRA `(.L_x_6901) ;  /* 0xffffffbc00d07947 */ /* 0x000fea000383ffff */
.L_x_6811:
[----:B0-----:R0:W1:Y:S02]  /*f390*/  SYNCS.PHASECHK.TRANS64.TRYWAIT P1, [R22+URZ+0x28820], R3 ;  /* 0x02882003160075a7 */ /* 0x001064000802017f */
[----:B-1----:R-:W-:Y:S05]  /*f3a0*/  @!P1 NANOSLEEP.SYNCS 0x989680 ;  /* 0x009896800000995d */ /* 0x002fea0003900000 */
[----:B------:R-:W1:Y:S02]  /*f3b0*/  @!P1 SYNCS.PHASECHK.TRANS64 P1, [R22+URZ+0x28820], R3 ;  /* 0x02882003160095a7 */ /* 0x000e64000802007f */
[----:B-1----:R-:W-:Y:S05]  /*f3c0*/  @!P1 BRA `(.L_x_6811) ;  /* 0xfffffffc00f09947 */ /* 0x002fea000383ffff */
[----:B------:R-:W-:Y:S05]  /*f3d0*/  BRA `(.L_x_6902) ;  /* 0xffffffc000407947 */ /* 0x000fea000383ffff */
.L_x_6816:
[----:B0-----:R0:W1:Y:S02]  /*f3e0*/  SYNCS.PHASECHK.TRANS64.TRYWAIT P0, [R6+URZ+0x28840], R3 ;  /* 0x02884003060075a7 */ /* 0x001064000800017f */
[----:B-1----:R-:W-:Y:S05]  /*f3f0*/  @!P0 NANOSLEEP.SYNCS 0x989680 ;  /* 0x009896800000895d */ /* 0x002fea0003900000 */
[----:B------:R-:W1:Y:S02]  /*f400*/  @!P0 SYNCS.PHASECHK.TRANS64 P0, [R6+URZ+0x28840], R3 ;  /* 0x02884003060085a7 */ /* 0x000e64000800007f */
[----:B-1----:R-:W-:Y:S05]  /*f410*/  @!P0 BRA `(.L_x_6816) ;  /* 0xfffffffc00f08947 */ /* 0x002fea000383ffff */
[----:B------:R-:W-:Y:S05]  /*f420*/  BRA `(.L_x_6903) ;  /* 0xffffffc4000c7947 */ /* 0x000fea000383ffff */
.L_x_6817:
[----:B------:R-:W-:Y:S01]  /*f430*/  BSSY B1, `(.L_x_6904) ;  /* 0x0000008000017945 */ /* 0x000fe20003800000 */
[----:B------:R-:W-:Y:S01]  /*f440*/  MOV R13, R9 ;  /* 0x00000009000d7202 */ /* 0x000fe20000000f00 */
[----:B------:R-:W-:Y:S02]  /*f450*/  IMAD.MOV.U32 R12, RZ, RZ, RZ ;  /* 0x000000ffff0c7224 */ /* 0x000fe400078e00ff */
[----:B------:R-:W-:Y:S02]  /*f460*/  IMAD.MOV.U32 R11, RZ, RZ, 0x181f ;  /* 0x0000181fff0b7424 */ /* 0x000fe400078e00ff */
[----:B------:R-:W-:-:S07]  /*f470*/  IMAD.MOV.U32 R15, RZ, RZ, -0x1 ;  /* 0xffffffffff0f7424 */ /* 0x000fce00078e00ff */
[----:B--2---:R-:W-:Y:S05]  /*f480*/  WARPSYNC.COLLECTIVE R15, `(.L_x_6905) ;  /* 0x000000000f087348 */ /* 0x004fea0003c00000 */
[----:B--2---:R0:W1:Y:S02]  /*f490*/  SHFL.IDX P6, R14, R13, R12, R11 ;  /* 0x0000000c0d0e7389 */ /* 0x00406400000c000b */
[----:B01----:R-:W-:Y:S01]  /*f4a0*/  ENDCOLLECTIVE ;  /* 0x000000000000791b */ /* 0x003fe20003800000 */
.L_x_6905:
[----:B------:R-:W-:Y:S05]  /*f4b0*/  BSYNC B1 ;  /* 0x0000000000017941 */ /* 0x000fea0003800000 */
.L_x_6904:
        /* <DEDUP_REMOVED lines=9> */
.L_x_6906:
[----:B------:R-:W-:Y:S02]  /*f550*/  IMAD R8, R8, 0x2, R22 ;  /* 0x0000000208087824 */ /* 0x000fe400078e0216 */
[----:B------:R-:W-:Y:S02]  /*f560*/  IMAD.MOV.U32 R13, RZ, RZ, R9 ;  /* 0x000000ffff0d7224 */ /* 0x000fe400078e0009 */
[----:B------:R-:W-:Y:S02]  /*f570*/  IMAD.MOV.U32 R12, RZ, RZ, 0x1 ;  /* 0x00000001ff0c7424 */ /* 0x000fe400078e00ff */
[----:B------:R-:W-:-:S07]  /*f580*/  IMAD.MOV.U32 R2, RZ, RZ, R14 ;  /* 0x000000ffff027224 */ /* 0x000fce00078e000e */
[----:B------:R-:W-:Y:S05]  /*f590*/  WARPSYNC.COLLECTIVE R15, `(.L_x_6907) ;  /* 0x000000000f087348 */ /* 0x000fea0003c00000 */
[----:B------:R0:W1:Y:S02]  /*f5a0*/  SHFL.IDX P6, R14, R13, R12, R11 ;  /* 0x0000000c0d0e7389 */ /* 0x00006400000c000b */
[----:B01----:R-:W-:Y:S01]  /*f5b0*/  ENDCOLLECTIVE ;  /* 0x000000000000791b */ /* 0x003fe20003800000 */
.L_x_6907:
[----:B------:R-:W-:-:S05]  /*f5c0*/  IADD3 R2, P0, R2, R5, RZ ;  /* 0x0000000502027210 */ /* 0x000fca0007f1e0ff */
[----:B------:R-:W-:-:S05]  /*f5d0*/  IMAD.X R3, RZ, RZ, R3, P0 ;  /* 0x000000ffff037224 */ /* 0x000fca00000e0603 */
[----:B------:R-:W-:Y:S01]  /*f5e0*/  @!PT LDS RZ, [RZ] ;  /* 0x00000000fffff984 */ /* 0x000fe20000000800 */
[----:B------:R-:W-:Y:S01]  /*f5f0*/  @!PT LDS RZ, [RZ] ;  /* 0x00000000fffff984 */ /* 0x000fe20000000800 */
[----:B------:R-:W-:Y:S01]  /*f600*/  @!PT LDS RZ, [RZ] ;  /* 0x00000000fffff984 */ /* 0x000fe20000000800 */
[----:B------:R-:W-:Y:S01]  /*f610*/  LDGSTS.E.BYPASS.LTC128B.128 [R8+0x18400], desc[UR50][R2.64], !P4 ;  /* 0x1840000002087fae */ /* 0x000fe2000e101d72 */
[----:B------:R-:W-:-:S03]  /*f620*/  MOV R13, R7 ;  /* 0x00000007000d7202 */ /* 0x000fc60000000f00 */
[----:B------:R0:W-:Y:S02]  /*f630*/  LDGSTS.E.BYPASS.LTC128B.128 [R8+0x1c400], desc[UR50][R2.64+0x80], !P3 ;  /* 0x1c40008002087fae */ /* 0x0001e4000d901d72 */
[----:B0-----:R-:W-:-:S07]  /*f640*/  IMAD.MOV.U32 R3, RZ, RZ, R14 ;  /* 0x000000ffff037224 */ /* 0x001fce00078e000e */
[----:B------:R-:W-:Y:S05]  /*f650*/  WARPSYNC.COLLECTIVE R15, `(.L_x_6908) ;  /* 0x000000000f087348 */ /* 0x000fea0003c00000 */
[----:B------:R0:W1:Y:S02]  /*f660*/  SHFL.IDX P6, R14, R13, R12, R11 ;  /* 0x0000000c0d0e7389 */ /* 0x00006400000c000b */
[----:B01----:R-:W-:Y:S01]  /*f670*/  ENDCOLLECTIVE ;  /* 0x000000000000791b */ /* 0x003fe20003800000 */
.L_x_6908:
[----:B------:R-:W-:Y:S02]  /*f680*/  IMAD.MOV.U32 R13, RZ, RZ, R9 ;  /* 0x000000ffff0d7224 */ /* 0x000fe400078e0009 */
[----:B------:R-:W-:Y:S02]  /*f690*/  IMAD.MOV.U32 R12, RZ, RZ, 0x2 ;  /* 0x00000002ff0c7424 */ /* 0x000fe400078e00ff */
[----:B------:R-:W-:-:S07]  /*f6a0*/  IMAD.MOV.U32 R2, RZ, RZ, R14 ;  /* 0x000000ffff027224 */ /* 0x000fce00078e000e */
[----:B------:R-:W-:Y:S05]  /*f6b0*/  WARPSYNC.COLLECTIVE R15, `(.L_x_6909) ;  /* 0x000000000f087348 */ /* 0x000fea0003c00000 */
[----:B------:R0:W1:Y:S02]  /*f6c0*/  SHFL.IDX P6, R14, R13, R12, R11 ;  /* 0x0000000c0d0e7389 */ /* 0x00006400000c000b */
[----:B01----:R-:W-:Y:S01]  /*f6d0*/  ENDCOLLECTIVE ;  /* 0x000000000000791b */ /* 0x003fe20003800000 */
.L_x_6909:
[----:B------:R-:W-:-:S05]  /*f6e0*/  IADD3 R2, P0, R2, R5, RZ ;  /* 0x0000000502027210 */ /* 0x000fca0007f1e0ff */
[----:B------:R-:W-:-:S05]  /*f6f0*/  IMAD.X R3, RZ, RZ, R3, P0 ;  /* 0x000000ffff037224 */ /* 0x000fca00000e0603 */
[----:B------:R-:W-:Y:S01]  /*f700*/  @!PT LDS RZ, [RZ] ;  /* 0x00000000fffff984 */ /* 0x000fe20000000800 */
[----:B------:R-:W-:Y:S01]  /*f710*/  @!PT LDS RZ, [RZ] ;  /* 0x00000000fffff984 */ /* 0x000fe20000000800 */
[----:B------:R-:W-:Y:S01]  /*f720*/  @!PT LDS RZ, [RZ] ;  /* 0x00000000fffff984 */ /* 0x000fe20000000800 */
[----:B------:R-:W-:Y:S01]  /*f730*/  LDGSTS.E.BYPASS.LTC128B.128 [R8+0x18c00], desc[UR50][R2.64], !P4 ;  /* 0x18c0000002087fae */ /* 0x000fe2000e101d72 */
[----:B------:R-:W-:-:S03]  /*f740*/  IMAD.MOV.U32 R13, RZ, RZ, R7 ;  /* 0x000000ffff0d7224 */ /* 0x000fc600078e0007 */
[----:B------:R0:W-:Y:S02]  /*f750*/  LDGSTS.E.BYPASS.LTC128B.128 [R8+0x1cc00], desc[UR50][R2.64+0x80], !P3 ;  /* 0x1cc0008002087fae */ /* 0x0001e4000d901d72 */
[----:B0-----:R-:W-:-:S07]  /*f760*/  IMAD.MOV.U32 R3, RZ, RZ, R14 ;  /* 0x000000ffff037224 */ /* 0x001fce00078e000e */
[----:B------:R-:W-:Y:S05]  /*f770*/  WARPSYNC.COLLECTIVE R15, `(.L_x_6910) ;  /* 0x000000000f087348 */ /* 0x000fea0003c00000 */
[----:B------:R0:W1:Y:S02]  /*f780*/  SHFL.IDX P6, R14, R13, R12, R11 ;  /* 0x0000000c0d0e7389 */ /* 0x00006400000c000b */
[----:B01----:R-:W-:Y:S01]  /*f790*/  ENDCOLLECTIVE ;  /* 0x000000000000791b */ /* 0x003fe20003800000 */
.L_x_6910:
[----:B------:R-:W-:Y:S02]  /*f7a0*/  IMAD.MOV.U32 R13, RZ, RZ, R9 ;  /* 0x000000ffff0d7224 */ /* 0x000fe400078e0009 */
[----:B------:R-:W-:Y:S02]  /*f7b0*/  IMAD.MOV.U32 R12, RZ, RZ, 0x3 ;  /* 0x00000003ff0c7424 */ /* 0x000fe400078e00ff */
[----:B------:R-:W-:-:S07]  /*f7c0*/  IMAD.MOV.U32 R2, RZ, RZ, R14 ;  /* 0x000000ffff027224 */ /* 0x000fce00078e000e */
[----:B------:R-:W-:Y:S05]  /*f7d0*/  WARPSYNC.COLLECTIVE R15, `(.L_x_6911) ;  /* 0x000000000f087348 */ /* 0x000fea0003c00000 */
[----:B------:R0:W1:Y:S02]  /*f7e0*/  SHFL.IDX P6, R14, R13, R12, R11 ;  /* 0x0000000c0d0e7389 */ /* 0x00006400000c000b */
[----:B01----:R-:W-:Y:S01]  /*f7f0*/  ENDCOLLECTIVE ;  /* 0x000000000000791b */ /* 0x003fe20003800000 */
.L_x_6911:
[----:B------:R-:W-:-:S04]  /*f800*/  IADD3 R2, P0, R2, R5, RZ ;  /* 0x0000000502027210 */ /* 0x000fc80007f1e0ff */
[----:B------:R-:W-:-:S05]  /*f810*/  IADD3.X R3, RZ, R3, RZ, P0, !PT ;  /* 0x00000003ff037210 */ /* 0x000fca00007fe4ff */
        /* <DEDUP_REMOVED lines=10> */
.L_x_6912:
[----:B------:R-:W-:Y:S01]  /*f8c0*/  IMAD.MOV.U32 R13, RZ, RZ, R9 ;  /* 0x000000ffff0d7224 */ /* 0x000fe200078e0009 */
[----:B------:R-:W-:Y:S01]  /*f8d0*/  MOV R12, 0x4 ;  /* 0x00000004000c7802 */ /* 0x000fe20000000f00 */
[----:B------:R-:W-:-:S07]  /*f8e0*/  IMAD.MOV.U32 R2, RZ, RZ, R14 ;  /* 0x000000ffff027224 */ /* 0x000fce00078e000e */
[----:B------:R-:W-:Y:S05]  /*f8f0*/  WARPSYNC.COLLECTIVE R15, `(.L_x_6913) ;  /* 0x000000000f087348 */ /* 0x000fea0003c00000 */
[----:B------:R0:W1:Y:S02]  /*f900*/  SHFL.IDX P6, R14, R13, R12, R11 ;  /* 0x0000000c0d0e7389 */ /* 0x00006400000c000b */
[----:B01----:R-:W-:Y:S01]  /*f910*/  ENDCOLLECTIVE ;  /* 0x000000000000791b */ /* 0x003fe20003800000 */
.L_x_6913:
        /* <DEDUP_REMOVED lines=12> */
.L_x_6914:
[----:B------:R-:W-:Y:S02]  /*f9e0*/  IMAD.MOV.U32 R13, RZ, RZ, R9 ;  /* 0x000000ffff0d7224 */ /* 0x000fe400078e0009 */
[----:B------:R-:W-:Y:S02]  /*f9f0*/  IMAD.MOV.U32 R12, RZ, RZ, 0x5 ;  /* 0x00000005ff0c7424 */ /* 0x000fe400078e00ff */
[----:B------:R-:W-:-:S07]  /*fa00*/  IMAD.MOV.U32 R2, RZ, RZ, R14 ;  /* 0x000000ffff027224 */ /* 0x000fce00078e000e */
[----:B------:R-:W-:Y:S05]  /*fa10*/  WARPSYNC.COLLECTIVE R15, `(.L_x_6915) ;  /* 0x000000000f087348 */ /* 0x000fea0003c00000 */
[----:B------:R0:W1:Y:S02]  /*fa20*/  SHFL.IDX P6, R14, R13, R12, R11 ;  /* 0x0000000c0d0e7389 */ /* 0x00006400000c000b */
[----:B01----:R-:W-:Y:S01]  /*fa30*/  ENDCOLLECTIVE ;  /* 0x000000000000791b */ /* 0x003fe20003800000 */
.L_x_6915:
        /* <DEDUP_REMOVED lines=12> */
.L_x_6916:
[----:B------:R-:W-:Y:S02]  /*fb00*/  IMAD.MOV.U32 R13, RZ, RZ, R9 ;  /* 0x000000ffff0d7224 */ /* 0x000fe400078e0009 */
[----:B------:R-:W-:Y:S02]  /*fb10*/  IMAD.MOV.U32 R12, RZ, RZ, 0x6 ;  /* 0x00000006ff0c7424 */ /* 0x000fe400078e00ff */
[----:B------:R-:W-:-:S07]  /*fb20*/  IMAD.MOV.U32 R2, RZ, RZ, R14 ;  /* 0x000000ffff027224 */ /* 0x000fce00078e000e */
[----:B------:R-:W-:Y:S05]  /*fb30*/  WARPSYNC.COLLECTIVE R15, `(.L_x_6917) ;  /* 0x000000000f087348 */ /* 0x000fea0003c00000 */
[----:B------:R0:W1:Y:S02]  /*fb40*/  SHFL.IDX P6, R14, R13, R12, R11 ;  /* 0x0000000c0d0e7389 */ /* 0x00006400000c000b */
[----:B01----:R-:W-:Y:S01]  /*fb50*/  ENDCOLLECTIVE ;  /* 0x000000000000791b */ /* 0x003fe20003800000 */
.L_x_6917:
        /* <DEDUP_REMOVED lines=12> */
.L_x_6918:
[----:B------:R-:W-:Y:S02]  /*fc20*/  IMAD.MOV.U32 R13, RZ, RZ, R9 ;  /* 0x000000ffff0d7224 */ /* 0x000fe400078e0009 */
[----:B------:R-:W-:Y:S02]  /*fc30*/  IMAD.MOV.U32 R12, RZ, RZ, 0x7 ;  /* 0x00000007ff0c7424 */ /* 0x000fe400078e00ff */
[----:B------:R-:W-:-:S07]  /*fc40*/  IMAD.MOV.U32 R2, RZ, RZ, R14 ;  /* 0x000000ffff027224 */ /* 0x000fce00078e000e */
[----:B------:R-:W-:Y:S05]  /*fc50*/  WARPSYNC.COLLECTIVE R15, `(.L_x_6919) ;  /* 0x000000000f087348 */ /* 0x000fea0003c00000 */
[----:B------:R0:W1:Y:S02]  /*fc60*/  SHFL.IDX P6, R14, R13, R12, R11 ;  /* 0x0000000c0d0e7389 */ /* 0x00006400000c000b */
[----:B01----:R-:W-:Y:S01]  /*fc70*/  ENDCOLLECTIVE ;  /* 0x000000000000791b */ /* 0x003fe20003800000 */
.L_x_6919:
[----:B------:R-:W-:-:S04]  /*fc80*/  IADD3 R2, P0, R2, R5, RZ ;  /* 0x0000000502027210 */ /* 0x000fc80007f1e0ff */
[----:B------:R-:W-:-:S05]  /*fc90*/  IADD3.X R3, RZ, R3, RZ, P0, !PT ;  /* 0x00000003ff037210 */ /* 0x000fca00007fe4ff */
[----:B------:R-:W-:Y:S01]  /*fca0*/  @!PT LDS RZ, [RZ] ;  /* 0x00000000fffff984 */ /* 0x000fe20000000800 */
[----:B------:R-:W-:Y:S01]  /*fcb0*/  @!PT LDS RZ, [RZ] ;  /* 0x00000000fffff984 */ /* 0x000fe20000000800 */
[----:B------:R-:W-:Y:S01]  /*fcc0*/  @!PT LDS RZ, [RZ] ;  /* 0x00000000fffff984 */ /* 0x000fe20000000800 */
[----:B------:R0:W-:Y:S01]  /*fcd0*/  LDGSTS.E.BYPASS.LTC128B.128 [R8+0x1b400], desc[UR50][R2.64], !P4 ;  /* 0x1b40000002087fae */ /* 0x0001e2000e101d72 */
[----:B------:R-:W-:-:S03]  /*fce0*/  IMAD.MOV.U32 R13, RZ, RZ, R7 ;  /* 0x000000ffff0d7224 */ /* 0x000fc600078e0007 */
[----:B------:R0:W-:Y:S01]  /*fcf0*/  LDGSTS.E.BYPASS.LTC128B.128 [R8+0x1f400], desc[UR50][R2.64+0x80], !P3 ;  /* 0x1f40008002087fae */ /* 0x0001e2000d901d72 */
[----:B------:R-:W-:-:S07]  /*fd00*/  IMAD.MOV.U32 R9, RZ, RZ, R14 ;  /* 0x000000ffff097224 */ /* 0x000fce00078e000e */
[----:B0-----:R-:W-:Y:S05]  /*fd10*/  WARPSYNC.COLLECTIVE R15, `(.L_x_6920) ;  /* 0x000000000f087348 */ /* 0x001fea0003c00000 */
[----:B------:R1:W2:Y:S02]  /*fd20*/  SHFL.IDX P6, R14, R13, R12, R11 ;  /* 0x0000000c0d0e7389 */ /* 0x0002a400000c000b */
[----:B012---:R-:W-:Y:S01]  /*fd30*/  ENDCOLLECTIVE ;  /* 0x000000000000791b */ /* 0x007fe20003800000 */
.L_x_6920:
[----:B------:R-:W-:Y:S01]  /*fd40*/  IMAD.MOV.U32 R2, RZ, RZ, R14 ;  /* 0x000000ffff027224 */ /* 0x000fe200078e000e */
[----:B------:R-:W-:Y:S06]  /*fd50*/  BRA `(.L_x_6921) ;  /* 0xffffffbc00e07947 */ /* 0x000fec000383ffff */
.L_x_6822:
[----:B-1----:R1:W3:Y:S02]  /*fd60*/  SYNCS.PHASECHK.TRANS64.TRYWAIT P0, [R6+URZ+0x28860], R3 ;  /* 0x02886003060075a7 */ /* 0x0022e4000800017f */
[----:B---3--:R-:W-:Y:S05]  /*fd70*/  @!P0 NANOSLEEP.SYNCS 0x989680 ;  /* 0x009896800000895d */ /* 0x008fea0003900000 */
[----:B------:R-:W3:Y:S02]  /*fd80*/  @!P0 SYNCS.PHASECHK.TRANS64 P0, [R6+URZ+0x28860], R3 ;  /* 0x02886003060085a7 */ /* 0x000ee4000800007f */
[----:B---3--:R-:W-:Y:S05]  /*fd90*/  @!P0 BRA `(.L_x_6822) ;  /* 0xfffffffc00f08947 */ /* 0x008fea000383ffff */
[----:B------:R-:W-:Y:S05]  /*fda0*/  BRA `(.L_x_6922) ;  /* 0xffffffc000407947 */ /* 0x000fea000383ffff */
.L_x_6823:
[----:B------:R-:W-:Y:S01]  /*fdb0*/  BSSY B1, `(.L_x_6923) ;  /* 0x0000008000017945 */ /* 0x000fe20003800000 */
[----:B------:R-:W-:Y:S01]  /*fdc0*/  IMAD.MOV.U32 R13, RZ, RZ, R24 ;  /* 0x000000ffff0d7224 */ /* 0x000fe200078e0018 */
[----:B------:R-:W-:Y:S01]  /*fdd0*/  MOV R11, 0x181f ;  /* 0x0000181f000b7802 */ /* 0x000fe20000000f00 */
[----:B------:R-:W-:Y:S02]  /*fde0*/  IMAD.MOV.U32 R12, RZ, RZ, RZ ;  /* 0x000000ffff0c7224 */ /* 0x000fe400078e00ff */
[----:B------:R-:W-:-:S07]  /*fdf0*/  IMAD.MOV.U32 R15, RZ, RZ, -0x1 ;  /* 0xffffffffff0f7424 */ /* 0x000fce00078e00ff */
[----:B-12---:R-:W-:Y:S05]  /*fe00*/  WARPSYNC.COLLECTIVE R15, `(.L_x_6924) ;  /* 0x000000000f087348 */ /* 0x006fea0003c00000 */
[----:B--2---:R0:W2:Y:S02]  /*fe10*/  SHFL.IDX P6, R14, R13, R12, R11 ;  /* 0x0000000c0d0e7389 */ /* 0x0040a400000c000b */
[----:B012---:R-:W-:Y:S01]  /*fe20*/  ENDCOLLECTIVE ;  /* 0x000000000000791b */ /* 0x007fe20003800000 */
.L_x_6924:
[----:B------:R-:W-:Y:S05]  /*fe30*/  BSYNC B1 ;  /* 0x0000000000017941 */ /* 0x000fea0003800000 */
.L_x_6923:
        /* <DEDUP_REMOVED lines=9> */
.L_x_6925:
[----:B------:R-:W-:Y:S02]  /*fed0*/  IMAD.MOV.U32 R13, RZ, RZ, R24 ;  /* 0x000000ffff0d7224 */ /* 0x000fe400078e0018 */
[----:B------:R-:W-:Y:S01]  /*fee0*/  IMAD.MOV.U32 R12, RZ, RZ, 0x1 ;  /* 0x00000001ff0c7424 */ /* 0x000fe200078e00ff */
[----:B------:R-:W-:-:S13]  /*fef0*/  IADD3 R2, P0, R14, R5, RZ ;  /* 0x000000050e027210 */ /* 0x000fda0007f1e0ff */
[----:B------:R-:W-:Y:S05]  /*ff00*/  WARPSYNC.COLLECTIVE R15, `(.L_x_6926) ;  /* 0x000000000f087348 */ /* 0x000fea0003c00000 */
[----:B------:R0:W1:Y:S02]  /*ff10*/  SHFL.IDX P6, R14, R13, R12, R11 ;  /* 0x0000000c0d0e7389 */ /* 0x00006400000c000b */
[----:B01----:R-:W-:Y:S01]  /*ff20*/  ENDCOLLECTIVE ;  /* 0x000000000000791b */ /* 0x003fe20003800000 */
.L_x_6926:
        /* <DEDUP_REMOVED lines=13> */
.L_x_6927:
[----:B------:R-:W-:Y:S02]  /*10000*/  IMAD.MOV.U32 R13, RZ, RZ, R24 ;  /* 0x000000ffff0d7224 */ /* 0x000fe400078e0018 */
[----:B------:R-:W-:Y:S01]  /*10010*/  IMAD.MOV.U32 R12, RZ, RZ, 0x2 ;  /* 0x00000002ff0c7424 */ /* 0x000fe200078e00ff */
[----:B------:R-:W-:-:S13]  /*10020*/  IADD3 R2, P0, R14, R5, RZ ;  /* 0x000000050e027210 */ /* 0x000fda0007f1e0ff */
[----:B------:R-:W-:Y:S05]  /*10030*/  WARPSYNC.COLLECTIVE R15, `(.L_x_6928) ;  /* 0x000000000f087348 */ /* 0x000fea0003c00000 */
[----:B------:R0:W1:Y:S02]  /*10040*/  SHFL.IDX P6, R14, R13, R12, R11 ;  /* 0x0000000c0d0e7389 */ /* 0x00006400000c000b */
[----:B01----:R-:W-:Y:S01]  /*10050*/  ENDCOLLECTIVE ;  /* 0x000000000000791b */ /* 0x003fe20003800000 */
.L_x_6928:
        /* <DEDUP_REMOVED lines=9> */
[----:B0-----:R-:W-:-:S07]  /*100f0*/  MOV R3, R14 ;  /* 0x0000000e00037202 */ /* 0x001fce0000000f00 */
[----:B------:R-:W-:Y:S05]  /*10100*/  WARPSYNC.COLLECTIVE R15, `(.L_x_6929) ;  /* 0x000000000f087348 */ /* 0x000fea0003c00000 */
[----:B------:R0:W1:Y:S02]  /*10110*/  SHFL.IDX P6, R14, R13, R12, R11 ;  /* 0x0000000c0d0e7389 */ /* 0x00006400000c000b */
[----:B01----:R-:W-:Y:S01]  /*10120*/  ENDCOLLECTIVE ;  /* 0x000000000000791b */ /* 0x003fe20003800000 */
.L_x_6929:
[----:B------:R-:W-:Y:S02]  /*10130*/  IMAD.MOV.U32 R13, RZ, RZ, R24 ;  /* 0x000000ffff0d7224 */ /* 0x000fe400078e0018 */
[----:B------:R-:W-:Y:S01]  /*10140*/  IMAD.MOV.U32 R12, RZ, RZ, 0x3 ;  /* 0x00000003ff0c7424 */ /* 0x000fe200078e00ff */
[----:B------:R-:W-:-:S13]  /*10150*/  IADD3 R2, P0, R14, R5, RZ ;  /* 0x000000050e027210 */ /* 0x000fda0007f1e0ff */
[----:B------:R-:W-:Y:S05]  /*10160*/  WARPSYNC.COLLECTIVE R15, `(.L_x_6930) ;  /* 0x000000000f087348 */ /* 0x000fea0003c00000 */
[----:B------:R0:W1:Y:S02]  /*10170*/  SHFL.IDX P6, R14, R13, R12, R11 ;  /* 0x0000000c0d0e7389 */ /* 0x00006400000c000b */
[----:B01----:R-:W-:Y:S01]  /*10180*/  ENDCOLLECTIVE ;  /* 0x000000000000791b */ /* 0x003fe20003800000 */
.L_x_6930:
        /* <DEDUP_REMOVED lines=13> */
.L_x_6931:
[----:B------:R-:W-:Y:S01]  /*10260*/  MOV R13, R24 ;  /* 0x00000018000d7202 */ /* 0x000fe20000000f00 */
[----:B------:R-:W-:Y:S01]  /*10270*/  IMAD.MOV.U32 R12, RZ, RZ, 0x4 ;  /* 0x00000004ff0c7424 */ /* 0x000fe200078e00ff */
[----:B------:R-:W-:-:S13]  /*10280*/  IADD3 R2, P0, R14, R5, RZ ;  /* 0x000000050e027210 */ /* 0x000fda0007f1e0ff */
[----:B------:R-:W-:Y:S05]  /*10290*/  WARPSYNC.COLLECTIVE R15, `(.L_x_6932) ;  /* 0x000000000f087348 */ /* 0x000fea0003c00000 */
[----:B------:R0:W1:Y:S02]  /*102a0*/  SHFL.IDX P6, R14, R13, R12, R11 ;  /* 0x0000000c0d0e7389 */ /* 0x00006400000c000b */
[----:B01----:R-:W-:Y:S01]  /*102b0*/  ENDCOLLECTIVE ;  /* 0x000000000000791b */ /* 0x003fe20003800000 */
.L_x_6932:
        /* <DEDUP_REMOVED lines=13> */
.L_x_6933:
[----:B------:R-:W-:Y:S02]  /*10390*/  IMAD.MOV.U32 R13, RZ, RZ, R24 ;  /* 0x000000ffff0d7224 */ /* 0x000fe400078e0018 */
[----:B------:R-:W-:Y:S01]  /*103a0*/  IMAD.MOV.U32 R12, RZ, RZ, 0x5 ;  /* 0x00000005ff0c7424 */ /* 0x000fe200078e00ff */
[----:B------:R-:W-:-:S13]  /*103b0*/  IADD3 R2, P0, R14, R5, RZ ;  /* 0x000000050e027210 */ /* 0x000fda0007f1e0ff */
[----:B------:R-:W-:Y:S05]  /*103c0*/  WARPSYNC.COLLECTIVE R15, `(.L_x_6934) ;  /* 0x000000000f087348 */ /* 0x000fea0003c00000 */
[----:B------:R0:W1:Y:S02]  /*103d0*/  SHFL.IDX P6, R14, R13, R12, R11 ;  /* 0x0000000c0d0e7389 */ /* 0x00006400000c000b */
[----:B01----:R-:W-:Y:S01]  /*103e0*/  ENDCOLLECTIVE ;  /* 0x000000000000791b */ /* 0x003fe20003800000 */
.L_x_6934:
        /* <DEDUP_REMOVED lines=13> */
.L_x_6935:
[----:B------:R-:W-:Y:S02]  /*104c0*/  IMAD.MOV.U32 R13, RZ, RZ, R24 ;  /* 0x000000ffff0d7224 */ /* 0x000fe400078e0018 */
[----:B------:R-:W-:Y:S01]  /*104d0*/  IMAD.MOV.U32 R12, RZ, RZ, 0x6 ;  /* 0x00000006ff0c7424 */ /* 0x000fe200078e00ff */
[----:B------:R-:W-:-:S13]  /*104e0*/  IADD3 R2, P0, R14, R5, RZ ;  /* 0x000000050e027210 */ /* 0x000fda0007f1e0ff */
[----:B------:R-:W-:Y:S05]  /*104f0*/  WARPSYNC.COLLECTIVE R15, `(.L_x_6936) ;  /* 0x000000000f087348 */ /* 0x000fea0003c00000 */
[----:B------:R0:W1:Y:S02]  /*10500*/  SHFL.IDX P6, R14, R13, R12, R11 ;  /* 0x0000000c0d0e7389 */ /* 0x00006400000c000b */
[----:B01----:R-:W-:Y:S01]  /*10510*/  ENDCOLLECTIVE ;  /* 0x000000000000791b */ /* 0x003fe20003800000 */
.L_x_6936:
        /* <DEDUP_REMOVED lines=13> */
.L_x_6937:
[----:B------:R-:W-:Y:S01]  /*105f0*/  IMAD.MOV.U32 R13, RZ, RZ, R24 ;  /* 0x000000ffff0d7224 */ /* 0x000fe200078e0018 */
[----:B------:R-:W-:Y:S02]  /*10600*/  MOV R12, 0x7 ;  /* 0x00000007000c7802 */ /* 0x000fe40000000f00 */
[----:B------:R-:W-:-:S13]  /*10610*/  IADD3 R2, P0, R14, R5, RZ ;  /* 0x000000050e027210 */ /* 0x000fda0007f1e0ff */
[----:B------:R-:W-:Y:S05]  /*10620*/  WARPSYNC.COLLECTIVE R15, `(.L_x_6938) ;  /* 0x000000000f087348 */ /* 0x000fea0003c00000 */
[----:B------:R0:W1:Y:S02]  /*10630*/  SHFL.IDX P6, R14, R13, R12, R11 ;  /* 0x0000000c0d0e7389 */ /* 0x00006400000c000b */
[----:B01----:R-:W-:Y:S01]  /*10640*/  ENDCOLLECTIVE ;  /* 0x000000000000791b */ /* 0x003fe20003800000 */
.L_x_6938:
        /* <DEDUP_REMOVED lines=12> */
.L_x_6939:
[----:B------:R-:W-:Y:S01]  /*10710*/  @!PT LDS RZ, [RZ] ;  /* 0x00000000fffff984 */ /* 0x000fe20000000800 */
[----:B------:R-:W-:Y:S01]  /*10720*/  @!PT LDS RZ, [RZ] ;  /* 0x00000000fffff984 */ /* 0x000fe20000000800 */
[----:B------:R-:W-:Y:S01]  /*10730*/  @!PT LDS RZ, [RZ] ;  /* 0x00000000fffff984 */ /* 0x000fe20000000800 */
[----:B------:R0:W-:Y:S01]  /*10740*/  LDGSTS.E.BYPASS.LTC128B.128 [R7+0x7400], desc[UR50][R2.64+0x80], !P0 ;  /* 0x0740008002077fae */ /* 0x0001e2000c101d72 */
[----:B------:R-:W-:Y:S05]  /*10750*/  BRA `(.L_x_6940) ;  /* 0xffffffb800e07947 */ /* 0x000fea000383ffff */
.L_x_6831:
[----:B0-----:R0:W1:Y:S02]  /*10760*/  SYNCS.PHASECHK.TRANS64.TRYWAIT P0, [R0+URZ+0x28860], R3 ;  /* 0x02886003000075a7 */ /* 0x001064000800017f */
[----:B-1----:R-:W-:Y:S05]  /*10770*/  @!P0 NANOSLEEP.SYNCS 0x989680 ;  /* 0x009896800000895d */ /* 0x002fea0003900000 */
[----:B------:R-:W1:Y:S02]  /*10780*/  @!P0 SYNCS.PHASECHK.TRANS64 P0, [R0+URZ+0x28860], R3 ;  /* 0x02886003000085a7 */ /* 0x000e64000800007f */
[----:B-1----:R-:W-:Y:S05]  /*10790*/  @!P0 BRA `(.L_x_6831) ;  /* 0xfffffffc00f08947 */ /* 0x002fea000383ffff */
[----:B------:R-:W-:Y:S05]  /*107a0*/  BRA `(.L_x_6941) ;  /* 0xffffffbc00fc7947 */ /* 0x000fea000383ffff */
.L_x_6832:
        /* <DEDUP_REMOVED lines=8> */
.L_x_6943:
[----:B------:R-:W-:Y:S05]  /*10830*/  BSYNC B0 ;  /* 0x0000000000007941 */ /* 0x000fea0003800000 */
.L_x_6942:
        /* <DEDUP_REMOVED lines=9> */
.L_x_6944:
[----:B------:R-:W-:Y:S01]  /*108d0*/  ULDC UR4, c[0x0][0x2f4] ;  /* 0x0000bd0000047ab9 */ /* 0x000fe20000000800 */
[----:B------:R-:W-:Y:S01]  /*108e0*/  IMAD R4, R9, 0x2, R22 ;  /* 0x0000000209047824 */ /* 0x000fe200078e0216 */
[----:B------:R-:W-:Y:S02]  /*108f0*/  ISETP.GE.AND P1, PT, R30, UR4, PT ;  /* 0x000000041e007c0c */ /* 0x000fe4000bf26270 */
[----:B------:R-:W-:Y:S02]  /*10900*/  ISETP.GE.AND P0, PT, R29, UR4, PT ;  /* 0x000000041d007c0c */ /* 0x000fe4000bf06270 */
[C---:B------:R-:W-:Y:S02]  /*10910*/  ISETP.LT.OR P3, PT, R6.reuse, 0x1, P1 ;  /* 0x000000010600780c */ /* 0x040fe40000f61670 */
[----:B------:R-:W-:Y:S01]  /*10920*/  ISETP.LT.OR P4, PT, R6, 0x1, P0 ;  /* 0x000000010600780c */ /* 0x000fe20000781670 */
[----:B------:R-:W-:Y:S01]  /*10930*/  IMAD.MOV.U32 R13, RZ, RZ, R24 ;  /* 0x000000ffff0d7224 */ /* 0x000fe200078e0018 */
[----:B------:R-:W-:-:S02]  /*10940*/  MOV R12, 0x1 ;  /* 0x00000001000c7802 */ /* 0x000fc40000000f00 */
[----:B------:R-:W-:-:S13]  /*10950*/  IADD3 R2, P2, R14, R5, RZ ;  /* 0x000000050e027210 */ /* 0x000fda0007f5e0ff */
[----:B------:R-:W-:Y:S05]  /*10960*/  WARPSYNC.COLLECTIVE R15, `(.L_x_6945) ;  /* 0x000000000f087348 */ /* 0x000fea0003c00000 */
[----:B------:R0:W1:Y:S02]  /*10970*/  SHFL.IDX P6, R14, R13, R12, R11 ;  /* 0x0000000c0d0e7389 */ /* 0x00006400000c000b */
[----:B01----:R-:W-:Y:S01]  /*10980*/  ENDCOLLECTIVE ;  /* 0x000000000000791b */ /* 0x003fe20003800000 */
.L_x_6945:
[----:B------:R-:W-:-:S05]  /*10990*/  IMAD.X R3, RZ, RZ, R3, P2 ;  /* 0x000000ffff037224 */ /* 0x000fca00010e0603 */
[----:B------:R-:W-:Y:S01]  /*109a0*/  @!PT LDS RZ, [RZ] ;  /* 0x00000000fffff984 */ /* 0x000fe20000000800 */
[----:B------:R-:W-:Y:S01]  /*109b0*/  @!PT LDS RZ, [RZ] ;  /* 0x00000000fffff984 */ /* 0x000fe20000000800 */
[----:B------:R-:W-:Y:S01]  /*109c0*/  @!PT LDS RZ, [RZ] ;  /* 0x00000000fffff984 */ /* 0x000fe20000000800 */
[----:B------:R0:W-:Y:S01]  /*109d0*/  LDGSTS.E.BYPASS.LTC128B.128 [R4+0x400], desc[UR50][R2.64], !P3 ;  /* 0x0040000002047fae */ /* 0x0001e2000d901d72 */
[----:B------:R-:W-:-:S03]  /*109e0*/  ISETP.LT.OR P3, PT, R6, 0x11, P1 ;  /* 0x000000110600780c */ /* 0x000fc60000f61670 */
[----:B------:R0:W-:Y:S01]  /*109f0*/  LDGSTS.E.BYPASS.LTC128B.128 [R4+0x4400], desc[UR50][R2.64+0x80], !P4 ;  /* 0x0440008002047fae */ /* 0x0001e2000e101d72 */
[----:B------:R-:W-:Y:S01]  /*10a00*/  ISETP.LT.OR P4, PT, R6, 0x11, P0 ;  /* 0x000000110600780c */ /* 0x000fe20000781670 */
[----:B------:R-:W-:Y:S02]  /*10a10*/  IMAD.MOV.U32 R13, RZ, RZ, R23 ;  /* 0x000000ffff0d7224 */ /* 0x000fe400078e0017 */
[----:B------:R-:W-:-:S10]  /*10a20*/  IMAD.MOV.U32 R7, RZ, RZ, R14 ;  /* 0x000000ffff077224 */ /* 0x000fd400078e000e */
[----:B0-----:R-:W-:Y:S05]  /*10a30*/  WARPSYNC.COLLECTIVE R15, `(.L_x_6946) ;  /* 0x000000000f087348 */ /* 0x001fea0003c00000 */
[----:B------:R1:W2:Y:S02]  /*10a40*/  SHFL.IDX P6, R14, R13, R12, R11 ;  /* 0x0000000c0d0e7389 */ /* 0x0002a400000c000b */
[----:B012---:R-:W-:Y:S01]  /*10a50*/  ENDCOLLECTIVE ;  /* 0x000000000000791b */ /* 0x007fe20003800000 */
.L_x_6946:
[----:B------:R-:W-:Y:S02]  /*10a60*/  IMAD.MOV.U32 R13, RZ, RZ, R24 ;  /* 0x000000ffff0d7224 */ /* 0x000fe400078e0018 */
[----:B------:R-:W-:Y:S02]  /*10a70*/  IMAD.MOV.U32 R12, RZ, RZ, 0x2 ;  /* 0x00000002ff0c7424 */ /* 0x000fe400078e00ff */
[----:B------:R-:W-:-:S07]  /*10a80*/  IMAD.MOV.U32 R10, RZ, RZ, R14 ;  /* 0x000000ffff0a7224 */ /* 0x000fce00078e000e */
[----:B------:R-:W-:Y:S05]  /*10a90*/  WARPSYNC.COLLECTIVE R15, `(.L_x_6947) ;  /* 0x000000000f087348 */ /* 0x000fea0003c00000 */
[----:B------:R0:W1:Y:S02]  /*10aa0*/  SHFL.IDX P6, R14, R13, R12, R11 ;  /* 0x0000000c0d0e7389 */ /* 0x00006400000c000b */
[----:B01----:R-:W-:Y:S01]  /*10ab0*/  ENDCOLLECTIVE ;  /* 0x000000000000791b */ /* 0x003fe20003800000 */
.L_x_6947:
[----:B------:R-:W-:-:S05]  /*10ac0*/  IADD3 R2, P2, R10, R5, RZ ;  /* 0x000000050a027210 */ /* 0x000fca0007f5e0ff */
[----:B------:R-:W-:-:S05]  /*10ad0*/  IMAD.X R3, RZ, RZ, R7, P2 ;  /* 0x000000ffff037224 */ /* 0x000fca00010e0607 */
[----:B------:R-:W-:Y:S01]  /*10ae0*/  @!PT LDS RZ, [RZ] ;  /* 0x00000000fffff984 */ /* 0x000fe20000000800 */
[----:B------:R-:W-:Y:S01]  /*10af0*/  @!PT LDS RZ, [RZ] ;  /* 0x00000000fffff984 */ /* 0x000fe20000000800 */
[----:B------:R-:W-:Y:S01]  /*10b00*/  @!PT LDS RZ, [RZ] ;  /* 0x00000000fffff984 */ /* 0x000fe20000000800 */
[----:B------:R0:W-:Y:S01]  /*10b10*/  LDGSTS.E.BYPASS.LTC128B.128 [R4+0xc00], desc[UR50][R2.64], !P3 ;  /* 0x00c0000002047fae */ /* 0x0001e2000d901d72 */
[----:B------:R-:W-:Y:S02]  /*10b20*/  MOV R13, R23 ;  /* 0x00000017000d7202 */ /* 0x000fe40000000f00 */
[C---:B------:R-:W-:Y:S01]  /*10b30*/  ISETP.LT.OR P3, PT, R6.reuse, 0x21, P1 ;  /* 0x000000210600780c */ /* 0x040fe20000f61670 */
[----:B------:R0:W-:Y:S01]  /*10b40*/  LDGSTS.E.BYPASS.LTC128B.128 [R4+0x4c00], desc[UR50][R2.64+0x80], !P4 ;  /* 0x04c0008002047fae */ /* 0x0001e2000e101d72 */
[----:B------:R-:W-:Y:S01]  /*10b50*/  ISETP.LT.OR P4, PT, R6, 0x21, P0 ;  /* 0x000000210600780c */ /* 0x000fe20000781670 */
[----:B------:R-:W-:-:S12]  /*10b60*/  IMAD.MOV.U32 R8, RZ, RZ, R14 ;  /* 0x000000ffff087224 */ /* 0x000fd800078e000e */
[----:B0-----:R-:W-:Y:S05]  /*10b70*/  WARPSYNC.COLLECTIVE R15, `(.L_x_6948) ;  /* 0x000000000f087348 */ /* 0x001fea0003c00000 */
[----:B------:R1:W2:Y:S02]  /*10b80*/  SHFL.IDX P6, R14, R13, R12, R11 ;  /* 0x0000000c0d0e7389 */ /* 0x0002a400000c000b */
[----:B012---:R-:W-:Y:S01]  /*10b90*/  ENDCOLLECTIVE ;  /* 0x000000000000791b */ /* 0x007fe20003800000 */
.L_x_6948:
[----:B------:R-:W-:Y:S02]  /*10ba0*/  IMAD.MOV.U32 R13, RZ, RZ, R24 ;  /* 0x000000ffff0d7224 */ /* 0x000fe400078e0018 */
[----:B------:R-:W-:Y:S01]  /*10bb0*/  IMAD.MOV.U32 R12, RZ, RZ, 0x3 ;  /* 0x00000003ff0c7424 */ /* 0x000fe200078e00ff */
[----:B------:R-:W-:-:S13]  /*10bc0*/  IADD3 R2, P2, R14, R5, RZ ;  /* 0x000000050e027210 */ /* 0x000fda0007f5e0ff */
[----:B------:R-:W-:Y:S05]  /*10bd0*/  WARPSYNC.COLLECTIVE R15, `(.L_x_6949) ;  /* 0x000000000f087348 */ /* 0x000fea0003c00000 */
[----:B------:R0:W1:Y:S02]  /*10be0*/  SHFL.IDX P6, R14, R13, R12, R11 ;  /* 0x0000000c0d0e7389 */ /* 0x00006400000c000b */
[----:B01----:R-:W-:Y:S01]  /*10bf0*/  ENDCOLLECTIVE ;  /* 0x000000000000791b */ /* 0x003fe20003800000 */
.L_x_6949:
        /* <DEDUP_REMOVED lines=13> */
.L_x_6950:
[----:B------:R-:W-:Y:S01]  /*10cd0*/  IMAD.MOV.U32 R13, RZ, RZ, R24 ;  /* 0x000000ffff0d7224 */ /* 0x000fe200078e0018 */
[----:B------:R-:W-:Y:S02]  /*10ce0*/  MOV R12, 0x4 ;  /* 0x00000004000c7802 */ /* 0x000fe40000000f00 */
[----:B------:R-:W-:-:S13]  /*10cf0*/  IADD3 R2, P2, R14, R5, RZ ;  /* 0x000000050e027210 */ /* 0x000fda0007f5e0ff */
[----:B------:R-:W-:Y:S05]  /*10d00*/  WARPSYNC.COLLECTIVE R15, `(.L_x_6951) ;  /* 0x000000000f087348 */ /* 0x000fea0003c00000 */
[----:B------:R0:W1:Y:S02]  /*10d10*/  SHFL.IDX P6, R14, R13, R12, R11 ;  /* 0x0000000c0d0e7389 */ /* 0x00006400000c000b */
[----:B01----:R-:W-:Y:S01]  /*10d20*/  ENDCOLLECTIVE ;  /* 0x000000000000791b */ /* 0x003fe20003800000 */
.L_x_6951:
        /* <DEDUP_REMOVED lines=13> */
.L_x_6952:
[----:B------:R-:W-:Y:S02]  /*10e00*/  IMAD.MOV.U32 R13, RZ, RZ, R24 ;  /* 0x000000ffff0d7224 */ /* 0x000fe400078e0018 */
[----:B------:R-:W-:Y:S02]  /*10e10*/  IMAD.MOV.U32 R12, RZ, RZ, 0x5 ;  /* 0x00000005ff0c7424 */ /* 0x000fe400078e00ff */
[----:B------:R-:W-:-:S07]  /*10e20*/  IMAD.MOV.U32 R10, RZ, RZ, R14 ;  /* 0x000000ffff0a7224 */ /* 0x000fce00078e000e */
[----:B------:R-:W-:Y:S05]  /*10e30*/  WARPSYNC.COLLECTIVE R15, `(.L_x_6953) ;  /* 0x000000000f087348 */ /* 0x000fea0003c00000 */
[----:B------:R0:W1:Y:S02]  /*10e40*/  SHFL.IDX P6, R14, R13, R12, R11 ;  /* 0x0000000c0d0e7389 */ /* 0x00006400000c000b */
[----:B01----:R-:W-:Y:S01]  /*10e50*/  ENDCOLLECTIVE ;  /* 0x000000000000791b */ /* 0x003fe20003800000 */
.L_x_6953:
        /* <DEDUP_REMOVED lines=14> */
.L_x_6954:
[----:B------:R-:W-:Y:S02]  /*10f40*/  IMAD.MOV.U32 R13, RZ, RZ, R24 ;  /* 0x000000ffff0d7224 */ /* 0x000fe400078e0018 */
[----:B------:R-:W-:Y:S01]  /*10f50*/  IMAD.MOV.U32 R12, RZ, RZ, 0x6 ;  /* 0x00000006ff0c7424 */ /* 0x000fe200078e00ff */
[----:B------:R-:W-:-:S13]  /*10f60*/  IADD3 R2, P2, R14, R5, RZ ;  /* 0x000000050e027210 */ /* 0x000fda0007f5e0ff */
[----:B------:R-:W-:Y:S05]  /*10f70*/  WARPSYNC.COLLECTIVE R15, `(.L_x_6955) ;  /* 0x000000000f087348 */ /* 0x000fea0003c00000 */
[----:B------:R0:W1:Y:S02]  /*10f80*/  SHFL.IDX P6, R14, R13, R12, R11 ;  /* 0x0000000c0d0e7389 */ /* 0x00006400000c000b */
[----:B01----:R-:W-:Y:S01]  /*10f90*/  ENDCOLLECTIVE ;  /* 0x000000000000791b */ /* 0x003fe20003800000 */
.L_x_6955:
        /* <DEDUP_REMOVED lines=13> */
.L_x_6956:
[----:B------:R-:W-:Y:S01]  /*11070*/  MOV R13, R24 ;  /* 0x00000018000d7202 */ /* 0x000fe20000000f00 */
[----:B------:R-:W-:Y:S02]  /*11080*/  IMAD.MOV.U32 R12, RZ, RZ, 0x7 ;  /* 0x00000007ff0c7424 */ /* 0x000fe400078e00ff */
[----:B------:R-:W-:-:S07]  /*11090*/  IMAD.MOV.U32 R10, RZ, RZ, R14 ;  /* 0x000000ffff0a7224 */ /* 0x000fce00078e000e */
[----:B------:R-:W-:Y:S05]  /*110a0*/  WARPSYNC.COLLECTIVE R15, `(.L_x_6957) ;  /* 0x000000000f087348 */ /* 0x000fea0003c00000 */
[----:B------:R0:W1:Y:S02]  /*110b0*/  SHFL.IDX P6, R14, R13, R12, R11 ;  /* 0x0000000c0d0e7389 */ /* 0x00006400000c000b */
[----:B01----:R-:W-:Y:S01]  /*110c0*/  ENDCOLLECTIVE ;  /* 0x000000000000791b */ /* 0x003fe20003800000 */
.L_x_6957:
[----:B------:R-:W-:-:S05]  /*110d0*/  IADD3 R2, P2, R10, R5, RZ ;  /* 0x000000050a027210 */ /* 0x000fca0007f5e0ff */
[----:B------:R-:W-:-:S05]  /*110e0*/  IMAD.X R3, RZ, RZ, R8, P2 ;  /* 0x000000ffff037224 */ /* 0x000fca00010e0608 */
        /* <DEDUP_REMOVED lines=10> */
.L_x_6958:
[----:B------:R-:W-:Y:S05]  /*11190*/  BRA `(.L_x_6959) ;  /* 0xffffffb8009c7947 */ /* 0x000fea000383ffff */
.L_x_6837:
        /* <DEDUP_REMOVED lines=8> */
.L_x_6961:
[----:B------:R-:W-:Y:S05]  /*11220*/  BSYNC B0 ;  /* 0x0000000000007941 */ /* 0x000fea0003800000 */
.L_x_6960:
        /* <DEDUP_REMOVED lines=9> */
.L_x_6962:
        /* <DEDUP_REMOVED lines=18> */
.L_x_6963:
[----:B------:R-:W-:Y:S01]  /*113e0*/  IMAD.MOV.U32 R12, RZ, RZ, 0x2 ;  /* 0x00000002ff0c7424 */ /* 0x000fe200078e00ff */
[----:B------:R-:W-:-:S05]  /*113f0*/  SEL R7, R14, RZ, P1 ;  /* 0x000000ff0e077207 */ /* 0x000fca0000800000 */
[----:B------:R-:W-:-:S04]  /*11400*/  IMAD.IADD R6, R4, 0x1, R7 ;  /* 0x0000000104067824 */ /* 0x000fc800078e0207 */
[----:B------:R-:W-:-:S07]  /*11410*/  IMAD.MOV.U32 R13, RZ, RZ, R6 ;  /* 0x000000ffff0d7224 */ /* 0x000fce00078e0006 */
[----:B------:R-:W-:Y:S05]  /*11420*/  WARPSYNC.COLLECTIVE R15, `(.L_x_6964) ;  /* 0x000000000f087348 */ /* 0x000fea0003c00000 */
[----:B------:R0:W1:Y:S02]  /*11430*/  SHFL.UP P6, R14, R13, R12, R11 ;  /* 0x0400000c0d0e7389 */ /* 0x00006400000c000b */
[----:B01----:R-:W-:Y:S01]  /*11440*/  ENDCOLLECTIVE ;  /* 0x000000000000791b */ /* 0x003fe20003800000 */
.L_x_6964:
[----:B------:R-:W-:Y:S02]  /*11450*/  MOV R12, 0x4 ;  /* 0x00000004000c7802 */ /* 0x000fe40000000f00 */
[----:B------:R-:W-:-:S05]  /*11460*/  SEL R7, R14, RZ, P2 ;  /* 0x000000ff0e077207 */ /* 0x000fca0001000000 */
[----:B------:R-:W-:-:S04]  /*11470*/  IMAD.IADD R7, R6, 0x1, R7 ;  /* 0x0000000106077824 */ /* 0x000fc800078e0207 */
[----:B------:R-:W-:-:S07]  /*11480*/  IMAD.MOV.U32 R13, RZ, RZ, R7 ;  /* 0x000000ffff0d7224 */ /* 0x000fce00078e0007 */
[----:B------:R-:W-:Y:S05]  /*11490*/  WARPSYNC.COLLECTIVE R15, `(.L_x_6965) ;  /* 0x000000000f087348 */ /* 0x000fea0003c00000 */
[----:B------:R0:W1:Y:S02]  /*114a0*/  SHFL.UP P6, R14, R13, R12, R11 ;  /* 0x0400000c0d0e7389 */ /* 0x00006400000c000b */
[----:B01----:R-:W-:Y:S01]  /*114b0*/  ENDCOLLECTIVE ;  /* 0x000000000000791b */ /* 0x003fe20003800000 */
.L_x_6965:
[----:B------:R-:W-:Y:S01]  /*114c0*/  IMAD.MOV.U32 R12, RZ, RZ, 0x8 ;  /* 0x00000008ff0c7424 */ /* 0x000fe200078e00ff */
[----:B------:R-:W-:-:S05]  /*114d0*/  SEL R2, R14, RZ, P3 ;  /* 0x000000ff0e027207 */ /* 0x000fca0001800000 */
[----:B------:R-:W-:-:S04]  /*114e0*/  IMAD.IADD R2, R7, 0x1, R2 ;  /* 0x0000000107027824 */ /* 0x000fc800078e0202 */
[----:B------:R-:W-:-:S07]  /*114f0*/  IMAD.MOV.U32 R13, RZ, RZ, R2 ;  /* 0x000000ffff0d7224 */ /* 0x000fce00078e0002 */
[----:B------:R-:W-:Y:S05]  /*11500*/  WARPSYNC.COLLECTIVE R15, `(.L_x_6966) ;  /* 0x000000000f087348 */ /* 0x000fea0003c00000 */
[----:B------:R0:W1:Y:S02]  /*11510*/  SHFL.UP P6, R14, R13, R12, R11 ;  /* 0x0400000c0d0e7389 */ /* 0x00006400000c000b */
[----:B01----:R-:W-:Y:S01]  /*11520*/  ENDCOLLECTIVE ;  /* 0x000000000000791b */ /* 0x003fe20003800000 */
.L_x_6966:
[----:B------:R-:W-:Y:S01]  /*11530*/  IMAD.MOV.U32 R12, RZ, RZ, 0x10 ;  /* 0x00000010ff0c7424 */ /* 0x000fe200078e00ff */
[----:B------:R-:W-:-:S05]  /*11540*/  SEL R3, R14, RZ, P4 ;  /* 0x000000ff0e037207 */ /* 0x000fca0002000000 */
[----:B------:R-:W-:-:S04]  /*11550*/  IMAD.IADD R3, R2, 0x1, R3 ;  /* 0x0000000102037824 */ /* 0x000fc800078e0203 */
[----:B------:R-:W-:-:S07]  /*11560*/  IMAD.MOV.U32 R13, RZ, RZ, R3 ;  /* 0x000000ffff0d7224 */ /* 0x000fce00078e0003 */
[----:B------:R-:W-:Y:S05]  /*11570*/  WARPSYNC.COLLECTIVE R15, `(.L_x_6967) ;  /* 0x000000000f087348 */ /* 0x000fea0003c00000 */
[----:B------:R0:W1:Y:S02]  /*11580*/  SHFL.UP P6, R14, R13, R12, R11 ;  /* 0x0400000c0d0e7389 */ /* 0x00006400000c000b */
[----:B01----:R-:W-:Y:S01]  /*11590*/  ENDCOLLECTIVE ;  /* 0x000000000000791b */ /* 0x003fe20003800000 */
.L_x_6967:
        /* <DEDUP_REMOVED lines=8> */
.L_x_6968:
[----:B------:R-:W-:Y:S05]  /*11620*/  BRA `(.L_x_6969) ;  /* 0xffffffb800a87947 */ /* 0x000fea000383ffff */
.L_x_6842:
        /* <DEDUP_REMOVED lines=8> */
.L_x_6971:
[----:B------:R-:W-:Y:S05]  /*116b0*/  BSYNC B0 ;  /* 0x0000000000007941 */ /* 0x000fea0003800000 */
.L_x_6970:
        /* <DEDUP_REMOVED lines=8> */
.L_x_6972:
[----:B------:R-:W-:Y:S01]  /*11740*/  IMAD.MOV.U32 R12, RZ, RZ, 0x4 ;  /* 0x00000004ff0c7424 */ /* 0x000fe200078e00ff */
[----:B------:R-:W-:-:S05]  /*11750*/  SEL R0, R14, RZ, P2 ;  /* 0x000000ff0e007207 */ /* 0x000fca0001000000 */
[----:B------:R-:W-:-:S04]  /*11760*/  IMAD.IADD R0, R13, 0x1, R0 ;  /* 0x000000010d007824 */ /* 0x000fc800078e0200 */
[----:B------:R-:W-:-:S07]  /*11770*/  IMAD.MOV.U32 R13, RZ, RZ, R0 ;  /* 0x000000ffff0d7224 */ /* 0x000fce00078e0000 */
[----:B------:R-:W-:Y:S05]  /*11780*/  WARPSYNC.COLLECTIVE R15, `(.L_x_6973) ;  /* 0x000000000f087348 */ /* 0x000fea0003c00000 */
[----:B------:R0:W1:Y:S02]  /*11790*/  SHFL.UP P6, R14, R13, R12, R11 ;  /* 0x0400000c0d0e7389 */ /* 0x00006400000c000b */
[----:B01----:R-:W-:Y:S01]  /*117a0*/  ENDCOLLECTIVE ;  /* 0x000000000000791b */ /* 0x003fe20003800000 */
.L_x_6973:
[----:B------:R-:W-:Y:S02]  /*117b0*/  MOV R12, 0x8 ;  /* 0x00000008000c7802 */ /* 0x000fe40000000f00 */
[----:B------:R-:W-:-:S05]  /*117c0*/  SEL R3, R14, RZ, P3 ;  /* 0x000000ff0e037207 */ /* 0x000fca0001800000 */
[----:B------:R-:W-:-:S04]  /*117d0*/  IMAD.IADD R2, R0, 0x1, R3 ;  /* 0x0000000100027824 */ /* 0x000fc800078e0203 */
[----:B------:R-:W-:-:S07]  /*117e0*/  IMAD.MOV.U32 R13, RZ, RZ, R2 ;  /* 0x000000ffff0d7224 */ /* 0x000fce00078e0002 */
[----:B------:R-:W-:Y:S05]  /*117f0*/  WARPSYNC.COLLECTIVE R15, `(.L_x_6974) ;  /* 0x000000000f087348 */ /* 0x000fea0003c00000 */
[----:B------:R0:W1:Y:S02]  /*11800*/  SHFL.UP P6, R14, R13, R12, R11 ;  /* 0x0400000c0d0e7389 */ /* 0x00006400000c000b */
[----:B01----:R-:W-:Y:S01]  /*11810*/  ENDCOLLECTIVE ;  /* 0x000000000000791b */ /* 0x003fe20003800000 */
.L_x_6974:
[----:B------:R-:W-:Y:S01]  /*11820*/  IMAD.MOV.U32 R12, RZ, RZ, 0x10 ;  /* 0x00000010ff0c7424 */ /* 0x000fe200078e00ff */
[----:B------:R-:W-:-:S05]  /*11830*/  SEL R3, R14, RZ, P4 ;  /* 0x000000ff0e037207 */ /* 0x000fca0002000000 */
[----:B------:R-:W-:-:S04]  /*11840*/  IMAD.IADD R3, R2, 0x1, R3 ;  /* 0x0000000102037824 */ /* 0x000fc800078e0203 */
[----:B------:R-:W-:-:S07]  /*11850*/  IMAD.MOV.U32 R13, RZ, RZ, R3 ;  /* 0x000000ffff0d7224 */ /* 0x000fce00078e0003 */
[----:B------:R-:W-:Y:S05]  /*11860*/  WARPSYNC.COLLECTIVE R15, `(.L_x_6975) ;  /* 0x000000000f087348 */ /* 0x000fea0003c00000 */
[----:B------:R0:W1:Y:S02]  /*11870*/  SHFL.UP P6, R14, R13, R12, R11 ;  /* 0x0400000c0d0e7389 */ /* 0x00006400000c000b */
[----:B01----:R-:W-:Y:S01]  /*11880*/  ENDCOLLECTIVE ;  /* 0x000000000000791b */ /* 0x003fe20003800000 */
.L_x_6975:
        /* <DEDUP_REMOVED lines=8> */
.L_x_6976:
[----:B------:R-:W-:Y:S05]  /*11910*/  BRA `(.L_x_6977) ;  /* 0xffffffb800887947 */ /* 0x000fea000383ffff */
.L_x_6844:
[----:B------:R-:W-:Y:S01]  /*11920*/  BSSY B0, `(.L_x_6978) ;  /* 0x0000006000007945 */ /* 0x000fe20003800000 */
[----:B------:R-:W-:Y:S02]  /*11930*/  PLOP3.LUT P6, PT, P6, PT, PT, 0x8, 0x0 ;  /* 0x000000000000781c */ /* 0x000fe400037ce170 */
[----:B------:R-:W-:-:S11]  /*11940*/  MOV R15, 0xffffffff ;  /* 0xffffffff000f7802 */ /* 0x000fd60000000f00 */
[----:B01----:R-:W-:Y:S05]  /*11950*/  WARPSYNC.COLLECTIVE R15, `(.L_x_6979) ;  /* 0x000000000f087348 */ /* 0x003fea0003c00000 */
[----:B------:R-:W-:Y:S01]  /*11960*/  VOTE.ANY R14, PT, P6 ;  /* 0x00000000000e7806 */ /* 0x000fe200030e0100 */
[----:B01----:R-:W-:Y:S06]  /*11970*/  ENDCOLLECTIVE ;  /* 0x000000000000791b */ /* 0x003fec0003800000 */
.L_x_6979:
[----:B------:R-:W-:Y:S05]  /*11980*/  BSYNC B0 ;  /* 0x0000000000007941 */ /* 0x000fea0003800000 */
.L_x_6978:
        /* <DEDUP_REMOVED lines=9> */
.L_x_6980:
[----:B------:R-:W-:Y:S01]  /*11a20*/  IMAD.MOV.U32 R4, RZ, RZ, R14 ;  /* 0x000000ffff047224 */ /* 0x000fe200078e000e */
[----:B------:R-:W-:Y:S06]  /*11a30*/  BRA `(.L_x_6981) ;  /* 0xffffffb800787947 */ /* 0x000fec000383ffff */
.L_x_6846:
[----:B------:R-:W-:Y:S01]  /*11a40*/  BSSY B0, `(.L_x_6982) ;  /* 0x0000007000007945 */ /* 0x000fe20003800000 */
[----:B------:R-:W-:Y:S01]  /*11a50*/  IMAD.MOV.U32 R13, RZ, RZ, R6 ;  /* 0x000000ffff0d7224 */ /* 0x000fe200078e0006 */
[----:B------:R-:W-:Y:S01]  /*11a60*/  MOV R11, 0x1f ;  /* 0x0000001f000b7802 */ /* 0x000fe20000000f00 */
[----:B------:R-:W-:-:S07]  /*11a70*/  IMAD.MOV.U32 R15, RZ, RZ, -0x1 ;  /* 0xffffffffff0f7424 */ /* 0x000fce00078e00ff */
[----:B0123--:R-:W-:Y:S05]  /*11a80*/  WARPSYNC.COLLECTIVE R15, `(.L_x_6983) ;  /* 0x000000000f087348 */ /* 0x00ffea0003c00000 */
[----:B------:R4:W0:Y:S02]  /*11a90*/  SHFL.IDX P6, R14, R13, R12, R11 ;  /* 0x0000000c0d0e7389 */ /* 0x00082400000c000b */
[----:B01234-:R-:W-:Y:S01]  /*11aa0*/  ENDCOLLECTIVE ;  /* 0x000000000000791b */ /* 0x01ffe20003800000 */
.L_x_6983:
[----:B------:R-:W-:Y:S05]  /*11ab0*/  BSYNC B0 ;  /* 0x0000000000007941 */ /* 0x000fea0003800000 */
.L_x_6982:
[----:B------:R-:W-:Y:S05]  /*11ac0*/  BRA `(.L_x_6845) ;  /* 0xffffffb800707947 */ /* 0x000fea000383ffff */
.L_x_6850:
[----:B-1----:R1:W2:Y:S02]  /*11ad0*/  SYNCS.PHASECHK.TRANS64.TRYWAIT P0, [R4+URZ+0x28820], R0 ;  /* 0x02882000040075a7 */ /* 0x0022a4000800017f */
[----:B--2---:R-:W-:Y:S05]  /*11ae0*/  @!P0 NANOSLEEP.SYNCS 0x989680 ;  /* 0x009896800000895d */ /* 0x004fea0003900000 */
[----:B------:R-:W2:Y:S02]  /*11af0*/  @!P0 SYNCS.PHASECHK.TRANS64 P0, [R4+URZ+0x28820], R0 ;  /* 0x02882000040085a7 */ /* 0x000ea4000800007f */
[----:B--2---:R-:W-:Y:S05]  /*11b00*/  @!P0 BRA `(.L_x_6850) ;  /* 0xfffffffc00f08947 */ /* 0x004fea000383ffff */
[----:B------:R-:W-:Y:S05]  /*11b10*/  BRA `(.L_x_6984) ;  /* 0xffffffbc005c7947 */ /* 0x000fea000383ffff */
.L_x_6851:
        /* <DEDUP_REMOVED lines=11> */
.L_x_6986:
[----:B------:R-:W-:Y:S05]  /*11bd0*/  BSYNC B0 ;  /* 0x0000000000007941 */ /* 0x000fea0003800000 */
.L_x_6985:
[----:B------:R-:W-:Y:S05]  /*11be0*/  BRA `(.L_x_6987) ;  /* 0xffffffbc00447947 */ /* 0x000fea000383ffff */
.L_x_6854:
[----:B------:R-:W-:Y:S01]  /*11bf0*/  BSSY B1, `(.L_x_6988) ;  /* 0x0000006000017945 */ /* 0x000fe20003800000 */
[----:B------:R-:W-:-:S07]  /*11c00*/  IMAD.MOV.U32 R15, RZ, RZ, -0x1 ;  /* 0xffffffffff0f7424 */ /* 0x000fce00078e00ff */
[----:B01-3--:R-:W-:Y:S05]  /*11c10*/  WARPSYNC.COLLECTIVE R15, `(.L_x_6989) ;  /* 0x000000000f0c7348 */ /* 0x00bfea0003c00000 */
[----:B------:R-:W-:Y:S02]  /*11c20*/  ELECT P6, UR62, PT ;  /* 0x00000000003e782f */ /* 0x000fe400038c0000 */
[----:B------:R-:W-:Y:S01]  /*11c30*/  MOV R14, UR62 ;  /* 0x0000003e000e7c02 */ /* 0x000fe20008000f00 */
[----:B01-3--:R-:W-:Y:S10]  /*11c40*/  ENDCOLLECTIVE ;  /* 0x000000000000791b */ /* 0x00bff40003800000 */
.L_x_6989:
[----:B------:R-:W-:Y:S05]  /*11c50*/  BSYNC B1 ;  /* 0x0000000000017941 */ /* 0x000fea0003800000 */
.L_x_6988:
[----:B------:R-:W-:Y:S05]  /*11c60*/  BRA `(.L_x_6990) ;  /* 0xffffffbc003c7947 */ /* 0x000fea000383ffff */
.L_x_6856:
[----:B-1----:R1:W2:Y:S02]  /*11c70*/  SYNCS.PHASECHK.TRANS64.TRYWAIT P1, [R5+URZ+0x28840], R0 ;  /* 0x02884000050075a7 */ /* 0x0022a4000802017f */
[----:B--2---:R-:W-:Y:S05]  /*11c80*/  @!P1 NANOSLEEP.SYNCS 0x989680 ;  /* 0x009896800000995d */ /* 0x004fea0003900000 */
[----:B------:R-:W2:Y:S02]  /*11c90*/  @!P1 SYNCS.PHASECHK.TRANS64 P1, [R5+URZ+0x28840], R0 ;  /* 0x02884000050095a7 */ /* 0x000ea4000802007f */
[----:B--2---:R-:W-:Y:S05]  /*11ca0*/  @!P1 BRA `(.L_x_6856) ;  /* 0xfffffffc00f09947 */ /* 0x004fea000383ffff */
[----:B------:R-:W-:Y:S05]  /*11cb0*/  BRA `(.L_x_6991) ;  /* 0xffffffbc005c7947 */ /* 0x000fea000383ffff */
.L_x_6858:
[----:B--2---:R2:W4:Y:S02]  /*11cc0*/  SYNCS.PHASECHK.TRANS64.TRYWAIT P1, [R25+URZ+0x28840], R2 ;  /* 0x02884002190075a7 */ /* 0x004524000802017f */
[----:B----4-:R-:W-:Y:S05]  /*11cd0*/  @!P1 NANOSLEEP.SYNCS 0x989680 ;  /* 0x009896800000995d */ /* 0x010fea0003900000 */
[----:B------:R-:W4:Y:S02]  /*11ce0*/  @!P1 SYNCS.PHASECHK.TRANS64 P1, [R25+URZ+0x28840], R2 ;  /* 0x02884002190095a7 */ /* 0x000f24000802007f */
[----:B----4-:R-:W-:Y:S05]  /*11cf0*/  @!P1 BRA `(.L_x_6858) ;  /* 0xfffffffc00f09947 */ /* 0x010fea000383ffff */
[----:B------:R-:W-:Y:S05]  /*11d00*/  BRA `(.L_x_6992) ;  /* 0xffffffbc00687947 */ /* 0x000fea000383ffff */
.L_x_6860:
[----:B----4-:R4:W0:Y:S02]  /*11d10*/  SYNCS.PHASECHK.TRANS64.TRYWAIT P1, [R5+URZ+0x28860], R0 ;  /* 0x02886000050075a7 */ /* 0x010824000802017f */
[----:B0-----:R-:W-:Y:S05]  /*11d20*/  @!P1 NANOSLEEP.SYNCS 0x989680 ;  /* 0x009896800000995d */ /* 0x001fea0003900000 */
[----:B------:R-:W0:Y:S02]  /*11d30*/  @!P1 SYNCS.PHASECHK.TRANS64 P1, [R5+URZ+0x28860], R0 ;  /* 0x02886000050095a7 */ /* 0x000e24000802007f */
[----:B0-----:R-:W-:Y:S05]  /*11d40*/  @!P1 BRA `(.L_x_6860) ;  /* 0xfffffffc00f09947 */ /* 0x001fea000383ffff */
[----:B------:R-:W-:Y:S05]  /*11d50*/  BRA `(.L_x_6993) ;  /* 0xffffffbc00647947 */ /* 0x000fea000383ffff */
.L_x_6994:
        /* <DEDUP_REMOVED lines=10> */
.L_x_15855:


//--------------------- .text._ZN7cutlass13device_kernelIN5flash11enable_sm90INS1_16FlashAttnFwdSm90INS1_25CollectiveMainloopFwdSm90ILi2EN4cute5tupleIJNS5_1CILi1EEES8_S8_EEENS6_IJNS7_ILi128EEESA_SA_EEELi128ENS_6half_tEfNS_4arch4Sm90ELb0ELb0ELb0ELb1ELb1ELb1ELb0ELb1ELb1ELb1ELb0ELb0EEENS1_21CollectiveEpilogueFwdISB_S9_SC_SE_Li256ELb1ELb1ELb0ELb0EEENS1_36VarlenDynamicPersistentTileSchedulerILi128ELi128ELi256ELi128ELb0ELb1ELb1ELb0ELb1ELb1EEEEEEEEEvNT_6ParamsE --------------------------
	.section	.text._ZN7cutlass13device_kernelIN5flash11enable_sm90INS1_16FlashAttnFwdSm90INS1_25CollectiveMainloopFwdSm90ILi2EN4cute5tupleIJNS5_1CILi1EEES8_S8_EEENS6_IJNS7_ILi128EEESA_SA_EEELi128ENS_6half_tEfNS_4arch4Sm90ELb0ELb0ELb0ELb1ELb1ELb1ELb0ELb1ELb1ELb1ELb0ELb0EEENS1_21CollectiveEpilogueFwdISB_S9_SC_SE_Li256ELb1ELb1ELb0ELb0EEENS1_36VarlenDynamicPersistentTileSchedulerILi128ELi128ELi256ELi128ELb0ELb1ELb1ELb0ELb1ELb1EEEEEEEEEvNT_6ParamsE,"ax",@progbits
	.align	128
.text._ZN7cutlass13device_kernelIN5flash11enable_sm90INS1_16FlashAttnFwdSm90INS1_25CollectiveMainloopFwdSm90ILi2EN4cute5tupleIJNS5_1CILi1EEES8_S8_EEENS6_IJNS7_ILi128EEESA_SA_EEELi128ENS_6half_tEfNS_4arch4Sm90ELb0ELb0ELb0ELb1ELb1ELb1ELb0ELb1ELb1ELb1ELb0ELb0EEENS1_21CollectiveEpilogueFwdISB_S9_SC_SE_Li256ELb1ELb1ELb0ELb0EEENS1_36VarlenDynamicPersistentTileSchedulerILi128ELi128ELi256ELi128ELb0ELb1ELb1ELb0ELb1ELb1EEEEEEEEEvNT_6ParamsE:
        .type           _ZN7cutlass13device_kernelIN5flash11enable_sm90INS1_16FlashAttnFwdSm90INS1_25CollectiveMainloopFwdSm90ILi2EN4cute5tupleIJNS5_1CILi1EEES8_S8_EEENS6_IJNS7_ILi128EEESA_SA_EEELi128ENS_6half_tEfNS_4arch4Sm90ELb0ELb0ELb0ELb1ELb1ELb1ELb0ELb1ELb1ELb1ELb0ELb0EEENS1_21CollectiveEpilogueFwdISB_S9_SC_SE_Li256ELb1ELb1ELb0ELb0EEENS1_36VarlenDynamicPersistentTileSchedulerILi128ELi128ELi256ELi128ELb0ELb1ELb1ELb0ELb1ELb1EEEEEEEEEvNT_6ParamsE,@function
        .size           _ZN7cutlass13device_kernelIN5flash11enable_sm90INS1_16FlashAttnFwdSm90INS1_25CollectiveMainloopFwdSm90ILi2EN4cute5tupleIJNS5_1CILi1EEES8_S8_EEENS6_IJNS7_ILi128EEESA_SA_EEELi128ENS_6half_tEfNS_4arch4Sm90ELb0ELb0ELb0ELb1ELb1ELb1ELb0ELb1ELb1ELb1ELb0ELb0EEENS1_21CollectiveEpilogueFwdISB_S9_SC_SE_Li256ELb1ELb1ELb0ELb0EEENS1_36VarlenDynamicPersistentTileSchedulerILi128ELi128ELi256ELi128ELb0ELb1ELb1ELb0ELb1ELb1EEEEEEEEEvNT_6ParamsE,(.L_x_15856 - _ZN7cutlass13device_kernelIN5flash11enable_sm90INS1_16FlashAttnFwdSm90INS1_25CollectiveMainloopFwdSm90ILi2EN4cute5tupleIJNS5_1CILi1EEES8_S8_EEENS6_IJNS7_ILi128EEESA_SA_EEELi128ENS_6half_tEfNS_4arch4Sm90ELb0ELb0ELb0ELb1ELb1ELb1ELb0ELb1ELb1ELb1ELb0ELb0EEENS1_21CollectiveEpilogueFwdISB_S9_SC_SE_Li256ELb1ELb1ELb0ELb0EEENS1_36VarlenDynamicPersistentTileSchedulerILi128ELi128ELi256ELi128ELb0ELb1ELb1ELb0ELb1ELb1EEEEEEEEEvNT_6ParamsE)
        .other          _ZN7cutlass13device_kernelIN5flash11enable_sm90INS1_16FlashAttnFwdSm90INS1_25CollectiveMainloopFwdSm90ILi2EN4cute5tupleIJNS5_1CILi1EEES8_S8_EEENS6_IJNS7_ILi128EEESA_SA_EEELi128ENS_6half_tEfNS_4arch4Sm90ELb0ELb0ELb0ELb1ELb1ELb1ELb0ELb1ELb1ELb1ELb0ELb0EEENS1_21CollectiveEpilogueFwdISB_S9_SC_SE_Li256ELb1ELb1ELb0ELb0EEENS1_36VarlenDynamicPersistentTileSchedulerILi128ELi128ELi256ELi128ELb0ELb1ELb1ELb0ELb1ELb1EEEEEEEEEvNT_6ParamsE,@"STO_CUDA_ENTRY STV_DEFAULT"
_ZN7cutlass13device_kernelIN5flash11enable_sm90INS1_16FlashAttnFwdSm90INS1_25CollectiveMainloopFwdSm90ILi2EN4cute5tupleIJNS5_1CILi1EEES8_S8_EEENS6_IJNS7_ILi128EEESA_SA_EEELi128ENS_6half_tEfNS_4arch4Sm90ELb0ELb0ELb0ELb1ELb1ELb1ELb0ELb1ELb1ELb1ELb0ELb0EEENS1_21CollectiveEpilogueFwdISB_S9_SC_SE_Li256ELb1ELb1ELb0ELb0EEENS1_36VarlenDynamicPersistentTileSchedulerILi128ELi128ELi256ELi128ELb0ELb1ELb1ELb0ELb1ELb1EEEEEEEEEvNT_6ParamsE:
        /* <DEDUP_REMOVED lines=17> */
.L_x_6996:
[----:B------:R-:W-:Y:S05]  /*0110*/  BSYNC B0 ;  /* 0x0000000000007941 */ /* 0x000fea0003800000 */
.L_x_6995:
[----:B------:R-:W-:Y:S01]  /*0120*/  VOTEU.ANY UP0, P0 ;  /* 0x00000000003f7886 */ /* 0x000fe20000000100 */
[----:B------:R-:W0:Y:S01]  /*0130*/  SHFL.IDX PT, R3, R2, RZ, 0x1f ;  /* 0x00001fff02037589 */ /* 0x000e2200000e0000 */
[----:B------:R-:W-:Y:S01]  /*0140*/  UMOV UR4, 0x80 ;  /* 0x0000008000047882 */ /* 0x000fe20000000000 */
[----:B------:R-:W-:Y:S01]  /*0150*/  UMOV UR7, 0x100 ;  /* 0x0000010000077882 */ /* 0x000fe20000000000 */
[----:B------:R-:W-:Y:S01]  /*0160*/  SHF.R.U32.HI R4, RZ, 0x7, R0 ;  /* 0x00000007ff047819 */ /* 0x000fe20000011600 */
[----:B------:R-:W1:Y:S01]  /*0170*/  @UP0 S2UR UR8, SR_CgaCtaId ;  /* 0x00000000000809c3 */ /* 0x000e620000008800 */
[----:B------:R-:W-:Y:S01]  /*0180*/  @UP0 UMOV UR6, 0x400 ;  /* 0x0000040000060882 */ /* 0x000fe20000000000 */
[----:B------:R-:W-:-:S04]  /*0190*/  @UP0 UIADD3 UR4, -UR4, 0x100000, URZ ;  /* 0x0010000004040890 */ /* 0x000fc8000fffe13f */
[----:B------:R-:W-:Y:S02]  /*01a0*/  @UP0 USHF.L.U32 UR5, UR4, 0xb, URZ ;  /* 0x0000000b04050899 */ /* 0x000fe4000800063f */
[----:B------:R-:W-:Y:S01]  /*01b0*/  @UP0 USHF.L.U32 UR4, UR4, 0x1, URZ ;  /* 0x0000000104040899 */ /* 0x000fe2000800063f */
[----:B------:R-:W-:Y:S01]  /*01c0*/  VOTEU.ANY UP1, P0 ;  /* 0x00000000003f7886 */ /* 0x000fe20000020100 */
[----:B0-----:R-:W-:Y:S02]  /*01d0*/  ISETP.NE.AND P1, PT, R3, RZ, PT ;  /* 0x000000ff0300720c */ /* 0x001fe40003f25270 */
[----:B------:R0:W2:Y:S01]  /*01e0*/  SHFL.IDX PT, R3, R4, RZ, 0x1f ;  /* 0x00001fff04037589 */ /* 0x0000a200000e0000 */
[----:B-1----:R-:W-:Y:S02]  /*01f0*/  @UP0 ULEA UR8, UR8, UR6, 0x18 ;  /* 0x0000000608080291 */ /* 0x002fe4000f8ec03f */
[----:B------:R-:W-:-:S04]  /*0200*/  @UP0 UIADD3 UR6, -UR7, 0x100000, URZ ;  /* 0x0010000007060890 */ /* 0x000fc8000fffe13f */
[----:B------:R-:W-:Y:S02]  /*0210*/  @UP0 USHF.L.U32 UR7, UR6, 0xb, URZ ;  /* 0x0000000b06070899 */ /* 0x000fe4000800063f */
[----:B------:R-:W-:Y:S01]  /*0220*/  @UP0 USHF.L.U32 UR6, UR6, 0x1, URZ ;  /* 0x0000000106060899 */ /* 0x000fe2000800063f */
[----:B------:R-:W-:Y:S01]  /*0230*/  VOTEU.ANY UP0, P0 ;  /* 0x00000000003f7886 */ /* 0x000fe20000000100 */
[----:B------:R-:W1:Y:S04]  /*0240*/  FENCE.VIEW.ASYNC.S ;  /* 0x00000000000073c6 */ /* 0x000e680000000000 */
[----:B-1----:R0:W1:Y:S06]  /*0250*/  @UP0 SYNCS.EXCH.64 URZ, [UR8+0x28800], UR4 ;  /* 0x02880004083f05b2 */ /* 0x00206c0008000100 */
[----:B------:R0:W3:Y:S02]  /*0260*/  @UP1 SYNCS.EXCH.64 URZ, [UR8+0x28820], UR6 ;  /* 0x02882006083f15b2 */ /* 0x0000e40008000100 */
[----:B0-----:R-:W-:Y:S05]  /*0270*/  @P1 BRA `(.L_x_6997) ;  /* 0x0000000000481947 */ /* 0x001fea0003800000 */
        /* <DEDUP_REMOVED lines=16> */
[----:B------:R0:W0:Y:S01]  /*0380*/  SYNCS.EXCH.64 URZ, [UR8+0x28848], UR6 ;  /* 0x02884806083f75b2 */ /* 0x0000220008000100 */
[----:B------:R-:W-:Y:S01]  /*0390*/  NOP ;  /* 0x0000000000007918 */ /* 0x000fe20000000000 */
.L_x_6997:
        /* <DEDUP_REMOVED lines=22> */
.L_x_6998:
        /* <DEDUP_REMOVED lines=18> */
.L_x_6999:
        /* <DEDUP_REMOVED lines=22> */
.L_x_7000:
        /* <DEDUP_REMOVED lines=22> */
.L_x_7001:
[----:B--2---:R-:W-:Y:S01]  /*08e0*/  ISETP.NE.AND P0, PT, R3, RZ, PT ;  /* 0x000000ff0300720c */ /* 0x004fe20003f05270 */
[----:B------:R-:W-:Y:S01]  /*08f0*/  IMAD.MOV.U32 R3, RZ, RZ, 0x1 ;  /* 0x00000001ff037424 */ /* 0x000fe200078e00ff */
[----:B------:R-:W-:Y:S01]  /*0900*/  NOP ;  /* 0x0000000000007918 */ /* 0x000fe20000000000 */
[----:B------:R-:W-:Y:S01]  /*0910*/  ULDC.64 UR38, c[0x0][0x208] ;  /* 0x0000820000267ab9 */ /* 0x000fe20000000a00 */
[----:B------:R-:W-:Y:S02]  /*0920*/  BSSY B9, `(.L_x_7002) ;  /* 0x00018df000097945 */ /* 0x000fe40003800000 */
[----:B------:R-:W-:-:S05]  /*0930*/  SEL R3, R3, 0x2, !P0 ;  /* 0x0000000203037807 */ /* 0x000fca0004000000 */
[----:B------:R2:W-:Y:S01]  /*0940*/  STL [R1+0xc], R3 ;  /* 0x00000c0301007387 */ /* 0x0005e20000100800 */
[----:B01-34-:R-:W-:Y:S06]  /*0950*/  BAR.SYNC.DEFER_BLOCKING 0x0 ;  /* 0x0000000000007b1d */ /* 0x01bfec0000010000 */
[----:B------:R-:W-:Y:S05]  /*0960*/  @!P0 BRA `(.L_x_7003) ;  /* 0x0000012400d48947 */ /* 0x000fea0003800000 */
.L_x_7004:
[----:B------:R-:W-:-:S08]  /*0970*/  NOP ;  /* 0x0000000000007918 */ /* 0x000fd00000000000 */
[----:B------:R-:W0:Y:S02]  /*0980*/  USETMAXREG.TRY_ALLOC.CTAPOOL UP0, 0xe8 ;  /* 0x000000e8000079c8 */ /* 0x000e240008000600 */
[----:B0-----:R-:W-:-:S13]  /*0990*/  PLOP3.LUT P0, PT, PT, PT, UP0, 0x80, 0x0 ;  /* 0x000000000000781c */ /* 0x001fda0003f0f008 */
[----:B------:R-:W-:Y:S05]  /*09a0*/  @!P0 BRA `(.L_x_7004) ;  /* 0xfffffffc00f08947 */ /* 0x000fea000383ffff */
[----:B------:R-:W-:Y:S01]  /*09b0*/  SHF.R.U32.HI R2, RZ, 0x7, R0 ;  /* 0x00000007ff027819 */ /* 0x000fe20000011600 */
[----:B------:R-:W0:Y:S01]  /*09c0*/  S2R R222, SR_CgaCtaId ;  /* 0x0000000000de7919 */ /* 0x000e220000008800 */
[----:B--2---:R-:W-:Y:S01]  /*09d0*/  MOV R3, 0x400 ;  /* 0x0000040000037802 */ /* 0x004fe20000000f00 */
[----:B------:R-:W-:Y:S01]  /*09e0*/  ULDC UR4, c[0x0][0xc3c] ;  /* 0x00030f0000047ab9 */ /* 0x000fe20000000800 */
[----:B------:R-:W-:Y:S06]  /*09f0*/  BAR.ARV 0x8, 0x180 ;  /* 0x0206000000007b1d */ /* 0x000fec0000002000 */
[----:B------:R-:W-:-:S13]  /*0a00*/  ISETP.NE.AND P0, PT, R2, 0x1, PT ;  /* 0x000000010200780c */ /* 0x000fda0003f05270 */
[----:B------:R-:W-:Y:S08]  /*0a10*/  @!P0 BAR.ARV 0x9, 0x100 ;  /* 0x0244000000008b1d */ /* 0x000ff00000002000 */
[----:B------:R-:W-:Y:S01]  /*0a20*/  BAR.SYNC.DEFER_BLOCKING 0x5, 0x180 ;  /* 0x0146000000007b1d */ /* 0x000fe20000010000 */
[----:B0-----:R-:W-:-:S05]  /*0a30*/  LEA R156, R222, R3, 0x18 ;  /* 0x00000003de9c7211 */ /* 0x001fca00078ec0ff */
[----:B------:R-:W0:Y:S02]  /*0a40*/  LDS.128 R40, [R156+0x288d0] ;  /* 0x0288d0009c287984 */ /* 0x000e240000000c00 */
[----:B------:R-:W-:Y:S06]  /*0a50*/  BAR.ARV 0x4, 0x180 ;  /* 0x0106000000007b1d */ /* 0x000fec0000002000 */
[----:B0-----:R-:W-:-:S13]  /*0a60*/  ISETP.GE.AND P0, PT, R43, UR4, PT ;  /* 0x000000042b007c0c */ /* 0x001fda000bf06270 */
[----:B------:R-:W-:Y:S05]  /*0a70*/  @P0 BRA `(.L_x_7005) ;  /* 0x0000018c00240947 */ /* 0x000fea0003800000 */
[----:B------:R-:W2:Y:S01]  /*0a80*/  LDL.LU R14, [R1+0xc] ;  /* 0x00000c00010e7983 */ /* 0x000ea20000300800 */
[----:B------:R-:W-:Y:S01]  /*0a90*/  VIADD R13, R0, 0xffffff80 ;  /* 0xffffff80000d7836 */ /* 0x000fe20000000000 */
[----:B------:R-:W-:Y:S01]  /*0aa0*/  CS2R R154, SRZ ;  /* 0x00000000009a7805 */ /* 0x000fe2000001ff00 */
[----:B------:R-:W-:Y:S01]  /*0ab0*/  IMAD.MOV.U32 R12, RZ, RZ, -0x2 ;  /* 0xfffffffeff0c7424 */ /* 0x000fe200078e00ff */
[----:B------:R-:W-:Y:S01]  /*0ac0*/  MOV R158, RZ ;  /* 0x000000ff009e7202 */ /* 0x000fe20000000f00 */
[----:B------:R-:W-:Y:S01]  /*0ad0*/  VIADD R211, R156, 0x10400 ;  /* 0x000104009cd37836 */ /* 0x000fe20000000000 */
[----:B------:R-:W-:Y:S01]  /*0ae0*/  SHF.R.S32.HI R0, RZ, 0x1f, R13 ;  /* 0x0000001fff007819 */ /* 0x000fe2000001140d */
[----:B------:R-:W-:Y:S02]  /*0af0*/  IMAD.MOV.U32 R207, RZ, RZ, RZ ;  /* 0x000000ffffcf7224 */ /* 0x000fe400078e00ff */
[----:B------:R-:W-:Y:S01]  /*0b00*/  IMAD.MOV.U32 R152, RZ, RZ, RZ ;  /* 0x000000ffff987224 */ /* 0x000fe200078e00ff */
[----:B------:R-:W-:-:S02]  /*0b10*/  LEA.HI R2, R0, R13, RZ, 0x7 ;  /* 0x0000000d00027211 */ /* 0x000fc400078f38ff */
[----:B------:R-:W-:Y:S02]  /*0b20*/  LEA.HI R4, R0, R13, RZ, 0x5 ;  /* 0x0000000d00047211 */ /* 0x000fe400078f28ff */
[----:B------:R-:W-:Y:S02]  /*0b30*/  LOP3.LUT R212, R2, 0xffffff80, RZ, 0xc0, !PT ;  /* 0xffffff8002d47812 */ /* 0x000fe400078ec0ff */
[----:B------:R-:W-:Y:S01]  /*0b40*/  SHF.R.S32.HI R221, RZ, 0x7, R2 ;  /* 0x00000007ffdd7819 */ /* 0x000fe20000011402 */
[----:B------:R-:W-:Y:S01]  /*0b50*/  IMAD.SHL.U32 R5, R4, 0x20, RZ ;  /* 0x0000002004057824 */ /* 0x000fe200078e00ff */
[----:B------:R-:W-:Y:S02]  /*0b60*/  IADD3 R212, R13, -R212, RZ ;  /* 0x800000d40dd47210 */ /* 0x000fe40007ffe0ff */
[----:B------:R-:W-:Y:S02]  /*0b70*/  LEA.HI R2, R2, R221, RZ, 0x1 ;  /* 0x000000dd02027211 */ /* 0x000fe400078f08ff */
[----:B------:R-:W-:-:S02]  /*0b80*/  SHF.R.S32.HI R7, RZ, 0x1f, R212 ;  /* 0x0000001fff077819 */ /* 0x000fc400000114d4 */
[----:B------:R-:W-:Y:S02]  /*0b90*/  LOP3.LUT R2, R2, 0x3fffffe, RZ, 0xc0, !PT ;  /* 0x03fffffe02027812 */ /* 0x000fe400078ec0ff */
[CC--:B------:R-:W-:Y:S02]  /*0ba0*/  LEA.HI R8, R7.reuse, R212.reuse, RZ, 0x2 ;  /* 0x000000d407087211 */ /* 0x0c0fe400078f10ff */
[----:B------:R-:W-:Y:S01]  /*0bb0*/  LEA.HI R7, R7, R212, RZ, 0x5 ;  /* 0x000000d407077211 */ /* 0x000fe200078f28ff */
[----:B------:R-:W-:Y:S01]  /*0bc0*/  IMAD.IADD R2, R221, 0x1, -R2 ;  /* 0x00000001dd027824 */ /* 0x000fe200078e0a02 */
[--C-:B------:R-:W-:Y:S02]  /*0bd0*/  SHF.R.S32.HI R9, RZ, 0x2, R8.reuse ;  /* 0x00000002ff097819 */ /* 0x100fe40000011408 */
[----:B------:R-:W-:Y:S02]  /*0be0*/  SHF.R.S32.HI R10, RZ, 0x1f, R8 ;  /* 0x0000001fff0a7819 */ /* 0x000fe40000011408 */
[----:B------:R-:W-:-:S02]  /*0bf0*/  SHF.R.S32.HI R7, RZ, 0x5, R7 ;  /* 0x00000005ff077819 */ /* 0x000fc40000011407 */
[----:B------:R-:W-:Y:S02]  /*0c00*/  LEA.HI R10, R10, R9, RZ, 0x3 ;  /* 0x000000090a0a7211 */ /* 0x000fe400078f18ff */
[-C--:B------:R-:W-:Y:S02]  /*0c10*/  LEA.HI R3, R0, R13.reuse, RZ, 0x4 ;  /* 0x0000000d00037211 */ /* 0x080fe400078f20ff */
[----:B------:R-:W-:Y:S02]  /*0c20*/  LOP3.LUT R10, R10, 0xfffffff8, RZ, 0xc0, !PT ;  /* 0xfffffff80a0a7812 */ /* 0x000fe400078ec0ff */
[----:B------:R-:W-:Y:S02]  /*0c30*/  LEA.HI R11, R0, R13, RZ, 0x2 ;  /* 0x0000000d000b7211 */ /* 0x000fe400078f10ff */
[----:B------:R-:W-:Y:S01]  /*0c40*/  LOP3.LUT R4, R3, 0x3fffff0, RZ, 0xc0, !PT ;  /* 0x03fffff003047812 */ /* 0x000fe200078ec0ff */
[----:B------:R-:W-:Y:S01]  /*0c50*/  IMAD.IADD R10, R9, 0x1, -R10 ;  /* 0x00000001090a7824 */ /* 0x000fe200078e0a0a */
[----:B------:R-:W-:-:S02]  /*0c60*/  LOP3.LUT R11, R11, 0xfffffffc, RZ, 0xc0, !PT ;  /* 0xfffffffc0b0b7812 */ /* 0x000fc400078ec0ff */
[----:B------:R-:W-:Y:S01]  /*0c70*/  SHF.R.S32.HI R6, RZ, 0x4, R3 ;  /* 0x00000004ff067819 */ /* 0x000fe20000011403 */
[----:B------:R-:W-:Y:S01]  /*0c80*/  IMAD R7, R7, 0x10, R10 ;  /* 0x0000001007077824 */ /* 0x000fe200078e020a */
[----:B------:R-:W-:Y:S01]  /*0c90*/  LOP3.LUT R5, R5, 0xfffffc00, RZ, 0xc0, !PT ;  /* 0xfffffc0005057812 */ /* 0x000fe200078ec0ff */
[----:B------:R-:W-:Y:S01]  /*0ca0*/  IMAD.IADD R4, R13, 0x1, -R4 ;  /* 0x000000010d047824 */ /* 0x000fe200078e0a04 */
[----:B------:R-:W-:Y:S01]  /*0cb0*/  LEA.HI R3, R3, R6, RZ, 0x1 ;  /* 0x0000000603037211 */ /* 0x000fe200078f08ff */
[----:B------:R-:W-:Y:S01]  /*0cc0*/  IMAD R223, R2, 0x40, R7 ;  /* 0x0000004002df7824 */ /* 0x000fe200078e0207 */
[CC--:B------:R-:W-:Y:S01]  /*0cd0*/  LEA.HI R2, R0.reuse, R13.reuse, RZ, 0x6 ;  /* 0x0000000d00027211 */ /* 0x0c0fe200078f30ff */
[----:B------:R-:W-:Y:S01]  /*0ce0*/  IMAD.IADD R11, R13, 0x1, -R11 ;  /* 0x000000010d0b7824 */ /* 0x000fe200078e0a0b */
[----:B------:R-:W-:Y:S01]  /*0cf0*/  LEA.HI R0, R0, R13, RZ, 0x3 ;  /* 0x0000000d00007211 */ /* 0x000fe200078f18ff */
[----:B------:R-:W-:Y:S01]  /*0d00*/  IMAD R4, R4, 0x40, R5 ;  /* 0x0000004004047824 */ /* 0x000fe200078e0205 */
[----:B------:R-:W-:Y:S01]  /*0d10*/  LOP3.LUT R3, R3, 0x1ffffffe, RZ, 0xc0, !PT ;  /* 0x1ffffffe03037812 */ /* 0x000fe200078ec0ff */
[----:B------:R-:W-:Y:S01]  /*0d20*/  IMAD.SHL.U32 R2, R2, 0x8, RZ ;  /* 0x0000000802027824 */ /* 0x000fe200078e00ff */
[----:B------:R-:W-:-:S02]  /*0d30*/  SHF.R.S32.HI R153, RZ, 0x3, R0 ;  /* 0x00000003ff997819 */ /* 0x000fc40000011400 */
[----:B------:R-:W-:Y:S02]  /*0d40*/  LEA.HI R5, R11, R11, RZ, 0x1 ;  /* 0x0000000b0b057211 */ /* 0x000fe400078f08ff */
[----:B------:R-:W-:Y:S01]  /*0d50*/  IADD3 R3, R6, -R3, RZ ;  /* 0x8000000306037210 */ /* 0x000fe20007ffe0ff */
[C---:B------:R-:W-:Y:S01]  /*0d60*/  VIADD R218, R153.reuse, 0x60 ;  /* 0x0000006099da7836 */ /* 0x040fe20000000000 */
[----:B------:R-:W-:Y:S01]  /*0d70*/  LOP3.LUT R202, R0, 0xfffffff8, RZ, 0xc0, !PT ;  /* 0xfffffff800ca7812 */ /* 0x000fe200078ec0ff */
[----:B------:R-:W-:Y:S01]  /*0d80*/  VIADD R220, R153, 0x20 ;  /* 0x0000002099dc7836 */ /* 0x000fe20000000000 */
[----:B------:R-:W-:Y:S01]  /*0d90*/  LOP3.LUT R6, R5, 0x1ffffffe, RZ, 0xc0, !PT ;  /* 0x1ffffffe05067812 */ /* 0x000fe200078ec0ff */
[----:B------:R-:W-:Y:S01]  /*0da0*/  VIADD R219, R153, 0x40 ;  /* 0x0000004099db7836 */ /* 0x000fe20000000000 */
[----:B------:R-:W-:Y:S01]  /*0db0*/  SHF.R.S32.HI R7, RZ, 0x1f, R218 ;  /* 0x0000001fff077819 */ /* 0x000fe200000114da */
[----:B------:R-:W-:Y:S01]  /*0dc0*/  IMAD.IADD R202, R13, 0x1, -R202 ;  /* 0x000000010dca7824 */ /* 0x000fe200078e0aca */
[----:B------:R-:W-:Y:S01]  /*0dd0*/  SHF.R.S32.HI R5, RZ, 0x1f, R220 ;  /* 0x0000001fff057819 */ /* 0x000fe200000114dc */
[----:B------:R-:W-:Y:S01]  /*0de0*/  IMAD.SHL.U32 R192, R219, 0x40, RZ ;  /* 0x00000040dbc07824 */ /* 0x000fe200078e00ff */
[----:B------:R-:W-:Y:S01]  /*0df0*/  SHF.R.S32.HI R0, RZ, 0x1f, R219 ;  /* 0x0000001fff007819 */ /* 0x000fe200000114db */
[----:B------:R-:W-:Y:S01]  /*0e00*/  IMAD.SHL.U32 R159, R218, 0x40, RZ ;  /* 0x00000040da9f7824 */ /* 0x000fe200078e00ff */
[----:B------:R-:W-:Y:S01]  /*0e10*/  LOP3.LUT R9, R8, 0x7ffffffc, RZ, 0xc0, !PT ;  /* 0x7ffffffc08097812 */ /* 0x000fe200078ec0ff */
[----:B------:R-:W-:Y:S01]  /*0e20*/  IMAD.SHL.U32 R193, R220, 0x40, RZ ;  /* 0x00000040dcc17824 */ /* 0x000fe200078e00ff */
[----:B------:R-:W-:Y:S01]  /*0e30*/  LEA.HI R7, R7, R218, RZ, 0x3 ;  /* 0x000000da07077211 */ /* 0x000fe200078f18ff */
[----:B------:R-:W-:Y:S01]  /*0e40*/  IMAD R226, R3, 0x8, R4 ;  /* 0x0000000803e27824 */ /* 0x000fe200078e0204 */
[----:B------:R-:W-:-:S02]  /*0e50*/  SHF.L.U32 R228, R153, 0x6, RZ ;  /* 0x0000000699e47819 */ /* 0x000fc400000006ff */
[----:B------:R-:W-:Y:S01]  /*0e60*/  LEA.HI R5, R5, R220, RZ, 0x3 ;  /* 0x000000dc05057211 */ /* 0x000fe200078f18ff */
[----:B------:R-:W-:Y:S01]  /*0e70*/  IMAD.SHL.U32 R7, R7, 0x40, RZ ;  /* 0x0000004007077824 */ /* 0x000fe200078e00ff */
[----:B------:R-:W-:Y:S02]  /*0e80*/  LEA.HI R0, R0, R219, RZ, 0x3 ;  /* 0x000000db00007211 */ /* 0x000fe400078f18ff */
[----:B------:R-:W-:Y:S01]  /*0e90*/  IADD3 R9, R212, -R9, RZ ;  /* 0x80000009d4097210 */ /* 0x000fe20007ffe0ff */
[----:B------:R-:W-:Y:S01]  /*0ea0*/  IMAD.SHL.U32 R5, R5, 0x40, RZ ;  /* 0x0000004005057824 */ /* 0x000fe200078e00ff */
[----:B------:R-:W-:Y:S02]  /*0eb0*/  SHF.L.U32 R16, R202, 0x3, RZ ;  /* 0x00000003ca107819 */ /* 0x000fe400000006ff */
[----:B------:R-:W-:Y:S01]  /*0ec0*/  LOP3.LUT R3, R228, 0x1c0, RZ, 0xc0, !PT ;  /* 0x000001c0e4037812 */ /* 0x000fe200078ec0ff */
[----:B------:R-:W-:Y:S01]  /*0ed0*/  IMAD R225, R9, R12, 0x80 ;  /* 0x0000008009e17424 */ /* 0x000fe200078e020c */
[----:B------:R-:W-:Y:S01]  /*0ee0*/  SHF.L.U32 R18, R202, 0x2, RZ ;  /* 0x00000002ca127819 */ /* 0x000fe200000006ff */
[----:B------:R-:W-:Y:S01]  /*0ef0*/  VIADD R22, R16, 0x40 ;  /* 0x0000004010167836 */ /* 0x000fe20000000000 */
[----:B------:R-:W-:-:S02]  /*0f00*/  LOP3.LUT R192, R192, 0x1c0, RZ, 0xc0, !PT ;  /* 0x000001c0c0c07812 */ /* 0x000fc400078ec0ff */
[----:B------:R-:W-:Y:S01]  /*0f10*/  LOP3.LUT R159, R159, 0x1c0, RZ, 0xc0, !PT ;  /* 0x000001c09f9f7812 */ /* 0x000fe200078ec0ff */
[----:B------:R-:W-:Y:S01]  /*0f20*/  VIADD R23, R18, 0x20 ;  /* 0x0000002012177836 */ /* 0x000fe20000000000 */
[----:B------:R-:W-:Y:S02]  /*0f30*/  SHF.L.U32 R0, R0, 0x6, RZ ;  /* 0x0000000600007819 */ /* 0x000fe400000006ff */
[----:B------:R-:W-:Y:S01]  /*0f40*/  LOP3.LUT R193, R193, 0x1c0, RZ, 0xc0, !PT ;  /* 0x000001c0c1c17812 */ /* 0x000fe200078ec0ff */
[----:B------:R-:W-:Y:S01]  /*0f50*/  IMAD.SHL.U32 R214, R23, 0x2, RZ ;  /* 0x0000000217d67824 */ /* 0x000fe200078e00ff */
[----:B------:R-:W-:Y:S02]  /*0f60*/  SHF.R.U32.HI R198, RZ, 0x3, R3 ;  /* 0x00000003ffc67819 */ /* 0x000fe40000011603 */
[----:B------:R-:W-:Y:S02]  /*0f70*/  LOP3.LUT R201, R3, 0x38, R16, 0xf8, !PT ;  /* 0x0000003803c97812 */ /* 0x000fe400078ef810 */
[----:B------:R-:W-:-:S02]  /*0f80*/  IADD3 R6, R11, -R6, RZ ;  /* 0x800000060b067210 */ /* 0x000fc40007ffe0ff */
[----:B------:R-:W-:Y:S02]  /*0f90*/  LOP3.LUT R199, R2, 0xfffffe00, RZ, 0xc0, !PT ;  /* 0xfffffe0002c77812 */ /* 0x000fe400078ec0ff */
[----:B------:R-:W-:Y:S01]  /*0fa0*/  SHF.R.U32.HI R9, RZ, 0x3, R192 ;  /* 0x00000003ff097819 */ /* 0x000fe200000116c0 */
[----:B------:R-:W-:Y:S01]  /*0fb0*/  IMAD R224, R6, 0x8, R223 ;  /* 0x0000000806e07824 */ /* 0x000fe200078e02df */
[--C-:B------:R-:W-:Y:S02]  /*0fc0*/  LOP3.LUT R3, R192, 0x38, R16.reuse, 0xf8, !PT ;  /* 0x00000038c0037812 */ /* 0x100fe400078ef810 */
[----:B------:R-:W-:Y:S02]  /*0fd0*/  SHF.R.U32.HI R229, RZ, 0x3, R159 ;  /* 0x00000003ffe57819 */ /* 0x000fe4000001169f */
[----:B------:R-:W-:Y:S02]  /*0fe0*/  LOP3.LUT R8, R159, 0x38, R16, 0xf8, !PT ;  /* 0x000000389f087812 */ /* 0x000fe400078ef810 */
[----:B------:R-:W-:-:S02]  /*0ff0*/  LOP3.LUT R196, R0, 0xfffffe00, RZ, 0xc0, !PT ;  /* 0xfffffe0000c47812 */ /* 0x000fc400078ec0ff */
[----:B------:R-:W-:Y:S02]  /*1000*/  LOP3.LUT R195, R7, 0xfffffe00, RZ, 0xc0, !PT ;  /* 0xfffffe0007c37812 */ /* 0x000fe400078ec0ff */
[----:B------:R-:W-:Y:S02]  /*1010*/  SHF.R.U32.HI R11, RZ, 0x3, R193 ;  /* 0x00000003ff0b7819 */ /* 0x000fe400000116c1 */
[----:B------:R-:W-:Y:S02]  /*1020*/  LOP3.LUT R4, R193, 0x38, R16, 0xf8, !PT ;  /* 0x00000038c1047812 */ /* 0x000fe400078ef810 */
[----:B------:R-:W-:Y:S02]  /*1030*/  LOP3.LUT R197, R5, 0xfffffe00, RZ, 0xc0, !PT ;  /* 0xfffffe0005c57812 */ /* 0x000fe400078ec0ff */
[----:B------:R-:W-:Y:S02]  /*1040*/  LOP3.LUT R201, R199, R201, R198, 0xf6, !PT ;  /* 0x000000c9c7c97212 */ /* 0x000fe400078ef6c6 */
[----:B------:R-:W-:-:S02]  /*1050*/  LOP3.LUT R216, R196, R3, R9, 0xf6, !PT ;  /* 0x00000003c4d87212 */ /* 0x000fc400078ef609 */
[----:B------:R-:W-:Y:S01]  /*1060*/  LOP3.LUT R8, R195, R8, R229, 0xf6, !PT ;  /* 0x00000008c3087212 */ /* 0x000fe200078ef6e5 */
[----:B------:R-:W-:Y:S01]  /*1070*/  IMAD R200, R201, 0x2, R211 ;  /* 0x00000002c9c87824 */ /* 0x000fe200078e02d3 */
[----:B------:R-:W-:Y:S01]  /*1080*/  SHF.R.S32.HI R10, RZ, 0x1f, R23 ;  /* 0x0000001fff0a7819 */ /* 0x000fe20000011417 */
[----:B------:R-:W-:Y:S01]  /*1090*/  IMAD R216, R216, 0x2, R211 ;  /* 0x00000002d8d87824 */ /* 0x000fe200078e02d3 */
[----:B------:R-:W-:Y:S01]  /*10a0*/  LOP3.LUT R4, R197, R4, R11, 0xf6, !PT ;  /* 0x00000004c5047212 */ /* 0x000fe200078ef60b */
[----:B------:R-:W-:Y:S01]  /*10b0*/  IMAD R215, R8, 0x2, R211 ;  /* 0x0000000208d77824 */ /* 0x000fe200078e02d3 */
[----:B------:R-:W-:Y:S02]  /*10c0*/  SHF.R.S32.HI R227, RZ, 0x1f, R153 ;  /* 0x0000001fffe37819 */ /* 0x000fe40000011499 */
[----:B------:R-:W-:Y:S02]  /*10d0*/  SHF.R.S32.HI R19, RZ, 0x1f, R18 ;  /* 0x0000001fff137819 */ /* 0x000fe40000011412 */
[----:B------:R-:W-:-:S02]  /*10e0*/  SHF.R.S32.HI R17, RZ, 0x1f, R16 ;  /* 0x0000001fff117819 */ /* 0x000fc40000011410 */
[----:B------:R-:W-:Y:S02]  /*10f0*/  SHF.R.S32.HI R2, RZ, 0x1f, R22 ;  /* 0x0000001fff027819 */ /* 0x000fe40000011416 */
[----:B------:R-:W-:Y:S02]  /*1100*/  SHF.L.U64.HI R213, R23, 0x1, R10 ;  /* 0x0000000117d57819 */ /* 0x000fe4000001020a */
[----:B------:R-:W-:Y:S02]  /*1110*/  LEA R217, R4, R211, 0x1 ;  /* 0x000000d304d97211 */ /* 0x000fe400078e08ff */
[----:B--2---:R-:W-:-:S07]  /*1120*/  LOP3.LUT R157, R14, 0x1, RZ, 0xfc, !PT ;  /* 0x000000010e9d7812 */ /* 0x004fce00078efcff */
.L_x_7201:
[----:B0-----:R-:W0:Y:S02]  /*1130*/  LDC.64 R4, c[0x0][0xc88] ;  /* 0x00032200ff047b82 */ /* 0x001e240000000a00 */
[----:B0-----:R-:W-:-:S05]  /*1140*/  IMAD.WIDE R4, R43, 0x4, R4 ;  /* 0x000000042b047825 */ /* 0x001fca00078e0204 */
[----:B--2---:R-:W2:Y:S01]  /*1150*/  LDG.E R206, desc[UR38][R4.64] ;  /* 0x0000002604ce7981 */ /* 0x004ea2000c1e1900 */
[----:B------:R-:W-:Y:S05]  /*1160*/  YIELD ;  /* 0x0000000000007946 */ /* 0x000fea0003800000 */
[----:B------:R-:W-:Y:S01]  /*1170*/  ULDC.64 UR4, c[0x0][0xa28] ;  /* 0x00028a0000047ab9 */ /* 0x000fe20000000a00 */
[----:B------:R-:W-:Y:S01]  /*1180*/  ULDC.64 UR8, c[0x0][0xa18] ;  /* 0x0002860000087ab9 */ /* 0x000fe20000000a00 */
[----:B------:R-:W-:Y:S01]  /*1190*/  ISETP.NE.U32.AND P1, PT, RZ, UR4, PT ;  /* 0x00000004ff007c0c */ /* 0x000fe2000bf25070 */
[----:B------:R-:W-:Y:S01]  /*11a0*/  ULDC.64 UR6, c[0x0][0xa08] ;  /* 0x0002820000067ab9 */ /* 0x000fe20000000a00 */
[----:B------:R-:W-:Y:S01]  /*11b0*/  IMAD.MOV.U32 R0, RZ, RZ, RZ ;  /* 0x000000ffff007224 */ /* 0x000fe200078e00ff */
[----:B------:R-:W-:Y:S01]  /*11c0*/  ISETP.NE.U32.AND P0, PT, RZ, UR6, PT ;  /* 0x00000006ff007c0c */ /* 0x000fe2000bf05070 */
[----:B------:R-:W-:Y:S01]  /*11d0*/  IMAD.MOV.U32 R30, RZ, RZ, RZ ;  /* 0x000000ffff1e7224 */ /* 0x000fe200078e00ff */
[----:B------:R-:W-:-:S02]  /*11e0*/  ISETP.NE.AND.EX P1, PT, RZ, UR5, PT, P1 ;  /* 0x00000005ff007c0c */ /* 0x000fc4000bf25310 */
[----:B------:R-:W-:Y:S02]  /*11f0*/  ISETP.NE.AND.EX P0, PT, RZ, UR7, PT, P0 ;  /* 0x00000007ff007c0c */ /* 0x000fe4000bf05300 */
[----:B--2---:R-:W-:-:S09]  /*1200*/  SHF.R.S32.HI R209, RZ, 0x1f, R206 ;  /* 0x0000001fffd17819 */ /* 0x004fd200000114ce */
[C---:B------:R-:W-:Y:S02]  /*1210*/  @P1 LEA R6, P2, R206.reuse, UR4, 0x2 ;  /* 0x00000004ce061c11 */ /* 0x040fe4000f8410ff */
[C---:B------:R-:W-:Y:S02]  /*1220*/  SHF.L.U32 R204, R206.reuse, 0x2, RZ ;  /* 0x00000002cecc7819 */ /* 0x040fe400000006ff */
[C-C-:B----4-:R-:W-:Y:S02]  /*1230*/  @P1 LEA.HI.X R7, R206.reuse, UR5, R209.reuse, 0x2, P2 ;  /* 0x00000005ce071c11 */ /* 0x150fe400090f14d1 */
[----:B------:R-:W-:Y:S01]  /*1240*/  ISETP.NE.U32.AND P2, PT, RZ, UR8, PT ;  /* 0x00000008ff007c0c */ /* 0x000fe2000bf45070 */
[----:B------:R-:W-:Y:S01]  /*1250*/  ULDC UR4, c[0x0][0x288] ;  /* 0x0000a20000047ab9 */ /* 0x000fe20000000800 */
[----:B------:R-:W-:Y:S01]  /*1260*/  SHF.L.U64.HI R205, R206, 0x2, R209 ;  /* 0x00000002cecd7819 */ /* 0x000fe200000102d1 */
[----:B------:R0:W5:Y:S01]  /*1270*/  @P1 LDG.E R0, desc[UR38][R6.64] ;  /* 0x0000002606001981 */ /* 0x000162000c1e1900 */
[----:B------:R-:W-:-:S02]  /*1280*/  ISETP.NE.AND.EX P2, PT, RZ, UR9, PT, P2 ;  /* 0x00000009ff007c0c */ /* 0x000fc4000bf45320 */
[----:B------:R-:W-:Y:S01]  /*1290*/  IADD3 R8, P3, R204, UR6, RZ ;  /* 0x00000006cc087c10 */ /* 0x000fe2000ff7e0ff */
[----:B------:R-:W-:Y:S01]  /*12a0*/  IMAD.U32 R95, RZ, RZ, UR4 ;  /* 0x00000004ff5f7e24 */ /* 0x000fe2000f8e00ff */
[----:B------:R-:W-:Y:S02]  /*12b0*/  ULDC.64 UR4, c[0x0][0x418] ;  /* 0x0001060000047ab9 */ /* 0x000fe40000000a00 */
[----:B------:R-:W-:-:S05]  /*12c0*/  IADD3.X R9, R205, UR7, RZ, P3, !PT ;  /* 0x00000007cd097c10 */ /* 0x000fca0009ffe4ff */
[----:B------:R0:W5:Y:S02]  /*12d0*/  @P0 LDG.E R30, desc[UR38][R8.64] ;  /* 0x00000026081e0981 */ /* 0x000164000c1e1900 */
[----:B------:R-:W-:-:S04]  /*12e0*/  @P2 IADD3 R4, P1, R204, UR8, RZ ;  /* 0x00000008cc042c10 */ /* 0x000fc8000ff3e0ff */
[----:B------:R-:W-:-:S05]  /*12f0*/  @P2 IADD3.X R5, R205, UR9, RZ, P1, !PT ;  /* 0x00000009cd052c10 */ /* 0x000fca0008ffe4ff */
[----:B------:R0:W5:Y:S01]  /*1300*/  @P2 LDG.E R95, desc[UR38][R4.64] ;  /* 0x00000026045f2981 */ /* 0x000162000c1e1900 */
[----:B------:R-:W-:-:S03]  /*1310*/  UISETP.NE.U32.AND UP0, UPT, UR4, URZ, UPT ;  /* 0x0000003f0400728c */ /* 0x000fc6000bf05070 */
[----:B------:R-:W-:Y:S01]  /*1320*/  ULDC UR4, c[0x0][0x424] ;  /* 0x0001090000047ab9 */ /* 0x000fe20000000800 */
[----:B------:R-:W-:-:S03]  /*1330*/  UISETP.NE.AND.EX UP0, UPT, UR5, URZ, UPT, UP0 ;  /* 0x0000003f0500728c */ /* 0x000fc6000bf05300 */
[----:B------:R-:W-:Y:S01]  /*1340*/  ULDC UR5, c[0x0][0x2f0] ;  /* 0x0000bc0000057ab9 */ /* 0x000fe20000000800 */
[----:B------:R-:W-:-:S04]  /*1350*/  USEL UR4, UR4, 0x1, UP0 ;  /* 0x0000000104047887 */ /* 0x000fc80008000000 */
[----:B------:R-:W-:-:S03]  /*1360*/  UIMAD UR4, UR4, UR5, URZ ;  /* 0x00000005040472a4 */ /* 0x000fc6000f8e023f */
[----:B------:R-:W-:Y:S02]  /*1370*/  ULDC UR5, c[0x0][0x348] ;  /* 0x0000d20000057ab9 */ /* 0x000fe40000000800 */
[----:B------:R-:W-:Y:S01]  /*1380*/  MOV R25, UR5 ;  /* 0x0000000500197c02 */ /* 0x000fe20008000f00 */
[----:B------:R-:W-:Y:S02]  /*1390*/  IMAD.U32 R29, RZ, RZ, UR4 ;  /* 0x00000004ff1d7e24 */ /* 0x000fe4000f8e00ff */
[----:B------:R-:W-:Y:S01]  /*13a0*/  IMAD.MOV.U32 R26, RZ, RZ, R206 ;  /* 0x000000ffff1a7224 */ /* 0x000fe200078e00ce */
[----:B0--3--:R-:W-:Y:S06]  /*13b0*/  @P2 BRA `(.L_x_7006) ;  /* 0x0000000000242947 */ /* 0x009fec0003800000 */
        /* <DEDUP_REMOVED lines=9> */
.L_x_7006:
[----:B------:R-:W-:Y:S01]  /*1450*/  ULDC.64 UR4, c[0x0][0xa20] ;  /* 0x0002880000047ab9 */ /* 0x000fe20000000a00 */
[----:B------:R-:W-:Y:S01]  /*1460*/  MOV R208, R41 ;  /* 0x0000002900d07202 */ /* 0x000fe20000000f00 */
[----:B------:R-:W-:Y:S01]  /*1470*/  IMAD.MOV.U32 R203, RZ, RZ, R42 ;  /* 0x000000ffffcb7224 */ /* 0x000fe200078e002a */
[----:B------:R-:W-:-:S04]  /*1480*/  ISETP.NE.U32.AND P1, PT, RZ, UR4, PT ;  /* 0x00000004ff007c0c */ /* 0x000fc8000bf25070 */
[----:B------:R-:W-:-:S13]  /*1490*/  ISETP.NE.AND.EX P1, PT, RZ, UR5, PT, P1 ;  /* 0x00000005ff007c0c */ /* 0x000fda000bf25310 */
[----:B------:R-:W-:Y:S05]  /*14a0*/  @!P1 BRA `(.L_x_7007) ;  /* 0x0000000000109947 */ /* 0x000fea0003800000 */
[----:B------:R-:W-:-:S04]  /*14b0*/  IADD3 R4, P0, R204, UR4, RZ ;  /* 0x00000004cc047c10 */ /* 0x000fc8000ff1e0ff */
[----:B------:R-:W-:-:S05]  /*14c0*/  IADD3.X R5, R205, UR5, RZ, P0, !PT ;  /* 0x00000005cd057c10 */ /* 0x000fca00087fe4ff */
[----:B------:R0:W5:Y:S01]  /*14d0*/  LDG.E R29, desc[UR38][R4.64] ;  /* 0x00000026041d7981 */ /* 0x000162000c1e1900 */
[----:B------:R-:W-:Y:S05]  /*14e0*/  BRA `(.L_x_7008) ;  /* 0x0000000000107947 */ /* 0x000fea0003800000 */
.L_x_7007:
[----:B------:R-:W-:Y:S05]  /*14f0*/  @!P0 BRA `(.L_x_7008) ;  /* 0x00000000000c8947 */ /* 0x000fea0003800000 */
[----:B------:R-:W2:Y:S04]  /*1500*/  LDG.E R4, desc[UR38][R8.64] ;  /* 0x0000002608047981 */ /* 0x000ea8000c1e1900 */
[----:B------:R-:W2:Y:S02]  /*1510*/  LDG.E R29, desc[UR38][R8.64+0x4] ;  /* 0x00000426081d7981 */ /* 0x000ea4000c1e1900 */
[----:B--2---:R-:W-:-:S07]  /*1520*/  IMAD.IADD R29, R29, 0x1, -R4 ;  /* 0x000000011d1d7824 */ /* 0x004fce00078e0a04 */
.L_x_7008:
        /* <DEDUP_REMOVED lines=8> */
[----:B-----5:R-:W-:Y:S01]  /*15b0*/  IADD3 R10, -R0, R29, RZ ;  /* 0x0000001d000a7210 */ /* 0x020fe20007ffe1ff */
[----:B------:R-:W-:Y:S01]  /*15c0*/  IMAD.MOV.U32 R24, RZ, RZ, R29 ;  /* 0x000000ffff187224 */ /* 0x000fe200078e001d */
[----:B------:R-:W-:Y:S02]  /*15d0*/  ISETP.NE.U32.AND P1, PT, RZ, UR4, PT ;  /* 0x00000004ff007c0c */ /* 0x000fe4000bf25070 */
[----:B------:R-:W-:Y:S02]  /*15e0*/  IADD3 R27, -R10, RZ, RZ ;  /* 0x000000ff0a1b7210 */ /* 0x000fe40007ffe1ff */
[----:B------:R-:W-:-:S02]  /*15f0*/  ISETP.NE.AND.EX P1, PT, RZ, UR5, PT, P1 ;  /* 0x00000005ff007c0c */ /* 0x000fc4000bf25310 */
[----:B------:R-:W-:-:S11]  /*1600*/  VIMNMX R27, RZ, R27, !PT ;  /* 0x0000001bff1b7248 */ /* 0x000fd60007fe0100 */
[----:B------:R-:W-:-:S04]  /*1610*/  @P1 IADD3 R6, P2, R204, UR4, RZ ;  /* 0x00000004cc061c10 */ /* 0x000fc8000ff5e0ff */
[----:B------:R-:W-:-:S05]  /*1620*/  @P1 IADD3.X R7, R205, UR5, RZ, P2, !PT ;  /* 0x00000005cd071c10 */ /* 0x000fca00097fe4ff */
[----:B------:R0:W5:Y:S01]  /*1630*/  @P1 LDG.E R24, desc[UR38][R6.64] ;  /* 0x0000002606181981 */ /* 0x000162000c1e1900 */
[----:B--2---:R-:W-:-:S04]  /*1640*/  @P0 IMAD.IADD R25, R8, 0x1, -R3 ;  /* 0x0000000108190824 */ /* 0x004fc800078e0a03 */
[----:B------:R-:W-:-:S04]  /*1650*/  IMAD.IADD R96, R10, 0x1, R25 ;  /* 0x000000010a607824 */ /* 0x000fc800078e0219 */
[----:B------:R-:W-:-:S05]  /*1660*/  VIADD R0, R96, 0x7f ;  /* 0x0000007f60007836 */ /* 0x000fca0000000000 */
[----:B------:R-:W-:-:S04]  /*1670*/  SHF.R.S32.HI R3, RZ, 0x1f, R0 ;  /* 0x0000001fff037819 */ /* 0x000fc80000011400 */
[----:B------:R-:W-:-:S04]  /*1680*/  LEA.HI R3, R3, R0, RZ, 0x7 ;  /* 0x0000000003037211 */ /* 0x000fc800078f38ff */
[----:B------:R-:W-:Y:S02]  /*1690*/  LOP3.LUT R0, R3, 0xffffff80, RZ, 0xc0, !PT ;  /* 0xffffff8003007812 */ /* 0x000fe400078ec0ff */
[----:B------:R-:W-:Y:S02]  /*16a0*/  SHF.R.S32.HI R210, RZ, 0x7, R3 ;  /* 0x00000007ffd27819 */ /* 0x000fe40000011403 */
[----:B------:R-:W-:-:S04]  /*16b0*/  VIADDMNMX R0, R0, -R10, R25, PT ;  /* 0x8000000a00007246 */ /* 0x000fc80003800119 */
[----:B------:R-:W-:Y:S02]  /*16c0*/  ISETP.GT.AND P0, PT, R0, R27, PT ;  /* 0x0000001b0000720c */ /* 0x000fe40003f04270 */
[----:B------:R-:W-:-:S05]  /*16d0*/  SHF.R.U32.HI R27, RZ, 0x7, R27 ;  /* 0x00000007ff1b7819 */ /* 0x000fca000001161b */
[----:B------:R-:W-:-:S06]  /*16e0*/  IMAD.MOV.U32 R28, RZ, RZ, R27 ;  /* 0x000000ffff1c7224 */ /* 0x000fcc00078e001b */
[----:B------:R-:W-:-:S05]  /*16f0*/  @P0 VIADD R0, R0, 0x7f ;  /* 0x0000007f00000836 */ /* 0x000fca0000000000 */
[----:B------:R-:W-:-:S04]  /*1700*/  @P0 SHF.R.S32.HI R5, RZ, 0x1f, R0 ;  /* 0x0000001fff050819 */ /* 0x000fc80000011400 */
[----:B------:R-:W-:-:S04]  /*1710*/  @P0 LEA.HI R5, R5, R0, RZ, 0x7 ;  /* 0x0000000005050211 */ /* 0x000fc800078f38ff */
[----:B------:R-:W-:Y:S02]  /*1720*/  @P0 SHF.R.S32.HI R28, RZ, 0x7, R5 ;  /* 0x00000007ff1c0819 */ /* 0x000fe40000011405 */
        /* <DEDUP_REMOVED lines=23> */
.L_x_7011:
[----:B------:R-:W-:Y:S05]  /*18a0*/  BSYNC B6 ;  /* 0x0000000000067941 */ /* 0x000fea0003800000 */
.L_x_7010:
        /* <DEDUP_REMOVED lines=20> */
.L_x_7013:
[----:B------:R-:W-:Y:S05]  /*19f0*/  BSYNC B6 ;  /* 0x0000000000067941 */ /* 0x000fea0003800000 */
.L_x_7012:
[----:B------:R-:W-:Y:S01]  /*1a00*/  ULDC.64 UR4, c[0x0][0x9f8] ;  /* 0x00027e0000047ab9 */ /* 0x000fe20000000a00 */
[----:B------:R-:W0:Y:S01]  /*1a10*/  LDC R37, c[0x0][0x3f4] ;  /* 0x0000fd00ff257b82 */ /* 0x000e220000000800 */
[----:B------:R-:W-:-:S04]  /*1a20*/  ISETP.NE.U32.AND P0, PT, RZ, UR4, PT ;  /* 0x00000004ff007c0c */ /* 0x000fc8000bf05070 */
[----:B------:R-:W-:-:S03]  /*1a30*/  ISETP.NE.AND.EX P0, PT, RZ, UR5, PT, P0 ;  /* 0x00000005ff007c0c */ /* 0x000fc6000bf05300 */
[----:B------:R-:W1:Y:S08]  /*1a40*/  LDC.64 R14, c[0x0][0x3f8] ;  /* 0x0000fe00ff0e7b82 */ /* 0x000e700000000a00 */
[----:B------:R-:W2:Y:S02]  /*1a50*/  LDC.64 R34, c[0x0][0x408] ;  /* 0x00010200ff227b82 */ /* 0x000ea40000000a00 */
[----:B------:R-:W-:-:S04]  /*1a60*/  @P0 IADD3 R4, P1, R204, UR4, RZ ;  /* 0x00000004cc040c10 */ /* 0x000fc8000ff3e0ff */
[----:B------:R-:W-:-:S05]  /*1a70*/  @P0 IADD3.X R5, R205, UR5, RZ, P1, !PT ;  /* 0x00000005cd050c10 */ /* 0x000fca0008ffe4ff */
[----:B------:R3:W4:Y:S01]  /*1a80*/  @P0 LDG.E R26, desc[UR38][R4.64] ;  /* 0x00000026041a0981 */ /* 0x000722000c1e1900 */
[----:B0-----:R-:W-:Y:S01]  /*1a90*/  ISETP.GE.AND P0, PT, R16, R37, PT ;  /* 0x000000251000720c */ /* 0x001fe20003f06270 */
[----:B------:R-:W-:Y:S01]  /*1aa0*/  IMAD.IADD R0, R30, 0x1, R29 ;  /* 0x000000011e007824 */ /* 0x000fe200078e021d */
[----:B------:R-:W-:Y:S01]  /*1ab0*/  SHF.R.U32.HI R21, RZ, 0x3, R193 ;  /* 0x00000003ff157819 */ /* 0x000fe200000116c1 */
[----:B------:R-:W0:Y:S01]  /*1ac0*/  S2R R38, SR_TID.X ;  /* 0x0000000000267919 */ /* 0x000e220000002100 */
[----:B------:R-:W-:Y:S01]  /*1ad0*/  SEL R3, R37, RZ, P0 ;  /* 0x000000ff25037207 */ /* 0x000fe20000000000 */
[----:B-1----:R-:W-:Y:S01]  /*1ae0*/  IMAD.WIDE.U32 R6, R153, R14, R18 ;  /* 0x0000000e99067225 */ /* 0x002fe200078e0012 */
[----:B------:R-:W-:Y:S02]  /*1af0*/  SHF.R.U32.HI R20, RZ, 0x3, R192 ;  /* 0x00000003ff147819 */ /* 0x000fe400000116c0 */
[----:B------:R-:W-:Y:S01]  /*1b00*/  LEA R36, R202, R153, 0x5 ;  /* 0x00000099ca247211 */ /* 0x000fe200078e28ff */
[----:B------:R-:W-:-:S02]  /*1b10*/  IMAD.IADD R3, R16, 0x1, R3 ;  /* 0x0000000110037824 */ /* 0x000fc400078e0203 */
[----:B------:R-:W-:Y:S01]  /*1b20*/  IMAD.MOV.U32 R84, RZ, RZ, R6 ;  /* 0x000000ffff547224 */ /* 0x000fe200078e0006 */
[C---:B--2---:R-:W-:Y:S01]  /*1b30*/  SHF.L.U64.HI R29, R34.reuse, 0x5, R35 ;  /* 0x00000005221d7819 */ /* 0x044fe20000010223 */
[-C--:B------:R-:W-:Y:S01]  /*1b40*/  IMAD R10, R227, R34.reuse, RZ ;  /* 0x00000022e30a7224 */ /* 0x080fe200078e02ff */
[----:B------:R-:W-:Y:S01]  /*1b50*/  SHF.R.S32.HI R6, RZ, 0x1f, R3 ;  /* 0x0000001fff067819 */ /* 0x000fe20000011403 */
[C---:B---3--:R-:W-:Y:S01]  /*1b60*/  IMAD.WIDE.U32 R4, R153.reuse, R34, R18 ;  /* 0x0000002299047225 */ /* 0x048fe200078e0012 */
[--C-:B------:R-:W-:Y:S02]  /*1b70*/  SHF.L.U64.HI R30, R34, 0x6, R35.reuse ;  /* 0x00000006221e7819 */ /* 0x100fe40000010223 */
[----:B------:R-:W-:Y:S01]  /*1b80*/  LEA.HI R12, R6, R3, RZ, 0x3 ;  /* 0x00000003060c7211 */ /* 0x000fe200078f18ff */
[----:B------:R-:W-:Y:S01]  /*1b90*/  IMAD R91, R153, R35, R10 ;  /* 0x00000023995b7224 */ /* 0x000fe200078e020a */
[----:B------:R-:W-:Y:S01]  /*1ba0*/  SHF.L.U64.HI R31, R34, 0x7, R35 ;  /* 0x00000007221f7819 */ /* 0x000fe20000010223 */
[----:B------:R-:W-:Y:S01]  /*1bb0*/  IMAD R8, R227, R14, RZ ;  /* 0x0000000ee3087224 */ /* 0x000fe200078e02ff */
[----:B------:R-:W-:Y:S01]  /*1bc0*/  LOP3.LUT R43, R12, 0xfffffff8, RZ, 0xc0, !PT ;  /* 0xfffffff80c2b7812 */ /* 0x000fe200078ec0ff */
[----:B------:R-:W-:Y:S01]  /*1bd0*/  IMAD.WIDE.U32 R10, R153, R34, R16 ;  /* 0x00000022990a7225 */ /* 0x000fe200078e0010 */
[----:B------:R-:W-:-:S02]  /*1be0*/  IADD3 R89, R5, R91, RZ ;  /* 0x0000005b05597210 */ /* 0x000fc40007ffe0ff */
[----:B------:R-:W-:Y:S01]  /*1bf0*/  LOP3.LUT R5, R193, 0x38, R12, 0xf8, !PT ;  /* 0x00000038c1057812 */ /* 0x000fe200078ef80c */
[----:B------:R-:W-:Y:S01]  /*1c00*/  IMAD.MOV.U32 R88, RZ, RZ, R4 ;  /* 0x000000ffff587224 */ /* 0x000fe200078e0004 */
[----:B------:R-:W-:Y:S01]  /*1c10*/  LEA.HI R4, R6, R3, RZ, 0x6 ;  /* 0x0000000306047211 */ /* 0x000fe200078f30ff */
[C---:B------:R-:W-:Y:S01]  /*1c20*/  IMAD R87, R153.reuse, R15, R8 ;  /* 0x0000000f99577224 */ /* 0x040fe200078e0208 */
[----:B------:R-:W-:Y:S01]  /*1c30*/  LOP3.LUT R3, R12, 0x38, RZ, 0xc0, !PT ;  /* 0x000000380c037812 */ /* 0x000fe200078ec0ff */
[----:B------:R-:W-:Y:S01]  /*1c40*/  IMAD.WIDE.U32 R8, R153, R14, R16 ;  /* 0x0000000e99087225 */ /* 0x000fe200078e0010 */
[----:B------:R-:W-:Y:S02]  /*1c50*/  MOV R90, R10 ;  /* 0x0000000a005a7202 */ /* 0x000fe40000000f00 */
[----:B------:R-:W-:Y:S01]  /*1c60*/  IADD3 R85, R7, R87, RZ ;  /* 0x0000005707557210 */ /* 0x000fe20007ffe0ff */
[----:B------:R-:W-:Y:S01]  /*1c70*/  IMAD.IADD R91, R91, 0x1, R11 ;  /* 0x000000015b5b7824 */ /* 0x000fe200078e020b */
[----:B0-----:R-:W-:Y:S01]  /*1c80*/  SHF.R.U32.HI R38, RZ, 0x7, R38 ;  /* 0x00000007ff267819 */ /* 0x001fe20000011626 */
[----:B------:R-:W-:Y:S01]  /*1c90*/  IMAD.SHL.U32 R4, R4, 0x80, RZ ;  /* 0x0000008004047824 */ /* 0x000fe200078e00ff */
[----:B-----5:R-:W-:Y:S01]  /*1ca0*/  SHF.R.S32.HI R11, RZ, 0x1f, R24 ;  /* 0x0000001fff0b7819 */ /* 0x020fe20000011418 */
[----:B------:R-:W-:Y:S01]  /*1cb0*/  IMAD.MOV.U32 R86, RZ, RZ, R8 ;  /* 0x000000ffff567224 */ /* 0x000fe200078e0008 */
[----:B------:R-:W-:Y:S01]  /*1cc0*/  ISETP.NE.AND P6, PT, R38, 0x1, PT ;  /* 0x000000012600780c */ /* 0x000fe20003fc5270 */
[----:B------:R-:W-:Y:S01]  /*1cd0*/  IMAD.IADD R87, R87, 0x1, R9 ;  /* 0x0000000157577824 */ /* 0x000fe200078e0209 */
[--C-:B------:R-:W-:Y:S01]  /*1ce0*/  LOP3.LUT R7, R192, 0x38, R12.reuse, 0xf8, !PT ;  /* 0x00000038c0077812 */ /* 0x100fe200078ef80c */
[----:B------:R-:W-:Y:S01]  /*1cf0*/  IMAD R10, R11, R14, RZ ;  /* 0x0000000e0b0a7224 */ /* 0x000fe200078e02ff */
[----:B------:R-:W-:Y:S01]  /*1d00*/  LOP3.LUT R8, R159, 0x38, R12, 0xf8, !PT ;  /* 0x000000389f087812 */ /* 0x000fe200078ef80c */
[----:B------:R-:W-:Y:S01]  /*1d10*/  IMAD R11, R11, R34, RZ ;  /* 0x000000220b0b7224 */ /* 0x000fe200078e02ff */
[----:B------:R-:W-:Y:S01]  /*1d20*/  LOP3.LUT R3, R3, 0x1c0, R228, 0xf8, !PT ;  /* 0x000001c003037812 */ /* 0x000fe200078ef8e4 */
[----:B------:R-:W-:Y:S01]  /*1d30*/  IMAD R39, R24, R15, R10 ;  /* 0x0000000f18277224 */ /* 0x000fe200078e020a */
[----:B------:R-:W-:Y:S01]  /*1d40*/  LOP3.LUT R6, R4, 0xffffe000, RZ, 0xc0, !PT ;  /* 0xffffe00004067812 */ /* 0x000fe200078ec0ff */
[----:B------:R-:W-:Y:S01]  /*1d50*/  IMAD.WIDE.U32 R84, R24, R14, R84 ;  /* 0x0000000e18547225 */ /* 0x000fe200078e0054 */
[----:B------:R-:W-:-:S02]  /*1d60*/  LOP3.LUT R5, R5, R21, RZ, 0x3c, !PT ;  /* 0x0000001505057212 */ /* 0x000fc400078e3cff */
[----:B------:R-:W-:Y:S01]  /*1d70*/  LOP3.LUT R9, R7, R20, RZ, 0x3c, !PT ;  /* 0x0000001407097212 */ /* 0x000fe200078e3cff */
[----:B------:R-:W-:Y:S05]  /*1d80*/  @!P6 WARPSYNC.ALL ;  /* 0x000000000000e948 */ /* 0x000fea0003800000 */
[----:B------:R-:W-:Y:S01]  /*1d90*/  LOP3.LUT R8, R8, R229, RZ, 0x3c, !PT ;  /* 0x000000e508087212 */ /* 0x000fe200078e3cff */
[C---:B------:R-:W-:Y:S01]  /*1da0*/  IMAD.WIDE.U32 R86, R24.reuse, R14, R86 ;  /* 0x0000000e18567225 */ /* 0x040fe200078e0056 */
[----:B------:R-:W-:Y:S01]  /*1db0*/  LOP3.LUT R7, R3, R198, RZ, 0x3c, !PT ;  /* 0x000000c603077212 */ /* 0x000fe200078e3cff */
[----:B------:R-:W-:Y:S01]  /*1dc0*/  ULDC UR4, c[0x0][0x2f4] ;  /* 0x0000bd0000047ab9 */ /* 0x000fe20000000800 */
[-C--:B------:R-:W-:Y:S01]  /*1dd0*/  IADD3 R3, R5, R6.reuse, R197 ;  /* 0x0000000605037210 */ /* 0x080fe20007ffe0c5 */
[C---:B------:R-:W-:Y:S01]  /*1de0*/  IMAD R11, R24.reuse, R35, R11 ;  /* 0x00000023180b7224 */ /* 0x040fe200078e020b */
[----:B------:R-:W-:Y:S01]  /*1df0*/  IADD3 R4, R9, R6, R196 ;  /* 0x0000000609047210 */ /* 0x000fe20007ffe0c4 */
[----:B------:R-:W-:Y:S01]  /*1e00*/  IMAD.WIDE.U32 R88, R24, R34, R88 ;  /* 0x0000002218587225 */ /* 0x000fe200078e0058 */
[----:B------:R-:W-:-:S02]  /*1e10*/  IADD3 R5, R8, R6, R195 ;  /* 0x0000000608057210 */ /* 0x000fc40007ffe0c3 */
[----:B------:R-:W-:Y:S01]  /*1e20*/  IADD3 R6, R7, R6, R199 ;  /* 0x0000000607067210 */ /* 0x000fe20007ffe0c7 */
[----:B------:R-:W-:Y:S01]  /*1e30*/  IMAD.WIDE.U32 R90, R24, R34, R90 ;  /* 0x00000022185a7225 */ /* 0x000fe200078e005a */
[C-C-:B------:R-:W-:Y:S02]  /*1e40*/  SHF.L.U64.HI R7, R14.reuse, 0x5, R15.reuse ;  /* 0x000000050e077819 */ /* 0x140fe4000001020f */
[--C-:B------:R-:W-:Y:S01]  /*1e50*/  SHF.L.U64.HI R8, R14, 0x6, R15.reuse ;  /* 0x000000060e087819 */ /* 0x100fe2000001020f */
[----:B------:R-:W-:Y:S01]  /*1e60*/  VIADD R97, R38, 0x8 ;  /* 0x0000000826617836 */ /* 0x000fe20000000000 */
[----:B------:R-:W-:Y:S01]  /*1e70*/  SHF.L.U64.HI R9, R14, 0x7, R15 ;  /* 0x000000070e097819 */ /* 0x000fe2000001020f */
[----:B------:R-:W-:Y:S01]  /*1e80*/  IMAD.SHL.U32 R32, R34, 0x20, RZ ;  /* 0x0000002022207824 */ /* 0x000fe200078e00ff */
[----:B------:R-:W-:Y:S01]  /*1e90*/  SHF.L.U32 R21, R14, 0x7, RZ ;  /* 0x000000070e157819 */ /* 0x000fe200000006ff */
[----:B------:R-:W-:Y:S01]  /*1ea0*/  IMAD.SHL.U32 R33, R34, 0x40, RZ ;  /* 0x0000004022217824 */ /* 0x000fe200078e00ff */
[----:B------:R-:W-:Y:S01]  /*1eb0*/  SHF.R.S32.HI R35, RZ, 0x1f, R42 ;  /* 0x0000001fff237819 */ /* 0x000fe2000001142a */
[----:B------:R-:W-:Y:S01]  /*1ec0*/  IMAD.IADD R38, R85, 0x1, R39 ;  /* 0x0000000155267824 */ /* 0x000fe200078e0227 */
[----:B------:R-:W-:Y:S01]  /*1ed0*/  IADD3 R39, R39, R87, RZ ;  /* 0x0000005727277210 */ /* 0x000fe20007ffe0ff */
[----:B------:R-:W-:Y:S01]  /*1ee0*/  IMAD.SHL.U32 R10, R14, 0x20, RZ ;  /* 0x000000200e0a7824 */ /* 0x000fe200078e00ff */
[----:B------:R-:W-:Y:S01]  /*1ef0*/  ISETP.GE.AND P1, PT, R16, UR4, PT ;  /* 0x0000000410007c0c */ /* 0x000fe2000bf26270 */
[----:B------:R-:W-:Y:S01]  /*1f00*/  IMAD.SHL.U32 R20, R14, 0x40, RZ ;  /* 0x000000400e147824 */ /* 0x000fe200078e00ff */
[----:B------:R-:W-:Y:S01]  /*1f10*/  ISETP.GE.AND P2, PT, R22, UR4, PT ;  /* 0x0000000416007c0c */ /* 0x000fe2000bf46270 */
[----:B------:R-:W-:Y:S01]  /*1f20*/  IMAD.SHL.U32 R34, R34, 0x80, RZ ;  /* 0x0000008022227824 */ /* 0x000fe200078e00ff */
[----:B------:R-:W-:Y:S01]  /*1f30*/  SHF.R.S32.HI R81, RZ, 0x3, R12 ;  /* 0x00000003ff517819 */ /* 0x000fe2000001140c */
[----:B------:R-:W-:Y:S01]  /*1f40*/  IMAD.SHL.U32 R37, R37, 0x2, RZ ;  /* 0x0000000225257824 */ /* 0x000fe200078e00ff */
[----:B------:R-:W-:Y:S01]  /*1f50*/  SHF.R.S32.HI R83, RZ, 0x1f, R43 ;  /* 0x0000001fff537819 */ /* 0x000fe2000001142b */
[----:B------:R-:W-:-:S02]  /*1f60*/  IMAD.IADD R40, R89, 0x1, R11 ;  /* 0x0000000159287824 */ /* 0x000fc400078e020b */
[----:B------:R-:W-:Y:S01]  /*1f70*/  IMAD.IADD R80, R11, 0x1, R91 ;  /* 0x000000010b507824 */ /* 0x000fe200078e025b */
[----:B------:R-:W-:Y:S01]  /*1f80*/  @!P6 BAR.SYNC.DEFER_BLOCKING 0x9, 0x100 ;  /* 0x024400000000eb1d */ /* 0x000fe20000010000 */
[----:B----4-:R-:W-:-:S07]  /*1f90*/  SHF.R.S32.HI R82, RZ, 0x1f, R26 ;  /* 0x0000001fff527819 */ /* 0x010fce000001141a */
.L_x_7111:
[----:B------:R-:W0:Y:S01]  /*1fa0*/  LDC R101, c[0x0][0x430] ;  /* 0x00010c00ff657b82 */ /* 0x000e220000000800 */
[----:B------:R-:W-:Y:S02]  /*1fb0*/  VIADD R28, R28, 0xffffffff ;  /* 0xffffffff1c1c7836 */ /* 0x000fe40000000000 */
[----:B------:R-:W-:-:S03]  /*1fc0*/  IMAD.MOV.U32 R102, RZ, RZ, RZ ;  /* 0x000000ffff667224 */ /* 0x000fc600078e00ff */
[----:B------:R-:W-:Y:S02]  /*1fd0*/  LEA R11, R28, R36, 0x7 ;  /* 0x000000241c0b7211 */ /* 0x000fe400078e38ff */
[----:B-1----:R-:W1:Y:S02]  /*1fe0*/  LDC R104, c[0x0][0x3f4] ;  /* 0x0000fd00ff687b82 */ /* 0x002e640000000800 */
[----:B------:R-:W-:Y:S01]  /*1ff0*/  ISETP.GE.AND P3, PT, R11, R25, PT ;  /* 0x000000190b00720c */ /* 0x000fe20003f66270 */
[----:B------:R-:W-:-:S03]  /*2000*/  IMAD.IADD R45, R0, 0x1, R11 ;  /* 0x00000001002d7824 */ /* 0x000fc600078e020b */
[----:B------:R-:W-:Y:S01]  /*2010*/  ISETP.GT.OR P3, PT, R36, 0x7f, P3 ;  /* 0x0000007f2400780c */ /* 0x000fe20001f64670 */
[----:B------:R-:W-:Y:S01]  /*2020*/  IMAD.MOV.U32 R11, RZ, RZ, R45 ;  /* 0x000000ffff0b7224 */ /* 0x000fe200078e002d */
        /* <DEDUP_REMOVED lines=8> */
[--C-:B------:R-:W-:Y:S01]  /*20b0*/  @!P3 SHF.R.S32.HI R13, RZ, 0x1f, R11.reuse ;  /* 0x0000001fff0db819 */ /* 0x100fe2000001140b */
[----:B------:R-:W-:Y:S02]  /*20c0*/  @!P3 IMAD R15, R26, R15, R12 ;  /* 0x0000000f1a0fb224 */ /* 0x000fe400078e020c */
[----:B------:R-:W-:-:S04]  /*20d0*/  @!P3 IMAD.MOV.U32 R12, RZ, RZ, R11 ;  /* 0x000000ffff0cb224 */ /* 0x000fc800078e000b */
[----:B------:R-:W-:-:S05]  /*20e0*/  @!P3 IMAD.WIDE.U32 R12, R26, R14, R12 ;  /* 0x0000000e1a0cb225 */ /* 0x000fca00078e000c */
[----:B------:R-:W-:Y:S02]  /*20f0*/  @!P3 IADD3 R13, R13, R15, RZ ;  /* 0x0000000f0d0db210 */ /* 0x000fe40007ffe0ff */
[----:B--2---:R-:W-:-:S04]  /*2100*/  @!P3 LEA R14, P4, R12, R46, 0x2 ;  /* 0x0000002e0c0eb211 */ /* 0x004fc800078810ff */
[----:B------:R-:W-:-:S05]  /*2110*/  @!P3 LEA.HI.X R15, R12, R47, R13, 0x2, P4 ;  /* 0x0000002f0c0fb211 */ /* 0x000fca00020f140d */
[----:B------:R0:W5:Y:S01]  /*2120*/  @!P3 LDG.E R102, desc[UR38][R14.64] ;  /* 0x000000260e66b981 */ /* 0x000162000c1e1900 */
[----:B-1----:R-:W-:Y:S01]  /*2130*/  ISETP.GE.AND P3, PT, R104, 0x1, PT ;  /* 0x000000016800780c */ /* 0x002fe20003f66270 */
[----:B------:R-:W-:Y:S01]  /*2140*/  IMAD.MOV R12, RZ, RZ, -R11 ;  /* 0x000000ffff0c7224 */ /* 0x000fe200078e0a0b */
[----:B------:R-:W-:Y:S01]  /*2150*/  ISETP.GT.AND P4, PT, R28, R27, PT ;  /* 0x0000001b1c00720c */ /* 0x000fe20003f84270 */
[----:B------:R-:W-:Y:S01]  /*2160*/  IMAD R11, R155, 0x4000, R201 ;  /* 0x000040009b0b7824 */ /* 0x000fe200078e02c9 */
[----:B------:R-:W-:Y:S05]  /*2170*/  YIELD ;  /* 0x0000000000007946 */ /* 0x000fea0003800000 */
[----:B------:R-:W-:Y:S01]  /*2180*/  BSSY B0, `(.L_x_7014) ;  /* 0x0000570000007945 */ /* 0x000fe20003800000 */
[----:B------:R-:W-:Y:S01]  /*2190*/  IMAD R101, R101, R12, R45 ;  /* 0x0000000c65657224 */ /* 0x000fe200078e022d */
[----:B------:R-:W-:-:S02]  /*21a0*/  LEA R94, R11, R156, 0x1 ;  /* 0x0000009c0b5e7211 */ /* 0x000fc400078e08ff */
[----:B------:R-:W-:Y:S01]  /*21b0*/  P2R R93, PR, RZ, 0x10 ;  /* 0x00000010ff5d7803 */ /* 0x000fe20000000000 */
        /* <DEDUP_REMOVED lines=27> */
[----:B------:R-:W-:Y:S02]  /*2370*/  IMAD R98, R28, -0x80, R25 ;  /* 0xffffff801c627824 */ /* 0x000fe400078e0219 */
[-C--:B------:R-:W-:Y:S01]  /*2380*/  IMAD.WIDE.U32 R14, R21, R28.reuse, RZ ;  /* 0x0000001c150e7225 */ /* 0x080fe200078e00ff */
[----:B------:R-:W-:Y:S02]  /*2390*/  LEA.HI.X R108, R108, UR5, R11, 0x1, P4 ;  /* 0x000000056c6c7c11 */ /* 0x000fe4000a0f0c0b */
        /* <DEDUP_REMOVED lines=10> */
[----:B------:R-:W-:Y:S02]  /*2440*/  P2R R124, PR, RZ, 0x8 ;  /* 0x00000008ff7c7803 */ /* 0x000fe40000000000 */
[----:B------:R-:W-:-:S02]  /*2450*/  CS2R R70, SRZ ;  /* 0x0000000000467805 */ /* 0x000fc4000001ff00 */
        /* <DEDUP_REMOVED lines=22> */
.L_x_7018:
[----:B------:R-:W-:Y:S05]  /*25c0*/  BSYNC B1 ;  /* 0x0000000000017941 */ /* 0x000fea0003800000 */
.L_x_7017:
[----:B------:R-:W-:Y:S01]  /*25d0*/  ISETP.GE.AND P3, PT, R220, R98, PT ;  /* 0x00000062dc00720c */ /* 0x000fe20003f66270 */
[----:B0----5:R-:W-:Y:S01]  /*25e0*/  IMAD.MOV.U32 R45, RZ, RZ, R69 ;  /* 0x000000ffff2d7224 */ /* 0x021fe200078e0045 */
[----:B------:R-:W-:Y:S01]  /*25f0*/  MOV R44, R68 ;  /* 0x00000044002c7202 */ /* 0x000fe20000000f00 */
[----:B------:R-:W-:Y:S01]  /*2600*/  IMAD.MOV.U32 R46, RZ, RZ, R72 ;  /* 0x000000ffff2e7224 */ /* 0x000fe200078e0048 */
[----:B------:R-:W-:Y:S01]  /*2610*/  BSSY B1, `(.L_x_7019) ;  /* 0x0000025000017945 */ /* 0x000fe20003800000 */
        /* <DEDUP_REMOVED lines=9> */
[----:B------:R-:W-:Y:S02]  /*26b0*/  P2R R122, PR, RZ, 0x8 ;  /* 0x00000008ff7a7803 */ /* 0x000fe40000000000 */
[----:B------:R-:W-:Y:S02]  /*26c0*/  CS2R R62, SRZ ;  /* 0x00000000003e7805 */ /* 0x000fe4000001ff00 */
[----:B------:R-:W-:Y:S02]  /*26d0*/  PRMT R116, R44, 0x5410, R45 ;  /* 0x000054102c747816 */ /* 0x000fe4000000002d */
[----:B------:R-:W-:Y:S02]  /*26e0*/  CS2R R66, SRZ ;  /* 0x0000000000427805 */ /* 0x000fe4000001ff00 */
[----:B------:R-:W-:-:S02]  /*26f0*/  PRMT R123, R46, 0x7610, R123 ;  /* 0x000076102e7b7816 */ /* 0x000fc4000000007b */
[----:B------:R-:W-:Y:S01]  /*2700*/  PRMT R121, R121, 0x5410, R47 ;  /* 0x0000541079797816 */ /* 0x000fe2000000002f */
        /* <DEDUP_REMOVED lines=21> */
.L_x_7020:
[----:B------:R-:W-:Y:S05]  /*2860*/  BSYNC B1 ;  /* 0x0000000000017941 */ /* 0x000fea0003800000 */
.L_x_7019:
        /* <DEDUP_REMOVED lines=17> */
[----:B------:R-:W-:-:S02]  /*2980*/  CS2R R58, SRZ ;  /* 0x00000000003a7805 */ /* 0x000fc4000001ff00 */
[----:B------:R-:W-:Y:S02]  /*2990*/  PRMT R114, R46, 0x5410, R47 ;  /* 0x000054102e727816 */ /* 0x000fe4000000002f */
[----:B------:R-:W-:Y:S02]  /*29a0*/  CS2R R48, SRZ ;  /* 0x0000000000307805 */ /* 0x000fe4000001ff00 */
[----:B------:R-:W-:Y:S02]  /*29b0*/  CS2R R46, SRZ ;  /* 0x00000000002e7805 */ /* 0x000fe4000001ff00 */
        /* <DEDUP_REMOVED lines=22> */
.L_x_7022:
[----:B------:R-:W-:Y:S05]  /*2b20*/  BSYNC B1 ;  /* 0x0000000000017941 */ /* 0x000fea0003800000 */
.L_x_7021:
[----:B------:R-:W-:Y:S01]  /*2b30*/  ISETP.GE.AND P4, PT, R218, R98, PT ;  /* 0x00000062da00720c */ /* 0x000fe20003f86270 */
[----:B------:R-:W-:-:S12]  /*2b40*/  BSSY B1, `(.L_x_7023) ;  /* 0x000001e000017945 */ /* 0x000fd80003800000 */
[----:B------:R-:W-:Y:S05]  /*2b50*/  @P4 BRA `(.L_x_7024) ;  /* 0x0000000000704947 */ /* 0x000fea0003800000 */
[----:B------:R-:W1:Y:S01]  /*2b60*/  LDC.64 R44, c[0x0][0x3f8] ;  /* 0x0000fe00ff2c7b82 */ /* 0x000e620000000a00 */
[----:B------:R-:W-:Y:S01]  /*2b70*/  MOV R15, R103 ;  /* 0x00000067000f7202 */ /* 0x000fe20000000f00 */
[----:B------:R-:W-:Y:S01]  /*2b80*/  ULDC.64 UR4, c[0x0][0x3e8] ;  /* 0x0000fa0000047ab9 */ /* 0x000fe20000000a00 */
[----:B------:R-:W-:Y:S02]  /*2b90*/  CS2R R48, SRZ ;  /* 0x0000000000307805 */ /* 0x000fe4000001ff00 */
[----:B------:R-:W-:Y:S01]  /*2ba0*/  CS2R R50, SRZ ;  /* 0x0000000000327805 */ /* 0x000fe2000001ff00 */
[----:B-1----:R-:W-:-:S04]  /*2bb0*/  IMAD.WIDE.U32 R14, R44, 0x60, R14 ;  /* 0x000000602c0e7825 */ /* 0x002fc800078e000e */
[----:B------:R-:W-:Y:S01]  /*2bc0*/  IMAD R13, R45, 0x60, RZ ;  /* 0x000000602d0d7824 */ /* 0x000fe200078e02ff */
[----:B------:R-:W-:-:S04]  /*2bd0*/  IADD3 R45, P5, R84, R14, RZ ;  /* 0x0000000e542d7210 */ /* 0x000fc80007fbe0ff */
[----:B------:R-:W-:Y:S01]  /*2be0*/  IADD3.X R46, R38, R15, R13, P5, !PT ;  /* 0x0000000f262e7210 */ /* 0x000fe20002ffe40d */
[----:B------:R-:W-:Y:S01]  /*2bf0*/  IMAD.MOV.U32 R13, RZ, RZ, R11 ;  /* 0x000000ffff0d7224 */ /* 0x000fe200078e000b */
[----:B------:R-:W1:Y:S02]  /*2c00*/  LDC.64 R14, c[0x0][0x408] ;  /* 0x00010200ff0e7b82 */ /* 0x000e640000000a00 */
[----:B-1----:R-:W-:-:S04]  /*2c10*/  IMAD.WIDE.U32 R12, R14, 0x60, R12 ;  /* 0x000000600e0c7825 */ /* 0x002fc800078e000c */
[----:B------:R-:W-:Y:S01]  /*2c20*/  IMAD R15, R15, 0x60, RZ ;  /* 0x000000600f0f7824 */ /* 0x000fe200078e02ff */
[----:B------:R-:W-:-:S04]  /*2c30*/  IADD3 R11, P5, R88, R12, RZ ;  /* 0x0000000c580b7210 */ /* 0x000fc80007fbe0ff */
[----:B------:R-:W-:Y:S02]  /*2c40*/  IADD3.X R44, R40, R13, R15, P5, !PT ;  /* 0x0000000d282c7210 */ /* 0x000fe40002ffe40f */
        /* <DEDUP_REMOVED lines=13> */
.L_x_7024:
[----:B------:R-:W-:Y:S05]  /*2d20*/  BSYNC B1 ;  /* 0x0000000000017941 */ /* 0x000fea0003800000 */
.L_x_7023:
[----:B-----5:R-:W-:Y:S01]  /*2d30*/  IMAD.MOV.U32 R11, RZ, RZ, R52 ;  /* 0x000000ffff0b7224 */ /* 0x020fe200078e0034 */
[----:B-1----:R-:W-:Y:S01]  /*2d40*/  MOV R13, R56 ;  /* 0x00000038000d7202 */ /* 0x002fe20000000f00 */
[----:B------:R-:W-:Y:S01]  /*2d50*/  IMAD.MOV.U32 R12, RZ, RZ, R53 ;  /* 0x000000ffff0c7224 */ /* 0x000fe200078e0035 */
[----:B------:R-:W-:Y:S01]  /*2d60*/  ISETP.NE.AND P5, PT, R157, 0x3, PT ;  /* 0x000000039d00780c */ /* 0x000fe20003fa5270 */
        /* <DEDUP_REMOVED lines=13> */
[----:B0-----:R-:W-:Y:S01]  /*2e40*/  PRMT R78, R11, 0x5410, R12 ;  /* 0x000054100b4e7816 */ /* 0x001fe2000000000c */
        /* <DEDUP_REMOVED lines=9> */
.L_x_7025:
[----:B------:R-:W-:Y:S01]  /*2ee0*/  IMAD R92, R155, 0x8, R156 ;  /* 0x000000089b5c7824 */ /* 0x000fe200078e029c */
[----:B------:R-:W-:Y:S01]  /*2ef0*/  SHF.L.U32 R103, R154, 0x1f, RZ ;  /* 0x0000001f9a677819 */ /* 0x000fe200000006ff */
[----:B------:R-:W-:Y:S03]  /*2f00*/  BSSY B1, `(.L_x_7026) ;  /* 0x0000003000017945 */ /* 0x000fe60003800000 */
[----:B------:R-:W0:Y:S02]  /*2f10*/  SYNCS.PHASECHK.TRANS64.TRYWAIT P6, [R92+URZ+0x28890], R103 ;  /* 0x028890675c0075a7 */ /* 0x000e2400080c017f */
[----:B0-----:R-:W-:Y:S05]  /*2f20*/  @!P6 BRA `(.L_x_7027) ;  /* 0x000001680000e947 */ /* 0x001fea0003800000 */
.L_x_7322:
[----:B------:R-:W-:Y:S05]  /*2f30*/  BSYNC B1 ;  /* 0x0000000000017941 */ /* 0x000fea0003800000 */
.L_x_7026:
[----:B------:R-:W-:-:S03]  /*2f40*/  UMOV UR4, 0xffffffff ;  /* 0xffffffff00047882 */ /* 0x000fc60000000000 */
[----:B------:R-:W-:Y:S05]  /*2f50*/  BRA.DIV UR4, `(.L_x_7028) ;  /* 0x0000016a04087947 */ /* 0x000fea000b800000 */
[----:B------:R1:W2:Y:S04]  /*2f60*/  SHFL.IDX PT, R79, R108, RZ, 0x181f ;  /* 0x00181fff6c4f7589 */ /* 0x0002a800000e0000 */
[----:B------:R1:W3:Y:S02]  /*2f70*/  SHFL.IDX PT, R105, R109, RZ, 0x181f ;  /* 0x00181fff6d697589 */ /* 0x0002e400000e0000 */
.L_x_7326:
[----:B------:R-:W-:Y:S01]  /*2f80*/  ISETP.NE.AND P6, PT, R124, RZ, PT ;  /* 0x000000ff7c00720c */ /* 0x000fe20003fc5270 */
[----:B------:R-:W-:-:S12]  /*2f90*/  BSSY B1, `(.L_x_7029) ;  /* 0x0000066000017945 */ /* 0x000fd80003800000 */
[----:B------:R-:W-:Y:S05]  /*2fa0*/  @P6 BRA `(.L_x_7030) ;  /* 0x0000000400906947 */ /* 0x000fea0003800000 */
[----:B------:R-:W-:Y:S04]  /*2fb0*/  BSSY B2, `(.L_x_7031) ;  /* 0x0000032000027945 */ /* 0x000fe80003800000 */
[----:B------:R-:W-:Y:S05]  /*2fc0*/  @P1 BRA `(.L_x_7032) ;  /* 0x0000000000c01947 */ /* 0x000fea0003800000 */
        /* <DEDUP_REMOVED lines=20> */
[----:B------:R-:W-:Y:S01]  /*3110*/  FMUL.FTZ R125, R15, R75 ;  /* 0x0000004b0f7d7220 */ /* 0x000fe20000410000 */
[C---:B------:R-:W-:Y:S01]  /*3120*/  FMUL.FTZ R124, R13.reuse, R124 ;  /* 0x0000007c0d7c7220 */ /* 0x040fe20000410000 */
[----:B------:R-:W-:Y:S01]  /*3130*/  FFMA.FTZ R126, R13, R74, -R126 ;  /* 0x0000004a0d7e7223 */ /* 0x000fe2000001087e */
[----:B------:R-:W-:Y:S01]  /*3140*/  FFMA.FTZ R128, R15, R73, -R128 ;  /* 0x000000490f807223 */ /* 0x000fe20000010880 */
[----:B------:R-:W-:-:S02]  /*3150*/  HADD2.F32 R15, -RZ, R123.H1_H1 ;  /* 0x3000007bff0f7230 */ /* 0x000fc40000004100 */
[----:B------:R-:W-:Y:S01]  /*3160*/  FFMA.FTZ R75, R11, R74, R124 ;  /* 0x0000004a0b4b7223 */ /* 0x000fe2000001007c */
[--C-:B------:R-:W-:Y:S02]  /*3170*/  HADD2.F32 R11, -RZ, R12.reuse.H1_H1 ;  /* 0x3000000cff0b7230 */ /* 0x100fe40000004100 */
[----:B------:R-:W-:Y:S01]  /*3180*/  FFMA.FTZ R125, R72, R73, R125 ;  /* 0x00000049487d7223 */ /* 0x000fe2000001007d */
[----:B------:R-:W-:Y:S02]  /*3190*/  HADD2.F32 R123, -RZ, R123.H0_H0 ;  /* 0x2000007bff7b7230 */ /* 0x000fe40000004100 */
[----:B------:R-:W-:Y:S02]  /*31a0*/  HADD2.F32 R12, -RZ, R12.H0_H0 ;  /* 0x2000000cff0c7230 */ /* 0x000fe40000004100 */
[----:B------:R-:W-:Y:S02]  /*31b0*/  HADD2.F32 R72, -RZ, R121.H1_H1 ;  /* 0x30000079ff487230 */ /* 0x000fe40000004100 */
[----:B------:R-:W-:Y:S01]  /*31c0*/  FMUL.FTZ R73, R11, R123 ;  /* 0x0000007b0b497220 */ /* 0x000fe20000410000 */
[----:B------:R-:W-:-:S02]  /*31d0*/  HADD2.F32 R13, -RZ, R14.H1_H1 ;  /* 0x3000000eff0d7230 */ /* 0x000fc40000004100 */
[C---:B------:R-:W-:Y:S01]  /*31e0*/  FMUL.FTZ R74, R12.reuse, R123 ;  /* 0x0000007b0c4a7220 */ /* 0x040fe20000410000 */
[----:B------:R-:W-:Y:S02]  /*31f0*/  HADD2.F32 R14, -RZ, R14.H0_H0 ;  /* 0x2000000eff0e7230 */ /* 0x000fe40000004100 */
[-C--:B------:R-:W-:Y:S01]  /*3200*/  FFMA.FTZ R73, R12, R15.reuse, -R73 ;  /* 0x0000000f0c497223 */ /* 0x080fe20000010849 */
[----:B------:R-:W-:Y:S02]  /*3210*/  HADD2.F32 R121, -RZ, R121.H0_H0 ;  /* 0x20000079ff797230 */ /* 0x000fe40000004100 */
[-C--:B------:R-:W-:Y:S01]  /*3220*/  FMUL.FTZ R123, R13, R72.reuse ;  /* 0x000000480d7b7220 */ /* 0x080fe20000410000 */
[----:B------:R-:W-:Y:S01]  /*3230*/  FFMA.FTZ R74, R11, R15, R74 ;  /* 0x0000000f0b4a7223 */ /* 0x000fe2000001004a */
[C---:B------:R-:W-:Y:S01]  /*3240*/  FMUL.FTZ R72, R14.reuse, R72 ;  /* 0x000000480e487220 */ /* 0x040fe20000410000 */
[----:B------:R-:W-:Y:S01]  /*3250*/  F2FP.F16.F32.PACK_AB R15, R125, R128 ;  /* 0x000000807d0f723e */ /* 0x000fe200000000ff */
[----:B------:R-:W-:-:S02]  /*3260*/  FFMA.FTZ R123, R14, R121, -R123 ;  /* 0x000000790e7b7223 */ /* 0x000fc4000001087b */
[----:B------:R-:W-:Y:S01]  /*3270*/  FFMA.FTZ R72, R13, R121, R72 ;  /* 0x000000790d487223 */ /* 0x000fe20000010048 */
[----:B------:R-:W-:Y:S02]  /*3280*/  F2FP.F16.F32.PACK_AB R13, R75, R126 ;  /* 0x0000007e4b0d723e */ /* 0x000fe400000000ff */
[----:B------:R-:W-:Y:S02]  /*3290*/  F2FP.F16.F32.PACK_AB R12, R74, R73 ;  /* 0x000000494a0c723e */ /* 0x000fe400000000ff */
[----:B------:R-:W-:-:S07]  /*32a0*/  F2FP.F16.F32.PACK_AB R14, R72, R123 ;  /* 0x0000007b480e723e */ /* 0x000fce00000000ff */
.L_x_7034:
[----:B------:R-:W-:Y:S05]  /*32b0*/  BSYNC B3 ;  /* 0x0000000000037941 */ /* 0x000fea0003800000 */
.L_x_7033:
[----:B0-----:R4:W-:Y:S02]  /*32c0*/  ST.E.128 desc[UR38][R76.64], R12 ;  /* 0x0000000c4c007985 */ /* 0x0019e4000c101d26 */
.L_x_7032:
[----:B------:R-:W-:Y:S05]  /*32d0*/  BSYNC B2 ;  /* 0x0000000000027941 */ /* 0x000fea0003800000 */
.L_x_7031:
[----:B------:R-:W-:Y:S05]  /*32e0*/  @P2 BRA `(.L_x_7030) ;  /* 0x0000000000c02947 */ /* 0x000fea0003800000 */
[----:B----4-:R4:W0:Y:S01]  /*32f0*/  LDS.128 R12, [R94+0x1c400] ;  /* 0x01c400005e0c7984 */ /* 0x0108220000000c00 */
        /* <DEDUP_REMOVED lines=45> */
.L_x_7036:
[----:B------:R-:W-:Y:S05]  /*35d0*/  BSYNC B2 ;  /* 0x0000000000027941 */ /* 0x000fea0003800000 */
.L_x_7035:
[----:B0-----:R0:W-:Y:S02]  /*35e0*/  ST.E.128 desc[UR38][R72.64], R12 ;  /* 0x0000000c48007985 */ /* 0x0011e4000c101d26 */
.L_x_7030:
[----:B------:R-:W-:Y:S05]  /*35f0*/  BSYNC B1 ;  /* 0x0000000000017941 */ /* 0x000fea0003800000 */
.L_x_7029:
[----:B------:R-:W-:-:S03]  /*3600*/  UMOV UR4, 0xffffffff ;  /* 0xffffffff00047882 */ /* 0x000fc60000000000 */
[----:B------:R-:W-:Y:S05]  /*3610*/  BRA.DIV UR4, `(.L_x_7037) ;  /* 0x0000016204a47947 */ /* 0x000fea000b800000 */
[----:B------:R1:W1:Y:S04]  /*3620*/  SHFL.IDX PT, R71, R108, 0x1, 0x181f ;  /* 0x00381f006c477f89 */ /* 0x00026800000e0000 */
[----:B0-----:R0:W0:Y:S02]  /*3630*/  SHFL.IDX PT, R73, R109, 0x1, 0x181f ;  /* 0x00381f006d497f89 */ /* 0x00102400000e0000 */
.L_x_7330:
[----:B------:R-:W-:Y:S01]  /*3640*/  ISETP.NE.AND P6, PT, R122, RZ, PT ;  /* 0x000000ff7a00720c */ /* 0x000fe20003fc5270 */
[----:B------:R-:W-:-:S12]  /*3650*/  BSSY B1, `(.L_x_7038) ;  /* 0x0000066000017945 */ /* 0x000fd80003800000 */
[----:B------:R-:W-:Y:S05]  /*3660*/  @P6 BRA `(.L_x_7039) ;  /* 0x0000000400906947 */ /* 0x000fea0003800000 */
[----:B------:R-:W-:Y:S04]  /*3670*/  BSSY B2, `(.L_x_7040) ;  /* 0x0000032000027945 */ /* 0x000fe80003800000 */
[----:B------:R-:W-:Y:S05]  /*3680*/  @P1 BRA `(.L_x_7041) ;  /* 0x0000000000c01947 */ /* 0x000fea0003800000 */
[----:B----4-:R4:W2:Y:S01]  /*3690*/  LDS.128 R12, [R94+0x19400] ;  /* 0x019400005e0c7984 */ /* 0x0108a20000000c00 */
[C---:B0-----:R-:W-:Y:S01]  /*36a0*/  LEA R68, P6, R16.reuse, R73, 0x1 ;  /* 0x0000004910447211 */ /* 0x041fe200078c08ff */
[----:B------:R-:W-:Y:S03]  /*36b0*/  BSSY B3, `(.L_x_7042) ;  /* 0x000002c000037945 */ /* 0x000fe60003800000 */
[----:B-1----:R-:W-:Y:S02]  /*36c0*/  LEA.HI.X R69, R16, R71, R17, 0x1, P6 ;  /* 0x0000004710457211 */ /* 0x002fe400030f0c11 */
[----:B------:R-:W-:-:S13]  /*36d0*/  ISETP.GE.AND P6, PT, R18, R104, PT ;  /* 0x000000681200720c */ /* 0x000fda0003fc6270 */
        /* <DEDUP_REMOVED lines=41> */
.L_x_7043:
[----:B------:R-:W-:Y:S05]  /*3970*/  BSYNC B3 ;  /* 0x0000000000037941 */ /* 0x000fea0003800000 */
.L_x_7042:
[----:B--2---:R0:W-:Y:S02]  /*3980*/  ST.E.128 desc[UR38][R68.64], R12 ;  /* 0x0000000c44007985 */ /* 0x0041e4000c101d26 */
.L_x_7041:
[----:B------:R-:W-:Y:S05]  /*3990*/  BSYNC B2 ;  /* 0x0000000000027941 */ /* 0x000fea0003800000 */
.L_x_7040:
[----:B------:R-:W-:Y:S05]  /*39a0*/  @P2 BRA `(.L_x_7039) ;  /* 0x0000000000c02947 */ /* 0x000fea0003800000 */
        /* <DEDUP_REMOVED lines=46> */
.L_x_7045:
[----:B------:R-:W-:Y:S05]  /*3c90*/  BSYNC B2 ;  /* 0x0000000000027941 */ /* 0x000fea0003800000 */
.L_x_7044:
[----:B----4-:R0:W-:Y:S02]  /*3ca0*/  ST.E.128 desc[UR38][R64.64], R12 ;  /* 0x0000000c40007985 */ /* 0x0101e4000c101d26 */
.L_x_7039:
[----:B------:R-:W-:Y:S05]  /*3cb0*/  BSYNC B1 ;  /* 0x0000000000017941 */ /* 0x000fea0003800000 */
.L_x_7038:
[----:B------:R-:W-:-:S03]  /*3cc0*/  UMOV UR4, 0xffffffff ;  /* 0xffffffff00047882 */ /* 0x000fc60000000000 */
[----:B------:R-:W-:Y:S05]  /*3cd0*/  BRA.DIV UR4, `(.L_x_7046) ;  /* 0x0000015e04407947 */ /* 0x000fea000b800000 */
[----:B------:R1:W1:Y:S04]  /*3ce0*/  SHFL.IDX PT, R63, R108, 0x2, 0x181f ;  /* 0x00581f006c3f7f89 */ /* 0x00026800000e0000 */
[----:B0-----:R0:W0:Y:S02]  /*3cf0*/  SHFL.IDX PT, R65, R109, 0x2, 0x181f ;  /* 0x00581f006d417f89 */ /* 0x00102400000e0000 */
.L_x_7334:
[----:B------:R-:W-:Y:S04]  /*3d00*/  BSSY B1, `(.L_x_7047) ;  /* 0x0000066000017945 */ /* 0x000fe80003800000 */
        /* <DEDUP_REMOVED lines=49> */
.L_x_7052:
[----:B------:R-:W-:Y:S05]  /*4020*/  BSYNC B3 ;  /* 0x0000000000037941 */ /* 0x000fea0003800000 */
.L_x_7051:
[----:B--2---:R0:W-:Y:S02]  /*4030*/  ST.E.128 desc[UR38][R60.64], R12 ;  /* 0x0000000c3c007985 */ /* 0x0041e4000c101d26 */
.L_x_7050:
[----:B------:R-:W-:Y:S05]  /*4040*/  BSYNC B2 ;  /* 0x0000000000027941 */ /* 0x000fea0003800000 */
.L_x_7049:
        /* <DEDUP_REMOVED lines=47> */
.L_x_7054:
[----:B------:R-:W-:Y:S05]  /*4340*/  BSYNC B2 ;  /* 0x0000000000027941 */ /* 0x000fea0003800000 */
.L_x_7053:
[----:B----4-:R0:W-:Y:S02]  /*4350*/  ST.E.128 desc[UR38][R56.64], R12 ;  /* 0x0000000c38007985 */ /* 0x0101e4000c101d26 */
.L_x_7048:
[----:B------:R-:W-:Y:S05]  /*4360*/  BSYNC B1 ;  /* 0x0000000000017941 */ /* 0x000fea0003800000 */
.L_x_7047:
[----:B------:R-:W-:-:S03]  /*4370*/  UMOV UR4, 0xffffffff ;  /* 0xffffffff00047882 */ /* 0x000fc60000000000 */
[----:B------:R-:W-:Y:S05]  /*4380*/  BRA.DIV UR4, `(.L_x_7055) ;  /* 0x0000015604e07947 */ /* 0x000fea000b800000 */
[----:B------:R2:W2:Y:S04]  /*4390*/  SHFL.IDX PT, R55, R108, 0x3, 0x181f ;  /* 0x00781f006c377f89 */ /* 0x0004a800000e0000 */
[----:B01----:R-:W0:Y:S02]  /*43a0*/  SHFL.IDX PT, R109, R109, 0x3, 0x181f ;  /* 0x00781f006d6d7f89 */ /* 0x003e2400000e0000 */
.L_x_7338:
[----:B------:R-:W-:Y:S05]  /*43b0*/  @P4 BRA `(.L_x_7056) ;  /* 0x0000003400304947 */ /* 0x000fea0003800000 */
[----:B------:R-:W-:Y:S04]  /*43c0*/  BSSY B1, `(.L_x_7057) ;  /* 0x0000032000017945 */ /* 0x000fe80003800000 */
[----:B------:R-:W-:Y:S05]  /*43d0*/  @P1 BRA `(.L_x_7058) ;  /* 0x0000000000c01947 */ /* 0x000fea0003800000 */
[----:B----4-:R1:W4:Y:S01]  /*43e0*/  LDS.128 R12, [R94+0x1b400] ;  /* 0x01b400005e0c7984 */ /* 0x0103220000000c00 */
[C---:B0-----:R-:W-:Y:S01]  /*43f0*/  LEA R52, P3, R16.reuse, R109, 0x1 ;  /* 0x0000006d10347211 */ /* 0x041fe200078608ff */
[----:B------:R-:W-:Y:S03]  /*4400*/  BSSY B2, `(.L_x_7059) ;  /* 0x000002c000027945 */ /* 0x000fe60003800000 */
[----:B--2---:R-:W-:Y:S02]  /*4410*/  LEA.HI.X R53, R16, R55, R17, 0x1, P3 ;  /* 0x0000003710357211 */ /* 0x004fe400018f0c11 */
[----:B------:R-:W-:-:S13]  /*4420*/  ISETP.GE.AND P3, PT, R18, R104, PT ;  /* 0x000000681200720c */ /* 0x000fda0003f66270 */
[----:B-1----:R-:W-:Y:S05]  /*4430*/  @P3 BRA `(.L_x_7060) ;  /* 0x0000000000a03947 */ /* 0x002fea0003800000 */
        /* <DEDUP_REMOVED lines=40> */
.L_x_7060:
[----:B------:R-:W-:Y:S05]  /*46c0*/  BSYNC B2 ;  /* 0x0000000000027941 */ /* 0x000fea0003800000 */
.L_x_7059:
[----:B----4-:R1:W-:Y:S02]  /*46d0*/  ST.E.128 desc[UR38][R52.64], R12 ;  /* 0x0000000c34007985 */ /* 0x0103e4000c101d26 */
.L_x_7058:
[----:B------:R-:W-:Y:S05]  /*46e0*/  BSYNC B1 ;  /* 0x0000000000017941 */ /* 0x000fea0003800000 */
.L_x_7057:
[----:B------:R-:W-:Y:S05]  /*46f0*/  @P2 BRA `(.L_x_7056) ;  /* 0x0000003000602947 */ /* 0x000fea0003800000 */
[----:B-1--4-:R1:W4:Y:S01]  /*4700*/  LDS.128 R12, [R94+0x1f400] ;  /* 0x01f400005e0c7984 */ /* 0x0123220000000c00 */
        /* <DEDUP_REMOVED lines=45> */
.L_x_7062:
[----:B------:R-:W-:Y:S05]  /*49e0*/  BSYNC B1 ;  /* 0x0000000000017941 */ /* 0x000fea0003800000 */
.L_x_7061:
[----:B----4-:R0:W-:Y:S01]  /*49f0*/  ST.E.128 desc[UR38][R48.64], R12 ;  /* 0x0000000c30007985 */ /* 0x0101e2000c101d26 */
[----:B------:R-:W-:Y:S05]  /*4a00*/  BRA `(.L_x_7056) ;  /* 0x0000002c009c7947 */ /* 0x000fea0003800000 */
.L_x_7016:
[----:B------:R-:W-:Y:S02]  /*4a10*/  ISETP.GE.AND P4, PT, R220, R98, PT ;  /* 0x00000062dc00720c */ /* 0x000fe40003f86270 */
[----:B------:R-:W-:Y:S02]  /*4a20*/  CS2R R50, SRZ ;  /* 0x0000000000327805 */ /* 0x000fe4000001ff00 */
[----:B------:R-:W-:-:S13]  /*4a30*/  ISETP.GE.OR P4, PT, R16, R104, P4 ;  /* 0x000000681000720c */ /* 0x000fda0002786670 */
[----:B------:R-:W-:Y:S01]  /*4a40*/  @!P4 IADD3 R46, P3, P5, R86, R14, R10 ;  /* 0x0000000e562ec210 */ /* 0x000fe20007d7e00a */
[----:B------:R-:W0:Y:S03]  /*4a50*/  @!P4 LDC.64 R60, c[0x0][0x3e8] ;  /* 0x0000fa00ff3ccb82 */ /* 0x000e260000000a00 */
[----:B------:R-:W-:Y:S02]  /*4a60*/  @!P4 IADD3.X R47, R39, R103, R7, P3, P5 ;  /* 0x00000067272fc210 */ /* 0x000fe40001fea407 */
[----:B------:R-:W-:-:S03]  /*4a70*/  @!P4 IADD3 R44, P3, P5, R90, R12, R32 ;  /* 0x0000000c5a2cc210 */ /* 0x000fc60007d7e020 */
[----:B------:R-:W1:Y:S01]  /*4a80*/  @!P4 LDC.64 R62, c[0x0][0x400] ;  /* 0x00010000ff3ecb82 */ /* 0x000e620000000a00 */
[----:B------:R-:W-:Y:S02]  /*4a90*/  @!P4 IADD3.X R45, R80, R11, R29, P3, P5 ;  /* 0x0000000b502dc210 */ /* 0x000fe40001fea41d */
[----:B------:R-:W-:-:S04]  /*4aa0*/  ISETP.GE.AND P3, PT, R219, R98, PT ;  /* 0x00000062db00720c */ /* 0x000fc80003f66270 */
[----:B------:R-:W-:-:S13]  /*4ab0*/  ISETP.GE.OR P3, PT, R16, R104, P3 ;  /* 0x000000681000720c */ /* 0x000fda0001f66670 */
[----:B------:R-:W-:Y:S01]  /*4ac0*/  @!P3 IADD3 R66, P5, P6, R86, R20, R14 ;  /* 0x000000145642b210 */ /* 0x000fe20007ebe00e */
[----:B------:R-:W2:Y:S03]  /*4ad0*/  @!P3 LDC.64 R68, c[0x0][0x3e8] ;  /* 0x0000fa00ff44bb82 */ /* 0x000ea60000000a00 */
[----:B------:R-:W-:Y:S02]  /*4ae0*/  @!P3 IADD3.X R67, R39, R8, R103, P5, P6 ;  /* 0x000000082743b210 */ /* 0x000fe40002fec467 */
[----:B------:R-:W-:-:S03]  /*4af0*/  @!P3 IADD3 R64, P5, P6, R90, R33, R12 ;  /* 0x000000215a40b210 */ /* 0x000fc60007ebe00c */
[----:B------:R-:W3:Y:S01]  /*4b00*/  @!P3 LDC.64 R70, c[0x0][0x400] ;  /* 0x00010000ff46bb82 */ /* 0x000ee20000000a00 */
[----:B------:R-:W-:Y:S02]  /*4b10*/  @!P3 IADD3.X R65, R80, R30, R11, P5, P6 ;  /* 0x0000001e5041b210 */ /* 0x000fe40002fec40b */
[----:B------:R-:W-:-:S04]  /*4b20*/  ISETP.GE.AND P5, PT, R153, R98, PT ;  /* 0x000000629900720c */ /* 0x000fc80003fa6270 */
[----:B------:R-:W-:-:S13]  /*4b30*/  ISETP.GE.OR P5, PT, R16, R104, P5 ;  /* 0x000000681000720c */ /* 0x000fda0002fa6670 */
[----:B------:R-:W4:Y:S01]  /*4b40*/  @!P5 LDC.64 R52, c[0x0][0x3e8] ;  /* 0x0000fa00ff34db82 */ /* 0x000f220000000a00 */
[----:B------:R-:W-:-:S05]  /*4b50*/  @!P5 IADD3 R48, P6, R86, R14, RZ ;  /* 0x0000000e5630d210 */ /* 0x000fca0007fde0ff */
[----:B------:R-:W-:Y:S02]  /*4b60*/  @!P5 IMAD.X R49, R103, 0x1, R39, P6 ;  /* 0x000000016731d824 */ /* 0x000fe400030e0627 */
[----:B------:R-:W0:Y:S01]  /*4b70*/  @!P5 LDC.64 R54, c[0x0][0x400] ;  /* 0x00010000ff36db82 */ /* 0x000e220000000a00 */
[----:B----4-:R-:W-:-:S04]  /*4b80*/  @!P5 LEA R52, P6, R48, R52, 0x1 ;  /* 0x000000343034d211 */ /* 0x010fc800078c08ff */
[----:B------:R-:W-:Y:S02]  /*4b90*/  @!P5 LEA.HI.X R53, R48, R53, R49, 0x1, P6 ;  /* 0x000000353035d211 */ /* 0x000fe400030f0c31 */
[----:B------:R-:W-:-:S04]  /*4ba0*/  @!P5 IADD3 R48, P6, R90, R12, RZ ;  /* 0x0000000c5a30d210 */ /* 0x000fc80007fde0ff */
[----:B------:R-:W-:Y:S02]  /*4bb0*/  @!P5 IADD3.X R49, R11, R80, RZ, P6, !PT ;  /* 0x000000500b31d210 */ /* 0x000fe400037fe4ff */
[----:B0-----:R-:W-:-:S04]  /*4bc0*/  @!P5 LEA R54, P6, R48, R54, 0x1 ;  /* 0x000000363036d211 */ /* 0x001fc800078c08ff */
[----:B------:R-:W-:Y:S02]  /*4bd0*/  @!P5 LEA.HI.X R55, R48, R55, R49, 0x1, P6 ;  /* 0x000000373037d211 */ /* 0x000fe400030f0c31 */
[----:B------:R-:W-:Y:S02]  /*4be0*/  CS2R R48, SRZ ;  /* 0x0000000000307805 */ /* 0x000fe4000001ff00 */
[----:B------:R-:W-:-:S04]  /*4bf0*/  @!P4 LEA R60, P6, R46, R60, 0x1 ;  /* 0x0000003c2e3cc211 */ /* 0x000fc800078c08ff */
[----:B------:R-:W-:Y:S02]  /*4c00*/  @!P4 LEA.HI.X R61, R46, R61, R47, 0x1, P6 ;  /* 0x0000003d2e3dc211 */ /* 0x000fe400030f0c2f */
[----:B------:R-:W-:Y:S02]  /*4c10*/  CS2R R46, SRZ ;  /* 0x00000000002e7805 */ /* 0x000fe4000001ff00 */
[C---:B-1----:R-:W-:Y:S01]  /*4c20*/  @!P4 LEA R62, P6, R44.reuse, R62, 0x1 ;  /* 0x0000003e2c3ec211 */ /* 0x042fe200078c08ff */
[----:B------:R0:W5:Y:S03]  /*4c30*/  @!P5 LDG.E.128 R48, desc[UR38][R54.64] ;  /* 0x000000263630d981 */ /* 0x000166000c1e1d00 */
[----:B------:R-:W-:Y:S02]  /*4c40*/  @!P4 LEA.HI.X R63, R44, R63, R45, 0x1, P6 ;  /* 0x0000003f2c3fc211 */ /* 0x000fe400030f0c2d */
[----:B------:R-:W-:-:S02]  /*4c50*/  CS2R R44, SRZ ;  /* 0x00000000002c7805 */ /* 0x000fc4000001ff00 */
[----:B------:R-:W-:Y:S02]  /*4c60*/  CS2R R58, SRZ ;  /* 0x00000000003a7805 */ /* 0x000fe4000001ff00 */
[----:B------:R-:W-:Y:S02]  /*4c70*/  CS2R R56, SRZ ;  /* 0x0000000000387805 */ /* 0x000fe4000001ff00 */
[----:B------:R1:W5:Y:S01]  /*4c80*/  @!P5 LDG.E.128 R44, desc[UR38][R52.64] ;  /* 0x00000026342cd981 */ /* 0x000362000c1e1d00 */
[----:B0-----:R-:W-:-:S03]  /*4c90*/  CS2R R54, SRZ ;  /* 0x0000000000367805 */ /* 0x001fc6000001ff00 */
[----:B------:R0:W5:Y:S01]  /*4ca0*/  @!P4 LDG.E.128 R56, desc[UR38][R62.64] ;  /* 0x000000263e38c981 */ /* 0x000162000c1e1d00 */
[----:B-1----:R-:W-:-:S06]  /*4cb0*/  CS2R R52, SRZ ;  /* 0x0000000000347805 */ /* 0x002fcc000001ff00 */
[----:B------:R1:W5:Y:S01]  /*4cc0*/  @!P4 LDG.E.128 R52, desc[UR38][R60.64] ;  /* 0x000000263c34c981 */ /* 0x000362000c1e1d00 */
[----:B--2---:R-:W-:-:S04]  /*4cd0*/  @!P3 LEA R68, P4, R66, R68, 0x1 ;  /* 0x000000444244b211 */ /* 0x004fc800078808ff */
[----:B------:R-:W-:Y:S02]  /*4ce0*/  @!P3 LEA.HI.X R69, R66, R69, R67, 0x1, P4 ;  /* 0x000000454245b211 */ /* 0x000fe400020f0c43 */
[----:B---3--:R-:W-:-:S04]  /*4cf0*/  @!P3 LEA R70, P4, R64, R70, 0x1 ;  /* 0x000000464046b211 */ /* 0x008fc800078808ff */
[----:B------:R-:W-:Y:S02]  /*4d00*/  @!P3 LEA.HI.X R71, R64, R71, R65, 0x1, P4 ;  /* 0x000000474047b211 */ /* 0x000fe400020f0c41 */
[----:B------:R-:W-:-:S04]  /*4d10*/  ISETP.GE.AND P4, PT, R218, R98, PT ;  /* 0x00000062da00720c */ /* 0x000fc80003f86270 */
[----:B------:R-:W-:Y:S02]  /*4d20*/  ISETP.GE.OR P4, PT, R16, R104, P4 ;  /* 0x000000681000720c */ /* 0x000fe40002786670 */
[----:B0-----:R-:W-:Y:S02]  /*4d30*/  CS2R R62, SRZ ;  /* 0x00000000003e7805 */ /* 0x001fe4000001ff00 */
[----:B-1----:R-:W-:Y:S02]  /*4d40*/  CS2R R60, SRZ ;  /* 0x00000000003c7805 */ /* 0x002fe4000001ff00 */
[----:B------:R-:W-:Y:S02]  /*4d50*/  CS2R R66, SRZ ;  /* 0x0000000000427805 */ /* 0x000fe4000001ff00 */
[----:B------:R-:W-:Y:S01]  /*4d60*/  CS2R R64, SRZ ;  /* 0x0000000000407805 */ /* 0x000fe2000001ff00 */
[----:B------:R-:W-:Y:S01]  /*4d70*/  BSSY B1, `(.L_x_7063) ;  /* 0x000001d000017945 */ /* 0x000fe20003800000 */
[----:B------:R-:W-:-:S02]  /*4d80*/  CS2R R74, SRZ ;  /* 0x00000000004a7805 */ /* 0x000fc4000001ff00 */
[----:B------:R-:W-:Y:S01]  /*4d90*/  CS2R R72, SRZ ;  /* 0x0000000000487805 */ /* 0x000fe2000001ff00 */
[----:B------:R0:W5:Y:S04]  /*4da0*/  @!P3 LDG.E.128 R60, desc[UR38][R68.64] ;  /* 0x00000026443cb981 */ /* 0x000168000c1e1d00 */
[----:B------:R1:W5:Y:S01]  /*4db0*/  @!P3 LDG.E.128 R64, desc[UR38][R70.64] ;  /* 0x000000264640b981 */ /* 0x000362000c1e1d00 */
[----:B------:R-:W-:Y:S02]  /*4dc0*/  ISETP.GE.AND P3, PT, R16, R104, PT ;  /* 0x000000681000720c */ /* 0x000fe40003f66270 */
[----:B0-----:R-:W-:Y:S02]  /*4dd0*/  CS2R R68, SRZ ;  /* 0x0000000000447805 */ /* 0x001fe4000001ff00 */
[----:B-1----:R-:W-:Y:S01]  /*4de0*/  CS2R R70, SRZ ;  /* 0x0000000000467805 */ /* 0x002fe2000001ff00 */
[----:B------:R-:W-:Y:S08]  /*4df0*/  @P4 BRA `(.L_x_7064) ;  /* 0x0000000000504947 */ /* 0x000ff00003800000 */
[----:B------:R-:W0:Y:S01]  /*4e00*/  LDC.64 R68, c[0x0][0x3f8] ;  /* 0x0000fe00ff447b82 */ /* 0x000e220000000a00 */
[----:B------:R-:W-:Y:S01]  /*4e10*/  IMAD.MOV.U32 R15, RZ, RZ, R103 ;  /* 0x000000ffff0f7224 */ /* 0x000fe200078e0067 */
[----:B------:R-:W-:Y:S01]  /*4e20*/  ULDC.64 UR4, c[0x0][0x3e8] ;  /* 0x0000fa0000047ab9 */ /* 0x000fe20000000a00 */
[----:B------:R-:W-:Y:S01]  /*4e30*/  IMAD.MOV.U32 R13, RZ, RZ, R11 ;  /* 0x000000ffff0d7224 */ /* 0x000fe200078e000b */
[----:B------:R-:W-:-:S04]  /*4e40*/  ULDC.64 UR6, c[0x0][0x400] ;  /* 0x0001000000067ab9 */ /* 0x000fc80000000a00 */
[----:B------:R-:W1:Y:S01]  /*4e50*/  LDC.64 R70, c[0x0][0x408] ;  /* 0x00010200ff467b82 */ /* 0x000e620000000a00 */
[----:B0-----:R-:W-:-:S04]  /*4e60*/  IMAD.WIDE.U32 R14, R68, 0x60, R14 ;  /* 0x00000060440e7825 */ /* 0x001fc800078e000e */
[----:B------:R-:W-:Y:S01]  /*4e70*/  IMAD R69, R69, 0x60, RZ ;  /* 0x0000006045457824 */ /* 0x000fe200078e02ff */
[----:B------:R-:W-:Y:S01]  /*4e80*/  IADD3 R14, P4, R86, R14, RZ ;  /* 0x0000000e560e7210 */ /* 0x000fe20007f9e0ff */
[----:B-1----:R-:W-:-:S03]  /*4e90*/  IMAD.WIDE.U32 R12, R70, 0x60, R12 ;  /* 0x00000060460c7825 */ /* 0x002fc600078e000c */
[----:B------:R-:W-:Y:S01]  /*4ea0*/  IADD3.X R15, R39, R15, R69, P4, !PT ;  /* 0x0000000f270f7210 */ /* 0x000fe200027fe445 */
[----:B------:R-:W-:Y:S01]  /*4eb0*/  IMAD R71, R71, 0x60, RZ ;  /* 0x0000006047477824 */ /* 0x000fe200078e02ff */
[----:B------:R-:W-:-:S04]  /*4ec0*/  IADD3 R11, P4, R90, R12, RZ ;  /* 0x0000000c5a0b7210 */ /* 0x000fc80007f9e0ff */
[----:B------:R-:W-:Y:S02]  /*4ed0*/  IADD3.X R12, R80, R13, R71, P4, !PT ;  /* 0x0000000d500c7210 */ /* 0x000fe400027fe447 */
[----:B------:R-:W-:-:S04]  /*4ee0*/  LEA R68, P4, R14, UR4, 0x1 ;  /* 0x000000040e447c11 */ /* 0x000fc8000f8808ff */
[----:B------:R-:W-:Y:S02]  /*4ef0*/  LEA.HI.X R69, R14, UR5, R15, 0x1, P4 ;  /* 0x000000050e457c11 */ /* 0x000fe4000a0f0c0f */
[----:B------:R-:W-:-:S04]  /*4f00*/  LEA R72, P4, R11, UR6, 0x1 ;  /* 0x000000060b487c11 */ /* 0x000fc8000f8808ff */
[----:B------:R-:W-:Y:S01]  /*4f10*/  LEA.HI.X R73, R11, UR7, R12, 0x1, P4 ;  /* 0x000000070b497c11 */ /* 0x000fe2000a0f0c0c */
[----:B------:R-:W5:Y:S05]  /*4f20*/  LDG.E.128 R68, desc[UR38][R68.64] ;  /* 0x0000002644447981 */ /* 0x000f6a000c1e1d00 */
[----:B------:R-:W5:Y:S03]  /*4f30*/  LDG.E.128 R72, desc[UR38][R72.64] ;  /* 0x0000002648487981 */ /* 0x000f66000c1e1d00 */
.L_x_7064:
[----:B------:R-:W-:Y:S05]  /*4f40*/  BSYNC B1 ;  /* 0x0000000000017941 */ /* 0x000fea0003800000 */
.L_x_7063:
[----:B-----5:R-:W-:Y:S01]  /*4f50*/  IMAD.MOV.U32 R11, RZ, RZ, R70 ;  /* 0x000000ffff0b7224 */ /* 0x020fe200078e0046 */
[----:B------:R-:W-:Y:S01]  /*4f60*/  MOV R12, R71 ;  /* 0x00000047000c7202 */ /* 0x000fe20000000f00 */
[----:B------:R-:W-:Y:S01]  /*4f70*/  IMAD.MOV.U32 R13, RZ, RZ, R68 ;  /* 0x000000ffff0d7224 */ /* 0x000fe200078e0044 */
[----:B------:R-:W-:Y:S01]  /*4f80*/  ISETP.NE.AND P5, PT, R157, 0x3, PT ;  /* 0x000000039d00780c */ /* 0x000fe20003fa5270 */
        /* <DEDUP_REMOVED lines=53> */
.L_x_7065:
[----:B------:R-:W-:Y:S01]  /*52e0*/  IMAD R92, R155, 0x8, R156 ;  /* 0x000000089b5c7824 */ /* 0x000fe200078e029c */
[----:B------:R-:W-:Y:S01]  /*52f0*/  SHF.L.U32 R103, R154, 0x1f, RZ ;  /* 0x0000001f9a677819 */ /* 0x000fe200000006ff */
[----:B------:R-:W0:Y:S01]  /*5300*/  LDC R110, c[0x0][0x2f4] ;  /* 0x0000bd00ff6e7b82 */ /* 0x000e220000000800 */
[----:B------:R-:W-:Y:S02]  /*5310*/  BSSY B1, `(.L_x_7066) ;  /* 0x0000003000017945 */ /* 0x000fe40003800000 */
[----:B------:R-:W1:Y:S02]  /*5320*/  SYNCS.PHASECHK.TRANS64.TRYWAIT P4, [R92+URZ+0x28890], R103 ;  /* 0x028890675c0075a7 */ /* 0x000e64000808017f */
[----:B-1----:R-:W-:Y:S05]  /*5330*/  @!P4 BRA `(.L_x_7067) ;  /* 0x000001480040c947 */ /* 0x002fea0003800000 */
.L_x_7339:
[----:B------:R-:W-:Y:S05]  /*5340*/  BSYNC B1 ;  /* 0x0000000000017941 */ /* 0x000fea0003800000 */
.L_x_7066:
[----:B------:R-:W-:Y:S01]  /*5350*/  UMOV UR4, 0xffffffff ;  /* 0xffffffff00047882 */ /* 0x000fe20000000000 */
[----:B0-----:R-:W-:Y:S02]  /*5360*/  IADD3 R112, -R37, R110, RZ ;  /* 0x0000006e25707210 */ /* 0x001fe40007ffe1ff */
[----:B------:R-:W-:Y:S05]  /*5370*/  BRA.DIV UR4, `(.L_x_7068) ;  /* 0x0000014a04447947 */ /* 0x000fea000b800000 */
[----:B------:R0:W2:Y:S04]  /*5380*/  SHFL.IDX PT, R107, R108, RZ, 0x181f ;  /* 0x00181fff6c6b7589 */ /* 0x0000a800000e0000 */
[----:B------:R0:W3:Y:S02]  /*5390*/  SHFL.IDX PT, R106, R109, RZ, 0x181f ;  /* 0x00181fff6d6a7589 */ /* 0x0000e400000e0000 */
.L_x_7343:
[----:B------:R-:W-:Y:S01]  /*53a0*/  ISETP.GE.OR P4, PT, R153, R98, P1 ;  /* 0x000000629900720c */ /* 0x000fe20000f86670 */
[----:B------:R-:W-:-:S12]  /*53b0*/  BSSY B1, `(.L_x_7069) ;  /* 0x0000074000017945 */ /* 0x000fd80003800000 */
[----:B------:R-:W-:Y:S05]  /*53c0*/  @P4 BRA `(.L_x_7070) ;  /* 0x0000000400c84947 */ /* 0x000fea0003800000 */
[----:B------:R-:W-:Y:S01]  /*53d0*/  SEL R11, R37, R112, !P0 ;  /* 0x00000070250b7207 */ /* 0x000fe20004000000 */
[----:B------:R-:W-:Y:S01]  /*53e0*/  BSSY B2, `(.L_x_7071) ;  /* 0x000006c000027945 */ /* 0x000fe20003800000 */
[C---:B---3--:R-:W-:Y:S02]  /*53f0*/  LEA R104, P4, R43.reuse, R106, 0x1 ;  /* 0x0000006a2b687211 */ /* 0x048fe400078808ff */
[----:B------:R-:W-:Y:S02]  /*5400*/  SHF.R.S32.HI R12, RZ, 0x1f, R11 ;  /* 0x0000001fff0c7819 */ /* 0x000fe4000001140b */
[----:B--2---:R-:W-:Y:S02]  /*5410*/  LEA.HI.X R105, R43, R107, R83, 0x1, P4 ;  /* 0x0000006b2b697211 */ /* 0x004fe400020f0c53 */
[----:B------:R-:W-:-:S04]  /*5420*/  LEA.HI R12, R12, R11, RZ, 0x4 ;  /* 0x0000000b0c0c7211 */ /* 0x000fc800078f20ff */
[----:B------:R-:W-:-:S04]  /*5430*/  LEA.HI.SX32 R12, R12, R81, 0x1c ;  /* 0x000000510c0c7211 */ /* 0x000fc800078fe2ff */
[----:B------:R-:W-:Y:S01]  /*5440*/  SHF.R.S32.HI R13, RZ, 0x1f, R12 ;  /* 0x0000001fff0d7819 */ /* 0x000fe2000001140c */
[----:B------:R-:W-:-:S03]  /*5450*/  IMAD.SHL.U32 R11, R12, 0x8, RZ ;  /* 0x000000080c0b7824 */ /* 0x000fc600078e00ff */
[----:B------:R-:W-:Y:S02]  /*5460*/  LEA.HI R12, R13, R12, RZ, 0x3 ;  /* 0x0000000c0d0c7211 */ /* 0x000fe400078f18ff */
[----:B------:R-:W-:-:S03]  /*5470*/  LOP3.LUT R13, R11, 0x38, RZ, 0xc0, !PT ;  /* 0x000000380b0d7812 */ /* 0x000fc600078ec0ff */
[----:B------:R-:W-:Y:S01]  /*5480*/  IMAD.SHL.U32 R12, R12, 0x400, RZ ;  /* 0x000004000c0c7824 */ /* 0x000fe200078e00ff */
[----:B------:R-:W-:-:S04]  /*5490*/  LOP3.LUT R13, R13, 0x1c0, R228, 0xf8, !PT ;  /* 0x000001c00d0d7812 */ /* 0x000fc800078ef8e4 */
[----:B------:R-:W-:Y:S02]  /*54a0*/  LOP3.LUT R12, R12, 0x7fffe000, RZ, 0xc0, !PT ;  /* 0x7fffe0000c0c7812 */ /* 0x000fe400078ec0ff */
[----:B------:R-:W-:-:S04]  /*54b0*/  LOP3.LUT R13, R13, R198, RZ, 0x3c, !PT ;  /* 0x000000c60d0d7212 */ /* 0x000fc800078e3cff */
[----:B------:R-:W-:Y:S01]  /*54c0*/  IADD3 R12, R13, R12, R199 ;  /* 0x0000000c0d0c7210 */ /* 0x000fe20007ffe0c7 */
[----:B------:R-:W-:-:S03]  /*54d0*/  IMAD R13, R155, 0x4000, R6 ;  /* 0x000040009b0d7824 */ /* 0x000fc600078e0206 */
[----:B------:R-:W-:Y:S01]  /*54e0*/  LEA R15, R155, R12, 0xe ;  /* 0x0000000c9b0f7211 */ /* 0x000fe200078e70ff */
[----:B------:R-:W-:-:S04]  /*54f0*/  IMAD R13, R13, 0x2, R156 ;  /* 0x000000020d0d7824 */ /* 0x000fc800078e029c */
[----:B------:R-:W-:Y:S02]  /*5500*/  IMAD R76, R15, 0x2, R156 ;  /* 0x000000020f4c7824 */ /* 0x000fe400078e029c */
[----:B------:R-:W2:Y:S04]  /*5510*/  LDS.128 R12, [R13+0x18400] ;  /* 0x018400000d0c7984 */ /* 0x000ea80000000c00 */
[----:B------:R-:W3:Y:S01]  /*5520*/  LDS.128 R76, [R76+0x18400] ;  /* 0x018400004c4c7984 */ /* 0x000ee20000000c00 */
[----:B------:R-:W-:Y:S05]  /*5530*/  @P3 BRA `(.L_x_7072) ;  /* 0x0000000400583947 */ /* 0x000fea0003800000 */
[----:B------:R-:W-:Y:S01]  /*5540*/  SHF.R.U32.HI R130, RZ, 0x10, R49 ;  /* 0x00000010ff827819 */ /* 0x000fe20000011631 */
[--C-:B------:R-:W-:Y:S01]  /*5550*/  HADD2.F32 R129, -RZ, R128.reuse.H1_H1 ;  /* 0x30000080ff817230 */ /* 0x100fe20000004100 */
[--C-:B------:R-:W-:Y:S02]  /*5560*/  SHF.R.U64 R126, R44, 0x10, R45.reuse ;  /* 0x000000102c7e7819 */ /* 0x100fe4000000122d */
[----:B------:R-:W-:Y:S02]  /*5570*/  SHF.R.U32.HI R133, RZ, 0x10, R45 ;  /* 0x00000010ff857819 */ /* 0x000fe4000001162d */
[--C-:B------:R-:W-:Y:S01]  /*5580*/  SHF.R.U64 R44, R46, 0x10, R47.reuse ;  /* 0x000000102e2c7819 */ /* 0x100fe2000000122f */
[--C-:B---3--:R-:W-:Y:S01]  /*5590*/  HADD2.F32 R46, -RZ, R77.reuse.H0_H0 ;  /* 0x2000004dff2e7230 */ /* 0x108fe20000004100 */
[----:B------:R-:W-:Y:S01]  /*55a0*/  SHF.R.U32.HI R131, RZ, 0x10, R47 ;  /* 0x00000010ff837819 */ /* 0x000fe2000001162f */
[----:B--2---:R-:W-:Y:S01]  /*55b0*/  IMAD.MOV.U32 R47, RZ, RZ, R12 ;  /* 0x000000ffff2f7224 */ /* 0x004fe200078e000c */
[--C-:B------:R-:W-:Y:S01]  /*55c0*/  SHF.R.U64 R45, R50, 0x10, R51.reuse ;  /* 0x00000010322d7819 */ /* 0x100fe20000001233 */
[----:B------:R-:W-:Y:S01]  /*55d0*/  HADD2.F32 R77, -RZ, R77.H1_H1 ;  /* 0x3000004dff4d7230 */ /* 0x000fe20000004100 */
[----:B------:R-:W-:Y:S01]  /*55e0*/  SHF.R.U32.HI R132, RZ, 0x10, R51 ;  /* 0x00000010ff847819 */ /* 0x000fe20000011633 */
[----:B------:R-:W-:Y:S01]  /*55f0*/  HADD2.F32 R51, -RZ, R128.H0_H0 ;  /* 0x20000080ff337230 */ /* 0x000fe20000004100 */
[----:B------:R-:W-:Y:S01]  /*5600*/  SHF.R.U64 R48, R48, 0x10, R49 ;  /* 0x0000001030307819 */ /* 0x000fe20000001231 */
[----:B------:R-:W-:Y:S01]  /*5610*/  HADD2.F32 R12, -RZ, R13.H0_H0 ;  /* 0x2000000dff0c7230 */ /* 0x000fe20000004100 */
[----:B------:R-:W-:Y:S01]  /*5620*/  MOV R49, R15 ;  /* 0x0000000f00317202 */ /* 0x000fe20000000f00 */
[----:B------:R-:W-:-:S02]  /*5630*/  HADD2.F32 R128, -RZ, R130.H0_H0 ;  /* 0x20000082ff807230 */ /* 0x000fc40000004100 */
[----:B------:R-:W-:Y:S02]  /*5640*/  HADD2.F32 R15, -RZ, R13.H1_H1 ;  /* 0x3000000dff0f7230 */ /* 0x000fe40000004100 */
[-C--:B------:R-:W-:Y:S01]  /*5650*/  FMUL.FTZ R13, R46, R129.reuse ;  /* 0x000000812e0d7220 */ /* 0x080fe20000410000 */
[----:B------:R-:W-:Y:S02]  /*5660*/  HADD2.F32 R50, -RZ, R133.H0_H0 ;  /* 0x20000085ff327230 */ /* 0x000fe40000004100 */
[C---:B------:R-:W-:Y:S01]  /*5670*/  FMUL.FTZ R129, R12.reuse, R129 ;  /* 0x000000810c817220 */ /* 0x040fe20000410000 */
        /* <DEDUP_REMOVED lines=11> */
[----:B------:R-:W-:Y:S02]  /*5730*/  HADD2.F32 R50, -RZ, R49.H0_H0 ;  /* 0x20000031ff327230 */ /* 0x000fe40000004100 */
[----:B------:R-:W-:Y:S02]  /*5740*/  HADD2.F32 R79, -RZ, R79.H1_H1 ;  /* 0x3000004fff4f7230 */ /* 0x000fe40000004100 */
[----:B------:R-:W-:Y:S02]  /*5750*/  HADD2.F32 R132, -RZ, R132.H0_H0 ;  /* 0x20000084ff847230 */ /* 0x000fe40000004100 */
[----:B------:R-:W-:Y:S01]  /*5760*/  FMUL.FTZ R134, R50, R127 ;  /* 0x0000007f32867220 */ /* 0x000fe20000410000 */
[----:B------:R-:W-:-:S02]  /*5770*/  HADD2.F32 R51, -RZ, R49.H1_H1 ;  /* 0x30000031ff337230 */ /* 0x000fc40000004100 */
[----:B------:R-:W-:Y:S01]  /*5780*/  FMUL.FTZ R49, R77, R127 ;  /* 0x0000007f4d317220 */ /* 0x000fe20000410000 */
[----:B------:R-:W-:Y:S02]  /*5790*/  HADD2.F32 R130, -RZ, R131.H0_H0 ;  /* 0x20000083ff827230 */ /* 0x000fe40000004100 */
[----:B------:R-:W-:Y:S01]  /*57a0*/  FMUL.FTZ R136, R79, R132 ;  /* 0x000000844f887220 */ /* 0x000fe20000410000 */
[-C--:B------:R-:W-:Y:S01]  /*57b0*/  FFMA.FTZ R134, R77, R128.reuse, R134 ;  /* 0x000000804d867223 */ /* 0x080fe20000010086 */
[----:B------:R-:W-:Y:S01]  /*57c0*/  FFMA.FTZ R49, R50, R128, -R49 ;  /* 0x0000008032317223 */ /* 0x000fe20000010831 */
[C---:B------:R-:W-:Y:S01]  /*57d0*/  FMUL.FTZ R132, R51.reuse, R132 ;  /* 0x0000008433847220 */ /* 0x040fe20000410000 */
[----:B------:R-:W-:Y:S01]  /*57e0*/  FFMA.FTZ R136, R51, R130, -R136 ;  /* 0x0000008233887223 */ /* 0x000fe20000010888 */
[----:B------:R-:W-:Y:S02]  /*57f0*/  HADD2.F32 R77, -RZ, R48.H0_H0 ;  /* 0x20000030ff4d7230 */ /* 0x000fe40000004100 */
[----:B------:R-:W-:-:S02]  /*5800*/  HADD2.F32 R50, -RZ, R76.H0_H0 ;  /* 0x2000004cff327230 */ /* 0x000fc40000004100 */
[----:B------:R-:W-:Y:S01]  /*5810*/  FFMA.FTZ R129, R79, R130, R132 ;  /* 0x000000824f817223 */ /* 0x000fe20000010084 */
[----:B------:R-:W-:Y:S01]  /*5820*/  HADD2.F32 R51, -RZ, R125.H1_H1 ;  /* 0x3000007dff337230 */ /* 0x000fe20000004100 */
[----:B------:R-:W-:Y:S01]  /*5830*/  F2FP.F16.F32.PACK_AB R49, R136, R49 ;  /* 0x000000318831723e */ /* 0x000fe200000000ff */
[----:B------:R-:W-:Y:S02]  /*5840*/  HADD2.F32 R48, -RZ, R47.H0_H0 ;  /* 0x2000002fff307230 */ /* 0x000fe40000004100 */
[----:B------:R-:W-:Y:S01]  /*5850*/  HADD2.F32 R76, -RZ, R76.H1_H1 ;  /* 0x3000004cff4c7230 */ /* 0x000fe20000004100 */
[----:B------:R-:W-:Y:S01]  /*5860*/  F2FP.F16.F32.PACK_AB R129, R129, R134 ;  /* 0x000000868181723e */ /* 0x000fe200000000ff */
[----:B------:R-:W-:Y:S02]  /*5870*/  HADD2.F32 R125, -RZ, R125.H0_H0 ;  /* 0x2000007dff7d7230 */ /* 0x000fe40000004100 */
[----:B------:R-:W-:Y:S02]  /*5880*/  HADD2.F32 R47, -RZ, R47.H1_H1 ;  /* 0x3000002fff2f7230 */ /* 0x000fe40000004100 */
[----:B------:R-:W-:Y:S01]  /*5890*/  FMUL.FTZ R128, R76, R77 ;  /* 0x0000004d4c807220 */ /* 0x000fe20000410000 */
[----:B------:R-:W-:-:S02]  /*58a0*/  HADD2.F32 R126, -RZ, R126.H0_H0 ;  /* 0x2000007eff7e7230 */ /* 0x000fc40000004100 */
[-C--:B------:R-:W-:Y:S01]  /*58b0*/  FMUL.FTZ R79, R50, R125.reuse ;  /* 0x0000007d324f7220 */ /* 0x080fe20000410000 */
[C---:B------:R-:W-:Y:S01]  /*58c0*/  FMUL.FTZ R125, R48.reuse, R125 ;  /* 0x0000007d307d7220 */ /* 0x040fe20000410000 */
[C---:B------:R-:W-:Y:S01]  /*58d0*/  FMUL.FTZ R77, R47.reuse, R77 ;  /* 0x0000004d2f4d7220 */ /* 0x040fe20000410000 */
[----:B------:R-:W-:Y:S02]  /*58e0*/  IMAD.MOV.U32 R13, RZ, RZ, R15 ;  /* 0x000000ffff0d7224 */ /* 0x000fe400078e000f */
[-C--:B------:R-:W-:Y:S01]  /*58f0*/  FFMA.FTZ R79, R48, R51.reuse, -R79 ;  /* 0x00000033304f7223 */ /* 0x080fe2000001084f */
[-C--:B------:R-:W-:Y:S01]  /*5900*/  FFMA.FTZ R128, R47, R126.reuse, -R128 ;  /* 0x0000007e2f807223 */ /* 0x080fe20000010880 */
[----:B------:R-:W-:Y:S01]  /*5910*/  FFMA.FTZ R76, R76, R126, R77 ;  /* 0x0000007e4c4c7223 */ /* 0x000fe2000001004d */
[----:B------:R-:W-:Y:S02]  /*5920*/  HADD2.F32 R48, -RZ, R124.H0_H0 ;  /* 0x2000007cff307230 */ /* 0x000fe40000004100 */
[----:B------:R-:W-:Y:S01]  /*5930*/  FFMA.FTZ R125, R50, R51, R125 ;  /* 0x00000033327d7223 */ /* 0x000fe2000001007d */
[----:B------:R-:W-:Y:S01]  /*5940*/  HADD2.F32 R77, -RZ, R45.H0_H0 ;  /* 0x2000002dff4d7230 */ /* 0x000fe20000004100 */
[----:B------:R-:W-:Y:S01]  /*5950*/  F2FP.F16.F32.PACK_AB R12, R128, R79 ;  /* 0x0000004f800c723e */ /* 0x000fe200000000ff */
[----:B------:R-:W-:Y:S01]  /*5960*/  HADD2.F32 R47, -RZ, R78.H0_H0 ;  /* 0x2000004eff2f7230 */ /* 0x000fe20000004100 */
[----:B------:R-:W-:Y:S01]  /*5970*/  MOV R79, R129 ;  /* 0x00000081004f7202 */ /* 0x000fe20000000f00 */
[----:B------:R-:W-:Y:S01]  /*5980*/  HADD2.F32 R124, -RZ, R124.H1_H1 ;  /* 0x3000007cff7c7230 */ /* 0x000fe20000004100 */
[----:B------:R-:W-:Y:S01]  /*5990*/  F2FP.F16.F32.PACK_AB R76, R76, R125 ;  /* 0x0000007d4c4c723e */ /* 0x000fe200000000ff */
[----:B------:R-:W-:-:S02]  /*59a0*/  HADD2.F32 R45, -RZ, R14.H0_H0 ;  /* 0x2000000eff2d7230 */ /* 0x000fc40000004100 */
[----:B------:R-:W-:Y:S02]  /*59b0*/  HADD2.F32 R78, -RZ, R78.H1_H1 ;  /* 0x3000004eff4e7230 */ /* 0x000fe40000004100 */
[----:B------:R-:W-:Y:S02]  /*59c0*/  HADD2.F32 R14, -RZ, R14.H1_H1 ;  /* 0x3000000eff0e7230 */ /* 0x000fe40000004100 */
[----:B------:R-:W-:Y:S02]  /*59d0*/  HADD2.F32 R51, -RZ, R44.H0_H0 ;  /* 0x2000002cff337230 */ /* 0x000fe40000004100 */
[-C--:B------:R-:W-:Y:S01]  /*59e0*/  FMUL.FTZ R44, R47, R124.reuse ;  /* 0x0000007c2f2c7220 */ /* 0x080fe20000410000 */
[-C--:B------:R-:W-:Y:S01]  /*59f0*/  FMUL.FTZ R127, R78, R77.reuse ;  /* 0x0000004d4e7f7220 */ /* 0x080fe20000410000 */
[C---:B------:R-:W-:Y:S01]  /*5a00*/  FMUL.FTZ R124, R45.reuse, R124 ;  /* 0x0000007c2d7c7220 */ /* 0x040fe20000410000 */
[C---:B------:R-:W-:Y:S01]  /*5a10*/  FMUL.FTZ R77, R14.reuse, R77 ;  /* 0x0000004d0e4d7220 */ /* 0x040fe20000410000 */
[-C--:B------:R-:W-:Y:S01]  /*5a20*/  FFMA.FTZ R44, R45, R48.reuse, -R44 ;  /* 0x000000302d2c7223 */ /* 0x080fe2000001082c */
[-C--:B------:R-:W-:Y:S01]  /*5a30*/  FFMA.FTZ R127, R14, R51.reuse, -R127 ;  /* 0x000000330e7f7223 */ /* 0x080fe2000001087f */
[----:B------:R-:W-:Y:S01]  /*5a40*/  FFMA.FTZ R124, R47, R48, R124 ;  /* 0x000000302f7c7223 */ /* 0x000fe2000001007c */
[----:B------:R-:W-:Y:S01]  /*5a50*/  FFMA.FTZ R77, R78, R51, R77 ;  /* 0x000000334e4d7223 */ /* 0x000fe2000001004d */
[----:B------:R-:W-:-:S02]  /*5a60*/  IMAD.MOV.U32 R15, RZ, RZ, R49 ;  /* 0x000000ffff0f7224 */ /* 0x000fc400078e0031 */
[----:B------:R-:W-:Y:S02]  /*5a70*/  F2FP.F16.F32.PACK_AB R14, R127, R44 ;  /* 0x0000002c7f0e723e */ /* 0x000fe400000000ff */
[----:B------:R-:W-:Y:S01]  /*5a80*/  F2FP.F16.F32.PACK_AB R78, R77, R124 ;  /* 0x0000007c4d4e723e */ /* 0x000fe200000000ff */
[----:B------:R-:W-:-:S07]  /*5a90*/  IMAD.MOV.U32 R77, RZ, RZ, R46 ;  /* 0x000000ffff4d7224 */ /* 0x000fce00078e002e */
.L_x_7072:
[----:B------:R-:W-:Y:S05]  /*5aa0*/  BSYNC B2 ;  /* 0x0000000000027941 */ /* 0x000fea0003800000 */
.L_x_7071:
[----:B------:R-:W-:Y:S01]  /*5ab0*/  ISETP.GE.AND P4, PT, R11, R110, PT ;  /* 0x0000006e0b00720c */ /* 0x000fe20003f86270 */
[----:B--2---:R4:W-:-:S12]  /*5ac0*/  ST.E.128 desc[UR38][R104.64], R12 ;  /* 0x0000000c68007985 */ /* 0x0049d8000c101d26 */
[----:B------:R-:W-:-:S05]  /*5ad0*/  @!P4 IMAD.WIDE R106, R11, 0x2, R106 ;  /* 0x000000020b6ac825 */ /* 0x000fca00078e026a */
[----:B---3--:R4:W-:Y:S02]  /*5ae0*/  @!P4 ST.E.128 desc[UR38][R106.64], R76 ;  /* 0x0000004c6a00c985 */ /* 0x0089e4000c101d26 */
.L_x_7070:
[----:B------:R-:W-:Y:S05]  /*5af0*/  BSYNC B1 ;  /* 0x0000000000017941 */ /* 0x000fea0003800000 */
.L_x_7069:
[----:B------:R-:W-:-:S03]  /*5b00*/  UMOV UR4, 0xffffffff ;  /* 0xffffffff00047882 */ /* 0x000fc60000000000 */
[----:B------:R-:W-:Y:S05]  /*5b10*/  BRA.DIV UR4, `(.L_x_7073) ;  /* 0x0000014204a87947 */ /* 0x000fea000b800000 */
[----:B------:R0:W0:Y:S04]  /*5b20*/  SHFL.IDX PT, R51, R108, 0x1, 0x181f ;  /* 0x00381f006c337f89 */ /* 0x00002800000e0000 */
[----:B------:R0:W0:Y:S02]  /*5b30*/  SHFL.IDX PT, R50, R109, 0x1, 0x181f ;  /* 0x00381f006d327f89 */ /* 0x00002400000e0000 */
.L_x_7347:
[----:B------:R-:W-:Y:S01]  /*5b40*/  ISETP.GE.OR P4, PT, R220, R98, P1 ;  /* 0x00000062dc00720c */ /* 0x000fe20000f86670 */
[----:B------:R-:W-:-:S12]  /*5b50*/  BSSY B1, `(.L_x_7074) ;  /* 0x0000074000017945 */ /* 0x000fd80003800000 */
[----:B------:R-:W-:Y:S05]  /*5b60*/  @P4 BRA `(.L_x_7075) ;  /* 0x0000000400c84947 */ /* 0x000fea0003800000 */
[----:B------:R-:W-:Y:S01]  /*5b70*/  SEL R11, R37, R112, !P0 ;  /* 0x00000070250b7207 */ /* 0x000fe20004000000 */
[----:B------:R-:W-:Y:S01]  /*5b80*/  BSSY B2, `(.L_x_7076) ;  /* 0x000006c000027945 */ /* 0x000fe20003800000 */
[----:B----4-:R-:W-:Y:S02]  /*5b90*/  SHF.R.U32.HI R14, RZ, 0x3, R193 ;  /* 0x00000003ff0e7819 */ /* 0x010fe400000116c1 */
        /* <DEDUP_REMOVED lines=8> */
[----:B------:R-:W-:-:S03]  /*5c20*/  LOP3.LUT R12, R193, 0x38, R11, 0xf8, !PT ;  /* 0x00000038c10c7812 */ /* 0x000fc600078ef80b */
[----:B------:R-:W-:Y:S01]  /*5c30*/  IMAD.SHL.U32 R13, R13, 0x400, RZ ;  /* 0x000004000d0d7824 */ /* 0x000fe200078e00ff */
[----:B------:R-:W-:-:S04]  /*5c40*/  LOP3.LUT R12, R12, R14, RZ, 0x3c, !PT ;  /* 0x0000000e0c0c7212 */ /* 0x000fc800078e3cff */
[----:B------:R-:W-:-:S04]  /*5c50*/  LOP3.LUT R13, R13, 0x7fffe000, RZ, 0xc0, !PT ;  /* 0x7fffe0000d0d7812 */ /* 0x000fc800078ec0ff */
[----:B------:R-:W-:Y:S01]  /*5c60*/  IADD3 R12, R12, R13, R197 ;  /* 0x0000000d0c0c7210 */ /* 0x000fe20007ffe0c5 */
[----:B------:R-:W-:-:S03]  /*5c70*/  IMAD R13, R155, 0x4000, R3 ;  /* 0x000040009b0d7824 */ /* 0x000fc600078e0203 */
[----:B------:R-:W-:Y:S01]  /*5c80*/  LEA R15, R155, R12, 0xe ;  /* 0x0000000c9b0f7211 */ /* 0x000fe200078e70ff */
[----:B------:R-:W-:-:S04]  /*5c90*/  IMAD R13, R13, 0x2, R156 ;  /* 0x000000020d0d7824 */ /* 0x000fc800078e029c */
[----:B------:R-:W-:Y:S02]  /*5ca0*/  IMAD R44, R15, 0x2, R156 ;  /* 0x000000020f2c7824 */ /* 0x000fe400078e029c */
[----:B------:R-:W0:Y:S04]  /*5cb0*/  LDS.128 R12, [R13+0x18400] ;  /* 0x018400000d0c7984 */ /* 0x000e280000000c00 */
[----:B------:R-:W4:Y:S01]  /*5cc0*/  LDS.128 R44, [R44+0x18400] ;  /* 0x018400002c2c7984 */ /* 0x000f220000000c00 */
[----:B------:R-:W-:Y:S05]  /*5cd0*/  @P3 BRA `(.L_x_7077) ;  /* 0x0000000400583947 */ /* 0x000fea0003800000 */
[----:B------:R-:W-:Y:S02]  /*5ce0*/  SHF.R.U32.HI R78, RZ, 0x10, R57 ;  /* 0x00000010ff4e7819 */ /* 0x000fe40000011639 */
[----:B------:R-:W-:Y:S02]  /*5cf0*/  SHF.R.U64 R76, R52, 0x10, R53 ;  /* 0x00000010344c7819 */ /* 0x000fe40000001235 */
[----:B--2---:R-:W-:Y:S01]  /*5d00*/  SHF.R.U64 R107, R56, 0x10, R57 ;  /* 0x00000010386b7819 */ /* 0x004fe20000001239 */
[----:B----4-:R-:W-:Y:S01]  /*5d10*/  IMAD.MOV.U32 R56, RZ, RZ, R47 ;  /* 0x000000ffff387224 */ /* 0x010fe200078e002f */
[--C-:B------:R-:W-:Y:S01]  /*5d20*/  SHF.R.U64 R52, R54, 0x10, R55.reuse ;  /* 0x0000001036347819 */ /* 0x100fe20000001237 */
[--C-:B------:R-:W-:Y:S01]  /*5d30*/  HADD2.F32 R57, -RZ, R123.reuse.H0_H0 ;  /* 0x2000007bff397230 */ /* 0x100fe20000004100 */
[----:B------:R-:W-:Y:S01]  /*5d40*/  SHF.R.U32.HI R79, RZ, 0x10, R55 ;  /* 0x00000010ff4f7819 */ /* 0x000fe20000011637 */
[----:B0-----:R-:W-:Y:S01]  /*5d50*/  IMAD.MOV.U32 R54, RZ, RZ, R12 ;  /* 0x000000ffff367224 */ /* 0x001fe200078e000c */
[----:B------:R-:W-:Y:S01]  /*5d60*/  MOV R55, R44 ;  /* 0x0000002c00377202 */ /* 0x000fe20000000f00 */
[----:B------:R-:W-:Y:S01]  /*5d70*/  HADD2.F32 R123, -RZ, R123.H1_H1 ;  /* 0x3000007bff7b7230 */ /* 0x000fe20000004100 */
[----:B------:R-:W-:Y:S01]  /*5d80*/  SHF.R.U32.HI R77, RZ, 0x10, R53 ;  /* 0x00000010ff4d7819 */ /* 0x000fe20000011635 */
[--C-:B------:R-:W-:Y:S01]  /*5d90*/  HADD2.F32 R47, -RZ, R45.reuse.H0_H0 ;  /* 0x2000002dff2f7230 */ /* 0x100fe20000004100 */
[----:B------:R-:W-:Y:S01]  /*5da0*/  SHF.R.U64 R53, R58, 0x10, R59 ;  /* 0x000000103a357819 */ /* 0x000fe2000000123b */
[----:B------:R-:W-:Y:S01]  /*5db0*/  IMAD.MOV.U32 R44, RZ, RZ, R15 ;  /* 0x000000ffff2c7224 */ /* 0x000fe200078e000f */
[----:B------:R-:W-:Y:S01]  /*5dc0*/  SHF.R.U32.HI R59, RZ, 0x10, R59 ;  /* 0x00000010ff3b7819 */ /* 0x000fe2000001163b */
[----:B------:R-:W-:-:S02]  /*5dd0*/  HADD2.F32 R45, -RZ, R45.H1_H1 ;  /* 0x3000002dff2d7230 */ /* 0x000fc40000004100 */
[--C-:B------:R-:W-:Y:S02]  /*5de0*/  HADD2.F32 R12, -RZ, R13.reuse.H0_H0 ;  /* 0x2000000dff0c7230 */ /* 0x100fe40000004100 */
[----:B------:R-:W-:Y:S02]  /*5df0*/  HADD2.F32 R78, -RZ, R78.H0_H0 ;  /* 0x2000004eff4e7230 */ /* 0x000fe40000004100 */
[----:B------:R-:W-:Y:S02]  /*5e00*/  HADD2.F32 R15, -RZ, R13.H1_H1 ;  /* 0x3000000dff0f7230 */ /* 0x000fe40000004100 */
[-C--:B------:R-:W-:Y:S01]  /*5e10*/  FMUL.FTZ R13, R47, R123.reuse ;  /* 0x0000007b2f0d7220 */ /* 0x080fe20000410000 */
[----:B------:R-:W-:Y:S02]  /*5e20*/  HADD2.F32 R58, -RZ, R77.H0_H0 ;  /* 0x2000004dff3a7230 */ /* 0x000fe40000004100 */
[C---:B------:R-:W-:Y:S01]  /*5e30*/  FMUL.FTZ R104, R12.reuse, R123 ;  /* 0x0000007b0c687220 */ /* 0x040fe20000410000 */
[-C--:B---3--:R-:W-:Y:S01]  /*5e40*/  FMUL.FTZ R106, R45, R78.reuse ;  /* 0x0000004e2d6a7220 */ /* 0x088fe20000410000 */
[----:B------:R-:W-:Y:S01]  /*5e50*/  FMUL.FTZ R78, R15, R78 ;  /* 0x0000004e0f4e7220 */ /* 0x000fe20000410000 */
[-C--:B------:R-:W-:Y:S01]  /*5e60*/  FFMA.FTZ R12, R12, R57.reuse, -R13 ;  /* 0x000000390c0c7223 */ /* 0x080fe2000001080d */
[----:B------:R-:W-:Y:S01]  /*5e70*/  FFMA.FTZ R13, R47, R57, R104 ;  /* 0x000000392f0d7223 */ /* 0x000fe20000010068 */
[----:B------:R-:W-:-:S02]  /*5e80*/  HADD2.F32 R57, -RZ, R59.H0_H0 ;  /* 0x2000003bff397230 */ /* 0x000fc40000004100 */
[-C--:B------:R-:W-:Y:S01]  /*5e90*/  FFMA.FTZ R104, R45, R58.reuse, R78 ;  /* 0x0000003a2d687223 */ /* 0x080fe2000001004e */
[----:B------:R-:W-:Y:S02]  /*5ea0*/  HADD2.F32 R78, -RZ, R122.H0_H0 ;  /* 0x2000007aff4e7230 */ /* 0x000fe40000004100 */
[----:B------:R-:W-:Y:S01]  /*5eb0*/  FFMA.FTZ R77, R15, R58, -R106 ;  /* 0x0000003a0f4d7223 */ /* 0x000fe2000001086a */
[--C-:B------:R-:W-:Y:S02]  /*5ec0*/  HADD2.F32 R45, -RZ, R56.reuse.H0_H0 ;  /* 0x20000038ff2d7230 */ /* 0x100fe40000004100 */
[----:B------:R-:W-:Y:S02]  /*5ed0*/  HADD2.F32 R56, -RZ, R56.H1_H1 ;  /* 0x30000038ff387230 */ /* 0x000fe40000004100 */
[----:B------:R-:W-:Y:S02]  /*5ee0*/  HADD2.F32 R58, -RZ, R120.H1_H1 ;  /* 0x30000078ff3a7230 */ /* 0x000fe40000004100 */
[----:B------:R-:W-:Y:S01]  /*5ef0*/  FMUL.FTZ R106, R45, R78 ;  /* 0x0000004e2d6a7220 */ /* 0x000fe20000410000 */
[----:B------:R-:W-:-:S02]  /*5f00*/  HADD2.F32 R15, -RZ, R44.H0_H0 ;  /* 0x2000002cff0f7230 */ /* 0x000fc40000004100 */
[-C--:B------:R-:W-:Y:S01]  /*5f10*/  FMUL.FTZ R59, R56, R57.reuse ;  /* 0x00000039383b7220 */ /* 0x080fe20000410000 */
[----:B------:R-:W-:Y:S01]  /*5f20*/  HADD2.F32 R44, -RZ, R44.H1_H1 ;  /* 0x3000002cff2c7230 */ /* 0x000fe20000004100 */
[----:B------:R-:W-:Y:S01]  /*5f30*/  F2FP.F16.F32.PACK_AB R77, R77, R12 ;  /* 0x0000000c4d4d723e */ /* 0x000fe200000000ff */
[----:B------:R-:W-:Y:S02]  /*5f40*/  HADD2.F32 R47, -RZ, R79.H0_H0 ;  /* 0x2000004fff2f7230 */ /* 0x000fe40000004100 */
[C---:B------:R-:W-:Y:S01]  /*5f50*/  FMUL.FTZ R78, R15.reuse, R78 ;  /* 0x0000004e0f4e7220 */ /* 0x040fe20000410000 */
[----:B------:R-:W-:Y:S01]  /*5f60*/  FFMA.FTZ R106, R15, R58, -R106 ;  /* 0x0000003a0f6a7223 */ /* 0x000fe2000001086a */
[C---:B------:R-:W-:Y:S01]  /*5f70*/  FMUL.FTZ R57, R44.reuse, R57 ;  /* 0x000000392c397220 */ /* 0x040fe20000410000 */
[----:B------:R-:W-:Y:S02]  /*5f80*/  HADD2.F32 R122, -RZ, R122.H1_H1 ;  /* 0x3000007aff7a7230 */ /* 0x000fe40000004100 */
[----:B------:R-:W-:Y:S01]  /*5f90*/  FFMA.FTZ R79, R44, R47, -R59 ;  /* 0x0000002f2c4f7223 */ /* 0x000fe2000001083b */
[----:B------:R-:W-:-:S02]  /*5fa0*/  HADD2.F32 R15, -RZ, R54.H0_H0 ;  /* 0x20000036ff0f7230 */ /* 0x000fc40000004100 */
[----:B------:R-:W-:Y:S01]  /*5fb0*/  FFMA.FTZ R78, R45, R58, R78 ;  /* 0x0000003a2d4e7223 */ /* 0x000fe2000001004e */
[----:B------:R-:W-:Y:S02]  /*5fc0*/  HADD2.F32 R44, -RZ, R55.H0_H0 ;  /* 0x20000037ff2c7230 */ /* 0x000fe40000004100 */
[----:B------:R-:W-:Y:S01]  /*5fd0*/  FFMA.FTZ R105, R56, R47, R57 ;  /* 0x0000002f38697223 */ /* 0x000fe20000010039 */
[----:B------:R-:W-:Y:S02]  /*5fe0*/  HADD2.F32 R45, -RZ, R121.H0_H0 ;  /* 0x20000079ff2d7230 */ /* 0x000fe40000004100 */
[-C--:B------:R-:W-:Y:S01]  /*5ff0*/  FMUL.FTZ R57, R15, R122.reuse ;  /* 0x0000007a0f397220 */ /* 0x080fe20000410000 */
[----:B------:R-:W-:Y:S02]  /*6000*/  HADD2.F32 R47, -RZ, R107.H0_H0 ;  /* 0x2000006bff2f7230 */ /* 0x000fe40000004100 */
[----:B------:R-:W-:Y:S01]  /*6010*/  FMUL.FTZ R56, R44, R122 ;  /* 0x0000007a2c387220 */ /* 0x000fe20000410000 */
[----:B------:R-:W-:-:S02]  /*6020*/  HADD2.F32 R55, -RZ, R55.H1_H1 ;  /* 0x30000037ff377230 */ /* 0x000fc40000004100 */
[-C--:B------:R-:W-:Y:S01]  /*6030*/  FFMA.FTZ R57, R44, R45.reuse, R57 ;  /* 0x0000002d2c397223 */ /* 0x080fe20000010039 */
[----:B------:R-:W-:Y:S02]  /*6040*/  HADD2.F32 R54, -RZ, R54.H1_H1 ;  /* 0x30000036ff367230 */ /* 0x000fe40000004100 */
[----:B------:R-:W-:Y:S01]  /*6050*/  FFMA.FTZ R56, R15, R45, -R56 ;  /* 0x0000002d0f387223 */ /* 0x000fe20000010838 */
[----:B------:R-:W-:Y:S02]  /*6060*/  HADD2.F32 R44, -RZ, R46.H0_H0 ;  /* 0x2000002eff2c7230 */ /* 0x000fe40000004100 */
[-C--:B------:R-:W-:Y:S01]  /*6070*/  FMUL.FTZ R59, R55, R47.reuse ;  /* 0x0000002f373b7220 */ /* 0x080fe20000410000 */
[----:B------:R-:W-:Y:S02]  /*6080*/  HADD2.F32 R121, -RZ, R121.H1_H1 ;  /* 0x30000079ff797230 */ /* 0x000fe40000004100 */
[----:B------:R-:W-:Y:S01]  /*6090*/  FMUL.FTZ R58, R54, R47 ;  /* 0x0000002f363a7220 */ /* 0x000fe20000410000 */
[----:B------:R-:W-:Y:S01]  /*60a0*/  HADD2.F32 R53, -RZ, R53.H0_H0 ;  /* 0x20000035ff357230 */ /* 0x000fe20000004100 */
[----:B------:R-:W-:Y:S01]  /*60b0*/  F2FP.F16.F32.PACK_AB R78, R105, R78 ;  /* 0x0000004e694e723e */ /* 0x000fe200000000ff */
[----:B------:R-:W-:-:S02]  /*60c0*/  HADD2.F32 R15, -RZ, R14.H0_H0 ;  /* 0x2000000eff0f7230 */ /* 0x000fc40000004100 */
[----:B------:R-:W-:Y:S02]  /*60d0*/  HADD2.F32 R46, -RZ, R46.H1_H1 ;  /* 0x3000002eff2e7230 */ /* 0x000fe40000004100 */
[----:B------:R-:W-:Y:S02]  /*60e0*/  HADD2.F32 R14, -RZ, R14.H1_H1 ;  /* 0x3000000eff0e7230 */ /* 0x000fe40000004100 */
[----:B------:R-:W-:Y:S02]  /*60f0*/  HADD2.F32 R120, -RZ, R120.H0_H0 ;  /* 0x20000078ff787230 */ /* 0x000fe40000004100 */
[----:B------:R-:W-:Y:S01]  /*6100*/  FMUL.FTZ R47, R46, R53 ;  /* 0x000000352e2f7220 */ /* 0x000fe20000410000 */
[----:B------:R-:W-:Y:S02]  /*6110*/  HADD2.F32 R45, -RZ, R52.H0_H0 ;  /* 0x20000034ff2d7230 */ /* 0x000fe40000004100 */
[----:B------:R-:W-:Y:S01]  /*6120*/  FMUL.FTZ R52, R44, R121 ;  /* 0x000000792c347220 */ /* 0x000fe20000410000 */
[----:B------:R-:W-:-:S02]  /*6130*/  HADD2.F32 R76, -RZ, R76.H0_H0 ;  /* 0x2000004cff4c7230 */ /* 0x000fc40000004100 */
[C---:B------:R-:W-:Y:S01]  /*6140*/  FMUL.FTZ R121, R15.reuse, R121 ;  /* 0x000000790f797220 */ /* 0x040fe20000410000 */
[C---:B------:R-:W-:Y:S01]  /*6150*/  FMUL.FTZ R53, R14.reuse, R53 ;  /* 0x000000350e357220 */ /* 0x040fe20000410000 */
[----:B------:R-:W-:Y:S01]  /*6160*/  FFMA.FTZ R52, R15, R120, -R52 ;  /* 0x000000780f347223 */ /* 0x000fe20000010834 */
[-C--:B------:R-:W-:Y:S01]  /*6170*/  FFMA.FTZ R47, R14, R45.reuse, -R47 ;  /* 0x0000002d0e2f7223 */ /* 0x080fe2000001082f */
[-C--:B------:R-:W-:Y:S01]  /*6180*/  FFMA.FTZ R59, R54, R76.reuse, -R59 ;  /* 0x0000004c363b7223 */ /* 0x080fe2000001083b */
[----:B------:R-:W-:Y:S01]  /*6190*/  FFMA.FTZ R58, R55, R76, R58 ;  /* 0x0000004c373a7223 */ /* 0x000fe2000001003a */
[----:B------:R-:W-:Y:S01]  /*61a0*/  FFMA.FTZ R121, R44, R120, R121 ;  /* 0x000000782c797223 */ /* 0x000fe20000010079 */
        /* <DEDUP_REMOVED lines=9> */
.L_x_7077:
[----:B------:R-:W-:Y:S05]  /*6240*/  BSYNC B2 ;  /* 0x0000000000027941 */ /* 0x000fea0003800000 */
.L_x_7076:
[----:B------:R-:W-:Y:S01]  /*6250*/  ISETP.GE.AND P4, PT, R11, R110, PT ;  /* 0x0000006e0b00720c */ /* 0x000fe20003f86270 */
[----:B0-----:R0:W-:-:S12]  /*6260*/  ST.E.128 desc[UR38][R48.64], R12 ;  /* 0x0000000c30007985 */ /* 0x0011d8000c101d26 */
[----:B------:R-:W-:-:S05]  /*6270*/  @!P4 IMAD.WIDE R50, R11, 0x2, R50 ;  /* 0x000000020b32c825 */ /* 0x000fca00078e0232 */
[----:B----4-:R0:W-:Y:S02]  /*6280*/  @!P4 ST.E.128 desc[UR38][R50.64], R44 ;  /* 0x0000002c3200c985 */ /* 0x0101e4000c101d26 */
.L_x_7075:
[----:B------:R-:W-:Y:S05]  /*6290*/  BSYNC B1 ;  /* 0x0000000000017941 */ /* 0x000fea0003800000 */
.L_x_7074:
[----:B------:R-:W-:-:S03]  /*62a0*/  UMOV UR4, 0xffffffff ;  /* 0xffffffff00047882 */ /* 0x000fc60000000000 */
[----:B------:R-:W-:Y:S05]  /*62b0*/  BRA.DIV UR4, `(.L_x_7078) ;  /* 0x0000013e040c7947 */ /* 0x000fea000b800000 */
[----:B0-----:R0:W0:Y:S04]  /*62c0*/  SHFL.IDX PT, R51, R108, 0x2, 0x181f ;  /* 0x00581f006c337f89 */ /* 0x00102800000e0000 */
[----:B------:R0:W0:Y:S02]  /*62d0*/  SHFL.IDX PT, R50, R109, 0x2, 0x181f ;  /* 0x00581f006d327f89 */ /* 0x00002400000e0000 */
.L_x_7351:
        /* <DEDUP_REMOVED lines=26> */
[----:B------:R-:W-:Y:S01]  /*6480*/  SHF.R.U32.HI R56, RZ, 0x10, R65 ;  /* 0x00000010ff387819 */ /* 0x000fe20000011641 */
[----:B----4-:R-:W-:Y:S01]  /*6490*/  IMAD.MOV.U32 R52, RZ, RZ, R44 ;  /* 0x000000ffff347224 */ /* 0x010fe200078e002c */
[----:B0-----:R-:W-:Y:S01]  /*64a0*/  MOV R44, R14 ;  /* 0x0000000e002c7202 */ /* 0x001fe20000000f00 */
[----:B------:R-:W-:Y:S01]  /*64b0*/  IMAD.MOV.U32 R53, RZ, RZ, R46 ;  /* 0x000000ffff357224 */ /* 0x000fe200078e002e */
[----:B------:R-:W-:Y:S01]  /*64c0*/  SHF.R.U32.HI R54, RZ, 0x10, R61 ;  /* 0x00000010ff367819 */ /* 0x000fe2000001163d */
        /* <DEDUP_REMOVED lines=16> */
[----:B------:R-:W-:Y:S01]  /*65d0*/  SHF.R.U32.HI R62, RZ, 0x10, R63 ;  /* 0x00000010ff3e7819 */ /* 0x000fe2000001163f */
[-C--:B------:R-:W-:Y:S01]  /*65e0*/  FFMA.FTZ R58, R13, R54.reuse, -R58 ;  /* 0x000000360d3a7223 */ /* 0x080fe2000001083a */
[----:B------:R-:W-:Y:S01]  /*65f0*/  FFMA.FTZ R60, R45, R54, R56 ;  /* 0x000000362d3c7223 */ /* 0x000fe20000010038 */
[C---:B------:R-:W-:Y:S01]  /*6600*/  FMUL.FTZ R57, R14.reuse, R57 ;  /* 0x000000390e397220 */ /* 0x040fe20000410000 */
[----:B------:R-:W-:Y:S01]  /*6610*/  FFMA.FTZ R59, R14, R55, -R59 ;  /* 0x000000370e3b7223 */ /* 0x000fe2000001083b */
[----:B------:R-:W-:-:S02]  /*6620*/  HADD2.F32 R54, -RZ, R118.H1_H1 ;  /* 0x30000076ff367230 */ /* 0x000fc40000004100 */
[----:B------:R-:W-:Y:S02]  /*6630*/  HADD2.F32 R13, -RZ, R15.H0_H0 ;  /* 0x2000000fff0d7230 */ /* 0x000fe40000004100 */
[----:B------:R-:W-:Y:S01]  /*6640*/  FFMA.FTZ R57, R46, R55, R57 ;  /* 0x000000372e397223 */ /* 0x000fe20000010039 */
[--C-:B------:R-:W-:Y:S02]  /*6650*/  HADD2.F32 R14, -RZ, R47.reuse.H0_H0 ;  /* 0x2000002fff0e7230 */ /* 0x100fe40000004100 */
[----:B------:R-:W-:Y:S02]  /*6660*/  HADD2.F32 R47, -RZ, R47.H1_H1 ;  /* 0x3000002fff2f7230 */ /* 0x000fe40000004100 */
[----:B------:R-:W-:Y:S01]  /*6670*/  FMUL.FTZ R55, R13, R54 ;  /* 0x000000360d377220 */ /* 0x000fe20000410000 */
[----:B------:R-:W-:Y:S01]  /*6680*/  HADD2.F32 R56, -RZ, R66.H0_H0 ;  /* 0x20000042ff387230 */ /* 0x000fe20000004100 */
[----:B------:R-:W-:Y:S01]  /*6690*/  F2FP.F16.F32.PACK_AB R57, R60, R57 ;  /* 0x000000393c39723e */ /* 0x000fe200000000ff */
[----:B------:R-:W-:-:S02]  /*66a0*/  HADD2.F32 R15, -RZ, R15.H1_H1 ;  /* 0x3000000fff0f7230 */ /* 0x000fc40000004100 */
[----:B------:R-:W-:Y:S02]  /*66b0*/  HADD2.F32 R45, -RZ, R116.H1_H1 ;  /* 0x30000074ff2d7230 */ /* 0x000fe40000004100 */
[----:B------:R-:W-:Y:S02]  /*66c0*/  HADD2.F32 R46, -RZ, R62.H0_H0 ;  /* 0x2000003eff2e7230 */ /* 0x000fe40000004100 */
[C---:B------:R-:W-:Y:S01]  /*66d0*/  FMUL.FTZ R62, R14.reuse, R54 ;  /* 0x000000360e3e7220 */ /* 0x040fe20000410000 */
[-C--:B------:R-:W-:Y:S01]  /*66e0*/  FMUL.FTZ R54, R47, R56.reuse ;  /* 0x000000382f367220 */ /* 0x080fe20000410000 */
[----:B------:R-:W-:Y:S01]  /*66f0*/  FMUL.FTZ R64, R15, R56 ;  /* 0x000000380f407220 */ /* 0x000fe20000410000 */
[-C--:B------:R-:W-:Y:S01]  /*6700*/  FFMA.FTZ R56, R14, R45.reuse, R55 ;  /* 0x0000002d0e387223 */ /* 0x080fe20000010037 */
[----:B------:R-:W-:Y:S01]  /*6710*/  FFMA.FTZ R62, R13, R45, -R62 ;  /* 0x0000002d0d3e7223 */ /* 0x000fe2000001083e */
[----:B------:R-:W-:Y:S02]  /*6720*/  HADD2.F32 R14, -RZ, R52.H0_H0 ;  /* 0x20000034ff0e7230 */ /* 0x000fe40000004100 */
[----:B------:R-:W-:Y:S01]  /*6730*/  FFMA.FTZ R61, R15, R46, -R54 ;  /* 0x0000002e0f3d7223 */ /* 0x000fe20000010836 */
[----:B------:R-:W-:-:S02]  /*6740*/  HADD2.F32 R119, -RZ, R119.H0_H0 ;  /* 0x20000077ff777230 */ /* 0x000fc40000004100 */
[----:B------:R-:W-:Y:S01]  /*6750*/  FFMA.FTZ R63, R47, R46, R64 ;  /* 0x0000002e2f3f7223 */ /* 0x000fe20000010040 */
[----:B------:R-:W-:Y:S02]  /*6760*/  HADD2.F32 R45, -RZ, R76.H0_H0 ;  /* 0x2000004cff2d7230 */ /* 0x000fe40000004100 */
[----:B------:R-:W-:Y:S02]  /*6770*/  HADD2.F32 R13, -RZ, R12.H0_H0 ;  /* 0x2000000cff0d7230 */ /* 0x000fe40000004100 */
[-C--:B------:R-:W-:Y:S01]  /*6780*/  FMUL.FTZ R46, R14, R119.reuse ;  /* 0x000000770e2e7220 */ /* 0x080fe20000410000 */
[----:B------:R-:W-:Y:S01]  /*6790*/  HADD2.F32 R52, -RZ, R52.H1_H1 ;  /* 0x30000034ff347230 */ /* 0x000fe20000004100 */
[----:B------:R-:W-:Y:S01]  /*67a0*/  F2FP.F16.F32.PACK_AB R63, R63, R56 ;  /* 0x000000383f3f723e */ /* 0x000fe200000000ff */
[----:B------:R-:W-:Y:S02]  /*67b0*/  HADD2.F32 R12, -RZ, R12.H1_H1 ;  /* 0x3000000cff0c7230 */ /* 0x000fe40000004100 */
[----:B------:R-:W-:Y:S01]  /*67c0*/  FMUL.FTZ R119, R13, R119 ;  /* 0x000000770d777220 */ /* 0x000fe20000410000 */
[----:B------:R-:W-:-:S02]  /*67d0*/  HADD2.F32 R117, -RZ, R117.H0_H0 ;  /* 0x20000075ff757230 */ /* 0x000fc40000004100 */
[-C--:B------:R-:W-:Y:S01]  /*67e0*/  FMUL.FTZ R47, R52, R45.reuse ;  /* 0x0000002d342f7220 */ /* 0x080fe20000410000 */
[----:B------:R-:W-:Y:S02]  /*67f0*/  HADD2.F32 R15, -RZ, R78.H0_H0 ;  /* 0x2000004eff0f7230 */ /* 0x000fe40000004100 */
[C---:B------:R-:W-:Y:S01]  /*6800*/  FMUL.FTZ R45, R12.reuse, R45 ;  /* 0x0000002d0c2d7220 */ /* 0x040fe20000410000 */
[----:B------:R-:W-:Y:S02]  /*6810*/  HADD2.F32 R118, -RZ, R118.H0_H0 ;  /* 0x20000076ff767230 */ /* 0x000fe40000004100 */
[----:B------:R-:W-:Y:S01]  /*6820*/  FFMA.FTZ R46, R13, R117, -R46 ;  /* 0x000000750d2e7223 */ /* 0x000fe2000001082e */
[----:B------:R-:W-:Y:S02]  /*6830*/  HADD2.F32 R13, -RZ, R53.H0_H0 ;  /* 0x20000035ff0d7230 */ /* 0x000fe40000004100 */
[-C--:B------:R-:W-:Y:S01]  /*6840*/  FFMA.FTZ R47, R12, R15.reuse, -R47 ;  /* 0x0000000f0c2f7223 */ /* 0x080fe2000001082f */
[----:B------:R-:W-:Y:S01]  /*6850*/  FFMA.FTZ R52, R52, R15, R45 ;  /* 0x0000000f34347223 */ /* 0x000fe2000001002d */
[----:B------:R-:W-:-:S02]  /*6860*/  HADD2.F32 R15, -RZ, R65.H0_H0 ;  /* 0x20000041ff0f7230 */ /* 0x000fc40000004100 */
[----:B------:R-:W-:Y:S01]  /*6870*/  FFMA.FTZ R119, R14, R117, R119 ;  /* 0x000000750e777223 */ /* 0x000fe20000010077 */
[--C-:B------:R-:W-:Y:S02]  /*6880*/  HADD2.F32 R12, -RZ, R44.reuse.H0_H0 ;  /* 0x2000002cff0c7230 */ /* 0x100fe40000004100 */
[-C--:B------:R-:W-:Y:S01]  /*6890*/  FMUL.FTZ R45, R13, R118.reuse ;  /* 0x000000760d2d7220 */ /* 0x080fe20000410000 */
[----:B------:R-:W-:Y:S02]  /*68a0*/  HADD2.F32 R53, -RZ, R53.H1_H1 ;  /* 0x30000035ff357230 */ /* 0x000fe40000004100 */
        /* <DEDUP_REMOVED lines=17> */
[----:B------:R-:W-:-:S02]  /*69c0*/  F2FP.F16.F32.PACK_AB R46, R53, R118 ;  /* 0x00000076352e723e */ /* 0x000fc400000000ff */
[----:B------:R-:W-:-:S07]  /*69d0*/  MOV R47, R63 ;  /* 0x0000003f002f7202 */ /* 0x000fce0000000f00 */
.L_x_7082:
[----:B------:R-:W-:Y:S05]  /*69e0*/  BSYNC B2 ;  /* 0x0000000000027941 */ /* 0x000fea0003800000 */
.L_x_7081:
[----:B------:R-:W-:Y:S01]  /*69f0*/  ISETP.GE.AND P4, PT, R11, R110, PT ;  /* 0x0000006e0b00720c */ /* 0x000fe20003f86270 */
[----:B0-----:R0:W-:-:S12]  /*6a00*/  ST.E.128 desc[UR38][R48.64], R12 ;  /* 0x0000000c30007985 */ /* 0x0011d8000c101d26 */
[----:B------:R-:W-:-:S05]  /*6a10*/  @!P4 IMAD.WIDE R50, R11, 0x2, R50 ;  /* 0x000000020b32c825 */ /* 0x000fca00078e0232 */
[----:B----4-:R0:W-:Y:S02]  /*6a20*/  @!P4 ST.E.128 desc[UR38][R50.64], R44 ;  /* 0x0000002c3200c985 */ /* 0x0101e4000c101d26 */
.L_x_7080:
[----:B------:R-:W-:Y:S05]  /*6a30*/  BSYNC B1 ;  /* 0x0000000000017941 */ /* 0x000fea0003800000 */
.L_x_7079:
[----:B------:R-:W-:-:S03]  /*6a40*/  UMOV UR4, 0xffffffff ;  /* 0xffffffff00047882 */ /* 0x000fc60000000000 */
[----:B------:R-:W-:Y:S05]  /*6a50*/  BRA.DIV UR4, `(.L_x_7083) ;  /* 0x0000013604707947 */ /* 0x000fea000b800000 */
[----:B0-----:R-:W0:Y:S04]  /*6a60*/  SHFL.IDX PT, R108, R108, 0x3, 0x181f ;  /* 0x00781f006c6c7f89 */ /* 0x001e2800000e0000 */
[----:B------:R0:W0:Y:S02]  /*6a70*/  SHFL.IDX PT, R50, R109, 0x3, 0x181f ;  /* 0x00781f006d327f89 */ /* 0x00002400000e0000 */
.L_x_7355:
[----:B------:R-:W-:-:S13]  /*6a80*/  ISETP.GE.OR P4, PT, R218, R98, P1 ;  /* 0x00000062da00720c */ /* 0x000fda0000f86670 */
[----:B------:R-:W-:Y:S05]  /*6a90*/  @P4 BRA `(.L_x_7056) ;  /* 0x0000000c00784947 */ /* 0x000fea0003800000 */
[----:B------:R-:W-:Y:S01]  /*6aa0*/  SEL R112, R37, R112, !P0 ;  /* 0x0000007025707207 */ /* 0x000fe20004000000 */
[----:B------:R-:W-:Y:S01]  /*6ab0*/  BSSY B1, `(.L_x_7084) ;  /* 0x000006b000017945 */ /* 0x000fe20003800000 */
[C---:B0-----:R-:W-:Y:S02]  /*6ac0*/  LEA R48, P4, R43.reuse, R50, 0x1 ;  /* 0x000000322b307211 */ /* 0x041fe400078808ff */
[----:B------:R-:W-:Y:S02]  /*6ad0*/  SHF.R.S32.HI R11, RZ, 0x1f, R112 ;  /* 0x0000001fff0b7819 */ /* 0x000fe40000011470 */
[----:B------:R-:W-:Y:S02]  /*6ae0*/  LEA.HI.X R49, R43, R108, R83, 0x1, P4 ;  /* 0x0000006c2b317211 */ /* 0x000fe400020f0c53 */
[----:B------:R-:W-:-:S04]  /*6af0*/  LEA.HI R112, R11, R112, RZ, 0x4 ;  /* 0x000000700b707211 */ /* 0x000fc800078f20ff */
[----:B------:R-:W-:-:S04]  /*6b00*/  LEA.HI.SX32 R112, R112, R81, 0x1c ;  /* 0x0000005170707211 */ /* 0x000fc800078fe2ff */
[----:B----4-:R-:W-:Y:S01]  /*6b10*/  SHF.R.S32.HI R13, RZ, 0x1f, R112 ;  /* 0x0000001fff0d7819 */ /* 0x010fe20000011470 */
        /* <DEDUP_REMOVED lines=62> */
[----:B------:R-:W-:Y:S01]  /*6f00*/  FMUL.FTZ R46, R14, R115 ;  /* 0x000000730e2e7220 */ /* 0x000fe20000410000 */
[----:B------:R-:W-:Y:S01]  /*6f10*/  HADD2.F32 R113, -RZ, R113.H0_H0 ;  /* 0x20000071ff717230 */ /* 0x000fe20000004100 */
[----:B------:R-:W-:Y:S01]  /*6f20*/  F2FP.F16.F32.PACK_AB R59, R62, R59 ;  /* 0x0000003b3e3b723e */ /* 0x000fe200000000ff */
[--C-:B------:R-:W-:Y:S02]  /*6f30*/  HADD2.F32 R13, -RZ, R12.reuse.H0_H0 ;  /* 0x2000000cff0d7230 */ /* 0x100fe40000004100 */
[----:B------:R-:W-:Y:S01]  /*6f40*/  FMUL.FTZ R47, R51, R45 ;  /* 0x0000002d332f7220 */ /* 0x000fe20000410000 */
        /* <DEDUP_REMOVED lines=33> */
.L_x_7085:
[----:B------:R-:W-:Y:S05]  /*7160*/  BSYNC B1 ;  /* 0x0000000000017941 */ /* 0x000fea0003800000 */
.L_x_7084:
[----:B0-----:R0:W-:Y:S01]  /*7170*/  ST.E.128 desc[UR38][R48.64], R12 ;  /* 0x0000000c30007985 */ /* 0x0011e2000c101d26 */
[----:B------:R-:W-:Y:S01]  /*7180*/  ISETP.GE.AND P3, PT, R11, R110, PT ;  /* 0x0000006e0b00720c */ /* 0x000fe20003f66270 */
[----:B------:R-:W-:-:S12]  /*7190*/  IMAD.MOV.U32 R51, RZ, RZ, R108 ;  /* 0x000000ffff337224 */ /* 0x000fd800078e006c */
[----:B------:R-:W-:Y:S05]  /*71a0*/  @P3 BRA `(.L_x_7056) ;  /* 0x0000000400b43947 */ /* 0x000fea0003800000 */
[----:B0-----:R-:W-:-:S05]  /*71b0*/  IMAD.WIDE R12, R11, 0x2, R50 ;  /* 0x000000020b0c7825 */ /* 0x001fca00078e0232 */
[----:B----4-:R0:W-:Y:S01]  /*71c0*/  ST.E.128 desc[UR38][R12.64], R44 ;  /* 0x0000002c0c007985 */ /* 0x0101e2000c101d26 */
[----:B------:R-:W-:Y:S05]  /*71d0*/  BRA `(.L_x_7056) ;  /* 0x0000000400a87947 */ /* 0x000fea0003800000 */
.L_x_7015:
[----:B------:R-:W-:-:S13]  /*71e0*/  ISETP.NE.AND P5, PT, R157, 0x3, PT ;  /* 0x000000039d00780c */ /* 0x000fda0003fa5270 */
[----:B------:R-:W-:Y:S05]  /*71f0*/  @!P5 BRA `(.L_x_7086) ;  /* 0x000000000004d947 */ /* 0x000fea0003800000 */
[----:B------:R-:W-:Y:S01]  /*7200*/  BPT.TRAP 0x1 ;  /* 0x000000040000795c */ /* 0x000fe20000300000 */
.L_x_7086:
[----:B------:R-:W-:Y:S01]  /*7210*/  IMAD R92, R155, 0x8, R156 ;  /* 0x000000089b5c7824 */ /* 0x000fe200078e029c */
[----:B------:R-:W-:Y:S01]  /*7220*/  SHF.L.U32 R103, R154, 0x1f, RZ ;  /* 0x0000001f9a677819 */ /* 0x000fe200000006ff */
[----:B------:R-:W-:Y:S01]  /*7230*/  BSSY B1, `(.L_x_7087) ;  /* 0x0000004000017945 */ /* 0x000fe20003800000 */
[----:B------:R-:W-:Y:S02]  /*7240*/  SHF.R.S32.HI R100, RZ, 0x1f, R101 ;  /* 0x0000001fff647819 */ /* 0x000fe40000011465 */
[----:B------:R-:W0:Y:S02]  /*7250*/  SYNCS.PHASECHK.TRANS64.TRYWAIT P3, [R92+URZ+0x28890], R103 ;  /* 0x028890675c0075a7 */ /* 0x000e24000806017f */
[----:B0-----:R-:W-:Y:S05]  /*7260*/  @!P3 BRA `(.L_x_7088) ;  /* 0x0000012c00b8b947 */ /* 0x001fea0003800000 */
.L_x_7356:
[----:B------:R-:W-:Y:S05]  /*7270*/  BSYNC B1 ;  /* 0x0000000000017941 */ /* 0x000fea0003800000 */
.L_x_7087:
        /* <DEDUP_REMOVED lines=27> */
.L_x_7360:
[----:B------:R-:W-:Y:S04]  /*7430*/  BSSY B1, `(.L_x_7090) ;  /* 0x000000d000017945 */ /* 0x000fe80003800000 */
[----:B------:R-:W-:Y:S05]  /*7440*/  @!P3 BRA `(.L_x_7091) ;  /* 0x00000000002cb947 */ /* 0x000fea0003800000 */
[----:B------:R-:W-:Y:S02]  /*7450*/  ULDC UR4, c[0x0][0x2f4] ;  /* 0x0000bd0000047ab9 */ /* 0x000fe40000000800 */
[----:B------:R-:W-:-:S13]  /*7460*/  ISETP.GE.AND P3, PT, R16, UR4, PT ;  /* 0x0000000410007c0c */ /* 0x000fda000bf66270 */
[----:B---3--:R-:W-:-:S04]  /*7470*/  @!P3 LEA R50, P4, R16, R14, 0x1 ;  /* 0x0000000e1032b211 */ /* 0x008fc800078808ff */
[----:B--2---:R-:W-:Y:S02]  /*7480*/  @!P3 LEA.HI.X R51, R16, R45, R17, 0x1, P4 ;  /* 0x0000002d1033b211 */ /* 0x004fe400020f0c11 */
[----:B------:R-:W-:-:S13]  /*7490*/  ISETP.GE.AND P4, PT, R22, UR4, PT ;  /* 0x0000000416007c0c */ /* 0x000fda000bf86270 */
[C---:B------:R-:W-:Y:S02]  /*74a0*/  @!P4 LEA R48, P6, R22.reuse, R14, 0x1 ;  /* 0x0000000e1630c211 */ /* 0x040fe400078c08ff */
[----:B------:R-:W2:Y:S02]  /*74b0*/  @!P3 LDS.128 R12, [R94+0x18400] ;  /* 0x018400005e0cb984 */ /* 0x000ea40000000c00 */
[----:B------:R-:W-:Y:S02]  /*74c0*/  @!P4 LEA.HI.X R49, R22, R45, R2, 0x1, P6 ;  /* 0x0000002d1631c211 */ /* 0x000fe400030f0c02 */
[----:B--2---:R-:W-:Y:S04]  /*74d0*/  @!P3 ST.E.128 desc[UR38][R50.64], R12 ;  /* 0x0000000c3200b985 */ /* 0x004fe8000c101d26 */
[----:B------:R-:W2:Y:S04]  /*74e0*/  @!P4 LDS.128 R12, [R94+0x1c400] ;  /* 0x01c400005e0cc984 */ /* 0x000ea80000000c00 */
[----:B--2---:R4:W-:Y:S02]  /*74f0*/  @!P4 ST.E.128 desc[UR38][R48.64], R12 ;  /* 0x0000000c3000c985 */ /* 0x0049e4000c101d26 */
.L_x_7091:
[----:B------:R-:W-:Y:S05]  /*7500*/  BSYNC B1 ;  /* 0x0000000000017941 */ /* 0x000fea0003800000 */
.L_x_7090:
[----:B------:R-:W-:-:S03]  /*7510*/  UMOV UR4, 0xffffffff ;  /* 0xffffffff00047882 */ /* 0x000fc60000000000 */
[----:B------:R-:W-:Y:S05]  /*7520*/  BRA.DIV UR4, `(.L_x_7092) ;  /* 0x0000012e04647947 */ /* 0x000fea000b800000 */
[----:B--2---:R2:W0:Y:S04]  /*7530*/  SHFL.IDX PT, R45, R46, 0x1, 0x181f ;  /* 0x00381f002e2d7f89 */ /* 0x00442800000e0000 */
[----:B---34-:R2:W3:Y:S02]  /*7540*/  SHFL.IDX PT, R14, R44, 0x1, 0x181f ;  /* 0x00381f002c0e7f89 */ /* 0x0184e400000e0000 */
.L_x_7364:
[----:B------:R-:W-:Y:S01]  /*7550*/  ISETP.GE.AND P3, PT, R47, 0x21, PT ;  /* 0x000000212f00780c */ /* 0x000fe20003f66270 */
[----:B------:R-:W-:-:S12]  /*7560*/  BSSY B1, `(.L_x_7093) ;  /* 0x000000d000017945 */ /* 0x000fd80003800000 */
[----:B------:R-:W-:Y:S05]  /*7570*/  @!P3 BRA `(.L_x_7094) ;  /* 0x00000000002cb947 */ /* 0x000fea0003800000 */
[----:B------:R-:W-:Y:S02]  /*7580*/  ULDC UR4, c[0x0][0x2f4] ;  /* 0x0000bd0000047ab9 */ /* 0x000fe40000000800 */
[----:B------:R-:W-:-:S13]  /*7590*/  ISETP.GE.AND P3, PT, R16, UR4, PT ;  /* 0x0000000410007c0c */ /* 0x000fda000bf66270 */
[----:B---3--:R-:W-:-:S04]  /*75a0*/  @!P3 LEA R50, P4, R16, R14, 0x1 ;  /* 0x0000000e1032b211 */ /* 0x008fc800078808ff */
[----:B0-----:R-:W-:Y:S02]  /*75b0*/  @!P3 LEA.HI.X R51, R16, R45, R17, 0x1, P4 ;  /* 0x0000002d1033b211 */ /* 0x001fe400020f0c11 */
[----:B------:R-:W-:-:S13]  /*75c0*/  ISETP.GE.AND P4, PT, R22, UR4, PT ;  /* 0x0000000416007c0c */ /* 0x000fda000bf86270 */
[C---:B------:R-:W-:Y:S02]  /*75d0*/  @!P4 LEA R48, P6, R22.reuse, R14, 0x1 ;  /* 0x0000000e1630c211 */ /* 0x040fe400078c08ff */
[----:B------:R-:W0:Y:S02]  /*75e0*/  @!P3 LDS.128 R12, [R94+0x19400] ;  /* 0x019400005e0cb984 */ /* 0x000e240000000c00 */
[----:B------:R-:W-:Y:S02]  /*75f0*/  @!P4 LEA.HI.X R49, R22, R45, R2, 0x1, P6 ;  /* 0x0000002d1631c211 */ /* 0x000fe400030f0c02 */
[----:B0-----:R-:W-:Y:S04]  /*7600*/  @!P3 ST.E.128 desc[UR38][R50.64], R12 ;  /* 0x0000000c3200b985 */ /* 0x001fe8000c101d26 */
[----:B------:R-:W0:Y:S04]  /*7610*/  @!P4 LDS.128 R12, [R94+0x1d400] ;  /* 0x01d400005e0cc984 */ /* 0x000e280000000c00 */
[----:B0-----:R4:W-:Y:S02]  /*7620*/  @!P4 ST.E.128 desc[UR38][R48.64], R12 ;  /* 0x0000000c3000c985 */ /* 0x0019e4000c101d26 */
.L_x_7094:
[----:B------:R-:W-:Y:S05]  /*7630*/  BSYNC B1 ;  /* 0x0000000000017941 */ /* 0x000fea0003800000 */
.L_x_7093:
[----:B------:R-:W-:-:S03]  /*7640*/  UMOV UR4, 0xffffffff ;  /* 0xffffffff00047882 */ /* 0x000fc60000000000 */
[----:B------:R-:W-:Y:S05]  /*7650*/  BRA.DIV UR4, `(.L_x_7095) ;  /* 0x0000012e04607947 */ /* 0x000fea000b800000 */
[----:B0-----:R0:W0:Y:S04]  /*7660*/  SHFL.IDX PT, R45, R46, 0x2, 0x181f ;  /* 0x00581f002e2d7f89 */ /* 0x00102800000e0000 */
[----:B---34-:R3:W4:Y:S02]  /*7670*/  SHFL.IDX PT, R14, R44, 0x2, 0x181f ;  /* 0x00581f002c0e7f89 */ /* 0x01872400000e0000 */
.L_x_7368:
[----:B------:R-:W-:Y:S01]  /*7680*/  ISETP.GE.AND P3, PT, R47, 0x41, PT ;  /* 0x000000412f00780c */ /* 0x000fe20003f66270 */
[----:B------:R-:W-:-:S12]  /*7690*/  BSSY B1, `(.L_x_7096) ;  /* 0x000000d000017945 */ /* 0x000fd80003800000 */
[----:B------:R-:W-:Y:S05]  /*76a0*/  @!P3 BRA `(.L_x_7097) ;  /* 0x00000000002cb947 */ /* 0x000fea0003800000 */
[----:B------:R-:W-:Y:S02]  /*76b0*/  ULDC UR4, c[0x0][0x2f4] ;  /* 0x0000bd0000047ab9 */ /* 0x000fe40000000800 */
[----:B------:R-:W-:-:S13]  /*76c0*/  ISETP.GE.AND P3, PT, R16, UR4, PT ;  /* 0x0000000410007c0c */ /* 0x000fda000bf66270 */
[----:B----4-:R-:W-:-:S04]  /*76d0*/  @!P3 LEA R50, P4, R16, R14, 0x1 ;  /* 0x0000000e1032b211 */ /* 0x010fc800078808ff */
        /* <DEDUP_REMOVED lines=8> */
.L_x_7097:
[----:B------:R-:W-:Y:S05]  /*7760*/  BSYNC B1 ;  /* 0x0000000000017941 */ /* 0x000fea0003800000 */
.L_x_7096:
[----:B------:R-:W-:-:S03]  /*7770*/  UMOV UR4, 0xffffffff ;  /* 0xffffffff00047882 */ /* 0x000fc60000000000 */
[----:B------:R-:W-:Y:S05]  /*7780*/  BRA.DIV UR4, `(.L_x_7098) ;  /* 0x0000012e045c7947 */ /* 0x000fea000b800000 */
[----:B0-----:R0:W0:Y:S04]  /*7790*/  SHFL.IDX PT, R45, R46, 0x3, 0x181f ;  /* 0x00781f002e2d7f89 */ /* 0x00102800000e0000 */
[----:B----4-:R4:W0:Y:S02]  /*77a0*/  SHFL.IDX PT, R14, R44, 0x3, 0x181f ;  /* 0x00781f002c0e7f89 */ /* 0x01082400000e0000 */
.L_x_7372:
[----:B------:R-:W-:-:S13]  /*77b0*/  ISETP.GE.AND P3, PT, R47, 0x61, PT ;  /* 0x000000612f00780c */ /* 0x000fda0003f66270 */
[----:B------:R-:W-:Y:S05]  /*77c0*/  @!P3 BRA `(.L_x_7056) ;  /* 0x00000000002cb947 */ /* 0x000fea0003800000 */
[----:B------:R-:W-:Y:S02]  /*77d0*/  ULDC UR4, c[0x0][0x2f4] ;  /* 0x0000bd0000047ab9 */ /* 0x000fe40000000800 */
[----:B------:R-:W-:-:S13]  /*77e0*/  ISETP.GE.AND P3, PT, R16, UR4, PT ;  /* 0x0000000410007c0c */ /* 0x000fda000bf66270 */
[----:B012---:R-:W-:-:S04]  /*77f0*/  @!P3 LEA R46, P4, R16, R14, 0x1 ;  /* 0x0000000e102eb211 */ /* 0x007fc800078808ff */
[----:B------:R-:W-:Y:S02]  /*7800*/  @!P3 LEA.HI.X R47, R16, R45, R17, 0x1, P4 ;  /* 0x0000002d102fb211 */ /* 0x000fe400020f0c11 */
[----:B------:R-:W-:-:S13]  /*7810*/  ISETP.GE.AND P4, PT, R22, UR4, PT ;  /* 0x0000000416007c0c */ /* 0x000fda000bf86270 */
[C---:B---34-:R-:W-:Y:S02]  /*7820*/  @!P4 LEA R44, P6, R22.reuse, R14, 0x1 ;  /* 0x0000000e162cc211 */ /* 0x058fe400078c08ff */
[----:B------:R-:W0:Y:S02]  /*7830*/  @!P3 LDS.128 R12, [R94+0x1b400] ;  /* 0x01b400005e0cb984 */ /* 0x000e240000000c00 */
[----:B------:R-:W-:Y:S02]  /*7840*/  @!P4 LEA.HI.X R45, R22, R45, R2, 0x1, P6 ;  /* 0x0000002d162dc211 */ /* 0x000fe400030f0c02 */
[----:B0-----:R-:W-:Y:S04]  /*7850*/  @!P3 ST.E.128 desc[UR38][R46.64], R12 ;  /* 0x0000000c2e00b985 */ /* 0x001fe8000c101d26 */
[----:B------:R-:W0:Y:S04]  /*7860*/  @!P4 LDS.128 R12, [R94+0x1f400] ;  /* 0x01f400005e0cc984 */ /* 0x000e280000000c00 */
[----:B0-----:R0:W-:Y:S02]  /*7870*/  @!P4 ST.E.128 desc[UR38][R44.64], R12 ;  /* 0x0000000c2c00c985 */ /* 0x0011e4000c101d26 */
.L_x_7056:
[----:B------:R-:W-:Y:S05]  /*7880*/  BSYNC B0 ;  /* 0x0000000000007941 */ /* 0x000fea0003800000 */
.L_x_7014:
[----:B------:R-:W5:Y:S01]  /*7890*/  S2R R11, SR_TID.X ;  /* 0x00000000000b7919 */ /* 0x000f620000002100 */
        /* <DEDUP_REMOVED lines=8> */
[----:B-----5:R-:W-:Y:S01]  /*7920*/  LOP3.LUT R11, R11, 0x7f, RZ, 0xc0, !PT ;  /* 0x0000007f0b0b7812 */ /* 0x020fe200078ec0ff */
[----:B---3--:R3:W-:Y:S03]  /*7930*/  BAR.SYNC.DEFER_BLOCKING R97, 0x80 ;  /* 0x000200610000751d */ /* 0x0087e60000010000 */
[----:B------:R-:W-:-:S13]  /*7940*/  ISETP.NE.AND P3, PT, R11, RZ, PT ;  /* 0x000000ff0b00720c */ /* 0x000fda0003f65270 */
[----:B------:R-:W-:-:S05]  /*7950*/  @!P3 VIADD R11, R92, 0x288a0 ;  /* 0x000288a05c0bb836 */ /* 0x000fca0000000000 */
[----:B------:R-:W-:-:S04]  /*7960*/  @!P3 PRMT R11, RZ, 0x654, R11 ;  /* 0x00000654ff0bb816 */ /* 0x000fc8000000000b */
[----:B------:R3:W-:Y:S01]  /*7970*/  @!P3 SYNCS.ARRIVE.TRANS64.RED.A1T0 RZ, [R11+URZ], RZ ;  /* 0x000000ff0bffb9a7 */ /* 0x0007e2000810043f */
[----:B------:R-:W-:Y:S05]  /*7980*/  @!P5 BRA `(.L_x_7100) ;  /* 0x000000000004d947 */ /* 0x000fea0003800000 */
[----:B------:R-:W-:Y:S01]  /*7990*/  BPT.TRAP 0x1 ;  /* 0x000000040000795c */ /* 0x000fe20000300000 */
.L_x_7100:
[----:B------:R-:W-:Y:S05]  /*79a0*/  BSYNC B0 ;  /* 0x0000000000007941 */ /* 0x000fea0003800000 */
.L_x_7099:
[----:B------:R-:W5:Y:S01]  /*79b0*/  SYNCS.PHASECHK.TRANS64.TRYWAIT P4, [R92+URZ+0x288b0], R103 ;  /* 0x0288b0675c0075a7 */ /* 0x000f62000808017f */
[----:B------:R-:W-:Y:S01]  /*79c0*/  ULDC UR36, c[0x0][0x2f4] ;  /* 0x0000bd0000247ab9 */ /* 0x000fe20000000800 */
[----:B------:R-:W-:Y:S04]  /*79d0*/  BSSY B0, `(.L_x_7101) ;  /* 0x0000002000007945 */ /* 0x000fe80003800000 */
[----:B-----5:R-:W-:Y:S05]  /*79e0*/  @!P4 BRA `(.L_x_7102) ;  /* 0x0000012c000cc947 */ /* 0x020fea0003800000 */
.L_x_7373:
[----:B------:R-:W-:Y:S05]  /*79f0*/  BSYNC B0 ;  /* 0x0000000000007941 */ /* 0x000fea0003800000 */
.L_x_7101:
[----:B------:R-:W-:Y:S01]  /*7a00*/  ULDC.64 UR4, c[0x0][0x328] ;  /* 0x0000ca0000047ab9 */ /* 0x000fe20000000a00 */
[----:B------:R-:W-:Y:S01]  /*7a10*/  IMAD.IADD R98, R98, 0x1, -R153 ;  /* 0x0000000162627824 */ /* 0x000fe200078e0a99 */
[----:B------:R-:W-:Y:S01]  /*7a20*/  BSSY B0, `(.L_x_7103) ;  /* 0x0000020000007945 */ /* 0x000fe20003800000 */
[----:B------:R-:W-:Y:S02]  /*7a30*/  IMAD R100, R100, UR4, RZ ;  /* 0x0000000464647c24 */ /* 0x000fe4000f8e02ff */
[----:B01--4-:R-:W-:-:S04]  /*7a40*/  IMAD.WIDE.U32 R12, R101, UR4, RZ ;  /* 0x00000004650c7c25 */ /* 0x013fc8000f8e00ff */
[----:B------:R-:W-:Y:S01]  /*7a50*/  IMAD R101, R101, UR5, R100 ;  /* 0x0000000565657c24 */ /* 0x000fe2000f8e0264 */
[----:B------:R-:W-:Y:S02]  /*7a60*/  ULDC.64 UR4, c[0x0][0x338] ;  /* 0x0000ce0000047ab9 */ /* 0x000fe40000000a00 */
[----:B------:R-:W-:Y:S02]  /*7a70*/  IMAD R99, R99, UR4, RZ ;  /* 0x0000000463637c24 */ /* 0x000fe4000f8e02ff */
[----:B------:R-:W-:Y:S02]  /*7a80*/  IADD3 R13, R13, R101, RZ ;  /* 0x000000650d0d7210 */ /* 0x000fe40007ffe0ff */
[C---:B------:R-:W-:Y:S02]  /*7a90*/  IMAD R99, R102.reuse, UR5, R99 ;  /* 0x0000000566637c24 */ /* 0x040fe4000f8e0263 */
[----:B------:R-:W-:Y:S01]  /*7aa0*/  IMAD.WIDE.U32 R102, R102, UR4, R12 ;  /* 0x0000000466667c25 */ /* 0x000fe2000f8e000c */
[----:B------:R-:W-:-:S03]  /*7ab0*/  ULDC.64 UR4, c[0x0][0x330] ;  /* 0x0000cc0000047ab9 */ /* 0x000fc60000000a00 */
[----:B---3--:R-:W-:Y:S02]  /*7ac0*/  IMAD R11, R35, UR4, RZ ;  /* 0x00000004230b7c24 */ /* 0x008fe4000f8e02ff */
[----:B------:R-:W-:Y:S02]  /*7ad0*/  IMAD.IADD R103, R103, 0x1, R99 ;  /* 0x0000000167677824 */ /* 0x000fe400078e0263 */
[C---:B------:R-:W-:Y:S02]  /*7ae0*/  IMAD R11, R42.reuse, UR5, R11 ;  /* 0x000000052a0b7c24 */ /* 0x040fe4000f8e020b */
[----:B------:R-:W-:Y:S01]  /*7af0*/  IMAD.WIDE.U32 R12, R42, UR4, R102 ;  /* 0x000000042a0c7c25 */ /* 0x000fe2000f8e0066 */
[----:B------:R-:W-:-:S03]  /*7b00*/  ULDC.64 UR4, c[0x0][0x318] ;  /* 0x0000c60000047ab9 */ /* 0x000fc60000000a00 */
[----:B------:R-:W-:Y:S01]  /*7b10*/  IMAD.IADD R11, R13, 0x1, R11 ;  /* 0x000000010d0b7824 */ /* 0x000fe200078e020b */
[----:B------:R-:W-:-:S04]  /*7b20*/  LEA R48, P4, R12, UR4, 0x1 ;  /* 0x000000040c307c11 */ /* 0x000fc8000f8808ff */
[----:B------:R-:W-:Y:S01]  /*7b30*/  LEA.HI.X R11, R12, UR5, R11, 0x1, P4 ;  /* 0x000000050c0b7c11 */ /* 0x000fe2000a0f0c0b */
[----:B------:R0:W1:Y:S01]  /*7b40*/  SHFL.IDX PT, R47, R48, RZ, 0x181f ;  /* 0x00181fff302f7589 */ /* 0x00006200000e0000 */
[----:B------:R-:W-:-:S03]  /*7b50*/  ISETP.GE.AND P4, PT, R98, 0x1, PT ;  /* 0x000000016200780c */ /* 0x000fc60003f86270 */
[----:B------:R0:W3:Y:S10]  /*7b60*/  SHFL.IDX PT, R13, R11, RZ, 0x181f ;  /* 0x00181fff0b0d7589 */ /* 0x0000f400000e0000 */
[----:B0-----:R-:W-:Y:S05]  /*7b70*/  @!P4 BRA `(.L_x_7104) ;  /* 0x000000000028c947 */ /* 0x001fea0003800000 */
[----:B------:R-:W-:-:S13]  /*7b80*/  ISETP.GE.AND P4, PT, R16, UR36, PT ;  /* 0x0000002410007c0c */ /* 0x000fda000bf86270 */
[----:B-12---:R-:W-:-:S04]  /*7b90*/  @!P4 LEA R44, P5, R16, R47, 0x1 ;  /* 0x0000002f102cc211 */ /* 0x006fc800078a08ff */
[----:B---3--:R-:W-:Y:S02]  /*7ba0*/  @!P4 LEA.HI.X R45, R16, R13, R17, 0x1, P5 ;  /* 0x0000000d102dc211 */ /* 0x008fe400028f0c11 */
[----:B------:R-:W-:-:S13]  /*7bb0*/  ISETP.GE.AND P5, PT, R22, UR36, PT ;  /* 0x0000002416007c0c */ /* 0x000fda000bfa6270 */
[----:B------:R-:W-:-:S04]  /*7bc0*/  @!P5 LEA R46, P6, R22, R47, 0x1 ;  /* 0x0000002f162ed211 */ /* 0x000fc800078c08ff */
[----:B------:R-:W-:Y:S02]  /*7bd0*/  @!P5 LEA.HI.X R47, R22, R13, R2, 0x1, P6 ;  /* 0x0000000d162fd211 */ /* 0x000fe400030f0c02 */
[----:B------:R-:W0:Y:S04]  /*7be0*/  @!P4 LDS.128 R12, [R94+0x400] ;  /* 0x000400005e0cc984 */ /* 0x000e280000000c00 */
[----:B0-----:R-:W-:Y:S04]  /*7bf0*/  @!P4 ST.E.128 desc[UR38][R44.64], R12 ;  /* 0x0000000c2c00c985 */ /* 0x001fe8000c101d26 */
[----:B------:R-:W0:Y:S04]  /*7c00*/  @!P5 LDS.128 R12, [R94+0x4400] ;  /* 0x004400005e0cd984 */ /* 0x000e280000000c00 */
[----:B0-----:R0:W-:Y:S02]  /*7c10*/  @!P5 ST.E.128 desc[UR38][R46.64], R12 ;  /* 0x0000000c2e00d985 */ /* 0x0011e4000c101d26 */
.L_x_7104:
[----:B------:R-:W-:Y:S05]  /*7c20*/  BSYNC B0 ;  /* 0x0000000000007941 */ /* 0x000fea0003800000 */
.L_x_7103:
[----:B------:R-:W-:Y:S01]  /*7c30*/  ISETP.GE.AND P4, PT, R98, 0x21, PT ;  /* 0x000000216200780c */ /* 0x000fe20003f86270 */
[----:B0--3--:R0:W3:Y:S01]  /*7c40*/  SHFL.IDX PT, R13, R11, 0x1, 0x181f ;  /* 0x00381f000b0d7f89 */ /* 0x0090e200000e0000 */
[----:B------:R-:W-:Y:S03]  /*7c50*/  BSSY B0, `(.L_x_7105) ;  /* 0x000000d000007945 */ /* 0x000fe60003800000 */
[----:B-1----:R0:W1:Y:S08]  /*7c60*/  SHFL.IDX PT, R47, R48, 0x1, 0x181f ;  /* 0x00381f00302f7f89 */ /* 0x00207000000e0000 */
        /* <DEDUP_REMOVED lines=11> */
.L_x_7106:
[----:B------:R-:W-:Y:S05]  /*7d20*/  BSYNC B0 ;  /* 0x0000000000007941 */ /* 0x000fea0003800000 */
.L_x_7105:
        /* <DEDUP_REMOVED lines=15> */
.L_x_7108:
[----:B------:R-:W-:Y:S05]  /*7e20*/  BSYNC B0 ;  /* 0x0000000000007941 */ /* 0x000fea0003800000 */
.L_x_7107:
[----:B------:R-:W-:Y:S01]  /*7e30*/  ISETP.GE.AND P4, PT, R98, 0x61, PT ;  /* 0x000000616200780c */ /* 0x000fe20003f86270 */
[----:B------:R-:W4:Y:S01]  /*7e40*/  SHFL.IDX PT, R11, R11, 0x3, 0x181f ;  /* 0x00781f000b0b7f89 */ /* 0x000f2200000e0000 */
[----:B------:R-:W-:Y:S03]  /*7e50*/  BSSY B0, `(.L_x_7109) ;  /* 0x000000d000007945 */ /* 0x000fe60003800000 */
[----:B01----:R0:W1:Y:S08]  /*7e60*/  SHFL.IDX PT, R47, R48, 0x3, 0x181f ;  /* 0x00781f00302f7f89 */ /* 0x00307000000e0000 */
[----:B0-----:R-:W-:Y:S05]  /*7e70*/  @!P4 BRA `(.L_x_7110) ;  /* 0x000000000028c947 */ /* 0x001fea0003800000 */
[----:B------:R-:W-:-:S13]  /*7e80*/  ISETP.GE.AND P4, PT, R16, UR36, PT ;  /* 0x0000002410007c0c */ /* 0x000fda000bf86270 */
[----:B---3--:R-:W0:Y:S01]  /*7e90*/  @!P4 LDS.128 R12, [R94+0x3400] ;  /* 0x003400005e0cc984 */ /* 0x008e220000000c00 */
[----:B-12---:R-:W-:-:S04]  /*7ea0*/  @!P4 LEA R44, P5, R16, R47, 0x1 ;  /* 0x0000002f102cc211 */ /* 0x006fc800078a08ff */
[----:B----4-:R-:W-:Y:S02]  /*7eb0*/  @!P4 LEA.HI.X R45, R16, R11, R17, 0x1, P5 ;  /* 0x0000000b102dc211 */ /* 0x010fe400028f0c11 */
[----:B------:R-:W-:-:S13]  /*7ec0*/  ISETP.GE.AND P5, PT, R22, UR36, PT ;  /* 0x0000002416007c0c */ /* 0x000fda000bfa6270 */
[----:B------:R-:W-:-:S04]  /*7ed0*/  @!P5 LEA R46, P6, R22, R47, 0x1 ;  /* 0x0000002f162ed211 */ /* 0x000fc800078c08ff */
[----:B------:R-:W-:Y:S01]  /*7ee0*/  @!P5 LEA.HI.X R47, R22, R11, R2, 0x1, P6 ;  /* 0x0000000b162fd211 */ /* 0x000fe200030f0c02 */
[----:B0-----:R-:W-:Y:S04]  /*7ef0*/  @!P4 ST.E.128 desc[UR38][R44.64], R12 ;  /* 0x0000000c2c00c985 */ /* 0x001fe8000c101d26 */
[----:B------:R-:W0:Y:S04]  /*7f00*/  @!P5 LDS.128 R12, [R94+0x7400] ;  /* 0x007400005e0cd984 */ /* 0x000e280000000c00 */
[----:B0-----:R0:W-:Y:S02]  /*7f10*/  @!P5 ST.E.128 desc[UR38][R46.64], R12 ;  /* 0x0000000c2e00d985 */ /* 0x0011e4000c101d26 */
.L_x_7110:
[----:B------:R-:W-:Y:S05]  /*7f20*/  BSYNC B0 ;  /* 0x0000000000007941 */ /* 0x000fea0003800000 */
.L_x_7109:
[----:B------:R-:W-:Y:S01]  /*7f30*/  @!PT LDS RZ, [RZ] ;  /* 0x00000000fffff984 */ /* 0x000fe20000000800 */
[----:B------:R-:W-:Y:S01]  /*7f40*/  @!PT LDS RZ, [RZ] ;  /* 0x00000000fffff984 */ /* 0x000fe20000000800 */
[----:B------:R-:W-:Y:S01]  /*7f50*/  @!PT LDS RZ, [RZ] ;  /* 0x00000000fffff984 */ /* 0x000fe20000000800 */
[----:B------:R-:W-:Y:S01]  /*7f60*/  @!PT LDS RZ, [RZ] ;  /* 0x00000000fffff984 */ /* 0x000fe20000000800 */
[----:B------:R5:W-:Y:S06]  /*7f70*/  MEMBAR.ALL.CTA ;  /* 0x0000000000007992 */ /* 0x000bec0000008000 */
[----:B-----5:R-:W5:Y:S01]  /*7f80*/  FENCE.VIEW.ASYNC.S ;  /* 0x00000000000073c6 */ /* 0x020f620000000000 */
[----:B------:R-:W-:Y:S01]  /*7f90*/  @!P3 IADD3 R92, R92, 0x288c0, RZ ;  /* 0x000288c05c5cb810 */ /* 0x000fe20007ffe0ff */
[----:B------:R-:W-:Y:S01]  /*7fa0*/  VIADD R155, R155, 0x1 ;  /* 0x000000019b9b7836 */ /* 0x000fe20000000000 */
[----:B-----5:R0:W-:Y:S01]  /*7fb0*/  BAR.SYNC.DEFER_BLOCKING R97, 0x80 ;  /* 0x000200610000751d */ /* 0x0201e20000010000 */
[----:B------:R-:W-:-:S02]  /*7fc0*/  ISETP.NE.AND P4, PT, R93, RZ, PT ;  /* 0x000000ff5d00720c */ /* 0x000fc40003f85270 */
[----:B------:R-:W-:-:S04]  /*7fd0*/  @!P3 PRMT R92, RZ, 0x654, R92 ;  /* 0x00000654ff5cb816 */ /* 0x000fc8000000005c */
[----:B------:R0:W-:Y:S01]  /*7fe0*/  @!P3 SYNCS.ARRIVE.TRANS64.RED.A1T0 RZ, [R92+URZ], RZ ;  /* 0x000000ff5cffb9a7 */ /* 0x0001e2000810043f */
[----:B------:R-:W-:-:S04]  /*7ff0*/  ISETP.NE.AND P3, PT, R155, 0x2, PT ;  /* 0x000000029b00780c */ /* 0x000fc80003f65270 */
[----:B----4-:R-:W-:Y:S02]  /*8000*/  SEL R11, RZ, 0x1, P3 ;  /* 0x00000001ff0b7807 */ /* 0x010fe40001800000 */
[----:B------:R-:W-:Y:S02]  /*8010*/  SEL R155, R155, RZ, P3 ;  /* 0x000000ff9b9b7207 */ /* 0x000fe40001800000 */
[----:B------:R-:W-:Y:S01]  /*8020*/  LOP3.LUT R154, R154, R11, RZ, 0x3c, !PT ;  /* 0x0000000b9a9a7212 */ /* 0x000fe200078e3cff */
[----:B0-----:R-:W-:Y:S06]  /*8030*/  @P4 BRA `(.L_x_7111) ;  /* 0xffffff9c00d84947 */ /* 0x001fec000383ffff */
[----:B------:R-:W0:Y:S01]  /*8040*/  S2R R12, SR_TID.X ;  /* 0x00000000000c7919 */ /* 0x000e220000002100 */
[----:B------:R-:W-:Y:S02]  /*8050*/  PLOP3.LUT P0, PT, PT, PT, PT, 0x8, 0x0 ;  /* 0x000000000000781c */ /* 0x000fe40003f0e170 */
[----:B0-----:R-:W-:-:S04]  /*8060*/  SHF.R.U32.HI R12, RZ, 0x7, R12 ;  /* 0x00000007ff0c7819 */ /* 0x001fc8000001160c */
[----:B------:R-:W-:-:S13]  /*8070*/  ISETP.NE.AND P4, PT, R12, 0x1, PT ;  /* 0x000000010c00780c */ /* 0x000fda0003f85270 */
[----:B------:R-:W-:Y:S06]  /*8080*/  @!P4 BAR.ARV 0x9, 0x100 ;  /* 0x024400000000cb1d */ /* 0x000fec0000002000 */
.L_x_7009:
[----:B------:R-:W-:Y:S01]  /*8090*/  ISETP.GE.AND P2, PT, R96, 0x1, PT ;  /* 0x000000016000780c */ /* 0x000fe20003f46270 */
[----:B------:R-:W-:Y:S01]  /*80a0*/  IMAD.MOV.U32 R3, RZ, RZ, RZ ;  /* 0x000000ffff037224 */ /* 0x000fe200078e00ff */
[----:B------:R-:W-:Y:S01]  /*80b0*/  PLOP3.LUT P1, PT, PT, PT, PT, 0x80, 0x0 ;  /* 0x000000000000781c */ /* 0x000fe20003f2f070 */
[----:B------:R-:W-:Y:S01]  /*80c0*/  IMAD.MOV.U32 R0, RZ, RZ, RZ ;  /* 0x000000ffff007224 */ /* 0x000fe200078e00ff */
[----:B------:R-:W-:Y:S02]  /*80d0*/  MOV R151, RZ ;  /* 0x000000ff00977202 */ /* 0x000fe40000000f00 */
[----:B------:R-:W-:Y:S02]  /*80e0*/  CS2R R64, SRZ ;  /* 0x0000000000407805 */ /* 0x000fe4000001ff00 */
[----:B------:R-:W-:Y:S02]  /*80f0*/  CS2R R36, SRZ ;  /* 0x0000000000247805 */ /* 0x000fe4000001ff00 */
[----:B------:R-:W-:-:S02]  /*8100*/  CS2R R66, SRZ ;  /* 0x0000000000427805 */ /* 0x000fc4000001ff00 */
[----:B------:R-:W-:Y:S02]  /*8110*/  CS2R R38, SRZ ;  /* 0x0000000000267805 */ /* 0x000fe4000001ff00 */
[----:B------:R-:W-:Y:S02]  /*8120*/  CS2R R68, SRZ ;  /* 0x0000000000447805 */ /* 0x000fe4000001ff00 */
[----:B------:R-:W-:Y:S02]  /*8130*/  CS2R R34, SRZ ;  /* 0x0000000000227805 */ /* 0x000fe4000001ff00 */
[----:B------:R-:W-:Y:S02]  /*8140*/  CS2R R70, SRZ ;  /* 0x0000000000467805 */ /* 0x000fe4000001ff00 */
[----:B--2---:R-:W-:Y:S02]  /*8150*/  CS2R R44, SRZ ;  /* 0x00000000002c7805 */ /* 0x004fe4000001ff00 */
[----:B------:R-:W-:-:S02]  /*8160*/  CS2R R32, SRZ ;  /* 0x0000000000207805 */ /* 0x000fc4000001ff00 */
[----:B------:R-:W-:Y:S02]  /*8170*/  CS2R R72, SRZ ;  /* 0x0000000000487805 */ /* 0x000fe4000001ff00 */
[----:B------:R-:W-:Y:S02]  /*8180*/  CS2R R30, SRZ ;  /* 0x00000000001e7805 */ /* 0x000fe4000001ff00 */
[----:B------:R-:W-:Y:S02]  /*8190*/  CS2R R74, SRZ ;  /* 0x00000000004a7805 */ /* 0x000fe4000001ff00 */
[----:B------:R-:W-:Y:S02]  /*81a0*/  CS2R R76, SRZ ;  /* 0x00000000004c7805 */ /* 0x000fe4000001ff00 */
[----:B------:R-:W-:Y:S02]  /*81b0*/  CS2R R54, SRZ ;  /* 0x0000000000367805 */ /* 0x000fe4000001ff00 */
[----:B-1----:R-:W-:-:S02]  /*81c0*/  CS2R R46, SRZ ;  /* 0x00000000002e7805 */ /* 0x002fc4000001ff00 */
        /* <DEDUP_REMOVED lines=16> */
[----:B------:R-:W-:Y:S06]  /*82d0*/  @P0 BRA `(.L_x_7112) ;  /* 0x00000000000c0947 */ /* 0x000fec0003800000 */
[----:B------:R-:W0:Y:S01]  /*82e0*/  FENCE.VIEW.ASYNC.G ;  /* 0x00000000000073c6 */ /* 0x000e220000000100 */
[----:B------:R-:W-:Y:S05]  /*82f0*/  WARPSYNC.ALL ;  /* 0x0000000000007948 */ /* 0x000fea0003800000 */
[----:B0-----:R-:W-:Y:S06]  /*8300*/  BAR.ARV 0xc, 0x180 ;  /* 0x0306000000007b1d */ /* 0x001fec0000002000 */
.L_x_7112:
[----:B------:R-:W-:Y:S01]  /*8310*/  CS2R R10, SRZ ;  /* 0x00000000000a7805 */ /* 0x000fe2000001ff00 */
[----:B------:R-:W-:Y:S06]  /*8320*/  @!P2 BRA `(.L_x_7113) ;  /* 0x0000008c0054a947 */ /* 0x000fec0003800000 */
[----:B------:R-:W-:-:S03]  /*8330*/  UMOV UR4, 0xffffffff ;  /* 0xffffffff00047882 */ /* 0x000fc60000000000 */
[----:B------:R-:W-:Y:S05]  /*8340*/  BRA.DIV UR4, `(.L_x_7114) ;  /* 0x0000012204c87947 */ /* 0x000fea000b800000 */
[----:B------:R0:W1:Y:S02]  /*8350*/  SHFL.IDX PT, R194, R221, RZ, 0x1f ;  /* 0x00001fffddc27589 */ /* 0x00006400000e0000 */
.L_x_7376:
[----:B-1----:R-:W-:Y:S02]  /*8360*/  LEA.HI R0, R194, R194, RZ, 0x1 ;  /* 0x000000c2c2007211 */ /* 0x002fe400078f08ff */
[----:B------:R-:W-:Y:S02]  /*8370*/  LOP3.LUT P0, RZ, R211, 0x3ff, RZ, 0xc0, !PT ;  /* 0x000003ffd3ff7812 */ /* 0x000fe4000780c0ff */
[----:B------:R-:W-:Y:S02]  /*8380*/  LOP3.LUT R3, R0, 0x1e, RZ, 0xc0, !PT ;  /* 0x0000001e00037812 */ /* 0x000fe400078ec0ff */
[----:B------:R-:W-:-:S03]  /*8390*/  P2R R25, PR, RZ, 0x1 ;  /* 0x00000001ff197803 */ /* 0x000fc60000000000 */
[----:B------:R-:W-:-:S04]  /*83a0*/  IMAD.IADD R0, R194, 0x1, -R3 ;  /* 0x00000001c2007824 */ /* 0x000fc800078e0a03 */
[----:B------:R-:W-:-:S05]  /*83b0*/  IMAD R0, R0, 0x2000, R211 ;  /* 0x0000200000007824 */ /* 0x000fca00078e02d3 */
[----:B------:R-:W-:-:S04]  /*83c0*/  SHF.R.U32.HI R0, RZ, 0x4, R0 ;  /* 0x00000004ff007819 */ /* 0x000fc80000011600 */
[----:B------:R-:W-:Y:S01]  /*83d0*/  LOP3.LUT R26, R0, 0x3fff, RZ, 0xc0, !PT ;  /* 0x00003fff001a7812 */ /* 0x000fe200078ec0ff */
[----:B------:R-:W-:Y:S06]  /*83e0*/  @!P0 BRA `(.L_x_7115) ;  /* 0x0000000000408947 */ /* 0x000fec0003800000 */
[----:B------:R-:W-:Y:S01]  /*83f0*/  MOV R0, 0x0 ;  /* 0x0000000000007802 */ /* 0x000fe20000000f00 */
[----:B------:R-:W-:Y:S01]  /*8400*/  ULDC.64 UR4, c[0x4][0x138] ;  /* 0x01004e0000047ab9 */ /* 0x000fe20000000a00 */
[----:B------:R-:W-:Y:S01]  /*8410*/  ULDC.64 UR6, c[0x4][0x140] ;  /* 0x0100500000067ab9 */ /* 0x000fe20000000a00 */
[----:B------:R-:W-:Y:S01]  /*8420*/  MOV R4, UR4 ;  /* 0x0000000400047c02 */ /* 0x000fe20008000f00 */
[----:B------:R1:W2:Y:S01]  /*8430*/  LDC.64 R14, c[0x4][R0] ;  /* 0x01000000000e7b82 */ /* 0x0002a20000000a00 */
[----:B------:R-:W-:Y:S01]  /*8440*/  IMAD.U32 R5, RZ, RZ, UR5 ;  /* 0x00000005ff057e24 */ /* 0x000fe2000f8e00ff */
[----:B------:R-:W-:Y:S01]  /*8450*/  ULDC.64 UR4, c[0x4][0x68] ;  /* 0x01001a0000047ab9 */ /* 0x000fe20000000a00 */
[----:B------:R-:W-:Y:S01]  /*8460*/  IMAD.U32 R6, RZ, RZ, UR6 ;  /* 0x00000006ff067e24 */ /* 0x000fe2000f8e00ff */
[----:B------:R-:W-:Y:S01]  /*8470*/  MOV R10, UR4 ;  /* 0x00000004000a7c02 */ /* 0x000fe20008000f00 */
[----:B------:R-:W-:Y:S01]  /*8480*/  IMAD.U32 R7, RZ, RZ, UR7 ;  /* 0x00000007ff077e24 */ /* 0x000fe2000f8e00ff */
[----:B---3--:R-:W-:Y:S01]  /*8490*/  MOV R13, RZ ;  /* 0x000000ff000d7202 */ /* 0x008fe20000000f00 */
[----:B------:R-:W-:-:S02]  /*84a0*/  IMAD.U32 R11, RZ, RZ, UR5 ;  /* 0x00000005ff0b7e24 */ /* 0x000fc4000f8e00ff */
[----:B------:R-:W-:Y:S02]  /*84b0*/  IMAD.MOV.U32 R8, RZ, RZ, 0x70 ;  /* 0x00000070ff087424 */ /* 0x000fe400078e00ff */
[----:B-1----:R-:W-:-:S07]  /*84c0*/  IMAD.MOV.U32 R12, RZ, RZ, 0x1 ;  /* 0x00000001ff0c7424 */ /* 0x002fce00078e00ff */
[----:B------:R-:W-:-:S07]  /*84d0*/  LEPC R20, `(.L_x_7115) ;  /* 0x000000001014794e */ /* 0x000fce0000000000 */
[----:B0-2--5:R-:W-:Y:S05]  /*84e0*/  CALL.ABS.NOINC R14 ;  /* 0x000000000e007343 */ /* 0x025fea0003c00000 */
.L_x_7115:
[----:B------:R-:W-:Y:S02]  /*84f0*/  ULDC UR4, c[0x0][0x3f4] ;  /* 0x0000fd0000047ab9 */ /* 0x000fe40000000800 */
[----:B------:R-:W-:-:S13]  /*8500*/  ISETP.LT.AND P0, PT, RZ, UR4, PT ;  /* 0x00000004ff007c0c */ /* 0x000fda000bf01270 */
[----:B------:R-:W-:Y:S05]  /*8510*/  @P0 BRA `(.L_x_7116) ;  /* 0x00000000003c0947 */ /* 0x000fea0003800000 */
[----:B------:R-:W-:-:S04]  /*8520*/  LEA.HI R0, R207, R207, RZ, 0x1 ;  /* 0x000000cfcf007211 */ /* 0x000fc800078f08ff */
[----:B------:R-:W-:-:S05]  /*8530*/  LOP3.LUT R0, R0, 0xfffffffe, RZ, 0xc0, !PT ;  /* 0xfffffffe00007812 */ /* 0x000fca00078ec0ff */
[----:B------:R-:W-:-:S05]  /*8540*/  IMAD.IADD R0, R207, 0x1, -R0 ;  /* 0x00000001cf007824 */ /* 0x000fca00078e0a00 */
[----:B------:R-:W-:-:S04]  /*8550*/  SHF.L.U32 R3, R0, 0x1f, RZ ;  /* 0x0000001f00037819 */ /* 0x000fc800000006ff */
[----:B------:R1:W2:Y:S03]  /*8560*/  SYNCS.PHASECHK.TRANS64.TRYWAIT P0, [R156+URZ+0x28800], R3 ;  /* 0x028800039c0075a7 */ /* 0x0002a6000800017f */
[----:B--2---:R-:W-:Y:S05]  /*8570*/  @!P0 NANOSLEEP.SYNCS 0x989680 ;  /* 0x009896800000895d */ /* 0x004fea0003900000 */
[----:B------:R-:W2:Y:S01]  /*8580*/  @!P0 SYNCS.PHASECHK.TRANS64 P0, [R156+URZ+0x28800], R3 ;  /* 0x028800039c0085a7 */ /* 0x000ea2000800007f */
[----:B------:R-:W-:Y:S04]  /*8590*/  BSSY B0, `(.L_x_7117) ;  /* 0x0000006000007945 */ /* 0x000fe80003800000 */
[----:B--2---:R-:W-:Y:S05]  /*85a0*/  @P0 BRA `(.L_x_7118) ;  /* 0x0000000000100947 */ /* 0x004fea0003800000 */
.L_x_7119:
[----:B--2---:R2:W4:Y:S02]  /*85b0*/  SYNCS.PHASECHK.TRANS64.TRYWAIT P0, [R156+URZ+0x28800], R3 ;  /* 0x028800039c0075a7 */ /* 0x004524000800017f */
[----:B----4-:R-:W-:Y:S05]  /*85c0*/  @!P0 NANOSLEEP.SYNCS 0x989680 ;  /* 0x009896800000895d */ /* 0x010fea0003900000 */
[----:B------:R-:W4:Y:S02]  /*85d0*/  @!P0 SYNCS.PHASECHK.TRANS64 P0, [R156+URZ+0x28800], R3 ;  /* 0x028800039c0085a7 */ /* 0x000f24000800007f */
[----:B----4-:R-:W-:Y:S05]  /*85e0*/  @!P0 BRA `(.L_x_7119) ;  /* 0xfffffffc00f08947 */ /* 0x010fea000383ffff */
.L_x_7118:
[----:B------:R-:W-:Y:S05]  /*85f0*/  BSYNC B0 ;  /* 0x0000000000007941 */ /* 0x000fea0003800000 */
.L_x_7117:
[----:B------:R-:W-:Y:S05]  /*8600*/  BRA `(.L_x_7120) ;  /* 0x0000003400f07947 */ /* 0x000fea0003800000 */
.L_x_7116:
[----:B-----5:R-:W-:Y:S01]  /*8610*/  SHF.R.S32.HI R0, RZ, 0x1f, R24 ;  /* 0x0000001fff007819 */ /* 0x020fe20000011418 */
[----:B------:R-:W-:Y:S01]  /*8620*/  ULDC.64 UR4, c[0x0][0x3f8] ;  /* 0x0000fe0000047ab9 */ /* 0x000fe20000000a00 */
[----:B------:R-:W-:Y:S01]  /*8630*/  ULDC.64 UR6, c[0x0][0x408] ;  /* 0x0001020000067ab9 */ /* 0x000fe20000000a00 */
[----:B------:R-:W-:Y:S01]  /*8640*/  ISETP.NE.AND P2, PT, R25, RZ, PT ;  /* 0x000000ff1900720c */ /* 0x000fe20003f45270 */
[----:B------:R-:W-:-:S04]  /*8650*/  IMAD.WIDE.U32 R4, R24, UR4, RZ ;  /* 0x0000000418047c25 */ /* 0x000fc8000f8e00ff */
[C---:B------:R-:W-:Y:S02]  /*8660*/  IMAD R3, R0.reuse, UR4, RZ ;  /* 0x0000000400037c24 */ /* 0x040fe4000f8e02ff */
[----:B------:R-:W-:Y:S02]  /*8670*/  IMAD R7, R0, UR6, RZ ;  /* 0x0000000600077c24 */ /* 0x000fe4000f8e02ff */
[C---:B------:R-:W-:Y:S01]  /*8680*/  IMAD R3, R24.reuse, UR5, R3 ;  /* 0x0000000518037c24 */ /* 0x040fe2000f8e0203 */
[----:B------:R-:W-:Y:S01]  /*8690*/  ULDC.64 UR4, c[0x0][0x3e8] ;  /* 0x0000fa0000047ab9 */ /* 0x000fe20000000a00 */
[----:B------:R-:W-:-:S04]  /*86a0*/  IMAD.WIDE.U32 R28, R24, UR6, RZ ;  /* 0x00000006181c7c25 */ /* 0x000fc8000f8e00ff */
[----:B------:R-:W-:Y:S01]  /*86b0*/  IMAD R7, R24, UR7, R7 ;  /* 0x0000000718077c24 */ /* 0x000fe2000f8e0207 */
[----:B------:R-:W-:Y:S01]  /*86c0*/  ULDC.64 UR6, c[0x0][0x400] ;  /* 0x0001000000067ab9 */ /* 0x000fe20000000a00 */
[----:B------:R-:W-:Y:S01]  /*86d0*/  IMAD.IADD R25, R3, 0x1, R5 ;  /* 0x0000000103197824 */ /* 0x000fe200078e0205 */
[----:B------:R-:W-:Y:S01]  /*86e0*/  LEA R24, P0, R4, UR4, 0x1 ;  /* 0x0000000404187c11 */ /* 0x000fe2000f8008ff */
[----:B------:R-:W-:Y:S01]  /*86f0*/  IMAD.IADD R3, R7, 0x1, R29 ;  /* 0x0000000107037824 */ /* 0x000fe200078e021d */
[----:B------:R-:W-:Y:S02]  /*8700*/  LEA R27, P1, R28, UR6, 0x1 ;  /* 0x000000061c1b7c11 */ /* 0x000fe4000f8208ff */
[----:B------:R-:W-:Y:S02]  /*8710*/  LEA.HI.X R25, R4, UR5, R25, 0x1, P0 ;  /* 0x0000000504197c11 */ /* 0x000fe400080f0c19 */
[----:B------:R-:W-:Y:S01]  /*8720*/  LEA.HI.X R28, R28, UR7, R3, 0x1, P1 ;  /* 0x000000071c1c7c11 */ /* 0x000fe200088f0c03 */
[----:B------:R-:W-:Y:S08]  /*8730*/  @!P2 BRA `(.L_x_7121) ;  /* 0x000000000040a947 */ /* 0x000ff00003800000 */
[----:B------:R-:W-:Y:S01]  /*8740*/  MOV R0, 0x0 ;  /* 0x0000000000007802 */ /* 0x000fe20000000f00 */
[----:B------:R-:W-:Y:S01]  /*8750*/  ULDC.64 UR4, c[0x4][0x138] ;  /* 0x01004e0000047ab9 */ /* 0x000fe20000000a00 */
[----:B------:R-:W-:Y:S01]  /*8760*/  ULDC.64 UR6, c[0x4][0x68] ;  /* 0x01001a0000067ab9 */ /* 0x000fe20000000a00 */
[----:B------:R-:W-:Y:S01]  /*8770*/  MOV R4, UR4 ;  /* 0x0000000400047c02 */ /* 0x000fe20008000f00 */
[----:B------:R1:W2:Y:S01]  /*8780*/  LDC.64 R14, c[0x4][R0] ;  /* 0x01000000000e7b82 */ /* 0x0002a20000000a00 */
[----:B------:R-:W-:Y:S01]  /*8790*/  IMAD.U32 R5, RZ, RZ, UR5 ;  /* 0x00000005ff057e24 */ /* 0x000fe2000f8e00ff */
[----:B------:R-:W-:Y:S01]  /*87a0*/  ULDC.64 UR4, c[0x4][0x140] ;  /* 0x0100500000047ab9 */ /* 0x000fe20000000a00 */
[----:B------:R-:W-:Y:S01]  /*87b0*/  MOV R10, UR6 ;  /* 0x00000006000a7c02 */ /* 0x000fe20008000f00 */
[----:B------:R-:W-:Y:S01]  /*87c0*/  IMAD.U32 R6, RZ, RZ, UR4 ;  /* 0x00000004ff067e24 */ /* 0x000fe2000f8e00ff */
[----:B---3--:R-:W-:Y:S01]  /*87d0*/  MOV R13, RZ ;  /* 0x000000ff000d7202 */ /* 0x008fe20000000f00 */
[----:B------:R-:W-:-:S02]  /*87e0*/  IMAD.U32 R7, RZ, RZ, UR5 ;  /* 0x00000005ff077e24 */ /* 0x000fc4000f8e00ff */
[----:B------:R-:W-:Y:S02]  /*87f0*/  IMAD.U32 R11, RZ, RZ, UR7 ;  /* 0x00000007ff0b7e24 */ /* 0x000fe4000f8e00ff */
[----:B------:R-:W-:Y:S02]  /*8800*/  IMAD.MOV.U32 R8, RZ, RZ, 0x70 ;  /* 0x00000070ff087424 */ /* 0x000fe400078e00ff */
[----:B-1----:R-:W-:-:S07]  /*8810*/  IMAD.MOV.U32 R12, RZ, RZ, 0x1 ;  /* 0x00000001ff0c7424 */ /* 0x002fce00078e00ff */
[----:B------:R-:W-:-:S07]  /*8820*/  LEPC R20, `(.L_x_7121) ;  /* 0x000000001014794e */ /* 0x000fce0000000000 */
[----:B0-2---:R-:W-:Y:S05]  /*8830*/  CALL.ABS.NOINC R14 ;  /* 0x000000000e007343 */ /* 0x005fea0003c00000 */
.L_x_7121:
[----:B------:R-:W-:Y:S01]  /*8840*/  ULDC.U8 UR4, c[0x0][0x410] ;  /* 0x0001040000047ab9 */ /* 0x000fe20000000000 */
[----:B------:R-:W-:Y:S01]  /*8850*/  BSSY B0, `(.L_x_7122) ;  /* 0x000034f000007945 */ /* 0x000fe20003800000 */
[----:B------:R-:W-:Y:S01]  /*8860*/  ISETP.NE.AND P0, PT, RZ, UR4, PT ;  /* 0x00000004ff007c0c */ /* 0x000fe2000bf05270 */
[----:B------:R-:W-:-:S12]  /*8870*/  IMAD R5, R41, 0x80, R153 ;  /* 0x0000008029057824 */ /* 0x000fd800078e0299 */
[----:B------:R-:W-:Y:S05]  /*8880*/  @!P0 BRA `(.L_x_7123) ;  /* 0x0000001800888947 */ /* 0x000fea0003800000 */
[----:B------:R-:W-:-:S03]  /*8890*/  UMOV UR4, 0xffffffff ;  /* 0xffffffff00047882 */ /* 0x000fc60000000000 */
[----:B------:R-:W-:Y:S05]  /*88a0*/  BRA.DIV UR4, `(.L_x_7124) ;  /* 0x0000011e049c7947 */ /* 0x000fea000b800000 */
[----:B------:R1:W2:Y:S04]  /*88b0*/  SHFL.IDX PT, R0, R25, RZ, 0x181f ;  /* 0x00181fff19007589 */ /* 0x0002a800000e0000 */
[----:B------:R1:W4:Y:S04]  /*88c0*/  SHFL.IDX PT, R3, R24, RZ, 0x181f ;  /* 0x00181fff18037589 */ /* 0x00032800000e0000 */
[----:B------:R1:W0:Y:S04]  /*88d0*/  SHFL.IDX PT, R4, R28, RZ, 0x181f ;  /* 0x00181fff1c047589 */ /* 0x00022800000e0000 */
[----:B------:R1:W0:Y:S02]  /*88e0*/  SHFL.IDX PT, R14, R27, RZ, 0x181f ;  /* 0x00181fff1b0e7589 */ /* 0x00022400000e0000 */
.L_x_7382:
[----:B------:R-:W-:Y:S01]  /*88f0*/  ULDC UR4, c[0x0][0x448] ;  /* 0x0001120000047ab9 */ /* 0x000fe20000000800 */
[----:B------:R-:W-:Y:S01]  /*8900*/  LEA.HI R6, R207, R207, RZ, 0x1 ;  /* 0x000000cfcf067211 */ /* 0x000fe200078f08ff */
[----:B------:R-:W-:Y:S01]  /*8910*/  IMAD R30, R95, UR4, RZ ;  /* 0x000000045f1e7c24 */ /* 0x000fe2000f8e02ff */
[----:B------:R-:W-:Y:S01]  /*8920*/  BSSY B1, `(.L_x_7125) ;  /* 0x000001f000017945 */ /* 0x000fe20003800000 */
[----:B------:R-:W-:Y:S02]  /*8930*/  CS2R R8, SRZ ;  /* 0x0000000000087805 */ /* 0x000fe4000001ff00 */
[----:B------:R-:W-:Y:S02]  /*8940*/  LOP3.LUT R6, R6, 0xfffffffe, RZ, 0xc0, !PT ;  /* 0xfffffffe06067812 */ /* 0x000fe400078ec0ff */
[----:B------:R-:W-:Y:S02]  /*8950*/  CS2R R10, SRZ ;  /* 0x00000000000a7805 */ /* 0x000fe4000001ff00 */
[----:B------:R-:W-:-:S02]  /*8960*/  ISETP.GE.AND P0, PT, R5, R30, PT ;  /* 0x0000001e0500720c */ /* 0x000fc40003f06270 */
[----:B---3--:R-:W-:Y:S01]  /*8970*/  CS2R R12, SRZ ;  /* 0x00000000000c7805 */ /* 0x008fe2000001ff00 */
[----:B------:R-:W-:Y:S01]  /*8980*/  IMAD.IADD R5, R207, 0x1, -R6 ;  /* 0x00000001cf057824 */ /* 0x000fe200078e0a06 */
[----:B------:R-:W-:-:S04]  /*8990*/  CS2R R6, SRZ ;  /* 0x0000000000067805 */ /* 0x000fc8000001ff00 */
[----:B------:R-:W-:-:S05]  /*89a0*/  SHF.L.U32 R5, R5, 0x1f, RZ ;  /* 0x0000001f05057819 */ /* 0x000fca00000006ff */
[----:B------:R-:W-:Y:S05]  /*89b0*/  @P0 BRA `(.L_x_7126) ;  /* 0x0000000000540947 */ /* 0x000fea0003800000 */
[----:B------:R-:W-:Y:S01]  /*89c0*/  ULDC UR4, c[0x0][0x3f4] ;  /* 0x0000fd0000047ab9 */ /* 0x000fe20000000800 */
[----:B------:R-:W-:Y:S02]  /*89d0*/  CS2R R12, SRZ ;  /* 0x00000000000c7805 */ /* 0x000fe4000001ff00 */
[----:B------:R-:W-:Y:S02]  /*89e0*/  ISETP.GE.AND P4, PT, R18, UR4, PT ;  /* 0x0000000412007c0c */ /* 0x000fe4000bf86270 */
[----:B------:R-:W-:Y:S02]  /*89f0*/  CS2R R8, SRZ ;  /* 0x0000000000087805 */ /* 0x000fe4000001ff00 */
[----:B------:R-:W-:-:S09]  /*8a00*/  ISETP.GE.AND P5, PT, R23, UR4, PT ;  /* 0x0000000417007c0c */ /* 0x000fd2000bfa6270 */
[C---:B-1----:R-:W-:Y:S01]  /*8a10*/  @!P4 IMAD.SHL.U32 R24, R18.reuse, 0x2, RZ ;  /* 0x000000021218c824 */ /* 0x042fe200078e00ff */
[----:B------:R-:W-:-:S03]  /*8a20*/  @!P4 SHF.L.U64.HI R7, R18, 0x1, R19 ;  /* 0x000000011207c819 */ /* 0x000fc60000010213 */
[C---:B----4-:R-:W-:Y:S02]  /*8a30*/  @!P5 IADD3 R28, P2, R3.reuse, R214, RZ ;  /* 0x000000d6031cd210 */ /* 0x050fe40007f5e0ff */
[-C--:B------:R-:W-:Y:S02]  /*8a40*/  @!P4 IADD3 R20, P0, R3, R24.reuse, RZ ;  /* 0x000000180314c210 */ /* 0x080fe40007f1e0ff */
[C---:B0-----:R-:W-:Y:S02]  /*8a50*/  @!P4 IADD3 R24, P1, R14.reuse, R24, RZ ;  /* 0x000000180e18c210 */ /* 0x041fe40007f3e0ff */
[----:B------:R-:W-:Y:S01]  /*8a60*/  @!P5 IADD3 R14, P3, R14, R214, RZ ;  /* 0x000000d60e0ed210 */ /* 0x000fe20007f7e0ff */
[--C-:B--2---:R-:W-:Y:S01]  /*8a70*/  @!P4 IMAD.X R21, R0, 0x1, R7.reuse, P0 ;  /* 0x000000010015c824 */ /* 0x104fe200000e0607 */
[----:B------:R-:W-:Y:S01]  /*8a80*/  CS2R R10, SRZ ;  /* 0x00000000000a7805 */ /* 0x000fe2000001ff00 */
[----:B------:R-:W-:Y:S01]  /*8a90*/  @!P4 IMAD.X R25, R4, 0x1, R7, P1 ;  /* 0x000000010419c824 */ /* 0x000fe200008e0607 */
[----:B------:R-:W-:-:S02]  /*8aa0*/  CS2R R6, SRZ ;  /* 0x0000000000067805 */ /* 0x000fc4000001ff00 */
[----:B------:R-:W-:Y:S01]  /*8ab0*/  @!P5 IADD3.X R29, R0, R213, RZ, P2, !PT ;  /* 0x000000d5001dd210 */ /* 0x000fe200017fe4ff */
[----:B------:R-:W-:Y:S01]  /*8ac0*/  @!P5 IMAD.X R15, R4, 0x1, R213, P3 ;  /* 0x00000001040fd824 */ /* 0x000fe200018e06d5 */
[----:B------:R3:W5:Y:S04]  /*8ad0*/  @!P4 LD.E.64 R10, desc[UR38][R20.64] ;  /* 0x00000026140ac980 */ /* 0x000768000c101b00 */
[----:B------:R3:W5:Y:S04]  /*8ae0*/  @!P5 LD.E.64 R12, desc[UR38][R28.64] ;  /* 0x000000261c0cd980 */ /* 0x000768000c101b00 */
[----:B------:R3:W5:Y:S04]  /*8af0*/  @!P5 LD.E.64 R8, desc[UR38][R14.64] ;  /* 0x000000260e08d980 */ /* 0x000768000c101b00 */
[----:B------:R3:W5:Y:S02]  /*8b00*/  @!P4 LD.E.64 R6, desc[UR38][R24.64] ;  /* 0x000000261806c980 */ /* 0x000764000c101b00 */
.L_x_7126:
[----:B------:R-:W-:Y:S05]  /*8b10*/  BSYNC B1 ;  /* 0x0000000000017941 */ /* 0x000fea0003800000 */
.L_x_7125:
[----:B------:R-:W4:Y:S01]  /*8b20*/  SYNCS.PHASECHK.TRANS64.TRYWAIT P0, [R156+URZ+0x28800], R5 ;  /* 0x028800059c0075a7 */ /* 0x000f22000800017f */
[----:B--2---:R-:W-:Y:S01]  /*8b30*/  IMAD R0, R41, -0x80, R30 ;  /* 0xffffff8029007824 */ /* 0x004fe200078e021e */
[--C-:B-1-3-5:R-:W-:Y:S01]  /*8b40*/  SHF.R.U64 R24, R12, 0x10, R13.reuse ;  /* 0x000000100c187819 */ /* 0x12afe2000000120d */
[--C-:B------:R-:W-:Y:S01]  /*8b50*/  IMAD.MOV.U32 R15, RZ, RZ, R13.reuse ;  /* 0x000000ffff0f7224 */ /* 0x100fe200078e000d */
[----:B------:R-:W-:Y:S01]  /*8b60*/  SHF.R.U32.HI R25, RZ, 0x10, R13 ;  /* 0x00000010ff197819 */ /* 0x000fe2000001160d */
[----:B0-----:R-:W-:Y:S01]  /*8b70*/  IMAD.MOV.U32 R14, RZ, RZ, R11 ;  /* 0x000000ffff0e7224 */ /* 0x001fe200078e000b */
[----:B----4-:R-:W-:Y:S01]  /*8b80*/  MOV R3, R10 ;  /* 0x0000000a00037202 */ /* 0x010fe20000000f00 */
[----:B------:R-:W-:Y:S01]  /*8b90*/  IMAD.MOV.U32 R4, RZ, RZ, R7 ;  /* 0x000000ffff047224 */ /* 0x000fe200078e0007 */
[----:B------:R-:W-:Y:S01]  /*8ba0*/  SHF.R.U64 R20, R10, 0x10, R11 ;  /* 0x000000100a147819 */ /* 0x000fe2000000120b */
[----:B------:R-:W-:Y:S01]  /*8bb0*/  IMAD.MOV.U32 R10, RZ, RZ, R12 ;  /* 0x000000ffff0a7224 */ /* 0x000fe200078e000c */
[----:B------:R-:W-:Y:S01]  /*8bc0*/  MOV R13, R6 ;  /* 0x00000006000d7202 */ /* 0x000fe20000000f00 */
[----:B------:R-:W-:Y:S01]  /*8bd0*/  BSSY B1, `(.L_x_7127) ;  /* 0x0000012000017945 */ /* 0x000fe20003800000 */
[--C-:B------:R-:W-:Y:S01]  /*8be0*/  SHF.R.U64 R27, R6, 0x10, R7.reuse ;  /* 0x00000010061b7819 */ /* 0x100fe20000001207 */
[----:B------:R-:W-:Y:S01]  /*8bf0*/  IMAD.MOV.U32 R6, RZ, RZ, R8 ;  /* 0x000000ffff067224 */ /* 0x000fe200078e0008 */
[----:B------:R-:W-:Y:S01]  /*8c00*/  SHF.R.U32.HI R28, RZ, 0x10, R7 ;  /* 0x00000010ff1c7819 */ /* 0x000fe20000011607 */
[----:B------:R-:W-:Y:S01]  /*8c10*/  IMAD.MOV.U32 R7, RZ, RZ, R9 ;  /* 0x000000ffff077224 */ /* 0x000fe200078e0009 */
[----:B------:R-:W-:-:S02]  /*8c20*/  SHF.R.U32.HI R21, RZ, 0x10, R11 ;  /* 0x00000010ff157819 */ /* 0x000fc4000001160b */
[----:B------:R-:W-:Y:S02]  /*8c30*/  VIMNMX R0, R0, 0x80, PT ;  /* 0x0000008000007848 */ /* 0x000fe40003fe0100 */
[--C-:B------:R-:W-:Y:S02]  /*8c40*/  SHF.R.U64 R29, R8, 0x10, R9.reuse ;  /* 0x00000010081d7819 */ /* 0x100fe40000001209 */
[----:B------:R-:W-:Y:S02]  /*8c50*/  SHF.R.U32.HI R30, RZ, 0x10, R9 ;  /* 0x00000010ff1e7819 */ /* 0x000fe40000011609 */
[----:B------:R-:W-:Y:S02]  /*8c60*/  PRMT R11, R3, 0x5410, R14 ;  /* 0x00005410030b7816 */ /* 0x000fe4000000000e */
[----:B------:R-:W-:Y:S02]  /*8c70*/  PRMT R12, R20, 0x5410, R21 ;  /* 0x00005410140c7816 */ /* 0x000fe40000000015 */
[----:B------:R-:W-:-:S02]  /*8c80*/  PRMT R3, R10, 0x5410, R15 ;  /* 0x000054100a037816 */ /* 0x000fc4000000000f */
[----:B------:R-:W-:Y:S02]  /*8c90*/  PRMT R8, R24, 0x5410, R25 ;  /* 0x0000541018087816 */ /* 0x000fe40000000019 */
[----:B------:R-:W-:Y:S02]  /*8ca0*/  ISETP.GE.AND P1, PT, R153, R0, PT ;  /* 0x000000009900720c */ /* 0x000fe40003f26270 */
[----:B------:R-:W-:Y:S02]  /*8cb0*/  PRMT R13, R13, 0x5410, R4 ;  /* 0x000054100d0d7816 */ /* 0x000fe40000000004 */
[----:B------:R-:W-:Y:S02]  /*8cc0*/  PRMT R14, R27, 0x5410, R28 ;  /* 0x000054101b0e7816 */ /* 0x000fe4000000001c */
[----:B------:R-:W-:Y:S01]  /*8cd0*/  PRMT R9, R6, 0x5410, R7 ;  /* 0x0000541006097816 */ /* 0x000fe20000000007 */
[----:B------:R-:W-:Y:S06]  /*8ce0*/  @!P0 BRA `(.L_x_7128) ;  /* 0x0000011800fc8947 */ /* 0x000fec0003800000 */
.L_x_7383:
[----:B------:R-:W-:Y:S05]  /*8cf0*/  BSYNC B1 ;  /* 0x0000000000017941 */ /* 0x000fea0003800000 */
.L_x_7127:
[----:B------:R-:W-:Y:S01]  /*8d00*/  BSSY B1, `(.L_x_7129) ;  /* 0x0000056000017945 */ /* 0x000fe20003800000 */
[----:B------:R-:W-:-:S03]  /*8d10*/  PRMT R10, R29, 0x5410, R30 ;  /* 0x000054101d0a7816 */ /* 0x000fc6000000001e */
[----:B------:R-:W-:Y:S05]  /*8d20*/  @P1 BRA `(.L_x_7130) ;  /* 0x00000004004c1947 */ /* 0x000fea0003800000 */
[----:B------:R-:W1:Y:S01]  /*8d30*/  LDC R4, c[0x0][0x3f4] ;  /* 0x0000fd00ff047b82 */ /* 0x000e620000000800 */
[----:B------:R-:W-:Y:S01]  /*8d40*/  BSSY B2, `(.L_x_7131) ;  /* 0x000002a000027945 */ /* 0x000fe20003800000 */
[-C--:B-1----:R-:W-:Y:S02]  /*8d50*/  ISETP.GE.AND P0, PT, R18, R4.reuse, PT ;  /* 0x000000041200720c */ /* 0x082fe40003f06270 */
[----:B------:R-:W-:-:S11]  /*8d60*/  ISETP.GE.AND P1, PT, R23, R4, PT ;  /* 0x000000041700720c */ /* 0x000fd60003f26270 */
[----:B------:R-:W-:Y:S05]  /*8d70*/  @P0 BRA `(.L_x_7132) ;  /* 0x0000000000980947 */ /* 0x000fea0003800000 */
[----:B0-----:R-:W0:Y:S01]  /*8d80*/  LDS.128 R4, [R200] ;  /* 0x00000000c8047984 */ /* 0x001e220000000c00 */
        /* <DEDUP_REMOVED lines=8> */
[CC--:B------:R-:W-:Y:S01]  /*8e10*/  FMUL.FTZ R30, R4.reuse, R28.reuse ;  /* 0x0000001c041e7220 */ /* 0x0c0fe20000410000 */
[----:B------:R-:W-:Y:S01]  /*8e20*/  FMUL.FTZ R31, R4, R25 ;  /* 0x00000019041f7220 */ /* 0x000fe20000410000 */
        /* <DEDUP_REMOVED lines=27> */
.L_x_7132:
[----:B------:R-:W-:Y:S05]  /*8fe0*/  BSYNC B2 ;  /* 0x0000000000027941 */ /* 0x000fea0003800000 */
.L_x_7131:
        /* <DEDUP_REMOVED lines=39> */
.L_x_7130:
[----:B------:R-:W-:Y:S05]  /*9260*/  BSYNC B1 ;  /* 0x0000000000017941 */ /* 0x000fea0003800000 */
.L_x_7129:
[----:B------:R-:W-:Y:S01]  /*9270*/  ISETP.GE.AND P0, PT, R220, R0, PT ;  /* 0x00000000dc00720c */ /* 0x000fe20003f06270 */
[----:B------:R-:W-:-:S12]  /*9280*/  BSSY B1, `(.L_x_7133) ;  /* 0x0000055000017945 */ /* 0x000fd80003800000 */
[----:B------:R-:W-:Y:S05]  /*9290*/  @P0 BRA `(.L_x_7134) ;  /* 0x00000004004c0947 */ /* 0x000fea0003800000 */
[----:B-12---:R-:W1:Y:S01]  /*92a0*/  LDC R4, c[0x0][0x3f4] ;  /* 0x0000fd00ff047b82 */ /* 0x006e620000000800 */
[----:B------:R-:W-:Y:S01]  /*92b0*/  BSSY B2, `(.L_x_7135) ;  /* 0x000002a000027945 */ /* 0x000fe20003800000 */
[-C--:B-1----:R-:W-:Y:S02]  /*92c0*/  ISETP.GE.AND P0, PT, R18, R4.reuse, PT ;  /* 0x000000041200720c */ /* 0x082fe40003f06270 */
[----:B------:R-:W-:-:S11]  /*92d0*/  ISETP.GE.AND P1, PT, R23, R4, PT ;  /* 0x000000041700720c */ /* 0x000fd60003f26270 */
        /* <DEDUP_REMOVED lines=39> */
.L_x_7136:
[----:B------:R-:W-:Y:S05]  /*9550*/  BSYNC B2 ;  /* 0x0000000000027941 */ /* 0x000fea0003800000 */
.L_x_7135:
        /* <DEDUP_REMOVED lines=39> */
.L_x_7134:
[----:B------:R-:W-:Y:S05]  /*97d0*/  BSYNC B1 ;  /* 0x0000000000017941 */ /* 0x000fea0003800000 */
.L_x_7133:
[----:B------:R-:W-:Y:S01]  /*97e0*/  ISETP.GE.AND P0, PT, R219, R0, PT ;  /* 0x00000000db00720c */ /* 0x000fe20003f06270 */
[----:B------:R-:W-:-:S12]  /*97f0*/  BSSY B1, `(.L_x_7137) ;  /* 0x0000055000017945 */ /* 0x000fd80003800000 */
[----:B------:R-:W-:Y:S05]  /*9800*/  @P0 BRA `(.L_x_7138) ;  /* 0x00000004004c0947 */ /* 0x000fea0003800000 */
[----:B-123--:R-:W1:Y:S01]  /*9810*/  LDC R4, c[0x0][0x3f4] ;  /* 0x0000fd00ff047b82 */ /* 0x00ee620000000800 */
        /* <DEDUP_REMOVED lines=42> */
.L_x_7140:
[----:B------:R-:W-:Y:S05]  /*9ac0*/  BSYNC B2 ;  /* 0x0000000000027941 */ /* 0x000fea0003800000 */
.L_x_7139:
        /* <DEDUP_REMOVED lines=39> */
.L_x_7138:
[----:B------:R-:W-:Y:S05]  /*9d40*/  BSYNC B1 ;  /* 0x0000000000017941 */ /* 0x000fea0003800000 */
.L_x_7137:
[----:B------:R-:W-:-:S13]  /*9d50*/  ISETP.GE.AND P0, PT, R218, R0, PT ;  /* 0x00000000da00720c */ /* 0x000fda0003f06270 */
[----:B------:R-:W-:Y:S05]  /*9d60*/  @P0 BRA `(.L_x_7141) ;  /* 0x0000001c00f40947 */ /* 0x000fea0003800000 */
[----:B------:R-:W5:Y:S01]  /*9d70*/  LDC R0, c[0x0][0x3f4] ;  /* 0x0000fd00ff007b82 */ /* 0x000f620000000800 */
[----:B------:R-:W-:Y:S01]  /*9d80*/  BSSY B1, `(.L_x_7142) ;  /* 0x000002a000017945 */ /* 0x000fe20003800000 */
[-C--:B-----5:R-:W-:Y:S02]  /*9d90*/  ISETP.GE.AND P0, PT, R18, R0.reuse, PT ;  /* 0x000000001200720c */ /* 0x0a0fe40003f06270 */
[----:B------:R-:W-:-:S11]  /*9da0*/  ISETP.GE.AND P1, PT, R23, R0, PT ;  /* 0x000000001700720c */ /* 0x000fd60003f26270 */
        /* <DEDUP_REMOVED lines=39> */
.L_x_7143:
[----:B------:R-:W-:Y:S05]  /*a020*/  BSYNC B1 ;  /* 0x0000000000017941 */ /* 0x000fea0003800000 */
.L_x_7142:
        /* <DEDUP_REMOVED lines=38> */
[----:B------:R0:W-:Y:S01]  /*a290*/  STS.128 [R200+0x7000], R4 ;  /* 0x00700004c8007388 */ /* 0x0001e20000000c00 */
[----:B------:R-:W-:Y:S05]  /*a2a0*/  BRA `(.L_x_7141) ;  /* 0x0000001800a47947 */ /* 0x000fea0003800000 */
.L_x_7123:
[----:B------:R-:W-:-:S03]  /*a2b0*/  UMOV UR4, 0xffffffff ;  /* 0xffffffff00047882 */ /* 0x000fc60000000000 */
[----:B------:R-:W-:Y:S05]  /*a2c0*/  BRA.DIV UR4, `(.L_x_7144) ;  /* 0x0000010604987947 */ /* 0x000fea000b800000 */
[----:B------:R1:W2:Y:S04]  /*a2d0*/  SHFL.IDX PT, R0, R25, RZ, 0x181f ;  /* 0x00181fff19007589 */ /* 0x0002a800000e0000 */
[----:B------:R1:W4:Y:S04]  /*a2e0*/  SHFL.IDX PT, R3, R24, RZ, 0x181f ;  /* 0x00181fff18037589 */ /* 0x00032800000e0000 */
[----:B------:R1:W0:Y:S04]  /*a2f0*/  SHFL.IDX PT, R20, R28, RZ, 0x181f ;  /* 0x00181fff1c147589 */ /* 0x00022800000e0000 */
[----:B------:R1:W0:Y:S02]  /*a300*/  SHFL.IDX PT, R14, R27, RZ, 0x181f ;  /* 0x00181fff1b0e7589 */ /* 0x00022400000e0000 */
.L_x_7389:
[----:B------:R-:W-:Y:S01]  /*a310*/  ULDC UR4, c[0x0][0x448] ;  /* 0x0001120000047ab9 */ /* 0x000fe20000000800 */
[----:B------:R-:W-:Y:S01]  /*a320*/  LEA.HI R6, R207, R207, RZ, 0x1 ;  /* 0x000000cfcf067211 */ /* 0x000fe200078f08ff */
[----:B------:R-:W-:Y:S01]  /*a330*/  IMAD R4, R95, UR4, RZ ;  /* 0x000000045f047c24 */ /* 0x000fe2000f8e02ff */
[----:B------:R-:W-:Y:S01]  /*a340*/  BSSY B1, `(.L_x_7145) ;  /* 0x0000016000017945 */ /* 0x000fe20003800000 */
[----:B------:R-:W-:Y:S02]  /*a350*/  CS2R R8, SRZ ;  /* 0x0000000000087805 */ /* 0x000fe4000001ff00 */
[----:B------:R-:W-:Y:S01]  /*a360*/  LOP3.LUT R10, R6, 0xfffffffe, RZ, 0xc0, !PT ;  /* 0xfffffffe060a7812 */ /* 0x000fe200078ec0ff */
[----:B------:R-:W-:Y:S01]  /*a370*/  IMAD R21, R41, -0x80, R4 ;  /* 0xffffff8029157824 */ /* 0x000fe200078e0204 */
[----:B------:R-:W-:Y:S02]  /*a380*/  ISETP.GE.AND P0, PT, R5, R4, PT ;  /* 0x000000040500720c */ /* 0x000fe40003f06270 */
[----:B------:R-:W-:-:S02]  /*a390*/  CS2R R4, SRZ ;  /* 0x0000000000047805 */ /* 0x000fc4000001ff00 */
[----:B-1----:R-:W-:Y:S02]  /*a3a0*/  IADD3 R25, R207, -R10, RZ ;  /* 0x8000000acf197210 */ /* 0x002fe40007ffe0ff */
[----:B------:R-:W-:Y:S02]  /*a3b0*/  CS2R R6, SRZ ;  /* 0x0000000000067805 */ /* 0x000fe4000001ff00 */
[----:B------:R-:W-:-:S05]  /*a3c0*/  CS2R R10, SRZ ;  /* 0x00000000000a7805 */ /* 0x000fca000001ff00 */
[----:B------:R-:W-:Y:S05]  /*a3d0*/  @P0 BRA `(.L_x_7146) ;  /* 0x0000000000300947 */ /* 0x000fea0003800000 */
[----:B------:R-:W-:Y:S01]  /*a3e0*/  ULDC UR4, c[0x0][0x3f4] ;  /* 0x0000fd0000047ab9 */ /* 0x000fe20000000800 */
[C---:B------:R-:W-:Y:S01]  /*a3f0*/  IMAD.SHL.U32 R15, R16.reuse, 0x2, RZ ;  /* 0x00000002100f7824 */ /* 0x040fe200078e00ff */
[C---:B------:R-:W-:Y:S02]  /*a400*/  ISETP.GE.AND P2, PT, R16.reuse, UR4, PT ;  /* 0x0000000410007c0c */ /* 0x040fe4000bf46270 */
[----:B------:R-:W-:Y:S02]  /*a410*/  SHF.L.U64.HI R5, R16, 0x1, R17 ;  /* 0x0000000110057819 */ /* 0x000fe40000010211 */
[-C--:B----4-:R-:W-:Y:S02]  /*a420*/  IADD3 R12, P0, R3, R15.reuse, RZ ;  /* 0x0000000f030c7210 */ /* 0x090fe40007f1e0ff */
[----:B0-----:R-:W-:-:S03]  /*a430*/  IADD3 R14, P1, R14, R15, RZ ;  /* 0x0000000f0e0e7210 */ /* 0x001fc60007f3e0ff */
[--C-:B--23--:R-:W-:Y:S02]  /*a440*/  IMAD.X R13, R0, 0x1, R5.reuse, P0 ;  /* 0x00000001000d7824 */ /* 0x10cfe400000e0605 */
[----:B------:R-:W-:Y:S01]  /*a450*/  IMAD.X R15, R20, 0x1, R5, P1 ;  /* 0x00000001140f7824 */ /* 0x000fe200008e0605 */
[----:B------:R-:W-:Y:S01]  /*a460*/  CS2R R4, SRZ ;  /* 0x0000000000047805 */ /* 0x000fe2000001ff00 */
[----:B------:R-:W-:Y:S06]  /*a470*/  @P2 BRA `(.L_x_7146) ;  /* 0x0000000000082947 */ /* 0x000fec0003800000 */
[----:B------:R1:W5:Y:S04]  /*a480*/  LD.E.128 R4, desc[UR38][R12.64] ;  /* 0x000000260c047980 */ /* 0x000368000c101d00 */
[----:B------:R1:W5:Y:S02]  /*a490*/  LD.E.128 R8, desc[UR38][R14.64] ;  /* 0x000000260e087980 */ /* 0x000364000c101d00 */
.L_x_7146:
[----:B------:R-:W-:Y:S05]  /*a4a0*/  BSYNC B1 ;  /* 0x0000000000017941 */ /* 0x000fea0003800000 */
.L_x_7145:
[----:B------:R-:W-:Y:S01]  /*a4b0*/  SHF.L.U32 R25, R25, 0x1f, RZ ;  /* 0x0000001f19197819 */ /* 0x000fe200000006ff */
[----:B----4-:R-:W4:Y:S01]  /*a4c0*/  LDC R3, c[0x0][0x3f4] ;  /* 0x0000fd00ff037b82 */ /* 0x010f220000000800 */
[--C-:B-1---5:R-:W-:Y:S01]  /*a4d0*/  IMAD.MOV.U32 R12, RZ, RZ, R5.reuse ;  /* 0x000000ffff0c7224 */ /* 0x122fe200078e0005 */
[----:B--2---:R-:W-:Y:S01]  /*a4e0*/  MOV R0, R4 ;  /* 0x0000000400007202 */ /* 0x004fe20000000f00 */
[----:B---3--:R-:W-:Y:S01]  /*a4f0*/  IMAD.MOV.U32 R13, RZ, RZ, R6 ;  /* 0x000000ffff0d7224 */ /* 0x008fe200078e0006 */
[----:B0-----:R-:W-:Y:S01]  /*a500*/  SHF.R.U64 R14, R4, 0x10, R5 ;  /* 0x00000010040e7819 */ /* 0x001fe20000001205 */
[--C-:B------:R-:W-:Y:S01]  /*a510*/  IMAD.MOV.U32 R4, RZ, RZ, R7.reuse ;  /* 0x000000ffff047224 */ /* 0x100fe200078e0007 */
[----:B------:R-:W-:Y:S01]  /*a520*/  SHF.R.U64 R24, R6, 0x10, R7 ;  /* 0x0000001006187819 */ /* 0x000fe20000001207 */
[----:B------:R-:W-:Y:S01]  /*a530*/  IMAD.MOV.U32 R6, RZ, RZ, R10 ;  /* 0x000000ffff067224 */ /* 0x000fe200078e000a */
[----:B------:R-:W0:Y:S01]  /*a540*/  SYNCS.PHASECHK.TRANS64.TRYWAIT P4, [R156+URZ+0x28800], R25 ;  /* 0x028800199c0075a7 */ /* 0x000e22000808017f */
[----:B------:R-:W-:Y:S01]  /*a550*/  SHF.R.U32.HI R20, RZ, 0x10, R5 ;  /* 0x00000010ff147819 */ /* 0x000fe20000011605 */
[----:B------:R-:W-:Y:S01]  /*a560*/  IMAD.MOV.U32 R5, RZ, RZ, R9 ;  /* 0x000000ffff057224 */ /* 0x000fe200078e0009 */
[----:B------:R-:W-:Y:S01]  /*a570*/  SHF.R.U32.HI R27, RZ, 0x10, R7 ;  /* 0x00000010ff1b7819 */ /* 0x000fe20000011607 */
[----:B------:R-:W-:Y:S01]  /*a580*/  IMAD.MOV.U32 R7, RZ, RZ, R11 ;  /* 0x000000ffff077224 */ /* 0x000fe200078e000b */
[----:B------:R-:W-:Y:S01]  /*a590*/  MOV R15, R8 ;  /* 0x00000008000f7202 */ /* 0x000fe20000000f00 */
[----:B------:R-:W-:Y:S01]  /*a5a0*/  BSSY B1, `(.L_x_7147) ;  /* 0x0000014000017945 */ /* 0x000fe20003800000 */
[----:B------:R-:W-:-:S02]  /*a5b0*/  VIMNMX R21, R21, 0x80, PT ;  /* 0x0000008015157848 */ /* 0x000fc40003fe0100 */
[----:B------:R-:W-:Y:S02]  /*a5c0*/  SHF.R.U64 R8, R8, 0x10, R9 ;  /* 0x0000001008087819 */ /* 0x000fe40000001209 */
[----:B------:R-:W-:Y:S02]  /*a5d0*/  SHF.R.U64 R10, R10, 0x10, R11 ;  /* 0x000000100a0a7819 */ /* 0x000fe4000000120b */
[----:B------:R-:W-:Y:S02]  /*a5e0*/  SHF.R.U32.HI R9, RZ, 0x10, R9 ;  /* 0x00000010ff097819 */ /* 0x000fe40000011609 */
[----:B------:R-:W-:Y:S02]  /*a5f0*/  SHF.R.U32.HI R11, RZ, 0x10, R11 ;  /* 0x00000010ff0b7819 */ /* 0x000fe4000001160b */
[----:B----4-:R-:W-:Y:S02]  /*a600*/  ISETP.GE.AND P0, PT, R16, R3, PT ;  /* 0x000000031000720c */ /* 0x010fe40003f06270 */
[----:B------:R-:W-:-:S02]  /*a610*/  PRMT R0, R0, 0x5410, R12 ;  /* 0x0000541000007816 */ /* 0x000fc4000000000c */
[----:B------:R-:W-:Y:S02]  /*a620*/  PRMT R12, R14, 0x5410, R20 ;  /* 0x000054100e0c7816 */ /* 0x000fe40000000014 */
[-C--:B------:R-:W-:Y:S02]  /*a630*/  ISETP.GE.OR P3, PT, R153, R21.reuse, P0 ;  /* 0x000000159900720c */ /* 0x080fe40000766670 */
[-C--:B------:R-:W-:Y:S02]  /*a640*/  ISETP.GE.OR P2, PT, R220, R21.reuse, P0 ;  /* 0x00000015dc00720c */ /* 0x080fe40000746670 */
[-C--:B------:R-:W-:Y:S02]  /*a650*/  ISETP.GE.OR P1, PT, R219, R21.reuse, P0 ;  /* 0x00000015db00720c */ /* 0x080fe40000726670 */
[----:B------:R-:W-:Y:S02]  /*a660*/  PRMT R14, R24, 0x5410, R27 ;  /* 0x00005410180e7816 */ /* 0x000fe4000000001b */
[----:B------:R-:W-:-:S02]  /*a670*/  ISETP.GE.OR P0, PT, R218, R21, P0 ;  /* 0x00000015da00720c */ /* 0x000fc40000706670 */
[----:B------:R-:W-:Y:S02]  /*a680*/  PRMT R13, R13, 0x5410, R4 ;  /* 0x000054100d0d7816 */ /* 0x000fe40000000004 */
[----:B------:R-:W-:Y:S02]  /*a690*/  PRMT R15, R15, 0x5410, R5 ;  /* 0x000054100f0f7816 */ /* 0x000fe40000000005 */
[----:B------:R-:W-:Y:S02]  /*a6a0*/  PRMT R20, R8, 0x5410, R9 ;  /* 0x0000541008147816 */ /* 0x000fe40000000009 */
[----:B------:R-:W-:Y:S02]  /*a6b0*/  PRMT R21, R6, 0x5410, R7 ;  /* 0x0000541006157816 */ /* 0x000fe40000000007 */
[----:B------:R-:W-:Y:S01]  /*a6c0*/  PRMT R24, R10, 0x5410, R11 ;  /* 0x000054100a187816 */ /* 0x000fe2000000000b */
[----:B0-----:R-:W-:Y:S06]  /*a6d0*/  @!P4 BRA `(.L_x_7148) ;  /* 0x000001040004c947 */ /* 0x001fec0003800000 */
.L_x_7390:
[----:B------:R-:W-:Y:S05]  /*a6e0*/  BSYNC B1 ;  /* 0x0000000000017941 */ /* 0x000fea0003800000 */
.L_x_7147:
[----:B------:R-:W-:Y:S04]  /*a6f0*/  BSSY B1, `(.L_x_7149) ;  /* 0x0000059000017945 */ /* 0x000fe80003800000 */
[----:B------:R-:W-:Y:S05]  /*a700*/  @P3 BRA `(.L_x_7150) ;  /* 0x00000004005c3947 */ /* 0x000fea0003800000 */
[----:B------:R-:W-:Y:S01]  /*a710*/  LEA.HI R4, R3, R202, RZ, 0x1d ;  /* 0x000000ca03047211 */ /* 0x000fe200078fe8ff */
[----:B------:R-:W-:Y:S02]  /*a720*/  HADD2.F32 R36, -RZ, R0.H0_H0 ;  /* 0x20000000ff247230 */ /* 0x000fe40000004100 */
[--C-:B------:R-:W-:Y:S01]  /*a730*/  HADD2.F32 R38, -RZ, R15.reuse.H0_H0 ;  /* 0x2000000fff267230 */ /* 0x100fe20000004100 */
[----:B------:R-:W-:Y:S01]  /*a740*/  SHF.R.S32.HI R7, RZ, 0x1f, R4 ;  /* 0x0000001fff077819 */ /* 0x000fe20000011404 */
[----:B------:R-:W-:Y:S01]  /*a750*/  HADD2.F32 R35, -RZ, R20.H0_H0 ;  /* 0x20000014ff237230 */ /* 0x000fe20000004100 */
[----:B------:R-:W-:Y:S01]  /*a760*/  SHF.L.U32 R5, R4, 0x3, RZ ;  /* 0x0000000304057819 */ /* 0x000fe200000006ff */
[----:B------:R-:W-:Y:S01]  /*a770*/  HADD2.F32 R37, -RZ, R15.H1_H1 ;  /* 0x3000000fff257230 */ /* 0x000fe20000004100 */
[----:B------:R-:W-:Y:S02]  /*a780*/  LEA.HI R7, R7, R4, RZ, 0x3 ;  /* 0x0000000407077211 */ /* 0x000fe400078f18ff */
[----:B------:R-:W-:-:S03]  /*a790*/  LOP3.LUT R5, R5, 0x38, RZ, 0xc0, !PT ;  /* 0x0000003805057812 */ /* 0x000fc600078ec0ff */
[----:B------:R-:W-:Y:S01]  /*a7a0*/  IMAD.SHL.U32 R7, R7, 0x400, RZ ;  /* 0x0000040007077824 */ /* 0x000fe200078e00ff */
[----:B------:R-:W-:-:S04]  /*a7b0*/  LOP3.LUT R5, R5, 0x1c0, R228, 0xf8, !PT ;  /* 0x000001c005057812 */ /* 0x000fc800078ef8e4 */
[----:B------:R-:W-:Y:S02]  /*a7c0*/  LOP3.LUT R9, R5, R198, RZ, 0x3c, !PT ;  /* 0x000000c605097212 */ /* 0x000fe400078e3cff */
[----:B------:R-:W-:Y:S02]  /*a7d0*/  LOP3.LUT R8, R7, 0x7fffe000, RZ, 0xc0, !PT ;  /* 0x7fffe00007087812 */ /* 0x000fe400078ec0ff */
[----:B------:R-:W1:Y:S02]  /*a7e0*/  LDS.128 R4, [R200] ;  /* 0x00000000c8047984 */ /* 0x000e640000000c00 */
[----:B------:R-:W-:-:S05]  /*a7f0*/  IADD3 R9, R9, R8, R199 ;  /* 0x0000000809097210 */ /* 0x000fca0007ffe0c7 */
[----:B0-----:R-:W-:-:S05]  /*a800*/  IMAD R25, R9, 0x2, R156 ;  /* 0x0000000209197824 */ /* 0x001fca00078e029c */
[----:B------:R-:W0:Y:S01]  /*a810*/  LDS.128 R8, [R25+0x10400] ;  /* 0x0104000019087984 */ /* 0x000e220000000c00 */
[--C-:B-1----:R-:W-:Y:S02]  /*a820*/  HADD2.F32 R27, -RZ, R4.reuse.H0_H0 ;  /* 0x20000004ff1b7230 */ /* 0x102fe40000004100 */
[----:B------:R-:W-:Y:S02]  /*a830*/  HADD2.F32 R4, -RZ, R4.H1_H1 ;  /* 0x30000004ff047230 */ /* 0x000fe40000004100 */
[--C-:B------:R-:W-:Y:S02]  /*a840*/  HADD2.F32 R28, -RZ, R5.reuse.H0_H0 ;  /* 0x20000005ff1c7230 */ /* 0x100fe40000004100 */
[----:B------:R-:W-:Y:S02]  /*a850*/  HADD2.F32 R5, -RZ, R5.H1_H1 ;  /* 0x30000005ff057230 */ /* 0x000fe40000004100 */
[--C-:B------:R-:W-:Y:S02]  /*a860*/  HADD2.F32 R29, -RZ, R6.reuse.H0_H0 ;  /* 0x20000006ff1d7230 */ /* 0x100fe40000004100 */
[----:B------:R-:W-:-:S02]  /*a870*/  HADD2.F32 R6, -RZ, R6.H1_H1 ;  /* 0x30000006ff067230 */ /* 0x000fc40000004100 */
[--C-:B0-----:R-:W-:Y:S02]  /*a880*/  HADD2.F32 R31, -RZ, R8.reuse.H0_H0 ;  /* 0x20000008ff1f7230 */ /* 0x101fe40000004100 */
        /* <DEDUP_REMOVED lines=63> */
.L_x_7150:
[----:B------:R-:W-:Y:S05]  /*ac80*/  BSYNC B1 ;  /* 0x0000000000017941 */ /* 0x000fea0003800000 */
.L_x_7149:
[----:B------:R-:W-:Y:S04]  /*ac90*/  BSSY B1, `(.L_x_7151) ;  /* 0x0000059000017945 */ /* 0x000fe80003800000 */
[----:B------:R-:W-:Y:S05]  /*aca0*/  @P2 BRA `(.L_x_7152) ;  /* 0x00000004005c2947 */ /* 0x000fea0003800000 */
[----:B-1----:R-:W-:Y:S01]  /*acb0*/  LEA.HI R4, R3, R202, RZ, 0x1d ;  /* 0x000000ca03047211 */ /* 0x002fe200078fe8ff */
[----:B------:R-:W-:Y:S01]  /*acc0*/  HADD2.F32 R35, -RZ, R0.H0_H0 ;  /* 0x20000000ff237230 */ /* 0x000fe20000004100 */
[----:B------:R-:W-:Y:S01]  /*acd0*/  SHF.R.U32.HI R7, RZ, 0x3, R193 ;  /* 0x00000003ff077819 */ /* 0x000fe200000116c1 */
[--C-:B------:R-:W-:Y:S01]  /*ace0*/  HADD2.F32 R37, -RZ, R15.reuse.H0_H0 ;  /* 0x2000000fff257230 */ /* 0x100fe20000004100 */
[----:B------:R-:W-:Y:S01]  /*acf0*/  SHF.R.S32.HI R5, RZ, 0x1f, R4 ;  /* 0x0000001fff057819 */ /* 0x000fe20000011404 */
[----:B------:R-:W-:Y:S02]  /*ad00*/  IMAD.SHL.U32 R6, R4, 0x8, RZ ;  /* 0x0000000804067824 */ /* 0x000fe400078e00ff */
[----:B------:R-:W-:Y:S01]  /*ad10*/  HADD2.F32 R44, -RZ, R20.H0_H0 ;  /* 0x20000014ff2c7230 */ /* 0x000fe20000004100 */
[----:B------:R-:W-:Y:S01]  /*ad20*/  LEA.HI R5, R5, R4, RZ, 0x3 ;  /* 0x0000000405057211 */ /* 0x000fe200078f18ff */
[----:B------:R-:W-:Y:S01]  /*ad30*/  HADD2.F32 R40, -RZ, R12.H0_H0 ;  /* 0x2000000cff287230 */ /* 0x000fe20000004100 */
[----:B------:R-:W-:Y:S01]  /*ad40*/  LOP3.LUT R4, R193, 0x38, R6, 0xf8, !PT ;  /* 0x00000038c1047812 */ /* 0x000fe200078ef806 */
[----:B------:R-:W-:Y:S01]  /*ad50*/  HADD2.F32 R46, -RZ, R15.H1_H1 ;  /* 0x3000000fff2e7230 */ /* 0x000fe20000004100 */
[----:B------:R-:W-:Y:S01]  /*ad60*/  SHF.L.U32 R5, R5, 0xa, RZ ;  /* 0x0000000a05057819 */ /* 0x000fe200000006ff */
[----:B------:R-:W-:Y:S01]  /*ad70*/  HADD2.F32 R42, -RZ, R0.H1_H1 ;  /* 0x30000000ff2a7230 */ /* 0x000fe20000004100 */
[----:B------:R-:W-:Y:S01]  /*ad80*/  LOP3.LUT R8, R4, R7, RZ, 0x3c, !PT ;  /* 0x0000000704087212 */ /* 0x000fe200078e3cff */
[----:B------:R-:W-:Y:S01]  /*ad90*/  HADD2.F32 R43, -RZ, R20.H1_H1 ;  /* 0x30000014ff2b7230 */ /* 0x000fe20000004100 */
[----:B------:R-:W-:Y:S01]  /*ada0*/  LOP3.LUT R9, R5, 0x7fffe000, RZ, 0xc0, !PT ;  /* 0x7fffe00005097812 */ /* 0x000fe200078ec0ff */
[----:B------:R-:W-:Y:S01]  /*adb0*/  HADD2.F32 R39, -RZ, R12.H1_H1 ;  /* 0x3000000cff277230 */ /* 0x000fe20000004100 */
[----:B------:R-:W1:Y:S01]  /*adc0*/  LDS.128 R4, [R217] ;  /* 0x00000000d9047984 */ /* 0x000e620000000c00 */
[----:B------:R-:W-:Y:S01]  /*add0*/  HADD2.F32 R45, -RZ, R21.H0_H0 ;  /* 0x20000015ff2d7230 */ /* 0x000fe20000004100 */
[----:B------:R-:W-:Y:S01]  /*ade0*/  IADD3 R9, R8, R9, R197 ;  /* 0x0000000908097210 */ /* 0x000fe20007ffe0c5 */
[----:B------:R-:W-:-:S04]  /*adf0*/  HADD2.F32 R41, -RZ, R13.H0_H0 ;  /* 0x2000000dff297230 */ /* 0x000fc80000004100 */
        /* <DEDUP_REMOVED lines=19> */
[----:B------:R-:W-:-:S02]  /*af30*/  HADD2.F32 R33, -RZ, R10.H0_H0 ;  /* 0x2000000aff217230 */ /* 0x000fc40000004100 */
[----:B------:R-:W-:Y:S01]  /*af40*/  FFMA.FTZ R31, R40, R4, -R31 ;  /* 0x00000004281f7223 */ /* 0x000fe2000001081f */
[----:B------:R-:W-:Y:S01]  /*af50*/  FMUL.FTZ R37, R42, R32 ;  /* 0x000000202a257220 */ /* 0x000fe20000410000 */
[----:B------:R-:W-:Y:S01]  /*af60*/  FFMA.FTZ R27, R44, R4, R27 ;  /* 0x000000042c1b7223 */ /* 0x000fe2000001001b */
[----:B------:R-:W-:Y:S02]  /*af70*/  HADD2.F32 R10, -RZ, R10.H1_H1 ;  /* 0x3000000aff0a7230 */ /* 0x000fe40000004100 */
[-C--:B------:R-:W-:Y:S01]  /*af80*/  FMUL.FTZ R4, R43, R9.reuse ;  /* 0x000000092b047220 */ /* 0x080fe20000410000 */
[----:B------:R-:W-:Y:S01]  /*af90*/  FMUL.FTZ R8, R39, R9 ;  /* 0x0000000927087220 */ /* 0x000fe20000410000 */
[----:B------:R-:W-:Y:S02]  /*afa0*/  HADD2.F32 R44, -RZ, R24.H0_H0 ;  /* 0x20000018ff2c7230 */ /* 0x000fe40000004100 */
[-C--:B------:R-:W-:Y:S01]  /*afb0*/  FFMA.FTZ R35, R42, R28.reuse, -R35 ;  /* 0x0000001c2a237223 */ /* 0x080fe20000010823 */
[----:B------:R-:W-:Y:S01]  /*afc0*/  FFMA.FTZ R37, R46, R28, R37 ;  /* 0x0000001c2e257223 */ /* 0x000fe20000010025 */
[----:B------:R-:W-:-:S02]  /*afd0*/  HADD2.F32 R42, -RZ, R14.H0_H0 ;  /* 0x2000000eff2a7230 */ /* 0x000fc40000004100 */
[-C--:B------:R-:W-:Y:S01]  /*afe0*/  FFMA.FTZ R28, R39, R5.reuse, -R4 ;  /* 0x00000005271c7223 */ /* 0x080fe20000010804 */
[----:B------:R-:W-:Y:S01]  /*aff0*/  FFMA.FTZ R32, R43, R5, R8 ;  /* 0x000000052b207223 */ /* 0x000fe20000010008 */
[-C--:B------:R-:W-:Y:S01]  /*b000*/  FMUL.FTZ R4, R45, R33.reuse ;  /* 0x000000212d047220 */ /* 0x080fe20000410000 */
[-C--:B------:R-:W-:Y:S01]  /*b010*/  FMUL.FTZ R5, R44, R10.reuse ;  /* 0x0000000a2c057220 */ /* 0x080fe20000410000 */
[C---:B------:R-:W-:Y:S01]  /*b020*/  FMUL.FTZ R40, R41.reuse, R33 ;  /* 0x0000002129287220 */ /* 0x040fe20000410000 */
[C---:B------:R-:W-:Y:S01]  /*b030*/  FMUL.FTZ R9, R42.reuse, R10 ;  /* 0x0000000a2a097220 */ /* 0x040fe20000410000 */
[--C-:B------:R-:W-:Y:S02]  /*b040*/  HADD2.F32 R34, -RZ, R11.reuse.H0_H0 ;  /* 0x2000000bff227230 */ /* 0x100fe40000004100 */
[----:B------:R-:W-:Y:S01]  /*b050*/  FFMA.FTZ R33, R41, R29, -R4 ;  /* 0x0000001d29217223 */ /* 0x000fe20000010804 */
[----:B------:R-:W-:Y:S01]  /*b060*/  FFMA.FTZ R10, R42, R6, -R5 ;  /* 0x000000062a0a7223 */ /* 0x000fe20000010805 */
[----:B------:R-:W-:-:S02]  /*b070*/  HADD2.F32 R11, -RZ, R11.H1_H1 ;  /* 0x3000000bff0b7230 */ /* 0x000fc40000004100 */
[----:B------:R-:W-:Y:S01]  /*b080*/  FFMA.FTZ R40, R45, R29, R40 ;  /* 0x0000001d2d287223 */ /* 0x000fe20000010028 */
[----:B------:R-:W-:Y:S02]  /*b090*/  HADD2.F32 R42, -RZ, R21.H1_H1 ;  /* 0x30000015ff2a7230 */ /* 0x000fe40000004100 */
[----:B------:R-:W-:Y:S01]  /*b0a0*/  FFMA.FTZ R29, R44, R6, R9 ;  /* 0x000000062c1d7223 */ /* 0x000fe20000010009 */
[----:B------:R-:W-:Y:S02]  /*b0b0*/  HADD2.F32 R41, -RZ, R24.H1_H1 ;  /* 0x30000018ff297230 */ /* 0x000fe40000004100 */
[----:B------:R-:W-:Y:S02]  /*b0c0*/  HADD2.F32 R8, -RZ, R13.H1_H1 ;  /* 0x3000000dff087230 */ /* 0x000fe40000004100 */
[----:B------:R-:W-:Y:S01]  /*b0d0*/  FMUL.FTZ R5, R42, R34 ;  /* 0x000000222a057220 */ /* 0x000fe20000410000 */
[----:B------:R-:W-:Y:S02]  /*b0e0*/  HADD2.F32 R39, -RZ, R14.H1_H1 ;  /* 0x3000000eff277230 */ /* 0x000fe40000004100 */
[----:B------:R-:W-:Y:S01]  /*b0f0*/  FMUL.FTZ R4, R41, R11 ;  /* 0x0000000b29047220 */ /* 0x000fe20000410000 */
[----:B------:R-:W-:-:S02]  /*b100*/  HADD2.F32 R30, -RZ, R7.H0_H0 ;  /* 0x20000007ff1e7230 */ /* 0x000fc40000004100 */
[C---:B------:R-:W-:Y:S01]  /*b110*/  FMUL.FTZ R9, R8.reuse, R34 ;  /* 0x0000002208097220 */ /* 0x040fe20000410000 */
[----:B------:R-:W-:Y:S02]  /*b120*/  HADD2.F32 R7, -RZ, R7.H1_H1 ;  /* 0x30000007ff077230 */ /* 0x000fe40000004100 */
[C---:B------:R-:W-:Y:S01]  /*b130*/  FMUL.FTZ R6, R39.reuse, R11 ;  /* 0x0000000b27067220 */ /* 0x040fe20000410000 */
[-C--:B------:R-:W-:Y:S01]  /*b140*/  FFMA.FTZ R11, R8, R30.reuse, -R5 ;  /* 0x0000001e080b7223 */ /* 0x080fe20000010805 */
[----:B------:R-:W-:Y:S01]  /*b150*/  FFMA.FTZ R30, R42, R30, R9 ;  /* 0x0000001e2a1e7223 */ /* 0x000fe20000010009 */
[-C--:B------:R-:W-:Y:S01]  /*b160*/  FFMA.FTZ R34, R39, R7.reuse, -R4 ;  /* 0x0000000727227223 */ /* 0x080fe20000010804 */
        /* <DEDUP_REMOVED lines=11> */
.L_x_7152:
[----:B------:R-:W-:Y:S05]  /*b220*/  BSYNC B1 ;  /* 0x0000000000017941 */ /* 0x000fea0003800000 */
.L_x_7151:
[----:B------:R-:W-:Y:S04]  /*b230*/  BSSY B1, `(.L_x_7153) ;  /* 0x0000059000017945 */ /* 0x000fe80003800000 */
[----:B------:R-:W-:Y:S05]  /*b240*/  @P1 BRA `(.L_x_7154) ;  /* 0x00000004005c1947 */ /* 0x000fea0003800000 */
[----:B-12---:R-:W-:Y:S01]  /*b250*/  LEA.HI R4, R3, R202, RZ, 0x1d ;  /* 0x000000ca03047211 */ /* 0x006fe200078fe8ff */
        /* <DEDUP_REMOVED lines=15> */
[----:B------:R-:W-:Y:S01]  /*b350*/  HADD2.F32 R39, -RZ, R12.H1_H1 ;  /* 0x3000000cff277230 */ /* 0x000fe20000004100 */
[----:B------:R-:W1:Y:S01]  /*b360*/  LDS.128 R4, [R216] ;  /* 0x00000000d8047984 */ /* 0x000e620000000c00 */
[----:B------:R-:W-:Y:S01]  /*b370*/  HADD2.F32 R45, -RZ, R21.H0_H0 ;  /* 0x20000015ff2d7230 */ /* 0x000fe20000004100 */
[----:B------:R-:W-:Y:S01]  /*b380*/  IADD3 R9, R9, R8, R196 ;  /* 0x0000000809097210 */ /* 0x000fe20007ffe0c4 */
[----:B------:R-:W-:-:S03]  /*b390*/  HADD2.F32 R41, -RZ, R13.H0_H0 ;  /* 0x2000000dff297230 */ /* 0x000fc60000004100 */
[----:B0-----:R-:W-:-:S05]  /*b3a0*/  LEA R25, R9, R156, 0x1 ;  /* 0x0000009c09197211 */ /* 0x001fca00078e08ff */
        /* <DEDUP_REMOVED lines=65> */
.L_x_7154:
[----:B------:R-:W-:Y:S05]  /*b7c0*/  BSYNC B1 ;  /* 0x0000000000017941 */ /* 0x000fea0003800000 */
.L_x_7153:
[----:B------:R-:W-:Y:S05]  /*b7d0*/  @P0 BRA `(.L_x_7141) ;  /* 0x0000000400580947 */ /* 0x000fea0003800000 */
[----:B------:R-:W-:Y:S01]  /*b7e0*/  LEA.HI R3, R3, R202, RZ, 0x1d ;  /* 0x000000ca03037211 */ /* 0x000fe200078fe8ff */
[--C-:B------:R-:W-:Y:S02]  /*b7f0*/  HADD2.F32 R37, -RZ, R15.reuse.H0_H0 ;  /* 0x2000000fff257230 */ /* 0x100fe40000004100 */
[----:B------:R-:W-:Y:S01]  /*b800*/  HADD2.F32 R35, -RZ, R0.H0_H0 ;  /* 0x20000000ff237230 */ /* 0x000fe20000004100 */
[----:B-123--:R-:W-:Y:S01]  /*b810*/  SHF.R.S32.HI R6, RZ, 0x1f, R3 ;  /* 0x0000001fff067819 */ /* 0x00efe20000011403 */
[----:B------:R-:W-:Y:S02]  /*b820*/  IMAD.SHL.U32 R4, R3, 0x8, RZ ;  /* 0x0000000803047824 */ /* 0x000fe400078e00ff */
[----:B------:R-:W-:Y:S01]  /*b830*/  HADD2.F32 R38, -RZ, R20.H0_H0 ;  /* 0x20000014ff267230 */ /* 0x000fe20000004100 */
[----:B------:R-:W-:Y:S01]  /*b840*/  LEA.HI R6, R6, R3, RZ, 0x3 ;  /* 0x0000000306067211 */ /* 0x000fe200078f18ff */
[----:B------:R-:W-:Y:S01]  /*b850*/  HADD2.F32 R36, -RZ, R12.H0_H0 ;  /* 0x2000000cff247230 */ /* 0x000fe20000004100 */
[----:B------:R-:W-:Y:S01]  /*b860*/  LOP3.LUT R4, R159, 0x38, R4, 0xf8, !PT ;  /* 0x000000389f047812 */ /* 0x000fe200078ef804 */
[----:B------:R-:W-:-:S02]  /*b870*/  HADD2.F32 R39, -RZ, R15.H1_H1 ;  /* 0x3000000fff277230 */ /* 0x000fc40000004100 */
        /* <DEDUP_REMOVED lines=19> */
[----:B------:R-:W-:Y:S01]  /*b9b0*/  FMUL.FTZ R15, R38, R8 ;  /* 0x00000008260f7220 */ /* 0x000fe20000410000 */
[----:B------:R-:W-:Y:S01]  /*b9c0*/  FFMA.FTZ R34, R35, R25, -R34 ;  /* 0x0000001923227223 */ /* 0x000fe20000010822 */
[----:B------:R-:W-:-:S02]  /*b9d0*/  HADD2.F32 R35, -RZ, R0.H1_H1 ;  /* 0x30000000ff237230 */ /* 0x000fc40000004100 */
[----:B------:R-:W-:Y:S01]  /*b9e0*/  FFMA.FTZ R30, R37, R25, R30 ;  /* 0x00000019251e7223 */ /* 0x000fe2000001001e */
[C---:B------:R-:W-:Y:S01]  /*b9f0*/  FMUL.FTZ R25, R36.reuse, R8 ;  /* 0x0000000824197220 */ /* 0x040fe20000410000 */
[----:B------:R-:W-:Y:S02]  /*ba00*/  HADD2.F32 R37, -RZ, R20.H1_H1 ;  /* 0x30000014ff257230 */ /* 0x000fe40000004100 */
[-C--:B------:R-:W-:Y:S01]  /*ba10*/  FMUL.FTZ R0, R39, R31.reuse ;  /* 0x0000001f27007220 */ /* 0x080fe20000410000 */
[C---:B------:R-:W-:Y:S01]  /*ba20*/  FMUL.FTZ R8, R35.reuse, R31 ;  /* 0x0000001f23087220 */ /* 0x040fe20000410000 */
[----:B------:R-:W-:Y:S02]  /*ba30*/  HADD2.F32 R31, -RZ, R12.H1_H1 ;  /* 0x3000000cff1f7230 */ /* 0x000fe40000004100 */
[-C--:B------:R-:W-:Y:S01]  /*ba40*/  FFMA.FTZ R15, R36, R4.reuse, -R15 ;  /* 0x00000004240f7223 */ /* 0x080fe2000001080f */
[----:B------:R-:W-:Y:S01]  /*ba50*/  FFMA.FTZ R25, R38, R4, R25 ;  /* 0x0000000426197223 */ /* 0x000fe20000010019 */
[----:B------:R-:W-:Y:S01]  /*ba60*/  FFMA.FTZ R0, R35, R27, -R0 ;  /* 0x0000001b23007223 */ /* 0x000fe20000010800 */
[----:B------:R-:W-:Y:S01]  /*ba70*/  FMUL.FTZ R4, R37, R9 ;  /* 0x0000000925047220 */ /* 0x000fe20000410000 */
[----:B------:R-:W-:-:S02]  /*ba80*/  HADD2.F32 R32, -RZ, R10.H0_H0 ;  /* 0x2000000aff207230 */ /* 0x000fc40000004100 */
[----:B------:R-:W-:Y:S01]  /*ba90*/  FFMA.FTZ R27, R39, R27, R8 ;  /* 0x0000001b271b7223 */ /* 0x000fe20000010008 */
[----:B------:R-:W-:Y:S02]  /*baa0*/  HADD2.F32 R10, -RZ, R10.H1_H1 ;  /* 0x3000000aff0a7230 */ /* 0x000fe40000004100 */
[C---:B------:R-:W-:Y:S01]  /*bab0*/  FMUL.FTZ R8, R31.reuse, R9 ;  /* 0x000000091f087220 */ /* 0x040fe20000410000 */
[----:B------:R-:W-:Y:S02]  /*bac0*/  HADD2.F32 R38, -RZ, R24.H0_H0 ;  /* 0x20000018ff267230 */ /* 0x000fe40000004100 */
[-C--:B------:R-:W-:Y:S01]  /*bad0*/  FFMA.FTZ R9, R31, R5.reuse, -R4 ;  /* 0x000000051f097223 */ /* 0x080fe20000010804 */
[----:B------:R-:W-:Y:S02]  /*bae0*/  HADD2.F32 R4, -RZ, R14.H0_H0 ;  /* 0x2000000eff047230 */ /* 0x000fe40000004100 */
[----:B------:R-:W-:Y:S01]  /*baf0*/  FFMA.FTZ R12, R37, R5, R8 ;  /* 0x00000005250c7223 */ /* 0x000fe20000010008 */
[----:B------:R-:W-:-:S02]  /*bb00*/  HADD2.F32 R33, -RZ, R11.H0_H0 ;  /* 0x2000000bff217230 */ /* 0x000fc40000004100 */
[-C--:B------:R-:W-:Y:S01]  /*bb10*/  FMUL.FTZ R5, R38, R10.reuse ;  /* 0x0000000a26057220 */ /* 0x080fe20000410000 */
[----:B------:R-:W-:Y:S02]  /*bb20*/  HADD2.F32 R36, -RZ, R21.H0_H0 ;  /* 0x20000015ff247230 */ /* 0x000fe40000004100 */
[C---:B------:R-:W-:Y:S01]  /*bb30*/  FMUL.FTZ R37, R4.reuse, R10 ;  /* 0x0000000a04257220 */ /* 0x040fe20000410000 */
[----:B------:R-:W-:Y:S02]  /*bb40*/  HADD2.F32 R11, -RZ, R11.H1_H1 ;  /* 0x3000000bff0b7230 */ /* 0x000fe40000004100 */
[----:B------:R-:W-:Y:S01]  /*bb50*/  FFMA.FTZ R10, R4, R6, -R5 ;  /* 0x00000006040a7223 */ /* 0x000fe20000010805 */
[----:B------:R-:W-:Y:S02]  /*bb60*/  HADD2.F32 R20, -RZ, R13.H0_H0 ;  /* 0x2000000dff147230 */ /* 0x000fe40000004100 */
[----:B------:R-:W-:Y:S01]  /*bb70*/  FMUL.FTZ R31, R36, R32 ;  /* 0x00000020241f7220 */ /* 0x000fe20000410000 */
[----:B------:R-:W-:-:S02]  /*bb80*/  HADD2.F32 R21, -RZ, R21.H1_H1 ;  /* 0x30000015ff157230 */ /* 0x000fc40000004100 */
[----:B------:R-:W-:Y:S02]  /*bb90*/  HADD2.F32 R39, -RZ, R24.H1_H1 ;  /* 0x30000018ff277230 */ /* 0x000fe40000004100 */
[----:B------:R-:W-:Y:S01]  /*bba0*/  FMUL.FTZ R35, R20, R32 ;  /* 0x0000002014237220 */ /* 0x000fe20000410000 */
[----:B------:R-:W-:Y:S02]  /*bbb0*/  HADD2.F32 R13, -RZ, R13.H1_H1 ;  /* 0x3000000dff0d7230 */ /* 0x000fe40000004100 */
[----:B------:R-:W-:Y:S01]  /*bbc0*/  FMUL.FTZ R4, R21, R33 ;  /* 0x0000002115047220 */ /* 0x000fe20000410000 */
[----:B------:R-:W-:Y:S02]  /*bbd0*/  HADD2.F32 R5, -RZ, R14.H1_H1 ;  /* 0x3000000eff057230 */ /* 0x000fe40000004100 */
[----:B------:R-:W-:Y:S01]  /*bbe0*/  FFMA.FTZ R14, R38, R6, R37 ;  /* 0x00000006260e7223 */ /* 0x000fe20000010025 */
[--C-:B------:R-:W-:Y:S02]  /*bbf0*/  HADD2.F32 R29, -RZ, R7.reuse.H0_H0 ;  /* 0x20000007ff1d7230 */ /* 0x100fe40000004100 */
[----:B------:R-:W-:Y:S01]  /*bc00*/  FMUL.FTZ R8, R39, R11 ;  /* 0x0000000b27087220 */ /* 0x000fe20000410000 */
[----:B------:R-:W-:-:S02]  /*bc10*/  HADD2.F32 R7, -RZ, R7.H1_H1 ;  /* 0x30000007ff077230 */ /* 0x000fc40000004100 */
        /* <DEDUP_REMOVED lines=18> */
.L_x_7141:
[----:B------:R-:W-:Y:S05]  /*bd40*/  BSYNC B0 ;  /* 0x0000000000007941 */ /* 0x000fea0003800000 */
.L_x_7122:
        /* <DEDUP_REMOVED lines=8> */
.L_x_7120:
[----:B------:R-:W-:-:S13]  /*bdd0*/  ISETP.NE.AND P0, PT, R157, 0x3, PT ;  /* 0x000000039d00780c */ /* 0x000fda0003f05270 */
[----:B------:R-:W-:Y:S05]  /*bde0*/  @!P0 BRA `(.L_x_7155) ;  /* 0x0000000000048947 */ /* 0x000fea0003800000 */
[----:B------:R-:W-:Y:S01]  /*bdf0*/  BPT.TRAP 0x1 ;  /* 0x000000040000795c */ /* 0x000fe20000300000 */
.L_x_7155:
[----:B-12-4-:R-:W-:Y:S02]  /*be00*/  LEA R3, R152, R156, 0x3 ;  /* 0x0000009c98037211 */ /* 0x016fe400078e18ff */
[----:B------:R-:W-:-:S04]  /*be10*/  SHF.L.U32 R0, R158, 0x1f, RZ ;  /* 0x0000001f9e007819 */ /* 0x000fc800000006ff */
[----:B------:R1:W2:Y:S01]  /*be20*/  SYNCS.PHASECHK.TRANS64.TRYWAIT P1, [R3+URZ+0x28830], R0 ;  /* 0x02883000030075a7 */ /* 0x0002a2000802017f */
[----:B------:R-:W-:Y:S05]  /*be30*/  @!P0 BRA `(.L_x_7156) ;  /* 0x0000000000048947 */ /* 0x000fea0003800000 */
[----:B------:R-:W-:Y:S01]  /*be40*/  BPT.TRAP 0x1 ;  /* 0x000000040000795c */ /* 0x000fe20000300000 */
.L_x_7156:
[----:B------:R-:W-:Y:S01]  /*be50*/  IMAD.MOV.U32 R151, RZ, RZ, RZ ;  /* 0x000000ffff977224 */ /* 0x000fe200078e00ff */
[----:B--2---:R-:W-:Y:S06]  /*be60*/  @P1 BRA `(.L_x_7157) ;  /* 0x0000000000081947 */ /* 0x004fec0003800000 */
[----:B------:R-:W2:Y:S02]  /*be70*/  SYNCS.PHASECHK.TRANS64.TRYWAIT P1, [R3+URZ+0x28830], R0 ;  /* 0x02883000030075a7 */ /* 0x000ea4000802017f */
[----:B--2---:R-:W-:Y:S05]  /*be80*/  @!P1 BRA `(.L_x_7158) ;  /* 0x000000ec002c9947 */ /* 0x004fea0003800000 */
.L_x_7157:
[----:B------:R-:W-:Y:S05]  /*be90*/  WARPSYNC.ALL ;  /* 0x0000000000007948 */ /* 0x000fea0003800000 */
[----:B-12---:R-:W-:Y:S01]  /*bea0*/  VIADD R0, R156, 0x18400 ;  /* 0x000184009c007836 */ /* 0x006fe20000000000 */
[----:B------:R-:W-:Y:S01]  /*beb0*/  R2UR UR4, R26 ;  /* 0x000000001a0472ca */ /* 0x000fe200000e0000 */
[----:B------:R-:W-:Y:S01]  /*bec0*/  UMOV UR5, 0x40000040 ;  /* 0x4000004000057882 */ /* 0x000fe20000000000 */
[----:B0--3--:R-:W-:Y:S01]  /*bed0*/  MOV R5, 0x40000040 ;  /* 0x4000004000057802 */ /* 0x009fe20000000f00 */
[----:B-----5:R-:W-:Y:S01]  /*bee0*/  WARPGROUP.ARRIVE ;  /* 0x00000000000079c5 */ /* 0x020fe20000000000 */
[----:B------:R-:W-:Y:S01]  /*bef0*/  SHF.R.U32.HI R0, RZ, 0x4, R0 ;  /* 0x00000004ff007819 */ /* 0x000fe20000011600 */
[----:B------:R-:W-:Y:S01]  /*bf00*/  IMAD.MOV.U32 R7, RZ, RZ, 0x40000040 ;  /* 0x40000040ff077424 */ /* 0x000fe200078e00ff */
[----:B------:R-:W-:Y:S01]  /*bf10*/  R2UR UR7, R5 ;  /* 0x00000000050772ca */ /* 0x000fe200000e0000 */
[----:B------:R-:W-:Y:S01]  /*bf20*/  UMOV UR9, 0x40000040 ;  /* 0x4000004000097882 */ /* 0x000fe20000000000 */
[----:B------:R-:W-:Y:S01]  /*bf30*/  LOP3.LUT R0, R0, 0x3fff, RZ, 0xc0, !PT ;  /* 0x00003fff00007812 */ /* 0x000fe200078ec0ff */
[----:B------:R-:W-:Y:S01]  /*bf40*/  UMOV UR13, 0x40000040 ;  /* 0x40000040000d7882 */ /* 0x000fe20000000000 */
[----:B------:R-:W-:Y:S01]  /*bf50*/  R2UR UR11, R7 ;  /* 0x00000000070b72ca */ /* 0x000fe200000e0000 */
        /* <DEDUP_REMOVED lines=9> */
[----:B------:R-:W-:Y:S01]  /*bff0*/  UIADD3 UR12, UR4, 0x4, URZ ;  /* 0x00000004040c7890 */ /* 0x000fe2000fffe03f */
[C---:B------:R-:W-:Y:S01]  /*c000*/  VIADD R6, R4.reuse, 0x2 ;  /* 0x0000000204067836 */ /* 0x040fe20000000000 */
[----:B------:R-:W-:Y:S01]  /*c010*/  R2UR UR6, R4 ;  /* 0x00000000040672ca */ /* 0x000fe200000e0000 */
[----:B------:R-:W-:Y:S01]  /*c020*/  IMAD.MOV.U32 R7, RZ, RZ, 0x40000040 ;  /* 0x40000040ff077424 */ /* 0x000fe200078e00ff */
[----:B------:R-:W-:Y:S01]  /*c030*/  UIADD3 UR16, UR4, 0x6, URZ ;  /* 0x0000000604107890 */ /* 0x000fe2000fffe03f */
[----:B------:R-:W-:Y:S01]  /*c040*/  IMAD.MOV.U32 R5, RZ, RZ, 0x40000040 ;  /* 0x40000040ff057424 */ /* 0x000fe200078e00ff */
[----:B------:R-:W-:Y:S01]  /*c050*/  R2UR UR10, R6 ;  /* 0x00000000060a72ca */ /* 0x000fe200000e0000 */
[----:B------:R-:W-:Y:S01]  /*c060*/  VIADD R6, R4, 0x4 ;  /* 0x0000000404067836 */ /* 0x000fe20000000000 */
[----:B------:R-:W-:Y:S01]  /*c070*/  R2UR UR19, R7 ;  /* 0x00000000071372ca */ /* 0x000fe200000e0000 */
[----:B------:R-:W-:Y:S01]  /*c080*/  UIADD3 UR20, UR4, 0x400, URZ ;  /* 0x0000040004147890 */ /* 0x000fe2000fffe03f */
[----:B------:R-:W-:Y:S01]  /*c090*/  MOV R7, 0x40000040 ;  /* 0x4000004000077802 */ /* 0x000fe20000000f00 */
[----:B------:R-:W-:Y:S01]  /*c0a0*/  UIADD3 UR24, UR4, 0x402, URZ ;  /* 0x0000040204187890 */ /* 0x000fe2000fffe03f */
[----:B------:R-:W-:Y:S01]  /*c0b0*/  R2UR UR14, R6 ;  /* 0x00000000060e72ca */ /* 0x000fe200000e0000 */
[----:B------:R-:W-:Y:S01]  /*c0c0*/  VIADD R6, R4, 0x6 ;  /* 0x0000000604067836 */ /* 0x000fe20000000000 */
[----:B------:R-:W-:Y:S01]  /*c0d0*/  R2UR UR23, R7 ;  /* 0x00000000071772ca */ /* 0x000fe200000e0000 */
[----:B------:R-:W-:Y:S01]  /*c0e0*/  HGMMA.64x128x16.F32 R24, gdesc[UR4], RZ, !UPT, gsb0 ;  /* 0x01e00000041879f0 */ /* 0x000fe2000c0008ff */
[----:B------:R-:W-:Y:S01]  /*c0f0*/  IMAD.MOV.U32 R7, RZ, RZ, 0x40000040 ;  /* 0x40000040ff077424 */ /* 0x000fe200078e00ff */
[----:B------:R-:W-:Y:S01]  /*c100*/  UIADD3 UR28, UR4, 0x404, URZ ;  /* 0x00000404041c7890 */ /* 0x000fe2000fffe03f */
[----:B------:R-:W-:Y:S01]  /*c110*/  R2UR UR18, R6 ;  /* 0x00000000061272ca */ /* 0x000fe200000e0000 */
[----:B------:R-:W-:Y:S01]  /*c120*/  VIADD R6, R4, 0x400 ;  /* 0x0000040004067836 */ /* 0x000fe20000000000 */
[----:B------:R-:W-:Y:S01]  /*c130*/  UMOV UR29, 0x40000040 ;  /* 0x40000040001d7882 */ /* 0x000fe20000000000 */
[----:B------:R-:W-:Y:S01]  /*c140*/  R2UR UR27, R7 ;  /* 0x00000000071b72ca */ /* 0x000fe200000e0000 */
[----:B------:R-:W-:Y:S01]  /*c150*/  UIADD3 UR32, UR4, 0x406, URZ ;  /* 0x0000040604207890 */ /* 0x000fe2000fffe03f */
[----:B------:R-:W-:Y:S01]  /*c160*/  MOV R7, 0x40000040 ;  /* 0x4000004000077802 */ /* 0x000fe20000000f00 */
[----:B------:R-:W-:Y:S01]  /*c170*/  UMOV UR33, 0x40000040 ;  /* 0x4000004000217882 */ /* 0x000fe20000000000 */
[----:B------:R-:W-:Y:S01]  /*c180*/  R2UR UR22, R6 ;  /* 0x00000000061672ca */ /* 0x000fe200000e0000 */
[----:B------:R-:W-:Y:S01]  /*c190*/  VIADD R6, R4, 0x402 ;  /* 0x0000040204067836 */ /* 0x000fe20000000000 */
[----:B------:R-:W-:-:S02]  /*c1a0*/  R2UR UR31, R7 ;  /* 0x00000000071f72ca */ /* 0x000fc400000e0000 */
[----:B------:R-:W-:Y:S02]  /*c1b0*/  R2UR UR35, R5 ;  /* 0x00000000052372ca */ /* 0x000fe400000e0000 */
[----:B------:R-:W-:Y:S01]  /*c1c0*/  R2UR UR26, R6 ;  /* 0x00000000061a72ca */ /* 0x000fe200000e0000 */
[C---:B------:R-:W-:Y:S02]  /*c1d0*/  VIADD R6, R4.reuse, 0x404 ;  /* 0x0000040404067836 */ /* 0x040fe40000000000 */
[----:B------:R-:W-:-:S03]  /*c1e0*/  VIADD R4, R4, 0x406 ;  /* 0x0000040604047836 */ /* 0x000fc60000000000 */
[----:B------:R-:W-:Y:S02]  /*c1f0*/  R2UR UR30, R6 ;  /* 0x00000000061e72ca */ /* 0x000fe400000e0000 */
[----:B------:R-:W-:Y:S01]  /*c200*/  R2UR UR34, R4 ;  /* 0x00000000042272ca */ /* 0x000fe200000e0000 */
        /* <DEDUP_REMOVED lines=24> */
.L_x_7159:
[----:B------:R-:W-:Y:S01]  /*c390*/  IMAD.IADD R5, R225, 0x1, R96 ;  /* 0x00000001e1057824 */ /* 0x000fe200078e0260 */
[----:B------:R-:W-:Y:S01]  /*c3a0*/  P2R R89, PR, RZ, 0x1 ;  /* 0x00000001ff597803 */ /* 0x000fe20000000000 */
[----:B------:R-:W-:Y:S01]  /*c3b0*/  ULDC UR6, c[0x0][0x988] ;  /* 0x0002620000067ab9 */ /* 0x000fe20000000800 */
[----:B------:R-:W-:Y:S01]  /*c3c0*/  VIADD R3, R3, 0x28840 ;  /* 0x0002884003037836 */ /* 0x000fe20000000000 */
[-C--:B------:R-:W-:Y:S01]  /*c3d0*/  MOV R148, R151.reuse ;  /* 0x0000009700947202 */ /* 0x080fe20000000f00 */
[----:B------:R-:W-:Y:S01]  /*c3e0*/  IMAD R7, R210, -0x80, R5 ;  /* 0xffffff80d2077824 */ /* 0x000fe200078e0205 */
[----:B------:R-:W-:Y:S01]  /*c3f0*/  MOV R144, R151 ;  /* 0x0000009700907202 */ /* 0x000fe20000000f00 */
[----:B------:R-:W-:Y:S01]  /*c400*/  IMAD.MOV.U32 R150, RZ, RZ, R151 ;  /* 0x000000ffff967224 */ /* 0x000fe200078e0097 */
[----:B------:R-:W-:Y:S01]  /*c410*/  PRMT R3, R222, 0x654, R3 ;  /* 0x00000654de037816 */ /* 0x000fe20000000003 */
[--C-:B------:R-:W-:Y:S01]  /*c420*/  IMAD.MOV.U32 R149, RZ, RZ, R151.reuse ;  /* 0x000000ffff957224 */ /* 0x100fe200078e0097 */
[C---:B------:R-:W-:Y:S01]  /*c430*/  ISETP.GT.AND P3, PT, R7.reuse, RZ, PT ;  /* 0x000000ff0700720c */ /* 0x040fe20003f64270 */
[--C-:B------:R-:W-:Y:S01]  /*c440*/  IMAD.MOV.U32 R147, RZ, RZ, R151.reuse ;  /* 0x000000ffff937224 */ /* 0x100fe200078e0097 */
[C---:B------:R-:W-:Y:S01]  /*c450*/  ISETP.GT.AND P1, PT, R7.reuse, 0x1, PT ;  /* 0x000000010700780c */ /* 0x040fe20003f24270 */
[----:B------:R0:W-:Y:S01]  /*c460*/  SYNCS.ARRIVE.TRANS64.RED.A1T0 RZ, [R3+URZ], RZ ;  /* 0x000000ff03ff79a7 */ /* 0x0001e2000810043f */
[----:B------:R-:W-:Y:S01]  /*c470*/  ISETP.GT.AND P2, PT, R7, 0x8, PT ;  /* 0x000000080700780c */ /* 0x000fe20003f44270 */
[--C-:B------:R-:W-:Y:S01]  /*c480*/  IMAD.MOV.U32 R146, RZ, RZ, R151.reuse ;  /* 0x000000ffff927224 */ /* 0x100fe200078e0097 */
[----:B------:R-:W-:Y:S01]  /*c490*/  FSEL R128, R24, -INF , P3 ;  /* 0xff80000018807808 */ /* 0x000fe20001800000 */
        /* <DEDUP_REMOVED lines=102> */
[C---:B------:R-:W-:Y:S02]  /*cb00*/  ISETP.GT.AND P0, PT, R7.reuse, 0x59, PT ;  /* 0x000000590700780c */ /* 0x040fe40003f04270 */
        /* <DEDUP_REMOVED lines=17> */
[----:B------:R-:W-:Y:S02]  /*cc20*/  FSEL R114, R77, -INF , P2 ;  /* 0xff8000004d727808 */ /* 0x000fe40001000000 */
[----:B------:R-:W-:Y:S02]  /*cc30*/  FMNMX.FTZ R5, R76, R5, !PT ;  /* 0x000000054c057209 */ /* 0x000fe40007810000 */
[----:B------:R-:W-:Y:S02]  /*cc40*/  ISETP.GT.AND P3, PT, R7, 0x70, PT ;  /* 0x000000700700780c */ /* 0x000fe40003f64270 */
[----:B------:R-:W-:-:S02]  /*cc50*/  FSEL R36, R63, -INF , P4 ;  /* 0xff8000003f247808 */ /* 0x000fc40002000000 */
[----:B------:R-:W-:Y:S02]  /*cc60*/  FSEL R80, R80, -INF , P3 ;  /* 0xff80000050507808 */ /* 0x000fe40001800000 */
[----:B------:R-:W-:Y:S02]  /*cc70*/  FMNMX.FTZ R5, R114, R5, !PT ;  /* 0x0000000572057209 */ /* 0x000fe40007810000 */
[----:B------:R-:W-:Y:S02]  /*cc80*/  ISETP.GT.AND P4, PT, R7, 0x71, PT ;  /* 0x000000710700780c */ /* 0x000fe40003f84270 */
[----:B------:R-:W-:Y:S02]  /*cc90*/  FSEL R62, R62, -INF , P5 ;  /* 0xff8000003e3e7808 */ /* 0x000fe40002800000 */
[----:B------:R-:W-:Y:S02]  /*cca0*/  FSEL R116, R81, -INF , P4 ;  /* 0xff80000051747808 */ /* 0x000fe40002000000 */
[----:B------:R-:W-:-:S02]  /*ccb0*/  FMNMX.FTZ R5, R80, R5, !PT ;  /* 0x0000000550057209 */ /* 0x000fc40007810000 */
[C---:B------:R-:W-:Y:S02]  /*ccc0*/  ISETP.GT.AND P5, PT, R7.reuse, 0x78, PT ;  /* 0x000000780700780c */ /* 0x040fe40003fa4270 */
[----:B------:R-:W-:Y:S02]  /*ccd0*/  FMNMX.FTZ R5, R116, R5, !PT ;  /* 0x0000000574057209 */ /* 0x000fe40007810000 */
[----:B------:R-:W-:Y:S02]  /*cce0*/  FSEL R84, R84, -INF , P5 ;  /* 0xff80000054547808 */ /* 0x000fe40002800000 */
[----:B------:R-:W-:Y:S02]  /*ccf0*/  ISETP.GT.AND P6, PT, R7, 0x79, PT ;  /* 0x000000790700780c */ /* 0x000fe40003fc4270 */
[----:B------:R-:W-:Y:S02]  /*cd00*/  FMNMX.FTZ R5, R84, R5, !PT ;  /* 0x0000000554057209 */ /* 0x000fe40007810000 */
[----:B------:R-:W-:-:S02]  /*cd10*/  FSEL R118, R85, -INF , P6 ;  /* 0xff80000055767808 */ /* 0x000fc40003000000 */
[----:B------:R-:W-:Y:S02]  /*cd20*/  P2R R15, PR, RZ, 0x4 ;  /* 0x00000004ff0f7803 */ /* 0x000fe40000000000 */
[----:B------:R-:W-:Y:S02]  /*cd30*/  FMNMX.FTZ R9, R118, R5, !PT ;  /* 0x0000000576097209 */ /* 0x000fe40007810000 */
[----:B------:R-:W-:Y:S02]  /*cd40*/  MOV R5, UR6 ;  /* 0x0000000600057c02 */ /* 0x000fe40008000f00 */
[----:B------:R-:W-:Y:S01]  /*cd50*/  P2R R21, PR, RZ, 0x2 ;  /* 0x00000002ff157803 */ /* 0x000fe20000000000 */
[----:B------:R-:W1:Y:S01]  /*cd60*/  SHFL.BFLY PT, R4, R9, 0x2, 0x1f ;  /* 0x0c401f0009047f89 */ /* 0x000e6200000e0000 */
        /* <DEDUP_REMOVED lines=9> */
[----:B------:R-:W-:Y:S02]  /*ce00*/  FSEL R52, R75, -INF , P0 ;  /* 0xff8000004b347808 */ /* 0x000fe40000000000 */
[----:B------:R-:W-:Y:S02]  /*ce10*/  FSEL R86, R86, -INF , P5 ;  /* 0xff80000056567808 */ /* 0x000fe40002800000 */
[----:B------:R-:W-:Y:S01]  /*ce20*/  ISETP.NE.AND P0, PT, R89, RZ, PT ;  /* 0x000000ff5900720c */ /* 0x000fe20003f05270 */
[----:B------:R-:W-:Y:S01]  /*ce30*/  IMAD.MOV.U32 R89, RZ, RZ, R151 ;  /* 0x000000ffff597224 */ /* 0x000fe200078e0097 */
[----:B-1----:R-:W-:Y:S02]  /*ce40*/  FMNMX.FTZ R11, R9, R4, !PT ;  /* 0x00000004090b7209 */ /* 0x002fe40007810000 */
[----:B------:R-:W-:-:S02]  /*ce50*/  MOV R141, R151 ;  /* 0x00000097008d7202 */ /* 0x000fc40000000f00 */
[-C--:B------:R-:W-:Y:S01]  /*ce60*/  MOV R138, R151.reuse ;  /* 0x00000097008a7202 */ /* 0x080fe20000000f00 */
[----:B------:R-:W1:Y:S01]  /*ce70*/  SHFL.BFLY PT, R4, R11, 0x1, 0x1f ;  /* 0x0c201f000b047f89 */ /* 0x000e6200000e0000 */
        /* <DEDUP_REMOVED lines=8> */
[----:B-1----:R-:W-:Y:S02]  /*cf00*/  FMNMX.FTZ R4, R11, R4, !PT ;  /* 0x000000040b047209 */ /* 0x002fe40007810000 */
[----:B------:R-:W-:Y:S02]  /*cf10*/  FMNMX.FTZ R11, R26, R27, !PT ;  /* 0x0000001b1a0b7209 */ /* 0x000fe40007810000 */
[C---:B------:R-:W-:Y:S01]  /*cf20*/  FSETP.NEU.FTZ.AND P2, PT, R4.reuse, -INF , PT ;  /* 0xff8000000400780b */ /* 0x040fe20003f5d000 */
[----:B------:R-:W-:Y:S01]  /*cf30*/  FMUL.FTZ R13, R4, R5 ;  /* 0x00000005040d7220 */ /* 0x000fe20000410000 */
[----:B------:R-:W-:-:S04]  /*cf40*/  FMNMX.FTZ R11, R30, R11, !PT ;  /* 0x0000000b1e0b7209 */ /* 0x000fc80007810000 */
[----:B------:R-:W-:Y:S02]  /*cf50*/  FMNMX.FTZ R11, R8, R11, !PT ;  /* 0x0000000b080b7209 */ /* 0x000fe40007810000 */
        /* <DEDUP_REMOVED lines=38> */
[-CC-:B------:R-:W-:Y:S01]  /*d1c0*/  FFMA.FTZ R184, R72, R5.reuse, -R13.reuse ;  /* 0x0000000548b87223 */ /* 0x180fe2000001080d */
[--C-:B------:R-:W-:Y:S01]  /*d1d0*/  FFMA.FTZ R186, R76, R5, -R13.reuse ;  /* 0x000000054cba7223 */ /* 0x100fe2000001080d */
[----:B------:R-:W-:Y:S01]  /*d1e0*/  FMNMX.FTZ R25, R54, R25, !PT ;  /* 0x0000001936197209 */ /* 0x000fe20007810000 */
[----:B------:R3:W-:Y:S01]  /*d1f0*/  MUFU.EX2 R21, R92 ;  /* 0x0000005c00157308 */ /* 0x0007e20000000800 */
[-CC-:B------:R-:W-:Y:S01]  /*d200*/  FFMA.FTZ R43, R114, R5.reuse, -R13.reuse ;  /* 0x00000005722b7223 */ /* 0x180fe2000001080d */
[--C-:B------:R-:W-:Y:S01]  /*d210*/  FFMA.FTZ R188, R80, R5, -R13.reuse ;  /* 0x0000000550bc7223 */ /* 0x100fe2000001080d */
[----:B------:R-:W-:Y:S01]  /*d220*/  FMNMX.FTZ R25, R28, R25, !PT ;  /* 0x000000191c197209 */ /* 0x000fe20007810000 */
[-CC-:B------:R-:W-:Y:S01]  /*d230*/  FFMA.FTZ R116, R116, R5.reuse, -R13.reuse ;  /* 0x0000000574747223 */ /* 0x180fe2000001080d */
[----:B------:R-:W-:Y:S01]  /*d240*/  FFMA.FTZ R190, R84, R5, -R13 ;  /* 0x0000000554be7223 */ /* 0x000fe2000001080d */
[----:B------:R-:W-:Y:S01]  /*d250*/  MOV R132, R151 ;  /* 0x0000009700847202 */ /* 0x000fe20000000f00 */
[--C-:B------:R-:W-:Y:S01]  /*d260*/  IMAD.MOV.U32 R130, RZ, RZ, R151.reuse ;  /* 0x000000ffff827224 */ /* 0x100fe200078e0097 */
[----:B------:R-:W-:Y:S01]  /*d270*/  FMNMX.FTZ R25, R58, R25, !PT ;  /* 0x000000193a197209 */ /* 0x000fe20007810000 */
[----:B------:R-:W4:Y:S01]  /*d280*/  MUFU.EX2 R9, R9 ;  /* 0x0000000900097308 */ /* 0x000f220000000800 */
[----:B---3--:R-:W-:Y:S01]  /*d290*/  FSEL R92, R87, -INF , P6 ;  /* 0xff800000575c7808 */ /* 0x008fe20003000000 */
[--C-:B------:R-:W-:Y:S01]  /*d2a0*/  IMAD.MOV.U32 R128, RZ, RZ, R151.reuse ;  /* 0x000000ffff807224 */ /* 0x100fe200078e0097 */
[----:B------:R-:W-:Y:S01]  /*d2b0*/  FMNMX.FTZ R29, R32, R25, !PT ;  /* 0x00000019201d7209 */ /* 0x000fe20007810000 */
[--C-:B------:R-:W-:Y:S01]  /*d2c0*/  IMAD.MOV.U32 R124, RZ, RZ, R151.reuse ;  /* 0x000000ffff7c7224 */ /* 0x100fe200078e0097 */
[----:B------:R-:W-:Y:S01]  /*d2d0*/  MOV R126, R151 ;  /* 0x00000097007e7202 */ /* 0x000fe20000000f00 */
[--C-:B------:R-:W-:Y:S01]  /*d2e0*/  IMAD.MOV.U32 R106, RZ, RZ, R151.reuse ;  /* 0x000000ffff6a7224 */ /* 0x100fe200078e0097 */
[----:B------:R-:W-:Y:S01]  /*d2f0*/  FMNMX.FTZ R29, R62, R29, !PT ;  /* 0x0000001d3e1d7209 */ /* 0x000fe20007810000 */
[----:B------:R-:W3:Y:S01]  /*d300*/  MUFU.EX2 R164, R164 ;  /* 0x000000a400a47308 */ /* 0x000ee20000000800 */
[----:B------:R-:W-:Y:S01]  /*d310*/  MOV R120, R151 ;  /* 0x0000009700787202 */ /* 0x000fe20000000f00 */
[----:B------:R-:W-:Y:S01]  /*d320*/  IMAD.MOV.U32 R104, RZ, RZ, R151 ;  /* 0x000000ffff687224 */ /* 0x000fe200078e0097 */
[----:B------:R-:W-:-:S02]  /*d330*/  FMNMX.FTZ R29, R36, R29, !PT ;  /* 0x0000001d241d7209 */ /* 0x000fc40007810000 */
[----:B------:R-:W-:Y:S02]  /*d340*/  MOV R114, R151 ;  /* 0x0000009700727202 */ /* 0x000fe40000000f00 */
[----:B------:R-:W-:Y:S01]  /*d350*/  FMNMX.FTZ R29, R66, R29, !PT ;  /* 0x0000001d421d7209 */ /* 0x000fe20007810000 */
[----:B------:R5:W0:Y:S01]  /*d360*/  MUFU.EX2 R11, R122 ;  /* 0x0000007a000b7308 */ /* 0x000a220000000800 */
[----:B------:R-:W-:Y:S02]  /*d370*/  MOV R108, R151 ;  /* 0x00000097006c7202 */ /* 0x000fe40000000f00 */
[----:B------:R-:W-:Y:S02]  /*d380*/  FMNMX.FTZ R31, R40, R29, !PT ;  /* 0x0000001d281f7209 */ /* 0x000fe40007810000 */
[----:B------:R-:W-:Y:S02]  /*d390*/  MOV R102, R151 ;  /* 0x0000009700667202 */ /* 0x000fe40000000f00 */
[----:B------:R-:W-:Y:S01]  /*d3a0*/  FMNMX.FTZ R31, R70, R31, !PT ;  /* 0x0000001f461f7209 */ /* 0x000fe20007810000 */
[----:B------:R-:W0:Y:S01]  /*d3b0*/  MUFU.EX2 R166, R166 ;  /* 0x000000a600a67308 */ /* 0x000e220000000800 */
[----:B-----5:R-:W-:-:S02]  /*d3c0*/  IMAD.MOV.U32 R122, RZ, RZ, R151 ;  /* 0x000000ffff7a7224 */ /* 0x020fc400078e0097 */
[----:B------:R-:W-:-:S04]  /*d3d0*/  FMNMX.FTZ R31, R48, R31, !PT ;  /* 0x0000001f301f7209 */ /* 0x000fc80007810000 */
[----:B------:R-:W-:Y:S01]  /*d3e0*/  FMNMX.FTZ R31, R74, R31, !PT ;  /* 0x0000001f4a1f7209 */ /* 0x000fe20007810000 */
[----:B------:R5:W0:Y:S03]  /*d3f0*/  MUFU.EX2 R15, R98 ;  /* 0x00000062000f7308 */ /* 0x000a260000000800 */
[----:B------:R-:W-:-:S04]  /*d400*/  FMNMX.FTZ R33, R52, R31, !PT ;  /* 0x0000001f34217209 */ /* 0x000fc80007810000 */
[----:B------:R-:W-:Y:S01]  /*d410*/  FMNMX.FTZ R33, R78, R33, !PT ;  /* 0x000000214e217209 */ /* 0x000fe20007810000 */
[----:B------:R-:W0:Y:S01]  /*d420*/  MUFU.EX2 R168, R168 ;  /* 0x000000a800a87308 */ /* 0x000e220000000800 */
[----:B-----5:R-:W-:Y:S02]  /*d430*/  IMAD.MOV.U32 R98, RZ, RZ, R151 ;  /* 0x000000ffff627224 */ /* 0x020fe400078e0097 */
[----:B------:R-:W-:-:S04]  /*d440*/  FMNMX.FTZ R33, R90, R33, !PT ;  /* 0x000000215a217209 */ /* 0x000fc80007810000 */
[----:B------:R-:W-:Y:S01]  /*d450*/  FMNMX.FTZ R33, R82, R33, !PT ;  /* 0x0000002152217209 */ /* 0x000fe20007810000 */
[----:B------:R-:W-:Y:S03]  /*d460*/  MUFU.EX2 R170, R170 ;  /* 0x000000aa00aa7308 */ /* 0x000fe60000000800 */
[----:B------:R-:W-:-:S04]  /*d470*/  FMNMX.FTZ R35, R56, R33, !PT ;  /* 0x0000002138237209 */ /* 0x000fc80007810000 */
[----:B------:R-:W-:Y:S01]  /*d480*/  FMNMX.FTZ R35, R86, R35, !PT ;  /* 0x0000002356237209 */ /* 0x000fe20007810000 */
[----:B------:R5:W-:Y:S03]  /*d490*/  MUFU.EX2 R25, R94 ;  /* 0x0000005e00197308 */ /* 0x000be60000000800 */
[----:B------:R-:W-:Y:S01]  /*d4a0*/  FMNMX.FTZ R6, R92, R35, !PT ;  /* 0x000000235c067209 */ /* 0x000fe20007810000 */
[----:B------:R-:W-:-:S04]  /*d4b0*/  FFMA.FTZ R35, R44, R5, -R13 ;  /* 0x000000052c237223 */ /* 0x000fc8000001080d */
[----:B------:R-:W1:Y:S01]  /*d4c0*/  SHFL.BFLY PT, R41, R6, 0x2, 0x1f ;  /* 0x0c401f0006297f89 */ /* 0x000e6200000e0000 */
[----:B------:R-:W-:Y:S01]  /*d4d0*/  MUFU.EX2 R172, R172 ;  /* 0x000000ac00ac7308 */ /* 0x000fe20000000800 */
[----:B-----5:R-:W-:-:S07]  /*d4e0*/  IMAD.MOV.U32 R94, RZ, RZ, R151 ;  /* 0x000000ffff5e7224 */ /* 0x020fce00078e0097 */
[----:B------:R5:W-:Y:S08]  /*d4f0*/  MUFU.EX2 R29, R100 ;  /* 0x00000064001d7308 */ /* 0x000bf00000000800 */
[----:B------:R-:W-:Y:S01]  /*d500*/  MUFU.EX2 R174, R174 ;  /* 0x000000ae00ae7308 */ /* 0x000fe20000000800 */
[----:B-----5:R-:W-:Y:S01]  /*d510*/  IMAD.MOV.U32 R100, RZ, RZ, R151 ;  /* 0x000000ffff647224 */ /* 0x020fe200078e0097 */
[----:B-1----:R-:W-:-:S06]  /*d520*/  FMNMX.FTZ R44, R6, R41, !PT ;  /* 0x00000029062c7209 */ /* 0x002fcc0007810000 */
[----:B------:R1:W-:Y:S01]  /*d530*/  MUFU.EX2 R31, R37 ;  /* 0x00000025001f7308 */ /* 0x0003e20000000800 */
[-C--:B------:R-:W-:Y:S01]  /*d540*/  FFMA.FTZ R41, R112, R5.reuse, -R13 ;  /* 0x0000000570297223 */ /* 0x080fe2000001080d */
[----:B------:R-:W-:Y:S01]  /*d550*/  IMAD.MOV.U32 R112, RZ, RZ, R151 ;  /* 0x000000ffff707224 */ /* 0x000fe200078e0097 */
[----:B------:R-:W5:Y:S05]  /*d560*/  SHFL.BFLY PT, R45, R44, 0x1, 0x1f ;  /* 0x0c201f002c2d7f89 */ /* 0x000f6a00000e0000 */
[----:B------:R-:W-:Y:S01]  /*d570*/  MUFU.EX2 R176, R176 ;  /* 0x000000b000b07308 */ /* 0x000fe20000000800 */
[----:B-1----:R-:W-:Y:S01]  /*d580*/  FFMA.FTZ R37, R88, R5, -R13 ;  /* 0x0000000558257223 */ /* 0x002fe2000001080d */
[----:B------:R-:W-:-:S06]  /*d590*/  IMAD.MOV.U32 R88, RZ, RZ, R151 ;  /* 0x000000ffff587224 */ /* 0x000fcc00078e0097 */
[----:B------:R1:W-:Y:S08]  /*d5a0*/  MUFU.EX2 R33, R39 ;  /* 0x0000002700217308 */ /* 0x0003f00000000800 */
[----:B------:R-:W-:Y:S01]  /*d5b0*/  MUFU.EX2 R178, R178 ;  /* 0x000000b200b27308 */ /* 0x000fe20000000800 */
[-CC-:B-1----:R-:W-:Y:S01]  /*d5c0*/  FFMA.FTZ R39, R110, R5.reuse, -R13.reuse ;  /* 0x000000056e277223 */ /* 0x182fe2000001080d */
[----:B------:R-:W-:Y:S01]  /*d5d0*/  FFMA.FTZ R13, R118, R5, -R13 ;  /* 0x00000005760d7223 */ /* 0x000fe2000001080d */
[--C-:B------:R-:W-:Y:S01]  /*d5e0*/  IMAD.MOV.U32 R118, RZ, RZ, R151.reuse ;  /* 0x000000ffff767224 */ /* 0x100fe200078e0097 */
[----:B-----5:R-:W-:Y:S01]  /*d5f0*/  FMNMX.FTZ R6, R44, R45, !PT ;  /* 0x0000002d2c067209 */ /* 0x020fe20007810000 */
[----:B------:R-:W-:-:S03]  /*d600*/  IMAD.MOV.U32 R110, RZ, RZ, R151 ;  /* 0x000000ffff6e7224 */ /* 0x000fc600078e0097 */
[C---:B------:R-:W-:Y:S01]  /*d610*/  FSETP.NEU.FTZ.AND P1, PT, R6.reuse, -INF , PT ;  /* 0xff8000000600780b */ /* 0x040fe20003f3d000 */
[-C--:B------:R-:W-:Y:S01]  /*d620*/  FMUL.FTZ R44, R6, R5.reuse ;  /* 0x00000005062c7220 */ /* 0x080fe20000410000 */
[----:B------:R-:W-:Y:S04]  /*d630*/  MUFU.EX2 R35, R35 ;  /* 0x0000002300237308 */ /* 0x000fe80000000800 */
[----:B------:R-:W-:Y:S02]  /*d640*/  FSEL R47, R44, RZ, P1 ;  /* 0x000000ff2c2f7208 */ /* 0x000fe40000800000 */
[----:B------:R-:W-:Y:S02]  /*d650*/  ISETP.GE.AND P1, PT, R96, 0x81, PT ;  /* 0x000000816000780c */ /* 0x000fe40003f26270 */
[----:B------:R-:W-:Y:S01]  /*d660*/  MUFU.EX2 R180, R180 ;  /* 0x000000b400b47308 */ /* 0x000fe20000000800 */
[-CC-:B------:R-:W-:Y:S01]  /*d670*/  FFMA.FTZ R161, R26, R5.reuse, -R47.reuse ;  /* 0x000000051aa17223 */ /* 0x180fe2000001082f */
[-C--:B------:R-:W-:Y:S01]  /*d680*/  FFMA.FTZ R26, R27, R5.reuse, -R47 ;  /* 0x000000051b1a7223 */ /* 0x080fe2000001082f */
[----:B------:R-:W-:Y:S01]  /*d690*/  FADD.FTZ R27, R160, R7 ;  /* 0x00000007a01b7221 */ /* 0x000fe20000010000 */
[-CC-:B------:R-:W-:Y:S01]  /*d6a0*/  FFMA.FTZ R163, R30, R5.reuse, -R47.reuse ;  /* 0x000000051ea37223 */ /* 0x180fe2000001082f */
[-CC-:B------:R-:W-:Y:S01]  /*d6b0*/  FFMA.FTZ R30, R8, R5.reuse, -R47.reuse ;  /* 0x00000005081e7223 */ /* 0x180fe2000001082f */
[-C--:B------:R-:W-:Y:S01]  /*d6c0*/  FFMA.FTZ R165, R34, R5.reuse, -R47 ;  /* 0x0000000522a57223 */ /* 0x080fe2000001082f */
[----:B--2---:R-:W-:Y:S01]  /*d6d0*/  FADD.FTZ R8, R162, R27 ;  /* 0x0000001ba2087221 */ /* 0x004fe20000010000 */
[----:B------:R-:W-:Y:S01]  /*d6e0*/  MUFU.EX2 R161, R161 ;  /* 0x000000a100a17308 */ /* 0x000fe20000000800 */
[-CC-:B------:R-:W-:Y:S01]  /*d6f0*/  FFMA.FTZ R10, R10, R5.reuse, -R47.reuse ;  /* 0x000000050a0a7223 */ /* 0x180fe2000001082f */
[-CC-:B------:R-:W-:Y:S01]  /*d700*/  FFMA.FTZ R167, R38, R5.reuse, -R47.reuse ;  /* 0x0000000526a77223 */ /* 0x180fe2000001082f */
[----:B----4-:R-:W-:Y:S01]  /*d710*/  FADD.FTZ R27, R9, R8 ;  /* 0x00000008091b7221 */ /* 0x010fe20000010000 */
[-CC-:B------:R-:W-:Y:S01]  /*d720*/  FFMA.FTZ R12, R12, R5.reuse, -R47.reuse ;  /* 0x000000050c0c7223 */ /* 0x180fe2000001082f */
[-CC-:B------:R-:W-:Y:S01]  /*d730*/  FFMA.FTZ R169, R42, R5.reuse, -R47.reuse ;  /* 0x000000052aa97223 */ /* 0x180fe2000001082f */
[-C--:B------:R-:W-:Y:S01]  /*d740*/  FFMA.FTZ R14, R14, R5.reuse, -R47 ;  /* 0x000000050e0e7223 */ /* 0x080fe2000001082f */
[----:B---3--:R-:W-:Y:S01]  /*d750*/  FADD.FTZ R8, R164, R27 ;  /* 0x0000001ba4087221 */ /* 0x008fe20000010000 */
[----:B------:R-:W1:Y:S01]  /*d760*/  MUFU.EX2 R26, R26 ;  /* 0x0000001a001a7308 */ /* 0x000e620000000800 */
[-CC-:B------:R-:W-:Y:S01]  /*d770*/  FFMA.FTZ R171, R46, R5.reuse, -R47.reuse ;  /* 0x000000052eab7223 */ /* 0x180fe2000001082f */
[-CC-:B------:R-:W-:Y:S01]  /*d780*/  FFMA.FTZ R20, R20, R5.reuse, -R47.reuse ;  /* 0x0000000514147223 */ /* 0x180fe2000001082f */
[----:B0-----:R-:W-:Y:S01]  /*d790*/  FADD.FTZ R27, R11, R8 ;  /* 0x000000080b1b7221 */ /* 0x001fe20000010000 */
[-CC-:B------:R-:W-:Y:S01]  /*d7a0*/  FFMA.FTZ R173, R50, R5.reuse, -R47.reuse ;  /* 0x0000000532ad7223 */ /* 0x180fe2000001082f */
[-CC-:B------:R-:W-:Y:S01]  /*d7b0*/  FFMA.FTZ R24, R24, R5.reuse, -R47.reuse ;  /* 0x0000000518187223 */ /* 0x180fe2000001082f */
[-C--:B------:R-:W-:Y:S01]  /*d7c0*/  FFMA.FTZ R175, R54, R5.reuse, -R47 ;  /* 0x0000000536af7223 */ /* 0x080fe2000001082f */
[----:B------:R-:W-:Y:S01]  /*d7d0*/  FADD.FTZ R34, R166, R27 ;  /* 0x0000001ba6227221 */ /* 0x000fe20000010000 */
[----:B------:R-:W0:Y:S01]  /*d7e0*/  MUFU.EX2 R163, R163 ;  /* 0x000000a300a37308 */ /* 0x000e220000000800 */
[-CC-:B------:R-:W-:Y:S01]  /*d7f0*/  FFMA.FTZ R28, R28, R5.reuse, -R47.reuse ;  /* 0x000000051c1c7223 */ /* 0x180fe2000001082f */
[-CC-:B------:R-:W-:Y:S01]  /*d800*/  FFMA.FTZ R177, R58, R5.reuse, -R47.reuse ;  /* 0x000000053ab17223 */ /* 0x180fe2000001082f */
[----:B------:R-:W-:Y:S01]  /*d810*/  FADD.FTZ R49, R15, R34 ;  /* 0x000000220f317221 */ /* 0x000fe20000010000 */
[-CC-:B------:R-:W-:Y:S01]  /*d820*/  FFMA.FTZ R34, R36, R5.reuse, -R47.reuse ;  /* 0x0000000524227223 */ /* 0x180fe2000001082f */
[-CC-:B------:R-:W-:Y:S01]  /*d830*/  FFMA.FTZ R32, R32, R5.reuse, -R47.reuse ;  /* 0x0000000520207223 */ /* 0x180fe2000001082f */
[-C--:B------:R-:W-:Y:S01]  /*d840*/  FFMA.FTZ R179, R62, R5.reuse, -R47 ;  /* 0x000000053eb37223 */ /* 0x080fe2000001082f */
[----:B------:R-:W-:Y:S01]  /*d850*/  FADD.FTZ R36, R168, R49 ;  /* 0x00000031a8247221 */ /* 0x000fe20000010000 */
[----:B------:R-:W2:Y:S01]  /*d860*/  MUFU.EX2 R30, R30 ;  /* 0x0000001e001e7308 */ /* 0x000ea20000000800 */
[----:B-1----:R-:W-:Y:S01]  /*d870*/  FADD.FTZ R8, R161, R26 ;  /* 0x0000001aa1087221 */ /* 0x002fe20000010000 */
[-CC-:B------:R-:W-:Y:S01]  /*d880*/  FFMA.FTZ R66, R66, R5.reuse, -R47.reuse ;  /* 0x0000000542427223 */ /* 0x180fe2000001082f */
[----:B------:R-:W-:Y:S01]  /*d890*/  FADD.FTZ R49, R21, R36 ;  /* 0x0000002415317221 */ /* 0x000fe20000010000 */
[-CC-:B------:R-:W-:Y:S01]  /*d8a0*/  FFMA.FTZ R40, R40, R5.reuse, -R47.reuse ;  /* 0x0000000528287223 */ /* 0x180fe2000001082f */
[-C--:B------:R-:W-:Y:S01]  /*d8b0*/  FFMA.FTZ R70, R70, R5.reuse, -R47 ;  /* 0x0000000546467223 */ /* 0x080fe2000001082f */
[----:B------:R-:W-:Y:S01]  /*d8c0*/  F2FP.F16.F32.PACK_AB R160, R7, R160 ;  /* 0x000000a007a0723e */ /* 0x000fe200000000ff */
[----:B------:R-:W-:Y:S01]  /*d8d0*/  FADD.FTZ R36, R170, R49 ;  /* 0x00000031aa247221 */ /* 0x000fe20000010000 */
[----:B------:R-:W1:Y:S01]  /*d8e0*/  MUFU.EX2 R165, R165 ;  /* 0x000000a500a57308 */ /* 0x000e620000000800 */
[----:B0-----:R-:W-:Y:S01]  /*d8f0*/  FADD.FTZ R27, R163, R8 ;  /* 0x00000008a31b7221 */ /* 0x001fe20000010000 */
[-CC-:B------:R-:W-:Y:S01]  /*d900*/  FFMA.FTZ R48, R48, R5.reuse, -R47.reuse ;  /* 0x0000000530307223 */ /* 0x180fe2000001082f */
[----:B------:R-:W-:Y:S01]  /*d910*/  FADD.FTZ R49, R25, R36 ;  /* 0x0000002419317221 */ /* 0x000fe20000010000 */
[-CC-:B------:R-:W-:Y:S01]  /*d920*/  FFMA.FTZ R74, R74, R5.reuse, -R47.reuse ;  /* 0x000000054a4a7223 */ /* 0x180fe2000001082f */
[-CC-:B------:R-:W-:Y:S01]  /*d930*/  FFMA.FTZ R52, R52, R5.reuse, -R47.reuse ;  /* 0x0000000534347223 */ /* 0x180fe2000001082f */
[-C--:B------:R-:W-:Y:S01]  /*d940*/  FFMA.FTZ R78, R78, R5.reuse, -R47 ;  /* 0x000000054e4e7223 */ /* 0x080fe2000001082f */
[----:B------:R-:W-:Y:S01]  /*d950*/  FADD.FTZ R36, R172, R49 ;  /* 0x00000031ac247221 */ /* 0x000fe20000010000 */
[----:B------:R-:W0:Y:S01]  /*d960*/  MUFU.EX2 R10, R10 ;  /* 0x0000000a000a7308 */ /* 0x000e220000000800 */
[----:B--2---:R-:W-:Y:S01]  /*d970*/  FADD.FTZ R8, R30, R27 ;  /* 0x0000001b1e087221 */ /* 0x004fe20000010000 */
        /* <DEDUP_REMOVED lines=8> */
[----:B------:R-:W-:Y:S01]  /*da00*/  FFMA.FTZ R47, R92, R5, -R47 ;  /* 0x000000055c2f7223 */ /* 0x000fe2000001082f */
[----:B------:R-:W-:Y:S01]  /*da10*/  F2FP.F16.F32.PACK_AB R161, R26, R161 ;  /* 0x000000a11aa1723e */ /* 0x000fe200000000ff */
[----:B------:R-:W-:Y:S01]  /*da20*/  IMAD.MOV.U32 R92, RZ, RZ, R151 ;  /* 0x000000ffff5c7224 */ /* 0x000fe200078e0097 */
[----:B------:R-:W-:-:S02]  /*da30*/  F2FP.F16.F32.PACK_AB R162, R9, R162 ;  /* 0x000000a209a2723e */ /* 0x000fc400000000ff */
[----:B------:R-:W-:Y:S01]  /*da40*/  F2FP.F16.F32.PACK_AB R164, R11, R164 ;  /* 0x000000a40ba4723e */ /* 0x000fe200000000ff */
[----:B------:R-:W1:Y:S01]  /*da50*/  MUFU.EX2 R12, R12 ;  /* 0x0000000c000c7308 */ /* 0x000e620000000800 */
[C---:B0-----:R-:W-:Y:S01]  /*da60*/  FADD.FTZ R8, R10.reuse, R27 ;  /* 0x0000001b0a087221 */ /* 0x041fe20000010000 */
[----:B------:R-:W-:Y:S02]  /*da70*/  F2FP.F16.F32.PACK_AB R165, R10, R165 ;  /* 0x000000a50aa5723e */ /* 0x000fe400000000ff */
[----:B------:R-:W-:Y:S02]  /*da80*/  F2FP.F16.F32.PACK_AB R166, R15, R166 ;  /* 0x000000a60fa6723e */ /* 0x000fe400000000ff */
[----:B------:R-:W-:Y:S02]  /*da90*/  F2FP.F16.F32.PACK_AB R168, R21, R168 ;  /* 0x000000a815a8723e */ /* 0x000fe400000000ff */
[----:B------:R-:W0:Y:S01]  /*daa0*/  MUFU.EX2 R169, R169 ;  /* 0x000000a900a97308 */ /* 0x000e220000000800 */
[----:B--2---:R-:W-:Y:S01]  /*dab0*/  FADD.FTZ R27, R167, R8 ;  /* 0x00000008a71b7221 */ /* 0x004fe20000010000 */
[----:B------:R-:W-:-:S02]  /*dac0*/  F2FP.F16.F32.PACK_AB R170, R25, R170 ;  /* 0x000000aa19aa723e */ /* 0x000fc400000000ff */
[----:B------:R-:W-:Y:S02]  /*dad0*/  F2FP.F16.F32.PACK_AB R172, R29, R172 ;  /* 0x000000ac1dac723e */ /* 0x000fe400000000ff */
[----:B------:R-:W-:Y:S02]  /*dae0*/  F2FP.F16.F32.PACK_AB R174, R31, R174 ;  /* 0x000000ae1fae723e */ /* 0x000fe400000000ff */
[----:B------:R-:W2:Y:S01]  /*daf0*/  MUFU.EX2 R14, R14 ;  /* 0x0000000e000e7308 */ /* 0x000ea20000000800 */
[----:B-1----:R-:W-:Y:S01]  /*db00*/  FADD.FTZ R8, R12, R27 ;  /* 0x0000001b0c087221 */ /* 0x002fe20000010000 */
[----:B------:R-:W-:Y:S02]  /*db10*/  F2FP.F16.F32.PACK_AB R163, R30, R163 ;  /* 0x000000a31ea3723e */ /* 0x000fe400000000ff */
[----:B------:R-:W-:Y:S02]  /*db20*/  F2FP.F16.F32.PACK_AB R167, R12, R167 ;  /* 0x000000a70ca7723e */ /* 0x000fe400000000ff */
[----:B------:R-:W-:-:S02]  /*db30*/  MOV R96, R151 ;  /* 0x0000009700607202 */ /* 0x000fc40000000f00 */
[----:B------:R-:W1:Y:S01]  /*db40*/  MUFU.EX2 R171, R171 ;  /* 0x000000ab00ab7308 */ /* 0x000e620000000800 */
[----:B0-----:R-:W-:-:S07]  /*db50*/  FADD.FTZ R27, R169, R8 ;  /* 0x00000008a91b7221 */ /* 0x001fce0000010000 */
[----:B------:R-:W0:Y:S01]  /*db60*/  MUFU.EX2 R20, R20 ;  /* 0x0000001400147308 */ /* 0x000e220000000800 */
[C---:B--2---:R-:W-:Y:S01]  /*db70*/  FADD.FTZ R8, R14.reuse, R27 ;  /* 0x0000001b0e087221 */ /* 0x044fe20000010000 */
[----:B------:R-:W-:Y:S01]  /*db80*/  FADD.FTZ R27, R31, R36 ;  /* 0x000000241f1b7221 */ /* 0x000fe20000010000 */
[----:B------:R-:W-:-:S03]  /*db90*/  F2FP.F16.F32.PACK_AB R169, R14, R169 ;  /* 0x000000a90ea9723e */ /* 0x000fc600000000ff */
[----:B------:R-:W-:Y:S01]  /*dba0*/  FADD.FTZ R36, R176, R27 ;  /* 0x0000001bb0247221 */ /* 0x000fe20000010000 */
[----:B------:R-:W-:Y:S01]  /*dbb0*/  F2FP.F16.F32.PACK_AB R176, R33, R176 ;  /* 0x000000b021b0723e */ /* 0x000fe200000000ff */
[----:B------:R-:W2:Y:S01]  /*dbc0*/  MUFU.EX2 R173, R173 ;  /* 0x000000ad00ad7308 */ /* 0x000ea20000000800 */
[----:B-1----:R-:W-:Y:S01]  /*dbd0*/  FADD.FTZ R3, R171, R8 ;  /* 0x00000008ab037221 */ /* 0x002fe20000010000 */
[----:B------:R-:W-:-:S04]  /*dbe0*/  FADD.FTZ R27, R33, R36 ;  /* 0x00000024211b7221 */ /* 0x000fc80000010000 */
[----:B------:R-:W-:Y:S01]  /*dbf0*/  FADD.FTZ R36, R178, R27 ;  /* 0x0000001bb2247221 */ /* 0x000fe20000010000 */
[C---:B------:R-:W-:Y:S01]  /*dc00*/  F2FP.F16.F32.PACK_AB R178, R35.reuse, R178 ;  /* 0x000000b223b2723e */ /* 0x040fe200000000ff */
[----:B------:R-:W1:Y:S01]  /*dc10*/  MUFU.EX2 R24, R24 ;  /* 0x0000001800187308 */ /* 0x000e620000000800 */
[C---:B0-----:R-:W-:Y:S01]  /*dc20*/  FADD.FTZ R8, R20.reuse, R3 ;  /* 0x0000000314087221 */ /* 0x041fe20000010000 */
[----:B------:R-:W-:Y:S01]  /*dc30*/  FADD.FTZ R27, R35, R36 ;  /* 0x00000024231b7221 */ /* 0x000fe20000010000 */
[----:B------:R-:W-:-:S03]  /*dc40*/  F2FP.F16.F32.PACK_AB R171, R20, R171 ;  /* 0x000000ab14ab723e */ /* 0x000fc600000000ff */
[----:B------:R-:W-:Y:S02]  /*dc50*/  FADD.FTZ R36, R180, R27 ;  /* 0x0000001bb4247221 */ /* 0x000fe40000010000 */
[----:B------:R-:W0:Y:S01]  /*dc60*/  MUFU.EX2 R175, R175 ;  /* 0x000000af00af7308 */ /* 0x000e220000000800 */
[----:B--2---:R-:W-:-:S07]  /*dc70*/  FADD.FTZ R3, R173, R8 ;  /* 0x00000008ad037221 */ /* 0x004fce0000010000 */
[----:B------:R-:W2:Y:S01]  /*dc80*/  MUFU.EX2 R28, R28 ;  /* 0x0000001c001c7308 */ /* 0x000ea20000000800 */
[C---:B-1----:R-:W-:Y:S01]  /*dc90*/  FADD.FTZ R8, R24.reuse, R3 ;  /* 0x0000000318087221 */ /* 0x042fe20000010000 */
[----:B------:R-:W-:-:S06]  /*dca0*/  F2FP.F16.F32.PACK_AB R173, R24, R173 ;  /* 0x000000ad18ad723e */ /* 0x000fcc00000000ff */
[----:B------:R-:W1:Y:S01]  /*dcb0*/  MUFU.EX2 R37, R37 ;  /* 0x0000002500257308 */ /* 0x000e620000000800 */
[----:B0-----:R-:W-:-:S07]  /*dcc0*/  FADD.FTZ R3, R175, R8 ;  /* 0x00000008af037221 */ /* 0x001fce0000010000 */
[----:B------:R-:W0:Y:S01]  /*dcd0*/  MUFU.EX2 R177, R177 ;  /* 0x000000b100b17308 */ /* 0x000e220000000800 */
[C---:B--2---:R-:W-:Y:S01]  /*dce0*/  FADD.FTZ R8, R28.reuse, R3 ;  /* 0x000000031c087221 */ /* 0x044fe20000010000 */
[----:B------:R-:W-:-:S06]  /*dcf0*/  F2FP.F16.F32.PACK_AB R175, R28, R175 ;  /* 0x000000af1caf723e */ /* 0x000fcc00000000ff */
[----:B------:R-:W2:Y:S01]  /*dd00*/  MUFU.EX2 R182, R182 ;  /* 0x000000b600b67308 */ /* 0x000ea20000000800 */
[C---:B-1----:R-:W-:Y:S01]  /*dd10*/  FADD.FTZ R27, R37.reuse, R36 ;  /* 0x00000024251b7221 */ /* 0x042fe20000010000 */
[----:B------:R-:W-:-:S06]  /*dd20*/  F2FP.F16.F32.PACK_AB R180, R37, R180 ;  /* 0x000000b425b4723e */ /* 0x000fcc00000000ff */
[----:B------:R-:W1:Y:S01]  /*dd30*/  MUFU.EX2 R32, R32 ;  /* 0x0000002000207308 */ /* 0x000e620000000800 */
[----:B0-----:R-:W-:-:S07]  /*dd40*/  FADD.FTZ R3, R177, R8 ;  /* 0x00000008b1037221 */ /* 0x001fce0000010000 */
[----:B------:R-:W0:Y:S01]  /*dd50*/  MUFU.EX2 R39, R39 ;  /* 0x0000002700277308 */ /* 0x000e220000000800 */
[----:B--2---:R-:W-:-:S07]  /*dd60*/  FADD.FTZ R36, R182, R27 ;  /* 0x0000001bb6247221 */ /* 0x004fce0000010000 */
[----:B------:R-:W2:Y:S01]  /*dd70*/  MUFU.EX2 R179, R179 ;  /* 0x000000b300b37308 */ /* 0x000ea20000000800 */
[C---:B-1----:R-:W-:Y:S01]  /*dd80*/  FADD.FTZ R8, R32.reuse, R3 ;  /* 0x0000000320087221 */ /* 0x042fe20000010000 */
[----:B------:R-:W-:-:S06]  /*dd90*/  F2FP.F16.F32.PACK_AB R177, R32, R177 ;  /* 0x000000b120b1723e */ /* 0x000fcc00000000ff */
[----:B------:R-:W1:Y:S01]  /*dda0*/  MUFU.EX2 R184, R184 ;  /* 0x000000b800b87308 */ /* 0x000e620000000800 */
[C---:B0-----:R-:W-:Y:S01]  /*ddb0*/  FADD.FTZ R7, R39.reuse, R36 ;  /* 0x0000002427077221 */ /* 0x041fe20000010000 */
[----:B------:R-:W-:-:S06]  /*ddc0*/  F2FP.F16.F32.PACK_AB R182, R39, R182 ;  /* 0x000000b627b6723e */ /* 0x000fcc00000000ff */
[----:B------:R-:W0:Y:S01]  /*ddd0*/  MUFU.EX2 R34, R34 ;  /* 0x0000002200227308 */ /* 0x000e220000000800 */
[----:B--2---:R-:W-:-:S07]  /*dde0*/  FADD.FTZ R3, R179, R8 ;  /* 0x00000008b3037221 */ /* 0x004fce0000010000 */
[----:B------:R-:W2:Y:S01]  /*ddf0*/  MUFU.EX2 R41, R41 ;  /* 0x0000002900297308 */ /* 0x000ea20000000800 */
[----:B-1----:R-:W-:-:S07]  /*de00*/  FADD.FTZ R8, R184, R7 ;  /* 0x00000007b8087221 */ /* 0x002fce0000010000 */
[----:B------:R-:W1:Y:S01]  /*de10*/  MUFU.EX2 R66, R66 ;  /* 0x0000004200427308 */ /* 0x000e620000000800 */
[C---:B0-----:R-:W-:Y:S01]  /*de20*/  FADD.FTZ R3, R34.reuse, R3 ;  /* 0x0000000322037221 */ /* 0x041fe20000010000 */
[----:B------:R-:W-:-:S06]  /*de30*/  F2FP.F16.F32.PACK_AB R179, R34, R179 ;  /* 0x000000b322b3723e */ /* 0x000fcc00000000ff */
[----:B------:R-:W0:Y:S01]  /*de40*/  MUFU.EX2 R181, R40 ;  /* 0x0000002800b57308 */ /* 0x000e220000000800 */
[C---:B--2---:R-:W-:Y:S01]  /*de50*/  FADD.FTZ R7, R41.reuse, R8 ;  /* 0x0000000829077221 */ /* 0x044fe20000010000 */
[----:B------:R-:W-:-:S06]  /*de60*/  F2FP.F16.F32.PACK_AB R184, R41, R184 ;  /* 0x000000b829b8723e */ /* 0x000fcc00000000ff */
[----:B------:R-:W2:Y:S01]  /*de70*/  MUFU.EX2 R70, R70 ;  /* 0x0000004600467308 */ /* 0x000ea20000000800 */
[----:B-1----:R-:W-:-:S07]  /*de80*/  FADD.FTZ R8, R66, R3 ;  /* 0x0000000342087221 */ /* 0x002fce0000010000 */
[----:B------:R-:W1:Y:S01]  /*de90*/  MUFU.EX2 R183, R48 ;  /* 0x0000003000b77308 */ /* 0x000e620000000800 */
[C---:B0-----:R-:W-:Y:S01]  /*dea0*/  FADD.FTZ R3, R181.reuse, R8 ;  /* 0x00000008b5037221 */ /* 0x041fe20000010000 */
[----:B------:R-:W-:-:S06]  /*deb0*/  F2FP.F16.F32.PACK_AB R181, R181, R66 ;  /* 0x00000042b5b5723e */ /* 0x000fcc00000000ff */
        /* <DEDUP_REMOVED lines=11> */
[----:B-1----:R-:W-:-:S07]  /*df70*/  FADD.FTZ R36, R186, R7 ;  /* 0x00000007ba247221 */ /* 0x002fce0000010000 */
[----:B------:R1:W3:Y:S01]  /*df80*/  MUFU.EX2 R187, R90 ;  /* 0x0000005a00bb7308 */ /* 0x0002e20000000800 */
[----:B0-----:R-:W-:-:S07]  /*df90*/  FADD.FTZ R26, R78, R3 ;  /* 0x000000034e1a7221 */ /* 0x001fce0000010000 */
[----:B------:R-:W0:Y:S01]  /*dfa0*/  MUFU.EX2 R188, R188 ;  /* 0x000000bc00bc7308 */ /* 0x000e220000000800 */
[C---:B--2---:R-:W-:Y:S01]  /*dfb0*/  FADD.FTZ R7, R43.reuse, R36 ;  /* 0x000000242b077221 */ /* 0x044fe20000010000 */
[----:B------:R-:W-:Y:S02]  /*dfc0*/  F2FP.F16.F32.PACK_AB R186, R43, R186 ;  /* 0x000000ba2bba723e */ /* 0x000fe400000000ff */
[----:B-1----:R-:W-:-:S04]  /*dfd0*/  MOV R90, R151 ;  /* 0x00000097005a7202 */ /* 0x002fc80000000f00 */
[----:B------:R-:W1:Y:S01]  /*dfe0*/  MUFU.EX2 R82, R82 ;  /* 0x0000005200527308 */ /* 0x000e620000000800 */
[C---:B---3--:R-:W-:Y:S01]  /*dff0*/  FADD.FTZ R3, R187.reuse, R26 ;  /* 0x0000001abb037221 */ /* 0x048fe20000010000 */
[----:B------:R-:W-:-:S06]  /*e000*/  F2FP.F16.F32.PACK_AB R187, R187, R78 ;  /* 0x0000004ebbbb723e */ /* 0x000fcc00000000ff */
[----:B------:R2:W3:Y:S01]  /*e010*/  MUFU.EX2 R45, R116 ;  /* 0x00000074002d7308 */ /* 0x0004e20000000800 */
[----:B0-----:R-:W-:-:S07]  /*e020*/  FADD.FTZ R36, R188, R7 ;  /* 0x00000007bc247221 */ /* 0x001fce0000010000 */
[----:B------:R-:W0:Y:S01]  /*e030*/  MUFU.EX2 R189, R56 ;  /* 0x0000003800bd7308 */ /* 0x000e220000000800 */
[----:B-1----:R-:W-:Y:S01]  /*e040*/  FADD.FTZ R10, R82, R3 ;  /* 0x00000003520a7221 */ /* 0x002fe20000010000 */
[----:B--2---:R-:W-:-:S06]  /*e050*/  IMAD.MOV.U32 R116, RZ, RZ, R151 ;  /* 0x000000ffff747224 */ /* 0x004fcc00078e0097 */
[----:B------:R-:W1:Y:S01]  /*e060*/  MUFU.EX2 R190, R190 ;  /* 0x000000be00be7308 */ /* 0x000e620000000800 */
[C---:B---3--:R-:W-:Y:S01]  /*e070*/  FADD.FTZ R7, R45.reuse, R36 ;  /* 0x000000242d077221 */ /* 0x048fe20000010000 */
[----:B------:R-:W-:-:S06]  /*e080*/  F2FP.F16.F32.PACK_AB R188, R45, R188 ;  /* 0x000000bc2dbc723e */ /* 0x000fcc00000000ff */
[----:B------:R-:W2:Y:S01]  /*e090*/  MUFU.EX2 R86, R86 ;  /* 0x0000005600567308 */ /* 0x000ea20000000800 */
[C---:B0-----:R-:W-:Y:S01]  /*e0a0*/  FADD.FTZ R3, R189.reuse, R10 ;  /* 0x0000000abd037221 */ /* 0x041fe20000010000 */
[----:B------:R-:W-:-:S06]  /*e0b0*/  F2FP.F16.F32.PACK_AB R189, R189, R82 ;  /* 0x00000052bdbd723e */ /* 0x000fcc00000000ff */
[----:B------:R-:W0:Y:S01]  /*e0c0*/  MUFU.EX2 R13, R13 ;  /* 0x0000000d000d7308 */ /* 0x000e220000000800 */
[----:B-1----:R-:W-:-:S07]  /*e0d0*/  FADD.FTZ R36, R190, R7 ;  /* 0x00000007be247221 */ /* 0x002fce0000010000 */
[----:B------:R-:W1:Y:S01]  /*e0e0*/  MUFU.EX2 R47, R47 ;  /* 0x0000002f002f7308 */ /* 0x000e620000000800 */
[----:B--2---:R-:W-:Y:S01]  /*e0f0*/  FADD.FTZ R10, R86, R3 ;  /* 0x00000003560a7221 */ /* 0x004fe20000010000 */
[C---:B0-----:R-:W-:Y:S01]  /*e100*/  FADD.FTZ R8, R13.reuse, R36 ;  /* 0x000000240d087221 */ /* 0x041fe20000010000 */
[----:B------:R-:W-:Y:S02]  /*e110*/  F2FP.F16.F32.PACK_AB R190, R13, R190 ;  /* 0x000000be0dbe723e */ /* 0x000fe400000000ff */
[C---:B-1----:R-:W-:Y:S01]  /*e120*/  FADD.FTZ R3, R47.reuse, R10 ;  /* 0x0000000a2f037221 */ /* 0x042fe20000010000 */
[----:B------:R-:W-:Y:S01]  /*e130*/  F2FP.F16.F32.PACK_AB R191, R47, R86 ;  /* 0x000000562fbf723e */ /* 0x000fe200000000ff */
[----:B------:R-:W-:Y:S06]  /*e140*/  @!P1 BRA `(.L_x_7160) ;  /* 0x0000002400189947 */ /* 0x000fec0003800000 */
[----:B------:R-:W-:Y:S01]  /*e150*/  IADD3 R210, R210, -0x2, RZ ;  /* 0xfffffffed2d27810 */ /* 0x000fe20007ffe0ff */
[----:B------:R-:W-:Y:S01]  /*e160*/  IMAD.MOV.U32 R9, RZ, RZ, R6 ;  /* 0x000000ffff097224 */ /* 0x000fe200078e0006 */
[----:B------:R-:W-:Y:S01]  /*e170*/  MOV R7, R158 ;  /* 0x0000009e00077202 */ /* 0x000fe20000000f00 */
        /* <DEDUP_REMOVED lines=33> */
[----:B------:R-:W-:-:S07]  /*e390*/  CS2R R88, SRZ ;  /* 0x0000000000587805 */ /* 0x000fce000001ff00 */
.L_x_7172:
[----:B------:R-:W-:Y:S01]  /*e3a0*/  ISETP.NE.AND P1, PT, R11, 0x1, PT ;  /* 0x000000010b00780c */ /* 0x000fe20003f25270 */
[----:B------:R-:W-:Y:S05]  /*e3b0*/  YIELD ;  /* 0x0000000000007946 */ /* 0x000fea0003800000 */
[----:B------:R-:W-:Y:S02]  /*e3c0*/  SEL R158, RZ, 0x1, P1 ;  /* 0x00000001ff9e7807 */ /* 0x000fe40000800000 */
[----:B------:R-:W-:Y:S02]  /*e3d0*/  ISETP.NE.AND P1, PT, R194, RZ, PT ;  /* 0x000000ffc200720c */ /* 0x000fe40003f25270 */
[----:B------:R-:W-:-:S11]  /*e3e0*/  LOP3.LUT R158, R7, R158, RZ, 0x3c, !PT ;  /* 0x0000009e079e7212 */ /* 0x000fd600078e3cff */
[----:B------:R-:W-:Y:S05]  /*e3f0*/  @P1 BRA `(.L_x_7161) ;  /* 0x00000000003c1947 */ /* 0x000fea0003800000 */
[----:B------:R-:W-:Y:S05]  /*e400*/  @!P0 BRA `(.L_x_7162) ;  /* 0x0000000000048947 */ /* 0x000fea0003800000 */
[----:B------:R-:W-:Y:S01]  /*e410*/  BPT.TRAP 0x1 ;  /* 0x000000040000795c */ /* 0x000fe20000300000 */
.L_x_7162:
[----:B------:R-:W-:-:S05]  /*e420*/  VIADD R4, R11, 0x1 ;  /* 0x000000010b047836 */ /* 0x000fca0000000000 */
[----:B------:R-:W-:-:S04]  /*e430*/  ISETP.NE.AND P2, PT, R4, 0x2, PT ;  /* 0x000000020400780c */ /* 0x000fc80003f45270 */
[----:B------:R-:W-:Y:S02]  /*e440*/  SEL R5, R4, RZ, P2 ;  /* 0x000000ff04057207 */ /* 0x000fe40001000000 */
[----:B------:R-:W-:Y:S02]  /*e450*/  SHF.L.U32 R4, R158, 0x1f, RZ ;  /* 0x0000001f9e047819 */ /* 0x000fe400000006ff */
[----:B------:R-:W-:-:S04]  /*e460*/  LEA R5, R5, R156, 0x3 ;  /* 0x0000009c05057211 */ /* 0x000fc800078e18ff */
[----:B------:R0:W1:Y:S01]  /*e470*/  SYNCS.PHASECHK.TRANS64.TRYWAIT P2, [R5+URZ+0x28830], R4 ;  /* 0x02883004050075a7 */ /* 0x000062000804017f */
[----:B------:R-:W-:Y:S05]  /*e480*/  @!P0 BRA `(.L_x_7163) ;  /* 0x0000000000048947 */ /* 0x000fea0003800000 */
[----:B------:R-:W-:Y:S01]  /*e490*/  BPT.TRAP 0x1 ;  /* 0x000000040000795c */ /* 0x000fe20000300000 */
.L_x_7163:
[----:B------:R-:W-:Y:S04]  /*e4a0*/  BSSY B0, `(.L_x_7161) ;  /* 0x0000004000007945 */ /* 0x000fe80003800000 */
[----:B-1----:R-:W-:Y:S05]  /*e4b0*/  @P2 BRA `(.L_x_7164) ;  /* 0x0000000000082947 */ /* 0x002fea0003800000 */
[----:B------:R-:W1:Y:S02]  /*e4c0*/  SYNCS.PHASECHK.TRANS64.TRYWAIT P2, [R5+URZ+0x28830], R4 ;  /* 0x02883004050075a7 */ /* 0x000e64000804017f */
[----:B-1----:R-:W-:Y:S05]  /*e4d0*/  @!P2 BRA `(.L_x_7165) ;  /* 0x000000c400aca947 */ /* 0x002fea0003800000 */
.L_x_7164:
[----:B------:R-:W-:Y:S05]  /*e4e0*/  BSYNC B0 ;  /* 0x0000000000007941 */ /* 0x000fea0003800000 */
.L_x_7161:
[----:B01----:R-:W0:Y:S01]  /*e4f0*/  S2R R4, SR_TID.X ;  /* 0x0000000000047919 */ /* 0x003e220000002100 */
[----:B------:R-:W-:Y:S05]  /*e500*/  WARPSYNC.ALL ;  /* 0x0000000000007948 */ /* 0x000fea0003800000 */
[----:B------:R-:W-:Y:S01]  /*e510*/  VIADD R152, R11, 0x1 ;  /* 0x000000010b987836 */ /* 0x000fe20000000000 */
[----:B------:R-:W-:Y:S01]  /*e520*/  MOV R5, 0x40000040 ;  /* 0x4000004000057802 */ /* 0x000fe20000000f00 */
[----:B------:R-:W-:Y:S01]  /*e530*/  IMAD.MOV.U32 R15, RZ, RZ, 0x40000040 ;  /* 0x40000040ff0f7424 */ /* 0x000fe200078e00ff */
[----:B------:R-:W-:Y:S01]  /*e540*/  MOV R21, 0x40000040 ;  /* 0x4000004000157802 */ /* 0x000fe20000000f00 */
[----:B------:R-:W-:Y:S01]  /*e550*/  IMAD.MOV.U32 R13, RZ, RZ, 0x40000040 ;  /* 0x40000040ff0d7424 */ /* 0x000fe200078e00ff */
[----:B------:R-:W-:-:S02]  /*e560*/  ISETP.NE.AND P2, PT, R152, 0x2, PT ;  /* 0x000000029800780c */ /* 0x000fc40003f45270 */
[----:B------:R-:W-:Y:S02]  /*e570*/  R2UR UR7, R5 ;  /* 0x00000000050772ca */ /* 0x000fe400000e0000 */
[----:B------:R-:W-:Y:S02]  /*e580*/  SEL R152, R152, RZ, P2 ;  /* 0x000000ff98987207 */ /* 0x000fe40001000000 */
[----:B------:R-:W-:Y:S02]  /*e590*/  R2UR UR11, R15 ;  /* 0x000000000f0b72ca */ /* 0x000fe400000e0000 */
[----:B------:R-:W-:Y:S02]  /*e5a0*/  R2UR UR15, R21 ;  /* 0x00000000150f72ca */ /* 0x000fe400000e0000 */
[----:B------:R-:W-:Y:S02]  /*e5b0*/  R2UR UR19, R13 ;  /* 0x000000000d1372ca */ /* 0x000fe400000e0000 */
[----:B------:R-:W-:-:S02]  /*e5c0*/  R2UR UR23, R15 ;  /* 0x000000000f1772ca */ /* 0x000fc400000e0000 */
[----:B------:R-:W-:Y:S02]  /*e5d0*/  R2UR UR27, R13 ;  /* 0x000000000d1b72ca */ /* 0x000fe400000e0000 */
[----:B------:R-:W-:Y:S02]  /*e5e0*/  R2UR UR31, R21 ;  /* 0x00000000151f72ca */ /* 0x000fe400000e0000 */
[----:B------:R-:W-:Y:S02]  /*e5f0*/  R2UR UR35, R5 ;  /* 0x00000000052372ca */ /* 0x000fe400000e0000 */
[----:B0-----:R-:W-:-:S05]  /*e600*/  SHF.R.U32.HI R4, RZ, 0x7, R4 ;  /* 0x00000007ff047819 */ /* 0x001fca0000011604 */
[----:B------:R-:W-:Y:S01]  /*e610*/  VIADD R6, R4, 0x8 ;  /* 0x0000000804067836 */ /* 0x000fe20000000000 */
[----:B------:R-:W-:-:S04]  /*e620*/  LEA R4, R152, R0, 0xb ;  /* 0x0000000098047211 */ /* 0x000fc800078e58ff */
[----:B------:R0:W-:Y:S01]  /*e630*/  BAR.SYNC.DEFER_BLOCKING R6, 0x100 ;  /* 0x000400060000751d */ /* 0x0001e20000010000 */
[C---:B------:R-:W-:Y:S01]  /*e640*/  R2UR UR6, R4.reuse ;  /* 0x00000000040672ca */ /* 0x040fe200000e0000 */
[C---:B------:R-:W-:Y:S02]  /*e650*/  VIADD R14, R4.reuse, 0x2 ;  /* 0x00000002040e7836 */ /* 0x040fe40000000000 */
[C---:B------:R-:W-:Y:S02]  /*e660*/  VIADD R20, R4.reuse, 0x4 ;  /* 0x0000000404147836 */ /* 0x040fe40000000000 */
[----:B------:R-:W-:Y:S01]  /*e670*/  VIADD R12, R4, 0x6 ;  /* 0x00000006040c7836 */ /* 0x000fe20000000000 */
[----:B------:R-:W-:Y:S01]  /*e680*/  R2UR UR10, R14 ;  /* 0x000000000e0a72ca */ /* 0x000fe200000e0000 */
[----:B------:R-:W-:Y:S01]  /*e690*/  VIADD R14, R4, 0x400 ;  /* 0x00000400040e7836 */ /* 0x000fe20000000000 */
[----:B------:R-:W-:Y:S01]  /*e6a0*/  R2UR UR14, R20 ;  /* 0x00000000140e72ca */ /* 0x000fe200000e0000 */
[----:B------:R-:W-:Y:S01]  /*e6b0*/  VIADD R20, R4, 0x404 ;  /* 0x0000040404147836 */ /* 0x000fe20000000000 */
[----:B------:R-:W-:-:S02]  /*e6c0*/  R2UR UR18, R12 ;  /* 0x000000000c1272ca */ /* 0x000fc400000e0000 */
[----:B------:R-:W-:Y:S02]  /*e6d0*/  R2UR UR22, R14 ;  /* 0x000000000e1672ca */ /* 0x000fe400000e0000 */
[C---:B------:R-:W-:Y:S01]  /*e6e0*/  IADD3 R12, R4.reuse, 0x402, RZ ;  /* 0x00000402040c7810 */ /* 0x040fe20007ffe0ff */
[----:B------:R-:W-:Y:S01]  /*e6f0*/  VIADD R4, R4, 0x406 ;  /* 0x0000040604047836 */ /* 0x000fe20000000000 */
[----:B------:R-:W-:Y:S02]  /*e700*/  R2UR UR30, R20 ;  /* 0x00000000141e72ca */ /* 0x000fe400000e0000 */
[----:B------:R-:W-:Y:S02]  /*e710*/  R2UR UR26, R12 ;  /* 0x000000000c1a72ca */ /* 0x000fe400000e0000 */
[----:B------:R-:W-:Y:S01]  /*e720*/  R2UR UR34, R4 ;  /* 0x00000000042272ca */ /* 0x000fe200000e0000 */
[----:B------:R-:W-:-:S06]  /*e730*/  WARPGROUP.ARRIVE ;  /* 0x00000000000079c5 */ /* 0x000fcc0000000000 */
        /* <DEDUP_REMOVED lines=26> */
.L_x_7167:
[----:B------:R-:W-:Y:S02]  /*e8e0*/  SHF.L.U32 R4, R7, 0x1f, RZ ;  /* 0x0000001f07047819 */ /* 0x000fe400000006ff */
[----:B------:R-:W-:-:S04]  /*e8f0*/  LEA R5, R11, R156, 0x3 ;  /* 0x0000009c0b057211 */ /* 0x000fc800078e18ff */
[----:B------:R0:W1:Y:S01]  /*e900*/  SYNCS.PHASECHK.TRANS64.TRYWAIT P1, [R5+URZ+0x28850], R4 ;  /* 0x02885004050075a7 */ /* 0x000062000802017f */
[----:B------:R-:W-:Y:S05]  /*e910*/  @!P0 BRA `(.L_x_7168) ;  /* 0x0000000000048947 */ /* 0x000fea0003800000 */
[----:B------:R-:W-:Y:S01]  /*e920*/  BPT.TRAP 0x1 ;  /* 0x000000040000795c */ /* 0x000fe20000300000 */
.L_x_7168:
[----:B-1----:R-:W-:Y:S05]  /*e930*/  @P1 BRA `(.L_x_7166) ;  /* 0x0000000000081947 */ /* 0x002fea0003800000 */
[----:B------:R-:W1:Y:S02]  /*e940*/  SYNCS.PHASECHK.TRANS64.TRYWAIT P1, [R5+URZ+0x28850], R4 ;  /* 0x02885004050075a7 */ /* 0x000e64000802017f */
[----:B-1----:R-:W-:Y:S05]  /*e950*/  @!P1 BRA `(.L_x_7169) ;  /* 0x000000c000a09947 */ /* 0x002fea0003800000 */
.L_x_7166:
[----:B01----:R-:W-:Y:S01]  /*e960*/  VIADD R4, R156, 0x400 ;  /* 0x000004009c047836 */ /* 0x003fe20000000000 */
[----:B------:R-:W-:Y:S01]  /*e970*/  MOV R5, 0x40000040 ;  /* 0x4000004000057802 */ /* 0x000fe20000000f00 */
[----:B------:R-:W-:Y:S05]  /*e980*/  WARPSYNC.ALL ;  /* 0x0000000000007948 */ /* 0x000fea0003800000 */
[----:B------:R-:W-:Y:S01]  /*e990*/  SHF.R.U32.HI R4, RZ, 0x4, R4 ;  /* 0x00000004ff047819 */ /* 0x000fe20000011604 */
[----:B------:R-:W-:Y:S01]  /*e9a0*/  WARPGROUP.ARRIVE ;  /* 0x00000000000079c5 */ /* 0x000fe20000000000 */
[----:B------:R-:W-:Y:S01]  /*e9b0*/  R2UR UR7, R5 ;  /* 0x00000000050772ca */ /* 0x000fe200000e0000 */
[----:B------:R-:W-:Y:S01]  /*e9c0*/  IMAD.MOV.U32 R7, RZ, RZ, 0x40000040 ;  /* 0x40000040ff077424 */ /* 0x000fe200078e00ff */
[----:B------:R-:W-:Y:S01]  /*e9d0*/  LOP3.LUT R4, R4, 0x3fff, RZ, 0xc0, !PT ;  /* 0x00003fff04047812 */ /* 0x000fe200078ec0ff */
[----:B------:R-:W-:-:S02]  /*e9e0*/  IMAD.MOV.U32 R5, RZ, RZ, 0x40000040 ;  /* 0x40000040ff057424 */ /* 0x000fc400078e00ff */
[----:B------:R-:W0:Y:S01]  /*e9f0*/  S2R R12, SR_TID.X ;  /* 0x00000000000c7919 */ /* 0x000e220000002100 */
[----:B------:R-:W-:-:S05]  /*ea00*/  LOP3.LUT R4, R4, 0x4000000, RZ, 0xfc, !PT ;  /* 0x0400000004047812 */ /* 0x000fca00078efcff */
[----:B------:R-:W-:-:S04]  /*ea10*/  IMAD R4, R11, 0x800, R4 ;  /* 0x000008000b047824 */ /* 0x000fc800078e0204 */
[C---:B------:R-:W-:Y:S01]  /*ea20*/  VIADD R6, R4.reuse, 0x80 ;  /* 0x0000008004067836 */ /* 0x040fe20000000000 */
[----:B------:R-:W-:-:S13]  /*ea30*/  R2UR UR6, R4 ;  /* 0x00000000040672ca */ /* 0x000fda00000e0000 */
[----:B------:R-:W-:Y:S01]  /*ea40*/  HGMMA.64x128x16.F32 R88, R160, gdesc[UR4].tnspB, R88, gsb0 ;  /* 0x41e00004a0587df0 */ /* 0x000fe20008000858 */
[----:B------:R-:W-:Y:S02]  /*ea50*/  R2UR UR6, R6 ;  /* 0x00000000060672ca */ /* 0x000fe400000e0000 */
[----:B------:R-:W-:Y:S01]  /*ea60*/  R2UR UR7, R7 ;  /* 0x00000000070772ca */ /* 0x000fe200000e0000 */
[----:B------:R-:W-:Y:S01]  /*ea70*/  IMAD.MOV.U32 R7, RZ, RZ, 0x40000040 ;  /* 0x40000040ff077424 */ /* 0x000fe200078e00ff */
[----:B------:R-:W-:Y:S02]  /*ea80*/  IADD3 R6, R4, 0x100, RZ ;  /* 0x0000010004067810 */ /* 0x000fe40007ffe0ff */
[----:B0-----:R-:W-:Y:S01]  /*ea90*/  SHF.R.U32.HI R12, RZ, 0x7, R12 ;  /* 0x00000007ff0c7819 */ /* 0x001fe2000001160c */
[----:B------:R-:W-:Y:S02]  /*eaa0*/  WARPGROUP.DEPBAR.LE gsb0, 0x0 ;  /* 0x00008000000079c5 */ /* 0x000fe40000010000 */
[----:B------:R-:W-:-:S06]  /*eab0*/  WARPGROUP.ARRIVE ;  /* 0x00000000000079c5 */ /* 0x000fcc0000000000 */
[----:B------:R-:W-:Y:S01]  /*eac0*/  HGMMA.64x128x16.F32 R88, R164, gdesc[UR4].tnspB, R88, gsb0 ;  /* 0x41e00004a4587df0 */ /* 0x000fe20008000858 */
[----:B------:R-:W-:Y:S01]  /*ead0*/  R2UR UR6, R6 ;  /* 0x00000000060672ca */ /* 0x000fe200000e0000 */
[----:B------:R-:W-:Y:S01]  /*eae0*/  VIADD R6, R4, 0x180 ;  /* 0x0000018004067836 */ /* 0x000fe20000000000 */
[----:B------:R-:W-:Y:S02]  /*eaf0*/  R2UR UR7, R7 ;  /* 0x00000000070772ca */ /* 0x000fe400000e0000 */
[----:B------:R-:W-:Y:S01]  /*eb00*/  MOV R7, 0x40000040 ;  /* 0x4000004000077802 */ /* 0x000fe20000000f00 */
[----:B------:R-:W-:Y:S02]  /*eb10*/  WARPGROUP.DEPBAR.LE gsb0, 0x0 ;  /* 0x00008000000079c5 */ /* 0x000fe40000010000 */
[----:B------:R-:W-:-:S08]  /*eb20*/  WARPGROUP.ARRIVE ;  /* 0x00000000000079c5 */ /* 0x000fd00000000000 */
[----:B------:R-:W-:Y:S01]  /*eb30*/  HGMMA.64x128x16.F32 R88, R168, gdesc[UR4].tnspB, R88, gsb0 ;  /* 0x41e00004a8587df0 */ /* 0x000fe20008000858 */
[----:B------:R-:W-:Y:S01]  /*eb40*/  R2UR UR6, R6 ;  /* 0x00000000060672ca */ /* 0x000fe200000e0000 */
[----:B------:R-:W-:Y:S01]  /*eb50*/  VIADD R6, R4, 0x200 ;  /* 0x0000020004067836 */ /* 0x000fe20000000000 */
[----:B------:R-:W-:Y:S01]  /*eb60*/  R2UR UR7, R7 ;  /* 0x00000000070772ca */ /* 0x000fe200000e0000 */
[----:B------:R-:W-:Y:S01]  /*eb70*/  IMAD.MOV.U32 R7, RZ, RZ, 0x40000040 ;  /* 0x40000040ff077424 */ /* 0x000fe200078e00ff */
[----:B------:R-:W-:Y:S02]  /*eb80*/  WARPGROUP.DEPBAR.LE gsb0, 0x0 ;  /* 0x00008000000079c5 */ /* 0x000fe40000010000 */
[----:B------:R-:W-:-:S09]  /*eb90*/  WARPGROUP.ARRIVE ;  /* 0x00000000000079c5 */ /* 0x000fd20000000000 */
[----:B------:R-:W-:Y:S01]  /*eba0*/  HGMMA.64x128x16.F32 R88, R172, gdesc[UR4].tnspB, R88, gsb0 ;  /* 0x41e00004ac587df0 */ /* 0x000fe20008000858 */
[----:B------:R-:W-:Y:S02]  /*ebb0*/  R2UR UR6, R6 ;  /* 0x00000000060672ca */ /* 0x000fe400000e0000 */
[----:B------:R-:W-:Y:S01]  /*ebc0*/  R2UR UR7, R7 ;  /* 0x00000000070772ca */ /* 0x000fe200000e0000 */
[----:B------:R-:W-:Y:S01]  /*ebd0*/  IMAD.MOV.U32 R7, RZ, RZ, 0x40000040 ;  /* 0x40000040ff077424 */ /* 0x000fe200078e00ff */
[----:B------:R-:W-:Y:S01]  /*ebe0*/  IADD3 R6, R4, 0x280, RZ ;  /* 0x0000028004067810 */ /* 0x000fe20007ffe0ff */
[----:B------:R-:W-:Y:S02]  /*ebf0*/  WARPGROUP.DEPBAR.LE gsb0, 0x0 ;  /* 0x00008000000079c5 */ /* 0x000fe40000010000 */
[----:B------:R-:W-:-:S08]  /*ec00*/  WARPGROUP.ARRIVE ;  /* 0x00000000000079c5 */ /* 0x000fd00000000000 */
[----:B------:R-:W-:Y:S01]  /*ec10*/  HGMMA.64x128x16.F32 R88, R176, gdesc[UR4].tnspB, R88, gsb0 ;  /* 0x41e00004b0587df0 */ /* 0x000fe20008000858 */
[----:B------:R-:W-:Y:S01]  /*ec20*/  R2UR UR6, R6 ;  /* 0x00000000060672ca */ /* 0x000fe200000e0000 */
[C---:B------:R-:W-:Y:S01]  /*ec30*/  VIADD R6, R4.reuse, 0x300 ;  /* 0x0000030004067836 */ /* 0x040fe20000000000 */
[----:B------:R-:W-:Y:S01]  /*ec40*/  R2UR UR7, R7 ;  /* 0x00000000070772ca */ /* 0x000fe200000e0000 */
[----:B------:R-:W-:Y:S01]  /*ec50*/  VIADD R4, R4, 0x380 ;  /* 0x0000038004047836 */ /* 0x000fe20000000000 */
[----:B------:R-:W-:Y:S01]  /*ec60*/  MOV R7, 0x40000040 ;  /* 0x4000004000077802 */ /* 0x000fe20000000f00 */
[----:B------:R-:W-:Y:S02]  /*ec70*/  WARPGROUP.DEPBAR.LE gsb0, 0x0 ;  /* 0x00008000000079c5 */ /* 0x000fe40000010000 */
[----:B------:R-:W-:-:S08]  /*ec80*/  WARPGROUP.ARRIVE ;  /* 0x00000000000079c5 */ /* 0x000fd00000000000 */
[----:B------:R-:W-:Y:S01]  /*ec90*/  HGMMA.64x128x16.F32 R88, R180, gdesc[UR4].tnspB, R88, gsb0 ;  /* 0x41e00004b4587df0 */ /* 0x000fe20008000858 */
[----:B------:R-:W-:Y:S02]  /*eca0*/  R2UR UR6, R6 ;  /* 0x00000000060672ca */ /* 0x000fe400000e0000 */
[----:B------:R-:W-:Y:S01]  /*ecb0*/  R2UR UR7, R7 ;  /* 0x00000000070772ca */ /* 0x000fe200000e0000 */
[----:B------:R-:W-:Y:S02]  /*ecc0*/  WARPGROUP.DEPBAR.LE gsb0, 0x0 ;  /* 0x00008000000079c5 */ /* 0x000fe40000010000 */
[----:B------:R-:W-:-:S10]  /*ecd0*/  WARPGROUP.ARRIVE ;  /* 0x00000000000079c5 */ /* 0x000fd40000000000 */
[----:B------:R-:W-:Y:S01]  /*ece0*/  HGMMA.64x128x16.F32 R88, R184, gdesc[UR4].tnspB, R88, gsb0 ;  /* 0x41e00004b8587df0 */ /* 0x000fe20008000858 */
[----:B------:R-:W-:Y:S02]  /*ecf0*/  R2UR UR6, R4 ;  /* 0x00000000040672ca */ /* 0x000fe400000e0000 */
[----:B------:R-:W-:Y:S02]  /*ed00*/  R2UR UR7, R5 ;  /* 0x00000000050772ca */ /* 0x000fe400000e0000 */
[----:B------:R-:W-:Y:S01]  /*ed10*/  IADD3 R4, -R12, 0xb, RZ ;  /* 0x0000000b0c047810 */ /* 0x000fe20007ffe1ff */
[----:B------:R-:W-:Y:S02]  /*ed20*/  WARPGROUP.DEPBAR.LE gsb0, 0x0 ;  /* 0x00008000000079c5 */ /* 0x000fe40000010000 */
[----:B------:R-:W-:-:S08]  /*ed30*/  WARPGROUP.ARRIVE ;  /* 0x00000000000079c5 */ /* 0x000fd00000000000 */
[----:B------:R-:W-:Y:S03]  /*ed40*/  HGMMA.64x128x16.F32 R88, R188, gdesc[UR4].tnspB, R88, gsb0 ;  /* 0x41e00004bc587df0 */ /* 0x000fe60008000858 */
[----:B------:R-:W-:Y:S02]  /*ed50*/  WARPGROUP.DEPBAR.LE gsb0, 0x0 ;  /* 0x00008000000079c5 */ /* 0x000fe40000010000 */
[----:B------:R0:W-:Y:S06]  /*ed60*/  BAR.ARV R4, 0x100 ;  /* 0x000400040000751d */ /* 0x0001ec0000002000 */
[----:B------:R-:W-:Y:S05]  /*ed70*/  @!P0 BRA `(.L_x_7170) ;  /* 0x0000000000048947 */ /* 0x000fea0003800000 */
[----:B------:R-:W-:Y:S01]  /*ed80*/  BPT.TRAP 0x1 ;  /* 0x000000040000795c */ /* 0x000fe20000300000 */
.L_x_7170:
[----:B0-----:R-:W-:Y:S02]  /*ed90*/  FMNMX.FTZ R4, R24, R10, !PT ;  /* 0x0000000a18047209 */ /* 0x001fe40007810000 */
        /* <DEDUP_REMOVED lines=67> */
[----:B------:R-:W0:Y:S01]  /*f1d0*/  SHFL.BFLY PT, R4, R13, 0x1, 0x1f ;  /* 0x0c201f000d047f89 */ /* 0x000e2200000e0000 */
[----:B------:R-:W1:Y:S03]  /*f1e0*/  LDC R5, c[0x0][0x988] ;  /* 0x00026200ff057b82 */ /* 0x000e660000000800 */
[----:B------:R-:W2:Y:S01]  /*f1f0*/  SHFL.BFLY PT, R15, R14, 0x1, 0x1f ;  /* 0x0c201f000e0f7f89 */ /* 0x000ea200000e0000 */
[----:B0-----:R-:W-:Y:S02]  /*f200*/  FMNMX.FTZ R4, R13, R4, !PT ;  /* 0x000000040d047209 */ /* 0x001fe40007810000 */
[----:B--2---:R-:W-:-:S03]  /*f210*/  FMNMX.FTZ R6, R14, R15, !PT ;  /* 0x0000000f0e067209 */ /* 0x004fc60007810000 */
[C---:B------:R-:W-:Y:S01]  /*f220*/  FADD.FTZ R10, -R4.reuse, R10 ;  /* 0x0000000a040a7221 */ /* 0x040fe20000010100 */
[----:B-1----:R-:W-:-:S03]  /*f230*/  FMUL.FTZ R12, R4, R5 ;  /* 0x00000005040c7220 */ /* 0x002fc60000410000 */
[-C--:B------:R-:W-:Y:S01]  /*f240*/  FMUL.FTZ R15, R10, R5.reuse ;  /* 0x000000050a0f7220 */ /* 0x080fe20000410000 */
[-CC-:B------:R-:W-:Y:S01]  /*f250*/  FFMA.FTZ R162, R28, R5.reuse, -R12.reuse ;  /* 0x000000051ca27223 */ /* 0x180fe2000001080c */
[C---:B------:R-:W-:Y:S01]  /*f260*/  FADD.FTZ R10, -R6.reuse, R9 ;  /* 0x00000009060a7221 */ /* 0x040fe20000010100 */
[-C--:B------:R-:W-:Y:S01]  /*f270*/  FMUL.FTZ R28, R6, R5.reuse ;  /* 0x00000005061c7220 */ /* 0x080fe20000410000 */
[-CC-:B------:R-:W-:Y:S01]  /*f280*/  FFMA.FTZ R171, R45, R5.reuse, -R12.reuse ;  /* 0x000000052dab7223 */ /* 0x180fe2000001080c */
[-CC-:B------:R-:W-:Y:S01]  /*f290*/  FFMA.FTZ R160, R24, R5.reuse, -R12.reuse ;  /* 0x0000000518a07223 */ /* 0x180fe2000001080c */
[-C--:B------:R-:W-:Y:S01]  /*f2a0*/  FFMA.FTZ R45, R49, R5.reuse, -R12 ;  /* 0x00000005312d7223 */ /* 0x080fe2000001080c */
[-C--:B------:R-:W-:Y:S01]  /*f2b0*/  FMUL.FTZ R10, R10, R5.reuse ;  /* 0x000000050a0a7220 */ /* 0x080fe20000410000 */
[-C--:B------:R-:W-:Y:S01]  /*f2c0*/  FFMA.FTZ R49, R26, R5.reuse, -R28 ;  /* 0x000000051a317223 */ /* 0x080fe2000001081c */
[-CC-:B------:R-:W-:Y:S01]  /*f2d0*/  FFMA.FTZ R161, R25, R5.reuse, -R12.reuse ;  /* 0x0000000519a17223 */ /* 0x180fe2000001080c */
[-C--:B------:R-:W-:Y:S01]  /*f2e0*/  FFMA.FTZ R164, R32, R5.reuse, -R12 ;  /* 0x0000000520a47223 */ /* 0x080fe2000001080c */
[-C--:B------:R-:W-:Y:S01]  /*f2f0*/  FFMA.FTZ R32, R27, R5.reuse, -R28 ;  /* 0x000000051b207223 */ /* 0x080fe2000001081c */
        /* <DEDUP_REMOVED lines=25> */
[-CC-:B0-----:R-:W-:Y:S01]  /*f490*/  FFMA.FTZ R15, R77, R5.reuse, -R12.reuse ;  /* 0x000000054d0f7223 */ /* 0x181fe2000001080c */
[-CC-:B------:R-:W-:Y:S01]  /*f4a0*/  FFMA.FTZ R188, R80, R5.reuse, -R12.reuse ;  /* 0x0000000550bc7223 */ /* 0x180fe2000001080c */
[-CC-:B------:R-:W-:Y:S01]  /*f4b0*/  FFMA.FTZ R13, R81, R5.reuse, -R12.reuse ;  /* 0x00000005510d7223 */ /* 0x180fe2000001080c */
[-CC-:B------:R-:W-:Y:S01]  /*f4c0*/  FFMA.FTZ R190, R84, R5.reuse, -R12.reuse ;  /* 0x0000000554be7223 */ /* 0x180fe2000001080c */
[-C--:B------:R-:W-:Y:S01]  /*f4d0*/  FFMA.FTZ R9, R85, R5.reuse, -R12 ;  /* 0x0000000555097223 */ /* 0x080fe2000001080c */
[-CC-:B------:R-:W-:Y:S01]  /*f4e0*/  FFMA.FTZ R12, R30, R5.reuse, -R28.reuse ;  /* 0x000000051e0c7223 */ /* 0x180fe2000001081c */
[-CC-:B------:R-:W-:Y:S01]  /*f4f0*/  FFMA.FTZ R27, R31, R5.reuse, -R28.reuse ;  /* 0x000000051f1b7223 */ /* 0x180fe2000001081c */
[----:B------:R-:W0:Y:S01]  /*f500*/  MUFU.EX2 R161, R161 ;  /* 0x000000a100a17308 */ /* 0x000e220000000800 */
[-CC-:B------:R-:W-:Y:S01]  /*f510*/  FFMA.FTZ R14, R34, R5.reuse, -R28.reuse ;  /* 0x00000005220e7223 */ /* 0x180fe2000001081c */
[-C--:B------:R-:W-:Y:S01]  /*f520*/  FFMA.FTZ R31, R35, R5.reuse, -R28 ;  /* 0x00000005231f7223 */ /* 0x080fe2000001081c */
[----:B-1----:R-:W-:Y:S01]  /*f530*/  FFMA.FTZ R8, R7, R8, R160 ;  /* 0x0000000807087223 */ /* 0x002fe200000100a0 */
[-CC-:B------:R-:W-:Y:S01]  /*f540*/  FFMA.FTZ R35, R39, R5.reuse, -R28.reuse ;  /* 0x0000000527237223 */ /* 0x180fe2000001081c */
[-CC-:B------:R-:W-:Y:S01]  /*f550*/  FFMA.FTZ R20, R38, R5.reuse, -R28.reuse ;  /* 0x0000000526147223 */ /* 0x180fe2000001081c */
[-CC-:B------:R-:W-:Y:S01]  /*f560*/  FFMA.FTZ R39, R43, R5.reuse, -R28.reuse ;  /* 0x000000052b277223 */ /* 0x180fe2000001081c */
[--C-:B------:R-:W-:Y:S01]  /*f570*/  FFMA.FTZ R43, R47, R5, -R28.reuse ;  /* 0x000000052f2b7223 */ /* 0x100fe2000001081c */
        /* <DEDUP_REMOVED lines=13> */
[-CC-:B------:R-:W-:Y:S01]  /*f650*/  FFMA.FTZ R38, R63, R5.reuse, -R28.reuse ;  /* 0x000000053f267223 */ /* 0x180fe2000001081c */
[-CC-:B------:R-:W-:Y:S01]  /*f660*/  FFMA.FTZ R181, R66, R5.reuse, -R28.reuse ;  /* 0x0000000542b57223 */ /* 0x180fe2000001081c */
[-CC-:B------:R-:W-:Y:S01]  /*f670*/  FFMA.FTZ R183, R70, R5.reuse, -R28.reuse ;  /* 0x0000000546b77223 */ /* 0x180fe2000001081c */
[----:B------:R-:W0:Y:S01]  /*f680*/  MUFU.EX2 R12, R12 ;  /* 0x0000000c000c7308 */ /* 0x000e220000000800 */
[----:B-1----:R-:W-:Y:S01]  /*f690*/  FADD.FTZ R3, R32, R3 ;  /* 0x0000000320037221 */ /* 0x002fe20000010000 */
[-CC-:B------:R-:W-:Y:S01]  /*f6a0*/  FFMA.FTZ R185, R74, R5.reuse, -R28.reuse ;  /* 0x000000054ab97223 */ /* 0x180fe2000001081c */
[-CC-:B------:R-:W-:Y:S01]  /*f6b0*/  FFMA.FTZ R187, R78, R5.reuse, -R28.reuse ;  /* 0x000000054ebb7223 */ /* 0x180fe2000001081c */
[-CC-:B------:R-:W-:Y:S01]  /*f6c0*/  FFMA.FTZ R189, R82, R5.reuse, -R28.reuse ;  /* 0x0000000552bd7223 */ /* 0x180fe2000001081c */
[----:B------:R-:W-:-:S03]  /*f6d0*/  FFMA.FTZ R191, R86, R5, -R28 ;  /* 0x0000000556bf7223 */ /* 0x000fc6000001081c */
        /* <DEDUP_REMOVED lines=33> */
[----:B------:R-:W-:-:S06]  /*f8f0*/  FFMA.FTZ R42, R71, R5, -R28 ;  /* 0x00000005472a7223 */ /* 0x000fcc000001081c */
        /* <DEDUP_REMOVED lines=48> */
[-CC-:B------:R-:W-:Y:S01]  /*fc00*/  FFMA.FTZ R48, R83, R5.reuse, -R28.reuse ;  /* 0x0000000553307223 */ /* 0x180fe2000001081c */
[----:B------:R-:W-:-:S05]  /*fc10*/  FFMA.FTZ R28, R87, R5, -R28 ;  /* 0x00000005571c7223 */ /* 0x000fca000001081c */
        /* <DEDUP_REMOVED lines=10> */
[----:B------:R-:W-:-:S05]  /*fcc0*/  LEA R3, R152, R156, 0x3 ;  /* 0x0000009c98037211 */ /* 0x000fca00078e18ff */
[----:B------:R-:W-:Y:S01]  /*fcd0*/  VIADD R3, R3, 0x28840 ;  /* 0x0002884003037836 */ /* 0x000fe20000000000 */
[----:B------:R-:W0:Y:S01]  /*fce0*/  MUFU.EX2 R21, R21 ;  /* 0x0000001500157308 */ /* 0x000e220000000800 */
[----:B-1----:R-:W-:-:S03]  /*fcf0*/  FADD.FTZ R50, R184, R47 ;  /* 0x0000002fb8327221 */ /* 0x002fc60000010000 */
[----:B------:R-:W-:-:S04]  /*fd00*/  PRMT R3, R222, 0x654, R3 ;  /* 0x00000654de037816 */ /* 0x000fc80000000003 */
[----:B------:R-:W1:Y:S01]  /*fd10*/  MUFU.EX2 R44, R44 ;  /* 0x0000002c002c7308 */ /* 0x000e620000000800 */
[----:B--2---:R-:W-:Y:S01]  /*fd20*/  FADD.FTZ R47, R185, R8 ;  /* 0x00000008b92f7221 */ /* 0x004fe20000010000 */
[----:B------:R2:W-:Y:S06]  /*fd30*/  SYNCS.ARRIVE.TRANS64.RED.A1T0 RZ, [R3+URZ], RZ ;  /* 0x000000ff03ff79a7 */ /* 0x0005ec000810043f */
[----:B------:R-:W3:Y:S01]  /*fd40*/  MUFU.EX2 R186, R186 ;  /* 0x000000ba00ba7308 */ /* 0x000ee20000000800 */
[----:B0-----:R-:W-:-:S07]  /*fd50*/  FADD.FTZ R51, R21, R50 ;  /* 0x0000003215337221 */ /* 0x001fce0000010000 */
[----:B------:R-:W0:Y:S01]  /*fd60*/  MUFU.EX2 R187, R187 ;  /* 0x000000bb00bb7308 */ /* 0x000e220000000800 */
[----:B-1----:R-:W-:-:S07]  /*fd70*/  FADD.FTZ R8, R44, R47 ;  /* 0x0000002f2c087221 */ /* 0x002fce0000010000 */
[----:B------:R-:W2:Y:S01]  /*fd80*/  MUFU.EX2 R15, R15 ;  /* 0x0000000f000f7308 */ /* 0x000ea20000000800 */
[----:B---3--:R-:W-:-:S07]  /*fd90*/  FADD.FTZ R50, R186, R51 ;  /* 0x00000033ba327221 */ /* 0x008fce0000010000 */
        /* <DEDUP_REMOVED lines=22> */
.L_x_7171:
[----:B------:R-:W-:Y:S01]  /*ff00*/  IMAD R11, R11, 0x8, R156 ;  /* 0x000000080b0b7824 */ /* 0x000fe200078e029c */
[----:B------:R-:W-:Y:S01]  /*ff10*/  ISETP.GT.AND P1, PT, R210, RZ, PT ;  /* 0x000000ffd200720c */ /* 0x000fe20003f24270 */
[-C--:B------:R-:W-:Y:S01]  /*ff20*/  FMUL.FTZ R88, R88, R7.reuse ;  /* 0x0000000758587220 */ /* 0x080fe20000410000 */
[----:B------:R-:W-:Y:S01]  /*ff30*/  F2FP.F16.F32.PACK_AB R160, R161, R160 ;  /* 0x000000a0a1a0723e */ /* 0x000fe200000000ff */
[-C--:B------:R-:W-:Y:S01]  /*ff40*/  FMUL.FTZ R89, R89, R7.reuse ;  /* 0x0000000759597220 */ /* 0x080fe20000410000 */
[----:B------:R-:W-:Y:S01]  /*ff50*/  IADD3 R11, R11, 0x28860, RZ ;  /* 0x000288600b0b7810 */ /* 0x000fe20007ffe0ff */
[-C--:B------:R-:W-:Y:S01]  /*ff60*/  FMUL.FTZ R92, R92, R7.reuse ;  /* 0x000000075c5c7220 */ /* 0x080fe20000410000 */
[----:B------:R-:W-:Y:S01]  /*ff70*/  F2FP.F16.F32.PACK_AB R162, R163, R162 ;  /* 0x000000a2a3a2723e */ /* 0x000fe200000000ff */
[-C--:B------:R-:W-:Y:S01]  /*ff80*/  FMUL.FTZ R93, R93, R7.reuse ;  /* 0x000000075d5d7220 */ /* 0x080fe20000410000 */
[----:B------:R-:W-:Y:S01]  /*ff90*/  PRMT R11, R222, 0x654, R11 ;  /* 0x00000654de0b7816 */ /* 0x000fe2000000000b */
[-C--:B------:R-:W-:Y:S01]  /*ffa0*/  FMUL.FTZ R96, R96, R7.reuse ;  /* 0x0000000760607220 */ /* 0x080fe20000410000 */
[----:B------:R-:W-:Y:S01]  /*ffb0*/  F2FP.F16.F32.PACK_AB R164, R165, R164 ;  /* 0x000000a4a5a4723e */ /* 0x000fe200000000ff */
[-C--:B------:R-:W-:Y:S01]  /*ffc0*/  FMUL.FTZ R97, R97, R7.reuse ;  /* 0x0000000761617220 */ /* 0x080fe20000410000 */
[----:B------:R0:W-:Y:S01]  /*ffd0*/  SYNCS.ARRIVE.TRANS64.RED.A1T0 RZ, [R11+URZ], RZ ;  /* 0x000000ff0bff79a7 */ /* 0x0001e2000810043f */
[----:B------:R-:W-:Y:S01]  /*ffe0*/  F2FP.F16.F32.PACK_AB R166, R167, R166 ;  /* 0x000000a6a7a6723e */ /* 0x000fe200000000ff */
[-C--:B------:R-:W-:Y:S01]  /*fff0*/  FMUL.FTZ R100, R100, R7.reuse ;  /* 0x0000000764647220 */ /* 0x080fe20000410000 */
[----:B------:R-:W-:Y:S01]  /*10000*/  F2FP.F16.F32.PACK_AB R168, R169, R168 ;  /* 0x000000a8a9a8723e */ /* 0x000fe200000000ff */
[-C--:B------:R-:W-:Y:S01]  /*10010*/  FMUL.FTZ R101, R101, R7.reuse ;  /* 0x0000000765657220 */ /* 0x080fe20000410000 */
[----:B------:R-:W-:Y:S01]  /*10020*/  F2FP.F16.F32.PACK_AB R170, R171, R170 ;  /* 0x000000aaabaa723e */ /* 0x000fe200000000ff */
[-C--:B------:R-:W-:Y:S01]  /*10030*/  FMUL.FTZ R104, R104, R7.reuse ;  /* 0x0000000768687220 */ /* 0x080fe20000410000 */
[----:B------:R-:W-:Y:S01]  /*10040*/  F2FP.F16.F32.PACK_AB R190, R9, R190 ;  /* 0x000000be09be723e */ /* 0x000fe200000000ff */
        /* <DEDUP_REMOVED lines=56> */
[----:B------:R-:W-:Y:S01]  /*103d0*/  VIADD R210, R210, 0xffffffff ;  /* 0xffffffffd2d27836 */ /* 0x000fe20000000000 */
[----:B------:R-:W-:Y:S01]  /*103e0*/  F2FP.F16.F32.PACK_AB R163, R27, R12 ;  /* 0x0000000c1ba3723e */ /* 0x000fe200000000ff */
[----:B------:R-:W-:Y:S01]  /*103f0*/  IMAD.MOV.U32 R9, RZ, RZ, R6 ;  /* 0x000000ffff097224 */ /* 0x000fe200078e0006 */
[----:B------:R-:W-:Y:S01]  /*10400*/  F2FP.F16.F32.PACK_AB R165, R31, R14 ;  /* 0x0000000e1fa5723e */ /* 0x000fe200000000ff */
[----:B------:R-:W-:Y:S01]  /*10410*/  IMAD.MOV.U32 R7, RZ, RZ, R158 ;  /* 0x000000ffff077224 */ /* 0x000fe200078e009e */
[----:B------:R-:W-:Y:S01]  /*10420*/  F2FP.F16.F32.PACK_AB R167, R35, R20 ;  /* 0x0000001423a7723e */ /* 0x000fe200000000ff */
[----:B0-----:R-:W-:Y:S01]  /*10430*/  IMAD.MOV.U32 R11, RZ, RZ, R152 ;  /* 0x000000ffff0b7224 */ /* 0x001fe200078e0098 */
        /* <DEDUP_REMOVED lines=23> */
.L_x_7160:
[----:B------:R-:W-:Y:S05]  /*105b0*/  WARPSYNC.ALL ;  /* 0x0000000000007948 */ /* 0x000fea0003800000 */
[----:B------:R-:W-:Y:S06]  /*105c0*/  BAR.ARV 0x8, 0x180 ;  /* 0x0206000000007b1d */ /* 0x000fec0000002000 */
[----:B------:R-:W-:Y:S05]  /*105d0*/  @!P0 BRA `(.L_x_7173) ;  /* 0x0000000000048947 */ /* 0x000fea0003800000 */
[----:B------:R-:W-:Y:S01]  /*105e0*/  BPT.TRAP 0x1 ;  /* 0x000000040000795c */ /* 0x000fe20000300000 */
.L_x_7173:
[----:B------:R-:W-:Y:S02]  /*105f0*/  LEA R13, R152, R156, 0x3 ;  /* 0x0000009c980d7211 */ /* 0x000fe400078e18ff */
[----:B------:R-:W-:-:S04]  /*10600*/  SHF.L.U32 R0, R158, 0x1f, RZ ;  /* 0x0000001f9e007819 */ /* 0x000fc800000006ff */
[----:B------:R0:W1:Y:S01]  /*10610*/  SYNCS.PHASECHK.TRANS64.TRYWAIT P1, [R13+URZ+0x28850], R0 ;  /* 0x028850000d0075a7 */ /* 0x000062000802017f */
[----:B------:R-:W-:Y:S05]  /*10620*/  @!P0 BRA `(.L_x_7174) ;  /* 0x0000000000048947 */ /* 0x000fea0003800000 */
[----:B------:R-:W-:Y:S01]  /*10630*/  BPT.TRAP 0x1 ;  /* 0x000000040000795c */ /* 0x000fe20000300000 */
.L_x_7174:
[----:B------:R-:W-:-:S05]  /*10640*/  VIADD R156, R156, 0x400 ;  /* 0x000004009c9c7836 */ /* 0x000fca0000000000 */
[----:B------:R-:W-:-:S04]  /*10650*/  SHF.R.U32.HI R156, RZ, 0x4, R156 ;  /* 0x00000004ff9c7819 */ /* 0x000fc8000001169c */
[----:B------:R-:W-:-:S04]  /*10660*/  LOP3.LUT R156, R156, 0x3fff, RZ, 0xc0, !PT ;  /* 0x00003fff9c9c7812 */ /* 0x000fc800078ec0ff */
[----:B------:R-:W-:Y:S01]  /*10670*/  LOP3.LUT R11, R156, 0x4000000, RZ, 0xfc, !PT ;  /* 0x040000009c0b7812 */ /* 0x000fe200078efcff */
[----:B-1----:R-:W-:Y:S06]  /*10680*/  @P1 BRA `(.L_x_7175) ;  /* 0x0000000000081947 */ /* 0x002fec0003800000 */
[----:B------:R-:W1:Y:S02]  /*10690*/  SYNCS.PHASECHK.TRANS64.TRYWAIT P1, [R13+URZ+0x28850], R0 ;  /* 0x028850000d0075a7 */ /* 0x000e64000802017f */
[----:B-1----:R-:W-:Y:S05]  /*106a0*/  @!P1 BRA `(.L_x_7176) ;  /* 0x000000a400609947 */ /* 0x002fea0003800000 */
.L_x_7175:
[----:B------:R-:W-:Y:S01]  /*106b0*/  IMAD R10, R152, 0x800, R11 ;  /* 0x00000800980a7824 */ /* 0x000fe200078e020b */
[----:B------:R-:W-:Y:S01]  /*106c0*/  MOV R11, 0x40000040 ;  /* 0x40000040000b7802 */ /* 0x000fe20000000f00 */
[----:B------:R-:W-:Y:S05]  /*106d0*/  WARPSYNC.ALL ;  /* 0x0000000000007948 */ /* 0x000fea0003800000 */
[C---:B------:R-:W-:Y:S01]  /*106e0*/  R2UR UR6, R10.reuse ;  /* 0x000000000a0672ca */ /* 0x040fe200000e0000 */
[----:B------:R-:W-:Y:S01]  /*106f0*/  WARPGROUP.ARRIVE ;  /* 0x00000000000079c5 */ /* 0x000fe20000000000 */
[----:B------:R-:W-:Y:S01]  /*10700*/  R2UR UR7, R11 ;  /* 0x000000000b0772ca */ /* 0x000fe200000e0000 */
[----:B------:R-:W-:Y:S01]  /*10710*/  VIADD R14, R10, 0x80 ;  /* 0x000000800a0e7836 */ /* 0x000fe20000000000 */
[----:B------:R-:W2:Y:S01]  /*10720*/  SHFL.BFLY PT, R7, R8, 0x2, 0x1f ;  /* 0x0c401f0008077f89 */ /* 0x000ea200000e0000 */
[----:B------:R-:W-:Y:S01]  /*10730*/  IMAD.MOV.U32 R15, RZ, RZ, 0x40000040 ;  /* 0x40000040ff0f7424 */ /* 0x000fe200078e00ff */
[----:B------:R-:W-:Y:S01]  /*10740*/  MOV R37, RZ ;  /* 0x000000ff00257202 */ /* 0x000fe20000000f00 */
[----:B------:R-:W-:Y:S01]  /*10750*/  IMAD.MOV.U32 R11, RZ, RZ, 0x40000040 ;  /* 0x40000040ff0b7424 */ /* 0x000fe200078e00ff */
[----:B01----:R-:W0:Y:S01]  /*10760*/  SHFL.BFLY PT, R0, R3, 0x2, 0x1f ;  /* 0x0c401f0003007f89 */ /* 0x003e2200000e0000 */
[----:B------:R-:W-:-:S06]  /*10770*/  IMAD.MOV.U32 R12, RZ, RZ, RZ ;  /* 0x000000ffff0c7224 */ /* 0x000fcc00078e00ff */
[----:B------:R-:W-:Y:S01]  /*10780*/  HGMMA.64x128x16.F32 R88, R160, gdesc[UR4].tnspB, R88, gsb0 ;  /* 0x41e00004a0587df0 */ /* 0x000fe20008000858 */
[----:B------:R-:W-:Y:S02]  /*10790*/  R2UR UR6, R14 ;  /* 0x000000000e0672ca */ /* 0x000fe400000e0000 */
[----:B------:R-:W-:Y:S01]  /*107a0*/  R2UR UR7, R15 ;  /* 0x000000000f0772ca */ /* 0x000fe200000e0000 */
[----:B------:R-:W-:Y:S01]  /*107b0*/  IMAD.MOV.U32 R15, RZ, RZ, 0x40000040 ;  /* 0x40000040ff0f7424 */ /* 0x000fe200078e00ff */
[----:B------:R-:W-:Y:S01]  /*107c0*/  IADD3 R14, R10, 0x100, RZ ;  /* 0x000001000a0e7810 */ /* 0x000fe20007ffe0ff */
[----:B--2---:R-:W-:Y:S01]  /*107d0*/  FADD.FTZ R7, R7, R8 ;  /* 0x0000000807077221 */ /* 0x004fe20000010000 */
[----:B0-----:R-:W-:Y:S01]  /*107e0*/  FADD.FTZ R9, R0, R3 ;  /* 0x0000000300097221 */ /* 0x001fe20000010000 */
[----:B------:R-:W-:-:S03]  /*107f0*/  MOV R3, 0xff800000 ;  /* 0xff80000000037802 */ /* 0x000fc60000000f00 */
[----:B------:R-:W0:Y:S01]  /*10800*/  SHFL.BFLY PT, R0, R7, 0x1, 0x1f ;  /* 0x0c201f0007007f89 */ /* 0x000e2200000e0000 */
        /* <DEDUP_REMOVED lines=38> */
[----:B------:R-:W-:Y:S01]  /*10a70*/  R2UR UR7, R11 ;  /* 0x000000000b0772ca */ /* 0x000fe200000e0000 */
[----:B------:R-:W1:Y:S01]  /*10a80*/  SHFL.BFLY PT, R10, R9, 0x1, 0x1f ;  /* 0x0c201f00090a7f89 */ /* 0x000e6200000e0000 */
[----:B0-----:R-:W-:Y:S01]  /*10a90*/  FADD.FTZ R11, R7, R0 ;  /* 0x00000000070b7221 */ /* 0x001fe20000010000 */
[----:B------:R-:W-:-:S04]  /*10aa0*/  IMAD.MOV.U32 R0, RZ, RZ, -0x800000 ;  /* 0xff800000ff007424 */ /* 0x000fc800078e00ff */
[----:B------:R-:W-:-:S13]  /*10ab0*/  FSETP.NE.FTZ.AND P1, PT, R11, RZ, PT ;  /* 0x000000ff0b00720b */ /* 0x000fda0003f35000 */
[----:B------:R-:W0:Y:S01]  /*10ac0*/  @P1 MUFU.LG2 R8, R11 ;  /* 0x0000000b00081308 */ /* 0x000e220000000c00 */
[----:B------:R-:W-:Y:S01]  /*10ad0*/  @P1 FMUL.FTZ R7, R5, 0.69314718246459960938 ;  /* 0x3f31721805071820 */ /* 0x000fe20000410000 */
[----:B-1----:R-:W-:-:S06]  /*10ae0*/  FADD.FTZ R14, R9, R10 ;  /* 0x0000000a090e7221 */ /* 0x002fcc0000010000 */
[----:B------:R-:W-:Y:S01]  /*10af0*/  @P1 MUFU.RCP R37, R11 ;  /* 0x0000000b00251308 */ /* 0x000fe20000001000 */
[----:B------:R-:W-:Y:S01]  /*10b00*/  FSETP.NE.FTZ.AND P2, PT, R14, RZ, PT ;  /* 0x000000ff0e00720b */ /* 0x000fe20003f55000 */
[----:B0-----:R-:W-:-:S04]  /*10b10*/  @P1 FMUL.FTZ R8, R8, 0.69314718246459960938 ;  /* 0x3f31721808081820 */ /* 0x001fc80000410000 */
[----:B------:R-:W-:-:S08]  /*10b20*/  @P1 FFMA.FTZ R0, R7, R4, R8 ;  /* 0x0000000407001223 */ /* 0x000fd00000010008 */
[----:B------:R-:W0:Y:S01]  /*10b30*/  @P2 MUFU.LG2 R10, R14 ;  /* 0x0000000e000a2308 */ /* 0x000e220000000c00 */
[----:B------:R-:W-:-:S07]  /*10b40*/  @P2 FMUL.FTZ R20, R5, 0.69314718246459960938 ;  /* 0x3f31721805142820 */ /* 0x000fce0000410000 */
[----:B------:R1:W2:Y:S01]  /*10b50*/  @P2 MUFU.RCP R12, R14 ;  /* 0x0000000e000c2308 */ /* 0x0002a20000001000 */
[----:B0-----:R-:W-:-:S04]  /*10b60*/  @P2 FMUL.FTZ R5, R10, 0.69314718246459960938 ;  /* 0x3f3172180a052820 */ /* 0x001fc80000410000 */
[----:B------:R-:W-:Y:S01]  /*10b70*/  @P2 FFMA.FTZ R3, R20, R6, R5 ;  /* 0x0000000614032223 */ /* 0x000fe20000010005 */
[----:B------:R-:W-:Y:S02]  /*10b80*/  WARPGROUP.DEPBAR.LE gsb0, 0x0 ;  /* 0x00008000000079c5 */ /* 0x000fe40000010000 */
[----:B------:R-:W-:-:S06]  /*10b90*/  WARPGROUP.ARRIVE ;  /* 0x00000000000079c5 */ /* 0x000fcc0000000000 */
[----:B------:R-:W-:Y:S03]  /*10ba0*/  HGMMA.64x128x16.F32 R88, R188, gdesc[UR4].tnspB, R88, gsb0 ;  /* 0x41e00004bc587df0 */ /* 0x000fe60008000858 */
[----:B------:R-:W-:Y:S02]  /*10bb0*/  WARPGROUP.DEPBAR.LE gsb0, 0x0 ;  /* 0x00008000000079c5 */ /* 0x000fe40000010000 */
[----:B-12---:R-:W-:Y:S05]  /*10bc0*/  @!P0 BRA `(.L_x_7177) ;  /* 0x0000000000048947 */ /* 0x006fea0003800000 */
[----:B------:R-:W-:Y:S01]  /*10bd0*/  BPT.TRAP 0x1 ;  /* 0x000000040000795c */ /* 0x000fe20000300000 */
.L_x_7177:
        /* <DEDUP_REMOVED lines=72> */
[----:B------:R-:W-:Y:S02]  /*11060*/  IADD3 R207, R207, 0x1, RZ ;  /* 0x00000001cfcf7810 */ /* 0x000fe40007ffe0ff */
[----:B------:R-:W-:-:S07]  /*11070*/  SEL R152, R152, RZ, P0 ;  /* 0x000000ff98987207 */ /* 0x000fce0000000000 */
.L_x_7113:
[----:B------:R-:W-:Y:S05]  /*11080*/  WARPSYNC.ALL ;  /* 0x0000000000007948 */ /* 0x000fea0003800000 */
        /* <DEDUP_REMOVED lines=9> */
[----:B------:R-:W-:Y:S05]  /*11120*/  WARPSYNC.ALL ;  /* 0x0000000000007948 */ /* 0x000fea0003800000 */
[----:B------:R-:W-:Y:S01]  /*11130*/  BAR.SYNC.DEFER_BLOCKING 0x1, 0x100 ;  /* 0x0044000000007b1d */ /* 0x000fe20000010000 */
[----:B------:R-:W-:Y:S02]  /*11140*/  F2FP.F16.F32.PACK_AB R30, R33, R30 ;  /* 0x0000001e211e723e */ /* 0x000fe400000000ff */
[----:B------:R-:W-:Y:S02]  /*11150*/  F2FP.F16.F32.PACK_AB R34, R35, R34 ;  /* 0x000000222322723e */ /* 0x000fe400000000ff */
[----:B------:R-:W-:Y:S01]  /*11160*/  F2FP.F16.F32.PACK_AB R32, R45, R32 ;  /* 0x000000202d20723e */ /* 0x000fe200000000ff */
[----:B------:R-:W-:Y:S01]  /*11170*/  ULDC.64 UR4, c[0x0][0xc00] ;  /* 0x0003000000047ab9 */ /* 0x000fe20000000a00 */
[----:B------:R-:W-:-:S02]  /*11180*/  F2FP.F16.F32.PACK_AB R33, R69, R70 ;  /* 0x000000464521723e */ /* 0x000fc400000000ff */
[----:B------:R-:W-:Y:S02]  /*11190*/  F2FP.F16.F32.PACK_AB R35, R67, R68 ;  /* 0x000000444323723e */ /* 0x000fe400000000ff */
[----:B------:R-:W-:Y:S02]  /*111a0*/  MOV R20, R156 ;  /* 0x0000009c00147202 */ /* 0x000fe40000000f00 */
[----:B--2---:R-:W-:-:S03]  /*111b0*/  MOV R21, R5 ;  /* 0x0000000500157202 */ /* 0x004fc60000000f00 */
[----:B------:R-:W-:-:S03]  /*111c0*/  IMAD.WIDE R8, R226, 0x2, R20 ;  /* 0x00000002e2087825 */ /* 0x000fc600078e0214 */
[C---:B------:R-:W-:Y:S02]  /*111d0*/  LOP3.LUT R29, R8.reuse, 0x380, RZ, 0xc0, !PT ;  /* 0x00000380081d7812 */ /* 0x040fe400078ec0ff */
[C---:B------:R-:W-:Y:S02]  /*111e0*/  IADD3 R95, P5, R8.reuse, 0x20, RZ ;  /* 0x00000020085f7810 */ /* 0x040fe40007fbe0ff */
[----:B------:R-:W-:Y:S02]  /*111f0*/  IADD3 R97, P0, R8, 0x40, RZ ;  /* 0x0000004008617810 */ /* 0x000fe40007f1e0ff */
[----:B------:R-:W-:Y:S01]  /*11200*/  SHF.R.U64 R29, R29, 0x3, RZ ;  /* 0x000000031d1d7819 */ /* 0x000fe200000012ff */
[--C-:B------:R-:W-:Y:S01]  /*11210*/  IMAD.X R5, RZ, RZ, R9.reuse, P5 ;  /* 0x000000ffff057224 */ /* 0x100fe200028e0609 */
[----:B------:R-:W-:Y:S01]  /*11220*/  LOP3.LUT R4, R95, 0x380, RZ, 0xc0, !PT ;  /* 0x000003805f047812 */ /* 0x000fe200078ec0ff */
[----:B------:R-:W-:Y:S01]  /*11230*/  IMAD.X R7, RZ, RZ, R9, P0 ;  /* 0x000000ffff077224 */ /* 0x000fe200000e0609 */
[----:B------:R-:W-:-:S02]  /*11240*/  LOP3.LUT R6, R97, 0x380, RZ, 0xc0, !PT ;  /* 0x0000038061067812 */ /* 0x000fc400078ec0ff */
[C---:B------:R-:W-:Y:S02]  /*11250*/  IADD3 R99, P1, R8.reuse, 0x60, RZ ;  /* 0x0000006008637810 */ /* 0x040fe40007f3e0ff */
[C---:B------:R-:W-:Y:S02]  /*11260*/  IADD3 R101, P2, R8.reuse, 0x4000, RZ ;  /* 0x0000400008657810 */ /* 0x040fe40007f5e0ff */
[C---:B------:R-:W-:Y:S02]  /*11270*/  IADD3 R103, P3, R8.reuse, 0x4020, RZ ;  /* 0x0000402008677810 */ /* 0x040fe40007f7e0ff */
[C---:B------:R-:W-:Y:S01]  /*11280*/  IADD3 R105, P4, R8.reuse, 0x4040, RZ ;  /* 0x0000404008697810 */ /* 0x040fe20007f9e0ff */
[--C-:B------:R-:W-:Y:S01]  /*11290*/  IMAD.X R15, RZ, RZ, R9.reuse, P2 ;  /* 0x000000ffff0f7224 */ /* 0x100fe200010e0609 */
[----:B------:R-:W-:Y:S01]  /*112a0*/  IADD3 R107, P5, R8, 0x4060, RZ ;  /* 0x00004060086b7810 */ /* 0x000fe20007fbe0ff */
[----:B------:R-:W-:Y:S01]  /*112b0*/  IMAD.X R25, RZ, RZ, R9, P3 ;  /* 0x000000ffff197224 */ /* 0x000fe200018e0609 */
[----:B------:R-:W-:-:S02]  /*112c0*/  LOP3.LUT R8, R29, R8, RZ, 0x3c, !PT ;  /* 0x000000081d087212 */ /* 0x000fc400078e3cff */
[----:B------:R-:W-:Y:S01]  /*112d0*/  SHF.R.U64 R4, R4, 0x3, RZ ;  /* 0x0000000304047819 */ /* 0x000fe200000012ff */
[----:B------:R-:W-:Y:S01]  /*112e0*/  IMAD.X R29, RZ, RZ, R9, P5 ;  /* 0x000000ffff1d7224 */ /* 0x000fe200028e0609 */
[----:B------:R-:W-:Y:S02]  /*112f0*/  SHF.R.U64 R6, R6, 0x3, RZ ;  /* 0x0000000306067819 */ /* 0x000fe400000012ff */
[----:B------:R-:W-:Y:S02]  /*11300*/  LOP3.LUT R12, R99, 0x380, RZ, 0xc0, !PT ;  /* 0x00000380630c7812 */ /* 0x000fe400078ec0ff */
[----:B------:R-:W-:Y:S02]  /*11310*/  LOP3.LUT R14, R101, 0x380, RZ, 0xc0, !PT ;  /* 0x00000380650e7812 */ /* 0x000fe400078ec0ff */
[----:B-1----:R-:W-:Y:S02]  /*11320*/  MOV R40, R8 ;  /* 0x0000000800287202 */ /* 0x002fe40000000f00 */
[----:B---3--:R-:W-:-:S02]  /*11330*/  IADD3.X R13, RZ, R9, RZ, P1, !PT ;  /* 0x00000009ff0d7210 */ /* 0x008fc40000ffe4ff */
[----:B------:R-:W-:Y:S02]  /*11340*/  IADD3.X R27, RZ, R9, RZ, P4, !PT ;  /* 0x00000009ff1b7210 */ /* 0x000fe400027fe4ff */
[----:B-----5:R-:W-:Y:S02]  /*11350*/  LOP3.LUT R24, R103, 0x380, RZ, 0xc0, !PT ;  /* 0x0000038067187812 */ /* 0x020fe400078ec0ff */
[----:B------:R-:W-:Y:S02]  /*11360*/  LOP3.LUT R26, R105, 0x380, RZ, 0xc0, !PT ;  /* 0x00000380691a7812 */ /* 0x000fe400078ec0ff */
[----:B------:R-:W-:Y:S02]  /*11370*/  LOP3.LUT R28, R107, 0x380, RZ, 0xc0, !PT ;  /* 0x000003806b1c7812 */ /* 0x000fe400078ec0ff */
[----:B------:R-:W-:Y:S02]  /*11380*/  F2FP.F16.F32.PACK_AB R8, R11, R10 ;  /* 0x0000000a0b08723e */ /* 0x000fe400000000ff */
[----:B------:R-:W-:-:S02]  /*11390*/  LOP3.LUT R4, R4, R95, RZ, 0x3c, !PT ;  /* 0x0000005f04047212 */ /* 0x000fc400078e3cff */
[----:B------:R-:W-:Y:S02]  /*113a0*/  LOP3.LUT R6, R6, R97, RZ, 0x3c, !PT ;  /* 0x0000006106067212 */ /* 0x000fe400078e3cff */
[----:B------:R-:W-:Y:S02]  /*113b0*/  F2FP.F16.F32.PACK_AB R9, R93, R100 ;  /* 0x000000645d09723e */ /* 0x000fe400000000ff */
[----:B------:R-:W-:Y:S02]  /*113c0*/  F2FP.F16.F32.PACK_AB R10, R63, R62 ;  /* 0x0000003e3f0a723e */ /* 0x000fe400000000ff */
[----:B------:R-:W-:Y:S02]  /*113d0*/  F2FP.F16.F32.PACK_AB R11, R91, R92 ;  /* 0x0000005c5b0b723e */ /* 0x000fe400000000ff */
[----:B------:R-:W-:Y:S02]  /*113e0*/  SHF.R.U64 R12, R12, 0x3, RZ ;  /* 0x000000030c0c7819 */ /* 0x000fe400000012ff */
[----:B------:R-:W-:Y:S01]  /*113f0*/  SHF.R.U64 R14, R14, 0x3, RZ ;  /* 0x000000030e0e7819 */ /* 0x000fe200000012ff */
[----:B------:R1:W-:Y:S01]  /*11400*/  STSM.16.M88.4 [R40], R8 ;  /* 0x0000000828007844 */ /* 0x0003e20000000200 */
[----:B------:R-:W-:-:S02]  /*11410*/  SHF.R.U64 R24, R24, 0x3, RZ ;  /* 0x0000000318187819 */ /* 0x000fc400000012ff */
[----:B------:R-:W-:Y:S02]  /*11420*/  SHF.R.U64 R26, R26, 0x3, RZ ;  /* 0x000000031a1a7819 */ /* 0x000fe400000012ff */
[----:B------:R-:W-:Y:S02]  /*11430*/  SHF.R.U64 R28, R28, 0x3, RZ ;  /* 0x000000031c1c7819 */ /* 0x000fe400000012ff */
[----:B------:R-:W-:Y:S02]  /*11440*/  MOV R94, R4 ;  /* 0x00000004005e7202 */ /* 0x000fe40000000f00 */
[----:B------:R-:W-:Y:S02]  /*11450*/  MOV R93, R6 ;  /* 0x00000006005d7202 */ /* 0x000fe40000000f00 */
[----:B------:R-:W-:Y:S02]  /*11460*/  F2FP.F16.F32.PACK_AB R4, R54, R53 ;  /* 0x000000353604723e */ /* 0x000fe400000000ff */
[----:B------:R-:W-:-:S02]  /*11470*/  F2FP.F16.F32.PACK_AB R5, R89, R90 ;  /* 0x0000005a5905723e */ /* 0x000fc400000000ff */
[----:B------:R-:W-:Y:S02]  /*11480*/  F2FP.F16.F32.PACK_AB R6, R61, R52 ;  /* 0x000000343d06723e */ /* 0x000fe400000000ff */
[----:B------:R-:W-:Y:S02]  /*11490*/  F2FP.F16.F32.PACK_AB R7, R87, R88 ;  /* 0x000000585707723e */ /* 0x000fe400000000ff */
[----:B------:R-:W-:Y:S02]  /*114a0*/  LOP3.LUT R12, R12, R99, RZ, 0x3c, !PT ;  /* 0x000000630c0c7212 */ /* 0x000fe400078e3cff */
[----:B------:R-:W-:Y:S01]  /*114b0*/  LOP3.LUT R14, R14, R101, RZ, 0x3c, !PT ;  /* 0x000000650e0e7212 */ /* 0x000fe200078e3cff */
[----:B------:R-:W-:Y:S01]  /*114c0*/  STSM.16.M88.4 [R94], R4 ;  /* 0x000000045e007844 */ /* 0x000fe20000000200 */
[----:B-1----:R-:W-:Y:S02]  /*114d0*/  F2FP.F16.F32.PACK_AB R8, R60, R51 ;  /* 0x000000333c08723e */ /* 0x002fe400000000ff */
[----:B------:R-:W-:-:S02]  /*114e0*/  F2FP.F16.F32.PACK_AB R9, R85, R86 ;  /* 0x000000565509723e */ /* 0x000fc400000000ff */
[----:B------:R-:W-:Y:S02]  /*114f0*/  F2FP.F16.F32.PACK_AB R10, R59, R50 ;  /* 0x000000323b0a723e */ /* 0x000fe400000000ff */
[----:B------:R-:W-:Y:S02]  /*11500*/  F2FP.F16.F32.PACK_AB R11, R83, R84 ;  /* 0x00000054530b723e */ /* 0x000fe400000000ff */
[----:B------:R-:W-:Y:S02]  /*11510*/  LOP3.LUT R24, R24, R103, RZ, 0x3c, !PT ;  /* 0x0000006718187212 */ /* 0x000fe400078e3cff */
[----:B------:R-:W-:Y:S01]  /*11520*/  LOP3.LUT R26, R26, R105, RZ, 0x3c, !PT ;  /* 0x000000691a1a7212 */ /* 0x000fe200078e3cff */
[----:B------:R1:W-:Y:S01]  /*11530*/  STSM.16.M88.4 [R93], R8 ;  /* 0x000000085d007844 */ /* 0x0003e20000000200 */
[----:B------:R-:W-:Y:S02]  /*11540*/  LOP3.LUT R28, R28, R107, RZ, 0x3c, !PT ;  /* 0x0000006b1c1c7212 */ /* 0x000fe400078e3cff */
[----:B------:R-:W-:-:S02]  /*11550*/  MOV R92, R12 ;  /* 0x0000000c005c7202 */ /* 0x000fc40000000f00 */
[----:B------:R-:W-:Y:S02]  /*11560*/  MOV R91, R14 ;  /* 0x0000000e005b7202 */ /* 0x000fe40000000f00 */
[----:B------:R-:W-:Y:S02]  /*11570*/  MOV R63, R24 ;  /* 0x00000018003f7202 */ /* 0x000fe40000000f00 */
[----:B------:R-:W-:Y:S02]  /*11580*/  MOV R62, R26 ;  /* 0x0000001a003e7202 */ /* 0x000fe40000000f00 */
[----:B------:R-:W-:Y:S02]  /*11590*/  F2FP.F16.F32.PACK_AB R12, R58, R49 ;  /* 0x000000313a0c723e */ /* 0x000fe400000000ff */
[----:B------:R-:W-:Y:S02]  /*115a0*/  F2FP.F16.F32.PACK_AB R13, R81, R82 ;  /* 0x00000052510d723e */ /* 0x000fe400000000ff */
[----:B------:R-:W-:Y:S01]  /*115b0*/  F2FP.F16.F32.PACK_AB R14, R57, R48 ;  /* 0x00000030390e723e */ /* 0x000fe200000000ff */
[----:B------:R-:W-:Y:S01]  /*115c0*/  IMAD.MOV.U32 R48, RZ, RZ, RZ ;  /* 0x000000ffff307224 */ /* 0x000fe200078e00ff */
[----:B------:R-:W-:-:S02]  /*115d0*/  F2FP.F16.F32.PACK_AB R15, R79, R80 ;  /* 0x000000504f0f723e */ /* 0x000fc400000000ff */
[----:B------:R-:W-:Y:S02]  /*115e0*/  MOV R40, R28 ;  /* 0x0000001c00287202 */ /* 0x000fe40000000f00 */
[----:B------:R-:W-:Y:S01]  /*115f0*/  F2FP.F16.F32.PACK_AB R24, R56, R47 ;  /* 0x0000002f3818723e */ /* 0x000fe200000000ff */
[----:B------:R-:W-:Y:S01]  /*11600*/  STSM.16.M88.4 [R92], R12 ;  /* 0x0000000c5c007844 */ /* 0x000fe20000000200 */
[----:B------:R-:W-:Y:S02]  /*11610*/  F2FP.F16.F32.PACK_AB R25, R77, R78 ;  /* 0x0000004e4d19723e */ /* 0x000fe400000000ff */
[----:B------:R-:W-:Y:S02]  /*11620*/  F2FP.F16.F32.PACK_AB R26, R55, R46 ;  /* 0x0000002e371a723e */ /* 0x000fe400000000ff */
[----:B------:R-:W-:Y:S01]  /*11630*/  F2FP.F16.F32.PACK_AB R27, R75, R76 ;  /* 0x0000004c4b1b723e */ /* 0x000fe200000000ff */
[----:B------:R-:W2:Y:S01]  /*11640*/  LDC R55, c[0x0][0xbe8] ;  /* 0x0002fa00ff377b82 */ /* 0x000ea20000000800 */
[----:B------:R-:W-:-:S02]  /*11650*/  F2FP.F16.F32.PACK_AB R28, R44, R31 ;  /* 0x0000001f2c1c723e */ /* 0x000fc400000000ff */
[----:B------:R-:W-:Y:S01]  /*11660*/  ISETP.NE.U32.AND P0, PT, RZ, UR4, PT ;  /* 0x00000004ff007c0c */ /* 0x000fe2000bf05070 */
[----:B------:R-:W-:Y:S01]  /*11670*/  STSM.16.M88.4 [R91], R24 ;  /* 0x000000185b007844 */ /* 0x000fe20000000200 */
[----:B-1----:R-:W-:Y:S02]  /*11680*/  IADD3 R8, P1, R204, UR4, RZ ;  /* 0x00000004cc087c10 */ /* 0x002fe4000ff3e0ff */
[----:B------:R-:W-:Y:S02]  /*11690*/  F2FP.F16.F32.PACK_AB R29, R73, R74 ;  /* 0x0000004a491d723e */ /* 0x000fe400000000ff */
[----:B------:R-:W-:Y:S02]  /*116a0*/  F2FP.F16.F32.PACK_AB R31, R71, R72 ;  /* 0x00000048471f723e */ /* 0x000fe400000000ff */
[----:B------:R-:W-:Y:S02]  /*116b0*/  F2FP.F16.F32.PACK_AB R4, R39, R38 ;  /* 0x000000262704723e */ /* 0x000fe400000000ff */
[----:B------:R-:W-:Y:S01]  /*116c0*/  F2FP.F16.F32.PACK_AB R5, R65, R66 ;  /* 0x000000424105723e */ /* 0x000fe200000000ff */
[----:B------:R-:W-:Y:S01]  /*116d0*/  STSM.16.M88.4 [R63], R28 ;  /* 0x0000001c3f007844 */ /* 0x000fe20000000200 */
[----:B------:R-:W-:-:S02]  /*116e0*/  F2FP.F16.F32.PACK_AB R6, R37, R36 ;  /* 0x000000242506723e */ /* 0x000fc400000000ff */
[----:B------:R-:W-:Y:S01]  /*116f0*/  F2FP.F16.F32.PACK_AB R7, R151, R64 ;  /* 0x000000409707723e */ /* 0x000fe200000000ff */
[----:B------:R-:W-:Y:S01]  /*11700*/  STSM.16.M88.4 [R62], R32 ;  /* 0x000000203e007844 */ /* 0x000fe20000000200 */
[----:B------:R-:W-:Y:S02]  /*11710*/  ISETP.NE.AND.EX P0, PT, RZ, UR5, PT, P0 ;  /* 0x00000005ff007c0c */ /* 0x000fe4000bf05300 */
[----:B------:R-:W-:Y:S01]  /*11720*/  IADD3.X R9, R205, UR5, RZ, P1, !PT ;  /* 0x00000005cd097c10 */ /* 0x000fe20008ffe4ff */
[----:B------:R-:W-:Y:S01]  /*11730*/  ULDC.64 UR4, c[0x0][0xc08] ;  /* 0x0003020000047ab9 */ /* 0x000fe20000000a00 */
[----:B------:R1:W-:Y:S01]  /*11740*/  STSM.16.M88.4 [R40], R4 ;  /* 0x0000000428007844 */ /* 0x0003e20000000200 */
[----:B------:R-:W-:Y:S01]  /*11750*/  BAR.SYNC.DEFER_BLOCKING 0x1, 0x100 ;  /* 0x0044000000007b1d */ /* 0x000fe20000010000 */
[----:B------:R-:W-:-:S04]  /*11760*/  ISETP.NE.U32.AND P2, PT, RZ, UR4, PT ;  /* 0x00000004ff007c0c */ /* 0x000fc8000bf45070 */
[----:B------:R-:W-:-:S13]  /*11770*/  ISETP.NE.AND.EX P2, PT, RZ, UR5, PT, P2 ;  /* 0x00000005ff007c0c */ /* 0x000fda000bf45320 */
[----:B------:R-:W-:Y:S01]  /*11780*/  @P2 IADD3 R204, P3, R204, UR4, RZ ;  /* 0x00000004cccc2c10 */ /* 0x000fe2000ff7e0ff */
[----:B------:R-:W-:Y:S02]  /*11790*/  ULDC UR4, c[0x0][0xa88] ;  /* 0x0002a20000047ab9 */ /* 0x000fe40000000800 */
[----:B-1----:R-:W-:Y:S02]  /*117a0*/  MOV R6, UR4 ;  /* 0x0000000400067c02 */ /* 0x002fe40008000f00 */
[----:B------:R-:W-:Y:S01]  /*117b0*/  @P2 IADD3.X R205, R205, UR5, RZ, P3, !PT ;  /* 0x00000005cdcd2c10 */ /* 0x000fe20009ffe4ff */
[----:B------:R1:W5:Y:S01]  /*117c0*/  @P0 LDG.E R48, desc[UR38][R8.64] ;  /* 0x0000002608300981 */ /* 0x000362000c1e1900 */
[----:B--2---:R-:W-:Y:S01]  /*117d0*/  ISETP.NE.AND P1, PT, R55, 0x1, PT ;  /* 0x000000013700780c */ /* 0x004fe20003f25270 */
[----:B------:R-:W-:Y:S02]  /*117e0*/  IMAD R13, R208, 0x80, R224 ;  /* 0x00000080d00d7824 */ /* 0x000fe400078e02e0 */
[----:B------:R1:W5:Y:S10]  /*117f0*/  @P2 LDG.E R6, desc[UR38][R204.64] ;  /* 0x00000026cc062981 */ /* 0x000374000c1e1900 */
[----:B------:R-:W2:Y:S08]  /*11800*/  @P1 LDC R10, c[0x0][0xbec] ;  /* 0x0002fb00ff0a1b82 */ /* 0x000eb00000000800 */
[----:B------:R-:W3:Y:S01]  /*11810*/  @P1 LDC R11, c[0x0][0xbf0] ;  /* 0x0002fc00ff0b1b82 */ /* 0x000ee20000000800 */
[----:B-1----:R-:W-:Y:S05]  /*11820*/  @P2 BRA `(.L_x_7180) ;  /* 0x0000000000102947 */ /* 0x002fea0003800000 */
[----:B------:R-:W-:Y:S05]  /*11830*/  @!P0 BRA `(.L_x_7180) ;  /* 0x00000000000c8947 */ /* 0x000fea0003800000 */
[----:B------:R-:W4:Y:S04]  /*11840*/  LDG.E R5, desc[UR38][R8.64] ;  /* 0x0000002608057981 */ /* 0x000f28000c1e1900 */
[----:B-----5:R-:W4:Y:S02]  /*11850*/  LDG.E R6, desc[UR38][R8.64+0x4] ;  /* 0x0000042608067981 */ /* 0x020f24000c1e1900 */
[----:B----4-:R-:W-:-:S07]  /*11860*/  IMAD.IADD R6, R6, 0x1, -R5 ;  /* 0x0000000106067824 */ /* 0x010fce00078e0a05 */
.L_x_7180:
[----:B------:R-:W-:Y:S01]  /*11870*/  SHF.R.S32.HI R54, RZ, 0x1f, R203 ;  /* 0x0000001fff367819 */ /* 0x000fe200000114cb */
[----:B--2---:R-:W-:Y:S01]  /*11880*/  @P1 IMAD.HI.U32 R4, R13, R10, RZ ;  /* 0x0000000a0d041227 */ /* 0x004fe200078e00ff */
[----:B------:R-:W-:Y:S01]  /*11890*/  ULDC.64 UR4, c[0x0][0xb90] ;  /* 0x0002e40000047ab9 */ /* 0x000fe20000000a00 */
[----:B-----5:R-:W-:Y:S02]  /*118a0*/  SHF.R.S32.HI R49, RZ, 0x1f, R48 ;  /* 0x0000001fff317819 */ /* 0x020fe40000011430 */
[----:B------:R-:W-:Y:S01]  /*118b0*/  IMAD R8, R54, UR4, RZ ;  /* 0x0000000436087c24 */ /* 0x000fe2000f8e02ff */
[----:B------:R-:W-:Y:S01]  /*118c0*/  MOV R7, R13 ;  /* 0x0000000d00077202 */ /* 0x000fe20000000f00 */
[----:B------:R-:W-:Y:S01]  /*118d0*/  IMAD R59, R6, R55, RZ ;  /* 0x00000037063b7224 */ /* 0x000fe200078e02ff */
[----:B---3--:R-:W-:Y:S01]  /*118e0*/  @P1 SHF.R.U32.HI R7, RZ, R11, R4 ;  /* 0x0000000bff071219 */ /* 0x008fe20000011604 */
[----:B------:R-:W-:Y:S01]  /*118f0*/  IMAD.WIDE.U32 R4, R203, UR4, R48 ;  /* 0x00000004cb047c25 */ /* 0x000fe2000f8e0030 */
[----:B------:R-:W-:-:S02]  /*11900*/  SEL R40, R209, RZ, !P0 ;  /* 0x000000ffd1287207 */ /* 0x000fc40004000000 */
[----:B------:R-:W-:Y:S01]  /*11910*/  SEL R57, R206, RZ, !P0 ;  /* 0x000000ffce397207 */ /* 0x000fe20004000000 */
[----:B------:R-:W-:Y:S01]  /*11920*/  IMAD R9, R203, UR5, R8 ;  /* 0x00000005cb097c24 */ /* 0x000fe2000f8e0208 */
[----:B------:R-:W-:Y:S01]  /*11930*/  ULDC.64 UR4, c[0x0][0xb98] ;  /* 0x0002e60000047ab9 */ /* 0x000fe20000000a00 */
[----:B------:R-:W-:Y:S02]  /*11940*/  IMAD.MOV R8, RZ, RZ, -R7 ;  /* 0x000000ffff087224 */ /* 0x000fe400078e0a07 */
[----:B------:R-:W-:Y:S01]  /*11950*/  IMAD.IADD R11, R16, 0x1, R228 ;  /* 0x00000001100b7824 */ /* 0x000fe200078e02e4 */
[----:B------:R-:W-:Y:S01]  /*11960*/  IADD3 R5, R5, R9, RZ ;  /* 0x0000000905057210 */ /* 0x000fe20007ffe0ff */
[----:B------:R-:W-:Y:S02]  /*11970*/  IMAD R9, R55, R8, R13 ;  /* 0x0000000837097224 */ /* 0x000fe400078e020d */
[----:B------:R-:W-:Y:S02]  /*11980*/  IMAD R8, R40, UR4, RZ ;  /* 0x0000000428087c24 */ /* 0x000fe4000f8e02ff */
[----:B------:R-:W-:-:S04]  /*11990*/  IMAD.WIDE.U32 R4, R57, UR4, R4 ;  /* 0x0000000439047c25 */ /* 0x000fc8000f8e0004 */
[----:B------:R-:W-:Y:S01]  /*119a0*/  IMAD.WIDE R20, R11, 0x2, R20 ;  /* 0x000000020b147825 */ /* 0x000fe200078e0214 */
[----:B------:R-:W-:Y:S02]  /*119b0*/  SHF.R.S32.HI R11, RZ, 0x1f, R7 ;  /* 0x0000001fff0b7819 */ /* 0x000fe40000011407 */
[----:B------:R-:W-:Y:S01]  /*119c0*/  IADD3 R4, P2, R7, R4, RZ ;  /* 0x0000000407047210 */ /* 0x000fe20007f5e0ff */
[----:B------:R-:W-:Y:S01]  /*119d0*/  IMAD R10, R57, UR5, R8 ;  /* 0x00000005390a7c24 */ /* 0x000fe2000f8e0208 */
[----:B------:R-:W-:Y:S01]  /*119e0*/  SHF.R.S32.HI R8, RZ, 0x1f, R9 ;  /* 0x0000001fff087819 */ /* 0x000fe20000011409 */
[----:B------:R-:W-:Y:S01]  /*119f0*/  ULDC.64 UR4, c[0x0][0xb88] ;  /* 0x0002e20000047ab9 */ /* 0x000fe20000000a00 */
[----:B------:R-:W-:Y:S02]  /*11a00*/  IADD3 R7, P0, R20, 0x1000, RZ ;  /* 0x0000100014077810 */ /* 0x000fe40007f1e0ff */
[----:B------:R-:W-:Y:S01]  /*11a10*/  IADD3.X R5, R11, R5, R10, P2, !PT ;  /* 0x000000050b057210 */ /* 0x000fe200017fe40a */
[----:B------:R-:W-:Y:S01]  /*11a20*/  IMAD R12, R8, UR4, RZ ;  /* 0x00000004080c7c24 */ /* 0x000fe2000f8e02ff */
[----:B------:R-:W-:-:S02]  /*11a30*/  IADD3 R29, P3, R20, 0x4000, RZ ;  /* 0x00004000141d7810 */ /* 0x000fc40007f7e0ff */
[----:B------:R-:W-:Y:S01]  /*11a40*/  IADD3 R13, P4, R20, 0x2000, RZ ;  /* 0x00002000140d7810 */ /* 0x000fe20007f9e0ff */
[----:B------:R-:W-:Y:S01]  /*11a50*/  IMAD R11, R9, UR5, R12 ;  /* 0x00000005090b7c24 */ /* 0x000fe2000f8e020c */
[----:B------:R-:W-:Y:S01]  /*11a60*/  LOP3.LUT R28, R29, 0x380, RZ, 0xc0, !PT ;  /* 0x000003801d1c7812 */ /* 0x000fe200078ec0ff */
[----:B------:R-:W-:Y:S01]  /*11a70*/  IMAD.WIDE.U32 R4, R9, UR4, R4 ;  /* 0x0000000409047c25 */ /* 0x000fe2000f8e0004 */
[----:B------:R-:W-:Y:S01]  /*11a80*/  ULDC.64 UR4, c[0x0][0xb50] ;  /* 0x0002d40000047ab9 */ /* 0x000fe20000000a00 */
[----:B------:R-:W-:Y:S02]  /*11a90*/  LOP3.LUT R12, R13, 0x380, RZ, 0xc0, !PT ;  /* 0x000003800d0c7812 */ /* 0x000fe400078ec0ff */
[----:B------:R-:W-:Y:S01]  /*11aa0*/  IMAD.IADD R5, R5, 0x1, R11 ;  /* 0x0000000105057824 */ /* 0x000fe200078e020b */
[----:B------:R-:W-:Y:S01]  /*11ab0*/  LEA R10, P2, R4, UR4, 0x2 ;  /* 0x00000004040a7c11 */ /* 0x000fe2000f8410ff */
[----:B------:R-:W-:Y:S01]  /*11ac0*/  IMAD.X R9, RZ, RZ, R21, P0 ;  /* 0x000000ffff097224 */ /* 0x000fe200000e0615 */
[----:B------:R-:W-:-:S02]  /*11ad0*/  LOP3.LUT P0, RZ, R212, 0x3, RZ, 0xc0, !PT ;  /* 0x00000003d4ff7812 */ /* 0x000fc4000780c0ff */
[----:B------:R-:W-:Y:S01]  /*11ae0*/  LEA.HI.X R11, R4, UR5, R5, 0x2, P2 ;  /* 0x00000005040b7c11 */ /* 0x000fe200090f1405 */
[----:B------:R-:W-:Y:S01]  /*11af0*/  SHFL.IDX PT, R50, R10, RZ, 0x1c1f ;  /* 0x001c1fff0a327589 */ /* 0x000fe200000e0000 */
[----:B------:R-:W-:Y:S01]  /*11b00*/  IADD3 R25, P2, R20, 0x3000, RZ ;  /* 0x0000300014197810 */ /* 0x000fe20007f5e0ff */
[----:B------:R-:W-:Y:S01]  /*11b10*/  ULDC.64 UR4, c[0x0][0xaa0] ;  /* 0x0002a80000047ab9 */ /* 0x000fe20000000a00 */
[----:B------:R-:W-:Y:S01]  /*11b20*/  LEA R4, R208, R223, 0x7 ;  /* 0x000000dfd0047211 */ /* 0x000fe200078e38ff */
[----:B------:R-:W1:Y:S01]  /*11b30*/  SHFL.IDX PT, R51, R11, RZ, 0x1c1f ;  /* 0x001c1fff0b337589 */ /* 0x000e6200000e0000 */
[----:B------:R-:W-:Y:S02]  /*11b40*/  LOP3.LUT R24, R25, 0x380, RZ, 0xc0, !PT ;  /* 0x0000038019187812 */ /* 0x000fe400078ec0ff */
[----:B------:R-:W-:Y:S01]  /*11b50*/  LOP3.LUT R8, R7, 0x380, RZ, 0xc0, !PT ;  /* 0x0000038007087812 */ /* 0x000fe200078ec0ff */
[----:B------:R-:W-:Y:S01]  /*11b60*/  SHFL.IDX PT, R52, R10, 0x1, 0x1c1f ;  /* 0x003c1f000a347f89 */ /* 0x000fe200000e0000 */
[----:B------:R-:W-:-:S02]  /*11b70*/  SHF.R.U64 R24, R24, 0x3, RZ ;  /* 0x0000000318187819 */ /* 0x000fc400000012ff */
[----:B------:R-:W-:Y:S01]  /*11b80*/  SHF.R.U64 R28, R28, 0x3, RZ ;  /* 0x000000031c1c7819 */ /* 0x000fe200000012ff */
[----:B------:R-:W2:Y:S01]  /*11b90*/  SHFL.IDX PT, R53, R11, 0x1, 0x1c1f ;  /* 0x003c1f000b357f89 */ /* 0x000ea200000e0000 */
[----:B------:R-:W-:Y:S01]  /*11ba0*/  LOP3.LUT R24, R24, R25, RZ, 0x3c, !PT ;  /* 0x0000001918187212 */ /* 0x000fe200078e3cff */
[----:B------:R-:W-:Y:S01]  /*11bb0*/  IMAD.X R25, RZ, RZ, R21, P2 ;  /* 0x000000ffff197224 */ /* 0x000fe200010e0615 */
[CC--:B------:R-:W-:Y:S02]  /*11bc0*/  ISETP.GE.OR P2, PT, R4.reuse, R59.reuse, P0 ;  /* 0x0000003b0400720c */ /* 0x0c0fe40000746670 */
[----:B------:R-:W-:Y:S02]  /*11bd0*/  IADD3 R4, R4, 0x8, RZ ;  /* 0x0000000804047810 */ /* 0x000fe40007ffe0ff */
[----:B------:R-:W-:Y:S02]  /*11be0*/  SHF.R.U64 R12, R12, 0x3, RZ ;  /* 0x000000030c0c7819 */ /* 0x000fe400000012ff */
[----:B------:R-:W-:-:S02]  /*11bf0*/  ISETP.GE.OR P0, PT, R4, R59, P0 ;  /* 0x0000003b0400720c */ /* 0x000fc40000706670 */
[----:B------:R-:W-:Y:S02]  /*11c00*/  SHF.R.U64 R8, R8, 0x3, RZ ;  /* 0x0000000308087819 */ /* 0x000fe400000012ff */
[----:B------:R-:W-:Y:S01]  /*11c10*/  LOP3.LUT R28, R28, R29, RZ, 0x3c, !PT ;  /* 0x0000001d1c1c7212 */ /* 0x000fe200078e3cff */
[--C-:B------:R-:W-:Y:S01]  /*11c20*/  IMAD.X R29, RZ, RZ, R21.reuse, P3 ;  /* 0x000000ffff1d7224 */ /* 0x100fe200018e0615 */
[----:B------:R-:W-:Y:S01]  /*11c30*/  LOP3.LUT R12, R12, R13, RZ, 0x3c, !PT ;  /* 0x0000000d0c0c7212 */ /* 0x000fe200078e3cff */
[----:B------:R-:W-:Y:S01]  /*11c40*/  IMAD.X R13, RZ, RZ, R21, P4 ;  /* 0x000000ffff0d7224 */ /* 0x000fe200020e0615 */
[----:B------:R-:W-:Y:S01]  /*11c50*/  LOP3.LUT R8, R8, R7, RZ, 0x3c, !PT ;  /* 0x0000000708087212 */ /* 0x000fe200078e3cff */
[----:B-1----:R1:W-:Y:S01]  /*11c60*/  @!P2 ST.E desc[UR38][R50.64], R0 ;  /* 0x000000003200a985 */ /* 0x0023e2000c101926 */
[C---:B------:R-:W-:Y:S02]  /*11c70*/  IADD3 R5, P3, R20.reuse, 0x7000, RZ ;  /* 0x0000700014057810 */ /* 0x040fe40007f7e0ff */
[----:B------:R-:W-:-:S02]  /*11c80*/  IADD3 R33, P5, R20, 0x5000, RZ ;  /* 0x0000500014217810 */ /* 0x000fc40007fbe0ff */
[C---:B------:R-:W-:Y:S01]  /*11c90*/  IADD3 R37, P4, R20.reuse, 0x6000, RZ ;  /* 0x0000600014257810 */ /* 0x040fe20007f9e0ff */
[----:B--2---:R2:W-:Y:S01]  /*11ca0*/  @!P0 ST.E desc[UR38][R52.64], R3 ;  /* 0x0000000334008985 */ /* 0x0045e2000c101926 */
[----:B------:R-:W-:Y:S01]  /*11cb0*/  LOP3.LUT R7, R20, 0x380, RZ, 0xc0, !PT ;  /* 0x0000038014077812 */ /* 0x000fe200078ec0ff */
[----:B------:R-:W-:Y:S01]  /*11cc0*/  IMAD.X R45, RZ, RZ, R21, P3 ;  /* 0x000000ffff2d7224 */ /* 0x000fe200018e0615 */
[----:B------:R-:W-:Y:S01]  /*11cd0*/  LOP3.LUT R4, R5, 0x380, RZ, 0xc0, !PT ;  /* 0x0000038005047812 */ /* 0x000fe200078ec0ff */
[----:B------:R-:W5:Y:S01]  /*11ce0*/  LD.E.128 R8, desc[UR38][R8.64] ;  /* 0x0000002608087980 */ /* 0x000f62000c101d00 */
[----:B------:R-:W-:Y:S01]  /*11cf0*/  LOP3.LUT R32, R33, 0x380, RZ, 0xc0, !PT ;  /* 0x0000038021207812 */ /* 0x000fe200078ec0ff */
[----:B-1----:R-:W1:Y:S01]  /*11d00*/  @P1 LDC R51, c[0x0][0xbec] ;  /* 0x0002fb00ff331b82 */ /* 0x002e620000000800 */
[----:B------:R-:W-:Y:S01]  /*11d10*/  LOP3.LUT R36, R37, 0x380, RZ, 0xc0, !PT ;  /* 0x0000038025247812 */ /* 0x000fe200078ec0ff */
[----:B------:R-:W5:Y:S01]  /*11d20*/  LD.E.128 R12, desc[UR38][R12.64] ;  /* 0x000000260c0c7980 */ /* 0x000f62000c101d00 */
[----:B------:R-:W-:-:S02]  /*11d30*/  SHF.R.U64 R7, R7, 0x3, RZ ;  /* 0x0000000307077819 */ /* 0x000fc400000012ff */
[----:B------:R-:W-:Y:S01]  /*11d40*/  SHF.R.U64 R4, R4, 0x3, RZ ;  /* 0x0000000304047819 */ /* 0x000fe200000012ff */
[----:B--2---:R-:W-:Y:S01]  /*11d50*/  IMAD R3, R49, UR4, RZ ;  /* 0x0000000431037c24 */ /* 0x004fe2000f8e02ff */
[----:B------:R-:W-:Y:S01]  /*11d60*/  SHF.R.U64 R32, R32, 0x3, RZ ;  /* 0x0000000320207819 */ /* 0x000fe200000012ff */
[----:B------:R-:W2:Y:S01]  /*11d70*/  @P1 LDC R49, c[0x0][0xbf0] ;  /* 0x0002fc00ff311b82 */ /* 0x000ea20000000800 */
[----:B------:R-:W-:Y:S01]  /*11d80*/  SHF.R.U64 R36, R36, 0x3, RZ ;  /* 0x0000000324247819 */ /* 0x000fe200000012ff */
[----:B------:R-:W5:Y:S01]  /*11d90*/  LD.E.128 R24, desc[UR38][R24.64] ;  /* 0x0000002618187980 */ /* 0x000f62000c101d00 */
[----:B------:R-:W-:Y:S02]  /*11da0*/  LOP3.LUT R20, R7, R20, RZ, 0x3c, !PT ;  /* 0x0000001407147212 */ /* 0x000fe400078e3cff */
[----:B------:R-:W-:Y:S01]  /*11db0*/  LOP3.LUT R32, R32, R33, RZ, 0x3c, !PT ;  /* 0x0000002120207212 */ /* 0x000fe200078e3cff */
[----:B------:R-:W-:Y:S01]  /*11dc0*/  IMAD.X R33, RZ, RZ, R21, P5 ;  /* 0x000000ffff217224 */ /* 0x000fe200028e0615 */
[----:B------:R-:W-:Y:S01]  /*11dd0*/  LOP3.LUT R36, R36, R37, RZ, 0x3c, !PT ;  /* 0x0000002524247212 */ /* 0x000fe200078e3cff */
[----:B------:R-:W5:Y:S01]  /*11de0*/  LD.E.128 R28, desc[UR38][R28.64] ;  /* 0x000000261c1c7980 */ /* 0x000f62000c101d00 */
[----:B------:R-:W-:Y:S01]  /*11df0*/  LOP3.LUT R44, R4, R5, RZ, 0x3c, !PT ;  /* 0x00000005042c7212 */ /* 0x000fe200078e3cff */
[C---:B------:R-:W-:Y:S01]  /*11e00*/  IMAD R3, R48.reuse, UR5, R3 ;  /* 0x0000000530037c24 */ /* 0x040fe2000f8e0203 */
[----:B------:R-:W-:Y:S01]  /*11e10*/  IADD3.X R37, RZ, R21, RZ, P4, !PT ;  /* 0x00000015ff257210 */ /* 0x000fe200027fe4ff */
[----:B------:R3:W5:Y:S04]  /*11e20*/  LD.E.128 R4, desc[UR38][R20.64] ;  /* 0x0000002614047980 */ /* 0x000768000c101d00 */
[----:B------:R-:W5:Y:S04]  /*11e30*/  LD.E.128 R32, desc[UR38][R32.64] ;  /* 0x0000002620207980 */ /* 0x000f68000c101d00 */
[----:B------:R-:W5:Y:S01]  /*11e40*/  LD.E.128 R36, desc[UR38][R36.64] ;  /* 0x0000002624247980 */ /* 0x000f62000c101d00 */
[----:B---3--:R-:W-:Y:S01]  /*11e50*/  IMAD.WIDE.U32 R20, R48, UR4, RZ ;  /* 0x0000000430147c25 */ /* 0x008fe2000f8e00ff */
[----:B------:R-:W-:-:S02]  /*11e60*/  ULDC.64 UR4, c[0x0][0xae8] ;  /* 0x0002ba0000047ab9 */ /* 0x000fc40000000a00 */
[----:B------:R-:W5:Y:S01]  /*11e70*/  LD.E.128 R44, desc[UR38][R44.64] ;  /* 0x000000262c2c7980 */ /* 0x000f62000c101d00 */
[----:B------:R-:W-:Y:S01]  /*11e80*/  IMAD.IADD R21, R21, 0x1, R3 ;  /* 0x0000000115157824 */ /* 0x000fe200078e0203 */
[----:B------:R-:W-:Y:S01]  /*11e90*/  LEA R3, R202, R153, 0x5 ;  /* 0x00000099ca037211 */ /* 0x000fe200078e28ff */
[----:B------:R-:W-:Y:S01]  /*11ea0*/  IMAD R0, R54, UR4, RZ ;  /* 0x0000000436007c24 */ /* 0x000fe2000f8e02ff */
[----:B------:R-:W-:Y:S01]  /*11eb0*/  @!PT LDS RZ, [RZ] ;  /* 0x00000000fffff984 */ /* 0x000fe20000000800 */
[----:B------:R-:W-:Y:S01]  /*11ec0*/  @!PT LDS RZ, [RZ] ;  /* 0x00000000fffff984 */ /* 0x000fe20000000800 */
[----:B------:R-:W-:Y:S01]  /*11ed0*/  @!PT LDS RZ, [RZ] ;  /* 0x00000000fffff984 */ /* 0x000fe20000000800 */
[----:B------:R-:W-:Y:S01]  /*11ee0*/  @!PT LDS RZ, [RZ] ;  /* 0x00000000fffff984 */ /* 0x000fe20000000800 */
[----:B------:R3:W-:Y:S06]  /*11ef0*/  MEMBAR.ALL.CTA ;  /* 0x0000000000007992 */ /* 0x0007ec0000008000 */
[----:B---3--:R-:W3:Y:S01]  /*11f00*/  FENCE.VIEW.ASYNC.S ;  /* 0x00000000000073c6 */ /* 0x008ee20000000000 */
[----:B------:R-:W-:-:S02]  /*11f10*/  IMAD R48, R208, 0x80, R3 ;  /* 0x00000080d0307824 */ /* 0x000fc400078e0203 */
[C---:B------:R-:W-:Y:S02]  /*11f20*/  IMAD R3, R203.reuse, UR5, R0 ;  /* 0x00000005cb037c24 */ /* 0x040fe4000f8e0200 */
[----:B------:R-:W-:Y:S01]  /*11f30*/  IMAD.WIDE.U32 R20, R203, UR4, R20 ;  /* 0x00000004cb147c25 */ /* 0x000fe2000f8e0014 */
[----:B------:R-:W-:-:S03]  /*11f40*/  ULDC.64 UR4, c[0x0][0xaf0] ;  /* 0x0002bc0000047ab9 */ /* 0x000fc60000000a00 */
[----:B-1----:R-:W-:-:S04]  /*11f50*/  @P1 IMAD.HI.U32 R0, R48, R51, RZ ;  /* 0x0000003330001227 */ /* 0x002fc800078e00ff */
[----:B------:R-:W-:Y:S01]  /*11f60*/  IMAD.IADD R21, R21, 0x1, R3 ;  /* 0x0000000115157824 */ /* 0x000fe200078e0203 */
[----:B------:R-:W-:Y:S01]  /*11f70*/  MOV R3, R48 ;  /* 0x0000003000037202 */ /* 0x000fe20000000f00 */
[----:B------:R-:W-:Y:S01]  /*11f80*/  IMAD R40, R40, UR4, RZ ;  /* 0x0000000428287c24 */ /* 0x000fe2000f8e02ff */
[----:B--2---:R-:W-:Y:S01]  /*11f90*/  @P1 SHF.R.U32.HI R3, RZ, R49, R0 ;  /* 0x00000031ff031219 */ /* 0x004fe20000011600 */
[----:B------:R-:W-:-:S03]  /*11fa0*/  IMAD.WIDE.U32 R20, R57, UR4, R20 ;  /* 0x0000000439147c25 */ /* 0x000fc6000f8e0014 */
[--C-:B------:R-:W-:Y:S01]  /*11fb0*/  SHF.R.S32.HI R0, RZ, 0x1f, R3.reuse ;  /* 0x0000001fff007819 */ /* 0x100fe20000011403 */
        /* <DEDUP_REMOVED lines=9> */
[----:B------:R-:W-:Y:S01]  /*12050*/  ULDC.64 UR4, c[0x0][0xad8] ;  /* 0x0002b60000047ab9 */ /* 0x000fe20000000a00 */
[----:B------:R-:W-:Y:S01]  /*12060*/  LEA R50, R208, R153, 0x7 ;  /* 0x00000099d0327211 */ /* 0x000fe200078e38ff */
[----:B------:R-:W-:Y:S02]  /*12070*/  IMAD.IADD R21, R21, 0x1, R51 ;  /* 0x0000000115157824 */ /* 0x000fe400078e0233 */
[----:B------:R-:W-:Y:S02]  /*12080*/  IMAD R40, R0, UR4, RZ ;  /* 0x0000000400287c24 */ /* 0x000fe4000f8e02ff */
[----:B------:R-:W-:Y:S02]  /*12090*/  VIADD R0, R50, 0x20 ;  /* 0x0000002032007836 */ /* 0x000fe40000000000 */
[----:B------:R-:W-:-:S02]  /*120a0*/  IMAD R51, R49, UR5, R40 ;  /* 0x0000000531337c24 */ /* 0x000fc4000f8e0228 */
[----:B------:R-:W-:Y:S01]  /*120b0*/  IMAD.WIDE.U32 R20, R49, UR4, R20 ;  /* 0x0000000431147c25 */ /* 0x000fe2000f8e0014 */
[CC--:B------:R-:W-:Y:S01]  /*120c0*/  ISETP.GE.AND P2, PT, R50.reuse, R59.reuse, PT ;  /* 0x0000003b3200720c */ /* 0x0c0fe20003f46270 */
[----:B------:R-:W-:Y:S02]  /*120d0*/  ULDC.64 UR4, c[0x0][0xa80] ;  /* 0x0002a00000047ab9 */ /* 0x000fe40000000a00 */
[----:B------:R-:W-:Y:S01]  /*120e0*/  VIADD R3, R50, 0x40 ;  /* 0x0000004032037836 */ /* 0x000fe20000000000 */
[-C--:B------:R-:W-:Y:S01]  /*120f0*/  ISETP.GE.AND P0, PT, R0, R59.reuse, PT ;  /* 0x0000003b0000720c */ /* 0x080fe20003f06270 */
[----:B------:R-:W-:Y:S01]  /*12100*/  IMAD.IADD R21, R21, 0x1, R51 ;  /* 0x0000000115157824 */ /* 0x000fe200078e0233 */
[----:B------:R-:W-:Y:S02]  /*12110*/  LEA R40, P3, R20, UR4, 0x1 ;  /* 0x0000000414287c11 */ /* 0x000fe4000f8608ff */
[----:B------:R-:W-:Y:S02]  /*12120*/  IADD3 R0, R156, 0x28820, RZ ;  /* 0x000288209c007810 */ /* 0x000fe40007ffe0ff */
[----:B------:R-:W-:-:S02]  /*12130*/  ISETP.GE.AND P1, PT, R3, R59, PT ;  /* 0x0000003b0300720c */ /* 0x000fc40003f26270 */
[----:B------:R-:W-:Y:S02]  /*12140*/  LEA.HI.X R3, R20, UR5, R21, 0x1, P3 ;  /* 0x0000000514037c11 */ /* 0x000fe400098f0c15 */
[----:B------:R-:W-:Y:S01]  /*12150*/  PRMT R0, RZ, 0x654, R0 ;  /* 0x00000654ff007816 */ /* 0x000fe20000000000 */
[----:B---3--:R1:W2:Y:S01]  /*12160*/  SHFL.IDX PT, R21, R40, RZ, 0x181f ;  /* 0x00181fff28157589 */ /* 0x0082a200000e0000 */
[----:B------:R-:W-:Y:S02]  /*12170*/  BSSY B1, `(.L_x_7181) ;  /* 0x000000d000017945 */ /* 0x000fe40003800000 */
[----:B------:R1:W-:Y:S01]  /*12180*/  SYNCS.ARRIVE.TRANS64.RED.A1T0 RZ, [R0+URZ], RZ ;  /* 0x000000ff00ff79a7 */ /* 0x0003e2000810043f */
[----:B------:R1:W3:Y:S01]  /*12190*/  SHFL.IDX PT, R49, R3, RZ, 0x181f ;  /* 0x00181fff03317589 */ /* 0x0002e200000e0000 */
[----:B------:R-:W-:Y:S05]  /*121a0*/  @P2 BRA `(.L_x_7182) ;  /* 0x0000000000242947 */ /* 0x000fea0003800000 */
[----:B------:R-:W-:Y:S02]  /*121b0*/  ULDC UR4, c[0x0][0xac8] ;  /* 0x0002b20000047ab9 */ /* 0x000fe40000000800 */
[----:B------:R-:W-:Y:S02]  /*121c0*/  ISETP.GE.AND P2, PT, R16, UR4, PT ;  /* 0x0000000410007c0c */ /* 0x000fe4000bf46270 */
[----:B------:R-:W-:-:S11]  /*121d0*/  ISETP.GE.AND P3, PT, R22, UR4, PT ;  /* 0x0000000416007c0c */ /* 0x000fd6000bf66270 */
[-C--:B--2---:R-:W-:Y:S02]  /*121e0*/  @!P2 LEA R20, P4, R16, R21.reuse, 0x1 ;  /* 0x000000151014a211 */ /* 0x084fe400078808ff */
[----:B------:R-:W-:Y:S02]  /*121f0*/  @!P3 LEA R48, P5, R22, R21, 0x1 ;  /* 0x000000151630b211 */ /* 0x000fe400078a08ff */
[-C--:B---3--:R-:W-:Y:S02]  /*12200*/  @!P2 LEA.HI.X R21, R16, R49.reuse, R17, 0x1, P4 ;  /* 0x000000311015a211 */ /* 0x088fe400020f0c11 */
[----:B------:R-:W-:-:S03]  /*12210*/  @!P3 LEA.HI.X R49, R22, R49, R2, 0x1, P5 ;  /* 0x000000311631b211 */ /* 0x000fc600028f0c02 */
[----:B-----5:R4:W-:Y:S04]  /*12220*/  @!P2 ST.E.128 desc[UR38][R20.64], R4 ;  /* 0x000000041400a985 */ /* 0x0209e8000c101d26 */
[----:B------:R4:W-:Y:S02]  /*12230*/  @!P3 ST.E.128 desc[UR38][R48.64], R28 ;  /* 0x0000001c3000b985 */ /* 0x0009e4000c101d26 */
.L_x_7182:
[----:B------:R-:W-:Y:S05]  /*12240*/  BSYNC B1 ;  /* 0x0000000000017941 */ /* 0x000fea0003800000 */
.L_x_7181:
[----:B----45:R4:W0:Y:S01]  /*12250*/  SHFL.IDX PT, R7, R3, 0x1, 0x181f ;  /* 0x00381f0003077f89 */ /* 0x03082200000e0000 */
        /* <DEDUP_REMOVED lines=12> */
.L_x_7184:
[----:B------:R-:W-:Y:S05]  /*12320*/  BSYNC B1 ;  /* 0x0000000000017941 */ /* 0x000fea0003800000 */
.L_x_7183:
[----:B0-----:R0:W0:Y:S01]  /*12330*/  SHFL.IDX PT, R7, R3, 0x2, 0x181f ;  /* 0x00581f0003077f89 */ /* 0x00102200000e0000 */
        /* <DEDUP_REMOVED lines=12> */
.L_x_7186:
[----:B------:R-:W-:Y:S05]  /*12400*/  BSYNC B1 ;  /* 0x0000000000017941 */ /* 0x000fea0003800000 */
.L_x_7185:
[----:B-1----:R-:W-:Y:S01]  /*12410*/  IADD3 R0, R50, 0x60, RZ ;  /* 0x0000006032007810 */ /* 0x002fe20007ffe0ff */
[----:B0---4-:R-:W0:Y:S03]  /*12420*/  SHFL.IDX PT, R3, R3, 0x3, 0x181f ;  /* 0x00781f0003037f89 */ /* 0x011e2600000e0000 */
[----:B------:R-:W-:Y:S01]  /*12430*/  ISETP.GE.AND P0, PT, R0, R59, PT ;  /* 0x0000003b0000720c */ /* 0x000fe20003f06270 */
[----:B------:R1:W4:-:S12]  /*12440*/  SHFL.IDX PT, R7, R40, 0x3, 0x181f ;  /* 0x00781f0028077f89 */ /* 0x00031800000e0000 */
[----:B-1----:R-:W-:Y:S05]  /*12450*/  @P0 BRA `(.L_x_7187) ;  /* 0x0000000c00040947 */ /* 0x002fea0003800000 */
[----:B------:R-:W-:Y:S02]  /*12460*/  ULDC UR4, c[0x0][0xac8] ;  /* 0x0002b20000047ab9 */ /* 0x000fe40000000800 */
[----:B------:R-:W-:-:S13]  /*12470*/  ISETP.GE.AND P1, PT, R16, UR4, PT ;  /* 0x0000000410007c0c */ /* 0x000fda000bf26270 */
[----:B----4-:R-:W-:-:S04]  /*12480*/  @!P1 LEA R4, P0, R16, R7, 0x1 ;  /* 0x0000000710049211 */ /* 0x010fc800078008ff */
        /* <DEDUP_REMOVED lines=8> */
.L_x_7179:
[----:B------:R-:W-:Y:S01]  /*12510*/  ULDC.64 UR4, c[0x0][0xc00] ;  /* 0x0003000000047ab9 */ /* 0x000fe20000000a00 */
[----:B------:R-:W-:Y:S01]  /*12520*/  IMAD.MOV.U32 R0, RZ, RZ, RZ ;  /* 0x000000ffff007224 */ /* 0x000fe200078e00ff */
[----:B------:R-:W-:Y:S01]  /*12530*/  ISETP.NE.U32.AND P0, PT, RZ, UR4, PT ;  /* 0x00000004ff007c0c */ /* 0x000fe2000bf05070 */
[----:B------:R-:W2:Y:S01]  /*12540*/  LDC R21, c[0x0][0xbe8] ;  /* 0x0002fa00ff157b82 */ /* 0x000ea20000000800 */
[----:B------:R-:W-:Y:S02]  /*12550*/  IADD3 R4, P1, R204, UR4, RZ ;  /* 0x00000004cc047c10 */ /* 0x000fe4000ff3e0ff */
[----:B------:R-:W-:Y:S02]  /*12560*/  ISETP.NE.AND.EX P0, PT, RZ, UR5, PT, P0 ;  /* 0x00000005ff007c0c */ /* 0x000fe4000bf05300 */
[----:B------:R-:W-:Y:S01]  /*12570*/  IADD3.X R5, R205, UR5, RZ, P1, !PT ;  /* 0x00000005cd057c10 */ /* 0x000fe20008ffe4ff */
[----:B------:R-:W-:Y:S02]  /*12580*/  ULDC.64 UR4, c[0x0][0xc08] ;  /* 0x0003020000047ab9 */ /* 0x000fe40000000a00 */
[----:B------:R-:W-:-:S04]  /*12590*/  ISETP.NE.U32.AND P1, PT, RZ, UR4, PT ;  /* 0x00000004ff007c0c */ /* 0x000fc8000bf25070 */
[----:B------:R-:W-:-:S04]  /*125a0*/  ISETP.NE.AND.EX P1, PT, RZ, UR5, PT, P1 ;  /* 0x00000005ff007c0c */ /* 0x000fc8000bf25310 */
[----:B------:R4:W5:Y:S09]  /*125b0*/  @P0 LDG.E R0, desc[UR38][R4.64] ;  /* 0x0000002604000981 */ /* 0x000972000c1e1900 */
[----:B------:R-:W-:Y:S01]  /*125c0*/  @P1 IADD3 R204, P2, R204, UR4, RZ ;  /* 0x00000004cccc1c10 */ /* 0x000fe2000ff5e0ff */
[----:B------:R-:W-:-:S02]  /*125d0*/  ULDC UR4, c[0x0][0xa88] ;  /* 0x0002a20000047ab9 */ /* 0x000fc40000000800 */
[----:B------:R-:W-:Y:S01]  /*125e0*/  IMAD.U32 R8, RZ, RZ, UR4 ;  /* 0x00000004ff087e24 */ /* 0x000fe2000f8e00ff */
[----:B------:R-:W-:-:S05]  /*125f0*/  @P1 IADD3.X R205, R205, UR5, RZ, P2, !PT ;  /* 0x00000005cdcd1c10 */ /* 0x000fca00097fe4ff */
[----:B------:R4:W5:Y:S01]  /*12600*/  @P1 LDG.E R8, desc[UR38][R204.64] ;  /* 0x00000026cc081981 */ /* 0x000962000c1e1900 */
[----:B--2---:R-:W-:Y:S01]  /*12610*/  ISETP.NE.AND P2, PT, R21, 0x1, PT ;  /* 0x000000011500780c */ /* 0x004fe20003f45270 */
[----:B------:R-:W2:-:S12]  /*12620*/  S2R R3, SR_TID.X ;  /* 0x0000000000037919 */ /* 0x000e980000002100 */
[----:B------:R-:W0:Y:S08]  /*12630*/  @P2 LDC R20, c[0x0][0xbec] ;  /* 0x0002fb00ff142b82 */ /* 0x000e300000000800 */
[----:B------:R-:W0:Y:S01]  /*12640*/  @P2 LDC R25, c[0x0][0xbf0] ;  /* 0x0002fc00ff192b82 */ /* 0x000e220000000800 */
[----:B--2---:R-:W-:-:S04]  /*12650*/  IADD3 R3, R3, -0x80, RZ ;  /* 0xffffff8003037810 */ /* 0x004fc80007ffe0ff */
[----:B------:R-:W-:Y:S01]  /*12660*/  ISETP.GE.AND P3, PT, R3, 0x80, PT ;  /* 0x000000800300780c */ /* 0x000fe20003f66270 */
[----:B----4-:R-:W-:-:S12]  /*12670*/  @P1 BRA `(.L_x_7188) ;  /* 0x0000000000101947 */ /* 0x010fd80003800000 */
[----:B------:R-:W-:Y:S05]  /*12680*/  @!P0 BRA `(.L_x_7188) ;  /* 0x00000000000c8947 */ /* 0x000fea0003800000 */
[----:B------:R-:W2:Y:S04]  /*12690*/  LDG.E R3, desc[UR38][R4.64] ;  /* 0x0000002604037981 */ /* 0x000ea8000c1e1900 */
[----:B-----5:R-:W2:Y:S02]  /*126a0*/  LDG.E R8, desc[UR38][R4.64+0x4] ;  /* 0x0000042604087981 */ /* 0x020ea4000c1e1900 */
[----:B--2---:R-:W-:-:S07]  /*126b0*/  IMAD.IADD R8, R8, 0x1, -R3 ;  /* 0x0000000108087824 */ /* 0x004fce00078e0a03 */
.L_x_7188:
[----:B------:R-:W-:Y:S01]  /*126c0*/  BSSY B1, `(.L_x_7189) ;  /* 0x000002e000017945 */ /* 0x000fe20003800000 */
[----:B------:R-:W-:Y:S02]  /*126d0*/  SHF.R.S32.HI R12, RZ, 0x1f, R203 ;  /* 0x0000001fff0c7819 */ /* 0x000fe400000114cb */
[----:B---3--:R-:W-:Y:S02]  /*126e0*/  SEL R13, R206, RZ, !P0 ;  /* 0x000000ffce0d7207 */ /* 0x008fe40004000000 */
[----:B------:R-:W-:Y:S02]  /*126f0*/  SEL R209, R209, RZ, !P0 ;  /* 0x000000ffd1d17207 */ /* 0x000fe40004000000 */
[----:B-----5:R-:W-:Y:S01]  /*12700*/  SHF.R.S32.HI R11, RZ, 0x1f, R0 ;  /* 0x0000001fff0b7819 */ /* 0x020fe20000011400 */
[----:B------:R-:W-:Y:S06]  /*12710*/  @P3 BRA `(.L_x_7190) ;  /* 0x0000000000a03947 */ /* 0x000fec0003800000 */
[----:B------:R-:W2:Y:S01]  /*12720*/  S2R R3, SR_TID.X ;  /* 0x0000000000037919 */ /* 0x000ea20000002100 */
[----:B------:R-:W3:Y:S02]  /*12730*/  LDC R14, c[0x0][0xbe8] ;  /* 0x0002fa00ff0e7b82 */ /* 0x000ee40000000800 */
[----:B---3--:R-:W-:Y:S02]  /*12740*/  IMAD R4, R8, R14, RZ ;  /* 0x0000000e08047224 */ /* 0x008fe400078e02ff */
[----:B--2---:R-:W-:-:S05]  /*12750*/  IMAD R3, R208, 0x80, R3 ;  /* 0x00000080d0037824 */ /* 0x004fca00078e0203 */
[----:B------:R-:W-:-:S04]  /*12760*/  IADD3 R9, R3, -0x80, RZ ;  /* 0xffffff8003097810 */ /* 0x000fc80007ffe0ff */
[----:B------:R-:W-:-:S13]  /*12770*/  ISETP.GE.AND P0, PT, R9, R4, PT ;  /* 0x000000040900720c */ /* 0x000fda0003f06270 */
[----:B------:R-:W-:Y:S05]  /*12780*/  @P0 BRA `(.L_x_7190) ;  /* 0x0000000000840947 */ /* 0x000fea0003800000 */
[----:B------:R-:W-:Y:S01]  /*12790*/  ISETP.NE.AND P0, PT, R14, 0x1, PT ;  /* 0x000000010e00780c */ /* 0x000fe20003f05270 */
[----:B------:R-:W-:Y:S01]  /*127a0*/  ULDC.64 UR4, c[0x0][0xb90] ;  /* 0x0002e40000047ab9 */ /* 0x000fe20000000a00 */
[----:B------:R-:W-:Y:S01]  /*127b0*/  MOV R5, R11 ;  /* 0x0000000b00057202 */ /* 0x000fe20000000f00 */
[----:B------:R-:W-:Y:S02]  /*127c0*/  IMAD R10, R12, UR4, RZ ;  /* 0x000000040c0a7c24 */ /* 0x000fe4000f8e02ff */
[----:B------:R-:W-:Y:S02]  /*127d0*/  IMAD.MOV.U32 R4, RZ, RZ, R0 ;  /* 0x000000ffff047224 */ /* 0x000fe400078e0000 */
[----:B------:R-:W-:Y:S02]  /*127e0*/  IMAD.MOV.U32 R3, RZ, RZ, R9 ;  /* 0x000000ffff037224 */ /* 0x000fe400078e0009 */
[----:B------:R-:W-:-:S04]  /*127f0*/  IMAD.WIDE.U32 R4, R203, UR4, R4 ;  /* 0x00000004cb047c25 */ /* 0x000fc8000f8e0004 */
[----:B------:R-:W2:Y:S01]  /*12800*/  @P0 LDC R6, c[0x0][0xbec] ;  /* 0x0002fb00ff060b82 */ /* 0x000ea20000000800 */
[----:B------:R-:W-:Y:S01]  /*12810*/  IMAD R7, R203, UR5, R10 ;  /* 0x00000005cb077c24 */ /* 0x000fe2000f8e020a */
[----:B------:R-:W-:-:S03]  /*12820*/  ULDC.64 UR4, c[0x0][0xb98] ;  /* 0x0002e60000047ab9 */ /* 0x000fc60000000a00 */
[----:B------:R-:W-:-:S03]  /*12830*/  IMAD.IADD R5, R5, 0x1, R7 ;  /* 0x0000000105057824 */ /* 0x000fc600078e0207 */
[----:B------:R-:W3:Y:S01]  /*12840*/  @P0 LDC R15, c[0x0][0xbf0] ;  /* 0x0002fc00ff0f0b82 */ /* 0x000ee20000000800 */
[----:B------:R-:W-:-:S04]  /*12850*/  IMAD.WIDE.U32 R4, R13, UR4, R4 ;  /* 0x000000040d047c25 */ /* 0x000fc8000f8e0004 */
[----:B--2---:R-:W-:-:S05]  /*12860*/  @P0 IMAD.HI.U32 R6, R9, R6, RZ ;  /* 0x0000000609060227 */ /* 0x004fca00078e00ff */
[----:B---3--:R-:W-:Y:S01]  /*12870*/  @P0 SHF.R.U32.HI R3, RZ, R15, R6 ;  /* 0x0000000fff030219 */ /* 0x008fe20000011606 */
[----:B------:R-:W-:-:S03]  /*12880*/  IMAD R6, R209, UR4, RZ ;  /* 0x00000004d1067c24 */ /* 0x000fc6000f8e02ff */
[----:B------:R-:W-:Y:S01]  /*12890*/  IADD3 R4, P0, R3, R4, RZ ;  /* 0x0000000403047210 */ /* 0x000fe20007f1e0ff */
[----:B------:R-:W-:Y:S02]  /*128a0*/  IMAD.MOV R7, RZ, RZ, -R3 ;  /* 0x000000ffff077224 */ /* 0x000fe400078e0a03 */
[----:B------:R-:W-:Y:S01]  /*128b0*/  IMAD R6, R13, UR5, R6 ;  /* 0x000000050d067c24 */ /* 0x000fe2000f8e0206 */
[----:B------:R-:W-:Y:S01]  /*128c0*/  ULDC.64 UR4, c[0x0][0xb88] ;  /* 0x0002e20000047ab9 */ /* 0x000fe20000000a00 */
        /* <DEDUP_REMOVED lines=8> */
[----:B------:R-:W-:Y:S02]  /*12950*/  LEA R6, P0, R4, UR4, 0x2 ;  /* 0x0000000404067c11 */ /* 0x000fe4000f8010ff */
[----:B------:R-:W-:-:S04]  /*12960*/  IADD3 R3, R5, R3, RZ ;  /* 0x0000000305037210 */ /* 0x000fc80007ffe0ff */
[----:B------:R-:W-:Y:S01]  /*12970*/  LEA.HI.X R7, R4, UR5, R3, 0x2, P0 ;  /* 0x0000000504077c11 */ /* 0x000fe200080f1403 */
[----:B------:R-:W-:-:S05]  /*12980*/  IMAD.MOV.U32 R3, RZ, RZ, -0x800000 ;  /* 0xff800000ff037424 */ /* 0x000fca00078e00ff */
[----:B------:R2:W-:Y:S02]  /*12990*/  STG.E desc[UR38][R6.64], R3 ;  /* 0x0000000306007986 */ /* 0x0005e4000c101926 */
.L_x_7190:
[----:B------:R-:W-:Y:S05]  /*129a0*/  BSYNC B1 ;  /* 0x0000000000017941 */ /* 0x000fea0003800000 */
.L_x_7189:
[----:B------:R-:W-:Y:S01]  /*129b0*/  ULDC.64 UR4, c[0x0][0xaa0] ;  /* 0x0002a80000047ab9 */ /* 0x000fe20000000a00 */
[----:B--2---:R-:W-:Y:S02]  /*129c0*/  IMAD R7, R202, 0x20, R153 ;  /* 0x00000020ca077824 */ /* 0x004fe400078e0299 */
[----:B------:R-:W-:Y:S02]  /*129d0*/  IMAD R3, R11, UR4, RZ ;  /* 0x000000040b037c24 */ /* 0x000fe4000f8e02ff */
[----:B------:R-:W-:-:S04]  /*129e0*/  IMAD.WIDE.U32 R4, R0, UR4, RZ ;  /* 0x0000000400047c25 */ /* 0x000fc8000f8e00ff */
[----:B------:R-:W-:Y:S01]  /*129f0*/  IMAD R3, R0, UR5, R3 ;  /* 0x0000000500037c24 */ /* 0x000fe2000f8e0203 */
[----:B------:R-:W-:Y:S01]  /*12a00*/  ULDC.64 UR4, c[0x0][0xae8] ;  /* 0x0002ba0000047ab9 */ /* 0x000fe20000000a00 */
[----:B------:R-:W-:Y:S02]  /*12a10*/  IMAD R9, R208, 0x80, R7 ;  /* 0x00000080d0097824 */ /* 0x000fe400078e0207 */
[----:B------:R-:W-:Y:S01]  /*12a20*/  IMAD R6, R12, UR4, RZ ;  /* 0x000000040c067c24 */ /* 0x000fe2000f8e02ff */
[----:B------:R-:W-:Y:S01]  /*12a30*/  IADD3 R5, R5, R3, RZ ;  /* 0x0000000305057210 */ /* 0x000fe20007ffe0ff */
[----:B0-----:R-:W-:-:S04]  /*12a40*/  @P2 IMAD.HI.U32 R0, R9, R20, RZ ;  /* 0x0000001409002227 */ /* 0x001fc800078e00ff */
[C---:B------:R-:W-:Y:S02]  /*12a50*/  IMAD R7, R203.reuse, UR5, R6 ;  /* 0x00000005cb077c24 */ /* 0x040fe4000f8e0206 */
[----:B------:R-:W-:Y:S01]  /*12a60*/  IMAD.WIDE.U32 R4, R203, UR4, R4 ;  /* 0x00000004cb047c25 */ /* 0x000fe2000f8e0004 */
[----:B------:R-:W-:-:S03]  /*12a70*/  ULDC.64 UR4, c[0x0][0xaf0] ;  /* 0x0002bc0000047ab9 */ /* 0x000fc60000000a00 */
[----:B------:R-:W-:Y:S01]  /*12a80*/  IMAD.MOV.U32 R3, RZ, RZ, R9 ;  /* 0x000000ffff037224 */ /* 0x000fe200078e0009 */
[----:B------:R-:W-:Y:S01]  /*12a90*/  IADD3 R5, R5, R7, RZ ;  /* 0x0000000705057210 */ /* 0x000fe20007ffe0ff */
[----:B------:R-:W-:Y:S01]  /*12aa0*/  IMAD R6, R209, UR4, RZ ;  /* 0x00000004d1067c24 */ /* 0x000fe2000f8e02ff */
[----:B------:R-:W-:-:S03]  /*12ab0*/  @P2 SHF.R.U32.HI R3, RZ, R25, R0 ;  /* 0x00000019ff032219 */ /* 0x000fc60000011600 */
[C---:B------:R-:W-:Y:S01]  /*12ac0*/  IMAD R7, R13.reuse, UR5, R6 ;  /* 0x000000050d077c24 */ /* 0x040fe2000f8e0206 */
[----:B------:R-:W-:Y:S01]  /*12ad0*/  SHF.R.S32.HI R0, RZ, 0x1f, R3 ;  /* 0x0000001fff007819 */ /* 0x000fe20000011403 */
        /* <DEDUP_REMOVED lines=10> */
[----:B------:R-:W-:Y:S01]  /*12b80*/  IMAD R6, R208, 0x80, R153 ;  /* 0x00000080d0067824 */ /* 0x000fe200078e0299 */
[----:B------:R-:W-:Y:S01]  /*12b90*/  IADD3 R5, R5, R9, RZ ;  /* 0x0000000905057210 */ /* 0x000fe20007ffe0ff */
        /* <DEDUP_REMOVED lines=9> */
[----:B------:R0:W2:Y:S04]  /*12c30*/  SHFL.IDX PT, R3, R4, RZ, 0x181f ;  /* 0x00181fff04037589 */ /* 0x0000a800000e0000 */
[----:B------:R0:W3:Y:S02]  /*12c40*/  SHFL.IDX PT, R14, R0, RZ, 0x181f ;  /* 0x00181fff000e7589 */ /* 0x0000e400000e0000 */
.L_x_7393:
[----:B------:R-:W-:Y:S01]  /*12c50*/  IMAD R8, R8, R21, RZ ;  /* 0x0000001508087224 */ /* 0x000fe200078e02ff */
[----:B------:R-:W-:Y:S04]  /*12c60*/  BSSY B1, `(.L_x_7192) ;  /* 0x000000c000017945 */ /* 0x000fe80003800000 */
[----:B------:R-:W-:-:S13]  /*12c70*/  ISETP.GE.AND P0, PT, R6, R8, PT ;  /* 0x000000080600720c */ /* 0x000fda0003f06270 */
[----:B------:R-:W-:Y:S05]  /*12c80*/  @P0 BRA `(.L_x_7193) ;  /* 0x0000000000240947 */ /* 0x000fea0003800000 */
[----:B------:R-:W-:Y:S02]  /*12c90*/  ULDC UR4, c[0x0][0xac8] ;  /* 0x0002b20000047ab9 */ /* 0x000fe40000000800 */
[----:B------:R-:W-:Y:S02]  /*12ca0*/  ISETP.GE.AND P2, PT, R16, UR4, PT ;  /* 0x0000000410007c0c */ /* 0x000fe4000bf46270 */
[----:B------:R-:W-:-:S11]  /*12cb0*/  ISETP.GE.AND P3, PT, R22, UR4, PT ;  /* 0x0000000416007c0c */ /* 0x000fd6000bf66270 */
[-C--:B---3--:R-:W-:Y:S02]  /*12cc0*/  @!P2 LEA R10, P0, R16, R14.reuse, 0x1 ;  /* 0x0000000e100aa211 */ /* 0x088fe400078008ff */
[----:B------:R-:W-:Y:S02]  /*12cd0*/  @!P3 LEA R14, P1, R22, R14, 0x1 ;  /* 0x0000000e160eb211 */ /* 0x000fe400078208ff */
[-C--:B--2---:R-:W-:Y:S02]  /*12ce0*/  @!P2 LEA.HI.X R11, R16, R3.reuse, R17, 0x1, P0 ;  /* 0x00000003100ba211 */ /* 0x084fe400000f0c11 */
[----:B------:R-:W-:-:S03]  /*12cf0*/  @!P3 LEA.HI.X R15, R22, R3, R2, 0x1, P1 ;  /* 0x00000003160fb211 */ /* 0x000fc600008f0c02 */
[----:B------:R4:W-:Y:S04]  /*12d00*/  @!P2 ST.E.128 desc[UR38][R10.64], RZ ;  /* 0x000000ff0a00a985 */ /* 0x0009e8000c101d26 */
[----:B------:R4:W-:Y:S02]  /*12d10*/  @!P3 ST.E.128 desc[UR38][R14.64], RZ ;  /* 0x000000ff0e00b985 */ /* 0x0009e4000c101d26 */
.L_x_7193:
[----:B------:R-:W-:Y:S05]  /*12d20*/  BSYNC B1 ;  /* 0x0000000000017941 */ /* 0x000fea0003800000 */
.L_x_7192:
[----:B------:R-:W-:-:S03]  /*12d30*/  UMOV UR4, 0xffffffff ;  /* 0xffffffff00047882 */ /* 0x000fc60000000000 */
[----:B------:R-:W-:Y:S05]  /*12d40*/  BRA.DIV UR4, `(.L_x_7194) ;  /* 0x0000008204007947 */ /* 0x000fea000b800000 */
[----:B--2---:R2:W0:Y:S04]  /*12d50*/  SHFL.IDX PT, R3, R4, 0x1, 0x181f ;  /* 0x00381f0004037f89 */ /* 0x00442800000e0000 */
[----:B---34-:R2:W3:Y:S02]  /*12d60*/  SHFL.IDX PT, R14, R0, 0x1, 0x181f ;  /* 0x00381f00000e7f89 */ /* 0x0184e400000e0000 */
.L_x_7397:
[----:B------:R-:W-:Y:S01]  /*12d70*/  IADD3 R5, R6, 0x20, RZ ;  /* 0x0000002006057810 */ /* 0x000fe20007ffe0ff */
[----:B------:R-:W-:Y:S03]  /*12d80*/  BSSY B1, `(.L_x_7195) ;  /* 0x000000c000017945 */ /* 0x000fe60003800000 */
[----:B------:R-:W-:-:S13]  /*12d90*/  ISETP.GE.AND P0, PT, R5, R8, PT ;  /* 0x000000080500720c */ /* 0x000fda0003f06270 */
[----:B------:R-:W-:Y:S05]  /*12da0*/  @P0 BRA `(.L_x_7196) ;  /* 0x0000000000240947 */ /* 0x000fea0003800000 */
[----:B------:R-:W-:Y:S02]  /*12db0*/  ULDC UR4, c[0x0][0xac8] ;  /* 0x0002b20000047ab9 */ /* 0x000fe40000000800 */
[----:B------:R-:W-:Y:S02]  /*12dc0*/  ISETP.GE.AND P2, PT, R16, UR4, PT ;  /* 0x0000000410007c0c */ /* 0x000fe4000bf46270 */
[----:B------:R-:W-:-:S11]  /*12dd0*/  ISETP.GE.AND P3, PT, R22, UR4, PT ;  /* 0x0000000416007c0c */ /* 0x000fd6000bf66270 */
[-C--:B---3--:R-:W-:Y:S02]  /*12de0*/  @!P2 LEA R10, P0, R16, R14.reuse, 0x1 ;  /* 0x0000000e100aa211 */ /* 0x088fe400078008ff */
[----:B------:R-:W-:Y:S02]  /*12df0*/  @!P3 LEA R14, P1, R22, R14, 0x1 ;  /* 0x0000000e160eb211 */ /* 0x000fe400078208ff */
[-C--:B0-----:R-:W-:Y:S02]  /*12e00*/  @!P2 LEA.HI.X R11, R16, R3.reuse, R17, 0x1, P0 ;  /* 0x00000003100ba211 */ /* 0x081fe400000f0c11 */
[----:B------:R-:W-:-:S03]  /*12e10*/  @!P3 LEA.HI.X R15, R22, R3, R2, 0x1, P1 ;  /* 0x00000003160fb211 */ /* 0x000fc600008f0c02 */
[----:B------:R4:W-:Y:S04]  /*12e20*/  @!P2 ST.E.128 desc[UR38][R10.64], RZ ;  /* 0x000000ff0a00a985 */ /* 0x0009e8000c101d26 */
[----:B------:R4:W-:Y:S02]  /*12e30*/  @!P3 ST.E.128 desc[UR38][R14.64], RZ ;  /* 0x000000ff0e00b985 */ /* 0x0009e4000c101d26 */
.L_x_7196:
[----:B------:R-:W-:Y:S05]  /*12e40*/  BSYNC B1 ;  /* 0x0000000000017941 */ /* 0x000fea0003800000 */
.L_x_7195:
[----:B------:R-:W-:-:S03]  /*12e50*/  UMOV UR4, 0xffffffff ;  /* 0xffffffff00047882 */ /* 0x000fc60000000000 */
[----:B------:R-:W-:Y:S05]  /*12e60*/  BRA.DIV UR4, `(.L_x_7197) ;  /* 0x0000008204007947 */ /* 0x000fea000b800000 */
[----:B0-----:R0:W0:Y:S04]  /*12e70*/  SHFL.IDX PT, R3, R4, 0x2, 0x181f ;  /* 0x00581f0004037f89 */ /* 0x00102800000e0000 */
[----:B---34-:R3:W4:Y:S02]  /*12e80*/  SHFL.IDX PT, R14, R0, 0x2, 0x181f ;  /* 0x00581f00000e7f89 */ /* 0x01872400000e0000 */
.L_x_7401:
[----:B------:R-:W-:Y:S01]  /*12e90*/  VIADD R5, R6, 0x40 ;  /* 0x0000004006057836 */ /* 0x000fe20000000000 */
[----:B------:R-:W-:Y:S04]  /*12ea0*/  BSSY B1, `(.L_x_7198) ;  /* 0x000000c000017945 */ /* 0x000fe80003800000 */
[----:B------:R-:W-:-:S13]  /*12eb0*/  ISETP.GE.AND P0, PT, R5, R8, PT ;  /* 0x000000080500720c */ /* 0x000fda0003f06270 */
[----:B------:R-:W-:Y:S05]  /*12ec0*/  @P0 BRA `(.L_x_7199) ;  /* 0x0000000000240947 */ /* 0x000fea0003800000 */
[----:B------:R-:W-:Y:S02]  /*12ed0*/  ULDC UR4, c[0x0][0xac8] ;  /* 0x0002b20000047ab9 */ /* 0x000fe40000000800 */
[----:B------:R-:W-:Y:S02]  /*12ee0*/  ISETP.GE.AND P2, PT, R16, UR4, PT ;  /* 0x0000000410007c0c */ /* 0x000fe4000bf46270 */
[----:B------:R-:W-:-:S11]  /*12ef0*/  ISETP.GE.AND P3, PT, R22, UR4, PT ;  /* 0x0000000416007c0c */ /* 0x000fd6000bf66270 */
[-C--:B----4-:R-:W-:Y:S02]  /*12f00*/  @!P2 LEA R10, P0, R16, R14.reuse, 0x1 ;  /* 0x0000000e100aa211 */ /* 0x090fe400078008ff */
[----:B------:R-:W-:Y:S02]  /*12f10*/  @!P3 LEA R14, P1, R22, R14, 0x1 ;  /* 0x0000000e160eb211 */ /* 0x000fe400078208ff */
[-C--:B0-----:R-:W-:Y:S02]  /*12f20*/  @!P2 LEA.HI.X R11, R16, R3.reuse, R17, 0x1, P0 ;  /* 0x00000003100ba211 */ /* 0x081fe400000f0c11 */
[----:B------:R-:W-:-:S03]  /*12f30*/  @!P3 LEA.HI.X R15, R22, R3, R2, 0x1, P1 ;  /* 0x00000003160fb211 */ /* 0x000fc600008f0c02 */
[----:B------:R0:W-:Y:S04]  /*12f40*/  @!P2 ST.E.128 desc[UR38][R10.64], RZ ;  /* 0x000000ff0a00a985 */ /* 0x0001e8000c101d26 */
[----:B------:R0:W-:Y:S02]  /*12f50*/  @!P3 ST.E.128 desc[UR38][R14.64], RZ ;  /* 0x000000ff0e00b985 */ /* 0x0001e4000c101d26 */
.L_x_7199:
[----:B------:R-:W-:Y:S05]  /*12f60*/  BSYNC B1 ;  /* 0x0000000000017941 */ /* 0x000fea0003800000 */
.L_x_7198:
[----:B------:R-:W-:-:S03]  /*12f70*/  UMOV UR4, 0xffffffff ;  /* 0xffffffff00047882 */ /* 0x000fc60000000000 */
[----:B------:R-:W-:Y:S05]  /*12f80*/  BRA.DIV UR4, `(.L_x_7200) ;  /* 0x0000008204007947 */ /* 0x000fea000b800000 */
[----:B0-----:R0:W0:Y:S04]  /*12f90*/  SHFL.IDX PT, R3, R4, 0x3, 0x181f ;  /* 0x00781f0004037f89 */ /* 0x00102800000e0000 */
[----:B----4-:R4:W0:Y:S02]  /*12fa0*/  SHFL.IDX PT, R14, R0, 0x3, 0x181f ;  /* 0x00781f00000e7f89 */ /* 0x01082400000e0000 */
.L_x_7405:
[----:B--234-:R-:W-:-:S05]  /*12fb0*/  VIADD R0, R6, 0x60 ;  /* 0x0000006006007836 */ /* 0x01cfca0000000000 */
[----:B------:R-:W-:-:S13]  /*12fc0*/  ISETP.GE.AND P0, PT, R0, R8, PT ;  /* 0x000000080000720c */ /* 0x000fda0003f06270 */
        /* <DEDUP_REMOVED lines=8> */
[----:B------:R0:W-:Y:S04]  /*13050*/  @!P2 ST.E.128 desc[UR38][R4.64], RZ ;  /* 0x000000ff0400a985 */ /* 0x0001e8000c101d26 */
[----:B------:R0:W-:Y:S02]  /*13060*/  @!P3 ST.E.128 desc[UR38][R14.64], RZ ;  /* 0x000000ff0e00b985 */ /* 0x0001e4000c101d26 */
.L_x_7187:
[----:B------:R-:W-:Y:S05]  /*13070*/  BSYNC B0 ;  /* 0x0000000000007941 */ /* 0x000fea0003800000 */
.L_x_7178:
[----:B------:R-:W-:Y:S02]  /*13080*/  ULDC UR4, c[0x0][0xc3c] ;  /* 0x00030f0000047ab9 */ /* 0x000fe40000000800 */
[----:B-1----:R-:W-:-:S13]  /*13090*/  ISETP.GE.AND P0, PT, R43, UR4, PT ;  /* 0x000000042b007c0c */ /* 0x002fda000bf06270 */
[----:B------:R-:W-:Y:S05]  /*130a0*/  @!P0 BRA `(.L_x_7201) ;  /* 0xfffffee000208947 */ /* 0x000fea000383ffff */
[----:B------:R-:W-:Y:S05]  /*130b0*/  BRA `(.L_x_7005) ;  /* 0x0000006400947947 */ /* 0x000fea0003800000 */
.L_x_7003:
[----:B------:R-:W-:-:S08]  /*130c0*/  NOP ;  /* 0x0000000000007918 */ /* 0x000fd00000000000 */
[----:B--2---:R-:W0:-:S00]  /*130d0*/  USETMAXREG.DEALLOC.CTAPOOL 0x28 ;  /* 0x00000028000079c8 */ /* 0x004e0000080e0500 */
[----:B0-----:R-:W-:Y:S02]  /*130e0*/  LOP3.LUT R2, R2, 0x3, RZ, 0xc0, !PT ;  /* 0x0000000302027812 */ /* 0x001fe400078ec0ff */
[----:B------:R-:W-:Y:S02]  /*130f0*/  LOP3.LUT R32, R32, 0xfffffff7, RZ, 0xc0, !PT ;  /* 0xfffffff720207812 */ /* 0x000fe400078ec0ff */
[----:B------:R-:W-:Y:S02]  /*13100*/  MOV R4, RZ ;  /* 0x000000ff00047202 */ /* 0x000fe40000000f00 */
        /* <DEDUP_REMOVED lines=11> */
.L_x_7202:
        /* <DEDUP_REMOVED lines=16> */
[----:B--2---:R-:W1:Y:S02]  /*132c0*/  SHFL.UP PT, R6, R4, 0x1, RZ ;  /* 0x0420000004067989 */ /* 0x004e6400000e00ff */
        /* <DEDUP_REMOVED lines=24> */
.L_x_7208:
        /* <DEDUP_REMOVED lines=12> */
.L_x_7207:
[----:B------:R-:W-:Y:S05]  /*13510*/  BSYNC B0 ;  /* 0x0000000000007941 */ /* 0x000fea0003800000 */
.L_x_7206:
        /* <DEDUP_REMOVED lines=21> */
.L_x_7204:
        /* <DEDUP_REMOVED lines=15> */
.L_x_7209:
        /* <DEDUP_REMOVED lines=28> */
.L_x_7205:
[----:B------:R-:W-:Y:S01]  /*13920*/  IMAD.MOV.U32 R17, RZ, RZ, RZ ;  /* 0x000000ffff117224 */ /* 0x000fe200078e00ff */
[----:B------:R-:W-:Y:S01]  /*13930*/  MOV R18, RZ ;  /* 0x000000ff00127202 */ /* 0x000fe20000000f00 */
[----:B------:R-:W-:-:S07]  /*13940*/  IMAD.U32 R16, RZ, RZ, UR6 ;  /* 0x00000006ff107e24 */ /* 0x000fce000f8e00ff */
.L_x_7210:
[----:B------:R-:W-:-:S13]  /*13950*/  ISETP.NE.AND P0, PT, R5, RZ, PT ;  /* 0x000000ff0500720c */ /* 0x000fda0003f05270 */
[----:B------:R-:W0:Y:S01]  /*13960*/  @!P0 S2R R3, SR_CgaCtaId ;  /* 0x0000000000038919 */ /* 0x000e220000008800 */
[----:B------:R-:W-:-:S04]  /*13970*/  @!P0 MOV R2, 0x400 ;  /* 0x0000040000028802 */ /* 0x000fc80000000f00 */
[----:B0-----:R-:W-:-:S05]  /*13980*/  @!P0 LEA R2, R3, R2, 0x18 ;  /* 0x0000000203028211 */ /* 0x001fca00078ec0ff */
[----:B------:R1:W-:Y:S01]  /*13990*/  @!P0 STS.128 [R2+0x288d0], R16 ;  /* 0x0288d01002008388 */ /* 0x0003e20000000c00 */
[----:B------:R-:W-:Y:S06]  /*139a0*/  BAR.ARV 0x5, 0x180 ;  /* 0x0146000000007b1d */ /* 0x000fec0000002000 */
.L_x_7203:
        /* <DEDUP_REMOVED lines=8> */
[C---:B------:R-:W-:Y:S01]  /*13a30*/  SHF.L.U32 R31, R0.reuse, 0x3, RZ ;  /* 0x00000003001f7819 */ /* 0x040fe200000006ff */
[----:B------:R-:W-:Y:S01]  /*13a40*/  UMOV UR4, 0x400 ;  /* 0x0000040000047882 */ /* 0x000fe20000000000 */
[----:B------:R-:W-:Y:S01]  /*13a50*/  LOP3.LUT R4, R0, 0x7f, RZ, 0xc0, !PT ;  /* 0x0000007f00047812 */ /* 0x000fe200078ec0ff */
[----:B------:R-:W-:Y:S01]  /*13a60*/  BSSY B8, `(.L_x_7211) ;  /* 0x0000593000087945 */ /* 0x000fe20003800000 */
[C---:B------:R-:W-:Y:S01]  /*13a70*/  LOP3.LUT R3, R31.reuse, 0x1f8, RZ, 0xc0, !PT ;  /* 0x000001f81f037812 */ /* 0x040fe200078ec0ff */
[----:B------:R-:W-:Y:S01]  /*13a80*/  IMAD.MOV.U32 R29, RZ, RZ, 0x1 ;  /* 0x00000001ff1d7424 */ /* 0x000fe200078e00ff */
[----:B------:R-:W-:Y:S01]  /*13a90*/  LOP3.LUT R31, R31, 0x38, RZ, 0xc0, !PT ;  /* 0x000000381f1f7812 */ /* 0x000fe200078ec0ff */
[----:B------:R-:W-:Y:S01]  /*13aa0*/  IMAD.SHL.U32 R36, R4, 0x8, RZ ;  /* 0x0000000804247824 */ /* 0x000fe200078e00ff */
[----:B------:R-:W-:Y:S01]  /*13ab0*/  LOP3.LUT R3, R3, 0x38, R0, 0x78, !PT ;  /* 0x0000003803037812 */ /* 0x000fe200078e7800 */
[----:B------:R-:W-:Y:S01]  /*13ac0*/  IMAD.MOV.U32 R28, RZ, RZ, 0x1 ;  /* 0x00000001ff1c7424 */ /* 0x000fe200078e00ff */
[----:B------:R-:W-:Y:S01]  /*13ad0*/  MOV R27, RZ ;  /* 0x000000ff001b7202 */ /* 0x000fe20000000f00 */
[----:B------:R-:W-:Y:S01]  /*13ae0*/  ULDC.64 UR40, c[0x0][0x198] ;  /* 0x0000660000287ab9 */ /* 0x000fe20000000a00 */
[----:B------:R-:W-:Y:S01]  /*13af0*/  LOP3.LUT R36, R3, 0x200, R36, 0xf8, !PT ;  /* 0x0000020003247812 */ /* 0x000fe200078ef824 */
[----:B------:R-:W-:Y:S01]  /*13b00*/  ULDC UR36, c[0x0][0xc] ;  /* 0x0000030000247ab9 */ /* 0x000fe20000000800 */
[----:B------:R-:W-:-:S02]  /*13b10*/  MOV R25, RZ ;  /* 0x000000ff00197202 */ /* 0x000fc40000000f00 */
[----:B------:R-:W-:Y:S01]  /*13b20*/  LOP3.LUT R30, R31, 0x40, RZ, 0xfc, !PT ;  /* 0x000000401f1e7812 */ /* 0x000fe200078efcff */
[----:B0-----:R-:W-:-:S06]  /*13b30*/  ULEA UR4, UR5, UR4, 0x18 ;  /* 0x0000000405047291 */ /* 0x001fcc000f8ec03f */
[----:B------:R-:W-:Y:S01]  /*13b40*/  IMAD.U32 R22, RZ, RZ, UR4 ;  /* 0x00000004ff167e24 */ /* 0x000fe2000f8e00ff */
[----:B--2---:R-:W-:-:S05]  /*13b50*/  LOP3.LUT R0, R2, 0x2, RZ, 0xfc, !PT ;  /* 0x0000000202007812 */ /* 0x004fca00078efcff */
[----:B------:R0:W-:Y:S04]  /*13b60*/  STL [R1+0x2c], R0 ;  /* 0x00002c0001007387 */ /* 0x0001e80000100800 */
[----:B------:R1:W-:Y:S01]  /*13b70*/  STL [R1+0x24], RZ ;  /* 0x000024ff01007387 */ /* 0x0003e20000100800 */
[----:B0-----:R-:W-:-:S05]  /*13b80*/  IMAD R0, R36, 0x2, R22 ;  /* 0x0000000224007824 */ /* 0x001fca00078e0216 */
[----:B------:R1:W-:Y:S02]  /*13b90*/  STL [R1+0x8], R0 ;  /* 0x0000080001007387 */ /* 0x0003e40000100800 */
.L_x_7310:
[----:B0-----:R-:W0:Y:S02]  /*13ba0*/  LDC.64 R2, c[0x0][0xc88] ;  /* 0x00032200ff027b82 */ /* 0x001e240000000a00 */
[----:B0-----:R-:W-:-:S05]  /*13bb0*/  IMAD.WIDE R2, R19, 0x4, R2 ;  /* 0x0000000413027825 */ /* 0x001fca00078e0202 */
[----:B-1----:R-:W1:Y:S01]  /*13bc0*/  LDG.E R33, desc[UR38][R2.64] ;  /* 0x0000002602217981 */ /* 0x002e62000c1e1900 */
[----:B------:R-:W-:Y:S05]  /*13bd0*/  YIELD ;  /* 0x0000000000007946 */ /* 0x000fea0003800000 */
[----:B------:R-:W-:Y:S01]  /*13be0*/  ULDC.64 UR4, c[0x0][0xa28] ;  /* 0x00028a0000047ab9 */ /* 0x000fe20000000a00 */
[----:B------:R-:W-:Y:S01]  /*13bf0*/  IMAD.MOV.U32 R9, RZ, RZ, RZ ;  /* 0x000000ffff097224 */ /* 0x000fe200078e00ff */
[----:B------:R-:W-:Y:S01]  /*13c00*/  ISETP.NE.U32.AND P0, PT, RZ, UR4, PT ;  /* 0x00000004ff007c0c */ /* 0x000fe2000bf05070 */
[----:B------:R-:W-:Y:S01]  /*13c10*/  IMAD.MOV.U32 R6, RZ, RZ, RZ ;  /* 0x000000ffff067224 */ /* 0x000fe200078e00ff */
[----:B------:R-:W-:Y:S01]  /*13c20*/  ULDC.64 UR8, c[0x0][0xa18] ;  /* 0x0002860000087ab9 */ /* 0x000fe20000000a00 */
[----:B------:R-:W-:Y:S01]  /*13c30*/  ULDC.64 UR6, c[0x0][0xa10] ;  /* 0x0002840000067ab9 */ /* 0x000fe20000000a00 */
[----:B------:R-:W-:-:S02]  /*13c40*/  ISETP.NE.AND.EX P0, PT, RZ, UR5, PT, P0 ;  /* 0x00000005ff007c0c */ /* 0x000fc4000bf05300 */
[----:B-1----:R-:W-:-:S11]  /*13c50*/  SHF.R.S32.HI R0, RZ, 0x1f, R33 ;  /* 0x0000001fff007819 */ /* 0x002fd60000011421 */
[C---:B------:R-:W-:Y:S02]  /*13c60*/  @P0 LEA R2, P1, R33.reuse, UR4, 0x2 ;  /* 0x0000000421020c11 */ /* 0x040fe4000f8210ff */
[C---:B------:R-:W-:Y:S01]  /*13c70*/  SHF.L.U32 R23, R33.reuse, 0x2, RZ ;  /* 0x0000000221177819 */ /* 0x040fe200000006ff */
[----:B------:R0:W-:Y:S01]  /*13c80*/  STL [R1+0x18], R0 ;  /* 0x0000180001007387 */ /* 0x0001e20000100800 */
[----:B------:R-:W-:Y:S01]  /*13c90*/  @P0 LEA.HI.X R3, R33, UR5, R0, 0x2, P1 ;  /* 0x0000000521030c11 */ /* 0x000fe200088f1400 */
[----:B------:R-:W-:-:S04]  /*13ca0*/  ULDC.64 UR4, c[0x0][0xa00] ;  /* 0x0002800000047ab9 */ /* 0x000fc80000000a00 */
[----:B--2---:R1:W2:Y:S01]  /*13cb0*/  @P0 LDG.E R9, desc[UR38][R2.64] ;  /* 0x0000002602090981 */ /* 0x0042a2000c1e1900 */
[----:B------:R-:W-:Y:S02]  /*13cc0*/  ISETP.NE.U32.AND P0, PT, RZ, UR4, PT ;  /* 0x00000004ff007c0c */ /* 0x000fe4000bf05070 */
[----:B------:R-:W-:Y:S01]  /*13cd0*/  SHF.L.U64.HI R24, R33, 0x2, R0 ;  /* 0x0000000221187819 */ /* 0x000fe20000010200 */
[----:B0-----:R-:W-:Y:S01]  /*13ce0*/  IMAD.MOV.U32 R0, RZ, RZ, RZ ;  /* 0x000000ffff007224 */ /* 0x001fe200078e00ff */
[----:B------:R-:W-:Y:S02]  /*13cf0*/  ISETP.NE.AND.EX P0, PT, RZ, UR5, PT, P0 ;  /* 0x00000005ff007c0c */ /* 0x000fe4000bf05300 */
[----:B------:R-:W-:Y:S02]  /*13d00*/  ISETP.NE.U32.AND P2, PT, RZ, UR8, PT ;  /* 0x00000008ff007c0c */ /* 0x000fe4000bf45070 */
[----:B------:R-:W-:Y:S02]  /*13d10*/  ISETP.NE.U32.AND P1, PT, RZ, UR6, PT ;  /* 0x00000006ff007c0c */ /* 0x000fe4000bf25070 */
[----:B-1----:R-:W-:-:S02]  /*13d20*/  IADD3 R2, P3, R23, UR4, RZ ;  /* 0x0000000417027c10 */ /* 0x002fc4000ff7e0ff */
[----:B------:R-:W-:Y:S02]  /*13d30*/  ISETP.NE.AND.EX P2, PT, RZ, UR9, PT, P2 ;  /* 0x00000009ff007c0c */ /* 0x000fe4000bf45320 */
[C---:B------:R-:W-:Y:S02]  /*13d40*/  IADD3.X R3, R24.reuse, UR5, RZ, P3, !PT ;  /* 0x0000000518037c10 */ /* 0x040fe40009ffe4ff */
[----:B------:R-:W-:Y:S02]  /*13d50*/  ISETP.NE.AND.EX P1, PT, RZ, UR7, PT, P1 ;  /* 0x00000007ff007c0c */ /* 0x000fe4000bf25310 */
[----:B------:R-:W-:Y:S01]  /*13d60*/  IADD3 R4, P4, R23, UR6, RZ ;  /* 0x0000000617047c10 */ /* 0x000fe2000ff9e0ff */
[----:B------:R-:W3:Y:S01]  /*13d70*/  @P0 LDG.E R6, desc[UR38][R2.64] ;  /* 0x0000002602060981 */ /* 0x000ee2000c1e1900 */
[----:B------:R-:W-:Y:S02]  /*13d80*/  ULDC UR4, c[0x0][0x288] ;  /* 0x0000a20000047ab9 */ /* 0x000fe40000000800 */
[----:B------:R-:W-:Y:S01]  /*13d90*/  MOV R8, UR4 ;  /* 0x0000000400087c02 */ /* 0x000fe20008000f00 */
[----:B------:R-:W-:Y:S01]  /*13da0*/  ULDC.64 UR4, c[0x0][0x418] ;  /* 0x0001060000047ab9 */ /* 0x000fe20000000a00 */
[----:B------:R-:W-:-:S05]  /*13db0*/  IADD3.X R5, R24, UR7, RZ, P4, !PT ;  /* 0x0000000718057c10 */ /* 0x000fca000a7fe4ff */
[----:B------:R-:W5:Y:S04]  /*13dc0*/  @P1 LDG.E R0, desc[UR38][R4.64] ;  /* 0x0000002604001981 */ /* 0x000f68000c1e1900 */
[----:B---3--:R0:W-:Y:S02]  /*13dd0*/  STL [R1+0x10], R6 ;  /* 0x0000100601007387 */ /* 0x0081e40000100800 */
[----:B0-----:R-:W-:-:S04]  /*13de0*/  @P2 IADD3 R6, P3, R23, UR8, RZ ;  /* 0x0000000817062c10 */ /* 0x001fc8000ff7e0ff */
[----:B------:R-:W-:-:S05]  /*13df0*/  @P2 IADD3.X R7, R24, UR9, RZ, P3, !PT ;  /* 0x0000000918072c10 */ /* 0x000fca0009ffe4ff */
[----:B------:R0:W3:Y:S01]  /*13e00*/  @P2 LDG.E R8, desc[UR38][R6.64] ;  /* 0x0000002606082981 */ /* 0x0000e2000c1e1900 */
[----:B------:R-:W-:-:S03]  /*13e10*/  UISETP.NE.U32.AND UP0, UPT, UR4, URZ, UPT ;  /* 0x0000003f0400728c */ /* 0x000fc6000bf05070 */
[----:B------:R-:W-:Y:S01]  /*13e20*/  ULDC UR4, c[0x0][0x424] ;  /* 0x0001090000047ab9 */ /* 0x000fe20000000800 */
[----:B------:R-:W-:-:S03]  /*13e30*/  UISETP.NE.AND.EX UP0, UPT, UR5, URZ, UPT, UP0 ;  /* 0x0000003f0500728c */ /* 0x000fc6000bf05300 */
[----:B------:R-:W-:Y:S01]  /*13e40*/  ULDC UR5, c[0x0][0x2f0] ;  /* 0x0000bc0000057ab9 */ /* 0x000fe20000000800 */
[----:B------:R-:W-:-:S04]  /*13e50*/  USEL UR4, UR4, 0x1, UP0 ;  /* 0x0000000104047887 */ /* 0x000fc80008000000 */
[----:B------:R-:W-:Y:S01]  /*13e60*/  UIMAD UR4, UR4, UR5, URZ ;  /* 0x00000005040472a4 */ /* 0x000fe2000f8e023f */
[----:B--2---:R-:W-:Y:S02]  /*13e70*/  STL [R1], R9 ;  /* 0x0000000901007387 */ /* 0x004fe40000100800 */
[----:B------:R-:W-:Y:S02]  /*13e80*/  ULDC UR5, c[0x0][0x348] ;  /* 0x0000d20000057ab9 */ /* 0x000fe40000000800 */
[----:B0-----:R-:W-:Y:S01]  /*13e90*/  IMAD.U32 R6, RZ, RZ, UR5 ;  /* 0x00000005ff067e24 */ /* 0x001fe2000f8e00ff */
[----:B---3--:R0:W-:Y:S02]  /*13ea0*/  STL [R1+0x1c], R8 ;  /* 0x00001c0801007387 */ /* 0x0081e40000100800 */
[----:B0-----:R-:W-:Y:S01]  /*13eb0*/  IMAD.U32 R8, RZ, RZ, UR4 ;  /* 0x00000004ff087e24 */ /* 0x001fe2000f8e00ff */
[----:B------:R-:W-:Y:S06]  /*13ec0*/  @P2 BRA `(.L_x_7212) ;  /* 0x0000000000142947 */ /* 0x000fec0003800000 */
[----:B------:R-:W-:Y:S05]  /*13ed0*/  @!P0 BRA `(.L_x_7212) ;  /* 0x0000000000108947 */ /* 0x000fea0003800000 */
[----:B------:R-:W2:Y:S04]  /*13ee0*/  LDG.E R10, desc[UR38][R2.64] ;  /* 0x00000026020a7981 */ /* 0x000ea8000c1e1900 */
[----:B------:R-:W2:Y:S02]  /*13ef0*/  LDG.E R7, desc[UR38][R2.64+0x4] ;  /* 0x0000042602077981 */ /* 0x000ea4000c1e1900 */
[----:B--2---:R-:W-:-:S05]  /*13f00*/  IADD3 R2, -R10, R7, RZ ;  /* 0x000000070a027210 */ /* 0x004fca0007ffe1ff */
[----:B------:R0:W-:Y:S02]  /*13f10*/  STL [R1+0x1c], R2 ;  /* 0x00001c0201007387 */ /* 0x0001e40000100800 */
.L_x_7212:
[----:B------:R-:W-:Y:S01]  /*13f20*/  ULDC.64 UR4, c[0x0][0xa20] ;  /* 0x0002880000047ab9 */ /* 0x000fe20000000a00 */
[----:B------:R-:W-:Y:S01]  /*13f30*/  IMAD.MOV.U32 R34, RZ, RZ, R33 ;  /* 0x000000ffff227224 */ /* 0x000fe200078e0021 */
[----:B------:R-:W-:-:S04]  /*13f40*/  ISETP.NE.U32.AND P0, PT, RZ, UR4, PT ;  /* 0x00000004ff007c0c */ /* 0x000fc8000bf05070 */
[----:B------:R-:W-:-:S13]  /*13f50*/  ISETP.NE.AND.EX P0, PT, RZ, UR5, PT, P0 ;  /* 0x00000005ff007c0c */ /* 0x000fda000bf05300 */
[----:B------:R-:W-:Y:S05]  /*13f60*/  @!P0 BRA `(.L_x_7213) ;  /* 0x0000000000108947 */ /* 0x000fea0003800000 */
[----:B0-----:R-:W-:-:S04]  /*13f70*/  IADD3 R2, P0, R23, UR4, RZ ;  /* 0x0000000417027c10 */ /* 0x001fc8000ff1e0ff */
[----:B------:R-:W-:-:S05]  /*13f80*/  IADD3.X R3, R24, UR5, RZ, P0, !PT ;  /* 0x0000000518037c10 */ /* 0x000fca00087fe4ff */
[----:B------:R1:W5:Y:S01]  /*13f90*/  LDG.E R8, desc[UR38][R2.64] ;  /* 0x0000002602087981 */ /* 0x000362000c1e1900 */
[----:B------:R-:W-:Y:S05]  /*13fa0*/  BRA `(.L_x_7214) ;  /* 0x0000000000247947 */ /* 0x000fea0003800000 */
.L_x_7213:
        /* <DEDUP_REMOVED lines=9> */
.L_x_7214:
[----:B-1----:R-:W2:Y:S04]  /*14040*/  @P1 LDG.E R3, desc[UR38][R4.64] ;  /* 0x0000002604031981 */ /* 0x002ea8000c1e1900 */
[----:B0-----:R-:W2:Y:S01]  /*14050*/  @P1 LDG.E R2, desc[UR38][R4.64+0x4] ;  /* 0x0000042604021981 */ /* 0x001ea2000c1e1900 */
[----:B------:R-:W-:Y:S01]  /*14060*/  BSSY B0, `(.L_x_7215) ;  /* 0x000011a000007945 */ /* 0x000fe20003800000 */
[----:B--2---:R-:W-:Y:S01]  /*14070*/  @P1 IADD3 R6, -R3, R2, RZ ;  /* 0x0000000203061210 */ /* 0x004fe20007ffe1ff */
[----:B-----5:R-:W-:-:S04]  /*14080*/  IMAD.IADD R3, R8, 0x1, -R9 ;  /* 0x0000000108037824 */ /* 0x020fc800078e0a09 */
[----:B------:R-:W-:-:S05]  /*14090*/  IMAD.IADD R37, R3, 0x1, R6 ;  /* 0x0000000103257824 */ /* 0x000fca00078e0206 */
[----:B------:R-:W-:-:S04]  /*140a0*/  IADD3 R2, R37, 0x7f, RZ ;  /* 0x0000007f25027810 */ /* 0x000fc80007ffe0ff */
[----:B------:R-:W-:-:S04]  /*140b0*/  SHF.R.S32.HI R7, RZ, 0x1f, R2 ;  /* 0x0000001fff077819 */ /* 0x000fc80000011402 */
[----:B------:R-:W-:-:S04]  /*140c0*/  LEA.HI R4, R7, R2, RZ, 0x7 ;  /* 0x0000000207047211 */ /* 0x000fc800078f38ff */
[----:B------:R-:W-:Y:S01]  /*140d0*/  LOP3.LUT R2, R4, 0xffffff80, RZ, 0xc0, !PT ;  /* 0xffffff8004027812 */ /* 0x000fe200078ec0ff */
[----:B------:R0:W-:Y:S03]  /*140e0*/  STL [R1+0x20], R4 ;  /* 0x0000200401007387 */ /* 0x0001e60000100800 */
[----:B------:R-:W-:Y:S01]  /*140f0*/  VIADDMNMX R7, R2, -R3, R6, PT ;  /* 0x8000000302077246 */ /* 0x000fe20003800106 */
[----:B------:R-:W-:-:S05]  /*14100*/  IMAD.MOV R2, RZ, RZ, -R3 ;  /* 0x000000ffff027224 */ /* 0x000fca00078e0a03 */
[----:B------:R-:W-:-:S04]  /*14110*/  VIMNMX R2, RZ, R2, !PT ;  /* 0x00000002ff027248 */ /* 0x000fc80007fe0100 */
[----:B------:R-:W-:Y:S02]  /*14120*/  ISETP.GT.AND P0, PT, R7, R2, PT ;  /* 0x000000020700720c */ /* 0x000fe40003f04270 */
[----:B0-----:R-:W-:-:S11]  /*14130*/  SHF.R.U32.HI R4, RZ, 0x7, R2 ;  /* 0x00000007ff047819 */ /* 0x001fd60000011602 */
[----:B------:R-:W-:-:S05]  /*14140*/  @P0 VIADD R3, R7, 0x7f ;  /* 0x0000007f07030836 */ /* 0x000fca0000000000 */
[----:B------:R-:W-:-:S04]  /*14150*/  @P0 SHF.R.S32.HI R2, RZ, 0x1f, R3 ;  /* 0x0000001fff020819 */ /* 0x000fc80000011403 */
[----:B------:R-:W-:Y:S02]  /*14160*/  @P0 LEA.HI R2, R2, R3, RZ, 0x7 ;  /* 0x0000000302020211 */ /* 0x000fe400078f38ff */
[-C--:B------:R-:W-:Y:S02]  /*14170*/  MOV R3, R4.reuse ;  /* 0x0000000400037202 */ /* 0x080fe40000000f00 */
        /* <DEDUP_REMOVED lines=11> */
.L_x_7408:
[----:B-1----:R-:W-:Y:S02]  /*14230*/  ISETP.NE.AND P0, PT, R14, RZ, PT ;  /* 0x000000ff0e00720c */ /* 0x002fe40003f05270 */
[----:B------:R-:W-:-:S11]  /*14240*/  PLOP3.LUT P6, PT, PT, PT, PT, 0x8, 0x0 ;  /* 0x000000000000781c */ /* 0x000fd60003fce170 */
[----:B------:R-:W-:Y:S05]  /*14250*/  @P0 BRA `(.L_x_7218) ;  /* 0x00000000000c0947 */ /* 0x000fea0003800000 */
[----:B------:R-:W-:-:S03]  /*14260*/  UMOV UR4, 0xffffffff ;  /* 0xffffffff00047882 */ /* 0x000fc60000000000 */
[----:B------:R-:W-:Y:S05]  /*14270*/  BRA.DIV UR4, `(.L_x_7219) ;  /* 0x0000006e04c07947 */ /* 0x000fea000b800000 */
[----:B------:R-:W-:-:S13]  /*14280*/  ELECT P6, URZ, PT ;  /* 0x00000000003f782f */ /* 0x000fda00038c0000 */
.L_x_7218:
        /* <DEDUP_REMOVED lines=9> */
.L_x_7411:
[----:B------:R-:W-:Y:S05]  /*14320*/  BSYNC B1 ;  /* 0x0000000000017941 */ /* 0x000fea0003800000 */
.L_x_7220:
[----:B------:R-:W-:Y:S04]  /*14330*/  BSSY B1, `(.L_x_7222) ;  /* 0x000006e000017945 */ /* 0x000fe80003800000 */
[----:B------:R-:W-:Y:S05]  /*14340*/  @!P6 BRA `(.L_x_7223) ;  /* 0x0000000400b0e947 */ /* 0x000fea0003800000 */
[----:B0-----:R-:W-:Y:S01]  /*14350*/  LEA R5, R27, R22, 0x3 ;  /* 0x000000161b057211 */ /* 0x001fe200078e18ff */
[----:B------:R-:W0:Y:S01]  /*14360*/  S2R R7, SR_TID.X ;  /* 0x0000000000077919 */ /* 0x000e220000002100 */
[----:B------:R-:W-:Y:S01]  /*14370*/  SHF.L.U32 R6, R29, 0x1f, RZ ;  /* 0x0000001f1d067819 */ /* 0x000fe200000006ff */
[----:B------:R-:W-:Y:S03]  /*14380*/  BSSY B2, `(.L_x_7224) ;  /* 0x0000005000027945 */ /* 0x000fe60003800000 */
[----:B------:R-:W1:Y:S01]  /*14390*/  SYNCS.PHASECHK.TRANS64.TRYWAIT P0, [R5+URZ+0x288a0], R6 ;  /* 0x0288a006050075a7 */ /* 0x000e62000800017f */
[----:B0-----:R-:W-:-:S04]  /*143a0*/  LOP3.LUT R7, R7, 0x7f, RZ, 0xc0, !PT ;  /* 0x0000007f07077812 */ /* 0x001fc800078ec0ff */
[----:B------:R-:W-:Y:S01]  /*143b0*/  ISETP.NE.AND P1, PT, R7, RZ, PT ;  /* 0x000000ff0700720c */ /* 0x000fe20003f25270 */
[----:B-1----:R-:W-:-:S12]  /*143c0*/  @!P0 BRA `(.L_x_7225) ;  /* 0x0000006c00a08947 */ /* 0x002fd80003800000 */
.L_x_7412:
[----:B------:R-:W-:Y:S05]  /*143d0*/  BSYNC B2 ;  /* 0x0000000000027941 */ /* 0x000fea0003800000 */
.L_x_7224:
[----:B------:R-:W-:Y:S04]  /*143e0*/  BSSY B2, `(.L_x_7226) ;  /* 0x0000009000027945 */ /* 0x000fe80003800000 */
[----:B------:R-:W-:Y:S05]  /*143f0*/  @P1 BRA `(.L_x_7227) ;  /* 0x00000000001c1947 */ /* 0x000fea0003800000 */
[----:B------:R-:W1:Y:S01]  /*14400*/  S2R R8, SR_TID.X ;  /* 0x0000000000087919 */ /* 0x000e620000002100 */
[----:B------:R-:W-:-:S04]  /*14410*/  IMAD.MOV.U32 R7, RZ, RZ, 0x8000 ;  /* 0x00008000ff077424 */ /* 0x000fc800078e00ff */
[----:B------:R2:W-:Y:S01]  /*14420*/  SYNCS.ARRIVE.TRANS64 RZ, [R5+URZ+0x28890], R7 ;  /* 0x0288900705ff79a7 */ /* 0x0005e2000800003f */
[----:B-1----:R-:W-:-:S04]  /*14430*/  LOP3.LUT R8, R8, 0x1f, RZ, 0xc0, !PT ;  /* 0x0000001f08087812 */ /* 0x002fc800078ec0ff */
[----:B------:R-:W-:-:S13]  /*14440*/  ISETP.NE.AND P0, PT, R8, RZ, PT ;  /* 0x000000ff0800720c */ /* 0x000fda0003f05270 */
[----:B--2---:R-:W-:Y:S05]  /*14450*/  @!P0 BRA `(.L_x_7227) ;  /* 0x0000000000048947 */ /* 0x004fea0003800000 */
[----:B------:R-:W-:Y:S01]  /*14460*/  BPT.TRAP 0x1 ;  /* 0x000000040000795c */ /* 0x000fe20000300000 */
.L_x_7227:
[----:B------:R-:W-:Y:S05]  /*14470*/  BSYNC B2 ;  /* 0x0000000000027941 */ /* 0x000fea0003800000 */
.L_x_7226:
[----:B------:R-:W-:Y:S01]  /*14480*/  IMAD.MOV.U32 R12, RZ, RZ, RZ ;  /* 0x000000ffff0c7224 */ /* 0x000fe200078e00ff */
[----:B------:R-:W-:Y:S01]  /*14490*/  LEA R7, R3, R0, 0x7 ;  /* 0x0000000003077211 */ /* 0x000fe200078e38ff */
[----:B------:R-:W-:Y:S01]  /*144a0*/  IMAD R8, R27, 0x8000, R22 ;  /* 0x000080001b087824 */ /* 0x000fe200078e0216 */
[----:B------:R-:W-:Y:S01]  /*144b0*/  UIADD3 UR4, UP0, UR40, 0x570, URZ ;  /* 0x0000057028047890 */ /* 0x000fe2000ff1e03f */
[----:B------:R-:W-:Y:S01]  /*144c0*/  PLOP3.LUT P0, PT, PT, PT, PT, 0x80, 0x0 ;  /* 0x000000000000781c */ /* 0x000fe20003f0f070 */
[----:B------:R-:W-:Y:S01]  /*144d0*/  VIADD R10, R5, 0x28890 ;  /* 0x00028890050a7836 */ /* 0x000fe20000000000 */
[----:B------:R-:W-:Y:S01]  /*144e0*/  R2UR UR10, R12 ;  /* 0x000000000c0a72ca */ /* 0x000fe200000e0000 */
[----:B------:R-:W-:Y:S01]  /*144f0*/  VIADD R7, R7, 0xffffff80 ;  /* 0xffffff8007077836 */ /* 0x000fe20000000000 */
[----:B------:R-:W-:Y:S01]  /*14500*/  SHF.L.U32 R9, R27, 0xe, RZ ;  /* 0x0000000e1b097819 */ /* 0x000fe200000006ff */
[----:B------:R-:W-:Y:S01]  /*14510*/  VIADD R11, R8, 0x18400 ;  /* 0x00018400080b7836 */ /* 0x000fe20000000000 */
[----:B------:R-:W-:Y:S01]  /*14520*/  UIADD3.X UR5, URZ, UR41, URZ, UP0, !UPT ;  /* 0x000000293f057290 */ /* 0x000fe200087fe43f */
[----:B------:R-:W-:Y:S01]  /*14530*/  UMOV UR6, 0x0 ;  /* 0x0000000000067882 */ /* 0x000fe20000000000 */
[----:B------:R-:W-:-:S10]  /*14540*/  UMOV UR7, 0x12f00000 ;  /* 0x12f0000000077882 */ /* 0x000fd40000000000 */
.L_x_7228:
        /* <DEDUP_REMOVED lines=16> */
.L_x_7229:
        /* <DEDUP_REMOVED lines=13> */
.L_x_7413:
[----:B------:R-:W-:Y:S05]  /*14720*/  BSYNC B2 ;  /* 0x0000000000027941 */ /* 0x000fea0003800000 */
.L_x_7230:
[----:B------:R-:W-:Y:S01]  /*14730*/  BSSY B2, `(.L_x_7232) ;  /* 0x000000b000027945 */ /* 0x000fe20003800000 */
[----:B------:R-:W-:Y:S01]  /*14740*/  IMAD.MOV.U32 R10, RZ, RZ, 0x0 ;  /* 0x00000000ff0a7424 */ /* 0x000fe200078e00ff */
[----:B------:R-:W-:Y:S02]  /*14750*/  MOV R11, 0x12f00000 ;  /* 0x12f00000000b7802 */ /* 0x000fe40000000f00 */
[----:B------:R-:W-:Y:S05]  /*14760*/  @P1 BRA `(.L_x_7233) ;  /* 0x00000000001c1947 */ /* 0x000fea0003800000 */
[----:B------:R-:W2:Y:S01]  /*14770*/  S2R R8, SR_TID.X ;  /* 0x0000000000087919 */ /* 0x000ea20000002100 */
[----:B01----:R-:W-:-:S04]  /*14780*/  IMAD.MOV.U32 R6, RZ, RZ, 0x8000 ;  /* 0x00008000ff067424 */ /* 0x003fc800078e00ff */
[----:B------:R3:W-:Y:S01]  /*14790*/  SYNCS.ARRIVE.TRANS64 RZ, [R5+URZ+0x288b0], R6 ;  /* 0x0288b00605ff79a7 */ /* 0x0007e2000800003f */
[----:B--2---:R-:W-:-:S04]  /*147a0*/  LOP3.LUT R8, R8, 0x1f, RZ, 0xc0, !PT ;  /* 0x0000001f08087812 */ /* 0x004fc800078ec0ff */
[----:B------:R-:W-:-:S13]  /*147b0*/  ISETP.NE.AND P0, PT, R8, RZ, PT ;  /* 0x000000ff0800720c */ /* 0x000fda0003f05270 */
[----:B---3--:R-:W-:Y:S05]  /*147c0*/  @!P0 BRA `(.L_x_7233) ;  /* 0x0000000000048947 */ /* 0x008fea0003800000 */
[----:B------:R-:W-:Y:S01]  /*147d0*/  BPT.TRAP 0x1 ;  /* 0x000000040000795c */ /* 0x000fe20000300000 */
.L_x_7233:
[----:B------:R-:W-:Y:S05]  /*147e0*/  BSYNC B2 ;  /* 0x0000000000027941 */ /* 0x000fea0003800000 */
.L_x_7232:
[----:B------:R-:W-:Y:S01]  /*147f0*/  R2UR UR10, R12 ;  /* 0x000000000c0a72ca */ /* 0x000fe200000e0000 */
[----:B------:R-:W-:Y:S01]  /*14800*/  IMAD R9, R9, 0x2, R22 ;  /* 0x0000000209097824 */ /* 0x000fe200078e0216 */
[----:B------:R-:W-:Y:S01]  /*14810*/  R2UR UR6, R10 ;  /* 0x000000000a0672ca */ /* 0x000fe200000e0000 */
[----:B------:R-:W-:Y:S01]  /*14820*/  UIADD3 UR4, UP0, UR40, 0x670, URZ ;  /* 0x0000067028047890 */ /* 0x000fe2000ff1e03f */
[----:B------:R-:W-:Y:S01]  /*14830*/  R2UR UR7, R11 ;  /* 0x000000000b0772ca */ /* 0x000fe200000e0000 */
[----:B01----:R-:W-:Y:S01]  /*14840*/  VIADD R6, R9, 0x400 ;  /* 0x0000040009067836 */ /* 0x003fe20000000000 */
[----:B------:R-:W-:Y:S01]  /*14850*/  PLOP3.LUT P0, PT, PT, PT, PT, 0x80, 0x0 ;  /* 0x000000000000781c */ /* 0x000fe20003f0f070 */
[----:B------:R-:W-:Y:S01]  /*14860*/  UIADD3.X UR5, URZ, UR41, URZ, UP0, !UPT ;  /* 0x000000293f057290 */ /* 0x000fe200087fe43f */
[----:B------:R-:W-:-:S11]  /*14870*/  IADD3 R5, R5, 0x288b0, RZ ;  /* 0x000288b005057810 */ /* 0x000fd60007ffe0ff */
.L_x_7234:
        /* <DEDUP_REMOVED lines=15> */
.L_x_7235:
        /* <DEDUP_REMOVED lines=10> */
.L_x_7223:
[----:B------:R-:W-:Y:S05]  /*14a10*/  BSYNC B1 ;  /* 0x0000000000017941 */ /* 0x000fea0003800000 */
.L_x_7222:
        /* <DEDUP_REMOVED lines=9> */
.L_x_7250:
        /* <DEDUP_REMOVED lines=11> */
.L_x_7414:
[----:B------:R-:W-:Y:S05]  /*14b60*/  BSYNC B2 ;  /* 0x0000000000027941 */ /* 0x000fea0003800000 */
.L_x_7238:
[----:B------:R-:W-:Y:S04]  /*14b70*/  BSSY B2, `(.L_x_7240) ;  /* 0x0000009000027945 */ /* 0x000fe80003800000 */
[----:B------:R-:W-:Y:S05]  /*14b80*/  @P2 BRA `(.L_x_7241) ;  /* 0x00000000001c2947 */ /* 0x000fea0003800000 */
[----:B0-----:R-:W0:Y:S01]  /*14b90*/  S2R R5, SR_TID.X ;  /* 0x0000000000057919 */ /* 0x001e220000002100 */
[----:B------:R-:W-:-:S04]  /*14ba0*/  MOV R3, 0x8000 ;  /* 0x0000800000037802 */ /* 0x000fc80000000f00 */
[----:B------:R2:W-:Y:S01]  /*14bb0*/  SYNCS.ARRIVE.TRANS64 RZ, [R8+URZ+0x28890], R3 ;  /* 0x0288900308ff79a7 */ /* 0x0005e2000800003f */
[----:B0-----:R-:W-:-:S04]  /*14bc0*/  LOP3.LUT R5, R5, 0x1f, RZ, 0xc0, !PT ;  /* 0x0000001f05057812 */ /* 0x001fc800078ec0ff */
[----:B------:R-:W-:-:S13]  /*14bd0*/  ISETP.NE.AND P1, PT, R5, RZ, PT ;  /* 0x000000ff0500720c */ /* 0x000fda0003f25270 */
[----:B--2---:R-:W-:Y:S05]  /*14be0*/  @!P1 BRA `(.L_x_7241) ;  /* 0x0000000000049947 */ /* 0x004fea0003800000 */
[----:B------:R-:W-:Y:S01]  /*14bf0*/  BPT.TRAP 0x1 ;  /* 0x000000040000795c */ /* 0x000fe20000300000 */
.L_x_7241:
[----:B------:R-:W-:Y:S05]  /*14c00*/  BSYNC B2 ;  /* 0x0000000000027941 */ /* 0x000fea0003800000 */
.L_x_7240:
[----:B------:R-:W-:Y:S01]  /*14c10*/  IMAD.MOV.U32 R12, RZ, RZ, RZ ;  /* 0x000000ffff0c7224 */ /* 0x000fe200078e00ff */
[----:B------:R-:W-:Y:S01]  /*14c20*/  UIADD3 UR4, UP0, UR40, 0x570, URZ ;  /* 0x0000057028047890 */ /* 0x000fe2000ff1e03f */
[----:B------:R-:W-:Y:S01]  /*14c30*/  IMAD R6, R27, 0x8000, R22 ;  /* 0x000080001b067824 */ /* 0x000fe200078e0216 */
[----:B------:R-:W-:Y:S01]  /*14c40*/  PLOP3.LUT P1, PT, PT, PT, PT, 0x80, 0x0 ;  /* 0x000000000000781c */ /* 0x000fe20003f2f070 */
[----:B------:R-:W-:Y:S01]  /*14c50*/  VIADD R3, R8, 0x28890 ;  /* 0x0002889008037836 */ /* 0x000fe20000000000 */
[----:B------:R-:W-:Y:S01]  /*14c60*/  R2UR UR10, R12 ;  /* 0x000000000c0a72ca */ /* 0x000fe200000e0000 */
[----:B------:R-:W-:Y:S01]  /*14c70*/  VIADD R10, R6, 0x18400 ;  /* 0x00018400060a7836 */ /* 0x000fe20000000000 */
[----:B0-----:R-:W-:Y:S01]  /*14c80*/  LEA R5, R9, R0, 0x7 ;  /* 0x0000000009057211 */ /* 0x001fe200078e38ff */
[----:B------:R-:W-:Y:S01]  /*14c90*/  UIADD3.X UR5, URZ, UR41, URZ, UP0, !UPT ;  /* 0x000000293f057290 */ /* 0x000fe200087fe43f */
[----:B------:R-:W-:Y:S01]  /*14ca0*/  UMOV UR6, 0x0 ;  /* 0x0000000000067882 */ /* 0x000fe20000000000 */
[----:B------:R-:W-:-:S10]  /*14cb0*/  UMOV UR7, 0x12f00000 ;  /* 0x12f0000000077882 */ /* 0x000fd40000000000 */
.L_x_7242:
        /* <DEDUP_REMOVED lines=16> */
.L_x_7243:
        /* <DEDUP_REMOVED lines=13> */
.L_x_7415:
[----:B------:R-:W-:Y:S05]  /*14e90*/  BSYNC B2 ;  /* 0x0000000000027941 */ /* 0x000fea0003800000 */
.L_x_7244:
        /* <DEDUP_REMOVED lines=11> */
.L_x_7247:
[----:B------:R-:W-:Y:S05]  /*14f50*/  BSYNC B2 ;  /* 0x0000000000027941 */ /* 0x000fea0003800000 */
.L_x_7246:
        /* <DEDUP_REMOVED lines=8> */
.L_x_7248:
        /* <DEDUP_REMOVED lines=15> */
.L_x_7249:
        /* <DEDUP_REMOVED lines=10> */
.L_x_7237:
[----:B------:R-:W-:Y:S05]  /*15170*/  BSYNC B1 ;  /* 0x0000000000017941 */ /* 0x000fea0003800000 */
.L_x_7236:
[----:B------:R-:W-:Y:S01]  /*15180*/  ISETP.GT.AND P2, PT, R9, R4, PT ;  /* 0x000000040900720c */ /* 0x000fe20003f44270 */
[----:B------:R-:W-:Y:S01]  /*15190*/  VIADD R27, R27, 0x1 ;  /* 0x000000011b1b7836 */ /* 0x000fe20000000000 */
[----:B------:R-:W-:-:S04]  /*151a0*/  IADD3 R9, R9, -0x1, RZ ;  /* 0xffffffff09097810 */ /* 0x000fc80007ffe0ff */
[----:B------:R-:W-:-:S04]  /*151b0*/  ISETP.NE.AND P1, PT, R27, 0x2, PT ;  /* 0x000000021b00780c */ /* 0x000fc80003f25270 */
[----:B------:R-:W-:Y:S02]  /*151c0*/  SEL R6, RZ, 0x1, P1 ;  /* 0x00000001ff067807 */ /* 0x000fe40000800000 */
[----:B------:R-:W-:Y:S02]  /*151d0*/  SEL R27, R27, RZ, P1 ;  /* 0x000000ff1b1b7207 */ /* 0x000fe40000800000 */
[----:B------:R-:W-:Y:S01]  /*151e0*/  LOP3.LUT R29, R29, R6, RZ, 0x3c, !PT ;  /* 0x000000061d1d7212 */ /* 0x000fe200078e3cff */
[----:B------:R-:W-:Y:S06]  /*151f0*/  @P2 BRA `(.L_x_7250) ;  /* 0xfffffff8002c2947 */ /* 0x000fec000383ffff */
.L_x_7216:
[----:B------:R-:W-:Y:S05]  /*15200*/  BSYNC B0 ;  /* 0x0000000000007941 */ /* 0x000fea0003800000 */
.L_x_7215:
[----:B------:R-:W-:Y:S05]  /*15210*/  @!P0 WARPSYNC.ALL ;  /* 0x0000000000008948 */ /* 0x000fea0003800000 */
[----:B------:R-:W-:Y:S01]  /*15220*/  @!P0 BAR.SYNC.DEFER_BLOCKING 0xc, 0x180 ;  /* 0x0306000000008b1d */ /* 0x000fe20000010000 */
[----:B------:R-:W-:-:S05]  /*15230*/  ISETP.GT.AND P0, PT, R37, RZ, PT ;  /* 0x000000ff2500720c */ /* 0x000fca0003f04270 */
[----:B------:R-:W-:Y:S08]  /*15240*/  BSSY B7, `(.L_x_7251) ;  /* 0x0000376000077945 */ /* 0x000ff00003800000 */
        /* <DEDUP_REMOVED lines=18> */
.L_x_7252:
        /* <DEDUP_REMOVED lines=12> */
[----:B------:R-:W-:Y:S01]  /*15430*/  MOV R10, UR4 ;  /* 0x00000004000a7c02 */ /* 0x000fe20008000f00 */
[----:B------:R-:W-:Y:S01]  /*15440*/  IMAD.U32 R7, RZ, RZ, UR9 ;  /* 0x00000009ff077e24 */ /* 0x000fe2000f8e00ff */
[----:B------:R-:W-:Y:S01]  /*15450*/  MOV R12, 0x1 ;  /* 0x00000001000c7802 */ /* 0x000fe20000000f00 */
[----:B------:R-:W-:-:S02]  /*15460*/  IMAD.U32 R11, RZ, RZ, UR5 ;  /* 0x00000005ff0b7e24 */ /* 0x000fc4000f8e00ff */
[----:B------:R-:W-:Y:S02]  /*15470*/  IMAD.MOV.U32 R8, RZ, RZ, 0x70 ;  /* 0x00000070ff087424 */ /* 0x000fe400078e00ff */
[----:B------:R-:W-:-:S07]  /*15480*/  IMAD.MOV.U32 R13, RZ, RZ, RZ ;  /* 0x000000ffff0d7224 */ /* 0x000fce00078e00ff */
[----:B------:R-:W-:-:S07]  /*15490*/  LEPC R20, `(.L_x_7255) ;  /* 0x000000001014794e */ /* 0x000fce0000000000 */
[----:B0-----:R-:W-:Y:S05]  /*154a0*/  CALL.ABS.NOINC R2 ;  /* 0x0000000002007343 */ /* 0x001fea0003c00000 */
.L_x_7255:
[----:B------:R-:W-:Y:S05]  /*154b0*/  BSYNC B6 ;  /* 0x0000000000067941 */ /* 0x000fea0003800000 */
.L_x_7254:
        /* <DEDUP_REMOVED lines=9> */
[----:B------:R-:W-:Y:S01]  /*15550*/  MOV R4, UR6 ;  /* 0x0000000600047c02 */ /* 0x000fe20008000f00 */
[----:B0-----:R-:W-:Y:S01]  /*15560*/  IMAD.U32 R5, RZ, RZ, UR7 ;  /* 0x00000007ff057e24 */ /* 0x001fe2000f8e00ff */
[----:B------:R-:W-:Y:S01]  /*15570*/  MOV R7, UR9 ;  /* 0x0000000900077c02 */ /* 0x000fe20008000f00 */
[----:B------:R-:W-:Y:S01]  /*15580*/  IMAD.U32 R6, RZ, RZ, UR8 ;  /* 0x00000008ff067e24 */ /* 0x000fe2000f8e00ff */
[----:B------:R-:W-:Y:S01]  /*15590*/  MOV R8, 0x70 ;  /* 0x0000007000087802 */ /* 0x000fe20000000f00 */
[----:B------:R-:W-:-:S02]  /*155a0*/  IMAD.U32 R10, RZ, RZ, UR4 ;  /* 0x00000004ff0a7e24 */ /* 0x000fc4000f8e00ff */
[----:B------:R-:W-:Y:S02]  /*155b0*/  IMAD.U32 R11, RZ, RZ, UR5 ;  /* 0x00000005ff0b7e24 */ /* 0x000fe4000f8e00ff */
[----:B------:R-:W-:Y:S02]  /*155c0*/  IMAD.MOV.U32 R12, RZ, RZ, 0x1 ;  /* 0x00000001ff0c7424 */ /* 0x000fe400078e00ff */
[----:B-1----:R-:W-:-:S07]  /*155d0*/  IMAD.MOV.U32 R13, RZ, RZ, RZ ;  /* 0x000000ffff0d7224 */ /* 0x002fce00078e00ff */
[----:B------:R-:W-:-:S07]  /*155e0*/  LEPC R20, `(.L_x_7258) ;  /* 0x000000001014794e */ /* 0x000fce0000000000 */
[----:B--2---:R-:W-:Y:S05]  /*155f0*/  CALL.ABS.NOINC R2 ;  /* 0x0000000002007343 */ /* 0x004fea0003c00000 */
.L_x_7258:
[----:B------:R0:W1:Y:S01]  /*15600*/  LDC.64 R2, c[0x4][R26] ;  /* 0x010000001a027b82 */ /* 0x0000620000000a00 */
[----:B------:R-:W-:Y:S01]  /*15610*/  ULDC.64 UR4, c[0x4][0x138] ;  /* 0x01004e0000047ab9 */ /* 0x000fe20000000a00 */
[----:B------:R-:W-:Y:S01]  /*15620*/  ULDC.64 UR6, c[0x4][0x140] ;  /* 0x0100500000067ab9 */ /* 0x000fe20000000a00 */
[----:B------:R-:W-:Y:S01]  /*15630*/  ULDC.64 UR8, c[0x4][0x60] ;  /* 0x0100180000087ab9 */ /* 0x000fe20000000a00 */
[----:B------:R-:W-:Y:S01]  /*15640*/  MOV R4, UR4 ;  /* 0x0000000400047c02 */ /* 0x000fe20008000f00 */
[----:B------:R-:W-:Y:S01]  /*15650*/  IMAD.U32 R5, RZ, RZ, UR5 ;  /* 0x00000005ff057e24 */ /* 0x000fe2000f8e00ff */
[----:B------:R-:W-:Y:S01]  /*15660*/  MOV R7, UR7 ;  /* 0x0000000700077c02 */ /* 0x000fe20008000f00 */
        /* <DEDUP_REMOVED lines=8> */
.L_x_7257:
[----:B------:R-:W-:Y:S05]  /*156f0*/  BSYNC B6 ;  /* 0x0000000000067941 */ /* 0x000fea0003800000 */
.L_x_7256:
[----:B------:R-:W2:Y:S01]  /*15700*/  LDL R26, [R1+0x20] ;  /* 0x00002000011a7983 */ /* 0x000ea20000100800 */
[----:B------:R-:W-:Y:S01]  /*15710*/  ULDC.64 UR4, c[0x0][0x9f8] ;  /* 0x00027e0000047ab9 */ /* 0x000fe20000000a00 */
[----:B------:R-:W1:Y:S01]  /*15720*/  LDC R7, c[0x0][0x430] ;  /* 0x00010c00ff077b82 */ /* 0x000e620000000800 */
[----:B------:R-:W-:Y:S01]  /*15730*/  ISETP.NE.U32.AND P0, PT, RZ, UR4, PT ;  /* 0x00000004ff007c0c */ /* 0x000fe2000bf05070 */
[----:B------:R-:W0:Y:S03]  /*15740*/  LDL R21, [R1] ;  /* 0x0000000001157983 */ /* 0x000e260000100800 */
[----:B------:R-:W-:Y:S01]  /*15750*/  ISETP.NE.AND.EX P0, PT, RZ, UR5, PT, P0 ;  /* 0x00000005ff007c0c */ /* 0x000fe2000bf05300 */
[----:B------:R-:W3:Y:S01]  /*15760*/  LDL R20, [R1+0x2c] ;  /* 0x00002c0001147983 */ /* 0x000ee20000100800 */
[----:B------:R-:W4:Y:S11]  /*15770*/  S2R R35, SR_TID.X ;  /* 0x0000000000237919 */ /* 0x000f360000002100 */
[----:B------:R-:W-:Y:S01]  /*15780*/  @P0 IADD3 R2, P1, R23, UR4, RZ ;  /* 0x0000000417020c10 */ /* 0x000fe2000ff3e0ff */
[----:B------:R-:W4:Y:S01]  /*15790*/  S2R R0, SR_TID.X ;  /* 0x0000000000007919 */ /* 0x000f220000002100 */
[----:B------:R-:W-:-:S02]  /*157a0*/  ULDC UR4, c[0x0][0x2f4] ;  /* 0x0000bd0000047ab9 */ /* 0x000fc40000000800 */
[----:B------:R-:W-:-:S05]  /*157b0*/  @P0 IADD3.X R3, R24, UR5, RZ, P1, !PT ;  /* 0x0000000518030c10 */ /* 0x000fca0008ffe4ff */
[----:B------:R0:W3:Y:S01]  /*157c0*/  @P0 LDG.E R34, desc[UR38][R2.64] ;  /* 0x0000002602220981 */ /* 0x0000e2000c1e1900 */
[----:B-1----:R-:W-:-:S13]  /*157d0*/  ISETP.NE.AND P1, PT, R7, 0x1, PT ;  /* 0x000000010700780c */ /* 0x002fda0003f25270 */
[----:B------:R-:W1:Y:S01]  /*157e0*/  @P1 LDC R6, c[0x0][0x434] ;  /* 0x00010d00ff061b82 */ /* 0x000e620000000800 */
[----:B----4-:R-:W-:-:S04]  /*157f0*/  LOP3.LUT R35, R35, 0x7f, RZ, 0xc0, !PT ;  /* 0x0000007f23237812 */ /* 0x010fc800078ec0ff */
[----:B------:R-:W-:Y:S02]  /*15800*/  SHF.R.U32.HI R35, RZ, 0x3, R35 ;  /* 0x00000003ff237819 */ /* 0x000fe40000011623 */
[----:B------:R-:W-:-:S04]  /*15810*/  SHF.L.U32 R0, R0, 0x4, RZ ;  /* 0x0000000400007819 */ /* 0x000fc800000006ff */
[----:B------:R-:W-:Y:S02]  /*15820*/  LOP3.LUT R0, R0, 0x70, RZ, 0xc0, !PT ;  /* 0x0000007000007812 */ /* 0x000fe400078ec0ff */
[----:B------:R-:W-:Y:S01]  /*15830*/  LOP3.LUT R32, R32, 0xfffffffb, RZ, 0xc0, !PT ;  /* 0xfffffffb20207812 */ /* 0x000fe200078ec0ff */
[----:B------:R-:W-:Y:S01]  /*15840*/  UMOV UR5, 0xffffffff ;  /* 0xffffffff00057882 */ /* 0x000fe20000000000 */
[----:B--2---:R-:W-:-:S05]  /*15850*/  LEA.HI.SX32 R26, R26, 0xffffffff, 0x19 ;  /* 0xffffffff1a1a7811 */ /* 0x004fca00078fcaff */
[----:B------:R-:W-:-:S05]  /*15860*/  IMAD.SHL.U32 R8, R26, 0x80, RZ ;  /* 0x000000801a087824 */ /* 0x000fca00078e00ff */
[----:B------:R-:W-:Y:S02]  /*15870*/  LOP3.LUT R4, R8, R35, R0, 0xfe, !PT ;  /* 0x0000002308047212 */ /* 0x000fe400078efe00 */
[----:B------:R-:W2:Y:S02]  /*15880*/  @P1 LDC R0, c[0x0][0x438] ;  /* 0x00010e00ff001b82 */ /* 0x000ea40000000800 */
[C---:B------:R-:W-:Y:S01]  /*15890*/  ISETP.GE.AND P0, PT, R4.reuse, R37, PT ;  /* 0x000000250400720c */ /* 0x040fe20003f06270 */
[----:B0-----:R-:W-:-:S04]  /*158a0*/  IMAD.IADD R5, R4, 0x1, R21 ;  /* 0x0000000104057824 */ /* 0x001fc800078e0215 */
[----:B-1----:R-:W-:-:S08]  /*158b0*/  @P1 IMAD.HI.U32 R6, R5, R6, RZ ;  /* 0x0000000605061227 */ /* 0x002fd000078e00ff */
[----:B------:R-:W0:Y:S01]  /*158c0*/  @!P0 LDC.64 R2, c[0x0][0x428] ;  /* 0x00010a00ff028b82 */ /* 0x000e220000000a00 */
[----:B------:R-:W-:Y:S02]  /*158d0*/  MOV R4, R5 ;  /* 0x0000000500047202 */ /* 0x000fe40000000f00 */
[----:B---3--:R-:W-:Y:S02]  /*158e0*/  SHF.R.S32.HI R9, RZ, 0x1f, R34 ;  /* 0x0000001fff097819 */ /* 0x008fe40000011422 */
[----:B--2---:R-:W-:-:S05]  /*158f0*/  @P1 SHF.R.U32.HI R4, RZ, R0, R6 ;  /* 0x00000000ff041219 */ /* 0x004fca0000011606 */
[----:B------:R-:W-:-:S04]  /*15900*/  IMAD.MOV R0, RZ, RZ, -R4 ;  /* 0x000000ffff007224 */ /* 0x000fc800078e0a04 */
[----:B------:R-:W-:Y:S01]  /*15910*/  IMAD R0, R7, R0, R5 ;  /* 0x0000000007007224 */ /* 0x000fe200078e0205 */
[--C-:B------:R-:W-:Y:S01]  /*15920*/  @!P0 SHF.R.S32.HI R5, RZ, 0x1f, R4.reuse ;  /* 0x0000001fff058819 */ /* 0x100fe20000011404 */
[-C--:B0-----:R-:W-:Y:S02]  /*15930*/  @!P0 IMAD R6, R9, R2.reuse, RZ ;  /* 0x0000000209068224 */ /* 0x081fe400078e02ff */
[----:B------:R-:W-:-:S04]  /*15940*/  @!P0 IMAD.WIDE.U32 R4, R34, R2, R4 ;  /* 0x0000000222048225 */ /* 0x000fc800078e0004 */
[----:B------:R-:W-:Y:S02]  /*15950*/  @!P0 IMAD R6, R34, R3, R6 ;  /* 0x0000000322068224 */ /* 0x000fe400078e0206 */
[----:B------:R-:W0:Y:S02]  /*15960*/  @!P0 LDC.64 R2, c[0x0][0x418] ;  /* 0x00010600ff028b82 */ /* 0x000e240000000a00 */
[----:B------:R-:W-:Y:S01]  /*15970*/  @!P0 IMAD.IADD R6, R5, 0x1, R6 ;  /* 0x0000000105068824 */ /* 0x000fe200078e0206 */
[----:B------:R-:W-:Y:S01]  /*15980*/  ISETP.NE.AND P2, PT, R20, 0x3, PT ;  /* 0x000000031400780c */ /* 0x000fe20003f45270 */
[----:B------:R1:W-:Y:S01]  /*15990*/  STL [R1+0x4], R9 ;  /* 0x0000040901007387 */ /* 0x0003e20000100800 */
[----:B0-----:R-:W-:-:S04]  /*159a0*/  @!P0 LEA R2, P1, R4, R2, 0x2 ;  /* 0x0000000204028211 */ /* 0x001fc800078210ff */
[----:B------:R-:W-:Y:S02]  /*159b0*/  @!P0 LEA.HI.X R3, R4, R3, R6, 0x2, P1 ;  /* 0x0000000304038211 */ /* 0x000fe400008f1406 */
[----:B------:R-:W-:-:S06]  /*159c0*/  MOV R4, RZ ;  /* 0x000000ff00047202 */ /* 0x000fcc0000000f00 */
[----:B------:R1:W5:Y:S01]  /*159d0*/  @!P0 LDG.E R4, desc[UR38][R2.64] ;  /* 0x0000002602048981 */ /* 0x000362000c1e1900 */
[----:B------:R-:W-:Y:S02]  /*159e0*/  ISETP.GE.AND P0, PT, R31, UR4, PT ;  /* 0x000000041f007c0c */ /* 0x000fe4000bf06270 */
[----:B------:R-:W-:-:S04]  /*159f0*/  @P2 LOP3.LUT R32, R32, 0x4, RZ, 0xfc, !PT ;  /* 0x0000000420202812 */ /* 0x000fc800078efcff */
[----:B------:R-:W-:-:S07]  /*15a00*/  LOP3.LUT R32, R32, 0xfffffffd, RZ, 0xc0, !PT ;  /* 0xfffffffd20207812 */ /* 0x000fce00078ec0ff */
[----:B------:R-:W-:Y:S02]  /*15a10*/  @P0 LOP3.LUT R32, R32, 0x2, RZ, 0xfc, !PT ;  /* 0x0000000220200812 */ /* 0x000fe400078efcff */
[----:B------:R-:W-:Y:S02]  /*15a20*/  ISETP.GE.AND P0, PT, R30, UR4, PT ;  /* 0x000000041e007c0c */ /* 0x000fe4000bf06270 */
[----:B------:R-:W-:-:S11]  /*15a30*/  LOP3.LUT R32, R32, 0xfffffffe, RZ, 0xc0, !PT ;  /* 0xfffffffe20207812 */ /* 0x000fd600078ec0ff */
[----:B------:R-:W-:Y:S01]  /*15a40*/  @P0 LOP3.LUT R32, R32, 0x1, RZ, 0xfc, !PT ;  /* 0x0000000120200812 */ /* 0x000fe200078efcff */
[----:B-1----:R-:W-:Y:S06]  /*15a50*/  BRA.DIV UR5, `(.L_x_7259) ;  /* 0x0000005a054c7947 */ /* 0x002fec000b800000 */
.L_x_7418:
[----:B------:R-:W-:Y:S01]  /*15a60*/  SHF.R.S32.HI R35, RZ, 0x1f, R18 ;  /* 0x0000001fff237819 */ /* 0x000fe20000011412 */
[----:B------:R-:W-:Y:S06]  /*15a70*/  @!P2 BRA `(.L_x_7260) ;  /* 0x000000000004a947 */ /* 0x000fec0003800000 */
[----:B------:R-:W-:Y:S01]  /*15a80*/  BPT.TRAP 0x1 ;  /* 0x000000040000795c */ /* 0x000fe20000300000 */
.L_x_7260:
        /* <DEDUP_REMOVED lines=25> */
.L_x_7419:
[----:B------:R-:W-:Y:S05]  /*15c20*/  BSYNC B0 ;  /* 0x0000000000007941 */ /* 0x000fea0003800000 */
.L_x_7261:
        /* <DEDUP_REMOVED lines=18> */
[----:B------:R-:W-:Y:S01]  /*15d50*/  ULDC.64 UR4, c[0x0][0x2e8] ;  /* 0x0000ba0000047ab9 */ /* 0x000fe20000000a00 */
[----:B-1----:R-:W-:Y:S02]  /*15d60*/  LOP3.LUT R9, R9, 0x7f, RZ, 0xc0, !PT ;  /* 0x0000007f09097812 */ /* 0x002fe400078ec0ff */
[----:B------:R-:W-:Y:S01]  /*15d70*/  IMAD.IADD R0, R3, 0x1, R0 ;  /* 0x0000000103007824 */ /* 0x000fe200078e0200 */
[----:B------:R-:W-:Y:S01]  /*15d80*/  LEA R4, P0, R2, UR4, 0x1 ;  /* 0x0000000402047c11 */ /* 0x000fe2000f8008ff */
[----:B------:R-:W-:Y:S01]  /*15d90*/  UMOV UR4, 0xffffffff ;  /* 0xffffffff00047882 */ /* 0x000fe20000000000 */
[----:B------:R-:W-:-:S02]  /*15da0*/  SHF.R.U32.HI R9, RZ, 0x3, R9 ;  /* 0x00000003ff097819 */ /* 0x000fc40000011609 */
[----:B------:R-:W-:Y:S02]  /*15db0*/  LEA.HI.X R0, R2, UR5, R0, 0x1, P0 ;  /* 0x0000000502007c11 */ /* 0x000fe400080f0c00 */
[----:B------:R-:W-:-:S04]  /*15dc0*/  IADD3 R6, -R9, R37, -R8 ;  /* 0x0000002509067210 */ /* 0x000fc80007ffe908 */
[----:B------:R-:W-:Y:S01]  /*15dd0*/  ISETP.GE.AND P0, PT, R6, 0x1, PT ;  /* 0x000000010600780c */ /* 0x000fe20003f06270 */
[----:B------:R-:W-:-:S12]  /*15de0*/  BRA.DIV UR4, `(.L_x_7263) ;  /* 0x0000005604b07947 */ /* 0x000fd8000b800000 */
[----:B------:R-:W0:Y:S01]  /*15df0*/  SHFL.IDX PT, R3, R4, RZ, 0x181f ;  /* 0x00181fff04037589 */ /* 0x000e2200000e0000 */
[----:B------:R-:W-:-:S03]  /*15e00*/  @P0 IMAD R8, R5, 0x2, R22 ;  /* 0x0000000205080824 */ /* 0x000fc600078e0216 */
[----:B------:R-:W1:Y:S01]  /*15e10*/  SHFL.IDX PT, R2, R0, RZ, 0x181f ;  /* 0x00181fff00027589 */ /* 0x000e6200000e0000 */
[----:B0-----:R-:W-:-:S04]  /*15e20*/  @P0 LEA R3, P1, R31, R3, 0x1 ;  /* 0x000000031f030211 */ /* 0x001fc800078208ff */
[----:B-1----:R-:W-:-:S04]  /*15e30*/  @P0 IADD3.X R2, RZ, R2, RZ, P1, !PT ;  /* 0x00000002ff020210 */ /* 0x002fc80000ffe4ff */
[----:B------:R-:W-:-:S04]  /*15e40*/  @P0 LOP3.LUT R3, R3, R2, RZ, 0x3c, !PT ;  /* 0x0000000203030212 */ /* 0x000fc800078e3cff */
[----:B------:R-:W-:-:S04]  /*15e50*/  @P0 LOP3.LUT R2, R3, R2, RZ, 0x3c, !PT ;  /* 0x0000000203020212 */ /* 0x000fc800078e3cff */
[----:B------:R-:W-:-:S05]  /*15e60*/  @P0 LOP3.LUT R3, R3, R2, RZ, 0x3c, !PT ;  /* 0x0000000203030212 */ /* 0x000fca00078e3cff */
[----:B------:R-:W-:Y:S01]  /*15e70*/  @!PT LDS RZ, [RZ] ;  /* 0x00000000fffff984 */ /* 0x000fe20000000800 */
        /* <DEDUP_REMOVED lines=68> */
[----:B------:R0:W-:Y:S04]  /*162c0*/  @P0 LDGSTS.E.BYPASS.LTC128B.128 [R8+0x1f400], desc[UR38][R2.64+0x80], !P2 ;  /* 0x1f40008002080fae */ /* 0x0001e8000d101d66 */
[----:B0-2---:R0:W1:Y:S02]  /*162d0*/  SHFL.IDX PT, R2, R4, 0x7, 0x181f ;  /* 0x00f81f0004027f89 */ /* 0x00506400000e0000 */
.L_x_7437:
[----:B------:R-:W-:-:S13]  /*162e0*/  ISETP.GE.AND P0, PT, R6, 0x71, PT ;  /* 0x000000710600780c */ /* 0x000fda0003f06270 */
[----:B-1----:R-:W-:Y:S02]  /*162f0*/  @P0 LEA R2, P1, R31, R2, 0x1 ;  /* 0x000000021f020211 */ /* 0x002fe400078208ff */
[----:B------:R-:W-:-:S03]  /*16300*/  @P0 LEA R5, R5, R22, 0x1 ;  /* 0x0000001605050211 */ /* 0x000fc600078e08ff */
[----:B------:R-:W-:-:S05]  /*16310*/  @P0 IMAD.X R3, RZ, RZ, R0, P1 ;  /* 0x000000ffff030224 */ /* 0x000fca00008e0600 */
[----:B------:R-:W-:Y:S01]  /*16320*/  @!PT LDS RZ, [RZ] ;  /* 0x00000000fffff984 */ /* 0x000fe20000000800 */
[----:B------:R-:W-:Y:S01]  /*16330*/  @!PT LDS RZ, [RZ] ;  /* 0x00000000fffff984 */ /* 0x000fe20000000800 */
[----:B------:R-:W-:Y:S01]  /*16340*/  @!PT LDS RZ, [RZ] ;  /* 0x00000000fffff984 */ /* 0x000fe20000000800 */
[----:B------:R1:W-:Y:S04]  /*16350*/  @P0 LDGSTS.E.BYPASS.LTC128B.128 [R5+0x1bc00], desc[UR38][R2.64], !P3 ;  /* 0x1bc0000002050fae */ /* 0x0003e8000d901d66 */
[----:B------:R1:W-:Y:S01]  /*16360*/  @P0 LDGSTS.E.BYPASS.LTC128B.128 [R5+0x1fc00], desc[UR38][R2.64+0x80], !P2 ;  /* 0x1fc0008002050fae */ /* 0x0003e2000d101d66 */
[----:B------:R-:W-:Y:S01]  /*16370*/  PLOP3.LUT P0, PT, PT, PT, PT, 0x80, 0x0 ;  /* 0x000000000000781c */ /* 0x000fe20003f0f070 */
[----:B------:R-:W-:-:S12]  /*16380*/  NOP ;  /* 0x0000000000007918 */ /* 0x000fd80000000000 */
.L_x_7264:
        /* <DEDUP_REMOVED lines=11> */
.L_x_7265:
[----:B-1----:R1:W5:Y:S01]  /*16440*/  LDL.LU R3, [R1+0x10] ;  /* 0x0000100001037983 */ /* 0x0023620000300800 */
[----:B------:R1:W-:Y:S03]  /*16450*/  SYNCS.ARRIVE.TRANS64.A1T0 RZ, [R7+URZ+0x28830], RZ ;  /* 0x028830ff07ff79a7 */ /* 0x0003e6000810003f */
[----:B0-----:R1:W5:Y:S02]  /*16460*/  LDL.LU R4, [R1+0x18] ;  /* 0x0000180001047983 */ /* 0x0013640000300800 */
[----:B------:R-:W-:Y:S05]  /*16470*/  WARPSYNC.ALL ;  /* 0x0000000000007948 */ /* 0x000fea0003800000 */
[----:B------:R-:W-:Y:S01]  /*16480*/  ULDC.64 UR4, c[0x0][0x298] ;  /* 0x0000a60000047ab9 */ /* 0x000fe20000000a00 */
[----:B------:R-:W-:Y:S01]  /*16490*/  ULDC.64 UR6, c[0x0][0xa00] ;  /* 0x0002800000067ab9 */ /* 0x000fe20000000a00 */
[----:B------:R-:W-:Y:S01]  /*164a0*/  VIADD R2, R22, 0x10400 ;  /* 0x0001040016027836 */ /* 0x000fe20000000000 */
[----:B------:R-:W-:Y:S01]  /*164b0*/  BAR.SYNC.DEFER_BLOCKING 0x8, 0x180 ;  /* 0x0206000000007b1d */ /* 0x000fe20000010000 */
[----:B------:R-:W-:-:S03]  /*164c0*/  ISETP.NE.U32.AND P0, PT, RZ, UR6, PT ;  /* 0x00000006ff007c0c */ /* 0x000fc6000bf05070 */
[----:B------:R-:W-:Y:S02]  /*164d0*/  LOP3.LUT P1, RZ, R2, 0x3ff, RZ, 0xc0, !PT ;  /* 0x000003ff02ff7812 */ /* 0x000fe4000782c0ff */
[----:B------:R-:W-:Y:S01]  /*164e0*/  ISETP.NE.AND.EX P0, PT, RZ, UR7, PT, P0 ;  /* 0x00000007ff007c0c */ /* 0x000fe2000bf05300 */
[----:B------:R-:W-:Y:S03]  /*164f0*/  BSSY B6, `(.L_x_7266) ;  /* 0x000001c000067945 */ /* 0x000fe60003800000 */
        /* <DEDUP_REMOVED lines=15> */
[----:B------:R-:W-:Y:S01]  /*165f0*/  MOV R4, UR4 ;  /* 0x0000000400047c02 */ /* 0x000fe20008000f00 */
[----:B------:R-:W-:Y:S01]  /*16600*/  IMAD.U32 R5, RZ, RZ, UR5 ;  /* 0x00000005ff057e24 */ /* 0x000fe2000f8e00ff */
[----:B------:R-:W0:Y:S01]  /*16610*/  LDC.64 R2, c[0x4][R2] ;  /* 0x0100000002027b82 */ /* 0x000e220000000a00 */
[----:B------:R-:W-:Y:S01]  /*16620*/  IMAD.U32 R6, RZ, RZ, UR6 ;  /* 0x00000006ff067e24 */ /* 0x000fe2000f8e00ff */
[----:B-1----:R-:W-:Y:S01]  /*16630*/  MOV R7, UR7 ;  /* 0x0000000700077c02 */ /* 0x002fe20008000f00 */
[----:B------:R-:W-:Y:S01]  /*16640*/  IMAD.U32 R10, RZ, RZ, UR8 ;  /* 0x00000008ff0a7e24 */ /* 0x000fe2000f8e00ff */
[----:B------:R-:W-:Y:S01]  /*16650*/  MOV R8, 0x70 ;  /* 0x0000007000087802 */ /* 0x000fe20000000f00 */
[----:B------:R-:W-:-:S02]  /*16660*/  IMAD.U32 R11, RZ, RZ, UR9 ;  /* 0x00000009ff0b7e24 */ /* 0x000fc4000f8e00ff */
[----:B------:R-:W-:Y:S02]  /*16670*/  IMAD.MOV.U32 R12, RZ, RZ, 0x1 ;  /* 0x00000001ff0c7424 */ /* 0x000fe400078e00ff */
[----:B------:R-:W-:-:S07]  /*16680*/  IMAD.MOV.U32 R13, RZ, RZ, RZ ;  /* 0x000000ffff0d7224 */ /* 0x000fce00078e00ff */
[----:B------:R-:W-:-:S07]  /*16690*/  LEPC R20, `(.L_x_7267) ;  /* 0x000000001014794e */ /* 0x000fce0000000000 */
[----:B0-----:R-:W-:Y:S05]  /*166a0*/  CALL.ABS.NOINC R2 ;  /* 0x0000000002007343 */ /* 0x001fea0003c00000 */
.L_x_7267:
[----:B------:R-:W-:Y:S05]  /*166b0*/  BSYNC B6 ;  /* 0x0000000000067941 */ /* 0x000fea0003800000 */
.L_x_7266:
[----:B------:R-:W2:Y:S01]  /*166c0*/  LDL.LU R20, [R1+0x28] ;  /* 0x0000280001147983 */ /* 0x000ea20000300800 */
[----:B------:R-:W-:Y:S01]  /*166d0*/  ULDC.64 UR4, c[0x0][0x2d8] ;  /* 0x0000b60000047ab9 */ /* 0x000fe20000000a00 */
[----:B------:R-:W3:Y:S01]  /*166e0*/  LDC R8, c[0x0][0x448] ;  /* 0x00011200ff087b82 */ /* 0x000ee20000000800 */
[----:B------:R-:W4:Y:S01]  /*166f0*/  S2R R6, SR_TID.X ;  /* 0x0000000000067919 */ /* 0x000f220000002100 */
[----:B0-----:R-:W-:Y:S01]  /*16700*/  IMAD.SHL.U32 R4, R17, 0x80, RZ ;  /* 0x0000008011047824 */ /* 0x001fe200078e00ff */
[----:B------:R-:W-:Y:S01]  /*16710*/  ULDC.64 UR6, c[0x0][0x280] ;  /* 0x0000a00000067ab9 */ /* 0x000fe20000000a00 */
[----:B------:R-:W4:Y:S04]  /*16720*/  LDL.LU R21, [R1+0x18] ;  /* 0x0000180001157983 */ /* 0x000f280000300800 */
[----:B------:R-:W4:Y:S01]  /*16730*/  LDL.LU.64 R2, [R1+0x10] ;  /* 0x0000100001027983 */ /* 0x000f220000300a00 */
[----:B------:R-:W-:-:S03]  /*16740*/  IMAD R0, R35, UR4, RZ ;  /* 0x0000000423007c24 */ /* 0x000fc6000f8e02ff */
[----:B------:R0:W5:Y:S01]  /*16750*/  LDL R9, [R1+0x8] ;  /* 0x0000080001097983 */ /* 0x0001620000100800 */
[----:B------:R-:W-:Y:S01]  /*16760*/  IMAD R5, R18, UR5, R0 ;  /* 0x0000000512057c24 */ /* 0x000fe2000f8e0200 */
[----:B---3--:R-:W-:Y:S02]  /*16770*/  ISETP.NE.AND P0, PT, R8, 0x1, PT ;  /* 0x000000010800780c */ /* 0x008fe40003f05270 */
[----:B----4-:R-:W-:-:S03]  /*16780*/  MOV R3, R21 ;  /* 0x0000001500037202 */ /* 0x010fc60000000f00 */
[----:B------:R-:W-:Y:S01]  /*16790*/  IMAD.WIDE.U32 R2, R18, UR4, R2 ;  /* 0x0000000412027c25 */ /* 0x000fe2000f8e0002 */
[----:B------:R-:W-:-:S03]  /*167a0*/  ULDC.64 UR4, c[0x0][0x2e0] ;  /* 0x0000b80000047ab9 */ /* 0x000fc60000000a00 */
[----:B--2---:R-:W-:Y:S02]  /*167b0*/  IMAD R0, R20, UR4, RZ ;  /* 0x0000000414007c24 */ /* 0x004fe4000f8e02ff */
[----:B------:R-:W2:Y:S01]  /*167c0*/  S2R R20, SR_TID.X ;  /* 0x0000000000147919 */ /* 0x000ea20000002100 */
[----:B------:R-:W-:Y:S02]  /*167d0*/  IMAD.IADD R3, R3, 0x1, R5 ;  /* 0x0000000103037824 */ /* 0x000fe400078e0205 */
[C---:B------:R-:W-:Y:S01]  /*167e0*/  IMAD R0, R33.reuse, UR5, R0 ;  /* 0x0000000521007c24 */ /* 0x040fe2000f8e0200 */
[----:B------:R-:W1:Y:S01]  /*167f0*/  @P0 LDC R5, c[0x0][0x44c] ;  /* 0x00011300ff050b82 */ /* 0x000e620000000800 */
[----:B------:R-:W-:Y:S01]  /*16800*/  IMAD.WIDE.U32 R2, R33, UR4, R2 ;  /* 0x0000000421027c25 */ /* 0x000fe2000f8e0002 */
[----:B------:R-:W-:Y:S01]  /*16810*/  SHF.L.U32 R6, R6, 0x4, RZ ;  /* 0x0000000406067819 */ /* 0x000fe200000006ff */
[----:B------:R-:W-:Y:S02]  /*16820*/  ULDC.64 UR4, c[0x0][0x2d0] ;  /* 0x0000b40000047ab9 */ /* 0x000fe40000000a00 */
[----:B------:R-:W-:-:S03]  /*16830*/  IMAD.IADD R3, R3, 0x1, R0 ;  /* 0x0000000103037824 */ /* 0x000fc600078e0200 */
[----:B------:R-:W3:Y:S01]  /*16840*/  @P0 LDC R0, c[0x0][0x450] ;  /* 0x00011400ff000b82 */ /* 0x000ee20000000800 */
[----:B--2---:R-:W-:-:S04]  /*16850*/  LOP3.LUT R20, R20, 0x7f, RZ, 0xc0, !PT ;  /* 0x0000007f14147812 */ /* 0x004fc800078ec0ff */
[----:B------:R-:W-:Y:S02]  /*16860*/  SHF.R.U32.HI R10, RZ, 0x3, R20 ;  /* 0x00000003ff0a7819 */ /* 0x000fe40000011614 */
[----:B------:R0:W5:Y:S01]  /*16870*/  LDL R20, [R1+0x1c] ;  /* 0x00001c0001147983 */ /* 0x0001620000100800 */
[----:B------:R-:W-:-:S04]  /*16880*/  LOP3.LUT R6, R6, 0x70, RZ, 0xc0, !PT ;  /* 0x0000007006067812 */ /* 0x000fc800078ec0ff */
[----:B------:R-:W-:-:S05]  /*16890*/  LOP3.LUT R6, R4, R10, R6, 0xfe, !PT ;  /* 0x0000000a04067212 */ /* 0x000fca00078efe06 */
[----:B-1----:R-:W-:-:S04]  /*168a0*/  @P0 IMAD.HI.U32 R7, R6, R5, RZ ;  /* 0x0000000506070227 */ /* 0x002fc800078e00ff */
[----:B------:R-:W-:Y:S01]  /*168b0*/  IMAD.MOV.U32 R5, RZ, RZ, R6 ;  /* 0x000000ffff057224 */ /* 0x000fe200078e0006 */
[----:B---3--:R-:W-:-:S04]  /*168c0*/  @P0 SHF.R.U32.HI R5, RZ, R0, R7 ;  /* 0x00000000ff050219 */ /* 0x008fc80000011607 */
[----:B------:R-:W-:-:S05]  /*168d0*/  IADD3 R0, -R5, RZ, RZ ;  /* 0x000000ff05007210 */ /* 0x000fca0007ffe1ff */
[----:B------:R-:W-:Y:S01]  /*168e0*/  IMAD R0, R8, R0, R6 ;  /* 0x0000000008007224 */ /* 0x000fe200078e0206 */
[----:B------:R-:W-:Y:S01]  /*168f0*/  SHF.R.S32.HI R6, RZ, 0x1f, R5 ;  /* 0x0000001fff067819 */ /* 0x000fe20000011405 */
[----:B------:R-:W-:-:S04]  /*16900*/  IMAD.WIDE.U32 R2, R5, UR4, R2 ;  /* 0x0000000405027c25 */ /* 0x000fc8000f8e0002 */
[----:B------:R-:W-:-:S04]  /*16910*/  IMAD R6, R6, UR4, RZ ;  /* 0x0000000406067c24 */ /* 0x000fc8000f8e02ff */
[----:B------:R-:W-:Y:S01]  /*16920*/  IMAD R5, R5, UR5, R6 ;  /* 0x0000000505057c24 */ /* 0x000fe2000f8e0206 */
[----:B------:R-:W-:-:S03]  /*16930*/  ULDC.64 UR4, c[0x0][0x2c8] ;  /* 0x0000b20000047ab9 */ /* 0x000fc60000000a00 */
[----:B------:R-:W-:Y:S01]  /*16940*/  IMAD.IADD R3, R3, 0x1, R5 ;  /* 0x0000000103037824 */ /* 0x000fe200078e0205 */
[----:B------:R-:W-:-:S05]  /*16950*/  SHF.R.S32.HI R5, RZ, 0x1f, R0 ;  /* 0x0000001fff057819 */ /* 0x000fca0000011400 */
[----:B------:R-:W-:Y:S02]  /*16960*/  IMAD R5, R5, UR4, RZ ;  /* 0x0000000405057c24 */ /* 0x000fe4000f8e02ff */
[----:B------:R-:W-:Y:S01]  /*16970*/  IMAD.WIDE.U32 R2, R0, UR4, R2 ;  /* 0x0000000400027c25 */ /* 0x000fe2000f8e0002 */
[----:B------:R-:W-:-:S03]  /*16980*/  ULDC UR4, c[0x0][0x2b8] ;  /* 0x0000ae0000047ab9 */ /* 0x000fc60000000800 */
[----:B------:R-:W-:Y:S01]  /*16990*/  IMAD R5, R0, UR5, R5 ;  /* 0x0000000500057c24 */ /* 0x000fe2000f8e0205 */
[----:B------:R-:W-:-:S03]  /*169a0*/  LEA R0, P2, R2, UR6, 0x1 ;  /* 0x0000000602007c11 */ /* 0x000fc6000f8408ff */
[----:B------:R-:W-:Y:S01]  /*169b0*/  IMAD.IADD R5, R3, 0x1, R5 ;  /* 0x0000000103057824 */ /* 0x000fe200078e0205 */
[----:B------:R-:W-:Y:S02]  /*169c0*/  ISETP.GE.AND P0, PT, R31, UR4, PT ;  /* 0x000000041f007c0c */ /* 0x000fe4000bf06270 */
[----:B------:R-:W-:Y:S01]  /*169d0*/  ISETP.GE.AND P1, PT, R30, UR4, PT ;  /* 0x000000041e007c0c */ /* 0x000fe2000bf26270 */
[----:B------:R-:W-:Y:S01]  /*169e0*/  UMOV UR4, 0xffffffff ;  /* 0xffffffff00047882 */ /* 0x000fe20000000000 */
[----:B------:R-:W-:Y:S02]  /*169f0*/  LEA.HI.X R5, R2, UR7, R5, 0x1, P2 ;  /* 0x0000000702057c11 */ /* 0x000fe400090f0c05 */
[----:B0-----:R-:W-:Y:S09]  /*16a00*/  BRA.DIV UR4, `(.L_x_7268) ;  /* 0x0000005604807947 */ /* 0x001ff2000b800000 */
[----:B------:R-:W0:Y:S01]  /*16a10*/  SHFL.IDX PT, R14, R0, RZ, 0x181f ;  /* 0x00181fff000e7589 */ /* 0x000e2200000e0000 */
[----:B-----5:R-:W-:Y:S01]  /*16a20*/  IMAD R6, R20, R8, RZ ;  /* 0x0000000814067224 */ /* 0x020fe200078e02ff */
[----:B------:R-:W-:Y:S02]  /*16a30*/  IADD3 R4, R10, R4, RZ ;  /* 0x000000040a047210 */ /* 0x000fe40007ffe0ff */
[----:B------:R-:W1:Y:S02]  /*16a40*/  SHFL.IDX PT, R2, R5, RZ, 0x181f ;  /* 0x00181fff05027589 */ /* 0x000e6400000e0000 */
[C---:B------:R-:W-:Y:S02]  /*16a50*/  ISETP.GE.AND P3, PT, R4.reuse, R6, PT ;  /* 0x000000060400720c */ /* 0x040fe40003f66270 */
[----:B------:R-:W-:-:S11]  /*16a60*/  IADD3 R7, R4, 0x10, RZ ;  /* 0x0000001004077810 */ /* 0x000fd60007ffe0ff */
        /* <DEDUP_REMOVED lines=58> */
[----:B0-----:R-:W-:Y:S01]  /*16e10*/  @!P3 LEA R14, P2, R31, R14, 0x1 ;  /* 0x0000000e1f0eb211 */ /* 0x001fe200078408ff */
[----:B------:R-:W0:Y:S03]  /*16e20*/  SHFL.IDX PT, R5, R5, 0x7, 0x181f ;  /* 0x00f81f0005057f89 */ /* 0x000e2600000e0000 */
[----:B-1----:R-:W-:Y:S01]  /*16e30*/  @!P3 IADD3.X R7, RZ, R2, RZ, P2, !PT ;  /* 0x00000002ff07b210 */ /* 0x002fe200017fe4ff */
[----:B------:R-:W-:-:S02]  /*16e40*/  @!P3 IMAD.MOV.U32 R2, RZ, RZ, R14 ;  /* 0x000000ffff02b224 */ /* 0x000fc400078e000e */
[----:B------:R1:W2:Y:S02]  /*16e50*/  SHFL.IDX PT, R14, R0, 0x7, 0x181f ;  /* 0x00f81f00000e7f89 */ /* 0x0002a400000e0000 */
[----:B------:R-:W-:-:S05]  /*16e60*/  @!P3 IMAD.MOV.U32 R3, RZ, RZ, R7 ;  /* 0x000000ffff03b224 */ /* 0x000fca00078e0007 */
[----:B------:R1:W-:Y:S04]  /*16e70*/  @!P3 LDGSTS.E.BYPASS.LTC128B.128 [R9+0x13400], desc[UR38][R2.64], !P0 ;  /* 0x134000000209bfae */ /* 0x0003e8000c101d66 */
[----:B0-----:R1:W-:Y:S02]  /*16e80*/  @!P3 LDGSTS.E.BYPASS.LTC128B.128 [R9+0x17400], desc[UR38][R2.64+0x80], !P1 ;  /* 0x174000800209bfae */ /* 0x0013e4000c901d66 */
.L_x_7454:
        /* <DEDUP_REMOVED lines=11> */
.L_x_7270:
[----:B------:R-:W-:Y:S05]  /*16f40*/  BSYNC B0 ;  /* 0x0000000000007941 */ /* 0x000fea0003800000 */
.L_x_7269:
[----:B------:R-:W-:Y:S01]  /*16f50*/  NOP ;  /* 0x0000000000007918 */ /* 0x000fe20000000000 */
[----:B------:R-:W-:-:S13]  /*16f60*/  PLOP3.LUT P0, PT, PT, PT, PT, 0x80, 0x0 ;  /* 0x000000000000781c */ /* 0x000fda0003f0f070 */
.L_x_7271:
        /* <DEDUP_REMOVED lines=16> */
[----:B------:R-:W-:Y:S01]  /*17070*/  ISETP.GE.AND P1, PT, R37, 0x81, PT ;  /* 0x000000812500780c */ /* 0x000fe20003f26270 */
[----:B------:R-:W1:Y:S02]  /*17080*/  SYNCS.PHASECHK.TRANS64.TRYWAIT P0, [R22+URZ+0x28820], R3 ;  /* 0x02882003160075a7 */ /* 0x000e64000800017f */
[----:B01----:R-:W-:Y:S10]  /*17090*/  @!P0 BRA `(.L_x_7273) ;  /* 0x00000058005c8947 */ /* 0x003ff40003800000 */
.L_x_7455:
[----:B------:R-:W-:Y:S05]  /*170a0*/  BSYNC B0 ;  /* 0x0000000000007941 */ /* 0x000fea0003800000 */
.L_x_7272:
[----:B------:R-:W-:Y:S04]  /*170b0*/  BSSY B0, `(.L_x_7274) ;  /* 0x000010f000007945 */ /* 0x000fe80003800000 */
[----:B------:R-:W-:Y:S05]  /*170c0*/  @!P1 BRA `(.L_x_7275) ;  /* 0x0000001000349947 */ /* 0x000fea0003800000 */
[----:B------:R-:W3:Y:S01]  /*170d0*/  LDL.LU R0, [R1+0x20] ;  /* 0x0000200001007983 */ /* 0x000ee20000300800 */
[----:B------:R-:W-:Y:S01]  /*170e0*/  ULDC UR4, c[0x0][0x2f4] ;  /* 0x0000bd0000047ab9 */ /* 0x000fe20000000800 */
[----:B------:R-:W-:Y:S01]  /*170f0*/  IMAD.MOV.U32 R17, RZ, RZ, R28 ;  /* 0x000000ffff117224 */ /* 0x000fe200078e001c */
[----:B------:R-:W-:Y:S01]  /*17100*/  ISETP.GE.AND P2, PT, R31, UR4, PT ;  /* 0x000000041f007c0c */ /* 0x000fe2000bf46270 */
[----:B------:R-:W-:Y:S01]  /*17110*/  IMAD.MOV.U32 R10, RZ, RZ, R25 ;  /* 0x000000ffff0a7224 */ /* 0x000fe200078e0019 */
[----:B------:R-:W-:Y:S02]  /*17120*/  ISETP.GE.AND P1, PT, R30, UR4, PT ;  /* 0x000000041e007c0c */ /* 0x000fe4000bf26270 */
[----:B------:R-:W-:Y:S02]  /*17130*/  MOV R33, R26 ;  /* 0x0000001a00217202 */ /* 0x000fe40000000f00 */
[----:B---3--:R-:W-:-:S09]  /*17140*/  LEA.HI.SX32 R6, R0, 0xfffffffe, 0x19 ;  /* 0xfffffffe00067811 */ /* 0x008fd200078fcaff */
.L_x_7288:
[----:B------:R-:W3:Y:S01]  /*17150*/  LDL R9, [R1] ;  /* 0x0000000001097983 */ /* 0x000ee20000100800 */
[----:B------:R-:W1:Y:S03]  /*17160*/  LDC R0, c[0x0][0x430] ;  /* 0x00010c00ff007b82 */ /* 0x000e660000000800 */
[----:B------:R-:W4:Y:S01]  /*17170*/  LDL R5, [R1+0x4] ;  /* 0x0000040001057983 */ /* 0x000f220000100800 */
[----:B------:R-:W5:Y:S01]  /*17180*/  S2R R2, SR_TID.X ;  /* 0x0000000000027919 */ /* 0x000f620000002100 */
[----:B------:R-:W2:Y:S02]  /*17190*/  S2R R4, SR_TID.X ;  /* 0x0000000000047919 */ /* 0x000ea40000002100 */
[----:B------:R-:W4:Y:S01]  /*171a0*/  LDL R7, [R1+0x2c] ;  /* 0x00002c0001077983 */ /* 0x000f220000100800 */
[----:B------:R-:W-:Y:S05]  /*171b0*/  YIELD ;  /* 0x0000000000007946 */ /* 0x000fea0003800000 */
[----:B------:R-:W-:Y:S01]  /*171c0*/  ULDC.64 UR4, c[0x0][0x428] ;  /* 0x00010a0000047ab9 */ /* 0x000fe20000000a00 */
[----:B-1----:R-:W-:-:S13]  /*171d0*/  ISETP.NE.AND P0, PT, R0, 0x1, PT ;  /* 0x000000010000780c */ /* 0x002fda0003f05270 */
[----:B0-----:R-:W0:Y:S01]  /*171e0*/  @P0 LDC R3, c[0x0][0x434] ;  /* 0x00010d00ff030b82 */ /* 0x001e220000000800 */
[----:B-----5:R-:W-:-:S04]  /*171f0*/  LOP3.LUT R2, R2, 0x7f, RZ, 0xc0, !PT ;  /* 0x0000007f02027812 */ /* 0x020fc800078ec0ff */
[----:B------:R-:W-:Y:S01]  /*17200*/  SHF.R.U32.HI R2, RZ, 0x3, R2 ;  /* 0x00000003ff027819 */ /* 0x000fe20000011602 */
[----:B--2---:R-:W-:Y:S02]  /*17210*/  IMAD.SHL.U32 R4, R4, 0x10, RZ ;  /* 0x0000001004047824 */ /* 0x004fe400078e00ff */
[----:B------:R-:W1:Y:S02]  /*17220*/  @P0 LDC R8, c[0x0][0x438] ;  /* 0x00010e00ff080b82 */ /* 0x000e640000000800 */
[----:B------:R-:W-:Y:S01]  /*17230*/  IMAD R2, R6, 0x80, R2 ;  /* 0x0000008006027824 */ /* 0x000fe200078e0202 */
[----:B------:R-:W-:-:S04]  /*17240*/  LOP3.LUT R4, R4, 0x70, RZ, 0xc0, !PT ;  /* 0x0000007004047812 */ /* 0x000fc800078ec0ff */
[----:B---3--:R-:W-:-:S04]  /*17250*/  IADD3 R4, R4, R2, R9 ;  /* 0x0000000204047210 */ /* 0x008fc80007ffe009 */
[----:B------:R-:W-:Y:S01]  /*17260*/  MOV R2, R4 ;  /* 0x0000000400027202 */ /* 0x000fe20000000f00 */
[----:B0-----:R-:W-:-:S04]  /*17270*/  @P0 IMAD.HI.U32 R3, R4, R3, RZ ;  /* 0x0000000304030227 */ /* 0x001fc800078e00ff */
[----:B----4-:R-:W-:Y:S01]  /*17280*/  IMAD R5, R5, UR4, RZ ;  /* 0x0000000405057c24 */ /* 0x010fe2000f8e02ff */
[----:B-1----:R-:W-:-:S03]  /*17290*/  @P0 SHF.R.U32.HI R2, RZ, R8, R3 ;  /* 0x00000008ff020219 */ /* 0x002fc60000011603 */
[----:B------:R-:W-:Y:S02]  /*172a0*/  IMAD R5, R34, UR5, R5 ;  /* 0x0000000522057c24 */ /* 0x000fe4000f8e0205 */
[----:B------:R-:W-:-:S04]  /*172b0*/  IMAD.MOV R3, RZ, RZ, -R2 ;  /* 0x000000ffff037224 */ /* 0x000fc800078e0a02 */
[----:B------:R-:W-:Y:S01]  /*172c0*/  IMAD R0, R0, R3, R4 ;  /* 0x0000000300007224 */ /* 0x000fe200078e0204 */
[----:B------:R-:W-:-:S03]  /*172d0*/  SHF.R.S32.HI R3, RZ, 0x1f, R2 ;  /* 0x0000001fff037819 */ /* 0x000fc60000011402 */
[----:B------:R-:W-:Y:S01]  /*172e0*/  IMAD.WIDE.U32 R2, R34, UR4, R2 ;  /* 0x0000000422027c25 */ /* 0x000fe2000f8e0002 */
[----:B------:R-:W-:-:S03]  /*172f0*/  ULDC.64 UR4, c[0x0][0x418] ;  /* 0x0001060000047ab9 */ /* 0x000fc60000000a00 */
[----:B------:R-:W-:Y:S01]  /*17300*/  IMAD.IADD R3, R5, 0x1, R3 ;  /* 0x0000000105037824 */ /* 0x000fe200078e0203 */
[----:B------:R-:W-:-:S04]  /*17310*/  LEA R4, P0, R2, UR4, 0x2 ;  /* 0x0000000402047c11 */ /* 0x000fc8000f8010ff */
[----:B------:R-:W-:-:S05]  /*17320*/  LEA.HI.X R5, R2, UR5, R3, 0x2, P0 ;  /* 0x0000000502057c11 */ /* 0x000fca00080f1403 */
[----:B------:R-:W2:Y:S01]  /*17330*/  LDG.E R4, desc[UR38][R4.64] ;  /* 0x0000002604047981 */ /* 0x000ea2000c1e1900 */
[----:B------:R-:W-:Y:S01]  /*17340*/  ISETP.NE.AND P3, PT, R7, 0x3, PT ;  /* 0x000000030700780c */ /* 0x000fe20003f65270 */
[----:B------:R-:W-:Y:S01]  /*17350*/  IMAD.MOV.U32 R26, RZ, RZ, R6 ;  /* 0x000000ffff1a7224 */ /* 0x000fe200078e0006 */
[----:B------:R-:W-:-:S04]  /*17360*/  IADD3 R25, R10, 0x1, RZ ;  /* 0x000000010a197810 */ /* 0x000fc80007ffe0ff */
[----:B------:R-:W-:-:S04]  /*17370*/  ISETP.NE.AND P0, PT, R25, 0x2, PT ;  /* 0x000000021900780c */ /* 0x000fc80003f05270 */
[----:B------:R-:W-:Y:S02]  /*17380*/  SEL R28, RZ, 0x1, P0 ;  /* 0x00000001ff1c7807 */ /* 0x000fe40000000000 */
[----:B------:R-:W-:Y:S02]  /*17390*/  SEL R25, R25, RZ, P0 ;  /* 0x000000ff19197207 */ /* 0x000fe40000000000 */
[----:B------:R-:W-:Y:S02]  /*173a0*/  LOP3.LUT R28, R17, R28, RZ, 0x3c, !PT ;  /* 0x0000001c111c7212 */ /* 0x000fe400078e3cff */
[----:B--2---:R-:W-:Y:S01]  /*173b0*/  SHF.R.S32.HI R21, RZ, 0x1f, R4 ;  /* 0x0000001fff157819 */ /* 0x004fe20000011404 */
[----:B------:R-:W-:Y:S06]  /*173c0*/  @!P3 BRA `(.L_x_7276) ;  /* 0x000000000004b947 */ /* 0x000fec0003800000 */
[----:B------:R-:W-:Y:S01]  /*173d0*/  BPT.TRAP 0x1 ;  /* 0x000000040000795c */ /* 0x000fe20000300000 */
.L_x_7276:
[----:B------:R-:W-:Y:S01]  /*173e0*/  IMAD R6, R25, 0x8, R22 ;  /* 0x0000000819067824 */ /* 0x000fe200078e0216 */
[----:B------:R-:W-:Y:S01]  /*173f0*/  SHF.L.U32 R3, R28, 0x1f, RZ ;  /* 0x0000001f1c037819 */ /* 0x000fe200000006ff */
[----:B------:R-:W-:Y:S03]  /*17400*/  BSSY B1, `(.L_x_7277) ;  /* 0x0000003000017945 */ /* 0x000fe60003800000 */
[----:B------:R-:W0:Y:S02]  /*17410*/  SYNCS.PHASECHK.TRANS64.TRYWAIT P0, [R6+URZ+0x28840], R3 ;  /* 0x02884003060075a7 */ /* 0x000e24000800017f */
[----:B0-----:R-:W-:Y:S05]  /*17420*/  @!P0 BRA `(.L_x_7278) ;  /* 0x00000054008c8947 */ /* 0x001fea0003800000 */
.L_x_7456:
[----:B------:R-:W-:Y:S05]  /*17430*/  BSYNC B1 ;  /* 0x0000000000017941 */ /* 0x000fea0003800000 */
.L_x_7277:
[----:B------:R-:W-:Y:S01]  /*17440*/  SHF.R.S32.HI R20, RZ, 0x1f, R0 ;  /* 0x0000001fff147819 */ /* 0x000fe20000011400 */
[----:B------:R-:W-:Y:S01]  /*17450*/  ULDC.64 UR4, c[0x0][0x300] ;  /* 0x0000c00000047ab9 */ /* 0x000fe20000000a00 */
[----:B------:R-:W-:Y:S01]  /*17460*/  LOP3.LUT P4, RZ, R32, 0x2, RZ, 0xc0, !PT ;  /* 0x0000000220ff7812 */ /* 0x000fe2000788c0ff */
[----:B0-----:R-:W-:Y:S01]  /*17470*/  IMAD.WIDE.U32 R2, R0, UR4, RZ ;  /* 0x0000000400027c25 */ /* 0x001fe2000f8e00ff */
[----:B------:R-:W-:Y:S02]  /*17480*/  LOP3.LUT P3, RZ, R32, 0x1, RZ, 0xc0, !PT ;  /* 0x0000000120ff7812 */ /* 0x000fe4000786c0ff */
[----:B------:R-:W-:Y:S01]  /*17490*/  LEA R8, R25, R36, 0xe ;  /* 0x0000002419087211 */ /* 0x000fe200078e70ff */
        /* <DEDUP_REMOVED lines=20> */
[----:B------:R-:W-:Y:S02]  /*175e0*/  LEA R8, R8, R22, 0x1 ;  /* 0x0000001608087211 */ /* 0x000fe400078e08ff */
[----:B------:R-:W1:Y:S02]  /*175f0*/  SHFL.IDX PT, R3, R9, RZ, 0x181f ;  /* 0x00181fff09037589 */ /* 0x000e6400000e0000 */
[----:B0-----:R-:W-:-:S05]  /*17600*/  IADD3 R2, P0, R2, R5, RZ ;  /* 0x0000000502027210 */ /* 0x001fca0007f1e0ff */
[----:B-1----:R-:W-:-:S05]  /*17610*/  IMAD.X R3, RZ, RZ, R3, P0 ;  /* 0x000000ffff037224 */ /* 0x002fca00000e0603 */
        /* <DEDUP_REMOVED lines=17> */
[----:B0-----:R-:W-:-:S04]  /*17730*/  IADD3 R2, P0, R2, R5, RZ ;  /* 0x0000000502027210 */ /* 0x001fc80007f1e0ff */
[----:B-1----:R-:W-:-:S05]  /*17740*/  IADD3.X R3, RZ, R3, RZ, P0, !PT ;  /* 0x00000003ff037210 */ /* 0x002fca00007fe4ff */
        /* <DEDUP_REMOVED lines=16> */
[----:B------:R-:W2:Y:S01]  /*17850*/  SHFL.IDX PT, R9, R9, 0x7, 0x181f ;  /* 0x00f81f0009097f89 */ /* 0x000ea200000e0000 */
[----:B0-----:R-:W-:-:S04]  /*17860*/  IADD3 R2, P0, R2, R5, RZ ;  /* 0x0000000502027210 */ /* 0x001fc80007f1e0ff */
[----:B-1----:R-:W-:-:S05]  /*17870*/  IADD3.X R3, RZ, R3, RZ, P0, !PT ;  /* 0x00000003ff037210 */ /* 0x002fca00007fe4ff */
[----:B------:R-:W-:Y:S04]  /*17880*/  LDGSTS.E.BYPASS.LTC128B.128 [R8+0x1b400], desc[UR38][R2.64], !P4 ;  /* 0x1b40000002087fae */ /* 0x000fe8000e101d66 */
[----:B------:R0:W-:Y:S04]  /*17890*/  LDGSTS.E.BYPASS.LTC128B.128 [R8+0x1f400], desc[UR38][R2.64+0x80], !P3 ;  /* 0x1f40008002087fae */ /* 0x0001e8000d901d66 */
[----:B0-2---:R0:W1:Y:S02]  /*178a0*/  SHFL.IDX PT, R2, R7, 0x7, 0x181f ;  /* 0x00f81f0007027f89 */ /* 0x00506400000e0000 */
.L_x_7474:
        /* <DEDUP_REMOVED lines=9> */
.L_x_7280:
        /* <DEDUP_REMOVED lines=11> */
.L_x_7281:
[----:B------:R1:W-:Y:S01]  /*179f0*/  SYNCS.ARRIVE.TRANS64.A1T0 RZ, [R6+URZ+0x28830], RZ ;  /* 0x028830ff06ff79a7 */ /* 0x0003e2000810003f */
[----:B------:R-:W-:Y:S05]  /*17a00*/  @!P4 BRA `(.L_x_7282) ;  /* 0x000000000004c947 */ /* 0x000fea0003800000 */
[----:B------:R-:W-:Y:S01]  /*17a10*/  BPT.TRAP 0x1 ;  /* 0x000000040000795c */ /* 0x000fe20000300000 */
.L_x_7282:
[----:B------:R-:W-:Y:S01]  /*17a20*/  SHF.L.U32 R2, R17, 0x1f, RZ ;  /* 0x0000001f11027819 */ /* 0x000fe200000006ff */
[----:B-1----:R-:W-:Y:S01]  /*17a30*/  IMAD R6, R10, 0x8, R22 ;  /* 0x000000080a067824 */ /* 0x002fe200078e0216 */
[----:B------:R-:W-:Y:S03]  /*17a40*/  BSSY B1, `(.L_x_7283) ;  /* 0x0000003000017945 */ /* 0x000fe60003800000 */
[----:B------:R-:W1:Y:S02]  /*17a50*/  SYNCS.PHASECHK.TRANS64.TRYWAIT P0, [R6+URZ+0x28860], R2 ;  /* 0x02886002060075a7 */ /* 0x000e64000800017f */
[----:B-1----:R-:W-:Y:S05]  /*17a60*/  @!P0 BRA `(.L_x_7284) ;  /* 0x00000058005c8947 */ /* 0x002fea0003800000 */
.L_x_7475:
[----:B------:R-:W-:Y:S05]  /*17a70*/  BSYNC B1 ;  /* 0x0000000000017941 */ /* 0x000fea0003800000 */
.L_x_7283:
[----:B------:R-:W2:Y:S01]  /*17a80*/  S2R R3, SR_TID.X ;  /* 0x0000000000037919 */ /* 0x000ea20000002100 */
[----:B------:R-:W-:Y:S01]  /*17a90*/  UMOV UR4, 0xffffffff ;  /* 0xffffffff00047882 */ /* 0x000fe20000000000 */
[----:B------:R-:W-:Y:S01]  /*17aa0*/  IMAD R8, R33, -0x80, R37 ;  /* 0xffffff8021087824 */ /* 0x000fe200078e0225 */
[----:B0-----:R-:W-:Y:S02]  /*17ab0*/  LEA R7, R10, R36, 0xe ;  /* 0x000000240a077211 */ /* 0x001fe400078e70ff */
[----:B--2---:R-:W-:-:S04]  /*17ac0*/  LOP3.LUT R3, R3, 0x7f, RZ, 0xc0, !PT ;  /* 0x0000007f03037812 */ /* 0x004fc800078ec0ff */
[----:B------:R-:W-:-:S05]  /*17ad0*/  SHF.R.U32.HI R3, RZ, 0x3, R3 ;  /* 0x00000003ff037819 */ /* 0x000fca0000011603 */
[----:B------:R-:W-:Y:S01]  /*17ae0*/  IMAD.IADD R8, R8, 0x1, -R3 ;  /* 0x0000000108087824 */ /* 0x000fe200078e0a03 */
[----:B------:R-:W-:Y:S06]  /*17af0*/  BRA.DIV UR4, `(.L_x_7285) ;  /* 0x0000005a044c7947 */ /* 0x000fec000b800000 */
[----:B-1----:R-:W0:Y:S01]  /*17b00*/  SHFL.IDX PT, R2, R23, RZ, 0x181f ;  /* 0x00181fff17027589 */ /* 0x002e2200000e0000 */
[----:B------:R-:W-:-:S03]  /*17b10*/  LEA R7, R7, R22, 0x1 ;  /* 0x0000001607077211 */ /* 0x000fc600078e08ff */
[----:B------:R-:W1:Y:S04]  /*17b20*/  SHFL.IDX PT, R3, R24, RZ, 0x181f ;  /* 0x00181fff18037589 */ /* 0x000e6800000e0000 */
[----:B------:R-:W-:Y:S01]  /*17b30*/  SHFL.IDX PT, R14, R23, 0x7, 0x181f ;  /* 0x00f81f00170e7f89 */ /* 0x000fe200000e0000 */
[----:B0-----:R-:W-:-:S05]  /*17b40*/  IADD3 R2, P0, R2, R5, RZ ;  /* 0x0000000502027210 */ /* 0x001fca0007f1e0ff */
[----:B-1----:R-:W-:Y:S01]  /*17b50*/  IMAD.X R3, RZ, RZ, R3, P0 ;  /* 0x000000ffff037224 */ /* 0x002fe200000e0603 */
        /* <DEDUP_REMOVED lines=52> */
[----:B--2---:R1:W-:Y:S02]  /*17ea0*/  LDGSTS.E.BYPASS.LTC128B.128 [R7+0x7400], desc[UR38][R2.64+0x80], !P0 ;  /* 0x0740008002077fae */ /* 0x0043e4000c101d66 */
.L_x_7493:
        /* <DEDUP_REMOVED lines=13> */
[----:B------:R-:W-:Y:S01]  /*17f80*/  ULDC.64 UR4, c[0x0][0x338] ;  /* 0x0000ce0000047ab9 */ /* 0x000fe20000000a00 */
[----:B------:R-:W-:Y:S02]  /*17f90*/  NOP ;  /* 0x0000000000007918 */ /* 0x000fe40000000000 */
        /* <DEDUP_REMOVED lines=14> */
.L_x_7286:
        /* <DEDUP_REMOVED lines=11> */
.L_x_7287:
[C---:B------:R-:W-:Y:S01]  /*18130*/  ISETP.GT.AND P0, PT, R26.reuse, RZ, PT ;  /* 0x000000ff1a00720c */ /* 0x040fe20003f04270 */
[----:B------:R0:W-:Y:S01]  /*18140*/  SYNCS.ARRIVE.TRANS64.A1T0 RZ, [R6+URZ+0x28850], RZ ;  /* 0x028850ff06ff79a7 */ /* 0x0001e2000810003f */
[----:B------:R-:W-:Y:S01]  /*18150*/  MOV R17, R28 ;  /* 0x0000001c00117202 */ /* 0x000fe20000000f00 */
[----:B------:R-:W-:Y:S02]  /*18160*/  IMAD.MOV.U32 R10, RZ, RZ, R25 ;  /* 0x000000ffff0a7224 */ /* 0x000fe400078e0019 */
[----:B------:R-:W-:Y:S02]  /*18170*/  IMAD.MOV.U32 R33, RZ, RZ, R26 ;  /* 0x000000ffff217224 */ /* 0x000fe400078e001a */
[----:B0-----:R-:W-:-:S06]  /*18180*/  VIADD R6, R26, 0xffffffff ;  /* 0xffffffff1a067836 */ /* 0x001fcc0000000000 */
[----:B------:R-:W-:Y:S05]  /*18190*/  @P0 BRA `(.L_x_7288) ;  /* 0xffffffec00ec0947 */ /* 0x000fea000383ffff */
.L_x_7275:
[----:B------:R-:W-:Y:S05]  /*181a0*/  BSYNC B0 ;  /* 0x0000000000007941 */ /* 0x000fea0003800000 */
.L_x_7274:
        /* <DEDUP_REMOVED lines=17> */
.L_x_7290:
[----:B------:R-:W-:Y:S05]  /*182c0*/  BSYNC B0 ;  /* 0x0000000000007941 */ /* 0x000fea0003800000 */
.L_x_7289:
[----:B------:R-:W3:Y:S02]  /*182d0*/  LDL R0, [R1+0x2c] ;  /* 0x00002c0001007983 */ /* 0x000ee40000100800 */
[----:B---3--:R-:W-:-:S13]  /*182e0*/  ISETP.NE.AND P0, PT, R0, 0x3, PT ;  /* 0x000000030000780c */ /* 0x008fda0003f05270 */
[----:B------:R-:W-:Y:S05]  /*182f0*/  @!P0 BRA `(.L_x_7291) ;  /* 0x0000000000048947 */ /* 0x000fea0003800000 */
[----:B------:R-:W-:Y:S01]  /*18300*/  BPT.TRAP 0x1 ;  /* 0x000000040000795c */ /* 0x000fe20000300000 */
.L_x_7291:
[----:B------:R-:W-:Y:S01]  /*18310*/  LEA R0, R25, R22, 0x3 ;  /* 0x0000001619007211 */ /* 0x000fe200078e18ff */
[----:B------:R-:W-:Y:S01]  /*18320*/  BSSY B0, `(.L_x_7292) ;  /* 0x0000005000007945 */ /* 0x000fe20003800000 */
[----:B0-----:R-:W-:Y:S01]  /*18330*/  SHF.L.U32 R3, R28, 0x1f, RZ ;  /* 0x0000001f1c037819 */ /* 0x001fe200000006ff */
[----:B------:R-:W-:-:S03]  /*18340*/  IMAD R6, R26, -0x80, R37 ;  /* 0xffffff801a067824 */ /* 0x000fc600078e0225 */
[----:B------:R-:W0:Y:S02]  /*18350*/  SYNCS.PHASECHK.TRANS64.TRYWAIT P0, [R0+URZ+0x28860], R3 ;  /* 0x02886003000075a7 */ /* 0x000e24000800017f */
[----:B0-----:R-:W-:Y:S05]  /*18360*/  @!P0 BRA `(.L_x_7293) ;  /* 0x0000005800b88947 */ /* 0x001fea0003800000 */
.L_x_7494:
[----:B------:R-:W-:Y:S05]  /*18370*/  BSYNC B0 ;  /* 0x0000000000007941 */ /* 0x000fea0003800000 */
.L_x_7292:
        /* <DEDUP_REMOVED lines=9> */
[----:B------:R-:W-:Y:S01]  /*18410*/  SHF.L.U32 R5, R31, 0x1, RZ ;  /* 0x000000011f057819 */ /* 0x000fe200000006ff */
[----:B------:R-:W-:Y:S01]  /*18420*/  IMAD R4, R9, 0x2, R22 ;  /* 0x0000000209047824 */ /* 0x000fe200078e0216 */
[----:B0-----:R-:W0:Y:S01]  /*18430*/  SHFL.IDX PT, R3, R24, RZ, 0x181f ;  /* 0x00181fff18037589 */ /* 0x001e2200000e0000 */
[----:B------:R-:W-:Y:S02]  /*18440*/  ISETP.GE.AND P1, PT, R31, UR4, PT ;  /* 0x000000041f007c0c */ /* 0x000fe4000bf26270 */
[----:B------:R-:W-:Y:S01]  /*18450*/  ISETP.GE.AND P0, PT, R30, UR4, PT ;  /* 0x000000041e007c0c */ /* 0x000fe2000bf06270 */
[----:B------:R-:W2:Y:S01]  /*18460*/  SHFL.IDX PT, R10, R23, 0x1, 0x181f ;  /* 0x00381f00170a7f89 */ /* 0x000ea200000e0000 */
[C---:B------:R-:W-:Y:S02]  /*18470*/  ISETP.LT.OR P2, PT, R6.reuse, 0x1, P1 ;  /* 0x000000010600780c */ /* 0x040fe40000f41670 */
[----:B------:R-:W-:Y:S01]  /*18480*/  ISETP.LT.OR P3, PT, R6, 0x1, P0 ;  /* 0x000000010600780c */ /* 0x000fe20000761670 */
[----:B------:R-:W3:Y:S04]  /*18490*/  SHFL.IDX PT, R7, R24, 0x1, 0x181f ;  /* 0x00381f0018077f89 */ /* 0x000ee800000e0000 */
[----:B------:R-:W-:Y:S01]  /*184a0*/  SHFL.IDX PT, R8, R24, 0x2, 0x181f ;  /* 0x00581f0018087f89 */ /* 0x000fe200000e0000 */
[----:B-1----:R-:W-:-:S03]  /*184b0*/  IADD3 R2, P4, R14, R5, RZ ;  /* 0x000000050e027210 */ /* 0x002fc60007f9e0ff */
[----:B------:R-:W1:Y:S02]  /*184c0*/  SHFL.IDX PT, R14, R23, 0x2, 0x181f ;  /* 0x00581f00170e7f89 */ /* 0x000e6400000e0000 */
[----:B0-----:R-:W-:-:S05]  /*184d0*/  IMAD.X R3, RZ, RZ, R3, P4 ;  /* 0x000000ffff037224 */ /* 0x001fca00020e0603 */
[----:B------:R-:W-:Y:S01]  /*184e0*/  LDGSTS.E.BYPASS.LTC128B.128 [R4+0x400], desc[UR38][R2.64], !P2 ;  /* 0x0040000002047fae */ /* 0x000fe2000d101d66 */
[----:B------:R-:W-:-:S03]  /*184f0*/  ISETP.LT.OR P2, PT, R6, 0x11, P1 ;  /* 0x000000110600780c */ /* 0x000fc60000f41670 */
[----:B------:R2:W-:Y:S01]  /*18500*/  LDGSTS.E.BYPASS.LTC128B.128 [R4+0x4400], desc[UR38][R2.64+0x80], !P3 ;  /* 0x0440008002047fae */ /* 0x0005e2000d901d66 */
[----:B------:R-:W-:Y:S02]  /*18510*/  ISETP.LT.OR P3, PT, R6, 0x11, P0 ;  /* 0x000000110600780c */ /* 0x000fe40000761670 */
[----:B--2---:R-:W-:Y:S02]  /*18520*/  IADD3 R2, P4, R10, R5, RZ ;  /* 0x000000050a027210 */ /* 0x004fe40007f9e0ff */
[----:B------:R-:W-:Y:S02]  /*18530*/  SHFL.IDX PT, R10, R23, 0x4, 0x181f ;  /* 0x00981f00170a7f89 */ /* 0x000fe400000e0000 */
[----:B---3--:R-:W-:Y:S02]  /*18540*/  IADD3.X R3, RZ, R7, RZ, P4, !PT ;  /* 0x00000007ff037210 */ /* 0x008fe400027fe4ff */
        /* <DEDUP_REMOVED lines=22> */
[----:B------:R-:W3:Y:S02]  /*186b0*/  SHFL.IDX PT, R10, R23, 0x6, 0x181f ;  /* 0x00d81f00170a7f89 */ /* 0x000ee400000e0000 */
[----:B-1----:R-:W-:Y:S02]  /*186c0*/  IADD3.X R3, RZ, R8, RZ, P4, !PT ;  /* 0x00000008ff037210 */ /* 0x002fe400027fe4ff */
        /* <DEDUP_REMOVED lines=17> */
.L_x_7512:
[C---:B------:R-:W-:Y:S02]  /*187e0*/  ISETP.LT.OR P1, PT, R6.reuse, 0x71, P1 ;  /* 0x000000710600780c */ /* 0x040fe40000f21670 */
[----:B------:R-:W-:Y:S02]  /*187f0*/  ISETP.LT.OR P0, PT, R6, 0x71, P0 ;  /* 0x000000710600780c */ /* 0x000fe40000701670 */
[----:B-1----:R-:W-:-:S04]  /*18800*/  IADD3 R2, P2, R14, R5, RZ ;  /* 0x000000050e027210 */ /* 0x002fc80007f5e0ff */
[----:B------:R-:W-:-:S05]  /*18810*/  IADD3.X R3, RZ, R24, RZ, P2, !PT ;  /* 0x00000018ff037210 */ /* 0x000fca00017fe4ff */
[----:B------:R-:W-:Y:S01]  /*18820*/  @!PT LDS RZ, [RZ] ;  /* 0x00000000fffff984 */ /* 0x000fe20000000800 */
[----:B------:R-:W-:Y:S01]  /*18830*/  @!PT LDS RZ, [RZ] ;  /* 0x00000000fffff984 */ /* 0x000fe20000000800 */
[----:B------:R-:W-:Y:S01]  /*18840*/  @!PT LDS RZ, [RZ] ;  /* 0x00000000fffff984 */ /* 0x000fe20000000800 */
[----:B------:R0:W-:Y:S04]  /*18850*/  LDGSTS.E.BYPASS.LTC128B.128 [R4+0x3c00], desc[UR38][R2.64], !P1 ;  /* 0x03c0000002047fae */ /* 0x0001e8000c901d66 */
[----:B------:R0:W-:Y:S01]  /*18860*/  LDGSTS.E.BYPASS.LTC128B.128 [R4+0x7c00], desc[UR38][R2.64+0x80], !P0 ;  /* 0x07c0008002047fae */ /* 0x0001e2000c101d66 */
[----:B------:R-:W-:Y:S01]  /*18870*/  PLOP3.LUT P0, PT, PT, PT, PT, 0x80, 0x0 ;  /* 0x000000000000781c */ /* 0x000fe20003f0f070 */
[----:B------:R-:W-:-:S12]  /*18880*/  NOP ;  /* 0x0000000000007918 */ /* 0x000fd80000000000 */
.L_x_7295:
        /* <DEDUP_REMOVED lines=11> */
.L_x_7296:
[----:B------:R0:W-:Y:S01]  /*18940*/  SYNCS.ARRIVE.TRANS64.A1T0 RZ, [R0+URZ+0x28850], RZ ;  /* 0x028850ff00ff79a7 */ /* 0x0001e2000810003f */
[----:B------:R-:W-:-:S05]  /*18950*/  VIADD R25, R25, 0x1 ;  /* 0x0000000119197836 */ /* 0x000fca0000000000 */
[----:B------:R-:W-:-:S04]  /*18960*/  ISETP.NE.AND P0, PT, R25, 0x2, PT ;  /* 0x000000021900780c */ /* 0x000fc80003f05270 */
[----:B------:R-:W-:Y:S02]  /*18970*/  SEL R3, RZ, 0x1, P0 ;  /* 0x00000001ff037807 */ /* 0x000fe40000000000 */
[----:B------:R-:W-:Y:S02]  /*18980*/  SEL R25, R25, RZ, P0 ;  /* 0x000000ff19197207 */ /* 0x000fe40000000000 */
[----:B0-----:R-:W-:-:S07]  /*18990*/  LOP3.LUT R28, R28, R3, RZ, 0x3c, !PT ;  /* 0x000000031c1c7212 */ /* 0x001fce00078e3cff */
.L_x_7253:
[----:B------:R-:W-:Y:S05]  /*189a0*/  BSYNC B7 ;  /* 0x0000000000077941 */ /* 0x000fea0003800000 */
.L_x_7251:
        /* <DEDUP_REMOVED lines=8> */
[----:B------:R2:W3:Y:S01]  /*18a30*/  LDS.128 R16, [R22+0x288d0] ;  /* 0x0288d00016107984 */ /* 0x0004e20000000c00 */
[----:B------:R-:W-:Y:S06]  /*18a40*/  BAR.ARV 0x4, 0x180 ;  /* 0x0106000000007b1d */ /* 0x000fec0000002000 */
[----:B------:R-:W-:Y:S05]  /*18a50*/  BRA `(.L_x_7298) ;  /* 0x0000000800407947 */ /* 0x000fea0003800000 */
.L_x_7297:
[----:B------:R-:W1:Y:S01]  /*18a60*/  S2R R8, SR_TID.X ;  /* 0x0000000000087919 */ /* 0x000e620000002100 */
[----:B------:R-:W-:Y:S01]  /*18a70*/  UMOV UR4, 0xffffffff ;  /* 0xffffffff00047882 */ /* 0x000fe20000000000 */
[----:B-1----:R-:W-:-:S04]  /*18a80*/  LOP3.LUT R8, R8, 0x1f, RZ, 0xc0, !PT ;  /* 0x0000001f08087812 */ /* 0x002fc800078ec0ff */
[----:B------:R-:W-:Y:S01]  /*18a90*/  ISETP.NE.AND P0, PT, R8, 0x1f, PT ;  /* 0x0000001f0800780c */ /* 0x000fe20003f05270 */
[----:B------:R-:W-:-:S12]  /*18aa0*/  BRA.DIV UR4, `(.L_x_7299) ;  /* 0x0000005e04787947 */ /* 0x000fd8000b800000 */
[----:B0-----:R-:W-:Y:S01]  /*18ab0*/  IADD3 R5, R19, R8, RZ ;  /* 0x0000000813057210 */ /* 0x001fe20007ffe0ff */
[----:B------:R-:W-:-:S03]  /*18ac0*/  ULDC UR4, c[0x0][0xc3c] ;  /* 0x00030f0000047ab9 */ /* 0x000fc60000000800 */
        /* <DEDUP_REMOVED lines=29> */
.L_x_7522:
[----:B------:R-:W-:Y:S02]  /*18ca0*/  ULDC UR4, c[0x0][0xc38] ;  /* 0x00030e0000047ab9 */ /* 0x000fe40000000800 */
[----:B------:R-:W-:-:S04]  /*18cb0*/  IMAD.U32 R7, RZ, RZ, UR4 ;  /* 0x00000004ff077e24 */ /* 0x000fc8000f8e00ff */
[----:B-1----:R-:W-:-:S05]  /*18cc0*/  IMAD R3, R14, R7, RZ ;  /* 0x000000070e037224 */ /* 0x002fca00078e02ff */
[----:B------:R-:W-:-:S04]  /*18cd0*/  IADD3 R6, R0, R3, RZ ;  /* 0x0000000300067210 */ /* 0x000fc80007ffe0ff */
[----:B------:R-:W-:-:S13]  /*18ce0*/  ISETP.GT.AND P6, PT, R6, R5, PT ;  /* 0x000000050600720c */ /* 0x000fda0003fc4270 */
[----:B------:R-:W-:Y:S05]  /*18cf0*/  @P6 BRA `(.L_x_7300) ;  /* 0x00000000009c6947 */ /* 0x000fea0003800000 */
.L_x_7305:
        /* <DEDUP_REMOVED lines=11> */
[----:B------:R-:W0:Y:S02]  /*18db0*/  LDC.64 R2, c[0x0][0xc80] ;  /* 0x00032000ff027b82 */ /* 0x000e240000000a00 */
[----:B0-----:R-:W-:-:S05]  /*18dc0*/  IMAD.WIDE R2, R7, 0x4, R2 ;  /* 0x0000000407027825 */ /* 0x001fca00078e0202 */
[----:B------:R0:W5:Y:S02]  /*18dd0*/  LDG.E R4, desc[UR38][R2.64] ;  /* 0x0000002602047981 */ /* 0x000164000c1e1900 */
.L_x_7303:
[----:B------:R-:W-:Y:S05]  /*18de0*/  BSYNC B0 ;  /* 0x0000000000007941 */ /* 0x000fea0003800000 */
.L_x_7302:
        /* <DEDUP_REMOVED lines=18> */
.L_x_7530:
[----:B------:R-:W-:Y:S02]  /*18f10*/  ULDC UR4, c[0x0][0xc38] ;  /* 0x00030e0000047ab9 */ /* 0x000fe40000000800 */
[----:B------:R-:W-:-:S05]  /*18f20*/  MOV R7, UR4 ;  /* 0x0000000400077c02 */ /* 0x000fca0008000f00 */
[----:B-1----:R-:W-:-:S04]  /*18f30*/  IMAD R3, R14, R7, RZ ;  /* 0x000000070e037224 */ /* 0x002fc800078e02ff */
[----:B------:R-:W-:-:S05]  /*18f40*/  IMAD.IADD R6, R3, 0x1, R6 ;  /* 0x0000000103067824 */ /* 0x000fca00078e0206 */
[----:B------:R-:W-:-:S13]  /*18f50*/  ISETP.GT.AND P6, PT, R6, R5, PT ;  /* 0x000000050600720c */ /* 0x000fda0003fc4270 */
[----:B------:R-:W-:Y:S05]  /*18f60*/  @!P6 BRA `(.L_x_7305) ;  /* 0xfffffffc0064e947 */ /* 0x000fea000383ffff */
.L_x_7300:
        /* <DEDUP_REMOVED lines=8> */
.L_x_7534:
[----:B------:R-:W-:Y:S02]  /*18ff0*/  ISETP.NE.AND P0, PT, R3, RZ, PT ;  /* 0x000000ff0300720c */ /* 0x000fe40003f05270 */
[----:B------:R-:W-:-:S11]  /*19000*/  MOV R14, RZ ;  /* 0x000000ff000e7202 */ /* 0x000fd60000000f00 */
[----:B------:R-:W-:Y:S05]  /*19010*/  @!P0 BRA `(.L_x_7307) ;  /* 0x0000000000108947 */ /* 0x000fea0003800000 */
[----:B------:R-:W-:Y:S01]  /*19020*/  UMOV UR4, 0xffffffff ;  /* 0xffffffff00047882 */ /* 0x000fe20000000000 */
[----:B------:R-:W-:Y:S02]  /*19030*/  VIADD R12, R0, 0xffffffff ;  /* 0xffffffff000c7836 */ /* 0x000fe40000000000 */
[----:B------:R-:W-:Y:S05]  /*19040*/  BRA.DIV UR4, `(.L_x_7308) ;  /* 0x0000006204387947 */ /* 0x000fea000b800000 */
[----:B------:R3:W4:Y:S02]  /*19050*/  SHFL.IDX PT, R14, R2, R12, 0x1f ;  /* 0x00001f0c020e7589 */ /* 0x00072400000e0000 */
.L_x_7307:
        /* <DEDUP_REMOVED lines=31> */
.L_x_7301:
[----:B------:R-:W-:Y:S01]  /*19250*/  UMOV UR4, URZ ;  /* 0x0000003f00047c82 */ /* 0x000fe20008000000 */
[----:B------:R-:W-:Y:S01]  /*19260*/  UMOV UR5, URZ ;  /* 0x0000003f00057c82 */ /* 0x000fe20008000000 */
[----:B------:R-:W-:Y:S01]  /*19270*/  ULDC UR6, c[0x0][0xc3c] ;  /* 0x00030f0000067ab9 */ /* 0x000fe20000000800 */
[----:B------:R-:W-:Y:S01]  /*19280*/  IMAD.MOV.U32 R16, RZ, RZ, R5 ;  /* 0x000000ffff107224 */ /* 0x000fe200078e0005 */
[----:B------:R-:W-:Y:S01]  /*19290*/  MOV R17, UR4 ;  /* 0x0000000400117c02 */ /* 0x000fe20008000f00 */
[----:B------:R-:W-:Y:S02]  /*192a0*/  IMAD.U32 R18, RZ, RZ, UR5 ;  /* 0x00000005ff127e24 */ /* 0x000fe4000f8e00ff */
[----:B------:R-:W-:-:S07]  /*192b0*/  IMAD.U32 R19, RZ, RZ, UR6 ;  /* 0x00000006ff137e24 */ /* 0x000fce000f8e00ff */
.L_x_7309:
        /* <DEDUP_REMOVED lines=10> */
.L_x_7298:
[----:B------:R-:W-:Y:S02]  /*19360*/  ULDC UR4, c[0x0][0xc3c] ;  /* 0x00030f0000047ab9 */ /* 0x000fe40000000800 */
[----:B---3--:R-:W-:-:S13]  /*19370*/  ISETP.GE.AND P0, PT, R19, UR4, PT ;  /* 0x0000000413007c0c */ /* 0x008fda000bf06270 */
[----:B------:R-:W-:Y:S05]  /*19380*/  @!P0 BRA `(.L_x_7310) ;  /* 0xffffffa800048947 */ /* 0x000fea000383ffff */
[----:B------:R-:W-:Y:S05]  /*19390*/  BSYNC B8 ;  /* 0x0000000000087941 */ /* 0x000fea0003800000 */
.L_x_7211:
        /* <DEDUP_REMOVED lines=12> */
.L_x_7537:
[----:B------:R-:W-:Y:S05]  /*19460*/  BSYNC B0 ;  /* 0x0000000000007941 */ /* 0x000fea0003800000 */
.L_x_7311:
[----:B------:R-:W-:-:S03]  /*19470*/  UMOV UR4, 0xffffffff ;  /* 0xffffffff00047882 */ /* 0x000fc60000000000 */
[----:B------:R-:W-:Y:S05]  /*19480*/  BRA.DIV UR4, `(.L_x_7313) ;  /* 0x0000005e04607947 */ /* 0x000fea000b800000 */
[----:B0-----:R-:W0:Y:S02]  /*19490*/  S2R R0, SR_TID.X ;  /* 0x0000000000007919 */ /* 0x001e240000002100 */
[----:B0-----:R-:W-:-:S04]  /*194a0*/  SHF.R.U32.HI R0, RZ, 0x5, R0 ;  /* 0x00000005ff007819 */ /* 0x001fc80000011600 */
[----:B------:R-:W-:-:S05]  /*194b0*/  LOP3.LUT R0, R0, 0x3, RZ, 0xc0, !PT ;  /* 0x0000000300007812 */ /* 0x000fca00078ec0ff */
[----:B------:R0:W1:Y:S02]  /*194c0*/  SHFL.IDX PT, R14, R0, RZ, 0x1f ;  /* 0x00001fff000e7589 */ /* 0x00006400000e0000 */
.L_x_7540:
[----:B-1----:R-:W-:-:S13]  /*194d0*/  ISETP.NE.AND P0, PT, R14, RZ, PT ;  /* 0x000000ff0e00720c */ /* 0x002fda0003f05270 */
[----:B------:R-:W-:Y:S05]  /*194e0*/  @P0 BRA `(.L_x_7005) ;  /* 0x0000000000880947 */ /* 0x000fea0003800000 */
[----:B------:R-:W-:-:S03]  /*194f0*/  UMOV UR4, 0xffffffff ;  /* 0xffffffff00047882 */ /* 0x000fc60000000000 */
[----:B------:R-:W-:Y:S05]  /*19500*/  BRA.DIV UR4, `(.L_x_7314) ;  /* 0x0000005e04747947 */ /* 0x000fea000b800000 */
[----:B------:R-:W-:-:S13]  /*19510*/  ELECT P6, URZ, PT ;  /* 0x00000000003f782f */ /* 0x000fda00038c0000 */
.L_x_7543:
[----:B------:R-:W-:Y:S05]  /*19520*/  @!P6 BRA `(.L_x_7005) ;  /* 0x000000000078e947 */ /* 0x000fea0003800000 */
[----:B0-----:R-:W3:Y:S02]  /*19530*/  LDL.LU R0, [R1+0xc] ;  /* 0x00000c0001007983 */ /* 0x001ee40000300800 */
[----:B---3--:R-:W-:-:S04]  /*19540*/  LOP3.LUT R0, R0, 0x2, RZ, 0xfc, !PT ;  /* 0x0000000200007812 */ /* 0x008fc800078efcff */
[----:B------:R-:W-:-:S13]  /*19550*/  ISETP.NE.AND P0, PT, R0, 0x3, PT ;  /* 0x000000030000780c */ /* 0x000fda0003f05270 */
[----:B------:R-:W-:Y:S05]  /*19560*/  @!P0 BRA `(.L_x_7315) ;  /* 0x0000000000048947 */ /* 0x000fea0003800000 */
[----:B------:R-:W-:Y:S01]  /*19570*/  BPT.TRAP 0x1 ;  /* 0x000000040000795c */ /* 0x000fe20000300000 */
.L_x_7315:
[C---:B------:R-:W-:Y:S01]  /*19580*/  IMAD R5, R25.reuse, 0x8, R4 ;  /* 0x0000000819057824 */ /* 0x040fe200078e0204 */
[----:B------:R-:W-:Y:S02]  /*19590*/  SHF.L.U32 R0, R28, 0x1f, RZ ;  /* 0x0000001f1c007819 */ /* 0x000fe400000006ff */
[----:B------:R-:W-:Y:S02]  /*195a0*/  IADD3 R25, R25, 0x1, RZ ;  /* 0x0000000119197810 */ /* 0x000fe40007ffe0ff */
[----:B------:R-:W0:Y:S02]  /*195b0*/  SYNCS.PHASECHK.TRANS64.TRYWAIT P1, [R5+URZ+0x28840], R0 ;  /* 0x02884000050075a7 */ /* 0x000e24000802017f */
[----:B------:R-:W-:-:S04]  /*195c0*/  ISETP.NE.AND P2, PT, R25, 0x2, PT ;  /* 0x000000021900780c */ /* 0x000fc80003f45270 */
[----:B------:R-:W-:Y:S01]  /*195d0*/  SEL R3, RZ, 0x1, P2 ;  /* 0x00000001ff037807 */ /* 0x000fe20001000000 */
[----:B0-----:R-:W-:Y:S08]  /*195e0*/  @!P1 BRA `(.L_x_7316) ;  /* 0x0000005c005c9947 */ /* 0x001ff00003800000 */
.L_x_7544:
[----:B------:R-:W-:Y:S02]  /*195f0*/  SEL R25, R25, RZ, P2 ;  /* 0x000000ff19197207 */ /* 0x000fe40001000000 */
[----:B------:R-:W-:Y:S01]  /*19600*/  LOP3.LUT R2, R28, R3, RZ, 0x3c, !PT ;  /* 0x000000031c027212 */ /* 0x000fe200078e3cff */
[----:B------:R-:W-:Y:S06]  /*19610*/  @!P0 BRA `(.L_x_7317) ;  /* 0x0000000000048947 */ /* 0x000fec0003800000 */
[----:B------:R-:W-:Y:S01]  /*19620*/  BPT.TRAP 0x1 ;  /* 0x000000040000795c */ /* 0x000fe20000300000 */
.L_x_7317:
[----:B------:R-:W-:Y:S01]  /*19630*/  IMAD R25, R25, 0x8, R4 ;  /* 0x0000000819197824 */ /* 0x000fe200078e0204 */
[----:B------:R-:W-:-:S04]  /*19640*/  SHF.L.U32 R2, R2, 0x1f, RZ ;  /* 0x0000001f02027819 */ /* 0x000fc800000006ff */
[----:B------:R-:W1:Y:S02]  /*19650*/  SYNCS.PHASECHK.TRANS64.TRYWAIT P1, [R25+URZ+0x28840], R2 ;  /* 0x02884002190075a7 */ /* 0x000e64000802017f */
[----:B-1----:R-:W-:Y:S05]  /*19660*/  @!P1 BRA `(.L_x_7318) ;  /* 0x0000005c00509947 */ /* 0x002fea0003800000 */
.L_x_7545:
[----:B------:R-:W-:Y:S05]  /*19670*/  @!P0 BRA `(.L_x_7319) ;  /* 0x0000000000048947 */ /* 0x000fea0003800000 */
[----:B------:R-:W-:Y:S01]  /*19680*/  BPT.TRAP 0x1 ;  /* 0x000000040000795c */ /* 0x000fe20000300000 */
.L_x_7319:
[----:B------:R-:W3:Y:S02]  /*19690*/  SYNCS.PHASECHK.TRANS64.TRYWAIT P1, [R5+URZ+0x28860], R0 ;  /* 0x02886000050075a7 */ /* 0x000ee4000802017f */
[----:B---3--:R-:W-:Y:S05]  /*196a0*/  @!P1 BRA `(.L_x_7320) ;  /* 0x0000005c00549947 */ /* 0x008fea0003800000 */
.L_x_7546:
[----:B------:R-:W-:Y:S05]  /*196b0*/  @!P0 BRA `(.L_x_7321) ;  /* 0x0000000000048947 */ /* 0x000fea0003800000 */
[----:B------:R-:W-:Y:S01]  /*196c0*/  BPT.TRAP 0x1 ;  /* 0x000000040000795c */ /* 0x000fe20000300000 */
.L_x_7321:
[----:B----4-:R4:W0:Y:S02]  /*196d0*/  SYNCS.PHASECHK.TRANS64.TRYWAIT P0, [R25+URZ+0x28860], R2 ;  /* 0x02886002190075a7 */ /* 0x010824000800017f */
[----:B0-----:R-:W-:Y:S05]  /*196e0*/  @!P0 NANOSLEEP.SYNCS 0x989680 ;  /* 0x009896800000895d */ /* 0x001fea0003900000 */
[----:B------:R-:W0:Y:S02]  /*196f0*/  @!P0 SYNCS.PHASECHK.TRANS64 P0, [R25+URZ+0x28860], R2 ;  /* 0x02886002190085a7 */ /* 0x000e24000800007f */
[----:B0-----:R-:W-:Y:S05]  /*19700*/  @!P0 BRA `(.L_x_7321) ;  /* 0xfffffffc00f08947 */ /* 0x001fea000383ffff */
.L_x_7005:
[----:B------:R-:W-:Y:S05]  /*19710*/  BSYNC B9 ;  /* 0x0000000000097941 */ /* 0x000fea0003800000 */
.L_x_7002:
[----:B------:R-:W-:Y:S05]  /*19720*/  EXIT ;  /* 0x000000000000794d */ /* 0x000fea0003800000 */
.L_x_7027:
[----:B0-----:R0:W1:Y:S02]  /*19730*/  SYNCS.PHASECHK.TRANS64.TRYWAIT P6, [R92+URZ+0x28890], R103 ;  /* 0x028890675c0075a7 */ /* 0x00106400080c017f */
[----:B-1----:R-:W-:Y:S05]  /*19740*/  @!P6 NANOSLEEP.SYNCS 0x989680 ;  /* 0x009896800000e95d */ /* 0x002fea0003900000 */
[----:B------:R-:W1:Y:S02]  /*19750*/  @!P6 SYNCS.PHASECHK.TRANS64 P6, [R92+URZ+0x28890], R103 ;  /* 0x028890675c00e5a7 */ /* 0x000e6400080c007f */
[----:B-1----:R-:W-:Y:S05]  /*19760*/  @!P6 BRA `(.L_x_7027) ;  /* 0xfffffffc00f0e947 */ /* 0x002fea000383ffff */
[----:B------:R-:W-:Y:S05]  /*19770*/  BRA `(.L_x_7322) ;  /* 0xfffffe9400ec7947 */ /* 0x000fea000383ffff */
.L_x_7028:
        /* <DEDUP_REMOVED lines=8> */
.L_x_7324:
[----:B------:R-:W-:Y:S05]  /*19800*/  BSYNC B1 ;  /* 0x0000000000017941 */ /* 0x000fea0003800000 */
.L_x_7323:
        /* <DEDUP_REMOVED lines=8> */
.L_x_7325:
[----:B------:R-:W-:Y:S01]  /*19890*/  IMAD.MOV.U32 R105, RZ, RZ, R14 ;  /* 0x000000ffff697224 */ /* 0x000fe200078e000e */
[----:B------:R-:W-:Y:S06]  /*198a0*/  BRA `(.L_x_7326) ;  /* 0xfffffe9400b47947 */ /* 0x000fec000383ffff */
.L_x_7037:
[----:B------:R-:W-:Y:S01]  /*198b0*/  BSSY B1, `(.L_x_7327) ;  /* 0x0000008000017945 */ /* 0x000fe20003800000 */
[----:B0---4-:R-:W-:Y:S01]  /*198c0*/  MOV R13, R108 ;  /* 0x0000006c000d7202 */ /* 0x011fe20000000f00 */
[----:B------:R-:W-:Y:S01]  /*198d0*/  IMAD.MOV.U32 R12, RZ, RZ, 0x1 ;  /* 0x00000001ff0c7424 */ /* 0x000fe200078e00ff */
[----:B------:R-:W-:Y:S01]  /*198e0*/  MOV R15, 0xffffffff ;  /* 0xffffffff000f7802 */ /* 0x000fe20000000f00 */
[----:B------:R-:W-:-:S07]  /*198f0*/  IMAD.MOV.U32 R11, RZ, RZ, 0x181f ;  /* 0x0000181fff0b7424 */ /* 0x000fce00078e00ff */
[----:B-123--:R-:W-:Y:S05]  /*19900*/  WARPSYNC.COLLECTIVE R15, `(.L_x_7328) ;  /* 0x000000000f087348 */ /* 0x00efea0003c00000 */
[----:B------:R0:W4:Y:S02]  /*19910*/  SHFL.IDX P6, R14, R13, R12, R11 ;  /* 0x0000000c0d0e7389 */ /* 0x00012400000c000b */
[----:B01234-:R-:W-:Y:S01]  /*19920*/  ENDCOLLECTIVE ;  /* 0x000000000000791b */ /* 0x01ffe20003800000 */
.L_x_7328:
[----:B------:R-:W-:Y:S05]  /*19930*/  BSYNC B1 ;  /* 0x0000000000017941 */ /* 0x000fea0003800000 */
.L_x_7327:
        /* <DEDUP_REMOVED lines=8> */
.L_x_7329:
[----:B------:R-:W-:Y:S01]  /*199c0*/  MOV R73, R14 ;  /* 0x0000000e00497202 */ /* 0x000fe20000000f00 */
[----:B------:R-:W-:Y:S06]  /*199d0*/  BRA `(.L_x_7330) ;  /* 0xfffffe9c00187947 */ /* 0x000fec000383ffff */
.L_x_7046:
        /* <DEDUP_REMOVED lines=8> */
.L_x_7332:
[----:B------:R-:W-:Y:S05]  /*19a60*/  BSYNC B1 ;  /* 0x0000000000017941 */ /* 0x000fea0003800000 */
.L_x_7331:
        /* <DEDUP_REMOVED lines=8> */
.L_x_7333:
[----:B------:R-:W-:Y:S01]  /*19af0*/  IMAD.MOV.U32 R65, RZ, RZ, R14 ;  /* 0x000000ffff417224 */ /* 0x000fe200078e000e */
[----:B------:R-:W-:Y:S06]  /*19b00*/  BRA `(.L_x_7334) ;  /* 0xfffffea0007c7947 */ /* 0x000fec000383ffff */
.L_x_7055:
        /* <DEDUP_REMOVED lines=8> */
.L_x_7336:
[----:B------:R-:W-:Y:S05]  /*19b90*/  BSYNC B1 ;  /* 0x0000000000017941 */ /* 0x000fea0003800000 */
.L_x_7335:
        /* <DEDUP_REMOVED lines=8> */
.L_x_7337:
[----:B------:R-:W-:Y:S01]  /*19c20*/  IMAD.MOV.U32 R109, RZ, RZ, R14 ;  /* 0x000000ffff6d7224 */ /* 0x000fe200078e000e */
[----:B------:R-:W-:Y:S06]  /*19c30*/  BRA `(.L_x_7338) ;  /* 0xfffffea400dc7947 */ /* 0x000fec000383ffff */
.L_x_7067:
[----:B-1----:R1:W2:Y:S02]  /*19c40*/  SYNCS.PHASECHK.TRANS64.TRYWAIT P4, [R92+URZ+0x28890], R103 ;  /* 0x028890675c0075a7 */ /* 0x0022a4000808017f */
[----:B--2---:R-:W-:Y:S05]  /*19c50*/  @!P4 NANOSLEEP.SYNCS 0x989680 ;  /* 0x009896800000c95d */ /* 0x004fea0003900000 */
[----:B------:R-:W2:Y:S02]  /*19c60*/  @!P4 SYNCS.PHASECHK.TRANS64 P4, [R92+URZ+0x28890], R103 ;  /* 0x028890675c00c5a7 */ /* 0x000ea4000808007f */
[----:B--2---:R-:W-:Y:S05]  /*19c70*/  @!P4 BRA `(.L_x_7067) ;  /* 0xfffffffc00f0c947 */ /* 0x004fea000383ffff */
[----:B------:R-:W-:Y:S05]  /*19c80*/  BRA `(.L_x_7339) ;  /* 0xfffffeb400ac7947 */ /* 0x000fea000383ffff */
.L_x_7068:
        /* <DEDUP_REMOVED lines=8> */
.L_x_7341:
[----:B------:R-:W-:Y:S05]  /*19d10*/  BSYNC B1 ;  /* 0x0000000000017941 */ /* 0x000fea0003800000 */
.L_x_7340:
        /* <DEDUP_REMOVED lines=8> */
.L_x_7342:
[----:B------:R-:W-:Y:S01]  /*19da0*/  MOV R106, R14 ;  /* 0x0000000e006a7202 */ /* 0x000fe20000000f00 */
[----:B------:R-:W-:Y:S06]  /*19db0*/  BRA `(.L_x_7343) ;  /* 0xfffffeb400787947 */ /* 0x000fec000383ffff */
.L_x_7073:
        /* <DEDUP_REMOVED lines=8> */
.L_x_7345:
[----:B------:R-:W-:Y:S05]  /*19e40*/  BSYNC B1 ;  /* 0x0000000000017941 */ /* 0x000fea0003800000 */
.L_x_7344:
        /* <DEDUP_REMOVED lines=8> */
.L_x_7346:
[----:B------:R-:W-:Y:S01]  /*19ed0*/  IMAD.MOV.U32 R50, RZ, RZ, R14 ;  /* 0x000000ffff327224 */ /* 0x000fe200078e000e */
[----:B------:R-:W-:Y:S06]  /*19ee0*/  BRA `(.L_x_7347) ;  /* 0xfffffebc00147947 */ /* 0x000fec000383ffff */
.L_x_7078:
        /* <DEDUP_REMOVED lines=8> */
.L_x_7349:
[----:B------:R-:W-:Y:S05]  /*19f70*/  BSYNC B1 ;  /* 0x0000000000017941 */ /* 0x000fea0003800000 */
.L_x_7348:
        /* <DEDUP_REMOVED lines=8> */
.L_x_7350:
[----:B------:R-:W-:Y:S01]  /*1a000*/  IMAD.MOV.U32 R50, RZ, RZ, R14 ;  /* 0x000000ffff327224 */ /* 0x000fe200078e000e */
[----:B------:R-:W-:Y:S06]  /*1a010*/  BRA `(.L_x_7351) ;  /* 0xfffffec000b07947 */ /* 0x000fec000383ffff */
.L_x_7083:
        /* <DEDUP_REMOVED lines=8> */
.L_x_7353:
[----:B------:R-:W-:Y:S05]  /*1a0a0*/  BSYNC B1 ;  /* 0x0000000000017941 */ /* 0x000fea0003800000 */
.L_x_7352:
        /* <DEDUP_REMOVED lines=8> */
.L_x_7354:
[----:B------:R-:W-:Y:S01]  /*1a130*/  MOV R50, R14 ;  /* 0x0000000e00327202 */ /* 0x000fe20000000f00 */
[----:B------:R-:W-:Y:S06]  /*1a140*/  BRA `(.L_x_7355) ;  /* 0xfffffec8004c7947 */ /* 0x000fec000383ffff */
.L_x_7088:
[----:B0-----:R0:W1:Y:S02]  /*1a150*/  SYNCS.PHASECHK.TRANS64.TRYWAIT P3, [R92+URZ+0x28890], R103 ;  /* 0x028890675c0075a7 */ /* 0x001064000806017f */
[----:B-1----:R-:W-:Y:S05]  /*1a160*/  @!P3 NANOSLEEP.SYNCS 0x989680 ;  /* 0x009896800000b95d */ /* 0x002fea0003900000 */
[----:B------:R-:W1:Y:S02]  /*1a170*/  @!P3 SYNCS.PHASECHK.TRANS64 P3, [R92+URZ+0x28890], R103 ;  /* 0x028890675c00b5a7 */ /* 0x000e64000806007f */
[----:B-1----:R-:W-:Y:S05]  /*1a180*/  @!P3 BRA `(.L_x_7088) ;  /* 0xfffffffc00f0b947 */ /* 0x002fea000383ffff */
[----:B------:R-:W-:Y:S05]  /*1a190*/  BRA `(.L_x_7356) ;  /* 0xfffffed000347947 */ /* 0x000fea000383ffff */
.L_x_7089:
        /* <DEDUP_REMOVED lines=8> */
.L_x_7358:
[----:B------:R-:W-:Y:S05]  /*1a220*/  BSYNC B1 ;  /* 0x0000000000017941 */ /* 0x000fea0003800000 */
.L_x_7357:
        /* <DEDUP_REMOVED lines=8> */
.L_x_7359:
[----:B------:R-:W-:Y:S05]  /*1a2b0*/  BRA `(.L_x_7360) ;  /* 0xfffffed0005c7947 */ /* 0x000fea000383ffff */
.L_x_7092:
[----:B------:R-:W-:Y:S01]  /*1a2c0*/  BSSY B1, `(.L_x_7361) ;  /* 0x0000008000017945 */ /* 0x000fe20003800000 */
[----:B----4-:R-:W-:Y:S01]  /*1a2d0*/  IMAD.MOV.U32 R13, RZ, RZ, R46 ;  /* 0x000000ffff0d7224 */ /* 0x010fe200078e002e */
[----:B------:R-:W-:Y:S01]  /*1a2e0*/  MOV R11, 0x181f ;  /* 0x0000181f000b7802 */ /* 0x000fe20000000f00 */
[----:B------:R-:W-:Y:S02]  /*1a2f0*/  IMAD.MOV.U32 R12, RZ, RZ, 0x1 ;  /* 0x00000001ff0c7424 */ /* 0x000fe400078e00ff */
[----:B------:R-:W-:-:S07]  /*1a300*/  IMAD.MOV.U32 R15, RZ, RZ, -0x1 ;  /* 0xffffffffff0f7424 */ /* 0x000fce00078e00ff */
[----:B0123--:R-:W-:Y:S05]  /*1a310*/  WARPSYNC.COLLECTIVE R15, `(.L_x_7362) ;  /* 0x000000000f087348 */ /* 0x00ffea0003c00000 */
[----:B---3--:R3:W4:Y:S02]  /*1a320*/  SHFL.IDX P6, R14, R13, R12, R11 ;  /* 0x0000000c0d0e7389 */ /* 0x00872400000c000b */
[----:B01234-:R-:W-:Y:S01]  /*1a330*/  ENDCOLLECTIVE ;  /* 0x000000000000791b */ /* 0x01ffe20003800000 */
.L_x_7362:
[----:B------:R-:W-:Y:S05]  /*1a340*/  BSYNC B1 ;  /* 0x0000000000017941 */ /* 0x000fea0003800000 */
.L_x_7361:
        /* <DEDUP_REMOVED lines=8> */
.L_x_7363:
[----:B------:R-:W-:Y:S05]  /*1a3d0*/  BRA `(.L_x_7364) ;  /* 0xfffffed0005c7947 */ /* 0x000fea000383ffff */
.L_x_7095:
        /* <DEDUP_REMOVED lines=8> */
.L_x_7366:
[----:B------:R-:W-:Y:S05]  /*1a460*/  BSYNC B1 ;  /* 0x0000000000017941 */ /* 0x000fea0003800000 */
.L_x_7365:
        /* <DEDUP_REMOVED lines=8> */
.L_x_7367:
[----:B------:R-:W-:Y:S05]  /*1a4f0*/  BRA `(.L_x_7368) ;  /* 0xfffffed000607947 */ /* 0x000fea000383ffff */
.L_x_7098:
[----:B------:R-:W-:Y:S01]  /*1a500*/  BSSY B1, `(.L_x_7369) ;  /* 0x0000008000017945 */ /* 0x000fe20003800000 */
[----:B0-----:R-:W-:Y:S01]  /*1a510*/  IMAD.MOV.U32 R13, RZ, RZ, R46 ;  /* 0x000000ffff0d7224 */ /* 0x001fe200078e002e */
[----:B------:R-:W-:Y:S01]  /*1a520*/  MOV R11, 0x181f ;  /* 0x0000181f000b7802 */ /* 0x000fe20000000f00 */
[----:B------:R-:W-:Y:S02]  /*1a530*/  IMAD.MOV.U32 R12, RZ, RZ, 0x3 ;  /* 0x00000003ff0c7424 */ /* 0x000fe400078e00ff */
[----:B------:R-:W-:-:S07]  /*1a540*/  IMAD.MOV.U32 R15, RZ, RZ, -0x1 ;  /* 0xffffffffff0f7424 */ /* 0x000fce00078e00ff */
[----:B-1234-:R-:W-:Y:S05]  /*1a550*/  WARPSYNC.COLLECTIVE R15, `(.L_x_7370) ;  /* 0x000000000f087348 */ /* 0x01efea0003c00000 */
[----:B----4-:R0:W4:Y:S02]  /*1a560*/  SHFL.IDX P6, R14, R13, R12, R11 ;  /* 0x0000000c0d0e7389 */ /* 0x01012400000c000b */
[----:B01234-:R-:W-:Y:S01]  /*1a570*/  ENDCOLLECTIVE ;  /* 0x000000000000791b */ /* 0x01ffe20003800000 */
.L_x_7370:
[----:B------:R-:W-:Y:S05]  /*1a580*/  BSYNC B1 ;  /* 0x0000000000017941 */ /* 0x000fea0003800000 */
.L_x_7369:
        /* <DEDUP_REMOVED lines=8> */
.L_x_7371:
[----:B------:R-:W-:Y:S05]  /*1a610*/  BRA `(.L_x_7372) ;  /* 0xfffffed000647947 */ /* 0x000fea000383ffff */
.L_x_7102:
[----:B------:R0:W0:Y:S02]  /*1a620*/  SYNCS.PHASECHK.TRANS64.TRYWAIT P4, [R92+URZ+0x288b0], R103 ;  /* 0x0288b0675c0075a7 */ /* 0x000024000808017f */
[----:B0-----:R-:W-:Y:S05]  /*1a630*/  @!P4 NANOSLEEP.SYNCS 0x989680 ;  /* 0x009896800000c95d */ /* 0x001fea0003900000 */
[----:B------:R-:W0:Y:S02]  /*1a640*/  @!P4 SYNCS.PHASECHK.TRANS64 P4, [R92+URZ+0x288b0], R103 ;  /* 0x0288b0675c00c5a7 */ /* 0x000e24000808007f */
[----:B0-----:R-:W-:Y:S05]  /*1a650*/  @!P4 BRA `(.L_x_7102) ;  /* 0xfffffffc00f0c947 */ /* 0x001fea000383ffff */
[----:B------:R-:W-:Y:S05]  /*1a660*/  BRA `(.L_x_7373) ;  /* 0xfffffed000e07947 */ /* 0x000fea000383ffff */
.L_x_7114:
[----:B------:R-:W-:Y:S01]  /*1a670*/  BSSY B0, `(.L_x_7374) ;  /* 0x0000008000007945 */ /* 0x000fe20003800000 */
[----:B---3--:R-:W-:Y:S01]  /*1a680*/  IMAD.MOV.U32 R13, RZ, RZ, R221 ;  /* 0x000000ffff0d7224 */ /* 0x008fe200078e00dd */
[----:B------:R-:W-:Y:S01]  /*1a690*/  MOV R11, 0x1f ;  /* 0x0000001f000b7802 */ /* 0x000fe20000000f00 */
[----:B------:R-:W-:Y:S02]  /*1a6a0*/  IMAD.MOV.U32 R12, RZ, RZ, RZ ;  /* 0x000000ffff0c7224 */ /* 0x000fe400078e00ff */
[----:B------:R-:W-:-:S07]  /*1a6b0*/  IMAD.MOV.U32 R15, RZ, RZ, -0x1 ;  /* 0xffffffffff0f7424 */ /* 0x000fce00078e00ff */
[----:B-----5:R-:W-:Y:S05]  /*1a6c0*/  WARPSYNC.COLLECTIVE R15, `(.L_x_7375) ;  /* 0x000000000f087348 */ /* 0x020fea0003c00000 */
[----:B------:R0:W1:Y:S02]  /*1a6d0*/  SHFL.IDX P6, R14, R13, R12, R11 ;  /* 0x0000000c0d0e7389 */ /* 0x00006400000c000b */
[----:B01---5:R-:W-:Y:S01]  /*1a6e0*/  ENDCOLLECTIVE ;  /* 0x000000000000791b */ /* 0x023fe20003800000 */
.L_x_7375:
[----:B------:R-:W-:Y:S05]  /*1a6f0*/  BSYNC B0 ;  /* 0x0000000000007941 */ /* 0x000fea0003800000 */
.L_x_7374:
[----:B------:R-:W-:Y:S01]  /*1a700*/  IMAD.MOV.U32 R194, RZ, RZ, R14 ;  /* 0x000000ffffc27224 */ /* 0x000fe200078e000e */
[----:B------:R-:W-:Y:S06]  /*1a710*/  BRA `(.L_x_7376) ;  /* 0xfffffedc00107947 */ /* 0x000fec000383ffff */
.L_x_7124:
[----:B------:R-:W-:Y:S01]  /*1a720*/  BSSY B1, `(.L_x_7377) ;  /* 0x0000008000017945 */ /* 0x000fe20003800000 */
[----:B---3--:R-:W-:Y:S01]  /*1a730*/  MOV R13, R25 ;  /* 0x00000019000d7202 */ /* 0x008fe20000000f00 */
[----:B------:R-:W-:Y:S01]  /*1a740*/  IMAD.MOV.U32 R12, RZ, RZ, RZ ;  /* 0x000000ffff0c7224 */ /* 0x000fe200078e00ff */
[----:B------:R-:W-:Y:S01]  /*1a750*/  MOV R15, 0xffffffff ;  /* 0xffffffff000f7802 */ /* 0x000fe20000000f00 */
[----:B------:R-:W-:-:S07]  /*1a760*/  IMAD.MOV.U32 R11, RZ, RZ, 0x181f ;  /* 0x0000181fff0b7424 */ /* 0x000fce00078e00ff */
[----:B0-----:R-:W-:Y:S05]  /*1a770*/  WARPSYNC.COLLECTIVE R15, `(.L_x_7378) ;  /* 0x000000000f087348 */ /* 0x001fea0003c00000 */
[----:B------:R1:W2:Y:S02]  /*1a780*/  SHFL.IDX P6, R14, R13, R12, R11 ;  /* 0x0000000c0d0e7389 */ /* 0x0002a400000c000b */
[----:B012---:R-:W-:Y:S01]  /*1a790*/  ENDCOLLECTIVE ;  /* 0x000000000000791b */ /* 0x007fe20003800000 */
.L_x_7378:
[----:B------:R-:W-:Y:S05]  /*1a7a0*/  BSYNC B1 ;  /* 0x0000000000017941 */ /* 0x000fea0003800000 */
.L_x_7377:
        /* <DEDUP_REMOVED lines=8> */
.L_x_7379:
[----:B------:R-:W-:Y:S01]  /*1a830*/  IMAD.MOV.U32 R13, RZ, RZ, R28 ;  /* 0x000000ffff0d7224 */ /* 0x000fe200078e001c */
[----:B------:R-:W-:-:S07]  /*1a840*/  MOV R3, R14 ;  /* 0x0000000e00037202 */ /* 0x000fce0000000f00 */
[----:B------:R-:W-:Y:S05]  /*1a850*/  WARPSYNC.COLLECTIVE R15, `(.L_x_7380) ;  /* 0x000000000f087348 */ /* 0x000fea0003c00000 */
[----:B------:R0:W1:Y:S02]  /*1a860*/  SHFL.IDX P6, R14, R13, R12, R11 ;  /* 0x0000000c0d0e7389 */ /* 0x00006400000c000b */
[----:B01----:R-:W-:Y:S01]  /*1a870*/  ENDCOLLECTIVE ;  /* 0x000000000000791b */ /* 0x003fe20003800000 */
.L_x_7380:
[----:B------:R-:W-:Y:S01]  /*1a880*/  MOV R13, R27 ;  /* 0x0000001b000d7202 */ /* 0x000fe20000000f00 */
[----:B------:R-:W-:-:S07]  /*1a890*/  IMAD.MOV.U32 R4, RZ, RZ, R14 ;  /* 0x000000ffff047224 */ /* 0x000fce00078e000e */
[----:B------:R-:W-:Y:S05]  /*1a8a0*/  WARPSYNC.COLLECTIVE R15, `(.L_x_7381) ;  /* 0x000000000f087348 */ /* 0x000fea0003c00000 */
[----:B------:R0:W1:Y:S02]  /*1a8b0*/  SHFL.IDX P6, R14, R13, R12, R11 ;  /* 0x0000000c0d0e7389 */ /* 0x00006400000c000b */
[----:B01----:R-:W-:Y:S01]  /*1a8c0*/  ENDCOLLECTIVE ;  /* 0x000000000000791b */ /* 0x003fe20003800000 */
.L_x_7381:
[----:B------:R-:W-:Y:S05]  /*1a8d0*/  BRA `(.L_x_7382) ;  /* 0xfffffee000047947 */ /* 0x000fea000383ffff */
.L_x_7128:
[----:B0-----:R0:W1:Y:S02]  /*1a8e0*/  SYNCS.PHASECHK.TRANS64.TRYWAIT P0, [R156+URZ+0x28800], R5 ;  /* 0x028800059c0075a7 */ /* 0x001064000800017f */
[----:B-1----:R-:W-:Y:S05]  /*1a8f0*/  @!P0 NANOSLEEP.SYNCS 0x989680 ;  /* 0x009896800000895d */ /* 0x002fea0003900000 */
[----:B------:R-:W1:Y:S02]  /*1a900*/  @!P0 SYNCS.PHASECHK.TRANS64 P0, [R156+URZ+0x28800], R5 ;  /* 0x028800059c0085a7 */ /* 0x000e64000800007f */
[----:B-1----:R-:W-:Y:S05]  /*1a910*/  @!P0 BRA `(.L_x_7128) ;  /* 0xfffffffc00f08947 */ /* 0x002fea000383ffff */
[----:B------:R-:W-:Y:S05]  /*1a920*/  BRA `(.L_x_7383) ;  /* 0xfffffee000f07947 */ /* 0x000fea000383ffff */
.L_x_7144:
[----:B------:R-:W-:Y:S01]  /*1a930*/  BSSY B1, `(.L_x_7384) ;  /* 0x0000008000017945 */ /* 0x000fe20003800000 */
[----:B---3--:R-:W-:Y:S01]  /*1a940*/  IMAD.MOV.U32 R13, RZ, RZ, R25 ;  /* 0x000000ffff0d7224 */ /* 0x008fe200078e0019 */
[----:B------:R-:W-:Y:S01]  /*1a950*/  MOV R11, 0x181f ;  /* 0x0000181f000b7802 */ /* 0x000fe20000000f00 */
[----:B------:R-:W-:Y:S02]  /*1a960*/  IMAD.MOV.U32 R12, RZ, RZ, RZ ;  /* 0x000000ffff0c7224 */ /* 0x000fe400078e00ff */
[----:B------:R-:W-:-:S07]  /*1a970*/  IMAD.MOV.U32 R15, RZ, RZ, -0x1 ;  /* 0xffffffffff0f7424 */ /* 0x000fce00078e00ff */
[----:B0-----:R-:W-:Y:S05]  /*1a980*/  WARPSYNC.COLLECTIVE R15, `(.L_x_7385) ;  /* 0x000000000f087348 */ /* 0x001fea0003c00000 */
[----:B------:R1:W2:Y:S02]  /*1a990*/  SHFL.IDX P6, R14, R13, R12, R11 ;  /* 0x0000000c0d0e7389 */ /* 0x0002a400000c000b */
[----:B012---:R-:W-:Y:S01]  /*1a9a0*/  ENDCOLLECTIVE ;  /* 0x000000000000791b */ /* 0x007fe20003800000 */
.L_x_7385:
[----:B------:R-:W-:Y:S05]  /*1a9b0*/  BSYNC B1 ;  /* 0x0000000000017941 */ /* 0x000fea0003800000 */
.L_x_7384:
        /* <DEDUP_REMOVED lines=8> */
.L_x_7386:
[----:B------:R-:W-:Y:S02]  /*1aa40*/  IMAD.MOV.U32 R13, RZ, RZ, R28 ;  /* 0x000000ffff0d7224 */ /* 0x000fe400078e001c */
[----:B------:R-:W-:-:S07]  /*1aa50*/  IMAD.MOV.U32 R3, RZ, RZ, R14 ;  /* 0x000000ffff037224 */ /* 0x000fce00078e000e */
[----:B------:R-:W-:Y:S05]  /*1aa60*/  WARPSYNC.COLLECTIVE R15, `(.L_x_7387) ;  /* 0x000000000f087348 */ /* 0x000fea0003c00000 */
[----:B------:R0:W1:Y:S02]  /*1aa70*/  SHFL.IDX P6, R14, R13, R12, R11 ;  /* 0x0000000c0d0e7389 */ /* 0x00006400000c000b */
[----:B01----:R-:W-:Y:S01]  /*1aa80*/  ENDCOLLECTIVE ;  /* 0x000000000000791b */ /* 0x003fe20003800000 */
.L_x_7387:
[----:B------:R-:W-:Y:S01]  /*1aa90*/  IMAD.MOV.U32 R13, RZ, RZ, R27 ;  /* 0x000000ffff0d7224 */ /* 0x000fe200078e001b */
[----:B------:R-:W-:-:S07]  /*1aaa0*/  MOV R20, R14 ;  /* 0x0000000e00147202 */ /* 0x000fce0000000f00 */
[----:B------:R-:W-:Y:S05]  /*1aab0*/  WARPSYNC.COLLECTIVE R15, `(.L_x_7388) ;  /* 0x000000000f087348 */ /* 0x000fea0003c00000 */
[----:B------:R0:W1:Y:S02]  /*1aac0*/  SHFL.IDX P6, R14, R13, R12, R11 ;  /* 0x0000000c0d0e7389 */ /* 0x00006400000c000b */
[----:B01----:R-:W-:Y:S01]  /*1aad0*/  ENDCOLLECTIVE ;  /* 0x000000000000791b */ /* 0x003fe20003800000 */
.L_x_7388:
[----:B------:R-:W-:Y:S05]  /*1aae0*/  BRA `(.L_x_7389) ;  /* 0xfffffef800087947 */ /* 0x000fea000383ffff */
.L_x_7148:
[----:B0-----:R0:W1:Y:S02]  /*1aaf0*/  SYNCS.PHASECHK.TRANS64.TRYWAIT P4, [R156+URZ+0x28800], R25 ;  /* 0x028800199c0075a7 */ /* 0x001064000808017f */
[----:B-1----:R-:W-:Y:S05]  /*1ab00*/  @!P4 NANOSLEEP.SYNCS 0x989680 ;  /* 0x009896800000c95d */ /* 0x002fea0003900000 */
[----:B------:R-:W1:Y:S02]  /*1ab10*/  @!P4 SYNCS.PHASECHK.TRANS64 P4, [R156+URZ+0x28800], R25 ;  /* 0x028800199c00c5a7 */ /* 0x000e64000808007f */
[----:B-1----:R-:W-:Y:S05]  /*1ab20*/  @!P4 BRA `(.L_x_7148) ;  /* 0xfffffffc00f0c947 */ /* 0x002fea000383ffff */
[----:B------:R-:W-:Y:S05]  /*1ab30*/  BRA `(.L_x_7390) ;  /* 0xfffffef800e87947 */ /* 0x000fea000383ffff */
.L_x_7158:
[----:B--2---:R2:W4:Y:S02]  /*1ab40*/  SYNCS.PHASECHK.TRANS64.TRYWAIT P1, [R3+URZ+0x28830], R0 ;  /* 0x02883000030075a7 */ /* 0x004524000802017f */
[----:B----4-:R-:W-:Y:S05]  /*1ab50*/  @!P1 NANOSLEEP.SYNCS 0x989680 ;  /* 0x009896800000995d */ /* 0x010fea0003900000 */
[----:B------:R-:W4:Y:S02]  /*1ab60*/  @!P1 SYNCS.PHASECHK.TRANS64 P1, [R3+URZ+0x28830], R0 ;  /* 0x02883000030095a7 */ /* 0x000f24000802007f */
[----:B----4-:R-:W-:Y:S05]  /*1ab70*/  @!P1 BRA `(.L_x_7158) ;  /* 0xfffffffc00f09947 */ /* 0x010fea000383ffff */
[----:B------:R-:W-:Y:S05]  /*1ab80*/  BRA `(.L_x_7157) ;  /* 0xffffff1000c07947 */ /* 0x000fea000383ffff */
.L_x_7165:
[----:B-1----:R1:W2:Y:S02]  /*1ab90*/  SYNCS.PHASECHK.TRANS64.TRYWAIT P2, [R5+URZ+0x28830], R4 ;  /* 0x02883004050075a7 */ /* 0x0022a4000804017f */
[----:B--2---:R-:W-:Y:S05]  /*1aba0*/  @!P2 NANOSLEEP.SYNCS 0x989680 ;  /* 0x009896800000a95d */ /* 0x004fea0003900000 */
[----:B------:R-:W2:Y:S02]  /*1abb0*/  @!P2 SYNCS.PHASECHK.TRANS64 P2, [R5+URZ+0x28830], R4 ;  /* 0x028830040500a5a7 */ /* 0x000ea4000804007f */
[----:B--2---:R-:W-:Y:S05]  /*1abc0*/  @!P2 BRA `(.L_x_7165) ;  /* 0xfffffffc00f0a947 */ /* 0x004fea000383ffff */
[----:B------:R-:W-:Y:S05]  /*1abd0*/  BRA `(.L_x_7164) ;  /* 0xffffff3800407947 */ /* 0x000fea000383ffff */
.L_x_7169:
[----:B-1----:R1:W2:Y:S02]  /*1abe0*/  SYNCS.PHASECHK.TRANS64.TRYWAIT P1, [R5+URZ+0x28850], R4 ;  /* 0x02885004050075a7 */ /* 0x0022a4000802017f */
[----:B--2---:R-:W-:Y:S05]  /*1abf0*/  @!P1 NANOSLEEP.SYNCS 0x989680 ;  /* 0x009896800000995d */ /* 0x004fea0003900000 */
[----:B------:R-:W2:Y:S02]  /*1ac00*/  @!P1 SYNCS.PHASECHK.TRANS64 P1, [R5+URZ+0x28850], R4 ;  /* 0x02885004050095a7 */ /* 0x000ea4000802007f */
[----:B--2---:R-:W-:Y:S05]  /*1ac10*/  @!P1 BRA `(.L_x_7169) ;  /* 0xfffffffc00f09947 */ /* 0x004fea000383ffff */
[----:B------:R-:W-:Y:S05]  /*1ac20*/  BRA `(.L_x_7166) ;  /* 0xffffff3c004c7947 */ /* 0x000fea000383ffff */
.L_x_7176:
[----:B-1----:R1:W2:Y:S02]  /*1ac30*/  SYNCS.PHASECHK.TRANS64.TRYWAIT P1, [R13+URZ+0x28850], R0 ;  /* 0x028850000d0075a7 */ /* 0x0022a4000802017f */
[----:B--2---:R-:W-:Y:S05]  /*1ac40*/  @!P1 NANOSLEEP.SYNCS 0x989680 ;  /* 0x009896800000995d */ /* 0x004fea0003900000 */
[----:B------:R-:W2:Y:S02]  /*1ac50*/  @!P1 SYNCS.PHASECHK.TRANS64 P1, [R13+URZ+0x28850], R0 ;  /* 0x028850000d0095a7 */ /* 0x000ea4000802007f */
[----:B--2---:R-:W-:Y:S05]  /*1ac60*/  @!P1 BRA `(.L_x_7176) ;  /* 0xfffffffc00f09947 */ /* 0x004fea000383ffff */
[----:B------:R-:W-:Y:S05]  /*1ac70*/  BRA `(.L_x_7175) ;  /* 0xffffff58008c7947 */ /* 0x000fea000383ffff */
.L_x_7191:
[----:B------:R-:W-:Y:S01]  /*1ac80*/  IMAD.MOV.U32 R13, RZ, RZ, R4 ;  /* 0x000000ffff0d7224 */ /* 0x000fe200078e0004 */
[----:B------:R-:W-:Y:S01]  /*1ac90*/  MOV R12, RZ ;  /* 0x000000ff000c7202 */ /* 0x000fe20000000f00 */
[----:B------:R-:W-:Y:S02]  /*1aca0*/  IMAD.MOV.U32 R11, RZ, RZ, 0x181f ;  /* 0x0000181fff0b7424 */ /* 0x000fe400078e00ff */
[----:B------:R-:W-:-:S07]  /*1acb0*/  IMAD.MOV.U32 R15, RZ, RZ, -0x1 ;  /* 0xffffffffff0f7424 */ /* 0x000fce00078e00ff */
[----:B-1----:R-:W-:Y:S05]  /*1acc0*/  WARPSYNC.COLLECTIVE R15, `(.L_x_7391) ;  /* 0x000000000f087348 */ /* 0x002fea0003c00000 */
[----:B------:R0:W2:Y:S02]  /*1acd0*/  SHFL.IDX P6, R14, R13, R12, R11 ;  /* 0x0000000c0d0e7389 */ /* 0x0000a400000c000b */
[----:B012---:R-:W-:Y:S01]  /*1ace0*/  ENDCOLLECTIVE ;  /* 0x000000000000791b */ /* 0x007fe20003800000 */
.L_x_7391:
[----:B------:R-:W-:Y:S01]  /*1acf0*/  IMAD.MOV.U32 R13, RZ, RZ, R0 ;  /* 0x000000ffff0d7224 */ /* 0x000fe200078e0000 */
[----:B------:R-:W-:-:S07]  /*1ad00*/  MOV R3, R14 ;  /* 0x0000000e00037202 */ /* 0x000fce0000000f00 */
[----:B------:R-:W-:Y:S05]  /*1ad10*/  WARPSYNC.COLLECTIVE R15, `(.L_x_7392) ;  /* 0x000000000f087348 */ /* 0x000fea0003c00000 */
[----:B------:R0:W1:Y:S02]  /*1ad20*/  SHFL.IDX P6, R14, R13, R12, R11 ;  /* 0x0000000c0d0e7389 */ /* 0x00006400000c000b */
[----:B01----:R-:W-:Y:S01]  /*1ad30*/  ENDCOLLECTIVE ;  /* 0x000000000000791b */ /* 0x003fe20003800000 */
.L_x_7392:
[----:B------:R-:W-:Y:S05]  /*1ad40*/  BRA `(.L_x_7393) ;  /* 0xffffff7c00c07947 */ /* 0x000fea000383ffff */
.L_x_7194:
[----:B------:R-:W-:Y:S01]  /*1ad50*/  BSSY B1, `(.L_x_7394) ;  /* 0x0000008000017945 */ /* 0x000fe20003800000 */
[----:B------:R-:W-:Y:S01]  /*1ad60*/  IMAD.MOV.U32 R13, RZ, RZ, R4 ;  /* 0x000000ffff0d7224 */ /* 0x000fe200078e0004 */
[----:B------:R-:W-:Y:S01]  /*1ad70*/  MOV R12, 0x1 ;  /* 0x00000001000c7802 */ /* 0x000fe20000000f00 */
[----:B----4-:R-:W-:Y:S02]  /*1ad80*/  IMAD.MOV.U32 R11, RZ, RZ, 0x181f ;  /* 0x0000181fff0b7424 */ /* 0x010fe400078e00ff */
[----:B------:R-:W-:-:S07]  /*1ad90*/  IMAD.MOV.U32 R15, RZ, RZ, -0x1 ;  /* 0xffffffffff0f7424 */ /* 0x000fce00078e00ff */
[----:B0123--:R-:W-:Y:S05]  /*1ada0*/  WARPSYNC.COLLECTIVE R15, `(.L_x_7395) ;  /* 0x000000000f087348 */ /* 0x00ffea0003c00000 */
[----:B---3--:R3:W4:Y:S02]  /*1adb0*/  SHFL.IDX P6, R14, R13, R12, R11 ;  /* 0x0000000c0d0e7389 */ /* 0x00872400000c000b */
[----:B01234-:R-:W-:Y:S01]  /*1adc0*/  ENDCOLLECTIVE ;  /* 0x000000000000791b */ /* 0x01ffe20003800000 */
.L_x_7395:
[----:B------:R-:W-:Y:S05]  /*1add0*/  BSYNC B1 ;  /* 0x0000000000017941 */ /* 0x000fea0003800000 */
.L_x_7394:
        /* <DEDUP_REMOVED lines=8> */
.L_x_7396:
[----:B------:R-:W-:Y:S05]  /*1ae60*/  BRA `(.L_x_7397) ;  /* 0xffffff7c00c07947 */ /* 0x000fea000383ffff */
.L_x_7197:
        /* <DEDUP_REMOVED lines=8> */
.L_x_7399:
[----:B------:R-:W-:Y:S05]  /*1aef0*/  BSYNC B1 ;  /* 0x0000000000017941 */ /* 0x000fea0003800000 */
.L_x_7398:
        /* <DEDUP_REMOVED lines=8> */
.L_x_7400:
[----:B------:R-:W-:Y:S05]  /*1af80*/  BRA `(.L_x_7401) ;  /* 0xffffff7c00c07947 */ /* 0x000fea000383ffff */
.L_x_7200:
[----:B------:R-:W-:Y:S01]  /*1af90*/  BSSY B1, `(.L_x_7402) ;  /* 0x0000008000017945 */ /* 0x000fe20003800000 */
[----:B------:R-:W-:Y:S01]  /*1afa0*/  IMAD.MOV.U32 R13, RZ, RZ, R4 ;  /* 0x000000ffff0d7224 */ /* 0x000fe200078e0004 */
[----:B------:R-:W-:Y:S01]  /*1afb0*/  MOV R12, 0x3 ;  /* 0x00000003000c7802 */ /* 0x000fe20000000f00 */
[----:B0-----:R-:W-:Y:S02]  /*1afc0*/  IMAD.MOV.U32 R11, RZ, RZ, 0x181f ;  /* 0x0000181fff0b7424 */ /* 0x001fe400078e00ff */
[----:B------:R-:W-:-:S07]  /*1afd0*/  IMAD.MOV.U32 R15, RZ, RZ, -0x1 ;  /* 0xffffffffff0f7424 */ /* 0x000fce00078e00ff */
[----:B-1234-:R-:W-:Y:S05]  /*1afe0*/  WARPSYNC.COLLECTIVE R15, `(.L_x_7403) ;  /* 0x000000000f087348 */ /* 0x01efea0003c00000 */
[----:B----4-:R0:W4:Y:S02]  /*1aff0*/  SHFL.IDX P6, R14, R13, R12, R11 ;  /* 0x0000000c0d0e7389 */ /* 0x01012400000c000b */
[----:B01234-:R-:W-:Y:S01]  /*1b000*/  ENDCOLLECTIVE ;  /* 0x000000000000791b */ /* 0x01ffe20003800000 */
.L_x_7403:
[----:B------:R-:W-:Y:S05]  /*1b010*/  BSYNC B1 ;  /* 0x0000000000017941 */ /* 0x000fea0003800000 */
.L_x_7402:
        /* <DEDUP_REMOVED lines=8> */
.L_x_7404:
[----:B------:R-:W-:Y:S05]  /*1b0a0*/  BRA `(.L_x_7405) ;  /* 0xffffff7c00c07947 */ /* 0x000fea000383ffff */
.L_x_7217:
        /* <DEDUP_REMOVED lines=8> */
[----:B------:R-:W-:Y:S05]  /*1b130*/  WARPSYNC.COLLECTIVE R15, `(.L_x_7407) ;  /* 0x000000000f087348 */ /* 0x000fea0003c00000 */
[----:B------:R0:W1:Y:S02]  /*1b140*/  SHFL.IDX P6, R14, R13, R12, R11 ;  /* 0x0000000c0d0e7389 */ /* 0x00006400000c000b */
[----:B01----:R-:W-:Y:S01]  /*1b150*/  ENDCOLLECTIVE ;  /* 0x000000000000791b */ /* 0x003fe20003800000 */
.L_x_7407:
[----:B------:R-:W-:Y:S05]  /*1b160*/  BSYNC B1 ;  /* 0x0000000000017941 */ /* 0x000fea0003800000 */
.L_x_7406:
[----:B------:R-:W-:Y:S05]  /*1b170*/  BRA `(.L_x_7408) ;  /* 0xffffff90002c7947 */ /* 0x000fea000383ffff */
.L_x_7219:
[----:B------:R-:W-:Y:S01]  /*1b180*/  BSSY B1, `(.L_x_7409) ;  /* 0x0000006000017945 */ /* 0x000fe20003800000 */
[----:B------:R-:W-:-:S07]  /*1b190*/  MOV R15, 0xffffffff ;  /* 0xffffffff000f7802 */ /* 0x000fce0000000f00 */
[----:B0-----:R-:W-:Y:S05]  /*1b1a0*/  WARPSYNC.COLLECTIVE R15, `(.L_x_7410) ;  /* 0x000000000f0c7348 */ /* 0x001fea0003c00000 */
[----:B------:R-:W-:Y:S02]  /*1b1b0*/  ELECT P6, UR62, PT ;  /* 0x00000000003e782f */ /* 0x000fe400038c0000 */
[----:B------:R-:W-:Y:S01]  /*1b1c0*/  MOV R14, UR62 ;  /* 0x0000003e000e7c02 */ /* 0x000fe20008000f00 */
[----:B0-----:R-:W-:Y:S10]  /*1b1d0*/  ENDCOLLECTIVE ;  /* 0x000000000000791b */ /* 0x001ff40003800000 */
.L_x_7410:
[----:B------:R-:W-:Y:S05]  /*1b1e0*/  BSYNC B1 ;  /* 0x0000000000017941 */ /* 0x000fea0003800000 */
.L_x_7409:
[----:B------:R-:W-:Y:S05]  /*1b1f0*/  BRA `(.L_x_7218) ;  /* 0xffffff9000247947 */ /* 0x000fea000383ffff */
.L_x_7221:
[----:B0-----:R0:W1:Y:S02]  /*1b200*/  SYNCS.PHASECHK.TRANS64.TRYWAIT P0, [R22+URZ+0x28820], R5 ;  /* 0x02882005160075a7 */ /* 0x001064000800017f */
[----:B-1----:R-:W-:Y:S05]  /*1b210*/  @!P0 NANOSLEEP.SYNCS 0x989680 ;  /* 0x009896800000895d */ /* 0x002fea0003900000 */
[----:B------:R-:W1:Y:S02]  /*1b220*/  @!P0 SYNCS.PHASECHK.TRANS64 P0, [R22+URZ+0x28820], R5 ;  /* 0x02882005160085a7 */ /* 0x000e64000800007f */
[----:B-1----:R-:W-:Y:S05]  /*1b230*/  @!P0 BRA `(.L_x_7221) ;  /* 0xfffffffc00f08947 */ /* 0x002fea000383ffff */
[----:B------:R-:W-:Y:S05]  /*1b240*/  BRA `(.L_x_7411) ;  /* 0xffffff9000347947 */ /* 0x000fea000383ffff */
.L_x_7225:
[----:B0-----:R0:W1:Y:S02]  /*1b250*/  SYNCS.PHASECHK.TRANS64.TRYWAIT P0, [R5+URZ+0x288a0], R6 ;  /* 0x0288a006050075a7 */ /* 0x001064000800017f */
[----:B-1----:R-:W-:Y:S05]  /*1b260*/  @!P0 NANOSLEEP.SYNCS 0x989680 ;  /* 0x009896800000895d */ /* 0x002fea0003900000 */
[----:B------:R-:W1:Y:S02]  /*1b270*/  @!P0 SYNCS.PHASECHK.TRANS64 P0, [R5+URZ+0x288a0], R6 ;  /* 0x0288a006050085a7 */ /* 0x000e64000800007f */
[----:B-1----:R-:W-:Y:S05]  /*1b280*/  @!P0 BRA `(.L_x_7225) ;  /* 0xfffffffc00f08947 */ /* 0x002fea000383ffff */
[----:B------:R-:W-:Y:S05]  /*1b290*/  BRA `(.L_x_7412) ;  /* 0xffffff90004c7947 */ /* 0x000fea000383ffff */
.L_x_7231:
[----:B-1----:R1:W2:Y:S02]  /*1b2a0*/  SYNCS.PHASECHK.TRANS64.TRYWAIT P0, [R5+URZ+0x288c0], R6 ;  /* 0x0288c006050075a7 */ /* 0x0022a4000800017f */
[----:B--2---:R-:W-:Y:S05]  /*1b2b0*/  @!P0 NANOSLEEP.SYNCS 0x989680 ;  /* 0x009896800000895d */ /* 0x004fea0003900000 */
[----:B------:R-:W2:Y:S02]  /*1b2c0*/  @!P0 SYNCS.PHASECHK.TRANS64 P0, [R5+URZ+0x288c0], R6 ;  /* 0x0288c006050085a7 */ /* 0x000ea4000800007f */
[----:B--2---:R-:W-:Y:S05]  /*1b2d0*/  @!P0 BRA `(.L_x_7231) ;  /* 0xfffffffc00f08947 */ /* 0x004fea000383ffff */
[----:B------:R-:W-:Y:S05]  /*1b2e0*/  BRA `(.L_x_7413) ;  /* 0xffffff94000c7947 */ /* 0x000fea000383ffff */
.L_x_7239:
[----:B-1----:R1:W2:Y:S02]  /*1b2f0*/  SYNCS.PHASECHK.TRANS64.TRYWAIT P1, [R8+URZ+0x288a0], R7 ;  /* 0x0288a007080075a7 */ /* 0x0022a4000802017f */
[----:B--2---:R-:W-:Y:S05]  /*1b300*/  @!P1 NANOSLEEP.SYNCS 0x989680 ;  /* 0x009896800000995d */ /* 0x004fea0003900000 */
[----:B------:R-:W2:Y:S02]  /*1b310*/  @!P1 SYNCS.PHASECHK.TRANS64 P1, [R8+URZ+0x288a0], R7 ;  /* 0x0288a007080095a7 */ /* 0x000ea4000802007f */
[----:B--2---:R-:W-:Y:S05]  /*1b320*/  @!P1 BRA `(.L_x_7239) ;  /* 0xfffffffc00f09947 */ /* 0x004fea000383ffff */
[----:B------:R-:W-:Y:S05]  /*1b330*/  BRA `(.L_x_7414) ;  /* 0xffffff9800087947 */ /* 0x000fea000383ffff */
.L_x_7245:
[----:B0-----:R0:W2:Y:S02]  /*1b340*/  SYNCS.PHASECHK.TRANS64.TRYWAIT P1, [R8+URZ+0x288c0], R7 ;  /* 0x0288c007080075a7 */ /* 0x0010a4000802017f */
[----:B--2---:R-:W-:Y:S05]  /*1b350*/  @!P1 NANOSLEEP.SYNCS 0x989680 ;  /* 0x009896800000995d */ /* 0x004fea0003900000 */
[----:B------:R-:W2:Y:S02]  /*1b360*/  @!P1 SYNCS.PHASECHK.TRANS64 P1, [R8+URZ+0x288c0], R7 ;  /* 0x0288c007080095a7 */ /* 0x000ea4000802007f */
[----:B--2---:R-:W-:Y:S05]  /*1b370*/  @!P1 BRA `(.L_x_7245) ;  /* 0xfffffffc00f09947 */ /* 0x004fea000383ffff */
[----:B------:R-:W-:Y:S05]  /*1b380*/  BRA `(.L_x_7415) ;  /* 0xffffff9800c07947 */ /* 0x000fea000383ffff */
.L_x_7259:
        /* <DEDUP_REMOVED lines=11> */
.L_x_7417:
[----:B------:R-:W-:Y:S05]  /*1b440*/  BSYNC B0 ;  /* 0x0000000000007941 */ /* 0x000fea0003800000 */
.L_x_7416:
[----:B------:R-:W-:Y:S05]  /*1b450*/  BRA `(.L_x_7418) ;  /* 0xffffffa400807947 */ /* 0x000fea000383ffff */
.L_x_7262:
[----:B0-----:R0:W1:Y:S02]  /*1b460*/  SYNCS.PHASECHK.TRANS64.TRYWAIT P0, [R7+URZ+0x28840], R2 ;  /* 0x02884002070075a7 */ /* 0x001064000800017f */
[----:B-1----:R-:W-:Y:S05]  /*1b470*/  @!P0 NANOSLEEP.SYNCS 0x989680 ;  /* 0x009896800000895d */ /* 0x002fea0003900000 */
[----:B------:R-:W1:Y:S02]  /*1b480*/  @!P0 SYNCS.PHASECHK.TRANS64 P0, [R7+URZ+0x28840], R2 ;  /* 0x02884002070085a7 */ /* 0x000e64000800007f */
[----:B-1----:R-:W-:Y:S05]  /*1b490*/  @!P0 BRA `(.L_x_7262) ;  /* 0xfffffffc00f08947 */ /* 0x002fea000383ffff */
[----:B------:R-:W-:Y:S05]  /*1b4a0*/  BRA `(.L_x_7419) ;  /* 0xffffffa400dc7947 */ /* 0x000fea000383ffff */
.L_x_7263:
        /* <DEDUP_REMOVED lines=8> */
.L_x_7421:
[----:B------:R-:W-:Y:S05]  /*1b530*/  BSYNC B0 ;  /* 0x0000000000007941 */ /* 0x000fea0003800000 */
.L_x_7420:
        /* <DEDUP_REMOVED lines=9> */
.L_x_7422:
[----:B------:R-:W-:Y:S01]  /*1b5d0*/  IMAD.MOV.U32 R13, RZ, RZ, R0 ;  /* 0x000000ffff0d7224 */ /* 0x000fe200078e0000 */
[----:B------:R-:W-:Y:S01]  /*1b5e0*/  MOV R12, 0x1 ;  /* 0x00000001000c7802 */ /* 0x000fe20000000f00 */
[----:B------:R-:W-:-:S07]  /*1b5f0*/  IMAD.MOV.U32 R3, RZ, RZ, R14 ;  /* 0x000000ffff037224 */ /* 0x000fce00078e000e */
[----:B------:R-:W-:Y:S05]  /*1b600*/  WARPSYNC.COLLECTIVE R15, `(.L_x_7423) ;  /* 0x000000000f087348 */ /* 0x000fea0003c00000 */
[----:B------:R0:W1:Y:S02]  /*1b610*/  SHFL.IDX P6, R14, R13, R12, R11 ;  /* 0x0000000c0d0e7389 */ /* 0x00006400000c000b */
[----:B01----:R-:W-:Y:S01]  /*1b620*/  ENDCOLLECTIVE ;  /* 0x000000000000791b */ /* 0x003fe20003800000 */
.L_x_7423:
        /* <DEDUP_REMOVED lines=16> */
.L_x_7424:
[----:B------:R-:W-:Y:S01]  /*1b730*/  @P0 IMAD R8, R5, 0x2, R22 ;  /* 0x0000000205080824 */ /* 0x000fe200078e0216 */
[----:B------:R-:W-:Y:S01]  /*1b740*/  MOV R13, R0 ;  /* 0x00000000000d7202 */ /* 0x000fe20000000f00 */
[----:B------:R-:W-:Y:S01]  /*1b750*/  IMAD.MOV.U32 R12, RZ, RZ, 0x2 ;  /* 0x00000002ff0c7424 */ /* 0x000fe200078e00ff */
[----:B------:R-:W-:-:S07]  /*1b760*/  MOV R3, R14 ;  /* 0x0000000e00037202 */ /* 0x000fce0000000f00 */
[----:B------:R-:W-:Y:S05]  /*1b770*/  WARPSYNC.COLLECTIVE R15, `(.L_x_7425) ;  /* 0x000000000f087348 */ /* 0x000fea0003c00000 */
[----:B------:R0:W1:Y:S02]  /*1b780*/  SHFL.IDX P6, R14, R13, R12, R11 ;  /* 0x0000000c0d0e7389 */ /* 0x00006400000c000b */
[----:B01----:R-:W-:Y:S01]  /*1b790*/  ENDCOLLECTIVE ;  /* 0x000000000000791b */ /* 0x003fe20003800000 */
.L_x_7425:
        /* <DEDUP_REMOVED lines=16> */
.L_x_7426:
[----:B------:R-:W-:Y:S01]  /*1b8a0*/  @P0 LEA R8, R5, R22, 0x1 ;  /* 0x0000001605080211 */ /* 0x000fe200078e08ff */
[----:B------:R-:W-:Y:S02]  /*1b8b0*/  IMAD.MOV.U32 R13, RZ, RZ, R0 ;  /* 0x000000ffff0d7224 */ /* 0x000fe400078e0000 */
[----:B------:R-:W-:Y:S02]  /*1b8c0*/  IMAD.MOV.U32 R12, RZ, RZ, 0x3 ;  /* 0x00000003ff0c7424 */ /* 0x000fe400078e00ff */
[----:B------:R-:W-:-:S07]  /*1b8d0*/  IMAD.MOV.U32 R3, RZ, RZ, R14 ;  /* 0x000000ffff037224 */ /* 0x000fce00078e000e */
[----:B------:R-:W-:Y:S05]  /*1b8e0*/  WARPSYNC.COLLECTIVE R15, `(.L_x_7427) ;  /* 0x000000000f087348 */ /* 0x000fea0003c00000 */
[----:B------:R0:W1:Y:S02]  /*1b8f0*/  SHFL.IDX P6, R14, R13, R12, R11 ;  /* 0x0000000c0d0e7389 */ /* 0x00006400000c000b */
[----:B01----:R-:W-:Y:S01]  /*1b900*/  ENDCOLLECTIVE ;  /* 0x000000000000791b */ /* 0x003fe20003800000 */
.L_x_7427:
        /* <DEDUP_REMOVED lines=11> */
[----:B------:R-:W-:Y:S02]  /*1b9c0*/  ISETP.GE.AND P0, PT, R6, 0x31, PT ;  /* 0x000000310600780c */ /* 0x000fe40003f06270 */
[----:B0-----:R-:W-:-:S11]  /*1b9d0*/  MOV R2, R14 ;  /* 0x0000000e00027202 */ /* 0x001fd60000000f00 */
[----:B------:R-:W-:Y:S05]  /*1b9e0*/  WARPSYNC.COLLECTIVE R15, `(.L_x_7428) ;  /* 0x000000000f087348 */ /* 0x000fea0003c00000 */
[----:B------:R0:W1:Y:S02]  /*1b9f0*/  SHFL.IDX P6, R14, R13, R12, R11 ;  /* 0x0000000c0d0e7389 */ /* 0x00006400000c000b */
[----:B01----:R-:W-:Y:S01]  /*1ba00*/  ENDCOLLECTIVE ;  /* 0x000000000000791b */ /* 0x003fe20003800000 */
.L_x_7428:
[----:B------:R-:W-:Y:S02]  /*1ba10*/  @P0 IMAD R8, R5, 0x2, R22 ;  /* 0x0000000205080824 */ /* 0x000fe400078e0216 */
[----:B------:R-:W-:Y:S01]  /*1ba20*/  IMAD.MOV.U32 R13, RZ, RZ, R0 ;  /* 0x000000ffff0d7224 */ /* 0x000fe200078e0000 */
[----:B------:R-:W-:Y:S01]  /*1ba30*/  MOV R12, 0x4 ;  /* 0x00000004000c7802 */ /* 0x000fe20000000f00 */
[----:B------:R-:W-:-:S07]  /*1ba40*/  IMAD.MOV.U32 R3, RZ, RZ, R14 ;  /* 0x000000ffff037224 */ /* 0x000fce00078e000e */
[----:B------:R-:W-:Y:S05]  /*1ba50*/  WARPSYNC.COLLECTIVE R15, `(.L_x_7429) ;  /* 0x000000000f087348 */ /* 0x000fea0003c00000 */
[----:B------:R0:W1:Y:S02]  /*1ba60*/  SHFL.IDX P6, R14, R13, R12, R11 ;  /* 0x0000000c0d0e7389 */ /* 0x00006400000c000b */
[----:B01----:R-:W-:Y:S01]  /*1ba70*/  ENDCOLLECTIVE ;  /* 0x000000000000791b */ /* 0x003fe20003800000 */
.L_x_7429:
        /* <DEDUP_REMOVED lines=16> */
.L_x_7430:
[----:B------:R-:W-:Y:S01]  /*1bb80*/  @P0 IMAD R8, R5, 0x2, R22 ;  /* 0x0000000205080824 */ /* 0x000fe200078e0216 */
[----:B------:R-:W-:Y:S01]  /*1bb90*/  MOV R13, R0 ;  /* 0x00000000000d7202 */ /* 0x000fe20000000f00 */
[----:B------:R-:W-:Y:S01]  /*1bba0*/  IMAD.MOV.U32 R12, RZ, RZ, 0x5 ;  /* 0x00000005ff0c7424 */ /* 0x000fe200078e00ff */
[----:B------:R-:W-:-:S07]  /*1bbb0*/  MOV R3, R14 ;  /* 0x0000000e00037202 */ /* 0x000fce0000000f00 */
[----:B------:R-:W-:Y:S05]  /*1bbc0*/  WARPSYNC.COLLECTIVE R15, `(.L_x_7431) ;  /* 0x000000000f087348 */ /* 0x000fea0003c00000 */
[----:B------:R0:W1:Y:S02]  /*1bbd0*/  SHFL.IDX P6, R14, R13, R12, R11 ;  /* 0x0000000c0d0e7389 */ /* 0x00006400000c000b */
[----:B01----:R-:W-:Y:S01]  /*1bbe0*/  ENDCOLLECTIVE ;  /* 0x000000000000791b */ /* 0x003fe20003800000 */
.L_x_7431:
        /* <DEDUP_REMOVED lines=16> */
.L_x_7432:
[----:B------:R-:W-:Y:S01]  /*1bcf0*/  @P0 LEA R8, R5, R22, 0x1 ;  /* 0x0000001605080211 */ /* 0x000fe200078e08ff */
[----:B------:R-:W-:Y:S02]  /*1bd00*/  IMAD.MOV.U32 R13, RZ, RZ, R0 ;  /* 0x000000ffff0d7224 */ /* 0x000fe400078e0000 */
[----:B------:R-:W-:Y:S02]  /*1bd10*/  IMAD.MOV.U32 R12, RZ, RZ, 0x6 ;  /* 0x00000006ff0c7424 */ /* 0x000fe400078e00ff */
[----:B------:R-:W-:-:S07]  /*1bd20*/  IMAD.MOV.U32 R3, RZ, RZ, R14 ;  /* 0x000000ffff037224 */ /* 0x000fce00078e000e */
[----:B------:R-:W-:Y:S05]  /*1bd30*/  WARPSYNC.COLLECTIVE R15, `(.L_x_7433) ;  /* 0x000000000f087348 */ /* 0x000fea0003c00000 */
[----:B------:R0:W1:Y:S02]  /*1bd40*/  SHFL.IDX P6, R14, R13, R12, R11 ;  /* 0x0000000c0d0e7389 */ /* 0x00006400000c000b */
[----:B01----:R-:W-:Y:S01]  /*1bd50*/  ENDCOLLECTIVE ;  /* 0x000000000000791b */ /* 0x003fe20003800000 */
.L_x_7433:
        /* <DEDUP_REMOVED lines=16> */
.L_x_7434:
[----:B------:R-:W-:Y:S02]  /*1be60*/  @P0 IMAD R8, R5, 0x2, R22 ;  /* 0x0000000205080824 */ /* 0x000fe400078e0216 */
[----:B------:R-:W-:Y:S01]  /*1be70*/  IMAD.MOV.U32 R13, RZ, RZ, R0 ;  /* 0x000000ffff0d7224 */ /* 0x000fe200078e0000 */
[----:B------:R-:W-:Y:S01]  /*1be80*/  MOV R12, 0x7 ;  /* 0x00000007000c7802 */ /* 0x000fe20000000f00 */
[----:B------:R-:W-:-:S07]  /*1be90*/  IMAD.MOV.U32 R3, RZ, RZ, R14 ;  /* 0x000000ffff037224 */ /* 0x000fce00078e000e */
[----:B------:R-:W-:Y:S05]  /*1bea0*/  WARPSYNC.COLLECTIVE R15, `(.L_x_7435) ;  /* 0x000000000f087348 */ /* 0x000fea0003c00000 */
[----:B------:R0:W1:Y:S02]  /*1beb0*/  SHFL.IDX P6, R14, R13, R12, R11 ;  /* 0x0000000c0d0e7389 */ /* 0x00006400000c000b */
[----:B01----:R-:W-:Y:S01]  /*1bec0*/  ENDCOLLECTIVE ;  /* 0x000000000000791b */ /* 0x003fe20003800000 */
.L_x_7435:
[----:B------:R-:W-:-:S04]  /*1bed0*/  @P0 LEA R3, P1, R31, R3, 0x1 ;  /* 0x000000031f030211 */ /* 0x000fc800078208ff */
[----:B------:R-:W-:-:S04]  /*1bee0*/  @P0 IADD3.X R2, RZ, R2, RZ, P1, !PT ;  /* 0x00000002ff020210 */ /* 0x000fc80000ffe4ff */
[----:B------:R-:W-:Y:S01]  /*1bef0*/  @P0 LOP3.LUT R3, R3, R2, RZ, 0x3c, !PT ;  /* 0x0000000203030212 */ /* 0x000fe200078e3cff */
[----:B------:R-:W-:-:S03]  /*1bf00*/  IMAD.MOV.U32 R13, RZ, RZ, R4 ;  /* 0x000000ffff0d7224 */ /* 0x000fc600078e0004 */
[----:B------:R-:W-:-:S04]  /*1bf10*/  @P0 LOP3.LUT R2, R3, R2, RZ, 0x3c, !PT ;  /* 0x0000000203020212 */ /* 0x000fc800078e3cff */
[----:B------:R-:W-:Y:S01]  /*1bf20*/  @P0 LOP3.LUT R3, R3, R2, RZ, 0x3c, !PT ;  /* 0x0000000203030212 */ /* 0x000fe200078e3cff */
[----:B------:R-:W-:-:S04]  /*1bf30*/  IMAD.MOV.U32 R0, RZ, RZ, R14 ;  /* 0x000000ffff007224 */ /* 0x000fc800078e000e */
[----:B------:R-:W-:Y:S01]  /*1bf40*/  @!PT LDS RZ, [RZ] ;  /* 0x00000000fffff984 */ /* 0x000fe20000000800 */
[----:B------:R-:W-:Y:S01]  /*1bf50*/  @!PT LDS RZ, [RZ] ;  /* 0x00000000fffff984 */ /* 0x000fe20000000800 */
[----:B------:R-:W-:Y:S01]  /*1bf60*/  @!PT LDS RZ, [RZ] ;  /* 0x00000000fffff984 */ /* 0x000fe20000000800 */
[----:B------:R0:W-:Y:S03]  /*1bf70*/  @P0 LDGSTS.E.BYPASS.LTC128B.128 [R8+0x1b400], desc[UR38][R2.64], !P3 ;  /* 0x1b40000002080fae */ /* 0x0001e6000d901d66 */
[----:B0-----:R-:W-:Y:S05]  /*1bf80*/  WARPSYNC.COLLECTIVE R15, `(.L_x_7436) ;  /* 0x000000000f087348 */ /* 0x001fea0003c00000 */
[----:B------:R1:W2:Y:S02]  /*1bf90*/  SHFL.IDX P6, R14, R13, R12, R11 ;  /* 0x0000000c0d0e7389 */ /* 0x0002a400000c000b */
[----:B012---:R-:W-:Y:S01]  /*1bfa0*/  ENDCOLLECTIVE ;  /* 0x000000000000791b */ /* 0x007fe20003800000 */
.L_x_7436:
[----:B------:R-:W-:Y:S01]  /*1bfb0*/  @!PT LDS RZ, [RZ] ;  /* 0x00000000fffff984 */ /* 0x000fe20000000800 */
[----:B------:R-:W-:Y:S01]  /*1bfc0*/  @!PT LDS RZ, [RZ] ;  /* 0x00000000fffff984 */ /* 0x000fe20000000800 */
[----:B------:R-:W-:Y:S01]  /*1bfd0*/  @!PT LDS RZ, [RZ] ;  /* 0x00000000fffff984 */ /* 0x000fe20000000800 */
[----:B------:R0:W-:Y:S02]  /*1bfe0*/  @P0 LDGSTS.E.BYPASS.LTC128B.128 [R8+0x1f400], desc[UR38][R2.64+0x80], !P2 ;  /* 0x1f40008002080fae */ /* 0x0001e4000d101d66 */
[----:B0-----:R-:W-:Y:S01]  /*1bff0*/  MOV R2, R14 ;  /* 0x0000000e00027202 */ /* 0x001fe20000000f00 */
[----:B------:R-:W-:Y:S06]  /*1c000*/  BRA `(.L_x_7437) ;  /* 0xffffffa000b47947 */ /* 0x000fec000383ffff */
.L_x_7268:
[----:B------:R-:W-:Y:S01]  /*1c010*/  IMAD.MOV.U32 R13, RZ, RZ, R5 ;  /* 0x000000ffff0d7224 */ /* 0x000fe200078e0005 */
[----:B------:R-:W-:Y:S01]  /*1c020*/  MOV R11, 0x181f ;  /* 0x0000181f000b7802 */ /* 0x000fe20000000f00 */
[----:B------:R-:W-:Y:S02]  /*1c030*/  IMAD.MOV.U32 R12, RZ, RZ, RZ ;  /* 0x000000ffff0c7224 */ /* 0x000fe400078e00ff */
[----:B------:R-:W-:Y:S02]  /*1c040*/  IMAD.MOV.U32 R15, RZ, RZ, -0x1 ;  /* 0xffffffffff0f7424 */ /* 0x000fe400078e00ff */
[----:B-----5:R-:W-:Y:S02]  /*1c050*/  IMAD R6, R20, R8, RZ ;  /* 0x0000000814067224 */ /* 0x020fe400078e02ff */
[----:B------:R-:W-:-:S07]  /*1c060*/  IMAD.IADD R4, R10, 0x1, R4 ;  /* 0x000000010a047824 */ /* 0x000fce00078e0204 */
[----:B------:R-:W-:Y:S05]  /*1c070*/  WARPSYNC.COLLECTIVE R15, `(.L_x_7438) ;  /* 0x000000000f087348 */ /* 0x000fea0003c00000 */
[----:B------:R0:W1:Y:S02]  /*1c080*/  SHFL.IDX P6, R14, R13, R12, R11 ;  /* 0x0000000c0d0e7389 */ /* 0x00006400000c000b */
[----:B01----:R-:W-:Y:S01]  /*1c090*/  ENDCOLLECTIVE ;  /* 0x000000000000791b */ /* 0x003fe20003800000 */
.L_x_7438:
[C---:B------:R-:W-:Y:S01]  /*1c0a0*/  VIADD R7, R4.reuse, 0x10 ;  /* 0x0000001004077836 */ /* 0x040fe20000000000 */
[----:B------:R-:W-:Y:S02]  /*1c0b0*/  ISETP.GE.AND P3, PT, R4, R6, PT ;  /* 0x000000060400720c */ /* 0x000fe40003f66270 */
[----:B------:R-:W-:Y:S01]  /*1c0c0*/  MOV R13, R0 ;  /* 0x00000000000d7202 */ /* 0x000fe20000000f00 */
[----:B------:R-:W-:-:S10]  /*1c0d0*/  IMAD.MOV.U32 R2, RZ, RZ, R14 ;  /* 0x000000ffff027224 */ /* 0x000fd400078e000e */
[----:B------:R-:W-:Y:S05]  /*1c0e0*/  WARPSYNC.COLLECTIVE R15, `(.L_x_7439) ;  /* 0x000000000f087348 */ /* 0x000fea0003c00000 */
[----:B------:R0:W1:Y:S02]  /*1c0f0*/  SHFL.IDX P6, R14, R13, R12, R11 ;  /* 0x0000000c0d0e7389 */ /* 0x00006400000c000b */
[----:B01----:R-:W-:Y:S01]  /*1c100*/  ENDCOLLECTIVE ;  /* 0x000000000000791b */ /* 0x003fe20003800000 */
.L_x_7439:
        /* <DEDUP_REMOVED lines=8> */
.L_x_7440:
[----:B------:R-:W-:Y:S01]  /*1c190*/  @!PT LDS RZ, [RZ] ;  /* 0x00000000fffff984 */ /* 0x000fe20000000800 */
[----:B------:R-:W-:Y:S01]  /*1c1a0*/  @!PT LDS RZ, [RZ] ;  /* 0x00000000fffff984 */ /* 0x000fe20000000800 */
[----:B------:R-:W-:Y:S01]  /*1c1b0*/  @!PT LDS RZ, [RZ] ;  /* 0x00000000fffff984 */ /* 0x000fe20000000800 */
[----:B------:R-:W-:Y:S04]  /*1c1c0*/  @!P3 LDGSTS.E.BYPASS.LTC128B.128 [R9+0x10400], desc[UR38][R2.64], !P0 ;  /* 0x104000000209bfae */ /* 0x000fe8000c101d66 */
[----:B------:R0:W-:Y:S01]  /*1c1d0*/  @!P3 LDGSTS.E.BYPASS.LTC128B.128 [R9+0x14400], desc[UR38][R2.64+0x80], !P1 ;  /* 0x144000800209bfae */ /* 0x0001e2000c901d66 */
[----:B------:R-:W-:Y:S01]  /*1c1e0*/  ISETP.GE.AND P3, PT, R7, R6, PT ;  /* 0x000000060700720c */ /* 0x000fe20003f66270 */
[----:B------:R-:W-:Y:S02]  /*1c1f0*/  IMAD.MOV.U32 R13, RZ, RZ, R0 ;  /* 0x000000ffff0d7224 */ /* 0x000fe400078e0000 */
[----:B0-----:R-:W-:-:S10]  /*1c200*/  IMAD.MOV.U32 R2, RZ, RZ, R14 ;  /* 0x000000ffff027224 */ /* 0x001fd400078e000e */
[----:B------:R-:W-:Y:S05]  /*1c210*/  WARPSYNC.COLLECTIVE R15, `(.L_x_7441) ;  /* 0x000000000f087348 */ /* 0x000fea0003c00000 */
[----:B------:R0:W1:Y:S02]  /*1c220*/  SHFL.IDX P6, R14, R13, R12, R11 ;  /* 0x0000000c0d0e7389 */ /* 0x00006400000c000b */
[----:B01----:R-:W-:Y:S01]  /*1c230*/  ENDCOLLECTIVE ;  /* 0x000000000000791b */ /* 0x003fe20003800000 */
.L_x_7441:
        /* <DEDUP_REMOVED lines=8> */
.L_x_7442:
[----:B------:R-:W-:Y:S01]  /*1c2c0*/  @!P3 IMAD.MOV.U32 R3, RZ, RZ, R7 ;  /* 0x000000ffff03b224 */ /* 0x000fe200078e0007 */
[----:B------:R-:W-:-:S04]  /*1c2d0*/  IADD3 R7, R4, 0x20, RZ ;  /* 0x0000002004077810 */ /* 0x000fc80007ffe0ff */
[----:B------:R-:W-:Y:S01]  /*1c2e0*/  @!PT LDS RZ, [RZ] ;  /* 0x00000000fffff984 */ /* 0x000fe20000000800 */
[----:B------:R-:W-:Y:S01]  /*1c2f0*/  @!PT LDS RZ, [RZ] ;  /* 0x00000000fffff984 */ /* 0x000fe20000000800 */
[----:B------:R-:W-:Y:S01]  /*1c300*/  @!PT LDS RZ, [RZ] ;  /* 0x00000000fffff984 */ /* 0x000fe20000000800 */
[----:B------:R-:W-:Y:S04]  /*1c310*/  @!P3 LDGSTS.E.BYPASS.LTC128B.128 [R9+0x10c00], desc[UR38][R2.64], !P0 ;  /* 0x10c000000209bfae */ /* 0x000fe8000c101d66 */
[----:B------:R0:W-:Y:S01]  /*1c320*/  @!P3 LDGSTS.E.BYPASS.LTC128B.128 [R9+0x14c00], desc[UR38][R2.64+0x80], !P1 ;  /* 0x14c000800209bfae */ /* 0x0001e2000c901d66 */
[----:B------:R-:W-:Y:S01]  /*1c330*/  ISETP.GE.AND P3, PT, R7, R6, PT ;  /* 0x000000060700720c */ /* 0x000fe20003f66270 */
[----:B------:R-:W-:Y:S01]  /*1c340*/  IMAD.MOV.U32 R13, RZ, RZ, R0 ;  /* 0x000000ffff0d7224 */ /* 0x000fe200078e0000 */
[----:B0-----:R-:W-:-:S11]  /*1c350*/  MOV R2, R14 ;  /* 0x0000000e00027202 */ /* 0x001fd60000000f00 */
[----:B------:R-:W-:Y:S05]  /*1c360*/  WARPSYNC.COLLECTIVE R15, `(.L_x_7443) ;  /* 0x000000000f087348 */ /* 0x000fea0003c00000 */
[----:B------:R0:W1:Y:S02]  /*1c370*/  SHFL.IDX P6, R14, R13, R12, R11 ;  /* 0x0000000c0d0e7389 */ /* 0x00006400000c000b */
[----:B01----:R-:W-:Y:S01]  /*1c380*/  ENDCOLLECTIVE ;  /* 0x000000000000791b */ /* 0x003fe20003800000 */
.L_x_7443:
        /* <DEDUP_REMOVED lines=8> */
.L_x_7444:
        /* <DEDUP_REMOVED lines=13> */
.L_x_7445:
        /* <DEDUP_REMOVED lines=8> */
.L_x_7446:
[----:B------:R-:W-:Y:S01]  /*1c560*/  @!P3 MOV R3, R7 ;  /* 0x000000070003b202 */ /* 0x000fe20000000f00 */
[----:B------:R-:W-:-:S04]  /*1c570*/  VIADD R7, R4, 0x40 ;  /* 0x0000004004077836 */ /* 0x000fc80000000000 */
        /* <DEDUP_REMOVED lines=11> */
.L_x_7447:
        /* <DEDUP_REMOVED lines=8> */
.L_x_7448:
        /* <DEDUP_REMOVED lines=13> */
.L_x_7449:
        /* <DEDUP_REMOVED lines=8> */
.L_x_7450:
[----:B------:R-:W-:-:S05]  /*1c800*/  @!P3 IMAD.MOV.U32 R3, RZ, RZ, R7 ;  /* 0x000000ffff03b224 */ /* 0x000fca00078e0007 */
[----:B------:R-:W-:Y:S01]  /*1c810*/  @!PT LDS RZ, [RZ] ;  /* 0x00000000fffff984 */ /* 0x000fe20000000800 */
[----:B------:R-:W-:Y:S01]  /*1c820*/  @!PT LDS RZ, [RZ] ;  /* 0x00000000fffff984 */ /* 0x000fe20000000800 */
[----:B------:R-:W-:Y:S01]  /*1c830*/  @!PT LDS RZ, [RZ] ;  /* 0x00000000fffff984 */ /* 0x000fe20000000800 */
[----:B------:R-:W-:Y:S04]  /*1c840*/  @!P3 LDGSTS.E.BYPASS.LTC128B.128 [R9+0x12c00], desc[UR38][R2.64], !P0 ;  /* 0x12c000000209bfae */ /* 0x000fe8000c101d66 */
[----:B------:R0:W-:Y:S01]  /*1c850*/  @!P3 LDGSTS.E.BYPASS.LTC128B.128 [R9+0x16c00], desc[UR38][R2.64+0x80], !P1 ;  /* 0x16c000800209bfae */ /* 0x0001e2000c901d66 */
[----:B------:R-:W-:Y:S01]  /*1c860*/  IMAD.MOV.U32 R13, RZ, RZ, R0 ;  /* 0x000000ffff0d7224 */ /* 0x000fe200078e0000 */
[----:B0-----:R-:W-:Y:S01]  /*1c870*/  IADD3 R3, R4, 0x60, RZ ;  /* 0x0000006004037810 */ /* 0x001fe20007ffe0ff */
[----:B------:R-:W-:-:S07]  /*1c880*/  IMAD.MOV.U32 R2, RZ, RZ, R14 ;  /* 0x000000ffff027224 */ /* 0x000fce00078e000e */
[----:B------:R-:W-:Y:S05]  /*1c890*/  WARPSYNC.COLLECTIVE R15, `(.L_x_7451) ;  /* 0x000000000f087348 */ /* 0x000fea0003c00000 */
[----:B------:R0:W1:Y:S02]  /*1c8a0*/  SHFL.IDX P6, R14, R13, R12, R11 ;  /* 0x0000000c0d0e7389 */ /* 0x00006400000c000b */
[----:B01----:R-:W-:Y:S01]  /*1c8b0*/  ENDCOLLECTIVE ;  /* 0x000000000000791b */ /* 0x003fe20003800000 */
.L_x_7451:
[----:B------:R-:W-:Y:S01]  /*1c8c0*/  ISETP.GE.AND P3, PT, R3, R6, PT ;  /* 0x000000060300720c */ /* 0x000fe20003f66270 */
[----:B------:R-:W-:Y:S02]  /*1c8d0*/  IMAD.MOV.U32 R13, RZ, RZ, R5 ;  /* 0x000000ffff0d7224 */ /* 0x000fe400078e0005 */
[----:B------:R-:W-:-:S10]  /*1c8e0*/  IMAD.MOV.U32 R12, RZ, RZ, 0x7 ;  /* 0x00000007ff0c7424 */ /* 0x000fd400078e00ff */
[----:B------:R-:W-:-:S05]  /*1c8f0*/  @!P3 LEA R14, P2, R31, R14, 0x1 ;  /* 0x0000000e1f0eb211 */ /* 0x000fca00078408ff */
[----:B------:R-:W-:Y:S02]  /*1c900*/  @!P3 IMAD.X R7, RZ, RZ, R2, P2 ;  /* 0x000000ffff07b224 */ /* 0x000fe400010e0602 */
[----:B------:R-:W-:-:S07]  /*1c910*/  @!P3 IMAD.MOV.U32 R2, RZ, RZ, R14 ;  /* 0x000000ffff02b224 */ /* 0x000fce00078e000e */
[----:B------:R-:W-:Y:S05]  /*1c920*/  WARPSYNC.COLLECTIVE R15, `(.L_x_7452) ;  /* 0x000000000f087348 */ /* 0x000fea0003c00000 */
[----:B------:R0:W1:Y:S02]  /*1c930*/  SHFL.IDX P6, R14, R13, R12, R11 ;  /* 0x0000000c0d0e7389 */ /* 0x00006400000c000b */
[----:B01----:R-:W-:Y:S01]  /*1c940*/  ENDCOLLECTIVE ;  /* 0x000000000000791b */ /* 0x003fe20003800000 */
.L_x_7452:
[----:B------:R-:W-:-:S05]  /*1c950*/  @!P3 MOV R3, R7 ;  /* 0x000000070003b202 */ /* 0x000fca0000000f00 */
[----:B------:R-:W-:Y:S01]  /*1c960*/  @!PT LDS RZ, [RZ] ;  /* 0x00000000fffff984 */ /* 0x000fe20000000800 */
[----:B------:R-:W-:Y:S01]  /*1c970*/  @!PT LDS RZ, [RZ] ;  /* 0x00000000fffff984 */ /* 0x000fe20000000800 */
[----:B------:R-:W-:Y:S01]  /*1c980*/  @!PT LDS RZ, [RZ] ;  /* 0x00000000fffff984 */ /* 0x000fe20000000800 */
[----:B------:R0:W-:Y:S04]  /*1c990*/  @!P3 LDGSTS.E.BYPASS.LTC128B.128 [R9+0x13400], desc[UR38][R2.64], !P0 ;  /* 0x134000000209bfae */ /* 0x0001e8000c101d66 */
[----:B------:R0:W-:Y:S01]  /*1c9a0*/  @!P3 LDGSTS.E.BYPASS.LTC128B.128 [R9+0x17400], desc[UR38][R2.64+0x80], !P1 ;  /* 0x174000800209bfae */ /* 0x0001e2000c901d66 */
[----:B------:R-:W-:Y:S01]  /*1c9b0*/  IMAD.MOV.U32 R13, RZ, RZ, R0 ;  /* 0x000000ffff0d7224 */ /* 0x000fe200078e0000 */
[----:B------:R-:W-:-:S07]  /*1c9c0*/  MOV R5, R14 ;  /* 0x0000000e00057202 */ /* 0x000fce0000000f00 */
[----:B0-----:R-:W-:Y:S05]  /*1c9d0*/  WARPSYNC.COLLECTIVE R15, `(.L_x_7453) ;  /* 0x000000000f087348 */ /* 0x001fea0003c00000 */
[----:B------:R1:W2:Y:S02]  /*1c9e0*/  SHFL.IDX P6, R14, R13, R12, R11 ;  /* 0x0000000c0d0e7389 */ /* 0x0002a400000c000b */
[----:B012---:R-:W-:Y:S01]  /*1c9f0*/  ENDCOLLECTIVE ;  /* 0x000000000000791b */ /* 0x007fe20003800000 */
.L_x_7453:
[----:B------:R-:W-:Y:S05]  /*1ca00*/  BRA `(.L_x_7454) ;  /* 0xffffffa400207947 */ /* 0x000fea000383ffff */
.L_x_7273:
[----:B0-----:R0:W1:Y:S02]  /*1ca10*/  SYNCS.PHASECHK.TRANS64.TRYWAIT P0, [R22+URZ+0x28820], R3 ;  /* 0x02882003160075a7 */ /* 0x001064000800017f */
[----:B-1----:R-:W-:Y:S05]  /*1ca20*/  @!P0 NANOSLEEP.SYNCS 0x989680 ;  /* 0x009896800000895d */ /* 0x002fea0003900000 */
[----:B------:R-:W1:Y:S02]  /*1ca30*/  @!P0 SYNCS.PHASECHK.TRANS64 P0, [R22+URZ+0x28820], R3 ;  /* 0x02882003160085a7 */ /* 0x000e64000800007f */
[----:B-1----:R-:W-:Y:S05]  /*1ca40*/  @!P0 BRA `(.L_x_7273) ;  /* 0xfffffffc00f08947 */ /* 0x002fea000383ffff */
[----:B------:R-:W-:Y:S05]  /*1ca50*/  BRA `(.L_x_7455) ;  /* 0xffffffa400907947 */ /* 0x000fea000383ffff */
.L_x_7278:
[----:B0-----:R0:W1:Y:S02]  /*1ca60*/  SYNCS.PHASECHK.TRANS64.TRYWAIT P0, [R6+URZ+0x28840], R3 ;  /* 0x02884003060075a7 */ /* 0x001064000800017f */
[----:B-1----:R-:W-:Y:S05]  /*1ca70*/  @!P0 NANOSLEEP.SYNCS 0x989680 ;  /* 0x009896800000895d */ /* 0x002fea0003900000 */
[----:B------:R-:W1:Y:S02]  /*1ca80*/  @!P0 SYNCS.PHASECHK.TRANS64 P0, [R6+URZ+0x28840], R3 ;  /* 0x02884003060085a7 */ /* 0x000e64000800007f */
[----:B-1----:R-:W-:Y:S05]  /*1ca90*/  @!P0 BRA `(.L_x_7278) ;  /* 0xfffffffc00f08947 */ /* 0x002fea000383ffff */
[----:B------:R-:W-:Y:S05]  /*1caa0*/  BRA `(.L_x_7456) ;  /* 0xffffffa800607947 */ /* 0x000fea000383ffff */
.L_x_7279:
        /* <DEDUP_REMOVED lines=8> */
.L_x_7458:
[----:B------:R-:W-:Y:S05]  /*1cb30*/  BSYNC B1 ;  /* 0x0000000000017941 */ /* 0x000fea0003800000 */
.L_x_7457:
[----:B------:R-:W-:Y:S01]  /*1cb40*/  IMAD.MOV.U32 R13, RZ, RZ, R7 ;  /* 0x000000ffff0d7224 */ /* 0x000fe200078e0007 */
[----:B------:R-:W-:Y:S01]  /*1cb50*/  MOV R11, 0x181f ;  /* 0x0000181f000b7802 */ /* 0x000fe20000000f00 */
[----:B------:R-:W-:Y:S01]  /*1cb60*/  IMAD.MOV.U32 R12, RZ, RZ, RZ ;  /* 0x000000ffff0c7224 */ /* 0x000fe200078e00ff */
[----:B------:R-:W-:Y:S01]  /*1cb70*/  MOV R3, R14 ;  /* 0x0000000e00037202 */ /* 0x000fe20000000f00 */
[----:B------:R-:W-:Y:S01]  /*1cb80*/  IMAD.MOV.U32 R15, RZ, RZ, -0x1 ;  /* 0xffffffffff0f7424 */ /* 0x000fe200078e00ff */
[----:B------:R-:W-:Y:S01]  /*1cb90*/  SHF.L.U32 R5, R31, 0x1, RZ ;  /* 0x000000011f057819 */ /* 0x000fe200000006ff */
[----:B------:R-:W-:-:S07]  /*1cba0*/  IMAD R8, R8, 0x2, R22 ;  /* 0x0000000208087824 */ /* 0x000fce00078e0216 */
[----:B------:R-:W-:Y:S05]  /*1cbb0*/  WARPSYNC.COLLECTIVE R15, `(.L_x_7459) ;  /* 0x000000000f087348 */ /* 0x000fea0003c00000 */
[----:B------:R0:W1:Y:S02]  /*1cbc0*/  SHFL.IDX P6, R14, R13, R12, R11 ;  /* 0x0000000c0d0e7389 */ /* 0x00006400000c000b */
[----:B01----:R-:W-:Y:S01]  /*1cbd0*/  ENDCOLLECTIVE ;  /* 0x000000000000791b */ /* 0x003fe20003800000 */
.L_x_7459:
[----:B------:R-:W-:Y:S01]  /*1cbe0*/  MOV R13, R9 ;  /* 0x00000009000d7202 */ /* 0x000fe20000000f00 */
[----:B------:R-:W-:Y:S02]  /*1cbf0*/  IMAD.MOV.U32 R12, RZ, RZ, 0x1 ;  /* 0x00000001ff0c7424 */ /* 0x000fe400078e00ff */
[----:B------:R-:W-:-:S07]  /*1cc00*/  IMAD.MOV.U32 R2, RZ, RZ, R14 ;  /* 0x000000ffff027224 */ /* 0x000fce00078e000e */
[----:B------:R-:W-:Y:S05]  /*1cc10*/  WARPSYNC.COLLECTIVE R15, `(.L_x_7460) ;  /* 0x000000000f087348 */ /* 0x000fea0003c00000 */
[----:B------:R0:W1:Y:S02]  /*1cc20*/  SHFL.IDX P6, R14, R13, R12, R11 ;  /* 0x0000000c0d0e7389 */ /* 0x00006400000c000b */
[----:B01----:R-:W-:Y:S01]  /*1cc30*/  ENDCOLLECTIVE ;  /* 0x000000000000791b */ /* 0x003fe20003800000 */
.L_x_7460:
        /* <DEDUP_REMOVED lines=12> */
.L_x_7461:
[----:B------:R-:W-:Y:S01]  /*1cd00*/  MOV R13, R9 ;  /* 0x00000009000d7202 */ /* 0x000fe20000000f00 */
[----:B------:R-:W-:Y:S02]  /*1cd10*/  IMAD.MOV.U32 R12, RZ, RZ, 0x2 ;  /* 0x00000002ff0c7424 */ /* 0x000fe400078e00ff */
[----:B------:R-:W-:-:S07]  /*1cd20*/  IMAD.MOV.U32 R2, RZ, RZ, R14 ;  /* 0x000000ffff027224 */ /* 0x000fce00078e000e */
[----:B------:R-:W-:Y:S05]  /*1cd30*/  WARPSYNC.COLLECTIVE R15, `(.L_x_7462) ;  /* 0x000000000f087348 */ /* 0x000fea0003c00000 */
[----:B------:R0:W1:Y:S02]  /*1cd40*/  SHFL.IDX P6, R14, R13, R12, R11 ;  /* 0x0000000c0d0e7389 */ /* 0x00006400000c000b */
[----:B01----:R-:W-:Y:S01]  /*1cd50*/  ENDCOLLECTIVE ;  /* 0x000000000000791b */ /* 0x003fe20003800000 */
.L_x_7462:
        /* <DEDUP_REMOVED lines=12> */
.L_x_7463:
[----:B------:R-:W-:Y:S01]  /*1ce20*/  MOV R13, R9 ;  /* 0x00000009000d7202 */ /* 0x000fe20000000f00 */
[----:B------:R-:W-:Y:S02]  /*1ce30*/  IMAD.MOV.U32 R12, RZ, RZ, 0x3 ;  /* 0x00000003ff0c7424 */ /* 0x000fe400078e00ff */
[----:B------:R-:W-:-:S07]  /*1ce40*/  IMAD.MOV.U32 R2, RZ, RZ, R14 ;  /* 0x000000ffff027224 */ /* 0x000fce00078e000e */
[----:B------:R-:W-:Y:S05]  /*1ce50*/  WARPSYNC.COLLECTIVE R15, `(.L_x_7464) ;  /* 0x000000000f087348 */ /* 0x000fea0003c00000 */
[----:B------:R0:W1:Y:S02]  /*1ce60*/  SHFL.IDX P6, R14, R13, R12, R11 ;  /* 0x0000000c0d0e7389 */ /* 0x00006400000c000b */
[----:B01----:R-:W-:Y:S01]  /*1ce70*/  ENDCOLLECTIVE ;  /* 0x000000000000791b */ /* 0x003fe20003800000 */
.L_x_7464:
        /* <DEDUP_REMOVED lines=12> */
.L_x_7465:
[----:B------:R-:W-:Y:S01]  /*1cf40*/  MOV R13, R9 ;  /* 0x00000009000d7202 */ /* 0x000fe20000000f00 */
[----:B------:R-:W-:Y:S02]  /*1cf50*/  IMAD.MOV.U32 R12, RZ, RZ, 0x4 ;  /* 0x00000004ff0c7424 */ /* 0x000fe400078e00ff */
[----:B------:R-:W-:-:S07]  /*1cf60*/  IMAD.MOV.U32 R2, RZ, RZ, R14 ;  /* 0x000000ffff027224 */ /* 0x000fce00078e000e */
[----:B------:R-:W-:Y:S05]  /*1cf70*/  WARPSYNC.COLLECTIVE R15, `(.L_x_7466) ;  /* 0x000000000f087348 */ /* 0x000fea0003c00000 */
[----:B------:R0:W1:Y:S02]  /*1cf80*/  SHFL.IDX P6, R14, R13, R12, R11 ;  /* 0x0000000c0d0e7389 */ /* 0x00006400000c000b */
[----:B01----:R-:W-:Y:S01]  /*1cf90*/  ENDCOLLECTIVE ;  /* 0x000000000000791b */ /* 0x003fe20003800000 */
.L_x_7466:
        /* <DEDUP_REMOVED lines=12> */
.L_x_7467:
[----:B------:R-:W-:Y:S01]  /*1d060*/  MOV R13, R9 ;  /* 0x00000009000d7202 */ /* 0x000fe20000000f00 */
[----:B------:R-:W-:Y:S02]  /*1d070*/  IMAD.MOV.U32 R12, RZ, RZ, 0x5 ;  /* 0x00000005ff0c7424 */ /* 0x000fe400078e00ff */
[----:B------:R-:W-:-:S07]  /*1d080*/  IMAD.MOV.U32 R2, RZ, RZ, R14 ;  /* 0x000000ffff027224 */ /* 0x000fce00078e000e */
[----:B------:R-:W-:Y:S05]  /*1d090*/  WARPSYNC.COLLECTIVE R15, `(.L_x_7468) ;  /* 0x000000000f087348 */ /* 0x000fea0003c00000 */
[----:B------:R0:W1:Y:S02]  /*1d0a0*/  SHFL.IDX P6, R14, R13, R12, R11 ;  /* 0x0000000c0d0e7389 */ /* 0x00006400000c000b */
[----:B01----:R-:W-:Y:S01]  /*1d0b0*/  ENDCOLLECTIVE ;  /* 0x000000000000791b */ /* 0x003fe20003800000 */
.L_x_7468:
        /* <DEDUP_REMOVED lines=12> */
.L_x_7469:
[----:B------:R-:W-:Y:S01]  /*1d180*/  MOV R13, R9 ;  /* 0x00000009000d7202 */ /* 0x000fe20000000f00 */
[----:B------:R-:W-:Y:S02]  /*1d190*/  IMAD.MOV.U32 R12, RZ, RZ, 0x6 ;  /* 0x00000006ff0c7424 */ /* 0x000fe400078e00ff */
[----:B------:R-:W-:-:S07]  /*1d1a0*/  IMAD.MOV.U32 R2, RZ, RZ, R14 ;  /* 0x000000ffff027224 */ /* 0x000fce00078e000e */
[----:B------:R-:W-:Y:S05]  /*1d1b0*/  WARPSYNC.COLLECTIVE R15, `(.L_x_7470) ;  /* 0x000000000f087348 */ /* 0x000fea0003c00000 */
[----:B------:R0:W1:Y:S02]  /*1d1c0*/  SHFL.IDX P6, R14, R13, R12, R11 ;  /* 0x0000000c0d0e7389 */ /* 0x00006400000c000b */
[----:B01----:R-:W-:Y:S01]  /*1d1d0*/  ENDCOLLECTIVE ;  /* 0x000000000000791b */ /* 0x003fe20003800000 */
.L_x_7470:
        /* <DEDUP_REMOVED lines=12> */
.L_x_7471:
[----:B------:R-:W-:Y:S01]  /*1d2a0*/  MOV R13, R9 ;  /* 0x00000009000d7202 */ /* 0x000fe20000000f00 */
[----:B------:R-:W-:Y:S02]  /*1d2b0*/  IMAD.MOV.U32 R12, RZ, RZ, 0x7 ;  /* 0x00000007ff0c7424 */ /* 0x000fe400078e00ff */
[----:B------:R-:W-:-:S07]  /*1d2c0*/  IMAD.MOV.U32 R2, RZ, RZ, R14 ;  /* 0x000000ffff027224 */ /* 0x000fce00078e000e */
[----:B------:R-:W-:Y:S05]  /*1d2d0*/  WARPSYNC.COLLECTIVE R15, `(.L_x_7472) ;  /* 0x000000000f087348 */ /* 0x000fea0003c00000 */
[----:B------:R0:W1:Y:S02]  /*1d2e0*/  SHFL.IDX P6, R14, R13, R12, R11 ;  /* 0x0000000c0d0e7389 */ /* 0x00006400000c000b */
[----:B01----:R-:W-:Y:S01]  /*1d2f0*/  ENDCOLLECTIVE ;  /* 0x000000000000791b */ /* 0x003fe20003800000 */
.L_x_7472:
[----:B------:R-:W-:-:S05]  /*1d300*/  IADD3 R2, P0, R2, R5, RZ ;  /* 0x0000000502027210 */ /* 0x000fca0007f1e0ff */
[----:B------:R-:W-:-:S05]  /*1d310*/  IMAD.X R3, RZ, RZ, R3, P0 ;  /* 0x000000ffff037224 */ /* 0x000fca00000e0603 */
[----:B------:R-:W-:Y:S01]  /*1d320*/  @!PT LDS RZ, [RZ] ;  /* 0x00000000fffff984 */ /* 0x000fe20000000800 */
[----:B------:R-:W-:Y:S01]  /*1d330*/  @!PT LDS RZ, [RZ] ;  /* 0x00000000fffff984 */ /* 0x000fe20000000800 */
[----:B------:R-:W-:Y:S01]  /*1d340*/  @!PT LDS RZ, [RZ] ;  /* 0x00000000fffff984 */ /* 0x000fe20000000800 */
[----:B------:R0:W-:Y:S01]  /*1d350*/  LDGSTS.E.BYPASS.LTC128B.128 [R8+0x1b400], desc[UR38][R2.64], !P4 ;  /* 0x1b40000002087fae */ /* 0x0001e2000e101d66 */
[----:B------:R-:W-:-:S03]  /*1d360*/  MOV R13, R7 ;  /* 0x00000007000d7202 */ /* 0x000fc60000000f00 */
[----:B------:R0:W-:Y:S01]  /*1d370*/  LDGSTS.E.BYPASS.LTC128B.128 [R8+0x1f400], desc[UR38][R2.64+0x80], !P3 ;  /* 0x1f40008002087fae */ /* 0x0001e2000d901d66 */
[----:B------:R-:W-:-:S07]  /*1d380*/  IMAD.MOV.U32 R9, RZ, RZ, R14 ;  /* 0x000000ffff097224 */ /* 0x000fce00078e000e */
[----:B0-----:R-:W-:Y:S05]  /*1d390*/  WARPSYNC.COLLECTIVE R15, `(.L_x_7473) ;  /* 0x000000000f087348 */ /* 0x001fea0003c00000 */
[----:B------:R1:W2:Y:S02]  /*1d3a0*/  SHFL.IDX P6, R14, R13, R12, R11 ;  /* 0x0000000c0d0e7389 */ /* 0x0002a400000c000b */
[----:B012---:R-:W-:Y:S01]  /*1d3b0*/  ENDCOLLECTIVE ;  /* 0x000000000000791b */ /* 0x007fe20003800000 */
.L_x_7473:
[----:B------:R-:W-:Y:S01]  /*1d3c0*/  IMAD.MOV.U32 R2, RZ, RZ, R14 ;  /* 0x000000ffff027224 */ /* 0x000fe200078e000e */
[----:B------:R-:W-:Y:S06]  /*1d3d0*/  BRA `(.L_x_7474) ;  /* 0xffffffa400347947 */ /* 0x000fec000383ffff */
.L_x_7284:
[----:B-1----:R1:W2:Y:S02]  /*1d3e0*/  SYNCS.PHASECHK.TRANS64.TRYWAIT P0, [R6+URZ+0x28860], R2 ;  /* 0x02886002060075a7 */ /* 0x0022a4000800017f */
[----:B--2---:R-:W-:Y:S05]  /*1d3f0*/  @!P0 NANOSLEEP.SYNCS 0x989680 ;  /* 0x009896800000895d */ /* 0x004fea0003900000 */
[----:B------:R-:W2:Y:S02]  /*1d400*/  @!P0 SYNCS.PHASECHK.TRANS64 P0, [R6+URZ+0x28860], R2 ;  /* 0x02886002060085a7 */ /* 0x000ea4000800007f */
[----:B--2---:R-:W-:Y:S05]  /*1d410*/  @!P0 BRA `(.L_x_7284) ;  /* 0xfffffffc00f08947 */ /* 0x004fea000383ffff */
[----:B------:R-:W-:Y:S05]  /*1d420*/  BRA `(.L_x_7475) ;  /* 0xffffffa400907947 */ /* 0x000fea000383ffff */
.L_x_7285:
[----:B------:R-:W-:Y:S01]  /*1d430*/  BSSY B1, `(.L_x_7476) ;  /* 0x0000008000017945 */ /* 0x000fe20003800000 */
[----:B------:R-:W-:Y:S01]  /*1d440*/  IMAD.MOV.U32 R13, RZ, RZ, R24 ;  /* 0x000000ffff0d7224 */ /* 0x000fe200078e0018 */
[----:B------:R-:W-:Y:S01]  /*1d450*/  MOV R12, RZ ;  /* 0x000000ff000c7202 */ /* 0x000fe20000000f00 */
[----:B------:R-:W-:Y:S02]  /*1d460*/  IMAD.MOV.U32 R11, RZ, RZ, 0x181f ;  /* 0x0000181fff0b7424 */ /* 0x000fe400078e00ff */
[----:B------:R-:W-:-:S07]  /*1d470*/  IMAD.MOV.U32 R15, RZ, RZ, -0x1 ;  /* 0xffffffffff0f7424 */ /* 0x000fce00078e00ff */
[----:B-1----:R-:W-:Y:S05]  /*1d480*/  WARPSYNC.COLLECTIVE R15, `(.L_x_7477) ;  /* 0x000000000f087348 */ /* 0x002fea0003c00000 */
[----:B------:R0:W2:Y:S02]  /*1d490*/  SHFL.IDX P6, R14, R13, R12, R11 ;  /* 0x0000000c0d0e7389 */ /* 0x0000a400000c000b */
[----:B012---:R-:W-:Y:S01]  /*1d4a0*/  ENDCOLLECTIVE ;  /* 0x000000000000791b */ /* 0x007fe20003800000 */
.L_x_7477:
[----:B------:R-:W-:Y:S05]  /*1d4b0*/  BSYNC B1 ;  /* 0x0000000000017941 */ /* 0x000fea0003800000 */
.L_x_7476:
[----:B------:R-:W-:Y:S01]  /*1d4c0*/  IMAD.MOV.U32 R13, RZ, RZ, R23 ;  /* 0x000000ffff0d7224 */ /* 0x000fe200078e0017 */
[----:B------:R-:W-:Y:S01]  /*1d4d0*/  MOV R11, 0x181f ;  /* 0x0000181f000b7802 */ /* 0x000fe20000000f00 */
[----:B------:R-:W-:Y:S01]  /*1d4e0*/  IMAD.MOV.U32 R12, RZ, RZ, RZ ;  /* 0x000000ffff0c7224 */ /* 0x000fe200078e00ff */
[----:B------:R-:W-:Y:S01]  /*1d4f0*/  MOV R3, R14 ;  /* 0x0000000e00037202 */ /* 0x000fe20000000f00 */
[----:B------:R-:W-:Y:S02]  /*1d500*/  IMAD.MOV.U32 R15, RZ, RZ, -0x1 ;  /* 0xffffffffff0f7424 */ /* 0x000fe400078e00ff */
[----:B------:R-:W-:-:S07]  /*1d510*/  IMAD R7, R7, 0x2, R22 ;  /* 0x0000000207077824 */ /* 0x000fce00078e0216 */
[----:B------:R-:W-:Y:S05]  /*1d520*/  WARPSYNC.COLLECTIVE R15, `(.L_x_7478) ;  /* 0x000000000f087348 */ /* 0x000fea0003c00000 */
[----:B------:R0:W1:Y:S02]  /*1d530*/  SHFL.IDX P6, R14, R13, R12, R11 ;  /* 0x0000000c0d0e7389 */ /* 0x00006400000c000b */
[----:B01----:R-:W-:Y:S01]  /*1d540*/  ENDCOLLECTIVE ;  /* 0x000000000000791b */ /* 0x003fe20003800000 */
.L_x_7478:
[----:B------:R-:W-:Y:S01]  /*1d550*/  IMAD.MOV.U32 R13, RZ, RZ, R24 ;  /* 0x000000ffff0d7224 */ /* 0x000fe200078e0018 */
[----:B------:R-:W-:Y:S01]  /*1d560*/  MOV R12, 0x1 ;  /* 0x00000001000c7802 */ /* 0x000fe20000000f00 */
[----:B------:R-:W-:-:S07]  /*1d570*/  IMAD.MOV.U32 R2, RZ, RZ, R14 ;  /* 0x000000ffff027224 */ /* 0x000fce00078e000e */
[----:B------:R-:W-:Y:S05]  /*1d580*/  WARPSYNC.COLLECTIVE R15, `(.L_x_7479) ;  /* 0x000000000f087348 */ /* 0x000fea0003c00000 */
[----:B------:R0:W1:Y:S02]  /*1d590*/  SHFL.IDX P6, R14, R13, R12, R11 ;  /* 0x0000000c0d0e7389 */ /* 0x00006400000c000b */
[----:B01----:R-:W-:Y:S01]  /*1d5a0*/  ENDCOLLECTIVE ;  /* 0x000000000000791b */ /* 0x003fe20003800000 */
.L_x_7479:
        /* <DEDUP_REMOVED lines=14> */
.L_x_7480:
[----:B------:R-:W-:Y:S01]  /*1d690*/  IMAD.MOV.U32 R13, RZ, RZ, R24 ;  /* 0x000000ffff0d7224 */ /* 0x000fe200078e0018 */
[----:B------:R-:W-:Y:S02]  /*1d6a0*/  MOV R12, 0x2 ;  /* 0x00000002000c7802 */ /* 0x000fe40000000f00 */
[----:B------:R-:W-:-:S07]  /*1d6b0*/  MOV R2, R14 ;  /* 0x0000000e00027202 */ /* 0x000fce0000000f00 */
[----:B------:R-:W-:Y:S05]  /*1d6c0*/  WARPSYNC.COLLECTIVE R15, `(.L_x_7481) ;  /* 0x000000000f087348 */ /* 0x000fea0003c00000 */
[----:B------:R0:W1:Y:S02]  /*1d6d0*/  SHFL.IDX P6, R14, R13, R12, R11 ;  /* 0x0000000c0d0e7389 */ /* 0x00006400000c000b */
[----:B01----:R-:W-:Y:S01]  /*1d6e0*/  ENDCOLLECTIVE ;  /* 0x000000000000791b */ /* 0x003fe20003800000 */
.L_x_7481:
        /* <DEDUP_REMOVED lines=14> */
.L_x_7482:
[----:B------:R-:W-:Y:S01]  /*1d7d0*/  IMAD.MOV.U32 R13, RZ, RZ, R24 ;  /* 0x000000ffff0d7224 */ /* 0x000fe200078e0018 */
[----:B------:R-:W-:Y:S02]  /*1d7e0*/  MOV R12, 0x3 ;  /* 0x00000003000c7802 */ /* 0x000fe40000000f00 */
[----:B------:R-:W-:-:S07]  /*1d7f0*/  MOV R2, R14 ;  /* 0x0000000e00027202 */ /* 0x000fce0000000f00 */
[----:B------:R-:W-:Y:S05]  /*1d800*/  WARPSYNC.COLLECTIVE R15, `(.L_x_7483) ;  /* 0x000000000f087348 */ /* 0x000fea0003c00000 */
[----:B------:R0:W1:Y:S02]  /*1d810*/  SHFL.IDX P6, R14, R13, R12, R11 ;  /* 0x0000000c0d0e7389 */ /* 0x00006400000c000b */
[----:B01----:R-:W-:Y:S01]  /*1d820*/  ENDCOLLECTIVE ;  /* 0x000000000000791b */ /* 0x003fe20003800000 */
.L_x_7483:
        /* <DEDUP_REMOVED lines=14> */
.L_x_7484:
[----:B------:R-:W-:Y:S01]  /*1d910*/  IMAD.MOV.U32 R13, RZ, RZ, R24 ;  /* 0x000000ffff0d7224 */ /* 0x000fe200078e0018 */
[----:B------:R-:W-:Y:S02]  /*1d920*/  MOV R12, 0x4 ;  /* 0x00000004000c7802 */ /* 0x000fe40000000f00 */
[----:B------:R-:W-:-:S07]  /*1d930*/  MOV R2, R14 ;  /* 0x0000000e00027202 */ /* 0x000fce0000000f00 */
[----:B------:R-:W-:Y:S05]  /*1d940*/  WARPSYNC.COLLECTIVE R15, `(.L_x_7485) ;  /* 0x000000000f087348 */ /* 0x000fea0003c00000 */
[----:B------:R0:W1:Y:S02]  /*1d950*/  SHFL.IDX P6, R14, R13, R12, R11 ;  /* 0x0000000c0d0e7389 */ /* 0x00006400000c000b */
[----:B01----:R-:W-:Y:S01]  /*1d960*/  ENDCOLLECTIVE ;  /* 0x000000000000791b */ /* 0x003fe20003800000 */
.L_x_7485:
        /* <DEDUP_REMOVED lines=14> */
.L_x_7486:
[----:B------:R-:W-:Y:S01]  /*1da50*/  IMAD.MOV.U32 R13, RZ, RZ, R24 ;  /* 0x000000ffff0d7224 */ /* 0x000fe200078e0018 */
[----:B------:R-:W-:Y:S02]  /*1da60*/  MOV R12, 0x5 ;  /* 0x00000005000c7802 */ /* 0x000fe40000000f00 */
[----:B------:R-:W-:-:S07]  /*1da70*/  MOV R2, R14 ;  /* 0x0000000e00027202 */ /* 0x000fce0000000f00 */
[----:B------:R-:W-:Y:S05]  /*1da80*/  WARPSYNC.COLLECTIVE R15, `(.L_x_7487) ;  /* 0x000000000f087348 */ /* 0x000fea0003c00000 */
[----:B------:R0:W1:Y:S02]  /*1da90*/  SHFL.IDX P6, R14, R13, R12, R11 ;  /* 0x0000000c0d0e7389 */ /* 0x00006400000c000b */
[----:B01----:R-:W-:Y:S01]  /*1daa0*/  ENDCOLLECTIVE ;  /* 0x000000000000791b */ /* 0x003fe20003800000 */
.L_x_7487:
        /* <DEDUP_REMOVED lines=14> */
.L_x_7488:
[----:B------:R-:W-:Y:S01]  /*1db90*/  IMAD.MOV.U32 R13, RZ, RZ, R24 ;  /* 0x000000ffff0d7224 */ /* 0x000fe200078e0018 */
[----:B------:R-:W-:Y:S02]  /*1dba0*/  MOV R12, 0x6 ;  /* 0x00000006000c7802 */ /* 0x000fe40000000f00 */
[----:B------:R-:W-:-:S07]  /*1dbb0*/  MOV R2, R14 ;  /* 0x0000000e00027202 */ /* 0x000fce0000000f00 */
[----:B------:R-:W-:Y:S05]  /*1dbc0*/  WARPSYNC.COLLECTIVE R15, `(.L_x_7489) ;  /* 0x000000000f087348 */ /* 0x000fea0003c00000 */
[----:B------:R0:W1:Y:S02]  /*1dbd0*/  SHFL.IDX P6, R14, R13, R12, R11 ;  /* 0x0000000c0d0e7389 */ /* 0x00006400000c000b */
[----:B01----:R-:W-:Y:S01]  /*1dbe0*/  ENDCOLLECTIVE ;  /* 0x000000000000791b */ /* 0x003fe20003800000 */
.L_x_7489:
        /* <DEDUP_REMOVED lines=14> */
.L_x_7490:
[----:B------:R-:W-:Y:S01]  /*1dcd0*/  IMAD.MOV.U32 R13, RZ, RZ, R24 ;  /* 0x000000ffff0d7224 */ /* 0x000fe200078e0018 */
[----:B------:R-:W-:Y:S02]  /*1dce0*/  MOV R12, 0x7 ;  /* 0x00000007000c7802 */ /* 0x000fe40000000f00 */
[----:B------:R-:W-:-:S07]  /*1dcf0*/  MOV R2, R14 ;  /* 0x0000000e00027202 */ /* 0x000fce0000000f00 */
[----:B------:R-:W-:Y:S05]  /*1dd00*/  WARPSYNC.COLLECTIVE R15, `(.L_x_7491) ;  /* 0x000000000f087348 */ /* 0x000fea0003c00000 */
[----:B------:R0:W1:Y:S02]  /*1dd10*/  SHFL.IDX P6, R14, R13, R12, R11 ;  /* 0x0000000c0d0e7389 */ /* 0x00006400000c000b */
[----:B01----:R-:W-:Y:S01]  /*1dd20*/  ENDCOLLECTIVE ;  /* 0x000000000000791b */ /* 0x003fe20003800000 */
.L_x_7491:
        /* <DEDUP_REMOVED lines=13> */
.L_x_7492:
[----:B------:R-:W-:Y:S01]  /*1de00*/  @!PT LDS RZ, [RZ] ;  /* 0x00000000fffff984 */ /* 0x000fe20000000800 */
[----:B------:R-:W-:Y:S01]  /*1de10*/  @!PT LDS RZ, [RZ] ;  /* 0x00000000fffff984 */ /* 0x000fe20000000800 */
[----:B------:R-:W-:Y:S01]  /*1de20*/  @!PT LDS RZ, [RZ] ;  /* 0x00000000fffff984 */ /* 0x000fe20000000800 */
[----:B------:R0:W-:Y:S01]  /*1de30*/  LDGSTS.E.BYPASS.LTC128B.128 [R7+0x7400], desc[UR38][R2.64+0x80], !P0 ;  /* 0x0740008002077fae */ /* 0x0001e2000c101d66 */
[----:B------:R-:W-:Y:S05]  /*1de40*/  BRA `(.L_x_7493) ;  /* 0xffffffa000187947 */ /* 0x000fea000383ffff */
.L_x_7293:
[----:B0-----:R0:W1:Y:S02]  /*1de50*/  SYNCS.PHASECHK.TRANS64.TRYWAIT P0, [R0+URZ+0x28860], R3 ;  /* 0x02886003000075a7 */ /* 0x001064000800017f */
[----:B-1----:R-:W-:Y:S05]  /*1de60*/  @!P0 NANOSLEEP.SYNCS 0x989680 ;  /* 0x009896800000895d */ /* 0x002fea0003900000 */
[----:B------:R-:W1:Y:S02]  /*1de70*/  @!P0 SYNCS.PHASECHK.TRANS64 P0, [R0+URZ+0x28860], R3 ;  /* 0x02886003000085a7 */ /* 0x000e64000800007f */
[----:B-1----:R-:W-:Y:S05]  /*1de80*/  @!P0 BRA `(.L_x_7293) ;  /* 0xfffffffc00f08947 */ /* 0x002fea000383ffff */
[----:B------:R-:W-:Y:S05]  /*1de90*/  BRA `(.L_x_7494) ;  /* 0xffffffa400347947 */ /* 0x000fea000383ffff */
.L_x_7294:
        /* <DEDUP_REMOVED lines=8> */
.L_x_7496:
[----:B------:R-:W-:Y:S05]  /*1df20*/  BSYNC B0 ;  /* 0x0000000000007941 */ /* 0x000fea0003800000 */
.L_x_7495:
[----:B------:R-:W-:Y:S01]  /*1df30*/  IMAD.MOV.U32 R13, RZ, RZ, R23 ;  /* 0x000000ffff0d7224 */ /* 0x000fe200078e0017 */
[----:B------:R-:W-:Y:S01]  /*1df40*/  MOV R12, RZ ;  /* 0x000000ff000c7202 */ /* 0x000fe20000000f00 */
[----:B------:R-:W-:Y:S01]  /*1df50*/  IMAD.MOV.U32 R11, RZ, RZ, 0x181f ;  /* 0x0000181fff0b7424 */ /* 0x000fe200078e00ff */
[----:B------:R-:W-:Y:S01]  /*1df60*/  SHF.L.U32 R5, R31, 0x1, RZ ;  /* 0x000000011f057819 */ /* 0x000fe200000006ff */
[----:B------:R-:W-:Y:S02]  /*1df70*/  IMAD.MOV.U32 R15, RZ, RZ, -0x1 ;  /* 0xffffffffff0f7424 */ /* 0x000fe400078e00ff */
[----:B------:R-:W-:Y:S02]  /*1df80*/  IMAD.MOV.U32 R3, RZ, RZ, R14 ;  /* 0x000000ffff037224 */ /* 0x000fe400078e000e */
[----:B------:R-:W-:-:S07]  /*1df90*/  IMAD R4, R9, 0x2, R22 ;  /* 0x0000000209047824 */ /* 0x000fce00078e0216 */
[----:B------:R-:W-:Y:S05]  /*1dfa0*/  WARPSYNC.COLLECTIVE R15, `(.L_x_7497) ;  /* 0x000000000f087348 */ /* 0x000fea0003c00000 */
[----:B------:R0:W1:Y:S02]  /*1dfb0*/  SHFL.IDX P6, R14, R13, R12, R11 ;  /* 0x0000000c0d0e7389 */ /* 0x00006400000c000b */
[----:B01----:R-:W-:Y:S01]  /*1dfc0*/  ENDCOLLECTIVE ;  /* 0x000000000000791b */ /* 0x003fe20003800000 */
.L_x_7497:
[----:B------:R-:W-:Y:S02]  /*1dfd0*/  ULDC UR4, c[0x0][0x2f4] ;  /* 0x0000bd0000047ab9 */ /* 0x000fe40000000800 */
[----:B------:R-:W-:Y:S02]  /*1dfe0*/  ISETP.GE.AND P1, PT, R31, UR4, PT ;  /* 0x000000041f007c0c */ /* 0x000fe4000bf26270 */
[----:B------:R-:W-:Y:S02]  /*1dff0*/  ISETP.GE.AND P0, PT, R30, UR4, PT ;  /* 0x000000041e007c0c */ /* 0x000fe4000bf06270 */
[C---:B------:R-:W-:Y:S02]  /*1e000*/  ISETP.LT.OR P3, PT, R6.reuse, 0x1, P1 ;  /* 0x000000010600780c */ /* 0x040fe40000f61670 */
[----:B------:R-:W-:Y:S02]  /*1e010*/  ISETP.LT.OR P4, PT, R6, 0x1, P0 ;  /* 0x000000010600780c */ /* 0x000fe40000781670 */
[----:B------:R-:W-:Y:S01]  /*1e020*/  MOV R13, R24 ;  /* 0x00000018000d7202 */ /* 0x000fe20000000f00 */
[----:B------:R-:W-:Y:S01]  /*1e030*/  IMAD.MOV.U32 R12, RZ, RZ, 0x1 ;  /* 0x00000001ff0c7424 */ /* 0x000fe200078e00ff */
[----:B------:R-:W-:-:S13]  /*1e040*/  IADD3 R2, P2, R14, R5, RZ ;  /* 0x000000050e027210 */ /* 0x000fda0007f5e0ff */
[----:B------:R-:W-:Y:S05]  /*1e050*/  WARPSYNC.COLLECTIVE R15, `(.L_x_7498) ;  /* 0x000000000f087348 */ /* 0x000fea0003c00000 */
[----:B------:R0:W1:Y:S02]  /*1e060*/  SHFL.IDX P6, R14, R13, R12, R11 ;  /* 0x0000000c0d0e7389 */ /* 0x00006400000c000b */
[----:B01----:R-:W-:Y:S01]  /*1e070*/  ENDCOLLECTIVE ;  /* 0x000000000000791b */ /* 0x003fe20003800000 */
.L_x_7498:
[----:B------:R-:W-:-:S05]  /*1e080*/  IMAD.X R3, RZ, RZ, R3, P2 ;  /* 0x000000ffff037224 */ /* 0x000fca00010e0603 */
[----:B------:R-:W-:Y:S01]  /*1e090*/  @!PT LDS RZ, [RZ] ;  /* 0x00000000fffff984 */ /* 0x000fe20000000800 */
[----:B------:R-:W-:Y:S01]  /*1e0a0*/  @!PT LDS RZ, [RZ] ;  /* 0x00000000fffff984 */ /* 0x000fe20000000800 */
[----:B------:R-:W-:Y:S01]  /*1e0b0*/  @!PT LDS RZ, [RZ] ;  /* 0x00000000fffff984 */ /* 0x000fe20000000800 */
[----:B------:R0:W-:Y:S01]  /*1e0c0*/  LDGSTS.E.BYPASS.LTC128B.128 [R4+0x400], desc[UR38][R2.64], !P3 ;  /* 0x0040000002047fae */ /* 0x0001e2000d901d66 */
[----:B------:R-:W-:-:S03]  /*1e0d0*/  ISETP.LT.OR P3, PT, R6, 0x11, P1 ;  /* 0x000000110600780c */ /* 0x000fc60000f61670 */
[----:B------:R0:W-:Y:S01]  /*1e0e0*/  LDGSTS.E.BYPASS.LTC128B.128 [R4+0x4400], desc[UR38][R2.64+0x80], !P4 ;  /* 0x0440008002047fae */ /* 0x0001e2000e101d66 */
[----:B------:R-:W-:Y:S02]  /*1e0f0*/  ISETP.LT.OR P4, PT, R6, 0x11, P0 ;  /* 0x000000110600780c */ /* 0x000fe40000781670 */
[----:B------:R-:W-:Y:S01]  /*1e100*/  MOV R13, R23 ;  /* 0x00000017000d7202 */ /* 0x000fe20000000f00 */
[----:B------:R-:W-:-:S10]  /*1e110*/  IMAD.MOV.U32 R7, RZ, RZ, R14 ;  /* 0x000000ffff077224 */ /* 0x000fd400078e000e */
[----:B0-----:R-:W-:Y:S05]  /*1e120*/  WARPSYNC.COLLECTIVE R15, `(.L_x_7499) ;  /* 0x000000000f087348 */ /* 0x001fea0003c00000 */
[----:B------:R1:W2:Y:S02]  /*1e130*/  SHFL.IDX P6, R14, R13, R12, R11 ;  /* 0x0000000c0d0e7389 */ /* 0x0002a400000c000b */
[----:B012---:R-:W-:Y:S01]  /*1e140*/  ENDCOLLECTIVE ;  /* 0x000000000000791b */ /* 0x007fe20003800000 */
.L_x_7499:
[----:B------:R-:W-:Y:S01]  /*1e150*/  MOV R13, R24 ;  /* 0x00000018000d7202 */ /* 0x000fe20000000f00 */
[----:B------:R-:W-:Y:S02]  /*1e160*/  IMAD.MOV.U32 R12, RZ, RZ, 0x2 ;  /* 0x00000002ff0c7424 */ /* 0x000fe400078e00ff */
[----:B------:R-:W-:-:S07]  /*1e170*/  IMAD.MOV.U32 R10, RZ, RZ, R14 ;  /* 0x000000ffff0a7224 */ /* 0x000fce00078e000e */
[----:B------:R-:W-:Y:S05]  /*1e180*/  WARPSYNC.COLLECTIVE R15, `(.L_x_7500) ;  /* 0x000000000f087348 */ /* 0x000fea0003c00000 */
[----:B------:R0:W1:Y:S02]  /*1e190*/  SHFL.IDX P6, R14, R13, R12, R11 ;  /* 0x0000000c0d0e7389 */ /* 0x00006400000c000b */
[----:B01----:R-:W-:Y:S01]  /*1e1a0*/  ENDCOLLECTIVE ;  /* 0x000000000000791b */ /* 0x003fe20003800000 */
.L_x_7500:
        /* <DEDUP_REMOVED lines=14> */
.L_x_7501:
[----:B------:R-:W-:Y:S01]  /*1e290*/  IMAD.MOV.U32 R13, RZ, RZ, R24 ;  /* 0x000000ffff0d7224 */ /* 0x000fe200078e0018 */
[----:B------:R-:W-:Y:S02]  /*1e2a0*/  MOV R12, 0x3 ;  /* 0x00000003000c7802 */ /* 0x000fe40000000f00 */
[----:B------:R-:W-:-:S13]  /*1e2b0*/  IADD3 R2, P2, R14, R5, RZ ;  /* 0x000000050e027210 */ /* 0x000fda0007f5e0ff */
[----:B------:R-:W-:Y:S05]  /*1e2c0*/  WARPSYNC.COLLECTIVE R15, `(.L_x_7502) ;  /* 0x000000000f087348 */ /* 0x000fea0003c00000 */
[----:B------:R0:W1:Y:S02]  /*1e2d0*/  SHFL.IDX P6, R14, R13, R12, R11 ;  /* 0x0000000c0d0e7389 */ /* 0x00006400000c000b */
[----:B01----:R-:W-:Y:S01]  /*1e2e0*/  ENDCOLLECTIVE ;  /* 0x000000000000791b */ /* 0x003fe20003800000 */
.L_x_7502:
        /* <DEDUP_REMOVED lines=13> */
.L_x_7503:
[----:B------:R-:W-:Y:S02]  /*1e3c0*/  IMAD.MOV.U32 R13, RZ, RZ, R24 ;  /* 0x000000ffff0d7224 */ /* 0x000fe400078e0018 */
[----:B------:R-:W-:Y:S01]  /*1e3d0*/  IMAD.MOV.U32 R12, RZ, RZ, 0x4 ;  /* 0x00000004ff0c7424 */ /* 0x000fe200078e00ff */
[----:B------:R-:W-:-:S13]  /*1e3e0*/  IADD3 R2, P2, R14, R5, RZ ;  /* 0x000000050e027210 */ /* 0x000fda0007f5e0ff */
[----:B------:R-:W-:Y:S05]  /*1e3f0*/  WARPSYNC.COLLECTIVE R15, `(.L_x_7504) ;  /* 0x000000000f087348 */ /* 0x000fea0003c00000 */
[----:B------:R0:W1:Y:S02]  /*1e400*/  SHFL.IDX P6, R14, R13, R12, R11 ;  /* 0x0000000c0d0e7389 */ /* 0x00006400000c000b */
[----:B01----:R-:W-:Y:S01]  /*1e410*/  ENDCOLLECTIVE ;  /* 0x000000000000791b */ /* 0x003fe20003800000 */
.L_x_7504:
[----:B------:R-:W-:-:S05]  /*1e420*/  IADD3.X R3, RZ, R7, RZ, P2, !PT ;  /* 0x00000007ff037210 */ /* 0x000fca00017fe4ff */
[----:B------:R-:W-:Y:S01]  /*1e430*/  @!PT LDS RZ, [RZ] ;  /* 0x00000000fffff984 */ /* 0x000fe20000000800 */
[----:B------:R-:W-:Y:S01]  /*1e440*/  @!PT LDS RZ, [RZ] ;  /* 0x00000000fffff984 */ /* 0x000fe20000000800 */
[----:B------:R-:W-:Y:S01]  /*1e450*/  @!PT LDS RZ, [RZ] ;  /* 0x00000000fffff984 */ /* 0x000fe20000000800 */
[----:B------:R0:W-:Y:S01]  /*1e460*/  LDGSTS.E.BYPASS.LTC128B.128 [R4+0x1c00], desc[UR38][R2.64], !P3 ;  /* 0x01c0000002047fae */ /* 0x0001e2000d901d66 */
[----:B------:R-:W-:-:S03]  /*1e470*/  ISETP.LT.OR P3, PT, R6, 0x41, P1 ;  /* 0x000000410600780c */ /* 0x000fc60000f61670 */
[----:B------:R0:W-:Y:S01]  /*1e480*/  LDGSTS.E.BYPASS.LTC128B.128 [R4+0x5c00], desc[UR38][R2.64+0x80], !P4 ;  /* 0x05c0008002047fae */ /* 0x0001e2000e101d66 */
[----:B------:R-:W-:Y:S01]  /*1e490*/  ISETP.LT.OR P4, PT, R6, 0x41, P0 ;  /* 0x000000410600780c */ /* 0x000fe20000781670 */
[----:B------:R-:W-:Y:S01]  /*1e4a0*/  IMAD.MOV.U32 R13, RZ, RZ, R23 ;  /* 0x000000ffff0d7224 */ /* 0x000fe200078e0017 */
[----:B------:R-:W-:-:S11]  /*1e4b0*/  MOV R8, R14 ;  /* 0x0000000e00087202 */ /* 0x000fd60000000f00 */
[----:B0-----:R-:W-:Y:S05]  /*1e4c0*/  WARPSYNC.COLLECTIVE R15, `(.L_x_7505) ;  /* 0x000000000f087348 */ /* 0x001fea0003c00000 */
[----:B------:R1:W2:Y:S02]  /*1e4d0*/  SHFL.IDX P6, R14, R13, R12, R11 ;  /* 0x0000000c0d0e7389 */ /* 0x0002a400000c000b */
[----:B012---:R-:W-:Y:S01]  /*1e4e0*/  ENDCOLLECTIVE ;  /* 0x000000000000791b */ /* 0x007fe20003800000 */
.L_x_7505:
[----:B------:R-:W-:Y:S02]  /*1e4f0*/  IMAD.MOV.U32 R13, RZ, RZ, R24 ;  /* 0x000000ffff0d7224 */ /* 0x000fe400078e0018 */
[----:B------:R-:W-:Y:S02]  /*1e500*/  IMAD.MOV.U32 R12, RZ, RZ, 0x5 ;  /* 0x00000005ff0c7424 */ /* 0x000fe400078e00ff */
[----:B------:R-:W-:-:S07]  /*1e510*/  IMAD.MOV.U32 R10, RZ, RZ, R14 ;  /* 0x000000ffff0a7224 */ /* 0x000fce00078e000e */
[----:B------:R-:W-:Y:S05]  /*1e520*/  WARPSYNC.COLLECTIVE R15, `(.L_x_7506) ;  /* 0x000000000f087348 */ /* 0x000fea0003c00000 */
[----:B------:R0:W1:Y:S02]  /*1e530*/  SHFL.IDX P6, R14, R13, R12, R11 ;  /* 0x0000000c0d0e7389 */ /* 0x00006400000c000b */
[----:B01----:R-:W-:Y:S01]  /*1e540*/  ENDCOLLECTIVE ;  /* 0x000000000000791b */ /* 0x003fe20003800000 */
.L_x_7506:
[----:B------:R-:W-:-:S04]  /*1e550*/  IADD3 R2, P2, R10, R5, RZ ;  /* 0x000000050a027210 */ /* 0x000fc80007f5e0ff */
[----:B------:R-:W-:-:S05]  /*1e560*/  IADD3.X R3, RZ, R8, RZ, P2, !PT ;  /* 0x00000008ff037210 */ /* 0x000fca00017fe4ff */
[----:B------:R-:W-:Y:S01]  /*1e570*/  @!PT LDS RZ, [RZ] ;  /* 0x00000000fffff984 */ /* 0x000fe20000000800 */
[----:B------:R-:W-:Y:S01]  /*1e580*/  @!PT LDS RZ, [RZ] ;  /* 0x00000000fffff984 */ /* 0x000fe20000000800 */
[----:B------:R-:W-:Y:S01]  /*1e590*/  @!PT LDS RZ, [RZ] ;  /* 0x00000000fffff984 */ /* 0x000fe20000000800 */
[----:B------:R0:W-:Y:S01]  /*1e5a0*/  LDGSTS.E.BYPASS.LTC128B.128 [R4+0x2400], desc[UR38][R2.64], !P3 ;  /* 0x0240000002047fae */ /* 0x0001e2000d901d66 */
[C---:B------:R-:W-:Y:S01]  /*1e5b0*/  ISETP.LT.OR P3, PT, R6.reuse, 0x51, P1 ;  /* 0x000000510600780c */ /* 0x040fe20000f61670 */
[----:B------:R-:W-:Y:S02]  /*1e5c0*/  IMAD.MOV.U32 R13, RZ, RZ, R23 ;  /* 0x000000ffff0d7224 */ /* 0x000fe400078e0017 */
[----:B------:R0:W-:Y:S01]  /*1e5d0*/  LDGSTS.E.BYPASS.LTC128B.128 [R4+0x6400], desc[UR38][R2.64+0x80], !P4 ;  /* 0x0640008002047fae */ /* 0x0001e2000e101d66 */
[----:B------:R-:W-:Y:S02]  /*1e5e0*/  ISETP.LT.OR P4, PT, R6, 0x51, P0 ;  /* 0x000000510600780c */ /* 0x000fe40000781670 */
[----:B------:R-:W-:-:S11]  /*1e5f0*/  MOV R7, R14 ;  /* 0x0000000e00077202 */ /* 0x000fd60000000f00 */
[----:B0-----:R-:W-:Y:S05]  /*1e600*/  WARPSYNC.COLLECTIVE R15, `(.L_x_7507) ;  /* 0x000000000f087348 */ /* 0x001fea0003c00000 */
[----:B------:R1:W2:Y:S02]  /*1e610*/  SHFL.IDX P6, R14, R13, R12, R11 ;  /* 0x0000000c0d0e7389 */ /* 0x0002a400000c000b */
[----:B012---:R-:W-:Y:S01]  /*1e620*/  ENDCOLLECTIVE ;  /* 0x000000000000791b */ /* 0x007fe20003800000 */
.L_x_7507:
[----:B------:R-:W-:Y:S01]  /*1e630*/  MOV R13, R24 ;  /* 0x00000018000d7202 */ /* 0x000fe20000000f00 */
[----:B------:R-:W-:Y:S01]  /*1e640*/  IMAD.MOV.U32 R12, RZ, RZ, 0x6 ;  /* 0x00000006ff0c7424 */ /* 0x000fe200078e00ff */
[----:B------:R-:W-:-:S13]  /*1e650*/  IADD3 R2, P2, R14, R5, RZ ;  /* 0x000000050e027210 */ /* 0x000fda0007f5e0ff */
[----:B------:R-:W-:Y:S05]  /*1e660*/  WARPSYNC.COLLECTIVE R15, `(.L_x_7508) ;  /* 0x000000000f087348 */ /* 0x000fea0003c00000 */
[----:B------:R0:W1:Y:S02]  /*1e670*/  SHFL.IDX P6, R14, R13, R12, R11 ;  /* 0x0000000c0d0e7389 */ /* 0x00006400000c000b */
[----:B01----:R-:W-:Y:S01]  /*1e680*/  ENDCOLLECTIVE ;  /* 0x000000000000791b */ /* 0x003fe20003800000 */
.L_x_7508:
        /* <DEDUP_REMOVED lines=13> */
.L_x_7509:
[----:B------:R-:W-:Y:S01]  /*1e760*/  MOV R13, R24 ;  /* 0x00000018000d7202 */ /* 0x000fe20000000f00 */
[----:B------:R-:W-:Y:S02]  /*1e770*/  IMAD.MOV.U32 R12, RZ, RZ, 0x7 ;  /* 0x00000007ff0c7424 */ /* 0x000fe400078e00ff */
[----:B------:R-:W-:-:S07]  /*1e780*/  IMAD.MOV.U32 R10, RZ, RZ, R14 ;  /* 0x000000ffff0a7224 */ /* 0x000fce00078e000e */
[----:B------:R-:W-:Y:S05]  /*1e790*/  WARPSYNC.COLLECTIVE R15, `(.L_x_7510) ;  /* 0x000000000f087348 */ /* 0x000fea0003c00000 */
[----:B------:R0:W1:Y:S02]  /*1e7a0*/  SHFL.IDX P6, R14, R13, R12, R11 ;  /* 0x0000000c0d0e7389 */ /* 0x00006400000c000b */
[----:B01----:R-:W-:Y:S01]  /*1e7b0*/  ENDCOLLECTIVE ;  /* 0x000000000000791b */ /* 0x003fe20003800000 */
.L_x_7510:
        /* <DEDUP_REMOVED lines=12> */
.L_x_7511:
[----:B------:R-:W-:Y:S05]  /*1e880*/  BRA `(.L_x_7512) ;  /* 0xffffff9c00d47947 */ /* 0x000fea000383ffff */
.L_x_7299:
        /* <DEDUP_REMOVED lines=8> */
.L_x_7514:
[----:B------:R-:W-:Y:S05]  /*1e910*/  BSYNC B0 ;  /* 0x0000000000007941 */ /* 0x000fea0003800000 */
.L_x_7513:
        /* <DEDUP_REMOVED lines=9> */
.L_x_7515:
[----:B------:R-:W-:Y:S02]  /*1e9b0*/  ULDC UR4, c[0x0][0xc3c] ;  /* 0x00030f0000047ab9 */ /* 0x000fe40000000800 */
[----:B------:R-:W-:-:S13]  /*1e9c0*/  ISETP.GE.OR P1, PT, R7, UR4, !P0 ;  /* 0x0000000407007c0c */ /* 0x000fda000c726670 */
[----:B------:R-:W0:Y:S01]  /*1e9d0*/  @!P1 LDC.64 R2, c[0x0][0xc80] ;  /* 0x00032000ff029b82 */ /* 0x000e220000000a00 */
[----:B------:R-:W-:Y:S02]  /*1e9e0*/  MOV R4, RZ ;  /* 0x000000ff00047202 */ /* 0x000fe40000000f00 */
        /* <DEDUP_REMOVED lines=14> */
.L_x_7516:
[----:B------:R-:W-:Y:S02]  /*1ead0*/  MOV R12, 0x2 ;  /* 0x00000002000c7802 */ /* 0x000fe40000000f00 */
[----:B------:R-:W-:-:S05]  /*1eae0*/  SEL R7, R14, RZ, P1 ;  /* 0x000000ff0e077207 */ /* 0x000fca0000800000 */
[----:B------:R-:W-:-:S04]  /*1eaf0*/  IMAD.IADD R6, R4, 0x1, R7 ;  /* 0x0000000104067824 */ /* 0x000fc800078e0207 */
[----:B------:R-:W-:-:S07]  /*1eb00*/  IMAD.MOV.U32 R13, RZ, RZ, R6 ;  /* 0x000000ffff0d7224 */ /* 0x000fce00078e0006 */
[----:B------:R-:W-:Y:S05]  /*1eb10*/  WARPSYNC.COLLECTIVE R15, `(.L_x_7517) ;  /* 0x000000000f087348 */ /* 0x000fea0003c00000 */
[----:B------:R0:W1:Y:S02]  /*1eb20*/  SHFL.UP P6, R14, R13, R12, R11 ;  /* 0x0400000c0d0e7389 */ /* 0x00006400000c000b */
[----:B01----:R-:W-:Y:S01]  /*1eb30*/  ENDCOLLECTIVE ;  /* 0x000000000000791b */ /* 0x003fe20003800000 */
.L_x_7517:
[----:B------:R-:W-:Y:S02]  /*1eb40*/  MOV R12, 0x4 ;  /* 0x00000004000c7802 */ /* 0x000fe40000000f00 */
[----:B------:R-:W-:-:S05]  /*1eb50*/  SEL R7, R14, RZ, P2 ;  /* 0x000000ff0e077207 */ /* 0x000fca0001000000 */
[----:B------:R-:W-:-:S04]  /*1eb60*/  IMAD.IADD R7, R6, 0x1, R7 ;  /* 0x0000000106077824 */ /* 0x000fc800078e0207 */
[----:B------:R-:W-:-:S07]  /*1eb70*/  IMAD.MOV.U32 R13, RZ, RZ, R7 ;  /* 0x000000ffff0d7224 */ /* 0x000fce00078e0007 */
[----:B------:R-:W-:Y:S05]  /*1eb80*/  WARPSYNC.COLLECTIVE R15, `(.L_x_7518) ;  /* 0x000000000f087348 */ /* 0x000fea0003c00000 */
[----:B------:R0:W1:Y:S02]  /*1eb90*/  SHFL.UP P6, R14, R13, R12, R11 ;  /* 0x0400000c0d0e7389 */ /* 0x00006400000c000b */
[----:B01----:R-:W-:Y:S01]  /*1eba0*/  ENDCOLLECTIVE ;  /* 0x000000000000791b */ /* 0x003fe20003800000 */
.L_x_7518:
[----:B------:R-:W-:Y:S02]  /*1ebb0*/  MOV R12, 0x8 ;  /* 0x00000008000c7802 */ /* 0x000fe40000000f00 */
[----:B------:R-:W-:-:S05]  /*1ebc0*/  SEL R2, R14, RZ, P3 ;  /* 0x000000ff0e027207 */ /* 0x000fca0001800000 */
[----:B------:R-:W-:-:S04]  /*1ebd0*/  IMAD.IADD R2, R7, 0x1, R2 ;  /* 0x0000000107027824 */ /* 0x000fc800078e0202 */
[----:B------:R-:W-:-:S07]  /*1ebe0*/  IMAD.MOV.U32 R13, RZ, RZ, R2 ;  /* 0x000000ffff0d7224 */ /* 0x000fce00078e0002 */
[----:B------:R-:W-:Y:S05]  /*1ebf0*/  WARPSYNC.COLLECTIVE R15, `(.L_x_7519) ;  /* 0x000000000f087348 */ /* 0x000fea0003c00000 */
[----:B------:R0:W1:Y:S02]  /*1ec00*/  SHFL.UP P6, R14, R13, R12, R11 ;  /* 0x0400000c0d0e7389 */ /* 0x00006400000c000b */
[----:B01----:R-:W-:Y:S01]  /*1ec10*/  ENDCOLLECTIVE ;  /* 0x000000000000791b */ /* 0x003fe20003800000 */
.L_x_7519:
[----:B------:R-:W-:Y:S02]  /*1ec20*/  MOV R12, 0x10 ;  /* 0x00000010000c7802 */ /* 0x000fe40000000f00 */
[----:B------:R-:W-:-:S05]  /*1ec30*/  SEL R3, R14, RZ, P4 ;  /* 0x000000ff0e037207 */ /* 0x000fca0002000000 */
[----:B------:R-:W-:-:S04]  /*1ec40*/  IMAD.IADD R3, R2, 0x1, R3 ;  /* 0x0000000102037824 */ /* 0x000fc800078e0203 */
[----:B------:R-:W-:-:S07]  /*1ec50*/  IMAD.MOV.U32 R13, RZ, RZ, R3 ;  /* 0x000000ffff0d7224 */ /* 0x000fce00078e0003 */
[----:B------:R-:W-:Y:S05]  /*1ec60*/  WARPSYNC.COLLECTIVE R15, `(.L_x_7520) ;  /* 0x000000000f087348 */ /* 0x000fea0003c00000 */
[----:B------:R0:W1:Y:S02]  /*1ec70*/  SHFL.UP P6, R14, R13, R12, R11 ;  /* 0x0400000c0d0e7389 */ /* 0x00006400000c000b */
[----:B01----:R-:W-:Y:S01]  /*1ec80*/  ENDCOLLECTIVE ;  /* 0x000000000000791b */ /* 0x003fe20003800000 */
.L_x_7520:
        /* <DEDUP_REMOVED lines=8> */
.L_x_7521:
[----:B------:R-:W-:Y:S05]  /*1ed10*/  BRA `(.L_x_7522) ;  /* 0xffffff9c00e07947 */ /* 0x000fea000383ffff */
.L_x_7304:
[----:B------:R-:W-:Y:S01]  /*1ed20*/  BSSY B0, `(.L_x_7523) ;  /* 0x0000008000007945 */ /* 0x000fe20003800000 */
[----:B-----5:R-:W-:Y:S01]  /*1ed30*/  IMAD.MOV.U32 R13, RZ, RZ, R4 ;  /* 0x000000ffff0d7224 */ /* 0x020fe200078e0004 */
[----:B------:R-:W-:Y:S01]  /*1ed40*/  MOV R12, 0x1 ;  /* 0x00000001000c7802 */ /* 0x000fe20000000f00 */
[----:B------:R-:W-:Y:S02]  /*1ed50*/  IMAD.MOV.U32 R11, RZ, RZ, RZ ;  /* 0x000000ffff0b7224 */ /* 0x000fe400078e00ff */
[----:B------:R-:W-:-:S07]  /*1ed60*/  IMAD.MOV.U32 R15, RZ, RZ, -0x1 ;  /* 0xffffffffff0f7424 */ /* 0x000fce00078e00ff */
[----:B0-----:R-:W-:Y:S05]  /*1ed70*/  WARPSYNC.COLLECTIVE R15, `(.L_x_7524) ;  /* 0x000000000f087348 */ /* 0x001fea0003c00000 */
[----:B------:R1:W2:Y:S02]  /*1ed80*/  SHFL.UP P6, R14, R13, R12, R11 ;  /* 0x0400000c0d0e7389 */ /* 0x0002a400000c000b */
[----:B012---:R-:W-:Y:S01]  /*1ed90*/  ENDCOLLECTIVE ;  /* 0x000000000000791b */ /* 0x007fe20003800000 */
.L_x_7524:
[----:B------:R-:W-:Y:S05]  /*1eda0*/  BSYNC B0 ;  /* 0x0000000000007941 */ /* 0x000fea0003800000 */
.L_x_7523:
        /* <DEDUP_REMOVED lines=8> */
.L_x_7525:
[----:B------:R-:W-:Y:S02]  /*1ee30*/  MOV R12, 0x4 ;  /* 0x00000004000c7802 */ /* 0x000fe40000000f00 */
[----:B------:R-:W-:-:S05]  /*1ee40*/  SEL R0, R14, RZ, P2 ;  /* 0x000000ff0e007207 */ /* 0x000fca0001000000 */
[----:B------:R-:W-:-:S04]  /*1ee50*/  IMAD.IADD R0, R13, 0x1, R0 ;  /* 0x000000010d007824 */ /* 0x000fc800078e0200 */
[----:B------:R-:W-:-:S07]  /*1ee60*/  IMAD.MOV.U32 R13, RZ, RZ, R0 ;  /* 0x000000ffff0d7224 */ /* 0x000fce00078e0000 */
[----:B------:R-:W-:Y:S05]  /*1ee70*/  WARPSYNC.COLLECTIVE R15, `(.L_x_7526) ;  /* 0x000000000f087348 */ /* 0x000fea0003c00000 */
[----:B------:R0:W1:Y:S02]  /*1ee80*/  SHFL.UP P6, R14, R13, R12, R11 ;  /* 0x0400000c0d0e7389 */ /* 0x00006400000c000b */
[----:B01----:R-:W-:Y:S01]  /*1ee90*/  ENDCOLLECTIVE ;  /* 0x000000000000791b */ /* 0x003fe20003800000 */
.L_x_7526:
[----:B------:R-:W-:Y:S02]  /*1eea0*/  MOV R12, 0x8 ;  /* 0x00000008000c7802 */ /* 0x000fe40000000f00 */
[----:B------:R-:W-:-:S05]  /*1eeb0*/  SEL R3, R14, RZ, P3 ;  /* 0x000000ff0e037207 */ /* 0x000fca0001800000 */
[----:B------:R-:W-:-:S04]  /*1eec0*/  IMAD.IADD R2, R0, 0x1, R3 ;  /* 0x0000000100027824 */ /* 0x000fc800078e0203 */
[----:B------:R-:W-:-:S07]  /*1eed0*/  IMAD.MOV.U32 R13, RZ, RZ, R2 ;  /* 0x000000ffff0d7224 */ /* 0x000fce00078e0002 */
[----:B------:R-:W-:Y:S05]  /*1eee0*/  WARPSYNC.COLLECTIVE R15, `(.L_x_7527) ;  /* 0x000000000f087348 */ /* 0x000fea0003c00000 */
[----:B------:R0:W1:Y:S02]  /*1eef0*/  SHFL.UP P6, R14, R13, R12, R11 ;  /* 0x0400000c0d0e7389 */ /* 0x00006400000c000b */
[----:B01----:R-:W-:Y:S01]  /*1ef00*/  ENDCOLLECTIVE ;  /* 0x000000000000791b */ /* 0x003fe20003800000 */
.L_x_7527:
[----:B------:R-:W-:Y:S02]  /*1ef10*/  MOV R12, 0x10 ;  /* 0x00000010000c7802 */ /* 0x000fe40000000f00 */
[----:B------:R-:W-:-:S05]  /*1ef20*/  SEL R3, R14, RZ, P4 ;  /* 0x000000ff0e037207 */ /* 0x000fca0002000000 */
[----:B------:R-:W-:-:S04]  /*1ef30*/  IMAD.IADD R3, R2, 0x1, R3 ;  /* 0x0000000102037824 */ /* 0x000fc800078e0203 */
[----:B------:R-:W-:-:S07]  /*1ef40*/  IMAD.MOV.U32 R13, RZ, RZ, R3 ;  /* 0x000000ffff0d7224 */ /* 0x000fce00078e0003 */
[----:B------:R-:W-:Y:S05]  /*1ef50*/  WARPSYNC.COLLECTIVE R15, `(.L_x_7528) ;  /* 0x000000000f087348 */ /* 0x000fea0003c00000 */
[----:B------:R0:W1:Y:S02]  /*1ef60*/  SHFL.UP P6, R14, R13, R12, R11 ;  /* 0x0400000c0d0e7389 */ /* 0x00006400000c000b */
[----:B01----:R-:W-:Y:S01]  /*1ef70*/  ENDCOLLECTIVE ;  /* 0x000000000000791b */ /* 0x003fe20003800000 */
.L_x_7528:
        /* <DEDUP_REMOVED lines=8> */
.L_x_7529:
[----:B------:R-:W-:Y:S05]  /*1f000*/  BRA `(.L_x_7530) ;  /* 0xffffff9c00c07947 */ /* 0x000fea000383ffff */
.L_x_7306:
[----:B------:R-:W-:Y:S01]  /*1f010*/  BSSY B0, `(.L_x_7531) ;  /* 0x0000006000007945 */ /* 0x000fe20003800000 */
[----:B------:R-:W-:Y:S01]  /*1f020*/  PLOP3.LUT P6, PT, P6, PT, PT, 0x8, 0x0 ;  /* 0x000000000000781c */ /* 0x000fe200037ce170 */
[----:B------:R-:W-:-:S12]  /*1f030*/  IMAD.MOV.U32 R15, RZ, RZ, -0x1 ;  /* 0xffffffffff0f7424 */ /* 0x000fd800078e00ff */
[----:B0-----:R-:W-:Y:S05]  /*1f040*/  WARPSYNC.COLLECTIVE R15, `(.L_x_7532) ;  /* 0x000000000f087348 */ /* 0x001fea0003c00000 */
[----:B------:R-:W-:Y:S01]  /*1f050*/  VOTE.ANY R14, PT, P6 ;  /* 0x00000000000e7806 */ /* 0x000fe200030e0100 */
[----:B0-----:R-:W-:Y:S06]  /*1f060*/  ENDCOLLECTIVE ;  /* 0x000000000000791b */ /* 0x001fec0003800000 */
.L_x_7532:
[----:B------:R-:W-:Y:S05]  /*1f070*/  BSYNC B0 ;  /* 0x0000000000007941 */ /* 0x000fea0003800000 */
.L_x_7531:
        /* <DEDUP_REMOVED lines=9> */
.L_x_7533:
[----:B------:R-:W-:Y:S01]  /*1f110*/  IMAD.MOV.U32 R4, RZ, RZ, R14 ;  /* 0x000000ffff047224 */ /* 0x000fe200078e000e */
[----:B------:R-:W-:Y:S06]  /*1f120*/  BRA `(.L_x_7534) ;  /* 0xffffff9c00b07947 */ /* 0x000fec000383ffff */
.L_x_7308:
[----:B------:R-:W-:Y:S01]  /*1f130*/  BSSY B0, `(.L_x_7535) ;  /* 0x0000007000007945 */ /* 0x000fe20003800000 */
[----:B------:R-:W-:Y:S01]  /*1f140*/  MOV R13, R2 ;  /* 0x00000002000d7202 */ /* 0x000fe20000000f00 */
[----:B------:R-:W-:Y:S02]  /*1f150*/  IMAD.MOV.U32 R11, RZ, RZ, 0x1f ;  /* 0x0000001fff0b7424 */ /* 0x000fe400078e00ff */
[----:B------:R-:W-:-:S07]  /*1f160*/  IMAD.MOV.U32 R15, RZ, RZ, -0x1 ;  /* 0xffffffffff0f7424 */ /* 0x000fce00078e00ff */
[----:B012---:R-:W-:Y:S05]  /*1f170*/  WARPSYNC.COLLECTIVE R15, `(.L_x_7536) ;  /* 0x000000000f087348 */ /* 0x007fea0003c00000 */
[----:B------:R3:W4:Y:S02]  /*1f180*/  SHFL.IDX P6, R14, R13, R12, R11 ;  /* 0x0000000c0d0e7389 */ /* 0x00072400000c000b */
[----:B01234-:R-:W-:Y:S01]  /*1f190*/  ENDCOLLECTIVE ;  /* 0x000000000000791b */ /* 0x01ffe20003800000 */
.L_x_7536:
[----:B------:R-:W-:Y:S05]  /*1f1a0*/  BSYNC B0 ;  /* 0x0000000000007941 */ /* 0x000fea0003800000 */
.L_x_7535:
[----:B------:R-:W-:Y:S05]  /*1f1b0*/  BRA `(.L_x_7307) ;  /* 0xffffff9c00a87947 */ /* 0x000fea000383ffff */
.L_x_7312:
[----:B0-----:R0:W1:Y:S02]  /*1f1c0*/  SYNCS.PHASECHK.TRANS64.TRYWAIT P0, [R4+URZ+0x28820], R0 ;  /* 0x02882000040075a7 */ /* 0x001064000800017f */
[----:B-1----:R-:W-:Y:S05]  /*1f1d0*/  @!P0 NANOSLEEP.SYNCS 0x989680 ;  /* 0x009896800000895d */ /* 0x002fea0003900000 */
[----:B------:R-:W1:Y:S02]  /*1f1e0*/  @!P0 SYNCS.PHASECHK.TRANS64 P0, [R4+URZ+0x28820], R0 ;  /* 0x02882000040085a7 */ /* 0x000e64000800007f */
[----:B-1----:R-:W-:Y:S05]  /*1f1f0*/  @!P0 BRA `(.L_x_7312) ;  /* 0xfffffffc00f08947 */ /* 0x002fea000383ffff */
[----:B------:R-:W-:Y:S05]  /*1f200*/  BRA `(.L_x_7537) ;  /* 0xffffffa000947947 */ /* 0x000fea000383ffff */
.L_x_7313:
[----:B------:R-:W1:Y:S01]  /*1f210*/  S2R R2, SR_TID.X ;  /* 0x0000000000027919 */ /* 0x000e620000002100 */
[----:B------:R-:W-:Y:S01]  /*1f220*/  BSSY B0, `(.L_x_7538) ;  /* 0x000000a000007945 */ /* 0x000fe20003800000 */
[----:B------:R-:W-:Y:S01]  /*1f230*/  IMAD.MOV.U32 R12, RZ, RZ, RZ ;  /* 0x000000ffff0c7224 */ /* 0x000fe200078e00ff */
[----:B------:R-:W-:Y:S01]  /*1f240*/  MOV R15, 0xffffffff ;  /* 0xffffffff000f7802 */ /* 0x000fe20000000f00 */
[----:B------:R-:W-:Y:S01]  /*1f250*/  IMAD.MOV.U32 R11, RZ, RZ, 0x1f ;  /* 0x0000001fff0b7424 */ /* 0x000fe200078e00ff */
[----:B-1----:R-:W-:-:S04]  /*1f260*/  SHF.R.U32.HI R2, RZ, 0x5, R2 ;  /* 0x00000005ff027819 */ /* 0x002fc80000011602 */
[----:B------:R-:W-:-:S04]  /*1f270*/  LOP3.LUT R2, R2, 0x3, RZ, 0xc0, !PT ;  /* 0x0000000302027812 */ /* 0x000fc800078ec0ff */
[----:B------:R-:W-:-:S07]  /*1f280*/  MOV R13, R2 ;  /* 0x00000002000d7202 */ /* 0x000fce0000000f00 */
[----:B0-2---:R-:W-:Y:S05]  /*1f290*/  WARPSYNC.COLLECTIVE R15, `(.L_x_7539) ;  /* 0x000000000f087348 */ /* 0x005fea0003c00000 */
[----:B------:R1:W3:Y:S02]  /*1f2a0*/  SHFL.IDX P6, R14, R13, R12, R11 ;  /* 0x0000000c0d0e7389 */ /* 0x0002e400000c000b */
[----:B0123--:R-:W-:Y:S01]  /*1f2b0*/  ENDCOLLECTIVE ;  /* 0x000000000000791b */ /* 0x00ffe20003800000 */
.L_x_7539:
[----:B------:R-:W-:Y:S05]  /*1f2c0*/  BSYNC B0 ;  /* 0x0000000000007941 */ /* 0x000fea0003800000 */
.L_x_7538:
[----:B------:R-:W-:Y:S05]  /*1f2d0*/  BRA `(.L_x_7540) ;  /* 0xffffffa0007c7947 */ /* 0x000fea000383ffff */
.L_x_7314:
[----:B------:R-:W-:Y:S01]  /*1f2e0*/  BSSY B0, `(.L_x_7541) ;  /* 0x0000006000007945 */ /* 0x000fe20003800000 */
[----:B------:R-:W-:-:S07]  /*1f2f0*/  IMAD.MOV.U32 R15, RZ, RZ, -0x1 ;  /* 0xffffffffff0f7424 */ /* 0x000fce00078e00ff */
[----:B0-2---:R-:W-:Y:S05]  /*1f300*/  WARPSYNC.COLLECTIVE R15, `(.L_x_7542) ;  /* 0x000000000f0c7348 */ /* 0x005fea0003c00000 */
[----:B------:R-:W-:Y:S02]  /*1f310*/  ELECT P6, UR62, PT ;  /* 0x00000000003e782f */ /* 0x000fe400038c0000 */
[----:B------:R-:W-:Y:S01]  /*1f320*/  MOV R14, UR62 ;  /* 0x0000003e000e7c02 */ /* 0x000fe20008000f00 */
[----:B0-2---:R-:W-:Y:S10]  /*1f330*/  ENDCOLLECTIVE ;  /* 0x000000000000791b */ /* 0x005ff40003800000 */
.L_x_7542:
[----:B------:R-:W-:Y:S05]  /*1f340*/  BSYNC B0 ;  /* 0x0000000000007941 */ /* 0x000fea0003800000 */
.L_x_7541:
[----:B------:R-:W-:Y:S05]  /*1f350*/  BRA `(.L_x_7543) ;  /* 0xffffffa000707947 */ /* 0x000fea000383ffff */
.L_x_7316:
[----:B0-----:R0:W1:Y:S02]  /*1f360*/  SYNCS.PHASECHK.TRANS64.TRYWAIT P1, [R5+URZ+0x28840], R0 ;  /* 0x02884000050075a7 */ /* 0x001064000802017f */
[----:B-1----:R-:W-:Y:S05]  /*1f370*/  @!P1 NANOSLEEP.SYNCS 0x989680 ;  /* 0x009896800000995d */ /* 0x002fea0003900000 */
[----:B------:R-:W1:Y:S02]  /*1f380*/  @!P1 SYNCS.PHASECHK.TRANS64 P1, [R5+URZ+0x28840], R0 ;  /* 0x02884000050095a7 */ /* 0x000e64000802007f */
[----:B-1----:R-:W-:Y:S05]  /*1f390*/  @!P1 BRA `(.L_x_7316) ;  /* 0xfffffffc00f09947 */ /* 0x002fea000383ffff */
[----:B------:R-:W-:Y:S05]  /*1f3a0*/  BRA `(.L_x_7544) ;  /* 0xffffffa000907947 */ /* 0x000fea000383ffff */
.L_x_7318:
[----:B-1----:R1:W3:Y:S02]  /*1f3b0*/  SYNCS.PHASECHK.TRANS64.TRYWAIT P1, [R25+URZ+0x28840], R2 ;  /* 0x02884002190075a7 */ /* 0x0022e4000802017f */
[----:B---3--:R-:W-:Y:S05]  /*1f3c0*/  @!P1 NANOSLEEP.SYNCS 0x989680 ;  /* 0x009896800000995d */ /* 0x008fea0003900000 */
[----:B------:R-:W3:Y:S02]  /*1f3d0*/  @!P1 SYNCS.PHASECHK.TRANS64 P1, [R25+URZ+0x28840], R2 ;  /* 0x02884002190095a7 */ /* 0x000ee4000802007f */
[----:B---3--:R-:W-:Y:S05]  /*1f3e0*/  @!P1 BRA `(.L_x_7318) ;  /* 0xfffffffc00f09947 */ /* 0x008fea000383ffff */
[----:B------:R-:W-:Y:S05]  /*1f3f0*/  BRA `(.L_x_7545) ;  /* 0xffffffa0009c7947 */ /* 0x000fea000383ffff */
.L_x_7320:
[----:B---3--:R3:W4:Y:S02]  /*1f400*/  SYNCS.PHASECHK.TRANS64.TRYWAIT P1, [R5+URZ+0x28860], R0 ;  /* 0x02886000050075a7 */ /* 0x008724000802017f */
[----:B----4-:R-:W-:Y:S05]  /*1f410*/  @!P1 NANOSLEEP.SYNCS 0x989680 ;  /* 0x009896800000995d */ /* 0x010fea0003900000 */
[----:B------:R-:W4:Y:S02]  /*1f420*/  @!P1 SYNCS.PHASECHK.TRANS64 P1, [R5+URZ+0x28860], R0 ;  /* 0x02886000050095a7 */ /* 0x000f24000802007f */
[----:B----4-:R-:W-:Y:S05]  /*1f430*/  @!P1 BRA `(.L_x_7320) ;  /* 0xfffffffc00f09947 */ /* 0x010fea000383ffff */
[----:B------:R-:W-:Y:S05]  /*1f440*/  BRA `(.L_x_7546) ;  /* 0xffffffa000987947 */ /* 0x000fea000383ffff */
.L_x_7547:
        /* <DEDUP_REMOVED lines=11> */
.L_x_15856:


//--------------------- .text._ZN7cutlass13device_kernelIN5flash11enable_sm90INS1_16FlashAttnFwdSm90INS1_25CollectiveMainloopFwdSm90ILi2EN4cute5tupleIJNS5_1CILi1EEES8_S8_EEENS6_IJNS7_ILi128EEESA_SA_EEELi128ENS_6half_tEfNS_4arch4Sm90ELb0ELb1ELb0ELb0ELb1ELb0ELb0ELb1ELb1ELb1ELb0ELb0EEENS1_21CollectiveEpilogueFwdISB_S9_SC_SE_Li256ELb0ELb1ELb0ELb0EEENS1_30DynamicPersistentTileSchedulerILi256ELi128ELb0ELb1ELb1EEEEEEEEEvNT_6ParamsE --------------------------
	.section	.text._ZN7cutlass13device_kernelIN5flash11enable_sm90INS1_16FlashAttnFwdSm90INS1_25CollectiveMainloopFwdSm90ILi2EN4cute5tupleIJNS5_1CILi1EEES8_S8_EEENS6_IJNS7_ILi128EEESA_SA_EEELi128ENS_6half_tEfNS_4arch4Sm90ELb0ELb1ELb0ELb0ELb1ELb0ELb0ELb1ELb1ELb1ELb0ELb0EEENS1_21CollectiveEpilogueFwdISB_S9_SC_SE_Li256ELb0ELb1ELb0ELb0EEENS1_30DynamicPersistentTileSchedulerILi256ELi128ELb0ELb1ELb1EEEEEEEEEvNT_6ParamsE,"ax",@progbits
	.align	128
.text._ZN7cutlass13device_kernelIN5flash11enable_sm90INS1_16FlashAttnFwdSm90INS1_25CollectiveMainloopFwdSm90ILi2EN4cute5tupleIJNS5_1CILi1EEES8_S8_EEENS6_IJNS7_ILi128EEESA_SA_EEELi128ENS_6half_tEfNS_4arch4Sm90ELb0ELb1ELb0ELb0ELb1ELb0ELb0ELb1ELb1ELb1ELb0ELb0EEENS1_21CollectiveEpilogueFwdISB_S9_SC_SE_Li256ELb0ELb1ELb0ELb0EEENS1_30DynamicPersistentTileSchedulerILi256ELi128ELb0ELb1ELb1EEEEEEEEEvNT_6ParamsE:
        .type           _ZN7cutlass13device_kernelIN5flash11enable_sm90INS1_16FlashAttnFwdSm90INS1_25CollectiveMainloopFwdSm90ILi2EN4cute5tupleIJNS5_1CILi1EEES8_S8_EEENS6_IJNS7_ILi128EEESA_SA_EEELi128ENS_6half_tEfNS_4arch4Sm90ELb0ELb1ELb0ELb0ELb1ELb0ELb0ELb1ELb1ELb1ELb0ELb0EEENS1_21CollectiveEpilogueFwdISB_S9_SC_SE_Li256ELb0ELb1ELb0ELb0EEENS1_30DynamicPersistentTileSchedulerILi256ELi128ELb0ELb1ELb1EEEEEEEEEvNT_6ParamsE,@function
        .size           _ZN7cutlass13device_kernelIN5flash11enable_sm90INS1_16FlashAttnFwdSm90INS1_25CollectiveMainloopFwdSm90ILi2EN4cute5tupleIJNS5_1CILi1EEES8_S8_EEENS6_IJNS7_ILi128EEESA_SA_EEELi128ENS_6half_tEfNS_4arch4Sm90ELb0ELb1ELb0ELb0ELb1ELb0ELb0ELb1ELb1ELb1ELb0ELb0EEENS1_21CollectiveEpilogueFwdISB_S9_SC_SE_Li256ELb0ELb1ELb0ELb0EEENS1_30DynamicPersistentTileSchedulerILi256ELi128ELb0ELb1ELb1EEEEEEEEEvNT_6ParamsE,(.L_x_15857 - _ZN7cutlass13device_kernelIN5flash11enable_sm90INS1_16FlashAttnFwdSm90INS1_25CollectiveMainloopFwdSm90ILi2EN4cute5tupleIJNS5_1CILi1EEES8_S8_EEENS6_IJNS7_ILi128EEESA_SA_EEELi128ENS_6half_tEfNS_4arch4Sm90ELb0ELb1ELb0ELb0ELb1ELb0ELb0ELb1ELb1ELb1ELb0ELb0EEENS1_21CollectiveEpilogueFwdISB_S9_SC_SE_Li256ELb0ELb1ELb0ELb0EEENS1_30DynamicPersistentTileSchedulerILi256ELi128ELb0ELb1ELb1EEEEEEEEEvNT_6ParamsE)
        .other          _ZN7cutlass13device_kernelIN5flash11enable_sm90INS1_16FlashAttnFwdSm90INS1_25CollectiveMainloopFwdSm90ILi2EN4cute5tupleIJNS5_1CILi1EEES8_S8_EEENS6_IJNS7_ILi128EEESA_SA_EEELi128ENS_6half_tEfNS_4arch4Sm90ELb0ELb1ELb0ELb0ELb1ELb0ELb0ELb1ELb1ELb1ELb0ELb0EEENS1_21CollectiveEpilogueFwdISB_S9_SC_SE_Li256ELb0ELb1ELb0ELb0EEENS1_30DynamicPersistentTileSchedulerILi256ELi128ELb0ELb1ELb1EEEEEEEEEvNT_6ParamsE,@"STO_CUDA_ENTRY STV_DEFAULT"
_ZN7cutlass13device_kernelIN5flash11enable_sm90INS1_16FlashAttnFwdSm90INS1_25CollectiveMainloopFwdSm90ILi2EN4cute5tupleIJNS5_1CILi1EEES8_S8_EEENS6_IJNS7_ILi128EEESA_SA_EEELi128ENS_6half_tEfNS_4arch4Sm90ELb0ELb1ELb0ELb0ELb1ELb0ELb0ELb1ELb1ELb1ELb0ELb0EEENS1_21CollectiveEpilogueFwdISB_S9_SC_SE_Li256ELb0ELb1ELb0ELb0EEENS1_30DynamicPersistentTileSchedulerILi256ELi128ELb0ELb1ELb1EEEEEEEEEvNT_6ParamsE:
[----:B------:R-:W0:Y:S01]  /*0000*/  LDC R1, c[0x0][0x28] ;  /* 0x00000a00ff017b82 */ /* 0x000e220000000800 */
[----:B------:R-:W1:Y:S01]  /*0010*/  S2R R3, SR_TID.X ;  /* 0x0000000000037919 */ /* 0x000e620000002100 */
[----:B------:R-:W-:Y:S01]  /*0020*/  ELECT P0, URZ, PT ;  /* 0x00000000003f782f */ /* 0x000fe20003800000 */
[----:B------:R-:W-:Y:S01]  /*0030*/  UMOV UR4, 0x80 ;  /* 0x0000008000047882 */ /* 0x000fe20000000000 */
[----:B------:R-:W-:Y:S01]  /*0040*/  UMOV UR7, 0x100 ;  /* 0x0000010000077882 */ /* 0x000fe20000000000 */
[--C-:B-1----:R-:W-:Y:S02]  /*0050*/  SHF.R.U32.HI R0, RZ, 0x5, R3.reuse ;  /* 0x00000005ff007819 */ /* 0x102fe40000011603 */
[----:B------:R-:W-:-:S03]  /*0060*/  SHF.R.U32.HI R23, RZ, 0x7, R3 ;  /* 0x00000007ff177819 */ /* 0x000fc60000011603 */
[----:B------:R-:W1:Y:S04]  /*0070*/  SHFL.IDX PT, R2, R0, RZ, 0x1f ;  /* 0x00001fff00027589 */ /* 0x000e6800000e0000 */
[----:B------:R2:W3:Y:S01]  /*0080*/  SHFL.IDX PT, R3, R23, RZ, 0x1f ;  /* 0x00001fff17037589 */ /* 0x0004e200000e0000 */
[C---:B-1----:R-:W-:Y:S02]  /*0090*/  ISETP.NE.OR P0, PT, R2.reuse, RZ, !P0 ;  /* 0x000000ff0200720c */ /* 0x042fe40004705670 */
[----:B------:R-:W-:-:S11]  /*00a0*/  ISETP.NE.AND P1, PT, R2, RZ, PT ;  /* 0x000000ff0200720c */ /* 0x000fd60003f25270 */
        /* <DEDUP_REMOVED lines=12> */
[----:B------:R2:W1:Y:S06]  /*0170*/  @!UP0 SYNCS.EXCH.64 URZ, [UR8+0x28800], UR4 ;  /* 0x02880004083f85b2 */ /* 0x00046c0008000100 */
[----:B------:R2:W4:Y:S02]  /*0180*/  @!UP1 SYNCS.EXCH.64 URZ, [UR8+0x28820], UR6 ;  /* 0x02882006083f95b2 */ /* 0x0005240008000100 */
[----:B0-23--:R-:W-:Y:S05]  /*0190*/  @P1 BRA `(.L_x_7548) ;  /* 0x0000000000481947 */ /* 0x00dfea0003800000 */
        /* <DEDUP_REMOVED lines=13> */
[----:B0-----:R0:W2:Y:S08]  /*0270*/  SYNCS.EXCH.64 URZ, [UR8+0x28830], UR4 ;  /* 0x02883004083f75b2 */ /* 0x0010b00008000100 */
[----:B------:R0:W3:Y:S01]  /*0280*/  SYNCS.EXCH.64 URZ, [UR8+0x28840], UR6 ;  /* 0x02884006083f75b2 */ /* 0x0000e20008000100 */
[----:B------:R0:W0:Y:S01]  /*0290*/  SYNCS.EXCH.64 URZ, [UR8+0x28838], UR4 ;  /* 0x02883804083f75b2 */ /* 0x0000220008000100 */
[----:B------:R0:W0:Y:S01]  /*02a0*/  SYNCS.EXCH.64 URZ, [UR8+0x28848], UR6 ;  /* 0x02884806083f75b2 */ /* 0x0000220008000100 */
[----:B------:R-:W-:Y:S01]  /*02b0*/  NOP ;  /* 0x0000000000007918 */ /* 0x000fe20000000000 */
.L_x_7548:
        /* <DEDUP_REMOVED lines=22> */
.L_x_7549:
        /* <DEDUP_REMOVED lines=18> */
.L_x_7550:
        /* <DEDUP_REMOVED lines=22> */
.L_x_7551:
        /* <DEDUP_REMOVED lines=23> */
.L_x_7552:
        /* <DEDUP_REMOVED lines=8> */
.L_x_7554:
[----:B------:R-:W-:-:S08]  /*0890*/  NOP ;  /* 0x0000000000007918 */ /* 0x000fd00000000000 */
[----:B------:R-:W0:Y:S02]  /*08a0*/  USETMAXREG.TRY_ALLOC.CTAPOOL UP0, 0xe8 ;  /* 0x000000e8000079c8 */ /* 0x000e240008000600 */
[----:B0-----:R-:W-:-:S13]  /*08b0*/  PLOP3.LUT P0, PT, PT, PT, UP0, 0x80, 0x0 ;  /* 0x000000000000781c */ /* 0x001fda0003f0f008 */
[----:B------:R-:W-:Y:S05]  /*08c0*/  @!P0 BRA `(.L_x_7554) ;  /* 0xfffffffc00f08947 */ /* 0x000fea000383ffff */
[----:B------:R-:W0:Y:S01]  /*08d0*/  S2R R2, SR_TID.X ;  /* 0x0000000000027919 */ /* 0x000e220000002100 */
[----:B------:R-:W1:Y:S08]  /*08e0*/  S2UR UR4, SR_CTAID.X ;  /* 0x00000000000479c3 */ /* 0x000e700000002500 */
[----:B------:R-:W-:Y:S08]  /*08f0*/  BAR.ARV 0x4, 0x180 ;  /* 0x0106000000007b1d */ /* 0x000ff00000002000 */
[----:B------:R-:W-:Y:S06]  /*0900*/  BAR.ARV 0x8, 0x180 ;  /* 0x0206000000007b1d */ /* 0x000fec0000002000 */
[----:B0-----:R-:W-:-:S04]  /*0910*/  LOP3.LUT R0, R2, 0xffffff80, RZ, 0xc0, !PT ;  /* 0xffffff8002007812 */ /* 0x001fc800078ec0ff */
[----:B------:R-:W-:Y:S02]  /*0920*/  ISETP.NE.AND P0, PT, R0, 0x80, PT ;  /* 0x000000800000780c */ /* 0x000fe40003f05270 */
[----:B------:R-:W1:Y:S11]  /*0930*/  LDC R0, c[0x0][0xc38] ;  /* 0x00030e00ff007b82 */ /* 0x000e760000000800 */
[----:B------:R-:W-:Y:S06]  /*0940*/  @!P0 BAR.ARV 0x9, 0x100 ;  /* 0x0244000000008b1d */ /* 0x000fec0000002000 */
[----:B-1----:R-:W-:-:S13]  /*0950*/  ISETP.LE.AND P0, PT, R0, UR4, PT ;  /* 0x0000000400007c0c */ /* 0x002fda000bf03270 */
        /* <DEDUP_REMOVED lines=10> */
[----:B------:R-:W-:Y:S01]  /*0a00*/  SHF.R.S32.HI R186, RZ, 0x7, R3 ;  /* 0x00000007ffba7819 */ /* 0x000fe20000011403 */
[----:B------:R-:W-:Y:S02]  /*0a10*/  IMAD.SHL.U32 R6, R4, 0x20, RZ ;  /* 0x0000002004067824 */ /* 0x000fe400078e00ff */
[----:B------:R-:W-:Y:S01]  /*0a20*/  IMAD.IADD R185, R191, 0x1, -R2 ;  /* 0x00000001bfb97824 */ /* 0x000fe200078e0a02 */
[----:B------:R-:W-:-:S02]  /*0a30*/  LEA.HI R2, R0, R191, RZ, 0x4 ;  /* 0x000000bf00027211 */ /* 0x000fc400078f20ff */
[----:B------:R-:W-:Y:S02]  /*0a40*/  LOP3.LUT R7, R6, 0xfffffc00, RZ, 0xc0, !PT ;  /* 0xfffffc0006077812 */ /* 0x000fe400078ec0ff */
[----:B------:R-:W-:Y:S02]  /*0a50*/  LOP3.LUT R4, R2, 0x3fffff0, RZ, 0xc0, !PT ;  /* 0x03fffff002047812 */ /* 0x000fe400078ec0ff */
[----:B------:R-:W-:Y:S02]  /*0a60*/  SHF.R.S32.HI R8, RZ, 0x1f, R185 ;  /* 0x0000001fff087819 */ /* 0x000fe400000114b9 */
[----:B------:R-:W-:Y:S01]  /*0a70*/  SHF.R.S32.HI R5, RZ, 0x4, R2 ;  /* 0x00000004ff057819 */ /* 0x000fe20000011402 */
[----:B------:R-:W-:Y:S01]  /*0a80*/  IMAD.IADD R4, R191, 0x1, -R4 ;  /* 0x00000001bf047824 */ /* 0x000fe200078e0a04 */
[----:B------:R-:W-:Y:S02]  /*0a90*/  LEA.HI R9, R8, R185, RZ, 0x2 ;  /* 0x000000b908097211 */ /* 0x000fe400078f10ff */
[----:B------:R-:W-:Y:S01]  /*0aa0*/  LEA.HI R2, R2, R5, RZ, 0x1 ;  /* 0x0000000502027211 */ /* 0x000fe200078f08ff */
[----:B------:R-:W-:Y:S01]  /*0ab0*/  IMAD R7, R4, 0x40, R7 ;  /* 0x0000004004077824 */ /* 0x000fe200078e0207 */
[----:B------:R-:W-:-:S02]  /*0ac0*/  LEA.HI R4, R0, R191, RZ, 0x2 ;  /* 0x000000bf00047211 */ /* 0x000fc400078f10ff */
[--C-:B------:R-:W-:Y:S02]  /*0ad0*/  SHF.R.S32.HI R6, RZ, 0x2, R9.reuse ;  /* 0x00000002ff067819 */ /* 0x100fe40000011409 */
[----:B------:R-:W-:Y:S02]  /*0ae0*/  SHF.R.S32.HI R11, RZ, 0x1f, R9 ;  /* 0x0000001fff0b7819 */ /* 0x000fe40000011409 */
[----:B------:R-:W-:Y:S02]  /*0af0*/  LOP3.LUT R2, R2, 0x1ffffffe, RZ, 0xc0, !PT ;  /* 0x1ffffffe02027812 */ /* 0x000fe400078ec0ff */
[----:B------:R-:W-:Y:S02]  /*0b00*/  LOP3.LUT R4, R4, 0xfffffffc, RZ, 0xc0, !PT ;  /* 0xfffffffc04047812 */ /* 0x000fe400078ec0ff */
[----:B------:R-:W-:Y:S01]  /*0b10*/  LEA.HI R0, R0, R191, RZ, 0x3 ;  /* 0x000000bf00007211 */ /* 0x000fe200078f18ff */
[----:B------:R-:W-:Y:S01]  /*0b20*/  IMAD.IADD R2, R5, 0x1, -R2 ;  /* 0x0000000105027824 */ /* 0x000fe200078e0a02 */
[----:B------:R-:W-:Y:S01]  /*0b30*/  LEA.HI R11, R11, R6, RZ, 0x3 ;  /* 0x000000060b0b7211 */ /* 0x000fe200078f18ff */
[----:B------:R-:W-:Y:S01]  /*0b40*/  IMAD.IADD R4, R191, 0x1, -R4 ;  /* 0x00000001bf047824 */ /* 0x000fe200078e0a04 */
[----:B------:R-:W-:Y:S01]  /*0b50*/  LOP3.LUT R22, R0, 0xfffffff8, RZ, 0xc0, !PT ;  /* 0xfffffff800167812 */ /* 0x000fe200078ec0ff */
[----:B------:R-:W-:Y:S01]  /*0b60*/  IMAD R188, R2, 0x8, R7 ;  /* 0x0000000802bc7824 */ /* 0x000fe200078e0207 */
[----:B------:R-:W-:-:S02]  /*0b70*/  LOP3.LUT R11, R11, 0xfffffff8, RZ, 0xc0, !PT ;  /* 0xfffffff80b0b7812 */ /* 0x000fc400078ec0ff */
[----:B------:R-:W-:Y:S01]  /*0b80*/  LEA.HI R8, R8, R185, RZ, 0x5 ;  /* 0x000000b908087211 */ /* 0x000fe200078f28ff */
[----:B------:R-:W-:Y:S01]  /*0b90*/  IMAD.IADD R22, R191, 0x1, -R22 ;  /* 0x00000001bf167824 */ /* 0x000fe200078e0a16 */
[----:B------:R-:W-:Y:S01]  /*0ba0*/  LEA.HI R3, R3, R186, RZ, 0x1 ;  /* 0x000000ba03037211 */ /* 0x000fe200078f08ff */
[----:B------:R-:W-:Y:S01]  /*0bb0*/  IMAD.IADD R11, R6, 0x1, -R11 ;  /* 0x00000001060b7824 */ /* 0x000fe200078e0a0b */
[----:B------:R-:W-:Y:S01]  /*0bc0*/  LEA.HI R2, R4, R4, RZ, 0x1 ;  /* 0x0000000404027211 */ /* 0x000fe200078f08ff */
[----:B------:R-:W-:Y:S01]  /*0bd0*/  IMAD.SHL.U32 R18, R22, 0x8, RZ ;  /* 0x0000000816127824 */ /* 0x000fe200078e00ff */
[----:B------:R-:W-:Y:S02]  /*0be0*/  SHF.R.S32.HI R8, RZ, 0x5, R8 ;  /* 0x00000005ff087819 */ /* 0x000fe40000011408 */
[----:B------:R-:W-:Y:S01]  /*0bf0*/  LOP3.LUT R3, R3, 0x3fffffe, RZ, 0xc0, !PT ;  /* 0x03fffffe03037812 */ /* 0x000fe200078ec0ff */
[----:B------:R-:W-:Y:S01]  /*0c00*/  VIADD R19, R18, 0x40 ;  /* 0x0000004012137836 */ /* 0x000fe20000000000 */
[----:B------:R-:W-:Y:S01]  /*0c10*/  LOP3.LUT R5, R2, 0x1ffffffe, RZ, 0xc0, !PT ;  /* 0x1ffffffe02057812 */ /* 0x000fe200078ec0ff */
[----:B------:R-:W-:Y:S01]  /*0c20*/  IMAD R8, R8, 0x10, R11 ;  /* 0x0000001008087824 */ /* 0x000fe200078e020b */
[----:B------:R-:W-:Y:S01]  /*0c30*/  LOP3.LUT R16, R9, 0x7ffffffc, RZ, 0xc0, !PT ;  /* 0x7ffffffc09107812 */ /* 0x000fe200078ec0ff */
[----:B------:R-:W-:Y:S01]  /*0c40*/  IMAD.IADD R3, R186, 0x1, -R3 ;  /* 0x00000001ba037824 */ /* 0x000fe200078e0a03 */
[----:B------:R-:W-:Y:S01]  /*0c50*/  SHF.R.S32.HI R184, RZ, 0x3, R0 ;  /* 0x00000003ffb87819 */ /* 0x000fe20000011400 */
[----:B------:R-:W-:Y:S01]  /*0c60*/  IMAD.IADD R4, R4, 0x1, -R5 ;  /* 0x0000000104047824 */ /* 0x000fe200078e0a05 */
[----:B------:R-:W-:Y:S01]  /*0c70*/  SHF.R.S32.HI R190, RZ, 0x1f, R18 ;  /* 0x0000001fffbe7819 */ /* 0x000fe20000011412 */
[----:B------:R-:W-:Y:S01]  /*0c80*/  IMAD R187, R3, 0x40, R8 ;  /* 0x0000004003bb7824 */ /* 0x000fe200078e0208 */
[----:B------:R-:W-:Y:S01]  /*0c90*/  SHF.R.S32.HI R189, RZ, 0x1f, R19 ;  /* 0x0000001fffbd7819 */ /* 0x000fe20000011413 */
[----:B------:R-:W-:-:S02]  /*0ca0*/  IMAD.IADD R16, R185, 0x1, -R16 ;  /* 0x00000001b9107824 */ /* 0x000fc400078e0a10 */
[----:B------:R-:W-:-:S07]  /*0cb0*/  IMAD R17, R4, 0x8, R187 ;  /* 0x0000000804117824 */ /* 0x000fce00078e02bb */
.L_x_7659:
        /* <DEDUP_REMOVED lines=12> */
[----:B012345:R-:W-:Y:S05]  /*0d80*/  @!P0 BRA `(.L_x_7555) ;  /* 0x0000000000208947 */ /* 0x03ffea0003800000 */
        /* <DEDUP_REMOVED lines=8> */
.L_x_7555:
[----:B------:R-:W-:Y:S01]  /*0e10*/  ULDC UR7, c[0x0][0xc54] ;  /* 0x0003150000077ab9 */ /* 0x000fe20000000800 */
[----:B------:R-:W-:Y:S01]  /*0e20*/  UMOV UR6, UR9 ;  /* 0x0000000900067c82 */ /* 0x000fe20008000000 */
[----:B------:R-:W-:-:S11]  /*0e30*/  UISETP.NE.AND UP0, UPT, UR7, 0x1, UPT ;  /* 0x000000010700788c */ /* 0x000fd6000bf05270 */
[----:B------:R-:W-:Y:S02]  /*0e40*/  @UP0 ULDC.64 UR10, c[0x0][0xc58] ;  /* 0x00031600000a0ab9 */ /* 0x000fe40000000a00 */
[----:B------:R-:W-:-:S04]  /*0e50*/  UIMAD.WIDE.U32 UR4, UR9, UR10, URZ ;  /* 0x0000000a090472a5 */ /* 0x000fc8000f8e003f */
[----:B------:R-:W-:-:S04]  /*0e60*/  @UP0 USHF.R.U32.HI UR6, URZ, UR11, UR5 ;  /* 0x0000000b3f060299 */ /* 0x000fc80008011605 */
[----:B------:R-:W-:-:S12]  /*0e70*/  UIMAD UR4, UR6, UR7, URZ ;  /* 0x00000007060472a4 */ /* 0x000fd8000f8e023f */
.L_x_7556:
[----:B------:R-:W-:Y:S01]  /*0e80*/  ULOP3.LUT UR6, URZ, UR6, URZ, 0x33, !UPT ;  /* 0x000000063f067292 */ /* 0x000fe2000f8e333f */
[----:B------:R-:W-:Y:S01]  /*0e90*/  ULDC UR7, c[0x0][0x448] ;  /* 0x0001120000077ab9 */ /* 0x000fe20000000800 */
[----:B------:R-:W-:Y:S01]  /*0ea0*/  ULDC UR5, c[0x0][0xc3c] ;  /* 0x00030f0000057ab9 */ /* 0x000fe20000000800 */
[----:B------:R-:W-:Y:S02]  /*0eb0*/  UISETP.NE.AND UP3, UPT, UR7, 0x1, UPT ;  /* 0x000000010700788c */ /* 0x000fe4000bf65270 */
[----:B------:R-:W-:Y:S01]  /*0ec0*/  UIADD3 UR6, UR6, UR5, URZ ;  /* 0x0000000506067290 */ /* 0x000fe2000fffe03f */
[----:B------:R-:W-:Y:S01]  /*0ed0*/  ULDC.64 UR10, c[0x0][0x418] ;  /* 0x00010600000a7ab9 */ /* 0x000fe20000000a00 */
[----:B------:R-:W-:Y:S01]  /*0ee0*/  UIADD3 UR4, UR9, -UR4, URZ ;  /* 0x8000000409047290 */ /* 0x000fe2000fffe03f */
[----:B------:R-:W-:Y:S01]  /*0ef0*/  ULDC UR38, c[0x0][0xc48] ;  /* 0x0003120000267ab9 */ /* 0x000fe20000000800 */
[----:B------:R-:W-:Y:S02]  /*0f00*/  UISETP.NE.U32.AND UP0, UPT, UR10, URZ, UPT ;  /* 0x0000003f0a00728c */ /* 0x000fe4000bf05070 */
[----:B------:R-:W-:-:S02]  /*0f10*/  USHF.L.U32 UR37, UR6, 0x7, URZ ;  /* 0x0000000706257899 */ /* 0x000fc4000800063f */
[----:B------:R-:W-:Y:S01]  /*0f20*/  UISETP.NE.AND UP1, UPT, UR38, 0x1, UPT ;  /* 0x000000012600788c */ /* 0x000fe2000bf25270 */
[----:B------:R-:W-:Y:S01]  /*0f30*/  ULDC UR13, c[0x0][0xc54] ;  /* 0x00031500000d7ab9 */ /* 0x000fe20000000800 */
[----:B------:R-:W-:Y:S02]  /*0f40*/  UISETP.NE.AND.EX UP0, UPT, UR11, URZ, UPT, UP0 ;  /* 0x0000003f0b00728c */ /* 0x000fe4000bf05300 */
[----:B------:R-:W-:Y:S02]  /*0f50*/  UIADD3 UR10, UR37, 0x7f, URZ ;  /* 0x0000007f250a7890 */ /* 0x000fe4000fffe03f */
[----:B------:R-:W-:Y:S01]  /*0f60*/  UIMAD UR13, UR8, UR13, UR4 ;  /* 0x0000000d080d72a4 */ /* 0x000fe2000f8e0204 */
[----:B------:R-:W-:Y:S01]  /*0f70*/  ULDC UR43, c[0x0][0x424] ;  /* 0x00010900002b7ab9 */ /* 0x000fe20000000800 */
[----:B------:R-:W-:Y:S01]  /*0f80*/  ULDC UR54, c[0x0][0x288] ;  /* 0x0000a20000367ab9 */ /* 0x000fe20000000800 */
[----:B------:R-:W-:Y:S01]  /*0f90*/  ULDC.64 UR4, c[0x0][0x9e0] ;  /* 0x0002780000047ab9 */ /* 0x000fe20000000a00 */
[----:B------:R-:W-:Y:S01]  /*0fa0*/  @UP3 ULDC UR8, c[0x0][0x44c] ;  /* 0x0001130000083ab9 */ /* 0x000fe20000000800 */
[----:B------:R-:W-:-:S02]  /*0fb0*/  UIADD3 UR11, -UR54, 0x1, URZ ;  /* 0x00000001360b7890 */ /* 0x000fc4000fffe13f */
[----:B------:R-:W-:Y:S02]  /*0fc0*/  UISETP.GE.AND UP2, UPT, UR5, 0x1, UPT ;  /* 0x000000010500788c */ /* 0x000fe4000bf46270 */
[----:B------:R-:W-:Y:S02]  /*0fd0*/  USEL UR43, UR43, 0x1, UP0 ;  /* 0x000000012b2b7887 */ /* 0x000fe40008000000 */
[----:B------:R-:W-:Y:S01]  /*0fe0*/  UIMAD.WIDE.U32 UR8, UR10, UR8, URZ ;  /* 0x000000080a0872a5 */ /* 0x000fe2000f8e003f */
[----:B------:R-:W-:Y:S01]  /*0ff0*/  ULDC UR12, c[0x0][0x2f0] ;  /* 0x0000bc00000c7ab9 */ /* 0x000fe20000000800 */
[----:B------:R-:W-:Y:S01]  /*1000*/  @UP3 ULDC UR15, c[0x0][0x450] ;  /* 0x00011400000f3ab9 */ /* 0x000fe20000000800 */
[----:B------:R-:W-:Y:S01]  /*1010*/  @UP1 ULDC UR6, c[0x0][0xc4c] ;  /* 0x0003130000061ab9 */ /* 0x000fe20000000800 */
[----:B------:R-:W-:Y:S01]  /*1020*/  UIMAD UR11, UR43, UR12, UR11 ;  /* 0x0000000c2b0b72a4 */ /* 0x000fe2000f8e020b */
[----:B------:R-:W-:Y:S01]  /*1030*/  PLOP3.LUT P0, PT, PT, PT, UP2, 0x40, 0x0 ;  /* 0x000000000000781c */ /* 0x000fe20003f0e828 */
[----:B------:R-:W-:-:S02]  /*1040*/  @UP3 USHF.R.U32.HI UR10, URZ, UR15, UR9 ;  /* 0x0000000f3f0a3299 */ /* 0x000fc40008011609 */
[----:B------:R-:W-:Y:S01]  /*1050*/  UIMAD.WIDE.U32 UR6, UR13, UR6, URZ ;  /* 0x000000060d0672a5 */ /* 0x000fe2000f8e003f */
[----:B------:R-:W-:Y:S01]  /*1060*/  @UP1 ULDC UR14, c[0x0][0xc50] ;  /* 0x00031400000e1ab9 */ /* 0x000fe20000000800 */
[----:B------:R-:W-:Y:S01]  /*1070*/  UIADD3 UR10, UR11, UR10, URZ ;  /* 0x0000000a0b0a7290 */ /* 0x000fe2000fffe03f */
[----:B------:R-:W-:Y:S01]  /*1080*/  UMOV UR44, UR13 ;  /* 0x0000000d002c7c82 */ /* 0x000fe20008000000 */
[----:B------:R-:W-:Y:S02]  /*1090*/  @UP1 USHF.R.U32.HI UR44, URZ, UR14, UR7 ;  /* 0x0000000e3f2c1299 */ /* 0x000fe40008011607 */
[----:B------:R-:W-:Y:S02]  /*10a0*/  UIADD3 UR4, UR10, UR4, URZ ;  /* 0x000000040a047290 */ /* 0x000fe4000fffe03f */
[----:B------:R-:W-:Y:S02]  /*10b0*/  UIADD3 UR6, -UR44, URZ, URZ ;  /* 0x0000003f2c067290 */ /* 0x000fe4000fffe13f */
[----:B------:R-:W-:-:S02]  /*10c0*/  UP2UR UR50, UPR, URZ, 0x8 ;  /* 0x000000083f327883 */ /* 0x000fc40008000000 */
[----:B------:R-:W-:Y:S01]  /*10d0*/  UP2UR UR49, UPR, URZ, 0x4 ;  /* 0x000000043f317883 */ /* 0x000fe20008000000 */
[----:B------:R-:W-:Y:S01]  /*10e0*/  IMAD.U32 R0, RZ, RZ, UR4 ;  /* 0x00000004ff007e24 */ /* 0x000fe2000f8e00ff */
[----:B------:R-:W-:Y:S01]  /*10f0*/  UIMAD UR38, UR38, UR6, UR13 ;  /* 0x00000006262672a4 */ /* 0x000fe2000f8e020d */
[----:B------:R-:W-:Y:S11]  /*1100*/  @P0 BRA `(.L_x_7557) ;  /* 0x0000000000400947 */ /* 0x000ff60003800000 */
        /* <DEDUP_REMOVED lines=10> */
.L_x_7558:
[----:B------:R-:W-:-:S11]  /*11b0*/  UISETP.NE.AND UP0, UPT, UR5, 0x1, UPT ;  /* 0x000000010500788c */ /* 0x000fd6000bf05270 */
[----:B------:R-:W-:Y:S02]  /*11c0*/  @UP0 ULDC.64 UR8, c[0x0][0x9e8] ;  /* 0x00027a0000080ab9 */ /* 0x000fe40000000a00 */
[----:B------:R-:W-:-:S04]  /*11d0*/  UIMAD.WIDE.U32 UR6, UR4, UR8, URZ ;  /* 0x00000008040672a5 */ /* 0x000fc8000f8e003f */
[----:B------:R-:W-:-:S12]  /*11e0*/  @UP0 USHF.R.U32.HI UR4, URZ, UR9, UR7 ;  /* 0x000000093f040299 */ /* 0x000fd80008011607 */
.L_x_7559:
[----:B------:R-:W-:-:S06]  /*11f0*/  UIMAD UR4, UR4, UR5, UR5 ;  /* 0x00000005040472a4 */ /* 0x000fcc000f8e0205 */
[----:B------:R-:W-:-:S07]  /*1200*/  VIMNMX R0, R0, UR4, PT ;  /* 0x0000000400007c48 */ /* 0x000fce000bfe0100 */
.L_x_7557:
        /* <DEDUP_REMOVED lines=32> */
.L_x_7561:
[----:B------:R-:W-:-:S11]  /*1410*/  UISETP.NE.AND UP0, UPT, UR5, 0x1, UPT ;  /* 0x000000010500788c */ /* 0x000fd6000bf05270 */
[----:B------:R-:W-:Y:S02]  /*1420*/  @UP0 ULDC.64 UR10, c[0x0][0x9e8] ;  /* 0x00027a00000a0ab9 */ /* 0x000fe40000000a00 */
[----:B------:R-:W-:-:S04]  /*1430*/  UIMAD.WIDE.U32 UR6, UR4, UR10, URZ ;  /* 0x0000000a040672a5 */ /* 0x000fc8000f8e003f */
[----:B------:R-:W-:-:S12]  /*1440*/  @UP0 USHF.R.U32.HI UR4, URZ, UR11, UR7 ;  /* 0x0000000b3f040299 */ /* 0x000fd80008011607 */
.L_x_7562:
[----:B------:R-:W-:-:S04]  /*1450*/  UIMAD UR4, UR4, UR5, URZ ;  /* 0x00000005040472a4 */ /* 0x000fc8000f8e023f */
[----:B------:R-:W-:-:S04]  /*1460*/  UISETP.LT.AND UP0, UPT, UR9, UR4, UPT ;  /* 0x000000040900728c */ /* 0x000fc8000bf01270 */
[----:B------:R-:W-:-:S12]  /*1470*/  USEL UR9, UR9, UR4, !UP0 ;  /* 0x0000000409097287 */ /* 0x000fd8000c000000 */
.L_x_7560:
[----:B------:R-:W-:Y:S01]  /*1480*/  USHF.R.S32.HI UR4, URZ, 0x1f, UR9 ;  /* 0x0000001f3f047899 */ /* 0x000fe20008011409 */
[----:B------:R-:W-:Y:S02]  /*1490*/  PLOP3.LUT P0, PT, PT, PT, PT, 0x80, 0x0 ;  /* 0x000000000000781c */ /* 0x000fe40003f0f070 */
[----:B------:R-:W-:Y:S02]  /*14a0*/  CS2R R36, SRZ ;  /* 0x0000000000247805 */ /* 0x000fe4000001ff00 */
[----:B------:R-:W-:Y:S01]  /*14b0*/  CS2R R150, SRZ ;  /* 0x0000000000967805 */ /* 0x000fe2000001ff00 */
        /* <DEDUP_REMOVED lines=18> */
[----:B------:R-:W-:Y:S02]  /*15e0*/  ISETP.GT.AND P1, PT, R88, UR39, PT ;  /* 0x0000002758007c0c */ /* 0x000fe4000bf24270 */
        /* <DEDUP_REMOVED lines=50> */
.L_x_7564:
[----:B------:R-:W-:Y:S01]  /*1910*/  ULEA.HI UR4, UR47, UR47, URZ, 0x1 ;  /* 0x0000002f2f047291 */ /* 0x000fe2000f8f083f */
[----:B------:R-:W-:-:S03]  /*1920*/  IMAD.U32 R2, RZ, RZ, UR48 ;  /* 0x00000030ff027e24 */ /* 0x000fc6000f8e00ff */
[----:B------:R-:W-:Y:S02]  /*1930*/  ULOP3.LUT UR4, UR4, 0xfffffffe, URZ, 0xc0, !UPT ;  /* 0xfffffffe04047892 */ /* 0x000fe4000f8ec03f */
[----:B------:R-:W-:Y:S02]  /*1940*/  ISETP.NE.AND P0, PT, R2, 0x3, PT ;  /* 0x000000030200780c */ /* 0x000fe40003f05270 */
[----:B------:R-:W-:-:S06]  /*1950*/  UIADD3 UR4, UR47, -UR4, URZ ;  /* 0x800000042f047290 */ /* 0x000fcc000fffe03f */
[----:B------:R-:W-:-:S05]  /*1960*/  IMAD.U32 R0, RZ, RZ, UR4 ;  /* 0x00000004ff007e24 */ /* 0x000fca000f8e00ff */
[----:B------:R-:W-:-:S04]  /*1970*/  SHF.L.U32 R0, R0, 0x1f, RZ ;  /* 0x0000001f00007819 */ /* 0x000fc800000006ff */
[----:B------:R-:W0:Y:S02]  /*1980*/  SYNCS.PHASECHK.TRANS64.TRYWAIT P1, [UR41+0x28800], R0 ;  /* 0x02880000ff0075a7 */ /* 0x000e240008020169 */
[----:B0-----:R-:W-:Y:S05]  /*1990*/  @!P1 BRA `(.L_x_7565) ;  /* 0x0000012400509947 */ /* 0x001fea0003800000 */
.L_x_7729:
[----:B------:R-:W-:Y:S05]  /*19a0*/  @!P0 BRA `(.L_x_7566) ;  /* 0x0000000000048947 */ /* 0x000fea0003800000 */
[----:B------:R-:W-:Y:S01]  /*19b0*/  BPT.TRAP 0x1 ;  /* 0x000000040000795c */ /* 0x000fe20000300000 */
.L_x_7566:
[----:B0-----:R-:W-:Y:S02]  /*19c0*/  IMAD.U32 R3, RZ, RZ, UR45 ;  /* 0x0000002dff037e24 */ /* 0x001fe4000f8e00ff */
[----:B------:R-:W-:-:S03]  /*19d0*/  IMAD.U32 R0, RZ, RZ, UR46 ;  /* 0x0000002eff007e24 */ /* 0x000fc6000f8e00ff */
[----:B------:R-:W-:Y:S02]  /*19e0*/  LEA R3, R3, UR41, 0x3 ;  /* 0x0000002903037c11 */ /* 0x000fe4000f8e18ff */
[----:B------:R-:W-:-:S04]  /*19f0*/  SHF.L.U32 R0, R0, 0x1f, RZ ;  /* 0x0000001f00007819 */ /* 0x000fc800000006ff */
[----:B------:R0:W1:Y:S01]  /*1a00*/  SYNCS.PHASECHK.TRANS64.TRYWAIT P1, [R3+URZ+0x28830], R0 ;  /* 0x02883000030075a7 */ /* 0x000062000802017f */
[----:B------:R-:W-:Y:S05]  /*1a10*/  @!P0 BRA `(.L_x_7567) ;  /* 0x0000000000048947 */ /* 0x000fea0003800000 */
[----:B------:R-:W-:Y:S01]  /*1a20*/  BPT.TRAP 0x1 ;  /* 0x000000040000795c */ /* 0x000fe20000300000 */
.L_x_7567:
[----:B-1----:R-:W-:Y:S05]  /*1a30*/  @P1 BRA `(.L_x_7568) ;  /* 0x0000000000081947 */ /* 0x002fea0003800000 */
[----:B------:R-:W1:Y:S02]  /*1a40*/  SYNCS.PHASECHK.TRANS64.TRYWAIT P1, [R3+URZ+0x28830], R0 ;  /* 0x02883000030075a7 */ /* 0x000e64000802017f */
[----:B-1----:R-:W-:Y:S05]  /*1a50*/  @!P1 BRA `(.L_x_7569) ;  /* 0x0000012400389947 */ /* 0x002fea0003800000 */
.L_x_7568:
        /* <DEDUP_REMOVED lines=63> */
.L_x_7570:
[----:B------:R-:W-:Y:S01]  /*1e50*/  UISETP.NE.AND UP1, UPT, UR50, URZ, UPT ;  /* 0x0000003f3200728c */ /* 0x000fe2000bf25270 */
[----:B01----:R-:W-:Y:S01]  /*1e60*/  VIADD R0, R17, UR37 ;  /* 0x0000002511007c36 */ /* 0x003fe20008000000 */
[----:B------:R-:W-:Y:S01]  /*1e70*/  R2UR UR6, R3 ;  /* 0x00000000030672ca */ /* 0x000fe200000e0000 */
[----:B------:R-:W0:Y:S01]  /*1e80*/  LDC R5, c[0x0][0x2f0] ;  /* 0x0000bc00ff057b82 */ /* 0x000e220000000800 */
[----:B------:R-:W-:Y:S01]  /*1e90*/  IMAD.MOV.U32 R3, RZ, RZ, -0x80 ;  /* 0xffffff80ff037424 */ /* 0x000fe200078e00ff */
[----:B------:R-:W-:Y:S01]  /*1ea0*/  UISETP.NE.AND UP0, UPT, UR49, URZ, UPT ;  /* 0x0000003f3100728c */ /* 0x000fe2000bf05270 */
[----:B------:R-:W-:Y:S01]  /*1eb0*/  PLOP3.LUT P1, PT, PT, PT, UP1, 0x80, 0x0 ;  /* 0x000000000000781c */ /* 0x000fe20003f2f018 */
[----:B------:R-:W-:Y:S01]  /*1ec0*/  ULDC UR55, c[0x0][0x9dc] ;  /* 0x0002770000377ab9 */ /* 0x000fe20000000800 */
[----:B------:R-:W-:Y:S01]  /*1ed0*/  PLOP3.LUT P2, PT, PT, PT, UP1, 0x80, 0x0 ;  /* 0x000000000000781c */ /* 0x000fe20003f4f018 */
[----:B------:R-:W-:Y:S01]  /*1ee0*/  IMAD R12, R88, R3, 0x80 ;  /* 0x00000080580c7424 */ /* 0x000fe200078e0203 */
[----:B------:R-:W-:Y:S01]  /*1ef0*/  ULDC UR14, c[0x0][0x9e0] ;  /* 0x00027800000e7ab9 */ /* 0x000fe20000000800 */
[----:B------:R-:W-:Y:S01]  /*1f00*/  @UP1 ULDC UR7, c[0x0][0x44c] ;  /* 0x0001130000071ab9 */ /* 0x000fe20000000800 */
[----:B------:R-:W1:Y:S01]  /*1f10*/  LDC R6, c[0x0][0x288] ;  /* 0x0000a200ff067b82 */ /* 0x000e620000000800 */
[----:B------:R-:W-:Y:S01]  /*1f20*/  VIADD R3, R12, 0x1 ;  /* 0x000000010c037836 */ /* 0x000fe20000000000 */
[----:B------:R-:W-:Y:S01]  /*1f30*/  LEA R10, R88, 0xffffff80, 0x7 ;  /* 0xffffff80580a7811 */ /* 0x000fe200078e38ff */
[----:B------:R-:W-:-:S04]  /*1f40*/  UIADD3 UR6, UR6, 0x28840, URZ ;  /* 0x0002884006067890 */ /* 0x000fc8000fffe03f */
[----:B------:R-:W-:Y:S01]  /*1f50*/  @P1 IMAD.HI.U32 R2, R0, UR7, RZ ;  /* 0x0000000700021c27 */ /* 0x000fe2000f8e00ff */
[----:B------:R-:W-:Y:S01]  /*1f60*/  @UP1 ULDC UR7, c[0x0][0x450] ;  /* 0x0001140000071ab9 */ /* 0x000fe20000000800 */
[----:B------:R-:W-:Y:S01]  /*1f70*/  UPRMT UR6, UR40, 0x654, UR6 ;  /* 0x0000065428067896 */ /* 0x000fe20008000006 */
[----:B------:R-:W-:Y:S02]  /*1f80*/  PLOP3.LUT P1, PT, PT, PT, UP0, 0x40, 0x0 ;  /* 0x000000000000781c */ /* 0x000fe40003f2e808 */
[----:B------:R-:W-:Y:S01]  /*1f90*/  @P2 SHF.R.U32.HI R0, RZ, UR7, R2 ;  /* 0x00000007ff002c19 */ /* 0x000fe20008011602 */
[C---:B------:R-:W-:Y:S02]  /*1fa0*/  IMAD R2, R16.reuse, -0x2, R3 ;  /* 0xfffffffe10027824 */ /* 0x040fe400078e0203 */
[C---:B0-----:R-:W-:Y:S02]  /*1fb0*/  IMAD R3, R5.reuse, UR43, R12 ;  /* 0x0000002b05037c24 */ /* 0x041fe4000f8e020c */
[----:B------:R-:W0:Y:S01]  /*1fc0*/  SHFL.IDX PT, R8, R0, RZ, 0x1c1f ;  /* 0x001c1fff00087589 */ /* 0x000e2200000e0000 */
[----:B------:R-:W-:Y:S01]  /*1fd0*/  IMAD R7, R5, UR43, R2 ;  /* 0x0000002b05077c24 */ /* 0x000fe2000f8e0202 */
[----:B------:R-:W-:Y:S01]  /*1fe0*/  SYNCS.ARRIVE.TRANS64.RED.A1T0 RZ, [UR6], RZ ;  /* 0x000000ffffff79a7 */ /* 0x000fe20008100406 */
[----:B------:R-:W-:Y:S01]  /*1ff0*/  ULOP3.LUT UR6, URZ, UR55, URZ, 0x33, !UPT ;  /* 0x000000373f067292 */ /* 0x000fe2000f8e333f */
[----:B------:R-:W-:-:S02]  /*2000*/  IMAD R14, R16, -0x2, R3 ;  /* 0xfffffffe100e7824 */ /* 0x000fc400078e0203 */
[----:B-1----:R-:W-:-:S04]  /*2010*/  IMAD.IADD R7, R7, 0x1, -R6 ;  /* 0x0000000107077824 */ /* 0x002fc800078e0a06 */
[C---:B------:R-:W-:Y:S02]  /*2020*/  VIADD R89, R7.reuse, UR14 ;  /* 0x0000000e07597c36 */ /* 0x040fe40008000000 */
[----:B------:R-:W-:-:S03]  /*2030*/  VIADD R20, R7, UR6 ;  /* 0x0000000607147c36 */ /* 0x000fc60008000000 */
[----:B0-----:R-:W-:Y:S01]  /*2040*/  VIADDMNMX R2, R8, R89, R14, PT ;  /* 0x0000005908027246 */ /* 0x001fe2000380010e */
        /* <DEDUP_REMOVED lines=16> */
.L_x_7573:
[----:B------:R-:W-:Y:S02]  /*2150*/  ULDC UR6, c[0x0][0x9e4] ;  /* 0x0002790000067ab9 */ /* 0x000fe40000000800 */
[----:B------:R-:W-:-:S05]  /*2160*/  IMAD.U32 R7, RZ, RZ, UR6 ;  /* 0x00000006ff077e24 */ /* 0x000fca000f8e00ff */
[----:B------:R-:W-:-:S13]  /*2170*/  ISETP.NE.AND P1, PT, R7, 0x1, PT ;  /* 0x000000010700780c */ /* 0x000fda0003f25270 */
[----:B------:R-:W0:Y:S02]  /*2180*/  @P1 LDC.64 R8, c[0x0][0x9e8] ;  /* 0x00027a00ff081b82 */ /* 0x000e240000000a00 */
[----:B0-----:R-:W-:-:S05]  /*2190*/  @P1 IMAD.HI.U32 R8, R3, R8, RZ ;  /* 0x0000000803081227 */ /* 0x001fca00078e00ff */
[----:B------:R-:W-:-:S07]  /*21a0*/  @P1 SHF.R.U32.HI R3, RZ, R9, R8 ;  /* 0x00000009ff031219 */ /* 0x000fce0000011608 */
.L_x_7574:
[----:B------:R-:W-:Y:S05]  /*21b0*/  BSYNC B0 ;  /* 0x0000000000007941 */ /* 0x000fea0003800000 */
.L_x_7572:
[----:B------:R-:W-:-:S04]  /*21c0*/  IMAD R3, R3, R7, -R10 ;  /* 0x0000000703037224 */ /* 0x000fc800078e0a0a */
[----:B------:R-:W-:-:S05]  /*21d0*/  IMAD R3, R16, -0x2, R3 ;  /* 0xfffffffe10037824 */ /* 0x000fca00078e0203 */
[----:B------:R-:W-:Y:S02]  /*21e0*/  VIADDMNMX R2, R3, R7, R2, PT ;  /* 0x0000000703027246 */ /* 0x000fe40003800102 */
[----:B------:R-:W-:-:S07]  /*21f0*/  VIMNMX R4, R4, R3, !PT ;  /* 0x0000000304047248 */ /* 0x000fce0007fe0100 */
.L_x_7571:
        /* <DEDUP_REMOVED lines=14> */
[----:B------:R-:W-:Y:S01]  /*22e0*/  ISETP.LT.OR P3, PT, R2, 0x11, P3 ;  /* 0x000000110200780c */ /* 0x000fe20001f61670 */
[----:B0-----:R-:W-:Y:S01]  /*22f0*/  IMAD.IADD R8, R20, 0x1, R0 ;  /* 0x0000000114087824 */ /* 0x001fe200078e0200 */
        /* <DEDUP_REMOVED lines=117> */
[----:B------:R-:W-:Y:S02]  /*2a50*/  P2R R92, PR, RZ, 0x20 ;  /* 0x00000020ff5c7803 */ /* 0x000fe40000000000 */
[----:B------:R-:W-:-:S02]  /*2a60*/  FSEL R77, R77, -INF , !P3 ;  /* 0xff8000004d4d7808 */ /* 0x000fc40005800000 */
[----:B------:R-:W-:Y:S02]  /*2a70*/  ISETP.GE.AND P3, PT, R12, 0x71, PT ;  /* 0x000000710c00780c */ /* 0x000fe40003f66270 */
[----:B------:R-:W-:Y:S02]  /*2a80*/  P2R R90, PR, RZ, 0x40 ;  /* 0x00000040ff5a7803 */ /* 0x000fe40000000000 */
        /* <DEDUP_REMOVED lines=38> */
.L_x_7577:
[----:B------:R-:W-:Y:S02]  /*2cf0*/  ULDC UR6, c[0x0][0x9e4] ;  /* 0x0002790000067ab9 */ /* 0x000fe40000000800 */
[----:B------:R-:W-:-:S05]  /*2d00*/  IMAD.U32 R2, RZ, RZ, UR6 ;  /* 0x00000006ff027e24 */ /* 0x000fca000f8e00ff */
[----:B------:R-:W-:-:S13]  /*2d10*/  ISETP.NE.AND P6, PT, R2, 0x1, PT ;  /* 0x000000010200780c */ /* 0x000fda0003fc5270 */
[----:B------:R-:W0:Y:S02]  /*2d20*/  @P6 LDC.64 R32, c[0x0][0x9e8] ;  /* 0x00027a00ff206b82 */ /* 0x000e240000000a00 */
[----:B0-----:R-:W-:-:S05]  /*2d30*/  @P6 IMAD.HI.U32 R0, R29, R32, RZ ;  /* 0x000000201d006227 */ /* 0x001fca00078e00ff */
[----:B------:R-:W-:-:S07]  /*2d40*/  @P6 SHF.R.U32.HI R29, RZ, R33, R0 ;  /* 0x00000021ff1d6219 */ /* 0x000fce0000011600 */
.L_x_7578:
[----:B------:R-:W-:Y:S05]  /*2d50*/  BSYNC B0 ;  /* 0x0000000000007941 */ /* 0x000fea0003800000 */
.L_x_7576:
[----:B------:R-:W-:-:S04]  /*2d60*/  IMAD R29, R29, R2, -R10 ;  /* 0x000000021d1d7224 */ /* 0x000fc800078e0a0a */
[----:B------:R-:W-:-:S05]  /*2d70*/  IMAD R29, R16, -0x2, R29 ;  /* 0xfffffffe101d7824 */ /* 0x000fca00078e021d */
[----:B------:R-:W-:Y:S02]  /*2d80*/  VIADDMNMX R4, R29, R2, R4, PT ;  /* 0x000000021d047246 */ /* 0x000fe40003800104 */
[----:B------:R-:W-:-:S07]  /*2d90*/  VIMNMX R8, R8, R29, !PT ;  /* 0x0000001d08087248 */ /* 0x000fce0007fe0100 */
.L_x_7575:
[----:B------:R-:W-:Y:S01]  /*2da0*/  ISETP.GT.AND P1, PT, R8, 0x1, !P1 ;  /* 0x000000010800780c */ /* 0x000fe20004f24270 */
[----:B------:R-:W-:Y:S01]  /*2db0*/  ULDC UR6, c[0x0][0x988] ;  /* 0x0002620000067ab9 */ /* 0x000fe20000000800 */
[----:B------:R-:W-:Y:S01]  /*2dc0*/  ISETP.NE.AND P6, PT, R90, RZ, PT ;  /* 0x000000ff5a00720c */ /* 0x000fe20003fc5270 */
[----:B------:R-:W-:Y:S01]  /*2dd0*/  UISETP.NE.AND UP1, UPT, UR50, URZ, UPT ;  /* 0x0000003f3200728c */ /* 0x000fe2000bf25270 */
[----:B------:R-:W-:Y:S01]  /*2de0*/  ISETP.LT.OR P1, PT, R4, 0x2, P1 ;  /* 0x000000020400780c */ /* 0x000fe20000f21670 */
[----:B------:R-:W-:Y:S01]  /*2df0*/  UISETP.NE.AND UP0, UPT, UR49, URZ, UPT ;  /* 0x0000003f3100728c */ /* 0x000fe2000bf05270 */
[C---:B------:R-:W-:Y:S01]  /*2e00*/  ISETP.GT.AND P2, PT, R8.reuse, 0x8, !P2 ;  /* 0x000000080800780c */ /* 0x040fe20005744270 */
[----:B------:R-:W-:Y:S01]  /*2e10*/  UMOV UR10, UR37 ;  /* 0x00000025000a7c82 */ /* 0x000fe20008000000 */
[----:B------:R-:W-:Y:S02]  /*2e20*/  FSEL R27, R27, -INF , !P1 ;  /* 0xff8000001b1b7808 */ /* 0x000fe40004800000 */
[----:B------:R-:W-:-:S02]  /*2e30*/  ISETP.GT.AND P1, PT, R8, 0x9, !P6 ;  /* 0x000000090800780c */ /* 0x000fc40007724270 */
[C---:B------:R-:W-:Y:S02]  /*2e40*/  ISETP.LT.OR P2, PT, R4.reuse, 0x9, P2 ;  /* 0x000000090400780c */ /* 0x040fe40001741670 */
[----:B------:R-:W-:Y:S01]  /*2e50*/  ISETP.LT.OR P1, PT, R4, 0xa, P1 ;  /* 0x0000000a0400780c */ /* 0x000fe20000f21670 */
[----:B------:R-:W-:Y:S01]  /*2e60*/  @UP1 ULDC UR11, c[0x0][0x450] ;  /* 0x00011400000b1ab9 */ /* 0x000fe20000000800 */
[----:B------:R-:W-:Y:S02]  /*2e70*/  FSEL R29, R30, -INF , !P2 ;  /* 0xff8000001e1d7808 */ /* 0x000fe40005000000 */
[----:B------:R-:W-:Y:S02]  /*2e80*/  FSEL R31, R31, -INF , !P1 ;  /* 0xff8000001f1f7808 */ /* 0x000fe40004800000 */
[----:B------:R-:W-:Y:S02]  /*2e90*/  ISETP.NE.AND P1, PT, R91, RZ, PT ;  /* 0x000000ff5b00720c */ /* 0x000fe40003f25270 */
[----:B------:R-:W-:-:S02]  /*2ea0*/  ISETP.NE.AND P2, PT, R37, RZ, PT ;  /* 0x000000ff2500720c */ /* 0x000fc40003f45270 */
[----:B------:R-:W-:Y:S02]  /*2eb0*/  ISETP.GT.AND P1, PT, R8, 0x10, !P1 ;  /* 0x000000100800780c */ /* 0x000fe40004f24270 */
[----:B------:R-:W-:Y:S02]  /*2ec0*/  ISETP.NE.AND P6, PT, R41, RZ, PT ;  /* 0x000000ff2900720c */ /* 0x000fe40003fc5270 */
[----:B------:R-:W-:Y:S02]  /*2ed0*/  ISETP.LT.OR P1, PT, R4, 0x11, P1 ;  /* 0x000000110400780c */ /* 0x000fe40000f21670 */
[----:B------:R-:W-:Y:S02]  /*2ee0*/  FMNMX.FTZ R0, R129, R131, !PT ;  /* 0x0000008381007209 */ /* 0x000fe40007810000 */
        /* <DEDUP_REMOVED lines=57> */
[----:B------:R-:W-:Y:S02]  /*3280*/  ISETP.GT.AND P1, PT, R8, 0x31, !P2 ;  /* 0x000000310800780c */ /* 0x000fe40005724270 */
[----:B------:R-:W-:Y:S02]  /*3290*/  ISETP.NE.AND P2, PT, R53, RZ, PT ;  /* 0x000000ff3500720c */ /* 0x000fe40003f45270 */
[----:B------:R-:W-:Y:S02]  /*32a0*/  ISETP.LT.OR P1, PT, R4, 0x32, P1 ;  /* 0x000000320400780c */ /* 0x000fe40000f21670 */
[----:B------:R-:W-:Y:S02]  /*32b0*/  FMNMX.FTZ R0, R13, R0, !PT ;  /* 0x000000000d007209 */ /* 0x000fe40007810000 */
[----:B------:R-:W-:-:S02]  /*32c0*/  FSEL R51, R51, -INF , !P1 ;  /* 0xff80000033337808 */ /* 0x000fc40004800000 */
        /* <DEDUP_REMOVED lines=10> */
[----:B------:R-:W-:Y:S01]  /*3370*/  FMNMX.FTZ R10, R85, R0, !PT ;  /* 0x00000000550a7209 */ /* 0x000fe20007810000 */
[----:B------:R-:W-:Y:S01]  /*3380*/  IMAD.U32 R0, RZ, RZ, UR6 ;  /* 0x00000006ff007e24 */ /* 0x000fe2000f8e00ff */
[----:B------:R-:W-:Y:S01]  /*3390*/  FSEL R55, R55, -INF , !P1 ;  /* 0xff80000037377808 */ /* 0x000fe20004800000 */
[----:B------:R-:W-:Y:S01]  /*33a0*/  @UP1 ULDC UR6, c[0x0][0x44c] ;  /* 0x0001130000061ab9 */ /* 0x000fe20000000800 */
[----:B------:R-:W-:Y:S01]  /*33b0*/  ISETP.NE.AND P1, PT, R52, RZ, PT ;  /* 0x000000ff3400720c */ /* 0x000fe20003f25270 */
[----:B------:R-:W-:Y:S01]  /*33c0*/  UIMAD.WIDE.U32 UR6, UR37, UR6, URZ ;  /* 0x00000006250672a5 */ /* 0x000fe2000f8e003f */
[----:B------:R-:W-:-:S02]  /*33d0*/  ISETP.NE.AND P6, PT, R72, RZ, PT ;  /* 0x000000ff4800720c */ /* 0x000fc40003fc5270 */
[C---:B------:R-:W-:Y:S01]  /*33e0*/  ISETP.GT.AND P1, PT, R8.reuse, 0x40, !P1 ;  /* 0x000000400800780c */ /* 0x040fe20004f24270 */
[----:B------:R-:W-:Y:S01]  /*33f0*/  @UP1 USHF.R.U32.HI UR10, URZ, UR11, UR7 ;  /* 0x0000000b3f0a1299 */ /* 0x000fe20008011607 */
[----:B------:R-:W-:Y:S02]  /*3400*/  ISETP.GT.AND P3, PT, R8, 0x70, !P3 ;  /* 0x000000700800780c */ /* 0x000fe40005f64270 */
[----:B------:R-:W-:Y:S01]  /*3410*/  ISETP.LT.OR P1, PT, R4, 0x41, P1 ;  /* 0x000000410400780c */ /* 0x000fe20000f21670 */
[----:B------:R-:W-:Y:S01]  /*3420*/  UIADD3 UR54, UR54, UR10, URZ ;  /* 0x0000000a36367290 */ /* 0x000fe2000fffe03f */
[----:B------:R-:W-:Y:S02]  /*3430*/  ISETP.GT.AND P4, PT, R8, 0x71, !P4 ;  /* 0x000000710800780c */ /* 0x000fe40006784270 */
[----:B------:R-:W-:Y:S01]  /*3440*/  FSEL R89, R58, -INF , !P1 ;  /* 0xff8000003a597808 */ /* 0x000fe20004800000 */
[----:B------:R-:W-:Y:S01]  /*3450*/  UIADD3 UR14, UR54, UR14, URZ ;  /* 0x0000000e360e7290 */ /* 0x000fe2000fffe03f */
[----:B------:R-:W-:-:S02]  /*3460*/  ISETP.NE.AND P1, PT, R56, RZ, PT ;  /* 0x000000ff3800720c */ /* 0x000fc40003f25270 */
[----:B------:R-:W-:Y:S02]  /*3470*/  ISETP.LT.OR P3, PT, R4, 0x71, P3 ;  /* 0x000000710400780c */ /* 0x000fe40001f61670 */
[C---:B------:R-:W-:Y:S02]  /*3480*/  ISETP.GT.AND P1, PT, R8.reuse, 0x41, !P1 ;  /* 0x000000410800780c */ /* 0x040fe40004f24270 */
[----:B------:R-:W-:Y:S02]  /*3490*/  ISETP.GT.AND P5, PT, R8, 0x78, !P5 ;  /* 0x000000780800780c */ /* 0x000fe40006fa4270 */
[C---:B------:R-:W-:Y:S02]  /*34a0*/  ISETP.LT.OR P1, PT, R4.reuse, 0x42, P1 ;  /* 0x000000420400780c */ /* 0x040fe40000f21670 */
[----:B------:R-:W-:Y:S02]  /*34b0*/  ISETP.LT.OR P4, PT, R4, 0x72, P4 ;  /* 0x000000720400780c */ /* 0x000fe40002781670 */
[----:B------:R-:W-:-:S02]  /*34c0*/  FSEL R59, R59, -INF , !P1 ;  /* 0xff8000003b3b7808 */ /* 0x000fc40004800000 */
[----:B------:R-:W-:Y:S02]  /*34d0*/  ISETP.NE.AND P1, PT, R97, RZ, PT ;  /* 0x000000ff6100720c */ /* 0x000fe40003f25270 */
[----:B------:R-:W-:Y:S02]  /*34e0*/  ISETP.LT.OR P5, PT, R4, 0x79, P5 ;  /* 0x000000790400780c */ /* 0x000fe40002fa1670 */
[----:B------:R-:W-:Y:S02]  /*34f0*/  ISETP.GT.AND P1, PT, R8, 0x48, !P1 ;  /* 0x000000480800780c */ /* 0x000fe40004f24270 */
[----:B------:R-:W-:Y:S02]  /*3500*/  FSEL R83, R83, -INF , !P4 ;  /* 0xff80000053537808 */ /* 0x000fe40006000000 */
[----:B------:R-:W-:-:S04]  /*3510*/  ISETP.LT.OR P1, PT, R4, 0x49, P1 ;  /* 0x000000490400780c */ /* 0x000fc80000f21670 */
[----:B------:R-:W-:Y:S02]  /*3520*/  FSEL R91, R62, -INF , !P1 ;  /* 0xff8000003e5b7808 */ /* 0x000fe40004800000 */
[----:B------:R-:W-:-:S04]  /*3530*/  ISETP.NE.AND P1, PT, R60, RZ, PT ;  /* 0x000000ff3c00720c */ /* 0x000fc80003f25270 */
[----:B------:R-:W-:-:S04]  /*3540*/  ISETP.GT.AND P1, PT, R8, 0x49, !P1 ;  /* 0x000000490800780c */ /* 0x000fc80004f24270 */
        /* <DEDUP_REMOVED lines=10> */
[----:B------:R-:W-:Y:S02]  /*35f0*/  ISETP.NE.AND P1, PT, R99, RZ, PT ;  /* 0x000000ff6300720c */ /* 0x000fe40003f25270 */
[----:B------:R-:W0:Y:S02]  /*3600*/  SHFL.BFLY PT, R99, R10, 0x2, 0x1f ;  /* 0x0c401f000a637f89 */ /* 0x000e2400000e0000 */
[----:B------:R-:W-:-:S04]  /*3610*/  ISETP.GT.AND P1, PT, R8, 0x58, !P1 ;  /* 0x000000580800780c */ /* 0x000fc80004f24270 */
[----:B------:R-:W-:-:S04]  /*3620*/  ISETP.LT.OR P1, PT, R4, 0x59, P1 ;  /* 0x000000590400780c */ /* 0x000fc80000f21670 */
[----:B------:R-:W-:Y:S02]  /*3630*/  FSEL R95, R70, -INF , !P1 ;  /* 0xff800000465f7808 */ /* 0x000fe40004800000 */
[----:B------:R-:W-:-:S04]  /*3640*/  ISETP.NE.AND P1, PT, R68, RZ, PT ;  /* 0x000000ff4400720c */ /* 0x000fc80003f25270 */
[----:B------:R-:W-:-:S04]  /*3650*/  ISETP.GT.AND P1, PT, R8, 0x59, !P1 ;  /* 0x000000590800780c */ /* 0x000fc80004f24270 */
[----:B------:R-:W-:Y:S02]  /*3660*/  ISETP.LT.OR P1, PT, R4, 0x5a, P1 ;  /* 0x0000005a0400780c */ /* 0x000fe40000f21670 */
[----:B0-----:R-:W-:Y:S02]  /*3670*/  FMNMX.FTZ R99, R10, R99, !PT ;  /* 0x000000630a637209 */ /* 0x001fe40007810000 */
[----:B------:R-:W-:Y:S02]  /*3680*/  FSEL R71, R71, -INF , !P1 ;  /* 0xff80000047477808 */ /* 0x000fe40004800000 */
[----:B------:R-:W-:Y:S01]  /*3690*/  ISETP.GT.AND P1, PT, R8, 0x60, !P2 ;  /* 0x000000600800780c */ /* 0x000fe20005724270 */
[----:B------:R-:W0:Y:S01]  /*36a0*/  SHFL.BFLY PT, R2, R99, 0x1, 0x1f ;  /* 0x0c201f0063027f89 */ /* 0x000e2200000e0000 */
[----:B------:R-:W-:Y:S02]  /*36b0*/  ISETP.NE.AND P2, PT, R76, RZ, PT ;  /* 0x000000ff4c00720c */ /* 0x000fe40003f45270 */
[----:B------:R-:W-:-:S02]  /*36c0*/  ISETP.LT.OR P1, PT, R4, 0x61, P1 ;  /* 0x000000610400780c */ /* 0x000fc40000f21670 */
[----:B------:R-:W-:Y:S02]  /*36d0*/  ISETP.GT.AND P2, PT, R8, 0x69, !P2 ;  /* 0x000000690800780c */ /* 0x000fe40005744270 */
[----:B------:R-:W-:Y:S02]  /*36e0*/  FSEL R97, R74, -INF , !P1 ;  /* 0xff8000004a617808 */ /* 0x000fe40004800000 */
[----:B------:R-:W-:Y:S02]  /*36f0*/  ISETP.GT.AND P1, PT, R8, 0x61, !P6 ;  /* 0x000000610800780c */ /* 0x000fe40007724270 */
[----:B------:R-:W-:Y:S02]  /*3700*/  ISETP.NE.AND P6, PT, R28, RZ, PT ;  /* 0x000000ff1c00720c */ /* 0x000fe40003fc5270 */
[C---:B------:R-:W-:Y:S02]  /*3710*/  ISETP.LT.OR P1, PT, R4.reuse, 0x62, P1 ;  /* 0x000000620400780c */ /* 0x040fe40000f21670 */
[----:B------:R-:W-:-:S02]  /*3720*/  ISETP.LT.OR P2, PT, R4, 0x6a, P2 ;  /* 0x0000006a0400780c */ /* 0x000fc40001741670 */
[----:B------:R-:W-:Y:S02]  /*3730*/  FSEL R75, R75, -INF , !P1 ;  /* 0xff8000004b4b7808 */ /* 0x000fe40004800000 */
[----:B------:R-:W-:Y:S02]  /*3740*/  FSEL R79, R79, -INF , !P2 ;  /* 0xff8000004f4f7808 */ /* 0x000fe40005000000 */
[----:B0-----:R-:W-:-:S04]  /*3750*/  FMNMX.FTZ R2, R99, R2, !PT ;  /* 0x0000000263027209 */ /* 0x001fc80007810000 */
[C---:B------:R-:W-:Y:S01]  /*3760*/  FSETP.NEU.FTZ.AND P1, PT, R2.reuse, -INF , PT ;  /* 0xff8000000200780b */ /* 0x040fe20003f3d000 */
[----:B------:R-:W-:-:S05]  /*3770*/  FMUL.FTZ R12, R2, R0 ;  /* 0x00000000020c7220 */ /* 0x000fca0000410000 */
[----:B------:R-:W-:Y:S02]  /*3780*/  FSEL R12, R12, RZ, P1 ;  /* 0x000000ff0c0c7208 */ /* 0x000fe40000800000 */
[----:B------:R-:W-:Y:S02]  /*3790*/  ISETP.GT.AND P1, PT, R8, RZ, !P6 ;  /* 0x000000ff0800720c */ /* 0x000fe40007724270 */
[----:B------:R-:W-:Y:S01]  /*37a0*/  ISETP.NE.AND P6, PT, R24, RZ, PT ;  /* 0x000000ff1800720c */ /* 0x000fe20003fc5270 */
[-CC-:B------:R-:W-:Y:S01]  /*37b0*/  FFMA.FTZ R170, R115, R0.reuse, -R12.reuse ;  /* 0x0000000073aa7223 */ /* 0x180fe2000001080c */
[----:B------:R-:W-:Y:S01]  /*37c0*/  ISETP.LT.OR P1, PT, R4, 0x1, P1 ;  /* 0x000000010400780c */ /* 0x000fe20000f21670 */
[-CC-:B------:R-:W-:Y:S01]  /*37d0*/  FFMA.FTZ R168, R117, R0.reuse, -R12.reuse ;  /* 0x0000000075a87223 */ /* 0x180fe2000001080c */
[----:B------:R-:W-:Y:S01]  /*37e0*/  FSEL R117, R82, -INF , !P3 ;  /* 0xff80000052757808 */ /* 0x000fe20005800000 */
[-CC-:B------:R-:W-:Y:S01]  /*37f0*/  FFMA.FTZ R164, R25, R0.reuse, -R12.reuse ;  /* 0x0000000019a47223 */ /* 0x180fe2000001080c */
[----:B------:R-:W-:Y:S01]  /*3800*/  FSEL R26, R26, -INF , !P1 ;  /* 0xff8000001a1a7808 */ /* 0x000fe20004800000 */
[-CC-:B------:R-:W-:Y:S01]  /*3810*/  FFMA.FTZ R25, R57, R0.reuse, -R12.reuse ;  /* 0x0000000039197223 */ /* 0x180fe2000001080c */
[----:B------:R-:W-:Y:S01]  /*3820*/  ISETP.NE.AND P1, PT, R100, RZ, PT ;  /* 0x000000ff6400720c */ /* 0x000fe20003f25270 */
[-CC-:B------:R-:W-:Y:S01]  /*3830*/  FFMA.FTZ R166, R9, R0.reuse, -R12.reuse ;  /* 0x0000000009a67223 */ /* 0x180fe2000001080c */
[----:B------:R-:W-:Y:S01]  /*3840*/  FMNMX.FTZ R10, R26, R27, !PT ;  /* 0x0000001b1a0a7209 */ /* 0x000fe20007810000 */
[-CC-:B------:R-:W-:Y:S01]  /*3850*/  FFMA.FTZ R180, R129, R0.reuse, -R12.reuse ;  /* 0x0000000081b47223 */ /* 0x180fe2000001080c */
[----:B------:R-:W-:Y:S01]  /*3860*/  ISETP.GT.AND P1, PT, R8, 0x68, !P1 ;  /* 0x000000680800780c */ /* 0x000fe20004f24270 */
[--C-:B------:R-:W-:Y:S01]  /*3870*/  FFMA.FTZ R99, R131, R0, -R12.reuse ;  /* 0x0000000083637223 */ /* 0x100fe2000001080c */
[----:B------:R-:W-:Y:S01]  /*3880*/  FMNMX.FTZ R10, R29, R10, !PT ;  /* 0x0000000a1d0a7209 */ /* 0x000fe20007810000 */
[--C-:B------:R-:W-:Y:S01]  /*3890*/  FFMA.FTZ R182, R127, R0, -R12.reuse ;  /* 0x000000007fb67223 */ /* 0x100fe2000001080c */
[----:B------:R-:W-:Y:S01]  /*38a0*/  ISETP.LT.OR P1, PT, R4, 0x69, P1 ;  /* 0x000000690400780c */ /* 0x000fe20000f21670 */
[----:B------:R-:W-:Y:S01]  /*38b0*/  MUFU.EX2 R180, R180 ;  /* 0x000000b400b47308 */ /* 0x000fe20000000800 */
[----:B------:R-:W-:Y:S01]  /*38c0*/  FMNMX.FTZ R10, R31, R10, !PT ;  /* 0x0000000a1f0a7209 */ /* 0x000fe20007810000 */
[-CC-:B------:R-:W-:Y:S01]  /*38d0*/  FFMA.FTZ R101, R101, R0.reuse, -R12.reuse ;  /* 0x0000000065657223 */ /* 0x180fe2000001080c */
[----:B------:R-:W-:Y:S01]  /*38e0*/  FSEL R115, R78, -INF , !P1 ;  /* 0xff8000004e737808 */ /* 0x000fe20004800000 */
[--C-:B------:R-:W-:Y:S01]  /*38f0*/  FFMA.FTZ R176, R125, R0, -R12.reuse ;  /* 0x000000007db07223 */ /* 0x100fe2000001080c */
[----:B------:R-:W-:Y:S01]  /*3900*/  FMNMX.FTZ R10, R33, R10, !PT ;  /* 0x0000000a210a7209 */ /* 0x000fe20007810000 */
[--C-:B------:R-:W-:Y:S01]  /*3910*/  FFMA.FTZ R103, R103, R0, -R12.reuse ;  /* 0x0000000067677223 */ /* 0x100fe2000001080c */
[----:B------:R-:W-:Y:S01]  /*3920*/  ISETP.GT.AND P6, PT, R8, 0x79, !P6 ;  /* 0x000000790800780c */ /* 0x000fe200077c4270 */
[----:B------:R-:W0:Y:S01]  /*3930*/  MUFU.EX2 R99, R99 ;  /* 0x0000006300637308 */ /* 0x000e220000000800 */
[----:B------:R-:W-:Y:S01]  /*3940*/  FMNMX.FTZ R10, R35, R10, !PT ;  /* 0x0000000a230a7209 */ /* 0x000fe20007810000 */
[-CC-:B------:R-:W-:Y:S01]  /*3950*/  FFMA.FTZ R7, R7, R0.reuse, -R12.reuse ;  /* 0x0000000007077223 */ /* 0x180fe2000001080c */
[----:B------:R-:W-:Y:S01]  /*3960*/  ISETP.LT.OR P6, PT, R4, 0x7a, P6 ;  /* 0x0000007a0400780c */ /* 0x000fe200037c1670 */
[--C-:B------:R-:W-:Y:S01]  /*3970*/  FFMA.FTZ R178, R123, R0, -R12.reuse ;  /* 0x000000007bb27223 */ /* 0x100fe2000001080c */
[----:B------:R-:W-:Y:S01]  /*3980*/  FMNMX.FTZ R10, R37, R10, !PT ;  /* 0x0000000a250a7209 */ /* 0x000fe20007810000 */
[--C-:B------:R-:W-:Y:S01]  /*3990*/  FFMA.FTZ R105, R105, R0, -R12.reuse ;  /* 0x0000000069697223 */ /* 0x100fe2000001080c */
[----:B------:R-:W-:Y:S01]  /*39a0*/  FSEL R57, R86, -INF , !P5 ;  /* 0xff80000056397808 */ /* 0x000fe20006800000 */
[----:B------:R-:W1:Y:S01]  /*39b0*/  MUFU.EX2 R182, R182 ;  /* 0x000000b600b67308 */ /* 0x000e620000000800 */
[----:B------:R-:W-:Y:S01]  /*39c0*/  FMNMX.FTZ R10, R39, R10, !PT ;  /* 0x0000000a270a7209 */ /* 0x000fe20007810000 */
[-CC-:B------:R-:W-:Y:S01]  /*39d0*/  FFMA.FTZ R172, R121, R0.reuse, -R12.reuse ;  /* 0x0000000079ac7223 */ /* 0x180fe2000001080c */
[----:B------:R-:W-:Y:S01]  /*39e0*/  FSEL R87, R87, -INF , !P6 ;  /* 0xff80000057577808 */ /* 0x000fe20007000000 */
[--C-:B------:R-:W-:Y:S01]  /*39f0*/  FFMA.FTZ R107, R107, R0, -R12.reuse ;  /* 0x000000006b6b7223 */ /* 0x100fe2000001080c */
[----:B------:R-:W-:Y:S01]  /*3a00*/  FMNMX.FTZ R10, R41, R10, !PT ;  /* 0x0000000a290a7209 */ /* 0x000fe20007810000 */
[-CC-:B------:R-:W-:Y:S01]  /*3a10*/  FFMA.FTZ R174, R119, R0.reuse, -R12.reuse ;  /* 0x0000000077ae7223 */ /* 0x180fe2000001080c */
[--C-:B------:R-:W-:Y:S01]  /*3a20*/  FFMA.FTZ R109, R109, R0, -R12.reuse ;  /* 0x000000006d6d7223 */ /* 0x100fe2000001080c */
[----:B------:R-:W2:Y:S01]  /*3a30*/  MUFU.EX2 R101, R101 ;  /* 0x0000006500657308 */ /* 0x000ea20000000800 */
[----:B------:R-:W-:Y:S01]  /*3a40*/  FMNMX.FTZ R10, R43, R10, !PT ;  /* 0x0000000a2b0a7209 */ /* 0x000fe20007810000 */
[-CC-:B------:R-:W-:Y:S01]  /*3a50*/  FFMA.FTZ R111, R111, R0.reuse, -R12.reuse ;  /* 0x000000006f6f7223 */ /* 0x180fe2000001080c */
[-CC-:B------:R-:W-:Y:S01]  /*3a60*/  FFMA.FTZ R113, R113, R0.reuse, -R12.reuse ;  /* 0x0000000071717223 */ /* 0x180fe2000001080c */
[--C-:B------:R-:W-:Y:S01]  /*3a70*/  FFMA.FTZ R61, R61, R0, -R12.reuse ;  /* 0x000000003d3d7223 */ /* 0x100fe2000001080c */
[----:B------:R-:W-:Y:S01]  /*3a80*/  FMNMX.FTZ R10, R45, R10, !PT ;  /* 0x0000000a2d0a7209 */ /* 0x000fe20007810000 */
[-CC-:B------:R-:W-:Y:S01]  /*3a90*/  FFMA.FTZ R3, R3, R0.reuse, -R12.reuse ;  /* 0x0000000003037223 */ /* 0x180fe2000001080c */
[--C-:B------:R-:W-:Y:S01]  /*3aa0*/  FFMA.FTZ R65, R65, R0, -R12.reuse ;  /* 0x0000000041417223 */ /* 0x100fe2000001080c */
[----:B------:R-:W3:Y:S01]  /*3ab0*/  MUFU.EX2 R176, R176 ;  /* 0x000000b000b07308 */ /* 0x000ee20000000800 */
        /* <DEDUP_REMOVED lines=13> */
[----:B------:R-:W-:-:S02]  /*3b90*/  FFMA.FTZ R12, R85, R0, -R12 ;  /* 0x00000000550c7223 */ /* 0x000fc4000001080c */
[----:B------:R-:W5:Y:S01]  /*3ba0*/  MUFU.EX2 R103, R103 ;  /* 0x0000006700677308 */ /* 0x000f620000000800 */
[----:B------:R-:W-:-:S04]  /*3bb0*/  FMNMX.FTZ R10, R55, R10, !PT ;  /* 0x0000000a370a7209 */ /* 0x000fc80007810000 */
[----:B------:R-:W-:-:S03]  /*3bc0*/  FMNMX.FTZ R10, R89, R10, !PT ;  /* 0x0000000a590a7209 */ /* 0x000fc60007810000 */
        /* <DEDUP_REMOVED lines=29> */
[----:B------:R-:W4:Y:S07]  /*3da0*/  SHFL.BFLY PT, R4, R9, 0x1, 0x1f ;  /* 0x0c201f0009047f89 */ /* 0x000f2e00000e0000 */
[----:B------:R-:W-:Y:S08]  /*3db0*/  MUFU.EX2 R166, R166 ;  /* 0x000000a600a67308 */ /* 0x000ff00000000800 */
[----:B------:R-:W-:Y:S08]  /*3dc0*/  MUFU.EX2 R61, R61 ;  /* 0x0000003d003d7308 */ /* 0x000ff00000000800 */
[----:B------:R-:W-:Y:S01]  /*3dd0*/  MUFU.EX2 R3, R3 ;  /* 0x0000000300037308 */ /* 0x000fe20000000800 */
[----:B----4-:R-:W-:Y:S01]  /*3de0*/  FMNMX.FTZ R7, R9, R4, !PT ;  /* 0x0000000409077209 */ /* 0x010fe20007810000 */
[----:B------:R-:W-:Y:S01]  /*3df0*/  FADD.FTZ R9, R180, R99 ;  /* 0x00000063b4097221 */ /* 0x000fe20000010000 */
[----:B------:R-:W-:-:S02]  /*3e00*/  F2FP.F16.F32.PACK_AB R180, R99, R180 ;  /* 0x000000b463b4723e */ /* 0x000fc400000000ff */
[C---:B------:R-:W-:Y:S01]  /*3e10*/  FSETP.NEU.FTZ.AND P1, PT, R7.reuse, -INF , PT ;  /* 0xff8000000700780b */ /* 0x040fe20003f3d000 */
[----:B------:R-:W-:Y:S01]  /*3e20*/  FMUL.FTZ R4, R7, R0 ;  /* 0x0000000007047220 */ /* 0x000fe20000410000 */
[----:B-1----:R-:W-:Y:S01]  /*3e30*/  FADD.FTZ R30, R182, R9 ;  /* 0x00000009b61e7221 */ /* 0x002fe20000010000 */
[----:B------:R-:W-:Y:S01]  /*3e40*/  MUFU.EX2 R160, R65 ;  /* 0x0000004100a07308 */ /* 0x000fe20000000800 */
[C---:B--2---:R-:W-:Y:S02]  /*3e50*/  F2FP.F16.F32.PACK_AB R182, R101.reuse, R182 ;  /* 0x000000b665b6723e */ /* 0x044fe400000000ff */
[----:B------:R-:W-:Y:S01]  /*3e60*/  FADD.FTZ R9, R101, R30 ;  /* 0x0000001e65097221 */ /* 0x000fe20000010000 */
[----:B------:R-:W-:Y:S02]  /*3e70*/  FSEL R4, R4, RZ, P1 ;  /* 0x000000ff04047208 */ /* 0x000fe40000800000 */
[----:B------:R-:W-:Y:S01]  /*3e80*/  PLOP3.LUT P1, PT, PT, PT, UP0, 0x40, 0x0 ;  /* 0x000000000000781c */ /* 0x000fe20003f2e808 */
[----:B---3--:R-:W-:Y:S01]  /*3e90*/  FADD.FTZ R32, R176, R9 ;  /* 0x00000009b0207221 */ /* 0x008fe20000010000 */
[----:B------:R-:W-:Y:S01]  /*3ea0*/  MUFU.EX2 R69, R69 ;  /* 0x0000004500457308 */ /* 0x000fe20000000800 */
[-CC-:B------:R-:W-:Y:S01]  /*3eb0*/  FFMA.FTZ R26, R26, R0.reuse, -R4.reuse ;  /* 0x000000001a1a7223 */ /* 0x180fe20000010804 */
[-C--:B------:R-:W-:Y:S01]  /*3ec0*/  FFMA.FTZ R27, R27, R0.reuse, -R4 ;  /* 0x000000001b1b7223 */ /* 0x080fe20000010804 */
[----:B-----5:R-:W-:Y:S01]  /*3ed0*/  FADD.FTZ R9, R103, R32 ;  /* 0x0000002067097221 */ /* 0x020fe20000010000 */
[-CC-:B------:R-:W-:Y:S01]  /*3ee0*/  FFMA.FTZ R29, R29, R0.reuse, -R4.reuse ;  /* 0x000000001d1d7223 */ /* 0x180fe20000010804 */
[-CC-:B------:R-:W-:Y:S01]  /*3ef0*/  FFMA.FTZ R31, R31, R0.reuse, -R4.reuse ;  /* 0x000000001f1f7223 */ /* 0x180fe20000010804 */
[-CC-:B------:R-:W-:Y:S01]  /*3f00*/  FFMA.FTZ R33, R33, R0.reuse, -R4.reuse ;  /* 0x0000000021217223 */ /* 0x180fe20000010804 */
[----:B------:R-:W-:Y:S01]  /*3f10*/  FADD.FTZ R32, R178, R9 ;  /* 0x00000009b2207221 */ /* 0x000fe20000010000 */
[----:B------:R-:W-:Y:S01]  /*3f20*/  MUFU.EX2 R26, R26 ;  /* 0x0000001a001a7308 */ /* 0x000fe20000000800 */
[-CC-:B------:R-:W-:Y:S01]  /*3f30*/  FFMA.FTZ R35, R35, R0.reuse, -R4.reuse ;  /* 0x0000000023237223 */ /* 0x180fe20000010804 */
[-C--:B------:R-:W-:Y:S01]  /*3f40*/  FFMA.FTZ R37, R37, R0.reuse, -R4 ;  /* 0x0000000025257223 */ /* 0x080fe20000010804 */
[----:B------:R-:W-:Y:S01]  /*3f50*/  FADD.FTZ R9, R105, R32 ;  /* 0x0000002069097221 */ /* 0x000fe20000010000 */
[-CC-:B------:R-:W-:Y:S01]  /*3f60*/  FFMA.FTZ R39, R39, R0.reuse, -R4.reuse ;  /* 0x0000000027277223 */ /* 0x180fe20000010804 */
[-CC-:B------:R-:W-:Y:S01]  /*3f70*/  FFMA.FTZ R41, R41, R0.reuse, -R4.reuse ;  /* 0x0000000029297223 */ /* 0x180fe20000010804 */
[-CC-:B------:R-:W-:Y:S01]  /*3f80*/  FFMA.FTZ R43, R43, R0.reuse, -R4.reuse ;  /* 0x000000002b2b7223 */ /* 0x180fe20000010804 */
[----:B------:R-:W-:Y:S01]  /*3f90*/  FADD.FTZ R34, R172, R9 ;  /* 0x00000009ac227221 */ /* 0x000fe20000010000 */
[----:B------:R-:W0:Y:S01]  /*3fa0*/  MUFU.EX2 R27, R27 ;  /* 0x0000001b001b7308 */ /* 0x000e220000000800 */
[-CC-:B------:R-:W-:Y:S01]  /*3fb0*/  FFMA.FTZ R45, R45, R0.reuse, -R4.reuse ;  /* 0x000000002d2d7223 */ /* 0x180fe20000010804 */
[-C--:B------:R-:W-:Y:S01]  /*3fc0*/  FFMA.FTZ R47, R47, R0.reuse, -R4 ;  /* 0x000000002f2f7223 */ /* 0x080fe20000010804 */
[----:B------:R-:W-:Y:S01]  /*3fd0*/  FADD.FTZ R9, R107, R34 ;  /* 0x000000226b097221 */ /* 0x000fe20000010000 */
[-CC-:B------:R-:W-:Y:S01]  /*3fe0*/  FFMA.FTZ R49, R49, R0.reuse, -R4.reuse ;  /* 0x0000000031317223 */ /* 0x180fe20000010804 */
[-CC-:B------:R-:W-:Y:S01]  /*3ff0*/  FFMA.FTZ R51, R51, R0.reuse, -R4.reuse ;  /* 0x0000000033337223 */ /* 0x180fe20000010804 */
[-CC-:B------:R-:W-:Y:S01]  /*4000*/  FFMA.FTZ R53, R53, R0.reuse, -R4.reuse ;  /* 0x0000000035357223 */ /* 0x180fe20000010804 */
[----:B------:R-:W-:Y:S01]  /*4010*/  FADD.FTZ R36, R174, R9 ;  /* 0x00000009ae247221 */ /* 0x000fe20000010000 */
        /* <DEDUP_REMOVED lines=9> */
[----:B0-----:R-:W-:Y:S01]  /*40b0*/  FADD.FTZ R34, R26, R27 ;  /* 0x0000001b1a227221 */ /* 0x001fe20000010000 */
[-CC-:B------:R-:W-:Y:S01]  /*40c0*/  FFMA.FTZ R95, R95, R0.reuse, -R4.reuse ;  /* 0x000000005f5f7223 */ /* 0x180fe20000010804 */
[-CC-:B------:R-:W-:Y:S01]  /*40d0*/  FFMA.FTZ R71, R71, R0.reuse, -R4.reuse ;  /* 0x0000000047477223 */ /* 0x180fe20000010804 */
[-CC-:B------:R-:W-:Y:S01]  /*40e0*/  FFMA.FTZ R97, R97, R0.reuse, -R4.reuse ;  /* 0x0000000061617223 */ /* 0x180fe20000010804 */
[-CC-:B------:R-:W-:Y:S01]  /*40f0*/  FFMA.FTZ R75, R75, R0.reuse, -R4.reuse ;  /* 0x000000004b4b7223 */ /* 0x180fe20000010804 */
[-CC-:B------:R-:W-:Y:S01]  /*4100*/  FFMA.FTZ R115, R115, R0.reuse, -R4.reuse ;  /* 0x0000000073737223 */ /* 0x180fe20000010804 */
[-C--:B------:R-:W-:Y:S01]  /*4110*/  FFMA.FTZ R79, R79, R0.reuse, -R4 ;  /* 0x000000004f4f7223 */ /* 0x080fe20000010804 */
[----:B------:R-:W0:Y:S01]  /*4120*/  MUFU.EX2 R33, R33 ;  /* 0x0000002100217308 */ /* 0x000e220000000800 */
[----:B--2---:R-:W-:Y:S01]  /*4130*/  FADD.FTZ R31, R109, R36 ;  /* 0x000000246d1f7221 */ /* 0x004fe20000010000 */
[----:B-1----:R-:W-:Y:S01]  /*4140*/  FADD.FTZ R9, R29, R34 ;  /* 0x000000221d097221 */ /* 0x002fe20000010000 */
[-CC-:B------:R-:W-:Y:S01]  /*4150*/  FFMA.FTZ R117, R117, R0.reuse, -R4.reuse ;  /* 0x0000000075757223 */ /* 0x180fe20000010804 */
[-CC-:B------:R-:W-:Y:S01]  /*4160*/  FFMA.FTZ R83, R83, R0.reuse, -R4.reuse ;  /* 0x0000000053537223 */ /* 0x180fe20000010804 */
[----:B------:R-:W-:Y:S01]  /*4170*/  FADD.FTZ R38, R168, R31 ;  /* 0x0000001fa8267221 */ /* 0x000fe20000010000 */
[-CC-:B------:R-:W-:Y:S01]  /*4180*/  FFMA.FTZ R57, R57, R0.reuse, -R4.reuse ;  /* 0x0000000039397223 */ /* 0x180fe20000010804 */
[----:B------:R-:W-:Y:S01]  /*4190*/  FFMA.FTZ R87, R87, R0, -R4 ;  /* 0x0000000057577223 */ /* 0x000fe20000010804 */
[----:B------:R-:W1:Y:S01]  /*41a0*/  MUFU.EX2 R10, R35 ;  /* 0x00000023000a7308 */ /* 0x000e620000000800 */
[C---:B---3--:R-:W-:Y:S01]  /*41b0*/  FADD.FTZ R36, R8.reuse, R9 ;  /* 0x0000000908247221 */ /* 0x048fe20000010000 */
[----:B------:R-:W-:Y:S01]  /*41c0*/  FADD.FTZ R31, R111, R38 ;  /* 0x000000266f1f7221 */ /* 0x000fe20000010000 */
[----:B------:R-:W-:-:S02]  /*41d0*/  F2FP.F16.F32.PACK_AB R183, R8, R29 ;  /* 0x0000001d08b7723e */ /* 0x000fc400000000ff */
[----:B------:R-:W-:Y:S01]  /*41e0*/  F2FP.F16.F32.PACK_AB R176, R103, R176 ;  /* 0x000000b067b0723e */ /* 0x000fe200000000ff */
[----:B------:R-:W-:Y:S01]  /*41f0*/  FADD.FTZ R38, R170, R31 ;  /* 0x0000001faa267221 */ /* 0x000fe20000010000 */
[----:B------:R-:W-:Y:S01]  /*4200*/  F2FP.F16.F32.PACK_AB R178, R105, R178 ;  /* 0x000000b269b2723e */ /* 0x000fe200000000ff */
[----:B------:R-:W2:Y:S01]  /*4210*/  MUFU.EX2 R37, R37 ;  /* 0x0000002500257308 */ /* 0x000ea20000000800 */
[----:B0-----:R-:W-:Y:S01]  /*4220*/  FADD.FTZ R9, R33, R36 ;  /* 0x0000002421097221 */ /* 0x001fe20000010000 */
[----:B------:R-:W-:Y:S01]  /*4230*/  FADD.FTZ R31, R113, R38 ;  /* 0x00000026711f7221 */ /* 0x000fe20000010000 */
[----:B------:R-:W-:Y:S02]  /*4240*/  F2FP.F16.F32.PACK_AB R172, R107, R172 ;  /* 0x000000ac6bac723e */ /* 0x000fe400000000ff */
[----:B------:R-:W-:Y:S01]  /*4250*/  F2FP.F16.F32.PACK_AB R174, R109, R174 ;  /* 0x000000ae6dae723e */ /* 0x000fe200000000ff */
[----:B------:R-:W-:Y:S01]  /*4260*/  FADD.FTZ R40, R164, R31 ;  /* 0x0000001fa4287221 */ /* 0x000fe20000010000 */
[----:B------:R-:W-:Y:S01]  /*4270*/  F2FP.F16.F32.PACK_AB R168, R111, R168 ;  /* 0x000000a86fa8723e */ /* 0x000fe200000000ff */
[----:B------:R-:W0:Y:S01]  /*4280*/  MUFU.EX2 R14, R39 ;  /* 0x00000027000e7308 */ /* 0x000e220000000800 */
[C---:B-1----:R-:W-:Y:S01]  /*4290*/  FADD.FTZ R36, R10.reuse, R9 ;  /* 0x000000090a247221 */ /* 0x042fe20000010000 */
[----:B------:R-:W-:Y:S01]  /*42a0*/  FADD.FTZ R31, R25, R40 ;  /* 0x00000028191f7221 */ /* 0x000fe20000010000 */
[----:B------:R-:W-:-:S02]  /*42b0*/  F2FP.F16.F32.PACK_AB R177, R10, R33 ;  /* 0x000000210ab1723e */ /* 0x000fc400000000ff */
[----:B------:R-:W-:Y:S01]  /*42c0*/  F2FP.F16.F32.PACK_AB R170, R113, R170 ;  /* 0x000000aa71aa723e */ /* 0x000fe200000000ff */
[----:B------:R-:W-:Y:S01]  /*42d0*/  FADD.FTZ R40, R166, R31 ;  /* 0x0000001fa6287221 */ /* 0x000fe20000010000 */
[----:B------:R-:W-:Y:S01]  /*42e0*/  F2FP.F16.F32.PACK_AB R164, R25, R164 ;  /* 0x000000a419a4723e */ /* 0x000fe200000000ff */
[----:B------:R-:W1:Y:S01]  /*42f0*/  MUFU.EX2 R41, R41 ;  /* 0x0000002900297308 */ /* 0x000e620000000800 */
[----:B--2---:R-:W-:Y:S01]  /*4300*/  FADD.FTZ R9, R37, R36 ;  /* 0x0000002425097221 */ /* 0x004fe20000010000 */
[C---:B------:R-:W-:Y:S01]  /*4310*/  FADD.FTZ R40, R61.reuse, R40 ;  /* 0x000000283d287221 */ /* 0x040fe20000010000 */
[----:B------:R-:W-:Y:S02]  /*4320*/  F2FP.F16.F32.PACK_AB R166, R61, R166 ;  /* 0x000000a63da6723e */ /* 0x000fe400000000ff */
[----:B------:R-:W-:Y:S01]  /*4330*/  F2FP.F16.F32.PACK_AB R181, R27, R26 ;  /* 0x0000001a1bb5723e */ /* 0x000fe200000000ff */
[----:B------:R-:W-:Y:S02]  /*4340*/  FADD.FTZ R31, R3, R40 ;  /* 0x00000028031f7221 */ /* 0x000fe40000010000 */
[----:B------:R-:W2:Y:S01]  /*4350*/  MUFU.EX2 R20, R43 ;  /* 0x0000002b00147308 */ /* 0x000ea20000000800 */
[----:B0-----:R-:W-:Y:S01]  /*4360*/  FADD.FTZ R38, R14, R9 ;  /* 0x000000090e267221 */ /* 0x001fe20000010000 */
[C---:B------:R-:W-:Y:S01]  /*4370*/  FADD.FTZ R31, R160.reuse, R31 ;  /* 0x0000001fa01f7221 */ /* 0x040fe20000010000 */
[----:B------:R-:W-:-:S02]  /*4380*/  F2FP.F16.F32.PACK_AB R160, R160, R3 ;  /* 0x00000003a0a0723e */ /* 0x000fc400000000ff */
[----:B------:R-:W-:-:S03]  /*4390*/  F2FP.F16.F32.PACK_AB R179, R14, R37 ;  /* 0x000000250eb3723e */ /* 0x000fc600000000ff */
        /* <DEDUP_REMOVED lines=12> */
[----:B------:R-:W-:Y:S01]  /*4460*/  FADD.FTZ R40, R162, R31 ;  /* 0x0000001fa2287221 */ /* 0x000fe20000010000 */
[----:B------:R-:W-:-:S03]  /*4470*/  F2FP.F16.F32.PACK_AB R162, R69, R162 ;  /* 0x000000a245a2723e */ /* 0x000fc600000000ff */
[----:B------:R-:W-:Y:S02]  /*4480*/  FADD.FTZ R40, R69, R40 ;  /* 0x0000002845287221 */ /* 0x000fe40000010000 */
        /* <DEDUP_REMOVED lines=66> */
[----:B------:R-:W-:Y:S01]  /*48b0*/  VIADD R10, R88, 0xfffffffe ;  /* 0xfffffffe580a7836 */ /* 0x000fe20000000000 */
        /* <DEDUP_REMOVED lines=12> */
.L_x_7580:
[----:B------:R-:W-:Y:S02]  /*4980*/  ULDC UR18, c[0x0][0x9e4] ;  /* 0x0002790000127ab9 */ /* 0x000fe40000000800 */
[----:B------:R-:W-:-:S11]  /*4990*/  UISETP.NE.AND UP0, UPT, UR18, 0x1, UPT ;  /* 0x000000011200788c */ /* 0x000fd6000bf05270 */
[----:B------:R-:W-:Y:S02]  /*49a0*/  @UP0 ULDC.64 UR6, c[0x0][0x9e8] ;  /* 0x00027a0000060ab9 */ /* 0x000fe40000000a00 */
[----:B------:R-:W-:-:S04]  /*49b0*/  UIMAD.WIDE.U32 UR10, UR15, UR6, URZ ;  /* 0x000000060f0a72a5 */ /* 0x000fc8000f8e003f */
[----:B------:R-:W-:-:S12]  /*49c0*/  @UP0 USHF.R.U32.HI UR15, URZ, UR7, UR11 ;  /* 0x000000073f0f0299 */ /* 0x000fd8000801160b */
.L_x_7581:
[----:B------:R-:W-:-:S04]  /*49d0*/  UIMAD UR15, UR15, UR18, UR18 ;  /* 0x000000120f0f72a4 */ /* 0x000fc8000f8e0212 */
[----:B------:R-:W-:-:S04]  /*49e0*/  UISETP.LT.AND UP0, UPT, UR14, UR15, UPT ;  /* 0x0000000f0e00728c */ /* 0x000fc8000bf01270 */
[----:B------:R-:W-:-:S12]  /*49f0*/  USEL UR14, UR14, UR15, UP0 ;  /* 0x0000000f0e0e7287 */ /* 0x000fd80008000000 */
.L_x_7579:
[----:B------:R-:W-:Y:S01]  /*4a00*/  USHF.R.S32.HI UR6, URZ, 0x1f, UR14 ;  /* 0x0000001f3f067899 */ /* 0x000fe2000801140e */
[----:B------:R-:W-:Y:S02]  /*4a10*/  CS2R R150, SRZ ;  /* 0x0000000000967805 */ /* 0x000fe4000001ff00 */
        /* <DEDUP_REMOVED lines=41> */
[----:B------:R-:W-:Y:S01]  /*4cb0*/  IMAD.MOV.U32 R151, RZ, RZ, RZ ;  /* 0x000000ffff977224 */ /* 0x000fe200078e00ff */
[----:B------:R-:W-:Y:S01]  /*4cc0*/  ULDC UR54, c[0x0][0x9e4] ;  /* 0x0002790000367ab9 */ /* 0x000fe20000000800 */
[----:B------:R-:W-:Y:S01]  /*4cd0*/  ULDC UR55, c[0x0][0x9dc] ;  /* 0x0002770000377ab9 */ /* 0x000fe20000000800 */
[----:B------:R-:W-:-:S05]  /*4ce0*/  ULDC UR56, c[0x0][0x9e0] ;  /* 0x0002780000387ab9 */ /* 0x000fca0000000800 */
.L_x_7601:
[----:B------:R-:W-:Y:S01]  /*4cf0*/  ISETP.NE.AND P2, PT, RZ, UR42, PT ;  /* 0x0000002aff007c0c */ /* 0x000fe2000bf45270 */
[----:B------:R-:W-:-:S04]  /*4d00*/  UISETP.NE.AND UP0, UPT, UR58, 0x1, UPT ;  /* 0x000000013a00788c */ /* 0x000fc8000bf05270 */
[----:B------:R-:W-:-:S04]  /*4d10*/  USEL UR46, URZ, 0x1, UP0 ;  /* 0x000000013f2e7887 */ /* 0x000fc80008000000 */
[----:B------:R-:W-:-:S04]  /*4d20*/  ULOP3.LUT UR46, UR59, UR46, URZ, 0x3c, !UPT ;  /* 0x0000002e3b2e7292 */ /* 0x000fc8000f8e3c3f */
[----:B------:R-:W-:Y:S08]  /*4d30*/  @P2 BRA `(.L_x_7583) ;  /* 0x0000000000382947 */ /* 0x000ff00003800000 */
[----:B------:R-:W-:Y:S05]  /*4d40*/  @!P0 BRA `(.L_x_7584) ;  /* 0x0000000000048947 */ /* 0x000fea0003800000 */
[----:B------:R-:W-:Y:S01]  /*4d50*/  BPT.TRAP 0x1 ;  /* 0x000000040000795c */ /* 0x000fe20000300000 */
.L_x_7584:
        /* <DEDUP_REMOVED lines=9> */
.L_x_7585:
[----:B-1----:R-:W-:Y:S05]  /*4df0*/  @P1 BRA `(.L_x_7583) ;  /* 0x0000000000081947 */ /* 0x002fea0003800000 */
[----:B------:R-:W1:Y:S02]  /*4e00*/  SYNCS.PHASECHK.TRANS64.TRYWAIT P1, [UR6+0x28830], R0 ;  /* 0x02883000ff0075a7 */ /* 0x000e640008020146 */
[----:B-1----:R-:W-:Y:S05]  /*4e10*/  @!P1 BRA `(.L_x_7586) ;  /* 0x000000f0005c9947 */ /* 0x002fea0003800000 */
.L_x_7583:
        /* <DEDUP_REMOVED lines=48> */
.L_x_7588:
[----:B------:R-:W-:Y:S01]  /*5120*/  ULEA UR6, UR58, UR41, 0x3 ;  /* 0x000000293a067291 */ /* 0x000fe2000f8e183f */
[----:B------:R-:W-:-:S05]  /*5130*/  IMAD.U32 R0, RZ, RZ, UR59 ;  /* 0x0000003bff007e24 */ /* 0x000fca000f8e00ff */
[----:B------:R-:W-:-:S04]  /*5140*/  SHF.L.U32 R0, R0, 0x1f, RZ ;  /* 0x0000001f00007819 */ /* 0x000fc800000006ff */
[----:B------:R0:W1:Y:S01]  /*5150*/  SYNCS.PHASECHK.TRANS64.TRYWAIT P1, [UR6+0x28850], R0 ;  /* 0x02885000ff0075a7 */ /* 0x0000620008020146 */
[----:B------:R-:W-:Y:S05]  /*5160*/  @!P0 BRA `(.L_x_7589) ;  /* 0x0000000000048947 */ /* 0x000fea0003800000 */
[----:B------:R-:W-:Y:S01]  /*5170*/  BPT.TRAP 0x1 ;  /* 0x000000040000795c */ /* 0x000fe20000300000 */
.L_x_7589:
[----:B-1----:R-:W-:Y:S05]  /*5180*/  @P1 BRA `(.L_x_7587) ;  /* 0x0000000000081947 */ /* 0x002fea0003800000 */
[----:B------:R-:W1:Y:S02]  /*5190*/  SYNCS.PHASECHK.TRANS64.TRYWAIT P1, [UR6+0x28850], R0 ;  /* 0x02885000ff0075a7 */ /* 0x000e640008020146 */
[----:B-1----:R-:W-:Y:S05]  /*51a0*/  @!P1 BRA `(.L_x_7590) ;  /* 0x000000ec00909947 */ /* 0x002fea0003800000 */
.L_x_7587:
        /* <DEDUP_REMOVED lines=49> */
.L_x_7591:
[----:B------:R-:W-:Y:S01]  /*54c0*/  UISETP.NE.AND UP1, UPT, UR50, URZ, UPT ;  /* 0x0000003f3200728c */ /* 0x000fe2000bf25270 */
[----:B0-----:R-:W-:Y:S01]  /*54d0*/  VIADD R0, R17, UR37 ;  /* 0x0000002511007c36 */ /* 0x001fe20008000000 */
[----:B------:R-:W0:Y:S01]  /*54e0*/  LDC R5, c[0x0][0x2f0] ;  /* 0x0000bc00ff057b82 */ /* 0x000e220000000800 */
[----:B------:R-:W-:Y:S01]  /*54f0*/  ULEA UR6, UR45, UR41, 0x3 ;  /* 0x000000292d067291 */ /* 0x000fe2000f8e183f */
[----:B------:R-:W-:Y:S01]  /*5500*/  IMAD.SHL.U32 R20, R10, 0x80, RZ ;  /* 0x000000800a147824 */ /* 0x000fe200078e00ff */
[----:B------:R-:W-:Y:S01]  /*5510*/  UISETP.NE.AND UP0, UPT, UR49, URZ, UPT ;  /* 0x0000003f3100728c */ /* 0x000fe2000bf05270 */
[----:B------:R-:W-:Y:S01]  /*5520*/  PLOP3.LUT P1, PT, PT, PT, UP1, 0x80, 0x0 ;  /* 0x000000000000781c */ /* 0x000fe20003f2f018 */
[----:B------:R-:W-:Y:S01]  /*5530*/  UIADD3 UR6, UR6, 0x28840, URZ ;  /* 0x0002884006067890 */ /* 0x000fe2000fffe03f */
[----:B------:R-:W-:Y:S02]  /*5540*/  PLOP3.LUT P2, PT, PT, PT, UP1, 0x80, 0x0 ;  /* 0x000000000000781c */ /* 0x000fe40003f4f018 */
[----:B------:R-:W1:Y:S01]  /*5550*/  LDC R6, c[0x0][0x288] ;  /* 0x0000a200ff067b82 */ /* 0x000e620000000800 */
[----:B------:R-:W-:Y:S01]  /*5560*/  @UP1 ULDC UR7, c[0x0][0x44c] ;  /* 0x0001130000071ab9 */ /* 0x000fe20000000800 */
[----:B------:R-:W-:Y:S01]  /*5570*/  IADD3 R7, -R20, 0x1, RZ ;  /* 0x0000000114077810 */ /* 0x000fe20007ffe1ff */
[----:B------:R-:W-:-:S06]  /*5580*/  UPRMT UR6, UR40, 0x654, UR6 ;  /* 0x0000065428067896 */ /* 0x000fcc0008000006 */
[----:B------:R-:W-:Y:S01]  /*5590*/  @P1 IMAD.HI.U32 R2, R0, UR7, RZ ;  /* 0x0000000700021c27 */ /* 0x000fe2000f8e00ff */
[----:B------:R-:W-:Y:S01]  /*55a0*/  @UP1 ULDC UR7, c[0x0][0x450] ;  /* 0x0001140000071ab9 */ /* 0x000fe20000000800 */
[----:B------:R-:W-:Y:S01]  /*55b0*/  PLOP3.LUT P1, PT, PT, PT, UP0, 0x40, 0x0 ;  /* 0x000000000000781c */ /* 0x000fe20003f2e808 */
[----:B------:R-:W-:Y:S01]  /*55c0*/  SYNCS.ARRIVE.TRANS64.RED.A1T0 RZ, [UR6], RZ ;  /* 0x000000ffffff79a7 */ /* 0x000fe20008100406 */
[----:B------:R-:W-:Y:S01]  /*55d0*/  ULOP3.LUT UR6, URZ, UR55, URZ, 0x33, !UPT ;  /* 0x000000373f067292 */ /* 0x000fe2000f8e333f */
[----:B------:R-:W-:Y:S01]  /*55e0*/  @P2 SHF.R.U32.HI R0, RZ, UR7, R2 ;  /* 0x00000007ff002c19 */ /* 0x000fe20008011602 */
[----:B------:R-:W-:-:S04]  /*55f0*/  IMAD R2, R16, -0x2, R7 ;  /* 0xfffffffe10027824 */ /* 0x000fc800078e0207 */
[----:B------:R-:W2:Y:S01]  /*5600*/  SHFL.IDX PT, R11, R0, RZ, 0x1c1f ;  /* 0x001c1fff000b7589 */ /* 0x000ea200000e0000 */
[----:B0-----:R-:W-:-:S04]  /*5610*/  IMAD R7, R5, UR43, R2 ;  /* 0x0000002b05077c24 */ /* 0x001fc8000f8e0202 */
[----:B-1----:R-:W-:-:S04]  /*5620*/  IMAD.IADD R7, R7, 0x1, -R6 ;  /* 0x0000000107077824 */ /* 0x002fc800078e0a06 */
[C---:B------:R-:W-:Y:S02]  /*5630*/  VIADD R152, R7.reuse, UR56 ;  /* 0x0000003807987c36 */ /* 0x040fe40008000000 */
[----:B------:R-:W-:Y:S02]  /*5640*/  VIADD R154, R7, UR6 ;  /* 0x00000006079a7c36 */ /* 0x000fe40008000000 */
[--C-:B--2---:R-:W-:Y:S02]  /*5650*/  IMAD.IADD R2, R152, 0x1, R11.reuse ;  /* 0x0000000198027824 */ /* 0x104fe400078e020b */
        /* <DEDUP_REMOVED lines=15> */
.L_x_7594:
[----:B------:R-:W-:-:S05]  /*5750*/  IMAD.U32 R11, RZ, RZ, UR54 ;  /* 0x00000036ff0b7e24 */ /* 0x000fca000f8e00ff */
[----:B------:R-:W-:-:S13]  /*5760*/  ISETP.NE.AND P1, PT, R11, 0x1, PT ;  /* 0x000000010b00780c */ /* 0x000fda0003f25270 */
[----:B------:R-:W0:Y:S02]  /*5770*/  @P1 LDC.64 R14, c[0x0][0x9e8] ;  /* 0x00027a00ff0e1b82 */ /* 0x000e240000000a00 */
[----:B0-----:R-:W-:-:S05]  /*5780*/  @P1 IMAD.HI.U32 R14, R7, R14, RZ ;  /* 0x0000000e070e1227 */ /* 0x001fca00078e00ff */
[----:B------:R-:W-:-:S07]  /*5790*/  @P1 SHF.R.U32.HI R7, RZ, R15, R14 ;  /* 0x0000000fff071219 */ /* 0x000fce000001160e */
.L_x_7595:
[----:B------:R-:W-:Y:S05]  /*57a0*/  BSYNC B0 ;  /* 0x0000000000007941 */ /* 0x000fea0003800000 */
.L_x_7593:
[----:B------:R-:W-:-:S04]  /*57b0*/  IMAD R7, R7, R11, -R20 ;  /* 0x0000000b07077224 */ /* 0x000fc800078e0a14 */
[----:B------:R-:W-:-:S05]  /*57c0*/  IMAD R7, R16, -0x2, R7 ;  /* 0xfffffffe10077824 */ /* 0x000fca00078e0207 */
[----:B------:R-:W-:Y:S02]  /*57d0*/  VIADDMNMX R2, R7, R11, R2, PT ;  /* 0x0000000b07027246 */ /* 0x000fe40003800102 */
[----:B------:R-:W-:-:S07]  /*57e0*/  VIMNMX R12, R12, R7, !PT ;  /* 0x000000070c0c7248 */ /* 0x000fce0007fe0100 */
.L_x_7592:
[----:B------:R-:W-:Y:S01]  /*57f0*/  ISETP.GT.AND P1, PT, R10, -0x1, PT ;  /* 0xffffffff0a00780c */ /* 0x000fe20003f24270 */
[----:B------:R-:W0:Y:S01]  /*5800*/  SHFL.IDX PT, R161, R0, 0x1, 0x1c1f ;  /* 0x003c1f0000a17f89 */ /* 0x000e2200000e0000 */
[----:B------:R-:W-:Y:S02]  /*5810*/  UISETP.NE.AND UP0, UPT, UR49, URZ, UPT ;  /* 0x0000003f3100728c */ /* 0x000fe4000bf05270 */
[C---:B------:R-:W-:Y:S02]  /*5820*/  ISETP.GT.AND P3, PT, R12.reuse, 0x8, P1 ;  /* 0x000000080c00780c */ /* 0x040fe40000f64270 */
[----:B------:R-:W-:Y:S02]  /*5830*/  ISETP.GT.AND P6, PT, R12, RZ, P1 ;  /* 0x000000ff0c00720c */ /* 0x000fe40000fc4270 */
[----:B------:R-:W-:Y:S02]  /*5840*/  ISETP.LT.OR P3, PT, R2, 0x9, P3 ;  /* 0x000000090200780c */ /* 0x000fe40001f61670 */
[----:B------:R-:W-:-:S02]  /*5850*/  ISETP.GT.AND P2, PT, R12, 0x1, P1 ;  /* 0x000000010c00780c */ /* 0x000fc40000f44270 */
[----:B------:R-:W-:Y:S02]  /*5860*/  FSEL R175, R28, -INF , !P3 ;  /* 0xff8000001caf7808 */ /* 0x000fe40005800000 */
[----:B------:R-:W-:Y:S02]  /*5870*/  ISETP.GT.AND P3, PT, R12, 0x19, P1 ;  /* 0x000000190c00780c */ /* 0x000fe40000f64270 */
[C---:B------:R-:W-:Y:S02]  /*5880*/  ISETP.LT.OR P6, PT, R2.reuse, 0x1, P6 ;  /* 0x000000010200780c */ /* 0x040fe400037c1670 */
[C---:B------:R-:W-:Y:S02]  /*5890*/  ISETP.LT.OR P2, PT, R2.reuse, 0x2, P2 ;  /* 0x000000020200780c */ /* 0x040fe40001741670 */
[----:B------:R-:W-:Y:S02]  /*58a0*/  ISETP.LT.OR P3, PT, R2, 0x1a, P3 ;  /* 0x0000001a0200780c */ /* 0x000fe40001f61670 */
[----:B------:R-:W-:-:S02]  /*58b0*/  ISETP.GT.AND P5, PT, R12, 0x9, P1 ;  /* 0x000000090c00780c */ /* 0x000fc40000fa4270 */
[----:B------:R-:W-:Y:S01]  /*58c0*/  FSEL R11, R24, -INF , !P6 ;  /* 0xff800000180b7808 */ /* 0x000fe20007000000 */
[----:B0-----:R-:W-:Y:S01]  /*58d0*/  IMAD.IADD R14, R154, 0x1, R161 ;  /* 0x000000019a0e7824 */ /* 0x001fe200078e02a1 */
[----:B------:R-:W-:Y:S02]  /*58e0*/  FSEL R173, R25, -INF , !P2 ;  /* 0xff80000019ad7808 */ /* 0x000fe40005000000 */
[C---:B------:R-:W-:Y:S02]  /*58f0*/  ISETP.GT.AND P4, PT, R12.reuse, 0x10, P1 ;  /* 0x000000100c00780c */ /* 0x040fe40000f84270 */
[C---:B------:R-:W-:Y:S02]  /*5900*/  ISETP.GT.AND P6, PT, R12.reuse, 0x11, P1 ;  /* 0x000000110c00780c */ /* 0x040fe40000fc4270 */
[----:B------:R-:W-:Y:S02]  /*5910*/  ISETP.GT.AND P2, PT, R12, 0x18, P1 ;  /* 0x000000180c00780c */ /* 0x000fe40000f44270 */
[----:B------:R-:W-:-:S02]  /*5920*/  FSEL R21, R37, -INF , !P3 ;  /* 0xff80000025157808 */ /* 0x000fc40005800000 */
[----:B------:R-:W-:Y:S02]  /*5930*/  ISETP.GT.AND P3, PT, R12, 0x30, P1 ;  /* 0x000000300c00780c */ /* 0x000fe40000f64270 */
[C---:B------:R-:W-:Y:S02]  /*5940*/  ISETP.LT.OR P5, PT, R2.reuse, 0xa, P5 ;  /* 0x0000000a0200780c */ /* 0x040fe40002fa1670 */
[C---:B------:R-:W-:Y:S02]  /*5950*/  ISETP.LT.OR P4, PT, R2.reuse, 0x11, P4 ;  /* 0x000000110200780c */ /* 0x040fe40002781670 */
[C---:B------:R-:W-:Y:S02]  /*5960*/  ISETP.LT.OR P6, PT, R2.reuse, 0x12, P6 ;  /* 0x000000120200780c */ /* 0x040fe400037c1670 */
[C---:B------:R-:W-:Y:S02]  /*5970*/  ISETP.LT.OR P2, PT, R2.reuse, 0x19, P2 ;  /* 0x000000190200780c */ /* 0x040fe40001741670 */
[----:B------:R-:W-:-:S02]  /*5980*/  ISETP.LT.OR P3, PT, R2, 0x31, P3 ;  /* 0x000000310200780c */ /* 0x000fc40001f61670 */
[----:B------:R-:W-:Y:S02]  /*5990*/  FSEL R13, R29, -INF , !P5 ;  /* 0xff8000001d0d7808 */ /* 0x000fe40006800000 */
[----:B------:R-:W-:Y:S02]  /*59a0*/  ISETP.GT.AND P5, PT, R12, 0x20, P1 ;  /* 0x000000200c00780c */ /* 0x000fe40000fa4270 */
[----:B------:R-:W-:Y:S02]  /*59b0*/  FSEL R177, R32, -INF , !P4 ;  /* 0xff80000020b17808 */ /* 0x000fe40006000000 */
[----:B------:R-:W-:Y:S02]  /*59c0*/  FSEL R15, R33, -INF , !P6 ;  /* 0xff800000210f7808 */ /* 0x000fe40007000000 */
[----:B------:R-:W-:Y:S02]  /*59d0*/  FSEL R179, R36, -INF , !P2 ;  /* 0xff80000024b37808 */ /* 0x000fe40005000000 */
[----:B------:R-:W-:-:S02]  /*59e0*/  ISETP.GT.AND P4, PT, R12, 0x21, P1 ;  /* 0x000000210c00780c */ /* 0x000fc40000f84270 */
[C---:B------:R-:W-:Y:S02]  /*59f0*/  ISETP.GT.AND P6, PT, R12.reuse, 0x28, P1 ;  /* 0x000000280c00780c */ /* 0x040fe40000fc4270 */
[----:B------:R-:W-:Y:S02]  /*5a00*/  ISETP.GT.AND P2, PT, R12, 0x29, P1 ;  /* 0x000000290c00780c */ /* 0x000fe40000f44270 */
        /* <DEDUP_REMOVED lines=8> */
[----:B------:R-:W-:Y:S02]  /*5a90*/  ISETP.GT.AND P5, PT, R12, 0x31, P1 ;  /* 0x000000310c00780c */ /* 0x000fe40000fa4270 */
[----:B------:R-:W-:-:S02]  /*5aa0*/  FSEL R167, R41, -INF , !P4 ;  /* 0xff80000029a77808 */ /* 0x000fc40006000000 */
[----:B------:R-:W-:Y:S02]  /*5ab0*/  FSEL R165, R44, -INF , !P6 ;  /* 0xff8000002ca57808 */ /* 0x000fe40007000000 */
        /* <DEDUP_REMOVED lines=12> */
[----:B------:R-:W-:Y:S02]  /*5b80*/  FSEL R153, R52, -INF , !P4 ;  /* 0xff80000034997808 */ /* 0x000fe40006000000 */
[----:B------:R-:W-:Y:S02]  /*5b90*/  FSEL R53, R53, -INF , !P6 ;  /* 0xff80000035357808 */ /* 0x000fe40007000000 */
[----:B------:R-:W-:Y:S02]  /*5ba0*/  FSEL R49, R56, -INF , !P2 ;  /* 0xff80000038317808 */ /* 0x000fe40005000000 */
[C---:B------:R-:W-:Y:S02]  /*5bb0*/  ISETP.GT.AND P5, PT, R12.reuse, 0x48, P1 ;  /* 0x000000480c00780c */ /* 0x040fe40000fa4270 */
        /* <DEDUP_REMOVED lines=31> */
[----:B------:R-:W-:Y:S01]  /*5db0*/  ISETP.GT.AND P2, PT, R12, 0x79, P1 ;  /* 0x000000790c00780c */ /* 0x000fe20000f44270 */
[----:B------:R-:W-:Y:S01]  /*5dc0*/  IMAD.IADD R12, R152, 0x1, R161 ;  /* 0x00000001980c7824 */ /* 0x000fe200078e02a1 */
        /* <DEDUP_REMOVED lines=22> */
.L_x_7598:
[----:B------:R-:W-:-:S05]  /*5f30*/  IMAD.U32 R2, RZ, RZ, UR54 ;  /* 0x00000036ff027e24 */ /* 0x000fca000f8e00ff */
[----:B------:R-:W-:-:S13]  /*5f40*/  ISETP.NE.AND P2, PT, R2, 0x1, PT ;  /* 0x000000010200780c */ /* 0x000fda0003f45270 */
[----:B------:R-:W0:Y:S02]  /*5f50*/  @P2 LDC.64 R162, c[0x0][0x9e8] ;  /* 0x00027a00ffa22b82 */ /* 0x000e240000000a00 */
[----:B0-----:R-:W-:-:S05]  /*5f60*/  @P2 IMAD.HI.U32 R0, R161, R162, RZ ;  /* 0x000000a2a1002227 */ /* 0x001fca00078e00ff */
[----:B------:R-:W-:-:S07]  /*5f70*/  @P2 SHF.R.U32.HI R161, RZ, R163, R0 ;  /* 0x000000a3ffa12219 */ /* 0x000fce0000011600 */
.L_x_7599:
[----:B------:R-:W-:Y:S05]  /*5f80*/  BSYNC B0 ;  /* 0x0000000000007941 */ /* 0x000fea0003800000 */
.L_x_7597:
[----:B------:R-:W-:-:S04]  /*5f90*/  IMAD R161, R161, R2, -R20 ;  /* 0x00000002a1a17224 */ /* 0x000fc800078e0a14 */
[----:B------:R-:W-:-:S05]  /*5fa0*/  IMAD R161, R16, -0x2, R161 ;  /* 0xfffffffe10a17824 */ /* 0x000fca00078e02a1 */
[----:B------:R-:W-:Y:S02]  /*5fb0*/  VIADDMNMX R12, R161, R2, R12, PT ;  /* 0x00000002a10c7246 */ /* 0x000fe4000380010c */
[----:B------:R-:W-:-:S07]  /*5fc0*/  VIMNMX R14, R14, R161, !PT ;  /* 0x000000a10e0e7248 */ /* 0x000fce0007fe0100 */
.L_x_7596:
[----:B------:R-:W-:Y:S02]  /*5fd0*/  FMNMX.FTZ R0, R11, R8, !PT ;  /* 0x000000080b007209 */ /* 0x000fe40007810000 */
[C---:B------:R-:W-:Y:S02]  /*5fe0*/  ISETP.GT.AND P6, PT, R14.reuse, 0x1, P1 ;  /* 0x000000010e00780c */ /* 0x040fe40000fc4270 */
        /* <DEDUP_REMOVED lines=11> */
[----:B------:R-:W-:Y:S02]  /*60a0*/  ISETP.GT.AND P5, PT, R14, 0x20, P1 ;  /* 0x000000200e00780c */ /* 0x000fe40000fa4270 */
[----:B------:R-:W-:Y:S02]  /*60b0*/  FMNMX.FTZ R0, R21, R0, !PT ;  /* 0x0000000015007209 */ /* 0x000fe40007810000 */
[----:B------:R-:W-:Y:S02]  /*60c0*/  ISETP.LT.OR P5, PT, R12, 0x21, P5 ;  /* 0x000000210c00780c */ /* 0x000fe40002fa1670 */
[----:B------:R-:W-:Y:S02]  /*60d0*/  FMNMX.FTZ R0, R171, R0, !PT ;  /* 0x00000000ab007209 */ /* 0x000fe40007810000 */
[----:B------:R-:W-:-:S02]  /*60e0*/  ISETP.GT.AND P3, PT, R14, 0x8, P1 ;  /* 0x000000080e00780c */ /* 0x000fc40000f64270 */
[----:B------:R-:W-:Y:S02]  /*60f0*/  FMNMX.FTZ R0, R167, R0, !PT ;  /* 0x00000000a7007209 */ /* 0x000fe40007810000 */
[----:B------:R-:W-:Y:S02]  /*6100*/  ISETP.GT.AND P4, PT, R14, 0x9, P1 ;  /* 0x000000090e00780c */ /* 0x000fe40000f84270 */
[----:B------:R-:W-:Y:S02]  /*6110*/  FMNMX.FTZ R0, R165, R0, !PT ;  /* 0x00000000a5007209 */ /* 0x000fe40007810000 */
[C---:B------:R-:W-:Y:S02]  /*6120*/  ISETP.LT.OR P3, PT, R12.reuse, 0x9, P3 ;  /* 0x000000090c00780c */ /* 0x040fe40001f61670 */
[----:B------:R-:W-:Y:S02]  /*6130*/  FMNMX.FTZ R0, R159, R0, !PT ;  /* 0x000000009f007209 */ /* 0x000fe40007810000 */
[----:B------:R-:W-:-:S02]  /*6140*/  ISETP.LT.OR P4, PT, R12, 0xa, P4 ;  /* 0x0000000a0c00780c */ /* 0x000fc40002781670 */
[----:B------:R-:W-:Y:S02]  /*6150*/  FMNMX.FTZ R0, R157, R0, !PT ;  /* 0x000000009d007209 */ /* 0x000fe40007810000 */
[----:B------:R-:W-:Y:S02]  /*6160*/  ISETP.GT.AND P2, PT, R14, 0x11, P1 ;  /* 0x000000110e00780c */ /* 0x000fe40000f44270 */
[----:B------:R-:W-:Y:S02]  /*6170*/  FMNMX.FTZ R0, R155, R0, !PT ;  /* 0x000000009b007209 */ /* 0x000fe40007810000 */
[----:B------:R-:W-:Y:S02]  /*6180*/  FSEL R31, R31, -INF , !P4 ;  /* 0xff8000001f1f7808 */ /* 0x000fe40006000000 */
        /* <DEDUP_REMOVED lines=16> */
[----:B------:R-:W-:Y:S02]  /*6290*/  FMNMX.FTZ R0, R29, R0, !PT ;  /* 0x000000001d007209 */ /* 0x000fe40007810000 */
[----:B------:R-:W-:Y:S02]  /*62a0*/  FSEL R43, R43, -INF , !P2 ;  /* 0xff8000002b2b7808 */ /* 0x000fe40005000000 */
[----:B------:R-:W-:Y:S02]  /*62b0*/  FMNMX.FTZ R0, R69, R0, !PT ;  /* 0x0000000045007209 */ /* 0x000fe40007810000 */
[----:B------:R-:W-:-:S02]  /*62c0*/  ISETP.GT.AND P2, PT, R14, 0x30, P1 ;  /* 0x000000300e00780c */ /* 0x000fc40000f44270 */
[----:B------:R-:W-:Y:S02]  /*62d0*/  FMNMX.FTZ R0, R33, R0, !PT ;  /* 0x0000000021007209 */ /* 0x000fe40007810000 */
[C---:B------:R-:W-:Y:S02]  /*62e0*/  ISETP.LT.OR P4, PT, R12.reuse, 0x2a, P4 ;  /* 0x0000002a0c00780c */ /* 0x040fe40002781670 */
        /* <DEDUP_REMOVED lines=13> */
[----:B------:R-:W0:Y:S01]  /*63c0*/  LDC R0, c[0x0][0x988] ;  /* 0x00026200ff007b82 */ /* 0x000e220000000800 */
[----:B------:R-:W-:Y:S02]  /*63d0*/  ISETP.LT.OR P2, PT, R12, 0x51, P2 ;  /* 0x000000510c00780c */ /* 0x000fe40001741670 */
[----:B------:R-:W1:Y:S02]  /*63e0*/  SHFL.BFLY PT, R161, R20, 0x2, 0x1f ;  /* 0x0c401f0014a17f89 */ /* 0x000e6400000e0000 */
[----:B-1----:R-:W-:-:S05]  /*63f0*/  FMNMX.FTZ R161, R20, R161, !PT ;  /* 0x000000a114a17209 */ /* 0x002fca0007810000 */
[----:B------:R-:W1:Y:S02]  /*6400*/  SHFL.BFLY PT, R2, R161, 0x1, 0x1f ;  /* 0x0c201f00a1027f89 */ /* 0x000e6400000e0000 */
[----:B-1----:R-:W-:Y:S02]  /*6410*/  FMNMX.FTZ R2, R161, R2, !PT ;  /* 0x00000002a1027209 */ /* 0x002fe40007810000 */
[----:B------:R-:W-:Y:S02]  /*6420*/  FSEL R161, R30, -INF , !P3 ;  /* 0xff8000001ea17808 */ /* 0x000fe40005800000 */
[C---:B------:R-:W-:Y:S01]  /*6430*/  FSETP.NEU.FTZ.AND P6, PT, R2.reuse, -INF , PT ;  /* 0xff8000000200780b */ /* 0x040fe20003fdd000 */
[----:B0-----:R-:W-:Y:S01]  /*6440*/  FMUL.FTZ R20, R2, R0 ;  /* 0x0000000002147220 */ /* 0x001fe20000410000 */
[----:B------:R-:W-:-:S04]  /*6450*/  ISETP.GT.AND P3, PT, R14, 0x18, P1 ;  /* 0x000000180e00780c */ /* 0x000fc80000f64270 */
[----:B------:R-:W-:Y:S02]  /*6460*/  FSEL R20, R20, RZ, P6 ;  /* 0x000000ff14147208 */ /* 0x000fe40003000000 */
[----:B------:R-:W-:-:S03]  /*6470*/  ISETP.LT.OR P3, PT, R12, 0x19, P3 ;  /* 0x000000190c00780c */ /* 0x000fc60001f61670 */
[-CC-:B------:R-:W-:Y:S01]  /*6480*/  FFMA.FTZ R180, R173, R0.reuse, -R20.reuse ;  /* 0x00000000adb47223 */ /* 0x180fe20000010814 */
[----:B------:R-:W-:Y:S01]  /*6490*/  FSEL R173, R42, -INF , !P5 ;  /* 0xff8000002aad7808 */ /* 0x000fe20006800000 */
[-CC-:B------:R-:W-:Y:S01]  /*64a0*/  FFMA.FTZ R182, R175, R0.reuse, -R20.reuse ;  /* 0x00000000afb67223 */ /* 0x180fe20000010814 */
[----:B------:R-:W-:Y:S01]  /*64b0*/  ISETP.GT.AND P5, PT, R14, RZ, P1 ;  /* 0x000000ff0e00720c */ /* 0x000fe20000fa4270 */
[-CC-:B------:R-:W-:Y:S01]  /*64c0*/  FFMA.FTZ R176, R177, R0.reuse, -R20.reuse ;  /* 0x00000000b1b07223 */ /* 0x180fe20000010814 */
[----:B------:R-:W-:Y:S01]  /*64d0*/  FSEL R169, R38, -INF , !P3 ;  /* 0xff80000026a97808 */ /* 0x000fe20005800000 */
[-CC-:B------:R-:W-:Y:S01]  /*64e0*/  FFMA.FTZ R178, R179, R0.reuse, -R20.reuse ;  /* 0x00000000b3b27223 */ /* 0x180fe20000010814 */
[----:B------:R-:W-:Y:S01]  /*64f0*/  ISETP.LT.OR P5, PT, R12, 0x1, P5 ;  /* 0x000000010c00780c */ /* 0x000fe20002fa1670 */
[-CC-:B------:R-:W-:Y:S01]  /*6500*/  FFMA.FTZ R172, R171, R0.reuse, -R20.reuse ;  /* 0x00000000abac7223 */ /* 0x180fe20000010814 */
[----:B------:R-:W-:Y:S01]  /*6510*/  ISETP.GT.AND P3, PT, R14, 0x28, P1 ;  /* 0x000000280e00780c */ /* 0x000fe20000f64270 */
[-CC-:B------:R-:W-:Y:S01]  /*6520*/  FFMA.FTZ R174, R165, R0.reuse, -R20.reuse ;  /* 0x00000000a5ae7223 */ /* 0x180fe20000010814 */
[----:B------:R-:W-:Y:S01]  /*6530*/  FSEL R26, R26, -INF , !P5 ;  /* 0xff8000001a1a7808 */ /* 0x000fe20006800000 */
[-CC-:B------:R-:W-:Y:S01]  /*6540*/  FFMA.FTZ R168, R157, R0.reuse, -R20.reuse ;  /* 0x000000009da87223 */ /* 0x180fe20000010814 */
[----:B------:R-:W-:Y:S01]  /*6550*/  ISETP.LT.OR P3, PT, R12, 0x29, P3 ;  /* 0x000000290c00780c */ /* 0x000fe20001f61670 */
[-CC-:B------:R-:W-:Y:S01]  /*6560*/  FFMA.FTZ R170, R153, R0.reuse, -R20.reuse ;  /* 0x0000000099aa7223 */ /* 0x180fe20000010814 */
[----:B------:R-:W-:Y:S01]  /*6570*/  FMNMX.FTZ R24, R26, R9, !PT ;  /* 0x000000091a187209 */ /* 0x000fe20007810000 */
[-CC-:B------:R-:W-:Y:S01]  /*6580*/  FFMA.FTZ R164, R49, R0.reuse, -R20.reuse ;  /* 0x0000000031a47223 */ /* 0x180fe20000010814 */
[----:B------:R-:W-:Y:S01]  /*6590*/  FSEL R175, R46, -INF , !P3 ;  /* 0xff8000002eaf7808 */ /* 0x000fe20005800000 */
[--C-:B------:R-:W-:Y:S01]  /*65a0*/  FFMA.FTZ R49, R57, R0, -R20.reuse ;  /* 0x0000000039317223 */ /* 0x100fe20000010814 */
[----:B------:R-:W-:Y:S01]  /*65b0*/  FMNMX.FTZ R24, R27, R24, !PT ;  /* 0x000000181b187209 */ /* 0x000fe20007810000 */
[-CC-:B------:R-:W-:Y:S01]  /*65c0*/  FFMA.FTZ R166, R37, R0.reuse, -R20.reuse ;  /* 0x0000000025a67223 */ /* 0x180fe20000010814 */
[C---:B------:R-:W-:Y:S01]  /*65d0*/  ISETP.GT.AND P3, PT, R14.reuse, 0x31, P1 ;  /* 0x000000310e00780c */ /* 0x040fe20000f64270 */
[--C-:B------:R-:W-:Y:S01]  /*65e0*/  FFMA.FTZ R37, R61, R0, -R20.reuse ;  /* 0x000000003d257223 */ /* 0x100fe20000010814 */
[----:B------:R-:W-:Y:S01]  /*65f0*/  FMNMX.FTZ R24, R161, R24, !PT ;  /* 0x00000018a1187209 */ /* 0x000fe20007810000 */
[-CC-:B------:R-:W-:Y:S01]  /*6600*/  FFMA.FTZ R158, R7, R0.reuse, -R20.reuse ;  /* 0x00000000079e7223 */ /* 0x180fe20000010814 */
[----:B------:R-:W-:Y:S01]  /*6610*/  FSEL R177, R47, -INF , !P4 ;  /* 0xff8000002fb17808 */ /* 0x000fe20006000000 */
[--C-:B------:R-:W-:Y:S01]  /*6620*/  FFMA.FTZ R47, R167, R0, -R20.reuse ;  /* 0x00000000a72f7223 */ /* 0x100fe20000010814 */
[----:B------:R-:W-:Y:S01]  /*6630*/  FMNMX.FTZ R24, R31, R24, !PT ;  /* 0x000000181f187209 */ /* 0x000fe20007810000 */
[-CC-:B------:R-:W-:Y:S01]  /*6640*/  FFMA.FTZ R160, R25, R0.reuse, -R20.reuse ;  /* 0x0000000019a07223 */ /* 0x180fe20000010814 */
[----:B------:R-:W-:Y:S01]  /*6650*/  ISETP.GT.AND P5, PT, R14, 0x38, P1 ;  /* 0x000000380e00780c */ /* 0x000fe20000fa4270 */
[--C-:B------:R-:W-:Y:S01]  /*6660*/  FFMA.FTZ R25, R65, R0, -R20.reuse ;  /* 0x0000000041197223 */ /* 0x100fe20000010814 */
[----:B------:R-:W-:Y:S01]  /*6670*/  FMNMX.FTZ R24, R163, R24, !PT ;  /* 0x00000018a3187209 */ /* 0x000fe20007810000 */
[-CC-:B------:R-:W-:Y:S01]  /*6680*/  FFMA.FTZ R11, R11, R0.reuse, -R20.reuse ;  /* 0x000000000b0b7223 */ /* 0x180fe20000010814 */
[----:B------:R-:W-:Y:S01]  /*6690*/  ISETP.LT.OR P3, PT, R12, 0x32, P3 ;  /* 0x000000320c00780c */ /* 0x000fe20001f61670 */
[--C-:B------:R-:W-:Y:S01]  /*66a0*/  FFMA.FTZ R162, R29, R0, -R20.reuse ;  /* 0x000000001da27223 */ /* 0x100fe20000010814 */
[----:B------:R-:W-:Y:S01]  /*66b0*/  FMNMX.FTZ R24, R35, R24, !PT ;  /* 0x0000001823187209 */ /* 0x000fe20007810000 */
[--C-:B------:R-:W-:Y:S01]  /*66c0*/  FFMA.FTZ R156, R33, R0, -R20.reuse ;  /* 0x00000000219c7223 */ /* 0x100fe20000010814 */
[----:B------:R-:W-:Y:S01]  /*66d0*/  ISETP.GT.AND P4, PT, R14, 0x39, P1 ;  /* 0x000000390e00780c */ /* 0x000fe20000f84270 */
[----:B------:R-:W-:Y:S01]  /*66e0*/  MUFU.EX2 R11, R11 ;  /* 0x0000000b000b7308 */ /* 0x000fe20000000800 */
[----:B------:R-:W-:Y:S01]  /*66f0*/  FMNMX.FTZ R24, R169, R24, !PT ;  /* 0x00000018a9187209 */ /* 0x000fe20007810000 */
[-CC-:B------:R-:W-:Y:S01]  /*6700*/  FFMA.FTZ R152, R45, R0.reuse, -R20.reuse ;  /* 0x000000002d987223 */ /* 0x180fe20000010814 */
        /* <DEDUP_REMOVED lines=13> */
[--C-:B------:R-:W-:Y:S01]  /*67e0*/  FFMA.FTZ R33, R73, R0, -R20.reuse ;  /* 0x0000000049217223 */ /* 0x100fe20000010814 */
[----:B------:R-:W-:Y:S01]  /*67f0*/  FMNMX.FTZ R24, R175, R24, !PT ;  /* 0x00000018af187209 */ /* 0x000fe20007810000 */
[-CC-:B------:R-:W-:Y:S01]  /*6800*/  FFMA.FTZ R45, R81, R0.reuse, -R20.reuse ;  /* 0x00000000512d7223 */ /* 0x180fe20000010814 */
[----:B------:R-:W-:Y:S01]  /*6810*/  ISETP.GT.AND P3, PT, R14, 0x41, P1 ;  /* 0x000000410e00780c */ /* 0x000fe20000f64270 */
[--C-:B------:R-:W-:Y:S01]  /*6820*/  FFMA.FTZ R41, R85, R0, -R20.reuse ;  /* 0x0000000055297223 */ /* 0x100fe20000010814 */
[----:B------:R-:W-:Y:S01]  /*6830*/  FMNMX.FTZ R24, R177, R24, !PT ;  /* 0x00000018b1187209 */ /* 0x000fe20007810000 */
[----:B------:R-:W-:Y:S01]  /*6840*/  MUFU.EX2 R180, R180 ;  /* 0x000000b400b47308 */ /* 0x000fe20000000800 */
[----:B------:R-:W-:Y:S01]  /*6850*/  FSEL R183, R55, -INF , !P4 ;  /* 0xff80000037b77808 */ /* 0x000fe20006000000 */
[----:B------:R-:W-:Y:S01]  /*6860*/  FFMA.FTZ R55, R159, R0, -R20 ;  /* 0x000000009f377223 */ /* 0x000fe20000010814 */
[----:B------:R-:W-:-:S02]  /*6870*/  FMNMX.FTZ R24, R181, R24, !PT ;  /* 0x00000018b5187209 */ /* 0x000fc40007810000 */
[----:B------:R-:W-:Y:S02]  /*6880*/  ISETP.GT.AND P5, PT, R14, 0x48, P1 ;  /* 0x000000480e00780c */ /* 0x000fe40000fa4270 */
[----:B------:R-:W-:Y:S01]  /*6890*/  FMNMX.FTZ R24, R51, R24, !PT ;  /* 0x0000001833187209 */ /* 0x000fe20007810000 */
[----:B------:R-:W-:Y:S01]  /*68a0*/  MUFU.EX2 R182, R182 ;  /* 0x000000b600b67308 */ /* 0x000fe20000000800 */
[----:B------:R-:W-:Y:S02]  /*68b0*/  ISETP.LT.OR P3, PT, R12, 0x42, P3 ;  /* 0x000000420c00780c */ /* 0x000fe40001f61670 */
[----:B------:R-:W-:Y:S02]  /*68c0*/  FMNMX.FTZ R24, R179, R24, !PT ;  /* 0x00000018b3187209 */ /* 0x000fe40007810000 */
[----:B------:R-:W-:Y:S02]  /*68d0*/  ISETP.GT.AND P4, PT, R14, 0x49, P1 ;  /* 0x000000490e00780c */ /* 0x000fe40000f84270 */
[----:B------:R-:W-:Y:S01]  /*68e0*/  FMNMX.FTZ R24, R183, R24, !PT ;  /* 0x00000018b7187209 */ /* 0x000fe20007810000 */
[----:B------:R-:W-:Y:S01]  /*68f0*/  MUFU.EX2 R13, R13 ;  /* 0x0000000d000d7308 */ /* 0x000fe20000000800 */
[----:B------:R-:W-:-:S02]  /*6900*/  ISETP.LT.OR P5, PT, R12, 0x49, P5 ;  /* 0x000000490c00780c */ /* 0x000fc40002fa1670 */
[----:B------:R-:W-:Y:S01]  /*6910*/  FSEL R171, R59, -INF , !P3 ;  /* 0xff8000003bab7808 */ /* 0x000fe20005800000 */
[----:B------:R-:W-:Y:S01]  /*6920*/  FFMA.FTZ R59, R155, R0, -R20 ;  /* 0x000000009b3b7223 */ /* 0x000fe20000010814 */
[----:B------:R-:W-:Y:S02]  /*6930*/  FMNMX.FTZ R24, R193, R24, !PT ;  /* 0x00000018c1187209 */ /* 0x000fe40007810000 */
[----:B------:R-:W-:Y:S01]  /*6940*/  FSEL R167, R62, -INF , !P5 ;  /* 0xff8000003ea77808 */ /* 0x000fe20006800000 */
[----:B------:R-:W-:Y:S01]  /*6950*/  MUFU.EX2 R176, R176 ;  /* 0x000000b000b07308 */ /* 0x000fe20000000800 */
[----:B------:R-:W-:Y:S02]  /*6960*/  ISETP.LT.OR P4, PT, R12, 0x4a, P4 ;  /* 0x0000004a0c00780c */ /* 0x000fe40002781670 */
[----:B------:R-:W-:Y:S02]  /*6970*/  FMNMX.FTZ R24, R171, R24, !PT ;  /* 0x00000018ab187209 */ /* 0x000fe40007810000 */
[----:B------:R-:W-:-:S02]  /*6980*/  ISETP.GT.AND P3, PT, R14, 0x51, P1 ;  /* 0x000000510e00780c */ /* 0x000fc40000f64270 */
[----:B------:R-:W-:Y:S01]  /*6990*/  FSEL R63, R63, -INF , !P4 ;  /* 0xff8000003f3f7808 */ /* 0x000fe20006000000 */
[----:B------:R-:W-:Y:S01]  /*69a0*/  MUFU.EX2 R15, R15 ;  /* 0x0000000f000f7308 */ /* 0x000fe20000000800 */
[----:B------:R-:W-:Y:S02]  /*69b0*/  FMNMX.FTZ R24, R167, R24, !PT ;  /* 0x00000018a7187209 */ /* 0x000fe40007810000 */
[----:B------:R-:W-:Y:S02]  /*69c0*/  ISETP.GT.AND P5, PT, R14, 0x58, P1 ;  /* 0x000000580e00780c */ /* 0x000fe40000fa4270 */
[----:B------:R-:W-:Y:S02]  /*69d0*/  FSEL R165, R66, -INF , !P2 ;  /* 0xff80000042a57808 */ /* 0x000fe40005000000 */
[----:B------:R-:W-:Y:S01]  /*69e0*/  ISETP.LT.OR P3, PT, R12, 0x52, P3 ;  /* 0x000000520c00780c */ /* 0x000fe20001f61670 */
[----:B------:R-:W-:Y:S01]  /*69f0*/  MUFU.EX2 R178, R178 ;  /* 0x000000b200b27308 */ /* 0x000fe20000000800 */
[----:B------:R-:W-:-:S02]  /*6a00*/  FMNMX.FTZ R24, R63, R24, !PT ;  /* 0x000000183f187209 */ /* 0x000fc40007810000 */
[----:B------:R-:W-:Y:S02]  /*6a10*/  ISETP.GT.AND P4, PT, R14, 0x59, P1 ;  /* 0x000000590e00780c */ /* 0x000fe40000f84270 */
[----:B------:R-:W-:Y:S02]  /*6a20*/  ISETP.LT.OR P5, PT, R12, 0x59, P5 ;  /* 0x000000590c00780c */ /* 0x000fe40002fa1670 */
[----:B------:R-:W-:Y:S01]  /*6a30*/  FSEL R67, R67, -INF , !P3 ;  /* 0xff80000043437808 */ /* 0x000fe20005800000 */
[----:B------:R-:W-:Y:S01]  /*6a40*/  MUFU.EX2 R21, R21 ;  /* 0x0000001500157308 */ /* 0x000fe20000000800 */
[----:B------:R-:W-:Y:S02]  /*6a50*/  FMNMX.FTZ R24, R165, R24, !PT ;  /* 0x00000018a5187209 */ /* 0x000fe40007810000 */
[----:B------:R-:W-:Y:S02]  /*6a60*/  ISETP.GT.AND P2, PT, R14, 0x60, P1 ;  /* 0x000000600e00780c */ /* 0x000fe40000f44270 */
[----:B------:R-:W-:-:S02]  /*6a70*/  FSEL R157, R70, -INF , !P5 ;  /* 0xff800000469d7808 */ /* 0x000fc40006800000 */
[----:B------:R-:W-:Y:S01]  /*6a80*/  ISETP.LT.OR P4, PT, R12, 0x5a, P4 ;  /* 0x0000005a0c00780c */ /* 0x000fe20002781670 */
[----:B------:R-:W-:Y:S01]  /*6a90*/  MUFU.EX2 R172, R172 ;  /* 0x000000ac00ac7308 */ /* 0x000fe20000000800 */
[----:B------:R-:W-:Y:S02]  /*6aa0*/  FMNMX.FTZ R24, R67, R24, !PT ;  /* 0x0000001843187209 */ /* 0x000fe40007810000 */
[----:B------:R-:W-:Y:S02]  /*6ab0*/  ISETP.GT.AND P3, PT, R14, 0x61, P1 ;  /* 0x000000610e00780c */ /* 0x000fe40000f64270 */
[----:B------:R-:W-:Y:S02]  /*6ac0*/  ISETP.LT.OR P2, PT, R12, 0x61, P2 ;  /* 0x000000610c00780c */ /* 0x000fe40001741670 */
[----:B------:R-:W-:Y:S01]  /*6ad0*/  FSEL R71, R71, -INF , !P4 ;  /* 0xff80000047477808 */ /* 0x000fe20006000000 */
[----:B------:R-:W-:Y:S01]  /*6ae0*/  MUFU.EX2 R47, R47 ;  /* 0x0000002f002f7308 */ /* 0x000fe20000000800 */
[----:B------:R-:W-:-:S02]  /*6af0*/  FMNMX.FTZ R24, R157, R24, !PT ;  /* 0x000000189d187209 */ /* 0x000fc40007810000 */
[----:B------:R-:W-:Y:S02]  /*6b00*/  ISETP.GT.AND P5, PT, R14, 0x68, P1 ;  /* 0x000000680e00780c */ /* 0x000fe40000fa4270 */
[----:B------:R-:W-:Y:S02]  /*6b10*/  FSEL R155, R74, -INF , !P2 ;  /* 0xff8000004a9b7808 */ /* 0x000fe40005000000 */
[----:B------:R-:W-:Y:S01]  /*6b20*/  ISETP.LT.OR P3, PT, R12, 0x62, P3 ;  /* 0x000000620c00780c */ /* 0x000fe20001f61670 */
[----:B------:R-:W-:Y:S01]  /*6b30*/  MUFU.EX2 R174, R174 ;  /* 0x000000ae00ae7308 */ /* 0x000fe20000000800 */
[----:B------:R-:W-:Y:S02]  /*6b40*/  FMNMX.FTZ R24, R71, R24, !PT ;  /* 0x0000001847187209 */ /* 0x000fe40007810000 */
[----:B------:R-:W-:Y:S02]  /*6b50*/  ISETP.GT.AND P4, PT, R14, 0x69, P1 ;  /* 0x000000690e00780c */ /* 0x000fe40000f84270 */
[----:B------:R-:W-:-:S02]  /*6b60*/  ISETP.LT.OR P5, PT, R12, 0x69, P5 ;  /* 0x000000690c00780c */ /* 0x000fc40002fa1670 */
        /* <DEDUP_REMOVED lines=19> */
[----:B------:R-:W-:Y:S02]  /*6ca0*/  ISETP.LT.OR P5, PT, R12, 0x79, P5 ;  /* 0x000000790c00780c */ /* 0x000fe40002fa1670 */
[----:B------:R-:W-:Y:S01]  /*6cb0*/  FSEL R83, R83, -INF , !P3 ;  /* 0xff80000053537808 */ /* 0x000fe20005800000 */
[----:B------:R-:W-:Y:S01]  /*6cc0*/  MUFU.EX2 R53, R53 ;  /* 0x0000003500357308 */ /* 0x000fe20000000800 */
[----:B------:R-:W-:-:S02]  /*6cd0*/  FMNMX.FTZ R24, R159, R24, !PT ;  /* 0x000000189f187209 */ /* 0x000fc40007810000 */
[----:B------:R-:W-:Y:S02]  /*6ce0*/  ISETP.LT.OR P1, PT, R12, 0x7a, P1 ;  /* 0x0000007a0c00780c */ /* 0x000fe40000f21670 */
[----:B------:R-:W-:Y:S02]  /*6cf0*/  FSEL R195, R86, -INF , !P5 ;  /* 0xff80000056c37808 */ /* 0x000fe40006800000 */
[----:B------:R-:W-:Y:S01]  /*6d00*/  FMNMX.FTZ R24, R83, R24, !PT ;  /* 0x0000001853187209 */ /* 0x000fe20007810000 */
[----:B------:R-:W-:Y:S01]  /*6d10*/  MUFU.EX2 R164, R164 ;  /* 0x000000a400a47308 */ /* 0x000fe20000000800 */
[----:B------:R-:W-:Y:S02]  /*6d20*/  FSEL R87, R87, -INF , !P1 ;  /* 0xff80000057577808 */ /* 0x000fe40004800000 */
[----:B------:R-:W-:Y:S02]  /*6d30*/  FMNMX.FTZ R24, R195, R24, !PT ;  /* 0x00000018c3187209 */ /* 0x000fe40007810000 */
[----:B------:R-:W-:-:S02]  /*6d40*/  FSEL R65, R2, RZ, P6 ;  /* 0x000000ff02417208 */ /* 0x000fc40003000000 */
[----:B------:R-:W-:Y:S01]  /*6d50*/  FMNMX.FTZ R24, R87, R24, !PT ;  /* 0x0000001857187209 */ /* 0x000fe20007810000 */
[----:B------:R-:W-:Y:S02]  /*6d60*/  MUFU.EX2 R49, R49 ;  /* 0x0000003100317308 */ /* 0x000fe40000000800 */
[----:B------:R-:W-:Y:S02]  /*6d70*/  FADD.FTZ R65, -R65, R8 ;  /* 0x0000000841417221 */ /* 0x000fe40000010100 */
[----:B------:R-:W0:Y:S02]  /*6d80*/  SHFL.BFLY PT, R57, R24, 0x2, 0x1f ;  /* 0x0c401f0018397f89 */ /* 0x000e2400000e0000 */
[-C--:B------:R-:W-:Y:S02]  /*6d90*/  FMUL.FTZ R8, R65, R0.reuse ;  /* 0x0000000041087220 */ /* 0x080fe40000410000 */
[----:B------:R-:W-:Y:S08]  /*6da0*/  MUFU.EX2 R166, R166 ;  /* 0x000000a600a67308 */ /* 0x000ff00000000800 */
[----:B------:R-:W1:Y:S08]  /*6db0*/  MUFU.EX2 R8, R8 ;  /* 0x0000000800087308 */ /* 0x000e700000000800 */
        /* <DEDUP_REMOVED lines=9> */
[----:B-1----:R-:W-:-:S03]  /*6e50*/  FFMA.FTZ R61, R8, R4, R11 ;  /* 0x00000004083d7223 */ /* 0x002fc6000001000b */
[C---:B------:R-:W-:Y:S01]  /*6e60*/  FSETP.NEU.FTZ.AND P1, PT, R7.reuse, -INF , PT ;  /* 0xff8000000700780b */ /* 0x040fe20003f3d000 */
[C---:B------:R-:W-:Y:S01]  /*6e70*/  FMUL.FTZ R12, R7.reuse, R0 ;  /* 0x00000000070c7220 */ /* 0x040fe20000410000 */
[----:B------:R-:W-:Y:S01]  /*6e80*/  FADD.FTZ R61, R180, R61 ;  /* 0x0000003db43d7221 */ /* 0x000fe20000010000 */
[----:B------:R-:W-:Y:S01]  /*6e90*/  MUFU.EX2 R156, R156 ;  /* 0x0000009c009c7308 */ /* 0x000fe20000000800 */
[----:B------:R-:W-:Y:S02]  /*6ea0*/  FSEL R34, R7, RZ, P1 ;  /* 0x000000ff07227208 */ /* 0x000fe40000800000 */
[----:B------:R-:W-:-:S03]  /*6eb0*/  FSEL R12, R12, RZ, P1 ;  /* 0x000000ff0c0c7208 */ /* 0x000fc60000800000 */
[----:B------:R-:W-:Y:S02]  /*6ec0*/  FADD.FTZ R9, -R34, R9 ;  /* 0x0000000922097221 */ /* 0x000fe40000010100 */
[-CC-:B------:R-:W-:Y:S01]  /*6ed0*/  FFMA.FTZ R14, R26, R0.reuse, -R12.reuse ;  /* 0x000000001a0e7223 */ /* 0x180fe2000001080c */
[-CC-:B------:R-:W-:Y:S01]  /*6ee0*/  FFMA.FTZ R27, R27, R0.reuse, -R12.reuse ;  /* 0x000000001b1b7223 */ /* 0x180fe2000001080c */
[-C--:B------:R-:W-:Y:S01]  /*6ef0*/  FMUL.FTZ R9, R9, R0.reuse ;  /* 0x0000000009097220 */ /* 0x080fe20000410000 */
        /* <DEDUP_REMOVED lines=26> */
[-C--:B------:R-:W-:Y:S01]  /*70a0*/  FFMA.FTZ R79, R79, R0.reuse, -R12 ;  /* 0x000000004f4f7223 */ /* 0x080fe2000001080c */
[----:B------:R-:W2:Y:S01]  /*70b0*/  MUFU.EX2 R20, R20 ;  /* 0x0000001400147308 */ /* 0x000ea20000000800 */
[----:B0-----:R-:W-:Y:S01]  /*70c0*/  FFMA.FTZ R4, R9, R3, R14 ;  /* 0x0000000309047223 */ /* 0x001fe2000001000e */
[-CC-:B------:R-:W-:Y:S01]  /*70d0*/  FFMA.FTZ R159, R159, R0.reuse, -R12.reuse ;  /* 0x000000009f9f7223 */ /* 0x180fe2000001080c */
[-CC-:B------:R-:W-:Y:S01]  /*70e0*/  FFMA.FTZ R83, R83, R0.reuse, -R12.reuse ;  /* 0x0000000053537223 */ /* 0x180fe2000001080c */
[----:B------:R-:W-:-:S04]  /*70f0*/  FFMA.FTZ R195, R195, R0, -R12 ;  /* 0x00000000c3c37223 */ /* 0x000fc8000001080c */
[----:B------:R-:W0:Y:S01]  /*7100*/  MUFU.EX2 R31, R31 ;  /* 0x0000001f001f7308 */ /* 0x000e220000000800 */
[----:B-1----:R-:W-:Y:S01]  /*7110*/  FADD.FTZ R3, R27, R4 ;  /* 0x000000041b037221 */ /* 0x002fe20000010000 */
[----:B------:R-:W-:-:S06]  /*7120*/  FADD.FTZ R4, R182, R61 ;  /* 0x0000003db6047221 */ /* 0x000fcc0000010000 */
        /* <DEDUP_REMOVED lines=14> */
[----:B------:R-:W-:-:S06]  /*7210*/  FFMA.FTZ R40, R67, R0, -R12 ;  /* 0x0000000043287223 */ /* 0x000fcc000001080c */
        /* <DEDUP_REMOVED lines=10> */
[----:B------:R-:W-:Y:S01]  /*72c0*/  FADD.FTZ R61, R59, R44 ;  /* 0x0000002c3b3d7221 */ /* 0x000fe20000010000 */
[-CC-:B------:R-:W-:Y:S01]  /*72d0*/  FFMA.FTZ R42, R71, R0.reuse, -R12.reuse ;  /* 0x00000000472a7223 */ /* 0x180fe2000001080c */
[----:B------:R-:W-:-:S04]  /*72e0*/  FFMA.FTZ R12, R87, R0, -R12 ;  /* 0x00000000570c7223 */ /* 0x000fc8000001080c */
        /* <DEDUP_REMOVED lines=8> */
[----:B------:R-:W-:-:S06]  /*7370*/  FADD.FTZ R4, R170, R61 ;  /* 0x0000003daa047221 */ /* 0x000fcc0000010000 */
[----:B------:R-:W0:Y:S01]  /*7380*/  MUFU.EX2 R43, R43 ;  /* 0x0000002b002b7308 */ /* 0x000e220000000800 */
[----:B-1----:R-:W-:-:S07]  /*7390*/  FADD.FTZ R3, R32, R3 ;  /* 0x0000000320037221 */ /* 0x002fce0000010000 */
        /* <DEDUP_REMOVED lines=60> */
.L_x_7600:
[----:B------:R-:W-:Y:S01]  /*7760*/  ULEA UR6, UR58, UR41, 0x3 ;  /* 0x000000293a067291 */ /* 0x000fe2000f8e183f */
[----:B------:R-:W-:Y:S01]  /*7770*/  ISETP.GT.AND P1, PT, R10, UR57, PT ;  /* 0x000000390a007c0c */ /* 0x000fe2000bf24270 */
[----:B------:R-:W-:Y:S01]  /*7780*/  UMOV UR59, UR46 ;  /* 0x0000002e003b7c82 */ /* 0x000fe20008000000 */
[----:B------:R-:W-:Y:S01]  /*7790*/  UMOV UR58, UR45 ;  /* 0x0000002d003a7c82 */ /* 0x000fe20008000000 */
[----:B------:R-:W-:Y:S01]  /*77a0*/  UIADD3 UR6, UR6, 0x28860, URZ ;  /* 0x0002886006067890 */ /* 0x000fe2000fffe03f */
[----:B------:R-:W-:Y:S01]  /*77b0*/  F2FP.F16.F32.PACK_AB R159, R79, R153 ;  /* 0x000000994f9f723e */ /* 0x000fe200000000ff */
[-C--:B------:R-:W-:Y:S01]  /*77c0*/  FMUL.FTZ R88, R88, R8.reuse ;  /* 0x0000000858587220 */ /* 0x080fe20000410000 */
[-C--:B------:R-:W-:Y:S01]  /*77d0*/  FMUL.FTZ R89, R89, R8.reuse ;  /* 0x0000000859597220 */ /* 0x080fe20000410000 */
[----:B------:R-:W-:Y:S01]  /*77e0*/  UPRMT UR6, UR40, 0x654, UR6 ;  /* 0x0000065428067896 */ /* 0x000fe20008000006 */
        /* <DEDUP_REMOVED lines=96> */
[----:B------:R-:W-:Y:S01]  /*7df0*/  F2FP.F16.F32.PACK_AB R155, R12, R155 ;  /* 0x0000009b0c9b723e */ /* 0x000fe200000000ff */
[----:B------:R-:W-:Y:S06]  /*7e00*/  @P1 BRA `(.L_x_7601) ;  /* 0xffffffcc00b81947 */ /* 0x000fec000383ffff */
.L_x_7582:
        /* <DEDUP_REMOVED lines=23> */
.L_x_7603:
[----:B------:R-:W0:Y:S02]  /*7f80*/  LDC R12, c[0x0][0x9e4] ;  /* 0x00027900ff0c7b82 */ /* 0x000e240000000800 */
[----:B0-----:R-:W-:-:S13]  /*7f90*/  ISETP.NE.AND P1, PT, R12, 0x1, PT ;  /* 0x000000010c00780c */ /* 0x001fda0003f25270 */
[----:B------:R-:W0:Y:S02]  /*7fa0*/  @P1 LDC.64 R8, c[0x0][0x9e8] ;  /* 0x00027a00ff081b82 */ /* 0x000e240000000a00 */
[----:B0-----:R-:W-:-:S05]  /*7fb0*/  @P1 IMAD.HI.U32 R8, R5, R8, RZ ;  /* 0x0000000805081227 */ /* 0x001fca00078e00ff */
[----:B------:R-:W-:-:S07]  /*7fc0*/  @P1 SHF.R.U32.HI R5, RZ, R9, R8 ;  /* 0x00000009ff051219 */ /* 0x000fce0000011608 */
.L_x_7604:
[----:B------:R-:W-:-:S05]  /*7fd0*/  IMAD R5, R5, R12, RZ ;  /* 0x0000000c05057224 */ /* 0x000fca00078e02ff */
[----:B------:R-:W-:-:S07]  /*7fe0*/  VIMNMX R6, R6, R5, !PT ;  /* 0x0000000506067248 */ /* 0x000fce0007fe0100 */
.L_x_7602:
[----:B------:R-:W-:-:S05]  /*7ff0*/  VIADD R6, R6, 0x7f ;  /* 0x0000007f06067836 */ /* 0x000fca0000000000 */
        /* <DEDUP_REMOVED lines=10> */
[----:B------:R-:W-:-:S07]  /*80a0*/  IMAD.MOV.U32 R6, RZ, RZ, R10 ;  /* 0x000000ffff067224 */ /* 0x000fce00078e000a */
.L_x_7616:
[----:B------:R-:W-:Y:S01]  /*80b0*/  ISETP.NE.AND P2, PT, RZ, UR42, PT ;  /* 0x0000002aff007c0c */ /* 0x000fe2000bf45270 */
[----:B------:R-:W-:-:S04]  /*80c0*/  UISETP.NE.AND UP0, UPT, UR54, 0x1, UPT ;  /* 0x000000013600788c */ /* 0x000fc8000bf05270 */
[----:B------:R-:W-:-:S04]  /*80d0*/  USEL UR46, URZ, 0x1, UP0 ;  /* 0x000000013f2e7887 */ /* 0x000fc80008000000 */
[----:B------:R-:W-:-:S04]  /*80e0*/  ULOP3.LUT UR46, UR55, UR46, URZ, 0x3c, !UPT ;  /* 0x0000002e372e7292 */ /* 0x000fc8000f8e3c3f */
[----:B------:R-:W-:Y:S08]  /*80f0*/  @P2 BRA `(.L_x_7606) ;  /* 0x0000000000382947 */ /* 0x000ff00003800000 */
[----:B------:R-:W-:Y:S05]  /*8100*/  @!P0 BRA `(.L_x_7607) ;  /* 0x0000000000048947 */ /* 0x000fea0003800000 */
[----:B------:R-:W-:Y:S01]  /*8110*/  BPT.TRAP 0x1 ;  /* 0x000000040000795c */ /* 0x000fe20000300000 */
.L_x_7607:
        /* <DEDUP_REMOVED lines=9> */
.L_x_7608:
[----:B-1----:R-:W-:Y:S05]  /*81b0*/  @P1 BRA `(.L_x_7606) ;  /* 0x0000000000081947 */ /* 0x002fea0003800000 */
[----:B------:R-:W1:Y:S02]  /*81c0*/  SYNCS.PHASECHK.TRANS64.TRYWAIT P1, [UR6+0x28830], R0 ;  /* 0x02883000ff0075a7 */ /* 0x000e640008020146 */
[----:B-1----:R-:W-:Y:S05]  /*81d0*/  @!P1 BRA `(.L_x_7609) ;  /* 0x000000bc009c9947 */ /* 0x002fea0003800000 */
.L_x_7606:
        /* <DEDUP_REMOVED lines=48> */
.L_x_7611:
[----:B------:R-:W-:Y:S01]  /*84e0*/  ULEA UR6, UR54, UR41, 0x3 ;  /* 0x0000002936067291 */ /* 0x000fe2000f8e183f */
[----:B------:R-:W-:-:S05]  /*84f0*/  IMAD.U32 R0, RZ, RZ, UR55 ;  /* 0x00000037ff007e24 */ /* 0x000fca000f8e00ff */
[----:B------:R-:W-:-:S04]  /*8500*/  SHF.L.U32 R0, R0, 0x1f, RZ ;  /* 0x0000001f00007819 */ /* 0x000fc800000006ff */
[----:B------:R0:W1:Y:S01]  /*8510*/  SYNCS.PHASECHK.TRANS64.TRYWAIT P1, [UR6+0x28850], R0 ;  /* 0x02885000ff0075a7 */ /* 0x0000620008020146 */
[----:B------:R-:W-:Y:S05]  /*8520*/  @!P0 BRA `(.L_x_7612) ;  /* 0x0000000000048947 */ /* 0x000fea0003800000 */
[----:B------:R-:W-:Y:S01]  /*8530*/  BPT.TRAP 0x1 ;  /* 0x000000040000795c */ /* 0x000fe20000300000 */
.L_x_7612:
[----:B-1----:R-:W-:Y:S05]  /*8540*/  @P1 BRA `(.L_x_7610) ;  /* 0x0000000000081947 */ /* 0x002fea0003800000 */
[----:B------:R-:W1:Y:S02]  /*8550*/  SYNCS.PHASECHK.TRANS64.TRYWAIT P1, [UR6+0x28850], R0 ;  /* 0x02885000ff0075a7 */ /* 0x000e640008020146 */
[----:B-1----:R-:W-:Y:S05]  /*8560*/  @!P1 BRA `(.L_x_7613) ;  /* 0x000000b800d09947 */ /* 0x002fea0003800000 */
.L_x_7610:
        /* <DEDUP_REMOVED lines=49> */
.L_x_7614:
        /* <DEDUP_REMOVED lines=77> */
[C---:B-1----:R-:W-:Y:S01]  /*8d50*/  FMUL.FTZ R153, R2.reuse, R0 ;  /* 0x0000000002997220 */ /* 0x042fe20000410000 */
[----:B------:R-:W-:-:S03]  /*8d60*/  FADD.FTZ R9, -R2, R9 ;  /* 0x0000000902097221 */ /* 0x000fc60000010100 */
[-CC-:B------:R-:W-:Y:S01]  /*8d70*/  FFMA.FTZ R11, R25, R0.reuse, -R153.reuse ;  /* 0x00000000190b7223 */ /* 0x180fe20000010899 */
[-CC-:B------:R-:W-:Y:S01]  /*8d80*/  FFMA.FTZ R25, R41, R0.reuse, -R153.reuse ;  /* 0x0000000029197223 */ /* 0x180fe20000010899 */
[-CC-:B------:R-:W-:Y:S01]  /*8d90*/  FFMA.FTZ R41, R57, R0.reuse, -R153.reuse ;  /* 0x0000000039297223 */ /* 0x180fe20000010899 */
[-CC-:B------:R-:W-:Y:S01]  /*8da0*/  FFMA.FTZ R57, R73, R0.reuse, -R153.reuse ;  /* 0x0000000049397223 */ /* 0x180fe20000010899 */
[C---:B------:R-:W-:Y:S01]  /*8db0*/  FADD.FTZ R15, -R7.reuse, R8 ;  /* 0x00000008070f7221 */ /* 0x040fe20000010100 */
[-C--:B------:R-:W-:Y:S01]  /*8dc0*/  FMUL.FTZ R73, R7, R0.reuse ;  /* 0x0000000007497220 */ /* 0x080fe20000410000 */
[-C--:B------:R-:W-:Y:S01]  /*8dd0*/  FMUL.FTZ R9, R9, R0.reuse ;  /* 0x0000000009097220 */ /* 0x080fe20000410000 */
[-C--:B------:R-:W-:Y:S01]  /*8de0*/  FFMA.FTZ R180, R24, R0.reuse, -R153 ;  /* 0x0000000018b47223 */ /* 0x080fe20000010899 */
[-C--:B------:R-:W-:Y:S01]  /*8df0*/  FMUL.FTZ R8, R15, R0.reuse ;  /* 0x000000000f087220 */ /* 0x080fe20000410000 */
[-CC-:B------:R-:W-:Y:S01]  /*8e00*/  FFMA.FTZ R181, R26, R0.reuse, -R73.reuse ;  /* 0x000000001ab57223 */ /* 0x180fe20000010849 */
[-C--:B------:R-:W-:Y:S01]  /*8e10*/  FFMA.FTZ R10, R27, R0.reuse, -R73 ;  /* 0x000000001b0a7223 */ /* 0x080fe20000010849 */
[-C--:B------:R-:W-:Y:S01]  /*8e20*/  FFMA.FTZ R182, R28, R0.reuse, -R153 ;  /* 0x000000001cb67223 */ /* 0x080fe20000010899 */
[----:B------:R-:W-:Y:S01]  /*8e30*/  MUFU.EX2 R9, R9 ;  /* 0x0000000900097308 */ /* 0x000fe20000000800 */
[-C--:B------:R-:W-:Y:S01]  /*8e40*/  FFMA.FTZ R183, R30, R0.reuse, -R73 ;  /* 0x000000001eb77223 */ /* 0x080fe20000010849 */
        /* <DEDUP_REMOVED lines=39> */
[----:B-1----:R-:W-:Y:S01]  /*90c0*/  FFMA.FTZ R3, R8, R3, R181 ;  /* 0x0000000308037223 */ /* 0x002fe200000100b5 */
[-C--:B------:R-:W-:Y:S01]  /*90d0*/  FFMA.FTZ R161, R66, R0.reuse, -R73 ;  /* 0x0000000042a17223 */ /* 0x080fe20000010849 */
[-CC-:B------:R-:W-:Y:S01]  /*90e0*/  FFMA.FTZ R49, R65, R0.reuse, -R153.reuse ;  /* 0x0000000041317223 */ /* 0x180fe20000010899 */
[-C--:B------:R-:W-:Y:S01]  /*90f0*/  FFMA.FTZ R162, R68, R0.reuse, -R153 ;  /* 0x0000000044a27223 */ /* 0x080fe20000010899 */
[-C--:B------:R-:W-:Y:S01]  /*9100*/  FFMA.FTZ R163, R70, R0.reuse, -R73 ;  /* 0x0000000046a37223 */ /* 0x080fe20000010849 */
[-CC-:B------:R-:W-:Y:S01]  /*9110*/  FFMA.FTZ R53, R69, R0.reuse, -R153.reuse ;  /* 0x0000000045357223 */ /* 0x180fe20000010899 */
[-C--:B------:R-:W-:Y:S01]  /*9120*/  FFMA.FTZ R156, R72, R0.reuse, -R153 ;  /* 0x00000000489c7223 */ /* 0x080fe20000010899 */
[----:B------:R-:W1:Y:S01]  /*9130*/  MUFU.EX2 R182, R182 ;  /* 0x000000b600b67308 */ /* 0x000e620000000800 */
[----:B0-----:R-:W-:Y:S01]  /*9140*/  FADD.FTZ R27, R11, R4 ;  /* 0x000000040b1b7221 */ /* 0x001fe20000010000 */
[-CC-:B------:R-:W-:Y:S01]  /*9150*/  FFMA.FTZ R157, R74, R0.reuse, -R73.reuse ;  /* 0x000000004a9d7223 */ /* 0x180fe20000010849 */
[-C--:B------:R-:W-:Y:S01]  /*9160*/  FFMA.FTZ R75, R75, R0.reuse, -R73 ;  /* 0x000000004b4b7223 */ /* 0x080fe20000010849 */
[-C--:B------:R-:W-:Y:S01]  /*9170*/  FFMA.FTZ R158, R76, R0.reuse, -R153 ;  /* 0x000000004c9e7223 */ /* 0x080fe20000010899 */
[-C--:B------:R-:W-:Y:S01]  /*9180*/  FFMA.FTZ R78, R78, R0.reuse, -R73 ;  /* 0x000000004e4e7223 */ /* 0x080fe20000010849 */
[-C--:B------:R-:W-:Y:S01]  /*9190*/  FFMA.FTZ R61, R77, R0.reuse, -R153 ;  /* 0x000000004d3d7223 */ /* 0x080fe20000010899 */
[-C--:B------:R-:W-:Y:S01]  /*91a0*/  FFMA.FTZ R79, R79, R0.reuse, -R73 ;  /* 0x000000004f4f7223 */ /* 0x080fe20000010849 */
[----:B------:R-:W0:Y:S01]  /*91b0*/  MUFU.EX2 R183, R183 ;  /* 0x000000b700b77308 */ /* 0x000e220000000800 */
[----:B--2---:R-:W-:Y:S01]  /*91c0*/  FADD.FTZ R4, R10, R3 ;  /* 0x000000030a047221 */ /* 0x004fe20000010000 */
[-C--:B------:R-:W-:Y:S01]  /*91d0*/  FFMA.FTZ R152, R80, R0.reuse, -R153 ;  /* 0x0000000050987223 */ /* 0x080fe20000010899 */
[-C--:B------:R-:W-:Y:S01]  /*91e0*/  FFMA.FTZ R82, R82, R0.reuse, -R73 ;  /* 0x0000000052527223 */ /* 0x080fe20000010849 */
[-C--:B------:R-:W-:Y:S01]  /*91f0*/  FFMA.FTZ R65, R81, R0.reuse, -R153 ;  /* 0x0000000051417223 */ /* 0x080fe20000010899 */
[-C--:B------:R-:W-:Y:S01]  /*9200*/  FFMA.FTZ R83, R83, R0.reuse, -R73 ;  /* 0x0000000053537223 */ /* 0x080fe20000010849 */
[-CC-:B------:R-:W-:Y:S01]  /*9210*/  FFMA.FTZ R154, R84, R0.reuse, -R153.reuse ;  /* 0x00000000549a7223 */ /* 0x180fe20000010899 */
[-C--:B------:R-:W-:Y:S01]  /*9220*/  FFMA.FTZ R69, R85, R0.reuse, -R153 ;  /* 0x0000000055457223 */ /* 0x080fe20000010899 */
        /* <DEDUP_REMOVED lines=124> */
.L_x_7615:
[----:B------:R-:W-:Y:S01]  /*99f0*/  ULEA UR6, UR54, UR41, 0x3 ;  /* 0x0000002936067291 */ /* 0x000fe2000f8e183f */
[----:B------:R-:W-:Y:S01]  /*9a00*/  ISETP.GT.AND P1, PT, R6, R5, PT ;  /* 0x000000050600720c */ /* 0x000fe20003f24270 */
[----:B------:R-:W-:Y:S01]  /*9a10*/  UMOV UR55, UR46 ;  /* 0x0000002e00377c82 */ /* 0x000fe20008000000 */
[----:B------:R-:W-:Y:S01]  /*9a20*/  UMOV UR54, UR45 ;  /* 0x0000002d00367c82 */ /* 0x000fe20008000000 */
[----:B------:R-:W-:Y:S01]  /*9a30*/  UIADD3 UR6, UR6, 0x28860, URZ ;  /* 0x0002886006067890 */ /* 0x000fe2000fffe03f */
[-C--:B------:R-:W-:Y:S01]  /*9a40*/  FMUL.FTZ R88, R88, R9.reuse ;  /* 0x0000000958587220 */ /* 0x080fe20000410000 */
        /* <DEDUP_REMOVED lines=101> */
[----:B------:R-:W-:-:S07]  /*a0a0*/  IMAD.MOV.U32 R10, RZ, RZ, R6 ;  /* 0x000000ffff0a7224 */ /* 0x000fce00078e0006 */
.L_x_7605:
        /* <DEDUP_REMOVED lines=10> */
.L_x_7636:
[----:B------:R-:W-:Y:S01]  /*a150*/  UIADD3 UR45, UR58, 0x1, URZ ;  /* 0x000000013a2d7890 */ /* 0x000fe2000fffe03f */
[----:B------:R-:W-:-:S03]  /*a160*/  ISETP.NE.AND P2, PT, RZ, UR42, PT ;  /* 0x0000002aff007c0c */ /* 0x000fc6000bf45270 */
[----:B------:R-:W-:-:S04]  /*a170*/  UISETP.NE.AND UP0, UPT, UR45, 0x2, UPT ;  /* 0x000000022d00788c */ /* 0x000fc8000bf05270 */
[----:B------:R-:W-:Y:S02]  /*a180*/  USEL UR46, URZ, 0x1, UP0 ;  /* 0x000000013f2e7887 */ /* 0x000fe40008000000 */
[----:B------:R-:W-:Y:S02]  /*a190*/  USEL UR45, UR45, URZ, UP0 ;  /* 0x0000003f2d2d7287 */ /* 0x000fe40008000000 */
[----:B------:R-:W-:Y:S02]  /*a1a0*/  ULOP3.LUT UR46, UR59, UR46, URZ, 0x3c, !UPT ;  /* 0x0000002e3b2e7292 */ /* 0x000fe4000f8e3c3f */
[----:B------:R-:W-:Y:S10]  /*a1b0*/  @P2 BRA `(.L_x_7618) ;  /* 0x00000000002c2947 */ /* 0x000ff40003800000 */
[----:B------:R-:W-:Y:S05]  /*a1c0*/  @!P0 BRA `(.L_x_7619) ;  /* 0x0000000000048947 */ /* 0x000fea0003800000 */
[----:B------:R-:W-:Y:S01]  /*a1d0*/  BPT.TRAP 0x1 ;  /* 0x000000040000795c */ /* 0x000fe20000300000 */
.L_x_7619:
[----:B------:R-:W-:Y:S01]  /*a1e0*/  ULEA UR6, UR45, UR41, 0x3 ;  /* 0x000000292d067291 */ /* 0x000fe2000f8e183f */
[----:B------:R-:W-:-:S05]  /*a1f0*/  IMAD.U32 R0, RZ, RZ, UR46 ;  /* 0x0000002eff007e24 */ /* 0x000fca000f8e00ff */
[----:B------:R-:W-:-:S04]  /*a200*/  SHF.L.U32 R0, R0, 0x1f, RZ ;  /* 0x0000001f00007819 */ /* 0x000fc800000006ff */
[----:B------:R0:W1:Y:S01]  /*a210*/  SYNCS.PHASECHK.TRANS64.TRYWAIT P1, [UR6+0x28830], R0 ;  /* 0x02883000ff0075a7 */ /* 0x0000620008020146 */
[----:B------:R-:W-:Y:S05]  /*a220*/  @!P0 BRA `(.L_x_7620) ;  /* 0x0000000000048947 */ /* 0x000fea0003800000 */
[----:B------:R-:W-:Y:S01]  /*a230*/  BPT.TRAP 0x1 ;  /* 0x000000040000795c */ /* 0x000fe20000300000 */
.L_x_7620:
[----:B-1----:R-:W-:Y:S05]  /*a240*/  @P1 BRA `(.L_x_7618) ;  /* 0x0000000000081947 */ /* 0x002fea0003800000 */
[----:B------:R-:W1:Y:S02]  /*a250*/  SYNCS.PHASECHK.TRANS64.TRYWAIT P1, [UR6+0x28830], R0 ;  /* 0x02883000ff0075a7 */ /* 0x000e640008020146 */
[----:B-1----:R-:W-:Y:S05]  /*a260*/  @!P1 BRA `(.L_x_7621) ;  /* 0x0000009c00a89947 */ /* 0x002fea0003800000 */
.L_x_7618:
[----:B01----:R-:W-:Y:S01]  /*a270*/  VIADD R0, R23, 0x8 ;  /* 0x0000000817007836 */ /* 0x003fe20000000000 */
[----:B------:R-:W-:Y:S01]  /*a280*/  ULEA UR34, UR45, UR51, 0xb ;  /* 0x000000332d227291 */ /* 0x000fe2000f8e583f */
[----:B------:R-:W-:Y:S01]  /*a290*/  UMOV UR35, 0x40000040 ;  /* 0x4000004000237882 */ /* 0x000fe20000000000 */
[----:B------:R-:W-:Y:S02]  /*a2a0*/  UMOV UR7, 0x40000040 ;  /* 0x4000004000077882 */ /* 0x000fe40000000000 */
[----:B------:R0:W-:Y:S01]  /*a2b0*/  BAR.SYNC.DEFER_BLOCKING R0, 0x100 ;  /* 0x000400000000751d */ /* 0x0001e20000010000 */
[----:B------:R-:W-:Y:S02]  /*a2c0*/  UIADD3 UR6, UR34, 0x2, URZ ;  /* 0x0000000222067890 */ /* 0x000fe4000fffe03f */
[----:B------:R-:W-:Y:S02]  /*a2d0*/  UIADD3 UR10, UR34, 0x4, URZ ;  /* 0x00000004220a7890 */ /* 0x000fe4000fffe03f */
[----:B------:R-:W-:Y:S01]  /*a2e0*/  UIADD3 UR14, UR34, 0x6, URZ ;  /* 0x00000006220e7890 */ /* 0x000fe2000fffe03f */
[----:B------:R-:W-:Y:S01]  /*a2f0*/  UMOV UR11, 0x40000040 ;  /* 0x40000040000b7882 */ /* 0x000fe20000000000 */
        /* <DEDUP_REMOVED lines=36> */
.L_x_7623:
[----:B------:R-:W-:Y:S01]  /*a540*/  ULEA UR6, UR58, UR41, 0x3 ;  /* 0x000000293a067291 */ /* 0x000fe2000f8e183f */
[----:B------:R-:W-:-:S05]  /*a550*/  IMAD.U32 R0, RZ, RZ, UR59 ;  /* 0x0000003bff007e24 */ /* 0x000fca000f8e00ff */
[----:B------:R-:W-:-:S04]  /*a560*/  SHF.L.U32 R0, R0, 0x1f, RZ ;  /* 0x0000001f00007819 */ /* 0x000fc800000006ff */
[----:B------:R0:W1:Y:S01]  /*a570*/  SYNCS.PHASECHK.TRANS64.TRYWAIT P1, [UR6+0x28850], R0 ;  /* 0x02885000ff0075a7 */ /* 0x0000620008020146 */
[----:B------:R-:W-:Y:S05]  /*a580*/  @!P0 BRA `(.L_x_7624) ;  /* 0x0000000000048947 */ /* 0x000fea0003800000 */
[----:B------:R-:W-:Y:S01]  /*a590*/  BPT.TRAP 0x1 ;  /* 0x000000040000795c */ /* 0x000fe20000300000 */
.L_x_7624:
[----:B-1----:R-:W-:Y:S05]  /*a5a0*/  @P1 BRA `(.L_x_7622) ;  /* 0x0000000000081947 */ /* 0x002fea0003800000 */
[----:B------:R-:W1:Y:S02]  /*a5b0*/  SYNCS.PHASECHK.TRANS64.TRYWAIT P1, [UR6+0x28850], R0 ;  /* 0x02885000ff0075a7 */ /* 0x000e640008020146 */
[----:B-1----:R-:W-:Y:S05]  /*a5c0*/  @!P1 BRA `(.L_x_7625) ;  /* 0x0000009800e89947 */ /* 0x002fea0003800000 */
.L_x_7622:
        /* <DEDUP_REMOVED lines=49> */
.L_x_7626:
        /* <DEDUP_REMOVED lines=9> */
[----:B------:R-:W-:Y:S01]  /*a970*/  IADD3 R7, -R14, 0x1, RZ ;  /* 0x000000010e077810 */ /* 0x000fe20007ffe1ff */
[----:B------:R-:W-:Y:S01]  /*a980*/  @UP1 ULDC UR7, c[0x0][0x44c] ;  /* 0x0001130000071ab9 */ /* 0x000fe20000000800 */
[----:B------:R-:W-:-:S03]  /*a990*/  UPRMT UR6, UR40, 0x654, UR6 ;  /* 0x0000065428067896 */ /* 0x000fc60008000006 */
[----:B------:R-:W-:-:S04]  /*a9a0*/  IMAD R7, R16, -0x2, R7 ;  /* 0xfffffffe10077824 */ /* 0x000fc800078e0207 */
[----:B------:R-:W-:Y:S01]  /*a9b0*/  @P1 IMAD.HI.U32 R2, R0, UR7, RZ ;  /* 0x0000000700021c27 */ /* 0x000fe2000f8e00ff */
[----:B------:R-:W-:Y:S01]  /*a9c0*/  @UP1 ULDC UR7, c[0x0][0x450] ;  /* 0x0001140000071ab9 */ /* 0x000fe20000000800 */
[----:B------:R-:W-:Y:S01]  /*a9d0*/  PLOP3.LUT P1, PT, PT, PT, UP0, 0x40, 0x0 ;  /* 0x000000000000781c */ /* 0x000fe20003f2e808 */
[----:B------:R-:W-:Y:S01]  /*a9e0*/  SYNCS.ARRIVE.TRANS64.RED.A1T0 RZ, [UR6], RZ ;  /* 0x000000ffffff79a7 */ /* 0x000fe20008100406 */
[----:B------:R-:W-:Y:S01]  /*a9f0*/  ULOP3.LUT UR6, URZ, UR57, URZ, 0x33, !UPT ;  /* 0x000000393f067292 */ /* 0x000fe2000f8e333f */
[----:B------:R-:W-:Y:S01]  /*aa00*/  @P2 SHF.R.U32.HI R0, RZ, UR7, R2 ;  /* 0x00000007ff002c19 */ /* 0x000fe20008011602 */
[----:B0-----:R-:W-:-:S04]  /*aa10*/  IMAD R7, R154, UR43, R7 ;  /* 0x0000002b9a077c24 */ /* 0x001fc8000f8e0207 */
[----:B------:R-:W0:Y:S01]  /*aa20*/  SHFL.IDX PT, R9, R0, RZ, 0x1c1f ;  /* 0x001c1fff00097589 */ /* 0x000e2200000e0000 */
[----:B------:R-:W-:-:S04]  /*aa30*/  VIADD R7, R7, -UR56 ;  /* 0x8000003807077c36 */ /* 0x000fc80008000000 */
        /* <DEDUP_REMOVED lines=18> */
.L_x_7629:
[----:B------:R-:W-:-:S05]  /*ab60*/  IMAD.U32 R9, RZ, RZ, UR54 ;  /* 0x00000036ff097e24 */ /* 0x000fca000f8e00ff */
[----:B------:R-:W-:-:S13]  /*ab70*/  ISETP.NE.AND P1, PT, R9, 0x1, PT ;  /* 0x000000010900780c */ /* 0x000fda0003f25270 */
[----:B------:R-:W0:Y:S02]  /*ab80*/  @P1 LDC.64 R12, c[0x0][0x9e8] ;  /* 0x00027a00ff0c1b82 */ /* 0x000e240000000a00 */
[----:B0-----:R-:W-:-:S05]  /*ab90*/  @P1 IMAD.HI.U32 R12, R7, R12, RZ ;  /* 0x0000000c070c1227 */ /* 0x001fca00078e00ff */
[----:B------:R-:W-:-:S07]  /*aba0*/  @P1 SHF.R.U32.HI R7, RZ, R13, R12 ;  /* 0x0000000dff071219 */ /* 0x000fce000001160c */
.L_x_7630:
[----:B------:R-:W-:Y:S05]  /*abb0*/  BSYNC B0 ;  /* 0x0000000000007941 */ /* 0x000fea0003800000 */
.L_x_7628:
[----:B------:R-:W-:-:S04]  /*abc0*/  IMAD R7, R7, R9, -R14 ;  /* 0x0000000907077224 */ /* 0x000fc800078e0a0e */
[----:B------:R-:W-:-:S05]  /*abd0*/  IMAD R7, R16, -0x2, R7 ;  /* 0xfffffffe10077824 */ /* 0x000fca00078e0207 */
[----:B------:R-:W-:Y:S02]  /*abe0*/  VIADDMNMX R2, R7, R9, R2, PT ;  /* 0x0000000907027246 */ /* 0x000fe40003800102 */
[----:B------:R-:W-:-:S07]  /*abf0*/  VIMNMX R8, R8, R7, !PT ;  /* 0x0000000708087248 */ /* 0x000fce0007fe0100 */
.L_x_7627:
        /* <DEDUP_REMOVED lines=15> */
[C---:B------:R-:W-:Y:S02]  /*acf0*/  ISETP.GT.AND P5, PT, R8.reuse, 0x9, P1 ;  /* 0x000000090800780c */ /* 0x040fe40000fa4270 */
        /* <DEDUP_REMOVED lines=100> */
.L_x_7633:
[----:B------:R-:W-:-:S05]  /*b340*/  IMAD.U32 R2, RZ, RZ, UR54 ;  /* 0x00000036ff027e24 */ /* 0x000fca000f8e00ff */
[----:B------:R-:W-:-:S13]  /*b350*/  ISETP.NE.AND P2, PT, R2, 0x1, PT ;  /* 0x000000010200780c */ /* 0x000fda0003f45270 */
[----:B------:R-:W0:Y:S02]  /*b360*/  @P2 LDC.64 R162, c[0x0][0x9e8] ;  /* 0x00027a00ffa22b82 */ /* 0x000e240000000a00 */
[----:B0-----:R-:W-:-:S05]  /*b370*/  @P2 IMAD.HI.U32 R0, R161, R162, RZ ;  /* 0x000000a2a1002227 */ /* 0x001fca00078e00ff */
[----:B------:R-:W-:-:S07]  /*b380*/  @P2 SHF.R.U32.HI R161, RZ, R163, R0 ;  /* 0x000000a3ffa12219 */ /* 0x000fce0000011600 */
.L_x_7634:
[----:B------:R-:W-:Y:S05]  /*b390*/  BSYNC B0 ;  /* 0x0000000000007941 */ /* 0x000fea0003800000 */
.L_x_7632:
[----:B------:R-:W-:-:S04]  /*b3a0*/  IMAD R161, R161, R2, -R14 ;  /* 0x00000002a1a17224 */ /* 0x000fc800078e0a0e */
[----:B------:R-:W-:-:S05]  /*b3b0*/  IMAD R161, R16, -0x2, R161 ;  /* 0xfffffffe10a17824 */ /* 0x000fca00078e02a1 */
[----:B------:R-:W-:Y:S02]  /*b3c0*/  VIADDMNMX R8, R161, R2, R8, PT ;  /* 0x00000002a1087246 */ /* 0x000fe40003800108 */
[----:B------:R-:W-:-:S07]  /*b3d0*/  VIMNMX R12, R12, R161, !PT ;  /* 0x000000a10c0c7248 */ /* 0x000fce0007fe0100 */
.L_x_7631:
        /* <DEDUP_REMOVED lines=11> */
[----:B------:R-:W-:-:S02]  /*b490*/  ISETP.GT.AND P5, PT, R12, 0x20, P1 ;  /* 0x000000200c00780c */ /* 0x000fc40000fa4270 */
[----:B------:R-:W-:Y:S02]  /*b4a0*/  FMNMX.FTZ R0, R179, R0, !PT ;  /* 0x00000000b3007209 */ /* 0x000fe40007810000 */
[----:B------:R-:W-:Y:S02]  /*b4b0*/  ISETP.LT.OR P5, PT, R8, 0x21, P5 ;  /* 0x000000210800780c */ /* 0x000fe40002fa1670 */
[----:B------:R-:W-:Y:S02]  /*b4c0*/  FMNMX.FTZ R0, R175, R0, !PT ;  /* 0x00000000af007209 */ /* 0x000fe40007810000 */
[C---:B------:R-:W-:Y:S02]  /*b4d0*/  ISETP.GT.AND P3, PT, R12.reuse, 0x8, P1 ;  /* 0x000000080c00780c */ /* 0x040fe40000f64270 */
        /* <DEDUP_REMOVED lines=9> */
[C---:B------:R-:W-:Y:S02]  /*b570*/  ISETP.GT.AND P2, PT, R12.reuse, 0x11, P1 ;  /* 0x000000110c00780c */ /* 0x040fe40000f44270 */
[----:B------:R-:W-:Y:S02]  /*b580*/  FMNMX.FTZ R0, R49, R0, !PT ;  /* 0x0000000031007209 */ /* 0x000fe40007810000 */
[----:B------:R-:W-:Y:S02]  /*b590*/  FSEL R31, R31, -INF , !P4 ;  /* 0xff8000001f1f7808 */ /* 0x000fe40006000000 */
[----:B------:R-:W-:Y:S02]  /*b5a0*/  FMNMX.FTZ R0, R45, R0, !PT ;  /* 0x000000002d007209 */ /* 0x000fe40007810000 */
[----:B------:R-:W-:-:S02]  /*b5b0*/  ISETP.GT.AND P3, PT, R12, 0x18, P1 ;  /* 0x000000180c00780c */ /* 0x000fc40000f64270 */
[----:B------:R-:W-:Y:S02]  /*b5c0*/  FMNMX.FTZ R0, R53, R0, !PT ;  /* 0x0000000035007209 */ /* 0x000fe40007810000 */
[----:B------:R-:W-:Y:S02]  /*b5d0*/  ISETP.LT.OR P2, PT, R8, 0x12, P2 ;  /* 0x000000120800780c */ /* 0x000fe40001741670 */
[----:B------:R-:W-:Y:S02]  /*b5e0*/  FMNMX.FTZ R0, R41, R0, !PT ;  /* 0x0000000029007209 */ /* 0x000fe40007810000 */
[----:B------:R-:W-:Y:S02]  /*b5f0*/  ISETP.GT.AND P4, PT, R12, 0x19, P1 ;  /* 0x000000190c00780c */ /* 0x000fe40000f84270 */
[----:B------:R-:W-:Y:S02]  /*b600*/  FMNMX.FTZ R0, R57, R0, !PT ;  /* 0x0000000039007209 */ /* 0x000fe40007810000 */
[----:B------:R-:W-:-:S02]  /*b610*/  ISETP.LT.OR P3, PT, R8, 0x19, P3 ;  /* 0x000000190800780c */ /* 0x000fc40001f61670 */
[----:B------:R-:W-:Y:S02]  /*b620*/  FMNMX.FTZ R0, R29, R0, !PT ;  /* 0x000000001d007209 */ /* 0x000fe40007810000 */
[----:B------:R-:W-:Y:S02]  /*b630*/  FSEL R35, R35, -INF , !P2 ;  /* 0xff80000023237808 */ /* 0x000fe40005000000 */
        /* <DEDUP_REMOVED lines=19> */
[----:B------:R-:W-:Y:S02]  /*b770*/  ISETP.GT.AND P2, PT, R12, 0x30, P1 ;  /* 0x000000300c00780c */ /* 0x000fe40000f44270 */
[----:B------:R-:W-:Y:S02]  /*b780*/  FMNMX.FTZ R0, R81, R0, !PT ;  /* 0x0000000051007209 */ /* 0x000fe40007810000 */
[----:B------:R-:W-:-:S02]  /*b790*/  ISETP.LT.OR P4, PT, R8, 0x2a, P4 ;  /* 0x0000002a0800780c */ /* 0x000fc40002781670 */
[----:B------:R-:W-:Y:S02]  /*b7a0*/  FMNMX.FTZ R0, R33, R0, !PT ;  /* 0x0000000021007209 */ /* 0x000fe40007810000 */
[----:B------:R-:W-:Y:S02]  /*b7b0*/  ISETP.LT.OR P2, PT, R8, 0x31, P2 ;  /* 0x000000310800780c */ /* 0x000fe40001741670 */
[----:B------:R-:W-:Y:S02]  /*b7c0*/  FMNMX.FTZ R14, R85, R0, !PT ;  /* 0x00000000550e7209 */ /* 0x000fe40007810000 */
[----:B------:R-:W0:Y:S01]  /*b7d0*/  LDC R0, c[0x0][0x988] ;  /* 0x00026200ff007b82 */ /* 0x000e220000000800 */
[----:B------:R-:W-:Y:S02]  /*b7e0*/  FSEL R181, R50, -INF , !P2 ;  /* 0xff80000032b57808 */ /* 0x000fe40005000000 */
[----:B------:R-:W1:Y:S01]  /*b7f0*/  SHFL.BFLY PT, R161, R14, 0x2, 0x1f ;  /* 0x0c401f000ea17f89 */ /* 0x000e6200000e0000 */
[----:B------:R-:W-:-:S04]  /*b800*/  ISETP.GT.AND P2, PT, R12, 0x40, P1 ;  /* 0x000000400c00780c */ /* 0x000fc80000f44270 */
[----:B------:R-:W-:-:S04]  /*b810*/  ISETP.LT.OR P2, PT, R8, 0x41, P2 ;  /* 0x000000410800780c */ /* 0x000fc80001741670 */
[----:B------:R-:W-:Y:S02]  /*b820*/  FSEL R193, R58, -INF , !P2 ;  /* 0xff8000003ac17808 */ /* 0x000fe40005000000 */
[----:B------:R-:W-:-:S04]  /*b830*/  ISETP.GT.AND P2, PT, R12, 0x50, P1 ;  /* 0x000000500c00780c */ /* 0x000fc80000f44270 */
[----:B------:R-:W-:Y:S02]  /*b840*/  ISETP.LT.OR P2, PT, R8, 0x51, P2 ;  /* 0x000000510800780c */ /* 0x000fe40001741670 */
[----:B-1----:R-:W-:-:S05]  /*b850*/  FMNMX.FTZ R161, R14, R161, !PT ;  /* 0x000000a10ea17209 */ /* 0x002fca0007810000 */
[----:B------:R-:W1:Y:S02]  /*b860*/  SHFL.BFLY PT, R2, R161, 0x1, 0x1f ;  /* 0x0c201f00a1027f89 */ /* 0x000e6400000e0000 */
[----:B-1----:R-:W-:Y:S02]  /*b870*/  FMNMX.FTZ R2, R161, R2, !PT ;  /* 0x00000002a1027209 */ /* 0x002fe40007810000 */
[----:B------:R-:W-:Y:S02]  /*b880*/  FSEL R161, R27, -INF , !P6 ;  /* 0xff8000001ba17808 */ /* 0x000fe40007000000 */
[C---:B------:R-:W-:Y:S01]  /*b890*/  FSETP.NEU.FTZ.AND P6, PT, R2.reuse, -INF , PT ;  /* 0xff8000000200780b */ /* 0x040fe20003fdd000 */
[----:B0-----:R-:W-:-:S05]  /*b8a0*/  FMUL.FTZ R14, R2, R0 ;  /* 0x00000000020e7220 */ /* 0x001fca0000410000 */
[----:B------:R-:W-:-:S05]  /*b8b0*/  FSEL R14, R14, RZ, P6 ;  /* 0x000000ff0e0e7208 */ /* 0x000fca0003000000 */
        /* <DEDUP_REMOVED lines=58> */
[----:B------:R-:W-:Y:S01]  /*bc60*/  FFMA.FTZ R37, R81, R0, -R14 ;  /* 0x0000000051257223 */ /* 0x000fe2000001080e */
[----:B------:R-:W-:Y:S01]  /*bc70*/  FMNMX.FTZ R20, R177, R20, !PT ;  /* 0x00000014b1147209 */ /* 0x000fe20007810000 */
[----:B------:R-:W-:Y:S01]  /*bc80*/  MUFU.EX2 R9, R9 ;  /* 0x0000000900097308 */ /* 0x000fe20000000800 */
[----:B------:R-:W-:-:S02]  /*bc90*/  ISETP.GT.AND P4, PT, R12, 0x49, P1 ;  /* 0x000000490c00780c */ /* 0x000fc40000f84270 */
[----:B------:R-:W-:Y:S02]  /*bca0*/  FMNMX.FTZ R20, R181, R20, !PT ;  /* 0x00000014b5147209 */ /* 0x000fe40007810000 */
[----:B------:R-:W-:Y:S02]  /*bcb0*/  ISETP.LT.OR P5, PT, R8, 0x49, P5 ;  /* 0x000000490800780c */ /* 0x000fe40002fa1670 */
[----:B------:R-:W-:Y:S01]  /*bcc0*/  FMNMX.FTZ R20, R51, R20, !PT ;  /* 0x0000001433147209 */ /* 0x000fe20007810000 */
[----:B------:R-:W-:Y:S01]  /*bcd0*/  MUFU.EX2 R180, R180 ;  /* 0x000000b400b47308 */ /* 0x000fe20000000800 */
[----:B------:R-:W-:Y:S02]  /*bce0*/  FSEL R59, R59, -INF , !P3 ;  /* 0xff8000003b3b7808 */ /* 0x000fe40005800000 */
[----:B------:R-:W-:Y:S02]  /*bcf0*/  FMNMX.FTZ R20, R179, R20, !PT ;  /* 0x00000014b3147209 */ /* 0x000fe40007810000 */
[----:B------:R-:W-:-:S02]  /*bd00*/  FSEL R159, R62, -INF , !P5 ;  /* 0xff8000003e9f7808 */ /* 0x000fc40006800000 */
[----:B------:R-:W-:Y:S01]  /*bd10*/  FMNMX.FTZ R20, R175, R20, !PT ;  /* 0x00000014af147209 */ /* 0x000fe20007810000 */
[----:B------:R-:W-:Y:S01]  /*bd20*/  MUFU.EX2 R182, R182 ;  /* 0x000000b600b67308 */ /* 0x000fe20000000800 */
[----:B------:R-:W-:Y:S02]  /*bd30*/  ISETP.LT.OR P4, PT, R8, 0x4a, P4 ;  /* 0x0000004a0800780c */ /* 0x000fe40002781670 */
[----:B------:R-:W-:Y:S02]  /*bd40*/  FMNMX.FTZ R20, R193, R20, !PT ;  /* 0x00000014c1147209 */ /* 0x000fe40007810000 */
[----:B------:R-:W-:Y:S02]  /*bd50*/  ISETP.GT.AND P3, PT, R12, 0x51, P1 ;  /* 0x000000510c00780c */ /* 0x000fe40000f64270 */
[----:B------:R-:W-:Y:S01]  /*bd60*/  FMNMX.FTZ R20, R59, R20, !PT ;  /* 0x000000143b147209 */ /* 0x000fe20007810000 */
[----:B------:R-:W-:Y:S01]  /*bd70*/  MUFU.EX2 R11, R11 ;  /* 0x0000000b000b7308 */ /* 0x000fe20000000800 */
[----:B------:R-:W-:-:S02]  /*bd80*/  FSEL R63, R63, -INF , !P4 ;  /* 0xff8000003f3f7808 */ /* 0x000fc40006000000 */
[----:B------:R-:W-:Y:S02]  /*bd90*/  FMNMX.FTZ R20, R159, R20, !PT ;  /* 0x000000149f147209 */ /* 0x000fe40007810000 */
[----:B------:R-:W-:Y:S02]  /*bda0*/  ISETP.GT.AND P5, PT, R12, 0x58, P1 ;  /* 0x000000580c00780c */ /* 0x000fe40000fa4270 */
[----:B------:R-:W-:Y:S01]  /*bdb0*/  FSEL R157, R66, -INF , !P2 ;  /* 0xff800000429d7808 */ /* 0x000fe20005000000 */
[----:B------:R-:W-:Y:S01]  /*bdc0*/  MUFU.EX2 R176, R176 ;  /* 0x000000b000b07308 */ /* 0x000fe20000000800 */
[----:B------:R-:W-:Y:S02]  /*bdd0*/  ISETP.LT.OR P3, PT, R8, 0x52, P3 ;  /* 0x000000520800780c */ /* 0x000fe40001f61670 */
[----:B------:R-:W-:Y:S02]  /*bde0*/  FMNMX.FTZ R20, R63, R20, !PT ;  /* 0x000000143f147209 */ /* 0x000fe40007810000 */
[----:B------:R-:W-:-:S02]  /*bdf0*/  ISETP.GT.AND P4, PT, R12, 0x59, P1 ;  /* 0x000000590c00780c */ /* 0x000fc40000f84270 */
[----:B------:R-:W-:Y:S01]  /*be00*/  ISETP.LT.OR P5, PT, R8, 0x59, P5 ;  /* 0x000000590800780c */ /* 0x000fe20002fa1670 */
[----:B------:R-:W-:Y:S01]  /*be10*/  MUFU.EX2 R13, R13 ;  /* 0x0000000d000d7308 */ /* 0x000fe20000000800 */
[----:B------:R-:W-:Y:S02]  /*be20*/  FSEL R67, R67, -INF , !P3 ;  /* 0xff80000043437808 */ /* 0x000fe40005800000 */
[----:B------:R-:W-:Y:S02]  /*be30*/  FMNMX.FTZ R20, R157, R20, !PT ;  /* 0x000000149d147209 */ /* 0x000fe40007810000 */
[----:B------:R-:W-:Y:S02]  /*be40*/  ISETP.GT.AND P2, PT, R12, 0x60, P1 ;  /* 0x000000600c00780c */ /* 0x000fe40000f44270 */
[----:B------:R-:W-:Y:S01]  /*be50*/  FSEL R153, R70, -INF , !P5 ;  /* 0xff80000046997808 */ /* 0x000fe20006800000 */
[----:B------:R-:W-:Y:S01]  /*be60*/  MUFU.EX2 R178, R178 ;  /* 0x000000b200b27308 */ /* 0x000fe20000000800 */
[----:B------:R-:W-:-:S02]  /*be70*/  ISETP.LT.OR P4, PT, R8, 0x5a, P4 ;  /* 0x0000005a0800780c */ /* 0x000fc40002781670 */
[----:B------:R-:W-:Y:S02]  /*be80*/  FMNMX.FTZ R20, R67, R20, !PT ;  /* 0x0000001443147209 */ /* 0x000fe40007810000 */
[----:B------:R-:W-:Y:S02]  /*be90*/  ISETP.GT.AND P3, PT, R12, 0x61, P1 ;  /* 0x000000610c00780c */ /* 0x000fe40000f64270 */
[----:B------:R-:W-:Y:S01]  /*bea0*/  ISETP.LT.OR P2, PT, R8, 0x61, P2 ;  /* 0x000000610800780c */ /* 0x000fe20001741670 */
[----:B------:R-:W-:Y:S01]  /*beb0*/  MUFU.EX2 R27, R27 ;  /* 0x0000001b001b7308 */ /* 0x000fe20000000800 */
[----:B------:R-:W-:Y:S02]  /*bec0*/  FSEL R71, R71, -INF , !P4 ;  /* 0xff80000047477808 */ /* 0x000fe40006000000 */
[----:B------:R-:W-:Y:S02]  /*bed0*/  FMNMX.FTZ R20, R153, R20, !PT ;  /* 0x0000001499147209 */ /* 0x000fe40007810000 */
[----:B------:R-:W-:-:S02]  /*bee0*/  ISETP.GT.AND P5, PT, R12, 0x68, P1 ;  /* 0x000000680c00780c */ /* 0x000fc40000fa4270 */
[----:B------:R-:W-:Y:S01]  /*bef0*/  FSEL R155, R74, -INF , !P2 ;  /* 0xff8000004a9b7808 */ /* 0x000fe20005000000 */
[----:B------:R-:W-:Y:S01]  /*bf00*/  MUFU.EX2 R172, R172 ;  /* 0x000000ac00ac7308 */ /* 0x000fe20000000800 */
[----:B------:R-:W-:Y:S02]  /*bf10*/  ISETP.LT.OR P3, PT, R8, 0x62, P3 ;  /* 0x000000620800780c */ /* 0x000fe40001f61670 */
[----:B------:R-:W-:Y:S02]  /*bf20*/  FMNMX.FTZ R20, R71, R20, !PT ;  /* 0x0000001447147209 */ /* 0x000fe40007810000 */
[----:B------:R-:W-:Y:S02]  /*bf30*/  ISETP.GT.AND P4, PT, R12, 0x69, P1 ;  /* 0x000000690c00780c */ /* 0x000fe40000f84270 */
[----:B------:R-:W-:Y:S01]  /*bf40*/  ISETP.LT.OR P5, PT, R8, 0x69, P5 ;  /* 0x000000690800780c */ /* 0x000fe20002fa1670 */
        /* <DEDUP_REMOVED lines=14> */
[----:B------:R-:W-:Y:S01]  /*c030*/  ISETP.LT.OR P3, PT, R8, 0x72, P3 ;  /* 0x000000720800780c */ /* 0x000fe20001f61670 */
[----:B------:R-:W-:Y:S01]  /*c040*/  MUFU.EX2 R168, R168 ;  /* 0x000000a800a87308 */ /* 0x000fe20000000800 */
[----:B------:R-:W-:-:S02]  /*c050*/  FSEL R167, R82, -INF , !P2 ;  /* 0xff80000052a77808 */ /* 0x000fc40005000000 */
[----:B------:R-:W-:Y:S02]  /*c060*/  FMNMX.FTZ R20, R79, R20, !PT ;  /* 0x000000144f147209 */ /* 0x000fe40007810000 */
[----:B------:R-:W-:Y:S02]  /*c070*/  ISETP.GT.AND P1, PT, R12, 0x79, P1 ;  /* 0x000000790c00780c */ /* 0x000fe40000f24270 */
[C---:B------:R-:W-:Y:S01]  /*c080*/  ISETP.LT.OR P5, PT, R8.reuse, 0x79, P5 ;  /* 0x000000790800780c */ /* 0x040fe20002fa1670 */
[----:B------:R-:W-:Y:S01]  /*c090*/  MUFU.EX2 R49, R49 ;  /* 0x0000003100317308 */ /* 0x000fe20000000800 */
[----:B------:R-:W-:Y:S02]  /*c0a0*/  FSEL R83, R83, -INF , !P3 ;  /* 0xff80000053537808 */ /* 0x000fe40005800000 */
[----:B------:R-:W-:Y:S02]  /*c0b0*/  FMNMX.FTZ R20, R167, R20, !PT ;  /* 0x00000014a7147209 */ /* 0x000fe40007810000 */
[----:B------:R-:W-:-:S02]  /*c0c0*/  ISETP.LT.OR P1, PT, R8, 0x7a, P1 ;  /* 0x0000007a0800780c */ /* 0x000fc40000f21670 */
[----:B------:R-:W-:Y:S01]  /*c0d0*/  FSEL R195, R86, -INF , !P5 ;  /* 0xff80000056c37808 */ /* 0x000fe20006800000 */
[----:B------:R-:W-:Y:S01]  /*c0e0*/  MUFU.EX2 R170, R170 ;  /* 0x000000aa00aa7308 */ /* 0x000fe20000000800 */
[----:B------:R-:W-:Y:S02]  /*c0f0*/  FMNMX.FTZ R20, R83, R20, !PT ;  /* 0x0000001453147209 */ /* 0x000fe40007810000 */
[----:B------:R-:W-:Y:S02]  /*c100*/  FSEL R87, R87, -INF , !P1 ;  /* 0xff80000057577808 */ /* 0x000fe40004800000 */
[----:B------:R-:W-:Y:S02]  /*c110*/  FMNMX.FTZ R20, R195, R20, !PT ;  /* 0x00000014c3147209 */ /* 0x000fe40007810000 */
[----:B------:R-:W-:Y:S01]  /*c120*/  FSEL R12, R2, RZ, P6 ;  /* 0x000000ff020c7208 */ /* 0x000fe20003000000 */
[----:B------:R-:W-:Y:S01]  /*c130*/  MUFU.EX2 R45, R45 ;  /* 0x0000002d002d7308 */ /* 0x000fe20000000800 */
[----:B------:R-:W-:-:S03]  /*c140*/  FMNMX.FTZ R20, R87, R20, !PT ;  /* 0x0000001457147209 */ /* 0x000fc60007810000 */
[----:B------:R-:W-:Y:S01]  /*c150*/  FADD.FTZ R33, -R12, R5 ;  /* 0x000000050c217221 */ /* 0x000fe20000010100 */
[-CC-:B------:R-:W-:Y:S01]  /*c160*/  FFMA.FTZ R5, R85, R0.reuse, -R14.reuse ;  /* 0x0000000055057223 */ /* 0x180fe2000001080e */
        /* <DEDUP_REMOVED lines=12> */
[----:B------:R-:W-:-:S03]  /*c230*/  FMUL.FTZ R8, R33, R0 ;  /* 0x0000000021087220 */ /* 0x000fc60000410000 */
[C---:B------:R-:W-:Y:S01]  /*c240*/  FSETP.NEU.FTZ.AND P1, PT, R7.reuse, -INF , PT ;  /* 0xff8000000700780b */ /* 0x040fe20003f3d000 */
[----:B------:R-:W-:Y:S02]  /*c250*/  FMUL.FTZ R12, R7, R0 ;  /* 0x00000000070c7220 */ /* 0x000fe40000410000 */
[----:B------:R-:W-:Y:S03]  /*c260*/  MUFU.EX2 R21, R21 ;  /* 0x0000001500157308 */ /* 0x000fe60000000800 */
[----:B------:R-:W-:-:S05]  /*c270*/  FSEL R12, R12, RZ, P1 ;  /* 0x000000ff0c0c7208 */ /* 0x000fca0000800000 */
[----:B------:R-:W0:Y:S01]  /*c280*/  MUFU.EX2 R8, R8 ;  /* 0x0000000800087308 */ /* 0x000e220000000800 */
[-CC-:B------:R-:W-:Y:S01]  /*c290*/  FFMA.FTZ R20, R31, R0.reuse, -R12.reuse ;  /* 0x000000001f147223 */ /* 0x180fe2000001080c */
[----:B------:R-:W-:Y:S01]  /*c2a0*/  FSEL R31, R7, RZ, P1 ;  /* 0x000000ff071f7208 */ /* 0x000fe20000800000 */
[-CC-:B------:R-:W-:Y:S01]  /*c2b0*/  FFMA.FTZ R14, R183, R0.reuse, -R12.reuse ;  /* 0x00000000b70e7223 */ /* 0x180fe2000001080c */
[-CC-:B------:R-:W-:Y:S01]  /*c2c0*/  FFMA.FTZ R33, R161, R0.reuse, -R12.reuse ;  /* 0x00000000a1217223 */ /* 0x180fe2000001080c */
[-CC-:B------:R-:W-:Y:S01]  /*c2d0*/  FFMA.FTZ R183, R163, R0.reuse, -R12.reuse ;  /* 0x00000000a3b77223 */ /* 0x180fe2000001080c */
[-C--:B------:R-:W-:Y:S01]  /*c2e0*/  FFMA.FTZ R24, R165, R0.reuse, -R12 ;  /* 0x00000000a5187223 */ /* 0x080fe2000001080c */
[----:B------:R-:W-:Y:S01]  /*c2f0*/  FADD.FTZ R31, -R31, R6 ;  /* 0x000000061f1f7221 */ /* 0x000fe20000010100 */
[----:B------:R-:W-:Y:S01]  /*c300*/  MUFU.EX2 R20, R20 ;  /* 0x0000001400147308 */ /* 0x000fe20000000800 */
[-CC-:B------:R-:W-:Y:S01]  /*c310*/  FFMA.FTZ R35, R35, R0.reuse, -R12.reuse ;  /* 0x0000000023237223 */ /* 0x180fe2000001080c */
[-CC-:B------:R-:W-:Y:S01]  /*c320*/  FFMA.FTZ R32, R51, R0.reuse, -R12.reuse ;  /* 0x0000000033207223 */ /* 0x180fe2000001080c */
[-C--:B------:R-:W-:Y:S01]  /*c330*/  FMUL.FTZ R31, R31, R0.reuse ;  /* 0x000000001f1f7220 */ /* 0x080fe20000410000 */
[-CC-:B------:R-:W-:Y:S01]  /*c340*/  FFMA.FTZ R26, R169, R0.reuse, -R12.reuse ;  /* 0x00000000a91a7223 */ /* 0x180fe2000001080c */
[-CC-:B------:R-:W-:Y:S01]  /*c350*/  FFMA.FTZ R39, R39, R0.reuse, -R12.reuse ;  /* 0x0000000027277223 */ /* 0x180fe2000001080c */
[-CC-:B------:R-:W-:Y:S01]  /*c360*/  FFMA.FTZ R28, R171, R0.reuse, -R12.reuse ;  /* 0x00000000ab1c7223 */ /* 0x180fe2000001080c */
[--C-:B------:R-:W-:Y:S01]  /*c370*/  FFMA.FTZ R34, R59, R0, -R12.reuse ;  /* 0x000000003b227223 */ /* 0x100fe2000001080c */
[----:B------:R-:W-:Y:S01]  /*c380*/  MUFU.EX2 R14, R14 ;  /* 0x0000000e000e7308 */ /* 0x000fe20000000800 */
        /* <DEDUP_REMOVED lines=19> */
[----:B------:R-:W-:-:S04]  /*c4c0*/  FFMA.FTZ R195, R195, R0, -R12 ;  /* 0x00000000c3c37223 */ /* 0x000fc8000001080c */
[----:B------:R-:W2:Y:S01]  /*c4d0*/  MUFU.EX2 R183, R183 ;  /* 0x000000b700b77308 */ /* 0x000ea20000000800 */
[----:B0-----:R-:W-:Y:S01]  /*c4e0*/  FFMA.FTZ R4, R31, R3, R14 ;  /* 0x000000031f047223 */ /* 0x001fe2000001000e */
[----:B------:R-:W-:Y:S01]  /*c4f0*/  FADD.FTZ R3, R180, R51 ;  /* 0x00000033b4037221 */ /* 0x000fe20000010000 */
[----:B------:R-:W-:-:S03]  /*c500*/  FFMA.FTZ R51, R63, R0, -R12 ;  /* 0x000000003f337223 */ /* 0x000fc6000001080c */
[----:B------:R-:W-:Y:S02]  /*c510*/  FADD.FTZ R38, R182, R3 ;  /* 0x00000003b6267221 */ /* 0x000fe40000010000 */
[----:B------:R-:W0:Y:S01]  /*c520*/  MUFU.EX2 R24, R24 ;  /* 0x0000001800187308 */ /* 0x000e220000000800 */
[----:B-1----:R-:W-:Y:S01]  /*c530*/  FADD.FTZ R4, R33, R4 ;  /* 0x0000000421047221 */ /* 0x002fe20000010000 */
[----:B------:R-:W-:-:S06]  /*c540*/  FADD.FTZ R59, R11, R38 ;  /* 0x000000260b3b7221 */ /* 0x000fcc0000010000 */
[----:B------:R-:W1:Y:S01]  /*c550*/  MUFU.EX2 R35, R35 ;  /* 0x0000002300237308 */ /* 0x000e620000000800 */
[----:B--2---:R-:W-:Y:S01]  /*c560*/  FADD.FTZ R3, R183, R4 ;  /* 0x00000004b7037221 */ /* 0x004fe20000010000 */
[----:B------:R-:W-:-:S03]  /*c570*/  FADD.FTZ R4, R176, R59 ;  /* 0x0000003bb0047221 */ /* 0x000fc60000010000 */
[----:B------:R-:W-:-:S03]  /*c580*/  FADD.FTZ R3, R20, R3 ;  /* 0x0000000314037221 */ /* 0x000fc60000010000 */
[----:B------:R-:W2:Y:S01]  /*c590*/  MUFU.EX2 R26, R26 ;  /* 0x0000001a001a7308 */ /* 0x000ea20000000800 */
[----:B0-----:R-:W-:Y:S01]  /*c5a0*/  FADD.FTZ R38, R24, R3 ;  /* 0x0000000318267221 */ /* 0x001fe20000010000 */
[----:B------:R-:W-:-:S04]  /*c5b0*/  FADD.FTZ R3, R13, R4 ;  /* 0x000000040d037221 */ /* 0x000fc80000010000 */
[----:B------:R-:W-:Y:S02]  /*c5c0*/  FADD.FTZ R4, R178, R3 ;  /* 0x00000003b2047221 */ /* 0x000fe40000010000 */
[----:B------:R-:W0:Y:S01]  /*c5d0*/  MUFU.EX2 R39, R39 ;  /* 0x0000002700277308 */ /* 0x000e220000000800 */
[----:B-1----:R-:W-:Y:S01]  /*c5e0*/  FADD.FTZ R59, R35, R38 ;  /* 0x00000026233b7221 */ /* 0x002fe20000010000 */
[----:B------:R-:W-:Y:S01]  /*c5f0*/  FADD.FTZ R3, R27, R4 ;  /* 0x000000041b037221 */ /* 0x000fe20000010000 */
[----:B------:R-:W-:-:S03]  /*c600*/  FFMA.FTZ R38, R67, R0, -R12 ;  /* 0x0000000043267223 */ /* 0x000fc6000001080c */
        /* <DEDUP_REMOVED lines=12> */
[----:B--2---:R-:W-:Y:S01]  /*c6d0*/  FADD.FTZ R59, R43, R40 ;  /* 0x000000282b3b7221 */ /* 0x004fe20000010000 */
[-CC-:B------:R-:W-:Y:S01]  /*c6e0*/  FFMA.FTZ R40, R71, R0.reuse, -R12.reuse ;  /* 0x0000000047287223 */ /* 0x180fe2000001080c */
[----:B------:R-:W-:-:S05]  /*c6f0*/  FFMA.FTZ R12, R87, R0, -R12 ;  /* 0x00000000570c7223 */ /* 0x000fca000001080c */
        /* <DEDUP_REMOVED lines=27> */
[----:B0-----:R-:W-:-:S07]  /*c8b0*/  FADD.FTZ R42, R51, R42 ;  /* 0x0000002a332a7221 */ /* 0x001fce0000010000 */
[----:B------:R-:W0:Y:S01]  /*c8c0*/  MUFU.EX2 R163, R163 ;  /* 0x000000a300a37308 */ /* 0x000e220000000800 */
[----:B-1----:R-:W-:-:S07]  /*c8d0*/  FADD.FTZ R3, R161, R42 ;  /* 0x0000002aa1037221 */ /* 0x002fce0000010000 */
[----:B------:R-:W1:Y:S08]  /*c8e0*/  MUFU.EX2 R40, R40 ;  /* 0x0000002800287308 */ /* 0x000e700000000800 */
[----:B------:R-:W3:Y:S08]  /*c8f0*/  MUFU.EX2 R156, R156 ;  /* 0x0000009c009c7308 */ /* 0x000ef00000000800 */
[----:B------:R-:W4:Y:S08]  /*c900*/  MUFU.EX2 R44, R155 ;  /* 0x0000009b002c7308 */ /* 0x000f300000000800 */
[----:B------:R5:W-:Y:S08]  /*c910*/  MUFU.EX2 R46, R53 ;  /* 0x00000035002e7308 */ /* 0x000bf00000000800 */
[----:B------:R-:W4:Y:S01]  /*c920*/  MUFU.EX2 R25, R25 ;  /* 0x0000001900197308 */ /* 0x000f220000000800 */
[----:B-----5:R-:W-:Y:S01]  /*c930*/  FADD.FTZ R53, R15, R4 ;  /* 0x000000040f357221 */ /* 0x020fe20000010000 */
[----:B--2---:R-:W-:-:S03]  /*c940*/  FADD.FTZ R4, R38, R3 ;  /* 0x0000000326047221 */ /* 0x004fc60000010000 */
[----:B------:R-:W-:Y:S01]  /*c950*/  FADD.FTZ R42, R162, R53 ;  /* 0x00000035a22a7221 */ /* 0x000fe20000010000 */
[----:B0-----:R-:W-:Y:S02]  /*c960*/  FADD.FTZ R3, R163, R4 ;  /* 0x00000004a3037221 */ /* 0x001fe40000010000 */
[----:B------:R-:W0:Y:S01]  /*c970*/  MUFU.EX2 R75, R75 ;  /* 0x0000004b004b7308 */ /* 0x000e220000000800 */
[----:B------:R-:W-:Y:S01]  /*c980*/  FADD.FTZ R53, R21, R42 ;  /* 0x0000002a15357221 */ /* 0x000fe20000010000 */
[----:B-1----:R-:W-:-:S03]  /*c990*/  FADD.FTZ R3, R40, R3 ;  /* 0x0000000328037221 */ /* 0x002fc60000010000 */
[----:B---3--:R-:W-:Y:S01]  /*c9a0*/  FADD.FTZ R4, R156, R53 ;  /* 0x000000359c047221 */ /* 0x008fe20000010000 */
[----:B----4-:R-:W-:Y:S02]  /*c9b0*/  FADD.FTZ R3, R44, R3 ;  /* 0x000000032c037221 */ /* 0x010fe40000010000 */
[----:B------:R-:W1:Y:S01]  /*c9c0*/  MUFU.EX2 R158, R158 ;  /* 0x0000009e009e7308 */ /* 0x000e620000000800 */
[----:B------:R-:W-:-:S07]  /*c9d0*/  FADD.FTZ R53, R25, R4 ;  /* 0x0000000419357221 */ /* 0x000fce0000010000 */
[----:B------:R-:W2:Y:S01]  /*c9e0*/  MUFU.EX2 R57, R57 ;  /* 0x0000003900397308 */ /* 0x000ea20000000800 */
[----:B0-----:R-:W-:-:S04]  /*c9f0*/  FADD.FTZ R3, R75, R3 ;  /* 0x000000034b037221 */ /* 0x001fc80000010000 */
[----:B------:R-:W-:-:S03]  /*ca00*/  FADD.FTZ R3, R46, R3 ;  /* 0x000000032e037221 */ /* 0x000fc60000010000 */
        /* <DEDUP_REMOVED lines=22> */
.L_x_7635:
[----:B------:R-:W-:Y:S01]  /*cb70*/  ULEA UR6, UR58, UR41, 0x3 ;  /* 0x000000293a067291 */ /* 0x000fe2000f8e183f */
[----:B------:R-:W-:Y:S01]  /*cb80*/  ISETP.GT.AND P1, PT, R10, UR39, PT ;  /* 0x000000270a007c0c */ /* 0x000fe2000bf24270 */
[----:B------:R-:W-:Y:S01]  /*cb90*/  UMOV UR59, UR46 ;  /* 0x0000002e003b7c82 */ /* 0x000fe20008000000 */
[----:B------:R-:W-:Y:S01]  /*cba0*/  UMOV UR58, UR45 ;  /* 0x0000002d003a7c82 */ /* 0x000fe20008000000 */
[----:B------:R-:W-:Y:S01]  /*cbb0*/  UIADD3 UR6, UR6, 0x28860, URZ ;  /* 0x0002886006067890 */ /* 0x000fe2000fffe03f */
[----:B------:R-:W-:Y:S01]  /*cbc0*/  F2FP.F16.F32.PACK_AB R171, R6, R171 ;  /* 0x000000ab06ab723e */ /* 0x000fe200000000ff */
[----:B------:R-:W-:Y:S01]  /*cbd0*/  FMUL.FTZ R88, R88, R8 ;  /* 0x0000000858587220 */ /* 0x000fe20000410000 */
[----:B------:R-:W-:Y:S01]  /*cbe0*/  F2FP.F16.F32.PACK_AB R154, R5, R154 ;  /* 0x0000009a059a723e */ /* 0x000fe200000000ff */
[----:B------:R-:W-:Y:S01]  /*cbf0*/  UPRMT UR6, UR40, 0x654, UR6 ;  /* 0x0000065428067896 */ /* 0x000fe20008000006 */
[----:B------:R-:W-:Y:S01]  /*cc00*/  F2FP.F16.F32.PACK_AB R180, R180, R9 ;  /* 0x00000009b4b4723e */ /* 0x000fe200000000ff */
[----:B------:R-:W-:Y:S01]  /*cc10*/  FMUL.FTZ R89, R89, R8 ;  /* 0x0000000859597220 */ /* 0x000fe20000410000 */
[----:B------:R-:W-:Y:S01]  /*cc20*/  F2FP.F16.F32.PACK_AB R181, R33, R14 ;  /* 0x0000000e21b5723e */ /* 0x000fe200000000ff */
[----:B------:R-:W-:Y:S01]  /*cc30*/  FMUL.FTZ R92, R92, R8 ;  /* 0x000000085c5c7220 */ /* 0x000fe20000410000 */
[----:B------:R-:W-:Y:S01]  /*cc40*/  F2FP.F16.F32.PACK_AB R182, R11, R182 ;  /* 0x000000b60bb6723e */ /* 0x000fe200000000ff */
[-C--:B------:R-:W-:Y:S01]  /*cc50*/  FMUL.FTZ R93, R93, R8.reuse ;  /* 0x000000085d5d7220 */ /* 0x080fe20000410000 */
[----:B------:R-:W-:Y:S01]  /*cc60*/  F2FP.F16.F32.PACK_AB R183, R20, R183 ;  /* 0x000000b714b7723e */ /* 0x000fe200000000ff */
[----:B------:R-:W-:Y:S01]  /*cc70*/  FMUL.FTZ R96, R96, R8 ;  /* 0x0000000860607220 */ /* 0x000fe20000410000 */
[----:B------:R-:W-:Y:S01]  /*cc80*/  SYNCS.ARRIVE.TRANS64.RED.A1T0 RZ, [UR6], RZ ;  /* 0x000000ffffff79a7 */ /* 0x000fe20008100406 */
        /* <DEDUP_REMOVED lines=86> */
[----:B------:R-:W-:-:S02]  /*d1f0*/  IMAD.MOV.U32 R6, RZ, RZ, R7 ;  /* 0x000000ffff067224 */ /* 0x000fc400078e0007 */
[----:B------:R-:W-:Y:S01]  /*d200*/  IMAD.MOV.U32 R5, RZ, RZ, R2 ;  /* 0x000000ffff057224 */ /* 0x000fe200078e0002 */
[----:B------:R-:W-:Y:S06]  /*d210*/  @P1 BRA `(.L_x_7636) ;  /* 0xffffffcc00cc1947 */ /* 0x000fec000383ffff */
.L_x_7617:
[----:B------:R-:W-:Y:S06]  /*d220*/  BAR.ARV 0x8, 0x180 ;  /* 0x0206000000007b1d */ /* 0x000fec0000002000 */
[----:B------:R-:W-:Y:S05]  /*d230*/  @!P0 BRA `(.L_x_7637) ;  /* 0x0000000000048947 */ /* 0x000fea0003800000 */
[----:B------:R-:W-:Y:S01]  /*d240*/  BPT.TRAP 0x1 ;  /* 0x000000040000795c */ /* 0x000fe20000300000 */
.L_x_7637:
[----:B------:R-:W-:Y:S01]  /*d250*/  ULEA UR5, UR45, UR41, 0x3 ;  /* 0x000000292d057291 */ /* 0x000fe2000f8e183f */
[----:B------:R-:W-:-:S05]  /*d260*/  IMAD.U32 R5, RZ, RZ, UR46 ;  /* 0x0000002eff057e24 */ /* 0x000fca000f8e00ff */
[----:B------:R-:W-:-:S04]  /*d270*/  SHF.L.U32 R5, R5, 0x1f, RZ ;  /* 0x0000001f05057819 */ /* 0x000fc800000006ff */
[----:B------:R0:W1:Y:S01]  /*d280*/  SYNCS.PHASECHK.TRANS64.TRYWAIT P1, [UR5+0x28850], R5 ;  /* 0x02885005ff0075a7 */ /* 0x0000620008020145 */
[----:B------:R-:W-:Y:S05]  /*d290*/  @!P0 BRA `(.L_x_7638) ;  /* 0x0000000000048947 */ /* 0x000fea0003800000 */
[----:B------:R-:W-:Y:S01]  /*d2a0*/  BPT.TRAP 0x1 ;  /* 0x000000040000795c */ /* 0x000fe20000300000 */
.L_x_7638:
[----:B-1----:R-:W-:Y:S05]  /*d2b0*/  @P1 BRA `(.L_x_7639) ;  /* 0x0000000000081947 */ /* 0x002fea0003800000 */
[----:B------:R-:W1:Y:S02]  /*d2c0*/  SYNCS.PHASECHK.TRANS64.TRYWAIT P1, [UR5+0x28850], R5 ;  /* 0x02885005ff0075a7 */ /* 0x000e640008020145 */
[----:B-1----:R-:W-:Y:S05]  /*d2d0*/  @!P1 BRA `(.L_x_7640) ;  /* 0x0000006c00bc9947 */ /* 0x002fea0003800000 */
.L_x_7639:
[----:B------:R-:W-:Y:S01]  /*d2e0*/  UIADD3 UR41, UR41, 0x400, URZ ;  /* 0x0000040029297890 */ /* 0x000fe2000fffe03f */
[----:B------:R-:W-:Y:S01]  /*d2f0*/  WARPGROUP.ARRIVE ;  /* 0x00000000000079c5 */ /* 0x000fe20000000000 */
[----:B------:R-:W-:Y:S01]  /*d300*/  UMOV UR7, 0x40000040 ;  /* 0x4000004000077882 */ /* 0x000fe20000000000 */
[----:B01----:R-:W0:Y:S01]  /*d310*/  SHFL.BFLY PT, R5, R4, 0x2, 0x1f ;  /* 0x0c401f0004057f89 */ /* 0x003e2200000e0000 */
[----:B------:R-:W-:Y:S01]  /*d320*/  USHF.R.U32.HI UR41, URZ, 0x4, UR41 ;  /* 0x000000043f297899 */ /* 0x000fe20008011629 */
[----:B------:R-:W-:Y:S02]  /*d330*/  IMAD.MOV.U32 R37, RZ, RZ, -0x800000 ;  /* 0xff800000ff257424 */ /* 0x000fe400078e00ff */
        /* <DEDUP_REMOVED lines=10> */
[----:B-1----:R-:W-:Y:S01]  /*d3e0*/  FADD.FTZ R8, R6, R3 ;  /* 0x0000000306087221 */ /* 0x002fe20000010000 */
[----:B------:R-:W-:Y:S02]  /*d3f0*/  IMAD.MOV.U32 R3, RZ, RZ, RZ ;  /* 0x000000ffff037224 */ /* 0x000fe400078e00ff */
[----:B------:R-:W0:Y:S04]  /*d400*/  SHFL.BFLY PT, R6, R5, 0x1, 0x1f ;  /* 0x0c201f0005067f89 */ /* 0x000e2800000e0000 */
[----:B------:R-:W1:Y:S01]  /*d410*/  SHFL.BFLY PT, R9, R8, 0x1, 0x1f ;  /* 0x0c201f0008097f89 */ /* 0x000e6200000e0000 */
[----:B0-----:R-:W-:Y:S01]  /*d420*/  FADD.FTZ R10, R5, R6 ;  /* 0x00000006050a7221 */ /* 0x001fe20000010000 */
[----:B-1----:R-:W-:-:S04]  /*d430*/  FADD.FTZ R11, R8, R9 ;  /* 0x00000009080b7221 */ /* 0x002fc80000010000 */
[----:B------:R-:W-:Y:S01]  /*d440*/  FSETP.NE.FTZ.AND P1, PT, R10, RZ, PT ;  /* 0x000000ff0a00720b */ /* 0x000fe20003f35000 */
[----:B------:R-:W-:Y:S01]  /*d450*/  IMAD.MOV.U32 R9, RZ, RZ, RZ ;  /* 0x000000ffff097224 */ /* 0x000fe200078e00ff */
        /* <DEDUP_REMOVED lines=48> */
.L_x_7641:
        /* <DEDUP_REMOVED lines=74> */
.L_x_7563:
        /* <DEDUP_REMOVED lines=12> */
[----:B------:R-:W-:Y:S01]  /*dcc0*/  USHF.R.S32.HI UR12, URZ, 0x1f, UR38 ;  /* 0x0000001f3f0c7899 */ /* 0x000fe20008011426 */
[----:B------:R-:W-:Y:S01]  /*dcd0*/  F2FP.F16.F32.PACK_AB R136, R137, R136 ;  /* 0x000000888988723e */ /* 0x000fe200000000ff */
[----:B------:R-:W-:Y:S01]  /*dce0*/  ULDC.64 UR8, c[0x0][0xb90] ;  /* 0x0002e40000087ab9 */ /* 0x000fe20000000a00 */
[----:B------:R-:W-:Y:S01]  /*dcf0*/  USHF.R.S32.HI UR13, URZ, 0x1f, UR44 ;  /* 0x0000001f3f0d7899 */ /* 0x000fe2000801142c */
[----:B------:R-:W-:Y:S01]  /*dd00*/  F2FP.F16.F32.PACK_AB R137, R139, R138 ;  /* 0x0000008a8b89723e */ /* 0x000fe200000000ff */
[----:B------:R-:W-:Y:S01]  /*dd10*/  UIMAD UR5, UR12, UR8, URZ ;  /* 0x000000080c0572a4 */ /* 0x000fe2000f8e023f */
[----:B------:R-:W-:Y:S01]  /*dd20*/  F2FP.F16.F32.PACK_AB R144, R145, R144 ;  /* 0x000000909190723e */ /* 0x000fe200000000ff */
[----:B------:R-:W-:Y:S01]  /*dd30*/  UIMAD.WIDE.U32 UR6, UR38, UR8, URZ ;  /* 0x00000008260672a5 */ /* 0x000fe2000f8e003f */
[----:B------:R-:W-:Y:S01]  /*dd40*/  F2FP.F16.F32.PACK_AB R138, R141, R140 ;  /* 0x0000008c8d8a723e */ /* 0x000fe200000000ff */
[----:B------:R-:W-:Y:S01]  /*dd50*/  UIMAD UR5, UR38, UR9, UR5 ;  /* 0x00000009260572a4 */ /* 0x000fe2000f8e0205 */
[----:B------:R-:W-:Y:S01]  /*dd60*/  F2FP.F16.F32.PACK_AB R139, R143, R142 ;  /* 0x0000008e8f8b723e */ /* 0x000fe200000000ff */
[----:B------:R-:W-:Y:S01]  /*dd70*/  ULDC.64 UR10, c[0x0][0xb98] ;  /* 0x0002e600000a7ab9 */ /* 0x000fe20000000a00 */
[----:B------:R-:W-:Y:S01]  /*dd80*/  F2FP.F16.F32.PACK_AB R145, R147, R146 ;  /* 0x000000929391723e */ /* 0x000fe200000000ff */
[----:B------:R-:W-:Y:S01]  /*dd90*/  UIMAD UR8, UR13, UR10, URZ ;  /* 0x0000000a0d0872a4 */ /* 0x000fe2000f8e023f */
[----:B------:R-:W-:Y:S01]  /*dda0*/  F2FP.F16.F32.PACK_AB R146, R149, R148 ;  /* 0x000000949592723e */ /* 0x000fe200000000ff */
[----:B------:R-:W-:Y:S01]  /*ddb0*/  UIADD3 UR7, UR7, UR5, URZ ;  /* 0x0000000507077290 */ /* 0x000fe2000fffe03f */
[----:B------:R-:W-:Y:S01]  /*ddc0*/  F2FP.F16.F32.PACK_AB R147, R151, R150 ;  /* 0x000000969793723e */ /* 0x000fe200000000ff */
[----:B------:R-:W-:-:S02]  /*ddd0*/  UIMAD UR8, UR44, UR11, UR8 ;  /* 0x0000000b2c0872a4 */ /* 0x000fc4000f8e0208 */
[----:B------:R-:W-:Y:S01]  /*dde0*/  UIMAD.WIDE.U32 UR6, UR44, UR10, UR6 ;  /* 0x0000000a2c0672a5 */ /* 0x000fe2000f8e0006 */
[----:B------:R-:W-:Y:S02]  /*ddf0*/  ULDC UR5, c[0x0][0xa88] ;  /* 0x0002a20000057ab9 */ /* 0x000fe40000000800 */
[----:B------:R-:W-:Y:S01]  /*de00*/  ULDC.64 UR10, c[0x0][0xaf0] ;  /* 0x0002bc00000a7ab9 */ /* 0x000fe20000000a00 */
[----:B------:R-:W-:Y:S02]  /*de10*/  MOV R34, R0 ;  /* 0x0000000000227202 */ /* 0x000fe40000000f00 */
[----:B0-----:R-:W-:Y:S01]  /*de20*/  MOV R35, R3 ;  /* 0x0000000300237202 */ /* 0x001fe20000000f00 */
[----:B------:R-:W-:Y:S02]  /*de30*/  IMAD R3, R184, 0x40, R18 ;  /* 0x00000040b8037824 */ /* 0x000fe400078e0212 */
[----:B------:R-:W-:-:S04]  /*de40*/  IMAD.WIDE R4, R188, 0x2, R34 ;  /* 0x00000002bc047825 */ /* 0x000fc800078e0222 */
[----:B------:R-:W-:Y:S01]  /*de50*/  IMAD.WIDE R34, R3, 0x2, R34 ;  /* 0x0000000203227825 */ /* 0x000fe200078e0222 */
        /* <DEDUP_REMOVED lines=12> */
[----:B------:R-:W-:Y:S02]  /*df20*/  IADD3 R25, P5, R4, 0x40, RZ ;  /* 0x0000004004197810 */ /* 0x000fe40007fbe0ff */
[----:B------:R-:W-:Y:S01]  /*df30*/  LOP3.LUT R4, R3, R4, RZ, 0x3c, !PT ;  /* 0x0000000403047212 */ /* 0x000fe200078e3cff */
[--C-:B------:R-:W-:Y:S01]  /*df40*/  IMAD.X R11, RZ, RZ, R5.reuse, P4 ;  /* 0x000000ffff0b7224 */ /* 0x100fe200020e0605 */
[----:B------:R-:W-:Y:S01]  /*df50*/  LOP3.LUT R14, R29, 0x380, RZ, 0xc0, !PT ;  /* 0x000003801d0e7812 */ /* 0x000fe200078ec0ff */
[----:B------:R-:W-:Y:S01]  /*df60*/  IMAD.X R9, RZ, RZ, R5, P5 ;  /* 0x000000ffff097224 */ /* 0x000fe200028e0605 */
[----:B------:R-:W-:-:S02]  /*df70*/  LOP3.LUT R12, R27, 0x380, RZ, 0xc0, !PT ;  /* 0x000003801b0c7812 */ /* 0x000fc400078ec0ff */
[----:B------:R-:W-:Y:S02]  /*df80*/  LOP3.LUT R3, R10, 0x380, RZ, 0xc0, !PT ;  /* 0x000003800a037812 */ /* 0x000fe400078ec0ff */
[----:B------:R-:W-:Y:S02]  /*df90*/  LOP3.LUT R2, R21, 0x380, RZ, 0xc0, !PT ;  /* 0x0000038015027812 */ /* 0x000fe400078ec0ff */
[----:B------:R-:W-:Y:S02]  /*dfa0*/  IADD3 R33, P6, R34, 0x1000, RZ ;  /* 0x0000100022217810 */ /* 0x000fe40007fde0ff */
[----:B------:R-:W-:Y:S02]  /*dfb0*/  SHF.R.U64 R14, R14, 0x3, RZ ;  /* 0x000000030e0e7819 */ /* 0x000fe400000012ff */
[----:B------:R-:W-:Y:S02]  /*dfc0*/  SHF.R.U64 R12, R12, 0x3, RZ ;  /* 0x000000030c0c7819 */ /* 0x000fe400000012ff */
[----:B------:R-:W-:-:S02]  /*dfd0*/  SHF.R.U64 R3, R3, 0x3, RZ ;  /* 0x0000000303037819 */ /* 0x000fc400000012ff */
[----:B------:R-:W-:Y:S02]  /*dfe0*/  SHF.R.U64 R2, R2, 0x3, RZ ;  /* 0x0000000302027819 */ /* 0x000fe400000012ff */
[----:B------:R-:W-:Y:S02]  /*dff0*/  LOP3.LUT R32, R33, 0x380, RZ, 0xc0, !PT ;  /* 0x0000038021207812 */ /* 0x000fe400078ec0ff */
[----:B------:R-:W-:Y:S02]  /*e000*/  LOP3.LUT R40, R14, R29, RZ, 0x3c, !PT ;  /* 0x0000001d0e287212 */ /* 0x000fe400078e3cff */
[----:B------:R-:W-:Y:S02]  /*e010*/  LOP3.LUT R38, R12, R27, RZ, 0x3c, !PT ;  /* 0x0000001b0c267212 */ /* 0x000fe400078e3cff */
[----:B------:R-:W-:Y:S02]  /*e020*/  LOP3.LUT R14, R3, R10, RZ, 0x3c, !PT ;  /* 0x0000000a030e7212 */ /* 0x000fe400078e3cff */
[----:B------:R-:W-:-:S02]  /*e030*/  LOP3.LUT R12, R2, R21, RZ, 0x3c, !PT ;  /* 0x00000015020c7212 */ /* 0x000fc400078e3cff */
[----:B------:R-:W-:Y:S02]  /*e040*/  LOP3.LUT R3, R8, 0x380, RZ, 0xc0, !PT ;  /* 0x0000038008037812 */ /* 0x000fe400078ec0ff */
[----:B------:R-:W-:Y:S02]  /*e050*/  SHF.R.U64 R32, R32, 0x3, RZ ;  /* 0x0000000320207819 */ /* 0x000fe400000012ff */
[----:B------:R-:W-:Y:S02]  /*e060*/  LOP3.LUT R2, R25, 0x380, RZ, 0xc0, !PT ;  /* 0x0000038019027812 */ /* 0x000fe400078ec0ff */
[----:B-1----:R-:W-:Y:S02]  /*e070*/  ISETP.NE.AND P1, PT, R44, 0x1, PT ;  /* 0x000000012c00780c */ /* 0x002fe40003f25270 */
[----:B------:R-:W-:Y:S02]  /*e080*/  SHF.R.U64 R3, R3, 0x3, RZ ;  /* 0x0000000303037819 */ /* 0x000fe400000012ff */
[----:B------:R-:W-:Y:S01]  /*e090*/  LOP3.LUT R32, R32, R33, RZ, 0x3c, !PT ;  /* 0x0000002120207212 */ /* 0x000fe200078e3cff */
[----:B------:R-:W-:Y:S01]  /*e0a0*/  IMAD.X R33, RZ, RZ, R35, P6 ;  /* 0x000000ffff217224 */ /* 0x000fe200030e0623 */
[----:B------:R-:W-:-:S02]  /*e0b0*/  SHF.R.U64 R2, R2, 0x3, RZ ;  /* 0x0000000302027819 */ /* 0x000fc400000012ff */
[----:B------:R-:W-:Y:S02]  /*e0c0*/  IADD3 R45, P6, R34, 0x7000, RZ ;  /* 0x00007000222d7810 */ /* 0x000fe40007fde0ff */
[----:B------:R-:W-:Y:S02]  /*e0d0*/  LOP3.LUT R10, R3, R8, RZ, 0x3c, !PT ;  /* 0x00000008030a7212 */ /* 0x000fe400078e3cff */
[----:B------:R-:W-:Y:S01]  /*e0e0*/  LOP3.LUT R8, R2, R25, RZ, 0x3c, !PT ;  /* 0x0000001902087212 */ /* 0x000fe200078e3cff */
[----:B------:R-:W0:Y:S01]  /*e0f0*/  @P1 LDC R47, c[0x0][0xbec] ;  /* 0x0002fb00ff2f1b82 */ /* 0x000e220000000800 */
[----:B------:R-:W-:Y:S02]  /*e100*/  LOP3.LUT R2, R45, 0x380, RZ, 0xc0, !PT ;  /* 0x000003802d027812 */ /* 0x000fe400078ec0ff */
[----:B------:R-:W-:Y:S02]  /*e110*/  LOP3.LUT R42, R43, 0x380, RZ, 0xc0, !PT ;  /* 0x000003802b2a7812 */ /* 0x000fe400078ec0ff */
[----:B------:R-:W-:-:S02]  /*e120*/  SHF.R.U64 R2, R2, 0x3, RZ ;  /* 0x0000000302027819 */ /* 0x000fc400000012ff */
[----:B------:R-:W-:Y:S02]  /*e130*/  SHF.R.U64 R42, R42, 0x3, RZ ;  /* 0x000000032a2a7819 */ /* 0x000fe400000012ff */
[----:B------:R-:W-:Y:S02]  /*e140*/  LOP3.LUT R2, R2, R45, RZ, 0x3c, !PT ;  /* 0x0000002d02027212 */ /* 0x000fe400078e3cff */
[----:B------:R-:W-:Y:S02]  /*e150*/  MOV R45, R4 ;  /* 0x00000004002d7202 */ /* 0x000fe40000000f00 */
[----:B------:R-:W-:Y:S02]  /*e160*/  F2FP.F16.F32.PACK_AB R4, R46, R7 ;  /* 0x000000072e04723e */ /* 0x000fe400000000ff */
[----:B------:R-:W1:Y:S01]  /*e170*/  @P1 LDC R46, c[0x0][0xbf0] ;  /* 0x0002fc00ff2e1b82 */ /* 0x000e620000000800 */
[----:B------:R-:W-:Y:S01]  /*e180*/  LOP3.LUT R42, R42, R43, RZ, 0x3c, !PT ;  /* 0x0000002b2a2a7212 */ /* 0x000fe200078e3cff */
[----:B------:R-:W-:Y:S01]  /*e190*/  IMAD.X R43, RZ, RZ, R5, P0 ;  /* 0x000000ffff2b7224 */ /* 0x000fe200000e0605 */
[----:B------:R-:W-:-:S02]  /*e1a0*/  F2FP.F16.F32.PACK_AB R5, R91, R90 ;  /* 0x0000005a5b05723e */ /* 0x000fc400000000ff */
[----:B------:R-:W-:-:S03]  /*e1b0*/  F2FP.F16.F32.PACK_AB R7, R95, R94 ;  /* 0x0000005e5f07723e */ /* 0x000fc600000000ff */
[----:B------:R-:W-:Y:S01]  /*e1c0*/  BAR.SYNC.DEFER_BLOCKING 0x1, 0x100 ;  /* 0x0044000000007b1d */ /* 0x000fe20000010000 */
[----:B------:R-:W-:Y:S01]  /*e1d0*/  MOV R65, R40 ;  /* 0x0000002800417202 */ /* 0x000fe20000000f00 */
[----:B------:R-:W-:Y:S01]  /*e1e0*/  VIADD R40, R17, UR37 ;  /* 0x0000002511287c36 */ /* 0x000fe20008000000 */
[----:B------:R-:W-:Y:S02]  /*e1f0*/  IADD3 R21, P0, R34, 0x6000, RZ ;  /* 0x0000600022157810 */ /* 0x000fe40007f1e0ff */
[----:B------:R-:W-:Y:S02]  /*e200*/  MOV R58, R10 ;  /* 0x0000000a003a7202 */ /* 0x000fe40000000f00 */
[----:B------:R-:W-:Y:S02]  /*e210*/  LOP3.LUT R20, R21, 0x380, RZ, 0xc0, !PT ;  /* 0x0000038015147812 */ /* 0x000fe400078ec0ff */
[----:B------:R-:W-:Y:S02]  /*e220*/  MOV R57, R14 ;  /* 0x0000000e00397202 */ /* 0x000fe40000000f00 */
[----:B------:R-:W-:-:S02]  /*e230*/  SHF.R.U64 R20, R20, 0x3, RZ ;  /* 0x0000000314147819 */ /* 0x000fc400000012ff */
[----:B------:R-:W-:Y:S02]  /*e240*/  MOV R15, R12 ;  /* 0x0000000c000f7202 */ /* 0x000fe40000000f00 */
[----:B------:R-:W-:Y:S01]  /*e250*/  LOP3.LUT R20, R20, R21, RZ, 0x3c, !PT ;  /* 0x0000001514147212 */ /* 0x000fe200078e3cff */
[----:B------:R-:W-:Y:S01]  /*e260*/  IMAD.X R21, RZ, RZ, R35, P0 ;  /* 0x000000ffff157224 */ /* 0x000fe200000e0623 */
[C---:B------:R-:W-:Y:S02]  /*e270*/  IADD3 R27, P3, R34.reuse, 0x4000, RZ ;  /* 0x00004000221b7810 */ /* 0x040fe40007f7e0ff */
[----:B------:R-:W-:Y:S02]  /*e280*/  IADD3 R25, P2, R34, 0x5000, RZ ;  /* 0x0000500022197810 */ /* 0x000fe40007f5e0ff */
[----:B------:R-:W-:Y:S02]  /*e290*/  LOP3.LUT R26, R27, 0x380, RZ, 0xc0, !PT ;  /* 0x000003801b1a7812 */ /* 0x000fe400078ec0ff */
[----:B------:R-:W-:Y:S01]  /*e2a0*/  LOP3.LUT R24, R25, 0x380, RZ, 0xc0, !PT ;  /* 0x0000038019187812 */ /* 0x000fe200078ec0ff */
[----:B------:R0:W-:Y:S01]  /*e2b0*/  STSM.16.M88.4 [R45], R4 ;  /* 0x000000042d007844 */ /* 0x0001e20000000200 */
[----:B------:R-:W-:-:S02]  /*e2c0*/  SHF.R.U64 R26, R26, 0x3, RZ ;  /* 0x000000031a1a7819 */ /* 0x000fc400000012ff */
[----:B------:R-:W-:Y:S01]  /*e2d0*/  MOV R56, R38 ;  /* 0x0000002600387202 */ /* 0x000fe20000000f00 */
[----:B------:R-:W-:Y:S01]  /*e2e0*/  VIADD R38, R187, UR37 ;  /* 0x00000025bb267c36 */ /* 0x000fe20008000000 */
[----:B------:R-:W-:Y:S02]  /*e2f0*/  SHF.R.U64 R24, R24, 0x3, RZ ;  /* 0x0000000318187819 */ /* 0x000fe400000012ff */
[----:B------:R-:W-:Y:S01]  /*e300*/  LOP3.LUT R26, R26, R27, RZ, 0x3c, !PT ;  /* 0x0000001b1a1a7212 */ /* 0x000fe200078e3cff */
[----:B------:R-:W-:Y:S01]  /*e310*/  IMAD.X R27, RZ, RZ, R35, P3 ;  /* 0x000000ffff1b7224 */ /* 0x000fe200018e0623 */
[----:B------:R-:W-:Y:S02]  /*e320*/  MOV R14, R8 ;  /* 0x00000008000e7202 */ /* 0x000fe40000000f00 */
[----:B------:R-:W-:Y:S02]  /*e330*/  F2FP.F16.F32.PACK_AB R8, R105, R104 ;  /* 0x000000686908723e */ /* 0x000fe400000000ff */
[----:B------:R-:W-:-:S02]  /*e340*/  F2FP.F16.F32.PACK_AB R9, R107, R106 ;  /* 0x0000006a6b09723e */ /* 0x000fc400000000ff */
[----:B------:R-:W-:Y:S01]  /*e350*/  LOP3.LUT R24, R24, R25, RZ, 0x3c, !PT ;  /* 0x0000001918187212 */ /* 0x000fe200078e3cff */
[----:B0-----:R-:W-:Y:S01]  /*e360*/  @P1 IMAD.HI.U32 R5, R40, R47, RZ ;  /* 0x0000002f28051227 */ /* 0x001fe200078e00ff */
[----:B------:R-:W-:Y:S02]  /*e370*/  MOV R64, R42 ;  /* 0x0000002a00407202 */ /* 0x000fe40000000f00 */
[----:B------:R-:W-:Y:S01]  /*e380*/  IADD3 R29, P4, R34, 0x3000, RZ ;  /* 0x00003000221d7810 */ /* 0x000fe20007f9e0ff */
[----:B------:R-:W-:Y:S01]  /*e390*/  IMAD.MOV.U32 R4, RZ, RZ, R40 ;  /* 0x000000ffff047224 */ /* 0x000fe200078e0028 */
[----:B-1----:R-:W-:Y:S01]  /*e3a0*/  @P1 SHF.R.U32.HI R4, RZ, R46, R5 ;  /* 0x0000002eff041219 */ /* 0x002fe20000011605 */
[----:B------:R-:W-:Y:S01]  /*e3b0*/  IMAD.U32 R6, RZ, RZ, UR8 ;  /* 0x00000008ff067e24 */ /* 0x000fe2000f8e00ff */
[----:B------:R-:W-:Y:S01]  /*e3c0*/  LOP3.LUT R28, R29, 0x380, RZ, 0xc0, !PT ;  /* 0x000003801d1c7812 */ /* 0x000fe200078ec0ff */
[----:B------:R-:W-:Y:S01]  /*e3d0*/  IMAD R45, R44, UR5, RZ ;  /* 0x000000052c2d7c24 */ /* 0x000fe2000f8e02ff */
[--C-:B------:R-:W-:Y:S01]  /*e3e0*/  SHF.R.S32.HI R5, RZ, 0x1f, R4.reuse ;  /* 0x0000001fff057819 */ /* 0x100fe20000011404 */
[----:B------:R-:W-:Y:S01]  /*e3f0*/  IMAD.MOV R7, RZ, RZ, -R4 ;  /* 0x000000ffff077224 */ /* 0x000fe200078e0a04 */
[----:B------:R-:W-:Y:S01]  /*e400*/  IADD3 R12, P0, R4, UR6, RZ ;  /* 0x00000006040c7c10 */ /* 0x000fe2000ff1e0ff */
[----:B------:R-:W-:Y:S01]  /*e410*/  IMAD.X R25, RZ, RZ, R35, P2 ;  /* 0x000000ffff197224 */ /* 0x000fe200010e0623 */
[----:B------:R-:W-:Y:S01]  /*e420*/  F2FP.F16.F32.PACK_AB R4, R97, R96 ;  /* 0x000000606104723e */ /* 0x000fe200000000ff */
[----:B------:R-:W-:Y:S01]  /*e430*/  IMAD R11, R44, R7, R40 ;  /* 0x000000072c0b7224 */ /* 0x000fe200078e0228 */
[----:B------:R-:W-:Y:S01]  /*e440*/  IADD3.X R13, R5, UR7, R6, P0, !PT ;  /* 0x00000007050d7c10 */ /* 0x000fe200087fe406 */
[----:B------:R-:W-:Y:S01]  /*e450*/  ULDC.64 UR6, c[0x0][0xb88] ;  /* 0x0002e20000067ab9 */ /* 0x000fe20000000a00 */
[----:B------:R-:W-:Y:S01]  /*e460*/  F2FP.F16.F32.PACK_AB R5, R99, R98 ;  /* 0x000000626305723e */ /* 0x000fe200000000ff */
[----:B------:R-:W-:Y:S01]  /*e470*/  ULDC.64 UR8, c[0x0][0xae8] ;  /* 0x0002ba0000087ab9 */ /* 0x000fe20000000a00 */
[----:B------:R-:W-:Y:S01]  /*e480*/  SHF.R.S32.HI R10, RZ, 0x1f, R11 ;  /* 0x0000001fff0a7819 */ /* 0x000fe2000001140b */
[----:B------:R-:W-:Y:S01]  /*e490*/  IMAD.WIDE.U32 R12, R11, UR6, R12 ;  /* 0x000000060b0c7c25 */ /* 0x000fe2000f8e000c */
[----:B------:R-:W-:-:S02]  /*e4a0*/  F2FP.F16.F32.PACK_AB R6, R101, R100 ;  /* 0x000000646506723e */ /* 0x000fc400000000ff */
[----:B------:R-:W-:Y:S01]  /*e4b0*/  F2FP.F16.F32.PACK_AB R7, R103, R102 ;  /* 0x000000666707723e */ /* 0x000fe200000000ff */
[----:B------:R-:W-:Y:S01]  /*e4c0*/  IMAD R10, R10, UR6, RZ ;  /* 0x000000060a0a7c24 */ /* 0x000fe2000f8e02ff */
[----:B------:R-:W-:Y:S02]  /*e4d0*/  LOP3.LUT P0, RZ, R185, 0x3, RZ, 0xc0, !PT ;  /* 0x00000003b9ff7812 */ /* 0x000fe4000780c0ff */
[----:B------:R-:W-:Y:S01]  /*e4e0*/  SHF.R.U64 R28, R28, 0x3, RZ ;  /* 0x000000031c1c7819 */ /* 0x000fe200000012ff */
[----:B------:R-:W-:Y:S01]  /*e4f0*/  IMAD R39, R11, UR7, R10 ;  /* 0x000000070b277c24 */ /* 0x000fe2000f8e020a */
[----:B------:R0:W-:Y:S01]  /*e500*/  STSM.16.M88.4 [R15], R4 ;  /* 0x000000040f007844 */ /* 0x0001e20000000200 */
[----:B------:R-:W-:Y:S01]  /*e510*/  ULDC.64 UR6, c[0x0][0xb50] ;  /* 0x0002d40000067ab9 */ /* 0x000fe20000000a00 */
[----:B------:R-:W-:Y:S02]  /*e520*/  F2FP.F16.F32.PACK_AB R10, R109, R108 ;  /* 0x0000006c6d0a723e */ /* 0x000fe400000000ff */
[----:B------:R-:W-:-:S02]  /*e530*/  F2FP.F16.F32.PACK_AB R11, R111, R110 ;  /* 0x0000006e6f0b723e */ /* 0x000fc400000000ff */
[----:B------:R-:W-:Y:S02]  /*e540*/  LEA R40, P3, R12, UR6, 0x2 ;  /* 0x000000060c287c11 */ /* 0x000fe4000f8610ff */
[----:B------:R-:W-:Y:S01]  /*e550*/  ISETP.GE.OR P2, PT, R38, R45, P0 ;  /* 0x0000002d2600720c */ /* 0x000fe20000746670 */
[----:B------:R1:W-:Y:S01]  /*e560*/  STSM.16.M88.4 [R14], R8 ;  /* 0x000000080e007844 */ /* 0x0003e20000000200 */
[----:B------:R-:W-:Y:S01]  /*e570*/  LOP3.LUT R28, R28, R29, RZ, 0x3c, !PT ;  /* 0x0000001d1c1c7212 */ /* 0x000fe200078e3cff */
[----:B------:R-:W-:Y:S01]  /*e580*/  IMAD.X R29, RZ, RZ, R35, P4 ;  /* 0x000000ffff1d7224 */ /* 0x000fe200020e0623 */
[C---:B------:R-:W-:Y:S01]  /*e590*/  LOP3.LUT R3, R34.reuse, 0x380, RZ, 0xc0, !PT ;  /* 0x0000038022037812 */ /* 0x040fe200078ec0ff */
[----:B------:R-:W-:Y:S01]  /*e5a0*/  SHFL.IDX PT, R46, R40, 0x1, 0x1c1f ;  /* 0x003c1f00282e7f89 */ /* 0x000fe200000e0000 */
[----:B------:R-:W-:Y:S01]  /*e5b0*/  IADD3 R31, P5, R34, 0x2000, RZ ;  /* 0x00002000221f7810 */ /* 0x000fe20007fbe0ff */
[----:B0-----:R-:W-:Y:S01]  /*e5c0*/  VIADD R4, R38, 0x8 ;  /* 0x0000000826047836 */ /* 0x001fe20000000000 */
[----:B------:R-:W-:Y:S01]  /*e5d0*/  F2FP.F16.F32.PACK_AB R6, R117, R116 ;  /* 0x000000747506723e */ /* 0x000fe200000000ff */
[----:B------:R-:W-:Y:S01]  /*e5e0*/  IMAD.IADD R5, R13, 0x1, R39 ;  /* 0x000000010d057824 */ /* 0x000fe200078e0227 */
[----:B------:R-:W-:Y:S01]  /*e5f0*/  F2FP.F16.F32.PACK_AB R7, R119, R118 ;  /* 0x000000767707723e */ /* 0x000fe200000000ff */
[----:B------:R-:W-:Y:S01]  /*e600*/  SHFL.IDX PT, R38, R40, RZ, 0x1c1f ;  /* 0x001c1fff28267589 */ /* 0x000fe200000e0000 */
[----:B------:R-:W-:-:S02]  /*e610*/  ISETP.GE.OR P0, PT, R4, R45, P0 ;  /* 0x0000002d0400720c */ /* 0x000fc40000706670 */
[----:B------:R-:W-:Y:S02]  /*e620*/  LEA.HI.X R41, R12, UR7, R5, 0x2, P3 ;  /* 0x000000070c297c11 */ /* 0x000fe400098f1405 */
[----:B------:R-:W-:Y:S02]  /*e630*/  F2FP.F16.F32.PACK_AB R4, R113, R112 ;  /* 0x000000707104723e */ /* 0x000fe400000000ff */
[----:B------:R-:W-:Y:S01]  /*e640*/  F2FP.F16.F32.PACK_AB R5, R115, R114 ;  /* 0x000000727305723e */ /* 0x000fe200000000ff */
[----:B------:R-:W0:Y:S01]  /*e650*/  SHFL.IDX PT, R39, R41, RZ, 0x1c1f ;  /* 0x001c1fff29277589 */ /* 0x000e2200000e0000 */
[----:B------:R-:W-:Y:S02]  /*e660*/  F2FP.F16.F32.PACK_AB R12, R121, R120 ;  /* 0x00000078790c723e */ /* 0x000fe400000000ff */
[----:B------:R-:W-:Y:S01]  /*e670*/  F2FP.F16.F32.PACK_AB R13, R123, R122 ;  /* 0x0000007a7b0d723e */ /* 0x000fe200000000ff */
[----:B------:R-:W-:Y:S01]  /*e680*/  STSM.16.M88.4 [R58], R4 ;  /* 0x000000043a007844 */ /* 0x000fe20000000200 */
[----:B-1----:R-:W-:-:S02]  /*e690*/  F2FP.F16.F32.PACK_AB R14, R125, R124 ;  /* 0x0000007c7d0e723e */ /* 0x002fc400000000ff */
[----:B------:R-:W-:Y:S01]  /*e6a0*/  F2FP.F16.F32.PACK_AB R15, R127, R126 ;  /* 0x0000007e7f0f723e */ /* 0x000fe200000000ff */
[----:B------:R-:W1:Y:S01]  /*e6b0*/  SHFL.IDX PT, R47, R41, 0x1, 0x1c1f ;  /* 0x003c1f00292f7f89 */ /* 0x000e6200000e0000 */
[----:B------:R-:W-:Y:S02]  /*e6c0*/  F2FP.F16.F32.PACK_AB R8, R129, R128 ;  /* 0x000000808108723e */ /* 0x000fe400000000ff */
[----:B------:R-:W-:Y:S01]  /*e6d0*/  F2FP.F16.F32.PACK_AB R9, R131, R130 ;  /* 0x000000828309723e */ /* 0x000fe200000000ff */
[----:B------:R-:W-:Y:S01]  /*e6e0*/  STSM.16.M88.4 [R57], R12 ;  /* 0x0000000c39007844 */ /* 0x000fe20000000200 */
[----:B------:R-:W-:Y:S02]  /*e6f0*/  F2FP.F16.F32.PACK_AB R10, R133, R132 ;  /* 0x00000084850a723e */ /* 0x000fe400000000ff */
[----:B------:R-:W-:Y:S02]  /*e700*/  F2FP.F16.F32.PACK_AB R11, R135, R134 ;  /* 0x00000086870b723e */ /* 0x000fe400000000ff */
[----:B------:R-:W-:Y:S01]  /*e710*/  SHF.R.U64 R3, R3, 0x3, RZ ;  /* 0x0000000303037819 */ /* 0x000fe200000012ff */
[----:B------:R-:W-:Y:S01]  /*e720*/  UIMAD UR5, UR12, UR8, URZ ;  /* 0x000000080c0572a4 */ /* 0x000fe2000f8e023f */
[----:B------:R-:W-:Y:S01]  /*e730*/  LOP3.LUT R30, R31, 0x380, RZ, 0xc0, !PT ;  /* 0x000003801f1e7812 */ /* 0x000fe200078ec0ff */
[----:B------:R-:W-:Y:S01]  /*e740*/  STSM.16.M88.4 [R56], R8 ;  /* 0x0000000838007844 */ /* 0x000fe20000000200 */
[----:B------:R-:W-:Y:S01]  /*e750*/  LOP3.LUT R34, R3, R34, RZ, 0x3c, !PT ;  /* 0x0000002203227212 */ /* 0x000fe200078e3cff */
[----:B------:R-:W-:Y:S01]  /*e760*/  IMAD.X R3, RZ, RZ, R35, P6 ;  /* 0x000000ffff037224 */ /* 0x000fe200030e0623 */
[----:B------:R-:W-:Y:S01]  /*e770*/  UIMAD.WIDE.U32 UR6, UR38, UR8, URZ ;  /* 0x00000008260672a5 */ /* 0x000fe2000f8e003f */
[----:B------:R2:W-:Y:S01]  /*e780*/  STSM.16.M88.4 [R65], R136 ;  /* 0x0000008841007844 */ /* 0x0005e20000000200 */
[----:B------:R-:W-:Y:S01]  /*e790*/  UIMAD UR5, UR38, UR9, UR5 ;  /* 0x00000009260572a4 */ /* 0x000fe2000f8e0205 */
[----:B------:R-:W-:-:S02]  /*e7a0*/  SHF.R.U64 R30, R30, 0x3, RZ ;  /* 0x000000031e1e7819 */ /* 0x000fc400000012ff */
[----:B------:R-:W-:Y:S01]  /*e7b0*/  STSM.16.M88.4 [R64], R144 ;  /* 0x0000009040007844 */ /* 0x000fe20000000200 */
[----:B--2---:R-:W2:Y:S08]  /*e7c0*/  @P1 LDC R65, c[0x0][0xbec] ;  /* 0x0002fb00ff411b82 */ /* 0x004eb00000000800 */
[----:B------:R-:W-:Y:S01]  /*e7d0*/  BAR.SYNC.DEFER_BLOCKING 0x1, 0x100 ;  /* 0x0044000000007b1d */ /* 0x000fe20000010000 */
[----:B------:R-:W-:Y:S01]  /*e7e0*/  UIMAD UR8, UR13, UR10, URZ ;  /* 0x0000000a0d0872a4 */ /* 0x000fe2000f8e023f */
[----:B------:R-:W-:Y:S01]  /*e7f0*/  LOP3.LUT R30, R30, R31, RZ, 0x3c, !PT ;  /* 0x0000001f1e1e7212 */ /* 0x000fe200078e3cff */
[----:B------:R-:W-:Y:S01]  /*e800*/  UIADD3 UR7, UR7, UR5, URZ ;  /* 0x0000000507077290 */ /* 0x000fe2000fffe03f */
[----:B------:R-:W-:-:S02]  /*e810*/  IMAD.X R31, RZ, RZ, R35, P5 ;  /* 0x000000ffff1f7224 */ /* 0x000fc400028e0623 */
[----:B0-----:R0:W-:Y:S04]  /*e820*/  @!P2 ST.E desc[UR52][R38.64], R37 ;  /* 0x000000252600a985 */ /* 0x0011e8000c101934 */
[----:B-1----:R1:W-:Y:S04]  /*e830*/  @!P0 ST.E desc[UR52][R46.64], R36 ;  /* 0x000000242e008985 */ /* 0x0023e8000c101934 */
[----:B------:R3:W5:Y:S01]  /*e840*/  LD.E.128 R4, desc[UR52][R28.64] ;  /* 0x000000341c047980 */ /* 0x000762000c101d00 */
[----:B0-----:R-:W0:Y:S03]  /*e850*/  @P1 LDC R37, c[0x0][0xbf0] ;  /* 0x0002fc00ff251b82 */ /* 0x001e260000000800 */
[----:B------:R2:W5:Y:S01]  /*e860*/  LD.E.128 R8, desc[UR52][R2.64] ;  /* 0x0000003402087980 */ /* 0x000562000c101d00 */
[----:B------:R-:W-:-:S03]  /*e870*/  UIMAD UR5, UR44, UR11, UR8 ;  /* 0x0000000b2c0572a4 */ /* 0x000fc6000f8e0208 */
[----:B------:R4:W5:Y:S01]  /*e880*/  LD.E.128 R12, desc[UR52][R20.64] ;  /* 0x00000034140c7980 */ /* 0x000962000c101d00 */
[----:B---3--:R-:W-:Y:S01]  /*e890*/  IMAD R28, R22, 0x20, R184 ;  /* 0x00000020161c7824 */ /* 0x008fe200078e02b8 */
[----:B------:R-:W-:Y:S02]  /*e8a0*/  UIMAD.WIDE.U32 UR6, UR44, UR10, UR6 ;  /* 0x0000000a2c0672a5 */ /* 0x000fe4000f8e0006 */
[----:B------:R3:W5:Y:S01]  /*e8b0*/  LD.E.128 R56, desc[UR52][R24.64] ;  /* 0x0000003418387980 */ /* 0x000762000c101d00 */
[----:B------:R-:W-:Y:S01]  /*e8c0*/  VIADD R28, R28, UR37 ;  /* 0x000000251c1c7c36 */ /* 0x000fe20008000000 */
[----:B------:R-:W-:Y:S02]  /*e8d0*/  ULDC.64 UR8, c[0x0][0xae0] ;  /* 0x0002b80000087ab9 */ /* 0x000fe40000000a00 */
[----:B------:R-:W5:Y:S01]  /*e8e0*/  LD.E.128 R52, desc[UR52][R34.64] ;  /* 0x0000003422347980 */ /* 0x000f62000c101d00 */
[----:B--2---:R-:W-:-:S03]  /*e8f0*/  @P1 IMAD.HI.U32 R2, R28, R65, RZ ;  /* 0x000000411c021227 */ /* 0x004fc600078e00ff */
[----:B------:R-:W5:Y:S01]  /*e900*/  LD.E.128 R48, desc[UR52][R32.64] ;  /* 0x0000003420307980 */ /* 0x000f62000c101d00 */
[----:B----4-:R-:W-:Y:S01]  /*e910*/  IMAD.MOV.U32 R21, RZ, RZ, R28 ;  /* 0x000000ffff157224 */ /* 0x010fe200078e001c */
[----:B------:R-:W-:Y:S02]  /*e920*/  UIADD3 UR5, UR7, UR5, URZ ;  /* 0x0000000507057290 */ /* 0x000fe4000fffe03f */
[----:B------:R-:W5:Y:S01]  /*e930*/  LD.E.128 R40, desc[UR52][R30.64] ;  /* 0x000000341e287980 */ /* 0x000f62000c101d00 */
[----:B0-----:R-:W-:-:S03]  /*e940*/  @P1 SHF.R.U32.HI R21, RZ, R37, R2 ;  /* 0x00000025ff151219 */ /* 0x001fc60000011602 */
[----:B------:R0:W5:Y:S01]  /*e950*/  LD.E.128 R60, desc[UR52][R26.64] ;  /* 0x000000341a3c7980 */ /* 0x000162000c101d00 */
[--C-:B------:R-:W-:Y:S01]  /*e960*/  SHF.R.S32.HI R20, RZ, 0x1f, R21.reuse ;  /* 0x0000001fff147819 */ /* 0x100fe20000011415 */
[----:B---3--:R-:W-:Y:S01]  /*e970*/  IMAD.MOV R25, RZ, RZ, -R21 ;  /* 0x000000ffff197224 */ /* 0x008fe200078e0a15 */
[----:B------:R-:W-:Y:S01]  /*e980*/  @!PT LDS RZ, [RZ] ;  /* 0x00000000fffff984 */ /* 0x000fe20000000800 */
[----:B------:R-:W-:Y:S01]  /*e990*/  @!PT LDS RZ, [RZ] ;  /* 0x00000000fffff984 */ /* 0x000fe20000000800 */
[----:B------:R-:W-:Y:S01]  /*e9a0*/  @!PT LDS RZ, [RZ] ;  /* 0x00000000fffff984 */ /* 0x000fe20000000800 */
[----:B------:R-:W-:Y:S01]  /*e9b0*/  @!PT LDS RZ, [RZ] ;  /* 0x00000000fffff984 */ /* 0x000fe20000000800 */
[----:B------:R2:W-:Y:S06]  /*e9c0*/  MEMBAR.ALL.CTA ;  /* 0x0000000000007992 */ /* 0x0005ec0000008000 */
[----:B--2---:R-:W2:Y:S01]  /*e9d0*/  FENCE.VIEW.ASYNC.S ;  /* 0x00000000000073c6 */ /* 0x004ea20000000000 */
[----:B------:R-:W-:-:S02]  /*e9e0*/  IMAD.U32 R3, RZ, RZ, UR7 ;  /* 0x00000007ff037e24 */ /* 0x000fc4000f8e00ff */
[----:B------:R-:W-:Y:S02]  /*e9f0*/  IMAD R20, R20, UR8, RZ ;  /* 0x0000000814147c24 */ /* 0x000fe4000f8e02ff */
[----:B------:R-:W-:Y:S02]  /*ea00*/  IMAD R25, R44, R25, R28 ;  /* 0x000000192c197224 */ /* 0x000fe400078e021c */
[----:B------:R-:W-:Y:S01]  /*ea10*/  IMAD.U32 R2, RZ, RZ, UR6 ;  /* 0x00000006ff027e24 */ /* 0x000fe2000f8e00ff */
[----:B------:R-:W-:Y:S01]  /*ea20*/  ULDC.64 UR6, c[0x0][0xad8] ;  /* 0x0002b60000067ab9 */ /* 0x000fe20000000a00 */
[----:B------:R-:W-:Y:S02]  /*ea30*/  IMAD.U32 R3, RZ, RZ, UR5 ;  /* 0x00000005ff037e24 */ /* 0x000fe4000f8e00ff */
[C---:B0-----:R-:W-:Y:S01]  /*ea40*/  IMAD R27, R21.reuse, UR9, R20 ;  /* 0x00000009151b7c24 */ /* 0x041fe2000f8e0214 */
[----:B------:R-:W-:Y:S01]  /*ea50*/  SHF.R.S32.HI R20, RZ, 0x1f, R25 ;  /* 0x0000001fff147819 */ /* 0x000fe20000011419 */
[----:B------:R-:W-:-:S04]  /*ea60*/  IMAD.WIDE.U32 R2, R21, UR8, R2 ;  /* 0x0000000815027c25 */ /* 0x000fc8000f8e0002 */
[----:B------:R-:W-:Y:S02]  /*ea70*/  IMAD.IADD R3, R3, 0x1, R27 ;  /* 0x0000000103037824 */ /* 0x000fe400078e021b */
[----:B------:R-:W-:Y:S02]  /*ea80*/  IMAD R24, R20, UR6, RZ ;  /* 0x0000000614187c24 */ /* 0x000fe4000f8e02ff */
[----:B------:R-:W-:Y:S02]  /*ea90*/  VIADD R26, R184, UR37 ;  /* 0x00000025b81a7c36 */ /* 0x000fe40008000000 */
[C---:B------:R-:W-:Y:S02]  /*eaa0*/  IMAD R21, R25.reuse, UR7, R24 ;  /* 0x0000000719157c24 */ /* 0x040fe4000f8e0218 */
[----:B------:R-:W-:Y:S01]  /*eab0*/  IMAD.WIDE.U32 R2, R25, UR6, R2 ;  /* 0x0000000619027c25 */ /* 0x000fe2000f8e0002 */
[----:B------:R-:W-:Y:S01]  /*eac0*/  ISETP.GE.AND P2, PT, R26, R45, PT ;  /* 0x0000002d1a00720c */ /* 0x000fe20003f46270 */
[----:B------:R-:W-:-:S02]  /*ead0*/  ULDC.64 UR6, c[0x0][0xa80] ;  /* 0x0002a00000067ab9 */ /* 0x000fc40000000a00 */
[----:B------:R-:W-:Y:S02]  /*eae0*/  VIADD R20, R26, 0x20 ;  /* 0x000000201a147836 */ /* 0x000fe40000000000 */
[----:B------:R-:W-:Y:S01]  /*eaf0*/  VIADD R0, R0, 0x28820 ;  /* 0x0002882000007836 */ /* 0x000fe20000000000 */
[----:B------:R-:W-:Y:S01]  /*eb00*/  LEA R24, P3, R2, UR6, 0x1 ;  /* 0x0000000602187c11 */ /* 0x000fe2000f8608ff */
[----:B------:R-:W-:Y:S01]  /*eb10*/  IMAD.IADD R3, R3, 0x1, R21 ;  /* 0x0000000103037824 */ /* 0x000fe200078e0215 */
[-C--:B------:R-:W-:Y:S01]  /*eb20*/  ISETP.GE.AND P0, PT, R20, R45.reuse, PT ;  /* 0x0000002d1400720c */ /* 0x080fe20003f06270 */
[----:B------:R-:W-:Y:S01]  /*eb30*/  VIADD R20, R26, 0x40 ;  /* 0x000000401a147836 */ /* 0x000fe20000000000 */
[----:B------:R-:W-:Y:S02]  /*eb40*/  PRMT R0, RZ, 0x654, R0 ;  /* 0x00000654ff007816 */ /* 0x000fe40000000000 */
[----:B------:R-:W-:Y:S01]  /*eb50*/  LEA.HI.X R25, R2, UR7, R3, 0x1, P3 ;  /* 0x0000000702197c11 */ /* 0x000fe200098f0c03 */
[----:B------:R-:W-:Y:S01]  /*eb60*/  BSSY B1, `(.L_x_7644) ;  /* 0x000000f000017945 */ /* 0x000fe20003800000 */
[----:B------:R-:W-:Y:S01]  /*eb70*/  ISETP.GE.AND P1, PT, R20, R45, PT ;  /* 0x0000002d1400720c */ /* 0x000fe20003f26270 */
[----:B--2---:R0:W-:Y:S01]  /*eb80*/  SYNCS.ARRIVE.TRANS64.RED.A1T0 RZ, [R0+URZ], RZ ;  /* 0x000000ff00ff79a7 */ /* 0x0041e2000810043f */
[----:B------:R1:W2:Y:S04]  /*eb90*/  SHFL.IDX PT, R20, R24, RZ, 0x181f ;  /* 0x00181fff18147589 */ /* 0x0002a800000e0000 */
[----:B0-----:R1:W0:Y:S01]  /*eba0*/  SHFL.IDX PT, R0, R25, RZ, 0x181f ;  /* 0x00181fff19007589 */ /* 0x00122200000e0000 */
[----:B------:R-:W-:Y:S06]  /*ebb0*/  @P2 BRA `(.L_x_7645) ;  /* 0x0000000000242947 */ /* 0x000fec0003800000 */
[----:B------:R-:W-:Y:S02]  /*ebc0*/  ULDC UR5, c[0x0][0xac8] ;  /* 0x0002b20000057ab9 */ /* 0x000fe40000000800 */
[----:B------:R-:W-:Y:S02]  /*ebd0*/  ISETP.GE.AND P2, PT, R18, UR5, PT ;  /* 0x0000000512007c0c */ /* 0x000fe4000bf46270 */
[----:B------:R-:W-:-:S11]  /*ebe0*/  ISETP.GE.AND P3, PT, R19, UR5, PT ;  /* 0x0000000513007c0c */ /* 0x000fd6000bf66270 */
[CC--:B--2---:R-:W-:Y:S02]  /*ebf0*/  @!P2 LEA R2, P4, R18.reuse, R20.reuse, 0x1 ;  /* 0x000000141202a211 */ /* 0x0c4fe400078808ff */
[C---:B------:R-:W-:Y:S02]  /*ec00*/  @!P3 LEA R20, P5, R19.reuse, R20, 0x1 ;  /* 0x000000141314b211 */ /* 0x040fe400078a08ff */
[-C--:B0-----:R-:W-:Y:S02]  /*ec10*/  @!P2 LEA.HI.X R3, R18, R0.reuse, R190, 0x1, P4 ;  /* 0x000000001203a211 */ /* 0x081fe400020f0cbe */
[----:B------:R-:W-:-:S03]  /*ec20*/  @!P3 LEA.HI.X R21, R19, R0, R189, 0x1, P5 ;  /* 0x000000001315b211 */ /* 0x000fc600028f0cbd */
[----:B-----5:R3:W-:Y:S04]  /*ec30*/  @!P2 ST.E.128 desc[UR52][R2.64], R52 ;  /* 0x000000340200a985 */ /* 0x0207e8000c101d34 */
[----:B------:R3:W-:Y:S02]  /*ec40*/  @!P3 ST.E.128 desc[UR52][R20.64], R60 ;  /* 0x0000003c1400b985 */ /* 0x0007e4000c101d34 */
.L_x_7645:
[----:B------:R-:W-:Y:S05]  /*ec50*/  BSYNC B1 ;  /* 0x0000000000017941 */ /* 0x000fea0003800000 */
.L_x_7644:
[----:B0-----:R0:W4:Y:S01]  /*ec60*/  SHFL.IDX PT, R0, R25, 0x1, 0x181f ;  /* 0x00381f0019007f89 */ /* 0x00112200000e0000 */
[----:B------:R-:W-:Y:S03]  /*ec70*/  BSSY B1, `(.L_x_7646) ;  /* 0x000000c000017945 */ /* 0x000fe60003800000 */
[----:B--23--:R0:W2:Y:S01]  /*ec80*/  SHFL.IDX PT, R20, R24, 0x1, 0x181f ;  /* 0x00381f0018147f89 */ /* 0x00c0a200000e0000 */
[----:B------:R-:W-:Y:S05]  /*ec90*/  @P0 BRA `(.L_x_7647) ;  /* 0x0000000000240947 */ /* 0x000fea0003800000 */
[----:B------:R-:W-:Y:S02]  /*eca0*/  ULDC UR5, c[0x0][0xac8] ;  /* 0x0002b20000057ab9 */ /* 0x000fe40000000800 */
[----:B------:R-:W-:Y:S02]  /*ecb0*/  ISETP.GE.AND P3, PT, R18, UR5, PT ;  /* 0x0000000512007c0c */ /* 0x000fe4000bf66270 */
[----:B------:R-:W-:-:S11]  /*ecc0*/  ISETP.GE.AND P4, PT, R19, UR5, PT ;  /* 0x0000000513007c0c */ /* 0x000fd6000bf86270 */
[CC--:B--2---:R-:W-:Y:S02]  /*ecd0*/  @!P3 LEA R2, P0, R18.reuse, R20.reuse, 0x1 ;  /* 0x000000141202b211 */ /* 0x0c4fe400078008ff */
[C---:B------:R-:W-:Y:S02]  /*ece0*/  @!P4 LEA R20, P2, R19.reuse, R20, 0x1 ;  /* 0x000000141314c211 */ /* 0x040fe400078408ff */
[-C--:B----4-:R-:W-:Y:S02]  /*ecf0*/  @!P3 LEA.HI.X R3, R18, R0.reuse, R190, 0x1, P0 ;  /* 0x000000001203b211 */ /* 0x090fe400000f0cbe */
[----:B------:R-:W-:-:S03]  /*ed00*/  @!P4 LEA.HI.X R21, R19, R0, R189, 0x1, P2 ;  /* 0x000000001315c211 */ /* 0x000fc600010f0cbd */
[----:B-----5:R3:W-:Y:S04]  /*ed10*/  @!P3 ST.E.128 desc[UR52][R2.64], R48 ;  /* 0x000000300200b985 */ /* 0x0207e8000c101d34 */
[----:B------:R3:W-:Y:S02]  /*ed20*/  @!P4 ST.E.128 desc[UR52][R20.64], R56 ;  /* 0x000000381400c985 */ /* 0x0007e4000c101d34 */
.L_x_7647:
[----:B------:R-:W-:Y:S05]  /*ed30*/  BSYNC B1 ;  /* 0x0000000000017941 */ /* 0x000fea0003800000 */
.L_x_7646:
[----:B----4-:R4:W0:Y:S01]  /*ed40*/  SHFL.IDX PT, R0, R25, 0x2, 0x181f ;  /* 0x00581f0019007f89 */ /* 0x01082200000e0000 */
        /* <DEDUP_REMOVED lines=12> */
.L_x_7649:
[----:B------:R-:W-:Y:S05]  /*ee10*/  BSYNC B1 ;  /* 0x0000000000017941 */ /* 0x000fea0003800000 */
.L_x_7648:
[----:B0-----:R-:W-:Y:S01]  /*ee20*/  VIADD R0, R26, 0x60 ;  /* 0x000000601a007836 */ /* 0x001fe20000000000 */
[----:B-1--4-:R-:W0:Y:S04]  /*ee30*/  SHFL.IDX PT, R25, R25, 0x3, 0x181f ;  /* 0x00781f0019197f89 */ /* 0x012e2800000e0000 */
[----:B------:R-:W-:Y:S01]  /*ee40*/  ISETP.GE.AND P0, PT, R0, R45, PT ;  /* 0x0000002d0000720c */ /* 0x000fe20003f06270 */
[----:B------:R-:W1:-:S12]  /*ee50*/  SHFL.IDX PT, R24, R24, 0x3, 0x181f ;  /* 0x00781f0018187f89 */ /* 0x000e5800000e0000 */
[----:B------:R-:W-:Y:S05]  /*ee60*/  @P0 BRA `(.L_x_7650) ;  /* 0x0000000800800947 */ /* 0x000fea0003800000 */
[----:B------:R-:W-:Y:S02]  /*ee70*/  ULDC UR5, c[0x0][0xac8] ;  /* 0x0002b20000057ab9 */ /* 0x000fe40000000800 */
[----:B------:R-:W-:-:S13]  /*ee80*/  ISETP.GE.AND P1, PT, R18, UR5, PT ;  /* 0x0000000512007c0c */ /* 0x000fda000bf26270 */
[----:B-1-3--:R-:W-:-:S04]  /*ee90*/  @!P1 LEA R2, P0, R18, R24, 0x1 ;  /* 0x0000001812029211 */ /* 0x00afc800078008ff */
[----:B0-----:R-:W-:Y:S02]  /*eea0*/  @!P1 LEA.HI.X R3, R18, R25, R190, 0x1, P0 ;  /* 0x0000001912039211 */ /* 0x001fe400000f0cbe */
[----:B------:R-:W-:-:S03]  /*eeb0*/  ISETP.GE.AND P0, PT, R19, UR5, PT ;  /* 0x0000000513007c0c */ /* 0x000fc6000bf06270 */
[----:B-----5:R4:W-:Y:S10]  /*eec0*/  @!P1 ST.E.128 desc[UR52][R2.64], R4 ;  /* 0x0000000402009985 */ /* 0x0209f4000c101d34 */
[----:B------:R-:W-:Y:S05]  /*eed0*/  @P0 BRA `(.L_x_7650) ;  /* 0x0000000800640947 */ /* 0x000fea0003800000 */
[----:B----4-:R-:W-:-:S04]  /*eee0*/  LEA R2, P0, R19, R24, 0x1 ;  /* 0x0000001813027211 */ /* 0x010fc800078008ff */
[----:B------:R-:W-:-:S05]  /*eef0*/  LEA.HI.X R3, R19, R25, R189, 0x1, P0 ;  /* 0x0000001913037211 */ /* 0x000fca00000f0cbd */
[----:B------:R0:W-:Y:S01]  /*ef00*/  ST.E.128 desc[UR52][R2.64], R8 ;  /* 0x0000000802007985 */ /* 0x0001e2000c101d34 */
[----:B------:R-:W-:Y:S05]  /*ef10*/  BRA `(.L_x_7650) ;  /* 0x0000000800547947 */ /* 0x000fea0003800000 */
.L_x_7643:
[----:B------:R-:W0:Y:S01]  /*ef20*/  LDC R8, c[0x0][0xbe8] ;  /* 0x0002fa00ff087b82 */ /* 0x000e220000000800 */
[----:B------:R-:W-:Y:S01]  /*ef30*/  ISETP.GE.AND P0, PT, R191, 0x80, PT ;  /* 0x00000080bf00780c */ /* 0x000fe20003f06270 */
[----:B------:R-:W-:Y:S01]  /*ef40*/  USHF.R.S32.HI UR8, URZ, 0x1f, UR38 ;  /* 0x0000001f3f087899 */ /* 0x000fe20008011426 */
[----:B------:R-:W-:Y:S01]  /*ef50*/  BSSY B1, `(.L_x_7651) ;  /* 0x000002f000017945 */ /* 0x000fe20003800000 */
[----:B------:R-:W-:Y:S01]  /*ef60*/  USHF.R.S32.HI UR9, URZ, 0x1f, UR44 ;  /* 0x0000001f3f097899 */ /* 0x000fe2000801142c */
[----:B------:R-:W-:Y:S01]  /*ef70*/  IMAD R6, R22, 0x20, R184 ;  /* 0x0000002016067824 */ /* 0x000fe200078e02b8 */
        /* <DEDUP_REMOVED lines=14> */
[----:B------:R-:W-:Y:S01]  /*f060*/  IMAD.MOV.U32 R2, RZ, RZ, R4 ;  /* 0x000000ffff027224 */ /* 0x000fe200078e0004 */
[----:B------:R-:W-:Y:S02]  /*f070*/  UIMAD UR5, UR8, UR10, URZ ;  /* 0x0000000a080572a4 */ /* 0x000fe4000f8e023f */
[----:B------:R-:W-:Y:S02]  /*f080*/  UIMAD.WIDE.U32 UR6, UR38, UR10, URZ ;  /* 0x0000000a260672a5 */ /* 0x000fe4000f8e003f */
[----:B------:R-:W-:-:S03]  /*f090*/  UIMAD UR5, UR38, UR11, UR5 ;  /* 0x0000000b260572a4 */ /* 0x000fc6000f8e0205 */
[----:B------:R-:W-:Y:S01]  /*f0a0*/  ULDC.64 UR10, c[0x0][0xb98] ;  /* 0x0002e600000a7ab9 */ /* 0x000fe20000000a00 */
[----:B------:R-:W-:Y:S02]  /*f0b0*/  UIADD3 UR7, UR7, UR5, URZ ;  /* 0x0000000507077290 */ /* 0x000fe4000fffe03f */
[----:B------:R-:W2:Y:S01]  /*f0c0*/  @P0 LDC R5, c[0x0][0xbec] ;  /* 0x0002fb00ff050b82 */ /* 0x000ea20000000800 */
[----:B------:R-:W-:Y:S02]  /*f0d0*/  UIMAD UR5, UR9, UR10, URZ ;  /* 0x0000000a090572a4 */ /* 0x000fe4000f8e023f */
[----:B------:R-:W-:Y:S02]  /*f0e0*/  UIMAD.WIDE.U32 UR6, UR44, UR10, UR6 ;  /* 0x0000000a2c0672a5 */ /* 0x000fe4000f8e0006 */
[----:B------:R-:W-:-:S03]  /*f0f0*/  UIMAD UR5, UR44, UR11, UR5 ;  /* 0x0000000b2c0572a4 */ /* 0x000fc6000f8e0205 */
[----:B------:R-:W3:Y:S01]  /*f100*/  @P0 LDC R7, c[0x0][0xbf0] ;  /* 0x0002fc00ff070b82 */ /* 0x000ee20000000800 */
        /* <DEDUP_REMOVED lines=19> */
.L_x_7652:
[----:B------:R-:W-:Y:S05]  /*f240*/  BSYNC B1 ;  /* 0x0000000000017941 */ /* 0x000fea0003800000 */
.L_x_7651:
[----:B------:R-:W-:Y:S01]  /*f250*/  ULDC.64 UR10, c[0x0][0xae8] ;  /* 0x0002ba00000a7ab9 */ /* 0x000fe20000000a00 */
[----:B------:R-:W-:Y:S01]  /*f260*/  VIADD R6, R6, UR37 ;  /* 0x0000002506067c36 */ /* 0x000fe20008000000 */
[----:B------:R-:W-:Y:S01]  /*f270*/  UIMAD UR5, UR8, UR10, URZ ;  /* 0x0000000a080572a4 */ /* 0x000fe2000f8e023f */
[----:B------:R-:W-:Y:S01]  /*f280*/  BSSY B1, `(.L_x_7653) ;  /* 0x0000034000017945 */ /* 0x000fe20003800000 */
[----:B------:R-:W-:Y:S01]  /*f290*/  UIMAD.WIDE.U32 UR6, UR38, UR10, URZ ;  /* 0x0000000a260672a5 */ /* 0x000fe2000f8e003f */
[----:B0-----:R-:W-:Y:S01]  /*f2a0*/  @P1 IMAD.HI.U32 R0, R6, R9, RZ ;  /* 0x0000000906001227 */ /* 0x001fe200078e00ff */
[----:B------:R-:W-:-:S03]  /*f2b0*/  UIMAD UR5, UR38, UR11, UR5 ;  /* 0x0000000b260572a4 */ /* 0x000fc6000f8e0205 */
[----:B------:R-:W-:Y:S01]  /*f2c0*/  ULDC.64 UR10, c[0x0][0xaf0] ;  /* 0x0002bc00000a7ab9 */ /* 0x000fe20000000a00 */
[----:B------:R-:W-:Y:S01]  /*f2d0*/  UIADD3 UR7, UR7, UR5, URZ ;  /* 0x0000000507077290 */ /* 0x000fe2000fffe03f */
[----:B--2---:R-:W-:Y:S01]  /*f2e0*/  IMAD.MOV.U32 R5, RZ, RZ, R6 ;  /* 0x000000ffff057224 */ /* 0x004fe200078e0006 */
[----:B------:R-:W-:Y:S01]  /*f2f0*/  UIMAD UR5, UR9, UR10, URZ ;  /* 0x0000000a090572a4 */ /* 0x000fe2000f8e023f */
[----:B-1----:R-:W-:Y:S01]  /*f300*/  @P1 SHF.R.U32.HI R5, RZ, R11, R0 ;  /* 0x0000000bff051219 */ /* 0x002fe20000011600 */
[----:B------:R-:W-:Y:S02]  /*f310*/  UIMAD.WIDE.U32 UR6, UR44, UR10, UR6 ;  /* 0x0000000a2c0672a5 */ /* 0x000fe4000f8e0006 */
[----:B------:R-:W-:Y:S01]  /*f320*/  UIMAD UR5, UR44, UR11, UR5 ;  /* 0x0000000b2c0572a4 */ /* 0x000fe2000f8e0205 */
[--C-:B------:R-:W-:Y:S01]  /*f330*/  SHF.R.S32.HI R0, RZ, 0x1f, R5.reuse ;  /* 0x0000001fff007819 */ /* 0x100fe20000011405 */
[----:B------:R-:W-:Y:S01]  /*f340*/  IMAD.MOV R7, RZ, RZ, -R5 ;  /* 0x000000ffff077224 */ /* 0x000fe200078e0a05 */
[----:B------:R-:W-:Y:S01]  /*f350*/  ULDC.64 UR8, c[0x0][0xae0] ;  /* 0x0002b80000087ab9 */ /* 0x000fe20000000a00 */
[----:B------:R-:W-:-:S02]  /*f360*/  UIADD3 UR5, UR7, UR5, URZ ;  /* 0x0000000507057290 */ /* 0x000fc4000fffe03f */
[----:B------:R-:W-:Y:S02]  /*f370*/  IMAD.U32 R3, RZ, RZ, UR7 ;  /* 0x00000007ff037e24 */ /* 0x000fe4000f8e00ff */
[----:B------:R-:W-:Y:S02]  /*f380*/  IMAD R0, R0, UR8, RZ ;  /* 0x0000000800007c24 */ /* 0x000fe4000f8e02ff */
[----:B------:R-:W-:Y:S02]  /*f390*/  IMAD R7, R8, R7, R6 ;  /* 0x0000000708077224 */ /* 0x000fe400078e0206 */
        /* <DEDUP_REMOVED lines=27> */
[----:B------:R-:W-:-:S11]  /*f550*/  ISETP.GE.AND P5, PT, R19, UR5, PT ;  /* 0x0000000513007c0c */ /* 0x000fd6000bfa6270 */
[CC--:B-1----:R-:W-:Y:S02]  /*f560*/  @!P4 LEA R10, P2, R18.reuse, R2.reuse, 0x1 ;  /* 0x00000002120ac211 */ /* 0x0c2fe400078408ff */
[C---:B------:R-:W-:Y:S02]  /*f570*/  @!P5 LEA R2, P3, R19.reuse, R2, 0x1 ;  /* 0x000000021302d211 */ /* 0x040fe400078608ff */
[-C--:B--2---:R-:W-:Y:S02]  /*f580*/  @!P4 LEA.HI.X R11, R18, R0.reuse, R190, 0x1, P2 ;  /* 0x00000000120bc211 */ /* 0x084fe400010f0cbe */
[----:B------:R-:W-:-:S03]  /*f590*/  @!P5 LEA.HI.X R3, R19, R0, R189, 0x1, P3 ;  /* 0x000000001303d211 */ /* 0x000fc600018f0cbd */
[----:B------:R3:W-:Y:S04]  /*f5a0*/  @!P4 ST.E.128 desc[UR52][R10.64], RZ ;  /* 0x000000ff0a00c985 */ /* 0x0007e8000c101d34 */
[----:B------:R3:W-:Y:S02]  /*f5b0*/  @!P5 ST.E.128 desc[UR52][R2.64], RZ ;  /* 0x000000ff0200d985 */ /* 0x0007e4000c101d34 */
.L_x_7654:
[----:B------:R-:W-:Y:S05]  /*f5c0*/  BSYNC B1 ;  /* 0x0000000000017941 */ /* 0x000fea0003800000 */
.L_x_7653:
[----:B--2---:R2:W4:Y:S01]  /*f5d0*/  SHFL.IDX PT, R0, R5, 0x1, 0x181f ;  /* 0x00381f0005007f89 */ /* 0x00452200000e0000 */
[----:B------:R-:W-:Y:S03]  /*f5e0*/  BSSY B1, `(.L_x_7655) ;  /* 0x000000c000017945 */ /* 0x000fe60003800000 */
[----:B-1-3--:R2:W1:Y:S01]  /*f5f0*/  SHFL.IDX PT, R2, R4, 0x1, 0x181f ;  /* 0x00381f0004027f89 */ /* 0x00a46200000e0000 */
[----:B------:R-:W-:Y:S05]  /*f600*/  @P1 BRA `(.L_x_7656) ;  /* 0x0000000000241947 */ /* 0x000fea0003800000 */
[----:B------:R-:W-:Y:S02]  /*f610*/  ULDC UR5, c[0x0][0xac8] ;  /* 0x0002b20000057ab9 */ /* 0x000fe40000000800 */
[----:B------:R-:W-:Y:S02]  /*f620*/  ISETP.GE.AND P3, PT, R18, UR5, PT ;  /* 0x0000000512007c0c */ /* 0x000fe4000bf66270 */
[----:B------:R-:W-:-:S11]  /*f630*/  ISETP.GE.AND P4, PT, R19, UR5, PT ;  /* 0x0000000513007c0c */ /* 0x000fd6000bf86270 */
[CC--:B-1----:R-:W-:Y:S02]  /*f640*/  @!P3 LEA R10, P1, R18.reuse, R2.reuse, 0x1 ;  /* 0x00000002120ab211 */ /* 0x0c2fe400078208ff */
[C---:B------:R-:W-:Y:S02]  /*f650*/  @!P4 LEA R2, P2, R19.reuse, R2, 0x1 ;  /* 0x000000021302c211 */ /* 0x040fe400078408ff */
[-C--:B----4-:R-:W-:Y:S02]  /*f660*/  @!P3 LEA.HI.X R11, R18, R0.reuse, R190, 0x1, P1 ;  /* 0x00000000120bb211 */ /* 0x090fe400008f0cbe */
[----:B------:R-:W-:-:S03]  /*f670*/  @!P4 LEA.HI.X R3, R19, R0, R189, 0x1, P2 ;  /* 0x000000001303c211 */ /* 0x000fc600010f0cbd */
[----:B------:R3:W-:Y:S04]  /*f680*/  @!P3 ST.E.128 desc[UR52][R10.64], RZ ;  /* 0x000000ff0a00b985 */ /* 0x0007e8000c101d34 */
[----:B------:R3:W-:Y:S02]  /*f690*/  @!P4 ST.E.128 desc[UR52][R2.64], RZ ;  /* 0x000000ff0200c985 */ /* 0x0007e4000c101d34 */
.L_x_7656:
[----:B------:R-:W-:Y:S05]  /*f6a0*/  BSYNC B1 ;  /* 0x0000000000017941 */ /* 0x000fea0003800000 */
.L_x_7655:
[----:B----4-:R4:W0:Y:S01]  /*f6b0*/  SHFL.IDX PT, R0, R5, 0x2, 0x181f ;  /* 0x00581f0005007f89 */ /* 0x01082200000e0000 */
        /* <DEDUP_REMOVED lines=8> */
[-C--:B0-----:R-:W-:Y:S02]  /*f740*/  @!P2 LEA.HI.X R11, R18, R0.reuse, R190, 0x1, P0 ;  /* 0x00000000120ba211 */ /* 0x081fe400000f0cbe */
[----:B------:R-:W-:-:S03]  /*f750*/  @!P3 LEA.HI.X R3, R19, R0, R189, 0x1, P1 ;  /* 0x000000001303b211 */ /* 0x000fc600008f0cbd */
[----:B------:R3:W-:Y:S04]  /*f760*/  @!P2 ST.E.128 desc[UR52][R10.64], RZ ;  /* 0x000000ff0a00a985 */ /* 0x0007e8000c101d34 */
[----:B------:R3:W-:Y:S02]  /*f770*/  @!P3 ST.E.128 desc[UR52][R2.64], RZ ;  /* 0x000000ff0200b985 */ /* 0x0007e4000c101d34 */
.L_x_7658:
[----:B------:R-:W-:Y:S05]  /*f780*/  BSYNC B1 ;  /* 0x0000000000017941 */ /* 0x000fea0003800000 */
.L_x_7657:
[----:B---3--:R-:W-:Y:S01]  /*f790*/  VIADD R3, R6, 0x60 ;  /* 0x0000006006037836 */ /* 0x008fe20000000000 */
[----:B0-----:R0:W3:Y:S04]  /*f7a0*/  SHFL.IDX PT, R0, R5, 0x3, 0x181f ;  /* 0x00781f0005007f89 */ /* 0x0010e800000e0000 */
[----:B------:R-:W-:Y:S01]  /*f7b0*/  ISETP.GE.AND P0, PT, R3, R9, PT ;  /* 0x000000090300720c */ /* 0x000fe20003f06270 */
[----:B-1----:R0:W1:-:S12]  /*f7c0*/  SHFL.IDX PT, R2, R4, 0x3, 0x181f ;  /* 0x00781f0004027f89 */ /* 0x00205800000e0000 */
[----:B0-----:R-:W-:Y:S05]  /*f7d0*/  @P0 BRA `(.L_x_7650) ;  /* 0x0000000000240947 */ /* 0x001fea0003800000 */
[----:B------:R-:W-:Y:S02]  /*f7e0*/  ULDC UR5, c[0x0][0xac8] ;  /* 0x0002b20000057ab9 */ /* 0x000fe40000000800 */
[----:B------:R-:W-:Y:S02]  /*f7f0*/  ISETP.GE.AND P2, PT, R18, UR5, PT ;  /* 0x0000000512007c0c */ /* 0x000fe4000bf46270 */
[----:B------:R-:W-:-:S11]  /*f800*/  ISETP.GE.AND P3, PT, R19, UR5, PT ;  /* 0x0000000513007c0c */ /* 0x000fd6000bf66270 */
[CC--:B-12-4-:R-:W-:Y:S02]  /*f810*/  @!P2 LEA R4, P0, R18.reuse, R2.reuse, 0x1 ;  /* 0x000000021204a211 */ /* 0x0d6fe400078008ff */
[C---:B------:R-:W-:Y:S02]  /*f820*/  @!P3 LEA R2, P1, R19.reuse, R2, 0x1 ;  /* 0x000000021302b211 */ /* 0x040fe400078208ff */
[-C--:B---3--:R-:W-:Y:S02]  /*f830*/  @!P2 LEA.HI.X R5, R18, R0.reuse, R190, 0x1, P0 ;  /* 0x000000001205a211 */ /* 0x088fe400000f0cbe */
[----:B------:R-:W-:-:S03]  /*f840*/  @!P3 LEA.HI.X R3, R19, R0, R189, 0x1, P1 ;  /* 0x000000001303b211 */ /* 0x000fc600008f0cbd */
[----:B------:R0:W-:Y:S04]  /*f850*/  @!P2 ST.E.128 desc[UR52][R4.64], RZ ;  /* 0x000000ff0400a985 */ /* 0x0001e8000c101d34 */
[----:B------:R0:W-:Y:S02]  /*f860*/  @!P3 ST.E.128 desc[UR52][R2.64], RZ ;  /* 0x000000ff0200b985 */ /* 0x0001e4000c101d34 */
.L_x_7650:
[----:B------:R-:W-:Y:S05]  /*f870*/  BSYNC B0 ;  /* 0x0000000000007941 */ /* 0x000fea0003800000 */
.L_x_7642:
[----:B------:R-:W-:Y:S02]  /*f880*/  ULDC UR5, c[0x0][0xc38] ;  /* 0x00030e0000057ab9 */ /* 0x000fe40000000800 */
[----:B------:R-:W-:-:S06]  /*f890*/  UISETP.GE.AND UP0, UPT, UR4, UR5, UPT ;  /* 0x000000050400728c */ /* 0x000fcc000bf06270 */
[----:B------:R-:W-:-:S13]  /*f8a0*/  PLOP3.LUT P0, PT, PT, PT, UP0, 0x80, 0x0 ;  /* 0x000000000000781c */ /* 0x000fda0003f0f008 */
[----:B------:R-:W-:Y:S05]  /*f8b0*/  @!P0 BRA `(.L_x_7659) ;  /* 0xffffff1400008947 */ /* 0x000fea000383ffff */
[----:B------:R-:W-:Y:S05]  /*f8c0*/  EXIT ;  /* 0x000000000000794d */ /* 0x000fea0003800000 */
.L_x_7553:
[----:B------:R-:W-:-:S08]  /*f8d0*/  NOP ;  /* 0x0000000000007918 */ /* 0x000fd00000000000 */
[----:B------:R-:W0:-:S00]  /*f8e0*/  USETMAXREG.DEALLOC.CTAPOOL 0x28 ;  /* 0x00000028000079c8 */ /* 0x000e0000080e0500 */
[----:B0-----:R-:W-:-:S06]  /*f8f0*/  LOP3.LUT R0, R0, 0x3, RZ, 0xc0, !PT ;  /* 0x0000000300007812 */ /* 0x001fcc00078ec0ff */
[----:B------:R-:W0:Y:S01]  /*f900*/  S2UR UR10, SR_CTAID.X ;  /* 0x00000000000a79c3 */ /* 0x000e220000002500 */
[----:B------:R-:W-:Y:S01]  /*f910*/  LOP3.LUT R19, R19, 0xfffffeff, RZ, 0xc0, !PT ;  /* 0xfffffeff13137812 */ /* 0x000fe200078ec0ff */
[----:B------:R-:W-:Y:S01]  /*f920*/  IMAD.MOV.U32 R23, RZ, RZ, RZ ;  /* 0x000000ffff177224 */ /* 0x000fe200078e00ff */
[----:B------:R1:W2:Y:S01]  /*f930*/  SHFL.IDX PT, R2, R0, RZ, 0x1f ;  /* 0x00001fff00027589 */ /* 0x0002a200000e0000 */
[----:B------:R-:W-:Y:S02]  /*f940*/  IMAD.MOV.U32 R26, RZ, RZ, 0x1 ;  /* 0x00000001ff1a7424 */ /* 0x000fe400078e00ff */
[----:B------:R-:W-:Y:S02]  /*f950*/  IMAD.MOV.U32 R36, RZ, RZ, RZ ;  /* 0x000000ffff247224 */ /* 0x000fe400078e00ff */
[----:B-1----:R-:W0:Y:S01]  /*f960*/  LDC R0, c[0x0][0xc38] ;  /* 0x00030e00ff007b82 */ /* 0x002e220000000800 */
[----:B--2---:R-:W-:-:S13]  /*f970*/  ISETP.NE.AND P0, PT, R2, RZ, PT ;  /* 0x000000ff0200720c */ /* 0x004fda0003f05270 */
[----:B------:R-:W-:Y:S01]  /*f980*/  @P0 LOP3.LUT R19, R19, 0x100, RZ, 0xfc, !PT ;  /* 0x0000010013130812 */ /* 0x000fe200078efcff */
[----:B------:R-:W-:Y:S06]  /*f990*/  @P0 BAR.ARV 0x4, 0x180 ;  /* 0x0106000000000b1d */ /* 0x000fec0000002000 */
[----:B0-----:R-:W-:-:S13]  /*f9a0*/  ISETP.LE.AND P0, PT, R0, UR10, PT ;  /* 0x0000000a00007c0c */ /* 0x001fda000bf03270 */
[----:B------:R-:W-:Y:S05]  /*f9b0*/  @P0 BRA `(.L_x_7660) ;  /* 0x0000004000640947 */ /* 0x000fea0003800000 */
[----:B------:R-:W0:Y:S01]  /*f9c0*/  S2R R5, SR_TID.X ;  /* 0x0000000000057919 */ /* 0x000e220000002100 */
[----:B------:R-:W-:Y:S01]  /*f9d0*/  ULDC.64 UR6, c[0x0][0x2f0] ;  /* 0x0000bc0000067ab9 */ /* 0x000fe20000000a00 */
[----:B------:R-:W-:Y:S01]  /*f9e0*/  ULDC UR9, c[0x0][0x2b8] ;  /* 0x0000ae0000097ab9 */ /* 0x000fe20000000800 */
[----:B------:R-:W-:Y:S01]  /*f9f0*/  LOP3.LUT R19, R19, 0xfffffffe, RZ, 0xc0, !PT ;  /* 0xfffffffe13137812 */ /* 0x000fe200078ec0ff */
[----:B------:R-:W1:Y:S01]  /*fa00*/  S2UR UR8, SR_CgaCtaId ;  /* 0x00000000000879c3 */ /* 0x000e620000008800 */
[----:B------:R-:W-:Y:S01]  /*fa10*/  ULDC.64 UR4, c[0x0][0x418] ;  /* 0x0001060000047ab9 */ /* 0x000fe20000000a00 */
[----:B------:R-:W-:Y:S01]  /*fa20*/  ULDC UR39, c[0x0][0x288] ;  /* 0x0000a20000277ab9 */ /* 0x000fe20000000800 */
[----:B------:R-:W-:Y:S01]  /*fa30*/  UISETP.NE.U32.AND UP0, UPT, UR4, URZ, UPT ;  /* 0x0000003f0400728c */ /* 0x000fe2000bf05070 */
[----:B------:R-:W-:Y:S01]  /*fa40*/  IMAD.U32 R34, RZ, RZ, UR10 ;  /* 0x0000000aff227e24 */ /* 0x000fe2000f8e00ff */
[----:B------:R-:W-:Y:S01]  /*fa50*/  ULDC UR38, c[0x0][0x448] ;  /* 0x0001120000267ab9 */ /* 0x000fe20000000800 */
[----:B------:R-:W-:Y:S01]  /*fa60*/  ULDC UR4, c[0x0][0x424] ;  /* 0x0001090000047ab9 */ /* 0x000fe20000000800 */
[----:B------:R-:W-:Y:S01]  /*fa70*/  UISETP.NE.AND.EX UP0, UPT, UR5, URZ, UPT, UP0 ;  /* 0x0000003f0500728c */ /* 0x000fe2000bf05300 */
[----:B------:R-:W-:Y:S01]  /*fa80*/  IMAD.MOV.U32 R26, RZ, RZ, 0x1 ;  /* 0x00000001ff1a7424 */ /* 0x000fe200078e00ff */
[----:B------:R-:W-:Y:S01]  /*fa90*/  UIMAD UR38, UR38, UR39, URZ ;  /* 0x00000027262672a4 */ /* 0x000fe2000f8e023f */
[----:B------:R-:W-:Y:S01]  /*faa0*/  IMAD.MOV.U32 R36, RZ, RZ, RZ ;  /* 0x000000ffff247224 */ /* 0x000fe200078e00ff */
[----:B------:R-:W-:Y:S01]  /*fab0*/  USEL UR4, UR4, 0x1, UP0 ;  /* 0x0000000104047887 */ /* 0x000fe20008000000 */
[----:B------:R-:W-:Y:S01]  /*fac0*/  IMAD.MOV.U32 R23, RZ, RZ, RZ ;  /* 0x000000ffff177224 */ /* 0x000fe200078e00ff */
[----:B------:R-:W-:Y:S01]  /*fad0*/  UMOV UR5, 0x400 ;  /* 0x0000040000057882 */ /* 0x000fe20000000000 */
[----:B------:R-:W-:-:S02]  /*fae0*/  ULOP3.LUT UR46, UR36, 0x2, URZ, 0xfc, !UPT ;  /* 0x00000002242e7892 */ /* 0x000fc4000f8efc3f */
[----:B------:R-:W-:Y:S01]  /*faf0*/  UIMAD UR37, UR4, UR6, URZ ;  /* 0x00000006042572a4 */ /* 0x000fe2000f8e023f */
[----:B------:R-:W-:-:S03]  /*fb00*/  ULDC UR48, c[0x0][0xc] ;  /* 0x0000030000307ab9 */ /* 0x000fc60000000800 */
[----:B------:R-:W-:Y:S02]  /*fb10*/  UIADD3 UR4, UR37, 0x7f, URZ ;  /* 0x0000007f25047890 */ /* 0x000fe4000fffe03f */
[----:B------:R-:W-:Y:S02]  /*fb20*/  UIADD3 UR47, UR37, 0x1, -UR39 ;  /* 0x00000001252f7890 */ /* 0x000fe4000fffe827 */
[----:B-1----:R-:W-:Y:S02]  /*fb30*/  ULEA UR8, UR8, UR5, 0x18 ;  /* 0x0000000508087291 */ /* 0x002fe4000f8ec03f */
[----:B------:R-:W-:Y:S01]  /*fb40*/  USHF.R.S32.HI UR5, URZ, 0x1f, UR4 ;  /* 0x0000001f3f057899 */ /* 0x000fe20008011404 */
[C---:B0-----:R-:W-:Y:S01]  /*fb50*/  IMAD.SHL.U32 R30, R5.reuse, 0x8, RZ ;  /* 0x00000008051e7824 */ /* 0x041fe200078e00ff */
[----:B------:R-:W-:Y:S02]  /*fb60*/  LOP3.LUT R4, R5, 0x7f, RZ, 0xc0, !PT ;  /* 0x0000007f05047812 */ /* 0x000fe400078ec0ff */
[----:B------:R-:W-:Y:S01]  /*fb70*/  IMAD.U32 R16, RZ, RZ, UR8 ;  /* 0x00000008ff107e24 */ /* 0x000fe2000f8e00ff */
[----:B------:R-:W-:Y:S01]  /*fb80*/  ULEA.HI UR5, UR5, UR4, URZ, 0x7 ;  /* 0x0000000405057291 */ /* 0x000fe2000f8f383f */
[C---:B------:R-:W-:Y:S01]  /*fb90*/  LOP3.LUT R0, R30.reuse, 0x1f8, RZ, 0xc0, !PT ;  /* 0x000001f81e007812 */ /* 0x040fe200078ec0ff */
[----:B------:R-:W-:Y:S01]  /*fba0*/  UIADD3 UR39, UR37, -UR39, URZ ;  /* 0x8000002725277290 */ /* 0x000fe2000fffe03f */
[----:B------:R-:W-:Y:S01]  /*fbb0*/  LOP3.LUT R35, R30, 0x38, RZ, 0xc0, !PT ;  /* 0x000000381e237812 */ /* 0x000fe200078ec0ff */
[----:B------:R-:W-:Y:S01]  /*fbc0*/  USHF.R.S32.HI UR40, URZ, 0x7, UR5 ;  /* 0x000000073f287899 */ /* 0x000fe20008011405 */
[----:B------:R-:W-:-:S02]  /*fbd0*/  LOP3.LUT R3, R0, 0x38, R5, 0x78, !PT ;  /* 0x0000003800037812 */ /* 0x000fc400078e7805 */
[----:B------:R-:W-:Y:S02]  /*fbe0*/  LOP3.LUT R0, R35, 0x40, RZ, 0xfc, !PT ;  /* 0x0000004023007812 */ /* 0x000fe400078efcff */
[----:B------:R-:W-:Y:S02]  /*fbf0*/  LOP3.LUT R30, R3, 0x200, R30, 0xf8, !PT ;  /* 0x00000200031e7812 */ /* 0x000fe400078ef81e */
[C---:B------:R-:W-:Y:S02]  /*fc00*/  ISETP.GE.AND P2, PT, R0.reuse, UR7, PT ;  /* 0x0000000700007c0c */ /* 0x040fe4000bf46270 */
[----:B------:R-:W-:Y:S01]  /*fc10*/  ISETP.GE.AND P1, PT, R0, UR9, PT ;  /* 0x0000000900007c0c */ /* 0x000fe2000bf26270 */
[----:B------:R-:W-:Y:S01]  /*fc20*/  IMAD R33, R30, 0x2, R16 ;  /* 0x000000021e217824 */ /* 0x000fe200078e0210 */
[----:B------:R-:W-:Y:S01]  /*fc30*/  ISETP.GE.AND P0, PT, R0, UR7, PT ;  /* 0x0000000700007c0c */ /* 0x000fe2000bf06270 */
[----:B------:R-:W-:Y:S01]  /*fc40*/  IMAD.SHL.U32 R0, R5, 0x10, RZ ;  /* 0x0000001005007824 */ /* 0x000fe200078e00ff */
[----:B------:R-:W-:-:S04]  /*fc50*/  SHF.R.U32.HI R37, RZ, 0x3, R4 ;  /* 0x00000003ff257819 */ /* 0x000fc80000011604 */
[----:B------:R-:W-:-:S03]  /*fc60*/  LOP3.LUT R2, R0, 0x70, RZ, 0xc0, !PT ;  /* 0x0000007000027812 */ /* 0x000fc600078ec0ff */
[----:B------:R-:W-:Y:S02]  /*fc70*/  @P2 LOP3.LUT R19, R19, 0x1, RZ, 0xfc, !PT ;  /* 0x0000000113132812 */ /* 0x000fe400078efcff */
[----:B------:R-:W-:Y:S02]  /*fc80*/  LOP3.LUT R0, R37, R2, RZ, 0xfc, !PT ;  /* 0x0000000225007212 */ /* 0x000fe400078efcff */
        /* <DEDUP_REMOVED lines=9> */
[----:B------:R-:W-:Y:S02]  /*fd20*/  @P0 LOP3.LUT R19, R19, 0x8, RZ, 0xfc, !PT ;  /* 0x0000000813130812 */ /* 0x000fe400078efcff */
[----:B------:R-:W-:Y:S02]  /*fd30*/  ISETP.GE.AND P0, PT, R35, UR9, PT ;  /* 0x0000000923007c0c */ /* 0x000fe4000bf06270 */
[----:B------:R-:W-:-:S11]  /*fd40*/  LOP3.LUT R19, R19, 0xffffff7f, RZ, 0xc0, !PT ;  /* 0xffffff7f13137812 */ /* 0x000fd600078ec0ff */
[----:B------:R-:W-:-:S07]  /*fd50*/  @P0 LOP3.LUT R19, R19, 0x80, RZ, 0xfc, !PT ;  /* 0x0000008013130812 */ /* 0x000fce00078efcff */
.L_x_7715:
        /* <DEDUP_REMOVED lines=22> */
.L_x_7661:
[----:B------:R-:W-:Y:S01]  /*fec0*/  ULDC UR8, c[0x0][0xc54] ;  /* 0x0003150000087ab9 */ /* 0x000fe20000000800 */
[----:B------:R-:W-:Y:S01]  /*fed0*/  UMOV UR6, UR7 ;  /* 0x0000000700067c82 */ /* 0x000fe20008000000 */
[----:B------:R-:W-:-:S11]  /*fee0*/  UISETP.NE.AND UP0, UPT, UR8, 0x1, UPT ;  /* 0x000000010800788c */ /* 0x000fd6000bf05270 */
[----:B------:R-:W-:Y:S02]  /*fef0*/  @UP0 ULDC.64 UR10, c[0x0][0xc58] ;  /* 0x00031600000a0ab9 */ /* 0x000fe40000000a00 */
[----:B------:R-:W-:-:S04]  /*ff00*/  UIMAD.WIDE.U32 UR4, UR7, UR10, URZ ;  /* 0x0000000a070472a5 */ /* 0x000fc8000f8e003f */
[----:B------:R-:W-:-:S04]  /*ff10*/  @UP0 USHF.R.U32.HI UR6, URZ, UR11, UR5 ;  /* 0x0000000b3f060299 */ /* 0x000fc80008011605 */
[----:B------:R-:W-:-:S12]  /*ff20*/  UIMAD UR4, UR6, UR8, URZ ;  /* 0x00000008060472a4 */ /* 0x000fd8000f8e023f */
.L_x_7662:
        /* <DEDUP_REMOVED lines=48> */
.L_x_7664:
[----:B------:R-:W-:-:S11]  /*10230*/  UISETP.NE.AND UP1, UPT, UR5, 0x1, UPT ;  /* 0x000000010500788c */ /* 0x000fd6000bf25270 */
[----:B------:R-:W-:Y:S02]  /*10240*/  @UP1 ULDC.64 UR10, c[0x0][0x9e8] ;  /* 0x00027a00000a1ab9 */ /* 0x000fe40000000a00 */
[----:B------:R-:W-:-:S04]  /*10250*/  UIMAD.WIDE.U32 UR6, UR8, UR10, URZ ;  /* 0x0000000a080672a5 */ /* 0x000fc8000f8e003f */
[----:B------:R-:W-:-:S12]  /*10260*/  @UP1 USHF.R.U32.HI UR8, URZ, UR11, UR7 ;  /* 0x0000000b3f081299 */ /* 0x000fd80008011607 */
.L_x_7665:
[----:B------:R-:W-:-:S04]  /*10270*/  UIMAD UR8, UR8, UR5, UR5 ;  /* 0x00000005080872a4 */ /* 0x000fc8000f8e0205 */
[----:B------:R-:W-:-:S04]  /*10280*/  UISETP.LT.AND UP1, UPT, UR4, UR8, UPT ;  /* 0x000000080400728c */ /* 0x000fc8000bf21270 */
[----:B------:R-:W-:-:S12]  /*10290*/  USEL UR4, UR4, UR8, UP1 ;  /* 0x0000000804047287 */ /* 0x000fd80008800000 */
.L_x_7663:
        /* <DEDUP_REMOVED lines=27> */
.L_x_7667:
[----:B------:R-:W-:-:S11]  /*10450*/  UISETP.NE.AND UP0, UPT, UR5, 0x1, UPT ;  /* 0x000000010500788c */ /* 0x000fd6000bf05270 */
[----:B------:R-:W-:Y:S02]  /*10460*/  @UP0 ULDC.64 UR10, c[0x0][0x9e8] ;  /* 0x00027a00000a0ab9 */ /* 0x000fe40000000a00 */
[----:B------:R-:W-:-:S04]  /*10470*/  UIMAD.WIDE.U32 UR6, UR4, UR10, URZ ;  /* 0x0000000a040672a5 */ /* 0x000fc8000f8e003f */
[----:B------:R-:W-:-:S12]  /*10480*/  @UP0 USHF.R.U32.HI UR4, URZ, UR11, UR7 ;  /* 0x0000000b3f040299 */ /* 0x000fd80008011607 */
.L_x_7668:
[----:B------:R-:W-:-:S04]  /*10490*/  UIMAD UR4, UR4, UR5, URZ ;  /* 0x00000005040472a4 */ /* 0x000fc8000f8e023f */
[----:B------:R-:W-:-:S04]  /*104a0*/  UISETP.LT.AND UP0, UPT, UR8, UR4, UPT ;  /* 0x000000040800728c */ /* 0x000fc8000bf01270 */
[----:B------:R-:W-:-:S12]  /*104b0*/  USEL UR8, UR8, UR4, !UP0 ;  /* 0x0000000408087287 */ /* 0x000fd8000c000000 */
.L_x_7666:
        /* <DEDUP_REMOVED lines=26> */
.L_x_7670:
        /* <DEDUP_REMOVED lines=20> */
.L_x_7673:
[----:B------:R-:W-:Y:S05]  /*107a0*/  BSYNC B6 ;  /* 0x0000000000067941 */ /* 0x000fea0003800000 */
.L_x_7672:
        /* <DEDUP_REMOVED lines=20> */
.L_x_7676:
        /* <DEDUP_REMOVED lines=15> */
.L_x_7675:
[----:B------:R-:W-:Y:S05]  /*109e0*/  BSYNC B6 ;  /* 0x0000000000067941 */ /* 0x000fea0003800000 */
.L_x_7674:
        /* <DEDUP_REMOVED lines=15> */
.L_x_7731:
[----:B------:R-:W2:Y:S01]  /*10ae0*/  S2R R0, SR_TID.X ;  /* 0x0000000000007919 */ /* 0x000ea20000002100 */
[----:B------:R-:W-:Y:S01]  /*10af0*/  UIADD3 UR4, UR44, -0x1, URZ ;  /* 0xffffffff2c047890 */ /* 0x000fe2000fffe03f */
[----:B0-----:R-:W-:Y:S02]  /*10b00*/  ISETP.NE.AND P1, PT, R10, 0x1, PT ;  /* 0x000000010a00780c */ /* 0x001fe40003f25270 */
[----:B-----5:R-:W-:Y:S02]  /*10b10*/  SHF.R.S32.HI R31, RZ, 0x1f, R29 ;  /* 0x0000001fff1f7819 */ /* 0x020fe4000001141d */
[----:B------:R-:W-:Y:S01]  /*10b20*/  LOP3.LUT R19, R19, 0xffffffdf, RZ, 0xc0, !PT ;  /* 0xffffffdf13137812 */ /* 0x000fe200078ec0ff */
[----:B------:R-:W-:-:S04]  /*10b30*/  IMAD.U32 R6, RZ, RZ, UR4 ;  /* 0x00000004ff067e24 */ /* 0x000fc8000f8e00ff */
[----:B------:R-:W-:-:S04]  /*10b40*/  IMAD.SHL.U32 R6, R6, 0x80, RZ ;  /* 0x0000008006067824 */ /* 0x000fc800078e00ff */
[----:B-1----:R-:W0:Y:S01]  /*10b50*/  @P1 LDC R3, c[0x0][0x438] ;  /* 0x00010e00ff031b82 */ /* 0x002e220000000800 */
[----:B------:R-:W-:Y:S01]  /*10b60*/  @P1 LOP3.LUT R19, R19, 0x20, RZ, 0xfc, !PT ;  /* 0x0000002013131812 */ /* 0x000fe200078efcff */
[----:B--2---:R-:W-:-:S05]  /*10b70*/  IMAD.SHL.U32 R0, R0, 0x10, RZ ;  /* 0x0000001000007824 */ /* 0x004fca00078e00ff */
[----:B------:R-:W-:-:S04]  /*10b80*/  LOP3.LUT R0, R0, 0x70, RZ, 0xc0, !PT ;  /* 0x0000007000007812 */ /* 0x000fc800078ec0ff */
[----:B------:R-:W-:Y:S02]  /*10b90*/  LOP3.LUT R5, R6, R37, R0, 0xfe, !PT ;  /* 0x0000002506057212 */ /* 0x000fe400078efe00 */
[----:B------:R-:W1:Y:S02]  /*10ba0*/  @P1 LDC R0, c[0x0][0x434] ;  /* 0x00010d00ff001b82 */ /* 0x000e640000000800 */
[C---:B------:R-:W-:Y:S01]  /*10bb0*/  ISETP.GE.AND P0, PT, R5.reuse, UR37, PT ;  /* 0x0000002505007c0c */ /* 0x040fe2000bf06270 */
[----:B------:R-:W-:-:S04]  /*10bc0*/  IMAD.IADD R7, R5, 0x1, R32 ;  /* 0x0000000105077824 */ /* 0x000fc800078e0220 */
[----:B------:R-:W-:-:S08]  /*10bd0*/  IMAD.MOV.U32 R11, RZ, RZ, R7 ;  /* 0x000000ffff0b7224 */ /* 0x000fd000078e0007 */
[----:B------:R-:W2:Y:S08]  /*10be0*/  @!P0 LDC.64 R8, c[0x0][0x428] ;  /* 0x00010a00ff088b82 */ /* 0x000eb00000000a00 */
[----:B------:R-:W3:Y:S01]  /*10bf0*/  @!P0 LDC.64 R4, c[0x0][0x418] ;  /* 0x00010600ff048b82 */ /* 0x000ee20000000a00 */
[----:B-1----:R-:W-:-:S05]  /*10c00*/  @P1 IMAD.HI.U32 R0, R7, R0, RZ ;  /* 0x0000000007001227 */ /* 0x002fca00078e00ff */
[----:B0-----:R-:W-:-:S04]  /*10c10*/  @P1 SHF.R.U32.HI R11, RZ, R3, R0 ;  /* 0x00000003ff0b1219 */ /* 0x001fc80000011600 */
        /* <DEDUP_REMOVED lines=8> */
[----:B------:R-:W-:-:S06]  /*10ca0*/  IMAD.MOV.U32 R0, RZ, RZ, RZ ;  /* 0x000000ffff007224 */ /* 0x000fcc00078e00ff */
[----:B------:R0:W5:Y:S01]  /*10cb0*/  @!P0 LDG.E R0, desc[UR52][R4.64] ;  /* 0x0000003404008981 */ /* 0x000162000c1e1900 */
[----:B------:R-:W-:Y:S01]  /*10cc0*/  IMAD R3, RZ, RZ, -UR42 ;  /* 0x8000002aff037e24 */ /* 0x000fe2000f8e02ff */
[----:B------:R-:W-:Y:S01]  /*10cd0*/  LOP3.LUT R19, R19, 0xffffffef, RZ, 0xc0, !PT ;  /* 0xffffffef13137812 */ /* 0x000fe200078ec0ff */
[----:B------:R-:W-:Y:S02]  /*10ce0*/  IMAD.MOV R2, RZ, RZ, -R11 ;  /* 0x000000ffff027224 */ /* 0x000fe400078e0a0b */
[----:B------:R-:W-:Y:S02]  /*10cf0*/  IMAD R22, R22, R3, UR41 ;  /* 0x0000002916167e24 */ /* 0x000fe4000f8e0203 */
[----:B------:R-:W-:Y:S02]  /*10d00*/  IMAD.U32 R24, RZ, RZ, UR4 ;  /* 0x00000004ff187e24 */ /* 0x000fe4000f8e00ff */
[----:B0-----:R-:W-:Y:S01]  /*10d10*/  IMAD.U32 R4, RZ, RZ, UR46 ;  /* 0x0000002eff047e24 */ /* 0x001fe2000f8e00ff */
[----:B------:R-:W-:Y:S01]  /*10d20*/  SHF.R.S32.HI R28, RZ, 0x1f, R22 ;  /* 0x0000001fff1c7819 */ /* 0x000fe20000011416 */
[----:B------:R-:W-:-:S03]  /*10d30*/  IMAD R5, R10, R2, R7 ;  /* 0x000000020a057224 */ /* 0x000fc600078e0207 */
[----:B------:R-:W-:-:S13]  /*10d40*/  ISETP.NE.AND P2, PT, R4, 0x3, PT ;  /* 0x000000030400780c */ /* 0x000fda0003f45270 */
[----:B------:R-:W-:Y:S01]  /*10d50*/  @P2 LOP3.LUT R19, R19, 0x10, RZ, 0xfc, !PT ;  /* 0x0000001013132812 */ /* 0x000fe200078efcff */
[----:B------:R-:W-:Y:S06]  /*10d60*/  @!P2 BRA `(.L_x_7678) ;  /* 0x000000000004a947 */ /* 0x000fec0003800000 */
[----:B------:R-:W-:Y:S01]  /*10d70*/  BPT.TRAP 0x1 ;  /* 0x000000040000795c */ /* 0x000fe20000300000 */
.L_x_7678:
[----:B------:R-:W-:Y:S01]  /*10d80*/  SHF.R.S32.HI R8, RZ, 0x1f, R5 ;  /* 0x0000001fff087819 */ /* 0x000fe20000011405 */
[----:B------:R-:W-:Y:S01]  /*10d90*/  ULDC.64 UR4, c[0x0][0x328] ;  /* 0x0000ca0000047ab9 */ /* 0x000fe20000000a00 */
[----:B-----5:R-:W-:Y:S01]  /*10da0*/  SHF.R.S32.HI R4, RZ, 0x1f, R0 ;  /* 0x0000001fff047819 */ /* 0x020fe20000011400 */
[----:B------:R-:W-:Y:S02]  /*10db0*/  BSSY B0, `(.L_x_7679) ;  /* 0x0000016000007945 */ /* 0x000fe40003800000 */
        /* <DEDUP_REMOVED lines=15> */
[----:B------:R-:W-:Y:S02]  /*10eb0*/  IMAD.IADD R3, R3, 0x1, R7 ;  /* 0x0000000103037824 */ /* 0x000fe400078e0207 */
[----:B------:R-:W-:-:S03]  /*10ec0*/  IMAD R7, R23, 0x8, R16 ;  /* 0x0000000817077824 */ /* 0x000fc600078e0210 */
[----:B------:R-:W-:Y:S02]  /*10ed0*/  LEA.HI.X R18, R2, UR5, R3, 0x1, P0 ;  /* 0x0000000502127c11 */ /* 0x000fe400080f0c03 */
[----:B------:R-:W-:-:S04]  /*10ee0*/  SHF.L.U32 R2, R26, 0x1f, RZ ;  /* 0x0000001f1a027819 */ /* 0x000fc800000006ff */
[----:B------:R-:W0:Y:S02]  /*10ef0*/  SYNCS.PHASECHK.TRANS64.TRYWAIT P0, [R7+URZ+0x28840], R2 ;  /* 0x02884002070075a7 */ /* 0x000e24000800017f */
[----:B0-----:R-:W-:Y:S05]  /*10f00*/  @!P0 BRA `(.L_x_7680) ;  /* 0x0000003000f48947 */ /* 0x001fea0003800000 */
.L_x_7732:
[----:B------:R-:W-:Y:S05]  /*10f10*/  BSYNC B0 ;  /* 0x0000000000007941 */ /* 0x000fea0003800000 */
.L_x_7679:
[----:B------:R-:W-:Y:S01]  /*10f20*/  ULDC.64 UR4, c[0x0][0x300] ;  /* 0x0000c00000047ab9 */ /* 0x000fe20000000a00 */
[----:B------:R-:W-:Y:S01]  /*10f30*/  IADD3 R6, -R37, UR37, -R6 ;  /* 0x0000002525067c10 */ /* 0x000fe2000fffe906 */
[----:B------:R-:W-:Y:S01]  /*10f40*/  IMAD R8, R8, UR4, RZ ;  /* 0x0000000408087c24 */ /* 0x000fe2000f8e02ff */
[----:B------:R-:W-:Y:S01]  /*10f50*/  LOP3.LUT P3, RZ, R19, 0x2, RZ, 0xc0, !PT ;  /* 0x0000000213ff7812 */ /* 0x000fe2000786c0ff */
[----:B0-----:R-:W-:Y:S01]  /*10f60*/  IMAD.WIDE.U32 R2, R5, UR4, RZ ;  /* 0x0000000405027c25 */ /* 0x001fe2000f8e00ff */
[----:B------:R-:W-:-:S03]  /*10f70*/  LOP3.LUT P2, RZ, R19, 0x1, RZ, 0xc0, !PT ;  /* 0x0000000113ff7812 */ /* 0x000fc6000784c0ff */
        /* <DEDUP_REMOVED lines=28> */
[----:B------:R1:W-:Y:S01]  /*11140*/  @P0 LDGSTS.E.BYPASS.LTC128B.128 [R9+0x1c400], desc[UR52][R2.64+0x80], !P2 ;  /* 0x1c40008002090fae */ /* 0x0003e2000d101d74 */
[----:B------:R-:W-:-:S13]  /*11150*/  ISETP.GE.AND P0, PT, R6, 0x11, PT ;  /* 0x000000110600780c */ /* 0x000fda0003f06270 */
[----:B------:R-:W-:Y:S01]  /*11160*/  @P0 IMAD R25, R5, 0x2, R16 ;  /* 0x0000000205190824 */ /* 0x000fe200078e0210 */
[----:B0-----:R-:W-:-:S05]  /*11170*/  @P0 LEA R14, P1, R35, R14, 0x1 ;  /* 0x0000000e230e0211 */ /* 0x001fca00078208ff */
[----:B-1----:R-:W-:Y:S02]  /*11180*/  @P0 IMAD.MOV.U32 R2, RZ, RZ, R14 ;  /* 0x000000ffff020224 */ /* 0x002fe400078e000e */
[----:B------:R-:W-:Y:S01]  /*11190*/  @P0 IMAD.X R21, RZ, RZ, R8, P1 ;  /* 0x000000ffff150224 */ /* 0x000fe200008e0608 */
[----:B------:R-:W0:Y:S03]  /*111a0*/  SHFL.IDX PT, R14, R4, 0x2, 0x181f ;  /* 0x00581f00040e7f89 */ /* 0x000e2600000e0000 */
[----:B------:R-:W-:Y:S01]  /*111b0*/  @P0 IMAD.MOV.U32 R3, RZ, RZ, R21 ;  /* 0x000000ffff030224 */ /* 0x000fe200078e0015 */
[----:B------:R-:W1:Y:S04]  /*111c0*/  SHFL.IDX PT, R8, R0, 0x2, 0x181f ;  /* 0x00581f0000087f89 */ /* 0x000e6800000e0000 */
[----:B------:R-:W-:Y:S04]  /*111d0*/  @P0 LDGSTS.E.BYPASS.LTC128B.128 [R25+0x18c00], desc[UR52][R2.64], !P3 ;  /* 0x18c0000002190fae */ /* 0x000fe8000d901d74 */
[----:B------:R2:W-:Y:S01]  /*111e0*/  @P0 LDGSTS.E.BYPASS.LTC128B.128 [R25+0x1cc00], desc[UR52][R2.64+0x80], !P2 ;  /* 0x1cc0008002190fae */ /* 0x0005e2000d101d74 */
[----:B------:R-:W-:-:S13]  /*111f0*/  ISETP.GE.AND P0, PT, R6, 0x21, PT ;  /* 0x000000210600780c */ /* 0x000fda0003f06270 */
[----:B0-----:R-:W-:Y:S01]  /*11200*/  @P0 LEA R14, P1, R35, R14, 0x1 ;  /* 0x0000000e230e0211 */ /* 0x001fe200078208ff */
[----:B------:R-:W-:-:S04]  /*11210*/  @P0 IMAD R21, R5, 0x2, R16 ;  /* 0x0000000205150824 */ /* 0x000fc800078e0210 */
[----:B--2---:R-:W-:Y:S02]  /*11220*/  @P0 IMAD.MOV.U32 R2, RZ, RZ, R14 ;  /* 0x000000ffff020224 */ /* 0x004fe400078e000e */
[----:B-1----:R-:W-:Y:S01]  /*11230*/  @P0 IMAD.X R9, RZ, RZ, R8, P1 ;  /* 0x000000ffff090224 */ /* 0x002fe200008e0608 */
        /* <DEDUP_REMOVED lines=38> */
[----:B-1----:R-:W-:Y:S02]  /*114a0*/  @P0 IMAD.X R9, RZ, RZ, R8, P1 ;  /* 0x000000ffff090224 */ /* 0x002fe400008e0608 */
[----:B--2---:R-:W-:Y:S01]  /*114b0*/  @P0 IMAD.MOV.U32 R2, RZ, RZ, R14 ;  /* 0x000000ffff020224 */ /* 0x004fe200078e000e */
[----:B------:R0:W1:Y:S01]  /*114c0*/  SHFL.IDX PT, R8, R0, 0x7, 0x181f ;  /* 0x00f81f0000087f89 */ /* 0x00006200000e0000 */
[----:B------:R-:W-:-:S03]  /*114d0*/  @P0 IMAD.MOV.U32 R3, RZ, RZ, R9 ;  /* 0x000000ffff030224 */ /* 0x000fc600078e0009 */
[----:B------:R0:W2:Y:S04]  /*114e0*/  SHFL.IDX PT, R14, R4, 0x7, 0x181f ;  /* 0x00f81f00040e7f89 */ /* 0x0000a800000e0000 */
[----:B------:R0:W-:Y:S04]  /*114f0*/  @P0 LDGSTS.E.BYPASS.LTC128B.128 [R21+0x1b400], desc[UR52][R2.64], !P3 ;  /* 0x1b40000002150fae */ /* 0x0001e8000d901d74 */
[----:B------:R0:W-:Y:S02]  /*11500*/  @P0 LDGSTS.E.BYPASS.LTC128B.128 [R21+0x1f400], desc[UR52][R2.64+0x80], !P2 ;  /* 0x1f40008002150fae */ /* 0x0001e4000d101d74 */
.L_x_7750:
        /* <DEDUP_REMOVED lines=8> */
[----:B------:R0:W-:Y:S01]  /*11590*/  @P0 LDGSTS.E.BYPASS.LTC128B.128 [R5+0x1fc00], desc[UR52][R2.64+0x80], !P2 ;  /* 0x1fc0008002050fae */ /* 0x0001e2000d101d74 */
[----:B------:R-:W-:Y:S01]  /*115a0*/  PLOP3.LUT P0, PT, PT, PT, PT, 0x80, 0x0 ;  /* 0x000000000000781c */ /* 0x000fe20003f0f070 */
[----:B------:R-:W-:-:S12]  /*115b0*/  NOP ;  /* 0x0000000000007918 */ /* 0x000fd80000000000 */
.L_x_7682:
        /* <DEDUP_REMOVED lines=11> */
.L_x_7683:
        /* <DEDUP_REMOVED lines=15> */
[----:B-1----:R-:W-:-:S02]  /*11760*/  IMAD.U32 R7, RZ, RZ, UR7 ;  /* 0x00000007ff077e24 */ /* 0x002fc4000f8e00ff */
[----:B------:R-:W-:Y:S02]  /*11770*/  IMAD.U32 R10, RZ, RZ, UR8 ;  /* 0x00000008ff0a7e24 */ /* 0x000fe4000f8e00ff */
[----:B------:R-:W-:Y:S02]  /*11780*/  IMAD.U32 R11, RZ, RZ, UR9 ;  /* 0x00000009ff0b7e24 */ /* 0x000fe4000f8e00ff */
[----:B------:R-:W-:Y:S02]  /*11790*/  IMAD.MOV.U32 R8, RZ, RZ, 0x70 ;  /* 0x00000070ff087424 */ /* 0x000fe400078e00ff */
[----:B------:R-:W-:Y:S02]  /*117a0*/  IMAD.MOV.U32 R12, RZ, RZ, 0x1 ;  /* 0x00000001ff0c7424 */ /* 0x000fe400078e00ff */
[----:B------:R-:W-:-:S07]  /*117b0*/  IMAD.MOV.U32 R13, RZ, RZ, RZ ;  /* 0x000000ffff0d7224 */ /* 0x000fce00078e00ff */
[----:B------:R-:W-:-:S07]  /*117c0*/  LEPC R20, `(.L_x_7685) ;  /* 0x000000001014794e */ /* 0x000fce0000000000 */
[----:B0-----:R-:W-:Y:S05]  /*117d0*/  CALL.ABS.NOINC R2 ;  /* 0x0000000002007343 */ /* 0x001fea0003c00000 */
.L_x_7685:
[----:B------:R-:W-:Y:S05]  /*117e0*/  BSYNC B6 ;  /* 0x0000000000067941 */ /* 0x000fea0003800000 */
.L_x_7684:
        /* <DEDUP_REMOVED lines=8> */
[----:B------:R-:W-:-:S03]  /*11870*/  @UP0 ULDC UR4, c[0x0][0x44c] ;  /* 0x0001130000040ab9 */ /* 0x000fc60000000800 */
[----:B------:R-:W-:-:S04]  /*11880*/  UIMAD UR6, UR6, UR8, URZ ;  /* 0x00000008060672a4 */ /* 0x000fc8000f8e023f */
[----:B------:R-:W-:Y:S02]  /*11890*/  UIMAD UR7, UR7, UR9, UR6 ;  /* 0x00000009070772a4 */ /* 0x000fe4000f8e0206 */
[----:B------:R-:W-:Y:S01]  /*118a0*/  USHF.R.S32.HI UR6, URZ, 0x1f, UR42 ;  /* 0x0000001f3f067899 */ /* 0x000fe2000801142a */
[----:B0-----:R-:W-:-:S05]  /*118b0*/  IMAD.SHL.U32 R2, R2, 0x10, RZ ;  /* 0x0000001002027824 */ /* 0x001fca00078e00ff */
[----:B------:R-:W-:-:S04]  /*118c0*/  LOP3.LUT R2, R2, 0x70, RZ, 0xc0, !PT ;  /* 0x0000007002027812 */ /* 0x000fc800078ec0ff */
[----:B------:R-:W-:-:S05]  /*118d0*/  LOP3.LUT R2, R37, R2, RZ, 0xfc, !PT ;  /* 0x0000000225027212 */ /* 0x000fca00078efcff */
        /* <DEDUP_REMOVED lines=22> */
[C---:B-1----:R-:W-:Y:S02]  /*11a40*/  IMAD R7, R2.reuse, UR9, R3 ;  /* 0x0000000902077c24 */ /* 0x042fe4000f8e0203 */
        /* <DEDUP_REMOVED lines=76> */
[----:B-1----:R-:W-:Y:S02]  /*11f10*/  @!P0 IMAD.X R7, RZ, RZ, R6, P1 ;  /* 0x000000ffff078224 */ /* 0x002fe400008e0606 */
[----:B--2---:R-:W-:Y:S01]  /*11f20*/  @!P0 IMAD.MOV.U32 R2, RZ, RZ, R14 ;  /* 0x000000ffff028224 */ /* 0x004fe200078e000e */
[----:B------:R0:W1:Y:S01]  /*11f30*/  SHFL.IDX PT, R6, R4, 0x7, 0x181f ;  /* 0x00f81f0004067f89 */ /* 0x00006200000e0000 */
[----:B------:R-:W-:-:S03]  /*11f40*/  @!P0 IMAD.MOV.U32 R3, RZ, RZ, R7 ;  /* 0x000000ffff038224 */ /* 0x000fc600078e0007 */
[----:B------:R0:W2:Y:S04]  /*11f50*/  SHFL.IDX PT, R14, R0, 0x7, 0x181f ;  /* 0x00f81f00000e7f89 */ /* 0x0000a800000e0000 */
[----:B------:R0:W-:Y:S04]  /*11f60*/  @!P0 LDGSTS.E.BYPASS.LTC128B.128 [R33+0x13400], desc[UR52][R2.64], !P4 ;  /* 0x1340000002218fae */ /* 0x0001e8000e101d74 */
[----:B------:R0:W-:Y:S02]  /*11f70*/  @!P0 LDGSTS.E.BYPASS.LTC128B.128 [R33+0x17400], desc[UR52][R2.64+0x80], !P5 ;  /* 0x1740008002218fae */ /* 0x0001e4000e901d74 */
.L_x_7767:
        /* <DEDUP_REMOVED lines=8> */
[----:B------:R0:W-:Y:S01]  /*12000*/  @!P0 LDGSTS.E.BYPASS.LTC128B.128 [R33+0x17c00], desc[UR52][R2.64+0x80], !P5 ;  /* 0x17c0008002218fae */ /* 0x0001e2000e901d74 */
[----:B------:R-:W-:Y:S01]  /*12010*/  PLOP3.LUT P0, PT, PT, PT, PT, 0x80, 0x0 ;  /* 0x000000000000781c */ /* 0x000fe20003f0f070 */
[----:B------:R-:W-:-:S12]  /*12020*/  NOP ;  /* 0x0000000000007918 */ /* 0x000fd80000000000 */
.L_x_7687:
[----:B------:R-:W-:Y:S02]  /*12030*/  PLOP3.LUT P1, PT, P1, P0, PT, 0xa2, 0x0 ;  /* 0x000000000000781c */ /* 0x000fe40000f21472 */
[----:B------:R-:W-:-:S08]  /*12040*/  @P0 R2UR P1, UR4, R16 ;  /* 0x00000000100402ca */ /* 0x000fd00000020000 */
[----:B------:R-:W-:-:S05]  /*12050*/  @P0 PLOP3.LUT P0, PT, P1, PT, PT, 0x80, 0x0 ;  /* 0x000000000000081c */ /* 0x000fca0000f0f070 */
[----:B------:R-:W-:Y:S01]  /*12060*/  @!P1 SYNCS.ARRIVE.TRANS64.RED.A0T1 RZ, [UR4+0x28800], RZ ;  /* 0x028800ffffff99a7 */ /* 0x000fe20008200404 */
[----:B------:R-:W-:Y:S07]  /*12070*/  @!P1 ARRIVES.LDGSTSBAR.64.TRANSCNT [UR4+0x28800] ;  /* 0x02880000ff0099b0 */ /* 0x000fee0008000a84 */
[----:B------:R-:W-:Y:S05]  /*12080*/  @P0 BRA.U.ANY `(.L_x_7687) ;  /* 0xfffffffd00e80947 */ /* 0x000fea000393ffff */
[----:B------:R-:W-:-:S05]  /*12090*/  VIADD R36, R36, 0x1 ;  /* 0x0000000124247836 */ /* 0x000fca0000000000 */
[----:B------:R-:W-:-:S04]  /*120a0*/  LEA.HI R0, R36, R36, RZ, 0x1 ;  /* 0x0000002424007211 */ /* 0x000fc800078f08ff */
[----:B0-----:R-:W-:-:S05]  /*120b0*/  LOP3.LUT R3, R0, 0xfffffffe, RZ, 0xc0, !PT ;  /* 0xfffffffe00037812 */ /* 0x001fca00078ec0ff */
[----:B------:R-:W-:-:S05]  /*120c0*/  IMAD.IADD R3, R36, 0x1, -R3 ;  /* 0x0000000124037824 */ /* 0x000fca00078e0a03 */
[----:B------:R-:W-:Y:S01]  /*120d0*/  SHF.L.U32 R3, R3, 0x1f, RZ ;  /* 0x0000001f03037819 */ /* 0x000fe200000006ff */
[----:B------:R-:W-:Y:S01]  /*120e0*/  NOP ;  /* 0x0000000000007918 */ /* 0x000fe20000000000 */
[----:B------:R0:W-:Y:S01]  /*120f0*/  SYNCS.ARRIVE.TRANS64.A1T0 RZ, [R16+URZ+0x28800], RZ ;  /* 0x028800ff10ff79a7 */ /* 0x0001e2000810003f */
[----:B------:R-:W-:Y:S01]  /*12100*/  BSSY B0, `(.L_x_7688) ;  /* 0x0000003000007945 */ /* 0x000fe20003800000 */
[----:B------:R-:W1:Y:S03]  /*12110*/  SYNCS.PHASECHK.TRANS64.TRYWAIT P0, [R16+URZ+0x28820], R3 ;  /* 0x02882003100075a7 */ /* 0x000e66000800017f */
[----:B01----:R-:W-:Y:S05]  /*12120*/  @!P0 BRA `(.L_x_7689) ;  /* 0x0000003400888947 */ /* 0x003fea0003800000 */
.L_x_7768:
[----:B------:R-:W-:Y:S05]  /*12130*/  BSYNC B0 ;  /* 0x0000000000007941 */ /* 0x000fea0003800000 */
.L_x_7688:
        /* <DEDUP_REMOVED lines=9> */
.L_x_7703:
[----:B0-----:R-:W0:Y:S01]  /*121d0*/  LDC R3, c[0x0][0x430] ;  /* 0x00010c00ff037b82 */ /* 0x001e220000000800 */
[----:B------:R-:W1:Y:S01]  /*121e0*/  S2R R0, SR_TID.X ;  /* 0x0000000000007919 */ /* 0x000e620000002100 */
[----:B------:R-:W-:Y:S01]  /*121f0*/  IMAD R7, R6, 0x80, R37 ;  /* 0x0000008006077824 */ /* 0x000fe200078e0225 */
[----:B------:R-:W-:Y:S05]  /*12200*/  YIELD ;  /* 0x0000000000007946 */ /* 0x000fea0003800000 */
        /* <DEDUP_REMOVED lines=34> */
.L_x_7691:
[----:B------:R-:W-:Y:S01]  /*12430*/  IMAD R6, R23, 0x8, R16 ;  /* 0x0000000817067824 */ /* 0x000fe200078e0210 */
[----:B------:R-:W-:Y:S01]  /*12440*/  SHF.L.U32 R3, R26, 0x1f, RZ ;  /* 0x0000001f1a037819 */ /* 0x000fe200000006ff */
[----:B------:R-:W-:Y:S03]  /*12450*/  BSSY B1, `(.L_x_7692) ;  /* 0x0000003000017945 */ /* 0x000fe60003800000 */
[----:B------:R-:W0:Y:S02]  /*12460*/  SYNCS.PHASECHK.TRANS64.TRYWAIT P0, [R6+URZ+0x28840], R3 ;  /* 0x02884003060075a7 */ /* 0x000e24000800017f */
[----:B0-----:R-:W-:Y:S05]  /*12470*/  @!P0 BRA `(.L_x_7693) ;  /* 0x0000003000c88947 */ /* 0x001fea0003800000 */
.L_x_7769:
[----:B------:R-:W-:Y:S05]  /*12480*/  BSYNC B1 ;  /* 0x0000000000017941 */ /* 0x000fea0003800000 */
.L_x_7692:
[----:B------:R-:W-:Y:S01]  /*12490*/  SHF.R.S32.HI R21, RZ, 0x1f, R4 ;  /* 0x0000001fff157819 */ /* 0x000fe20000011404 */
[----:B------:R-:W-:Y:S01]  /*124a0*/  ULDC.64 UR4, c[0x0][0x300] ;  /* 0x0000c00000047ab9 */ /* 0x000fe20000000a00 */
[----:B------:R-:W-:Y:S01]  /*124b0*/  LOP3.LUT P2, RZ, R19, 0x2, RZ, 0xc0, !PT ;  /* 0x0000000213ff7812 */ /* 0x000fe2000784c0ff */
[----:B------:R-:W-:Y:S01]  /*124c0*/  IMAD R7, R23, 0x4000, R30 ;  /* 0x0000400017077824 */ /* 0x000fe200078e021e */
[----:B------:R-:W-:Y:S01]  /*124d0*/  LOP3.LUT P1, RZ, R19, 0x1, RZ, 0xc0, !PT ;  /* 0x0000000113ff7812 */ /* 0x000fe2000782c0ff */
[----:B0-----:R-:W-:-:S04]  /*124e0*/  IMAD R3, R21, UR4, RZ ;  /* 0x0000000415037c24 */ /* 0x001fc8000f8e02ff */
        /* <DEDUP_REMOVED lines=60> */
[----:B0-----:R-:W-:-:S05]  /*128b0*/  IADD3 R2, P0, R2, R5, RZ ;  /* 0x0000000502027210 */ /* 0x001fca0007f1e0ff */
[----:B-1----:R-:W-:-:S05]  /*128c0*/  IMAD.X R3, RZ, RZ, R3, P0 ;  /* 0x000000ffff037224 */ /* 0x002fca00000e0603 */
[----:B------:R0:W-:Y:S04]  /*128d0*/  LDGSTS.E.BYPASS.LTC128B.128 [R7+0x1b400], desc[UR52][R2.64], !P2 ;  /* 0x1b40000002077fae */ /* 0x0001e8000d101d74 */
[----:B--2---:R0:W-:Y:S02]  /*128e0*/  LDGSTS.E.BYPASS.LTC128B.128 [R7+0x1f400], desc[UR52][R2.64+0x80], !P1 ;  /* 0x1f40008002077fae */ /* 0x0041e4000c901d74 */
.L_x_7787:
[----:B0-----:R-:W-:-:S05]  /*128f0*/  IADD3 R2, P0, R14, R5, RZ ;  /* 0x000000050e027210 */ /* 0x001fca0007f1e0ff */
        /* <DEDUP_REMOVED lines=8> */
.L_x_7695:
        /* <DEDUP_REMOVED lines=11> */
.L_x_7696:
[----:B------:R0:W-:Y:S01]  /*12a30*/  SYNCS.ARRIVE.TRANS64.A1T0 RZ, [R6+URZ+0x28830], RZ ;  /* 0x028830ff06ff79a7 */ /* 0x0001e2000810003f */
[----:B------:R-:W-:Y:S05]  /*12a40*/  @!P2 BRA `(.L_x_7697) ;  /* 0x000000000004a947 */ /* 0x000fea0003800000 */
[----:B------:R-:W-:Y:S01]  /*12a50*/  BPT.TRAP 0x1 ;  /* 0x000000040000795c */ /* 0x000fe20000300000 */
.L_x_7697:
[----:B------:R-:W-:Y:S01]  /*12a60*/  SHF.L.U32 R3, R20, 0x1f, RZ ;  /* 0x0000001f14037819 */ /* 0x000fe200000006ff */
[----:B0-----:R-:W-:Y:S01]  /*12a70*/  IMAD R6, R10, 0x8, R16 ;  /* 0x000000080a067824 */ /* 0x001fe200078e0210 */
[----:B------:R-:W-:Y:S03]  /*12a80*/  BSSY B1, `(.L_x_7698) ;  /* 0x0000003000017945 */ /* 0x000fe60003800000 */
[----:B------:R-:W0:Y:S02]  /*12a90*/  SYNCS.PHASECHK.TRANS64.TRYWAIT P0, [R6+URZ+0x28860], R3 ;  /* 0x02886003060075a7 */ /* 0x000e24000800017f */
[----:B0-----:R-:W-:Y:S05]  /*12aa0*/  @!P0 BRA `(.L_x_7699) ;  /* 0x0000003400988947 */ /* 0x001fea0003800000 */
.L_x_7788:
[----:B------:R-:W-:Y:S05]  /*12ab0*/  BSYNC B1 ;  /* 0x0000000000017941 */ /* 0x000fea0003800000 */
.L_x_7698:
[----:B------:R-:W-:Y:S01]  /*12ac0*/  IMAD.MOV.U32 R8, RZ, RZ, -0x80 ;  /* 0xffffff80ff087424 */ /* 0x000fe200078e00ff */
[----:B------:R-:W-:Y:S01]  /*12ad0*/  UMOV UR4, 0xffffffff ;  /* 0xffffffff00047882 */ /* 0x000fe20000000000 */
[C---:B------:R-:W-:Y:S01]  /*12ae0*/  LOP3.LUT P2, RZ, R19.reuse, 0x8, RZ, 0xc0, !PT ;  /* 0x0000000813ff7812 */ /* 0x040fe2000784c0ff */
[----:B------:R-:W-:Y:S01]  /*12af0*/  IMAD R7, R10, 0x4000, R30 ;  /* 0x000040000a077824 */ /* 0x000fe200078e021e */
[----:B------:R-:W-:Y:S01]  /*12b00*/  LOP3.LUT P1, RZ, R19, 0x4, RZ, 0xc0, !PT ;  /* 0x0000000413ff7812 */ /* 0x000fe2000782c0ff */
[----:B------:R-:W-:-:S04]  /*12b10*/  IMAD R8, R27, R8, UR37 ;  /* 0x000000251b087e24 */ /* 0x000fc8000f8e0208 */
[----:B------:R-:W-:Y:S01]  /*12b20*/  IMAD.IADD R8, R8, 0x1, -R37 ;  /* 0x0000000108087824 */ /* 0x000fe200078e0a25 */
[----:B------:R-:W-:Y:S07]  /*12b30*/  BRA.DIV UR4, `(.L_x_7700) ;  /* 0x0000003604887947 */ /* 0x000fee000b800000 */
[----:B------:R-:W1:Y:S01]  /*12b40*/  SHFL.IDX PT, R14, R17, RZ, 0x181f ;  /* 0x00181fff110e7589 */ /* 0x000e6200000e0000 */
[----:B------:R-:W-:-:S03]  /*12b50*/  IMAD R7, R7, 0x2, R16 ;  /* 0x0000000207077824 */ /* 0x000fc600078e0210 */
        /* <DEDUP_REMOVED lines=57> */
.L_x_7806:
        /* <DEDUP_REMOVED lines=29> */
.L_x_7701:
        /* <DEDUP_REMOVED lines=11> */
.L_x_7702:
        /* <DEDUP_REMOVED lines=8> */
.L_x_7690:
        /* <DEDUP_REMOVED lines=8> */
[----:B------:R-:W1:Y:S08]  /*13270*/  FLO.U32 R0, UR4 ;  /* 0x0000000400007d00 */ /* 0x000e7000080e0000 */
[----:B------:R-:W0:Y:S01]  /*13280*/  POPC R5, UR4 ;  /* 0x0000000400057d09 */ /* 0x000e220008000000 */
[----:B-1----:R-:W-:-:S13]  /*13290*/  ISETP.EQ.U32.AND P0, PT, R0, R7, PT ;  /* 0x000000070000720c */ /* 0x002fda0003f02070 */
[----:B0-----:R-:W2:Y:S01]  /*132a0*/  @P0 ATOMG.E.ADD.STRONG.GPU PT, R3, desc[UR52][R2.64], R5 ;  /* 0x00000005020309a8 */ /* 0x001ea200081ee1f4 */
[----:B------:R-:W0:Y:S02]  /*132b0*/  S2R R4, SR_LTMASK ;  /* 0x0000000000047919 */ /* 0x000e240000003900 */
[----:B0-----:R-:W-:-:S04]  /*132c0*/  LOP3.LUT R4, R4, UR4, RZ, 0xc0, !PT ;  /* 0x0000000404047c12 */ /* 0x001fc8000f8ec0ff */
[----:B------:R-:W0:Y:S01]  /*132d0*/  POPC R7, R4 ;  /* 0x0000000400077309 */ /* 0x000e220000000000 */
[----:B--2---:R-:W0:Y:S02]  /*132e0*/  SHFL.IDX PT, R0, R3, R0, 0x1f ;  /* 0x00001f0003007589 */ /* 0x004e2400000e0000 */
[----:B0-----:R-:W-:-:S07]  /*132f0*/  IADD3 R34, R0, UR48, R7 ;  /* 0x0000003000227c10 */ /* 0x001fce000fffe007 */
.L_x_7705:
[----:B------:R-:W-:Y:S05]  /*13300*/  BSYNC B0 ;  /* 0x0000000000007941 */ /* 0x000fea0003800000 */
.L_x_7704:
[----:B------:R-:W-:-:S05]  /*13310*/  IMAD.U32 R0, RZ, RZ, UR46 ;  /* 0x0000002eff007e24 */ /* 0x000fca000f8e00ff */
[----:B------:R-:W-:-:S13]  /*13320*/  ISETP.NE.AND P0, PT, R0, 0x3, PT ;  /* 0x000000030000780c */ /* 0x000fda0003f05270 */
[----:B------:R-:W-:Y:S05]  /*13330*/  @!P0 BRA `(.L_x_7706) ;  /* 0x0000000000048947 */ /* 0x000fea0003800000 */
[----:B------:R-:W-:Y:S01]  /*13340*/  BPT.TRAP 0x1 ;  /* 0x000000040000795c */ /* 0x000fe20000300000 */
.L_x_7706:
[----:B------:R-:W-:Y:S01]  /*13350*/  IMAD R4, R23, 0x8, R16 ;  /* 0x0000000817047824 */ /* 0x000fe200078e0210 */
[----:B0-----:R-:W-:Y:S01]  /*13360*/  SHF.L.U32 R3, R26, 0x1f, RZ ;  /* 0x0000001f1a037819 */ /* 0x001fe200000006ff */
[----:B------:R-:W-:Y:S01]  /*13370*/  IMAD.MOV.U32 R5, RZ, RZ, -0x80 ;  /* 0xffffff80ff057424 */ /* 0x000fe200078e00ff */
[----:B------:R-:W-:Y:S02]  /*13380*/  BSSY B0, `(.L_x_7707) ;  /* 0x0000004000007945 */ /* 0x000fe40003800000 */
[----:B------:R-:W0:Y:S01]  /*13390*/  SYNCS.PHASECHK.TRANS64.TRYWAIT P0, [R4+URZ+0x28860], R3 ;  /* 0x02886003040075a7 */ /* 0x000e22000800017f */
[----:B------:R-:W-:Y:S01]  /*133a0*/  IMAD R24, R24, R5, UR37 ;  /* 0x0000002518187e24 */ /* 0x000fe2000f8e0205 */
[----:B0-----:R-:W-:Y:S06]  /*133b0*/  @!P0 BRA `(.L_x_7708) ;  /* 0x0000003400d48947 */ /* 0x001fec0003800000 */
.L_x_7807:
[----:B------:R-:W-:Y:S05]  /*133c0*/  BSYNC B0 ;  /* 0x0000000000007941 */ /* 0x000fea0003800000 */
.L_x_7707:
[----:B------:R-:W-:Y:S01]  /*133d0*/  UMOV UR4, 0xffffffff ;  /* 0xffffffff00047882 */ /* 0x000fe20000000000 */
[----:B------:R-:W-:Y:S01]  /*133e0*/  LOP3.LUT P3, RZ, R19, 0x8, RZ, 0xc0, !PT ;  /* 0x0000000813ff7812 */ /* 0x000fe2000786c0ff */
[----:B------:R-:W-:Y:S01]  /*133f0*/  IMAD R7, R23, 0x4000, R30 ;  /* 0x0000400017077824 */ /* 0x000fe200078e021e */
[----:B------:R-:W-:Y:S01]  /*13400*/  LOP3.LUT P1, RZ, R19, 0x4, RZ, 0xc0, !PT ;  /* 0x0000000413ff7812 */ /* 0x000fe2000782c0ff */
[----:B------:R-:W-:Y:S01]  /*13410*/  IMAD.IADD R5, R24, 0x1, -R37 ;  /* 0x0000000118057824 */ /* 0x000fe200078e0a25 */
[----:B------:R-:W-:Y:S11]  /*13420*/  BRA.DIV UR4, `(.L_x_7709) ;  /* 0x0000003604cc7947 */ /* 0x000ff6000b800000 */
[----:B------:R-:W1:Y:S01]  /*13430*/  SHFL.IDX PT, R14, R17, RZ, 0x181f ;  /* 0x00181fff110e7589 */ /* 0x000e6200000e0000 */
[----:B------:R-:W-:-:S03]  /*13440*/  IMAD.SHL.U32 R6, R35, 0x2, RZ ;  /* 0x0000000223067824 */ /* 0x000fc600078e00ff */
[----:B------:R-:W0:Y:S02]  /*13450*/  SHFL.IDX PT, R0, R18, RZ, 0x181f ;  /* 0x00181fff12007589 */ /* 0x000e2400000e0000 */
[----:B-1----:R-:W-:Y:S02]  /*13460*/  IADD3 R2, P0, R14, R6, RZ ;  /* 0x000000060e027210 */ /* 0x002fe40007f1e0ff */
[----:B------:R-:W1:Y:S03]  /*13470*/  SHFL.IDX PT, R14, R17, 0x1, 0x181f ;  /* 0x00381f00110e7f89 */ /* 0x000e6600000e0000 */
[----:B0-----:R-:W-:Y:S01]  /*13480*/  IMAD.X R3, RZ, RZ, R0, P0 ;  /* 0x000000ffff037224 */ /* 0x001fe200000e0600 */
[----:B------:R-:W-:Y:S01]  /*13490*/  ISETP.LT.OR P0, PT, R5, 0x1, P3 ;  /* 0x000000010500780c */ /* 0x000fe20001f01670 */
[----:B------:R-:W-:Y:S02]  /*134a0*/  IMAD R0, R7, 0x2, R16 ;  /* 0x0000000207007824 */ /* 0x000fe400078e0210 */
[----:B------:R-:W0:Y:S10]  /*134b0*/  SHFL.IDX PT, R7, R18, 0x1, 0x181f ;  /* 0x00381f0012077f89 */ /* 0x000e3400000e0000 */
        /* <DEDUP_REMOVED lines=51> */
.L_x_7825:
        /* <DEDUP_REMOVED lines=11> */
.L_x_7710:
        /* <DEDUP_REMOVED lines=11> */
.L_x_7711:
[----:B------:R0:W-:Y:S01]  /*13950*/  SYNCS.ARRIVE.TRANS64.A1T0 RZ, [R4+URZ+0x28850], RZ ;  /* 0x028850ff04ff79a7 */ /* 0x0001e2000810003f */
[----:B------:R-:W-:-:S05]  /*13960*/  VIADD R23, R23, 0x1 ;  /* 0x0000000117177836 */ /* 0x000fca0000000000 */
[----:B------:R-:W-:-:S04]  /*13970*/  ISETP.NE.AND P0, PT, R23, 0x2, PT ;  /* 0x000000021700780c */ /* 0x000fc80003f05270 */
[----:B------:R-:W-:Y:S02]  /*13980*/  SEL R3, RZ, 0x1, P0 ;  /* 0x00000001ff037807 */ /* 0x000fe40000000000 */
[----:B------:R-:W-:Y:S02]  /*13990*/  SEL R23, R23, RZ, P0 ;  /* 0x000000ff17177207 */ /* 0x000fe40000000000 */
[----:B0-----:R-:W-:-:S07]  /*139a0*/  LOP3.LUT R26, R26, R3, RZ, 0x3c, !PT ;  /* 0x000000031a1a7212 */ /* 0x001fce00078e3cff */
.L_x_7671:
[----:B------:R-:W-:Y:S05]  /*139b0*/  BSYNC B7 ;  /* 0x0000000000077941 */ /* 0x000fea0003800000 */
.L_x_7669:
        /* <DEDUP_REMOVED lines=11> */
.L_x_7712:
[----:B------:R-:W-:-:S03]  /*13a70*/  UMOV UR4, 0xffffffff ;  /* 0xffffffff00047882 */ /* 0x000fc60000000000 */
[----:B------:R-:W-:Y:S05]  /*13a80*/  BRA.DIV UR4, `(.L_x_7714) ;  /* 0x0000003a04ec7947 */ /* 0x000fea000b800000 */
[----:B------:R0:W1:Y:S02]  /*13a90*/  SHFL.IDX PT, R14, R34, RZ, 0x1f ;  /* 0x00001fff220e7589 */ /* 0x00006400000e0000 */
.L_x_7828:
        /* <DEDUP_REMOVED lines=8> */
.L_x_7713:
[----:B------:R-:W-:Y:S02]  /*13b20*/  ULDC UR4, c[0x0][0xc38] ;  /* 0x00030e0000047ab9 */ /* 0x000fe40000000800 */
[----:B-1----:R-:W-:-:S13]  /*13b30*/  ISETP.GE.AND P0, PT, R34, UR4, PT ;  /* 0x0000000422007c0c */ /* 0x002fda000bf06270 */
[----:B------:R-:W-:Y:S05]  /*13b40*/  @!P0 BRA `(.L_x_7715) ;  /* 0xffffffc000848947 */ /* 0x000fea000383ffff */
.L_x_7660:
[----:B------:R-:W1:Y:S01]  /*13b50*/  S2R R5, SR_CgaCtaId ;  /* 0x0000000000057919 */ /* 0x000e620000008800 */
[----:B------:R-:W-:Y:S01]  /*13b60*/  VIADD R36, R36, 0x1 ;  /* 0x0000000124247836 */ /* 0x000fe20000000000 */
[----:B------:R-:W-:Y:S01]  /*13b70*/  MOV R2, 0x400 ;  /* 0x0000040000027802 */ /* 0x000fe20000000f00 */
[----:B------:R-:W-:Y:S03]  /*13b80*/  BSSY B0, `(.L_x_7716) ;  /* 0x0000008000007945 */ /* 0x000fe60003800000 */
[----:B------:R-:W-:-:S04]  /*13b90*/  LEA.HI R0, R36, R36, RZ, 0x1 ;  /* 0x0000002424007211 */ /* 0x000fc800078f08ff */
[----:B------:R-:W-:-:S05]  /*13ba0*/  LOP3.LUT R3, R0, 0xfffffffe, RZ, 0xc0, !PT ;  /* 0xfffffffe00037812 */ /* 0x000fca00078ec0ff */
[----:B------:R-:W-:-:S05]  /*13bb0*/  IMAD.IADD R0, R36, 0x1, -R3 ;  /* 0x0000000124007824 */ /* 0x000fca00078e0a03 */
[----:B------:R-:W-:Y:S02]  /*13bc0*/  SHF.L.U32 R0, R0, 0x1f, RZ ;  /* 0x0000001f00007819 */ /* 0x000fe400000006ff */
[----:B-1----:R-:W-:-:S04]  /*13bd0*/  LEA R4, R5, R2, 0x18 ;  /* 0x0000000205047211 */ /* 0x002fc800078ec0ff */
[----:B------:R-:W1:Y:S02]  /*13be0*/  SYNCS.PHASECHK.TRANS64.TRYWAIT P0, [R4+URZ+0x28820], R0 ;  /* 0x02882000040075a7 */ /* 0x000e64000800017f */
[----:B-1----:R-:W-:Y:S05]  /*13bf0*/  @!P0 BRA `(.L_x_7717) ;  /* 0x0000003800b88947 */ /* 0x002fea0003800000 */
.L_x_7829:
[----:B------:R-:W-:Y:S05]  /*13c00*/  BSYNC B0 ;  /* 0x0000000000007941 */ /* 0x000fea0003800000 */
.L_x_7716:
[----:B------:R-:W-:-:S03]  /*13c10*/  UMOV UR4, 0xffffffff ;  /* 0xffffffff00047882 */ /* 0x000fc60000000000 */
[----:B------:R-:W-:Y:S05]  /*13c20*/  BRA.DIV UR4, `(.L_x_7718) ;  /* 0x0000003a04c07947 */ /* 0x000fea000b800000 */
[----:B-1----:R-:W1:Y:S02]  /*13c30*/  S2R R0, SR_TID.X ;  /* 0x0000000000007919 */ /* 0x002e640000002100 */
[----:B-1----:R-:W-:-:S04]  /*13c40*/  SHF.R.U32.HI R0, RZ, 0x5, R0 ;  /* 0x00000005ff007819 */ /* 0x002fc80000011600 */
[----:B------:R-:W-:-:S05]  /*13c50*/  LOP3.LUT R0, R0, 0x3, RZ, 0xc0, !PT ;  /* 0x0000000300007812 */ /* 0x000fca00078ec0ff */
[----:B------:R1:W2:Y:S02]  /*13c60*/  SHFL.IDX PT, R14, R0, RZ, 0x1f ;  /* 0x00001fff000e7589 */ /* 0x0002a400000e0000 */
.L_x_7832:
[----:B--2---:R-:W-:Y:S01]  /*13c70*/  ISETP.NE.AND P0, PT, R14, RZ, PT ;  /* 0x000000ff0e00720c */ /* 0x004fe20003f05270 */
[----:B------:R-:W-:-:S12]  /*13c80*/  BSSY B0, `(.L_x_7719) ;  /* 0x0000024000007945 */ /* 0x000fd80003800000 */
[----:B------:R-:W-:Y:S05]  /*13c90*/  @P0 BRA `(.L_x_7720) ;  /* 0x0000000000880947 */ /* 0x000fea0003800000 */
[----:B------:R-:W-:-:S03]  /*13ca0*/  UMOV UR4, 0xffffffff ;  /* 0xffffffff00047882 */ /* 0x000fc60000000000 */
[----:B------:R-:W-:Y:S05]  /*13cb0*/  BRA.DIV UR4, `(.L_x_7721) ;  /* 0x0000003a04d07947 */ /* 0x000fea000b800000 */
[----:B------:R-:W-:-:S13]  /*13cc0*/  ELECT P6, URZ, PT ;  /* 0x00000000003f782f */ /* 0x000fda00038c0000 */
.L_x_7835:
[----:B------:R-:W-:Y:S05]  /*13cd0*/  @!P6 BRA `(.L_x_7720) ;  /* 0x000000000078e947 */ /* 0x000fea0003800000 */
[----:B------:R-:W-:-:S06]  /*13ce0*/  ULOP3.LUT UR4, UR36, 0x2, URZ, 0xfc, !UPT ;  /* 0x0000000224047892 */ /* 0x000fcc000f8efc3f */
[----:B-1----:R-:W-:-:S05]  /*13cf0*/  IMAD.U32 R0, RZ, RZ, UR4 ;  /* 0x00000004ff007e24 */ /* 0x002fca000f8e00ff */
[----:B------:R-:W-:-:S13]  /*13d00*/  ISETP.NE.AND P0, PT, R0, 0x3, PT ;  /* 0x000000030000780c */ /* 0x000fda0003f05270 */
[----:B------:R-:W-:Y:S05]  /*13d10*/  @!P0 BRA `(.L_x_7722) ;  /* 0x0000000000048947 */ /* 0x000fea0003800000 */
[----:B------:R-:W-:Y:S01]  /*13d20*/  BPT.TRAP 0x1 ;  /* 0x000000040000795c */ /* 0x000fe20000300000 */
.L_x_7722:
[C---:B------:R-:W-:Y:S01]  /*13d30*/  IMAD R5, R23.reuse, 0x8, R4 ;  /* 0x0000000817057824 */ /* 0x040fe200078e0204 */
[----:B------:R-:W-:Y:S01]  /*13d40*/  SHF.L.U32 R0, R26, 0x1f, RZ ;  /* 0x0000001f1a007819 */ /* 0x000fe200000006ff */
[----:B------:R-:W-:-:S03]  /*13d50*/  VIADD R23, R23, 0x1 ;  /* 0x0000000117177836 */ /* 0x000fc60000000000 */
[----:B------:R-:W1:Y:S02]  /*13d60*/  SYNCS.PHASECHK.TRANS64.TRYWAIT P1, [R5+URZ+0x28840], R0 ;  /* 0x02884000050075a7 */ /* 0x000e64000802017f */
[----:B------:R-:W-:-:S04]  /*13d70*/  ISETP.NE.AND P2, PT, R23, 0x2, PT ;  /* 0x000000021700780c */ /* 0x000fc80003f45270 */
[----:B------:R-:W-:Y:S01]  /*13d80*/  SEL R3, RZ, 0x1, P2 ;  /* 0x00000001ff037807 */ /* 0x000fe20001000000 */
[----:B-1----:R-:W-:Y:S08]  /*13d90*/  @!P1 BRA `(.L_x_7723) ;  /* 0x0000003800b89947 */ /* 0x002ff00003800000 */
.L_x_7836:
[----:B------:R-:W-:Y:S02]  /*13da0*/  SEL R23, R23, RZ, P2 ;  /* 0x000000ff17177207 */ /* 0x000fe40001000000 */
[----:B------:R-:W-:Y:S01]  /*13db0*/  LOP3.LUT R2, R26, R3, RZ, 0x3c, !PT ;  /* 0x000000031a027212 */ /* 0x000fe200078e3cff */
[----:B------:R-:W-:Y:S06]  /*13dc0*/  @!P0 BRA `(.L_x_7724) ;  /* 0x0000000000048947 */ /* 0x000fec0003800000 */
[----:B------:R-:W-:Y:S01]  /*13dd0*/  BPT.TRAP 0x1 ;  /* 0x000000040000795c */ /* 0x000fe20000300000 */
.L_x_7724:
[----:B------:R-:W-:Y:S01]  /*13de0*/  IMAD R23, R23, 0x8, R4 ;  /* 0x0000000817177824 */ /* 0x000fe200078e0204 */
[----:B------:R-:W-:-:S04]  /*13df0*/  SHF.L.U32 R2, R2, 0x1f, RZ ;  /* 0x0000001f02027819 */ /* 0x000fc800000006ff */
[----:B------:R-:W2:Y:S02]  /*13e00*/  SYNCS.PHASECHK.TRANS64.TRYWAIT P1, [R23+URZ+0x28840], R2 ;  /* 0x02884002170075a7 */ /* 0x000ea4000802017f */
[----:B--2---:R-:W-:Y:S05]  /*13e10*/  @!P1 BRA `(.L_x_7725) ;  /* 0x0000003800ac9947 */ /* 0x004fea0003800000 */
.L_x_7837:
[----:B------:R-:W-:Y:S05]  /*13e20*/  @!P0 BRA `(.L_x_7726) ;  /* 0x0000000000048947 */ /* 0x000fea0003800000 */
[----:B------:R-:W-:Y:S01]  /*13e30*/  BPT.TRAP 0x1 ;  /* 0x000000040000795c */ /* 0x000fe20000300000 */
.L_x_7726:
[----:B------:R-:W3:Y:S02]  /*13e40*/  SYNCS.PHASECHK.TRANS64.TRYWAIT P1, [R5+URZ+0x28860], R0 ;  /* 0x02886000050075a7 */ /* 0x000ee4000802017f */
[----:B---3--:R-:W-:Y:S05]  /*13e50*/  @!P1 BRA `(.L_x_7727) ;  /* 0x0000003800b09947 */ /* 0x008fea0003800000 */
.L_x_7838:
[----:B------:R-:W-:Y:S05]  /*13e60*/  @!P0 BRA `(.L_x_7728) ;  /* 0x0000000000048947 */ /* 0x000fea0003800000 */
[----:B------:R-:W-:Y:S01]  /*13e70*/  BPT.TRAP 0x1 ;  /* 0x000000040000795c */ /* 0x000fe20000300000 */
.L_x_7728:
[----:B----4-:R4:W0:Y:S02]  /*13e80*/  SYNCS.PHASECHK.TRANS64.TRYWAIT P0, [R23+URZ+0x28860], R2 ;  /* 0x02886002170075a7 */ /* 0x010824000800017f */
[----:B0-----:R-:W-:Y:S05]  /*13e90*/  @!P0 NANOSLEEP.SYNCS 0x989680 ;  /* 0x009896800000895d */ /* 0x001fea0003900000 */
[----:B------:R-:W0:Y:S02]  /*13ea0*/  @!P0 SYNCS.PHASECHK.TRANS64 P0, [R23+URZ+0x28860], R2 ;  /* 0x02886002170085a7 */ /* 0x000e24000800007f */
[----:B0-----:R-:W-:Y:S05]  /*13eb0*/  @!P0 BRA `(.L_x_7728) ;  /* 0xfffffffc00f08947 */ /* 0x001fea000383ffff */
.L_x_7720:
[----:B------:R-:W-:Y:S05]  /*13ec0*/  BSYNC B0 ;  /* 0x0000000000007941 */ /* 0x000fea0003800000 */
.L_x_7719:
[----:B------:R-:W-:Y:S05]  /*13ed0*/  EXIT ;  /* 0x000000000000794d */ /* 0x000fea0003800000 */
.L_x_7565:
[----:B0-----:R-:W-:-:S04]  /*13ee0*/  IMAD.U32 R3, RZ, RZ, UR41 ;  /* 0x00000029ff037e24 */ /* 0x001fc8000f8e00ff */
[----:B------:R0:W1:Y:S03]  /*13ef0*/  SYNCS.PHASECHK.TRANS64.TRYWAIT P1, [R3+URZ+0x28800], R0 ;  /* 0x02880000030075a7 */ /* 0x000066000802017f */
[----:B-1----:R-:W-:Y:S05]  /*13f00*/  @!P1 NANOSLEEP.SYNCS 0x989680 ;  /* 0x009896800000995d */ /* 0x002fea0003900000 */
[----:B------:R-:W1:Y:S02]  /*13f10*/  @!P1 SYNCS.PHASECHK.TRANS64 P1, [R3+URZ+0x28800], R0 ;  /* 0x02880000030095a7 */ /* 0x000e64000802007f */
[----:B-1----:R-:W-:Y:S05]  /*13f20*/  @!P1 BRA `(.L_x_7565) ;  /* 0xfffffffc00ec9947 */ /* 0x002fea000383ffff */
[----:B------:R-:W-:Y:S05]  /*13f30*/  BRA `(.L_x_7729) ;  /* 0xfffffed800987947 */ /* 0x000fea000383ffff */
.L_x_7569:
[----:B-1----:R1:W2:Y:S02]  /*13f40*/  SYNCS.PHASECHK.TRANS64.TRYWAIT P1, [R3+URZ+0x28830], R0 ;  /* 0x02883000030075a7 */ /* 0x0022a4000802017f */
[----:B--2---:R-:W-:Y:S05]  /*13f50*/  @!P1 NANOSLEEP.SYNCS 0x989680 ;  /* 0x009896800000995d */ /* 0x004fea0003900000 */
[----:B------:R-:W2:Y:S02]  /*13f60*/  @!P1 SYNCS.PHASECHK.TRANS64 P1, [R3+URZ+0x28830], R0 ;  /* 0x02883000030095a7 */ /* 0x000ea4000802007f */
[----:B--2---:R-:W-:Y:S05]  /*13f70*/  @!P1 BRA `(.L_x_7569) ;  /* 0xfffffffc00f09947 */ /* 0x004fea000383ffff */
[----:B------:R-:W-:Y:S05]  /*13f80*/  BRA `(.L_x_7568) ;  /* 0xfffffed800b47947 */ /* 0x000fea000383ffff */
.L_x_7586:
[----:B-1----:R-:W-:-:S04]  /*13f90*/  IMAD.U32 R5, RZ, RZ, UR6 ;  /* 0x00000006ff057e24 */ /* 0x002fc8000f8e00ff */
[----:B------:R1:W2:Y:S03]  /*13fa0*/  SYNCS.PHASECHK.TRANS64.TRYWAIT P1, [R5+URZ+0x28830], R0 ;  /* 0x02883000050075a7 */ /* 0x0002a6000802017f */
[----:B--2---:R-:W-:Y:S05]  /*13fb0*/  @!P1 NANOSLEEP.SYNCS 0x989680 ;  /* 0x009896800000995d */ /* 0x004fea0003900000 */
[----:B------:R-:W2:Y:S02]  /*13fc0*/  @!P1 SYNCS.PHASECHK.TRANS64 P1, [R5+URZ+0x28830], R0 ;  /* 0x02883000050095a7 */ /* 0x000ea4000802007f */
[----:B--2---:R-:W-:Y:S05]  /*13fd0*/  @!P1 BRA `(.L_x_7586) ;  /* 0xfffffffc00ec9947 */ /* 0x004fea000383ffff */
[----:B------:R-:W-:Y:S05]  /*13fe0*/  BRA `(.L_x_7583) ;  /* 0xffffff0c008c7947 */ /* 0x000fea000383ffff */
.L_x_7590:
[----:B-1----:R-:W-:-:S04]  /*13ff0*/  IMAD.U32 R5, RZ, RZ, UR6 ;  /* 0x00000006ff057e24 */ /* 0x002fc8000f8e00ff */
[----:B------:R1:W2:Y:S03]  /*14000*/  SYNCS.PHASECHK.TRANS64.TRYWAIT P1, [R5+URZ+0x28850], R0 ;  /* 0x02885000050075a7 */ /* 0x0002a6000802017f */
[----:B--2---:R-:W-:Y:S05]  /*14010*/  @!P1 NANOSLEEP.SYNCS 0x989680 ;  /* 0x009896800000995d */ /* 0x004fea0003900000 */
[----:B------:R-:W2:Y:S02]  /*14020*/  @!P1 SYNCS.PHASECHK.TRANS64 P1, [R5+URZ+0x28850], R0 ;  /* 0x02885000050095a7 */ /* 0x000ea4000802007f */
[----:B--2---:R-:W-:Y:S05]  /*14030*/  @!P1 BRA `(.L_x_7590) ;  /* 0xfffffffc00ec9947 */ /* 0x004fea000383ffff */
[----:B------:R-:W-:Y:S05]  /*14040*/  BRA `(.L_x_7587) ;  /* 0xffffff1000587947 */ /* 0x000fea000383ffff */
.L_x_7609:
[----:B-1----:R-:W-:-:S04]  /*14050*/  IMAD.U32 R7, RZ, RZ, UR6 ;  /* 0x00000006ff077e24 */ /* 0x002fc8000f8e00ff */
[----:B------:R1:W2:Y:S03]  /*14060*/  SYNCS.PHASECHK.TRANS64.TRYWAIT P1, [R7+URZ+0x28830], R0 ;  /* 0x02883000070075a7 */ /* 0x0002a6000802017f */
[----:B--2---:R-:W-:Y:S05]  /*14070*/  @!P1 NANOSLEEP.SYNCS 0x989680 ;  /* 0x009896800000995d */ /* 0x004fea0003900000 */
[----:B------:R-:W2:Y:S02]  /*14080*/  @!P1 SYNCS.PHASECHK.TRANS64 P1, [R7+URZ+0x28830], R0 ;  /* 0x02883000070095a7 */ /* 0x000ea4000802007f */
[----:B--2---:R-:W-:Y:S05]  /*14090*/  @!P1 BRA `(.L_x_7609) ;  /* 0xfffffffc00ec9947 */ /* 0x004fea000383ffff */
[----:B------:R-:W-:Y:S05]  /*140a0*/  BRA `(.L_x_7606) ;  /* 0xffffff40004c7947 */ /* 0x000fea000383ffff */
.L_x_7613:
[----:B-1----:R-:W-:-:S04]  /*140b0*/  IMAD.U32 R7, RZ, RZ, UR6 ;  /* 0x00000006ff077e24 */ /* 0x002fc8000f8e00ff */
[----:B------:R1:W2:Y:S03]  /*140c0*/  SYNCS.PHASECHK.TRANS64.TRYWAIT P1, [R7+URZ+0x28850], R0 ;  /* 0x02885000070075a7 */ /* 0x0002a6000802017f */
[----:B--2---:R-:W-:Y:S05]  /*140d0*/  @!P1 NANOSLEEP.SYNCS 0x989680 ;  /* 0x009896800000995d */ /* 0x004fea0003900000 */
[----:B------:R-:W2:Y:S02]  /*140e0*/  @!P1 SYNCS.PHASECHK.TRANS64 P1, [R7+URZ+0x28850], R0 ;  /* 0x02885000070095a7 */ /* 0x000ea4000802007f */
[----:B--2---:R-:W-:Y:S05]  /*140f0*/  @!P1 BRA `(.L_x_7613) ;  /* 0xfffffffc00ec9947 */ /* 0x004fea000383ffff */
[----:B------:R-:W-:Y:S05]  /*14100*/  BRA `(.L_x_7610) ;  /* 0xffffff4400187947 */ /* 0x000fea000383ffff */
.L_x_7621:
[----:B-1----:R-:W-:-:S04]  /*14110*/  IMAD.U32 R7, RZ, RZ, UR6 ;  /* 0x00000006ff077e24 */ /* 0x002fc8000f8e00ff */
[----:B------:R1:W2:Y:S03]  /*14120*/  SYNCS.PHASECHK.TRANS64.TRYWAIT P1, [R7+URZ+0x28830], R0 ;  /* 0x02883000070075a7 */ /* 0x0002a6000802017f */
[----:B--2---:R-:W-:Y:S05]  /*14130*/  @!P1 NANOSLEEP.SYNCS 0x989680 ;  /* 0x009896800000995d */ /* 0x004fea0003900000 */
[----:B------:R-:W2:Y:S02]  /*14140*/  @!P1 SYNCS.PHASECHK.TRANS64 P1, [R7+URZ+0x28830], R0 ;  /* 0x02883000070095a7 */ /* 0x000ea4000802007f */
[----:B--2---:R-:W-:Y:S05]  /*14150*/  @!P1 BRA `(.L_x_7621) ;  /* 0xfffffffc00ec9947 */ /* 0x004fea000383ffff */
[----:B------:R-:W-:Y:S05]  /*14160*/  BRA `(.L_x_7618) ;  /* 0xffffff6000407947 */ /* 0x000fea000383ffff */
.L_x_7625:
[----:B-1----:R-:W-:-:S04]  /*14170*/  IMAD.U32 R7, RZ, RZ, UR6 ;  /* 0x00000006ff077e24 */ /* 0x002fc8000f8e00ff */
[----:B------:R1:W2:Y:S03]  /*14180*/  SYNCS.PHASECHK.TRANS64.TRYWAIT P1, [R7+URZ+0x28850], R0 ;  /* 0x02885000070075a7 */ /* 0x0002a6000802017f */
[----:B--2---:R-:W-:Y:S05]  /*14190*/  @!P1 NANOSLEEP.SYNCS 0x989680 ;  /* 0x009896800000995d */ /* 0x004fea0003900000 */
[----:B------:R-:W2:Y:S02]  /*141a0*/  @!P1 SYNCS.PHASECHK.TRANS64 P1, [R7+URZ+0x28850], R0 ;  /* 0x02885000070095a7 */ /* 0x000ea4000802007f */
[----:B--2---:R-:W-:Y:S05]  /*141b0*/  @!P1 BRA `(.L_x_7625) ;  /* 0xfffffffc00ec9947 */ /* 0x004fea000383ffff */
[----:B------:R-:W-:Y:S05]  /*141c0*/  BRA `(.L_x_7622) ;  /* 0xffffff6400007947 */ /* 0x000fea000383ffff */
.L_x_7640:
[----:B-1----:R-:W-:-:S04]  /*141d0*/  IMAD.U32 R6, RZ, RZ, UR5 ;  /* 0x00000005ff067e24 */ /* 0x002fc8000f8e00ff */
[----:B------:R1:W2:Y:S03]  /*141e0*/  SYNCS.PHASECHK.TRANS64.TRYWAIT P1, [R6+URZ+0x28850], R5 ;  /* 0x02885005060075a7 */ /* 0x0002a6000802017f */
[----:B--2---:R-:W-:Y:S05]  /*141f0*/  @!P1 NANOSLEEP.SYNCS 0x989680 ;  /* 0x009896800000995d */ /* 0x004fea0003900000 */
[----:B------:R-:W2:Y:S02]  /*14200*/  @!P1 SYNCS.PHASECHK.TRANS64 P1, [R6+URZ+0x28850], R5 ;  /* 0x02885005060095a7 */ /* 0x000ea4000802007f */
[----:B--2---:R-:W-:Y:S05]  /*14210*/  @!P1 BRA `(.L_x_7640) ;  /* 0xfffffffc00ec9947 */ /* 0x004fea000383ffff */
[----:B------:R-:W-:Y:S05]  /*14220*/  BRA `(.L_x_7639) ;  /* 0xffffff90002c7947 */ /* 0x000fea000383ffff */
.L_x_7677:
        /* <DEDUP_REMOVED lines=10> */
.L_x_7730:
[----:B------:R-:W-:Y:S05]  /*142d0*/  BRA `(.L_x_7731) ;  /* 0xffffffc800007947 */ /* 0x000fea000383ffff */
.L_x_7680:
[----:B0-----:R0:W1:Y:S02]  /*142e0*/  SYNCS.PHASECHK.TRANS64.TRYWAIT P0, [R7+URZ+0x28840], R2 ;  /* 0x02884002070075a7 */ /* 0x001064000800017f */
[----:B-1----:R-:W-:Y:S05]  /*142f0*/  @!P0 NANOSLEEP.SYNCS 0x989680 ;  /* 0x009896800000895d */ /* 0x002fea0003900000 */
[----:B------:R-:W1:Y:S02]  /*14300*/  @!P0 SYNCS.PHASECHK.TRANS64 P0, [R7+URZ+0x28840], R2 ;  /* 0x02884002070085a7 */ /* 0x000e64000800007f */
[----:B-1----:R-:W-:Y:S05]  /*14310*/  @!P0 BRA `(.L_x_7680) ;  /* 0xfffffffc00f08947 */ /* 0x002fea000383ffff */
[----:B------:R-:W-:Y:S05]  /*14320*/  BRA `(.L_x_7732) ;  /* 0xffffffc800f87947 */ /* 0x000fea000383ffff */
.L_x_7681:
        /* <DEDUP_REMOVED lines=8> */
.L_x_7734:
[----:B------:R-:W-:Y:S05]  /*143b0*/  BSYNC B0 ;  /* 0x0000000000007941 */ /* 0x000fea0003800000 */
.L_x_7733:
        /* <DEDUP_REMOVED lines=9> */
.L_x_7735:
        /* <DEDUP_REMOVED lines=8> */
.L_x_7736:
[----:B------:R-:W-:Y:S01]  /*144d0*/  @!PT LDS RZ, [RZ] ;  /* 0x00000000fffff984 */ /* 0x000fe20000000800 */
[----:B------:R-:W-:Y:S01]  /*144e0*/  @!PT LDS RZ, [RZ] ;  /* 0x00000000fffff984 */ /* 0x000fe20000000800 */
[----:B------:R-:W-:Y:S01]  /*144f0*/  @!PT LDS RZ, [RZ] ;  /* 0x00000000fffff984 */ /* 0x000fe20000000800 */
[----:B------:R0:W-:Y:S04]  /*14500*/  @P0 LDGSTS.E.BYPASS.LTC128B.128 [R9+0x18400], desc[UR52][R2.64], !P3 ;  /* 0x1840000002090fae */ /* 0x0001e8000d901d74 */
[----:B------:R0:W-:Y:S01]  /*14510*/  @P0 LDGSTS.E.BYPASS.LTC128B.128 [R9+0x1c400], desc[UR52][R2.64+0x80], !P2 ;  /* 0x1c40008002090fae */ /* 0x0001e2000d101d74 */
[----:B------:R-:W-:Y:S01]  /*14520*/  ISETP.GE.AND P0, PT, R6, 0x11, PT ;  /* 0x000000110600780c */ /* 0x000fe20003f06270 */
[----:B------:R-:W-:-:S12]  /*14530*/  IMAD.MOV.U32 R13, RZ, RZ, R4 ;  /* 0x000000ffff0d7224 */ /* 0x000fd800078e0004 */
[----:B------:R-:W-:Y:S02]  /*14540*/  @P0 IMAD R25, R5, 0x2, R16 ;  /* 0x0000000205190824 */ /* 0x000fe400078e0210 */
[----:B0-----:R-:W-:-:S07]  /*14550*/  IMAD.MOV.U32 R8, RZ, RZ, R14 ;  /* 0x000000ffff087224 */ /* 0x001fce00078e000e */
[----:B------:R-:W-:Y:S05]  /*14560*/  WARPSYNC.COLLECTIVE R15, `(.L_x_7737) ;  /* 0x000000000f087348 */ /* 0x000fea0003c00000 */
[----:B------:R0:W1:Y:S02]  /*14570*/  SHFL.IDX P6, R14, R13, R12, R11 ;  /* 0x0000000c0d0e7389 */ /* 0x00006400000c000b */
[----:B01----:R-:W-:Y:S01]  /*14580*/  ENDCOLLECTIVE ;  /* 0x000000000000791b */ /* 0x003fe20003800000 */
.L_x_7737:
[----:B------:R-:W-:Y:S02]  /*14590*/  IMAD.MOV.U32 R13, RZ, RZ, R0 ;  /* 0x000000ffff0d7224 */ /* 0x000fe400078e0000 */
[----:B------:R-:W-:Y:S01]  /*145a0*/  IMAD.MOV.U32 R12, RZ, RZ, 0x2 ;  /* 0x00000002ff0c7424 */ /* 0x000fe200078e00ff */
[----:B------:R-:W-:-:S05]  /*145b0*/  @P0 LEA R14, P1, R35, R14, 0x1 ;  /* 0x0000000e230e0211 */ /* 0x000fca00078208ff */
[----:B------:R-:W-:-:S08]  /*145c0*/  @P0 IMAD.MOV.U32 R2, RZ, RZ, R14 ;  /* 0x000000ffff020224 */ /* 0x000fd000078e000e */
[----:B------:R-:W-:Y:S05]  /*145d0*/  WARPSYNC.COLLECTIVE R15, `(.L_x_7738) ;  /* 0x000000000f087348 */ /* 0x000fea0003c00000 */
[----:B------:R0:W1:Y:S02]  /*145e0*/  SHFL.IDX P6, R14, R13, R12, R11 ;  /* 0x0000000c0d0e7389 */ /* 0x00006400000c000b */
[----:B01----:R-:W-:Y:S01]  /*145f0*/  ENDCOLLECTIVE ;  /* 0x000000000000791b */ /* 0x003fe20003800000 */
.L_x_7738:
        /* <DEDUP_REMOVED lines=13> */
.L_x_7739:
        /* <DEDUP_REMOVED lines=8> */
.L_x_7740:
        /* <DEDUP_REMOVED lines=13> */
.L_x_7741:
        /* <DEDUP_REMOVED lines=8> */
.L_x_7742:
        /* <DEDUP_REMOVED lines=13> */
.L_x_7743:
        /* <DEDUP_REMOVED lines=8> */
.L_x_7744:
        /* <DEDUP_REMOVED lines=13> */
.L_x_7745:
        /* <DEDUP_REMOVED lines=8> */
.L_x_7746:
        /* <DEDUP_REMOVED lines=13> */
.L_x_7747:
        /* <DEDUP_REMOVED lines=8> */
.L_x_7748:
        /* <DEDUP_REMOVED lines=12> */
.L_x_7749:
[----:B------:R-:W-:Y:S05]  /*14d50*/  BRA `(.L_x_7750) ;  /* 0xffffffc400ec7947 */ /* 0x000fea000383ffff */
.L_x_7686:
        /* <DEDUP_REMOVED lines=8> */
.L_x_7751:
[C---:B------:R-:W-:Y:S01]  /*14de0*/  VIADD R6, R5.reuse, 0x10 ;  /* 0x0000001005067836 */ /* 0x040fe20000000000 */
[----:B------:R-:W-:Y:S01]  /*14df0*/  ISETP.GE.AND P0, PT, R5, UR38, PT ;  /* 0x0000002605007c0c */ /* 0x000fe2000bf06270 */
[----:B------:R-:W-:Y:S02]  /*14e00*/  IMAD.MOV.U32 R13, RZ, RZ, R0 ;  /* 0x000000ffff0d7224 */ /* 0x000fe400078e0000 */
[----:B------:R-:W-:-:S10]  /*14e10*/  IMAD.MOV.U32 R2, RZ, RZ, R14 ;  /* 0x000000ffff027224 */ /* 0x000fd400078e000e */
[----:B------:R-:W-:Y:S05]  /*14e20*/  WARPSYNC.COLLECTIVE R15, `(.L_x_7752) ;  /* 0x000000000f087348 */ /* 0x000fea0003c00000 */
[----:B------:R0:W1:Y:S02]  /*14e30*/  SHFL.IDX P6, R14, R13, R12, R11 ;  /* 0x0000000c0d0e7389 */ /* 0x00006400000c000b */
[----:B01----:R-:W-:Y:S01]  /*14e40*/  ENDCOLLECTIVE ;  /* 0x000000000000791b */ /* 0x003fe20003800000 */
.L_x_7752:
        /* <DEDUP_REMOVED lines=8> */
.L_x_7753:
[----:B------:R-:W-:Y:S01]  /*14ed0*/  @!PT LDS RZ, [RZ] ;  /* 0x00000000fffff984 */ /* 0x000fe20000000800 */
[----:B------:R-:W-:Y:S01]  /*14ee0*/  @!PT LDS RZ, [RZ] ;  /* 0x00000000fffff984 */ /* 0x000fe20000000800 */
[----:B------:R-:W-:Y:S01]  /*14ef0*/  @!PT LDS RZ, [RZ] ;  /* 0x00000000fffff984 */ /* 0x000fe20000000800 */
[----:B------:R0:W-:Y:S04]  /*14f00*/  @!P0 LDGSTS.E.BYPASS.LTC128B.128 [R33+0x10400], desc[UR52][R2.64], !P4 ;  /* 0x1040000002218fae */ /* 0x0001e8000e101d74 */
[----:B------:R0:W-:Y:S01]  /*14f10*/  @!P0 LDGSTS.E.BYPASS.LTC128B.128 [R33+0x14400], desc[UR52][R2.64+0x80], !P5 ;  /* 0x1440008002218fae */ /* 0x0001e2000e901d74 */
[----:B------:R-:W-:Y:S01]  /*14f20*/  ISETP.GE.AND P0, PT, R6, UR38, PT ;  /* 0x0000002606007c0c */ /* 0x000fe2000bf06270 */
[----:B------:R-:W-:Y:S02]  /*14f30*/  IMAD.MOV.U32 R13, RZ, RZ, R0 ;  /* 0x000000ffff0d7224 */ /* 0x000fe400078e0000 */
[----:B------:R-:W-:-:S10]  /*14f40*/  IMAD.MOV.U32 R6, RZ, RZ, R14 ;  /* 0x000000ffff067224 */ /* 0x000fd400078e000e */
[----:B0-----:R-:W-:Y:S05]  /*14f50*/  WARPSYNC.COLLECTIVE R15, `(.L_x_7754) ;  /* 0x000000000f087348 */ /* 0x001fea0003c00000 */
[----:B------:R1:W2:Y:S02]  /*14f60*/  SHFL.IDX P6, R14, R13, R12, R11 ;  /* 0x0000000c0d0e7389 */ /* 0x0002a400000c000b */
[----:B012---:R-:W-:Y:S01]  /*14f70*/  ENDCOLLECTIVE ;  /* 0x000000000000791b */ /* 0x007fe20003800000 */
.L_x_7754:
[----:B------:R-:W-:Y:S02]  /*14f80*/  IMAD.MOV.U32 R13, RZ, RZ, R4 ;  /* 0x000000ffff0d7224 */ /* 0x000fe400078e0004 */
[----:B------:R-:W-:Y:S01]  /*14f90*/  IMAD.MOV.U32 R12, RZ, RZ, 0x2 ;  /* 0x00000002ff0c7424 */ /* 0x000fe200078e00ff */
[----:B------:R-:W-:-:S05]  /*14fa0*/  @!P0 LEA R14, P1, R35, R14, 0x1 ;  /* 0x0000000e230e8211 */ /* 0x000fca00078208ff */
[----:B------:R-:W-:-:S08]  /*14fb0*/  @!P0 IMAD.MOV.U32 R2, RZ, RZ, R14 ;  /* 0x000000ffff028224 */ /* 0x000fd000078e000e */
[----:B------:R-:W-:Y:S05]  /*14fc0*/  WARPSYNC.COLLECTIVE R15, `(.L_x_7755) ;  /* 0x000000000f087348 */ /* 0x000fea0003c00000 */
[----:B------:R0:W1:Y:S02]  /*14fd0*/  SHFL.IDX P6, R14, R13, R12, R11 ;  /* 0x0000000c0d0e7389 */ /* 0x00006400000c000b */
[----:B01----:R-:W-:Y:S01]  /*14fe0*/  ENDCOLLECTIVE ;  /* 0x000000000000791b */ /* 0x003fe20003800000 */
.L_x_7755:
        /* <DEDUP_REMOVED lines=14> */
.L_x_7756:
[----:B------:R-:W-:Y:S02]  /*150d0*/  IMAD.MOV.U32 R13, RZ, RZ, R4 ;  /* 0x000000ffff0d7224 */ /* 0x000fe400078e0004 */
[----:B------:R-:W-:Y:S01]  /*150e0*/  IMAD.MOV.U32 R12, RZ, RZ, 0x3 ;  /* 0x00000003ff0c7424 */ /* 0x000fe200078e00ff */
[----:B------:R-:W-:-:S05]  /*150f0*/  @!P0 LEA R14, P1, R35, R14, 0x1 ;  /* 0x0000000e230e8211 */ /* 0x000fca00078208ff */
[----:B------:R-:W-:-:S08]  /*15100*/  @!P0 IMAD.MOV.U32 R2, RZ, RZ, R14 ;  /* 0x000000ffff028224 */ /* 0x000fd000078e000e */
[----:B------:R-:W-:Y:S05]  /*15110*/  WARPSYNC.COLLECTIVE R15, `(.L_x_7757) ;  /* 0x000000000f087348 */ /* 0x000fea0003c00000 */
[----:B------:R0:W1:Y:S02]  /*15120*/  SHFL.IDX P6, R14, R13, R12, R11 ;  /* 0x0000000c0d0e7389 */ /* 0x00006400000c000b */
[----:B01----:R-:W-:Y:S01]  /*15130*/  ENDCOLLECTIVE ;  /* 0x000000000000791b */ /* 0x003fe20003800000 */
.L_x_7757:
        /* <DEDUP_REMOVED lines=14> */
.L_x_7758:
[----:B------:R-:W-:Y:S02]  /*15220*/  IMAD.MOV.U32 R13, RZ, RZ, R4 ;  /* 0x000000ffff0d7224 */ /* 0x000fe400078e0004 */
[----:B------:R-:W-:Y:S01]  /*15230*/  IMAD.MOV.U32 R12, RZ, RZ, 0x4 ;  /* 0x00000004ff0c7424 */ /* 0x000fe200078e00ff */
[----:B------:R-:W-:-:S05]  /*15240*/  @!P0 LEA R14, P1, R35, R14, 0x1 ;  /* 0x0000000e230e8211 */ /* 0x000fca00078208ff */
[----:B------:R-:W-:-:S08]  /*15250*/  @!P0 IMAD.MOV.U32 R2, RZ, RZ, R14 ;  /* 0x000000ffff028224 */ /* 0x000fd000078e000e */
[----:B------:R-:W-:Y:S05]  /*15260*/  WARPSYNC.COLLECTIVE R15, `(.L_x_7759) ;  /* 0x000000000f087348 */ /* 0x000fea0003c00000 */
[----:B------:R0:W1:Y:S02]  /*15270*/  SHFL.IDX P6, R14, R13, R12, R11 ;  /* 0x0000000c0d0e7389 */ /* 0x00006400000c000b */
[----:B01----:R-:W-:Y:S01]  /*15280*/  ENDCOLLECTIVE ;  /* 0x000000000000791b */ /* 0x003fe20003800000 */
.L_x_7759:
        /* <DEDUP_REMOVED lines=14> */
.L_x_7760:
[----:B------:R-:W-:Y:S02]  /*15370*/  IMAD.MOV.U32 R13, RZ, RZ, R4 ;  /* 0x000000ffff0d7224 */ /* 0x000fe400078e0004 */
[----:B------:R-:W-:Y:S01]  /*15380*/  IMAD.MOV.U32 R12, RZ, RZ, 0x5 ;  /* 0x00000005ff0c7424 */ /* 0x000fe200078e00ff */
[----:B------:R-:W-:-:S05]  /*15390*/  @!P0 LEA R14, P1, R35, R14, 0x1 ;  /* 0x0000000e230e8211 */ /* 0x000fca00078208ff */
[----:B------:R-:W-:-:S08]  /*153a0*/  @!P0 IMAD.MOV.U32 R2, RZ, RZ, R14 ;  /* 0x000000ffff028224 */ /* 0x000fd000078e000e */
[----:B------:R-:W-:Y:S05]  /*153b0*/  WARPSYNC.COLLECTIVE R15, `(.L_x_7761) ;  /* 0x000000000f087348 */ /* 0x000fea0003c00000 */
[----:B------:R0:W1:Y:S02]  /*153c0*/  SHFL.IDX P6, R14, R13, R12, R11 ;  /* 0x0000000c0d0e7389 */ /* 0x00006400000c000b */
[----:B01----:R-:W-:Y:S01]  /*153d0*/  ENDCOLLECTIVE ;  /* 0x000000000000791b */ /* 0x003fe20003800000 */
.L_x_7761:
        /* <DEDUP_REMOVED lines=14> */
.L_x_7762:
[----:B------:R-:W-:Y:S02]  /*154c0*/  IMAD.MOV.U32 R13, RZ, RZ, R4 ;  /* 0x000000ffff0d7224 */ /* 0x000fe400078e0004 */
[----:B------:R-:W-:Y:S01]  /*154d0*/  IMAD.MOV.U32 R12, RZ, RZ, 0x6 ;  /* 0x00000006ff0c7424 */ /* 0x000fe200078e00ff */
[----:B------:R-:W-:-:S05]  /*154e0*/  @!P0 LEA R14, P1, R35, R14, 0x1 ;  /* 0x0000000e230e8211 */ /* 0x000fca00078208ff */
[----:B------:R-:W-:-:S08]  /*154f0*/  @!P0 IMAD.MOV.U32 R2, RZ, RZ, R14 ;  /* 0x000000ffff028224 */ /* 0x000fd000078e000e */
[----:B------:R-:W-:Y:S05]  /*15500*/  WARPSYNC.COLLECTIVE R15, `(.L_x_7763) ;  /* 0x000000000f087348 */ /* 0x000fea0003c00000 */
[----:B------:R0:W1:Y:S02]  /*15510*/  SHFL.IDX P6, R14, R13, R12, R11 ;  /* 0x0000000c0d0e7389 */ /* 0x00006400000c000b */
[----:B01----:R-:W-:Y:S01]  /*15520*/  ENDCOLLECTIVE ;  /* 0x000000000000791b */ /* 0x003fe20003800000 */
.L_x_7763:
        /* <DEDUP_REMOVED lines=14> */
.L_x_7764:
[----:B------:R-:W-:Y:S02]  /*15610*/  IMAD.MOV.U32 R13, RZ, RZ, R4 ;  /* 0x000000ffff0d7224 */ /* 0x000fe400078e0004 */
[----:B------:R-:W-:Y:S01]  /*15620*/  IMAD.MOV.U32 R12, RZ, RZ, 0x7 ;  /* 0x00000007ff0c7424 */ /* 0x000fe200078e00ff */
[----:B------:R-:W-:-:S05]  /*15630*/  @!P0 LEA R14, P1, R35, R14, 0x1 ;  /* 0x0000000e230e8211 */ /* 0x000fca00078208ff */
[----:B------:R-:W-:-:S08]  /*15640*/  @!P0 IMAD.MOV.U32 R2, RZ, RZ, R14 ;  /* 0x000000ffff028224 */ /* 0x000fd000078e000e */
[----:B------:R-:W-:Y:S05]  /*15650*/  WARPSYNC.COLLECTIVE R15, `(.L_x_7765) ;  /* 0x000000000f087348 */ /* 0x000fea0003c00000 */
[----:B------:R0:W1:Y:S02]  /*15660*/  SHFL.IDX P6, R14, R13, R12, R11 ;  /* 0x0000000c0d0e7389 */ /* 0x00006400000c000b */
[----:B01----:R-:W-:Y:S01]  /*15670*/  ENDCOLLECTIVE ;  /* 0x000000000000791b */ /* 0x003fe20003800000 */
.L_x_7765:
[----:B------:R-:W-:-:S04]  /*15680*/  @!P0 IMAD.X R7, RZ, RZ, R6, P1 ;  /* 0x000000ffff078224 */ /* 0x000fc800008e0606 */
[----:B------:R-:W-:-:S05]  /*15690*/  @!P0 IMAD.MOV.U32 R3, RZ, RZ, R7 ;  /* 0x000000ffff038224 */ /* 0x000fca00078e0007 */
[----:B------:R-:W-:Y:S01]  /*156a0*/  @!PT LDS RZ, [RZ] ;  /* 0x00000000fffff984 */ /* 0x000fe20000000800 */
[----:B------:R-:W-:Y:S01]  /*156b0*/  @!PT LDS RZ, [RZ] ;  /* 0x00000000fffff984 */ /* 0x000fe20000000800 */
[----:B------:R-:W-:Y:S01]  /*156c0*/  @!PT LDS RZ, [RZ] ;  /* 0x00000000fffff984 */ /* 0x000fe20000000800 */
[----:B------:R0:W-:Y:S01]  /*156d0*/  @!P0 LDGSTS.E.BYPASS.LTC128B.128 [R33+0x13400], desc[UR52][R2.64], !P4 ;  /* 0x1340000002218fae */ /* 0x0001e2000e101d74 */
[----:B------:R-:W-:-:S03]  /*156e0*/  IMAD.MOV.U32 R13, RZ, RZ, R0 ;  /* 0x000000ffff0d7224 */ /* 0x000fc600078e0000 */
[----:B------:R0:W-:Y:S01]  /*156f0*/  @!P0 LDGSTS.E.BYPASS.LTC128B.128 [R33+0x17400], desc[UR52][R2.64+0x80], !P5 ;  /* 0x1740008002218fae */ /* 0x0001e2000e901d74 */
[----:B------:R-:W-:-:S07]  /*15700*/  IMAD.MOV.U32 R6, RZ, RZ, R14 ;  /* 0x000000ffff067224 */ /* 0x000fce00078e000e */
[----:B0-----:R-:W-:Y:S05]  /*15710*/  WARPSYNC.COLLECTIVE R15, `(.L_x_7766) ;  /* 0x000000000f087348 */ /* 0x001fea0003c00000 */
[----:B------:R1:W2:Y:S02]  /*15720*/  SHFL.IDX P6, R14, R13, R12, R11 ;  /* 0x0000000c0d0e7389 */ /* 0x0002a400000c000b */
[----:B012---:R-:W-:Y:S01]  /*15730*/  ENDCOLLECTIVE ;  /* 0x000000000000791b */ /* 0x007fe20003800000 */
.L_x_7766:
[----:B------:R-:W-:Y:S05]  /*15740*/  BRA `(.L_x_7767) ;  /* 0xffffffc8000c7947 */ /* 0x000fea000383ffff */
.L_x_7689:
[----:B0-----:R0:W1:Y:S02]  /*15750*/  SYNCS.PHASECHK.TRANS64.TRYWAIT P0, [R16+URZ+0x28820], R3 ;  /* 0x02882003100075a7 */ /* 0x001064000800017f */
[----:B-1----:R-:W-:Y:S05]  /*15760*/  @!P0 NANOSLEEP.SYNCS 0x989680 ;  /* 0x009896800000895d */ /* 0x002fea0003900000 */
[----:B------:R-:W1:Y:S02]  /*15770*/  @!P0 SYNCS.PHASECHK.TRANS64 P0, [R16+URZ+0x28820], R3 ;  /* 0x02882003100085a7 */ /* 0x000e64000800007f */
[----:B-1----:R-:W-:Y:S05]  /*15780*/  @!P0 BRA `(.L_x_7689) ;  /* 0xfffffffc00f08947 */ /* 0x002fea000383ffff */
[----:B------:R-:W-:Y:S05]  /*15790*/  BRA `(.L_x_7768) ;  /* 0xffffffc800647947 */ /* 0x000fea000383ffff */
.L_x_7693:
[----:B0-----:R0:W1:Y:S02]  /*157a0*/  SYNCS.PHASECHK.TRANS64.TRYWAIT P0, [R6+URZ+0x28840], R3 ;  /* 0x02884003060075a7 */ /* 0x001064000800017f */
[----:B-1----:R-:W-:Y:S05]  /*157b0*/  @!P0 NANOSLEEP.SYNCS 0x989680 ;  /* 0x009896800000895d */ /* 0x002fea0003900000 */
[----:B------:R-:W1:Y:S02]  /*157c0*/  @!P0 SYNCS.PHASECHK.TRANS64 P0, [R6+URZ+0x28840], R3 ;  /* 0x02884003060085a7 */ /* 0x000e64000800007f */
[----:B-1----:R-:W-:Y:S05]  /*157d0*/  @!P0 BRA `(.L_x_7693) ;  /* 0xfffffffc00f08947 */ /* 0x002fea000383ffff */
[----:B------:R-:W-:Y:S05]  /*157e0*/  BRA `(.L_x_7769) ;  /* 0xffffffcc00247947 */ /* 0x000fea000383ffff */
.L_x_7694:
        /* <DEDUP_REMOVED lines=8> */
.L_x_7771:
[----:B------:R-:W-:Y:S05]  /*15870*/  BSYNC B1 ;  /* 0x0000000000017941 */ /* 0x000fea0003800000 */
.L_x_7770:
        /* <DEDUP_REMOVED lines=9> */
.L_x_7772:
[----:B------:R-:W-:Y:S02]  /*15910*/  IMAD R7, R7, 0x2, R16 ;  /* 0x0000000207077824 */ /* 0x000fe400078e0210 */
[----:B------:R-:W-:Y:S02]  /*15920*/  IMAD.MOV.U32 R13, RZ, RZ, R9 ;  /* 0x000000ffff0d7224 */ /* 0x000fe400078e0009 */
[----:B------:R-:W-:Y:S02]  /*15930*/  IMAD.MOV.U32 R12, RZ, RZ, 0x1 ;  /* 0x00000001ff0c7424 */ /* 0x000fe400078e00ff */
[----:B------:R-:W-:-:S07]  /*15940*/  IMAD.MOV.U32 R2, RZ, RZ, R14 ;  /* 0x000000ffff027224 */ /* 0x000fce00078e000e */
[----:B------:R-:W-:Y:S05]  /*15950*/  WARPSYNC.COLLECTIVE R15, `(.L_x_7773) ;  /* 0x000000000f087348 */ /* 0x000fea0003c00000 */
[----:B------:R0:W1:Y:S02]  /*15960*/  SHFL.IDX P6, R14, R13, R12, R11 ;  /* 0x0000000c0d0e7389 */ /* 0x00006400000c000b */
[----:B01----:R-:W-:Y:S01]  /*15970*/  ENDCOLLECTIVE ;  /* 0x000000000000791b */ /* 0x003fe20003800000 */
.L_x_7773:
        /* <DEDUP_REMOVED lines=12> */
.L_x_7774:
[----:B------:R-:W-:Y:S02]  /*15a40*/  IMAD.MOV.U32 R13, RZ, RZ, R9 ;  /* 0x000000ffff0d7224 */ /* 0x000fe400078e0009 */
[----:B------:R-:W-:Y:S02]  /*15a50*/  IMAD.MOV.U32 R12, RZ, RZ, 0x2 ;  /* 0x00000002ff0c7424 */ /* 0x000fe400078e00ff */
[----:B------:R-:W-:-:S07]  /*15a60*/  IMAD.MOV.U32 R2, RZ, RZ, R14 ;  /* 0x000000ffff027224 */ /* 0x000fce00078e000e */
[----:B------:R-:W-:Y:S05]  /*15a70*/  WARPSYNC.COLLECTIVE R15, `(.L_x_7775) ;  /* 0x000000000f087348 */ /* 0x000fea0003c00000 */
[----:B------:R0:W1:Y:S02]  /*15a80*/  SHFL.IDX P6, R14, R13, R12, R11 ;  /* 0x0000000c0d0e7389 */ /* 0x00006400000c000b */
[----:B01----:R-:W-:Y:S01]  /*15a90*/  ENDCOLLECTIVE ;  /* 0x000000000000791b */ /* 0x003fe20003800000 */
.L_x_7775:
        /* <DEDUP_REMOVED lines=12> */
.L_x_7776:
[----:B------:R-:W-:Y:S02]  /*15b60*/  IMAD.MOV.U32 R13, RZ, RZ, R9 ;  /* 0x000000ffff0d7224 */ /* 0x000fe400078e0009 */
[----:B------:R-:W-:Y:S02]  /*15b70*/  IMAD.MOV.U32 R12, RZ, RZ, 0x3 ;  /* 0x00000003ff0c7424 */ /* 0x000fe400078e00ff */
[----:B------:R-:W-:-:S07]  /*15b80*/  IMAD.MOV.U32 R2, RZ, RZ, R14 ;  /* 0x000000ffff027224 */ /* 0x000fce00078e000e */
[----:B------:R-:W-:Y:S05]  /*15b90*/  WARPSYNC.COLLECTIVE R15, `(.L_x_7777) ;  /* 0x000000000f087348 */ /* 0x000fea0003c00000 */
[----:B------:R0:W1:Y:S02]  /*15ba0*/  SHFL.IDX P6, R14, R13, R12, R11 ;  /* 0x0000000c0d0e7389 */ /* 0x00006400000c000b */
[----:B01----:R-:W-:Y:S01]  /*15bb0*/  ENDCOLLECTIVE ;  /* 0x000000000000791b */ /* 0x003fe20003800000 */
.L_x_7777:
        /* <DEDUP_REMOVED lines=12> */
.L_x_7778:
[----:B------:R-:W-:Y:S02]  /*15c80*/  IMAD.MOV.U32 R13, RZ, RZ, R9 ;  /* 0x000000ffff0d7224 */ /* 0x000fe400078e0009 */
[----:B------:R-:W-:Y:S02]  /*15c90*/  IMAD.MOV.U32 R12, RZ, RZ, 0x4 ;  /* 0x00000004ff0c7424 */ /* 0x000fe400078e00ff */
[----:B------:R-:W-:-:S07]  /*15ca0*/  IMAD.MOV.U32 R2, RZ, RZ, R14 ;  /* 0x000000ffff027224 */ /* 0x000fce00078e000e */
[----:B------:R-:W-:Y:S05]  /*15cb0*/  WARPSYNC.COLLECTIVE R15, `(.L_x_7779) ;  /* 0x000000000f087348 */ /* 0x000fea0003c00000 */
[----:B------:R0:W1:Y:S02]  /*15cc0*/  SHFL.IDX P6, R14, R13, R12, R11 ;  /* 0x0000000c0d0e7389 */ /* 0x00006400000c000b */
[----:B01----:R-:W-:Y:S01]  /*15cd0*/  ENDCOLLECTIVE ;  /* 0x000000000000791b */ /* 0x003fe20003800000 */
.L_x_7779:
        /* <DEDUP_REMOVED lines=12> */
.L_x_7780:
[----:B------:R-:W-:Y:S02]  /*15da0*/  IMAD.MOV.U32 R13, RZ, RZ, R9 ;  /* 0x000000ffff0d7224 */ /* 0x000fe400078e0009 */
[----:B------:R-:W-:Y:S02]  /*15db0*/  IMAD.MOV.U32 R12, RZ, RZ, 0x5 ;  /* 0x00000005ff0c7424 */ /* 0x000fe400078e00ff */
[----:B------:R-:W-:-:S07]  /*15dc0*/  IMAD.MOV.U32 R2, RZ, RZ, R14 ;  /* 0x000000ffff027224 */ /* 0x000fce00078e000e */
[----:B------:R-:W-:Y:S05]  /*15dd0*/  WARPSYNC.COLLECTIVE R15, `(.L_x_7781) ;  /* 0x000000000f087348 */ /* 0x000fea0003c00000 */
[----:B------:R0:W1:Y:S02]  /*15de0*/  SHFL.IDX P6, R14, R13, R12, R11 ;  /* 0x0000000c0d0e7389 */ /* 0x00006400000c000b */
[----:B01----:R-:W-:Y:S01]  /*15df0*/  ENDCOLLECTIVE ;  /* 0x000000000000791b */ /* 0x003fe20003800000 */
.L_x_7781:
        /* <DEDUP_REMOVED lines=12> */
.L_x_7782:
[----:B------:R-:W-:Y:S02]  /*15ec0*/  IMAD.MOV.U32 R13, RZ, RZ, R9 ;  /* 0x000000ffff0d7224 */ /* 0x000fe400078e0009 */
[----:B------:R-:W-:Y:S02]  /*15ed0*/  IMAD.MOV.U32 R12, RZ, RZ, 0x6 ;  /* 0x00000006ff0c7424 */ /* 0x000fe400078e00ff */
[----:B------:R-:W-:-:S07]  /*15ee0*/  IMAD.MOV.U32 R2, RZ, RZ, R14 ;  /* 0x000000ffff027224 */ /* 0x000fce00078e000e */
[----:B------:R-:W-:Y:S05]  /*15ef0*/  WARPSYNC.COLLECTIVE R15, `(.L_x_7783) ;  /* 0x000000000f087348 */ /* 0x000fea0003c00000 */
[----:B------:R0:W1:Y:S02]  /*15f00*/  SHFL.IDX P6, R14, R13, R12, R11 ;  /* 0x0000000c0d0e7389 */ /* 0x00006400000c000b */
[----:B01----:R-:W-:Y:S01]  /*15f10*/  ENDCOLLECTIVE ;  /* 0x000000000000791b */ /* 0x003fe20003800000 */
.L_x_7783:
        /* <DEDUP_REMOVED lines=12> */
.L_x_7784:
[----:B------:R-:W-:Y:S02]  /*15fe0*/  IMAD.MOV.U32 R13, RZ, RZ, R9 ;  /* 0x000000ffff0d7224 */ /* 0x000fe400078e0009 */
[----:B------:R-:W-:Y:S02]  /*15ff0*/  IMAD.MOV.U32 R12, RZ, RZ, 0x7 ;  /* 0x00000007ff0c7424 */ /* 0x000fe400078e00ff */
[----:B------:R-:W-:-:S07]  /*16000*/  IMAD.MOV.U32 R2, RZ, RZ, R14 ;  /* 0x000000ffff027224 */ /* 0x000fce00078e000e */
[----:B------:R-:W-:Y:S05]  /*16010*/  WARPSYNC.COLLECTIVE R15, `(.L_x_7785) ;  /* 0x000000000f087348 */ /* 0x000fea0003c00000 */
[----:B------:R0:W1:Y:S02]  /*16020*/  SHFL.IDX P6, R14, R13, R12, R11 ;  /* 0x0000000c0d0e7389 */ /* 0x00006400000c000b */
[----:B01----:R-:W-:Y:S01]  /*16030*/  ENDCOLLECTIVE ;  /* 0x000000000000791b */ /* 0x003fe20003800000 */
.L_x_7785:
        /* <DEDUP_REMOVED lines=12> */
.L_x_7786:
[----:B------:R-:W-:Y:S05]  /*16100*/  BRA `(.L_x_7787) ;  /* 0xffffffc400f87947 */ /* 0x000fea000383ffff */
.L_x_7699:
[----:B0-----:R0:W1:Y:S02]  /*16110*/  SYNCS.PHASECHK.TRANS64.TRYWAIT P0, [R6+URZ+0x28860], R3 ;  /* 0x02886003060075a7 */ /* 0x001064000800017f */
[----:B-1----:R-:W-:Y:S05]  /*16120*/  @!P0 NANOSLEEP.SYNCS 0x989680 ;  /* 0x009896800000895d */ /* 0x002fea0003900000 */
[----:B------:R-:W1:Y:S02]  /*16130*/  @!P0 SYNCS.PHASECHK.TRANS64 P0, [R6+URZ+0x28860], R3 ;  /* 0x02886003060085a7 */ /* 0x000e64000800007f */
[----:B-1----:R-:W-:Y:S05]  /*16140*/  @!P0 BRA `(.L_x_7699) ;  /* 0xfffffffc00f08947 */ /* 0x002fea000383ffff */
[----:B------:R-:W-:Y:S05]  /*16150*/  BRA `(.L_x_7788) ;  /* 0xffffffc800547947 */ /* 0x000fea000383ffff */
.L_x_7700:
        /* <DEDUP_REMOVED lines=8> */
.L_x_7790:
[----:B------:R-:W-:Y:S05]  /*161e0*/  BSYNC B1 ;  /* 0x0000000000017941 */ /* 0x000fea0003800000 */
.L_x_7789:
        /* <DEDUP_REMOVED lines=9> */
.L_x_7791:
[----:B------:R-:W-:Y:S02]  /*16280*/  IMAD.MOV.U32 R13, RZ, RZ, R18 ;  /* 0x000000ffff0d7224 */ /* 0x000fe400078e0012 */
[----:B------:R-:W-:Y:S01]  /*16290*/  IMAD.MOV.U32 R12, RZ, RZ, 0x1 ;  /* 0x00000001ff0c7424 */ /* 0x000fe200078e00ff */
[----:B------:R-:W-:-:S13]  /*162a0*/  IADD3 R2, P0, R14, R5, RZ ;  /* 0x000000050e027210 */ /* 0x000fda0007f1e0ff */
[----:B------:R-:W-:Y:S05]  /*162b0*/  WARPSYNC.COLLECTIVE R15, `(.L_x_7792) ;  /* 0x000000000f087348 */ /* 0x000fea0003c00000 */
[----:B------:R0:W1:Y:S02]  /*162c0*/  SHFL.IDX P6, R14, R13, R12, R11 ;  /* 0x0000000c0d0e7389 */ /* 0x00006400000c000b */
[----:B01----:R-:W-:Y:S01]  /*162d0*/  ENDCOLLECTIVE ;  /* 0x000000000000791b */ /* 0x003fe20003800000 */
.L_x_7792:
        /* <DEDUP_REMOVED lines=13> */
.L_x_7793:
[----:B------:R-:W-:Y:S02]  /*163b0*/  IMAD.MOV.U32 R13, RZ, RZ, R18 ;  /* 0x000000ffff0d7224 */ /* 0x000fe400078e0012 */
[----:B------:R-:W-:Y:S01]  /*163c0*/  IMAD.MOV.U32 R12, RZ, RZ, 0x2 ;  /* 0x00000002ff0c7424 */ /* 0x000fe200078e00ff */
[----:B------:R-:W-:-:S13]  /*163d0*/  IADD3 R2, P0, R14, R5, RZ ;  /* 0x000000050e027210 */ /* 0x000fda0007f1e0ff */
[----:B------:R-:W-:Y:S05]  /*163e0*/  WARPSYNC.COLLECTIVE R15, `(.L_x_7794) ;  /* 0x000000000f087348 */ /* 0x000fea0003c00000 */
[----:B------:R0:W1:Y:S02]  /*163f0*/  SHFL.IDX P6, R14, R13, R12, R11 ;  /* 0x0000000c0d0e7389 */ /* 0x00006400000c000b */
[----:B01----:R-:W-:Y:S01]  /*16400*/  ENDCOLLECTIVE ;  /* 0x000000000000791b */ /* 0x003fe20003800000 */
.L_x_7794:
        /* <DEDUP_REMOVED lines=13> */
.L_x_7795:
[----:B------:R-:W-:Y:S02]  /*164e0*/  IMAD.MOV.U32 R13, RZ, RZ, R18 ;  /* 0x000000ffff0d7224 */ /* 0x000fe400078e0012 */
[----:B------:R-:W-:Y:S01]  /*164f0*/  IMAD.MOV.U32 R12, RZ, RZ, 0x3 ;  /* 0x00000003ff0c7424 */ /* 0x000fe200078e00ff */
[----:B------:R-:W-:-:S13]  /*16500*/  IADD3 R2, P0, R14, R5, RZ ;  /* 0x000000050e027210 */ /* 0x000fda0007f1e0ff */
[----:B------:R-:W-:Y:S05]  /*16510*/  WARPSYNC.COLLECTIVE R15, `(.L_x_7796) ;  /* 0x000000000f087348 */ /* 0x000fea0003c00000 */
[----:B------:R0:W1:Y:S02]  /*16520*/  SHFL.IDX P6, R14, R13, R12, R11 ;  /* 0x0000000c0d0e7389 */ /* 0x00006400000c000b */
[----:B01----:R-:W-:Y:S01]  /*16530*/  ENDCOLLECTIVE ;  /* 0x000000000000791b */ /* 0x003fe20003800000 */
.L_x_7796:
        /* <DEDUP_REMOVED lines=13> */
.L_x_7797:
[----:B------:R-:W-:Y:S02]  /*16610*/  IMAD.MOV.U32 R13, RZ, RZ, R18 ;  /* 0x000000ffff0d7224 */ /* 0x000fe400078e0012 */
[----:B------:R-:W-:Y:S01]  /*16620*/  IMAD.MOV.U32 R12, RZ, RZ, 0x4 ;  /* 0x00000004ff0c7424 */ /* 0x000fe200078e00ff */
[----:B------:R-:W-:-:S13]  /*16630*/  IADD3 R2, P0, R14, R5, RZ ;  /* 0x000000050e027210 */ /* 0x000fda0007f1e0ff */
[----:B------:R-:W-:Y:S05]  /*16640*/  WARPSYNC.COLLECTIVE R15, `(.L_x_7798) ;  /* 0x000000000f087348 */ /* 0x000fea0003c00000 */
[----:B------:R0:W1:Y:S02]  /*16650*/  SHFL.IDX P6, R14, R13, R12, R11 ;  /* 0x0000000c0d0e7389 */ /* 0x00006400000c000b */
[----:B01----:R-:W-:Y:S01]  /*16660*/  ENDCOLLECTIVE ;  /* 0x000000000000791b */ /* 0x003fe20003800000 */
.L_x_7798:
        /* <DEDUP_REMOVED lines=13> */
.L_x_7799:
[----:B------:R-:W-:Y:S02]  /*16740*/  IMAD.MOV.U32 R13, RZ, RZ, R18 ;  /* 0x000000ffff0d7224 */ /* 0x000fe400078e0012 */
[----:B------:R-:W-:Y:S01]  /*16750*/  IMAD.MOV.U32 R12, RZ, RZ, 0x5 ;  /* 0x00000005ff0c7424 */ /* 0x000fe200078e00ff */
[----:B------:R-:W-:-:S13]  /*16760*/  IADD3 R2, P0, R14, R5, RZ ;  /* 0x000000050e027210 */ /* 0x000fda0007f1e0ff */
[----:B------:R-:W-:Y:S05]  /*16770*/  WARPSYNC.COLLECTIVE R15, `(.L_x_7800) ;  /* 0x000000000f087348 */ /* 0x000fea0003c00000 */
[----:B------:R0:W1:Y:S02]  /*16780*/  SHFL.IDX P6, R14, R13, R12, R11 ;  /* 0x0000000c0d0e7389 */ /* 0x00006400000c000b */
[----:B01----:R-:W-:Y:S01]  /*16790*/  ENDCOLLECTIVE ;  /* 0x000000000000791b */ /* 0x003fe20003800000 */
.L_x_7800:
        /* <DEDUP_REMOVED lines=13> */
.L_x_7801:
[----:B------:R-:W-:Y:S02]  /*16870*/  IMAD.MOV.U32 R13, RZ, RZ, R18 ;  /* 0x000000ffff0d7224 */ /* 0x000fe400078e0012 */
[----:B------:R-:W-:Y:S01]  /*16880*/  IMAD.MOV.U32 R12, RZ, RZ, 0x6 ;  /* 0x00000006ff0c7424 */ /* 0x000fe200078e00ff */
[----:B------:R-:W-:-:S13]  /*16890*/  IADD3 R2, P0, R14, R5, RZ ;  /* 0x000000050e027210 */ /* 0x000fda0007f1e0ff */
[----:B------:R-:W-:Y:S05]  /*168a0*/  WARPSYNC.COLLECTIVE R15, `(.L_x_7802) ;  /* 0x000000000f087348 */ /* 0x000fea0003c00000 */
[----:B------:R0:W1:Y:S02]  /*168b0*/  SHFL.IDX P6, R14, R13, R12, R11 ;  /* 0x0000000c0d0e7389 */ /* 0x00006400000c000b */
[----:B01----:R-:W-:Y:S01]  /*168c0*/  ENDCOLLECTIVE ;  /* 0x000000000000791b */ /* 0x003fe20003800000 */
.L_x_7802:
        /* <DEDUP_REMOVED lines=13> */
.L_x_7803:
[----:B------:R-:W-:Y:S02]  /*169a0*/  IMAD.MOV.U32 R13, RZ, RZ, R18 ;  /* 0x000000ffff0d7224 */ /* 0x000fe400078e0012 */
[----:B------:R-:W-:Y:S01]  /*169b0*/  IMAD.MOV.U32 R12, RZ, RZ, 0x7 ;  /* 0x00000007ff0c7424 */ /* 0x000fe200078e00ff */
[----:B------:R-:W-:-:S13]  /*169c0*/  IADD3 R2, P0, R14, R5, RZ ;  /* 0x000000050e027210 */ /* 0x000fda0007f1e0ff */
[----:B------:R-:W-:Y:S05]  /*169d0*/  WARPSYNC.COLLECTIVE R15, `(.L_x_7804) ;  /* 0x000000000f087348 */ /* 0x000fea0003c00000 */
[----:B------:R0:W1:Y:S02]  /*169e0*/  SHFL.IDX P6, R14, R13, R12, R11 ;  /* 0x0000000c0d0e7389 */ /* 0x00006400000c000b */
[----:B01----:R-:W-:Y:S01]  /*169f0*/  ENDCOLLECTIVE ;  /* 0x000000000000791b */ /* 0x003fe20003800000 */
.L_x_7804:
        /* <DEDUP_REMOVED lines=12> */
.L_x_7805:
[----:B------:R-:W-:Y:S01]  /*16ac0*/  @!PT LDS RZ, [RZ] ;  /* 0x00000000fffff984 */ /* 0x000fe20000000800 */
[----:B------:R-:W-:Y:S01]  /*16ad0*/  @!PT LDS RZ, [RZ] ;  /* 0x00000000fffff984 */ /* 0x000fe20000000800 */
[----:B------:R-:W-:Y:S01]  /*16ae0*/  @!PT LDS RZ, [RZ] ;  /* 0x00000000fffff984 */ /* 0x000fe20000000800 */
[----:B------:R0:W-:Y:S01]  /*16af0*/  LDGSTS.E.BYPASS.LTC128B.128 [R7+0x7400], desc[UR52][R2.64+0x80], !P0 ;  /* 0x0740008002077fae */ /* 0x0001e2000c101d74 */
[----:B------:R-:W-:Y:S05]  /*16b00*/  BRA `(.L_x_7806) ;  /* 0xffffffc000f87947 */ /* 0x000fea000383ffff */
.L_x_7708:
[----:B0-----:R0:W1:Y:S02]  /*16b10*/  SYNCS.PHASECHK.TRANS64.TRYWAIT P0, [R4+URZ+0x28860], R3 ;  /* 0x02886003040075a7 */ /* 0x001064000800017f */
[----:B-1----:R-:W-:Y:S05]  /*16b20*/  @!P0 NANOSLEEP.SYNCS 0x989680 ;  /* 0x009896800000895d */ /* 0x002fea0003900000 */
[----:B------:R-:W1:Y:S02]  /*16b30*/  @!P0 SYNCS.PHASECHK.TRANS64 P0, [R4+URZ+0x28860], R3 ;  /* 0x02886003040085a7 */ /* 0x000e64000800007f */
[----:B-1----:R-:W-:Y:S05]  /*16b40*/  @!P0 BRA `(.L_x_7708) ;  /* 0xfffffffc00f08947 */ /* 0x002fea000383ffff */
[----:B------:R-:W-:Y:S05]  /*16b50*/  BRA `(.L_x_7807) ;  /* 0xffffffc800187947 */ /* 0x000fea000383ffff */
.L_x_7709:
        /* <DEDUP_REMOVED lines=8> */
.L_x_7809:
[----:B------:R-:W-:Y:S05]  /*16be0*/  BSYNC B0 ;  /* 0x0000000000007941 */ /* 0x000fea0003800000 */
.L_x_7808:
        /* <DEDUP_REMOVED lines=9> */
.L_x_7810:
[----:B------:R-:W-:Y:S02]  /*16c80*/  IMAD.MOV.U32 R13, RZ, RZ, R18 ;  /* 0x000000ffff0d7224 */ /* 0x000fe400078e0012 */
[----:B------:R-:W-:Y:S01]  /*16c90*/  IMAD.MOV.U32 R12, RZ, RZ, 0x1 ;  /* 0x00000001ff0c7424 */ /* 0x000fe200078e00ff */
[----:B------:R-:W-:-:S13]  /*16ca0*/  IADD3 R2, P0, R14, R6, RZ ;  /* 0x000000060e027210 */ /* 0x000fda0007f1e0ff */
[----:B------:R-:W-:Y:S05]  /*16cb0*/  WARPSYNC.COLLECTIVE R15, `(.L_x_7811) ;  /* 0x000000000f087348 */ /* 0x000fea0003c00000 */
[----:B------:R0:W1:Y:S02]  /*16cc0*/  SHFL.IDX P6, R14, R13, R12, R11 ;  /* 0x0000000c0d0e7389 */ /* 0x00006400000c000b */
[----:B01----:R-:W-:Y:S01]  /*16cd0*/  ENDCOLLECTIVE ;  /* 0x000000000000791b */ /* 0x003fe20003800000 */
.L_x_7811:
        /* <DEDUP_REMOVED lines=13> */
.L_x_7812:
[----:B------:R-:W-:Y:S01]  /*16db0*/  @!PT LDS RZ, [RZ] ;  /* 0x00000000fffff984 */ /* 0x000fe20000000800 */
[----:B------:R-:W-:Y:S01]  /*16dc0*/  @!PT LDS RZ, [RZ] ;  /* 0x00000000fffff984 */ /* 0x000fe20000000800 */
[----:B------:R-:W-:Y:S01]  /*16dd0*/  @!PT LDS RZ, [RZ] ;  /* 0x00000000fffff984 */ /* 0x000fe20000000800 */
[----:B------:R0:W-:Y:S01]  /*16de0*/  LDGSTS.E.BYPASS.LTC128B.128 [R0+0x4400], desc[UR52][R2.64+0x80], !P0 ;  /* 0x0440008002007fae */ /* 0x0001e2000c101d74 */
[----:B------:R-:W-:Y:S02]  /*16df0*/  IMAD.MOV.U32 R13, RZ, RZ, R18 ;  /* 0x000000ffff0d7224 */ /* 0x000fe400078e0012 */
[----:B------:R-:W-:Y:S01]  /*16e00*/  IMAD.MOV.U32 R12, RZ, RZ, 0x2 ;  /* 0x00000002ff0c7424 */ /* 0x000fe200078e00ff */
[----:B0-----:R-:W-:-:S13]  /*16e10*/  IADD3 R2, P0, R14, R6, RZ ;  /* 0x000000060e027210 */ /* 0x001fda0007f1e0ff */
[----:B------:R-:W-:Y:S05]  /*16e20*/  WARPSYNC.COLLECTIVE R15, `(.L_x_7813) ;  /* 0x000000000f087348 */ /* 0x000fea0003c00000 */
[----:B------:R0:W1:Y:S02]  /*16e30*/  SHFL.IDX P6, R14, R13, R12, R11 ;  /* 0x0000000c0d0e7389 */ /* 0x00006400000c000b */
[----:B01----:R-:W-:Y:S01]  /*16e40*/  ENDCOLLECTIVE ;  /* 0x000000000000791b */ /* 0x003fe20003800000 */
.L_x_7813:
        /* <DEDUP_REMOVED lines=12> */
.L_x_7814:
        /* <DEDUP_REMOVED lines=10> */
.L_x_7815:
        /* <DEDUP_REMOVED lines=12> */
.L_x_7816:
        /* <DEDUP_REMOVED lines=10> */
.L_x_7817:
        /* <DEDUP_REMOVED lines=12> */
.L_x_7818:
        /* <DEDUP_REMOVED lines=10> */
.L_x_7819:
        /* <DEDUP_REMOVED lines=12> */
.L_x_7820:
        /* <DEDUP_REMOVED lines=10> */
.L_x_7821:
        /* <DEDUP_REMOVED lines=12> */
.L_x_7822:
        /* <DEDUP_REMOVED lines=10> */
.L_x_7823:
        /* <DEDUP_REMOVED lines=12> */
.L_x_7824:
[----:B------:R-:W-:Y:S01]  /*175f0*/  @!PT LDS RZ, [RZ] ;  /* 0x00000000fffff984 */ /* 0x000fe20000000800 */
[----:B------:R-:W-:Y:S01]  /*17600*/  @!PT LDS RZ, [RZ] ;  /* 0x00000000fffff984 */ /* 0x000fe20000000800 */
[----:B------:R-:W-:Y:S01]  /*17610*/  @!PT LDS RZ, [RZ] ;  /* 0x00000000fffff984 */ /* 0x000fe20000000800 */
[----:B------:R0:W-:Y:S01]  /*17620*/  LDGSTS.E.BYPASS.LTC128B.128 [R0+0x7400], desc[UR52][R2.64+0x80], !P0 ;  /* 0x0740008002007fae */ /* 0x0001e2000c101d74 */
[----:B------:R-:W-:Y:S05]  /*17630*/  BRA `(.L_x_7825) ;  /* 0xffffffc0006c7947 */ /* 0x000fea000383ffff */
.L_x_7714:
        /* <DEDUP_REMOVED lines=8> */
.L_x_7827:
[----:B------:R-:W-:Y:S05]  /*176c0*/  BSYNC B0 ;  /* 0x0000000000007941 */ /* 0x000fea0003800000 */
.L_x_7826:
[----:B------:R-:W-:Y:S05]  /*176d0*/  BRA `(.L_x_7828) ;  /* 0xffffffc000f07947 */ /* 0x000fea000383ffff */
.L_x_7717:
[----:B-1----:R1:W2:Y:S02]  /*176e0*/  SYNCS.PHASECHK.TRANS64.TRYWAIT P0, [R4+URZ+0x28820], R0 ;  /* 0x02882000040075a7 */ /* 0x0022a4000800017f */
[----:B--2---:R-:W-:Y:S05]  /*176f0*/  @!P0 NANOSLEEP.SYNCS 0x989680 ;  /* 0x009896800000895d */ /* 0x004fea0003900000 */
[----:B------:R-:W2:Y:S02]  /*17700*/  @!P0 SYNCS.PHASECHK.TRANS64 P0, [R4+URZ+0x28820], R0 ;  /* 0x02882000040085a7 */ /* 0x000ea4000800007f */
[----:B--2---:R-:W-:Y:S05]  /*17710*/  @!P0 BRA `(.L_x_7717) ;  /* 0xfffffffc00f08947 */ /* 0x004fea000383ffff */
[----:B------:R-:W-:Y:S05]  /*17720*/  BRA `(.L_x_7829) ;  /* 0xffffffc400347947 */ /* 0x000fea000383ffff */
.L_x_7718:
        /* <DEDUP_REMOVED lines=11> */
.L_x_7831:
[----:B------:R-:W-:Y:S05]  /*177e0*/  BSYNC B0 ;  /* 0x0000000000007941 */ /* 0x000fea0003800000 */
.L_x_7830:
[----:B------:R-:W-:Y:S05]  /*177f0*/  BRA `(.L_x_7832) ;  /* 0xffffffc4001c7947 */ /* 0x000fea000383ffff */
.L_x_7721:
[----:B------:R-:W-:Y:S01]  /*17800*/  BSSY B1, `(.L_x_7833) ;  /* 0x0000006000017945 */ /* 0x000fe20003800000 */
[----:B------:R-:W-:-:S07]  /*17810*/  IMAD.MOV.U32 R15, RZ, RZ, -0x1 ;  /* 0xffffffffff0f7424 */ /* 0x000fce00078e00ff */
[----:B01---5:R-:W-:Y:S05]  /*17820*/  WARPSYNC.COLLECTIVE R15, `(.L_x_7834) ;  /* 0x000000000f0c7348 */ /* 0x023fea0003c00000 */
[----:B------:R-:W-:Y:S02]  /*17830*/  ELECT P6, UR62, PT ;  /* 0x00000000003e782f */ /* 0x000fe400038c0000 */
[----:B------:R-:W-:Y:S01]  /*17840*/  MOV R14, UR62 ;  /* 0x0000003e000e7c02 */ /* 0x000fe20008000f00 */
[----:B01---5:R-:W-:Y:S10]  /*17850*/  ENDCOLLECTIVE ;  /* 0x000000000000791b */ /* 0x023ff40003800000 */
.L_x_7834:
[----:B------:R-:W-:Y:S05]  /*17860*/  BSYNC B1 ;  /* 0x0000000000017941 */ /* 0x000fea0003800000 */
.L_x_7833:
[----:B------:R-:W-:Y:S05]  /*17870*/  BRA `(.L_x_7835) ;  /* 0xffffffc400147947 */ /* 0x000fea000383ffff */
.L_x_7723:
[----:B-1----:R1:W2:Y:S02]  /*17880*/  SYNCS.PHASECHK.TRANS64.TRYWAIT P1, [R5+URZ+0x28840], R0 ;  /* 0x02884000050075a7 */ /* 0x0022a4000802017f */
[----:B--2---:R-:W-:Y:S05]  /*17890*/  @!P1 NANOSLEEP.SYNCS 0x989680 ;  /* 0x009896800000995d */ /* 0x004fea0003900000 */
[----:B------:R-:W2:Y:S02]  /*178a0*/  @!P1 SYNCS.PHASECHK.TRANS64 P1, [R5+URZ+0x28840], R0 ;  /* 0x02884000050095a7 */ /* 0x000ea4000802007f */
[----:B--2---:R-:W-:Y:S05]  /*178b0*/  @!P1 BRA `(.L_x_7723) ;  /* 0xfffffffc00f09947 */ /* 0x004fea000383ffff */
[----:B------:R-:W-:Y:S05]  /*178c0*/  BRA `(.L_x_7836) ;  /* 0xffffffc400347947 */ /* 0x000fea000383ffff */
.L_x_7725:
[----:B--2---:R2:W3:Y:S02]  /*178d0*/  SYNCS.PHASECHK.TRANS64.TRYWAIT P1, [R23+URZ+0x28840], R2 ;  /* 0x02884002170075a7 */ /* 0x0044e4000802017f */
[----:B---3--:R-:W-:Y:S05]  /*178e0*/  @!P1 NANOSLEEP.SYNCS 0x989680 ;  /* 0x009896800000995d */ /* 0x008fea0003900000 */
[----:B------:R-:W3:Y:S02]  /*178f0*/  @!P1 SYNCS.PHASECHK.TRANS64 P1, [R23+URZ+0x28840], R2 ;  /* 0x02884002170095a7 */ /* 0x000ee4000802007f */
[----:B---3--:R-:W-:Y:S05]  /*17900*/  @!P1 BRA `(.L_x_7725) ;  /* 0xfffffffc00f09947 */ /* 0x008fea000383ffff */
[----:B------:R-:W-:Y:S05]  /*17910*/  BRA `(.L_x_7837) ;  /* 0xffffffc400407947 */ /* 0x000fea000383ffff */
.L_x_7727:
[----:B---3--:R3:W4:Y:S02]  /*17920*/  SYNCS.PHASECHK.TRANS64.TRYWAIT P1, [R5+URZ+0x28860], R0 ;  /* 0x02886000050075a7 */ /* 0x008724000802017f */
[----:B----4-:R-:W-:Y:S05]  /*17930*/  @!P1 NANOSLEEP.SYNCS 0x989680 ;  /* 0x009896800000995d */ /* 0x010fea0003900000 */
[----:B------:R-:W4:Y:S02]  /*17940*/  @!P1 SYNCS.PHASECHK.TRANS64 P1, [R5+URZ+0x28860], R0 ;  /* 0x02886000050095a7 */ /* 0x000f24000802007f */
[----:B----4-:R-:W-:Y:S05]  /*17950*/  @!P1 BRA `(.L_x_7727) ;  /* 0xfffffffc00f09947 */ /* 0x010fea000383ffff */
[----:B------:R-:W-:Y:S05]  /*17960*/  BRA `(.L_x_7838) ;  /* 0xffffffc4003c7947 */ /* 0x000fea000383ffff */
.L_x_7839:
        /* <DEDUP_REMOVED lines=9> */
.L_x_15857:


//--------------------- .text._ZN7cutlass13device_kernelIN5flash11enable_sm90INS1_16FlashAttnFwdSm90INS1_25CollectiveMainloopFwdSm90ILi2EN4cute5tupleIJNS5_1CILi1EEES8_S8_EEENS6_IJNS7_ILi128EEESA_SA_EEELi128ENS_6half_tEfNS_4arch4Sm90ELb0ELb1ELb0ELb1ELb1ELb0ELb0ELb1ELb1ELb1ELb0ELb0EEENS1_21CollectiveEpilogueFwdISB_S9_SC_SE_Li256ELb1ELb1ELb0ELb0EEENS1_36VarlenDynamicPersistentTileSchedulerILi128ELi128ELi256ELi128ELb0ELb1ELb1ELb1ELb0ELb1EEEEEEEEEvNT_6ParamsE --------------------------
	.section	.text._ZN7cutlass13device_kernelIN5flash11enable_sm90INS1_16FlashAttnFwdSm90INS1_25CollectiveMainloopFwdSm90ILi2EN4cute5tupleIJNS5_1CILi1EEES8_S8_EEENS6_IJNS7_ILi128EEESA_SA_EEELi128ENS_6half_tEfNS_4arch4Sm90ELb0ELb1ELb0ELb1ELb1ELb0ELb0ELb1ELb1ELb1ELb0ELb0EEENS1_21CollectiveEpilogueFwdISB_S9_SC_SE_Li256ELb1ELb1ELb0ELb0EEENS1_36VarlenDynamicPersistentTileSchedulerILi128ELi128ELi256ELi128ELb0ELb1ELb1ELb1ELb0ELb1EEEEEEEEEvNT_6ParamsE,"ax",@progbits
	.align	128
.text._ZN7cutlass13device_kernelIN5flash11enable_sm90INS1_16FlashAttnFwdSm90INS1_25CollectiveMainloopFwdSm90ILi2EN4cute5tupleIJNS5_1CILi1EEES8_S8_EEENS6_IJNS7_ILi128EEESA_SA_EEELi128ENS_6half_tEfNS_4arch4Sm90ELb0ELb1ELb0ELb1ELb1ELb0ELb0ELb1ELb1ELb1ELb0ELb0EEENS1_21CollectiveEpilogueFwdISB_S9_SC_SE_Li256ELb1ELb1ELb0ELb0EEENS1_36VarlenDynamicPersistentTileSchedulerILi128ELi128ELi256ELi128ELb0ELb1ELb1ELb1ELb0ELb1EEEEEEEEEvNT_6ParamsE:
        .type           _ZN7cutlass13device_kernelIN5flash11enable_sm90INS1_16FlashAttnFwdSm90INS1_25CollectiveMainloopFwdSm90ILi2EN4cute5tupleIJNS5_1CILi1EEES8_S8_EEENS6_IJNS7_ILi128EEESA_SA_EEELi128ENS_6half_tEfNS_4arch4Sm90ELb0ELb1ELb0ELb1ELb1ELb0ELb0ELb1ELb1ELb1ELb0ELb0EEENS1_21CollectiveEpilogueFwdISB_S9_SC_SE_Li256ELb1ELb1ELb0ELb0EEENS1_36VarlenDynamicPersistentTileSchedulerILi128ELi128ELi256ELi128ELb0ELb1ELb1ELb1ELb0ELb1EEEEEEEEEvNT_6ParamsE,@function
        .size           _ZN7cutlass13device_kernelIN5flash11enable_sm90INS1_16FlashAttnFwdSm90INS1_25CollectiveMainloopFwdSm90ILi2EN4cute5tupleIJNS5_1CILi1EEES8_S8_EEENS6_IJNS7_ILi128EEESA_SA_EEELi128ENS_6half_tEfNS_4arch4Sm90ELb0ELb1ELb0ELb1ELb1ELb0ELb0ELb1ELb1ELb1ELb0ELb0EEENS1_21CollectiveEpilogueFwdISB_S9_SC_SE_Li256ELb1ELb1ELb0ELb0EEENS1_36VarlenDynamicPersistentTileSchedulerILi128ELi128ELi256ELi128ELb0ELb1ELb1ELb1ELb0ELb1EEEEEEEEEvNT_6ParamsE,(.L_x_15858 - _ZN7cutlass13device_kernelIN5flash11enable_sm90INS1_16FlashAttnFwdSm90INS1_25CollectiveMainloopFwdSm90ILi2EN4cute5tupleIJNS5_1CILi1EEES8_S8_EEENS6_IJNS7_ILi128EEESA_SA_EEELi128ENS_6half_tEfNS_4arch4Sm90ELb0ELb1ELb0ELb1ELb1ELb0ELb0ELb1ELb1ELb1ELb0ELb0EEENS1_21CollectiveEpilogueFwdISB_S9_SC_SE_Li256ELb1ELb1ELb0ELb0EEENS1_36VarlenDynamicPersistentTileSchedulerILi128ELi128ELi256ELi128ELb0ELb1ELb1ELb1ELb0ELb1EEEEEEEEEvNT_6ParamsE)
        .other          _ZN7cutlass13device_kernelIN5flash11enable_sm90INS1_16FlashAttnFwdSm90INS1_25CollectiveMainloopFwdSm90ILi2EN4cute5tupleIJNS5_1CILi1EEES8_S8_EEENS6_IJNS7_ILi128EEESA_SA_EEELi128ENS_6half_tEfNS_4arch4Sm90ELb0ELb1ELb0ELb1ELb1ELb0ELb0ELb1ELb1ELb1ELb0ELb0EEENS1_21CollectiveEpilogueFwdISB_S9_SC_SE_Li256ELb1ELb1ELb0ELb0EEENS1_36VarlenDynamicPersistentTileSchedulerILi128ELi128ELi256ELi128ELb0ELb1ELb1ELb1ELb0ELb1EEEEEEEEEvNT_6ParamsE,@"STO_CUDA_ENTRY STV_DEFAULT"
_ZN7cutlass13device_kernelIN5flash11enable_sm90INS1_16FlashAttnFwdSm90INS1_25CollectiveMainloopFwdSm90ILi2EN4cute5tupleIJNS5_1CILi1EEES8_S8_EEENS6_IJNS7_ILi128EEESA_SA_EEELi128ENS_6half_tEfNS_4arch4Sm90ELb0ELb1ELb0ELb1ELb1ELb0ELb0ELb1ELb1ELb1ELb0ELb0EEENS1_21CollectiveEpilogueFwdISB_S9_SC_SE_Li256ELb1ELb1ELb0ELb0EEENS1_36VarlenDynamicPersistentTileSchedulerILi128ELi128ELi256ELi128ELb0ELb1ELb1ELb1ELb0ELb1EEEEEEEEEvNT_6ParamsE:
[----:B------:R-:W0:Y:S02]  /*0000*/  LDC R1, c[0x0][0x28] ;  /* 0x00000a00ff017b82 */ /* 0x000e240000000800 */
[----:B0-----:R-:W-:Y:S01]  /*0010*/  VIADD R1, R1, 0xffffffe0 ;  /* 0xffffffe001017836 */ /* 0x001fe20000000000 */
[----:B------:R-:W0:Y:S01]  /*0020*/  S2R R3, SR_TID.X ;  /* 0x0000000000037919 */ /* 0x000e220000002100 */
[----:B------:R-:W-:Y:S01]  /*0030*/  ELECT P0, URZ, PT ;  /* 0x00000000003f782f */ /* 0x000fe20003800000 */
[----:B------:R-:W-:Y:S01]  /*0040*/  UMOV UR4, 0x80 ;  /* 0x0000008000047882 */ /* 0x000fe20000000000 */
[----:B------:R-:W-:Y:S01]  /*0050*/  UMOV UR7, 0x100 ;  /* 0x0000010000077882 */ /* 0x000fe20000000000 */
[--C-:B0-----:R-:W-:Y:S02]  /*0060*/  SHF.R.U32.HI R0, RZ, 0x5, R3.reuse ;  /* 0x00000005ff007819 */ /* 0x101fe40000011603 */
[----:B------:R-:W-:-:S03]  /*0070*/  SHF.R.U32.HI R23, RZ, 0x7, R3 ;  /* 0x00000007ff177819 */ /* 0x000fc60000011603 */
[----:B------:R-:W0:Y:S04]  /*0080*/  SHFL.IDX PT, R2, R0, RZ, 0x1f ;  /* 0x00001fff00027589 */ /* 0x000e2800000e0000 */
[----:B------:R1:W2:Y:S01]  /*0090*/  SHFL.IDX PT, R3, R23, RZ, 0x1f ;  /* 0x00001fff17037589 */ /* 0x0002a200000e0000 */
[C---:B0-----:R-:W-:Y:S02]  /*00a0*/  ISETP.NE.OR P0, PT, R2.reuse, RZ, !P0 ;  /* 0x000000ff0200720c */ /* 0x041fe40004705670 */
[----:B------:R-:W-:-:S11]  /*00b0*/  ISETP.NE.AND P1, PT, R2, RZ, PT ;  /* 0x000000ff0200720c */ /* 0x000fd60003f25270 */
[----:B------:R-:W-:Y:S01]  /*00c0*/  VOTEU.ALL UP0, P0 ;  /* 0x00000000003f7886 */ /* 0x000fe20000000000 */
[----:B------:R-:W-:-:S04]  /*00d0*/  VOTEU.ALL UP1, P0 ;  /* 0x00000000003f7886 */ /* 0x000fc80000020000 */
[----:B------:R-:W0:Y:S01]  /*00e0*/  @!UP0 S2UR UR8, SR_CgaCtaId ;  /* 0x00000000000889c3 */ /* 0x000e220000008800 */
[----:B------:R-:W-:Y:S01]  /*00f0*/  @!UP0 UMOV UR6, 0x400 ;  /* 0x0000040000068882 */ /* 0x000fe20000000000 */
[----:B------:R-:W-:-:S04]  /*0100*/  @!UP0 UIADD3 UR4, -UR4, 0x100000, URZ ;  /* 0x0010000004048890 */ /* 0x000fc8000fffe13f */
[----:B------:R-:W-:Y:S02]  /*0110*/  @!UP0 USHF.L.U32 UR5, UR4, 0xb, URZ ;  /* 0x0000000b04058899 */ /* 0x000fe4000800063f */
[----:B------:R-:W-:Y:S02]  /*0120*/  @!UP0 USHF.L.U32 UR4, UR4, 0x1, URZ ;  /* 0x0000000104048899 */ /* 0x000fe4000800063f */
[----:B0-----:R-:W-:Y:S02]  /*0130*/  @!UP0 ULEA UR8, UR8, UR6, 0x18 ;  /* 0x0000000608088291 */ /* 0x001fe4000f8ec03f */
[----:B------:R-:W-:-:S04]  /*0140*/  @!UP0 UIADD3 UR6, -UR7, 0x100000, URZ ;  /* 0x0010000007068890 */ /* 0x000fc8000fffe13f */
[----:B------:R-:W-:Y:S02]  /*0150*/  @!UP0 USHF.L.U32 UR7, UR6, 0xb, URZ ;  /* 0x0000000b06078899 */ /* 0x000fe4000800063f */
[----:B------:R-:W-:Y:S01]  /*0160*/  @!UP0 USHF.L.U32 UR6, UR6, 0x1, URZ ;  /* 0x0000000106068899 */ /* 0x000fe2000800063f */
[----:B------:R-:W-:-:S05]  /*0170*/  VOTEU.ALL UP0, P0 ;  /* 0x00000000003f7886 */ /* 0x000fca0000000000 */
[----:B------:R1:W0:Y:S06]  /*0180*/  @!UP0 SYNCS.EXCH.64 URZ, [UR8+0x28800], UR4 ;  /* 0x02880004083f85b2 */ /* 0x00022c0008000100 */
[----:B------:R1:W3:Y:S02]  /*0190*/  @!UP1 SYNCS.EXCH.64 URZ, [UR8+0x28820], UR6 ;  /* 0x02882006083f95b2 */ /* 0x0002e40008000100 */
[----:B-12---:R-:W-:Y:S05]  /*01a0*/  @P1 BRA `(.L_x_7840) ;  /* 0x0000000000481947 */ /* 0x006fea0003800000 */
[----:B------:R-:W1:Y:S01]  /*01b0*/  S2UR UR5, SR_CgaCtaId ;  /* 0x00000000000579c3 */ /* 0x000e620000008800 */
        /* <DEDUP_REMOVED lines=12> */
[----:B-1----:R1:W2:Y:S08]  /*0280*/  SYNCS.EXCH.64 URZ, [UR8+0x28830], UR4 ;  /* 0x02883004083f75b2 */ /* 0x0022b00008000100 */
[----:B------:R1:W4:Y:S01]  /*0290*/  SYNCS.EXCH.64 URZ, [UR8+0x28840], UR6 ;  /* 0x02884006083f75b2 */ /* 0x0003220008000100 */
[----:B------:R1:W0:Y:S01]  /*02a0*/  SYNCS.EXCH.64 URZ, [UR8+0x28838], UR4 ;  /* 0x02883804083f75b2 */ /* 0x0002220008000100 */
[----:B------:R1:W0:Y:S01]  /*02b0*/  SYNCS.EXCH.64 URZ, [UR8+0x28848], UR6 ;  /* 0x02884806083f75b2 */ /* 0x0002220008000100 */
[----:B------:R-:W-:Y:S01]  /*02c0*/  NOP ;  /* 0x0000000000007918 */ /* 0x000fe20000000000 */
.L_x_7840:
[----:B------:R-:W5:Y:S01]  /*02d0*/  SHFL.IDX PT, R2, R0, RZ, 0x1f ;  /* 0x00001fff00027589 */ /* 0x000f6200000e0000 */
[----:B------:R-:W-:Y:S01]  /*02e0*/  NOP ;  /* 0x0000000000007918 */ /* 0x000fe20000000000 */
[----:B-----5:R-:W-:-:S13]  /*02f0*/  ISETP.NE.AND P0, PT, R2, RZ, PT ;  /* 0x000000ff0200720c */ /* 0x020fda0003f05270 */
        /* <DEDUP_REMOVED lines=14> */
[----:B-1----:R1:W0:Y:S08]  /*03e0*/  SYNCS.EXCH.64 URZ, [UR8+0x28850], UR4 ;  /* 0x02885004083f75b2 */ /* 0x0022300008000100 */
[----:B------:R1:W0:Y:S01]  /*03f0*/  SYNCS.EXCH.64 URZ, [UR8+0x28860], UR6 ;  /* 0x02886006083f75b2 */ /* 0x0002220008000100 */
[----:B------:R1:W0:Y:S01]  /*0400*/  SYNCS.EXCH.64 URZ, [UR8+0x28858], UR4 ;  /* 0x02885804083f75b2 */ /* 0x0002220008000100 */
[----:B------:R1:W0:Y:S01]  /*0410*/  SYNCS.EXCH.64 URZ, [UR8+0x28868], UR6 ;  /* 0x02886806083f75b2 */ /* 0x0002220008000100 */
[----:B------:R-:W-:Y:S01]  /*0420*/  NOP ;  /* 0x0000000000007918 */ /* 0x000fe20000000000 */
.L_x_7841:
[----:B------:R-:W5:Y:S01]  /*0430*/  SHFL.IDX PT, R2, R0, RZ, 0x1f ;  /* 0x00001fff00027589 */ /* 0x000f6200000e0000 */
[----:B------:R-:W-:Y:S01]  /*0440*/  NOP ;  /* 0x0000000000007918 */ /* 0x000fe20000000000 */
[----:B-----5:R-:W-:-:S13]  /*0450*/  ISETP.NE.AND P0, PT, R2, RZ, PT ;  /* 0x000000ff0200720c */ /* 0x020fda0003f05270 */
        /* <DEDUP_REMOVED lines=10> */
[----:B-1----:R1:W0:Y:S01]  /*0500*/  SYNCS.EXCH.64 URZ, [UR6+0x28870], UR4 ;  /* 0x02887004063f75b2 */ /* 0x0022220008000100 */
[----:B------:R1:W0:Y:S01]  /*0510*/  SYNCS.EXCH.64 URZ, [UR6+0x28880], UR4 ;  /* 0x02888004063f75b2 */ /* 0x0002220008000100 */
[----:B------:R1:W0:Y:S01]  /*0520*/  SYNCS.EXCH.64 URZ, [UR6+0x28878], UR4 ;  /* 0x02887804063f75b2 */ /* 0x0002220008000100 */
[----:B------:R1:W0:Y:S01]  /*0530*/  SYNCS.EXCH.64 URZ, [UR6+0x28888], UR4 ;  /* 0x02888804063f75b2 */ /* 0x0002220008000100 */
[----:B------:R-:W-:Y:S01]  /*0540*/  NOP ;  /* 0x0000000000007918 */ /* 0x000fe20000000000 */
.L_x_7842:
        /* <DEDUP_REMOVED lines=22> */
.L_x_7843:
[----:B------:R-:W5:Y:S01]  /*06b0*/  SHFL.IDX PT, R2, R0, RZ, 0x1f ;  /* 0x00001fff00027589 */ /* 0x000f6200000e0000 */
[----:B------:R-:W-:Y:S01]  /*06c0*/  R2UR UR9, R3 ;  /* 0x00000000030972ca */ /* 0x000fe200000e0000 */
        /* <DEDUP_REMOVED lines=21> */
.L_x_7844:
[----:B------:R-:W-:Y:S01]  /*0820*/  UISETP.NE.AND UP0, UPT, UR9, URZ, UPT ;  /* 0x0000003f0900728c */ /* 0x000fe2000bf05270 */
[----:B------:R-:W-:Y:S01]  /*0830*/  NOP ;  /* 0x0000000000007918 */ /* 0x000fe20000000000 */
[----:B------:R-:W-:Y:S01]  /*0840*/  UMOV UR43, 0x1 ;  /* 0x00000001002b7882 */ /* 0x000fe20000000000 */
[----:B------:R-:W-:Y:S01]  /*0850*/  ULDC.64 UR54, c[0x0][0x208] ;  /* 0x0000820000367ab9 */ /* 0x000fe20000000a00 */
[----:B------:R-:W-:Y:S01]  /*0860*/  USEL UR43, UR43, 0x2, !UP0 ;  /* 0x000000022b2b7887 */ /* 0x000fe2000c000000 */
[----:B0-234-:R-:W-:Y:S01]  /*0870*/  BAR.SYNC.DEFER_BLOCKING 0x0 ;  /* 0x0000000000007b1d */ /* 0x01dfe20000010000 */
[----:B------:R-:W-:-:S13]  /*0880*/  PLOP3.LUT P0, PT, PT, PT, UP0, 0x80, 0x0 ;  /* 0x000000000000781c */ /* 0x000fda0003f0f008 */
[----:B------:R-:W-:Y:S05]  /*0890*/  @!P0 BRA `(.L_x_7845) ;  /* 0x000000f4008c8947 */ /* 0x000fea0003800000 */
.L_x_7846:
[----:B------:R-:W-:-:S08]  /*08a0*/  NOP ;  /* 0x0000000000007918 */ /* 0x000fd00000000000 */
[----:B------:R-:W0:Y:S02]  /*08b0*/  USETMAXREG.TRY_ALLOC.CTAPOOL UP0, 0xe8 ;  /* 0x000000e8000079c8 */ /* 0x000e240008000600 */
[----:B0-----:R-:W-:-:S13]  /*08c0*/  PLOP3.LUT P0, PT, PT, PT, UP0, 0x80, 0x0 ;  /* 0x000000000000781c */ /* 0x001fda0003f0f008 */
[----:B------:R-:W-:Y:S05]  /*08d0*/  @!P0 BRA `(.L_x_7846) ;  /* 0xfffffffc00f08947 */ /* 0x000fea000383ffff */
[----:B------:R-:W0:Y:S01]  /*08e0*/  S2R R2, SR_TID.X ;  /* 0x0000000000027919 */ /* 0x000e220000002100 */
[----:B-1----:R-:W1:Y:S01]  /*08f0*/  S2UR UR5, SR_CgaCtaId ;  /* 0x00000000000579c3 */ /* 0x002e620000008800 */
        /* <DEDUP_REMOVED lines=14> */
[----:B------:R-:W-:Y:S01]  /*09e0*/  ULOP3.LUT UR49, UR43, 0x1, URZ, 0xfc, !UPT ;  /* 0x000000012b317892 */ /* 0x000fe2000f8efc3f */
[----:B------:R-:W-:Y:S01]  /*09f0*/  R2UR UR6, R7 ;  /* 0x00000000070672ca */ /* 0x000fe200000e0000 */
[----:B------:R-:W-:Y:S01]  /*0a00*/  UMOV UR48, URZ ;  /* 0x0000003f00307c82 */ /* 0x000fe20008000000 */
[----:B------:R-:W-:Y:S01]  /*0a10*/  SHF.R.S32.HI R0, RZ, 0x1f, R191 ;  /* 0x0000001fff007819 */ /* 0x000fe200000114bf */
[----:B------:R-:W-:Y:S01]  /*0a20*/  UMOV UR47, URZ ;  /* 0x0000003f002f7c82 */ /* 0x000fe20008000000 */
[----:B------:R-:W-:Y:S01]  /*0a30*/  R2UR UR5, R5 ;  /* 0x00000000050572ca */ /* 0x000fe200000e0000 */
[----:B------:R-:W-:Y:S01]  /*0a40*/  UMOV UR46, URZ ;  /* 0x0000003f002e7c82 */ /* 0x000fe20008000000 */
[CC--:B------:R-:W-:Y:S02]  /*0a50*/  LEA.HI R3, R0.reuse, R191.reuse, RZ, 0x7 ;  /* 0x000000bf00037211 */ /* 0x0c0fe400078f38ff */
[----:B------:R-:W-:-:S02]  /*0a60*/  LEA.HI R4, R0, R191, RZ, 0x5 ;  /* 0x000000bf00047211 */ /* 0x000fc400078f28ff */
[----:B------:R-:W-:Y:S02]  /*0a70*/  LOP3.LUT R2, R3, 0xffffff80, RZ, 0xc0, !PT ;  /* 0xffffff8003027812 */ /* 0x000fe400078ec0ff */
[----:B------:R-:W-:Y:S01]  /*0a80*/  SHF.R.S32.HI R186, RZ, 0x7, R3 ;  /* 0x00000007ffba7819 */ /* 0x000fe20000011403 */
[----:B------:R-:W-:Y:S02]  /*0a90*/  IMAD.SHL.U32 R6, R4, 0x20, RZ ;  /* 0x0000002004067824 */ /* 0x000fe400078e00ff */
[----:B------:R-:W-:Y:S01]  /*0aa0*/  IMAD.IADD R185, R191, 0x1, -R2 ;  /* 0x00000001bfb97824 */ /* 0x000fe200078e0a02 */
[----:B------:R-:W-:Y:S02]  /*0ab0*/  LEA.HI R2, R0, R191, RZ, 0x4 ;  /* 0x000000bf00027211 */ /* 0x000fe400078f20ff */
[----:B------:R-:W-:Y:S02]  /*0ac0*/  LOP3.LUT R7, R6, 0xfffffc00, RZ, 0xc0, !PT ;  /* 0xfffffc0006077812 */ /* 0x000fe400078ec0ff */
[----:B------:R-:W-:-:S02]  /*0ad0*/  SHF.R.S32.HI R8, RZ, 0x1f, R185 ;  /* 0x0000001fff087819 */ /* 0x000fc400000114b9 */
[----:B------:R-:W-:Y:S02]  /*0ae0*/  LEA.HI R6, R0, R191, RZ, 0x2 ;  /* 0x000000bf00067211 */ /* 0x000fe400078f10ff */
[----:B------:R-:W-:Y:S02]  /*0af0*/  LEA.HI R9, R8, R185, RZ, 0x2 ;  /* 0x000000b908097211 */ /* 0x000fe400078f10ff */
[----:B------:R-:W-:Y:S02]  /*0b00*/  SHF.R.S32.HI R5, RZ, 0x4, R2 ;  /* 0x00000004ff057819 */ /* 0x000fe40000011402 */
[--C-:B------:R-:W-:Y:S02]  /*0b10*/  SHF.R.S32.HI R10, RZ, 0x2, R9.reuse ;  /* 0x00000002ff0a7819 */ /* 0x100fe40000011409 */
[----:B------:R-:W-:Y:S02]  /*0b20*/  SHF.R.S32.HI R11, RZ, 0x1f, R9 ;  /* 0x0000001fff0b7819 */ /* 0x000fe40000011409 */
[----:B------:R-:W-:-:S02]  /*0b30*/  LOP3.LUT R4, R2, 0x3fffff0, RZ, 0xc0, !PT ;  /* 0x03fffff002047812 */ /* 0x000fc400078ec0ff */
[----:B------:R-:W-:Y:S02]  /*0b40*/  LOP3.LUT R6, R6, 0xfffffffc, RZ, 0xc0, !PT ;  /* 0xfffffffc06067812 */ /* 0x000fe400078ec0ff */
[----:B------:R-:W-:Y:S01]  /*0b50*/  LEA.HI R0, R0, R191, RZ, 0x3 ;  /* 0x000000bf00007211 */ /* 0x000fe200078f18ff */
[----:B------:R-:W-:Y:S01]  /*0b60*/  IMAD.IADD R4, R191, 0x1, -R4 ;  /* 0x00000001bf047824 */ /* 0x000fe200078e0a04 */
[----:B------:R-:W-:Y:S01]  /*0b70*/  LEA.HI R11, R11, R10, RZ, 0x3 ;  /* 0x0000000a0b0b7211 */ /* 0x000fe200078f18ff */
[----:B------:R-:W-:Y:S01]  /*0b80*/  IMAD.IADD R6, R191, 0x1, -R6 ;  /* 0x00000001bf067824 */ /* 0x000fe200078e0a06 */
[----:B------:R-:W-:Y:S01]  /*0b90*/  LEA.HI R2, R2, R5, RZ, 0x1 ;  /* 0x0000000502027211 */ /* 0x000fe200078f08ff */
[----:B------:R-:W-:Y:S01]  /*0ba0*/  IMAD R7, R4, 0x40, R7 ;  /* 0x0000004004077824 */ /* 0x000fe200078e0207 */
[----:B------:R-:W-:Y:S02]  /*0bb0*/  LOP3.LUT R22, R0, 0xfffffff8, RZ, 0xc0, !PT ;  /* 0xfffffff800167812 */ /* 0x000fe400078ec0ff */
[----:B------:R-:W-:-:S02]  /*0bc0*/  LOP3.LUT R11, R11, 0xfffffff8, RZ, 0xc0, !PT ;  /* 0xfffffff80b0b7812 */ /* 0x000fc400078ec0ff */
[----:B------:R-:W-:Y:S01]  /*0bd0*/  LEA.HI R8, R8, R185, RZ, 0x5 ;  /* 0x000000b908087211 */ /* 0x000fe200078f28ff */
[----:B------:R-:W-:Y:S01]  /*0be0*/  IMAD.IADD R22, R191, 0x1, -R22 ;  /* 0x00000001bf167824 */ /* 0x000fe200078e0a16 */
[----:B------:R-:W-:Y:S01]  /*0bf0*/  LEA.HI R3, R3, R186, RZ, 0x1 ;  /* 0x000000ba03037211 */ /* 0x000fe200078f08ff */
[----:B------:R-:W-:Y:S01]  /*0c00*/  IMAD.IADD R11, R10, 0x1, -R11 ;  /* 0x000000010a0b7824 */ /* 0x000fe200078e0a0b */
[----:B------:R-:W-:Y:S01]  /*0c10*/  LOP3.LUT R2, R2, 0x1ffffffe, RZ, 0xc0, !PT ;  /* 0x1ffffffe02027812 */ /* 0x000fe200078ec0ff */
[----:B------:R-:W-:Y:S01]  /*0c20*/  IMAD.SHL.U32 R18, R22, 0x8, RZ ;  /* 0x0000000816127824 */ /* 0x000fe200078e00ff */
[----:B------:R-:W-:Y:S02]  /*0c30*/  SHF.R.S32.HI R8, RZ, 0x5, R8 ;  /* 0x00000005ff087819 */ /* 0x000fe40000011408 */
[----:B------:R-:W-:Y:S01]  /*0c40*/  LEA.HI R4, R6, R6, RZ, 0x1 ;  /* 0x0000000606047211 */ /* 0x000fe200078f08ff */
[----:B------:R-:W-:Y:S01]  /*0c50*/  IMAD.IADD R2, R5, 0x1, -R2 ;  /* 0x0000000105027824 */ /* 0x000fe200078e0a02 */
[----:B------:R-:W-:Y:S01]  /*0c60*/  LOP3.LUT R3, R3, 0x3fffffe, RZ, 0xc0, !PT ;  /* 0x03fffffe03037812 */ /* 0x000fe200078ec0ff */
[----:B------:R-:W-:Y:S01]  /*0c70*/  IMAD R8, R8, 0x10, R11 ;  /* 0x0000001008087824 */ /* 0x000fe200078e020b */
[----:B------:R-:W-:Y:S01]  /*0c80*/  LOP3.LUT R5, R4, 0x1ffffffe, RZ, 0xc0, !PT ;  /* 0x1ffffffe04057812 */ /* 0x000fe200078ec0ff */
[----:B------:R-:W-:Y:S01]  /*0c90*/  VIADD R19, R18, 0x40 ;  /* 0x0000004012137836 */ /* 0x000fe20000000000 */
[----:B------:R-:W-:Y:S01]  /*0ca0*/  LOP3.LUT R16, R9, 0x7ffffffc, RZ, 0xc0, !PT ;  /* 0x7ffffffc09107812 */ /* 0x000fe200078ec0ff */
[----:B------:R-:W-:Y:S01]  /*0cb0*/  IMAD.IADD R3, R186, 0x1, -R3 ;  /* 0x00000001ba037824 */ /* 0x000fe200078e0a03 */
[----:B------:R-:W-:Y:S01]  /*0cc0*/  SHF.R.S32.HI R184, RZ, 0x3, R0 ;  /* 0x00000003ffb87819 */ /* 0x000fe20000011400 */
[----:B------:R-:W-:Y:S01]  /*0cd0*/  IMAD.IADD R6, R6, 0x1, -R5 ;  /* 0x0000000106067824 */ /* 0x000fe200078e0a05 */
[----:B------:R-:W-:Y:S01]  /*0ce0*/  SHF.R.S32.HI R190, RZ, 0x1f, R18 ;  /* 0x0000001fffbe7819 */ /* 0x000fe20000011412 */
[----:B------:R-:W-:Y:S01]  /*0cf0*/  IMAD R187, R3, 0x40, R8 ;  /* 0x0000004003bb7824 */ /* 0x000fe200078e0208 */
[----:B------:R-:W-:Y:S01]  /*0d00*/  SHF.R.S32.HI R189, RZ, 0x1f, R19 ;  /* 0x0000001fffbd7819 */ /* 0x000fe20000011413 */
[----:B------:R-:W-:-:S02]  /*0d10*/  IMAD R188, R2, 0x8, R7 ;  /* 0x0000000802bc7824 */ /* 0x000fc400078e0207 */
[----:B------:R-:W-:Y:S02]  /*0d20*/  IMAD.IADD R16, R185, 0x1, -R16 ;  /* 0x00000001b9107824 */ /* 0x000fe400078e0a10 */
[----:B------:R-:W-:-:S07]  /*0d30*/  IMAD R17, R6, 0x8, R187 ;  /* 0x0000000806117824 */ /* 0x000fce00078e02bb */
.L_x_7954:
        /* <DEDUP_REMOVED lines=12> */
[----:B012---:R-:W-:Y:S02]  /*0e00*/  IMAD.U32 R2, RZ, RZ, UR8 ;  /* 0x00000008ff027e24 */ /* 0x007fe4000f8e00ff */
        /* <DEDUP_REMOVED lines=8> */
[----:B------:R-:W-:Y:S01]  /*0e90*/  UMOV UR38, URZ ;  /* 0x0000003f00267c82 */ /* 0x000fe20008000000 */
[----:B------:R-:W-:Y:S02]  /*0ea0*/  UMOV UR42, UR7 ;  /* 0x00000007002a7c82 */ /* 0x000fe40008000000 */
        /* <DEDUP_REMOVED lines=24> */
.L_x_7847:
[----:B------:R-:W-:Y:S01]  /*1030*/  UMOV UR36, UR6 ;  /* 0x0000000600247c82 */ /* 0x000fe20008000000 */
[----:B------:R-:W-:Y:S05]  /*1040*/  @!P1 BRA `(.L_x_7848) ;  /* 0x00000000001c9947 */ /* 0x000fea0003800000 */
[----:B------:R-:W-:Y:S02]  /*1050*/  ULDC.64 UR8, c[0x0][0xa20] ;  /* 0x0002880000087ab9 */ /* 0x000fe40000000a00 */
[----:B------:R-:W-:-:S06]  /*1060*/  UIMAD.WIDE UR6, UR6, 0x4, UR8 ;  /* 0x00000004060678a5 */ /* 0x000fcc000f8e0208 */
[----:B------:R-:W-:Y:S02]  /*1070*/  IMAD.U32 R2, RZ, RZ, UR6 ;  /* 0x00000006ff027e24 */ /* 0x000fe4000f8e00ff */
[----:B------:R-:W-:-:S05]  /*1080*/  IMAD.U32 R3, RZ, RZ, UR7 ;  /* 0x00000007ff037e24 */ /* 0x000fca000f8e00ff */
[----:B------:R-:W2:Y:S02]  /*1090*/  LDG.E R2, desc[UR54][R2.64] ;  /* 0x0000003602027981 */ /* 0x000ea4000c1e1900 */
[----:B--2---:R-:W-:Y:S01]  /*10a0*/  R2UR UR4, R2 ;  /* 0x00000000020472ca */ /* 0x004fe200000e0000 */
[----:B------:R-:W-:-:S14]  /*10b0*/  BRA `(.L_x_7849) ;  /* 0x0000000000347947 */ /* 0x000fdc0003800000 */
.L_x_7848:
        /* <DEDUP_REMOVED lines=13> */
.L_x_7849:
[----:B------:R-:W-:Y:S01]  /*1190*/  ULDC UR6, c[0x0][0x448] ;  /* 0x0001120000067ab9 */ /* 0x000fe20000000800 */
[----:B------:R-:W-:Y:S02]  /*11a0*/  USHF.L.U32 UR37, UR5, 0x7, URZ ;  /* 0x0000000705257899 */ /* 0x000fe4000800063f */
[----:B------:R-:W-:Y:S02]  /*11b0*/  UISETP.NE.AND UP0, UPT, UR6, 0x1, UPT ;  /* 0x000000010600788c */ /* 0x000fe4000bf05270 */
[----:B------:R-:W-:Y:S02]  /*11c0*/  UIADD3 UR8, UR37, 0x7f, URZ ;  /* 0x0000007f25087890 */ /* 0x000fe4000fffe03f */
[----:B------:R-:W-:Y:S02]  /*11d0*/  UIADD3 UR38, -UR38, UR4, URZ ;  /* 0x0000000426267290 */ /* 0x000fe4000fffe13f */
[----:B------:R-:W-:Y:S01]  /*11e0*/  UP2UR UR51, UPR, URZ, 0x1 ;  /* 0x000000013f337883 */ /* 0x000fe20008000000 */
[----:B------:R-:W-:Y:S01]  /*11f0*/  ULDC.64 UR4, c[0x0][0x9e0] ;  /* 0x0002780000047ab9 */ /* 0x000fe20000000a00 */
[----:B------:R-:W-:-:S03]  /*1200*/  UIADD3 UR9, UR38, 0x1, -UR45 ;  /* 0x0000000126097890 */ /* 0x000fc6000fffe82d */
[----:B------:R-:W-:Y:S01]  /*1210*/  @UP0 ULDC UR6, c[0x0][0x44c] ;  /* 0x0001130000060ab9 */ /* 0x000fe20000000800 */
[----:B------:R-:W-:Y:S01]  /*1220*/  @UP0 ULDC UR10, c[0x0][0x450] ;  /* 0x00011400000a0ab9 */ /* 0x000fe20000000800 */
[----:B------:R-:W-:-:S04]  /*1230*/  UIMAD.WIDE.U32 UR6, UR8, UR6, URZ ;  /* 0x00000006080672a5 */ /* 0x000fc8000f8e003f */
[----:B------:R-:W-:Y:S02]  /*1240*/  @UP0 USHF.R.U32.HI UR8, URZ, UR10, UR7 ;  /* 0x0000000a3f080299 */ /* 0x000fe40008011607 */
[----:B------:R-:W-:Y:S02]  /*1250*/  UISETP.GE.AND UP0, UPT, UR5, 0x1, UPT ;  /* 0x000000010500788c */ /* 0x000fe4000bf06270 */
[----:B------:R-:W-:Y:S02]  /*1260*/  UIADD3 UR8, UR9, UR8, URZ ;  /* 0x0000000809087290 */ /* 0x000fe4000fffe03f */
        /* <DEDUP_REMOVED lines=15> */
.L_x_7851:
[----:B------:R-:W-:-:S11]  /*1360*/  UISETP.NE.AND UP0, UPT, UR5, 0x1, UPT ;  /* 0x000000010500788c */ /* 0x000fd6000bf05270 */
[----:B------:R-:W-:Y:S02]  /*1370*/  @UP0 ULDC.64 UR8, c[0x0][0x9e8] ;  /* 0x00027a0000080ab9 */ /* 0x000fe40000000a00 */
[----:B------:R-:W-:-:S04]  /*1380*/  UIMAD.WIDE.U32 UR6, UR4, UR8, URZ ;  /* 0x00000008040672a5 */ /* 0x000fc8000f8e003f */
[----:B------:R-:W-:-:S12]  /*1390*/  @UP0 USHF.R.U32.HI UR4, URZ, UR9, UR7 ;  /* 0x000000093f040299 */ /* 0x000fd80008011607 */
.L_x_7852:
[----:B------:R-:W-:-:S06]  /*13a0*/  UIMAD UR4, UR4, UR5, UR5 ;  /* 0x00000005040472a4 */ /* 0x000fcc000f8e0205 */
[----:B------:R-:W-:-:S07]  /*13b0*/  VIMNMX R0, R0, UR4, PT ;  /* 0x0000000400007c48 */ /* 0x000fce000bfe0100 */
.L_x_7850:
[----:B------:R-:W-:Y:S01]  /*13c0*/  UISETP.NE.AND UP0, UPT, UR51, URZ, UPT ;  /* 0x0000003f3300728c */ /* 0x000fe2000bf05270 */
[----:B------:R-:W-:Y:S01]  /*13d0*/  VIADD R0, R0, 0x7f ;  /* 0x0000007f00007836 */ /* 0x000fe20000000000 */
[----:B------:R-:W-:Y:S01]  /*13e0*/  UMOV UR9, UR37 ;  /* 0x0000002500097c82 */ /* 0x000fe20008000000 */
[----:B------:R-:W-:Y:S02]  /*13f0*/  UIADD3 UR4, UR38, 0x7f, URZ ;  /* 0x0000007f26047890 */ /* 0x000fe4000fffe03f */
[----:B------:R-:W-:Y:S01]  /*1400*/  UIADD3 UR53, UR38, -UR45, URZ ;  /* 0x8000002d26357290 */ /* 0x000fe2000fffe03f */
        /* <DEDUP_REMOVED lines=27> */
.L_x_7854:
[----:B------:R-:W-:-:S11]  /*15c0*/  UISETP.NE.AND UP0, UPT, UR5, 0x1, UPT ;  /* 0x000000010500788c */ /* 0x000fd6000bf05270 */
[----:B------:R-:W-:Y:S02]  /*15d0*/  @UP0 ULDC.64 UR10, c[0x0][0x9e8] ;  /* 0x00027a00000a0ab9 */ /* 0x000fe40000000a00 */
[----:B------:R-:W-:-:S04]  /*15e0*/  UIMAD.WIDE.U32 UR6, UR4, UR10, URZ ;  /* 0x0000000a040672a5 */ /* 0x000fc8000f8e003f */
[----:B------:R-:W-:-:S12]  /*15f0*/  @UP0 USHF.R.U32.HI UR4, URZ, UR11, UR7 ;  /* 0x0000000b3f040299 */ /* 0x000fd80008011607 */
.L_x_7855:
[----:B------:R-:W-:-:S04]  /*1600*/  UIMAD UR4, UR4, UR5, URZ ;  /* 0x00000005040472a4 */ /* 0x000fc8000f8e023f */
[----:B------:R-:W-:-:S04]  /*1610*/  UISETP.LT.AND UP0, UPT, UR9, UR4, UPT ;  /* 0x000000040900728c */ /* 0x000fc8000bf01270 */
[----:B------:R-:W-:-:S12]  /*1620*/  USEL UR9, UR9, UR4, !UP0 ;  /* 0x0000000409097287 */ /* 0x000fd8000c000000 */
.L_x_7853:
        /* <DEDUP_REMOVED lines=73> */
.L_x_7857:
        /* <DEDUP_REMOVED lines=9> */
.L_x_8049:
[----:B------:R-:W-:Y:S05]  /*1b50*/  @!P0 BRA `(.L_x_7859) ;  /* 0x0000000000048947 */ /* 0x000fea0003800000 */
[----:B------:R-:W-:Y:S01]  /*1b60*/  BPT.TRAP 0x1 ;  /* 0x000000040000795c */ /* 0x000fe20000300000 */
.L_x_7859:
[----:B0-----:R-:W-:Y:S02]  /*1b70*/  IMAD.U32 R3, RZ, RZ, UR46 ;  /* 0x0000002eff037e24 */ /* 0x001fe4000f8e00ff */
[----:B------:R-:W-:-:S03]  /*1b80*/  IMAD.U32 R0, RZ, RZ, UR47 ;  /* 0x0000002fff007e24 */ /* 0x000fc6000f8e00ff */
[----:B------:R-:W-:Y:S02]  /*1b90*/  LEA R3, R3, UR41, 0x3 ;  /* 0x0000002903037c11 */ /* 0x000fe4000f8e18ff */
[----:B------:R-:W-:-:S04]  /*1ba0*/  SHF.L.U32 R0, R0, 0x1f, RZ ;  /* 0x0000001f00007819 */ /* 0x000fc800000006ff */
[----:B------:R0:W1:Y:S01]  /*1bb0*/  SYNCS.PHASECHK.TRANS64.TRYWAIT P1, [R3+URZ+0x28830], R0 ;  /* 0x02883000030075a7 */ /* 0x000062000802017f */
[----:B------:R-:W-:Y:S05]  /*1bc0*/  @!P0 BRA `(.L_x_7860) ;  /* 0x0000000000048947 */ /* 0x000fea0003800000 */
[----:B------:R-:W-:Y:S01]  /*1bd0*/  BPT.TRAP 0x1 ;  /* 0x000000040000795c */ /* 0x000fe20000300000 */
.L_x_7860:
[----:B-1----:R-:W-:Y:S05]  /*1be0*/  @P1 BRA `(.L_x_7861) ;  /* 0x0000000000081947 */ /* 0x002fea0003800000 */
[----:B------:R-:W1:Y:S02]  /*1bf0*/  SYNCS.PHASECHK.TRANS64.TRYWAIT P1, [R3+URZ+0x28830], R0 ;  /* 0x02883000030075a7 */ /* 0x000e64000802017f */
[----:B-1----:R-:W-:Y:S05]  /*1c00*/  @!P1 BRA `(.L_x_7862) ;  /* 0x0000013c00ec9947 */ /* 0x002fea0003800000 */
.L_x_7861:
        /* <DEDUP_REMOVED lines=63> */
.L_x_7863:
[----:B------:R-:W-:Y:S01]  /*2000*/  UISETP.NE.AND UP1, UPT, UR51, URZ, UPT ;  /* 0x0000003f3300728c */ /* 0x000fe2000bf25270 */
[----:B01----:R-:W-:Y:S01]  /*2010*/  VIADD R0, R17, UR37 ;  /* 0x0000002511007c36 */ /* 0x003fe20008000000 */
[----:B------:R-:W-:Y:S01]  /*2020*/  R2UR UR6, R3 ;  /* 0x00000000030672ca */ /* 0x000fe200000e0000 */
[----:B------:R-:W-:Y:S01]  /*2030*/  IMAD.MOV.U32 R3, RZ, RZ, -0x80 ;  /* 0xffffff80ff037424 */ /* 0x000fe200078e00ff */
[----:B------:R-:W-:Y:S01]  /*2040*/  UISETP.NE.AND UP0, UPT, UR50, URZ, UPT ;  /* 0x0000003f3200728c */ /* 0x000fe2000bf05270 */
[----:B------:R-:W-:Y:S01]  /*2050*/  IMAD.U32 R7, RZ, RZ, UR45 ;  /* 0x0000002dff077e24 */ /* 0x000fe2000f8e00ff */
[----:B------:R-:W-:Y:S01]  /*2060*/  PLOP3.LUT P1, PT, PT, PT, UP1, 0x80, 0x0 ;  /* 0x000000000000781c */ /* 0x000fe20003f2f018 */
[----:B------:R-:W-:Y:S01]  /*2070*/  IMAD R10, R88, R3, 0x80 ;  /* 0x00000080580a7424 */ /* 0x000fe200078e0203 */
[----:B------:R-:W-:Y:S01]  /*2080*/  PLOP3.LUT P2, PT, PT, PT, UP1, 0x80, 0x0 ;  /* 0x000000000000781c */ /* 0x000fe20003f4f018 */
[----:B------:R-:W-:Y:S01]  /*2090*/  ULDC UR56, c[0x0][0x9dc] ;  /* 0x0002770000387ab9 */ /* 0x000fe20000000800 */
[----:B------:R-:W-:Y:S01]  /*20a0*/  ULDC UR14, c[0x0][0x9e0] ;  /* 0x00027800000e7ab9 */ /* 0x000fe20000000800 */
[----:B------:R-:W-:Y:S01]  /*20b0*/  @UP1 ULDC UR7, c[0x0][0x44c] ;  /* 0x0001130000071ab9 */ /* 0x000fe20000000800 */
[----:B------:R-:W-:Y:S01]  /*20c0*/  VIADD R3, R10, 0x1 ;  /* 0x000000010a037836 */ /* 0x000fe20000000000 */
[----:B------:R-:W-:-:S02]  /*20d0*/  LEA R8, R88, 0xffffff80, 0x7 ;  /* 0xffffff8058087811 */ /* 0x000fc400078e38ff */
[----:B------:R-:W-:-:S04]  /*20e0*/  UIADD3 UR6, UR6, 0x28840, URZ ;  /* 0x0002884006067890 */ /* 0x000fc8000fffe03f */
[----:B------:R-:W-:Y:S01]  /*20f0*/  @P1 IMAD.HI.U32 R2, R0, UR7, RZ ;  /* 0x0000000700021c27 */ /* 0x000fe2000f8e00ff */
[----:B------:R-:W-:Y:S01]  /*2100*/  @UP1 ULDC UR7, c[0x0][0x450] ;  /* 0x0001140000071ab9 */ /* 0x000fe20000000800 */
[----:B------:R-:W-:Y:S01]  /*2110*/  UPRMT UR6, UR40, 0x654, UR6 ;  /* 0x0000065428067896 */ /* 0x000fe20008000006 */
[----:B------:R-:W-:Y:S02]  /*2120*/  PLOP3.LUT P1, PT, PT, PT, UP0, 0x40, 0x0 ;  /* 0x000000000000781c */ /* 0x000fe40003f2e808 */
[----:B------:R-:W-:Y:S01]  /*2130*/  @P2 SHF.R.U32.HI R0, RZ, UR7, R2 ;  /* 0x00000007ff002c19 */ /* 0x000fe20008011602 */
[----:B------:R-:W-:Y:S02]  /*2140*/  IMAD R2, R16, -0x2, R3 ;  /* 0xfffffffe10027824 */ /* 0x000fe400078e0203 */
[----:B------:R-:W-:Y:S02]  /*2150*/  VIADD R3, R10, UR38 ;  /* 0x000000260a037c36 */ /* 0x000fe40008000000 */
[----:B------:R-:W0:Y:S01]  /*2160*/  SHFL.IDX PT, R5, R0, RZ, 0x1c1f ;  /* 0x001c1fff00057589 */ /* 0x000e2200000e0000 */
[----:B------:R-:W-:Y:S01]  /*2170*/  SYNCS.ARRIVE.TRANS64.RED.A1T0 RZ, [UR6], RZ ;  /* 0x000000ffffff79a7 */ /* 0x000fe20008100406 */
[----:B------:R-:W-:Y:S01]  /*2180*/  ULOP3.LUT UR6, URZ, UR56, URZ, 0x33, !UPT ;  /* 0x000000383f067292 */ /* 0x000fe2000f8e333f */
[----:B------:R-:W-:Y:S01]  /*2190*/  IADD3 R2, -R7, UR38, R2 ;  /* 0x0000002607027c10 */ /* 0x000fe2000fffe102 */
[----:B------:R-:W-:-:S04]  /*21a0*/  IMAD R12, R16, -0x2, R3 ;  /* 0xfffffffe100c7824 */ /* 0x000fc800078e0203 */
        /* <DEDUP_REMOVED lines=19> */
.L_x_7866:
[----:B------:R-:W-:Y:S02]  /*22e0*/  ULDC UR6, c[0x0][0x9e4] ;  /* 0x0002790000067ab9 */ /* 0x000fe40000000800 */
[----:B------:R-:W-:-:S05]  /*22f0*/  IMAD.U32 R5, RZ, RZ, UR6 ;  /* 0x00000006ff057e24 */ /* 0x000fca000f8e00ff */
[----:B------:R-:W-:-:S13]  /*2300*/  ISETP.NE.AND P1, PT, R5, 0x1, PT ;  /* 0x000000010500780c */ /* 0x000fda0003f25270 */
[----:B------:R-:W0:Y:S02]  /*2310*/  @P1 LDC.64 R6, c[0x0][0x9e8] ;  /* 0x00027a00ff061b82 */ /* 0x000e240000000a00 */
[----:B0-----:R-:W-:-:S05]  /*2320*/  @P1 IMAD.HI.U32 R6, R3, R6, RZ ;  /* 0x0000000603061227 */ /* 0x001fca00078e00ff */
[----:B------:R-:W-:-:S07]  /*2330*/  @P1 SHF.R.U32.HI R3, RZ, R7, R6 ;  /* 0x00000007ff031219 */ /* 0x000fce0000011606 */
.L_x_7867:
[----:B------:R-:W-:Y:S05]  /*2340*/  BSYNC B0 ;  /* 0x0000000000007941 */ /* 0x000fea0003800000 */
.L_x_7865:
[----:B------:R-:W-:-:S04]  /*2350*/  IMAD R3, R3, R5, -R8 ;  /* 0x0000000503037224 */ /* 0x000fc800078e0a08 */
[----:B------:R-:W-:-:S05]  /*2360*/  IMAD R3, R16, -0x2, R3 ;  /* 0xfffffffe10037824 */ /* 0x000fca00078e0203 */
[----:B------:R-:W-:Y:S02]  /*2370*/  VIADDMNMX R2, R3, R5, R2, PT ;  /* 0x0000000503027246 */ /* 0x000fe40003800102 */
[----:B------:R-:W-:-:S07]  /*2380*/  VIMNMX R4, R4, R3, !PT ;  /* 0x0000000304047248 */ /* 0x000fce0007fe0100 */
.L_x_7864:
[C---:B------:R-:W-:Y:S01]  /*2390*/  ISETP.GE.AND P2, PT, R10.reuse, 0x9, PT ;  /* 0x000000090a00780c */ /* 0x040fe20003f46270 */
[----:B------:R-:W-:Y:S01]  /*23a0*/  UISETP.NE.AND UP0, UPT, UR50, URZ, UPT ;  /* 0x0000003f3200728c */ /* 0x000fe2000bf05270 */
        /* <DEDUP_REMOVED lines=10> */
[----:B------:R-:W-:Y:S01]  /*2450*/  P2R R90, PR, RZ, 0x20 ;  /* 0x00000020ff5a7803 */ /* 0x000fe20000000000 */
[----:B------:R-:W0:Y:S01]  /*2460*/  SHFL.IDX PT, R25, R0, 0x1, 0x1c1f ;  /* 0x003c1f0000197f89 */ /* 0x000e2200000e0000 */
[----:B------:R-:W-:-:S02]  /*2470*/  ISETP.LT.OR P3, PT, R2, 0x11, P3 ;  /* 0x000000110200780c */ /* 0x000fc40001f61670 */
[----:B------:R-:W-:Y:S02]  /*2480*/  ISETP.GT.AND P4, PT, R4, 0x9, !P6 ;  /* 0x000000090400780c */ /* 0x000fe40007784270 */
[----:B------:R-:W-:Y:S02]  /*2490*/  ISETP.GE.AND P5, PT, R10, 0x12, PT ;  /* 0x000000120a00780c */ /* 0x000fe40003fa6270 */
[----:B------:R-:W-:Y:S02]  /*24a0*/  FSEL R123, R32, -INF , !P3 ;  /* 0xff800000207b7808 */ /* 0x000fe40005800000 */
[----:B------:R-:W-:Y:S02]  /*24b0*/  ISETP.LT.OR P4, PT, R2, 0xa, P4 ;  /* 0x0000000a0200780c */ /* 0x000fe40002781670 */
[----:B------:R-:W-:Y:S02]  /*24c0*/  ISETP.GT.AND P3, PT, R4, 0x11, !P5 ;  /* 0x000000110400780c */ /* 0x000fe40006f64270 */
[----:B------:R-:W-:-:S02]  /*24d0*/  FSEL R129, R29, -INF , !P4 ;  /* 0xff8000001d817808 */ /* 0x000fc40006000000 */
[----:B------:R-:W-:Y:S02]  /*24e0*/  ISETP.LT.OR P3, PT, R2, 0x12, P3 ;  /* 0x000000120200780c */ /* 0x000fe40001f61670 */
[----:B------:R-:W-:Y:S02]  /*24f0*/  ISETP.GE.AND P4, PT, R10, 0x19, PT ;  /* 0x000000190a00780c */ /* 0x000fe40003f86270 */
[----:B------:R-:W-:Y:S02]  /*2500*/  FSEL R99, R33, -INF , !P3 ;  /* 0xff80000021637808 */ /* 0x000fe40005800000 */
[----:B------:R-:W-:Y:S02]  /*2510*/  ISETP.GT.AND P3, PT, R4, 0x18, !P4 ;  /* 0x000000180400780c */ /* 0x000fe40006764270 */
[----:B------:R-:W-:Y:S01]  /*2520*/  P2R R29, PR, RZ, 0x10 ;  /* 0x00000010ff1d7803 */ /* 0x000fe20000000000 */
[----:B0-----:R-:W-:Y:S01]  /*2530*/  IMAD.IADD R6, R14, 0x1, R25 ;  /* 0x000000010e067824 */ /* 0x001fe200078e0219 */
        /* <DEDUP_REMOVED lines=106> */
[----:B------:R-:W-:Y:S02]  /*2be0*/  P2R R28, PR, RZ, 0x20 ;  /* 0x00000020ff1c7803 */ /* 0x000fe40000000000 */
[----:B------:R-:W-:Y:S02]  /*2bf0*/  FSEL R77, R77, -INF , !P3 ;  /* 0xff8000004d4d7808 */ /* 0x000fe40005800000 */
[----:B------:R-:W-:-:S02]  /*2c00*/  ISETP.GE.AND P3, PT, R10, 0x71, PT ;  /* 0x000000710a00780c */ /* 0x000fc40003f66270 */
        /* <DEDUP_REMOVED lines=39> */
.L_x_7870:
[----:B------:R-:W-:Y:S02]  /*2e80*/  ULDC UR6, c[0x0][0x9e4] ;  /* 0x0002790000067ab9 */ /* 0x000fe40000000800 */
[----:B------:R-:W-:-:S05]  /*2e90*/  IMAD.U32 R2, RZ, RZ, UR6 ;  /* 0x00000006ff027e24 */ /* 0x000fca000f8e00ff */
[----:B------:R-:W-:-:S13]  /*2ea0*/  ISETP.NE.AND P6, PT, R2, 0x1, PT ;  /* 0x000000010200780c */ /* 0x000fda0003fc5270 */
[----:B------:R-:W0:Y:S02]  /*2eb0*/  @P6 LDC.64 R24, c[0x0][0x9e8] ;  /* 0x00027a00ff186b82 */ /* 0x000e240000000a00 */
[----:B0-----:R-:W-:-:S05]  /*2ec0*/  @P6 IMAD.HI.U32 R0, R21, R24, RZ ;  /* 0x0000001815006227 */ /* 0x001fca00078e00ff */
[----:B------:R-:W-:-:S07]  /*2ed0*/  @P6 SHF.R.U32.HI R21, RZ, R25, R0 ;  /* 0x00000019ff156219 */ /* 0x000fce0000011600 */
.L_x_7871:
[----:B------:R-:W-:Y:S05]  /*2ee0*/  BSYNC B0 ;  /* 0x0000000000007941 */ /* 0x000fea0003800000 */
.L_x_7869:
[----:B------:R-:W-:-:S04]  /*2ef0*/  IMAD R21, R21, R2, -R8 ;  /* 0x0000000215157224 */ /* 0x000fc800078e0a08 */
[----:B------:R-:W-:-:S05]  /*2f00*/  IMAD R21, R16, -0x2, R21 ;  /* 0xfffffffe10157824 */ /* 0x000fca00078e0215 */
[----:B------:R-:W-:Y:S02]  /*2f10*/  VIADDMNMX R4, R21, R2, R4, PT ;  /* 0x0000000215047246 */ /* 0x000fe40003800104 */
[----:B------:R-:W-:-:S07]  /*2f20*/  VIMNMX R6, R6, R21, !PT ;  /* 0x0000001506067248 */ /* 0x000fce0007fe0100 */
.L_x_7868:
[----:B------:R-:W-:Y:S01]  /*2f30*/  ISETP.GT.AND P1, PT, R6, 0x1, !P1 ;  /* 0x000000010600780c */ /* 0x000fe20004f24270 */
[----:B------:R-:W-:Y:S01]  /*2f40*/  ULDC UR6, c[0x0][0x988] ;  /* 0x0002620000067ab9 */ /* 0x000fe20000000800 */
[----:B------:R-:W-:Y:S01]  /*2f50*/  ISETP.NE.AND P6, PT, R89, RZ, PT ;  /* 0x000000ff5900720c */ /* 0x000fe20003fc5270 */
[----:B------:R-:W-:Y:S01]  /*2f60*/  UISETP.NE.AND UP1, UPT, UR51, URZ, UPT ;  /* 0x0000003f3300728c */ /* 0x000fe2000bf25270 */
[----:B------:R-:W-:Y:S01]  /*2f70*/  ISETP.LT.OR P1, PT, R4, 0x2, P1 ;  /* 0x000000020400780c */ /* 0x000fe20000f21670 */
[----:B------:R-:W-:Y:S01]  /*2f80*/  UISETP.NE.AND UP0, UPT, UR50, URZ, UPT ;  /* 0x0000003f3200728c */ /* 0x000fe2000bf05270 */
[----:B------:R-:W-:Y:S01]  /*2f90*/  FMNMX.FTZ R0, R97, R125, !PT ;  /* 0x0000007d61007209 */ /* 0x000fe20007810000 */
[----:B------:R-:W-:Y:S01]  /*2fa0*/  UMOV UR10, UR37 ;  /* 0x00000025000a7c82 */ /* 0x000fe20008000000 */
[----:B------:R-:W-:Y:S02]  /*2fb0*/  FSEL R27, R27, -INF , !P1 ;  /* 0xff8000001b1b7808 */ /* 0x000fe40004800000 */
[----:B------:R-:W-:-:S02]  /*2fc0*/  ISETP.GT.AND P1, PT, R6, 0x9, !P6 ;  /* 0x000000090600780c */ /* 0x000fc40007724270 */
[----:B------:R-:W-:Y:S02]  /*2fd0*/  FMNMX.FTZ R0, R127, R0, !PT ;  /* 0x000000007f007209 */ /* 0x000fe40007810000 */
[----:B------:R-:W-:Y:S01]  /*2fe0*/  ISETP.LT.OR P1, PT, R4, 0xa, P1 ;  /* 0x0000000a0400780c */ /* 0x000fe20000f21670 */
[----:B------:R-:W-:Y:S01]  /*2ff0*/  @UP1 ULDC UR11, c[0x0][0x450] ;  /* 0x00011400000b1ab9 */ /* 0x000fe20000000800 */
[----:B------:R-:W-:Y:S02]  /*3000*/  FMNMX.FTZ R0, R129, R0, !PT ;  /* 0x0000000081007209 */ /* 0x000fe40007810000 */
[----:B------:R-:W-:Y:S02]  /*3010*/  FSEL R31, R31, -INF , !P1 ;  /* 0xff8000001f1f7808 */ /* 0x000fe40004800000 */
[----:B------:R-:W-:Y:S02]  /*3020*/  ISETP.NE.AND P1, PT, R90, RZ, PT ;  /* 0x000000ff5a00720c */ /* 0x000fe40003f25270 */
[----:B------:R-:W-:-:S02]  /*3030*/  FMNMX.FTZ R0, R123, R0, !PT ;  /* 0x000000007b007209 */ /* 0x000fc40007810000 */
[----:B------:R-:W-:Y:S02]  /*3040*/  ISETP.GT.AND P1, PT, R6, 0x10, !P1 ;  /* 0x000000100600780c */ /* 0x000fe40004f24270 */
        /* <DEDUP_REMOVED lines=73> */
[----:B------:R-:W-:Y:S01]  /*34e0*/  FMNMX.FTZ R8, R85, R0, !PT ;  /* 0x0000000055087209 */ /* 0x000fe20007810000 */
[----:B------:R-:W-:Y:S01]  /*34f0*/  IMAD.U32 R0, RZ, RZ, UR6 ;  /* 0x00000006ff007e24 */ /* 0x000fe2000f8e00ff */
[----:B------:R-:W-:Y:S01]  /*3500*/  ISETP.LT.OR P1, PT, R4, 0x3a, P1 ;  /* 0x0000003a0400780c */ /* 0x000fe20000f21670 */
[----:B------:R-:W-:Y:S01]  /*3510*/  @UP1 ULDC UR6, c[0x0][0x44c] ;  /* 0x0001130000061ab9 */ /* 0x000fe20000000800 */
[----:B------:R-:W-:Y:S01]  /*3520*/  ISETP.NE.AND P2, PT, R92, RZ, PT ;  /* 0x000000ff5c00720c */ /* 0x000fe20003f45270 */
[----:B------:R-:W0:Y:S01]  /*3530*/  SHFL.BFLY PT, R95, R8, 0x2, 0x1f ;  /* 0x0c401f00085f7f89 */ /* 0x000e2200000e0000 */
[----:B------:R-:W-:Y:S01]  /*3540*/  FSEL R55, R55, -INF , !P1 ;  /* 0xff80000037377808 */ /* 0x000fe20004800000 */
[----:B------:R-:W-:Y:S01]  /*3550*/  UIMAD.WIDE.U32 UR6, UR37, UR6, URZ ;  /* 0x00000006250672a5 */ /* 0x000fe2000f8e003f */
[----:B------:R-:W-:-:S02]  /*3560*/  ISETP.NE.AND P1, PT, R49, RZ, PT ;  /* 0x000000ff3100720c */ /* 0x000fc40003f25270 */
[----:B------:R-:W-:Y:S01]  /*3570*/  ISETP.NE.AND P6, PT, R72, RZ, PT ;  /* 0x000000ff4800720c */ /* 0x000fe20003fc5270 */
[----:B------:R-:W-:Y:S01]  /*3580*/  @UP1 USHF.R.U32.HI UR10, URZ, UR11, UR7 ;  /* 0x0000000b3f0a1299 */ /* 0x000fe20008011607 */
[C---:B------:R-:W-:Y:S02]  /*3590*/  ISETP.GT.AND P1, PT, R6.reuse, 0x40, !P1 ;  /* 0x000000400600780c */ /* 0x040fe40004f24270 */
[----:B------:R-:W-:Y:S01]  /*35a0*/  ISETP.GT.AND P3, PT, R6, 0x70, !P3 ;  /* 0x000000700600780c */ /* 0x000fe20005f64270 */
[----:B------:R-:W-:Y:S01]  /*35b0*/  UIADD3 UR53, UR53, UR10, URZ ;  /* 0x0000000a35357290 */ /* 0x000fe2000fffe03f */
[----:B------:R-:W-:Y:S02]  /*35c0*/  ISETP.LT.OR P1, PT, R4, 0x41, P1 ;  /* 0x000000410400780c */ /* 0x000fe40000f21670 */
[----:B------:R-:W-:Y:S01]  /*35d0*/  ISETP.GT.AND P4, PT, R6, 0x71, !P4 ;  /* 0x000000710600780c */ /* 0x000fe20006784270 */
[----:B------:R-:W-:Y:S01]  /*35e0*/  UIADD3 UR14, UR53, UR14, URZ ;  /* 0x0000000e350e7290 */ /* 0x000fe2000fffe03f */
[----:B------:R-:W-:-:S02]  /*35f0*/  FSEL R49, R58, -INF , !P1 ;  /* 0xff8000003a317808 */ /* 0x000fc40004800000 */
[----:B------:R-:W-:Y:S02]  /*3600*/  ISETP.NE.AND P1, PT, R52, RZ, PT ;  /* 0x000000ff3400720c */ /* 0x000fe40003f25270 */
[----:B------:R-:W-:Y:S02]  /*3610*/  ISETP.LT.OR P3, PT, R4, 0x71, P3 ;  /* 0x000000710400780c */ /* 0x000fe40001f61670 */
[C---:B------:R-:W-:Y:S02]  /*3620*/  ISETP.GT.AND P1, PT, R6.reuse, 0x41, !P1 ;  /* 0x000000410600780c */ /* 0x040fe40004f24270 */
[----:B------:R-:W-:Y:S02]  /*3630*/  ISETP.GT.AND P5, PT, R6, 0x78, !P5 ;  /* 0x000000780600780c */ /* 0x000fe40006fa4270 */
[----:B------:R-:W-:Y:S02]  /*3640*/  ISETP.LT.OR P1, PT, R4, 0x42, P1 ;  /* 0x000000420400780c */ /* 0x000fe40000f21670 */
[----:B0-----:R-:W-:-:S02]  /*3650*/  FMNMX.FTZ R95, R8, R95, !PT ;  /* 0x0000005f085f7209 */ /* 0x001fc40007810000 */
[----:B------:R-:W-:Y:S02]  /*3660*/  FSEL R59, R59, -INF , !P1 ;  /* 0xff8000003b3b7808 */ /* 0x000fe40004800000 */
[----:B------:R-:W-:Y:S01]  /*3670*/  ISETP.NE.AND P1, PT, R53, RZ, PT ;  /* 0x000000ff3500720c */ /* 0x000fe20003f25270 */
[----:B------:R-:W0:Y:S01]  /*3680*/  SHFL.BFLY PT, R2, R95, 0x1, 0x1f ;  /* 0x0c201f005f027f89 */ /* 0x000e2200000e0000 */
[----:B------:R-:W-:Y:S02]  /*3690*/  ISETP.LT.OR P4, PT, R4, 0x72, P4 ;  /* 0x000000720400780c */ /* 0x000fe40002781670 */
[----:B------:R-:W-:Y:S02]  /*36a0*/  ISETP.GT.AND P1, PT, R6, 0x48, !P1 ;  /* 0x000000480600780c */ /* 0x000fe40004f24270 */
[C---:B------:R-:W-:Y:S02]  /*36b0*/  ISETP.LT.OR P5, PT, R4.reuse, 0x79, P5 ;  /* 0x000000790400780c */ /* 0x040fe40002fa1670 */
[----:B------:R-:W-:-:S02]  /*36c0*/  ISETP.LT.OR P1, PT, R4, 0x49, P1 ;  /* 0x000000490400780c */ /* 0x000fc40000f21670 */
[----:B------:R-:W-:Y:S02]  /*36d0*/  FSEL R83, R83, -INF , !P4 ;  /* 0xff80000053537808 */ /* 0x000fe40006000000 */
[----:B------:R-:W-:Y:S02]  /*36e0*/  FSEL R53, R62, -INF , !P1 ;  /* 0xff8000003e357808 */ /* 0x000fe40004800000 */
[----:B------:R-:W-:-:S04]  /*36f0*/  ISETP.NE.AND P1, PT, R56, RZ, PT ;  /* 0x000000ff3800720c */ /* 0x000fc80003f25270 */
[----:B------:R-:W-:-:S04]  /*3700*/  ISETP.GT.AND P1, PT, R6, 0x49, !P1 ;  /* 0x000000490600780c */ /* 0x000fc80004f24270 */
[----:B------:R-:W-:Y:S02]  /*3710*/  ISETP.LT.OR P1, PT, R4, 0x4a, P1 ;  /* 0x0000004a0400780c */ /* 0x000fe40000f21670 */
[----:B0-----:R-:W-:Y:S02]  /*3720*/  FMNMX.FTZ R2, R95, R2, !PT ;  /* 0x000000025f027209 */ /* 0x001fe40007810000 */
[----:B------:R-:W-:Y:S02]  /*3730*/  FSEL R63, R63, -INF , !P1 ;  /* 0xff8000003f3f7808 */ /* 0x000fe40004800000 */
[----:B------:R-:W-:Y:S01]  /*3740*/  ISETP.NE.AND P1, PT, R60, RZ, PT ;  /* 0x000000ff3c00720c */ /* 0x000fe20003f25270 */
[----:B------:R-:W-:-:S03]  /*3750*/  FMUL.FTZ R10, R2, R0 ;  /* 0x00000000020a7220 */ /* 0x000fc60000410000 */
        /* <DEDUP_REMOVED lines=15> */
[----:B------:R-:W-:Y:S02]  /*3850*/  ISETP.GT.AND P1, PT, R6, 0x60, !P2 ;  /* 0x000000600600780c */ /* 0x000fe40005724270 */
[----:B------:R-:W-:Y:S02]  /*3860*/  ISETP.NE.AND P2, PT, R76, RZ, PT ;  /* 0x000000ff4c00720c */ /* 0x000fe40003f45270 */
[----:B------:R-:W-:Y:S02]  /*3870*/  ISETP.LT.OR P1, PT, R4, 0x61, P1 ;  /* 0x000000610400780c */ /* 0x000fe40000f21670 */
[----:B------:R-:W-:Y:S02]  /*3880*/  ISETP.GT.AND P2, PT, R6, 0x69, !P2 ;  /* 0x000000690600780c */ /* 0x000fe40005744270 */
[----:B------:R-:W-:-:S02]  /*3890*/  FSEL R93, R74, -INF , !P1 ;  /* 0xff8000004a5d7808 */ /* 0x000fc40004800000 */
[----:B------:R-:W-:Y:S02]  /*38a0*/  ISETP.GT.AND P1, PT, R6, 0x61, !P6 ;  /* 0x000000610600780c */ /* 0x000fe40007724270 */
[----:B------:R-:W-:Y:S02]  /*38b0*/  ISETP.NE.AND P6, PT, R20, RZ, PT ;  /* 0x000000ff1400720c */ /* 0x000fe40003fc5270 */
[C---:B------:R-:W-:Y:S02]  /*38c0*/  ISETP.LT.OR P1, PT, R4.reuse, 0x62, P1 ;  /* 0x000000620400780c */ /* 0x040fe40000f21670 */
[----:B------:R-:W-:Y:S02]  /*38d0*/  ISETP.LT.OR P2, PT, R4, 0x6a, P2 ;  /* 0x0000006a0400780c */ /* 0x000fe40001741670 */
[----:B------:R-:W-:Y:S02]  /*38e0*/  FSEL R75, R75, -INF , !P1 ;  /* 0xff8000004b4b7808 */ /* 0x000fe40004800000 */
[----:B------:R-:W-:-:S02]  /*38f0*/  FSETP.NEU.FTZ.AND P1, PT, R2, -INF , PT ;  /* 0xff8000000200780b */ /* 0x000fc40003f3d000 */
[----:B------:R-:W-:Y:S02]  /*3900*/  FSEL R79, R79, -INF , !P2 ;  /* 0xff8000004f4f7808 */ /* 0x000fe40005000000 */
        /* <DEDUP_REMOVED lines=13> */
[--C-:B------:R-:W-:Y:S01]  /*39e0*/  FFMA.FTZ R182, R127, R0, -R10.reuse ;  /* 0x000000007fb67223 */ /* 0x100fe2000001080a */
[----:B------:R-:W-:Y:S01]  /*39f0*/  ISETP.GT.AND P1, PT, R6, 0x68, !P1 ;  /* 0x000000680600780c */ /* 0x000fe20004f24270 */
[----:B------:R-:W-:Y:S01]  /*3a00*/  MUFU.EX2 R180, R180 ;  /* 0x000000b400b47308 */ /* 0x000fe20000000800 */
[----:B------:R-:W-:Y:S01]  /*3a10*/  FMNMX.FTZ R8, R21, R8, !PT ;  /* 0x0000000815087209 */ /* 0x000fe20007810000 */
[-CC-:B------:R-:W-:Y:S01]  /*3a20*/  FFMA.FTZ R97, R129, R0.reuse, -R10.reuse ;  /* 0x0000000081617223 */ /* 0x180fe2000001080a */
[----:B------:R-:W-:Y:S01]  /*3a30*/  ISETP.LT.OR P1, PT, R4, 0x69, P1 ;  /* 0x000000690400780c */ /* 0x000fe20000f21670 */
[--C-:B------:R-:W-:Y:S01]  /*3a40*/  FFMA.FTZ R176, R123, R0, -R10.reuse ;  /* 0x000000007bb07223 */ /* 0x100fe2000001080a */
[----:B------:R-:W-:Y:S01]  /*3a50*/  FMNMX.FTZ R8, R31, R8, !PT ;  /* 0x000000081f087209 */ /* 0x000fe20007810000 */
[--C-:B------:R-:W-:Y:S01]  /*3a60*/  FFMA.FTZ R99, R99, R0, -R10.reuse ;  /* 0x0000000063637223 */ /* 0x100fe2000001080a */
[----:B------:R-:W-:Y:S01]  /*3a70*/  FSEL R113, R78, -INF , !P1 ;  /* 0xff8000004e717808 */ /* 0x000fe20004800000 */
[----:B------:R-:W0:Y:S01]  /*3a80*/  MUFU.EX2 R95, R95 ;  /* 0x0000005f005f7308 */ /* 0x000e220000000800 */
[----:B------:R-:W-:Y:S01]  /*3a90*/  FMNMX.FTZ R8, R25, R8, !PT ;  /* 0x0000000819087209 */ /* 0x000fe20007810000 */
[-CC-:B------:R-:W-:Y:S01]  /*3aa0*/  FFMA.FTZ R178, R121, R0.reuse, -R10.reuse ;  /* 0x0000000079b27223 */ /* 0x180fe2000001080a */
[----:B------:R-:W-:Y:S01]  /*3ab0*/  ISETP.GT.AND P6, PT, R6, 0x79, !P6 ;  /* 0x000000790600780c */ /* 0x000fe200077c4270 */
[--C-:B------:R-:W-:Y:S01]  /*3ac0*/  FFMA.FTZ R6, R3, R0, -R10.reuse ;  /* 0x0000000003067223 */ /* 0x100fe2000001080a */
[----:B------:R-:W-:Y:S01]  /*3ad0*/  FMNMX.FTZ R8, R35, R8, !PT ;  /* 0x0000000823087209 */ /* 0x000fe20007810000 */
[-CC-:B------:R-:W-:Y:S01]  /*3ae0*/  FFMA.FTZ R101, R101, R0.reuse, -R10.reuse ;  /* 0x0000000065657223 */ /* 0x180fe2000001080a */
[----:B------:R-:W-:Y:S01]  /*3af0*/  ISETP.LT.OR P6, PT, R4, 0x7a, P6 ;  /* 0x0000007a0400780c */ /* 0x000fe200037c1670 */
[--C-:B------:R-:W-:Y:S01]  /*3b00*/  FFMA.FTZ R4, R5, R0, -R10.reuse ;  /* 0x0000000005047223 */ /* 0x100fe2000001080a */
[----:B------:R-:W-:Y:S01]  /*3b10*/  FMNMX.FTZ R8, R29, R8, !PT ;  /* 0x000000081d087209 */ /* 0x000fe20007810000 */
[----:B------:R-:W1:Y:S01]  /*3b20*/  MUFU.EX2 R182, R182 ;  /* 0x000000b600b67308 */ /* 0x000e620000000800 */
[----:B------:R-:W-:Y:S01]  /*3b30*/  FSEL R115, R86, -INF , !P5 ;  /* 0xff80000056737808 */ /* 0x000fe20006800000 */
[--C-:B------:R-:W-:Y:S01]  /*3b40*/  FFMA.FTZ R172, R119, R0, -R10.reuse ;  /* 0x0000000077ac7223 */ /* 0x100fe2000001080a */
[----:B------:R-:W-:Y:S01]  /*3b50*/  FMNMX.FTZ R8, R39, R8, !PT ;  /* 0x0000000827087209 */ /* 0x000fe20007810000 */
[-CC-:B------:R-:W-:Y:S01]  /*3b60*/  FFMA.FTZ R103, R103, R0.reuse, -R10.reuse ;  /* 0x0000000067677223 */ /* 0x180fe2000001080a */
[----:B------:R-:W-:Y:S01]  /*3b70*/  FSEL R87, R87, -INF , !P6 ;  /* 0xff80000057577808 */ /* 0x000fe20007000000 */
[--C-:B------:R-:W-:Y:S01]  /*3b80*/  FFMA.FTZ R174, R117, R0, -R10.reuse ;  /* 0x0000000075ae7223 */ /* 0x100fe2000001080a */
[----:B------:R-:W-:Y:S01]  /*3b90*/  FMNMX.FTZ R8, R33, R8, !PT ;  /* 0x0000000821087209 */ /* 0x000fe20007810000 */
[----:B------:R2:W-:Y:S01]  /*3ba0*/  MUFU.EX2 R166, R4 ;  /* 0x0000000400a67308 */ /* 0x0005e20000000800 */
[-CC-:B------:R-:W-:Y:S01]  /*3bb0*/  FFMA.FTZ R105, R105, R0.reuse, -R10.reuse ;  /* 0x0000000069697223 */ /* 0x180fe2000001080a */
[--C-:B------:R-:W-:Y:S01]  /*3bc0*/  FFMA.FTZ R107, R107, R0, -R10.reuse ;  /* 0x000000006b6b7223 */ /* 0x100fe2000001080a */
[----:B------:R-:W-:Y:S01]  /*3bd0*/  FMNMX.FTZ R8, R43, R8, !PT ;  /* 0x000000082b087209 */ /* 0x000fe20007810000 */
[-CC-:B------:R-:W-:Y:S01]  /*3be0*/  FFMA.FTZ R109, R109, R0.reuse, -R10.reuse ;  /* 0x000000006d6d7223 */ /* 0x180fe2000001080a */
[-CC-:B------:R-:W-:Y:S01]  /*3bf0*/  FFMA.FTZ R57, R57, R0.reuse, -R10.reuse ;  /* 0x0000000039397223 */ /* 0x180fe2000001080a */
        /* <DEDUP_REMOVED lines=8> */
[--C-:B------:R-:W-:Y:S01]  /*3c80*/  FFMA.FTZ R73, R73, R0, -R10.reuse ;  /* 0x0000000049497223 */ /* 0x100fe2000001080a */
[----:B------:R-:W-:Y:S01]  /*3c90*/  FMNMX.FTZ R8, R41, R8, !PT ;  /* 0x0000000829087209 */ /* 0x000fe20007810000 */
[----:B------:R-:W4:Y:S01]  /*3ca0*/  MUFU.EX2 R176, R176 ;  /* 0x000000b000b07308 */ /* 0x000f220000000800 */
[-CC-:B------:R-:W-:Y:S01]  /*3cb0*/  FFMA.FTZ R11, R11, R0.reuse, -R10.reuse ;  /* 0x000000000b0b7223 */ /* 0x180fe2000001080a */
[--C-:B------:R-:W-:Y:S01]  /*3cc0*/  FFMA.FTZ R77, R77, R0, -R10.reuse ;  /* 0x000000004d4d7223 */ /* 0x100fe2000001080a */
[----:B------:R-:W-:Y:S01]  /*3cd0*/  FMNMX.FTZ R8, R51, R8, !PT ;  /* 0x0000000833087209 */ /* 0x000fe20007810000 */
[-CC-:B------:R-:W-:Y:S01]  /*3ce0*/  FFMA.FTZ R13, R13, R0.reuse, -R10.reuse ;  /* 0x000000000d0d7223 */ /* 0x180fe2000001080a */
[-CC-:B------:R-:W-:Y:S01]  /*3cf0*/  FFMA.FTZ R81, R81, R0.reuse, -R10.reuse ;  /* 0x0000000051517223 */ /* 0x180fe2000001080a */
[--C-:B------:R-:W-:Y:S01]  /*3d00*/  FFMA.FTZ R15, R15, R0, -R10.reuse ;  /* 0x000000000f0f7223 */ /* 0x100fe2000001080a */
[----:B------:R-:W-:Y:S01]  /*3d10*/  FMNMX.FTZ R8, R45, R8, !PT ;  /* 0x000000082d087209 */ /* 0x000fe20007810000 */
[----:B------:R-:W5:Y:S01]  /*3d20*/  MUFU.EX2 R99, R99 ;  /* 0x0000006300637308 */ /* 0x000f620000000800 */
[----:B------:R-:W-:-:S02]  /*3d30*/  FFMA.FTZ R10, R85, R0, -R10 ;  /* 0x00000000550a7223 */ /* 0x000fc4000001080a */
[----:B------:R-:W-:-:S04]  /*3d40*/  FMNMX.FTZ R8, R55, R8, !PT ;  /* 0x0000000837087209 */ /* 0x000fc80007810000 */
[----:B------:R-:W-:Y:S01]  /*3d50*/  FMNMX.FTZ R8, R49, R8, !PT ;  /* 0x0000000831087209 */ /* 0x000fe20007810000 */
[----:B------:R-:W5:Y:S03]  /*3d60*/  MUFU.EX2 R178, R178 ;  /* 0x000000b200b27308 */ /* 0x000f660000000800 */
        /* <DEDUP_REMOVED lines=28> */
[----:B--2---:R-:W0:Y:S07]  /*3f30*/  SHFL.BFLY PT, R4, R3, 0x1, 0x1f ;  /* 0x0c201f0003047f89 */ /* 0x004e2e00000e0000 */
[----:B------:R-:W-:Y:S08]  /*3f40*/  MUFU.EX2 R61, R61 ;  /* 0x0000003d003d7308 */ /* 0x000ff00000000800 */
[----:B------:R-:W-:Y:S08]  /*3f50*/  MUFU.EX2 R6, R6 ;  /* 0x0000000600067308 */ /* 0x000ff00000000800 */
[----:B------:R-:W-:Y:S01]  /*3f60*/  MUFU.EX2 R65, R65 ;  /* 0x0000004100417308 */ /* 0x000fe20000000800 */
[----:B0-----:R-:W-:-:S04]  /*3f70*/  FMNMX.FTZ R5, R3, R4, !PT ;  /* 0x0000000403057209 */ /* 0x001fc80007810000 */
[C---:B------:R-:W-:Y:S01]  /*3f80*/  FSETP.NEU.FTZ.AND P1, PT, R5.reuse, -INF , PT ;  /* 0xff8000000500780b */ /* 0x040fe20003f3d000 */
[----:B------:R-:W-:Y:S02]  /*3f90*/  FMUL.FTZ R3, R5, R0 ;  /* 0x0000000005037220 */ /* 0x000fe40000410000 */
[----:B------:R-:W-:Y:S03]  /*3fa0*/  MUFU.EX2 R7, R7 ;  /* 0x0000000700077308 */ /* 0x000fe60000000800 */
[----:B------:R-:W-:Y:S01]  /*3fb0*/  FSEL R4, R3, RZ, P1 ;  /* 0x000000ff03047208 */ /* 0x000fe20000800000 */
[----:B------:R-:W-:Y:S01]  /*3fc0*/  FADD.FTZ R3, R180, R95 ;  /* 0x0000005fb4037221 */ /* 0x000fe20000010000 */
[----:B------:R-:W-:-:S03]  /*3fd0*/  PLOP3.LUT P1, PT, PT, PT, UP0, 0x40, 0x0 ;  /* 0x000000000000781c */ /* 0x000fc60003f2e808 */
[----:B------:R-:W-:Y:S01]  /*3fe0*/  MUFU.EX2 R162, R69 ;  /* 0x0000004500a27308 */ /* 0x000fe20000000800 */
[----:B-1----:R-:W-:Y:S01]  /*3ff0*/  FADD.FTZ R30, R182, R3 ;  /* 0x00000003b61e7221 */ /* 0x002fe20000010000 */
[-CC-:B------:R-:W-:Y:S01]  /*4000*/  FFMA.FTZ R26, R26, R0.reuse, -R4.reuse ;  /* 0x000000001a1a7223 */ /* 0x180fe20000010804 */
[-CC-:B------:R-:W-:Y:S01]  /*4010*/  FFMA.FTZ R27, R27, R0.reuse, -R4.reuse ;  /* 0x000000001b1b7223 */ /* 0x180fe20000010804 */
[-C--:B------:R-:W-:Y:S01]  /*4020*/  FFMA.FTZ R21, R21, R0.reuse, -R4 ;  /* 0x0000000015157223 */ /* 0x080fe20000010804 */
[----:B---3--:R-:W-:Y:S01]  /*4030*/  FADD.FTZ R3, R97, R30 ;  /* 0x0000001e61037221 */ /* 0x008fe20000010000 */
[-CC-:B------:R-:W-:Y:S01]  /*4040*/  FFMA.FTZ R31, R31, R0.reuse, -R4.reuse ;  /* 0x000000001f1f7223 */ /* 0x180fe20000010804 */
[-CC-:B------:R-:W-:Y:S01]  /*4050*/  FFMA.FTZ R25, R25, R0.reuse, -R4.reuse ;  /* 0x0000000019197223 */ /* 0x180fe20000010804 */
[----:B------:R-:W-:Y:S01]  /*4060*/  MUFU.EX2 R26, R26 ;  /* 0x0000001a001a7308 */ /* 0x000fe20000000800 */
[----:B----4-:R-:W-:Y:S01]  /*4070*/  FADD.FTZ R32, R176, R3 ;  /* 0x00000003b0207221 */ /* 0x010fe20000010000 */
[-CC-:B------:R-:W-:Y:S01]  /*4080*/  FFMA.FTZ R35, R35, R0.reuse, -R4.reuse ;  /* 0x0000000023237223 */ /* 0x180fe20000010804 */
[-CC-:B------:R-:W-:Y:S01]  /*4090*/  FFMA.FTZ R29, R29, R0.reuse, -R4.reuse ;  /* 0x000000001d1d7223 */ /* 0x180fe20000010804 */
[-C--:B------:R-:W-:Y:S01]  /*40a0*/  FFMA.FTZ R39, R39, R0.reuse, -R4 ;  /* 0x0000000027277223 */ /* 0x080fe20000010804 */
[----:B-----5:R-:W-:Y:S01]  /*40b0*/  FADD.FTZ R3, R99, R32 ;  /* 0x0000002063037221 */ /* 0x020fe20000010000 */
[-CC-:B------:R-:W-:Y:S01]  /*40c0*/  FFMA.FTZ R33, R33, R0.reuse, -R4.reuse ;  /* 0x0000000021217223 */ /* 0x180fe20000010804 */
[-CC-:B------:R-:W-:Y:S01]  /*40d0*/  FFMA.FTZ R43, R43, R0.reuse, -R4.reuse ;  /* 0x000000002b2b7223 */ /* 0x180fe20000010804 */
[----:B------:R-:W0:Y:S01]  /*40e0*/  MUFU.EX2 R27, R27 ;  /* 0x0000001b001b7308 */ /* 0x000e220000000800 */
[----:B------:R-:W-:Y:S01]  /*40f0*/  FADD.FTZ R32, R178, R3 ;  /* 0x00000003b2207221 */ /* 0x000fe20000010000 */
[-CC-:B------:R-:W-:Y:S01]  /*4100*/  FFMA.FTZ R37, R37, R0.reuse, -R4.reuse ;  /* 0x0000000025257223 */ /* 0x180fe20000010804 */
[-CC-:B------:R-:W-:Y:S01]  /*4110*/  FFMA.FTZ R47, R47, R0.reuse, -R4.reuse ;  /* 0x000000002f2f7223 */ /* 0x180fe20000010804 */
[-C--:B------:R-:W-:Y:S01]  /*4120*/  FFMA.FTZ R41, R41, R0.reuse, -R4 ;  /* 0x0000000029297223 */ /* 0x080fe20000010804 */
[----:B------:R-:W-:Y:S01]  /*4130*/  FADD.FTZ R3, R101, R32 ;  /* 0x0000002065037221 */ /* 0x000fe20000010000 */
[-CC-:B------:R-:W-:Y:S01]  /*4140*/  FFMA.FTZ R51, R51, R0.reuse, -R4.reuse ;  /* 0x0000000033337223 */ /* 0x180fe20000010804 */
[-CC-:B------:R-:W-:Y:S01]  /*4150*/  FFMA.FTZ R45, R45, R0.reuse, -R4.reuse ;  /* 0x000000002d2d7223 */ /* 0x180fe20000010804 */
[----:B------:R-:W1:Y:S01]  /*4160*/  MUFU.EX2 R21, R21 ;  /* 0x0000001500157308 */ /* 0x000e620000000800 */
[----:B------:R-:W-:Y:S01]  /*4170*/  FADD.FTZ R34, R172, R3 ;  /* 0x00000003ac227221 */ /* 0x000fe20000010000 */
[-CC-:B------:R-:W-:Y:S01]  /*4180*/  FFMA.FTZ R55, R55, R0.reuse, -R4.reuse ;  /* 0x0000000037377223 */ /* 0x180fe20000010804 */
[-CC-:B------:R-:W-:Y:S01]  /*4190*/  FFMA.FTZ R49, R49, R0.reuse, -R4.reuse ;  /* 0x0000000031317223 */ /* 0x180fe20000010804 */
[-C--:B------:R-:W-:Y:S01]  /*41a0*/  FFMA.FTZ R59, R59, R0.reuse, -R4 ;  /* 0x000000003b3b7223 */ /* 0x080fe20000010804 */
[----:B------:R-:W-:Y:S01]  /*41b0*/  FADD.FTZ R3, R103, R34 ;  /* 0x0000002267037221 */ /* 0x000fe20000010000 */
[-CC-:B------:R-:W-:Y:S01]  /*41c0*/  FFMA.FTZ R53, R53, R0.reuse, -R4.reuse ;  /* 0x0000000035357223 */ /* 0x180fe20000010804 */
[-CC-:B------:R-:W-:Y:S01]  /*41d0*/  FFMA.FTZ R63, R63, R0.reuse, -R4.reuse ;  /* 0x000000003f3f7223 */ /* 0x180fe20000010804 */
[----:B------:R2:W3:Y:S01]  /*41e0*/  MUFU.EX2 R8, R31 ;  /* 0x0000001f00087308 */ /* 0x0004e20000000800 */
[----:B------:R-:W-:Y:S01]  /*41f0*/  FADD.FTZ R36, R174, R3 ;  /* 0x00000003ae247221 */ /* 0x000fe20000010000 */
[----:B0-----:R-:W-:Y:S01]  /*4200*/  FADD.FTZ R34, R26, R27 ;  /* 0x0000001b1a227221 */ /* 0x001fe20000010000 */
        /* <DEDUP_REMOVED lines=12> */
[-C--:B------:R-:W-:Y:S01]  /*42d0*/  FFMA.FTZ R111, R111, R0.reuse, -R4 ;  /* 0x000000006f6f7223 */ /* 0x080fe20000010804 */
[----:B------:R-:W1:Y:S01]  /*42e0*/  MUFU.EX2 R12, R35 ;  /* 0x00000023000c7308 */ /* 0x000e620000000800 */
[----:B---3--:R-:W-:Y:S01]  /*42f0*/  FADD.FTZ R36, R8, R3 ;  /* 0x0000000308247221 */ /* 0x008fe20000010000 */
[----:B------:R-:W-:Y:S01]  /*4300*/  FADD.FTZ R31, R107, R38 ;  /* 0x000000266b1f7221 */ /* 0x000fe20000010000 */
[-CC-:B------:R-:W-:Y:S01]  /*4310*/  FFMA.FTZ R83, R83, R0.reuse, -R4.reuse ;  /* 0x0000000053537223 */ /* 0x180fe20000010804 */
[-CC-:B------:R-:W-:Y:S01]  /*4320*/  FFMA.FTZ R115, R115, R0.reuse, -R4.reuse ;  /* 0x0000000073737223 */ /* 0x180fe20000010804 */
[----:B------:R-:W-:Y:S01]  /*4330*/  FFMA.FTZ R87, R87, R0, -R4 ;  /* 0x0000000057577223 */ /* 0x000fe20000010804 */
[----:B------:R-:W-:Y:S01]  /*4340*/  FADD.FTZ R38, R170, R31 ;  /* 0x0000001faa267221 */ /* 0x000fe20000010000 */
[----:B------:R-:W-:Y:S01]  /*4350*/  F2FP.F16.F32.PACK_AB R160, R65, R6 ;  /* 0x0000000641a0723e */ /* 0x000fe200000000ff */
[----:B------:R-:W2:Y:S01]  /*4360*/  MUFU.EX2 R29, R29 ;  /* 0x0000001d001d7308 */ /* 0x000ea20000000800 */
[----:B0-----:R-:W-:Y:S01]  /*4370*/  FADD.FTZ R3, R25, R36 ;  /* 0x0000002419037221 */ /* 0x001fe20000010000 */
[----:B------:R-:W-:Y:S01]  /*4380*/  FADD.FTZ R31, R109, R38 ;  /* 0x000000266d1f7221 */ /* 0x000fe20000010000 */
[----:B------:R-:W-:-:S02]  /*4390*/  F2FP.F16.F32.PACK_AB R183, R8, R21 ;  /* 0x0000001508b7723e */ /* 0x000fc400000000ff */
[----:B------:R-:W-:Y:S01]  /*43a0*/  F2FP.F16.F32.PACK_AB R180, R95, R180 ;  /* 0x000000b45fb4723e */ /* 0x000fe200000000ff */
[----:B------:R-:W-:Y:S01]  /*43b0*/  FADD.FTZ R40, R164, R31 ;  /* 0x0000001fa4287221 */ /* 0x000fe20000010000 */
[----:B------:R-:W-:Y:S01]  /*43c0*/  F2FP.F16.F32.PACK_AB R182, R97, R182 ;  /* 0x000000b661b6723e */ /* 0x000fe200000000ff */
[----:B------:R-:W0:Y:S01]  /*43d0*/  MUFU.EX2 R14, R39 ;  /* 0x00000027000e7308 */ /* 0x000e220000000800 */
[C---:B-1----:R-:W-:Y:S01]  /*43e0*/  FADD.FTZ R36, R12.reuse, R3 ;  /* 0x000000030c247221 */ /* 0x042fe20000010000 */
[----:B------:R-:W-:Y:S01]  /*43f0*/  FADD.FTZ R31, R57, R40 ;  /* 0x00000028391f7221 */ /* 0x000fe20000010000 */
[----:B------:R-:W-:Y:S02]  /*4400*/  F2FP.F16.F32.PACK_AB R177, R12, R25 ;  /* 0x000000190cb1723e */ /* 0x000fe400000000ff */
[----:B------:R-:W-:Y:S01]  /*4410*/  F2FP.F16.F32.PACK_AB R176, R99, R176 ;  /* 0x000000b063b0723e */ /* 0x000fe200000000ff */
[----:B------:R-:W-:Y:S01]  /*4420*/  FADD.FTZ R40, R166, R31 ;  /* 0x0000001fa6287221 */ /* 0x000fe20000010000 */
[----:B------:R-:W-:Y:S01]  /*4430*/  F2FP.F16.F32.PACK_AB R178, R101, R178 ;  /* 0x000000b265b2723e */ /* 0x000fe200000000ff */
[----:B------:R-:W1:Y:S01]  /*4440*/  MUFU.EX2 R33, R33 ;  /* 0x0000002100217308 */ /* 0x000e620000000800 */
[----:B--2---:R-:W-:Y:S01]  /*4450*/  FADD.FTZ R3, R29, R36 ;  /* 0x000000241d037221 */ /* 0x004fe20000010000 */
        /* <DEDUP_REMOVED lines=13> */
[----:B-1----:R-:W-:Y:S01]  /*4530*/  FADD.FTZ R3, R33, R38 ;  /* 0x0000002621037221 */ /* 0x002fe20000010000 */
[----:B------:R-:W-:-:S02]  /*4540*/  F2FP.F16.F32.PACK_AB R181, R27, R26 ;  /* 0x0000001a1bb5723e */ /* 0x000fc400000000ff */
[----:B------:R-:W-:-:S04]  /*4550*/  F2FP.F16.F32.PACK_AB R179, R14, R29 ;  /* 0x0000001d0eb3723e */ /* 0x000fc800000000ff */
        /* <DEDUP_REMOVED lines=10> */
[C---:B------:R-:W-:Y:S01]  /*4600*/  FADD.FTZ R40, R162.reuse, R31 ;  /* 0x0000001fa2287221 */ /* 0x040fe20000010000 */
[----:B------:R-:W-:-:S05]  /*4610*/  F2FP.F16.F32.PACK_AB R162, R162, R7 ;  /* 0x00000007a2a2723e */ /* 0x000fca00000000ff */
        /* <DEDUP_REMOVED lines=79> */
.L_x_7873:
[----:B------:R-:W-:Y:S02]  /*4b10*/  ULDC UR18, c[0x0][0x9e4] ;  /* 0x0002790000127ab9 */ /* 0x000fe40000000800 */
[----:B------:R-:W-:-:S11]  /*4b20*/  UISETP.NE.AND UP0, UPT, UR18, 0x1, UPT ;  /* 0x000000011200788c */ /* 0x000fd6000bf05270 */
[----:B------:R-:W-:Y:S02]  /*4b30*/  @UP0 ULDC.64 UR6, c[0x0][0x9e8] ;  /* 0x00027a0000060ab9 */ /* 0x000fe40000000a00 */
[----:B------:R-:W-:-:S04]  /*4b40*/  UIMAD.WIDE.U32 UR10, UR15, UR6, URZ ;  /* 0x000000060f0a72a5 */ /* 0x000fc8000f8e003f */
[----:B------:R-:W-:-:S12]  /*4b50*/  @UP0 USHF.R.U32.HI UR15, URZ, UR7, UR11 ;  /* 0x000000073f0f0299 */ /* 0x000fd8000801160b */
.L_x_7874:
[----:B------:R-:W-:-:S04]  /*4b60*/  UIMAD UR15, UR15, UR18, UR18 ;  /* 0x000000120f0f72a4 */ /* 0x000fc8000f8e0212 */
[----:B------:R-:W-:-:S04]  /*4b70*/  UISETP.LT.AND UP0, UPT, UR14, UR15, UPT ;  /* 0x0000000f0e00728c */ /* 0x000fc8000bf01270 */
[----:B------:R-:W-:-:S12]  /*4b80*/  USEL UR14, UR14, UR15, UP0 ;  /* 0x0000000f0e0e7287 */ /* 0x000fd80008000000 */
.L_x_7872:
        /* <DEDUP_REMOVED lines=47> */
.L_x_7894:
[----:B------:R-:W-:Y:S01]  /*4e80*/  ISETP.NE.AND P2, PT, RZ, UR44, PT ;  /* 0x0000002cff007c0c */ /* 0x000fe2000bf45270 */
[----:B------:R-:W-:-:S04]  /*4e90*/  UISETP.NE.AND UP0, UPT, UR59, 0x1, UPT ;  /* 0x000000013b00788c */ /* 0x000fc8000bf05270 */
[----:B------:R-:W-:-:S04]  /*4ea0*/  USEL UR47, URZ, 0x1, UP0 ;  /* 0x000000013f2f7887 */ /* 0x000fc80008000000 */
[----:B------:R-:W-:-:S04]  /*4eb0*/  ULOP3.LUT UR47, UR60, UR47, URZ, 0x3c, !UPT ;  /* 0x0000002f3c2f7292 */ /* 0x000fc8000f8e3c3f */
[----:B------:R-:W-:Y:S08]  /*4ec0*/  @P2 BRA `(.L_x_7876) ;  /* 0x0000000000382947 */ /* 0x000ff00003800000 */
[----:B------:R-:W-:Y:S05]  /*4ed0*/  @!P0 BRA `(.L_x_7877) ;  /* 0x0000000000048947 */ /* 0x000fea0003800000 */
[----:B------:R-:W-:Y:S01]  /*4ee0*/  BPT.TRAP 0x1 ;  /* 0x000000040000795c */ /* 0x000fe20000300000 */
.L_x_7877:
        /* <DEDUP_REMOVED lines=9> */
.L_x_7878:
[----:B-1----:R-:W-:Y:S05]  /*4f80*/  @P1 BRA `(.L_x_7876) ;  /* 0x0000000000081947 */ /* 0x002fea0003800000 */
[----:B------:R-:W1:Y:S02]  /*4f90*/  SYNCS.PHASECHK.TRANS64.TRYWAIT P1, [UR6+0x28830], R0 ;  /* 0x02883000ff0075a7 */ /* 0x000e640008020146 */
[----:B-1----:R-:W-:Y:S05]  /*4fa0*/  @!P1 BRA `(.L_x_7879) ;  /* 0x0000010c00189947 */ /* 0x002fea0003800000 */
.L_x_7876:
        /* <DEDUP_REMOVED lines=48> */
.L_x_7881:
[----:B------:R-:W-:Y:S01]  /*52b0*/  ULEA UR6, UR59, UR41, 0x3 ;  /* 0x000000293b067291 */ /* 0x000fe2000f8e183f */
[----:B------:R-:W-:-:S05]  /*52c0*/  IMAD.U32 R0, RZ, RZ, UR60 ;  /* 0x0000003cff007e24 */ /* 0x000fca000f8e00ff */
[----:B------:R-:W-:-:S04]  /*52d0*/  SHF.L.U32 R0, R0, 0x1f, RZ ;  /* 0x0000001f00007819 */ /* 0x000fc800000006ff */
[----:B------:R0:W1:Y:S01]  /*52e0*/  SYNCS.PHASECHK.TRANS64.TRYWAIT P1, [UR6+0x28850], R0 ;  /* 0x02885000ff0075a7 */ /* 0x0000620008020146 */
[----:B------:R-:W-:Y:S05]  /*52f0*/  @!P0 BRA `(.L_x_7882) ;  /* 0x0000000000048947 */ /* 0x000fea0003800000 */
[----:B------:R-:W-:Y:S01]  /*5300*/  BPT.TRAP 0x1 ;  /* 0x000000040000795c */ /* 0x000fe20000300000 */
.L_x_7882:
[----:B-1----:R-:W-:Y:S05]  /*5310*/  @P1 BRA `(.L_x_7880) ;  /* 0x0000000000081947 */ /* 0x002fea0003800000 */
[----:B------:R-:W1:Y:S02]  /*5320*/  SYNCS.PHASECHK.TRANS64.TRYWAIT P1, [UR6+0x28850], R0 ;  /* 0x02885000ff0075a7 */ /* 0x000e640008020146 */
[----:B-1----:R-:W-:Y:S05]  /*5330*/  @!P1 BRA `(.L_x_7883) ;  /* 0x00000108004c9947 */ /* 0x002fea0003800000 */
.L_x_7880:
        /* <DEDUP_REMOVED lines=49> */
.L_x_7884:
[----:B------:R-:W-:Y:S01]  /*5650*/  UISETP.NE.AND UP1, UPT, UR51, URZ, UPT ;  /* 0x0000003f3300728c */ /* 0x000fe2000bf25270 */
[----:B0-----:R-:W-:Y:S01]  /*5660*/  VIADD R0, R17, UR37 ;  /* 0x0000002511007c36 */ /* 0x001fe20008000000 */
[----:B------:R-:W-:Y:S01]  /*5670*/  ULEA UR6, UR46, UR41, 0x3 ;  /* 0x000000292e067291 */ /* 0x000fe2000f8e183f */
[----:B------:R-:W-:Y:S01]  /*5680*/  IMAD.SHL.U32 R14, R8, 0x80, RZ ;  /* 0x00000080080e7824 */ /* 0x000fe200078e00ff */
[----:B------:R-:W-:Y:S02]  /*5690*/  UISETP.NE.AND UP0, UPT, UR50, URZ, UPT ;  /* 0x0000003f3200728c */ /* 0x000fe4000bf05270 */
        /* <DEDUP_REMOVED lines=13> */
[----:B------:R-:W-:-:S04]  /*5770*/  IMAD.U32 R2, RZ, RZ, UR45 ;  /* 0x0000002dff027e24 */ /* 0x000fc8000f8e00ff */
[----:B------:R-:W0:Y:S01]  /*5780*/  SHFL.IDX PT, R9, R0, RZ, 0x1c1f ;  /* 0x001c1fff00097589 */ /* 0x000e2200000e0000 */
        /* <DEDUP_REMOVED lines=19> */
.L_x_7887:
[----:B------:R-:W-:-:S05]  /*58c0*/  IMAD.U32 R9, RZ, RZ, UR53 ;  /* 0x00000035ff097e24 */ /* 0x000fca000f8e00ff */
[----:B------:R-:W-:-:S13]  /*58d0*/  ISETP.NE.AND P1, PT, R9, 0x1, PT ;  /* 0x000000010900780c */ /* 0x000fda0003f25270 */
[----:B------:R-:W0:Y:S02]  /*58e0*/  @P1 LDC.64 R12, c[0x0][0x9e8] ;  /* 0x00027a00ff0c1b82 */ /* 0x000e240000000a00 */
[----:B0-----:R-:W-:-:S05]  /*58f0*/  @P1 IMAD.HI.U32 R12, R5, R12, RZ ;  /* 0x0000000c050c1227 */ /* 0x001fca00078e00ff */
[----:B------:R-:W-:-:S07]  /*5900*/  @P1 SHF.R.U32.HI R5, RZ, R13, R12 ;  /* 0x0000000dff051219 */ /* 0x000fce000001160c */
.L_x_7888:
[----:B------:R-:W-:Y:S05]  /*5910*/  BSYNC B0 ;  /* 0x0000000000007941 */ /* 0x000fea0003800000 */
.L_x_7886:
[----:B------:R-:W-:-:S04]  /*5920*/  IMAD R5, R5, R9, -R14 ;  /* 0x0000000905057224 */ /* 0x000fc800078e0a0e */
[----:B------:R-:W-:-:S05]  /*5930*/  IMAD R5, R16, -0x2, R5 ;  /* 0xfffffffe10057824 */ /* 0x000fca00078e0205 */
[----:B------:R-:W-:Y:S02]  /*5940*/  VIADDMNMX R2, R5, R9, R2, PT ;  /* 0x0000000905027246 */ /* 0x000fe40003800102 */
[----:B------:R-:W-:-:S07]  /*5950*/  VIMNMX R10, R10, R5, !PT ;  /* 0x000000050a0a7248 */ /* 0x000fce0007fe0100 */
.L_x_7885:
        /* <DEDUP_REMOVED lines=116> */
.L_x_7891:
[----:B------:R-:W-:-:S05]  /*60a0*/  IMAD.U32 R2, RZ, RZ, UR53 ;  /* 0x00000035ff027e24 */ /* 0x000fca000f8e00ff */
[----:B------:R-:W-:-:S13]  /*60b0*/  ISETP.NE.AND P2, PT, R2, 0x1, PT ;  /* 0x000000010200780c */ /* 0x000fda0003f45270 */
[----:B------:R-:W0:Y:S02]  /*60c0*/  @P2 LDC.64 R160, c[0x0][0x9e8] ;  /* 0x00027a00ffa02b82 */ /* 0x000e240000000a00 */
[----:B0-----:R-:W-:-:S05]  /*60d0*/  @P2 IMAD.HI.U32 R0, R159, R160, RZ ;  /* 0x000000a09f002227 */ /* 0x001fca00078e00ff */
[----:B------:R-:W-:-:S07]  /*60e0*/  @P2 SHF.R.U32.HI R159, RZ, R161, R0 ;  /* 0x000000a1ff9f2219 */ /* 0x000fce0000011600 */
.L_x_7892:
[----:B------:R-:W-:Y:S05]  /*60f0*/  BSYNC B0 ;  /* 0x0000000000007941 */ /* 0x000fea0003800000 */
.L_x_7890:
[----:B------:R-:W-:-:S04]  /*6100*/  IMAD R159, R159, R2, -R14 ;  /* 0x000000029f9f7224 */ /* 0x000fc800078e0a0e */
[----:B------:R-:W-:-:S05]  /*6110*/  IMAD R159, R16, -0x2, R159 ;  /* 0xfffffffe109f7824 */ /* 0x000fca00078e029f */
[----:B------:R-:W-:Y:S02]  /*6120*/  VIADDMNMX R10, R159, R2, R10, PT ;  /* 0x000000029f0a7246 */ /* 0x000fe4000380010a */
[----:B------:R-:W-:-:S07]  /*6130*/  VIMNMX R12, R12, R159, !PT ;  /* 0x0000009f0c0c7248 */ /* 0x000fce0007fe0100 */
.L_x_7889:
        /* <DEDUP_REMOVED lines=92> */
[-CC-:B------:R-:W-:Y:S01]  /*6700*/  FFMA.FTZ R47, R165, R0.reuse, -R14.reuse ;  /* 0x00000000a52f7223 */ /* 0x180fe2000001080e */
        /* <DEDUP_REMOVED lines=25> */
[--C-:B------:R-:W-:Y:S01]  /*68a0*/  FFMA.FTZ R156, R25, R0, -R14.reuse ;  /* 0x00000000199c7223 */ /* 0x100fe2000001080e */
[----:B------:R-:W-:Y:S01]  /*68b0*/  ISETP.LT.OR P4, PT, R10, 0x3a, P4 ;  /* 0x0000003a0a00780c */ /* 0x000fe20002781670 */
[----:B------:R-:W-:Y:S01]  /*68c0*/  MUFU.EX2 R9, R9 ;  /* 0x0000000900097308 */ /* 0x000fe20000000800 */
        /* <DEDUP_REMOVED lines=19> */
[----:B------:R-:W-:Y:S01]  /*6a00*/  FFMA.FTZ R33, R85, R0, -R14 ;  /* 0x0000000055217223 */ /* 0x000fe2000001080e */
[----:B------:R-:W-:Y:S01]  /*6a10*/  FMNMX.FTZ R20, R179, R20, !PT ;  /* 0x00000014b3147209 */ /* 0x000fe20007810000 */
[----:B------:R-:W-:Y:S01]  /*6a20*/  MUFU.EX2 R180, R180 ;  /* 0x000000b400b47308 */ /* 0x000fe20000000800 */
[----:B------:R-:W-:-:S02]  /*6a30*/  ISETP.LT.OR P5, PT, R10, 0x49, P5 ;  /* 0x000000490a00780c */ /* 0x000fc40002fa1670 */
[----:B------:R-:W-:Y:S02]  /*6a40*/  FMNMX.FTZ R20, R51, R20, !PT ;  /* 0x0000001433147209 */ /* 0x000fe40007810000 */
[----:B------:R-:W-:Y:S02]  /*6a50*/  FSEL R59, R59, -INF , !P3 ;  /* 0xff8000003b3b7808 */ /* 0x000fe40005800000 */
[----:B------:R-:W-:Y:S01]  /*6a60*/  FMNMX.FTZ R20, R181, R20, !PT ;  /* 0x00000014b5147209 */ /* 0x000fe20007810000 */
[----:B------:R-:W-:Y:S01]  /*6a70*/  MUFU.EX2 R182, R182 ;  /* 0x000000b600b67308 */ /* 0x000fe20000000800 */
[----:B------:R-:W-:Y:S02]  /*6a80*/  FSEL R165, R62, -INF , !P5 ;  /* 0xff8000003ea57808 */ /* 0x000fe40006800000 */
[----:B------:R-:W-:Y:S02]  /*6a90*/  FMNMX.FTZ R20, R175, R20, !PT ;  /* 0x00000014af147209 */ /* 0x000fe40007810000 */
[----:B------:R-:W-:-:S02]  /*6aa0*/  ISETP.LT.OR P4, PT, R10, 0x4a, P4 ;  /* 0x0000004a0a00780c */ /* 0x000fc40002781670 */
[----:B------:R-:W-:Y:S01]  /*6ab0*/  FMNMX.FTZ R20, R183, R20, !PT ;  /* 0x00000014b7147209 */ /* 0x000fe20007810000 */
[----:B------:R-:W-:Y:S01]  /*6ac0*/  MUFU.EX2 R11, R11 ;  /* 0x0000000b000b7308 */ /* 0x000fe20000000800 */
[C---:B------:R-:W-:Y:S02]  /*6ad0*/  ISETP.GT.AND P3, PT, R12.reuse, 0x51, P1 ;  /* 0x000000510c00780c */ /* 0x040fe40000f64270 */
[----:B------:R-:W-:Y:S02]  /*6ae0*/  FMNMX.FTZ R20, R59, R20, !PT ;  /* 0x000000143b147209 */ /* 0x000fe40007810000 */
[----:B------:R-:W-:Y:S02]  /*6af0*/  FSEL R63, R63, -INF , !P4 ;  /* 0xff8000003f3f7808 */ /* 0x000fe40006000000 */
[----:B------:R-:W-:Y:S01]  /*6b00*/  FMNMX.FTZ R20, R165, R20, !PT ;  /* 0x00000014a5147209 */ /* 0x000fe20007810000 */
[----:B------:R-:W-:Y:S01]  /*6b10*/  MUFU.EX2 R176, R176 ;  /* 0x000000b000b07308 */ /* 0x000fe20000000800 */
[----:B------:R-:W-:-:S02]  /*6b20*/  ISETP.GT.AND P5, PT, R12, 0x58, P1 ;  /* 0x000000580c00780c */ /* 0x000fc40000fa4270 */
[----:B------:R-:W-:Y:S02]  /*6b30*/  FSEL R157, R66, -INF , !P2 ;  /* 0xff800000429d7808 */ /* 0x000fe40005000000 */
[----:B------:R-:W-:Y:S02]  /*6b40*/  ISETP.LT.OR P3, PT, R10, 0x52, P3 ;  /* 0x000000520a00780c */ /* 0x000fe40001f61670 */
[----:B------:R-:W-:Y:S01]  /*6b50*/  FMNMX.FTZ R20, R63, R20, !PT ;  /* 0x000000143f147209 */ /* 0x000fe20007810000 */
[----:B------:R-:W-:Y:S01]  /*6b60*/  MUFU.EX2 R13, R13 ;  /* 0x0000000d000d7308 */ /* 0x000fe20000000800 */
[----:B------:R-:W-:Y:S02]  /*6b70*/  ISETP.GT.AND P4, PT, R12, 0x59, P1 ;  /* 0x000000590c00780c */ /* 0x000fe40000f84270 */
[----:B------:R-:W-:Y:S02]  /*6b80*/  ISETP.LT.OR P5, PT, R10, 0x59, P5 ;  /* 0x000000590a00780c */ /* 0x000fe40002fa1670 */
[----:B------:R-:W-:-:S02]  /*6b90*/  FSEL R67, R67, -INF , !P3 ;  /* 0xff80000043437808 */ /* 0x000fc40005800000 */
[----:B------:R-:W-:Y:S01]  /*6ba0*/  FMNMX.FTZ R20, R157, R20, !PT ;  /* 0x000000149d147209 */ /* 0x000fe20007810000 */
[----:B------:R-:W-:Y:S01]  /*6bb0*/  MUFU.EX2 R178, R178 ;  /* 0x000000b200b27308 */ /* 0x000fe20000000800 */
[----:B------:R-:W-:Y:S02]  /*6bc0*/  ISETP.GT.AND P2, PT, R12, 0x60, P1 ;  /* 0x000000600c00780c */ /* 0x000fe40000f44270 */
[----:B------:R-:W-:Y:S02]  /*6bd0*/  FSEL R153, R70, -INF , !P5 ;  /* 0xff80000046997808 */ /* 0x000fe40006800000 */
[----:B------:R-:W-:Y:S02]  /*6be0*/  ISETP.LT.OR P4, PT, R10, 0x5a, P4 ;  /* 0x0000005a0a00780c */ /* 0x000fe40002781670 */
[----:B------:R-:W-:Y:S01]  /*6bf0*/  FMNMX.FTZ R20, R67, R20, !PT ;  /* 0x0000001443147209 */ /* 0x000fe20007810000 */
[----:B------:R-:W-:Y:S01]  /*6c00*/  MUFU.EX2 R27, R27 ;  /* 0x0000001b001b7308 */ /* 0x000fe20000000800 */
[----:B------:R-:W-:-:S02]  /*6c10*/  ISETP.GT.AND P3, PT, R12, 0x61, P1 ;  /* 0x000000610c00780c */ /* 0x000fc40000f64270 */
[----:B------:R-:W-:Y:S02]  /*6c20*/  ISETP.LT.OR P2, PT, R10, 0x61, P2 ;  /* 0x000000610a00780c */ /* 0x000fe40001741670 */
[----:B------:R-:W-:Y:S02]  /*6c30*/  FSEL R71, R71, -INF , !P4 ;  /* 0xff80000047477808 */ /* 0x000fe40006000000 */
[----:B------:R-:W-:Y:S01]  /*6c40*/  FMNMX.FTZ R20, R153, R20, !PT ;  /* 0x0000001499147209 */ /* 0x000fe20007810000 */
[----:B------:R-:W-:Y:S01]  /*6c50*/  MUFU.EX2 R172, R172 ;  /* 0x000000ac00ac7308 */ /* 0x000fe20000000800 */
[----:B------:R-:W-:Y:S02]  /*6c60*/  ISETP.GT.AND P5, PT, R12, 0x68, P1 ;  /* 0x000000680c00780c */ /* 0x000fe40000fa4270 */
[----:B------:R-:W-:Y:S02]  /*6c70*/  FSEL R155, R74, -INF , !P2 ;  /* 0xff8000004a9b7808 */ /* 0x000fe40005000000 */
[----:B------:R-:W-:-:S02]  /*6c80*/  ISETP.LT.OR P3, PT, R10, 0x62, P3 ;  /* 0x000000620a00780c */ /* 0x000fc40001f61670 */
[----:B------:R-:W-:Y:S01]  /*6c90*/  FMNMX.FTZ R20, R71, R20, !PT ;  /* 0x0000001447147209 */ /* 0x000fe20007810000 */
[----:B------:R-:W-:Y:S01]  /*6ca0*/  MUFU.EX2 R47, R47 ;  /* 0x0000002f002f7308 */ /* 0x000fe20000000800 */
[----:B------:R-:W-:Y:S02]  /*6cb0*/  ISETP.GT.AND P4, PT, R12, 0x69, P1 ;  /* 0x000000690c00780c */ /* 0x000fe40000f84270 */
[----:B------:R-:W-:Y:S02]  /*6cc0*/  ISETP.LT.OR P5, PT, R10, 0x69, P5 ;  /* 0x000000690a00780c */ /* 0x000fe40002fa1670 */
        /* <DEDUP_REMOVED lines=19> */
[C---:B------:R-:W-:Y:S02]  /*6e00*/  ISETP.LT.OR P5, PT, R10.reuse, 0x79, P5 ;  /* 0x000000790a00780c */ /* 0x040fe40002fa1670 */
[----:B------:R-:W-:Y:S02]  /*6e10*/  FSEL R83, R83, -INF , !P3 ;  /* 0xff80000053537808 */ /* 0x000fe40005800000 */
[----:B------:R-:W-:Y:S01]  /*6e20*/  FMNMX.FTZ R20, R169, R20, !PT ;  /* 0x00000014a9147209 */ /* 0x000fe20007810000 */
[----:B------:R-:W-:Y:S01]  /*6e30*/  MUFU.EX2 R170, R170 ;  /* 0x000000aa00aa7308 */ /* 0x000fe20000000800 */
[----:B------:R-:W-:Y:S02]  /*6e40*/  ISETP.LT.OR P1, PT, R10, 0x7a, P1 ;  /* 0x0000007a0a00780c */ /* 0x000fe40000f21670 */
[----:B------:R-:W-:Y:S02]  /*6e50*/  FSEL R193, R86, -INF , !P5 ;  /* 0xff80000056c17808 */ /* 0x000fe40006800000 */
[----:B------:R-:W-:-:S02]  /*6e60*/  FMNMX.FTZ R20, R83, R20, !PT ;  /* 0x0000001453147209 */ /* 0x000fc40007810000 */
[----:B------:R-:W-:Y:S01]  /*6e70*/  FSEL R87, R87, -INF , !P1 ;  /* 0xff80000057577808 */ /* 0x000fe20004800000 */
[----:B------:R-:W-:Y:S01]  /*6e80*/  MUFU.EX2 R45, R45 ;  /* 0x0000002d002d7308 */ /* 0x000fe20000000800 */
[----:B------:R-:W-:Y:S02]  /*6e90*/  FMNMX.FTZ R20, R193, R20, !PT ;  /* 0x00000014c1147209 */ /* 0x000fe40007810000 */
[----:B------:R-:W-:Y:S02]  /*6ea0*/  FSEL R65, R2, RZ, P6 ;  /* 0x000000ff02417208 */ /* 0x000fe40003000000 */
[----:B------:R-:W-:-:S03]  /*6eb0*/  FMNMX.FTZ R20, R87, R20, !PT ;  /* 0x0000001457147209 */ /* 0x000fc60007810000 */
[----:B------:R-:W-:Y:S01]  /*6ec0*/  FADD.FTZ R65, -R65, R6 ;  /* 0x0000000641417221 */ /* 0x000fe20000010100 */
[----:B------:R-:W-:Y:S01]  /*6ed0*/  MUFU.EX2 R164, R164 ;  /* 0x000000a400a47308 */ /* 0x000fe20000000800 */
[----:B------:R-:W0:Y:S02]  /*6ee0*/  SHFL.BFLY PT, R57, R20, 0x2, 0x1f ;  /* 0x0c401f0014397f89 */ /* 0x000e2400000e0000 */
[----:B------:R-:W-:-:S05]  /*6ef0*/  FMUL.FTZ R6, R65, R0 ;  /* 0x0000000041067220 */ /* 0x000fca0000410000 */
[----:B------:R-:W-:Y:S08]  /*6f00*/  MUFU.EX2 R41, R41 ;  /* 0x0000002900297308 */ /* 0x000ff00000000800 */
[----:B------:R-:W1:Y:S08]  /*6f10*/  MUFU.EX2 R6, R6 ;  /* 0x0000000600067308 */ /* 0x000e700000000800 */
[----:B------:R-:W-:Y:S01]  /*6f20*/  MUFU.EX2 R166, R166 ;  /* 0x000000a600a67308 */ /* 0x000fe20000000800 */
[----:B0-----:R-:W-:Y:S01]  /*6f30*/  FMNMX.FTZ R10, R20, R57, !PT ;  /* 0x00000039140a7209 */ /* 0x001fe20007810000 */
[----:B------:R-:W-:-:S04]  /*6f40*/  FFMA.FTZ R57, R77, R0, -R14 ;  /* 0x000000004d397223 */ /* 0x000fc8000001080e */
[----:B------:R-:W0:Y:S02]  /*6f50*/  SHFL.BFLY PT, R61, R10, 0x1, 0x1f ;  /* 0x0c201f000a3d7f89 */ /* 0x000e2400000e0000 */
[----:B------:R-:W-:Y:S01]  /*6f60*/  MUFU.EX2 R29, R29 ;  /* 0x0000001d001d7308 */ /* 0x000fe20000000800 */
[----:B-1----:R-:W-:-:S04]  /*6f70*/  FFMA.FTZ R69, R6, R4, R9 ;  /* 0x0000000406457223 */ /* 0x002fc80000010009 */
[----:B------:R-:W-:-:S03]  /*6f80*/  FADD.FTZ R69, R180, R69 ;  /* 0x00000045b4457221 */ /* 0x000fc60000010000 */
[----:B------:R-:W-:Y:S08]  /*6f90*/  MUFU.EX2 R160, R160 ;  /* 0x000000a000a07308 */ /* 0x000ff00000000800 */
[----:B------:R-:W-:Y:S01]  /*6fa0*/  MUFU.EX2 R15, R15 ;  /* 0x0000000f000f7308 */ /* 0x000fe20000000800 */
[----:B0-----:R-:W-:-:S07]  /*6fb0*/  FMNMX.FTZ R5, R10, R61, !PT ;  /* 0x0000003d0a057209 */ /* 0x001fce0007810000 */
[----:B------:R-:W-:Y:S01]  /*6fc0*/  MUFU.EX2 R162, R162 ;  /* 0x000000a200a27308 */ /* 0x000fe20000000800 */
[C---:B------:R-:W-:Y:S01]  /*6fd0*/  FSETP.NEU.FTZ.AND P1, PT, R5.reuse, -INF , PT ;  /* 0xff8000000500780b */ /* 0x040fe20003f3d000 */
[----:B------:R-:W-:-:S03]  /*6fe0*/  FMUL.FTZ R10, R5, R0 ;  /* 0x00000000050a7220 */ /* 0x000fc60000410000 */
[----:B------:R-:W-:Y:S02]  /*6ff0*/  FSEL R32, R5, RZ, P1 ;  /* 0x000000ff05207208 */ /* 0x000fe40000800000 */
[----:B------:R-:W-:Y:S01]  /*7000*/  FSEL R10, R10, RZ, P1 ;  /* 0x000000ff0a0a7208 */ /* 0x000fe20000800000 */
[----:B------:R-:W-:Y:S02]  /*7010*/  MUFU.EX2 R21, R21 ;  /* 0x0000001500157308 */ /* 0x000fe40000000800 */
        /* <DEDUP_REMOVED lines=54> */
[----:B------:R-:W-:-:S03]  /*7380*/  FFMA.FTZ R38, R67, R0, -R10 ;  /* 0x0000000043267223 */ /* 0x000fc6000001080a */
        /* <DEDUP_REMOVED lines=37> */
[----:B0-----:R-:W-:Y:S01]  /*75e0*/  FADD.FTZ R3, R167, R42 ;  /* 0x0000002aa7037221 */ /* 0x001fe20000010000 */
[----:B------:R-:W-:-:S06]  /*75f0*/  FADD.FTZ R42, R160, R63 ;  /* 0x0000003fa02a7221 */ /* 0x000fcc0000010000 */
[----:B------:R-:W0:Y:S01]  /*7600*/  MUFU.EX2 R38, R38 ;  /* 0x0000002600267308 */ /* 0x000e220000000800 */
[----:B-1----:R-:W-:-:S07]  /*7610*/  FADD.FTZ R4, R36, R3 ;  /* 0x0000000324047221 */ /* 0x002fce0000010000 */
[----:B------:R-:W1:Y:S01]  /*7620*/  MUFU.EX2 R163, R163 ;  /* 0x000000a300a37308 */ /* 0x000e620000000800 */
[----:B--2---:R-:W-:-:S07]  /*7630*/  FADD.FTZ R3, R161, R4 ;  /* 0x00000004a1037221 */ /* 0x004fce0000010000 */
[----:B------:R-:W2:Y:S01]  /*7640*/  MUFU.EX2 R40, R40 ;  /* 0x0000002800287308 */ /* 0x000ea20000000800 */
[----:B0-----:R-:W-:-:S07]  /*7650*/  FADD.FTZ R4, R38, R3 ;  /* 0x0000000326047221 */ /* 0x001fce0000010000 */
[----:B------:R-:W-:Y:S01]  /*7660*/  MUFU.EX2 R156, R156 ;  /* 0x0000009c009c7308 */ /* 0x000fe20000000800 */
[----:B-1----:R-:W-:-:S07]  /*7670*/  FADD.FTZ R3, R163, R4 ;  /* 0x00000004a3037221 */ /* 0x002fce0000010000 */
[----:B------:R-:W0:Y:S01]  /*7680*/  MUFU.EX2 R44, R155 ;  /* 0x0000009b002c7308 */ /* 0x000e220000000800 */
[----:B--2---:R-:W-:-:S07]  /*7690*/  FADD.FTZ R3, R40, R3 ;  /* 0x0000000328037221 */ /* 0x004fce0000010000 */
[----:B------:R-:W-:Y:S08]  /*76a0*/  MUFU.EX2 R25, R25 ;  /* 0x0000001900197308 */ /* 0x000ff00000000800 */
[----:B------:R-:W1:Y:S01]  /*76b0*/  MUFU.EX2 R75, R75 ;  /* 0x0000004b004b7308 */ /* 0x000e620000000800 */
[----:B0-----:R-:W-:-:S07]  /*76c0*/  FADD.FTZ R3, R44, R3 ;  /* 0x000000032c037221 */ /* 0x001fce0000010000 */
[----:B------:R0:W2:Y:S08]  /*76d0*/  MUFU.EX2 R46, R53 ;  /* 0x00000035002e7308 */ /* 0x0000b00000000800 */
[----:B------:R-:W3:Y:S01]  /*76e0*/  MUFU.EX2 R158, R158 ;  /* 0x0000009e009e7308 */ /* 0x000ee20000000800 */
[----:B0-----:R-:W-:Y:S01]  /*76f0*/  FADD.FTZ R53, R15, R42 ;  /* 0x0000002a0f357221 */ /* 0x001fe20000010000 */
[----:B-1----:R-:W-:-:S03]  /*7700*/  FADD.FTZ R3, R75, R3 ;  /* 0x000000034b037221 */ /* 0x002fc60000010000 */
[----:B------:R-:W-:-:S03]  /*7710*/  FADD.FTZ R42, R162, R53 ;  /* 0x00000035a22a7221 */ /* 0x000fc60000010000 */
[----:B------:R-:W0:Y:S01]  /*7720*/  MUFU.EX2 R57, R57 ;  /* 0x0000003900397308 */ /* 0x000e220000000800 */
[----:B------:R-:W-:Y:S01]  /*7730*/  FADD.FTZ R53, R21, R42 ;  /* 0x0000002a15357221 */ /* 0x000fe20000010000 */
[----:B--2---:R-:W-:-:S03]  /*7740*/  FADD.FTZ R3, R46, R3 ;  /* 0x000000032e037221 */ /* 0x004fc60000010000 */
[----:B------:R-:W-:-:S03]  /*7750*/  FADD.FTZ R4, R156, R53 ;  /* 0x000000359c047221 */ /* 0x000fc60000010000 */
[----:B------:R-:W1:Y:S01]  /*7760*/  MUFU.EX2 R79, R79 ;  /* 0x0000004f004f7308 */ /* 0x000e620000000800 */
[----:B------:R-:W-:-:S04]  /*7770*/  FADD.FTZ R53, R25, R4 ;  /* 0x0000000419357221 */ /* 0x000fc80000010000 */
[----:B---3--:R-:W-:-:S03]  /*7780*/  FADD.FTZ R4, R158, R53 ;  /* 0x000000359e047221 */ /* 0x008fc60000010000 */
        /* <DEDUP_REMOVED lines=20> */
.L_x_7893:
[----:B------:R-:W-:Y:S01]  /*78d0*/  ULEA UR6, UR59, UR41, 0x3 ;  /* 0x000000293b067291 */ /* 0x000fe2000f8e183f */
[----:B------:R-:W-:Y:S01]  /*78e0*/  ISETP.GT.AND P1, PT, R8, UR58, PT ;  /* 0x0000003a08007c0c */ /* 0x000fe2000bf24270 */
        /* <DEDUP_REMOVED lines=105> */
.L_x_7875:
[----:B------:R-:W-:Y:S02]  /*7f80*/  UISETP.NE.AND UP1, UPT, UR51, URZ, UPT ;  /* 0x0000003f3300728c */ /* 0x000fe4000bf25270 */
[----:B------:R-:W-:Y:S02]  /*7f90*/  UISETP.NE.AND UP0, UPT, UR50, URZ, UPT ;  /* 0x0000003f3200728c */ /* 0x000fe4000bf05270 */
[----:B------:R-:W-:Y:S02]  /*7fa0*/  UIADD3 UR10, UR37, 0x7f, URZ ;  /* 0x0000007f250a7890 */ /* 0x000fe4000fffe03f */
[----:B------:R-:W-:Y:S02]  /*7fb0*/  UIADD3 UR11, UR38, 0x1, -UR45 ;  /* 0x00000001260b7890 */ /* 0x000fe4000fffe82d */
[----:B------:R-:W-:-:S03]  /*7fc0*/  PLOP3.LUT P1, PT, PT, PT, UP0, 0x40, 0x0 ;  /* 0x000000000000781c */ /* 0x000fc60003f2e808 */
[----:B------:R-:W-:Y:S01]  /*7fd0*/  @UP1 ULDC UR6, c[0x0][0x44c] ;  /* 0x0001130000061ab9 */ /* 0x000fe20000000800 */
[----:B------:R-:W-:Y:S01]  /*7fe0*/  @UP1 ULDC UR14, c[0x0][0x450] ;  /* 0x00011400000e1ab9 */ /* 0x000fe20000000800 */
[----:B------:R-:W-:-:S04]  /*7ff0*/  UIMAD.WIDE.U32 UR6, UR10, UR6, URZ ;  /* 0x000000060a0672a5 */ /* 0x000fc8000f8e003f */
[----:B------:R-:W-:-:S04]  /*8000*/  @UP1 USHF.R.U32.HI UR10, URZ, UR14, UR7 ;  /* 0x0000000e3f0a1299 */ /* 0x000fc80008011607 */
[----:B------:R-:W-:-:S04]  /*8010*/  UIADD3 UR10, UR11, UR10, URZ ;  /* 0x0000000a0b0a7290 */ /* 0x000fc8000fffe03f */
[----:B------:R-:W-:Y:S01]  /*8020*/  UIADD3 UR56, UR10, -UR56, URZ ;  /* 0x800000380a387290 */ /* 0x000fe2000fffe03f */
[----:B------:R-:W-:Y:S11]  /*8030*/  @P1 BRA `(.L_x_7895) ;  /* 0x0000000000501947 */ /* 0x000ff60003800000 */
[----:B------:R-:W-:Y:S02]  /*8040*/  UMOV UR14, UR10 ;  /* 0x0000000a000e7c82 */ /* 0x000fe40008000000 */
        /* <DEDUP_REMOVED lines=11> */
.L_x_7896:
[----:B------:R-:W-:Y:S02]  /*8100*/  ULDC UR15, c[0x0][0x9e4] ;  /* 0x00027900000f7ab9 */ /* 0x000fe40000000800 */
[----:B------:R-:W-:-:S11]  /*8110*/  UISETP.NE.AND UP0, UPT, UR15, 0x1, UPT ;  /* 0x000000010f00788c */ /* 0x000fd6000bf05270 */
[----:B------:R-:W-:Y:S02]  /*8120*/  @UP0 ULDC.64 UR6, c[0x0][0x9e8] ;  /* 0x00027a0000060ab9 */ /* 0x000fe40000000a00 */
[----:B------:R-:W-:-:S04]  /*8130*/  UIMAD.WIDE.U32 UR10, UR14, UR6, URZ ;  /* 0x000000060e0a72a5 */ /* 0x000fc8000f8e003f */
[----:B------:R-:W-:-:S12]  /*8140*/  @UP0 USHF.R.U32.HI UR14, URZ, UR7, UR11 ;  /* 0x000000073f0e0299 */ /* 0x000fd8000801160b */
.L_x_7897:
[----:B------:R-:W-:-:S04]  /*8150*/  UIMAD UR14, UR14, UR15, URZ ;  /* 0x0000000f0e0e72a4 */ /* 0x000fc8000f8e023f */
[----:B------:R-:W-:-:S04]  /*8160*/  UISETP.LT.AND UP0, UPT, UR56, UR14, UPT ;  /* 0x0000000e3800728c */ /* 0x000fc8000bf01270 */
[----:B------:R-:W-:-:S12]  /*8170*/  USEL UR56, UR56, UR14, !UP0 ;  /* 0x0000000e38387287 */ /* 0x000fd8000c000000 */
.L_x_7895:
[----:B------:R-:W-:-:S04]  /*8180*/  UIADD3 UR56, UR56, 0x7f, URZ ;  /* 0x0000007f38387890 */ /* 0x000fc8000fffe03f */
        /* <DEDUP_REMOVED lines=11> */
[----:B------:R-:W-:-:S07]  /*8240*/  IMAD.MOV.U32 R6, RZ, RZ, R8 ;  /* 0x000000ffff067224 */ /* 0x000fce00078e0008 */
.L_x_7909:
[----:B------:R-:W-:Y:S01]  /*8250*/  ISETP.NE.AND P2, PT, RZ, UR44, PT ;  /* 0x0000002cff007c0c */ /* 0x000fe2000bf45270 */
[----:B------:R-:W-:-:S04]  /*8260*/  UISETP.NE.AND UP0, UPT, UR56, 0x1, UPT ;  /* 0x000000013800788c */ /* 0x000fc8000bf05270 */
[----:B------:R-:W-:-:S04]  /*8270*/  USEL UR47, URZ, 0x1, UP0 ;  /* 0x000000013f2f7887 */ /* 0x000fc80008000000 */
[----:B------:R-:W-:-:S04]  /*8280*/  ULOP3.LUT UR47, UR57, UR47, URZ, 0x3c, !UPT ;  /* 0x0000002f392f7292 */ /* 0x000fc8000f8e3c3f */
[----:B------:R-:W-:Y:S08]  /*8290*/  @P2 BRA `(.L_x_7899) ;  /* 0x0000000000382947 */ /* 0x000ff00003800000 */
[----:B------:R-:W-:Y:S05]  /*82a0*/  @!P0 BRA `(.L_x_7900) ;  /* 0x0000000000048947 */ /* 0x000fea0003800000 */
[----:B------:R-:W-:Y:S01]  /*82b0*/  BPT.TRAP 0x1 ;  /* 0x000000040000795c */ /* 0x000fe20000300000 */
.L_x_7900:
        /* <DEDUP_REMOVED lines=9> */
.L_x_7901:
[----:B-1----:R-:W-:Y:S05]  /*8350*/  @P1 BRA `(.L_x_7899) ;  /* 0x0000000000081947 */ /* 0x002fea0003800000 */
[----:B------:R-:W1:Y:S02]  /*8360*/  SYNCS.PHASECHK.TRANS64.TRYWAIT P1, [UR6+0x28830], R0 ;  /* 0x02883000ff0075a7 */ /* 0x000e640008020146 */
[----:B-1----:R-:W-:Y:S05]  /*8370*/  @!P1 BRA `(.L_x_7902) ;  /* 0x000000d800549947 */ /* 0x002fea0003800000 */
.L_x_7899:
        /* <DEDUP_REMOVED lines=48> */
.L_x_7904:
[----:B------:R-:W-:Y:S01]  /*8680*/  ULEA UR6, UR56, UR41, 0x3 ;  /* 0x0000002938067291 */ /* 0x000fe2000f8e183f */
[----:B------:R-:W-:-:S05]  /*8690*/  IMAD.U32 R0, RZ, RZ, UR57 ;  /* 0x00000039ff007e24 */ /* 0x000fca000f8e00ff */
[----:B------:R-:W-:-:S04]  /*86a0*/  SHF.L.U32 R0, R0, 0x1f, RZ ;  /* 0x0000001f00007819 */ /* 0x000fc800000006ff */
[----:B------:R0:W1:Y:S01]  /*86b0*/  SYNCS.PHASECHK.TRANS64.TRYWAIT P1, [UR6+0x28850], R0 ;  /* 0x02885000ff0075a7 */ /* 0x0000620008020146 */
[----:B------:R-:W-:Y:S05]  /*86c0*/  @!P0 BRA `(.L_x_7905) ;  /* 0x0000000000048947 */ /* 0x000fea0003800000 */
[----:B------:R-:W-:Y:S01]  /*86d0*/  BPT.TRAP 0x1 ;  /* 0x000000040000795c */ /* 0x000fe20000300000 */
.L_x_7905:
[----:B-1----:R-:W-:Y:S05]  /*86e0*/  @P1 BRA `(.L_x_7903) ;  /* 0x0000000000081947 */ /* 0x002fea0003800000 */
[----:B------:R-:W1:Y:S02]  /*86f0*/  SYNCS.PHASECHK.TRANS64.TRYWAIT P1, [UR6+0x28850], R0 ;  /* 0x02885000ff0075a7 */ /* 0x000e640008020146 */
[----:B-1----:R-:W-:Y:S05]  /*8700*/  @!P1 BRA `(.L_x_7906) ;  /* 0x000000d400889947 */ /* 0x002fea0003800000 */
.L_x_7903:
        /* <DEDUP_REMOVED lines=49> */
.L_x_7907:
        /* <DEDUP_REMOVED lines=67> */
[----:B------:R-:W-:Y:S01]  /*8e50*/  FMNMX.FTZ R10, R87, R2, !PT ;  /* 0x00000002570a7209 */ /* 0x000fe20007810000 */
[----:B------:R-:W0:Y:S02]  /*8e60*/  LDC R0, c[0x0][0x988] ;  /* 0x00026200ff007b82 */ /* 0x000e240000000800 */
[----:B------:R-:W1:Y:S04]  /*8e70*/  SHFL.BFLY PT, R5, R8, 0x2, 0x1f ;  /* 0x0c401f0008057f89 */ /* 0x000e6800000e0000 */
[----:B------:R-:W2:Y:S01]  /*8e80*/  SHFL.BFLY PT, R13, R10, 0x2, 0x1f ;  /* 0x0c401f000a0d7f89 */ /* 0x000ea200000e0000 */
[----:B-1----:R-:W-:-:S02]  /*8e90*/  FMNMX.FTZ R11, R8, R5, !PT ;  /* 0x00000005080b7209 */ /* 0x002fc40007810000 */
[----:B--2---:R-:W-:-:S03]  /*8ea0*/  FMNMX.FTZ R13, R10, R13, !PT ;  /* 0x0000000d0a0d7209 */ /* 0x004fc60007810000 */
[----:B------:R-:W1:Y:S04]  /*8eb0*/  SHFL.BFLY PT, R2, R11, 0x1, 0x1f ;  /* 0x0c201f000b027f89 */ /* 0x000e6800000e0000 */
[----:B------:R-:W2:Y:S01]  /*8ec0*/  SHFL.BFLY PT, R12, R13, 0x1, 0x1f ;  /* 0x0c201f000d0c7f89 */ /* 0x000ea200000e0000 */
[----:B-1----:R-:W-:Y:S02]  /*8ed0*/  FMNMX.FTZ R2, R11, R2, !PT ;  /* 0x000000020b027209 */ /* 0x002fe40007810000 */
[----:B--2---:R-:W-:-:S03]  /*8ee0*/  FMNMX.FTZ R5, R13, R12, !PT ;  /* 0x0000000c0d057209 */ /* 0x004fc60007810000 */
[C---:B0-----:R-:W-:Y:S01]  /*8ef0*/  FMUL.FTZ R153, R2.reuse, R0 ;  /* 0x0000000002997220 */ /* 0x041fe20000410000 */
[----:B------:R-:W-:-:S03]  /*8f00*/  FADD.FTZ R7, -R2, R7 ;  /* 0x0000000702077221 */ /* 0x000fc60000010100 */
        /* <DEDUP_REMOVED lines=34> */
[--C-:B------:R-:W-:Y:S01]  /*9130*/  FFMA.FTZ R169, R50, R0, -R69.reuse ;  /* 0x0000000032a97223 */ /* 0x100fe20000010845 */
        /* <DEDUP_REMOVED lines=19> */
[-C--:B------:R-:W-:Y:S01]  /*9270*/  FFMA.FTZ R161, R66, R0.reuse, -R69 ;  /* 0x0000000042a17223 */ /* 0x080fe20000010845 */
[-CC-:B------:R-:W-:Y:S01]  /*9280*/  FFMA.FTZ R45, R65, R0.reuse, -R153.reuse ;  /* 0x00000000412d7223 */ /* 0x180fe20000010899 */
[-C--:B------:R-:W-:Y:S01]  /*9290*/  FFMA.FTZ R162, R68, R0.reuse, -R153 ;  /* 0x0000000044a27223 */ /* 0x080fe20000010899 */
[-C--:B------:R-:W-:Y:S01]  /*92a0*/  FFMA.FTZ R163, R70, R0.reuse, -R69 ;  /* 0x0000000046a37223 */ /* 0x080fe20000010845 */
[-C--:B------:R-:W-:Y:S01]  /*92b0*/  FFMA.FTZ R156, R72, R0.reuse, -R153 ;  /* 0x00000000489c7223 */ /* 0x080fe20000010899 */
[----:B------:R-:W1:Y:S01]  /*92c0*/  MUFU.EX2 R182, R182 ;  /* 0x000000b600b67308 */ /* 0x000e620000000800 */
[----:B0-----:R-:W-:Y:S01]  /*92d0*/  FADD.FTZ R27, R9, R4 ;  /* 0x00000004091b7221 */ /* 0x001fe20000010000 */
[-C--:B------:R-:W-:Y:S01]  /*92e0*/  FFMA.FTZ R74, R74, R0.reuse, -R69 ;  /* 0x000000004a4a7223 */ /* 0x080fe20000010845 */
        /* <DEDUP_REMOVED lines=11> */
[-C--:B------:R-:W-:Y:S01]  /*93a0*/  FFMA.FTZ R83, R83, R0.reuse, -R69 ;  /* 0x0000000053537223 */ /* 0x080fe20000010845 */
[-C--:B------:R-:W-:Y:S01]  /*93b0*/  FFMA.FTZ R154, R84, R0.reuse, -R153 ;  /* 0x00000000549a7223 */ /* 0x080fe20000010899 */
[----:B------:R-:W2:Y:S01]  /*93c0*/  MUFU.EX2 R11, R11 ;  /* 0x0000000b000b7308 */ /* 0x000ea20000000800 */
[----:B-1----:R-:W-:Y:S01]  /*93d0*/  FADD.FTZ R36, R182, R27 ;  /* 0x0000001bb6247221 */ /* 0x002fe20000010000 */
[-C--:B------:R-:W-:Y:S01]  /*93e0*/  FFMA.FTZ R86, R86, R0.reuse, -R69 ;  /* 0x0000000056567223 */ /* 0x080fe20000010845 */
        /* <DEDUP_REMOVED lines=122> */
.L_x_7908:
        /* <DEDUP_REMOVED lines=102> */
[-C--:B------:R-:W-:Y:S01]  /*a1f0*/  FMUL.FTZ R150, R150, R8.reuse ;  /* 0x0000000896967220 */ /* 0x080fe20000410000 */
[----:B------:R-:W-:Y:S01]  /*a200*/  FMUL.FTZ R151, R151, R8 ;  /* 0x0000000897977220 */ /* 0x000fe20000410000 */
[----:B------:R-:W-:-:S02]  /*a210*/  IMAD.MOV.U32 R9, RZ, RZ, R5 ;  /* 0x000000ffff097224 */ /* 0x000fc400078e0005 */
[----:B------:R-:W-:Y:S01]  /*a220*/  IMAD.MOV.U32 R7, RZ, RZ, R2 ;  /* 0x000000ffff077224 */ /* 0x000fe200078e0002 */
[----:B------:R-:W-:Y:S06]  /*a230*/  @P1 BRA `(.L_x_7909) ;  /* 0xffffffe000041947 */ /* 0x000fec000383ffff */
[----:B------:R-:W-:-:S07]  /*a240*/  IMAD.MOV.U32 R8, RZ, RZ, R6 ;  /* 0x000000ffff087224 */ /* 0x000fce00078e0006 */
.L_x_7898:
        /* <DEDUP_REMOVED lines=9> */
.L_x_7929:
        /* <DEDUP_REMOVED lines=9> */
.L_x_7912:
[----:B------:R-:W-:Y:S01]  /*a370*/  ULEA UR6, UR46, UR41, 0x3 ;  /* 0x000000292e067291 */ /* 0x000fe2000f8e183f */
[----:B------:R-:W-:-:S05]  /*a380*/  IMAD.U32 R0, RZ, RZ, UR47 ;  /* 0x0000002fff007e24 */ /* 0x000fca000f8e00ff */
[----:B------:R-:W-:-:S04]  /*a390*/  SHF.L.U32 R0, R0, 0x1f, RZ ;  /* 0x0000001f00007819 */ /* 0x000fc800000006ff */
[----:B------:R0:W1:Y:S01]  /*a3a0*/  SYNCS.PHASECHK.TRANS64.TRYWAIT P1, [UR6+0x28830], R0 ;  /* 0x02883000ff0075a7 */ /* 0x0000620008020146 */
[----:B------:R-:W-:Y:S05]  /*a3b0*/  @!P0 BRA `(.L_x_7913) ;  /* 0x0000000000048947 */ /* 0x000fea0003800000 */
[----:B------:R-:W-:Y:S01]  /*a3c0*/  BPT.TRAP 0x1 ;  /* 0x000000040000795c */ /* 0x000fe20000300000 */
.L_x_7913:
[----:B-1----:R-:W-:Y:S05]  /*a3d0*/  @P1 BRA `(.L_x_7911) ;  /* 0x0000000000081947 */ /* 0x002fea0003800000 */
[----:B------:R-:W1:Y:S02]  /*a3e0*/  SYNCS.PHASECHK.TRANS64.TRYWAIT P1, [UR6+0x28830], R0 ;  /* 0x02883000ff0075a7 */ /* 0x000e640008020146 */
[----:B-1----:R-:W-:Y:S05]  /*a3f0*/  @!P1 BRA `(.L_x_7914) ;  /* 0x000000b800649947 */ /* 0x002fea0003800000 */
.L_x_7911:
        /* <DEDUP_REMOVED lines=45> */
.L_x_7916:
[----:B------:R-:W-:Y:S01]  /*a6d0*/  ULEA UR6, UR58, UR41, 0x3 ;  /* 0x000000293a067291 */ /* 0x000fe2000f8e183f */
[----:B------:R-:W-:-:S05]  /*a6e0*/  IMAD.U32 R0, RZ, RZ, UR59 ;  /* 0x0000003bff007e24 */ /* 0x000fca000f8e00ff */
[----:B------:R-:W-:-:S04]  /*a6f0*/  SHF.L.U32 R0, R0, 0x1f, RZ ;  /* 0x0000001f00007819 */ /* 0x000fc800000006ff */
[----:B------:R0:W1:Y:S01]  /*a700*/  SYNCS.PHASECHK.TRANS64.TRYWAIT P1, [UR6+0x28850], R0 ;  /* 0x02885000ff0075a7 */ /* 0x0000620008020146 */
[----:B------:R-:W-:Y:S05]  /*a710*/  @!P0 BRA `(.L_x_7917) ;  /* 0x0000000000048947 */ /* 0x000fea0003800000 */
[----:B------:R-:W-:Y:S01]  /*a720*/  BPT.TRAP 0x1 ;  /* 0x000000040000795c */ /* 0x000fe20000300000 */
.L_x_7917:
[----:B-1----:R-:W-:Y:S05]  /*a730*/  @P1 BRA `(.L_x_7915) ;  /* 0x0000000000081947 */ /* 0x002fea0003800000 */
[----:B------:R-:W1:Y:S02]  /*a740*/  SYNCS.PHASECHK.TRANS64.TRYWAIT P1, [UR6+0x28850], R0 ;  /* 0x02885000ff0075a7 */ /* 0x000e640008020146 */
[----:B-1----:R-:W-:Y:S05]  /*a750*/  @!P1 BRA `(.L_x_7918) ;  /* 0x000000b400a49947 */ /* 0x002fea0003800000 */
.L_x_7915:
        /* <DEDUP_REMOVED lines=49> */
.L_x_7919:
        /* <DEDUP_REMOVED lines=39> */
.L_x_7922:
[----:B------:R-:W-:-:S05]  /*ace0*/  IMAD.U32 R9, RZ, RZ, UR53 ;  /* 0x00000035ff097e24 */ /* 0x000fca000f8e00ff */
[----:B------:R-:W-:-:S13]  /*acf0*/  ISETP.NE.AND P1, PT, R9, 0x1, PT ;  /* 0x000000010900780c */ /* 0x000fda0003f25270 */
[----:B------:R-:W0:Y:S02]  /*ad00*/  @P1 LDC.64 R12, c[0x0][0x9e8] ;  /* 0x00027a00ff0c1b82 */ /* 0x000e240000000a00 */
[----:B0-----:R-:W-:-:S05]  /*ad10*/  @P1 IMAD.HI.U32 R12, R5, R12, RZ ;  /* 0x0000000c050c1227 */ /* 0x001fca00078e00ff */
[----:B------:R-:W-:-:S07]  /*ad20*/  @P1 SHF.R.U32.HI R5, RZ, R13, R12 ;  /* 0x0000000dff051219 */ /* 0x000fce000001160c */
.L_x_7923:
[----:B------:R-:W-:Y:S05]  /*ad30*/  BSYNC B0 ;  /* 0x0000000000007941 */ /* 0x000fea0003800000 */
.L_x_7921:
[----:B------:R-:W-:-:S04]  /*ad40*/  IMAD R5, R5, R9, -R14 ;  /* 0x0000000905057224 */ /* 0x000fc800078e0a0e */
[----:B------:R-:W-:-:S05]  /*ad50*/  IMAD R5, R16, -0x2, R5 ;  /* 0xfffffffe10057824 */ /* 0x000fca00078e0205 */
[----:B------:R-:W-:Y:S02]  /*ad60*/  VIADDMNMX R2, R5, R9, R2, PT ;  /* 0x0000000905027246 */ /* 0x000fe40003800102 */
[----:B------:R-:W-:-:S07]  /*ad70*/  VIMNMX R10, R10, R5, !PT ;  /* 0x000000050a0a7248 */ /* 0x000fce0007fe0100 */
.L_x_7920:
        /* <DEDUP_REMOVED lines=116> */
.L_x_7926:
[----:B------:R-:W-:-:S05]  /*b4c0*/  IMAD.U32 R2, RZ, RZ, UR53 ;  /* 0x00000035ff027e24 */ /* 0x000fca000f8e00ff */
[----:B------:R-:W-:-:S13]  /*b4d0*/  ISETP.NE.AND P2, PT, R2, 0x1, PT ;  /* 0x000000010200780c */ /* 0x000fda0003f45270 */
[----:B------:R-:W0:Y:S02]  /*b4e0*/  @P2 LDC.64 R160, c[0x0][0x9e8] ;  /* 0x00027a00ffa02b82 */ /* 0x000e240000000a00 */
[----:B0-----:R-:W-:-:S05]  /*b4f0*/  @P2 IMAD.HI.U32 R0, R159, R160, RZ ;  /* 0x000000a09f002227 */ /* 0x001fca00078e00ff */
[----:B------:R-:W-:-:S07]  /*b500*/  @P2 SHF.R.U32.HI R159, RZ, R161, R0 ;  /* 0x000000a1ff9f2219 */ /* 0x000fce0000011600 */
.L_x_7927:
[----:B------:R-:W-:Y:S05]  /*b510*/  BSYNC B0 ;  /* 0x0000000000007941 */ /* 0x000fea0003800000 */
.L_x_7925:
[----:B------:R-:W-:-:S04]  /*b520*/  IMAD R159, R159, R2, -R14 ;  /* 0x000000029f9f7224 */ /* 0x000fc800078e0a0e */
[----:B------:R-:W-:-:S05]  /*b530*/  IMAD R159, R16, -0x2, R159 ;  /* 0xfffffffe109f7824 */ /* 0x000fca00078e029f */
[----:B------:R-:W-:Y:S02]  /*b540*/  VIADDMNMX R10, R159, R2, R10, PT ;  /* 0x000000029f0a7246 */ /* 0x000fe4000380010a */
[----:B------:R-:W-:-:S07]  /*b550*/  VIMNMX R12, R12, R159, !PT ;  /* 0x0000009f0c0c7248 */ /* 0x000fce0007fe0100 */
.L_x_7924:
        /* <DEDUP_REMOVED lines=377> */
.L_x_7928:
        /* <DEDUP_REMOVED lines=107> */
.L_x_7910:
[----:B------:R-:W-:Y:S06]  /*d3a0*/  BAR.ARV 0x8, 0x180 ;  /* 0x0206000000007b1d */ /* 0x000fec0000002000 */
[----:B------:R-:W-:Y:S05]  /*d3b0*/  @!P0 BRA `(.L_x_7930) ;  /* 0x0000000000048947 */ /* 0x000fea0003800000 */
[----:B------:R-:W-:Y:S01]  /*d3c0*/  BPT.TRAP 0x1 ;  /* 0x000000040000795c */ /* 0x000fe20000300000 */
.L_x_7930:
[----:B------:R-:W-:Y:S01]  /*d3d0*/  ULEA UR5, UR46, UR41, 0x3 ;  /* 0x000000292e057291 */ /* 0x000fe2000f8e183f */
[----:B------:R-:W-:-:S05]  /*d3e0*/  IMAD.U32 R6, RZ, RZ, UR47 ;  /* 0x0000002fff067e24 */ /* 0x000fca000f8e00ff */
[----:B------:R-:W-:-:S04]  /*d3f0*/  SHF.L.U32 R6, R6, 0x1f, RZ ;  /* 0x0000001f06067819 */ /* 0x000fc800000006ff */
[----:B------:R0:W1:Y:S01]  /*d400*/  SYNCS.PHASECHK.TRANS64.TRYWAIT P1, [UR5+0x28850], R6 ;  /* 0x02885006ff0075a7 */ /* 0x0000620008020145 */
[----:B------:R-:W-:Y:S05]  /*d410*/  @!P0 BRA `(.L_x_7931) ;  /* 0x0000000000048947 */ /* 0x000fea0003800000 */
[----:B------:R-:W-:Y:S01]  /*d420*/  BPT.TRAP 0x1 ;  /* 0x000000040000795c */ /* 0x000fe20000300000 */
.L_x_7931:
[----:B-1----:R-:W-:Y:S05]  /*d430*/  @P1 BRA `(.L_x_7932) ;  /* 0x0000000000081947 */ /* 0x002fea0003800000 */
[----:B------:R-:W1:Y:S02]  /*d440*/  SYNCS.PHASECHK.TRANS64.TRYWAIT P1, [UR5+0x28850], R6 ;  /* 0x02885006ff0075a7 */ /* 0x000e640008020145 */
[----:B-1----:R-:W-:Y:S05]  /*d450*/  @!P1 BRA `(.L_x_7933) ;  /* 0x00000088007c9947 */ /* 0x002fea0003800000 */
.L_x_7932:
        /* <DEDUP_REMOVED lines=9> */
[----:B------:R-:W-:-:S07]  /*d4f0*/  ULEA UR4, UR46, UR4, 0xb ;  /* 0x000000042e047291 */ /* 0x000fce000f8e583f */
[----:B------:R-:W-:Y:S02]  /*d500*/  UMOV UR6, UR4 ;  /* 0x0000000400067c82 */ /* 0x000fe40008000000 */
[----:B------:R-:W-:Y:S01]  /*d510*/  HGMMA.64x128x16.F32 R88, R180, gdesc[UR4].tnspB, R88, gsb0 ;  /* 0x41e00004b4587df0 */ /* 0x000fe20008000858 */
[----:B------:R-:W-:Y:S01]  /*d520*/  UIADD3 UR6, UR4, 0x80, URZ ;  /* 0x0000008004067890 */ /* 0x000fe2000fffe03f */
[----:B-1----:R-:W-:Y:S01]  /*d530*/  FADD.FTZ R7, R7, R4 ;  /* 0x0000000407077221 */ /* 0x002fe20000010000 */
[----:B------:R-:W-:Y:S01]  /*d540*/  UMOV UR7, 0x40000040 ;  /* 0x4000004000077882 */ /* 0x000fe20000000000 */
[----:B------:R-:W-:Y:S02]  /*d550*/  IMAD.MOV.U32 R4, RZ, RZ, RZ ;  /* 0x000000ffff047224 */ /* 0x000fe400078e00ff */
[----:B0-----:R-:W-:Y:S01]  /*d560*/  FADD.FTZ R8, R6, R3 ;  /* 0x0000000306087221 */ /* 0x001fe20000010000 */
[----:B------:R-:W-:Y:S01]  /*d570*/  IMAD.MOV.U32 R3, RZ, RZ, -0x800000 ;  /* 0xff800000ff037424 */ /* 0x000fe200078e00ff */
        /* <DEDUP_REMOVED lines=54> */
.L_x_7934:
        /* <DEDUP_REMOVED lines=74> */
.L_x_7856:
        /* <DEDUP_REMOVED lines=16> */
[----:B------:R-:W-:Y:S01]  /*de80*/  F2FP.F16.F32.PACK_AB R136, R137, R136 ;  /* 0x000000888988723e */ /* 0x000fe200000000ff */
[----:B------:R-:W1:Y:S01]  /*de90*/  LDC R49, c[0x0][0xbe8] ;  /* 0x0002fa00ff317b82 */ /* 0x000e620000000800 */
        /* <DEDUP_REMOVED lines=9> */
[----:B------:R-:W-:Y:S02]  /*df30*/  F2FP.F16.F32.PACK_AB R145, R147, R146 ;  /* 0x000000929391723e */ /* 0x000fe400000000ff */
[----:B------:R-:W-:Y:S02]  /*df40*/  F2FP.F16.F32.PACK_AB R146, R149, R148 ;  /* 0x000000949592723e */ /* 0x000fe400000000ff */
[----:B------:R-:W-:Y:S02]  /*df50*/  F2FP.F16.F32.PACK_AB R147, R151, R150 ;  /* 0x000000969793723e */ /* 0x000fe400000000ff */
[----:B------:R-:W-:Y:S02]  /*df60*/  MOV R24, R0 ;  /* 0x0000000000187202 */ /* 0x000fe40000000f00 */
[----:B0-----:R-:W-:-:S03]  /*df70*/  MOV R25, R5 ;  /* 0x0000000500197202 */ /* 0x001fc60000000f00 */
[----:B------:R-:W-:-:S03]  /*df80*/  IMAD.WIDE R4, R188, 0x2, R24 ;  /* 0x00000002bc047825 */ /* 0x000fc600078e0218 */
[C---:B------:R-:W-:Y:S02]  /*df90*/  LOP3.LUT R7, R4.reuse, 0x380, RZ, 0xc0, !PT ;  /* 0x0000038004077812 */ /* 0x040fe400078ec0ff */
[C---:B------:R-:W-:Y:S02]  /*dfa0*/  IADD3 R8, P5, R4.reuse, 0x40, RZ ;  /* 0x0000004004087810 */ /* 0x040fe40007fbe0ff */
        /* <DEDUP_REMOVED lines=17> */
[----:B------:R-:W-:Y:S02]  /*e0c0*/  SHF.R.U64 R7, R7, 0x3, RZ ;  /* 0x0000000307077819 */ /* 0x000fe400000012ff */
[----:B------:R-:W-:Y:S02]  /*e0d0*/  SHF.R.U64 R6, R6, 0x3, RZ ;  /* 0x0000000306067819 */ /* 0x000fe400000012ff */
[----:B------:R-:W-:Y:S02]  /*e0e0*/  MOV R36, R4 ;  /* 0x0000000400247202 */ /* 0x000fe40000000f00 */
[----:B------:R-:W-:Y:S02]  /*e0f0*/  LOP3.LUT R10, R33, 0x380, RZ, 0xc0, !PT ;  /* 0x00000380210a7812 */ /* 0x000fe400078ec0ff */
[----:B------:R-:W-:Y:S02]  /*e100*/  LOP3.LUT R28, R7, R8, RZ, 0x3c, !PT ;  /* 0x00000008071c7212 */ /* 0x000fe400078e3cff */
[----:B------:R-:W-:-:S02]  /*e110*/  F2FP.F16.F32.PACK_AB R4, R89, R2 ;  /* 0x000000025904723e */ /* 0x000fc400000000ff */
[----:B------:R-:W-:Y:S02]  /*e120*/  LOP3.LUT R2, R37, 0x380, RZ, 0xc0, !PT ;  /* 0x0000038025027812 */ /* 0x000fe400078ec0ff */
[----:B------:R-:W-:Y:S02]  /*e130*/  LOP3.LUT R8, R39, 0x380, RZ, 0xc0, !PT ;  /* 0x0000038027087812 */ /* 0x000fe400078ec0ff */
[----:B------:R-:W-:Y:S02]  /*e140*/  LOP3.LUT R12, R35, 0x380, RZ, 0xc0, !PT ;  /* 0x00000380230c7812 */ /* 0x000fe400078ec0ff */
[----:B------:R-:W-:Y:S02]  /*e150*/  LOP3.LUT R30, R6, R21, RZ, 0x3c, !PT ;  /* 0x00000015061e7212 */ /* 0x000fe400078e3cff */
[----:B------:R-:W-:Y:S02]  /*e160*/  SHF.R.U64 R10, R10, 0x3, RZ ;  /* 0x000000030a0a7819 */ /* 0x000fe400000012ff */
[----:B------:R-:W-:-:S02]  /*e170*/  LOP3.LUT R21, R26, 0x380, RZ, 0xc0, !PT ;  /* 0x000003801a157812 */ /* 0x000fc400078ec0ff */
[----:B------:R-:W-:Y:S02]  /*e180*/  SHF.R.U64 R2, R2, 0x3, RZ ;  /* 0x0000000302027819 */ /* 0x000fe400000012ff */
[----:B------:R-:W-:Y:S02]  /*e190*/  SHF.R.U64 R8, R8, 0x3, RZ ;  /* 0x0000000308087819 */ /* 0x000fe400000012ff */
[----:B------:R-:W-:Y:S02]  /*e1a0*/  SHF.R.U64 R12, R12, 0x3, RZ ;  /* 0x000000030c0c7819 */ /* 0x000fe400000012ff */
[----:B------:R-:W-:Y:S02]  /*e1b0*/  LOP3.LUT R14, R10, R33, RZ, 0x3c, !PT ;  /* 0x000000210a0e7212 */ /* 0x000fe400078e3cff */
[----:B------:R-:W-:Y:S02]  /*e1c0*/  SHF.R.U64 R21, R21, 0x3, RZ ;  /* 0x0000000315157819 */ /* 0x000fe400000012ff */
[----:B------:R-:W-:-:S02]  /*e1d0*/  F2FP.F16.F32.PACK_AB R5, R91, R90 ;  /* 0x0000005a5b05723e */ /* 0x000fc400000000ff */
[----:B------:R-:W-:Y:S02]  /*e1e0*/  F2FP.F16.F32.PACK_AB R6, R93, R92 ;  /* 0x0000005c5d06723e */ /* 0x000fe400000000ff */
[----:B------:R-:W-:Y:S01]  /*e1f0*/  F2FP.F16.F32.PACK_AB R7, R95, R94 ;  /* 0x0000005e5f07723e */ /* 0x000fe200000000ff */
[----:B------:R-:W-:Y:S01]  /*e200*/  BAR.SYNC.DEFER_BLOCKING 0x1, 0x100 ;  /* 0x0044000000007b1d */ /* 0x000fe20000010000 */
[----:B------:R-:W-:Y:S02]  /*e210*/  LOP3.LUT R10, R2, R37, RZ, 0x3c, !PT ;  /* 0x00000025020a7212 */ /* 0x000fe400078e3cff */
[----:B------:R-:W-:Y:S02]  /*e220*/  LOP3.LUT R8, R8, R39, RZ, 0x3c, !PT ;  /* 0x0000002708087212 */ /* 0x000fe400078e3cff */
[----:B------:R-:W-:Y:S02]  /*e230*/  LOP3.LUT R12, R12, R35, RZ, 0x3c, !PT ;  /* 0x000000230c0c7212 */ /* 0x000fe400078e3cff */
[----:B------:R-:W-:-:S02]  /*e240*/  LOP3.LUT R26, R21, R26, RZ, 0x3c, !PT ;  /* 0x0000001a151a7212 */ /* 0x000fc400078e3cff */
[----:B------:R-:W-:Y:S02]  /*e250*/  MOV R32, R10 ;  /* 0x0000000a00207202 */ /* 0x000fe40000000f00 */
[----:B------:R-:W-:Y:S02]  /*e260*/  MOV R21, R8 ;  /* 0x0000000800157202 */ /* 0x000fe40000000f00 */
[----:B------:R-:W-:Y:S02]  /*e270*/  MOV R35, R30 ;  /* 0x0000001e00237202 */ /* 0x000fe40000000f00 */
[----:B------:R-:W-:Y:S02]  /*e280*/  F2FP.F16.F32.PACK_AB R8, R97, R96 ;  /* 0x000000606108723e */ /* 0x000fe400000000ff */
[----:B------:R-:W-:Y:S02]  /*e290*/  F2FP.F16.F32.PACK_AB R9, R99, R98 ;  /* 0x000000626309723e */ /* 0x000fe400000000ff */
[----:B------:R-:W-:-:S02]  /*e2a0*/  F2FP.F16.F32.PACK_AB R10, R101, R100 ;  /* 0x00000064650a723e */ /* 0x000fc400000000ff */
[----:B------:R-:W-:Y:S02]  /*e2b0*/  F2FP.F16.F32.PACK_AB R11, R103, R102 ;  /* 0x00000066670b723e */ /* 0x000fe400000000ff */
[----:B------:R-:W-:Y:S01]  /*e2c0*/  MOV R34, R28 ;  /* 0x0000001c00227202 */ /* 0x000fe20000000f00 */
[----:B------:R0:W-:Y:S01]  /*e2d0*/  STSM.16.M88.4 [R36], R4 ;  /* 0x0000000424007844 */ /* 0x0001e20000000200 */
[----:B------:R-:W-:Y:S02]  /*e2e0*/  MOV R2, R14 ;  /* 0x0000000e00027202 */ /* 0x000fe40000000f00 */
[----:B------:R-:W-:Y:S01]  /*e2f0*/  MOV R33, R12 ;  /* 0x0000000c00217202 */ /* 0x000fe20000000f00 */
[----:B------:R-:W-:Y:S01]  /*e300*/  STSM.16.M88.4 [R35], R8 ;  /* 0x0000000823007844 */ /* 0x000fe20000000200 */
[----:B------:R-:W-:Y:S02]  /*e310*/  F2FP.F16.F32.PACK_AB R12, R113, R112 ;  /* 0x00000070710c723e */ /* 0x000fe400000000ff */
[----:B------:R-:W-:-:S02]  /*e320*/  F2FP.F16.F32.PACK_AB R13, R115, R114 ;  /* 0x00000072730d723e */ /* 0x000fc400000000ff */
[----:B------:R-:W-:Y:S02]  /*e330*/  F2FP.F16.F32.PACK_AB R14, R117, R116 ;  /* 0x00000074750e723e */ /* 0x000fe400000000ff */
[----:B------:R-:W-:Y:S02]  /*e340*/  F2FP.F16.F32.PACK_AB R15, R119, R118 ;  /* 0x00000076770f723e */ /* 0x000fe400000000ff */
[----:B------:R-:W-:Y:S02]  /*e350*/  F2FP.F16.F32.PACK_AB R28, R121, R120 ;  /* 0x00000078791c723e */ /* 0x000fe400000000ff */
[----:B------:R-:W-:Y:S02]  /*e360*/  F2FP.F16.F32.PACK_AB R29, R123, R122 ;  /* 0x0000007a7b1d723e */ /* 0x000fe400000000ff */
[----:B0-----:R-:W-:Y:S02]  /*e370*/  F2FP.F16.F32.PACK_AB R4, R105, R104 ;  /* 0x000000686904723e */ /* 0x001fe400000000ff */
[----:B------:R-:W-:-:S02]  /*e380*/  F2FP.F16.F32.PACK_AB R5, R107, R106 ;  /* 0x0000006a6b05723e */ /* 0x000fc400000000ff */
[----:B------:R-:W-:Y:S02]  /*e390*/  F2FP.F16.F32.PACK_AB R6, R109, R108 ;  /* 0x0000006c6d06723e */ /* 0x000fe400000000ff */
[----:B------:R-:W-:Y:S02]  /*e3a0*/  F2FP.F16.F32.PACK_AB R7, R111, R110 ;  /* 0x0000006e6f07723e */ /* 0x000fe400000000ff */
[----:B------:R-:W-:Y:S02]  /*e3b0*/  F2FP.F16.F32.PACK_AB R30, R125, R124 ;  /* 0x0000007c7d1e723e */ /* 0x000fe400000000ff */
[----:B------:R-:W-:Y:S01]  /*e3c0*/  F2FP.F16.F32.PACK_AB R31, R127, R126 ;  /* 0x0000007e7f1f723e */ /* 0x000fe200000000ff */
[----:B------:R0:W-:Y:S01]  /*e3d0*/  STSM.16.M88.4 [R34], R4 ;  /* 0x0000000422007844 */ /* 0x0001e20000000200 */
[----:B------:R-:W-:Y:S02]  /*e3e0*/  MOV R26, R26 ;  /* 0x0000001a001a7202 */ /* 0x000fe40000000f00 */
[----:B------:R-:W-:Y:S01]  /*e3f0*/  PLOP3.LUT P0, PT, PT, PT, UP0, 0x80, 0x0 ;  /* 0x000000000000781c */ /* 0x000fe20003f0f008 */
[----:B------:R2:W-:Y:S04]  /*e400*/  STSM.16.M88.4 [R2], R12 ;  /* 0x0000000c02007844 */ /* 0x0005e80000000200 */
[----:B------:R3:W-:Y:S04]  /*e410*/  STSM.16.M88.4 [R33], R28 ;  /* 0x0000001c21007844 */ /* 0x0007e80000000200 */
[----:B------:R3:W-:Y:S04]  /*e420*/  STSM.16.M88.4 [R32], R128 ;  /* 0x0000008020007844 */ /* 0x0007e80000000200 */
[----:B------:R3:W-:Y:S01]  /*e430*/  STSM.16.M88.4 [R21], R136 ;  /* 0x0000008815007844 */ /* 0x0007e20000000200 */
[----:B0-----:R-:W-:-:S02]  /*e440*/  IMAD.U32 R4, RZ, RZ, UR8 ;  /* 0x00000008ff047e24 */ /* 0x001fc4000f8e00ff */
[----:B------:R-:W-:Y:S01]  /*e450*/  IMAD.U32 R5, RZ, RZ, UR9 ;  /* 0x00000009ff057e24 */ /* 0x000fe2000f8e00ff */
[----:B------:R3:W-:Y:S01]  /*e460*/  STSM.16.M88.4 [R26], R144 ;  /* 0x000000901a007844 */ /* 0x0007e20000000200 */
[----:B------:R-:W-:Y:S01]  /*e470*/  ULDC.64 UR8, c[0x0][0xc08] ;  /* 0x0003020000087ab9 */ /* 0x000fe20000000a00 */
[----:B------:R-:W-:Y:S06]  /*e480*/  BAR.SYNC.DEFER_BLOCKING 0x1, 0x100 ;  /* 0x0044000000007b1d */ /* 0x000fec0000010000 */
[----:B--2---:R-:W2:Y:S01]  /*e490*/  @P0 LDG.E R2, desc[UR54][R4.64] ;  /* 0x0000003604020981 */ /* 0x004ea2000c1e1900 */
[----:B------:R-:W-:Y:S01]  /*e4a0*/  UISETP.NE.U32.AND UP1, UPT, UR8, URZ, UPT ;  /* 0x0000003f0800728c */ /* 0x000fe2000bf25070 */
[----:B-1----:R-:W-:Y:S01]  /*e4b0*/  ISETP.NE.AND P1, PT, R49, 0x1, PT ;  /* 0x000000013100780c */ /* 0x002fe20003f25270 */
[----:B------:R-:W-:Y:S01]  /*e4c0*/  ULDC UR10, c[0x0][0xa88] ;  /* 0x0002a200000a7ab9 */ /* 0x000fe20000000800 */
[----:B------:R-:W-:Y:S01]  /*e4d0*/  UMOV UR4, URZ ;  /* 0x0000003f00047c82 */ /* 0x000fe20008000000 */
[----:B------:R-:W-:-:S06]  /*e4e0*/  UISETP.NE.AND.EX UP1, UPT, UR9, URZ, UPT, UP1 ;  /* 0x0000003f0900728c */ /* 0x000fcc000bf25310 */
[----:B------:R-:W-:-:S04]  /*e4f0*/  PLOP3.LUT P2, PT, PT, PT, UP1, 0x80, 0x0 ;  /* 0x000000000000781c */ /* 0x000fc80003f4f018 */
[----:B------:R-:W0:Y:S01]  /*e500*/  @P1 LDC R6, c[0x0][0xbec] ;  /* 0x0002fb00ff061b82 */ /* 0x000e220000000800 */
[----:B------:R-:W-:Y:S02]  /*e510*/  @UP1 ULDC.64 UR8, c[0x0][0xc08] ;  /* 0x0003020000081ab9 */ /* 0x000fe40000000a00 */
[----:B------:R-:W-:-:S05]  /*e520*/  @UP1 UIMAD.WIDE UR8, UR36, 0x4, UR8 ;  /* 0x00000004240818a5 */ /* 0x000fca000f8e0208 */
[----:B------:R-:W1:Y:S01]  /*e530*/  @P1 LDC R8, c[0x0][0xbf0] ;  /* 0x0002fc00ff081b82 */ /* 0x000e620000000800 */
[----:B------:R-:W-:Y:S02]  /*e540*/  IMAD.U32 R10, RZ, RZ, UR8 ;  /* 0x00000008ff0a7e24 */ /* 0x000fe4000f8e00ff */
[----:B------:R-:W-:Y:S01]  /*e550*/  IMAD.U32 R11, RZ, RZ, UR9 ;  /* 0x00000009ff0b7e24 */ /* 0x000fe2000f8e00ff */
[----:B--2---:R-:W-:Y:S01]  /*e560*/  @P0 R2UR UR4, R2 ;  /* 0x00000000020402ca */ /* 0x004fe200000e0000 */
[----:B------:R-:W-:-:S06]  /*e570*/  IMAD.U32 R2, RZ, RZ, UR10 ;  /* 0x0000000aff027e24 */ /* 0x000fcc000f8e00ff */
[----:B------:R3:W5:Y:S01]  /*e580*/  @P2 LDG.E R2, desc[UR54][R10.64] ;  /* 0x000000360a022981 */ /* 0x000762000c1e1900 */
[----:B01----:R-:W-:Y:S07]  /*e590*/  @P2 BRA `(.L_x_7937) ;  /* 0x0000000000102947 */ /* 0x003fee0003800000 */
[----:B------:R-:W-:Y:S05]  /*e5a0*/  @!P0 BRA `(.L_x_7937) ;  /* 0x00000000000c8947 */ /* 0x000fea0003800000 */
[----:B------:R-:W2:Y:S04]  /*e5b0*/  LDG.E R7, desc[UR54][R4.64] ;  /* 0x0000003604077981 */ /* 0x000ea8000c1e1900 */
[----:B-----5:R-:W2:Y:S02]  /*e5c0*/  LDG.E R2, desc[UR54][R4.64+0x4] ;  /* 0x0000043604027981 */ /* 0x020ea4000c1e1900 */
[----:B--2---:R-:W-:-:S07]  /*e5d0*/  IMAD.IADD R2, R2, 0x1, -R7 ;  /* 0x0000000102027824 */ /* 0x004fce00078e0a07 */
.L_x_7937:
[----:B------:R-:W-:Y:S01]  /*e5e0*/  USHF.R.S32.HI UR9, URZ, 0x1f, UR4 ;  /* 0x0000001f3f097899 */ /* 0x000fe20008011404 */
[----:B------:R-:W-:Y:S01]  /*e5f0*/  VIADD R7, R17, UR37 ;  /* 0x0000002511077c36 */ /* 0x000fe20008000000 */
[----:B------:R-:W-:Y:S01]  /*e600*/  USHF.R.S32.HI UR16, URZ, 0x1f, UR42 ;  /* 0x0000001f3f107899 */ /* 0x000fe2000801142a */
[----:B---3--:R-:W-:Y:S01]  /*e610*/  VIADD R26, R187, UR37 ;  /* 0x00000025bb1a7c36 */ /* 0x008fe20008000000 */
[----:B------:R-:W-:Y:S01]  /*e620*/  ULDC.64 UR14, c[0x0][0xb90] ;  /* 0x0002e400000e7ab9 */ /* 0x000fe20000000a00 */
[----:B------:R-:W-:Y:S01]  /*e630*/  UMOV UR8, UR4 ;  /* 0x0000000400087c82 */ /* 0x000fe20008000000 */
[----:B------:R-:W-:Y:S01]  /*e640*/  UIMAD UR12, UR16, UR14, URZ ;  /* 0x0000000e100c72a4 */ /* 0x000fe2000f8e023f */
[----:B------:R-:W-:Y:S01]  /*e650*/  @P1 IMAD.HI.U32 R5, R7, R6, RZ ;  /* 0x0000000607051227 */ /* 0x000fe200078e00ff */
[----:B------:R-:W-:Y:S02]  /*e660*/  UIMAD.WIDE.U32 UR10, UR42, UR14, UR8 ;  /* 0x0000000e2a0a72a5 */ /* 0x000fe4000f8e0008 */
[----:B------:R-:W-:Y:S01]  /*e670*/  USHF.R.S32.HI UR8, URZ, 0x1f, UR36 ;  /* 0x0000001f3f087899 */ /* 0x000fe20008011424 */
[----:B------:R-:W-:Y:S01]  /*e680*/  IMAD.MOV.U32 R4, RZ, RZ, R7 ;  /* 0x000000ffff047224 */ /* 0x000fe200078e0007 */
[----:B------:R-:W-:Y:S01]  /*e690*/  UIMAD UR12, UR42, UR15, UR12 ;  /* 0x0000000f2a0c72a4 */ /* 0x000fe2000f8e020c */
[----:B------:R-:W-:Y:S01]  /*e6a0*/  @P1 SHF.R.U32.HI R4, RZ, R8, R5 ;  /* 0x00000008ff041219 */ /* 0x000fe20000011605 */
[----:B------:R-:W-:Y:S01]  /*e6b0*/  USEL UR18, UR8, URZ, !UP0 ;  /* 0x0000003f08127287 */ /* 0x000fe2000c000000 */
[----:B------:R-:W-:Y:S01]  /*e6c0*/  IMAD R5, R184, 0x40, R18 ;  /* 0x00000040b8057824 */ /* 0x000fe200078e0212 */
[----:B------:R-:W-:Y:S01]  /*e6d0*/  ULDC.64 UR14, c[0x0][0xb98] ;  /* 0x0002e600000e7ab9 */ /* 0x000fe20000000a00 */
[----:B------:R-:W-:Y:S01]  /*e6e0*/  USEL UR17, UR36, URZ, !UP0 ;  /* 0x0000003f24117287 */ /* 0x000fe2000c000000 */
[----:B------:R-:W-:Y:S01]  /*e6f0*/  IMAD.MOV R6, RZ, RZ, -R4 ;  /* 0x000000ffff067224 */ /* 0x000fe200078e0a04 */
[----:B------:R-:W-:Y:S01]  /*e700*/  UIMAD UR8, UR18, UR14, URZ ;  /* 0x0000000e120872a4 */ /* 0x000fe2000f8e023f */
[----:B------:R-:W-:Y:S01]  /*e710*/  IMAD.WIDE R24, R5, 0x2, R24 ;  /* 0x0000000205187825 */ /* 0x000fe200078e0218 */
[----:B------:R-:W-:Y:S01]  /*e720*/  UIADD3 UR11, UR11, UR12, URZ ;  /* 0x0000000c0b0b7290 */ /* 0x000fe2000fffe03f */
[----:B------:R-:W-:Y:S01]  /*e730*/  SHF.R.S32.HI R5, RZ, 0x1f, R4 ;  /* 0x0000001fff057819 */ /* 0x000fe20000011404 */
[----:B------:R-:W-:Y:S01]  /*e740*/  UIMAD UR8, UR17, UR15, UR8 ;  /* 0x0000000f110872a4 */ /* 0x000fe2000f8e0208 */
[----:B------:R-:W-:Y:S01]  /*e750*/  IMAD R7, R49, R6, R7 ;  /* 0x0000000631077224 */ /* 0x000fe200078e0207 */
[----:B------:R-:W-:Y:S01]  /*e760*/  UIMAD.WIDE.U32 UR10, UR17, UR14, UR10 ;  /* 0x0000000e110a72a5 */ /* 0x000fe2000f8e000a */
[----:B------:R-:W-:Y:S01]  /*e770*/  IADD3 R9, P3, R24, 0x2000, RZ ;  /* 0x0000200018097810 */ /* 0x000fe20007f7e0ff */
[----:B-----5:R-:W-:Y:S01]  /*e780*/  IMAD R51, R2, R49, RZ ;  /* 0x0000003102337224 */ /* 0x020fe200078e02ff */
[----:B------:R-:W-:Y:S01]  /*e790*/  IADD3 R13, P0, R24, 0x1000, RZ ;  /* 0x00001000180d7810 */ /* 0x000fe20007f1e0ff */
[----:B------:R-:W-:Y:S01]  /*e7a0*/  IMAD.U32 R8, RZ, RZ, UR8 ;  /* 0x00000008ff087e24 */ /* 0x000fe2000f8e00ff */
[----:B------:R-:W-:Y:S01]  /*e7b0*/  SHF.R.S32.HI R6, RZ, 0x1f, R7 ;  /* 0x0000001fff067819 */ /* 0x000fe20000011407 */
[----:B------:R-:W-:Y:S01]  /*e7c0*/  ULDC.64 UR12, c[0x0][0xaa0] ;  /* 0x0002a800000c7ab9 */ /* 0x000fe20000000a00 */
[----:B------:R-:W-:-:S02]  /*e7d0*/  IADD3 R4, P2, R4, UR10, RZ ;  /* 0x0000000a04047c10 */ /* 0x000fc4000ff5e0ff */
[----:B------:R-:W-:Y:S02]  /*e7e0*/  LOP3.LUT R12, R13, 0x380, RZ, 0xc0, !PT ;  /* 0x000003800d0c7812 */ /* 0x000fe400078ec0ff */
[----:B------:R-:W-:Y:S01]  /*e7f0*/  IADD3.X R5, R5, UR11, R8, P2, !PT ;  /* 0x0000000b05057c10 */ /* 0x000fe200097fe408 */
[----:B------:R-:W-:Y:S01]  /*e800*/  ULDC.64 UR10, c[0x0][0xb88] ;  /* 0x0002e200000a7ab9 */ /* 0x000fe20000000a00 */
[----:B------:R-:W-:Y:S01]  /*e810*/  LOP3.LUT R8, R9, 0x380, RZ, 0xc0, !PT ;  /* 0x0000038009087812 */ /* 0x000fe200078ec0ff */
[----:B------:R-:W-:Y:S01]  /*e820*/  IMAD R6, R6, UR10, RZ ;  /* 0x0000000a06067c24 */ /* 0x000fe2000f8e02ff */
[----:B------:R-:W-:Y:S01]  /*e830*/  SHF.R.U64 R12, R12, 0x3, RZ ;  /* 0x000000030c0c7819 */ /* 0x000fe200000012ff */
[C---:B------:R-:W-:Y:S01]  /*e840*/  IMAD.WIDE.U32 R4, R7.reuse, UR10, R4 ;  /* 0x0000000a07047c25 */ /* 0x040fe2000f8e0004 */
[----:B------:R-:W-:Y:S02]  /*e850*/  SHF.R.U64 R8, R8, 0x3, RZ ;  /* 0x0000000308087819 */ /* 0x000fe400000012ff */
[----:B------:R-:W-:Y:S01]  /*e860*/  LOP3.LUT R12, R12, R13, RZ, 0x3c, !PT ;  /* 0x0000000d0c0c7212 */ /* 0x000fe200078e3cff */
[----:B------:R-:W-:Y:S01]  /*e870*/  IMAD R11, R7, UR11, R6 ;  /* 0x0000000b070b7c24 */ /* 0x000fe2000f8e0206 */
[----:B------:R-:W-:Y:S01]  /*e880*/  LOP3.LUT R8, R8, R9, RZ, 0x3c, !PT ;  /* 0x0000000908087212 */ /* 0x000fe200078e3cff */
[----:B------:R-:W-:Y:S01]  /*e890*/  ULDC.64 UR10, c[0x0][0xb50] ;  /* 0x0002d400000a7ab9 */ /* 0x000fe20000000a00 */
[----:B------:R-:W-:Y:S01]  /*e8a0*/  IADD3 R7, P2, R24, 0x3000, RZ ;  /* 0x0000300018077810 */ /* 0x000fe20007f5e0ff */
[----:B------:R-:W-:Y:S01]  /*e8b0*/  IMAD.IADD R9, R5, 0x1, R11 ;  /* 0x0000000105097824 */ /* 0x000fe200078e020b */
[----:B------:R-:W-:Y:S01]  /*e8c0*/  LEA R10, P4, R4, UR10, 0x2 ;  /* 0x0000000a040a7c11 */ /* 0x000fe2000f8810ff */
[----:B------:R-:W-:Y:S01]  /*e8d0*/  IMAD.X R13, RZ, RZ, R25, P0 ;  /* 0x000000ffff0d7224 */ /* 0x000fe200000e0619 */
[----:B------:R-:W-:Y:S01]  /*e8e0*/  LOP3.LUT R5, R7, 0x380, RZ, 0xc0, !PT ;  /* 0x0000038007057812 */ /* 0x000fe200078ec0ff */
[----:B------:R-:W-:Y:S01]  /*e8f0*/  VIADD R6, R26, 0x8 ;  /* 0x000000081a067836 */ /* 0x000fe20000000000 */
[----:B------:R-:W-:Y:S01]  /*e900*/  LEA.HI.X R14, R4, UR11, R9, 0x2, P4 ;  /* 0x0000000b040e7c11 */ /* 0x000fe2000a0f1409 */
[----:B------:R-:W-:Y:S01]  /*e910*/  SHFL.IDX PT, R44, R10, RZ, 0x1c1f ;  /* 0x001c1fff0a2c7589 */ /* 0x000fe200000e0000 */
[----:B------:R-:W-:Y:S01]  /*e920*/  LOP3.LUT P0, RZ, R185, 0x3, RZ, 0xc0, !PT ;  /* 0x00000003b9ff7812 */ /* 0x000fe2000780c0ff */
[--C-:B------:R-:W-:Y:S01]  /*e930*/  IMAD.X R9, RZ, RZ, R25.reuse, P3 ;  /* 0x000000ffff097224 */ /* 0x100fe200018e0619 */
[----:B------:R-:W-:Y:S01]  /*e940*/  SHF.R.U64 R4, R5, 0x3, RZ ;  /* 0x0000000305047819 */ /* 0x000fe200000012ff */
[----:B------:R-:W0:Y:S01]  /*e950*/  SHFL.IDX PT, R45, R14, RZ, 0x1c1f ;  /* 0x001c1fff0e2d7589 */ /* 0x000e2200000e0000 */
[----:B------:R-:W-:Y:S01]  /*e960*/  IMAD.X R5, RZ, RZ, R25, P2 ;  /* 0x000000ffff057224 */ /* 0x000fe200010e0619 */
[----:B------:R-:W-:-:S02]  /*e970*/  ISETP.GE.OR P2, PT, R26, R51, P0 ;  /* 0x000000331a00720c */ /* 0x000fc40000746670 */
[----:B------:R-:W-:Y:S01]  /*e980*/  SHFL.IDX PT, R46, R10, 0x1, 0x1c1f ;  /* 0x003c1f000a2e7f89 */ /* 0x000fe200000e0000 */
[----:B------:R-:W-:Y:S02]  /*e990*/  ISETP.GE.OR P0, PT, R6, R51, P0 ;  /* 0x000000330600720c */ /* 0x000fe40000706670 */
[----:B------:R-:W-:Y:S01]  /*e9a0*/  LOP3.LUT R4, R4, R7, RZ, 0x3c, !PT ;  /* 0x0000000704047212 */ /* 0x000fe200078e3cff */
[----:B------:R-:W1:Y:S01]  /*e9b0*/  SHFL.IDX PT, R47, R14, 0x1, 0x1c1f ;  /* 0x003c1f000e2f7f89 */ /* 0x000e6200000e0000 */
[C---:B------:R-:W-:Y:S01]  /*e9c0*/  IADD3 R7, P3, R24.reuse, 0x7000, RZ ;  /* 0x0000700018077810 */ /* 0x040fe20007f7e0ff */
[----:B------:R-:W-:Y:S01]  /*e9d0*/  UIMAD UR10, UR9, UR12, URZ ;  /* 0x0000000c090a72a4 */ /* 0x000fe2000f8e023f */
[C---:B------:R-:W-:Y:S02]  /*e9e0*/  IADD3 R41, P6, R24.reuse, 0x4000, RZ ;  /* 0x0000400018297810 */ /* 0x040fe40007fde0ff */
[----:B------:R-:W-:Y:S02]  /*e9f0*/  LOP3.LUT R2, R7, 0x380, RZ, 0xc0, !PT ;  /* 0x0000038007027812 */ /* 0x000fe400078ec0ff */
[----:B------:R-:W-:Y:S01]  /*ea00*/  IADD3 R37, P5, R24, 0x5000, RZ ;  /* 0x0000500018257810 */ /* 0x000fe20007fbe0ff */
[----:B------:R-:W-:Y:S01]  /*ea10*/  IMAD.X R29, RZ, RZ, R25, P3 ;  /* 0x000000ffff1d7224 */ /* 0x000fe200018e0619 */
[----:B------:R-:W-:-:S02]  /*ea20*/  SHF.R.U64 R2, R2, 0x3, RZ ;  /* 0x0000000302027819 */ /* 0x000fc400000012ff */
[C---:B------:R-:W-:Y:S02]  /*ea30*/  IADD3 R33, P4, R24.reuse, 0x6000, RZ ;  /* 0x0000600018217810 */ /* 0x040fe40007f9e0ff */
[----:B------:R-:W-:Y:S01]  /*ea40*/  LOP3.LUT R11, R24, 0x380, RZ, 0xc0, !PT ;  /* 0x00000380180b7812 */ /* 0x000fe200078ec0ff */
[----:B0-----:R0:W-:Y:S01]  /*ea50*/  @!P2 ST.E desc[UR54][R44.64], R20 ;  /* 0x000000142c00a985 */ /* 0x0011e2000c101936 */
[----:B------:R-:W-:Y:S01]  /*ea60*/  UIMAD.WIDE.U32 UR8, UR4, UR12, URZ ;  /* 0x0000000c040872a5 */ /* 0x000fe2000f8e003f */
[----:B------:R-:W-:Y:S01]  /*ea70*/  LOP3.LUT R28, R2, R7, RZ, 0x3c, !PT ;  /* 0x00000007021c7212 */ /* 0x000fe200078e3cff */
[----:B------:R-:W-:Y:S01]  /*ea80*/  UIMAD UR10, UR4, UR13, UR10 ;  /* 0x0000000d040a72a4 */ /* 0x000fe2000f8e020a */
[----:B------:R-:W-:Y:S02]  /*ea90*/  LOP3.LUT R40, R41, 0x380, RZ, 0xc0, !PT ;  /* 0x0000038029287812 */ /* 0x000fe400078ec0ff */
[----:B------:R-:W-:Y:S01]  /*eaa0*/  LOP3.LUT R36, R37, 0x380, RZ, 0xc0, !PT ;  /* 0x0000038025247812 */ /* 0x000fe200078ec0ff */
[----:B------:R-:W-:Y:S01]  /*eab0*/  ULDC.64 UR12, c[0x0][0xae8] ;  /* 0x0002ba00000c7ab9 */ /* 0x000fe20000000a00 */
[----:B-1----:R1:W-:Y:S01]  /*eac0*/  @!P0 ST.E desc[UR54][R46.64], R3 ;  /* 0x000000032e008985 */ /* 0x0023e2000c101936 */
[----:B------:R-:W-:-:S02]  /*ead0*/  LOP3.LUT R32, R33, 0x380, RZ, 0xc0, !PT ;  /* 0x0000038021207812 */ /* 0x000fc400078ec0ff */
[----:B------:R-:W-:Y:S01]  /*eae0*/  SHF.R.U64 R11, R11, 0x3, RZ ;  /* 0x000000030b0b7819 */ /* 0x000fe200000012ff */
[----:B0-----:R-:W0:Y:S01]  /*eaf0*/  @P1 LDC R20, c[0x0][0xbec] ;  /* 0x0002fb00ff141b82 */ /* 0x001e220000000800 */
[----:B------:R-:W-:Y:S01]  /*eb00*/  IMAD R2, R22, 0x20, R184 ;  /* 0x0000002016027824 */ /* 0x000fe200078e02b8 */
[----:B------:R-:W-:Y:S01]  /*eb10*/  UIADD3 UR9, UR9, UR10, URZ ;  /* 0x0000000a09097290 */ /* 0x000fe2000fffe03f */
[----:B------:R-:W-:Y:S01]  /*eb20*/  SHF.R.U64 R40, R40, 0x3, RZ ;  /* 0x0000000328287819 */ /* 0x000fe200000012ff */
[----:B------:R-:W-:Y:S01]  /*eb30*/  UIMAD UR4, UR16, UR12, URZ ;  /* 0x0000000c100472a4 */ /* 0x000fe2000f8e023f */
[----:B------:R-:W-:-:S03]  /*eb40*/  SHF.R.U64 R36, R36, 0x3, RZ ;  /* 0x0000000324247819 */ /* 0x000fc600000012ff */
[----:B-1----:R-:W1:Y:S01]  /*eb50*/  @P1 LDC R3, c[0x0][0xbf0] ;  /* 0x0002fc00ff031b82 */ /* 0x002e620000000800 */
[----:B------:R-:W-:Y:S01]  /*eb60*/  VIADD R45, R2, UR37 ;  /* 0x00000025022d7c36 */ /* 0x000fe20008000000 */
[----:B------:R-:W-:Y:S01]  /*eb70*/  UIMAD UR4, UR42, UR13, UR4 ;  /* 0x0000000d2a0472a4 */ /* 0x000fe2000f8e0204 */
[----:B------:R-:W-:Y:S01]  /*eb80*/  SHF.R.U64 R32, R32, 0x3, RZ ;  /* 0x0000000320207819 */ /* 0x000fe200000012ff */
[----:B------:R-:W-:Y:S01]  /*eb90*/  UIMAD.WIDE.U32 UR8, UR42, UR12, UR8 ;  /* 0x0000000c2a0872a5 */ /* 0x000fe2000f8e0008 */
[----:B------:R-:W-:Y:S01]  /*eba0*/  LOP3.LUT R24, R11, R24, RZ, 0x3c, !PT ;  /* 0x000000180b187212 */ /* 0x000fe200078e3cff */
[----:B------:R-:W-:Y:S01]  /*ebb0*/  ULDC.64 UR10, c[0x0][0xaf0] ;  /* 0x0002bc00000a7ab9 */ /* 0x000fe20000000a00 */
[----:B------:R-:W-:Y:S01]  /*ebc0*/  IMAD.MOV.U32 R21, RZ, RZ, R45 ;  /* 0x000000ffff157224 */ /* 0x000fe200078e002d */
[----:B------:R-:W-:Y:S01]  /*ebd0*/  UIADD3 UR9, UR9, UR4, URZ ;  /* 0x0000000409097290 */ /* 0x000fe2000fffe03f */
[----:B------:R-:W-:Y:S01]  /*ebe0*/  LOP3.LUT R40, R40, R41, RZ, 0x3c, !PT ;  /* 0x0000002928287212 */ /* 0x000fe200078e3cff */
[----:B------:R-:W-:Y:S01]  /*ebf0*/  UIMAD UR4, UR18, UR10, URZ ;  /* 0x0000000a120472a4 */ /* 0x000fe2000f8e023f */
[----:B------:R-:W-:Y:S01]  /*ec00*/  LOP3.LUT R36, R36, R37, RZ, 0x3c, !PT ;  /* 0x0000002524247212 */ /* 0x000fe200078e3cff */
[----:B------:R-:W5:Y:S01]  /*ec10*/  LD.E.128 R12, desc[UR54][R12.64] ;  /* 0x000000360c0c7980 */ /* 0x000f62000c101d00 */
[----:B0-----:R-:W-:Y:S01]  /*ec20*/  @P1 IMAD.HI.U32 R2, R45, R20, RZ ;  /* 0x000000142d021227 */ /* 0x001fe200078e00ff */
[----:B------:R-:W-:Y:S01]  /*ec30*/  UIMAD UR4, UR17, UR11, UR4 ;  /* 0x0000000b110472a4 */ /* 0x000fe2000f8e0204 */
[----:B------:R-:W-:Y:S01]  /*ec40*/  LOP3.LUT R32, R32, R33, RZ, 0x3c, !PT ;  /* 0x0000002120207212 */ /* 0x000fe200078e3cff */
[----:B------:R-:W-:Y:S01]  /*ec50*/  UIMAD.WIDE.U32 UR8, UR17, UR10, UR8 ;  /* 0x0000000a110872a5 */ /* 0x000fe2000f8e0008 */
[--C-:B------:R-:W-:Y:S01]  /*ec60*/  IMAD.X R41, RZ, RZ, R25.reuse, P6 ;  /* 0x000000ffff297224 */ /* 0x100fe200030e0619 */
[----:B------:R-:W5:Y:S01]  /*ec70*/  LD.E.128 R8, desc[UR54][R8.64] ;  /* 0x0000003608087980 */ /* 0x000f62000c101d00 */
[--C-:B------:R-:W-:Y:S01]  /*ec80*/  IMAD.X R37, RZ, RZ, R25.reuse, P5 ;  /* 0x000000ffff257224 */ /* 0x100fe200028e0619 */
[----:B-1----:R-:W-:Y:S01]  /*ec90*/  @P1 SHF.R.U32.HI R21, RZ, R3, R2 ;  /* 0x00000003ff151219 */ /* 0x002fe20000011602 */
[----:B------:R-:W-:Y:S01]  /*eca0*/  IMAD.X R33, RZ, RZ, R25, P4 ;  /* 0x000000ffff217224 */ /* 0x000fe200020e0619 */
[----:B------:R-:W-:Y:S01]  /*ecb0*/  UIADD3 UR4, UR9, UR4, URZ ;  /* 0x0000000409047290 */ /* 0x000fe2000fffe03f */
[----:B------:R-:W5:Y:S01]  /*ecc0*/  LD.E.128 R4, desc[UR54][R4.64] ;  /* 0x0000003604047980 */ /* 0x000f62000c101d00 */
[--C-:B------:R-:W-:Y:S01]  /*ecd0*/  SHF.R.S32.HI R20, RZ, 0x1f, R21.reuse ;  /* 0x0000001fff147819 */ /* 0x100fe20000011415 */
[----:B------:R-:W-:Y:S01]  /*ece0*/  IMAD.MOV R44, RZ, RZ, -R21 ;  /* 0x000000ffff2c7224 */ /* 0x000fe200078e0a15 */
[----:B------:R-:W-:Y:S01]  /*ecf0*/  ULDC.64 UR10, c[0x0][0xae0] ;  /* 0x0002b800000a7ab9 */ /* 0x000fe20000000a00 */
[----:B------:R-:W-:Y:S01]  /*ed00*/  IMAD.U32 R3, RZ, RZ, UR9 ;  /* 0x00000009ff037e24 */ /* 0x000fe2000f8e00ff */
[----:B------:R-:W5:Y:S01]  /*ed10*/  LD.E.128 R24, desc[UR54][R24.64] ;  /* 0x0000003618187980 */ /* 0x000f62000c101d00 */
[----:B------:R-:W-:-:S02]  /*ed20*/  IMAD R20, R20, UR10, RZ ;  /* 0x0000000a14147c24 */ /* 0x000fc4000f8e02ff */
[----:B------:R-:W-:Y:S01]  /*ed30*/  IMAD R45, R49, R44, R45 ;  /* 0x0000002c312d7224 */ /* 0x000fe200078e022d */
[----:B------:R-:W5:Y:S01]  /*ed40*/  LD.E.128 R40, desc[UR54][R40.64] ;  /* 0x0000003628287980 */ /* 0x000f62000c101d00 */
[----:B------:R-:W-:Y:S01]  /*ed50*/  IMAD.U32 R2, RZ, RZ, UR8 ;  /* 0x00000008ff027e24 */ /* 0x000fe2000f8e00ff */
[----:B------:R-:W-:Y:S01]  /*ed60*/  ULDC.64 UR8, c[0x0][0xad8] ;  /* 0x0002b60000087ab9 */ /* 0x000fe20000000a00 */
[----:B------:R-:W-:Y:S01]  /*ed70*/  IMAD.U32 R3, RZ, RZ, UR4 ;  /* 0x00000004ff037e24 */ /* 0x000fe2000f8e00ff */
[----:B------:R-:W5:Y:S01]  /*ed80*/  LD.E.128 R36, desc[UR54][R36.64] ;  /* 0x0000003624247980 */ /* 0x000f62000c101d00 */
[----:B------:R-:W-:-:S03]  /*ed90*/  IMAD R47, R21, UR11, R20 ;  /* 0x0000000b152f7c24 */ /* 0x000fc6000f8e0214 */
[----:B------:R-:W5:Y:S01]  /*eda0*/  LD.E.128 R32, desc[UR54][R32.64] ;  /* 0x0000003620207980 */ /* 0x000f62000c101d00 */
[----:B------:R-:W-:-:S03]  /*edb0*/  SHF.R.S32.HI R20, RZ, 0x1f, R45 ;  /* 0x0000001fff147819 */ /* 0x000fc6000001142d */
[----:B------:R-:W5:Y:S01]  /*edc0*/  LD.E.128 R28, desc[UR54][R28.64] ;  /* 0x000000361c1c7980 */ /* 0x000f62000c101d00 */
[----:B------:R-:W-:Y:S01]  /*edd0*/  IMAD.WIDE.U32 R2, R21, UR10, R2 ;  /* 0x0000000a15027c25 */ /* 0x000fe2000f8e0002 */
        /* <DEDUP_REMOVED lines=8> */
[----:B------:R-:W-:Y:S02]  /*ee60*/  VIADD R46, R184, UR37 ;  /* 0x00000025b82e7c36 */ /* 0x000fe40008000000 */
[C---:B------:R-:W-:Y:S02]  /*ee70*/  IMAD R21, R45.reuse, UR9, R44 ;  /* 0x000000092d157c24 */ /* 0x040fe4000f8e022c */
[----:B------:R-:W-:Y:S01]  /*ee80*/  IMAD.WIDE.U32 R2, R45, UR8, R2 ;  /* 0x000000082d027c25 */ /* 0x000fe2000f8e0002 */
[CC--:B------:R-:W-:Y:S01]  /*ee90*/  ISETP.GE.AND P2, PT, R46.reuse, R51.reuse, PT ;  /* 0x000000332e00720c */ /* 0x0c0fe20003f46270 */
[----:B------:R-:W-:Y:S02]  /*eea0*/  ULDC.64 UR8, c[0x0][0xa80] ;  /* 0x0002a00000087ab9 */ /* 0x000fe40000000a00 */
[----:B------:R-:W-:Y:S02]  /*eeb0*/  VIADD R20, R46, 0x20 ;  /* 0x000000202e147836 */ /* 0x000fe40000000000 */
[----:B------:R-:W-:Y:S01]  /*eec0*/  VIADD R0, R0, 0x28820 ;  /* 0x0002882000007836 */ /* 0x000fe20000000000 */
[----:B------:R-:W-:Y:S01]  /*eed0*/  LEA R44, P3, R2, UR8, 0x1 ;  /* 0x00000008022c7c11 */ /* 0x000fe2000f8608ff */
[----:B------:R-:W-:Y:S01]  /*eee0*/  IMAD.IADD R3, R3, 0x1, R21 ;  /* 0x0000000103037824 */ /* 0x000fe200078e0215 */
[----:B------:R-:W-:Y:S01]  /*eef0*/  ISETP.GE.AND P0, PT, R20, R51, PT ;  /* 0x000000331400720c */ /* 0x000fe20003f06270 */
[----:B------:R-:W-:Y:S01]  /*ef00*/  VIADD R20, R46, 0x40 ;  /* 0x000000402e147836 */ /* 0x000fe20000000000 */
[----:B------:R-:W-:-:S02]  /*ef10*/  PRMT R0, RZ, 0x654, R0 ;  /* 0x00000654ff007816 */ /* 0x000fc40000000000 */
[----:B------:R-:W-:Y:S01]  /*ef20*/  LEA.HI.X R45, R2, UR9, R3, 0x1, P3 ;  /* 0x00000009022d7c11 */ /* 0x000fe200098f0c03 */
[----:B------:R-:W-:Y:S01]  /*ef30*/  BSSY B1, `(.L_x_7938) ;  /* 0x000000f000017945 */ /* 0x000fe20003800000 */
[----:B------:R-:W-:Y:S01]  /*ef40*/  ISETP.GE.AND P1, PT, R20, R51, PT ;  /* 0x000000331400720c */ /* 0x000fe20003f26270 */
[----:B0-----:R0:W-:Y:S01]  /*ef50*/  SYNCS.ARRIVE.TRANS64.RED.A1T0 RZ, [R0+URZ], RZ ;  /* 0x000000ff00ff79a7 */ /* 0x0011e2000810043f */
        /* <DEDUP_REMOVED lines=12> */
.L_x_7939:
[----:B------:R-:W-:Y:S05]  /*f020*/  BSYNC B1 ;  /* 0x0000000000017941 */ /* 0x000fea0003800000 */
.L_x_7938:
        /* <DEDUP_REMOVED lines=13> */
.L_x_7941:
[----:B------:R-:W-:Y:S05]  /*f100*/  BSYNC B1 ;  /* 0x0000000000017941 */ /* 0x000fea0003800000 */
.L_x_7940:
[----:B----4-:R4:W0:Y:S01]  /*f110*/  SHFL.IDX PT, R0, R45, 0x2, 0x181f ;  /* 0x00581f002d007f89 */ /* 0x01082200000e0000 */
[----:B------:R-:W-:Y:S03]  /*f120*/  BSSY B1, `(.L_x_7942) ;  /* 0x000000c000017945 */ /* 0x000fe60003800000 */
[----:B---3-5:R4:W3:Y:S01]  /*f130*/  SHFL.IDX PT, R12, R44, 0x2, 0x181f ;  /* 0x00581f002c0c7f89 */ /* 0x0288e200000e0000 */
[----:B------:R-:W-:Y:S05]  /*f140*/  @P1 BRA `(.L_x_7943) ;  /* 0x0000000000241947 */ /* 0x000fea0003800000 */
[----:B------:R-:W-:Y:S02]  /*f150*/  ULDC UR4, c[0x0][0xac8] ;  /* 0x0002b20000047ab9 */ /* 0x000fe40000000800 */
[----:B------:R-:W-:Y:S02]  /*f160*/  ISETP.GE.AND P2, PT, R18, UR4, PT ;  /* 0x0000000412007c0c */ /* 0x000fe4000bf46270 */
[----:B------:R-:W-:-:S11]  /*f170*/  ISETP.GE.AND P3, PT, R19, UR4, PT ;  /* 0x0000000413007c0c */ /* 0x000fd6000bf66270 */
[CC--:B---3--:R-:W-:Y:S02]  /*f180*/  @!P2 LEA R2, P0, R18.reuse, R12.reuse, 0x1 ;  /* 0x0000000c1202a211 */ /* 0x0c8fe400078008ff */
[C---:B------:R-:W-:Y:S02]  /*f190*/  @!P3 LEA R12, P1, R19.reuse, R12, 0x1 ;  /* 0x0000000c130cb211 */ /* 0x040fe400078208ff */
[-C--:B0-----:R-:W-:Y:S02]  /*f1a0*/  @!P2 LEA.HI.X R3, R18, R0.reuse, R190, 0x1, P0 ;  /* 0x000000001203a211 */ /* 0x081fe400000f0cbe */
[----:B------:R-:W-:-:S03]  /*f1b0*/  @!P3 LEA.HI.X R13, R19, R0, R189, 0x1, P1 ;  /* 0x00000000130db211 */ /* 0x000fc600008f0cbd */
[----:B------:R0:W-:Y:S04]  /*f1c0*/  @!P2 ST.E.128 desc[UR54][R2.64], R8 ;  /* 0x000000080200a985 */ /* 0x0001e8000c101d36 */
[----:B------:R0:W-:Y:S02]  /*f1d0*/  @!P3 ST.E.128 desc[UR54][R12.64], R32 ;  /* 0x000000200c00b985 */ /* 0x0001e4000c101d36 */
.L_x_7943:
[----:B------:R-:W-:Y:S05]  /*f1e0*/  BSYNC B1 ;  /* 0x0000000000017941 */ /* 0x000fea0003800000 */
.L_x_7942:
[----:B0-----:R-:W-:Y:S01]  /*f1f0*/  VIADD R0, R46, 0x60 ;  /* 0x000000602e007836 */ /* 0x001fe20000000000 */
[----:B-1--4-:R-:W4:Y:S04]  /*f200*/  SHFL.IDX PT, R45, R45, 0x3, 0x181f ;  /* 0x00781f002d2d7f89 */ /* 0x012f2800000e0000 */
[----:B------:R-:W-:Y:S01]  /*f210*/  ISETP.GE.AND P0, PT, R0, R51, PT ;  /* 0x000000330000720c */ /* 0x000fe20003f06270 */
[----:B------:R-:W0:-:S12]  /*f220*/  SHFL.IDX PT, R44, R44, 0x3, 0x181f ;  /* 0x00781f002c2c7f89 */ /* 0x000e1800000e0000 */
[----:B------:R-:W-:Y:S05]  /*f230*/  @P0 BRA `(.L_x_7944) ;  /* 0x0000000c000c0947 */ /* 0x000fea0003800000 */
[----:B------:R-:W-:Y:S02]  /*f240*/  ULDC UR4, c[0x0][0xac8] ;  /* 0x0002b20000047ab9 */ /* 0x000fe40000000800 */
[----:B------:R-:W-:-:S13]  /*f250*/  ISETP.GE.AND P1, PT, R18, UR4, PT ;  /* 0x0000000412007c0c */ /* 0x000fda000bf26270 */
[----:B0-----:R-:W-:-:S04]  /*f260*/  @!P1 LEA R2, P0, R18, R44, 0x1 ;  /* 0x0000002c12029211 */ /* 0x001fc800078008ff */
[----:B----4-:R-:W-:Y:S02]  /*f270*/  @!P1 LEA.HI.X R3, R18, R45, R190, 0x1, P0 ;  /* 0x0000002d12039211 */ /* 0x010fe400000f0cbe */
[----:B------:R-:W-:-:S03]  /*f280*/  ISETP.GE.AND P0, PT, R19, UR4, PT ;  /* 0x0000000413007c0c */ /* 0x000fc6000bf06270 */
[----:B------:R0:W-:Y:S10]  /*f290*/  @!P1 ST.E.128 desc[UR54][R2.64], R4 ;  /* 0x0000000402009985 */ /* 0x0001f4000c101d36 */
[----:B------:R-:W-:Y:S05]  /*f2a0*/  @P0 BRA `(.L_x_7944) ;  /* 0x0000000800f00947 */ /* 0x000fea0003800000 */
[----:B0-----:R-:W-:-:S04]  /*f2b0*/  LEA R2, P0, R19, R44, 0x1 ;  /* 0x0000002c13027211 */ /* 0x001fc800078008ff */
[----:B------:R-:W-:-:S05]  /*f2c0*/  LEA.HI.X R3, R19, R45, R189, 0x1, P0 ;  /* 0x0000002d13037211 */ /* 0x000fca00000f0cbd */
[----:B------:R0:W-:Y:S01]  /*f2d0*/  ST.E.128 desc[UR54][R2.64], R28 ;  /* 0x0000001c02007985 */ /* 0x0001e2000c101d36 */
[----:B------:R-:W-:Y:S05]  /*f2e0*/  BRA `(.L_x_7944) ;  /* 0x0000000800e07947 */ /* 0x000fea0003800000 */
.L_x_7936:
[----:B------:R-:W-:Y:S01]  /*f2f0*/  ULDC.64 UR8, c[0x0][0xc00] ;  /* 0x0003000000087ab9 */ /* 0x000fe20000000a00 */
[----:B------:R-:W-:Y:S01]  /*f300*/  ULDC UR4, c[0x0][0xa88] ;  /* 0x0002a20000047ab9 */ /* 0x000fe20000000800 */
[----:B------:R-:W-:Y:S01]  /*f310*/  UISETP.NE.U32.AND UP0, UPT, UR8, URZ, UPT ;  /* 0x0000003f0800728c */ /* 0x000fe2000bf05070 */
[----:B------:R-:W0:Y:S03]  /*f320*/  LDC R11, c[0x0][0xbe8] ;  /* 0x0002fa00ff0b7b82 */ /* 0x000e260000000800 */
[----:B------:R-:W-:-:S03]  /*f330*/  UISETP.NE.AND.EX UP0, UPT, UR9, URZ, UPT, UP0 ;  /* 0x0000003f0900728c */ /* 0x000fc6000bf05300 */
[----:B------:R-:W-:Y:S02]  /*f340*/  ULDC.64 UR8, c[0x0][0xc00] ;  /* 0x0003000000087ab9 */ /* 0x000fe40000000a00 */
[----:B------:R-:W-:Y:S01]  /*f350*/  UIMAD.WIDE UR8, UR36, 0x4, UR8 ;  /* 0x00000004240878a5 */ /* 0x000fe2000f8e0208 */
[----:B------:R-:W-:-:S05]  /*f360*/  PLOP3.LUT P2, PT, PT, PT, UP0, 0x80, 0x0 ;  /* 0x000000000000781c */ /* 0x000fca0003f4f008 */
[----:B------:R-:W-:Y:S02]  /*f370*/  IMAD.U32 R2, RZ, RZ, UR8 ;  /* 0x00000008ff027e24 */ /* 0x000fe4000f8e00ff */
[----:B------:R-:W-:Y:S01]  /*f380*/  IMAD.U32 R3, RZ, RZ, UR9 ;  /* 0x00000009ff037e24 */ /* 0x000fe2000f8e00ff */
[----:B------:R-:W-:Y:S02]  /*f390*/  ULDC.64 UR8, c[0x0][0xc08] ;  /* 0x0003020000087ab9 */ /* 0x000fe40000000a00 */
[----:B------:R-:W-:Y:S01]  /*f3a0*/  UISETP.NE.U32.AND UP1, UPT, UR8, URZ, UPT ;  /* 0x0000003f0800728c */ /* 0x000fe2000bf25070 */
[----:B------:R-:W-:Y:S02]  /*f3b0*/  IMAD.U32 R0, RZ, RZ, UR4 ;  /* 0x00000004ff007e24 */ /* 0x000fe4000f8e00ff */
[----:B------:R-:W2:Y:S01]  /*f3c0*/  @P2 LDG.E R6, desc[UR54][R2.64] ;  /* 0x0000003602062981 */ /* 0x000ea2000c1e1900 */
[----:B------:R-:W-:-:S06]  /*f3d0*/  UISETP.NE.AND.EX UP1, UPT, UR9, URZ, UPT, UP1 ;  /* 0x0000003f0900728c */ /* 0x000fcc000bf25310 */
[----:B------:R-:W-:-:S05]  /*f3e0*/  PLOP3.LUT P3, PT, PT, PT, UP1, 0x80, 0x0 ;  /* 0x000000000000781c */ /* 0x000fca0003f6f018 */
[----:B------:R-:W-:Y:S02]  /*f3f0*/  @UP1 ULDC.64 UR8, c[0x0][0xc08] ;  /* 0x0003020000081ab9 */ /* 0x000fe40000000a00 */
[----:B------:R-:W-:-:S06]  /*f400*/  @UP1 UIMAD.WIDE UR8, UR36, 0x4, UR8 ;  /* 0x00000004240818a5 */ /* 0x000fcc000f8e0208 */
        /* <DEDUP_REMOVED lines=14> */
.L_x_7945:
[----:B------:R-:W-:Y:S01]  /*f4f0*/  USHF.R.S32.HI UR8, URZ, 0x1f, UR36 ;  /* 0x0000001f3f087899 */ /* 0x000fe20008011424 */
[----:B------:R-:W-:Y:S01]  /*f500*/  BSSY B1, `(.L_x_7946) ;  /* 0x000002e000017945 */ /* 0x000fe20003800000 */
[----:B------:R-:W-:Y:S02]  /*f510*/  USHF.R.S32.HI UR11, URZ, 0x1f, UR4 ;  /* 0x0000001f3f0b7899 */ /* 0x000fe40008011404 */
        /* <DEDUP_REMOVED lines=12> */
[----:B------:R-:W-:Y:S01]  /*f5e0*/  UMOV UR8, UR4 ;  /* 0x0000000400087c82 */ /* 0x000fe20008000000 */
[----:B------:R-:W-:Y:S01]  /*f5f0*/  UIMAD UR10, UR12, UR16, URZ ;  /* 0x000000100c0a72a4 */ /* 0x000fe2000f8e023f */
[----:B------:R-:W-:Y:S01]  /*f600*/  IMAD.MOV.U32 R2, RZ, RZ, R4 ;  /* 0x000000ffff027224 */ /* 0x000fe200078e0004 */
        /* <DEDUP_REMOVED lines=29> */
.L_x_7947:
[----:B------:R-:W-:Y:S05]  /*f7e0*/  BSYNC B1 ;  /* 0x0000000000017941 */ /* 0x000fea0003800000 */
.L_x_7946:
[----:B0-----:R-:W0:Y:S01]  /*f7f0*/  @P0 LDC R3, c[0x0][0xbf0] ;  /* 0x0002fc00ff030b82 */ /* 0x001e220000000800 */
[----:B------:R-:W-:Y:S01]  /*f800*/  ULDC.64 UR16, c[0x0][0xaa0] ;  /* 0x0002a80000107ab9 */ /* 0x000fe20000000a00 */
[----:B------:R-:W-:Y:S01]  /*f810*/  IMAD R2, R22, 0x20, R184 ;  /* 0x0000002016027824 */ /* 0x000fe200078e02b8 */
[----:B------:R-:W-:Y:S01]  /*f820*/  UIMAD UR10, UR11, UR16, URZ ;  /* 0x000000100b0a72a4 */ /* 0x000fe2000f8e023f */
[----:B------:R-:W-:Y:S01]  /*f830*/  BSSY B1, `(.L_x_7948) ;  /* 0x0000039000017945 */ /* 0x000fe20003800000 */
[----:B------:R-:W-:Y:S01]  /*f840*/  UIMAD.WIDE.U32 UR8, UR4, UR16, URZ ;  /* 0x00000010040872a5 */ /* 0x000fe2000f8e003f */
[----:B------:R-:W-:Y:S01]  /*f850*/  VIADD R6, R2, UR37 ;  /* 0x0000002502067c36 */ /* 0x000fe20008000000 */
[----:B------:R-:W-:-:S03]  /*f860*/  UIMAD UR10, UR4, UR17, UR10 ;  /* 0x00000011040a72a4 */ /* 0x000fc6000f8e020a */
[----:B------:R-:W-:Y:S01]  /*f870*/  ULDC.64 UR16, c[0x0][0xae8] ;  /* 0x0002ba0000107ab9 */ /* 0x000fe20000000a00 */
[----:B------:R-:W-:Y:S01]  /*f880*/  UIADD3 UR9, UR9, UR10, URZ ;  /* 0x0000000a09097290 */ /* 0x000fe2000fffe03f */
[----:B------:R-:W-:Y:S01]  /*f890*/  @P0 IMAD.HI.U32 R2, R6, R9, RZ ;  /* 0x0000000906020227 */ /* 0x000fe200078e00ff */
[----:B------:R-:W-:Y:S02]  /*f8a0*/  UIMAD UR4, UR12, UR16, URZ ;  /* 0x000000100c0472a4 */ /* 0x000fe4000f8e023f */
[----:B------:R-:W-:Y:S01]  /*f8b0*/  UIMAD.WIDE.U32 UR8, UR42, UR16, UR8 ;  /* 0x000000102a0872a5 */ /* 0x000fe2000f8e0008 */
[----:B------:R-:W-:Y:S01]  /*f8c0*/  IMAD.MOV.U32 R5, RZ, RZ, R6 ;  /* 0x000000ffff057224 */ /* 0x000fe200078e0006 */
[----:B------:R-:W-:Y:S01]  /*f8d0*/  UIMAD UR4, UR42, UR17, UR4 ;  /* 0x000000112a0472a4 */ /* 0x000fe2000f8e0204 */
[----:B------:R-:W-:-:S03]  /*f8e0*/  ULDC.64 UR10, c[0x0][0xaf0] ;  /* 0x0002bc00000a7ab9 */ /* 0x000fc60000000a00 */
[----:B------:R-:W-:Y:S02]  /*f8f0*/  UIADD3 UR9, UR9, UR4, URZ ;  /* 0x0000000409097290 */ /* 0x000fe4000fffe03f */
[----:B------:R-:W-:Y:S01]  /*f900*/  UIMAD UR4, UR14, UR10, URZ ;  /* 0x0000000a0e0472a4 */ /* 0x000fe2000f8e023f */
[----:B0-----:R-:W-:Y:S01]  /*f910*/  @P0 SHF.R.U32.HI R5, RZ, R3, R2 ;  /* 0x00000003ff050219 */ /* 0x001fe20000011602 */
        /* <DEDUP_REMOVED lines=42> */
.L_x_7949:
[----:B------:R-:W-:Y:S05]  /*fbc0*/  BSYNC B1 ;  /* 0x0000000000017941 */ /* 0x000fea0003800000 */
.L_x_7948:
        /* <DEDUP_REMOVED lines=13> */
.L_x_7951:
[----:B------:R-:W-:Y:S05]  /*fca0*/  BSYNC B1 ;  /* 0x0000000000017941 */ /* 0x000fea0003800000 */
.L_x_7950:
        /* <DEDUP_REMOVED lines=13> */
.L_x_7953:
[----:B------:R-:W-:Y:S05]  /*fd80*/  BSYNC B1 ;  /* 0x0000000000017941 */ /* 0x000fea0003800000 */
.L_x_7952:
[----:B0-----:R-:W-:Y:S01]  /*fd90*/  VIADD R0, R6, 0x60 ;  /* 0x0000006006007836 */ /* 0x001fe20000000000 */
[----:B--2-4-:R-:W0:Y:S04]  /*fda0*/  SHFL.IDX PT, R5, R5, 0x3, 0x181f ;  /* 0x00781f0005057f89 */ /* 0x014e2800000e0000 */
[----:B------:R-:W-:Y:S01]  /*fdb0*/  ISETP.GE.AND P0, PT, R0, R11, PT ;  /* 0x0000000b0000720c */ /* 0x000fe20003f06270 */
[----:B-1-3--:R1:W2:-:S12]  /*fdc0*/  SHFL.IDX PT, R2, R4, 0x3, 0x181f ;  /* 0x00781f0004027f89 */ /* 0x00a29800000e0000 */
[----:B-1----:R-:W-:Y:S05]  /*fdd0*/  @P0 BRA `(.L_x_7944) ;  /* 0x0000000000240947 */ /* 0x002fea0003800000 */
[----:B------:R-:W-:Y:S02]  /*fde0*/  ULDC UR4, c[0x0][0xac8] ;  /* 0x0002b20000047ab9 */ /* 0x000fe40000000800 */
[----:B------:R-:W-:Y:S02]  /*fdf0*/  ISETP.GE.AND P2, PT, R18, UR4, PT ;  /* 0x0000000412007c0c */ /* 0x000fe4000bf46270 */
[----:B------:R-:W-:-:S11]  /*fe00*/  ISETP.GE.AND P3, PT, R19, UR4, PT ;  /* 0x0000000413007c0c */ /* 0x000fd6000bf66270 */
[CC--:B--2---:R-:W-:Y:S02]  /*fe10*/  @!P2 LEA R6, P0, R18.reuse, R2.reuse, 0x1 ;  /* 0x000000021206a211 */ /* 0x0c4fe400078008ff */
[C---:B------:R-:W-:Y:S02]  /*fe20*/  @!P3 LEA R2, P1, R19.reuse, R2, 0x1 ;  /* 0x000000021302b211 */ /* 0x040fe400078208ff */
[-C--:B0-----:R-:W-:Y:S02]  /*fe30*/  @!P2 LEA.HI.X R7, R18, R5.reuse, R190, 0x1, P0 ;  /* 0x000000051207a211 */ /* 0x081fe400000f0cbe */
[----:B------:R-:W-:-:S03]  /*fe40*/  @!P3 LEA.HI.X R3, R19, R5, R189, 0x1, P1 ;  /* 0x000000051303b211 */ /* 0x000fc600008f0cbd */
[----:B------:R1:W-:Y:S04]  /*fe50*/  @!P2 ST.E.128 desc[UR54][R6.64], RZ ;  /* 0x000000ff0600a985 */ /* 0x0003e8000c101d36 */
[----:B------:R1:W-:Y:S02]  /*fe60*/  @!P3 ST.E.128 desc[UR54][R2.64], RZ ;  /* 0x000000ff0200b985 */ /* 0x0003e4000c101d36 */
.L_x_7944:
[----:B------:R-:W-:Y:S05]  /*fe70*/  BSYNC B0 ;  /* 0x0000000000007941 */ /* 0x000fea0003800000 */
.L_x_7935:
[----:B------:R-:W-:Y:S02]  /*fe80*/  ULDC UR4, c[0x0][0xc3c] ;  /* 0x00030f0000047ab9 */ /* 0x000fe40000000800 */
[----:B------:R-:W-:-:S06]  /*fe90*/  UISETP.GE.AND UP0, UPT, UR6, UR4, UPT ;  /* 0x000000040600728c */ /* 0x000fcc000bf06270 */
[----:B------:R-:W-:-:S13]  /*fea0*/  PLOP3.LUT P0, PT, PT, PT, UP0, 0x80, 0x0 ;  /* 0x000000000000781c */ /* 0x000fda0003f0f008 */
[----:B------:R-:W-:Y:S05]  /*feb0*/  @!P0 BRA `(.L_x_7954) ;  /* 0xffffff0c00a08947 */ /* 0x000fea000383ffff */
[----:B------:R-:W-:Y:S05]  /*fec0*/  EXIT ;  /* 0x000000000000794d */ /* 0x000fea0003800000 */
.L_x_7845:
        /* <DEDUP_REMOVED lines=9> */
[----:B-1----:R-:W0:Y:S08]  /*ff60*/  S2UR UR5, SR_CgaCtaId ;  /* 0x00000000000579c3 */ /* 0x002e300000008800 */
[----:B------:R-:W-:Y:S06]  /*ff70*/  BAR.SYNC.DEFER_BLOCKING 0x5, 0x180 ;  /* 0x0146000000007b1d */ /* 0x000fec0000010000 */
[----:B------:R-:W-:-:S02]  /*ff80*/  UMOV UR4, 0x400 ;  /* 0x0000040000047882 */ /* 0x000fc40000000000 */
[----:B0-----:R-:W-:-:S09]  /*ff90*/  ULEA UR4, UR5, UR4, 0x18 ;  /* 0x0000000405047291 */ /* 0x001fd2000f8ec03f */
[----:B------:R-:W0:Y:S01]  /*ffa0*/  LDS.128 R16, [UR4+0x288d0] ;  /* 0x0288d004ff107984 */ /* 0x000e220008000c00 */
[----:B------:R-:W-:Y:S06]  /*ffb0*/  BAR.ARV 0x4, 0x180 ;  /* 0x0106000000007b1d */ /* 0x000fec0000002000 */
[----:B------:R-:W-:Y:S05]  /*ffc0*/  BRA `(.L_x_7956) ;  /* 0x00000008008c7947 */ /* 0x000fea0003800000 */
.L_x_7955:
[----:B------:R-:W0:Y:S01]  /*ffd0*/  S2R R2, SR_TID.X ;  /* 0x0000000000027919 */ /* 0x000e220000002100 */
[----:B-1----:R-:W-:Y:S01]  /*ffe0*/  ULDC UR4, c[0x0][0xc3c] ;  /* 0x00030f0000047ab9 */ /* 0x002fe20000000800 */
        /* <DEDUP_REMOVED lines=38> */
.L_x_7961:
        /* <DEDUP_REMOVED lines=12> */
.L_x_7960:
[----:B------:R-:W-:Y:S05]  /*10310*/  BSYNC B0 ;  /* 0x0000000000007941 */ /* 0x000fea0003800000 */
.L_x_7959:
        /* <DEDUP_REMOVED lines=20> */
.L_x_7957:
        /* <DEDUP_REMOVED lines=20> */
.L_x_7962:
[----:B---3--:R-:W-:Y:S01]  /*105a0*/  IMAD R16, R16, UR5, R11 ;  /* 0x0000000510107c24 */ /* 0x008fe2000f8e020b */
[----:B------:R-:W-:Y:S01]  /*105b0*/  IABS R2, R4 ;  /* 0x0000000400027213 */ /* 0x000fe20000000000 */
[----:B-12---:R-:W-:-:S03]  /*105c0*/  IMAD.MOV R9, RZ, RZ, -R3 ;  /* 0x000000ffff097224 */ /* 0x006fc600078e0a03 */
[----:B------:R-:W-:Y:S01]  /*105d0*/  IADD3 R11, -R16, UR6, RZ ;  /* 0x00000006100b7c10 */ /* 0x000fe2000fffe1ff */
        /* <DEDUP_REMOVED lines=19> */
[----:B------:R-:W-:-:S04]  /*10710*/  IMAD R13, R7, R2, RZ ;  /* 0x00000002070d7224 */ /* 0x000fc800078e02ff */
[----:B------:R-:W-:-:S05]  /*10720*/  IMAD.MOV R6, RZ, RZ, -R13 ;  /* 0x000000ffff067224 */ /* 0x000fca00078e0a0d */
[----:B------:R-:W-:Y:S01]  /*10730*/  VIADDMNMX R15, R6, UR5, R7, PT ;  /* 0x00000005060f7c46 */ /* 0x000fe2000b800107 */
[----:B------:R-:W-:-:S03]  /*10740*/  IMAD.MOV R7, RZ, RZ, -R2 ;  /* 0x000000ffff077224 */ /* 0x000fc600078e0a02 */
[----:B------:R-:W-:Y:S01]  /*10750*/  IABS R8, R15 ;  /* 0x0000000f00087213 */ /* 0x000fe20000000000 */
[----:B------:R-:W-:Y:S01]  /*10760*/  IMAD R4, R4, R7, R11 ;  /* 0x0000000704047224 */ /* 0x000fe200078e020b */
[----:B0-----:R-:W-:Y:S01]  /*10770*/  IABS R10, R15 ;  /* 0x0000000f000a7213 */ /* 0x001fe20000000000 */
[----:B------:R-:W-:Y:S01]  /*10780*/  IMAD.MOV R18, RZ, RZ, -R15 ;  /* 0x000000ffff127224 */ /* 0x000fe200078e0a0f */
[----:B------:R-:W0:Y:S02]  /*10790*/  I2F.RP R6, R8 ;  /* 0x0000000800067306 */ /* 0x000e240000209400 */
[----:B------:R-:W-:-:S06]  /*107a0*/  IABS R9, R4 ;  /* 0x0000000400097213 */ /* 0x000fcc0000000000 */
[----:B0-----:R-:W0:Y:S02]  /*107b0*/  MUFU.RCP R6, R6 ;  /* 0x0000000600067308 */ /* 0x001e240000001000 */
[----:B0-----:R-:W-:-:S06]  /*107c0*/  VIADD R3, R6, 0xffffffe ;  /* 0x0ffffffe06037836 */ /* 0x001fcc0000000000 */
[----:B------:R-:W0:Y:S02]  /*107d0*/  F2I.FTZ.U32.TRUNC.NTZ R3, R3 ;  /* 0x0000000300037305 */ /* 0x000e24000021f000 */
[----:B0-----:R-:W-:-:S04]  /*107e0*/  IMAD.MOV R2, RZ, RZ, -R3 ;  /* 0x000000ffff027224 */ /* 0x001fc800078e0a03 */
[----:B------:R-:W-:Y:S02]  /*107f0*/  IMAD.MOV.U32 R7, RZ, RZ, R2 ;  /* 0x000000ffff077224 */ /* 0x000fe400078e0002 */
[----:B------:R-:W-:Y:S02]  /*10800*/  IMAD.MOV.U32 R2, RZ, RZ, RZ ;  /* 0x000000ffff027224 */ /* 0x000fe400078e00ff */
        /* <DEDUP_REMOVED lines=20> */
.L_x_7958:
[----:B------:R-:W-:Y:S01]  /*10950*/  ULDC UR4, c[0x0][0xc3c] ;  /* 0x00030f0000047ab9 */ /* 0x000fe20000000800 */
[----:B------:R-:W-:Y:S02]  /*10960*/  IMAD.MOV.U32 R17, RZ, RZ, RZ ;  /* 0x000000ffff117224 */ /* 0x000fe400078e00ff */
[----:B------:R-:W-:Y:S02]  /*10970*/  IMAD.U32 R16, RZ, RZ, UR6 ;  /* 0x00000006ff107e24 */ /* 0x000fe4000f8e00ff */
[----:B------:R-:W-:Y:S02]  /*10980*/  IMAD.MOV.U32 R18, RZ, RZ, RZ ;  /* 0x000000ffff127224 */ /* 0x000fe400078e00ff */
[----:B------:R-:W-:-:S07]  /*10990*/  IMAD.U32 R19, RZ, RZ, UR4 ;  /* 0x00000004ff137e24 */ /* 0x000fce000f8e00ff */
.L_x_7963:
[----:B------:R-:W-:-:S13]  /*109a0*/  ISETP.NE.AND P0, PT, R5, RZ, PT ;  /* 0x000000ff0500720c */ /* 0x000fda0003f05270 */
[----:B------:R-:W0:Y:S01]  /*109b0*/  @!P0 S2R R3, SR_CgaCtaId ;  /* 0x0000000000038919 */ /* 0x000e220000008800 */
[----:B------:R-:W-:-:S04]  /*109c0*/  @!P0 MOV R0, 0x400 ;  /* 0x0000040000008802 */ /* 0x000fc80000000f00 */
[----:B0-----:R-:W-:-:S05]  /*109d0*/  @!P0 LEA R0, R3, R0, 0x18 ;  /* 0x0000000003008211 */ /* 0x001fca00078ec0ff */
[----:B------:R1:W-:Y:S01]  /*109e0*/  @!P0 STS.128 [R0+0x288d0], R16 ;  /* 0x0288d01000008388 */ /* 0x0003e20000000c00 */
[----:B------:R-:W-:Y:S06]  /*109f0*/  BAR.ARV 0x5, 0x180 ;  /* 0x0146000000007b1d */ /* 0x000fec0000002000 */
.L_x_7956:
        /* <DEDUP_REMOVED lines=12> */
[----:B------:R-:W-:Y:S01]  /*10ac0*/  ULOP3.LUT UR36, UR43, 0x2, URZ, 0xfc, !UPT ;  /* 0x000000022b247892 */ /* 0x000fe2000f8efc3f */
[----:B------:R-:W-:Y:S01]  /*10ad0*/  IMAD.MOV.U32 R24, RZ, RZ, RZ ;  /* 0x000000ffff187224 */ /* 0x000fe200078e00ff */
[----:B------:R-:W-:Y:S01]  /*10ae0*/  ULDC UR37, c[0x0][0xc] ;  /* 0x0000030000257ab9 */ /* 0x000fe20000000800 */
[----:B--2---:R-:W-:-:S06]  /*10af0*/  ULEA UR4, UR5, UR4, 0x18 ;  /* 0x0000000405047291 */ /* 0x004fcc000f8ec03f */
[----:B------:R-:W-:Y:S01]  /*10b00*/  IMAD.U32 R22, RZ, RZ, UR4 ;  /* 0x00000004ff167e24 */ /* 0x000fe2000f8e00ff */
[C---:B0-----:R-:W-:Y:S01]  /*10b10*/  LOP3.LUT R4, R3.reuse, 0x7f, RZ, 0xc0, !PT ;  /* 0x0000007f03047812 */ /* 0x041fe200078ec0ff */
[C---:B------:R-:W-:Y:S02]  /*10b20*/  IMAD.SHL.U32 R30, R3.reuse, 0x8, RZ ;  /* 0x00000008031e7824 */ /* 0x040fe400078e00ff */
[----:B------:R-:W-:-:S03]  /*10b30*/  IMAD.SHL.U32 R2, R3, 0x10, RZ ;  /* 0x0000001003027824 */ /* 0x000fc600078e00ff */
[----:B-1----:R-:W-:Y:S02]  /*10b40*/  LOP3.LUT R0, R30, 0x1f8, RZ, 0xc0, !PT ;  /* 0x000001f81e007812 */ /* 0x002fe400078ec0ff */
[----:B------:R-:W-:Y:S02]  /*10b50*/  LOP3.LUT R2, R2, 0x70, RZ, 0xc0, !PT ;  /* 0x0000007002027812 */ /* 0x000fe400078ec0ff */
[----:B------:R-:W-:Y:S02]  /*10b60*/  LOP3.LUT R3, R0, 0x38, R3, 0x78, !PT ;  /* 0x0000003800037812 */ /* 0x000fe400078e7803 */
[----:B------:R-:W-:Y:S02]  /*10b70*/  SHF.R.U32.HI R0, RZ, 0x3, R4 ;  /* 0x00000003ff007819 */ /* 0x000fe40000011604 */
[----:B------:R-:W-:Y:S02]  /*10b80*/  LOP3.LUT R34, R3, 0x200, R30, 0xf8, !PT ;  /* 0x0000020003227812 */ /* 0x000fe400078ef81e */
[----:B------:R-:W-:-:S02]  /*10b90*/  LOP3.LUT R2, R0, R2, RZ, 0xfc, !PT ;  /* 0x0000000200027212 */ /* 0x000fc400078efcff */
[----:B------:R-:W-:Y:S01]  /*10ba0*/  LOP3.LUT R30, R30, 0x38, RZ, 0xc0, !PT ;  /* 0x000000381e1e7812 */ /* 0x000fe200078ec0ff */
[----:B------:R-:W-:-:S03]  /*10bb0*/  IMAD R0, R34, 0x2, R22 ;  /* 0x0000000222007824 */ /* 0x000fc600078e0216 */
[----:B------:R-:W-:Y:S02]  /*10bc0*/  LOP3.LUT R29, R30, 0x40, RZ, 0xfc, !PT ;  /* 0x000000401e1d7812 */ /* 0x000fe400078efcff */
[----:B------:R3:W-:Y:S05]  /*10bd0*/  STL [R1+0x4], R0 ;  /* 0x0000040001007387 */ /* 0x0007ea0000100800 */
.L_x_8035:
[----:B------:R-:W-:Y:S05]  /*10be0*/  YIELD ;  /* 0x0000000000007946 */ /* 0x000fea0003800000 */
[----:B------:R-:W-:Y:S01]  /*10bf0*/  ULDC.64 UR4, c[0x0][0xa28] ;  /* 0x00028a0000047ab9 */ /* 0x000fe20000000a00 */
[----:B------:R-:W-:Y:S01]  /*10c00*/  IMAD.MOV.U32 R37, RZ, RZ, RZ ;  /* 0x000000ffff257224 */ /* 0x000fe200078e00ff */
[----:B------:R-:W-:-:S04]  /*10c10*/  ISETP.NE.U32.AND P0, PT, RZ, UR4, PT ;  /* 0x00000004ff007c0c */ /* 0x000fc8000bf05070 */
[----:B------:R-:W-:Y:S01]  /*10c20*/  ISETP.NE.AND.EX P0, PT, RZ, UR5, PT, P0 ;  /* 0x00000005ff007c0c */ /* 0x000fe2000bf05300 */
[----:B------:R-:W-:-:S12]  /*10c30*/  ULDC.64 UR4, c[0x0][0xa18] ;  /* 0x0002860000047ab9 */ /* 0x000fd80000000a00 */
[----:B0-----:R-:W0:Y:S02]  /*10c40*/  @P0 LDC.64 R2, c[0x0][0xa28] ;  /* 0x00028a00ff020b82 */ /* 0x001e240000000a00 */
[----:B0-----:R-:W-:-:S05]  /*10c50*/  @P0 IMAD.WIDE R2, R19, 0x4, R2 ;  /* 0x0000000413020825 */ /* 0x001fca00078e0202 */
[----:B------:R0:W5:Y:S01]  /*10c60*/  @P0 LDG.E R37, desc[UR54][R2.64] ;  /* 0x0000003602250981 */ /* 0x000162000c1e1900 */
[----:B------:R-:W-:Y:S01]  /*10c70*/  ISETP.NE.U32.AND P0, PT, RZ, UR4, PT ;  /* 0x00000004ff007c0c */ /* 0x000fe2000bf05070 */
[----:B---3--:R-:W-:Y:S01]  /*10c80*/  IMAD.MOV.U32 R0, RZ, RZ, RZ ;  /* 0x000000ffff007224 */ /* 0x008fe200078e00ff */
        /* <DEDUP_REMOVED lines=10> */
[----:B--2---:R-:W2:Y:S01]  /*10d30*/  @P2 LDG.E R0, desc[UR54][R2.64] ;  /* 0x0000003602002981 */ /* 0x004ea2000c1e1900 */
[----:B-1----:R-:W-:-:S05]  /*10d40*/  @P1 IMAD.WIDE R4, R19, 0x4, R4 ;  /* 0x0000000413041825 */ /* 0x002fca00078e0204 */
[----:B------:R0:W5:Y:S01]  /*10d50*/  @P1 LDG.E R31, desc[UR54][R4.64] ;  /* 0x00000036041f1981 */ /* 0x000162000c1e1900 */
[----:B------:R-:W-:-:S03]  /*10d60*/  UISETP.NE.U32.AND UP0, UPT, UR4, URZ, UPT ;  /* 0x0000003f0400728c */ /* 0x000fc6000bf05070 */
[----:B------:R-:W-:Y:S01]  /*10d70*/  ULDC UR4, c[0x0][0x424] ;  /* 0x0001090000047ab9 */ /* 0x000fe20000000800 */
[----:B------:R-:W-:-:S03]  /*10d80*/  UISETP.NE.AND.EX UP0, UPT, UR5, URZ, UPT, UP0 ;  /* 0x0000003f0500728c */ /* 0x000fc6000bf05300 */
[----:B------:R-:W-:Y:S01]  /*10d90*/  ULDC UR5, c[0x0][0x2f0] ;  /* 0x0000bc0000057ab9 */ /* 0x000fe20000000800 */
[----:B------:R-:W-:-:S04]  /*10da0*/  USEL UR4, UR4, 0x1, UP0 ;  /* 0x0000000104047887 */ /* 0x000fc80008000000 */
[----:B------:R-:W-:Y:S01]  /*10db0*/  UIMAD UR4, UR4, UR5, URZ ;  /* 0x00000005040472a4 */ /* 0x000fe2000f8e023f */
[----:B--2---:R1:W-:Y:S05]  /*10dc0*/  STL [R1+0x8], R0 ;  /* 0x0000080001007387 */ /* 0x0043ea0000100800 */
[----:B-1----:R-:W-:Y:S01]  /*10dd0*/  IMAD.U32 R0, RZ, RZ, UR4 ;  /* 0x00000004ff007e24 */ /* 0x002fe2000f8e00ff */
[----:B0-----:R-:W-:Y:S06]  /*10de0*/  @P1 BRA `(.L_x_7965) ;  /* 0x0000000000181947 */ /* 0x001fec0003800000 */
[----:B------:R-:W-:Y:S02]  /*10df0*/  ULDC UR4, c[0x0][0x288] ;  /* 0x0000a20000047ab9 */ /* 0x000fe40000000800 */
[----:B-----5:R-:W-:Y:S01]  /*10e00*/  IMAD.U32 R31, RZ, RZ, UR4 ;  /* 0x00000004ff1f7e24 */ /* 0x020fe2000f8e00ff */
[----:B------:R-:W-:Y:S06]  /*10e10*/  @!P2 BRA `(.L_x_7965) ;  /* 0x00000000000ca947 */ /* 0x000fec0003800000 */
[----:B------:R-:W2:Y:S04]  /*10e20*/  LDG.E R4, desc[UR54][R2.64] ;  /* 0x0000003602047981 */ /* 0x000ea8000c1e1900 */
[----:B------:R-:W2:Y:S02]  /*10e30*/  LDG.E R31, desc[UR54][R2.64+0x4] ;  /* 0x00000436021f7981 */ /* 0x000ea4000c1e1900 */
[----:B--2---:R-:W-:-:S07]  /*10e40*/  IMAD.IADD R31, R31, 0x1, -R4 ;  /* 0x000000011f1f7824 */ /* 0x004fce00078e0a04 */
.L_x_7965:
[----:B------:R-:W-:Y:S02]  /*10e50*/  ULDC.64 UR4, c[0x0][0xa20] ;  /* 0x0002880000047ab9 */ /* 0x000fe40000000a00 */
[----:B------:R-:W-:-:S04]  /*10e60*/  ISETP.NE.U32.AND P0, PT, RZ, UR4, PT ;  /* 0x00000004ff007c0c */ /* 0x000fc8000bf05070 */
[----:B------:R-:W-:-:S13]  /*10e70*/  ISETP.NE.AND.EX P0, PT, RZ, UR5, PT, P0 ;  /* 0x00000005ff007c0c */ /* 0x000fda000bf05300 */
[----:B------:R-:W-:Y:S05]  /*10e80*/  @!P0 BRA `(.L_x_7966) ;  /* 0x0000000000108947 */ /* 0x000fea0003800000 */
[----:B------:R-:W0:Y:S02]  /*10e90*/  LDC.64 R2, c[0x0][0xa20] ;  /* 0x00028800ff027b82 */ /* 0x000e240000000a00 */
[----:B0-----:R-:W-:-:S05]  /*10ea0*/  IMAD.WIDE R2, R19, 0x4, R2 ;  /* 0x0000000413027825 */ /* 0x001fca00078e0202 */
[----:B------:R0:W5:Y:S01]  /*10eb0*/  LDG.E R0, desc[UR54][R2.64] ;  /* 0x0000003602007981 */ /* 0x000162000c1e1900 */
[----:B------:R-:W-:Y:S05]  /*10ec0*/  BRA `(.L_x_7967) ;  /* 0x0000000000247947 */ /* 0x000fea0003800000 */
.L_x_7966:
[----:B------:R-:W-:Y:S02]  /*10ed0*/  ULDC.64 UR4, c[0x0][0xa08] ;  /* 0x0002820000047ab9 */ /* 0x000fe40000000a00 */
[----:B------:R-:W-:-:S04]  /*10ee0*/  ISETP.NE.U32.AND P0, PT, RZ, UR4, PT ;  /* 0x00000004ff007c0c */ /* 0x000fc8000bf05070 */
[----:B------:R-:W-:-:S13]  /*10ef0*/  ISETP.NE.AND.EX P0, PT, RZ, UR5, PT, P0 ;  /* 0x00000005ff007c0c */ /* 0x000fda000bf05300 */
[----:B------:R-:W-:Y:S05]  /*10f00*/  @!P0 BRA `(.L_x_7967) ;  /* 0x0000000000148947 */ /* 0x000fea0003800000 */
[----:B------:R-:W0:Y:S02]  /*10f10*/  LDC.64 R2, c[0x0][0xa08] ;  /* 0x00028200ff027b82 */ /* 0x000e240000000a00 */
[----:B0-----:R-:W-:-:S05]  /*10f20*/  IMAD.WIDE R2, R19, 0x4, R2 ;  /* 0x0000000413027825 */ /* 0x001fca00078e0202 */
[----:B------:R-:W2:Y:S04]  /*10f30*/  LDG.E R0, desc[UR54][R2.64] ;  /* 0x0000003602007981 */ /* 0x000ea8000c1e1900 */
[----:B------:R-:W2:Y:S02]  /*10f40*/  LDG.E R5, desc[UR54][R2.64+0x4] ;  /* 0x0000043602057981 */ /* 0x000ea4000c1e1900 */
[----:B--2---:R-:W-:-:S07]  /*10f50*/  IMAD.IADD R0, R5, 0x1, -R0 ;  /* 0x0000000105007824 */ /* 0x004fce00078e0a00 */
.L_x_7967:
[----:B0-----:R-:W0:Y:S01]  /*10f60*/  LDC R2, c[0x0][0x448] ;  /* 0x00011200ff027b82 */ /* 0x001e220000000800 */
[----:B------:R-:W-:Y:S01]  /*10f70*/  IMAD.SHL.U32 R27, R17, 0x80, RZ ;  /* 0x00000080111b7824 */ /* 0x000fe200078e00ff */
[----:B------:R-:W-:Y:S01]  /*10f80*/  LOP3.LUT R26, R26, 0xffffffef, RZ, 0xc0, !PT ;  /* 0xffffffef1a1a7812 */ /* 0x000fe200078ec0ff */
[----:B-----5:R-:W-:Y:S02]  /*10f90*/  IMAD.IADD R35, R0, 0x1, -R37 ;  /* 0x0000000100237824 */ /* 0x020fe400078e0a25 */
[----:B------:R-:W-:Y:S01]  /*10fa0*/  VIADD R4, R27, 0x7f ;  /* 0x0000007f1b047836 */ /* 0x000fe20000000000 */
[----:B0-----:R-:W-:Y:S02]  /*10fb0*/  ISETP.NE.AND P2, PT, R2, 0x1, PT ;  /* 0x000000010200780c */ /* 0x001fe40003f45270 */
[----:B------:R-:W0:Y:S11]  /*10fc0*/  LDC.64 R2, c[0x0][0x9e0] ;  /* 0x00027800ff027b82 */ /* 0x000e360000000a00 */
[----:B------:R-:W1:Y:S01]  /*10fd0*/  @P2 LDC R5, c[0x0][0x44c] ;  /* 0x00011300ff052b82 */ /* 0x000e620000000800 */
[----:B------:R-:W-:-:S07]  /*10fe0*/  @P2 LOP3.LUT R26, R26, 0x10, RZ, 0xfc, !PT ;  /* 0x000000101a1a2812 */ /* 0x000fce00078efcff */
[----:B------:R-:W2:Y:S01]  /*10ff0*/  @P2 LDC R6, c[0x0][0x450] ;  /* 0x00011400ff062b82 */ /* 0x000ea20000000800 */
[----:B0-----:R-:W-:Y:S01]  /*11000*/  ISETP.GE.AND P1, PT, R3, 0x1, PT ;  /* 0x000000010300780c */ /* 0x001fe20003f26270 */
[----:B-1----:R-:W-:-:S05]  /*11010*/  @P2 IMAD.HI.U32 R5, R4, R5, RZ ;  /* 0x0000000504052227 */ /* 0x002fca00078e00ff */
[----:B--2---:R-:W-:Y:S02]  /*11020*/  @P2 SHF.R.U32.HI R4, RZ, R6, R5 ;  /* 0x00000006ff042219 */ /* 0x004fe40000011605 */
[----:B------:R-:W-:-:S05]  /*11030*/  IADD3 R5, R35, 0x1, -R31 ;  /* 0x0000000123057810 */ /* 0x000fca0007ffe81f */
[----:B------:R-:W-:-:S04]  /*11040*/  IMAD.IADD R7, R5, 0x1, R4 ;  /* 0x0000000105077824 */ /* 0x000fc800078e0204 */
[----:B------:R-:W-:Y:S01]  /*11050*/  IMAD.IADD R2, R7, 0x1, R2 ;  /* 0x0000000107027824 */ /* 0x000fe200078e0202 */
[----:B------:R-:W-:Y:S06]  /*11060*/  @!P1 BRA `(.L_x_7968) ;  /* 0x0000000000489947 */ /* 0x000fec0003800000 */
        /* <DEDUP_REMOVED lines=11> */
.L_x_7970:
[----:B------:R-:W-:-:S13]  /*11120*/  ISETP.NE.AND P0, PT, R3, 0x1, PT ;  /* 0x000000010300780c */ /* 0x000fda0003f05270 */
[----:B------:R-:W0:Y:S02]  /*11130*/  @P0 LDC.64 R4, c[0x0][0x9e8] ;  /* 0x00027a00ff040b82 */ /* 0x000e240000000a00 */
[----:B0-----:R-:W-:-:S05]  /*11140*/  @P0 IMAD.HI.U32 R4, R0, R4, RZ ;  /* 0x0000000400040227 */ /* 0x001fca00078e00ff */
[----:B------:R-:W-:-:S07]  /*11150*/  @P0 SHF.R.U32.HI R0, RZ, R5, R4 ;  /* 0x00000005ff000219 */ /* 0x000fce0000011604 */
.L_x_7971:
[----:B------:R-:W-:Y:S05]  /*11160*/  BSYNC B0 ;  /* 0x0000000000007941 */ /* 0x000fea0003800000 */
.L_x_7969:
[----:B------:R-:W-:-:S05]  /*11170*/  IMAD R5, R0, R3, R3 ;  /* 0x0000000300057224 */ /* 0x000fca00078e0203 */
[----:B------:R-:W-:-:S07]  /*11180*/  VIMNMX R2, R2, R5, PT ;  /* 0x0000000502027248 */ /* 0x000fce0003fe0100 */
.L_x_7968:
        /* <DEDUP_REMOVED lines=29> */
.L_x_7974:
[----:B------:R-:W-:-:S13]  /*11360*/  ISETP.NE.AND P0, PT, R3, 0x1, PT ;  /* 0x000000010300780c */ /* 0x000fda0003f05270 */
[----:B------:R-:W1:Y:S02]  /*11370*/  @P0 LDC.64 R4, c[0x0][0x9e8] ;  /* 0x00027a00ff040b82 */ /* 0x000e640000000a00 */
[----:B-1----:R-:W-:-:S05]  /*11380*/  @P0 IMAD.HI.U32 R4, R2, R4, RZ ;  /* 0x0000000402040227 */ /* 0x002fca00078e00ff */
[----:B------:R-:W-:-:S07]  /*11390*/  @P0 SHF.R.U32.HI R2, RZ, R5, R4 ;  /* 0x00000005ff020219 */ /* 0x000fce0000011604 */
.L_x_7975:
[----:B------:R-:W-:Y:S05]  /*113a0*/  BSYNC B0 ;  /* 0x0000000000007941 */ /* 0x000fea0003800000 */
.L_x_7973:
[----:B------:R-:W-:-:S05]  /*113b0*/  IMAD R3, R2, R3, RZ ;  /* 0x0000000302037224 */ /* 0x000fca00078e02ff */
[----:B------:R-:W-:-:S07]  /*113c0*/  VIMNMX R0, R0, R3, !PT ;  /* 0x0000000300007248 */ /* 0x000fce0007fe0100 */
.L_x_7972:
[----:B------:R-:W-:Y:S01]  /*113d0*/  SHF.R.S32.HI R3, RZ, 0x1f, R0 ;  /* 0x0000001fff037819 */ /* 0x000fe20000011400 */
[----:B------:R-:W-:Y:S03]  /*113e0*/  BSSY B7, `(.L_x_7976) ;  /* 0x000037b000077945 */ /* 0x000fe60003800000 */
[----:B------:R-:W-:-:S04]  /*113f0*/  LEA.HI R3, R3, R0, RZ, 0x7 ;  /* 0x0000000003037211 */ /* 0x000fc800078f38ff */
[----:B------:R-:W-:-:S04]  /*11400*/  SHF.R.S32.HI R3, RZ, 0x7, R3 ;  /* 0x00000007ff037819 */ /* 0x000fc80000011403 */
[----:B------:R-:W-:-:S04]  /*11410*/  VIMNMX R36, RZ, R3, !PT ;  /* 0x00000003ff247248 */ /* 0x000fc80007fe0100 */
[----:B------:R-:W-:-:S13]  /*11420*/  ISETP.GT.AND P0, PT, R23, R36, PT ;  /* 0x000000241700720c */ /* 0x000fda0003f04270 */
        /* <DEDUP_REMOVED lines=18> */
.L_x_7977:
        /* <DEDUP_REMOVED lines=20> */
.L_x_7980:
[----:B------:R-:W-:Y:S05]  /*11690*/  BSYNC B6 ;  /* 0x0000000000067941 */ /* 0x000fea0003800000 */
.L_x_7979:
        /* <DEDUP_REMOVED lines=20> */
.L_x_7983:
        /* <DEDUP_REMOVED lines=15> */
.L_x_7982:
[----:B------:R-:W-:Y:S05]  /*118d0*/  BSYNC B6 ;  /* 0x0000000000067941 */ /* 0x000fea0003800000 */
.L_x_7981:
[----:B------:R-:W-:Y:S01]  /*118e0*/  ULDC.64 UR4, c[0x0][0x9f8] ;  /* 0x00027e0000047ab9 */ /* 0x000fe20000000a00 */
[----:B------:R-:W-:Y:S01]  /*118f0*/  IMAD.MOV.U32 R33, RZ, RZ, R19 ;  /* 0x000000ffff217224 */ /* 0x000fe200078e0013 */
[----:B------:R-:W-:Y:S01]  /*11900*/  ISETP.NE.U32.AND P0, PT, RZ, UR4, PT ;  /* 0x00000004ff007c0c */ /* 0x000fe2000bf05070 */
[----:B------:R-:W1:Y:S01]  /*11910*/  S2R R20, SR_TID.X ;  /* 0x0000000000147919 */ /* 0x000e620000002100 */
[----:B------:R-:W2:Y:S01]  /*11920*/  LDC R9, c[0x0][0x430] ;  /* 0x00010c00ff097b82 */ /* 0x000ea20000000800 */
[----:B------:R-:W3:Y:S01]  /*11930*/  S2R R17, SR_TID.X ;  /* 0x0000000000117919 */ /* 0x000ee20000002100 */
[----:B------:R-:W-:Y:S01]  /*11940*/  ISETP.NE.AND.EX P0, PT, RZ, UR5, PT, P0 ;  /* 0x00000005ff007c0c */ /* 0x000fe2000bf05300 */
[----:B------:R-:W-:Y:S01]  /*11950*/  VIADD R25, R23, 0xffffffff ;  /* 0xffffffff17197836 */ /* 0x000fe20000000000 */
[----:B------:R-:W-:Y:S01]  /*11960*/  LOP3.LUT R26, R26, 0xfffffff7, RZ, 0xc0, !PT ;  /* 0xfffffff71a1a7812 */ /* 0x000fe200078ec0ff */
[----:B------:R-:W-:-:S10]  /*11970*/  ULDC UR4, c[0x0][0x2f4] ;  /* 0x0000bd0000047ab9 */ /* 0x000fd40000000800 */
[----:B------:R-:W4:Y:S02]  /*11980*/  @P0 LDC.64 R2, c[0x0][0x9f8] ;  /* 0x00027e00ff020b82 */ /* 0x000f240000000a00 */
[----:B----4-:R-:W-:-:S05]  /*11990*/  @P0 IMAD.WIDE R2, R19, 0x4, R2 ;  /* 0x0000000413020825 */ /* 0x010fca00078e0202 */
[----:B------:R4:W4:Y:S01]  /*119a0*/  @P0 LDG.E R33, desc[UR54][R2.64] ;  /* 0x0000003602210981 */ /* 0x000922000c1e1900 */
[----:B--2---:R-:W-:Y:S01]  /*119b0*/  ISETP.NE.AND P1, PT, R9, 0x1, PT ;  /* 0x000000010900780c */ /* 0x004fe20003f25270 */
[----:B-1----:R-:W-:Y:S01]  /*119c0*/  IMAD.SHL.U32 R20, R20, 0x10, RZ ;  /* 0x0000001014147824 */ /* 0x002fe200078e00ff */
[----:B---3--:R-:W-:Y:S01]  /*119d0*/  LOP3.LUT R17, R17, 0x7f, RZ, 0xc0, !PT ;  /* 0x0000007f11117812 */ /* 0x008fe200078ec0ff */
[----:B------:R-:W-:-:S03]  /*119e0*/  IMAD.SHL.U32 R8, R25, 0x80, RZ ;  /* 0x0000008019087824 */ /* 0x000fc600078e00ff */
[----:B------:R-:W-:Y:S02]  /*119f0*/  SHF.R.U32.HI R17, RZ, 0x3, R17 ;  /* 0x00000003ff117819 */ /* 0x000fe40000011611 */
[----:B------:R-:W-:-:S04]  /*11a00*/  LOP3.LUT R20, R20, 0x70, RZ, 0xc0, !PT ;  /* 0x0000007014147812 */ /* 0x000fc800078ec0ff */
[----:B------:R-:W-:Y:S01]  /*11a10*/  LOP3.LUT R0, R8, R17, R20, 0xfe, !PT ;  /* 0x0000001108007212 */ /* 0x000fe200078efe14 */
[----:B------:R-:W1:Y:S01]  /*11a20*/  @P1 LDC R7, c[0x0][0x434] ;  /* 0x00010d00ff071b82 */ /* 0x000e620000000800 */
[----:B------:R-:W-:Y:S02]  /*11a30*/  @P1 LOP3.LUT R26, R26, 0x8, RZ, 0xfc, !PT ;  /* 0x000000081a1a1812 */ /* 0x000fe400078efcff */
[C---:B------:R-:W-:Y:S01]  /*11a40*/  ISETP.GE.AND P0, PT, R0.reuse, R35, PT ;  /* 0x000000230000720c */ /* 0x040fe20003f06270 */
[----:B------:R-:W-:-:S04]  /*11a50*/  IMAD.IADD R0, R0, 0x1, R37 ;  /* 0x0000000100007824 */ /* 0x000fc800078e0225 */
[----:B------:R-:W2:Y:S01]  /*11a60*/  @P1 LDC R5, c[0x0][0x438] ;  /* 0x00010e00ff051b82 */ /* 0x000ea20000000800 */
[----:B------:R-:W-:-:S07]  /*11a70*/  IMAD.MOV.U32 R4, RZ, RZ, R0 ;  /* 0x000000ffff047224 */ /* 0x000fce00078e0000 */
[----:B----4-:R-:W3:Y:S01]  /*11a80*/  @!P0 LDC.64 R2, c[0x0][0x428] ;  /* 0x00010a00ff028b82 */ /* 0x010ee20000000a00 */
[----:B-1----:R-:W-:-:S05]  /*11a90*/  @P1 IMAD.HI.U32 R6, R0, R7, RZ ;  /* 0x0000000700061227 */ /* 0x002fca00078e00ff */
[----:B--2---:R-:W-:-:S05]  /*11aa0*/  @P1 SHF.R.U32.HI R4, RZ, R5, R6 ;  /* 0x00000005ff041219 */ /* 0x004fca0000011606 */
[----:B------:R-:W-:-:S04]  /*11ab0*/  IMAD.MOV R5, RZ, RZ, -R4 ;  /* 0x000000ffff057224 */ /* 0x000fc800078e0a04 */
[----:B------:R-:W-:Y:S01]  /*11ac0*/  IMAD R0, R9, R5, R0 ;  /* 0x0000000509007224 */ /* 0x000fe200078e0200 */
[----:B------:R-:W-:Y:S01]  /*11ad0*/  @!P0 SHF.R.S32.HI R5, RZ, 0x1f, R4 ;  /* 0x0000001fff058819 */ /* 0x000fe20000011404 */
[----:B------:R-:W-:-:S05]  /*11ae0*/  IMAD.U32 R9, RZ, RZ, UR36 ;  /* 0x00000024ff097e24 */ /* 0x000fca000f8e00ff */
[----:B------:R-:W-:Y:S02]  /*11af0*/  ISETP.NE.AND P2, PT, R9, 0x3, PT ;  /* 0x000000030900780c */ /* 0x000fe40003f45270 */
[----:B------:R-:W-:-:S11]  /*11b00*/  LOP3.LUT R26, R26, 0xfffffffb, RZ, 0xc0, !PT ;  /* 0xfffffffb1a1a7812 */ /* 0x000fd600078ec0ff */
[----:B------:R-:W-:-:S04]  /*11b10*/  @P2 LOP3.LUT R26, R26, 0x4, RZ, 0xfc, !PT ;  /* 0x000000041a1a2812 */ /* 0x000fc800078efcff */
[----:B------:R-:W-:Y:S01]  /*11b20*/  LOP3.LUT R26, R26, 0xfffffffd, RZ, 0xc0, !PT ;  /* 0xfffffffd1a1a7812 */ /* 0x000fe200078ec0ff */
[----:B------:R-:W-:Y:S01]  /*11b30*/  UMOV UR5, 0xffffffff ;  /* 0xffffffff00057882 */ /* 0x000fe20000000000 */
[----:B------:R-:W-:Y:S01]  /*11b40*/  SHF.R.S32.HI R6, RZ, 0x1f, R33 ;  /* 0x0000001fff067819 */ /* 0x000fe20000011421 */
[----:B---3--:R-:W-:-:S04]  /*11b50*/  @!P0 IMAD.WIDE.U32 R4, R33, R2, R4 ;  /* 0x0000000221048225 */ /* 0x008fc800078e0004 */
[----:B------:R1:W-:Y:S02]  /*11b60*/  STL [R1], R6 ;  /* 0x0000000601007387 */ /* 0x0003e40000100800 */
[----:B-1----:R-:W-:-:S04]  /*11b70*/  @!P0 IMAD R6, R6, R2, RZ ;  /* 0x0000000206068224 */ /* 0x002fc800078e02ff */
[----:B------:R-:W-:Y:S02]  /*11b80*/  @!P0 IMAD R7, R33, R3, R6 ;  /* 0x0000000321078224 */ /* 0x000fe400078e0206 */
[----:B------:R-:W1:Y:S02]  /*11b90*/  @!P0 LDC.64 R2, c[0x0][0x418] ;  /* 0x00010600ff028b82 */ /* 0x000e640000000a00 */
[----:B------:R-:W-:Y:S01]  /*11ba0*/  @!P0 IMAD.IADD R5, R5, 0x1, R7 ;  /* 0x0000000105058824 */ /* 0x000fe200078e0207 */
[----:B-1----:R-:W-:-:S04]  /*11bb0*/  @!P0 LEA R2, P1, R4, R2, 0x2 ;  /* 0x0000000204028211 */ /* 0x002fc800078210ff */
[----:B------:R-:W-:Y:S01]  /*11bc0*/  @!P0 LEA.HI.X R3, R4, R3, R5, 0x2, P1 ;  /* 0x0000000304038211 */ /* 0x000fe200008f1405 */
[----:B------:R-:W-:-:S06]  /*11bd0*/  IMAD.MOV.U32 R4, RZ, RZ, RZ ;  /* 0x000000ffff047224 */ /* 0x000fcc00078e00ff */
[----:B------:R1:W5:Y:S01]  /*11be0*/  @!P0 LDG.E R4, desc[UR54][R2.64] ;  /* 0x0000003602048981 */ /* 0x000362000c1e1900 */
[----:B------:R-:W-:-:S13]  /*11bf0*/  ISETP.GE.AND P0, PT, R30, UR4, PT ;  /* 0x000000041e007c0c */ /* 0x000fda000bf06270 */
[----:B------:R-:W-:Y:S02]  /*11c00*/  @P0 LOP3.LUT R26, R26, 0x2, RZ, 0xfc, !PT ;  /* 0x000000021a1a0812 */ /* 0x000fe400078efcff */
[----:B------:R-:W-:Y:S02]  /*11c10*/  ISETP.GE.AND P0, PT, R29, UR4, PT ;  /* 0x000000041d007c0c */ /* 0x000fe4000bf06270 */
[----:B------:R-:W-:-:S11]  /*11c20*/  LOP3.LUT R26, R26, 0xfffffffe, RZ, 0xc0, !PT ;  /* 0xfffffffe1a1a7812 */ /* 0x000fd600078ec0ff */
[----:B------:R-:W-:Y:S01]  /*11c30*/  @P0 LOP3.LUT R26, R26, 0x1, RZ, 0xfc, !PT ;  /* 0x000000011a1a0812 */ /* 0x000fe200078efcff */
[----:B-1----:R-:W-:Y:S06]  /*11c40*/  BRA.DIV UR5, `(.L_x_7984) ;  /* 0x0000004205987947 */ /* 0x002fec000b800000 */
.L_x_8052:
[----:B------:R-:W-:Y:S01]  /*11c50*/  SHF.R.S32.HI R32, RZ, 0x1f, R18 ;  /* 0x0000001fff207819 */ /* 0x000fe20000011412 */
[----:B------:R-:W-:Y:S06]  /*11c60*/  @!P2 BRA `(.L_x_7985) ;  /* 0x000000000004a947 */ /* 0x000fec0003800000 */
[----:B------:R-:W-:Y:S01]  /*11c70*/  BPT.TRAP 0x1 ;  /* 0x000000040000795c */ /* 0x000fe20000300000 */
.L_x_7985:
        /* <DEDUP_REMOVED lines=20> */
[----:B0-----:R-:W-:Y:S01]  /*11dc0*/  LEA.HI.X R23, R2, UR5, R7, 0x1, P0 ;  /* 0x0000000502177c11 */ /* 0x001fe200080f0c07 */
[----:B------:R-:W-:Y:S01]  /*11dd0*/  IMAD R7, R24, 0x8, R22 ;  /* 0x0000000818077824 */ /* 0x000fe200078e0216 */
[----:B------:R-:W-:-:S04]  /*11de0*/  SHF.L.U32 R2, R28, 0x1f, RZ ;  /* 0x0000001f1c027819 */ /* 0x000fc800000006ff */
[----:B------:R-:W0:Y:S02]  /*11df0*/  SYNCS.PHASECHK.TRANS64.TRYWAIT P0, [R7+URZ+0x28840], R2 ;  /* 0x02884002070075a7 */ /* 0x000e24000800017f */
[----:B0-----:R-:W-:Y:S05]  /*11e00*/  @!P0 BRA `(.L_x_7987) ;  /* 0x00000040005c8947 */ /* 0x001fea0003800000 */
.L_x_8053:
[----:B------:R-:W-:Y:S05]  /*11e10*/  BSYNC B0 ;  /* 0x0000000000007941 */ /* 0x000fea0003800000 */
.L_x_7986:
        /* <DEDUP_REMOVED lines=18> */
[----:B-1----:R-:W-:Y:S01]  /*11f40*/  LOP3.LUT R9, R9, 0x7f, RZ, 0xc0, !PT ;  /* 0x0000007f09097812 */ /* 0x002fe200078ec0ff */
        /* <DEDUP_REMOVED lines=88> */
.L_x_8071:
        /* <DEDUP_REMOVED lines=11> */
.L_x_7989:
        /* <DEDUP_REMOVED lines=11> */
.L_x_7990:
[----:B-1----:R1:W5:Y:S01]  /*12630*/  LDL.LU R2, [R1+0x8] ;  /* 0x0000080001027983 */ /* 0x0023620000300800 */
[----:B------:R1:W-:Y:S02]  /*12640*/  SYNCS.ARRIVE.TRANS64.A1T0 RZ, [R7+URZ+0x28830], RZ ;  /* 0x028830ff07ff79a7 */ /* 0x0003e4000810003f */
[----:B------:R-:W-:Y:S05]  /*12650*/  WARPSYNC.ALL ;  /* 0x0000000000007948 */ /* 0x000fea0003800000 */
[----:B------:R-:W-:Y:S01]  /*12660*/  ULDC.64 UR4, c[0x0][0x298] ;  /* 0x0000a60000047ab9 */ /* 0x000fe20000000a00 */
[----:B------:R-:W-:Y:S01]  /*12670*/  BSSY B6, `(.L_x_7991) ;  /* 0x000001c000067945 */ /* 0x000fe20003800000 */
[----:B------:R-:W-:Y:S01]  /*12680*/  BAR.SYNC.DEFER_BLOCKING 0x8, 0x180 ;  /* 0x0206000000007b1d */ /* 0x000fe20000010000 */
[----:B-----5:R-:W-:Y:S01]  /*12690*/  SHF.R.S32.HI R0, RZ, 0x1f, R2 ;  /* 0x0000001fff007819 */ /* 0x020fe20000011402 */
[----:B0-----:R-:W-:-:S04]  /*126a0*/  IMAD.WIDE.U32 R4, R2, UR4, RZ ;  /* 0x0000000402047c25 */ /* 0x001fc8000f8e00ff */
[----:B------:R-:W-:Y:S01]  /*126b0*/  IMAD R0, R0, UR4, RZ ;  /* 0x0000000400007c24 */ /* 0x000fe2000f8e02ff */
[----:B------:R0:W-:Y:S03]  /*126c0*/  STL.64 [R1+0x8], R4 ;  /* 0x0000080401007387 */ /* 0x0001e60000100a00 */
[----:B------:R-:W-:Y:S02]  /*126d0*/  IMAD R0, R2, UR5, R0 ;  /* 0x0000000502007c24 */ /* 0x000fe4000f8e0200 */
[----:B------:R-:W-:Y:S02]  /*126e0*/  VIADD R2, R22, 0x10400 ;  /* 0x0001040016027836 */ /* 0x000fe40000000000 */
[----:B------:R-:W-:-:S03]  /*126f0*/  IMAD.IADD R0, R5, 0x1, R0 ;  /* 0x0000000105007824 */ /* 0x000fc600078e0200 */
[----:B------:R-:W-:Y:S02]  /*12700*/  LOP3.LUT P0, RZ, R2, 0x3ff, RZ, 0xc0, !PT ;  /* 0x000003ff02ff7812 */ /* 0x000fe4000780c0ff */
[----:B------:R0:W-:Y:S11]  /*12710*/  STL [R1+0x14], R0 ;  /* 0x0000140001007387 */ /* 0x0001f60000100800 */
[----:B0-----:R-:W-:Y:S05]  /*12720*/  @!P0 BRA `(.L_x_7992) ;  /* 0x0000000000408947 */ /* 0x001fea0003800000 */
        /* <DEDUP_REMOVED lines=16> */
.L_x_7992:
[----:B------:R-:W-:Y:S05]  /*12830*/  BSYNC B6 ;  /* 0x0000000000067941 */ /* 0x000fea0003800000 */
.L_x_7991:
[----:B------:R-:W2:Y:S01]  /*12840*/  LDL.LU R2, [R1+0x14] ;  /* 0x0000140001027983 */ /* 0x000ea20000300800 */
[----:B------:R-:W0:Y:S01]  /*12850*/  LDC R4, c[0x0][0x448] ;  /* 0x00011200ff047b82 */ /* 0x000e220000000800 */
[----:B------:R-:W-:Y:S02]  /*12860*/  ULDC.64 UR4, c[0x0][0x2d8] ;  /* 0x0000b60000047ab9 */ /* 0x000fe40000000a00 */
[----:B------:R-:W3:Y:S01]  /*12870*/  LDL.LU.64 R20, [R1+0x8] ;  /* 0x0000080001147983 */ /* 0x000ee20000300a00 */
[----:B------:R-:W-:Y:S01]  /*12880*/  IMAD R0, R32, UR4, RZ ;  /* 0x0000000420007c24 */ /* 0x000fe2000f8e02ff */
[----:B------:R-:W-:Y:S02]  /*12890*/  LOP3.LUT P5, RZ, R26, 0x20, RZ, 0xc0, !PT ;  /* 0x000000201aff7812 */ /* 0x000fe400078ac0ff */
[----:B------:R4:W5:Y:S01]  /*128a0*/  LDL R8, [R1+0x4] ;  /* 0x0000040001087983 */ /* 0x0009620000100800 */
[----:B------:R-:W-:Y:S01]  /*128b0*/  IMAD R5, R18, UR5, R0 ;  /* 0x0000000512057c24 */ /* 0x000fe2000f8e0200 */
[----:B------:R-:W-:-:S02]  /*128c0*/  SHF.R.S32.HI R0, RZ, 0x1f, R19 ;  /* 0x0000001fff007819 */ /* 0x000fc40000011413 */
[----:B-1----:R-:W-:Y:S02]  /*128d0*/  SEL R7, R19, RZ, !P5 ;  /* 0x000000ff13077207 */ /* 0x002fe40006800000 */
[----:B------:R-:W-:Y:S02]  /*128e0*/  SEL R0, R0, RZ, !P5 ;  /* 0x000000ff00007207 */ /* 0x000fe40006800000 */
[----:B0-----:R-:W-:-:S13]  /*128f0*/  ISETP.NE.AND P6, PT, R4, 0x1, PT ;  /* 0x000000010400780c */ /* 0x001fda0003fc5270 */
[----:B------:R-:W0:Y:S01]  /*12900*/  @P6 LDC R4, c[0x0][0x44c] ;  /* 0x00011300ff046b82 */ /* 0x000e220000000800 */
[----:B--2---:R-:W-:Y:S02]  /*12910*/  IMAD.MOV.U32 R3, RZ, RZ, R2 ;  /* 0x000000ffff037224 */ /* 0x004fe400078e0002 */
[----:B---3--:R-:W-:Y:S01]  /*12920*/  IMAD.MOV.U32 R2, RZ, RZ, R20 ;  /* 0x000000ffff027224 */ /* 0x008fe200078e0014 */
[----:B------:R-:W1:Y:S03]  /*12930*/  S2R R21, SR_TID.X ;  /* 0x0000000000157919 */ /* 0x000e660000002100 */
[----:B------:R-:W-:Y:S01]  /*12940*/  IMAD.WIDE.U32 R2, R18, UR4, R2 ;  /* 0x0000000412027c25 */ /* 0x000fe2000f8e0002 */
[----:B------:R-:W2:Y:S01]  /*12950*/  S2R R20, SR_TID.X ;  /* 0x0000000000147919 */ /* 0x000ea20000002100 */
[----:B------:R-:W-:Y:S02]  /*12960*/  ULDC.64 UR4, c[0x0][0x2e0] ;  /* 0x0000b80000047ab9 */ /* 0x000fe40000000a00 */
[----:B------:R-:W-:-:S02]  /*12970*/  IMAD R0, R0, UR4, RZ ;  /* 0x0000000400007c24 */ /* 0x000fc4000f8e02ff */
[----:B------:R-:W-:Y:S02]  /*12980*/  IMAD.IADD R3, R3, 0x1, R5 ;  /* 0x0000000103037824 */ /* 0x000fe400078e0205 */
[C---:B------:R-:W-:Y:S02]  /*12990*/  IMAD R5, R7.reuse, UR5, R0 ;  /* 0x0000000507057c24 */ /* 0x040fe4000f8e0200 */
[----:B------:R-:W3:Y:S01]  /*129a0*/  @P6 LDC R0, c[0x0][0x450] ;  /* 0x00011400ff006b82 */ /* 0x000ee20000000800 */
[----:B------:R-:W-:Y:S01]  /*129b0*/  IMAD.WIDE.U32 R2, R7, UR4, R2 ;  /* 0x0000000407027c25 */ /* 0x000fe2000f8e0002 */
[----:B------:R-:W-:-:S03]  /*129c0*/  ULDC.64 UR4, c[0x0][0x2d0] ;  /* 0x0000b40000047ab9 */ /* 0x000fc60000000a00 */
[----:B------:R-:W-:Y:S02]  /*129d0*/  IMAD.IADD R3, R3, 0x1, R5 ;  /* 0x0000000103037824 */ /* 0x000fe400078e0205 */
[----:B-1----:R-:W-:Y:S01]  /*129e0*/  IMAD.SHL.U32 R21, R21, 0x10, RZ ;  /* 0x0000001015157824 */ /* 0x002fe200078e00ff */
[----:B--2---:R-:W-:-:S04]  /*129f0*/  LOP3.LUT R20, R20, 0x7f, RZ, 0xc0, !PT ;  /* 0x0000007f14147812 */ /* 0x004fc800078ec0ff */
[----:B------:R-:W-:Y:S02]  /*12a00*/  LOP3.LUT R21, R21, 0x70, RZ, 0xc0, !PT ;  /* 0x0000007015157812 */ /* 0x000fe400078ec0ff */
[----:B------:R-:W-:-:S04]  /*12a10*/  SHF.R.U32.HI R20, RZ, 0x3, R20 ;  /* 0x00000003ff147819 */ /* 0x000fc80000011614 */
[----:B------:R-:W-:-:S05]  /*12a20*/  LOP3.LUT R20, R20, R21, RZ, 0xfc, !PT ;  /* 0x0000001514147212 */ /* 0x000fca00078efcff */
[----:B------:R-:W-:-:S04]  /*12a30*/  IMAD.IADD R6, R20, 0x1, R27 ;  /* 0x0000000114067824 */ /* 0x000fc800078e021b */
[----:B0-----:R-:W-:-:S04]  /*12a40*/  @P6 IMAD.HI.U32 R5, R6, R4, RZ ;  /* 0x0000000406056227 */ /* 0x001fc800078e00ff */
[----:B------:R-:W-:Y:S01]  /*12a50*/  IMAD.MOV.U32 R4, RZ, RZ, R6 ;  /* 0x000000ffff047224 */ /* 0x000fe200078e0006 */
[----:B---3--:R-:W-:Y:S02]  /*12a60*/  @P6 SHF.R.U32.HI R4, RZ, R0, R5 ;  /* 0x00000000ff046219 */ /* 0x008fe40000011605 */
[----:B------:R-:W0:Y:S03]  /*12a70*/  LDC R5, c[0x0][0x448] ;  /* 0x00011200ff057b82 */ /* 0x000e260000000800 */
[----:B------:R-:W-:Y:S01]  /*12a80*/  IMAD.MOV R0, RZ, RZ, -R4 ;  /* 0x000000ffff007224 */ /* 0x000fe200078e0a04 */
[----:B------:R-:W1:Y:S01]  /*12a90*/  S2R R20, SR_TID.X ;  /* 0x0000000000147919 */ /* 0x000e620000002100 */
[----:B------:R-:W-:-:S04]  /*12aa0*/  IMAD.WIDE.U32 R2, R4, UR4, R2 ;  /* 0x0000000404027c25 */ /* 0x000fc8000f8e0002 */
[----:B0-----:R-:W-:Y:S01]  /*12ab0*/  IMAD R0, R5, R0, R6 ;  /* 0x0000000005007224 */ /* 0x001fe200078e0206 */
        /* <DEDUP_REMOVED lines=14> */
[----:B------:R-:W-:Y:S02]  /*12ba0*/  LEA.HI.X R4, R2, UR5, R3, 0x1, P0 ;  /* 0x0000000502047c11 */ /* 0x000fe400080f0c03 */
[----:B------:R-:W-:Y:S01]  /*12bb0*/  ISETP.GE.AND P0, PT, R30, UR4, PT ;  /* 0x000000041e007c0c */ /* 0x000fe2000bf06270 */
[----:B------:R-:W-:Y:S01]  /*12bc0*/  UMOV UR4, 0xffffffff ;  /* 0xffffffff00047882 */ /* 0x000fe20000000000 */
[----:B-1----:R-:W-:-:S04]  /*12bd0*/  LOP3.LUT R20, R20, 0x7f, RZ, 0xc0, !PT ;  /* 0x0000007f14147812 */ /* 0x002fc800078ec0ff */
[----:B------:R-:W-:Y:S01]  /*12be0*/  SHF.R.U32.HI R9, RZ, 0x3, R20 ;  /* 0x00000003ff097819 */ /* 0x000fe20000011614 */
[----:B----4-:R-:W-:Y:S06]  /*12bf0*/  BRA.DIV UR4, `(.L_x_7993) ;  /* 0x0000003e04c07947 */ /* 0x010fec000b800000 */
[----:B------:R-:W0:Y:S01]  /*12c00*/  SHFL.IDX PT, R14, R0, RZ, 0x181f ;  /* 0x00181fff000e7589 */ /* 0x000e2200000e0000 */
[----:B------:R-:W-:Y:S02]  /*12c10*/  IMAD R31, R31, R5, RZ ;  /* 0x000000051f1f7224 */ /* 0x000fe400078e02ff */
        /* <DEDUP_REMOVED lines=8> */
[----:B-----5:R-:W-:Y:S04]  /*12ca0*/  @!P2 LDGSTS.E.BYPASS.LTC128B.128 [R8+0x10400], desc[UR54][R2.64], !P0 ;  /* 0x104000000208afae */ /* 0x020fe8000c101d76 */
        /* <DEDUP_REMOVED lines=61> */
.L_x_8088:
        /* <DEDUP_REMOVED lines=11> */
.L_x_7995:
[----:B------:R-:W-:Y:S05]  /*13130*/  BSYNC B0 ;  /* 0x0000000000007941 */ /* 0x000fea0003800000 */
.L_x_7994:
[----:B------:R-:W-:Y:S01]  /*13140*/  NOP ;  /* 0x0000000000007918 */ /* 0x000fe20000000000 */
[----:B------:R-:W-:-:S13]  /*13150*/  PLOP3.LUT P0, PT, PT, PT, PT, 0x80, 0x0 ;  /* 0x000000000000781c */ /* 0x000fda0003f0f070 */
.L_x_7996:
        /* <DEDUP_REMOVED lines=14> */
[----:B0-----:R-:W3:Y:S01]  /*13240*/  LDL.LU R2, [R1+0x10] ;  /* 0x0000100001027983 */ /* 0x001ee20000300800 */
[----:B------:R0:W-:Y:S01]  /*13250*/  SYNCS.ARRIVE.TRANS64.A1T0 RZ, [R22+URZ+0x28800], RZ ;  /* 0x028800ff16ff79a7 */ /* 0x0001e2000810003f */
[----:B------:R-:W-:Y:S01]  /*13260*/  BSSY B0, `(.L_x_7997) ;  /* 0x0000005000007945 */ /* 0x000fe20003800000 */
[----:B------:R-:W1:Y:S01]  /*13270*/  SYNCS.PHASECHK.TRANS64.TRYWAIT P1, [R22+URZ+0x28820], R3 ;  /* 0x02882003160075a7 */ /* 0x000e62000802017f */
[----:B---3--:R-:W-:-:S05]  /*13280*/  VIADD R6, R2, 0xfffffffe ;  /* 0xfffffffe02067836 */ /* 0x008fca0000000000 */
[----:B------:R-:W-:Y:S01]  /*13290*/  ISETP.GE.AND P0, PT, R6, R36, PT ;  /* 0x000000240600720c */ /* 0x000fe20003f06270 */
[----:B01----:R-:W-:-:S12]  /*132a0*/  @!P1 BRA `(.L_x_7998) ;  /* 0x0000004000949947 */ /* 0x003fd80003800000 */
.L_x_8089:
[----:B------:R-:W-:Y:S05]  /*132b0*/  BSYNC B0 ;  /* 0x0000000000007941 */ /* 0x000fea0003800000 */
.L_x_7997:
[----:B------:R-:W-:Y:S04]  /*132c0*/  BSSY B0, `(.L_x_7999) ;  /* 0x000010d000007945 */ /* 0x000fe80003800000 */
[----:B------:R-:W-:Y:S05]  /*132d0*/  @!P0 BRA `(.L_x_8000) ;  /* 0x00000010002c8947 */ /* 0x000fea0003800000 */
[----:B------:R-:W-:Y:S01]  /*132e0*/  ULDC UR4, c[0x0][0x2f4] ;  /* 0x0000bd0000047ab9 */ /* 0x000fe20000000800 */
[----:B------:R-:W-:Y:S01]  /*132f0*/  IMAD.MOV.U32 R20, RZ, RZ, R28 ;  /* 0x000000ffff147224 */ /* 0x000fe200078e001c */
[----:B------:R-:W-:Y:S01]  /*13300*/  ISETP.GE.AND P2, PT, R30, UR4, PT ;  /* 0x000000041e007c0c */ /* 0x000fe2000bf46270 */
[----:B------:R-:W-:Y:S01]  /*13310*/  IMAD.MOV.U32 R10, RZ, RZ, R24 ;  /* 0x000000ffff0a7224 */ /* 0x000fe200078e0018 */
[----:B------:R-:W-:Y:S01]  /*13320*/  ISETP.GE.AND P1, PT, R29, UR4, PT ;  /* 0x000000041d007c0c */ /* 0x000fe2000bf26270 */
[----:B------:R-:W-:-:S12]  /*13330*/  IMAD.MOV.U32 R31, RZ, RZ, R25 ;  /* 0x000000ffff1f7224 */ /* 0x000fd800078e0019 */
.L_x_8013:
[----:B------:R-:W3:Y:S01]  /*13340*/  LDL R4, [R1] ;  /* 0x0000000001047983 */ /* 0x000ee20000100800 */
[----:B0-----:R-:W0:Y:S01]  /*13350*/  LDC R3, c[0x0][0x430] ;  /* 0x00010c00ff037b82 */ /* 0x001e220000000800 */
[----:B------:R-:W1:Y:S01]  /*13360*/  S2R R2, SR_TID.X ;  /* 0x0000000000027919 */ /* 0x000e620000002100 */
[----:B0-----:R-:W-:Y:S02]  /*13370*/  ISETP.NE.AND P0, PT, R3, 0x1, PT ;  /* 0x000000010300780c */ /* 0x001fe40003f05270 */
[C---:B-1----:R-:W-:Y:S01]  /*13380*/  LOP3.LUT R0, R2.reuse, 0x7f, RZ, 0xc0, !PT ;  /* 0x0000007f02007812 */ /* 0x042fe200078ec0ff */
[----:B------:R-:W-:-:S10]  /*13390*/  IMAD.SHL.U32 R5, R2, 0x10, RZ ;  /* 0x0000001002057824 */ /* 0x000fd400078e00ff */
[----:B------:R-:W0:Y:S08]  /*133a0*/  @P0 LDC R3, c[0x0][0x438] ;  /* 0x00010e00ff030b82 */ /* 0x000e300000000800 */
[----:B------:R-:W1:Y:S01]  /*133b0*/  @P0 LDC R2, c[0x0][0x434] ;  /* 0x00010d00ff020b82 */ /* 0x000e620000000800 */
[----:B------:R-:W-:Y:S02]  /*133c0*/  SHF.R.U32.HI R0, RZ, 0x3, R0 ;  /* 0x00000003ff007819 */ /* 0x000fe40000011600 */
[----:B------:R-:W-:-:S03]  /*133d0*/  LOP3.LUT R5, R5, 0x70, RZ, 0xc0, !PT ;  /* 0x0000007005057812 */ /* 0x000fc600078ec0ff */
[----:B------:R-:W-:-:S05]  /*133e0*/  IMAD R0, R6, 0x80, R0 ;  /* 0x0000008006007824 */ /* 0x000fca00078e0200 */
[----:B------:R-:W-:Y:S01]  /*133f0*/  IADD3 R7, R5, R0, R37 ;  /* 0x0000000005077210 */ /* 0x000fe20007ffe025 */
[----:B------:R-:W-:Y:S05]  /*13400*/  YIELD ;  /* 0x0000000000007946 */ /* 0x000fea0003800000 */
[----:B------:R-:W-:Y:S01]  /*13410*/  IMAD.MOV.U32 R8, RZ, RZ, R7 ;  /* 0x000000ffff087224 */ /* 0x000fe200078e0007 */
[----:B------:R-:W-:Y:S01]  /*13420*/  ULDC.64 UR4, c[0x0][0x428] ;  /* 0x00010a0000047ab9 */ /* 0x000fe20000000a00 */
[----:B-1----:R-:W-:-:S05]  /*13430*/  @P0 IMAD.HI.U32 R0, R7, R2, RZ ;  /* 0x0000000207000227 */ /* 0x002fca00078e00ff */
[----:B0-----:R-:W-:-:S04]  /*13440*/  @P0 SHF.R.U32.HI R8, RZ, R3, R0 ;  /* 0x00000003ff080219 */ /* 0x001fc80000011600 */
[--C-:B------:R-:W-:Y:S01]  /*13450*/  SHF.R.S32.HI R3, RZ, 0x1f, R8.reuse ;  /* 0x0000001fff037819 */ /* 0x100fe20000011408 */
[----:B------:R-:W-:-:S04]  /*13460*/  IMAD.MOV.U32 R2, RZ, RZ, R8 ;  /* 0x000000ffff027224 */ /* 0x000fc800078e0008 */
[----:B------:R-:W-:-:S04]  /*13470*/  IMAD.WIDE.U32 R2, R33, UR4, R2 ;  /* 0x0000000421027c25 */ /* 0x000fc8000f8e0002 */
[----:B---3--:R-:W-:-:S04]  /*13480*/  IMAD R0, R4, UR4, RZ ;  /* 0x0000000404007c24 */ /* 0x008fc8000f8e02ff */
[----:B------:R-:W-:Y:S01]  /*13490*/  IMAD R5, R33, UR5, R0 ;  /* 0x0000000521057c24 */ /* 0x000fe2000f8e0200 */
[----:B------:R-:W-:Y:S02]  /*134a0*/  ULDC.64 UR4, c[0x0][0x418] ;  /* 0x0001060000047ab9 */ /* 0x000fe40000000a00 */
[----:B------:R-:W-:Y:S01]  /*134b0*/  LEA R4, P0, R2, UR4, 0x2 ;  /* 0x0000000402047c11 */ /* 0x000fe2000f8010ff */
[----:B------:R-:W-:Y:S01]  /*134c0*/  IMAD.IADD R3, R5, 0x1, R3 ;  /* 0x0000000105037824 */ /* 0x000fe200078e0203 */
[----:B------:R-:W-:-:S04]  /*134d0*/  ULDC UR4, c[0x0][0x430] ;  /* 0x00010c0000047ab9 */ /* 0x000fc80000000800 */
[----:B------:R-:W-:-:S05]  /*134e0*/  LEA.HI.X R5, R2, UR5, R3, 0x2, P0 ;  /* 0x0000000502057c11 */ /* 0x000fca00080f1403 */
[----:B------:R0:W3:Y:S01]  /*134f0*/  LDG.E R0, desc[UR54][R4.64] ;  /* 0x0000003604007981 */ /* 0x0000e2000c1e1900 */
[----:B------:R-:W-:Y:S02]  /*13500*/  IMAD.U32 R9, RZ, RZ, UR36 ;  /* 0x00000024ff097e24 */ /* 0x000fe4000f8e00ff */
[----:B------:R-:W-:-:S03]  /*13510*/  VIADD R24, R10, 0x1 ;  /* 0x000000010a187836 */ /* 0x000fc60000000000 */
[----:B------:R-:W-:Y:S01]  /*13520*/  ISETP.NE.AND P3, PT, R9, 0x3, PT ;  /* 0x000000030900780c */ /* 0x000fe20003f65270 */
[----:B------:R-:W-:Y:S01]  /*13530*/  IMAD.MOV R2, RZ, RZ, -R8 ;  /* 0x000000ffff027224 */ /* 0x000fe200078e0a08 */
[----:B------:R-:W-:-:S03]  /*13540*/  ISETP.NE.AND P0, PT, R24, 0x2, PT ;  /* 0x000000021800780c */ /* 0x000fc60003f05270 */
[----:B0-----:R-:W-:Y:S01]  /*13550*/  IMAD R4, R2, UR4, R7 ;  /* 0x0000000402047c24 */ /* 0x001fe2000f8e0207 */
[----:B------:R-:W-:Y:S01]  /*13560*/  SEL R28, RZ, 0x1, P0 ;  /* 0x00000001ff1c7807 */ /* 0x000fe20000000000 */
[----:B------:R-:W-:Y:S01]  /*13570*/  IMAD.MOV.U32 R25, RZ, RZ, R6 ;  /* 0x000000ffff197224 */ /* 0x000fe200078e0006 */
[----:B------:R-:W-:Y:S02]  /*13580*/  SEL R24, R24, RZ, P0 ;  /* 0x000000ff18187207 */ /* 0x000fe40000000000 */
[----:B------:R-:W-:Y:S02]  /*13590*/  LOP3.LUT R28, R20, R28, RZ, 0x3c, !PT ;  /* 0x0000001c141c7212 */ /* 0x000fe400078e3cff */
[----:B---3--:R-:W-:Y:S01]  /*135a0*/  SHF.R.S32.HI R27, RZ, 0x1f, R0 ;  /* 0x0000001fff1b7819 */ /* 0x008fe20000011400 */
[----:B------:R-:W-:Y:S06]  /*135b0*/  @!P3 BRA `(.L_x_8001) ;  /* 0x000000000004b947 */ /* 0x000fec0003800000 */
[----:B------:R-:W-:Y:S01]  /*135c0*/  BPT.TRAP 0x1 ;  /* 0x000000040000795c */ /* 0x000fe20000300000 */
.L_x_8001:
[----:B------:R-:W-:Y:S01]  /*135d0*/  IMAD R6, R24, 0x8, R22 ;  /* 0x0000000818067824 */ /* 0x000fe200078e0216 */
[----:B------:R-:W-:Y:S01]  /*135e0*/  SHF.L.U32 R3, R28, 0x1f, RZ ;  /* 0x0000001f1c037819 */ /* 0x000fe200000006ff */
[----:B------:R-:W-:Y:S03]  /*135f0*/  BSSY B1, `(.L_x_8002) ;  /* 0x0000003000017945 */ /* 0x000fe60003800000 */
[----:B------:R-:W0:Y:S02]  /*13600*/  SYNCS.PHASECHK.TRANS64.TRYWAIT P0, [R6+URZ+0x28840], R3 ;  /* 0x02884003060075a7 */ /* 0x000e24000800017f */
[----:B0-----:R-:W-:Y:S05]  /*13610*/  @!P0 BRA `(.L_x_8003) ;  /* 0x0000003c00cc8947 */ /* 0x001fea0003800000 */
.L_x_8090:
[----:B------:R-:W-:Y:S05]  /*13620*/  BSYNC B1 ;  /* 0x0000000000017941 */ /* 0x000fea0003800000 */
.L_x_8002:
[----:B------:R-:W-:Y:S01]  /*13630*/  SHF.R.S32.HI R21, RZ, 0x1f, R4 ;  /* 0x0000001fff157819 */ /* 0x000fe20000011404 */
[----:B------:R-:W-:Y:S01]  /*13640*/  ULDC.64 UR4, c[0x0][0x300] ;  /* 0x0000c00000047ab9 */ /* 0x000fe20000000a00 */
[----:B------:R-:W-:Y:S01]  /*13650*/  LOP3.LUT P4, RZ, R26, 0x2, RZ, 0xc0, !PT ;  /* 0x000000021aff7812 */ /* 0x000fe2000788c0ff */
        /* <DEDUP_REMOVED lines=68> */
.L_x_8108:
        /* <DEDUP_REMOVED lines=9> */
.L_x_8005:
        /* <DEDUP_REMOVED lines=11> */
.L_x_8006:
[----:B------:R1:W-:Y:S01]  /*13be0*/  SYNCS.ARRIVE.TRANS64.A1T0 RZ, [R6+URZ+0x28830], RZ ;  /* 0x028830ff06ff79a7 */ /* 0x0003e2000810003f */
[----:B------:R-:W-:Y:S05]  /*13bf0*/  @!P4 BRA `(.L_x_8007) ;  /* 0x000000000004c947 */ /* 0x000fea0003800000 */
[----:B------:R-:W-:Y:S01]  /*13c00*/  BPT.TRAP 0x1 ;  /* 0x000000040000795c */ /* 0x000fe20000300000 */
.L_x_8007:
[----:B------:R-:W-:Y:S01]  /*13c10*/  SHF.L.U32 R2, R20, 0x1f, RZ ;  /* 0x0000001f14027819 */ /* 0x000fe200000006ff */
[----:B-1----:R-:W-:Y:S01]  /*13c20*/  IMAD R6, R10, 0x8, R22 ;  /* 0x000000080a067824 */ /* 0x002fe200078e0216 */
[----:B------:R-:W-:Y:S03]  /*13c30*/  BSSY B1, `(.L_x_8008) ;  /* 0x0000003000017945 */ /* 0x000fe60003800000 */
[----:B------:R-:W1:Y:S02]  /*13c40*/  SYNCS.PHASECHK.TRANS64.TRYWAIT P0, [R6+URZ+0x28860], R2 ;  /* 0x02886002060075a7 */ /* 0x000e64000800017f */
[----:B-1----:R-:W-:Y:S05]  /*13c50*/  @!P0 BRA `(.L_x_8009) ;  /* 0x00000040009c8947 */ /* 0x002fea0003800000 */
.L_x_8109:
[----:B------:R-:W-:Y:S05]  /*13c60*/  BSYNC B1 ;  /* 0x0000000000017941 */ /* 0x000fea0003800000 */
.L_x_8008:
[----:B------:R-:W3:Y:S01]  /*13c70*/  S2R R3, SR_TID.X ;  /* 0x0000000000037919 */ /* 0x000ee20000002100 */
[----:B------:R-:W-:Y:S01]  /*13c80*/  UMOV UR4, 0xffffffff ;  /* 0xffffffff00047882 */ /* 0x000fe20000000000 */
[----:B------:R-:W-:Y:S02]  /*13c90*/  IMAD R8, R31, -0x80, R35 ;  /* 0xffffff801f087824 */ /* 0x000fe400078e0223 */
[----:B0-----:R-:W-:Y:S01]  /*13ca0*/  IMAD R7, R10, 0x4000, R34 ;  /* 0x000040000a077824 */ /* 0x001fe200078e0222 */
[----:B---3--:R-:W-:-:S04]  /*13cb0*/  LOP3.LUT R3, R3, 0x7f, RZ, 0xc0, !PT ;  /* 0x0000007f03037812 */ /* 0x008fc800078ec0ff */
[----:B------:R-:W-:-:S05]  /*13cc0*/  SHF.R.U32.HI R3, RZ, 0x3, R3 ;  /* 0x00000003ff037819 */ /* 0x000fca0000011603 */
[----:B------:R-:W-:Y:S01]  /*13cd0*/  IMAD.IADD R8, R8, 0x1, -R3 ;  /* 0x0000000108087824 */ /* 0x000fe200078e0a03 */
[----:B------:R-:W-:Y:S06]  /*13ce0*/  BRA.DIV UR4, `(.L_x_8010) ;  /* 0x00000042048c7947 */ /* 0x000fec000b800000 */
[----:B-1----:R-:W0:Y:S01]  /*13cf0*/  SHFL.IDX PT, R2, R17, RZ, 0x181f ;  /* 0x00181fff11027589 */ /* 0x002e2200000e0000 */
[----:B------:R-:W-:-:S03]  /*13d00*/  IMAD R7, R7, 0x2, R22 ;  /* 0x0000000207077824 */ /* 0x000fc600078e0216 */
[----:B------:R-:W1:Y:S04]  /*13d10*/  SHFL.IDX PT, R3, R23, RZ, 0x181f ;  /* 0x00181fff17037589 */ /* 0x000e6800000e0000 */
[----:B--2---:R-:W-:Y:S01]  /*13d20*/  SHFL.IDX PT, R14, R17, 0x7, 0x181f ;  /* 0x00f81f00110e7f89 */ /* 0x004fe200000e0000 */
        /* <DEDUP_REMOVED lines=54> */
[----:B--2---:R0:W-:Y:S02]  /*14090*/  LDGSTS.E.BYPASS.LTC128B.128 [R7+0x7400], desc[UR54][R2.64+0x80], !P0 ;  /* 0x0740008002077fae */ /* 0x0041e4000c101d76 */
.L_x_8127:
        /* <DEDUP_REMOVED lines=29> */
.L_x_8011:
        /* <DEDUP_REMOVED lines=11> */
.L_x_8012:
[C---:B------:R-:W-:Y:S01]  /*14320*/  ISETP.GT.AND P0, PT, R25.reuse, R36, PT ;  /* 0x000000241900720c */ /* 0x040fe20003f04270 */
[----:B------:R0:W-:Y:S01]  /*14330*/  SYNCS.ARRIVE.TRANS64.A1T0 RZ, [R6+URZ+0x28850], RZ ;  /* 0x028850ff06ff79a7 */ /* 0x0001e2000810003f */
[----:B------:R-:W-:Y:S02]  /*14340*/  IMAD.MOV.U32 R20, RZ, RZ, R28 ;  /* 0x000000ffff147224 */ /* 0x000fe400078e001c */
[----:B------:R-:W-:Y:S02]  /*14350*/  IMAD.MOV.U32 R10, RZ, RZ, R24 ;  /* 0x000000ffff0a7224 */ /* 0x000fe400078e0018 */
[----:B------:R-:W-:Y:S02]  /*14360*/  IMAD.MOV.U32 R31, RZ, RZ, R25 ;  /* 0x000000ffff1f7224 */ /* 0x000fe400078e0019 */
[----:B0-----:R-:W-:-:S05]  /*14370*/  VIADD R6, R25, 0xffffffff ;  /* 0xffffffff19067836 */ /* 0x001fca0000000000 */
[----:B------:R-:W-:Y:S05]  /*14380*/  @P0 BRA `(.L_x_8013) ;  /* 0xffffffec00ec0947 */ /* 0x000fea000383ffff */
.L_x_8000:
[----:B------:R-:W-:Y:S05]  /*14390*/  BSYNC B0 ;  /* 0x0000000000007941 */ /* 0x000fea0003800000 */
.L_x_7999:
        /* <DEDUP_REMOVED lines=17> */
.L_x_8015:
[----:B------:R-:W-:Y:S05]  /*144b0*/  BSYNC B0 ;  /* 0x0000000000007941 */ /* 0x000fea0003800000 */
.L_x_8014:
[----:B------:R-:W-:-:S05]  /*144c0*/  IMAD.U32 R0, RZ, RZ, UR36 ;  /* 0x00000024ff007e24 */ /* 0x000fca000f8e00ff */
[----:B------:R-:W-:-:S13]  /*144d0*/  ISETP.NE.AND P0, PT, R0, 0x3, PT ;  /* 0x000000030000780c */ /* 0x000fda0003f05270 */
[----:B------:R-:W-:Y:S05]  /*144e0*/  @!P0 BRA `(.L_x_8016) ;  /* 0x0000000000048947 */ /* 0x000fea0003800000 */
[----:B------:R-:W-:Y:S01]  /*144f0*/  BPT.TRAP 0x1 ;  /* 0x000000040000795c */ /* 0x000fe20000300000 */
.L_x_8016:
[----:B------:R-:W-:Y:S01]  /*14500*/  IMAD R0, R24, 0x8, R22 ;  /* 0x0000000818007824 */ /* 0x000fe200078e0216 */
[----:B0-----:R-:W-:Y:S01]  /*14510*/  SHF.L.U32 R3, R28, 0x1f, RZ ;  /* 0x0000001f1c037819 */ /* 0x001fe200000006ff */
[----:B------:R-:W-:Y:S01]  /*14520*/  BSSY B0, `(.L_x_8017) ;  /* 0x0000004000007945 */ /* 0x000fe20003800000 */
[----:B------:R-:W-:Y:S02]  /*14530*/  IMAD R6, R25, -0x80, R35 ;  /* 0xffffff8019067824 */ /* 0x000fe400078e0223 */
[----:B------:R-:W0:Y:S02]  /*14540*/  SYNCS.PHASECHK.TRANS64.TRYWAIT P0, [R0+URZ+0x28860], R3 ;  /* 0x02886003000075a7 */ /* 0x000e24000800017f */
[----:B0-----:R-:W-:Y:S05]  /*14550*/  @!P0 BRA `(.L_x_8018) ;  /* 0x0000004000f88947 */ /* 0x001fea0003800000 */
.L_x_8128:
[----:B------:R-:W-:Y:S05]  /*14560*/  BSYNC B0 ;  /* 0x0000000000007941 */ /* 0x000fea0003800000 */
.L_x_8017:
        /* <DEDUP_REMOVED lines=70> */
.L_x_8146:
        /* <DEDUP_REMOVED lines=11> */
.L_x_8020:
        /* <DEDUP_REMOVED lines=11> */
.L_x_8021:
[----:B------:R0:W-:Y:S01]  /*14b30*/  SYNCS.ARRIVE.TRANS64.A1T0 RZ, [R0+URZ+0x28850], RZ ;  /* 0x028850ff00ff79a7 */ /* 0x0001e2000810003f */
[----:B------:R-:W-:-:S05]  /*14b40*/  VIADD R24, R24, 0x1 ;  /* 0x0000000118187836 */ /* 0x000fca0000000000 */
[----:B------:R-:W-:-:S04]  /*14b50*/  ISETP.NE.AND P0, PT, R24, 0x2, PT ;  /* 0x000000021800780c */ /* 0x000fc80003f05270 */
[----:B------:R-:W-:Y:S02]  /*14b60*/  SEL R3, RZ, 0x1, P0 ;  /* 0x00000001ff037807 */ /* 0x000fe40000000000 */
[----:B------:R-:W-:Y:S02]  /*14b70*/  SEL R24, R24, RZ, P0 ;  /* 0x000000ff18187207 */ /* 0x000fe40000000000 */
[----:B0-----:R-:W-:-:S07]  /*14b80*/  LOP3.LUT R28, R28, R3, RZ, 0x3c, !PT ;  /* 0x000000031c1c7212 */ /* 0x001fce00078e3cff */
.L_x_7978:
[----:B------:R-:W-:Y:S05]  /*14b90*/  BSYNC B7 ;  /* 0x0000000000077941 */ /* 0x000fea0003800000 */
.L_x_7976:
        /* <DEDUP_REMOVED lines=8> */
[----:B------:R3:W4:Y:S01]  /*14c20*/  LDS.128 R16, [R22+0x288d0] ;  /* 0x0288d00016107984 */ /* 0x0007220000000c00 */
[----:B------:R-:W-:Y:S06]  /*14c30*/  BAR.ARV 0x4, 0x180 ;  /* 0x0106000000007b1d */ /* 0x000fec0000002000 */
[----:B------:R-:W-:Y:S05]  /*14c40*/  BRA `(.L_x_8023) ;  /* 0x0000000800cc7947 */ /* 0x000fea0003800000 */
.L_x_8022:
        /* <DEDUP_REMOVED lines=36> */
.L_x_8156:
[----:B------:R-:W-:Y:S02]  /*14e90*/  ULDC UR4, c[0x0][0xc38] ;  /* 0x00030e0000047ab9 */ /* 0x000fe40000000800 */
[----:B------:R-:W-:-:S04]  /*14ea0*/  IMAD.U32 R7, RZ, RZ, UR4 ;  /* 0x00000004ff077e24 */ /* 0x000fc8000f8e00ff */
[----:B--2---:R-:W-:-:S04]  /*14eb0*/  IMAD R3, R14, R7, RZ ;  /* 0x000000070e037224 */ /* 0x004fc800078e02ff */
[----:B------:R-:W-:-:S05]  /*14ec0*/  IMAD.IADD R8, R0, 0x1, R3 ;  /* 0x0000000100087824 */ /* 0x000fca00078e0203 */
[----:B------:R-:W-:-:S13]  /*14ed0*/  ISETP.GT.AND P6, PT, R8, R5, PT ;  /* 0x000000050800720c */ /* 0x000fda0003fc4270 */
[----:B------:R-:W-:Y:S05]  /*14ee0*/  @P6 BRA `(.L_x_8025) ;  /* 0x00000000009c6947 */ /* 0x000fea0003800000 */
.L_x_8030:
        /* <DEDUP_REMOVED lines=14> */
.L_x_8028:
[----:B------:R-:W-:Y:S05]  /*14fd0*/  BSYNC B0 ;  /* 0x0000000000007941 */ /* 0x000fea0003800000 */
.L_x_8027:
[----:B------:R-:W-:-:S03]  /*14fe0*/  UMOV UR4, 0xffffffff ;  /* 0xffffffff00047882 */ /* 0x000fc60000000000 */
[----:B------:R-:W-:Y:S05]  /*14ff0*/  BRA.DIV UR4, `(.L_x_8029) ;  /* 0x0000004a04047947 */ /* 0x000fea000b800000 */
[----:B-----5:R-:W3:Y:S02]  /*15000*/  SHFL.UP PT, R14, R4, 0x1, RZ ;  /* 0x04200000040e7989 */ /* 0x020ee400000e00ff */
[----:B---3--:R-:W-:-:S05]  /*15010*/  SEL R13, R14, RZ, P1 ;  /* 0x000000ff0e0d7207 */ /* 0x008fca0000800000 */
[----:B------:R-:W-:-:S05]  /*15020*/  IMAD.IADD R13, R4, 0x1, R13 ;  /* 0x00000001040d7824 */ /* 0x000fca00078e020d */
        /* <DEDUP_REMOVED lines=13> */
.L_x_8164:
[----:B------:R-:W-:Y:S02]  /*15100*/  ULDC UR4, c[0x0][0xc38] ;  /* 0x00030e0000047ab9 */ /* 0x000fe40000000800 */
[----:B------:R-:W-:-:S04]  /*15110*/  IMAD.U32 R7, RZ, RZ, UR4 ;  /* 0x00000004ff077e24 */ /* 0x000fc8000f8e00ff */
[----:B--2---:R-:W-:-:S04]  /*15120*/  IMAD R3, R14, R7, RZ ;  /* 0x000000070e037224 */ /* 0x004fc800078e02ff */
[----:B------:R-:W-:-:S05]  /*15130*/  IMAD.IADD R8, R3, 0x1, R8 ;  /* 0x0000000103087824 */ /* 0x000fca00078e0208 */
[----:B------:R-:W-:-:S13]  /*15140*/  ISETP.GT.AND P6, PT, R8, R5, PT ;  /* 0x000000050800720c */ /* 0x000fda0003fc4270 */
[----:B------:R-:W-:Y:S05]  /*15150*/  @!P6 BRA `(.L_x_8030) ;  /* 0xfffffffc0064e947 */ /* 0x000fea000383ffff */
.L_x_8025:
        /* <DEDUP_REMOVED lines=8> */
.L_x_8168:
[----:B------:R-:W-:Y:S01]  /*151e0*/  ISETP.NE.AND P0, PT, R0, RZ, PT ;  /* 0x000000ff0000720c */ /* 0x000fe20003f05270 */
[----:B------:R-:W-:-:S12]  /*151f0*/  IMAD.MOV.U32 R14, RZ, RZ, RZ ;  /* 0x000000ffff0e7224 */ /* 0x000fd800078e00ff */
[----:B------:R-:W-:Y:S05]  /*15200*/  @!P0 BRA `(.L_x_8032) ;  /* 0x0000000000108947 */ /* 0x000fea0003800000 */
[----:B------:R-:W-:Y:S01]  /*15210*/  UMOV UR4, 0xffffffff ;  /* 0xffffffff00047882 */ /* 0x000fe20000000000 */
[----:B------:R-:W-:Y:S02]  /*15220*/  VIADD R12, R8, 0xffffffff ;  /* 0xffffffff080c7836 */ /* 0x000fe40000000000 */
[----:B------:R-:W-:Y:S05]  /*15230*/  BRA.DIV UR4, `(.L_x_8033) ;  /* 0x0000004a04787947 */ /* 0x000fea000b800000 */
[----:B------:R4:W0:Y:S02]  /*15240*/  SHFL.IDX PT, R14, R6, R12, 0x1f ;  /* 0x00001f0c060e7589 */ /* 0x00082400000e0000 */
.L_x_8032:
[----:B------:R-:W5:Y:S01]  /*15250*/  LDC.64 R2, c[0x0][0xc90] ;  /* 0x00032400ff027b82 */ /* 0x000f620000000a00 */
[----:B------:R-:W-:-:S04]  /*15260*/  IMAD.IADD R19, R8, 0x1, R19 ;  /* 0x0000000108137824 */ /* 0x000fc800078e0213 */
[----:B-----5:R-:W-:-:S05]  /*15270*/  IMAD.WIDE R2, R19, 0x4, R2 ;  /* 0x0000000413027825 */ /* 0x020fca00078e0202 */
[----:B-1--4-:R1:W3:Y:S01]  /*15280*/  LDG.E R6, desc[UR54][R2.64] ;  /* 0x0000003602067981 */ /* 0x0122e2000c1e1900 */
[----:B0-----:R-:W-:-:S04]  /*15290*/  IMAD R16, R14, R7, R16 ;  /* 0x000000070e107224 */ /* 0x001fc800078e0210 */
[----:B------:R-:W-:Y:S02]  /*152a0*/  IMAD.IADD R5, R5, 0x1, -R16 ;  /* 0x0000000105057824 */ /* 0x000fe400078e0a10 */
[----:B-1----:R-:W-:Y:S02]  /*152b0*/  IMAD.MOV.U32 R2, RZ, RZ, RZ ;  /* 0x000000ffff027224 */ /* 0x002fe400078e00ff */
[----:B---3--:R-:W-:-:S05]  /*152c0*/  IMAD R0, R4, R6, RZ ;  /* 0x0000000604007224 */ /* 0x008fca00078e02ff */
[----:B--2---:R-:W-:-:S04]  /*152d0*/  IABS R8, R0 ;  /* 0x0000000000087213 */ /* 0x004fc80000000000 */
[----:B------:R-:W0:Y:S08]  /*152e0*/  I2F.RP R9, R8 ;  /* 0x0000000800097306 */ /* 0x000e300000209400 */
[----:B0-----:R-:W0:Y:S02]  /*152f0*/  MUFU.RCP R9, R9 ;  /* 0x0000000900097308 */ /* 0x001e240000001000 */
[----:B0-----:R-:W-:Y:S01]  /*15300*/  VIADD R10, R9, 0xffffffe ;  /* 0x0ffffffe090a7836 */ /* 0x001fe20000000000 */
[----:B------:R-:W-:-:S05]  /*15310*/  IABS R9, R0 ;  /* 0x0000000000097213 */ /* 0x000fca0000000000 */
[----:B------:R-:W0:Y:S01]  /*15320*/  F2I.FTZ.U32.TRUNC.NTZ R3, R10 ;  /* 0x0000000a00037305 */ /* 0x000e22000021f000 */
[----:B------:R-:W-:Y:S02]  /*15330*/  IMAD.MOV R9, RZ, RZ, -R9 ;  /* 0x000000ffff097224 */ /* 0x000fe400078e0a09 */
[----:B0-----:R-:W-:-:S04]  /*15340*/  IMAD.MOV R11, RZ, RZ, -R3 ;  /* 0x000000ffff0b7224 */ /* 0x001fc800078e0a03 */
[----:B------:R-:W-:-:S04]  /*15350*/  IMAD R11, R11, R8, RZ ;  /* 0x000000080b0b7224 */ /* 0x000fc800078e02ff */
[----:B------:R-:W-:Y:S01]  /*15360*/  IMAD.HI.U32 R2, R3, R11, R2 ;  /* 0x0000000b03027227 */ /* 0x000fe200078e0002 */
[----:B------:R-:W-:-:S05]  /*15370*/  IABS R3, R5 ;  /* 0x0000000500037213 */ /* 0x000fca0000000000 */
        /* <DEDUP_REMOVED lines=17> */
[----:B------:R-:W-:-:S04]  /*15490*/  VIADDMNMX R6, R3, R7, R6, PT ;  /* 0x0000000703067246 */ /* 0x000fc80003800106 */
[----:B------:R-:W-:-:S04]  /*154a0*/  IABS R7, R6 ;  /* 0x0000000600077213 */ /* 0x000fc80000000000 */
[----:B------:R-:W0:Y:S08]  /*154b0*/  I2F.RP R9, R7 ;  /* 0x0000000700097306 */ /* 0x000e300000209400 */
[----:B0-----:R-:W0:Y:S02]  /*154c0*/  MUFU.RCP R9, R9 ;  /* 0x0000000900097308 */ /* 0x001e240000001000 */
[----:B0-----:R-:W-:-:S06]  /*154d0*/  VIADD R3, R9, 0xffffffe ;  /* 0x0ffffffe09037836 */ /* 0x001fcc0000000000 */
[----:B------:R-:W0:Y:S02]  /*154e0*/  F2I.FTZ.U32.TRUNC.NTZ R3, R3 ;  /* 0x0000000300037305 */ /* 0x000e24000021f000 */
[----:B0-----:R-:W-:-:S04]  /*154f0*/  IMAD.MOV R0, RZ, RZ, -R3 ;  /* 0x000000ffff007224 */ /* 0x001fc800078e0a03 */
[----:B------:R-:W-:Y:S01]  /*15500*/  IMAD R5, R0, R7, RZ ;  /* 0x0000000700057224 */ /* 0x000fe200078e02ff */
[----:B------:R-:W-:-:S03]  /*15510*/  IABS R0, R6 ;  /* 0x0000000600007213 */ /* 0x000fc60000000000 */
[----:B------:R-:W-:Y:S01]  /*15520*/  IMAD.HI.U32 R2, R3, R5, R2 ;  /* 0x0000000503027227 */ /* 0x000fe200078e0002 */
[----:B------:R-:W-:-:S03]  /*15530*/  IABS R5, R11 ;  /* 0x0000000b00057213 */ /* 0x000fc60000000000 */
[----:B------:R-:W-:Y:S02]  /*15540*/  IMAD.MOV R0, RZ, RZ, -R0 ;  /* 0x000000ffff007224 */ /* 0x000fe400078e0a00 */
[----:B------:R-:W-:-:S04]  /*15550*/  IMAD.HI.U32 R2, R2, R5, RZ ;  /* 0x0000000502027227 */ /* 0x000fc800078e00ff */
[----:B------:R-:W-:Y:S02]  /*15560*/  IMAD R0, R2, R0, R5 ;  /* 0x0000000002007224 */ /* 0x000fe400078e0205 */
[----:B------:R-:W-:-:S03]  /*15570*/  IMAD.IADD R3, R11, 0x1, R8 ;  /* 0x000000010b037824 */ /* 0x000fc600078e0208 */
        /* <DEDUP_REMOVED lines=9> */
[----:B------:R-:W-:Y:S01]  /*15610*/  @!P1 LOP3.LUT R2, RZ, R6, RZ, 0x33, !PT ;  /* 0x00000006ff029212 */ /* 0x000fe200078e33ff */
[----:B------:R-:W-:-:S03]  /*15620*/  IMAD.MOV R6, RZ, RZ, -R6 ;  /* 0x000000ffff067224 */ /* 0x000fc600078e0a06 */
[----:B------:R-:W-:Y:S01]  /*15630*/  LOP3.LUT R17, RZ, R2, RZ, 0x33, !PT ;  /* 0x00000002ff117212 */ /* 0x000fe200078e33ff */
[----:B------:R-:W-:-:S04]  /*15640*/  IMAD R18, R2, R6, R3 ;  /* 0x0000000602127224 */ /* 0x000fc800078e0203 */
[----:B------:R-:W-:Y:S01]  /*15650*/  IMAD.IADD R17, R4, 0x1, R17 ;  /* 0x0000000104117824 */ /* 0x000fe200078e0211 */
[----:B------:R-:W-:Y:S06]  /*15660*/  BRA `(.L_x_8034) ;  /* 0x00000000001c7947 */ /* 0x000fec0003800000 */
.L_x_8026:
[----:B------:R-:W-:Y:S01]  /*15670*/  UMOV UR4, URZ ;  /* 0x0000003f00047c82 */ /* 0x000fe20008000000 */
[----:B------:R-:W-:Y:S01]  /*15680*/  UMOV UR5, URZ ;  /* 0x0000003f00057c82 */ /* 0x000fe20008000000 */
[----:B------:R-:W-:Y:S01]  /*15690*/  ULDC UR6, c[0x0][0xc3c] ;  /* 0x00030f0000067ab9 */ /* 0x000fe20000000800 */
[----:B------:R-:W-:Y:S02]  /*156a0*/  IMAD.MOV.U32 R16, RZ, RZ, R5 ;  /* 0x000000ffff107224 */ /* 0x000fe400078e0005 */
[----:B------:R-:W-:Y:S02]  /*156b0*/  IMAD.U32 R17, RZ, RZ, UR4 ;  /* 0x00000004ff117e24 */ /* 0x000fe4000f8e00ff */
[----:B------:R-:W-:Y:S02]  /*156c0*/  IMAD.U32 R18, RZ, RZ, UR5 ;  /* 0x00000005ff127e24 */ /* 0x000fe4000f8e00ff */
[----:B------:R-:W-:-:S07]  /*156d0*/  IMAD.U32 R19, RZ, RZ, UR6 ;  /* 0x00000006ff137e24 */ /* 0x000fce000f8e00ff */
.L_x_8034:
        /* <DEDUP_REMOVED lines=10> */
.L_x_8023:
[----:B------:R-:W-:Y:S02]  /*15780*/  ULDC UR4, c[0x0][0xc3c] ;  /* 0x00030f0000047ab9 */ /* 0x000fe40000000800 */
[----:B----4-:R-:W-:-:S13]  /*15790*/  ISETP.GE.AND P0, PT, R19, UR4, PT ;  /* 0x0000000413007c0c */ /* 0x010fda000bf06270 */
[----:B------:R-:W-:Y:S05]  /*157a0*/  @!P0 BRA `(.L_x_8035) ;  /* 0xffffffb4000c8947 */ /* 0x000fea000383ffff */
[----:B------:R-:W-:Y:S05]  /*157b0*/  BSYNC B8 ;  /* 0x0000000000087941 */ /* 0x000fea0003800000 */
.L_x_7964:
[----:B-1----:R-:W4:Y:S01]  /*157c0*/  LDL.LU R0, [R1+0x18] ;  /* 0x0000180001007983 */ /* 0x002f220000300800 */
[----:B------:R-:W-:Y:S01]  /*157d0*/  BSSY B0, `(.L_x_8036) ;  /* 0x000000b000007945 */ /* 0x000fe20003800000 */
[----:B------:R-:W1:Y:S01]  /*157e0*/  S2R R5, SR_CgaCtaId ;  /* 0x0000000000057919 */ /* 0x000e620000008800 */
[----:B----4-:R-:W-:-:S05]  /*157f0*/  VIADD R0, R0, 0x1 ;  /* 0x0000000100007836 */ /* 0x010fca0000000000 */
        /* <DEDUP_REMOVED lines=8> */
.L_x_8171:
[----:B------:R-:W-:Y:S05]  /*15880*/  BSYNC B0 ;  /* 0x0000000000007941 */ /* 0x000fea0003800000 */
.L_x_8036:
[----:B------:R-:W-:-:S03]  /*15890*/  UMOV UR4, 0xffffffff ;  /* 0xffffffff00047882 */ /* 0x000fc60000000000 */
[----:B------:R-:W-:Y:S05]  /*158a0*/  BRA.DIV UR4, `(.L_x_8038) ;  /* 0x0000004604147947 */ /* 0x000fea000b800000 */
[----:B-1----:R-:W1:Y:S02]  /*158b0*/  S2R R0, SR_TID.X ;  /* 0x0000000000007919 */ /* 0x002e640000002100 */
[----:B-1----:R-:W-:-:S04]  /*158c0*/  SHF.R.U32.HI R0, RZ, 0x5, R0 ;  /* 0x00000005ff007819 */ /* 0x002fc80000011600 */
[----:B------:R-:W-:-:S05]  /*158d0*/  LOP3.LUT R0, R0, 0x3, RZ, 0xc0, !PT ;  /* 0x0000000300007812 */ /* 0x000fca00078ec0ff */
[----:B------:R1:W4:Y:S02]  /*158e0*/  SHFL.IDX PT, R14, R0, RZ, 0x1f ;  /* 0x00001fff000e7589 */ /* 0x00032400000e0000 */
.L_x_8174:
[----:B----4-:R-:W-:Y:S01]  /*158f0*/  ISETP.NE.AND P0, PT, R14, RZ, PT ;  /* 0x000000ff0e00720c */ /* 0x010fe20003f05270 */
[----:B------:R-:W-:-:S12]  /*15900*/  BSSY B0, `(.L_x_8039) ;  /* 0x0000024000007945 */ /* 0x000fd80003800000 */
[----:B------:R-:W-:Y:S05]  /*15910*/  @P0 BRA `(.L_x_8040) ;  /* 0x0000000000880947 */ /* 0x000fea0003800000 */
[----:B------:R-:W-:-:S03]  /*15920*/  UMOV UR4, 0xffffffff ;  /* 0xffffffff00047882 */ /* 0x000fc60000000000 */
[----:B------:R-:W-:Y:S05]  /*15930*/  BRA.DIV UR4, `(.L_x_8041) ;  /* 0x0000004604247947 */ /* 0x000fea000b800000 */
[----:B------:R-:W-:-:S13]  /*15940*/  ELECT P6, URZ, PT ;  /* 0x00000000003f782f */ /* 0x000fda00038c0000 */
.L_x_8177:
[----:B------:R-:W-:Y:S05]  /*15950*/  @!P6 BRA `(.L_x_8040) ;  /* 0x000000000078e947 */ /* 0x000fea0003800000 */
[----:B------:R-:W-:-:S06]  /*15960*/  ULOP3.LUT UR4, UR43, 0x2, URZ, 0xfc, !UPT ;  /* 0x000000022b047892 */ /* 0x000fcc000f8efc3f */
[----:B-1----:R-:W-:-:S05]  /*15970*/  IMAD.U32 R0, RZ, RZ, UR4 ;  /* 0x00000004ff007e24 */ /* 0x002fca000f8e00ff */
[----:B------:R-:W-:-:S13]  /*15980*/  ISETP.NE.AND P0, PT, R0, 0x3, PT ;  /* 0x000000030000780c */ /* 0x000fda0003f05270 */
[----:B------:R-:W-:Y:S05]  /*15990*/  @!P0 BRA `(.L_x_8042) ;  /* 0x0000000000048947 */ /* 0x000fea0003800000 */
[----:B------:R-:W-:Y:S01]  /*159a0*/  BPT.TRAP 0x1 ;  /* 0x000000040000795c */ /* 0x000fe20000300000 */
.L_x_8042:
[----:B------:R-:W-:Y:S01]  /*159b0*/  IMAD R5, R24, 0x8, R7 ;  /* 0x0000000818057824 */ /* 0x000fe200078e0207 */
[----:B------:R-:W-:Y:S01]  /*159c0*/  SHF.L.U32 R0, R28, 0x1f, RZ ;  /* 0x0000001f1c007819 */ /* 0x000fe200000006ff */
[----:B------:R-:W-:-:S03]  /*159d0*/  VIADD R24, R24, 0x1 ;  /* 0x0000000118187836 */ /* 0x000fc60000000000 */
[----:B------:R-:W1:Y:S02]  /*159e0*/  SYNCS.PHASECHK.TRANS64.TRYWAIT P1, [R5+URZ+0x28840], R0 ;  /* 0x02884000050075a7 */ /* 0x000e64000802017f */
[----:B------:R-:W-:-:S04]  /*159f0*/  ISETP.NE.AND P2, PT, R24, 0x2, PT ;  /* 0x000000021800780c */ /* 0x000fc80003f45270 */
[----:B------:R-:W-:Y:S01]  /*15a00*/  SEL R3, RZ, 0x1, P2 ;  /* 0x00000001ff037807 */ /* 0x000fe20001000000 */
[----:B-1----:R-:W-:Y:S08]  /*15a10*/  @!P1 BRA `(.L_x_8043) ;  /* 0x00000044000c9947 */ /* 0x002ff00003800000 */
.L_x_8178:
[----:B------:R-:W-:Y:S02]  /*15a20*/  SEL R24, R24, RZ, P2 ;  /* 0x000000ff18187207 */ /* 0x000fe40001000000 */
[----:B------:R-:W-:Y:S01]  /*15a30*/  LOP3.LUT R2, R28, R3, RZ, 0x3c, !PT ;  /* 0x000000031c027212 */ /* 0x000fe200078e3cff */
[----:B------:R-:W-:Y:S06]  /*15a40*/  @!P0 BRA `(.L_x_8044) ;  /* 0x0000000000048947 */ /* 0x000fec0003800000 */
[----:B------:R-:W-:Y:S01]  /*15a50*/  BPT.TRAP 0x1 ;  /* 0x000000040000795c */ /* 0x000fe20000300000 */
.L_x_8044:
[----:B------:R-:W-:Y:S01]  /*15a60*/  IMAD R3, R24, 0x8, R7 ;  /* 0x0000000818037824 */ /* 0x000fe200078e0207 */
[----:B------:R-:W-:-:S04]  /*15a70*/  SHF.L.U32 R2, R2, 0x1f, RZ ;  /* 0x0000001f02027819 */ /* 0x000fc800000006ff */
[----:B------:R-:W4:Y:S02]  /*15a80*/  SYNCS.PHASECHK.TRANS64.TRYWAIT P1, [R3+URZ+0x28840], R2 ;  /* 0x02884002030075a7 */ /* 0x000f24000802017f */
[----:B----4-:R-:W-:Y:S05]  /*15a90*/  @!P1 BRA `(.L_x_8045) ;  /* 0x0000004400009947 */ /* 0x010fea0003800000 */
.L_x_8179:
[----:B------:R-:W-:Y:S05]  /*15aa0*/  @!P0 BRA `(.L_x_8046) ;  /* 0x0000000000048947 */ /* 0x000fea0003800000 */
[----:B------:R-:W-:Y:S01]  /*15ab0*/  BPT.TRAP 0x1 ;  /* 0x000000040000795c */ /* 0x000fe20000300000 */
.L_x_8046:
[----:B------:R-:W5:Y:S02]  /*15ac0*/  SYNCS.PHASECHK.TRANS64.TRYWAIT P1, [R5+URZ+0x28860], R0 ;  /* 0x02886000050075a7 */ /* 0x000f64000802017f */
[----:B-----5:R-:W-:Y:S05]  /*15ad0*/  @!P1 BRA `(.L_x_8047) ;  /* 0x0000004400049947 */ /* 0x020fea0003800000 */
.L_x_8180:
[----:B------:R-:W-:Y:S05]  /*15ae0*/  @!P0 BRA `(.L_x_8048) ;  /* 0x0000000000048947 */ /* 0x000fea0003800000 */
[----:B------:R-:W-:Y:S01]  /*15af0*/  BPT.TRAP 0x1 ;  /* 0x000000040000795c */ /* 0x000fe20000300000 */
.L_x_8048:
[----:B------:R0:W0:Y:S02]  /*15b00*/  SYNCS.PHASECHK.TRANS64.TRYWAIT P0, [R3+URZ+0x28860], R2 ;  /* 0x02886002030075a7 */ /* 0x000024000800017f */
[----:B0-----:R-:W-:Y:S05]  /*15b10*/  @!P0 NANOSLEEP.SYNCS 0x989680 ;  /* 0x009896800000895d */ /* 0x001fea0003900000 */
[----:B------:R-:W0:Y:S02]  /*15b20*/  @!P0 SYNCS.PHASECHK.TRANS64 P0, [R3+URZ+0x28860], R2 ;  /* 0x02886002030085a7 */ /* 0x000e24000800007f */
[----:B0-----:R-:W-:Y:S05]  /*15b30*/  @!P0 BRA `(.L_x_8048) ;  /* 0xfffffffc00f08947 */ /* 0x001fea000383ffff */
.L_x_8040:
[----:B------:R-:W-:Y:S05]  /*15b40*/  BSYNC B0 ;  /* 0x0000000000007941 */ /* 0x000fea0003800000 */
.L_x_8039:
[----:B------:R-:W-:Y:S05]  /*15b50*/  EXIT ;  /* 0x000000000000794d */ /* 0x000fea0003800000 */
.L_x_7858:
[----:B0-----:R-:W-:-:S04]  /*15b60*/  IMAD.U32 R3, RZ, RZ, UR41 ;  /* 0x00000029ff037e24 */ /* 0x001fc8000f8e00ff */
[----:B------:R0:W1:Y:S03]  /*15b70*/  SYNCS.PHASECHK.TRANS64.TRYWAIT P1, [R3+URZ+0x28800], R0 ;  /* 0x02880000030075a7 */ /* 0x000066000802017f */
[----:B-1----:R-:W-:Y:S05]  /*15b80*/  @!P1 NANOSLEEP.SYNCS 0x989680 ;  /* 0x009896800000995d */ /* 0x002fea0003900000 */
[----:B------:R-:W1:Y:S02]  /*15b90*/  @!P1 SYNCS.PHASECHK.TRANS64 P1, [R3+URZ+0x28800], R0 ;  /* 0x02880000030095a7 */ /* 0x000e64000802007f */
[----:B-1----:R-:W-:Y:S05]  /*15ba0*/  @!P1 BRA `(.L_x_7858) ;  /* 0xfffffffc00ec9947 */ /* 0x002fea000383ffff */
[----:B------:R-:W-:Y:S05]  /*15bb0*/  BRA `(.L_x_8049) ;  /* 0xfffffebc00e47947 */ /* 0x000fea000383ffff */
.L_x_7862:
[----:B-1----:R1:W2:Y:S02]  /*15bc0*/  SYNCS.PHASECHK.TRANS64.TRYWAIT P1, [R3+URZ+0x28830], R0 ;  /* 0x02883000030075a7 */ /* 0x0022a4000802017f */
[----:B--2---:R-:W-:Y:S05]  /*15bd0*/  @!P1 NANOSLEEP.SYNCS 0x989680 ;  /* 0x009896800000995d */ /* 0x004fea0003900000 */
[----:B------:R-:W2:Y:S02]  /*15be0*/  @!P1 SYNCS.PHASECHK.TRANS64 P1, [R3+URZ+0x28830], R0 ;  /* 0x02883000030095a7 */ /* 0x000ea4000802007f */
[----:B--2---:R-:W-:Y:S05]  /*15bf0*/  @!P1 BRA `(.L_x_7862) ;  /* 0xfffffffc00f09947 */ /* 0x004fea000383ffff */
[----:B------:R-:W-:Y:S05]  /*15c00*/  BRA `(.L_x_7861) ;  /* 0xfffffec000007947 */ /* 0x000fea000383ffff */
.L_x_7879:
[----:B-1----:R-:W-:-:S04]  /*15c10*/  IMAD.U32 R5, RZ, RZ, UR6 ;  /* 0x00000006ff057e24 */ /* 0x002fc8000f8e00ff */
[----:B------:R1:W2:Y:S03]  /*15c20*/  SYNCS.PHASECHK.TRANS64.TRYWAIT P1, [R5+URZ+0x28830], R0 ;  /* 0x02883000050075a7 */ /* 0x0002a6000802017f */
[----:B--2---:R-:W-:Y:S05]  /*15c30*/  @!P1 NANOSLEEP.SYNCS 0x989680 ;  /* 0x009896800000995d */ /* 0x004fea0003900000 */
[----:B------:R-:W2:Y:S02]  /*15c40*/  @!P1 SYNCS.PHASECHK.TRANS64 P1, [R5+URZ+0x28830], R0 ;  /* 0x02883000050095a7 */ /* 0x000ea4000802007f */
[----:B--2---:R-:W-:Y:S05]  /*15c50*/  @!P1 BRA `(.L_x_7879) ;  /* 0xfffffffc00ec9947 */ /* 0x004fea000383ffff */
[----:B------:R-:W-:Y:S05]  /*15c60*/  BRA `(.L_x_7876) ;  /* 0xfffffef000d07947 */ /* 0x000fea000383ffff */
.L_x_7883:
[----:B-1----:R-:W-:-:S04]  /*15c70*/  IMAD.U32 R5, RZ, RZ, UR6 ;  /* 0x00000006ff057e24 */ /* 0x002fc8000f8e00ff */
[----:B------:R1:W2:Y:S03]  /*15c80*/  SYNCS.PHASECHK.TRANS64.TRYWAIT P1, [R5+URZ+0x28850], R0 ;  /* 0x02885000050075a7 */ /* 0x0002a6000802017f */
[----:B--2---:R-:W-:Y:S05]  /*15c90*/  @!P1 NANOSLEEP.SYNCS 0x989680 ;  /* 0x009896800000995d */ /* 0x004fea0003900000 */
[----:B------:R-:W2:Y:S02]  /*15ca0*/  @!P1 SYNCS.PHASECHK.TRANS64 P1, [R5+URZ+0x28850], R0 ;  /* 0x02885000050095a7 */ /* 0x000ea4000802007f */
[----:B--2---:R-:W-:Y:S05]  /*15cb0*/  @!P1 BRA `(.L_x_7883) ;  /* 0xfffffffc00ec9947 */ /* 0x004fea000383ffff */
[----:B------:R-:W-:Y:S05]  /*15cc0*/  BRA `(.L_x_7880) ;  /* 0xfffffef4009c7947 */ /* 0x000fea000383ffff */
.L_x_7902:
[----:B-1----:R-:W-:-:S04]  /*15cd0*/  IMAD.U32 R5, RZ, RZ, UR6 ;  /* 0x00000006ff057e24 */ /* 0x002fc8000f8e00ff */
[----:B------:R1:W2:Y:S03]  /*15ce0*/  SYNCS.PHASECHK.TRANS64.TRYWAIT P1, [R5+URZ+0x28830], R0 ;  /* 0x02883000050075a7 */ /* 0x0002a6000802017f */
[----:B--2---:R-:W-:Y:S05]  /*15cf0*/  @!P1 NANOSLEEP.SYNCS 0x989680 ;  /* 0x009896800000995d */ /* 0x004fea0003900000 */
[----:B------:R-:W2:Y:S02]  /*15d00*/  @!P1 SYNCS.PHASECHK.TRANS64 P1, [R5+URZ+0x28830], R0 ;  /* 0x02883000050095a7 */ /* 0x000ea4000802007f */
[----:B--2---:R-:W-:Y:S05]  /*15d10*/  @!P1 BRA `(.L_x_7902) ;  /* 0xfffffffc00ec9947 */ /* 0x004fea000383ffff */
[----:B------:R-:W-:Y:S05]  /*15d20*/  BRA `(.L_x_7899) ;  /* 0xffffff2400947947 */ /* 0x000fea000383ffff */
.L_x_7906:
[----:B-1----:R-:W-:-:S04]  /*15d30*/  IMAD.U32 R5, RZ, RZ, UR6 ;  /* 0x00000006ff057e24 */ /* 0x002fc8000f8e00ff */
[----:B------:R1:W2:Y:S03]  /*15d40*/  SYNCS.PHASECHK.TRANS64.TRYWAIT P1, [R5+URZ+0x28850], R0 ;  /* 0x02885000050075a7 */ /* 0x0002a6000802017f */
[----:B--2---:R-:W-:Y:S05]  /*15d50*/  @!P1 NANOSLEEP.SYNCS 0x989680 ;  /* 0x009896800000995d */ /* 0x004fea0003900000 */
[----:B------:R-:W2:Y:S02]  /*15d60*/  @!P1 SYNCS.PHASECHK.TRANS64 P1, [R5+URZ+0x28850], R0 ;  /* 0x02885000050095a7 */ /* 0x000ea4000802007f */
[----:B--2---:R-:W-:Y:S05]  /*15d70*/  @!P1 BRA `(.L_x_7906) ;  /* 0xfffffffc00ec9947 */ /* 0x004fea000383ffff */
[----:B------:R-:W-:Y:S05]  /*15d80*/  BRA `(.L_x_7903) ;  /* 0xffffff2800607947 */ /* 0x000fea000383ffff */
.L_x_7914:
[----:B-1----:R-:W-:-:S04]  /*15d90*/  IMAD.U32 R5, RZ, RZ, UR6 ;  /* 0x00000006ff057e24 */ /* 0x002fc8000f8e00ff */
[----:B------:R1:W2:Y:S03]  /*15da0*/  SYNCS.PHASECHK.TRANS64.TRYWAIT P1, [R5+URZ+0x28830], R0 ;  /* 0x02883000050075a7 */ /* 0x0002a6000802017f */
[----:B--2---:R-:W-:Y:S05]  /*15db0*/  @!P1 NANOSLEEP.SYNCS 0x989680 ;  /* 0x009896800000995d */ /* 0x004fea0003900000 */
[----:B------:R-:W2:Y:S02]  /*15dc0*/  @!P1 SYNCS.PHASECHK.TRANS64 P1, [R5+URZ+0x28830], R0 ;  /* 0x02883000050095a7 */ /* 0x000ea4000802007f */
[----:B--2---:R-:W-:Y:S05]  /*15dd0*/  @!P1 BRA `(.L_x_7914) ;  /* 0xfffffffc00ec9947 */ /* 0x004fea000383ffff */
[----:B------:R-:W-:Y:S05]  /*15de0*/  BRA `(.L_x_7911) ;  /* 0xffffff4400847947 */ /* 0x000fea000383ffff */
.L_x_7918:
[----:B-1----:R-:W-:-:S04]  /*15df0*/  IMAD.U32 R5, RZ, RZ, UR6 ;  /* 0x00000006ff057e24 */ /* 0x002fc8000f8e00ff */
[----:B------:R1:W2:Y:S03]  /*15e00*/  SYNCS.PHASECHK.TRANS64.TRYWAIT P1, [R5+URZ+0x28850], R0 ;  /* 0x02885000050075a7 */ /* 0x0002a6000802017f */
[----:B--2---:R-:W-:Y:S05]  /*15e10*/  @!P1 NANOSLEEP.SYNCS 0x989680 ;  /* 0x009896800000995d */ /* 0x004fea0003900000 */
[----:B------:R-:W2:Y:S02]  /*15e20*/  @!P1 SYNCS.PHASECHK.TRANS64 P1, [R5+URZ+0x28850], R0 ;  /* 0x02885000050095a7 */ /* 0x000ea4000802007f */
[----:B--2---:R-:W-:Y:S05]  /*15e30*/  @!P1 BRA `(.L_x_7918) ;  /* 0xfffffffc00ec9947 */ /* 0x004fea000383ffff */
[----:B------:R-:W-:Y:S05]  /*15e40*/  BRA `(.L_x_7915) ;  /* 0xffffff4800447947 */ /* 0x000fea000383ffff */
.L_x_7933:
[----:B-1----:R-:W-:-:S04]  /*15e50*/  IMAD.U32 R7, RZ, RZ, UR5 ;  /* 0x00000005ff077e24 */ /* 0x002fc8000f8e00ff */
[----:B------:R1:W2:Y:S03]  /*15e60*/  SYNCS.PHASECHK.TRANS64.TRYWAIT P1, [R7+URZ+0x28850], R6 ;  /* 0x02885006070075a7 */ /* 0x0002a6000802017f */
[----:B--2---:R-:W-:Y:S05]  /*15e70*/  @!P1 NANOSLEEP.SYNCS 0x989680 ;  /* 0x009896800000995d */ /* 0x004fea0003900000 */
[----:B------:R-:W2:Y:S02]  /*15e80*/  @!P1 SYNCS.PHASECHK.TRANS64 P1, [R7+URZ+0x28850], R6 ;  /* 0x02885006070095a7 */ /* 0x000ea4000802007f */
[----:B--2---:R-:W-:Y:S05]  /*15e90*/  @!P1 BRA `(.L_x_7933) ;  /* 0xfffffffc00ec9947 */ /* 0x004fea000383ffff */
[----:B------:R-:W-:Y:S05]  /*15ea0*/  BRA `(.L_x_7932) ;  /* 0xffffff74006c7947 */ /* 0x000fea000383ffff */
.L_x_7984:
        /* <DEDUP_REMOVED lines=11> */
.L_x_8051:
[----:B------:R-:W-:Y:S05]  /*15f60*/  BSYNC B0 ;  /* 0x0000000000007941 */ /* 0x000fea0003800000 */
.L_x_8050:
[----:B------:R-:W-:Y:S05]  /*15f70*/  BRA `(.L_x_8052) ;  /* 0xffffffbc00347947 */ /* 0x000fea000383ffff */
.L_x_7987:
[----:B0-----:R0:W1:Y:S02]  /*15f80*/  SYNCS.PHASECHK.TRANS64.TRYWAIT P0, [R7+URZ+0x28840], R2 ;  /* 0x02884002070075a7 */ /* 0x001064000800017f */
[----:B-1----:R-:W-:Y:S05]  /*15f90*/  @!P0 NANOSLEEP.SYNCS 0x989680 ;  /* 0x009896800000895d */ /* 0x002fea0003900000 */
[----:B------:R-:W1:Y:S02]  /*15fa0*/  @!P0 SYNCS.PHASECHK.TRANS64 P0, [R7+URZ+0x28840], R2 ;  /* 0x02884002070085a7 */ /* 0x000e64000800007f */
[----:B-1----:R-:W-:Y:S05]  /*15fb0*/  @!P0 BRA `(.L_x_7987) ;  /* 0xfffffffc00f08947 */ /* 0x002fea000383ffff */
[----:B------:R-:W-:Y:S05]  /*15fc0*/  BRA `(.L_x_8053) ;  /* 0xffffffbc00907947 */ /* 0x000fea000383ffff */
.L_x_7988:
        /* <DEDUP_REMOVED lines=8> */
.L_x_8055:
[----:B------:R-:W-:Y:S05]  /*16050*/  BSYNC B0 ;  /* 0x0000000000007941 */ /* 0x000fea0003800000 */
.L_x_8054:
        /* <DEDUP_REMOVED lines=9> */
.L_x_8056:
[----:B------:R-:W-:Y:S02]  /*160f0*/  IMAD.MOV.U32 R13, RZ, RZ, R0 ;  /* 0x000000ffff0d7224 */ /* 0x000fe400078e0000 */
[----:B------:R-:W-:Y:S02]  /*16100*/  IMAD.MOV.U32 R12, RZ, RZ, 0x1 ;  /* 0x00000001ff0c7424 */ /* 0x000fe400078e00ff */
[----:B------:R-:W-:-:S07]  /*16110*/  IMAD.MOV.U32 R3, RZ, RZ, R14 ;  /* 0x000000ffff037224 */ /* 0x000fce00078e000e */
[----:B------:R-:W-:Y:S05]  /*16120*/  WARPSYNC.COLLECTIVE R15, `(.L_x_8057) ;  /* 0x000000000f087348 */ /* 0x000fea0003c00000 */
[----:B------:R0:W1:Y:S02]  /*16130*/  SHFL.IDX P6, R14, R13, R12, R11 ;  /* 0x0000000c0d0e7389 */ /* 0x00006400000c000b */
[----:B01----:R-:W-:Y:S01]  /*16140*/  ENDCOLLECTIVE ;  /* 0x000000000000791b */ /* 0x003fe20003800000 */
.L_x_8057:
        /* <DEDUP_REMOVED lines=16> */
.L_x_8058:
[----:B------:R-:W-:Y:S02]  /*16250*/  @P1 IMAD R8, R5, 0x2, R22 ;  /* 0x0000000205081824 */ /* 0x000fe400078e0216 */
[----:B------:R-:W-:Y:S02]  /*16260*/  IMAD.MOV.U32 R13, RZ, RZ, R0 ;  /* 0x000000ffff0d7224 */ /* 0x000fe400078e0000 */
[----:B------:R-:W-:Y:S02]  /*16270*/  IMAD.MOV.U32 R12, RZ, RZ, 0x2 ;  /* 0x00000002ff0c7424 */ /* 0x000fe400078e00ff */
[----:B------:R-:W-:-:S07]  /*16280*/  IMAD.MOV.U32 R3, RZ, RZ, R14 ;  /* 0x000000ffff037224 */ /* 0x000fce00078e000e */
[----:B------:R-:W-:Y:S05]  /*16290*/  WARPSYNC.COLLECTIVE R15, `(.L_x_8059) ;  /* 0x000000000f087348 */ /* 0x000fea0003c00000 */
[----:B------:R0:W1:Y:S02]  /*162a0*/  SHFL.IDX P6, R14, R13, R12, R11 ;  /* 0x0000000c0d0e7389 */ /* 0x00006400000c000b */
[----:B01----:R-:W-:Y:S01]  /*162b0*/  ENDCOLLECTIVE ;  /* 0x000000000000791b */ /* 0x003fe20003800000 */
.L_x_8059:
        /* <DEDUP_REMOVED lines=16> */
.L_x_8060:
[----:B------:R-:W-:Y:S02]  /*163c0*/  @P1 IMAD R8, R5, 0x2, R22 ;  /* 0x0000000205081824 */ /* 0x000fe400078e0216 */
[----:B------:R-:W-:Y:S02]  /*163d0*/  IMAD.MOV.U32 R13, RZ, RZ, R0 ;  /* 0x000000ffff0d7224 */ /* 0x000fe400078e0000 */
[----:B------:R-:W-:Y:S02]  /*163e0*/  IMAD.MOV.U32 R12, RZ, RZ, 0x3 ;  /* 0x00000003ff0c7424 */ /* 0x000fe400078e00ff */
[----:B------:R-:W-:-:S07]  /*163f0*/  IMAD.MOV.U32 R3, RZ, RZ, R14 ;  /* 0x000000ffff037224 */ /* 0x000fce00078e000e */
[----:B------:R-:W-:Y:S05]  /*16400*/  WARPSYNC.COLLECTIVE R15, `(.L_x_8061) ;  /* 0x000000000f087348 */ /* 0x000fea0003c00000 */
[----:B------:R0:W1:Y:S02]  /*16410*/  SHFL.IDX P6, R14, R13, R12, R11 ;  /* 0x0000000c0d0e7389 */ /* 0x00006400000c000b */
[----:B01----:R-:W-:Y:S01]  /*16420*/  ENDCOLLECTIVE ;  /* 0x000000000000791b */ /* 0x003fe20003800000 */
.L_x_8061:
        /* <DEDUP_REMOVED lines=16> */
.L_x_8062:
[----:B------:R-:W-:Y:S02]  /*16530*/  @P1 IMAD R8, R5, 0x2, R22 ;  /* 0x0000000205081824 */ /* 0x000fe400078e0216 */
[----:B------:R-:W-:Y:S02]  /*16540*/  IMAD.MOV.U32 R13, RZ, RZ, R0 ;  /* 0x000000ffff0d7224 */ /* 0x000fe400078e0000 */
[----:B------:R-:W-:Y:S02]  /*16550*/  IMAD.MOV.U32 R12, RZ, RZ, 0x4 ;  /* 0x00000004ff0c7424 */ /* 0x000fe400078e00ff */
[----:B------:R-:W-:-:S07]  /*16560*/  IMAD.MOV.U32 R3, RZ, RZ, R14 ;  /* 0x000000ffff037224 */ /* 0x000fce00078e000e */
[----:B------:R-:W-:Y:S05]  /*16570*/  WARPSYNC.COLLECTIVE R15, `(.L_x_8063) ;  /* 0x000000000f087348 */ /* 0x000fea0003c00000 */
[----:B------:R0:W1:Y:S02]  /*16580*/  SHFL.IDX P6, R14, R13, R12, R11 ;  /* 0x0000000c0d0e7389 */ /* 0x00006400000c000b */
[----:B01----:R-:W-:Y:S01]  /*16590*/  ENDCOLLECTIVE ;  /* 0x000000000000791b */ /* 0x003fe20003800000 */
.L_x_8063:
        /* <DEDUP_REMOVED lines=16> */
.L_x_8064:
[----:B------:R-:W-:Y:S02]  /*166a0*/  @P1 IMAD R8, R5, 0x2, R22 ;  /* 0x0000000205081824 */ /* 0x000fe400078e0216 */
[----:B------:R-:W-:Y:S02]  /*166b0*/  IMAD.MOV.U32 R13, RZ, RZ, R0 ;  /* 0x000000ffff0d7224 */ /* 0x000fe400078e0000 */
[----:B------:R-:W-:Y:S02]  /*166c0*/  IMAD.MOV.U32 R12, RZ, RZ, 0x5 ;  /* 0x00000005ff0c7424 */ /* 0x000fe400078e00ff */
[----:B------:R-:W-:-:S07]  /*166d0*/  IMAD.MOV.U32 R3, RZ, RZ, R14 ;  /* 0x000000ffff037224 */ /* 0x000fce00078e000e */
[----:B------:R-:W-:Y:S05]  /*166e0*/  WARPSYNC.COLLECTIVE R15, `(.L_x_8065) ;  /* 0x000000000f087348 */ /* 0x000fea0003c00000 */
[----:B------:R0:W1:Y:S02]  /*166f0*/  SHFL.IDX P6, R14, R13, R12, R11 ;  /* 0x0000000c0d0e7389 */ /* 0x00006400000c000b */
[----:B01----:R-:W-:Y:S01]  /*16700*/  ENDCOLLECTIVE ;  /* 0x000000000000791b */ /* 0x003fe20003800000 */
.L_x_8065:
        /* <DEDUP_REMOVED lines=16> */
.L_x_8066:
[----:B------:R-:W-:Y:S02]  /*16810*/  @P1 IMAD R8, R5, 0x2, R22 ;  /* 0x0000000205081824 */ /* 0x000fe400078e0216 */
[----:B------:R-:W-:Y:S02]  /*16820*/  IMAD.MOV.U32 R13, RZ, RZ, R0 ;  /* 0x000000ffff0d7224 */ /* 0x000fe400078e0000 */
[----:B------:R-:W-:Y:S02]  /*16830*/  IMAD.MOV.U32 R12, RZ, RZ, 0x6 ;  /* 0x00000006ff0c7424 */ /* 0x000fe400078e00ff */
[----:B------:R-:W-:-:S07]  /*16840*/  IMAD.MOV.U32 R3, RZ, RZ, R14 ;  /* 0x000000ffff037224 */ /* 0x000fce00078e000e */
[----:B------:R-:W-:Y:S05]  /*16850*/  WARPSYNC.COLLECTIVE R15, `(.L_x_8067) ;  /* 0x000000000f087348 */ /* 0x000fea0003c00000 */
[----:B------:R0:W1:Y:S02]  /*16860*/  SHFL.IDX P6, R14, R13, R12, R11 ;  /* 0x0000000c0d0e7389 */ /* 0x00006400000c000b */
[----:B01----:R-:W-:Y:S01]  /*16870*/  ENDCOLLECTIVE ;  /* 0x000000000000791b */ /* 0x003fe20003800000 */
.L_x_8067:
        /* <DEDUP_REMOVED lines=16> */
.L_x_8068:
[----:B------:R-:W-:Y:S02]  /*16980*/  @P1 IMAD R8, R5, 0x2, R22 ;  /* 0x0000000205081824 */ /* 0x000fe400078e0216 */
[----:B------:R-:W-:Y:S02]  /*16990*/  IMAD.MOV.U32 R13, RZ, RZ, R0 ;  /* 0x000000ffff0d7224 */ /* 0x000fe400078e0000 */
[----:B------:R-:W-:Y:S02]  /*169a0*/  IMAD.MOV.U32 R12, RZ, RZ, 0x7 ;  /* 0x00000007ff0c7424 */ /* 0x000fe400078e00ff */
[----:B------:R-:W-:-:S07]  /*169b0*/  IMAD.MOV.U32 R3, RZ, RZ, R14 ;  /* 0x000000ffff037224 */ /* 0x000fce00078e000e */
[----:B------:R-:W-:Y:S05]  /*169c0*/  WARPSYNC.COLLECTIVE R15, `(.L_x_8069) ;  /* 0x000000000f087348 */ /* 0x000fea0003c00000 */
[----:B------:R0:W1:Y:S02]  /*169d0*/  SHFL.IDX P6, R14, R13, R12, R11 ;  /* 0x0000000c0d0e7389 */ /* 0x00006400000c000b */
[----:B01----:R-:W-:Y:S01]  /*169e0*/  ENDCOLLECTIVE ;  /* 0x000000000000791b */ /* 0x003fe20003800000 */
.L_x_8069:
        /* <DEDUP_REMOVED lines=10> */
.L_x_8070:
[----:B------:R-:W-:Y:S01]  /*16a90*/  @!PT LDS RZ, [RZ] ;  /* 0x00000000fffff984 */ /* 0x000fe20000000800 */
[----:B------:R-:W-:Y:S01]  /*16aa0*/  @!PT LDS RZ, [RZ] ;  /* 0x00000000fffff984 */ /* 0x000fe20000000800 */
[----:B------:R-:W-:Y:S01]  /*16ab0*/  @!PT LDS RZ, [RZ] ;  /* 0x00000000fffff984 */ /* 0x000fe20000000800 */
[----:B------:R-:W-:Y:S04]  /*16ac0*/  @P1 LDGSTS.E.BYPASS.LTC128B.128 [R8+0x1b400], desc[UR54][R2.64], !P3 ;  /* 0x1b40000002081fae */ /* 0x000fe8000d901d76 */
[----:B------:R0:W-:Y:S02]  /*16ad0*/  @P1 LDGSTS.E.BYPASS.LTC128B.128 [R8+0x1f400], desc[UR54][R2.64+0x80], !P2 ;  /* 0x1f40008002081fae */ /* 0x0001e4000d101d76 */
[----:B0-----:R-:W-:Y:S01]  /*16ae0*/  IMAD.MOV.U32 R2, RZ, RZ, R14 ;  /* 0x000000ffff027224 */ /* 0x001fe200078e000e */
[----:B------:R-:W-:Y:S06]  /*16af0*/  BRA `(.L_x_8071) ;  /* 0xffffffb800747947 */ /* 0x000fec000383ffff */
.L_x_7993:
[----:B------:R-:W-:Y:S02]  /*16b00*/  IMAD.MOV.U32 R13, RZ, RZ, R4 ;  /* 0x000000ffff0d7224 */ /* 0x000fe400078e0004 */
        /* <DEDUP_REMOVED lines=8> */
.L_x_8072:
[C---:B------:R-:W-:Y:S01]  /*16b90*/  VIADD R6, R27.reuse, 0x10 ;  /* 0x000000101b067836 */ /* 0x040fe20000000000 */
[----:B------:R-:W-:Y:S01]  /*16ba0*/  ISETP.GE.AND P2, PT, R27, R31, PT ;  /* 0x0000001f1b00720c */ /* 0x000fe20003f46270 */
[----:B------:R-:W-:Y:S02]  /*16bb0*/  IMAD.MOV.U32 R13, RZ, RZ, R0 ;  /* 0x000000ffff0d7224 */ /* 0x000fe400078e0000 */
[----:B------:R-:W-:-:S10]  /*16bc0*/  IMAD.MOV.U32 R2, RZ, RZ, R14 ;  /* 0x000000ffff027224 */ /* 0x000fd400078e000e */
[----:B------:R-:W-:Y:S05]  /*16bd0*/  WARPSYNC.COLLECTIVE R15, `(.L_x_8073) ;  /* 0x000000000f087348 */ /* 0x000fea0003c00000 */
[----:B------:R0:W1:Y:S02]  /*16be0*/  SHFL.IDX P6, R14, R13, R12, R11 ;  /* 0x0000000c0d0e7389 */ /* 0x00006400000c000b */
[----:B01----:R-:W-:Y:S01]  /*16bf0*/  ENDCOLLECTIVE ;  /* 0x000000000000791b */ /* 0x003fe20003800000 */
.L_x_8073:
        /* <DEDUP_REMOVED lines=8> */
.L_x_8074:
[----:B------:R-:W-:Y:S01]  /*16c80*/  @!PT LDS RZ, [RZ] ;  /* 0x00000000fffff984 */ /* 0x000fe20000000800 */
[----:B------:R-:W-:Y:S01]  /*16c90*/  @!PT LDS RZ, [RZ] ;  /* 0x00000000fffff984 */ /* 0x000fe20000000800 */
[----:B------:R-:W-:Y:S01]  /*16ca0*/  @!PT LDS RZ, [RZ] ;  /* 0x00000000fffff984 */ /* 0x000fe20000000800 */
[----:B------:R-:W-:Y:S04]  /*16cb0*/  @!P2 LDGSTS.E.BYPASS.LTC128B.128 [R8+0x10400], desc[UR54][R2.64], !P0 ;  /* 0x104000000208afae */ /* 0x000fe8000c101d76 */
[----:B------:R0:W-:Y:S01]  /*16cc0*/  @!P2 LDGSTS.E.BYPASS.LTC128B.128 [R8+0x14400], desc[UR54][R2.64+0x80], !P1 ;  /* 0x144000800208afae */ /* 0x0001e2000c901d76 */
[----:B------:R-:W-:Y:S01]  /*16cd0*/  ISETP.GE.AND P2, PT, R6, R31, PT ;  /* 0x0000001f0600720c */ /* 0x000fe20003f46270 */
[----:B------:R-:W-:Y:S02]  /*16ce0*/  VIADD R6, R27, 0x20 ;  /* 0x000000201b067836 */ /* 0x000fe40000000000 */
[----:B------:R-:W-:Y:S02]  /*16cf0*/  IMAD.MOV.U32 R13, RZ, RZ, R0 ;  /* 0x000000ffff0d7224 */ /* 0x000fe400078e0000 */
[----:B0-----:R-:W-:-:S08]  /*16d00*/  IMAD.MOV.U32 R2, RZ, RZ, R14 ;  /* 0x000000ffff027224 */ /* 0x001fd000078e000e */
[----:B------:R-:W-:Y:S05]  /*16d10*/  WARPSYNC.COLLECTIVE R15, `(.L_x_8075) ;  /* 0x000000000f087348 */ /* 0x000fea0003c00000 */
[----:B------:R0:W1:Y:S02]  /*16d20*/  SHFL.IDX P6, R14, R13, R12, R11 ;  /* 0x0000000c0d0e7389 */ /* 0x00006400000c000b */
[----:B01----:R-:W-:Y:S01]  /*16d30*/  ENDCOLLECTIVE ;  /* 0x000000000000791b */ /* 0x003fe20003800000 */
.L_x_8075:
        /* <DEDUP_REMOVED lines=8> */
.L_x_8076:
[----:B------:R-:W-:-:S05]  /*16dc0*/  @!P2 IMAD.MOV.U32 R3, RZ, RZ, R5 ;  /* 0x000000ffff03a224 */ /* 0x000fca00078e0005 */
        /* <DEDUP_REMOVED lines=12> */
.L_x_8077:
        /* <DEDUP_REMOVED lines=8> */
.L_x_8078:
        /* <DEDUP_REMOVED lines=13> */
.L_x_8079:
        /* <DEDUP_REMOVED lines=8> */
.L_x_8080:
        /* <DEDUP_REMOVED lines=13> */
.L_x_8081:
        /* <DEDUP_REMOVED lines=8> */
.L_x_8082:
        /* <DEDUP_REMOVED lines=13> */
.L_x_8083:
        /* <DEDUP_REMOVED lines=8> */
.L_x_8084:
[----:B------:R-:W-:-:S05]  /*17300*/  @!P2 IMAD.MOV.U32 R3, RZ, RZ, R5 ;  /* 0x000000ffff03a224 */ /* 0x000fca00078e0005 */
        /* <DEDUP_REMOVED lines=11> */
.L_x_8085:
        /* <DEDUP_REMOVED lines=8> */
.L_x_8086:
        /* <DEDUP_REMOVED lines=11> */
.L_x_8087:
[----:B------:R-:W-:Y:S05]  /*174f0*/  BRA `(.L_x_8088) ;  /* 0xffffffb800e07947 */ /* 0x000fea000383ffff */
.L_x_7998:
[----:B0-----:R0:W1:Y:S02]  /*17500*/  SYNCS.PHASECHK.TRANS64.TRYWAIT P1, [R22+URZ+0x28820], R3 ;  /* 0x02882003160075a7 */ /* 0x001064000802017f */
[----:B-1----:R-:W-:Y:S05]  /*17510*/  @!P1 NANOSLEEP.SYNCS 0x989680 ;  /* 0x009896800000995d */ /* 0x002fea0003900000 */
[----:B------:R-:W1:Y:S02]  /*17520*/  @!P1 SYNCS.PHASECHK.TRANS64 P1, [R22+URZ+0x28820], R3 ;  /* 0x02882003160095a7 */ /* 0x000e64000802007f */
[----:B-1----:R-:W-:Y:S05]  /*17530*/  @!P1 BRA `(.L_x_7998) ;  /* 0xfffffffc00f09947 */ /* 0x002fea000383ffff */
[----:B------:R-:W-:Y:S05]  /*17540*/  BRA `(.L_x_8089) ;  /* 0xffffffbc00587947 */ /* 0x000fea000383ffff */
.L_x_8003:
[----:B0-----:R0:W1:Y:S02]  /*17550*/  SYNCS.PHASECHK.TRANS64.TRYWAIT P0, [R6+URZ+0x28840], R3 ;  /* 0x02884003060075a7 */ /* 0x001064000800017f */
[----:B-1----:R-:W-:Y:S05]  /*17560*/  @!P0 NANOSLEEP.SYNCS 0x989680 ;  /* 0x009896800000895d */ /* 0x002fea0003900000 */
[----:B------:R-:W1:Y:S02]  /*17570*/  @!P0 SYNCS.PHASECHK.TRANS64 P0, [R6+URZ+0x28840], R3 ;  /* 0x02884003060085a7 */ /* 0x000e64000800007f */
[----:B-1----:R-:W-:Y:S05]  /*17580*/  @!P0 BRA `(.L_x_8003) ;  /* 0xfffffffc00f08947 */ /* 0x002fea000383ffff */
[----:B------:R-:W-:Y:S05]  /*17590*/  BRA `(.L_x_8090) ;  /* 0xffffffc000207947 */ /* 0x000fea000383ffff */
.L_x_8004:
[----:B------:R-:W-:Y:S01]  /*175a0*/  BSSY B1, `(.L_x_8091) ;  /* 0x0000008000017945 */ /* 0x000fe20003800000 */
[----:B------:R-:W-:Y:S02]  /*175b0*/  IMAD.MOV.U32 R13, RZ, RZ, R9 ;  /* 0x000000ffff0d7224 */ /* 0x000fe400078e0009 */
[----:B------:R-:W-:Y:S02]  /*175c0*/  IMAD.MOV.U32 R12, RZ, RZ, RZ ;  /* 0x000000ffff0c7224 */ /* 0x000fe400078e00ff */
[----:B------:R-:W-:Y:S02]  /*175d0*/  IMAD.MOV.U32 R11, RZ, RZ, 0x181f ;  /* 0x0000181fff0b7424 */ /* 0x000fe400078e00ff */
[----:B------:R-:W-:-:S07]  /*175e0*/  IMAD.MOV.U32 R15, RZ, RZ, -0x1 ;  /* 0xffffffffff0f7424 */ /* 0x000fce00078e00ff */
[----:B--2---:R-:W-:Y:S05]  /*175f0*/  WARPSYNC.COLLECTIVE R15, `(.L_x_8092) ;  /* 0x000000000f087348 */ /* 0x004fea0003c00000 */
[----:B--2---:R0:W1:Y:S02]  /*17600*/  SHFL.IDX P6, R14, R13, R12, R11 ;  /* 0x0000000c0d0e7389 */ /* 0x00406400000c000b */
[----:B01----:R-:W-:Y:S01]  /*17610*/  ENDCOLLECTIVE ;  /* 0x000000000000791b */ /* 0x003fe20003800000 */
.L_x_8092:
[----:B------:R-:W-:Y:S05]  /*17620*/  BSYNC B1 ;  /* 0x0000000000017941 */ /* 0x000fea0003800000 */
.L_x_8091:
        /* <DEDUP_REMOVED lines=9> */
.L_x_8093:
[----:B------:R-:W-:Y:S02]  /*176c0*/  IMAD R8, R8, 0x2, R22 ;  /* 0x0000000208087824 */ /* 0x000fe400078e0216 */
[----:B------:R-:W-:Y:S02]  /*176d0*/  IMAD.MOV.U32 R13, RZ, RZ, R9 ;  /* 0x000000ffff0d7224 */ /* 0x000fe400078e0009 */
[----:B------:R-:W-:Y:S02]  /*176e0*/  IMAD.MOV.U32 R12, RZ, RZ, 0x1 ;  /* 0x00000001ff0c7424 */ /* 0x000fe400078e00ff */
[----:B------:R-:W-:-:S07]  /*176f0*/  IMAD.MOV.U32 R2, RZ, RZ, R14 ;  /* 0x000000ffff027224 */ /* 0x000fce00078e000e */
[----:B------:R-:W-:Y:S05]  /*17700*/  WARPSYNC.COLLECTIVE R15, `(.L_x_8094) ;  /* 0x000000000f087348 */ /* 0x000fea0003c00000 */
[----:B------:R0:W1:Y:S02]  /*17710*/  SHFL.IDX P6, R14, R13, R12, R11 ;  /* 0x0000000c0d0e7389 */ /* 0x00006400000c000b */
[----:B01----:R-:W-:Y:S01]  /*17720*/  ENDCOLLECTIVE ;  /* 0x000000000000791b */ /* 0x003fe20003800000 */
.L_x_8094:
        /* <DEDUP_REMOVED lines=12> */
.L_x_8095:
[----:B------:R-:W-:Y:S02]  /*177f0*/  IMAD.MOV.U32 R13, RZ, RZ, R9 ;  /* 0x000000ffff0d7224 */ /* 0x000fe400078e0009 */
[----:B------:R-:W-:Y:S02]  /*17800*/  IMAD.MOV.U32 R12, RZ, RZ, 0x2 ;  /* 0x00000002ff0c7424 */ /* 0x000fe400078e00ff */
[----:B------:R-:W-:-:S07]  /*17810*/  IMAD.MOV.U32 R2, RZ, RZ, R14 ;  /* 0x000000ffff027224 */ /* 0x000fce00078e000e */
[----:B------:R-:W-:Y:S05]  /*17820*/  WARPSYNC.COLLECTIVE R15, `(.L_x_8096) ;  /* 0x000000000f087348 */ /* 0x000fea0003c00000 */
[----:B------:R0:W1:Y:S02]  /*17830*/  SHFL.IDX P6, R14, R13, R12, R11 ;  /* 0x0000000c0d0e7389 */ /* 0x00006400000c000b */
[----:B01----:R-:W-:Y:S01]  /*17840*/  ENDCOLLECTIVE ;  /* 0x000000000000791b */ /* 0x003fe20003800000 */
.L_x_8096:
        /* <DEDUP_REMOVED lines=12> */
.L_x_8097:
[----:B------:R-:W-:Y:S02]  /*17910*/  IMAD.MOV.U32 R13, RZ, RZ, R9 ;  /* 0x000000ffff0d7224 */ /* 0x000fe400078e0009 */
[----:B------:R-:W-:Y:S02]  /*17920*/  IMAD.MOV.U32 R12, RZ, RZ, 0x3 ;  /* 0x00000003ff0c7424 */ /* 0x000fe400078e00ff */
[----:B------:R-:W-:-:S07]  /*17930*/  IMAD.MOV.U32 R2, RZ, RZ, R14 ;  /* 0x000000ffff027224 */ /* 0x000fce00078e000e */
[----:B------:R-:W-:Y:S05]  /*17940*/  WARPSYNC.COLLECTIVE R15, `(.L_x_8098) ;  /* 0x000000000f087348 */ /* 0x000fea0003c00000 */
[----:B------:R0:W1:Y:S02]  /*17950*/  SHFL.IDX P6, R14, R13, R12, R11 ;  /* 0x0000000c0d0e7389 */ /* 0x00006400000c000b */
[----:B01----:R-:W-:Y:S01]  /*17960*/  ENDCOLLECTIVE ;  /* 0x000000000000791b */ /* 0x003fe20003800000 */
.L_x_8098:
        /* <DEDUP_REMOVED lines=12> */
.L_x_8099:
[----:B------:R-:W-:Y:S02]  /*17a30*/  IMAD.MOV.U32 R13, RZ, RZ, R9 ;  /* 0x000000ffff0d7224 */ /* 0x000fe400078e0009 */
[----:B------:R-:W-:Y:S02]  /*17a40*/  IMAD.MOV.U32 R12, RZ, RZ, 0x4 ;  /* 0x00000004ff0c7424 */ /* 0x000fe400078e00ff */
[----:B------:R-:W-:-:S07]  /*17a50*/  IMAD.MOV.U32 R2, RZ, RZ, R14 ;  /* 0x000000ffff027224 */ /* 0x000fce00078e000e */
[----:B------:R-:W-:Y:S05]  /*17a60*/  WARPSYNC.COLLECTIVE R15, `(.L_x_8100) ;  /* 0x000000000f087348 */ /* 0x000fea0003c00000 */
[----:B------:R0:W1:Y:S02]  /*17a70*/  SHFL.IDX P6, R14, R13, R12, R11 ;  /* 0x0000000c0d0e7389 */ /* 0x00006400000c000b */
[----:B01----:R-:W-:Y:S01]  /*17a80*/  ENDCOLLECTIVE ;  /* 0x000000000000791b */ /* 0x003fe20003800000 */
.L_x_8100:
        /* <DEDUP_REMOVED lines=12> */
.L_x_8101:
[----:B------:R-:W-:Y:S02]  /*17b50*/  IMAD.MOV.U32 R13, RZ, RZ, R9 ;  /* 0x000000ffff0d7224 */ /* 0x000fe400078e0009 */
[----:B------:R-:W-:Y:S02]  /*17b60*/  IMAD.MOV.U32 R12, RZ, RZ, 0x5 ;  /* 0x00000005ff0c7424 */ /* 0x000fe400078e00ff */
[----:B------:R-:W-:-:S07]  /*17b70*/  IMAD.MOV.U32 R2, RZ, RZ, R14 ;  /* 0x000000ffff027224 */ /* 0x000fce00078e000e */
[----:B------:R-:W-:Y:S05]  /*17b80*/  WARPSYNC.COLLECTIVE R15, `(.L_x_8102) ;  /* 0x000000000f087348 */ /* 0x000fea0003c00000 */
[----:B------:R0:W1:Y:S02]  /*17b90*/  SHFL.IDX P6, R14, R13, R12, R11 ;  /* 0x0000000c0d0e7389 */ /* 0x00006400000c000b */
[----:B01----:R-:W-:Y:S01]  /*17ba0*/  ENDCOLLECTIVE ;  /* 0x000000000000791b */ /* 0x003fe20003800000 */
.L_x_8102:
        /* <DEDUP_REMOVED lines=12> */
.L_x_8103:
[----:B------:R-:W-:Y:S02]  /*17c70*/  IMAD.MOV.U32 R13, RZ, RZ, R9 ;  /* 0x000000ffff0d7224 */ /* 0x000fe400078e0009 */
[----:B------:R-:W-:Y:S02]  /*17c80*/  IMAD.MOV.U32 R12, RZ, RZ, 0x6 ;  /* 0x00000006ff0c7424 */ /* 0x000fe400078e00ff */
[----:B------:R-:W-:-:S07]  /*17c90*/  IMAD.MOV.U32 R2, RZ, RZ, R14 ;  /* 0x000000ffff027224 */ /* 0x000fce00078e000e */
[----:B------:R-:W-:Y:S05]  /*17ca0*/  WARPSYNC.COLLECTIVE R15, `(.L_x_8104) ;  /* 0x000000000f087348 */ /* 0x000fea0003c00000 */
[----:B------:R0:W1:Y:S02]  /*17cb0*/  SHFL.IDX P6, R14, R13, R12, R11 ;  /* 0x0000000c0d0e7389 */ /* 0x00006400000c000b */
[----:B01----:R-:W-:Y:S01]  /*17cc0*/  ENDCOLLECTIVE ;  /* 0x000000000000791b */ /* 0x003fe20003800000 */
.L_x_8104:
        /* <DEDUP_REMOVED lines=12> */
.L_x_8105:
[----:B------:R-:W-:Y:S02]  /*17d90*/  IMAD.MOV.U32 R13, RZ, RZ, R9 ;  /* 0x000000ffff0d7224 */ /* 0x000fe400078e0009 */
[----:B------:R-:W-:Y:S02]  /*17da0*/  IMAD.MOV.U32 R12, RZ, RZ, 0x7 ;  /* 0x00000007ff0c7424 */ /* 0x000fe400078e00ff */
[----:B------:R-:W-:-:S07]  /*17db0*/  IMAD.MOV.U32 R2, RZ, RZ, R14 ;  /* 0x000000ffff027224 */ /* 0x000fce00078e000e */
[----:B------:R-:W-:Y:S05]  /*17dc0*/  WARPSYNC.COLLECTIVE R15, `(.L_x_8106) ;  /* 0x000000000f087348 */ /* 0x000fea0003c00000 */
[----:B------:R0:W1:Y:S02]  /*17dd0*/  SHFL.IDX P6, R14, R13, R12, R11 ;  /* 0x0000000c0d0e7389 */ /* 0x00006400000c000b */
[----:B01----:R-:W-:Y:S01]  /*17de0*/  ENDCOLLECTIVE ;  /* 0x000000000000791b */ /* 0x003fe20003800000 */
.L_x_8106:
        /* <DEDUP_REMOVED lines=12> */
.L_x_8107:
[----:B------:R-:W-:Y:S01]  /*17eb0*/  IMAD.MOV.U32 R2, RZ, RZ, R14 ;  /* 0x000000ffff027224 */ /* 0x000fe200078e000e */
[----:B------:R-:W-:Y:S06]  /*17ec0*/  BRA `(.L_x_8108) ;  /* 0xffffffb800f47947 */ /* 0x000fec000383ffff */
.L_x_8009:
[----:B-1----:R1:W3:Y:S02]  /*17ed0*/  SYNCS.PHASECHK.TRANS64.TRYWAIT P0, [R6+URZ+0x28860], R2 ;  /* 0x02886002060075a7 */ /* 0x0022e4000800017f */
[----:B---3--:R-:W-:Y:S05]  /*17ee0*/  @!P0 NANOSLEEP.SYNCS 0x989680 ;  /* 0x009896800000895d */ /* 0x008fea0003900000 */
[----:B------:R-:W3:Y:S02]  /*17ef0*/  @!P0 SYNCS.PHASECHK.TRANS64 P0, [R6+URZ+0x28860], R2 ;  /* 0x02886002060085a7 */ /* 0x000ee4000800007f */
[----:B---3--:R-:W-:Y:S05]  /*17f00*/  @!P0 BRA `(.L_x_8009) ;  /* 0xfffffffc00f08947 */ /* 0x008fea000383ffff */
[----:B------:R-:W-:Y:S05]  /*17f10*/  BRA `(.L_x_8109) ;  /* 0xffffffbc00507947 */ /* 0x000fea000383ffff */
.L_x_8010:
[----:B------:R-:W-:Y:S01]  /*17f20*/  BSSY B1, `(.L_x_8110) ;  /* 0x0000008000017945 */ /* 0x000fe20003800000 */
[----:B------:R-:W-:Y:S02]  /*17f30*/  IMAD.MOV.U32 R13, RZ, RZ, R23 ;  /* 0x000000ffff0d7224 */ /* 0x000fe400078e0017 */
[----:B------:R-:W-:Y:S02]  /*17f40*/  IMAD.MOV.U32 R12, RZ, RZ, RZ ;  /* 0x000000ffff0c7224 */ /* 0x000fe400078e00ff */
[----:B------:R-:W-:Y:S02]  /*17f50*/  IMAD.MOV.U32 R11, RZ, RZ, 0x181f ;  /* 0x0000181fff0b7424 */ /* 0x000fe400078e00ff */
[----:B------:R-:W-:-:S07]  /*17f60*/  IMAD.MOV.U32 R15, RZ, RZ, -0x1 ;  /* 0xffffffffff0f7424 */ /* 0x000fce00078e00ff */
[----:B-12---:R-:W-:Y:S05]  /*17f70*/  WARPSYNC.COLLECTIVE R15, `(.L_x_8111) ;  /* 0x000000000f087348 */ /* 0x006fea0003c00000 */
[----:B--2---:R0:W2:Y:S02]  /*17f80*/  SHFL.IDX P6, R14, R13, R12, R11 ;  /* 0x0000000c0d0e7389 */ /* 0x0040a400000c000b */
[----:B012---:R-:W-:Y:S01]  /*17f90*/  ENDCOLLECTIVE ;  /* 0x000000000000791b */ /* 0x007fe20003800000 */
.L_x_8111:
[----:B------:R-:W-:Y:S05]  /*17fa0*/  BSYNC B1 ;  /* 0x0000000000017941 */ /* 0x000fea0003800000 */
.L_x_8110:
        /* <DEDUP_REMOVED lines=9> */
.L_x_8112:
[----:B------:R-:W-:Y:S02]  /*18040*/  IMAD.MOV.U32 R13, RZ, RZ, R23 ;  /* 0x000000ffff0d7224 */ /* 0x000fe400078e0017 */
[----:B------:R-:W-:Y:S02]  /*18050*/  IMAD.MOV.U32 R12, RZ, RZ, 0x1 ;  /* 0x00000001ff0c7424 */ /* 0x000fe400078e00ff */
[----:B------:R-:W-:-:S07]  /*18060*/  IMAD.MOV.U32 R2, RZ, RZ, R14 ;  /* 0x000000ffff027224 */ /* 0x000fce00078e000e */
[----:B------:R-:W-:Y:S05]  /*18070*/  WARPSYNC.COLLECTIVE R15, `(.L_x_8113) ;  /* 0x000000000f087348 */ /* 0x000fea0003c00000 */
[----:B------:R0:W1:Y:S02]  /*18080*/  SHFL.IDX P6, R14, R13, R12, R11 ;  /* 0x0000000c0d0e7389 */ /* 0x00006400000c000b */
[----:B01----:R-:W-:Y:S01]  /*18090*/  ENDCOLLECTIVE ;  /* 0x000000000000791b */ /* 0x003fe20003800000 */
.L_x_8113:
        /* <DEDUP_REMOVED lines=14> */
.L_x_8114:
[----:B------:R-:W-:Y:S02]  /*18180*/  IMAD.MOV.U32 R13, RZ, RZ, R23 ;  /* 0x000000ffff0d7224 */ /* 0x000fe400078e0017 */
[----:B------:R-:W-:Y:S02]  /*18190*/  IMAD.MOV.U32 R12, RZ, RZ, 0x2 ;  /* 0x00000002ff0c7424 */ /* 0x000fe400078e00ff */
[----:B------:R-:W-:-:S07]  /*181a0*/  IMAD.MOV.U32 R2, RZ, RZ, R14 ;  /* 0x000000ffff027224 */ /* 0x000fce00078e000e */
[----:B------:R-:W-:Y:S05]  /*181b0*/  WARPSYNC.COLLECTIVE R15, `(.L_x_8115) ;  /* 0x000000000f087348 */ /* 0x000fea0003c00000 */
[----:B------:R0:W1:Y:S02]  /*181c0*/  SHFL.IDX P6, R14, R13, R12, R11 ;  /* 0x0000000c0d0e7389 */ /* 0x00006400000c000b */
[----:B01----:R-:W-:Y:S01]  /*181d0*/  ENDCOLLECTIVE ;  /* 0x000000000000791b */ /* 0x003fe20003800000 */
.L_x_8115:
        /* <DEDUP_REMOVED lines=14> */
.L_x_8116:
[----:B------:R-:W-:Y:S02]  /*182c0*/  IMAD.MOV.U32 R13, RZ, RZ, R23 ;  /* 0x000000ffff0d7224 */ /* 0x000fe400078e0017 */
[----:B------:R-:W-:Y:S02]  /*182d0*/  IMAD.MOV.U32 R12, RZ, RZ, 0x3 ;  /* 0x00000003ff0c7424 */ /* 0x000fe400078e00ff */
[----:B------:R-:W-:-:S07]  /*182e0*/  IMAD.MOV.U32 R2, RZ, RZ, R14 ;  /* 0x000000ffff027224 */ /* 0x000fce00078e000e */
[----:B------:R-:W-:Y:S05]  /*182f0*/  WARPSYNC.COLLECTIVE R15, `(.L_x_8117) ;  /* 0x000000000f087348 */ /* 0x000fea0003c00000 */
[----:B------:R0:W1:Y:S02]  /*18300*/  SHFL.IDX P6, R14, R13, R12, R11 ;  /* 0x0000000c0d0e7389 */ /* 0x00006400000c000b */
[----:B01----:R-:W-:Y:S01]  /*18310*/  ENDCOLLECTIVE ;  /* 0x000000000000791b */ /* 0x003fe20003800000 */
.L_x_8117:
        /* <DEDUP_REMOVED lines=14> */
.L_x_8118:
[----:B------:R-:W-:Y:S02]  /*18400*/  IMAD.MOV.U32 R13, RZ, RZ, R23 ;  /* 0x000000ffff0d7224 */ /* 0x000fe400078e0017 */
[----:B------:R-:W-:Y:S02]  /*18410*/  IMAD.MOV.U32 R12, RZ, RZ, 0x4 ;  /* 0x00000004ff0c7424 */ /* 0x000fe400078e00ff */
[----:B------:R-:W-:-:S07]  /*18420*/  IMAD.MOV.U32 R2, RZ, RZ, R14 ;  /* 0x000000ffff027224 */ /* 0x000fce00078e000e */
[----:B------:R-:W-:Y:S05]  /*18430*/  WARPSYNC.COLLECTIVE R15, `(.L_x_8119) ;  /* 0x000000000f087348 */ /* 0x000fea0003c00000 */
[----:B------:R0:W1:Y:S02]  /*18440*/  SHFL.IDX P6, R14, R13, R12, R11 ;  /* 0x0000000c0d0e7389 */ /* 0x00006400000c000b */
[----:B01----:R-:W-:Y:S01]  /*18450*/  ENDCOLLECTIVE ;  /* 0x000000000000791b */ /* 0x003fe20003800000 */
.L_x_8119:
        /* <DEDUP_REMOVED lines=14> */
.L_x_8120:
[----:B------:R-:W-:Y:S02]  /*18540*/  IMAD.MOV.U32 R13, RZ, RZ, R23 ;  /* 0x000000ffff0d7224 */ /* 0x000fe400078e0017 */
[----:B------:R-:W-:Y:S02]  /*18550*/  IMAD.MOV.U32 R12, RZ, RZ, 0x5 ;  /* 0x00000005ff0c7424 */ /* 0x000fe400078e00ff */
[----:B------:R-:W-:-:S07]  /*18560*/  IMAD.MOV.U32 R2, RZ, RZ, R14 ;  /* 0x000000ffff027224 */ /* 0x000fce00078e000e */
[----:B------:R-:W-:Y:S05]  /*18570*/  WARPSYNC.COLLECTIVE R15, `(.L_x_8121) ;  /* 0x000000000f087348 */ /* 0x000fea0003c00000 */
[----:B------:R0:W1:Y:S02]  /*18580*/  SHFL.IDX P6, R14, R13, R12, R11 ;  /* 0x0000000c0d0e7389 */ /* 0x00006400000c000b */
[----:B01----:R-:W-:Y:S01]  /*18590*/  ENDCOLLECTIVE ;  /* 0x000000000000791b */ /* 0x003fe20003800000 */
.L_x_8121:
        /* <DEDUP_REMOVED lines=14> */
.L_x_8122:
[----:B------:R-:W-:Y:S02]  /*18680*/  IMAD.MOV.U32 R13, RZ, RZ, R23 ;  /* 0x000000ffff0d7224 */ /* 0x000fe400078e0017 */
[----:B------:R-:W-:Y:S02]  /*18690*/  IMAD.MOV.U32 R12, RZ, RZ, 0x6 ;  /* 0x00000006ff0c7424 */ /* 0x000fe400078e00ff */
[----:B------:R-:W-:-:S07]  /*186a0*/  IMAD.MOV.U32 R2, RZ, RZ, R14 ;  /* 0x000000ffff027224 */ /* 0x000fce00078e000e */
[----:B------:R-:W-:Y:S05]  /*186b0*/  WARPSYNC.COLLECTIVE R15, `(.L_x_8123) ;  /* 0x000000000f087348 */ /* 0x000fea0003c00000 */
[----:B------:R0:W1:Y:S02]  /*186c0*/  SHFL.IDX P6, R14, R13, R12, R11 ;  /* 0x0000000c0d0e7389 */ /* 0x00006400000c000b */
[----:B01----:R-:W-:Y:S01]  /*186d0*/  ENDCOLLECTIVE ;  /* 0x000000000000791b */ /* 0x003fe20003800000 */
.L_x_8123:
        /* <DEDUP_REMOVED lines=14> */
.L_x_8124:
[----:B------:R-:W-:Y:S02]  /*187c0*/  IMAD.MOV.U32 R13, RZ, RZ, R23 ;  /* 0x000000ffff0d7224 */ /* 0x000fe400078e0017 */
[----:B------:R-:W-:Y:S02]  /*187d0*/  IMAD.MOV.U32 R12, RZ, RZ, 0x7 ;  /* 0x00000007ff0c7424 */ /* 0x000fe400078e00ff */
[----:B------:R-:W-:-:S07]  /*187e0*/  IMAD.MOV.U32 R2, RZ, RZ, R14 ;  /* 0x000000ffff027224 */ /* 0x000fce00078e000e */
[----:B------:R-:W-:Y:S05]  /*187f0*/  WARPSYNC.COLLECTIVE R15, `(.L_x_8125) ;  /* 0x000000000f087348 */ /* 0x000fea0003c00000 */
[----:B------:R0:W1:Y:S02]  /*18800*/  SHFL.IDX P6, R14, R13, R12, R11 ;  /* 0x0000000c0d0e7389 */ /* 0x00006400000c000b */
[----:B01----:R-:W-:Y:S01]  /*18810*/  ENDCOLLECTIVE ;  /* 0x000000000000791b */ /* 0x003fe20003800000 */
.L_x_8125:
        /* <DEDUP_REMOVED lines=13> */
.L_x_8126:
[----:B------:R-:W-:Y:S01]  /*188f0*/  @!PT LDS RZ, [RZ] ;  /* 0x00000000fffff984 */ /* 0x000fe20000000800 */
[----:B------:R-:W-:Y:S01]  /*18900*/  @!PT LDS RZ, [RZ] ;  /* 0x00000000fffff984 */ /* 0x000fe20000000800 */
[----:B------:R-:W-:Y:S01]  /*18910*/  @!PT LDS RZ, [RZ] ;  /* 0x00000000fffff984 */ /* 0x000fe20000000800 */
[----:B------:R1:W-:Y:S01]  /*18920*/  LDGSTS.E.BYPASS.LTC128B.128 [R7+0x7400], desc[UR54][R2.64+0x80], !P0 ;  /* 0x0740008002077fae */ /* 0x0003e2000c101d76 */
[----:B------:R-:W-:Y:S05]  /*18930*/  BRA `(.L_x_8127) ;  /* 0xffffffb400d87947 */ /* 0x000fea000383ffff */
.L_x_8018:
[----:B0-----:R0:W1:Y:S02]  /*18940*/  SYNCS.PHASECHK.TRANS64.TRYWAIT P0, [R0+URZ+0x28860], R3 ;  /* 0x02886003000075a7 */ /* 0x001064000800017f */
[----:B-1----:R-:W-:Y:S05]  /*18950*/  @!P0 NANOSLEEP.SYNCS 0x989680 ;  /* 0x009896800000895d */ /* 0x002fea0003900000 */
[----:B------:R-:W1:Y:S02]  /*18960*/  @!P0 SYNCS.PHASECHK.TRANS64 P0, [R0+URZ+0x28860], R3 ;  /* 0x02886003000085a7 */ /* 0x000e64000800007f */
[----:B-1----:R-:W-:Y:S05]  /*18970*/  @!P0 BRA `(.L_x_8018) ;  /* 0xfffffffc00f08947 */ /* 0x002fea000383ffff */
[----:B------:R-:W-:Y:S05]  /*18980*/  BRA `(.L_x_8128) ;  /* 0xffffffb800f47947 */ /* 0x000fea000383ffff */
.L_x_8019:
        /* <DEDUP_REMOVED lines=8> */
.L_x_8130:
[----:B------:R-:W-:Y:S05]  /*18a10*/  BSYNC B0 ;  /* 0x0000000000007941 */ /* 0x000fea0003800000 */
.L_x_8129:
        /* <DEDUP_REMOVED lines=9> */
.L_x_8131:
        /* <DEDUP_REMOVED lines=8> */
[----:B------:R-:W-:-:S13]  /*18b30*/  IADD3 R2, P2, R14, R5, RZ ;  /* 0x000000050e027210 */ /* 0x000fda0007f5e0ff */
[----:B------:R-:W-:Y:S05]  /*18b40*/  WARPSYNC.COLLECTIVE R15, `(.L_x_8132) ;  /* 0x000000000f087348 */ /* 0x000fea0003c00000 */
[----:B------:R0:W1:Y:S02]  /*18b50*/  SHFL.IDX P6, R14, R13, R12, R11 ;  /* 0x0000000c0d0e7389 */ /* 0x00006400000c000b */
[----:B01----:R-:W-:Y:S01]  /*18b60*/  ENDCOLLECTIVE ;  /* 0x000000000000791b */ /* 0x003fe20003800000 */
.L_x_8132:
        /* <DEDUP_REMOVED lines=13> */
.L_x_8133:
[----:B------:R-:W-:Y:S02]  /*18c40*/  IMAD.MOV.U32 R13, RZ, RZ, R23 ;  /* 0x000000ffff0d7224 */ /* 0x000fe400078e0017 */
[----:B------:R-:W-:Y:S02]  /*18c50*/  IMAD.MOV.U32 R12, RZ, RZ, 0x2 ;  /* 0x00000002ff0c7424 */ /* 0x000fe400078e00ff */
[----:B------:R-:W-:-:S07]  /*18c60*/  IMAD.MOV.U32 R10, RZ, RZ, R14 ;  /* 0x000000ffff0a7224 */ /* 0x000fce00078e000e */
[----:B------:R-:W-:Y:S05]  /*18c70*/  WARPSYNC.COLLECTIVE R15, `(.L_x_8134) ;  /* 0x000000000f087348 */ /* 0x000fea0003c00000 */
[----:B------:R0:W1:Y:S02]  /*18c80*/  SHFL.IDX P6, R14, R13, R12, R11 ;  /* 0x0000000c0d0e7389 */ /* 0x00006400000c000b */
[----:B01----:R-:W-:Y:S01]  /*18c90*/  ENDCOLLECTIVE ;  /* 0x000000000000791b */ /* 0x003fe20003800000 */
.L_x_8134:
[----:B------:R-:W-:-:S05]  /*18ca0*/  IADD3 R2, P2, R10, R5, RZ ;  /* 0x000000050a027210 */ /* 0x000fca0007f5e0ff */
[----:B------:R-:W-:-:S05]  /*18cb0*/  IMAD.X R3, RZ, RZ, R7, P2 ;  /* 0x000000ffff037224 */ /* 0x000fca00010e0607 */
[----:B------:R-:W-:Y:S01]  /*18cc0*/  @!PT LDS RZ, [RZ] ;  /* 0x00000000fffff984 */ /* 0x000fe20000000800 */
[----:B------:R-:W-:Y:S01]  /*18cd0*/  @!PT LDS RZ, [RZ] ;  /* 0x00000000fffff984 */ /* 0x000fe20000000800 */
[----:B------:R-:W-:Y:S01]  /*18ce0*/  @!PT LDS RZ, [RZ] ;  /* 0x00000000fffff984 */ /* 0x000fe20000000800 */
[----:B------:R0:W-:Y:S01]  /*18cf0*/  LDGSTS.E.BYPASS.LTC128B.128 [R4+0xc00], desc[UR54][R2.64], !P3 ;  /* 0x00c0000002047fae */ /* 0x0001e2000d901d76 */
[----:B------:R-:W-:Y:S01]  /*18d00*/  IMAD.MOV.U32 R13, RZ, RZ, R17 ;  /* 0x000000ffff0d7224 */ /* 0x000fe200078e0011 */
[C---:B------:R-:W-:Y:S02]  /*18d10*/  ISETP.LT.OR P3, PT, R6.reuse, 0x21, P1 ;  /* 0x000000210600780c */ /* 0x040fe40000f61670 */
[----:B------:R0:W-:Y:S01]  /*18d20*/  LDGSTS.E.BYPASS.LTC128B.128 [R4+0x4c00], desc[UR54][R2.64+0x80], !P4 ;  /* 0x04c0008002047fae */ /* 0x0001e2000e101d76 */
[----:B------:R-:W-:Y:S01]  /*18d30*/  ISETP.LT.OR P4, PT, R6, 0x21, P0 ;  /* 0x000000210600780c */ /* 0x000fe20000781670 */
[----:B------:R-:W-:-:S12]  /*18d40*/  IMAD.MOV.U32 R8, RZ, RZ, R14 ;  /* 0x000000ffff087224 */ /* 0x000fd800078e000e */
[----:B0-----:R-:W-:Y:S05]  /*18d50*/  WARPSYNC.COLLECTIVE R15, `(.L_x_8135) ;  /* 0x000000000f087348 */ /* 0x001fea0003c00000 */
[----:B------:R1:W2:Y:S02]  /*18d60*/  SHFL.IDX P6, R14, R13, R12, R11 ;  /* 0x0000000c0d0e7389 */ /* 0x0002a400000c000b */
[----:B012---:R-:W-:Y:S01]  /*18d70*/  ENDCOLLECTIVE ;  /* 0x000000000000791b */ /* 0x007fe20003800000 */
.L_x_8135:
[----:B------:R-:W-:Y:S02]  /*18d80*/  IMAD.MOV.U32 R13, RZ, RZ, R23 ;  /* 0x000000ffff0d7224 */ /* 0x000fe400078e0017 */
[----:B------:R-:W-:Y:S01]  /*18d90*/  IMAD.MOV.U32 R12, RZ, RZ, 0x3 ;  /* 0x00000003ff0c7424 */ /* 0x000fe200078e00ff */
[----:B------:R-:W-:-:S13]  /*18da0*/  IADD3 R2, P2, R14, R5, RZ ;  /* 0x000000050e027210 */ /* 0x000fda0007f5e0ff */
[----:B------:R-:W-:Y:S05]  /*18db0*/  WARPSYNC.COLLECTIVE R15, `(.L_x_8136) ;  /* 0x000000000f087348 */ /* 0x000fea0003c00000 */
[----:B------:R0:W1:Y:S02]  /*18dc0*/  SHFL.IDX P6, R14, R13, R12, R11 ;  /* 0x0000000c0d0e7389 */ /* 0x00006400000c000b */
[----:B01----:R-:W-:Y:S01]  /*18dd0*/  ENDCOLLECTIVE ;  /* 0x000000000000791b */ /* 0x003fe20003800000 */
.L_x_8136:
        /* <DEDUP_REMOVED lines=13> */
.L_x_8137:
[----:B------:R-:W-:Y:S02]  /*18eb0*/  IMAD.MOV.U32 R13, RZ, RZ, R23 ;  /* 0x000000ffff0d7224 */ /* 0x000fe400078e0017 */
[----:B------:R-:W-:Y:S01]  /*18ec0*/  IMAD.MOV.U32 R12, RZ, RZ, 0x4 ;  /* 0x00000004ff0c7424 */ /* 0x000fe200078e00ff */
[----:B------:R-:W-:-:S13]  /*18ed0*/  IADD3 R2, P2, R14, R5, RZ ;  /* 0x000000050e027210 */ /* 0x000fda0007f5e0ff */
[----:B------:R-:W-:Y:S05]  /*18ee0*/  WARPSYNC.COLLECTIVE R15, `(.L_x_8138) ;  /* 0x000000000f087348 */ /* 0x000fea0003c00000 */
[----:B------:R0:W1:Y:S02]  /*18ef0*/  SHFL.IDX P6, R14, R13, R12, R11 ;  /* 0x0000000c0d0e7389 */ /* 0x00006400000c000b */
[----:B01----:R-:W-:Y:S01]  /*18f00*/  ENDCOLLECTIVE ;  /* 0x000000000000791b */ /* 0x003fe20003800000 */
.L_x_8138:
        /* <DEDUP_REMOVED lines=13> */
.L_x_8139:
[----:B------:R-:W-:Y:S02]  /*18fe0*/  IMAD.MOV.U32 R13, RZ, RZ, R23 ;  /* 0x000000ffff0d7224 */ /* 0x000fe400078e0017 */
[----:B------:R-:W-:Y:S02]  /*18ff0*/  IMAD.MOV.U32 R12, RZ, RZ, 0x5 ;  /* 0x00000005ff0c7424 */ /* 0x000fe400078e00ff */
[----:B------:R-:W-:-:S07]  /*19000*/  IMAD.MOV.U32 R10, RZ, RZ, R14 ;  /* 0x000000ffff0a7224 */ /* 0x000fce00078e000e */
[----:B------:R-:W-:Y:S05]  /*19010*/  WARPSYNC.COLLECTIVE R15, `(.L_x_8140) ;  /* 0x000000000f087348 */ /* 0x000fea0003c00000 */
[----:B------:R0:W1:Y:S02]  /*19020*/  SHFL.IDX P6, R14, R13, R12, R11 ;  /* 0x0000000c0d0e7389 */ /* 0x00006400000c000b */
[----:B01----:R-:W-:Y:S01]  /*19030*/  ENDCOLLECTIVE ;  /* 0x000000000000791b */ /* 0x003fe20003800000 */
.L_x_8140:
        /* <DEDUP_REMOVED lines=14> */
.L_x_8141:
[----:B------:R-:W-:Y:S02]  /*19120*/  IMAD.MOV.U32 R13, RZ, RZ, R23 ;  /* 0x000000ffff0d7224 */ /* 0x000fe400078e0017 */
[----:B------:R-:W-:Y:S01]  /*19130*/  IMAD.MOV.U32 R12, RZ, RZ, 0x6 ;  /* 0x00000006ff0c7424 */ /* 0x000fe200078e00ff */
[----:B------:R-:W-:-:S13]  /*19140*/  IADD3 R2, P2, R14, R5, RZ ;  /* 0x000000050e027210 */ /* 0x000fda0007f5e0ff */
[----:B------:R-:W-:Y:S05]  /*19150*/  WARPSYNC.COLLECTIVE R15, `(.L_x_8142) ;  /* 0x000000000f087348 */ /* 0x000fea0003c00000 */
[----:B------:R0:W1:Y:S02]  /*19160*/  SHFL.IDX P6, R14, R13, R12, R11 ;  /* 0x0000000c0d0e7389 */ /* 0x00006400000c000b */
[----:B01----:R-:W-:Y:S01]  /*19170*/  ENDCOLLECTIVE ;  /* 0x000000000000791b */ /* 0x003fe20003800000 */
.L_x_8142:
        /* <DEDUP_REMOVED lines=13> */
.L_x_8143:
[----:B------:R-:W-:Y:S02]  /*19250*/  IMAD.MOV.U32 R13, RZ, RZ, R23 ;  /* 0x000000ffff0d7224 */ /* 0x000fe400078e0017 */
[----:B------:R-:W-:Y:S02]  /*19260*/  IMAD.MOV.U32 R12, RZ, RZ, 0x7 ;  /* 0x00000007ff0c7424 */ /* 0x000fe400078e00ff */
[----:B------:R-:W-:-:S07]  /*19270*/  IMAD.MOV.U32 R10, RZ, RZ, R14 ;  /* 0x000000ffff0a7224 */ /* 0x000fce00078e000e */
[----:B------:R-:W-:Y:S05]  /*19280*/  WARPSYNC.COLLECTIVE R15, `(.L_x_8144) ;  /* 0x000000000f087348 */ /* 0x000fea0003c00000 */
[----:B------:R0:W1:Y:S02]  /*19290*/  SHFL.IDX P6, R14, R13, R12, R11 ;  /* 0x0000000c0d0e7389 */ /* 0x00006400000c000b */
[----:B01----:R-:W-:Y:S01]  /*192a0*/  ENDCOLLECTIVE ;  /* 0x000000000000791b */ /* 0x003fe20003800000 */
.L_x_8144:
        /* <DEDUP_REMOVED lines=12> */
.L_x_8145:
[----:B------:R-:W-:Y:S05]  /*19370*/  BRA `(.L_x_8146) ;  /* 0xffffffb400947947 */ /* 0x000fea000383ffff */
.L_x_8024:
        /* <DEDUP_REMOVED lines=8> */
.L_x_8148:
[----:B------:R-:W-:Y:S05]  /*19400*/  BSYNC B0 ;  /* 0x0000000000007941 */ /* 0x000fea0003800000 */
.L_x_8147:
        /* <DEDUP_REMOVED lines=9> */
.L_x_8149:
        /* <DEDUP_REMOVED lines=18> */
.L_x_8150:
[----:B------:R-:W-:Y:S01]  /*195c0*/  IMAD.MOV.U32 R12, RZ, RZ, 0x2 ;  /* 0x00000002ff0c7424 */ /* 0x000fe200078e00ff */
[----:B------:R-:W-:-:S05]  /*195d0*/  SEL R7, R14, RZ, P1 ;  /* 0x000000ff0e077207 */ /* 0x000fca0000800000 */
[----:B------:R-:W-:-:S04]  /*195e0*/  IMAD.IADD R6, R4, 0x1, R7 ;  /* 0x0000000104067824 */ /* 0x000fc800078e0207 */
[----:B------:R-:W-:-:S07]  /*195f0*/  IMAD.MOV.U32 R13, RZ, RZ, R6 ;  /* 0x000000ffff0d7224 */ /* 0x000fce00078e0006 */
[----:B------:R-:W-:Y:S05]  /*19600*/  WARPSYNC.COLLECTIVE R15, `(.L_x_8151) ;  /* 0x000000000f087348 */ /* 0x000fea0003c00000 */
[----:B------:R0:W1:Y:S02]  /*19610*/  SHFL.UP P6, R14, R13, R12, R11 ;  /* 0x0400000c0d0e7389 */ /* 0x00006400000c000b */
[----:B01----:R-:W-:Y:S01]  /*19620*/  ENDCOLLECTIVE ;  /* 0x000000000000791b */ /* 0x003fe20003800000 */
.L_x_8151:
[----:B------:R-:W-:Y:S01]  /*19630*/  IMAD.MOV.U32 R12, RZ, RZ, 0x4 ;  /* 0x00000004ff0c7424 */ /* 0x000fe200078e00ff */
[----:B------:R-:W-:-:S05]  /*19640*/  SEL R7, R14, RZ, P2 ;  /* 0x000000ff0e077207 */ /* 0x000fca0001000000 */
[----:B------:R-:W-:-:S04]  /*19650*/  IMAD.IADD R7, R6, 0x1, R7 ;  /* 0x0000000106077824 */ /* 0x000fc800078e0207 */
[----:B------:R-:W-:-:S07]  /*19660*/  IMAD.MOV.U32 R13, RZ, RZ, R7 ;  /* 0x000000ffff0d7224 */ /* 0x000fce00078e0007 */
[----:B------:R-:W-:Y:S05]  /*19670*/  WARPSYNC.COLLECTIVE R15, `(.L_x_8152) ;  /* 0x000000000f087348 */ /* 0x000fea0003c00000 */
[----:B------:R0:W1:Y:S02]  /*19680*/  SHFL.UP P6, R14, R13, R12, R11 ;  /* 0x0400000c0d0e7389 */ /* 0x00006400000c000b */
[----:B01----:R-:W-:Y:S01]  /*19690*/  ENDCOLLECTIVE ;  /* 0x000000000000791b */ /* 0x003fe20003800000 */
.L_x_8152:
[----:B------:R-:W-:Y:S01]  /*196a0*/  IMAD.MOV.U32 R12, RZ, RZ, 0x8 ;  /* 0x00000008ff0c7424 */ /* 0x000fe200078e00ff */
[----:B------:R-:W-:-:S05]  /*196b0*/  SEL R2, R14, RZ, P3 ;  /* 0x000000ff0e027207 */ /* 0x000fca0001800000 */
[----:B------:R-:W-:-:S04]  /*196c0*/  IMAD.IADD R2, R7, 0x1, R2 ;  /* 0x0000000107027824 */ /* 0x000fc800078e0202 */
[----:B------:R-:W-:-:S07]  /*196d0*/  IMAD.MOV.U32 R13, RZ, RZ, R2 ;  /* 0x000000ffff0d7224 */ /* 0x000fce00078e0002 */
[----:B------:R-:W-:Y:S05]  /*196e0*/  WARPSYNC.COLLECTIVE R15, `(.L_x_8153) ;  /* 0x000000000f087348 */ /* 0x000fea0003c00000 */
[----:B------:R0:W1:Y:S02]  /*196f0*/  SHFL.UP P6, R14, R13, R12, R11 ;  /* 0x0400000c0d0e7389 */ /* 0x00006400000c000b */
[----:B01----:R-:W-:Y:S01]  /*19700*/  ENDCOLLECTIVE ;  /* 0x000000000000791b */ /* 0x003fe20003800000 */
.L_x_8153:
[----:B------:R-:W-:Y:S01]  /*19710*/  IMAD.MOV.U32 R12, RZ, RZ, 0x10 ;  /* 0x00000010ff0c7424 */ /* 0x000fe200078e00ff */
[----:B------:R-:W-:-:S05]  /*19720*/  SEL R3, R14, RZ, P4 ;  /* 0x000000ff0e037207 */ /* 0x000fca0002000000 */
[----:B------:R-:W-:-:S04]  /*19730*/  IMAD.IADD R3, R2, 0x1, R3 ;  /* 0x0000000102037824 */ /* 0x000fc800078e0203 */
[----:B------:R-:W-:-:S07]  /*19740*/  IMAD.MOV.U32 R13, RZ, RZ, R3 ;  /* 0x000000ffff0d7224 */ /* 0x000fce00078e0003 */
[----:B------:R-:W-:Y:S05]  /*19750*/  WARPSYNC.COLLECTIVE R15, `(.L_x_8154) ;  /* 0x000000000f087348 */ /* 0x000fea0003c00000 */
[----:B------:R0:W1:Y:S02]  /*19760*/  SHFL.UP P6, R14, R13, R12, R11 ;  /* 0x0400000c0d0e7389 */ /* 0x00006400000c000b */
[----:B01----:R-:W-:Y:S01]  /*19770*/  ENDCOLLECTIVE ;  /* 0x000000000000791b */ /* 0x003fe20003800000 */
.L_x_8154:
        /* <DEDUP_REMOVED lines=8> */
.L_x_8155:
[----:B------:R-:W-:Y:S05]  /*19800*/  BRA `(.L_x_8156) ;  /* 0xffffffb400a07947 */ /* 0x000fea000383ffff */
.L_x_8029:
        /* <DEDUP_REMOVED lines=8> */
.L_x_8158:
[----:B------:R-:W-:Y:S05]  /*19890*/  BSYNC B0 ;  /* 0x0000000000007941 */ /* 0x000fea0003800000 */
.L_x_8157:
        /* <DEDUP_REMOVED lines=8> */
.L_x_8159:
[----:B------:R-:W-:Y:S01]  /*19920*/  IMAD.MOV.U32 R12, RZ, RZ, 0x4 ;  /* 0x00000004ff0c7424 */ /* 0x000fe200078e00ff */
[----:B------:R-:W-:-:S05]  /*19930*/  SEL R0, R14, RZ, P2 ;  /* 0x000000ff0e007207 */ /* 0x000fca0001000000 */
[----:B------:R-:W-:-:S04]  /*19940*/  IMAD.IADD R0, R13, 0x1, R0 ;  /* 0x000000010d007824 */ /* 0x000fc800078e0200 */
[----:B------:R-:W-:-:S07]  /*19950*/  IMAD.MOV.U32 R13, RZ, RZ, R0 ;  /* 0x000000ffff0d7224 */ /* 0x000fce00078e0000 */
[----:B------:R-:W-:Y:S05]  /*19960*/  WARPSYNC.COLLECTIVE R15, `(.L_x_8160) ;  /* 0x000000000f087348 */ /* 0x000fea0003c00000 */
[----:B------:R0:W1:Y:S02]  /*19970*/  SHFL.UP P6, R14, R13, R12, R11 ;  /* 0x0400000c0d0e7389 */ /* 0x00006400000c000b */
[----:B01----:R-:W-:Y:S01]  /*19980*/  ENDCOLLECTIVE ;  /* 0x000000000000791b */ /* 0x003fe20003800000 */
.L_x_8160:
[----:B------:R-:W-:Y:S01]  /*19990*/  IMAD.MOV.U32 R12, RZ, RZ, 0x8 ;  /* 0x00000008ff0c7424 */ /* 0x000fe200078e00ff */
[----:B------:R-:W-:-:S05]  /*199a0*/  SEL R3, R14, RZ, P3 ;  /* 0x000000ff0e037207 */ /* 0x000fca0001800000 */
[----:B------:R-:W-:-:S04]  /*199b0*/  IMAD.IADD R2, R0, 0x1, R3 ;  /* 0x0000000100027824 */ /* 0x000fc800078e0203 */
[----:B------:R-:W-:-:S07]  /*199c0*/  IMAD.MOV.U32 R13, RZ, RZ, R2 ;  /* 0x000000ffff0d7224 */ /* 0x000fce00078e0002 */
[----:B------:R-:W-:Y:S05]  /*199d0*/  WARPSYNC.COLLECTIVE R15, `(.L_x_8161) ;  /* 0x000000000f087348 */ /* 0x000fea0003c00000 */
[----:B------:R0:W1:Y:S02]  /*199e0*/  SHFL.UP P6, R14, R13, R12, R11 ;  /* 0x0400000c0d0e7389 */ /* 0x00006400000c000b */
[----:B01----:R-:W-:Y:S01]  /*199f0*/  ENDCOLLECTIVE ;  /* 0x000000000000791b */ /* 0x003fe20003800000 */
.L_x_8161:
[----:B------:R-:W-:Y:S01]  /*19a00*/  IMAD.MOV.U32 R12, RZ, RZ, 0x10 ;  /* 0x00000010ff0c7424 */ /* 0x000fe200078e00ff */
[----:B------:R-:W-:-:S05]  /*19a10*/  SEL R3, R14, RZ, P4 ;  /* 0x000000ff0e037207 */ /* 0x000fca0002000000 */
[----:B------:R-:W-:-:S04]  /*19a20*/  IMAD.IADD R3, R2, 0x1, R3 ;  /* 0x0000000102037824 */ /* 0x000fc800078e0203 */
[----:B------:R-:W-:-:S07]  /*19a30*/  IMAD.MOV.U32 R13, RZ, RZ, R3 ;  /* 0x000000ffff0d7224 */ /* 0x000fce00078e0003 */
[----:B------:R-:W-:Y:S05]  /*19a40*/  WARPSYNC.COLLECTIVE R15, `(.L_x_8162) ;  /* 0x000000000f087348 */ /* 0x000fea0003c00000 */
[----:B------:R0:W1:Y:S02]  /*19a50*/  SHFL.UP P6, R14, R13, R12, R11 ;  /* 0x0400000c0d0e7389 */ /* 0x00006400000c000b */
[----:B01----:R-:W-:Y:S01]  /*19a60*/  ENDCOLLECTIVE ;  /* 0x000000000000791b */ /* 0x003fe20003800000 */
.L_x_8162:
        /* <DEDUP_REMOVED lines=8> */
.L_x_8163:
[----:B------:R-:W-:Y:S05]  /*19af0*/  BRA `(.L_x_8164) ;  /* 0xffffffb400807947 */ /* 0x000fea000383ffff */
.L_x_8031:
[----:B------:R-:W-:Y:S01]  /*19b00*/  BSSY B0, `(.L_x_8165) ;  /* 0x0000006000007945 */ /* 0x000fe20003800000 */
[----:B------:R-:W-:Y:S01]  /*19b10*/  PLOP3.LUT P6, PT, P6, PT, PT, 0x8, 0x0 ;  /* 0x000000000000781c */ /* 0x000fe200037ce170 */
[----:B------:R-:W-:-:S12]  /*19b20*/  IMAD.MOV.U32 R15, RZ, RZ, -0x1 ;  /* 0xffffffffff0f7424 */ /* 0x000fd800078e00ff */
[----:B01----:R-:W-:Y:S05]  /*19b30*/  WARPSYNC.COLLECTIVE R15, `(.L_x_8166) ;  /* 0x000000000f087348 */ /* 0x003fea0003c00000 */
[----:B------:R-:W-:Y:S01]  /*19b40*/  VOTE.ANY R14, PT, P6 ;  /* 0x00000000000e7806 */ /* 0x000fe200030e0100 */
[----:B01----:R-:W-:Y:S06]  /*19b50*/  ENDCOLLECTIVE ;  /* 0x000000000000791b */ /* 0x003fec0003800000 */
.L_x_8166:
[----:B------:R-:W-:Y:S05]  /*19b60*/  BSYNC B0 ;  /* 0x0000000000007941 */ /* 0x000fea0003800000 */
.L_x_8165:
        /* <DEDUP_REMOVED lines=9> */
.L_x_8167:
[----:B------:R-:W-:Y:S01]  /*19c00*/  IMAD.MOV.U32 R4, RZ, RZ, R14 ;  /* 0x000000ffff047224 */ /* 0x000fe200078e000e */
[----:B------:R-:W-:Y:S06]  /*19c10*/  BRA `(.L_x_8168) ;  /* 0xffffffb400707947 */ /* 0x000fec000383ffff */
.L_x_8033:
[----:B------:R-:W-:Y:S01]  /*19c20*/  BSSY B0, `(.L_x_8169) ;  /* 0x0000007000007945 */ /* 0x000fe20003800000 */
[----:B------:R-:W-:Y:S02]  /*19c30*/  IMAD.MOV.U32 R13, RZ, RZ, R6 ;  /* 0x000000ffff0d7224 */ /* 0x000fe400078e0006 */
[----:B------:R-:W-:Y:S02]  /*19c40*/  IMAD.MOV.U32 R11, RZ, RZ, 0x1f ;  /* 0x0000001fff0b7424 */ /* 0x000fe400078e00ff */
[----:B------:R-:W-:-:S07]  /*19c50*/  IMAD.MOV.U32 R15, RZ, RZ, -0x1 ;  /* 0xffffffffff0f7424 */ /* 0x000fce00078e00ff */
[----:B0123--:R-:W-:Y:S05]  /*19c60*/  WARPSYNC.COLLECTIVE R15, `(.L_x_8170) ;  /* 0x000000000f087348 */ /* 0x00ffea0003c00000 */
[----:B------:R4:W0:Y:S02]  /*19c70*/  SHFL.IDX P6, R14, R13, R12, R11 ;  /* 0x0000000c0d0e7389 */ /* 0x00082400000c000b */
[----:B01234-:R-:W-:Y:S01]  /*19c80*/  ENDCOLLECTIVE ;  /* 0x000000000000791b */ /* 0x01ffe20003800000 */
.L_x_8170:
[----:B------:R-:W-:Y:S05]  /*19c90*/  BSYNC B0 ;  /* 0x0000000000007941 */ /* 0x000fea0003800000 */
.L_x_8169:
[----:B------:R-:W-:Y:S05]  /*19ca0*/  BRA `(.L_x_8032) ;  /* 0xffffffb400687947 */ /* 0x000fea000383ffff */
.L_x_8037:
[----:B-1----:R1:W4:Y:S02]  /*19cb0*/  SYNCS.PHASECHK.TRANS64.TRYWAIT P0, [R7+URZ+0x28820], R0 ;  /* 0x02882000070075a7 */ /* 0x002324000800017f */
[----:B----4-:R-:W-:Y:S05]  /*19cc0*/  @!P0 NANOSLEEP.SYNCS 0x989680 ;  /* 0x009896800000895d */ /* 0x010fea0003900000 */
[----:B------:R-:W4:Y:S02]  /*19cd0*/  @!P0 SYNCS.PHASECHK.TRANS64 P0, [R7+URZ+0x28820], R0 ;  /* 0x02882000070085a7 */ /* 0x000f24000800007f */
[----:B----4-:R-:W-:Y:S05]  /*19ce0*/  @!P0 BRA `(.L_x_8037) ;  /* 0xfffffffc00f08947 */ /* 0x010fea000383ffff */
[----:B------:R-:W-:Y:S05]  /*19cf0*/  BRA `(.L_x_8171) ;  /* 0xffffffb800e07947 */ /* 0x000fea000383ffff */
.L_x_8038:
[----:B------:R-:W4:Y:S01]  /*19d00*/  S2R R2, SR_TID.X ;  /* 0x0000000000027919 */ /* 0x000f220000002100 */
[----:B------:R-:W-:Y:S01]  /*19d10*/  BSSY B0, `(.L_x_8172) ;  /* 0x000000a000007945 */ /* 0x000fe20003800000 */
[----:B------:R-:W-:Y:S02]  /*19d20*/  IMAD.MOV.U32 R12, RZ, RZ, RZ ;  /* 0x000000ffff0c7224 */ /* 0x000fe400078e00ff */
[----:B------:R-:W-:Y:S02]  /*19d30*/  IMAD.MOV.U32 R11, RZ, RZ, 0x1f ;  /* 0x0000001fff0b7424 */ /* 0x000fe400078e00ff */
[----:B------:R-:W-:Y:S01]  /*19d40*/  IMAD.MOV.U32 R15, RZ, RZ, -0x1 ;  /* 0xffffffffff0f7424 */ /* 0x000fe200078e00ff */
[----:B----4-:R-:W-:-:S04]  /*19d50*/  SHF.R.U32.HI R2, RZ, 0x5, R2 ;  /* 0x00000005ff027819 */ /* 0x010fc80000011602 */
[----:B------:R-:W-:-:S05]  /*19d60*/  LOP3.LUT R2, R2, 0x3, RZ, 0xc0, !PT ;  /* 0x0000000302027812 */ /* 0x000fca00078ec0ff */
[----:B------:R-:W-:-:S07]  /*19d70*/  IMAD.MOV.U32 R13, RZ, RZ, R2 ;  /* 0x000000ffff0d7224 */ /* 0x000fce00078e0002 */
[----:B0123--:R-:W-:Y:S05]  /*19d80*/  WARPSYNC.COLLECTIVE R15, `(.L_x_8173) ;  /* 0x000000000f087348 */ /* 0x00ffea0003c00000 */
[----:B------:R4:W0:Y:S02]  /*19d90*/  SHFL.IDX P6, R14, R13, R12, R11 ;  /* 0x0000000c0d0e7389 */ /* 0x00082400000c000b */
[----:B01234-:R-:W-:Y:S01]  /*19da0*/  ENDCOLLECTIVE ;  /* 0x000000000000791b */ /* 0x01ffe20003800000 */
.L_x_8173:
[----:B------:R-:W-:Y:S05]  /*19db0*/  BSYNC B0 ;  /* 0x0000000000007941 */ /* 0x000fea0003800000 */
.L_x_8172:
[----:B------:R-:W-:Y:S05]  /*19dc0*/  BRA `(.L_x_8174) ;  /* 0xffffffb800c87947 */ /* 0x000fea000383ffff */
.L_x_8041:
[----:B------:R-:W-:Y:S01]  /*19dd0*/  BSSY B1, `(.L_x_8175) ;  /* 0x0000006000017945 */ /* 0x000fe20003800000 */
[----:B------:R-:W-:-:S07]  /*19de0*/  IMAD.MOV.U32 R15, RZ, RZ, -0x1 ;  /* 0xffffffffff0f7424 */ /* 0x000fce00078e00ff */
[----:B0123--:R-:W-:Y:S05]  /*19df0*/  WARPSYNC.COLLECTIVE R15, `(.L_x_8176) ;  /* 0x000000000f0c7348 */ /* 0x00ffea0003c00000 */
[----:B------:R-:W-:Y:S02]  /*19e00*/  ELECT P6, UR62, PT ;  /* 0x00000000003e782f */ /* 0x000fe400038c0000 */
[----:B------:R-:W-:Y:S01]  /*19e10*/  MOV R14, UR62 ;  /* 0x0000003e000e7c02 */ /* 0x000fe20008000f00 */
[----:B0123--:R-:W-:Y:S10]  /*19e20*/  ENDCOLLECTIVE ;  /* 0x000000000000791b */ /* 0x00fff40003800000 */
.L_x_8176:
[----:B------:R-:W-:Y:S05]  /*19e30*/  BSYNC B1 ;  /* 0x0000000000017941 */ /* 0x000fea0003800000 */
.L_x_8175:
[----:B------:R-:W-:Y:S05]  /*19e40*/  BRA `(.L_x_8177) ;  /* 0xffffffb800c07947 */ /* 0x000fea000383ffff */
.L_x_8043:
[----:B-1----:R1:W4:Y:S02]  /*19e50*/  SYNCS.PHASECHK.TRANS64.TRYWAIT P1, [R5+URZ+0x28840], R0 ;  /* 0x02884000050075a7 */ /* 0x002324000802017f */
[----:B----4-:R-:W-:Y:S05]  /*19e60*/  @!P1 NANOSLEEP.SYNCS 0x989680 ;  /* 0x009896800000995d */ /* 0x010fea0003900000 */
[----:B------:R-:W4:Y:S02]  /*19e70*/  @!P1 SYNCS.PHASECHK.TRANS64 P1, [R5+URZ+0x28840], R0 ;  /* 0x02884000050095a7 */ /* 0x000f24000802007f */
[----:B----4-:R-:W-:Y:S05]  /*19e80*/  @!P1 BRA `(.L_x_8043) ;  /* 0xfffffffc00f09947 */ /* 0x010fea000383ffff */
[----:B------:R-:W-:Y:S05]  /*19e90*/  BRA `(.L_x_8178) ;  /* 0xffffffb800e07947 */ /* 0x000fea000383ffff */
.L_x_8045:
[----:B----4-:R4:W0:Y:S02]  /*19ea0*/  SYNCS.PHASECHK.TRANS64.TRYWAIT P1, [R3+URZ+0x28840], R2 ;  /* 0x02884002030075a7 */ /* 0x010824000802017f */
[----:B0-----:R-:W-:Y:S05]  /*19eb0*/  @!P1 NANOSLEEP.SYNCS 0x989680 ;  /* 0x009896800000995d */ /* 0x001fea0003900000 */
[----:B------:R-:W0:Y:S02]  /*19ec0*/  @!P1 SYNCS.PHASECHK.TRANS64 P1, [R3+URZ+0x28840], R2 ;  /* 0x02884002030095a7 */ /* 0x000e24000802007f */
[----:B0-----:R-:W-:Y:S05]  /*19ed0*/  @!P1 BRA `(.L_x_8045) ;  /* 0xfffffffc00f09947 */ /* 0x001fea000383ffff */
[----:B------:R-:W-:Y:S05]  /*19ee0*/  BRA `(.L_x_8179) ;  /* 0xffffffb800ec7947 */ /* 0x000fea000383ffff */
.L_x_8047:
[----:B------:R0:W0:Y:S02]  /*19ef0*/  SYNCS.PHASECHK.TRANS64.TRYWAIT P1, [R5+URZ+0x28860], R0 ;  /* 0x02886000050075a7 */ /* 0x000024000802017f */
[----:B0-----:R-:W-:Y:S05]  /*19f00*/  @!P1 NANOSLEEP.SYNCS 0x989680 ;  /* 0x009896800000995d */ /* 0x001fea0003900000 */
[----:B------:R-:W0:Y:S02]  /*19f10*/  @!P1 SYNCS.PHASECHK.TRANS64 P1, [R5+URZ+0x28860], R0 ;  /* 0x02886000050095a7 */ /* 0x000e24000802007f */
[----:B0-----:R-:W-:Y:S05]  /*19f20*/  @!P1 BRA `(.L_x_8047) ;  /* 0xfffffffc00f09947 */ /* 0x001fea000383ffff */
[----:B------:R-:W-:Y:S05]  /*19f30*/  BRA `(.L_x_8180) ;  /* 0xffffffb800e87947 */ /* 0x000fea000383ffff */
.L_x_8181:
        /* <DEDUP_REMOVED lines=12> */
.L_x_15858:


//--------------------- .text._ZN7cutlass13device_kernelIN5flash11enable_sm90INS1_16FlashAttnFwdSm90INS1_25CollectiveMainloopFwdSm90ILi2EN4cute5tupleIJNS5_1CILi1EEES8_S8_EEENS6_IJNS7_ILi128EEESA_SA_EEELi128ENS_6half_tEfNS_4arch4Sm90ELb0ELb1ELb0ELb1ELb1ELb1ELb0ELb1ELb1ELb1ELb0ELb0EEENS1_21CollectiveEpilogueFwdISB_S9_SC_SE_Li256ELb1ELb1ELb0ELb0EEENS1_36VarlenDynamicPersistentTileSchedulerILi128ELi128ELi256ELi128ELb0ELb1ELb1ELb1ELb0ELb1EEEEEEEEEvNT_6ParamsE --------------------------
	.section	.text._ZN7cutlass13device_kernelIN5flash11enable_sm90INS1_16FlashAttnFwdSm90INS1_25CollectiveMainloopFwdSm90ILi2EN4cute5tupleIJNS5_1CILi1EEES8_S8_EEENS6_IJNS7_ILi128EEESA_SA_EEELi128ENS_6half_tEfNS_4arch4Sm90ELb0ELb1ELb0ELb1ELb1ELb1ELb0ELb1ELb1ELb1ELb0ELb0EEENS1_21CollectiveEpilogueFwdISB_S9_SC_SE_Li256ELb1ELb1ELb0ELb0EEENS1_36VarlenDynamicPersistentTileSchedulerILi128ELi128ELi256ELi128ELb0ELb1ELb1ELb1ELb0ELb1EEEEEEEEEvNT_6ParamsE,"ax",@progbits
	.align	128
.text._ZN7cutlass13device_kernelIN5flash11enable_sm90INS1_16FlashAttnFwdSm90INS1_25CollectiveMainloopFwdSm90ILi2EN4cute5tupleIJNS5_1CILi1EEES8_S8_EEENS6_IJNS7_ILi128EEESA_SA_EEELi128ENS_6half_tEfNS_4arch4Sm90ELb0ELb1ELb0ELb1ELb1ELb1ELb0ELb1ELb1ELb1ELb0ELb0EEENS1_21CollectiveEpilogueFwdISB_S9_SC_SE_Li256ELb1ELb1ELb0ELb0EEENS1_36VarlenDynamicPersistentTileSchedulerILi128ELi128ELi256ELi128ELb0ELb1ELb1ELb1ELb0ELb1EEEEEEEEEvNT_6ParamsE:
        .type           _ZN7cutlass13device_kernelIN5flash11enable_sm90INS1_16FlashAttnFwdSm90INS1_25CollectiveMainloopFwdSm90ILi2EN4cute5tupleIJNS5_1CILi1EEES8_S8_EEENS6_IJNS7_ILi128EEESA_SA_EEELi128ENS_6half_tEfNS_4arch4Sm90ELb0ELb1ELb0ELb1ELb1ELb1ELb0ELb1ELb1ELb1ELb0ELb0EEENS1_21CollectiveEpilogueFwdISB_S9_SC_SE_Li256ELb1ELb1ELb0ELb0EEENS1_36VarlenDynamicPersistentTileSchedulerILi128ELi128ELi256ELi128ELb0ELb1ELb1ELb1ELb0ELb1EEEEEEEEEvNT_6ParamsE,@function
        .size           _ZN7cutlass13device_kernelIN5flash11enable_sm90INS1_16FlashAttnFwdSm90INS1_25CollectiveMainloopFwdSm90ILi2EN4cute5tupleIJNS5_1CILi1EEES8_S8_EEENS6_IJNS7_ILi128EEESA_SA_EEELi128ENS_6half_tEfNS_4arch4Sm90ELb0ELb1ELb0ELb1ELb1ELb1ELb0ELb1ELb1ELb1ELb0ELb0EEENS1_21CollectiveEpilogueFwdISB_S9_SC_SE_Li256ELb1ELb1ELb0ELb0EEENS1_36VarlenDynamicPersistentTileSchedulerILi128ELi128ELi256ELi128ELb0ELb1ELb1ELb1ELb0ELb1EEEEEEEEEvNT_6ParamsE,(.L_x_15859 - _ZN7cutlass13device_kernelIN5flash11enable_sm90INS1_16FlashAttnFwdSm90INS1_25CollectiveMainloopFwdSm90ILi2EN4cute5tupleIJNS5_1CILi1EEES8_S8_EEENS6_IJNS7_ILi128EEESA_SA_EEELi128ENS_6half_tEfNS_4arch4Sm90ELb0ELb1ELb0ELb1ELb1ELb1ELb0ELb1ELb1ELb1ELb0ELb0EEENS1_21CollectiveEpilogueFwdISB_S9_SC_SE_Li256ELb1ELb1ELb0ELb0EEENS1_36VarlenDynamicPersistentTileSchedulerILi128ELi128ELi256ELi128ELb0ELb1ELb1ELb1ELb0ELb1EEEEEEEEEvNT_6ParamsE)
        .other          _ZN7cutlass13device_kernelIN5flash11enable_sm90INS1_16FlashAttnFwdSm90INS1_25CollectiveMainloopFwdSm90ILi2EN4cute5tupleIJNS5_1CILi1EEES8_S8_EEENS6_IJNS7_ILi128EEESA_SA_EEELi128ENS_6half_tEfNS_4arch4Sm90ELb0ELb1ELb0ELb1ELb1ELb1ELb0ELb1ELb1ELb1ELb0ELb0EEENS1_21CollectiveEpilogueFwdISB_S9_SC_SE_Li256ELb1ELb1ELb0ELb0EEENS1_36VarlenDynamicPersistentTileSchedulerILi128ELi128ELi256ELi128ELb0ELb1ELb1ELb1ELb0ELb1EEEEEEEEEvNT_6ParamsE,@"STO_CUDA_ENTRY STV_DEFAULT"
_ZN7cutlass13device_kernelIN5flash11enable_sm90INS1_16FlashAttnFwdSm90INS1_25CollectiveMainloopFwdSm90ILi2EN4cute5tupleIJNS5_1CILi1EEES8_S8_EEENS6_IJNS7_ILi128EEESA_SA_EEELi128ENS_6half_tEfNS_4arch4Sm90ELb0ELb1ELb0ELb1ELb1ELb1ELb0ELb1ELb1ELb1ELb0ELb0EEENS1_21CollectiveEpilogueFwdISB_S9_SC_SE_Li256ELb1ELb1ELb0ELb0EEENS1_36VarlenDynamicPersistentTileSchedulerILi128ELi128ELi256ELi128ELb0ELb1ELb1ELb1ELb0ELb1EEEEEEEEEvNT_6ParamsE:
[----:B------:R-:W0:Y:S02]  /*0000*/  LDC R1, c[0x0][0x28] ;  /* 0x00000a00ff017b82 */ /* 0x000e240000000800 */
[----:B0-----:R-:W-:Y:S01]  /*0010*/  VIADD R1, R1, 0xffffffd0 ;  /* 0xffffffd001017836 */ /* 0x001fe20000000000 */
[----:B------:R-:W0:Y:S01]  /*0020*/  S2R R0, SR_TID.X ;  /* 0x0000000000007919 */ /* 0x000e220000002100 */
[----:B------:R-:W-:Y:S01]  /*0030*/  ELECT P0, URZ, PT ;  /* 0x00000000003f782f */ /* 0x000fe20003800000 */
[----:B------:R-:W-:Y:S01]  /*0040*/  BSSY B0, `(.L_x_8182) ;  /* 0x000000e000007945 */ /* 0x000fe20003800000 */
[--C-:B0-----:R-:W-:Y:S02]  /*0050*/  SHF.R.U32.HI R2, RZ, 0x5, R0.reuse ;  /* 0x00000005ff027819 */ /* 0x101fe40000011600 */
[----:B------:R-:W-:-:S03]  /*0060*/  SHF.R.U32.HI R4, RZ, 0x7, R0 ;  /* 0x00000007ff047819 */ /* 0x000fc60000011600 */
        /* <DEDUP_REMOVED lines=11> */
.L_x_8183:
[----:B------:R-:W-:Y:S05]  /*0120*/  BSYNC B0 ;  /* 0x0000000000007941 */ /* 0x000fea0003800000 */
.L_x_8182:
        /* <DEDUP_REMOVED lines=41> */
.L_x_8184:
        /* <DEDUP_REMOVED lines=22> */
.L_x_8185:
        /* <DEDUP_REMOVED lines=18> */
.L_x_8186:
        /* <DEDUP_REMOVED lines=22> */
.L_x_8187:
        /* <DEDUP_REMOVED lines=22> */
.L_x_8188:
        /* <DEDUP_REMOVED lines=8> */
.L_x_8191:
[----:B------:R-:W-:-:S08]  /*0980*/  NOP ;  /* 0x0000000000007918 */ /* 0x000fd00000000000 */
[----:B------:R-:W0:Y:S02]  /*0990*/  USETMAXREG.TRY_ALLOC.CTAPOOL UP0, 0xe8 ;  /* 0x000000e8000079c8 */ /* 0x000e240008000600 */
[----:B0-----:R-:W-:-:S13]  /*09a0*/  PLOP3.LUT P0, PT, PT, PT, UP0, 0x80, 0x0 ;  /* 0x000000000000781c */ /* 0x001fda0003f0f008 */
[----:B------:R-:W-:Y:S05]  /*09b0*/  @!P0 BRA `(.L_x_8191) ;  /* 0xfffffffc00f08947 */ /* 0x000fea000383ffff */
[----:B------:R-:W-:Y:S01]  /*09c0*/  SHF.R.U32.HI R2, RZ, 0x7, R0 ;  /* 0x00000007ff027819 */ /* 0x000fe20000011600 */
[----:B------:R-:W0:Y:S08]  /*09d0*/  S2UR UR38, SR_CgaCtaId ;  /* 0x00000000002679c3 */ /* 0x000e300000008800 */
[----:B------:R-:W-:Y:S06]  /*09e0*/  BAR.ARV 0x8, 0x180 ;  /* 0x0206000000007b1d */ /* 0x000fec0000002000 */
[----:B------:R-:W-:Y:S01]  /*09f0*/  ISETP.NE.AND P0, PT, R2, 0x1, PT ;  /* 0x000000010200780c */ /* 0x000fe20003f05270 */
[----:B------:R-:W-:-:S12]  /*0a00*/  UMOV UR4, 0x400 ;  /* 0x0000040000047882 */ /* 0x000fd80000000000 */
[----:B------:R-:W-:Y:S06]  /*0a10*/  @!P0 BAR.ARV 0x9, 0x100 ;  /* 0x0244000000008b1d */ /* 0x000fec0000002000 */
[----:B0-----:R-:W-:Y:S02]  /*0a20*/  ULEA UR4, UR38, UR4, 0x18 ;  /* 0x0000000426047291 */ /* 0x001fe4000f8ec03f */
[----:B------:R-:W-:Y:S04]  /*0a30*/  BAR.SYNC.DEFER_BLOCKING 0x5, 0x180 ;  /* 0x0146000000007b1d */ /* 0x000fe80000010000 */
[----:B------:R-:W-:-:S02]  /*0a40*/  IMAD.U32 R18, RZ, RZ, UR4 ;  /* 0x00000004ff127e24 */ /* 0x000fc4000f8e00ff */
[----:B------:R-:W-:-:S03]  /*0a50*/  ULDC UR4, c[0x0][0xc3c] ;  /* 0x00030f0000047ab9 */ /* 0x000fc60000000800 */
[----:B------:R-:W0:Y:S01]  /*0a60*/  LDS.128 R40, [R18+0x288d0] ;  /* 0x0288d00012287984 */ /* 0x000e220000000c00 */
[----:B------:R-:W-:Y:S06]  /*0a70*/  BAR.ARV 0x4, 0x180 ;  /* 0x0106000000007b1d */ /* 0x000fec0000002000 */
[----:B0-----:R-:W-:-:S13]  /*0a80*/  ISETP.GE.AND P0, PT, R43, UR4, PT ;  /* 0x000000042b007c0c */ /* 0x001fda000bf06270 */
[----:B------:R-:W-:Y:S05]  /*0a90*/  @P0 BRA `(.L_x_8192) ;  /* 0x0000022c00cc0947 */ /* 0x000fea0003800000 */
[----:B------:R-:W-:Y:S01]  /*0aa0*/  VIADD R226, R0, 0xffffff80 ;  /* 0xffffff8000e27836 */ /* 0x000fe20000000000 */
[----:B------:R-:W-:Y:S01]  /*0ab0*/  R2UR UR40, R18 ;  /* 0x00000000122872ca */ /* 0x000fe200000e0000 */
[----:B------:R-:W-:Y:S01]  /*0ac0*/  IMAD.MOV.U32 R19, RZ, RZ, RZ ;  /* 0x000000ffff137224 */ /* 0x000fe200078e00ff */
[----:B------:R-:W-:Y:S01]  /*0ad0*/  ULOP3.LUT UR39, UR36, 0x1, URZ, 0xfc, !UPT ;  /* 0x0000000124277892 */ /* 0x000fe2000f8efc3f */
[----:B------:R-:W-:Y:S01]  /*0ae0*/  IMAD.MOV.U32 R192, RZ, RZ, RZ ;  /* 0x000000ffffc07224 */ /* 0x000fe200078e00ff */
[----:B------:R-:W-:Y:S01]  /*0af0*/  SHF.R.S32.HI R3, RZ, 0x1f, R226 ;  /* 0x0000001fff037819 */ /* 0x000fe200000114e2 */
[----:B------:R-:W-:Y:S01]  /*0b00*/  IMAD.MOV.U32 R187, RZ, RZ, RZ ;  /* 0x000000ffffbb7224 */ /* 0x000fe200078e00ff */
[----:B------:R-:W-:Y:S01]  /*0b10*/  UMOV UR37, URZ ;  /* 0x0000003f00257c82 */ /* 0x000fe20008000000 */
[----:B------:R-:W-:Y:S01]  /*0b20*/  IMAD.MOV.U32 R184, RZ, RZ, RZ ;  /* 0x000000ffffb87224 */ /* 0x000fe200078e00ff */
[CC--:B------:R-:W-:Y:S02]  /*0b30*/  LEA.HI R5, R3.reuse, R226.reuse, RZ, 0x7 ;  /* 0x000000e203057211 */ /* 0x0c0fe400078f38ff */
[----:B------:R-:W-:-:S02]  /*0b40*/  LEA.HI R2, R3, R226, RZ, 0x5 ;  /* 0x000000e203027211 */ /* 0x000fc400078f28ff */
[----:B------:R-:W-:Y:S01]  /*0b50*/  LOP3.LUT R211, R5, 0xffffff80, RZ, 0xc0, !PT ;  /* 0xffffff8005d37812 */ /* 0x000fe200078ec0ff */
[----:B------:R-:W-:Y:S01]  /*0b60*/  UIADD3 UR40, UR40, 0x10400, URZ ;  /* 0x0001040028287890 */ /* 0x000fe2000fffe03f */
[CC--:B------:R-:W-:Y:S01]  /*0b70*/  LEA.HI R0, R3.reuse, R226.reuse, RZ, 0x4 ;  /* 0x000000e203007211 */ /* 0x0c0fe200078f20ff */
[----:B------:R-:W-:Y:S01]  /*0b80*/  IMAD.SHL.U32 R2, R2, 0x20, RZ ;  /* 0x0000002002027824 */ /* 0x000fe200078e00ff */
[----:B------:R-:W-:Y:S01]  /*0b90*/  LEA.HI R10, R3, R226, RZ, 0x2 ;  /* 0x000000e2030a7211 */ /* 0x000fe200078f10ff */
[----:B------:R-:W-:Y:S01]  /*0ba0*/  IMAD.IADD R211, R226, 0x1, -R211 ;  /* 0x00000001e2d37824 */ /* 0x000fe200078e0ad3 */
[----:B------:R-:W-:Y:S02]  /*0bb0*/  LOP3.LUT R7, R0, 0x3fffff0, RZ, 0xc0, !PT ;  /* 0x03fffff000077812 */ /* 0x000fe400078ec0ff */
[----:B------:R-:W-:Y:S02]  /*0bc0*/  LOP3.LUT R2, R2, 0xfffffc00, RZ, 0xc0, !PT ;  /* 0xfffffc0002027812 */ /* 0x000fe400078ec0ff */
[----:B------:R-:W-:Y:S01]  /*0bd0*/  SHF.R.S32.HI R4, RZ, 0x1f, R211 ;  /* 0x0000001fff047819 */ /* 0x000fe200000114d3 */
[----:B------:R-:W-:Y:S01]  /*0be0*/  IMAD.IADD R7, R226, 0x1, -R7 ;  /* 0x00000001e2077824 */ /* 0x000fe200078e0a07 */
[----:B------:R-:W-:-:S02]  /*0bf0*/  LOP3.LUT R13, R10, 0xfffffffc, RZ, 0xc0, !PT ;  /* 0xfffffffc0a0d7812 */ /* 0x000fc400078ec0ff */
[----:B------:R-:W-:Y:S02]  /*0c00*/  LEA.HI R6, R4, R211, RZ, 0x2 ;  /* 0x000000d304067211 */ /* 0x000fe400078f10ff */
[----:B------:R-:W-:Y:S01]  /*0c10*/  SHF.R.S32.HI R218, RZ, 0x7, R5 ;  /* 0x00000007ffda7819 */ /* 0x000fe20000011405 */
[----:B------:R-:W-:Y:S01]  /*0c20*/  IMAD.IADD R13, R226, 0x1, -R13 ;  /* 0x00000001e20d7824 */ /* 0x000fe200078e0a0d */
[--C-:B------:R-:W-:Y:S02]  /*0c30*/  SHF.R.S32.HI R8, RZ, 0x2, R6.reuse ;  /* 0x00000002ff087819 */ /* 0x100fe40000011406 */
[----:B------:R-:W-:Y:S02]  /*0c40*/  SHF.R.S32.HI R9, RZ, 0x1f, R6 ;  /* 0x0000001fff097819 */ /* 0x000fe40000011406 */
[----:B------:R-:W-:Y:S02]  /*0c50*/  LEA.HI R188, R3, R226, RZ, 0x3 ;  /* 0x000000e203bc7211 */ /* 0x000fe400078f18ff */
[----:B------:R-:W-:-:S02]  /*0c60*/  LEA.HI R9, R9, R8, RZ, 0x3 ;  /* 0x0000000809097211 */ /* 0x000fc400078f18ff */
[----:B------:R-:W-:Y:S02]  /*0c70*/  LEA.HI R4, R4, R211, RZ, 0x5 ;  /* 0x000000d304047211 */ /* 0x000fe400078f28ff */
[----:B------:R-:W-:Y:S02]  /*0c80*/  LOP3.LUT R11, R9, 0xfffffff8, RZ, 0xc0, !PT ;  /* 0xfffffff8090b7812 */ /* 0x000fe400078ec0ff */
[----:B------:R-:W-:Y:S02]  /*0c90*/  LEA R9, R7, R2, 0x6 ;  /* 0x0000000207097211 */ /* 0x000fe400078e30ff */
[----:B------:R-:W-:Y:S01]  /*0ca0*/  SHF.R.S32.HI R7, RZ, 0x4, R0 ;  /* 0x00000004ff077819 */ /* 0x000fe20000011400 */
[----:B------:R-:W-:Y:S01]  /*0cb0*/  IMAD.IADD R11, R8, 0x1, -R11 ;  /* 0x00000001080b7824 */ /* 0x000fe200078e0a0b */
[----:B------:R-:W-:Y:S02]  /*0cc0*/  LEA.HI R5, R5, R218, RZ, 0x1 ;  /* 0x000000da05057211 */ /* 0x000fe400078f08ff */
[----:B------:R-:W-:-:S02]  /*0cd0*/  LEA.HI R0, R0, R7, RZ, 0x1 ;  /* 0x0000000700007211 */ /* 0x000fc400078f08ff */
[----:B------:R-:W-:Y:S02]  /*0ce0*/  LEA.HI R3, R3, R226, RZ, 0x6 ;  /* 0x000000e203037211 */ /* 0x000fe400078f30ff */
[----:B------:R-:W-:Y:S02]  /*0cf0*/  LOP3.LUT R207, R188, 0xfffffff8, RZ, 0xc0, !PT ;  /* 0xfffffff8bccf7812 */ /* 0x000fe400078ec0ff */
[----:B------:R-:W-:Y:S01]  /*0d00*/  LOP3.LUT R0, R0, 0x1ffffffe, RZ, 0xc0, !PT ;  /* 0x1ffffffe00007812 */ /* 0x000fe200078ec0ff */
[----:B------:R-:W-:Y:S01]  /*0d10*/  IMAD.SHL.U32 R3, R3, 0x8, RZ ;  /* 0x0000000803037824 */ /* 0x000fe200078e00ff */
[----:B------:R-:W-:Y:S02]  /*0d20*/  SHF.R.S32.HI R188, RZ, 0x3, R188 ;  /* 0x00000003ffbc7819 */ /* 0x000fe400000114bc */
[----:B------:R-:W-:Y:S01]  /*0d30*/  SHF.R.S32.HI R4, RZ, 0x5, R4 ;  /* 0x00000005ff047819 */ /* 0x000fe20000011404 */
[----:B------:R-:W-:Y:S01]  /*0d40*/  IMAD.IADD R0, R7, 0x1, -R0 ;  /* 0x0000000107007824 */ /* 0x000fe200078e0a00 */
[----:B------:R-:W-:Y:S01]  /*0d50*/  LOP3.LUT R5, R5, 0x3fffffe, RZ, 0xc0, !PT ;  /* 0x03fffffe05057812 */ /* 0x000fe200078ec0ff */
[----:B------:R-:W-:Y:S01]  /*0d60*/  IMAD.SHL.U32 R222, R188, 0x40, RZ ;  /* 0x00000040bcde7824 */ /* 0x000fe200078e00ff */
[----:B------:R-:W-:Y:S01]  /*0d70*/  LEA.HI R2, R13, R13, RZ, 0x1 ;  /* 0x0000000d0d027211 */ /* 0x000fe200078f08ff */
[----:B------:R-:W-:Y:S01]  /*0d80*/  IMAD R4, R4, 0x10, R11 ;  /* 0x0000001004047824 */ /* 0x000fe200078e020b */
[----:B------:R-:W-:Y:S01]  /*0d90*/  IADD3 R207, R226, -R207, RZ ;  /* 0x800000cfe2cf7210 */ /* 0x000fe20007ffe0ff */
[----:B------:R-:W-:Y:S01]  /*0da0*/  IMAD.IADD R5, R218, 0x1, -R5 ;  /* 0x00000001da057824 */ /* 0x000fe200078e0a05 */
[----:B------:R-:W-:Y:S01]  /*0db0*/  LOP3.LUT R2, R2, 0x1ffffffe, RZ, 0xc0, !PT ;  /* 0x1ffffffe02027812 */ /* 0x000fe200078ec0ff */
[C---:B------:R-:W-:Y:S01]  /*0dc0*/  VIADD R217, R188.reuse, 0x20 ;  /* 0x00000020bcd97836 */ /* 0x040fe20000000000 */
[----:B------:R-:W-:Y:S01]  /*0dd0*/  LOP3.LUT R204, R3, 0xfffffe00, RZ, 0xc0, !PT ;  /* 0xfffffe0003cc7812 */ /* 0x000fe200078ec0ff */
[----:B------:R-:W-:Y:S01]  /*0de0*/  VIADD R216, R188, 0x40 ;  /* 0x00000040bcd87836 */ /* 0x000fe20000000000 */
[----:B------:R-:W-:Y:S01]  /*0df0*/  LOP3.LUT R3, R222, 0x1c0, RZ, 0xc0, !PT ;  /* 0x000001c0de037812 */ /* 0x000fe200078ec0ff */
[----:B------:R-:W-:Y:S01]  /*0e00*/  VIADD R215, R188, 0x60 ;  /* 0x00000060bcd77836 */ /* 0x000fe20000000000 */
[----:B------:R-:W-:Y:S01]  /*0e10*/  LOP3.LUT R6, R6, 0x7ffffffc, RZ, 0xc0, !PT ;  /* 0x7ffffffc06067812 */ /* 0x000fe200078ec0ff */
[----:B------:R-:W-:Y:S01]  /*0e20*/  IMAD R220, R0, 0x8, R9 ;  /* 0x0000000800dc7824 */ /* 0x000fe200078e0209 */
[----:B------:R-:W-:Y:S01]  /*0e30*/  IADD3 R0, R13, -R2, RZ ;  /* 0x800000020d007210 */ /* 0x000fe20007ffe0ff */
[----:B------:R-:W-:Y:S01]  /*0e40*/  IMAD.SHL.U32 R16, R207, 0x8, RZ ;  /* 0x00000008cf107824 */ /* 0x000fe200078e00ff */
[----:B------:R-:W-:Y:S01]  /*0e50*/  SHF.R.S32.HI R2, RZ, 0x1f, R217 ;  /* 0x0000001fff027819 */ /* 0x000fe200000114d9 */
[----:B------:R-:W-:Y:S01]  /*0e60*/  IMAD R219, R5, 0x40, R4 ;  /* 0x0000004005db7824 */ /* 0x000fe200078e0204 */
[----:B------:R-:W-:Y:S01]  /*0e70*/  SHF.R.S32.HI R5, RZ, 0x1f, R216 ;  /* 0x0000001fff057819 */ /* 0x000fe200000114d8 */
[----:B------:R-:W-:Y:S01]  /*0e80*/  IMAD.SHL.U32 R199, R217, 0x40, RZ ;  /* 0x00000040d9c77824 */ /* 0x000fe200078e00ff */
[----:B------:R-:W-:Y:S01]  /*0e90*/  SHF.R.S32.HI R4, RZ, 0x1f, R215 ;  /* 0x0000001fff047819 */ /* 0x000fe200000114d7 */
[----:B------:R-:W-:Y:S01]  /*0ea0*/  IMAD.SHL.U32 R196, R215, 0x40, RZ ;  /* 0x00000040d7c47824 */ /* 0x000fe200078e00ff */
[----:B------:R-:W-:Y:S01]  /*0eb0*/  SHF.R.U32.HI R203, RZ, 0x3, R3 ;  /* 0x00000003ffcb7819 */ /* 0x000fe20000011603 */
[----:B------:R-:W-:Y:S01]  /*0ec0*/  IMAD.SHL.U32 R22, R207, 0x4, RZ ;  /* 0x00000004cf167824 */ /* 0x000fe200078e00ff */
[----:B------:R-:W-:Y:S01]  /*0ed0*/  LOP3.LUT R206, R3, 0x38, R16, 0xf8, !PT ;  /* 0x0000003803ce7812 */ /* 0x000fe200078ef810 */
[----:B------:R-:W-:Y:S01]  /*0ee0*/  IMAD.IADD R191, R211, 0x1, -R6 ;  /* 0x00000001d3bf7824 */ /* 0x000fe200078e0a06 */
[----:B------:R-:W-:Y:S01]  /*0ef0*/  LEA.HI R3, R2, R217, RZ, 0x3 ;  /* 0x000000d902037211 */ /* 0x000fe200078f18ff */
[----:B------:R-:W-:Y:S01]  /*0f00*/  VIADD R186, R22, 0x20 ;  /* 0x0000002016ba7836 */ /* 0x000fe20000000000 */
[----:B------:R-:W-:Y:S01]  /*0f10*/  LEA.HI R5, R5, R216, RZ, 0x3 ;  /* 0x000000d805057211 */ /* 0x000fe200078f18ff */
[----:B------:R-:W-:Y:S01]  /*0f20*/  VIADD R2, R16, 0x40 ;  /* 0x0000004010027836 */ /* 0x000fe20000000000 */
[----:B------:R-:W-:Y:S01]  /*0f30*/  SHF.L.U32 R197, R216, 0x6, RZ ;  /* 0x00000006d8c57819 */ /* 0x000fe200000006ff */
[----:B------:R-:W-:Y:S01]  /*0f40*/  IMAD.SHL.U32 R3, R3, 0x40, RZ ;  /* 0x0000004003037824 */ /* 0x000fe200078e00ff */
[----:B------:R-:W-:Y:S01]  /*0f50*/  LEA.HI R4, R4, R215, RZ, 0x3 ;  /* 0x000000d704047211 */ /* 0x000fe200078f18ff */
[----:B------:R-:W-:Y:S01]  /*0f60*/  IMAD.SHL.U32 R5, R5, 0x40, RZ ;  /* 0x0000004005057824 */ /* 0x000fe200078e00ff */
[----:B------:R-:W-:Y:S01]  /*0f70*/  LOP3.LUT R199, R199, 0x1c0, RZ, 0xc0, !PT ;  /* 0x000001c0c7c77812 */ /* 0x000fe200078ec0ff */
[----:B------:R-:W-:Y:S01]  /*0f80*/  IMAD R195, R0, 0x8, R219 ;  /* 0x0000000800c37824 */ /* 0x000fe200078e02db */
[----:B------:R-:W-:-:S02]  /*0f90*/  LOP3.LUT R197, R197, 0x1c0, RZ, 0xc0, !PT ;  /* 0x000001c0c5c57812 */ /* 0x000fc400078ec0ff */
[----:B------:R-:W-:Y:S02]  /*0fa0*/  LOP3.LUT R196, R196, 0x1c0, RZ, 0xc0, !PT ;  /* 0x000001c0c4c47812 */ /* 0x000fe400078ec0ff */
[----:B------:R-:W-:Y:S02]  /*0fb0*/  SHF.L.U32 R4, R4, 0x6, RZ ;  /* 0x0000000604047819 */ /* 0x000fe400000006ff */
[----:B------:R-:W-:Y:S02]  /*0fc0*/  SHF.R.U32.HI R225, RZ, 0x3, R199 ;  /* 0x00000003ffe17819 */ /* 0x000fe400000116c7 */
[--C-:B------:R-:W-:Y:S02]  /*0fd0*/  LOP3.LUT R7, R199, 0x38, R16.reuse, 0xf8, !PT ;  /* 0x00000038c7077812 */ /* 0x100fe400078ef810 */
[----:B------:R-:W-:Y:S02]  /*0fe0*/  SHF.R.U32.HI R224, RZ, 0x3, R197 ;  /* 0x00000003ffe07819 */ /* 0x000fe400000116c5 */
[----:B------:R-:W-:-:S02]  /*0ff0*/  LOP3.LUT R8, R197, 0x38, R16, 0xf8, !PT ;  /* 0x00000038c5087812 */ /* 0x000fc400078ef810 */
[----:B------:R-:W-:Y:S02]  /*1000*/  SHF.R.U32.HI R223, RZ, 0x3, R196 ;  /* 0x00000003ffdf7819 */ /* 0x000fe400000116c4 */
[----:B------:R-:W-:Y:S02]  /*1010*/  LOP3.LUT R9, R196, 0x38, R16, 0xf8, !PT ;  /* 0x00000038c4097812 */ /* 0x000fe400078ef810 */
[----:B------:R-:W-:Y:S02]  /*1020*/  LOP3.LUT R202, R3, 0xfffffe00, RZ, 0xc0, !PT ;  /* 0xfffffe0003ca7812 */ /* 0x000fe400078ec0ff */
[----:B------:R-:W-:Y:S02]  /*1030*/  LOP3.LUT R201, R5, 0xfffffe00, RZ, 0xc0, !PT ;  /* 0xfffffe0005c97812 */ /* 0x000fe400078ec0ff */
[----:B------:R-:W-:Y:S02]  /*1040*/  LOP3.LUT R200, R4, 0xfffffe00, RZ, 0xc0, !PT ;  /* 0xfffffe0004c87812 */ /* 0x000fe400078ec0ff */
[----:B------:R-:W-:-:S02]  /*1050*/  LOP3.LUT R206, R204, R206, R203, 0xf6, !PT ;  /* 0x000000ceccce7212 */ /* 0x000fc400078ef6cb */
[----:B------:R-:W-:Y:S02]  /*1060*/  LOP3.LUT R7, R202, R7, R225, 0xf6, !PT ;  /* 0x00000007ca077212 */ /* 0x000fe400078ef6e1 */
[----:B------:R-:W-:Y:S02]  /*1070*/  LOP3.LUT R8, R201, R8, R224, 0xf6, !PT ;  /* 0x00000008c9087212 */ /* 0x000fe400078ef6e0 */
[----:B------:R-:W-:Y:S02]  /*1080*/  LOP3.LUT R9, R200, R9, R223, 0xf6, !PT ;  /* 0x00000009c8097212 */ /* 0x000fe400078ef6df */
[----:B------:R-:W-:Y:S02]  /*1090*/  SHF.R.S32.HI R221, RZ, 0x1f, R188 ;  /* 0x0000001fffdd7819 */ /* 0x000fe400000114bc */
[----:B------:R-:W-:Y:S02]  /*10a0*/  SHF.R.S32.HI R23, RZ, 0x1f, R22 ;  /* 0x0000001fff177819 */ /* 0x000fe40000011416 */
[----:B------:R-:W-:-:S02]  /*10b0*/  SHF.R.S32.HI R17, RZ, 0x1f, R16 ;  /* 0x0000001fff117819 */ /* 0x000fc40000011410 */
[----:B------:R-:W-:Y:S02]  /*10c0*/  SHF.R.S32.HI R185, RZ, 0x1f, R2 ;  /* 0x0000001fffb97819 */ /* 0x000fe40000011402 */
[----:B------:R-:W-:Y:S02]  /*10d0*/  SHF.R.S32.HI R210, RZ, 0x1f, R186 ;  /* 0x0000001fffd27819 */ /* 0x000fe400000114ba */
[----:B------:R-:W-:Y:S02]  /*10e0*/  LEA R205, R206, UR40, 0x1 ;  /* 0x00000028cecd7c11 */ /* 0x000fe4000f8e08ff */
[----:B------:R-:W-:Y:S02]  /*10f0*/  LEA R214, R7, UR40, 0x1 ;  /* 0x0000002807d67c11 */ /* 0x000fe4000f8e08ff */
[----:B------:R-:W-:Y:S02]  /*1100*/  LEA R213, R8, UR40, 0x1 ;  /* 0x0000002808d57c11 */ /* 0x000fe4000f8e08ff */
[----:B------:R-:W-:-:S07]  /*1110*/  LEA R212, R9, UR40, 0x1 ;  /* 0x0000002809d47c11 */ /* 0x000fce000f8e08ff */
.L_x_8474:
[----:B------:R-:W-:Y:S05]  /*1120*/  YIELD ;  /* 0x0000000000007946 */ /* 0x000fea0003800000 */
[----:B------:R-:W-:Y:S01]  /*1130*/  ULDC.64 UR4, c[0x0][0xa28] ;  /* 0x00028a0000047ab9 */ /* 0x000fe20000000a00 */
[----:B0---4-:R-:W0:Y:S01]  /*1140*/  LDC.64 R6, c[0x0][0xa08] ;  /* 0x00028200ff067b82 */ /* 0x011e220000000a00 */
[----:B------:R-:W-:Y:S01]  /*1150*/  ISETP.NE.U32.AND P1, PT, RZ, UR4, PT ;  /* 0x00000004ff007c0c */ /* 0x000fe2000bf25070 */
[----:B------:R-:W-:Y:S02]  /*1160*/  IMAD.MOV.U32 R3, RZ, RZ, RZ ;  /* 0x000000ffff037224 */ /* 0x000fe400078e00ff */
[----:B------:R-:W-:Y:S01]  /*1170*/  IMAD.MOV.U32 R29, RZ, RZ, RZ ;  /* 0x000000ffff1d7224 */ /* 0x000fe200078e00ff */
[----:B------:R-:W-:Y:S01]  /*1180*/  ISETP.NE.AND.EX P1, PT, RZ, UR5, PT, P1 ;  /* 0x00000005ff007c0c */ /* 0x000fe2000bf25310 */
[----:B------:R-:W-:-:S02]  /*1190*/  ULDC.64 UR4, c[0x0][0xa18] ;  /* 0x0002860000047ab9 */ /* 0x000fc40000000a00 */
[----:B------:R-:W-:-:S04]  /*11a0*/  ISETP.NE.U32.AND P2, PT, RZ, UR4, PT ;  /* 0x00000004ff007c0c */ /* 0x000fc8000bf45070 */
[----:B------:R-:W-:Y:S01]  /*11b0*/  ISETP.NE.AND.EX P2, PT, RZ, UR5, PT, P2 ;  /* 0x00000005ff007c0c */ /* 0x000fe2000bf45320 */
[----:B------:R-:W-:Y:S02]  /*11c0*/  ULDC.64 UR4, c[0x0][0xa08] ;  /* 0x0002820000047ab9 */ /* 0x000fe40000000a00 */
[----:B------:R-:W-:-:S03]  /*11d0*/  ISETP.NE.U32.AND P0, PT, RZ, UR4, PT ;  /* 0x00000004ff007c0c */ /* 0x000fc6000bf05070 */
[----:B-1----:R-:W1:Y:S01]  /*11e0*/  @P1 LDC.64 R4, c[0x0][0xa28] ;  /* 0x00028a00ff041b82 */ /* 0x002e620000000a00 */
[----:B------:R-:W-:Y:S01]  /*11f0*/  ISETP.NE.AND.EX P0, PT, RZ, UR5, PT, P0 ;  /* 0x00000005ff007c0c */ /* 0x000fe2000bf05300 */
[----:B0-----:R-:W-:-:S06]  /*1200*/  IMAD.WIDE R10, R43, 0x4, R6 ;  /* 0x000000042b0a7825 */ /* 0x001fcc00078e0206 */
[----:B------:R-:W0:Y:S01]  /*1210*/  @P2 LDC.64 R8, c[0x0][0xa18] ;  /* 0x00028600ff082b82 */ /* 0x000e220000000a00 */
[----:B------:R-:W-:Y:S02]  /*1220*/  ULDC UR4, c[0x0][0x288] ;  /* 0x0000a20000047ab9 */ /* 0x000fe40000000800 */
[----:B------:R-:W-:Y:S01]  /*1230*/  IMAD.U32 R189, RZ, RZ, UR4 ;  /* 0x00000004ffbd7e24 */ /* 0x000fe2000f8e00ff */
[----:B------:R-:W-:Y:S02]  /*1240*/  ULDC.64 UR4, c[0x0][0x418] ;  /* 0x0001060000047ab9 */ /* 0x000fe40000000a00 */
[----:B--2---:R2:W5:Y:S01]  /*1250*/  @P0 LDG.E R29, desc[UR54][R10.64] ;  /* 0x000000360a1d0981 */ /* 0x004562000c1e1900 */
[----:B-1----:R-:W-:-:S05]  /*1260*/  @P1 IMAD.WIDE R4, R43, 0x4, R4 ;  /* 0x000000042b041825 */ /* 0x002fca00078e0204 */
        /* <DEDUP_REMOVED lines=10> */
[----:B------:R-:W-:Y:S01]  /*1310*/  IMAD.U32 R25, RZ, RZ, UR5 ;  /* 0x00000005ff197e24 */ /* 0x000fe2000f8e00ff */
[----:B------:R-:W-:Y:S01]  /*1320*/  MOV R28, UR4 ;  /* 0x00000004001c7c02 */ /* 0x000fe20008000f00 */
[----:B--2---:R-:W-:Y:S06]  /*1330*/  @P2 BRA `(.L_x_8193) ;  /* 0x0000000000242947 */ /* 0x004fec0003800000 */
        /* <DEDUP_REMOVED lines=9> */
.L_x_8193:
[----:B------:R-:W-:Y:S01]  /*13d0*/  ULDC.64 UR4, c[0x0][0xa20] ;  /* 0x0002880000047ab9 */ /* 0x000fe20000000a00 */
[----:B------:R-:W-:Y:S01]  /*13e0*/  IMAD.MOV.U32 R208, RZ, RZ, R42 ;  /* 0x000000ffffd07224 */ /* 0x000fe200078e002a */
[----:B------:R-:W-:Y:S01]  /*13f0*/  ISETP.NE.U32.AND P1, PT, RZ, UR4, PT ;  /* 0x00000004ff007c0c */ /* 0x000fe2000bf25070 */
[----:B------:R-:W-:-:S03]  /*1400*/  IMAD.MOV.U32 R209, RZ, RZ, R43 ;  /* 0x000000ffffd17224 */ /* 0x000fc600078e002b */
[----:B------:R-:W-:-:S13]  /*1410*/  ISETP.NE.AND.EX P1, PT, RZ, UR5, PT, P1 ;  /* 0x00000005ff007c0c */ /* 0x000fda000bf25310 */
[----:B------:R-:W-:Y:S05]  /*1420*/  @!P1 BRA `(.L_x_8194) ;  /* 0x0000000000109947 */ /* 0x000fea0003800000 */
[----:B------:R-:W0:Y:S02]  /*1430*/  LDC.64 R4, c[0x0][0xa20] ;  /* 0x00028800ff047b82 */ /* 0x000e240000000a00 */
[----:B0-----:R-:W-:-:S05]  /*1440*/  IMAD.WIDE R4, R43, 0x4, R4 ;  /* 0x000000042b047825 */ /* 0x001fca00078e0204 */
[----:B------:R0:W5:Y:S01]  /*1450*/  LDG.E R28, desc[UR54][R4.64] ;  /* 0x00000036041c7981 */ /* 0x000162000c1e1900 */
[----:B------:R-:W-:Y:S05]  /*1460*/  BRA `(.L_x_8195) ;  /* 0x0000000000107947 */ /* 0x000fea0003800000 */
.L_x_8194:
[----:B------:R-:W-:Y:S05]  /*1470*/  @!P0 BRA `(.L_x_8195) ;  /* 0x00000000000c8947 */ /* 0x000fea0003800000 */
[----:B------:R-:W2:Y:S04]  /*1480*/  LDG.E R5, desc[UR54][R10.64] ;  /* 0x000000360a057981 */ /* 0x000ea8000c1e1900 */
[----:B------:R-:W2:Y:S02]  /*1490*/  LDG.E R28, desc[UR54][R10.64+0x4] ;  /* 0x000004360a1c7981 */ /* 0x000ea4000c1e1900 */
[----:B--2---:R-:W-:-:S07]  /*14a0*/  IMAD.IADD R28, R28, 0x1, -R5 ;  /* 0x000000011c1c7824 */ /* 0x004fce00078e0a05 */
.L_x_8195:
        /* <DEDUP_REMOVED lines=13> */
[----:B------:R-:W4:Y:S01]  /*1580*/  @P0 LDG.E R9, desc[UR54][R4.64+0x4] ;  /* 0x0000043604090981 */ /* 0x000f22000c1e1900 */
[----:B---3--:R-:W-:-:S05]  /*1590*/  @P1 IMAD.WIDE R6, R43, 0x4, R6 ;  /* 0x000000042b061825 */ /* 0x008fca00078e0206 */
[----:B------:R0:W5:Y:S01]  /*15a0*/  @P1 LDG.E R24, desc[UR54][R6.64] ;  /* 0x0000003606181981 */ /* 0x000162000c1e1900 */
[----:B-1----:R-:W-:Y:S01]  /*15b0*/  ISETP.NE.AND P1, PT, R8, 0x1, PT ;  /* 0x000000010800780c */ /* 0x002fe20003f25270 */
[----:B------:R-:W-:Y:S01]  /*15c0*/  IMAD.SHL.U32 R193, R41, 0x80, RZ ;  /* 0x0000008029c17824 */ /* 0x000fe200078e00ff */
[----:B--2---:R-:W-:Y:S01]  /*15d0*/  ISETP.GE.AND P2, PT, R13, 0x1, PT ;  /* 0x000000010d00780c */ /* 0x004fe20003f46270 */
[----:B------:R-:W-:-:S10]  /*15e0*/  IMAD.IADD R10, R28, 0x1, -R3 ;  /* 0x000000011c0a7824 */ /* 0x000fd400078e0a03 */
[----:B------:R-:W1:Y:S08]  /*15f0*/  @P1 LDC R11, c[0x0][0x44c] ;  /* 0x00011300ff0b1b82 */ /* 0x000e700000000800 */
[----:B------:R-:W2:Y:S01]  /*1600*/  @P1 LDC R8, c[0x0][0x450] ;  /* 0x00011400ff081b82 */ /* 0x000ea20000000800 */
[----:B----4-:R-:W-:Y:S01]  /*1610*/  @P0 IADD3 R25, -R0, R9, RZ ;  /* 0x0000000900190210 */ /* 0x010fe20007ffe1ff */
[----:B------:R-:W-:-:S04]  /*1620*/  VIADD R0, R193, 0x7f ;  /* 0x0000007fc1007836 */ /* 0x000fc80000000000 */
[----:B------:R-:W-:Y:S02]  /*1630*/  IMAD.IADD R190, R10, 0x1, R25 ;  /* 0x000000010abe7824 */ /* 0x000fe400078e0219 */
[----:B-1----:R-:W-:-:S03]  /*1640*/  @P1 IMAD.HI.U32 R3, R0, R11, RZ ;  /* 0x0000000b00031227 */ /* 0x002fc600078e00ff */
[C---:B------:R-:W-:Y:S01]  /*1650*/  IADD3 R5, R190.reuse, 0x1, -R189 ;  /* 0x00000001be057810 */ /* 0x040fe20007ffe8bd */
[----:B------:R-:W-:Y:S01]  /*1660*/  IMAD.MOV.U32 R4, RZ, RZ, R0 ;  /* 0x000000ffff047224 */ /* 0x000fe200078e0000 */
[----:B--2---:R-:W-:Y:S01]  /*1670*/  @P1 SHF.R.U32.HI R4, RZ, R8, R3 ;  /* 0x00000008ff041219 */ /* 0x004fe20000011603 */
[----:B------:R-:W-:-:S04]  /*1680*/  VIADD R0, R190, 0x7f ;  /* 0x0000007fbe007836 */ /* 0x000fc80000000000 */
[----:B0-----:R-:W-:Y:S01]  /*1690*/  IMAD.IADD R7, R5, 0x1, R4 ;  /* 0x0000000105077824 */ /* 0x001fe200078e0204 */
[----:B------:R-:W-:-:S04]  /*16a0*/  SHF.R.S32.HI R3, RZ, 0x1f, R0 ;  /* 0x0000001fff037819 */ /* 0x000fc80000011400 */
[----:B------:R-:W-:Y:S02]  /*16b0*/  LEA.HI R3, R3, R0, RZ, 0x7 ;  /* 0x0000000003037211 */ /* 0x000fe400078f38ff */
[----:B------:R-:W-:Y:S02]  /*16c0*/  IADD3 R0, R7, R12, RZ ;  /* 0x0000000c07007210 */ /* 0x000fe40007ffe0ff */
[----:B------:R-:W-:Y:S01]  /*16d0*/  SHF.R.S32.HI R96, RZ, 0x7, R3 ;  /* 0x00000007ff607819 */ /* 0x000fe20000011403 */
        /* <DEDUP_REMOVED lines=12> */
.L_x_8198:
[----:B------:R-:W-:-:S13]  /*17a0*/  ISETP.NE.AND P0, PT, R13, 0x1, PT ;  /* 0x000000010d00780c */ /* 0x000fda0003f05270 */
[----:B------:R-:W0:Y:S02]  /*17b0*/  @P0 LDC.64 R4, c[0x0][0x9e8] ;  /* 0x00027a00ff040b82 */ /* 0x000e240000000a00 */
[----:B0-----:R-:W-:-:S05]  /*17c0*/  @P0 IMAD.HI.U32 R4, R3, R4, RZ ;  /* 0x0000000403040227 */ /* 0x001fca00078e00ff */
[----:B------:R-:W-:-:S07]  /*17d0*/  @P0 SHF.R.U32.HI R3, RZ, R5, R4 ;  /* 0x00000005ff030219 */ /* 0x000fce0000011604 */
.L_x_8199:
[----:B------:R-:W-:Y:S05]  /*17e0*/  BSYNC B0 ;  /* 0x0000000000007941 */ /* 0x000fea0003800000 */
.L_x_8197:
[----:B------:R-:W-:-:S05]  /*17f0*/  IMAD R3, R3, R13, R13 ;  /* 0x0000000d03037224 */ /* 0x000fca00078e020d */
[----:B------:R-:W-:-:S07]  /*1800*/  VIMNMX R0, R0, R3, PT ;  /* 0x0000000300007248 */ /* 0x000fce0003fe0100 */
.L_x_8196:
[----:B------:R-:W0:Y:S01]  /*1810*/  @P1 LDC R4, c[0x0][0x44c] ;  /* 0x00011300ff041b82 */ /* 0x000e220000000800 */
[----:B------:R-:W-:Y:S01]  /*1820*/  IMAD.IADD R95, R190, 0x1, -R189 ;  /* 0x00000001be5f7824 */ /* 0x000fe200078e0abd */
[----:B------:R-:W-:-:S06]  /*1830*/  ULDC UR4, c[0x0][0x9dc] ;  /* 0x0002770000047ab9 */ /* 0x000fcc0000000800 */
[----:B------:R-:W1:Y:S01]  /*1840*/  @P1 LDC R6, c[0x0][0x450] ;  /* 0x00011400ff061b82 */ /* 0x000e620000000800 */
[----:B0-----:R-:W-:-:S04]  /*1850*/  @P1 IMAD.HI.U32 R3, R193, R4, RZ ;  /* 0x00000004c1031227 */ /* 0x001fc800078e00ff */
[----:B------:R-:W-:Y:S01]  /*1860*/  IMAD.MOV.U32 R4, RZ, RZ, R193 ;  /* 0x000000ffff047224 */ /* 0x000fe200078e00c1 */
        /* <DEDUP_REMOVED lines=14> */
.L_x_8202:
[----:B------:R-:W-:-:S13]  /*1950*/  ISETP.NE.AND P0, PT, R13, 0x1, PT ;  /* 0x000000010d00780c */ /* 0x000fda0003f05270 */
[----:B------:R-:W0:Y:S02]  /*1960*/  @P0 LDC.64 R6, c[0x0][0x9e8] ;  /* 0x00027a00ff060b82 */ /* 0x000e240000000a00 */
[----:B0-----:R-:W-:-:S05]  /*1970*/  @P0 IMAD.HI.U32 R6, R3, R6, RZ ;  /* 0x0000000603060227 */ /* 0x001fca00078e00ff */
[----:B------:R-:W-:-:S07]  /*1980*/  @P0 SHF.R.U32.HI R3, RZ, R7, R6 ;  /* 0x00000007ff030219 */ /* 0x000fce0000011606 */
.L_x_8203:
[----:B------:R-:W-:Y:S05]  /*1990*/  BSYNC B0 ;  /* 0x0000000000007941 */ /* 0x000fea0003800000 */
.L_x_8201:
[----:B------:R-:W-:-:S05]  /*19a0*/  IMAD R3, R3, R13, RZ ;  /* 0x0000000d03037224 */ /* 0x000fca00078e02ff */
[----:B------:R-:W-:-:S07]  /*19b0*/  VIMNMX R4, R4, R3, !PT ;  /* 0x0000000304047248 */ /* 0x000fce0007fe0100 */
.L_x_8200:
[----:B------:R-:W-:Y:S02]  /*19c0*/  IADD3 R0, R0, 0x7f, RZ ;  /* 0x0000007f00007810 */ /* 0x000fe40007ffe0ff */
[----:B------:R-:W-:Y:S02]  /*19d0*/  SHF.R.S32.HI R5, RZ, 0x1f, R4 ;  /* 0x0000001fff057819 */ /* 0x000fe40000011404 */
        /* <DEDUP_REMOVED lines=40> */
[----:B-1---5:R-:W-:Y:S05]  /*1c60*/  CALL.ABS.NOINC R14 ;  /* 0x000000000e007343 */ /* 0x022fea0003c00000 */
.L_x_8206:
[----:B------:R-:W-:Y:S05]  /*1c70*/  BSYNC B6 ;  /* 0x0000000000067941 */ /* 0x000fea0003800000 */
.L_x_8205:
        /* <DEDUP_REMOVED lines=20> */
.L_x_8208:
[----:B------:R-:W-:Y:S05]  /*1dc0*/  BSYNC B6 ;  /* 0x0000000000067941 */ /* 0x000fea0003800000 */
.L_x_8207:
[----:B------:R-:W-:Y:S01]  /*1dd0*/  ULDC.64 UR4, c[0x0][0x9f8] ;  /* 0x00027e0000047ab9 */ /* 0x000fe20000000a00 */
[----:B------:R-:W-:Y:S01]  /*1de0*/  IMAD.MOV.U32 R0, RZ, RZ, R43 ;  /* 0x000000ffff007224 */ /* 0x000fe200078e002b */
[----:B------:R-:W-:Y:S01]  /*1df0*/  ISETP.NE.U32.AND P0, PT, RZ, UR4, PT ;  /* 0x00000004ff007c0c */ /* 0x000fe2000bf05070 */
[----:B------:R-:W0:Y:S03]  /*1e00*/  LDC R37, c[0x0][0x3f4] ;  /* 0x0000fd00ff257b82 */ /* 0x000e260000000800 */
[----:B------:R-:W-:-:S05]  /*1e10*/  ISETP.NE.AND.EX P0, PT, RZ, UR5, PT, P0 ;  /* 0x00000005ff007c0c */ /* 0x000fca000bf05300 */
[----:B------:R-:W1:Y:S08]  /*1e20*/  LDC.64 R14, c[0x0][0x3f8] ;  /* 0x0000fe00ff0e7b82 */ /* 0x000e700000000a00 */
[----:B------:R-:W2:Y:S08]  /*1e30*/  @P0 LDC.64 R4, c[0x0][0x9f8] ;  /* 0x00027e00ff040b82 */ /* 0x000eb00000000a00 */
[----:B------:R-:W3:Y:S01]  /*1e40*/  LDC.64 R34, c[0x0][0x408] ;  /* 0x00010200ff227b82 */ /* 0x000ee20000000a00 */
[----:B--2---:R-:W-:-:S05]  /*1e50*/  @P0 IMAD.WIDE R4, R43, 0x4, R4 ;  /* 0x000000042b040825 */ /* 0x004fca00078e0204 */
[----:B------:R2:W4:Y:S01]  /*1e60*/  @P0 LDG.E R0, desc[UR54][R4.64] ;  /* 0x0000003604000981 */ /* 0x000522000c1e1900 */
[----:B0-----:R-:W-:Y:S01]  /*1e70*/  ISETP.GE.AND P0, PT, R16, R37, PT ;  /* 0x000000251000720c */ /* 0x001fe20003f06270 */
[----:B-1----:R-:W-:Y:S01]  /*1e80*/  IMAD.WIDE.U32 R6, R188, R14, R22 ;  /* 0x0000000ebc067225 */ /* 0x002fe200078e0016 */
[C-C-:B---3--:R-:W-:Y:S01]  /*1e90*/  SHF.L.U64.HI R30, R34.reuse, 0x6, R35.reuse ;  /* 0x00000006221e7819 */ /* 0x148fe20000010223 */
[----:B------:R-:W0:Y:S01]  /*1ea0*/  S2R R38, SR_TID.X ;  /* 0x0000000000267919 */ /* 0x000e220000002100 */
[----:B------:R-:W-:Y:S01]  /*1eb0*/  SEL R13, R37, RZ, P0 ;  /* 0x000000ff250d7207 */ /* 0x000fe20000000000 */
[----:B------:R-:W-:Y:S01]  /*1ec0*/  IMAD R10, R221, R34, RZ ;  /* 0x00000022dd0a7224 */ /* 0x000fe200078e02ff */
[----:B------:R-:W-:Y:S01]  /*1ed0*/  SHF.L.U64.HI R31, R34, 0x7, R35 ;  /* 0x00000007221f7819 */ /* 0x000fe20000010223 */
[----:B------:R-:W-:Y:S02]  /*1ee0*/  IMAD.MOV.U32 R82, RZ, RZ, R6 ;  /* 0x000000ffff527224 */ /* 0x000fe400078e0006 */
[----:B------:R-:W-:-:S02]  /*1ef0*/  IMAD.IADD R13, R16, 0x1, R13 ;  /* 0x00000001100d7824 */ /* 0x000fc400078e020d */
[----:B--2---:R-:W-:-:S03]  /*1f00*/  IMAD.WIDE.U32 R4, R188, R34, R22 ;  /* 0x00000022bc047225 */ /* 0x004fc600078e0016 */
[----:B------:R-:W-:Y:S01]  /*1f10*/  SHF.R.S32.HI R6, RZ, 0x1f, R13 ;  /* 0x0000001fff067819 */ /* 0x000fe2000001140d */
[----:B------:R-:W-:Y:S02]  /*1f20*/  IMAD R8, R221, R14, RZ ;  /* 0x0000000edd087224 */ /* 0x000fe400078e02ff */
[----:B------:R-:W-:Y:S01]  /*1f30*/  IMAD R89, R188, R35, R10 ;  /* 0x00000023bc597224 */ /* 0x000fe200078e020a */
[CC--:B------:R-:W-:Y:S01]  /*1f40*/  LEA.HI R12, R6.reuse, R13.reuse, RZ, 0x3 ;  /* 0x0000000d060c7211 */ /* 0x0c0fe200078f18ff */
[----:B------:R-:W-:Y:S01]  /*1f50*/  IMAD.MOV.U32 R86, RZ, RZ, R4 ;  /* 0x000000ffff567224 */ /* 0x000fe200078e0004 */
[----:B------:R-:W-:Y:S01]  /*1f60*/  LEA.HI R4, R6, R13, RZ, 0x6 ;  /* 0x0000000d06047211 */ /* 0x000fe200078f30ff */
[----:B------:R-:W-:Y:S01]  /*1f70*/  IMAD.WIDE.U32 R10, R188, R34, R16 ;  /* 0x00000022bc0a7225 */ /* 0x000fe200078e0010 */
[----:B------:R-:W-:Y:S02]  /*1f80*/  LOP3.LUT R6, R199, 0x38, R12, 0xf8, !PT ;  /* 0x00000038c7067812 */ /* 0x000fe400078ef80c */
[----:B------:R-:W-:Y:S01]  /*1f90*/  LOP3.LUT R41, R12, 0xfffffff8, RZ, 0xc0, !PT ;  /* 0xfffffff80c297812 */ /* 0x000fe200078ec0ff */
[C---:B------:R-:W-:Y:S01]  /*1fa0*/  IMAD R85, R188.reuse, R15, R8 ;  /* 0x0000000fbc557224 */ /* 0x040fe200078e0208 */
[----:B------:R-:W-:Y:S01]  /*1fb0*/  MOV R88, R10 ;  /* 0x0000000a00587202 */ /* 0x000fe20000000f00 */
[----:B------:R-:W-:Y:S01]  /*1fc0*/  IMAD.WIDE.U32 R8, R188, R14, R16 ;  /* 0x0000000ebc087225 */ /* 0x000fe200078e0010 */
[----:B------:R-:W-:-:S02]  /*1fd0*/  LOP3.LUT R6, R6, R225, RZ, 0x3c, !PT ;  /* 0x000000e106067212 */ /* 0x000fc400078e3cff */
[----:B------:R-:W-:Y:S01]  /*1fe0*/  SHF.R.S32.HI R81, RZ, 0x3, R12 ;  /* 0x00000003ff517819 */ /* 0x000fe2000001140c */
[----:B------:R-:W-:Y:S01]  /*1ff0*/  IMAD.IADD R87, R5, 0x1, R89 ;  /* 0x0000000105577824 */ /* 0x000fe200078e0259 */
[----:B------:R-:W-:Y:S01]  /*2000*/  LOP3.LUT R5, R12, 0x38, RZ, 0xc0, !PT ;  /* 0x000000380c057812 */ /* 0x000fe200078ec0ff */
[----:B------:R-:W-:Y:S01]  /*2010*/  IMAD.IADD R89, R89, 0x1, R11 ;  /* 0x0000000159597824 */ /* 0x000fe200078e020b */
[----:B-----5:R-:W-:Y:S01]  /*2020*/  SHF.R.S32.HI R11, RZ, 0x1f, R24 ;  /* 0x0000001fff0b7819 */ /* 0x020fe20000011418 */
[----:B------:R-:W-:Y:S01]  /*2030*/  IMAD.SHL.U32 R4, R4, 0x80, RZ ;  /* 0x0000008004047824 */ /* 0x000fe200078e00ff */
[----:B0-----:R-:W-:Y:S01]  /*2040*/  SHF.R.U32.HI R38, RZ, 0x7, R38 ;  /* 0x00000007ff267819 */ /* 0x001fe20000011626 */
[----:B------:R-:W-:Y:S01]  /*2050*/  IMAD.IADD R83, R7, 0x1, R85 ;  /* 0x0000000107537824 */ /* 0x000fe200078e0255 */
[----:B------:R-:W-:Y:S01]  /*2060*/  IADD3 R85, R85, R9, RZ ;  /* 0x0000000955557210 */ /* 0x000fe20007ffe0ff */
[----:B------:R-:W-:Y:S01]  /*2070*/  IMAD.MOV.U32 R84, RZ, RZ, R8 ;  /* 0x000000ffff547224 */ /* 0x000fe200078e0008 */
[----:B------:R-:W-:Y:S01]  /*2080*/  ISETP.NE.AND P6, PT, R38, 0x1, PT ;  /* 0x000000012600780c */ /* 0x000fe20003fc5270 */
[----:B------:R-:W-:Y:S01]  /*2090*/  IMAD R13, R11, R14, RZ ;  /* 0x0000000e0b0d7224 */ /* 0x000fe200078e02ff */
[--C-:B------:R-:W-:Y:S01]  /*20a0*/  LOP3.LUT R9, R197, 0x38, R12.reuse, 0xf8, !PT ;  /* 0x00000038c5097812 */ /* 0x100fe200078ef80c */
[-C--:B------:R-:W-:Y:S01]  /*20b0*/  IMAD R11, R11, R34.reuse, RZ ;  /* 0x000000220b0b7224 */ /* 0x080fe200078e02ff */
[----:B------:R-:W-:Y:S01]  /*20c0*/  LOP3.LUT R8, R196, 0x38, R12, 0xf8, !PT ;  /* 0x00000038c4087812 */ /* 0x000fe200078ef80c */
[----:B------:R-:W-:Y:S01]  /*20d0*/  IMAD.WIDE.U32 R88, R24, R34, R88 ;  /* 0x0000002218587225 */ /* 0x000fe200078e0058 */
[----:B------:R-:W-:-:S02]  /*20e0*/  LOP3.LUT R7, R4, 0xffffe000, RZ, 0xc0, !PT ;  /* 0xffffe00004077812 */ /* 0x000fc400078ec0ff */
[----:B------:R-:W-:Y:S01]  /*20f0*/  LOP3.LUT R4, R5, 0x1c0, R222, 0xf8, !PT ;  /* 0x000001c005047812 */ /* 0x000fe200078ef8de */
[C---:B------:R-:W-:Y:S01]  /*2100*/  IMAD R11, R24.reuse, R35, R11 ;  /* 0x00000023180b7224 */ /* 0x040fe200078e020b */
[----:B------:R-:W-:Y:S01]  /*2110*/  LOP3.LUT R10, R9, R224, RZ, 0x3c, !PT ;  /* 0x000000e0090a7212 */ /* 0x000fe200078e3cff */
[----:B------:R-:W-:Y:S01]  /*2120*/  IMAD R13, R24, R15, R13 ;  /* 0x0000000f180d7224 */ /* 0x000fe200078e020d */
[----:B------:R-:W-:Y:S01]  /*2130*/  LOP3.LUT R9, R8, R223, RZ, 0x3c, !PT ;  /* 0x000000df08097212 */ /* 0x000fe200078e3cff */
[----:B------:R-:W-:Y:S05]  /*2140*/  @!P6 WARPSYNC.ALL ;  /* 0x000000000000e948 */ /* 0x000fea0003800000 */
[----:B------:R-:W-:Y:S01]  /*2150*/  LOP3.LUT R8, R4, R203, RZ, 0x3c, !PT ;  /* 0x000000cb04087212 */ /* 0x000fe200078e3cff */
[-C--:B------:R-:W-:Y:S01]  /*2160*/  IMAD.WIDE.U32 R82, R24, R14.reuse, R82 ;  /* 0x0000000e18527225 */ /* 0x080fe200078e0052 */
[-C--:B------:R-:W-:Y:S01]  /*2170*/  IADD3 R4, R6, R7.reuse, R202 ;  /* 0x0000000706047210 */ /* 0x080fe20007ffe0ca */
[----:B------:R-:W-:Y:S01]  /*2180*/  ULDC UR4, c[0x0][0x2f4] ;  /* 0x0000bd0000047ab9 */ /* 0x000fe20000000800 */
[-C--:B------:R-:W-:Y:S01]  /*2190*/  IADD3 R5, R10, R7.reuse, R201 ;  /* 0x000000070a057210 */ /* 0x080fe20007ffe0c9 */
[----:B------:R-:W-:Y:S01]  /*21a0*/  IMAD.WIDE.U32 R84, R24, R14, R84 ;  /* 0x0000000e18547225 */ /* 0x000fe200078e0054 */
[----:B------:R-:W-:-:S02]  /*21b0*/  IADD3 R6, R9, R7, R200 ;  /* 0x0000000709067210 */ /* 0x000fc40007ffe0c8 */
[----:B------:R-:W-:Y:S01]  /*21c0*/  IADD3 R7, R8, R7, R204 ;  /* 0x0000000708077210 */ /* 0x000fe20007ffe0cc */
[----:B------:R-:W-:Y:S01]  /*21d0*/  IMAD.WIDE.U32 R86, R24, R34, R86 ;  /* 0x0000002218567225 */ /* 0x000fe200078e0056 */
[C-C-:B------:R-:W-:Y:S02]  /*21e0*/  SHF.L.U64.HI R8, R14.reuse, 0x5, R15.reuse ;  /* 0x000000050e087819 */ /* 0x140fe4000001020f */
[----:B------:R-:W-:Y:S01]  /*21f0*/  SHF.L.U64.HI R9, R14, 0x6, R15 ;  /* 0x000000060e097819 */ /* 0x000fe2000001020f */
[----:B------:R-:W-:Y:S01]  /*2200*/  IMAD.IADD R3, R29, 0x1, R28 ;  /* 0x000000011d037824 */ /* 0x000fe200078e021c */
[C---:B------:R-:W-:Y:S01]  /*2210*/  SHF.L.U64.HI R29, R34.reuse, 0x5, R35 ;  /* 0x00000005221d7819 */ /* 0x040fe20000010223 */
[----:B------:R-:W-:Y:S01]  /*2220*/  IMAD.SHL.U32 R32, R34, 0x20, RZ ;  /* 0x0000002022207824 */ /* 0x000fe200078e00ff */
[----:B------:R-:W-:Y:S01]  /*2230*/  SHF.L.U64.HI R10, R14, 0x7, R15 ;  /* 0x000000070e0a7819 */ /* 0x000fe2000001020f */
[C---:B------:R-:W-:Y:S01]  /*2240*/  IMAD.SHL.U32 R33, R34.reuse, 0x40, RZ ;  /* 0x0000004022217824 */ /* 0x040fe200078e00ff */
[----:B------:R-:W-:Y:S01]  /*2250*/  SHF.L.U32 R34, R34, 0x7, RZ ;  /* 0x0000000722227819 */ /* 0x000fe200000006ff */
[----:B------:R-:W-:Y:S01]  /*2260*/  VIADD R94, R38, 0x8 ;  /* 0x00000008265e7836 */ /* 0x000fe20000000000 */
[----:B------:R-:W-:Y:S01]  /*2270*/  SHF.R.S32.HI R35, RZ, 0x1f, R42 ;  /* 0x0000001fff237819 */ /* 0x000fe2000001142a */
[----:B------:R-:W-:Y:S01]  /*2280*/  IMAD.SHL.U32 R20, R14, 0x20, RZ ;  /* 0x000000200e147824 */ /* 0x000fe200078e00ff */
[----:B------:R-:W-:Y:S01]  /*2290*/  ISETP.GE.AND P1, PT, R16, UR4, PT ;  /* 0x0000000410007c0c */ /* 0x000fe2000bf26270 */
[----:B------:R-:W-:Y:S01]  /*22a0*/  IMAD.SHL.U32 R21, R14, 0x40, RZ ;  /* 0x000000400e157824 */ /* 0x000fe200078e00ff */
[----:B------:R-:W-:Y:S01]  /*22b0*/  ISETP.GE.AND P2, PT, R2, UR4, PT ;  /* 0x0000000402007c0c */ /* 0x000fe2000bf46270 */
[----:B------:R-:W-:Y:S01]  /*22c0*/  IMAD.SHL.U32 R28, R14, 0x80, RZ ;  /* 0x000000800e1c7824 */ /* 0x000fe200078e00ff */
[----:B------:R-:W-:Y:S01]  /*22d0*/  IADD3 R80, R11, R89, RZ ;  /* 0x000000590b507210 */ /* 0x000fe20007ffe0ff */
[----:B------:R-:W-:Y:S01]  /*22e0*/  IMAD R36, R207, 0x20, R188 ;  /* 0x00000020cf247824 */ /* 0x000fe200078e02bc */
[----:B------:R-:W-:Y:S01]  /*22f0*/  SHF.R.S32.HI R90, RZ, 0x1f, R41 ;  /* 0x0000001fff5a7819 */ /* 0x000fe20000011429 */
[----:B------:R-:W-:-:S02]  /*2300*/  IMAD.SHL.U32 R37, R37, 0x2, RZ ;  /* 0x0000000225257824 */ /* 0x000fc400078e00ff */
[----:B------:R-:W-:Y:S02]  /*2310*/  IMAD.IADD R39, R83, 0x1, R13 ;  /* 0x0000000153277824 */ /* 0x000fe400078e020d */
[----:B------:R-:W-:Y:S02]  /*2320*/  IMAD.IADD R40, R13, 0x1, R85 ;  /* 0x000000010d287824 */ /* 0x000fe400078e0255 */
[----:B------:R-:W-:Y:S01]  /*2330*/  IMAD.IADD R43, R87, 0x1, R11 ;  /* 0x00000001572b7824 */ /* 0x000fe200078e020b */
[----:B------:R-:W-:Y:S01]  /*2340*/  @!P6 BAR.SYNC.DEFER_BLOCKING 0x9, 0x100 ;  /* 0x024400000000eb1d */ /* 0x000fe20000010000 */
[----:B----4-:R-:W-:-:S07]  /*2350*/  SHF.R.S32.HI R38, RZ, 0x1f, R0 ;  /* 0x0000001fff267819 */ /* 0x010fce0000011400 */
.L_x_8306:
[----:B------:R-:W0:Y:S01]  /*2360*/  LDC R100, c[0x0][0x430] ;  /* 0x00010c00ff647b82 */ /* 0x000e220000000800 */
[----:B------:R-:W-:Y:S01]  /*2370*/  VIADD R27, R27, 0xffffffff ;  /* 0xffffffff1b1b7836 */ /* 0x000fe20000000000 */
[----:B------:R-:W-:-:S03]  /*2380*/  MOV R101, RZ ;  /* 0x000000ff00657202 */ /* 0x000fc60000000f00 */
[----:B---3--:R-:W-:-:S03]  /*2390*/  IMAD R44, R27, 0x80, R36 ;  /* 0x000000801b2c7824 */ /* 0x008fc600078e0224 */
[----:B-1----:R-:W1:Y:S01]  /*23a0*/  LDC R107, c[0x0][0x3f4] ;  /* 0x0000fd00ff6b7b82 */ /* 0x002e620000000800 */
[----:B------:R-:W-:Y:S01]  /*23b0*/  IMAD.IADD R45, R3, 0x1, R44 ;  /* 0x00000001032d7824 */ /* 0x000fe200078e022c */
[----:B------:R-:W-:-:S03]  /*23c0*/  ISETP.GE.AND P3, PT, R44, R25, PT ;  /* 0x000000192c00720c */ /* 0x000fc60003f66270 */
[----:B------:R-:W-:Y:S01]  /*23d0*/  IMAD.MOV.U32 R11, RZ, RZ, R45 ;  /* 0x000000ffff0b7224 */ /* 0x000fe200078e002d */
[----:B------:R-:W-:Y:S02]  /*23e0*/  ISETP.GT.OR P3, PT, R36, 0x7f, P3 ;  /* 0x0000007f2400780c */ /* 0x000fe40001f64670 */
[----:B0-----:R-:W-:-:S11]  /*23f0*/  ISETP.NE.AND P4, PT, R100, 0x1, PT ;  /* 0x000000016400780c */ /* 0x001fd60003f85270 */
[----:B------:R-:W0:Y:S08]  /*2400*/  @!P3 LDC.64 R14, c[0x0][0x428] ;  /* 0x00010a00ff0ebb82 */ /* 0x000e300000000a00 */
[----:B--2---:R-:W2:Y:S08]  /*2410*/  @!P3 LDC.64 R46, c[0x0][0x418] ;  /* 0x00010600ff2ebb82 */ /* 0x004eb00000000a00 */
[----:B------:R-:W3:Y:S08]  /*2420*/  @P4 LDC R12, c[0x0][0x434] ;  /* 0x00010d00ff0c4b82 */ /* 0x000ef00000000800 */
[----:B------:R-:W4:Y:S01]  /*2430*/  @P4 LDC R13, c[0x0][0x438] ;  /* 0x00010e00ff0d4b82 */ /* 0x000f220000000800 */
[----:B---3--:R-:W-:-:S05]  /*2440*/  @P4 IMAD.HI.U32 R12, R45, R12, RZ ;  /* 0x0000000c2d0c4227 */ /* 0x008fca00078e00ff */
[----:B----4-:R-:W-:Y:S01]  /*2450*/  @P4 SHF.R.U32.HI R11, RZ, R13, R12 ;  /* 0x0000000dff0b4219 */ /* 0x010fe2000001160c */
[----:B0-----:R-:W-:-:S03]  /*2460*/  @!P3 IMAD R12, R38, R14, RZ ;  /* 0x0000000e260cb224 */ /* 0x001fc600078e02ff */
[--C-:B------:R-:W-:Y:S01]  /*2470*/  @!P3 SHF.R.S32.HI R13, RZ, 0x1f, R11.reuse ;  /* 0x0000001fff0db819 */ /* 0x100fe2000001140b */
[----:B------:R-:W-:Y:S02]  /*2480*/  @!P3 IMAD R15, R0, R15, R12 ;  /* 0x0000000f000fb224 */ /* 0x000fe400078e020c */
[----:B------:R-:W-:-:S04]  /*2490*/  @!P3 IMAD.MOV.U32 R12, RZ, RZ, R11 ;  /* 0x000000ffff0cb224 */ /* 0x000fc800078e000b */
[----:B------:R-:W-:-:S04]  /*24a0*/  @!P3 IMAD.WIDE.U32 R12, R0, R14, R12 ;  /* 0x0000000e000cb225 */ /* 0x000fc800078e000c */
[----:B------:R-:W-:Y:S01]  /*24b0*/  @!P3 IMAD.IADD R13, R13, 0x1, R15 ;  /* 0x000000010d0db824 */ /* 0x000fe200078e020f */
        /* <DEDUP_REMOVED lines=10> */
[----:B------:R-:W-:Y:S01]  /*2560*/  P2R R92, PR, RZ, 0x10 ;  /* 0x00000010ff5c7803 */ /* 0x000fe20000000000 */
[----:B------:R-:W-:Y:S01]  /*2570*/  IMAD R93, R93, 0x2, R18 ;  /* 0x000000025d5d7824 */ /* 0x000fe200078e0212 */
[----:B0-----:R-:W-:Y:S06]  /*2580*/  @!P3 BRA `(.L_x_8210) ;  /* 0x00000050000cb947 */ /* 0x001fec0003800000 */
[----:B------:R-:W-:Y:S01]  /*2590*/  SHF.R.S32.HI R99, RZ, 0x1f, R100 ;  /* 0x0000001fff637819 */ /* 0x000fe20000011464 */
[----:B------:R-:W-:Y:S01]  /*25a0*/  ULDC.64 UR4, c[0x0][0x300] ;  /* 0x0000c00000047ab9 */ /* 0x000fe20000000a00 */
[----:B-----5:R-:W-:Y:S01]  /*25b0*/  SHF.R.S32.HI R98, RZ, 0x1f, R101 ;  /* 0x0000001fff627819 */ /* 0x020fe20000011465 */
[C---:B------:R-:W-:Y:S01]  /*25c0*/  IMAD.WIDE.U32 R12, R100.reuse, UR4, RZ ;  /* 0x00000004640c7c25 */ /* 0x040fe2000f8e00ff */
        /* <DEDUP_REMOVED lines=59> */
.L_x_8213:
[----:B------:R-:W-:Y:S05]  /*2980*/  BSYNC B1 ;  /* 0x0000000000017941 */ /* 0x000fea0003800000 */
.L_x_8212:
        /* <DEDUP_REMOVED lines=12> */
[----:B------:R-:W-:Y:S01]  /*2a50*/  P2R R122, PR, RZ, 0x8 ;  /* 0x00000008ff7a7803 */ /* 0x000fe20000000000 */
[----:B------:R-:W-:Y:S01]  /*2a60*/  IMAD.MOV.U32 R46, RZ, RZ, R74 ;  /* 0x000000ffff2e7224 */ /* 0x000fe200078e004a */
[----:B------:R-:W-:-:S02]  /*2a70*/  PRMT R120, R120, 0x5410, R47 ;  /* 0x0000541078787816 */ /* 0x000fc4000000002f */
[----:B------:R-:W-:Y:S02]  /*2a80*/  CS2R R64, SRZ ;  /* 0x0000000000407805 */ /* 0x000fe4000001ff00 */
[----:B------:R-:W-:Y:S02]  /*2a90*/  PRMT R115, R44, 0x5410, R45 ;  /* 0x000054102c737816 */ /* 0x000fe4000000002d */
[----:B------:R-:W-:Y:S02]  /*2aa0*/  CS2R R62, SRZ ;  /* 0x00000000003e7805 */ /* 0x000fe4000001ff00 */
[----:B------:R-:W-:Y:S02]  /*2ab0*/  PRMT R121, R46, 0x7610, R121 ;  /* 0x000076102e797816 */ /* 0x000fe40000000079 */
        /* <DEDUP_REMOVED lines=22> */
.L_x_8215:
[----:B------:R-:W-:Y:S05]  /*2c20*/  BSYNC B1 ;  /* 0x0000000000017941 */ /* 0x000fea0003800000 */
.L_x_8214:
[----:B------:R-:W-:Y:S01]  /*2c30*/  ISETP.GE.AND P3, PT, R216, R97, PT ;  /* 0x00000061d800720c */ /* 0x000fe20003f66270 */
[----:B0----5:R-:W-:Y:S01]  /*2c40*/  IMAD.MOV.U32 R44, RZ, RZ, R60 ;  /* 0x000000ffff2c7224 */ /* 0x021fe200078e003c */
[----:B------:R-:W-:Y:S01]  /*2c50*/  MOV R46, R64 ;  /* 0x00000040002e7202 */ /* 0x000fe20000000f00 */
[----:B------:R-:W-:Y:S01]  /*2c60*/  IMAD.MOV.U32 R45, RZ, RZ, R61 ;  /* 0x000000ffff2d7224 */ /* 0x000fe200078e003d */
[----:B------:R-:W-:Y:S01]  /*2c70*/  BSSY B1, `(.L_x_8216) ;  /* 0x0000027000017945 */ /* 0x000fe20003800000 */
[----:B------:R-:W-:Y:S01]  /*2c80*/  IMAD.MOV.U32 R47, RZ, RZ, R65 ;  /* 0x000000ffff2f7224 */ /* 0x000fe200078e0041 */
[----:B------:R-:W-:Y:S02]  /*2c90*/  CS2R R52, SRZ ;  /* 0x0000000000347805 */ /* 0x000fe4000001ff00 */
[----:B------:R-:W-:Y:S02]  /*2ca0*/  CS2R R56, SRZ ;  /* 0x0000000000387805 */ /* 0x000fe4000001ff00 */
[----:B------:R-:W-:Y:S01]  /*2cb0*/  PRMT R106, R44, 0x5410, R45 ;  /* 0x000054102c6a7816 */ /* 0x000fe2000000002d */
[----:B------:R-:W-:Y:S01]  /*2cc0*/  IMAD.MOV.U32 R44, RZ, RZ, R62 ;  /* 0x000000ffff2c7224 */ /* 0x000fe200078e003e */
[----:B------:R-:W-:Y:S01]  /*2cd0*/  PRMT R112, R46, 0x5410, R47 ;  /* 0x000054102e707816 */ /* 0x000fe2000000002f */
[----:B------:R-:W-:Y:S01]  /*2ce0*/  IMAD.MOV.U32 R45, RZ, RZ, R63 ;  /* 0x000000ffff2d7224 */ /* 0x000fe200078e003f */
[----:B------:R-:W-:Y:S01]  /*2cf0*/  CS2R R54, SRZ ;  /* 0x0000000000367805 */ /* 0x000fe2000001ff00 */
[----:B------:R-:W-:Y:S01]  /*2d00*/  IMAD.MOV.U32 R46, RZ, RZ, R66 ;  /* 0x000000ffff2e7224 */ /* 0x000fe200078e0042 */
[----:B------:R-:W-:Y:S01]  /*2d10*/  CS2R R58, SRZ ;  /* 0x00000000003a7805 */ /* 0x000fe2000001ff00 */
[----:B------:R-:W-:Y:S01]  /*2d20*/  IMAD.MOV.U32 R47, RZ, RZ, R67 ;  /* 0x000000ffff2f7224 */ /* 0x000fe200078e0043 */
[----:B------:R-:W-:-:S02]  /*2d30*/  PRMT R109, R44, 0x5410, R45 ;  /* 0x000054102c6d7816 */ /* 0x000fc4000000002d */
[----:B------:R-:W-:Y:S02]  /*2d40*/  CS2R R44, SRZ ;  /* 0x00000000002c7805 */ /* 0x000fe4000001ff00 */
[----:B------:R-:W-:Y:S02]  /*2d50*/  CS2R R48, SRZ ;  /* 0x0000000000307805 */ /* 0x000fe4000001ff00 */
        /* <DEDUP_REMOVED lines=24> */
.L_x_8217:
[----:B------:R-:W-:Y:S05]  /*2ee0*/  BSYNC B1 ;  /* 0x0000000000017941 */ /* 0x000fea0003800000 */
.L_x_8216:
[----:B------:R-:W-:Y:S01]  /*2ef0*/  ISETP.GE.AND P4, PT, R215, R97, PT ;  /* 0x00000061d700720c */ /* 0x000fe20003f86270 */
[----:B------:R-:W-:-:S12]  /*2f00*/  BSSY B1, `(.L_x_8218) ;  /* 0x000001e000017945 */ /* 0x000fd80003800000 */
[----:B------:R-:W-:Y:S05]  /*2f10*/  @P4 BRA `(.L_x_8219) ;  /* 0x0000000000704947 */ /* 0x000fea0003800000 */
[----:B------:R-:W1:Y:S01]  /*2f20*/  LDC.64 R44, c[0x0][0x3f8] ;  /* 0x0000fe00ff2c7b82 */ /* 0x000e620000000a00 */
[----:B------:R-:W-:Y:S01]  /*2f30*/  IMAD.MOV.U32 R15, RZ, RZ, R91 ;  /* 0x000000ffff0f7224 */ /* 0x000fe200078e005b */
[----:B------:R-:W-:Y:S01]  /*2f40*/  MOV R13, R11 ;  /* 0x0000000b000d7202 */ /* 0x000fe20000000f00 */
[----:B------:R-:W-:Y:S01]  /*2f50*/  ULDC.64 UR4, c[0x0][0x3e8] ;  /* 0x0000fa0000047ab9 */ /* 0x000fe20000000a00 */
[----:B------:R-:W-:Y:S02]  /*2f60*/  CS2R R48, SRZ ;  /* 0x0000000000307805 */ /* 0x000fe4000001ff00 */
[----:B------:R-:W-:Y:S01]  /*2f70*/  CS2R R50, SRZ ;  /* 0x0000000000327805 */ /* 0x000fe2000001ff00 */
[----:B-1----:R-:W-:-:S04]  /*2f80*/  IMAD.WIDE.U32 R14, R44, 0x60, R14 ;  /* 0x000000602c0e7825 */ /* 0x002fc800078e000e */
[----:B------:R-:W-:Y:S01]  /*2f90*/  IMAD R46, R45, 0x60, RZ ;  /* 0x000000602d2e7824 */ /* 0x000fe200078e02ff */
[----:B------:R-:W-:-:S04]  /*2fa0*/  IADD3 R45, P5, R82, R14, RZ ;  /* 0x0000000e522d7210 */ /* 0x000fc80007fbe0ff */
[----:B------:R-:W-:Y:S02]  /*2fb0*/  IADD3.X R46, R39, R15, R46, P5, !PT ;  /* 0x0000000f272e7210 */ /* 0x000fe40002ffe42e */
        /* <DEDUP_REMOVED lines=18> */
.L_x_8219:
[----:B------:R-:W-:Y:S05]  /*30e0*/  BSYNC B1 ;  /* 0x0000000000017941 */ /* 0x000fea0003800000 */
.L_x_8218:
[----:B-----5:R-:W-:Y:S01]  /*30f0*/  IMAD.MOV.U32 R11, RZ, RZ, R52 ;  /* 0x000000ffff0b7224 */ /* 0x020fe200078e0034 */
[----:B------:R-:W-:Y:S01]  /*3100*/  UISETP.NE.AND UP0, UPT, UR39, 0x3, UPT ;  /* 0x000000032700788c */ /* 0x000fe2000bf05270 */
[----:B-1----:R-:W-:Y:S02]  /*3110*/  IMAD.MOV.U32 R12, RZ, RZ, R53 ;  /* 0x000000ffff0c7224 */ /* 0x002fe400078e0035 */
[----:B------:R-:W-:Y:S02]  /*3120*/  IMAD.MOV.U32 R13, RZ, RZ, R56 ;  /* 0x000000ffff0d7224 */ /* 0x000fe400078e0038 */
        /* <DEDUP_REMOVED lines=14> */
[----:B0-----:R-:W-:Y:S01]  /*3210*/  PRMT R78, R11, 0x5410, R12 ;  /* 0x000054100b4e7816 */ /* 0x001fe2000000000c */
        /* <DEDUP_REMOVED lines=9> */
.L_x_8220:
[----:B------:R-:W-:Y:S01]  /*32b0*/  IMAD R91, R19, 0x8, R18 ;  /* 0x00000008135b7824 */ /* 0x000fe200078e0212 */
[----:B------:R-:W-:Y:S01]  /*32c0*/  SHF.L.U32 R102, R192, 0x1f, RZ ;  /* 0x0000001fc0667819 */ /* 0x000fe200000006ff */
[----:B------:R-:W-:Y:S03]  /*32d0*/  BSSY B1, `(.L_x_8221) ;  /* 0x0000003000017945 */ /* 0x000fe60003800000 */
[----:B------:R-:W0:Y:S02]  /*32e0*/  SYNCS.PHASECHK.TRANS64.TRYWAIT P6, [R91+URZ+0x28890], R102 ;  /* 0x028890665b0075a7 */ /* 0x000e2400080c017f */
[----:B0-----:R-:W-:Y:S05]  /*32f0*/  @!P6 BRA `(.L_x_8222) ;  /* 0x0000020400bce947 */ /* 0x001fea0003800000 */
.L_x_8611:
[----:B------:R-:W-:Y:S05]  /*3300*/  BSYNC B1 ;  /* 0x0000000000017941 */ /* 0x000fea0003800000 */
.L_x_8221:
[----:B------:R-:W-:-:S03]  /*3310*/  UMOV UR4, 0xffffffff ;  /* 0xffffffff00047882 */ /* 0x000fc60000000000 */
[----:B------:R-:W-:Y:S05]  /*3320*/  BRA.DIV UR4, `(.L_x_8223) ;  /* 0x0000020604c47947 */ /* 0x000fea000b800000 */
[----:B------:R1:W2:Y:S04]  /*3330*/  SHFL.IDX PT, R79, R103, RZ, 0x181f ;  /* 0x00181fff674f7589 */ /* 0x0002a800000e0000 */
[----:B------:R1:W3:Y:S02]  /*3340*/  SHFL.IDX PT, R105, R108, RZ, 0x181f ;  /* 0x00181fff6c697589 */ /* 0x0002e400000e0000 */
.L_x_8615:
        /* <DEDUP_REMOVED lines=51> */
.L_x_8229:
[----:B------:R-:W-:Y:S05]  /*3680*/  BSYNC B3 ;  /* 0x0000000000037941 */ /* 0x000fea0003800000 */
.L_x_8228:
[----:B0-----:R4:W-:Y:S02]  /*3690*/  ST.E.128 desc[UR54][R76.64], R12 ;  /* 0x0000000c4c007985 */ /* 0x0019e4000c101d36 */
.L_x_8227:
[----:B------:R-:W-:Y:S05]  /*36a0*/  BSYNC B2 ;  /* 0x0000000000027941 */ /* 0x000fea0003800000 */
.L_x_8226:
        /* <DEDUP_REMOVED lines=47> */
.L_x_8231:
[----:B------:R-:W-:Y:S05]  /*39a0*/  BSYNC B2 ;  /* 0x0000000000027941 */ /* 0x000fea0003800000 */
.L_x_8230:
[----:B0-----:R0:W-:Y:S02]  /*39b0*/  ST.E.128 desc[UR54][R72.64], R12 ;  /* 0x0000000c48007985 */ /* 0x0011e4000c101d36 */
.L_x_8225:
[----:B------:R-:W-:Y:S05]  /*39c0*/  BSYNC B1 ;  /* 0x0000000000017941 */ /* 0x000fea0003800000 */
.L_x_8224:
[----:B------:R-:W-:-:S03]  /*39d0*/  UMOV UR4, 0xffffffff ;  /* 0xffffffff00047882 */ /* 0x000fc60000000000 */
[----:B------:R-:W-:Y:S05]  /*39e0*/  BRA.DIV UR4, `(.L_x_8232) ;  /* 0x0000020204607947 */ /* 0x000fea000b800000 */
[----:B------:R1:W1:Y:S04]  /*39f0*/  SHFL.IDX PT, R71, R103, 0x1, 0x181f ;  /* 0x00381f0067477f89 */ /* 0x00026800000e0000 */
[----:B0-----:R0:W0:Y:S02]  /*3a00*/  SHFL.IDX PT, R73, R108, 0x1, 0x181f ;  /* 0x00381f006c497f89 */ /* 0x00102400000e0000 */
.L_x_8619:
        /* <DEDUP_REMOVED lines=51> */
.L_x_8238:
[----:B------:R-:W-:Y:S05]  /*3d40*/  BSYNC B3 ;  /* 0x0000000000037941 */ /* 0x000fea0003800000 */
.L_x_8237:
[----:B--2---:R0:W-:Y:S02]  /*3d50*/  ST.E.128 desc[UR54][R68.64], R12 ;  /* 0x0000000c44007985 */ /* 0x0041e4000c101d36 */
.L_x_8236:
[----:B------:R-:W-:Y:S05]  /*3d60*/  BSYNC B2 ;  /* 0x0000000000027941 */ /* 0x000fea0003800000 */
.L_x_8235:
        /* <DEDUP_REMOVED lines=47> */
.L_x_8240:
[----:B------:R-:W-:Y:S05]  /*4060*/  BSYNC B2 ;  /* 0x0000000000027941 */ /* 0x000fea0003800000 */
.L_x_8239:
[----:B----4-:R0:W-:Y:S02]  /*4070*/  ST.E.128 desc[UR54][R64.64], R12 ;  /* 0x0000000c40007985 */ /* 0x0101e4000c101d36 */
.L_x_8234:
[----:B------:R-:W-:Y:S05]  /*4080*/  BSYNC B1 ;  /* 0x0000000000017941 */ /* 0x000fea0003800000 */
.L_x_8233:
[----:B------:R-:W-:-:S03]  /*4090*/  UMOV UR4, 0xffffffff ;  /* 0xffffffff00047882 */ /* 0x000fc60000000000 */
[----:B------:R-:W-:Y:S05]  /*40a0*/  BRA.DIV UR4, `(.L_x_8241) ;  /* 0x000001fa04fc7947 */ /* 0x000fea000b800000 */
[----:B------:R0:W0:Y:S04]  /*40b0*/  SHFL.IDX PT, R61, R103, 0x2, 0x181f ;  /* 0x00581f00673d7f89 */ /* 0x00002800000e0000 */
[----:B------:R0:W0:Y:S02]  /*40c0*/  SHFL.IDX PT, R63, R108, 0x2, 0x181f ;  /* 0x00581f006c3f7f89 */ /* 0x00002400000e0000 */
.L_x_8623:
[----:B------:R-:W-:Y:S04]  /*40d0*/  BSSY B1, `(.L_x_8242) ;  /* 0x0000066000017945 */ /* 0x000fe80003800000 */
[----:B------:R-:W-:Y:S05]  /*40e0*/  @P3 BRA `(.L_x_8243) ;  /* 0x0000000400903947 */ /* 0x000fea0003800000 */
[----:B------:R-:W-:Y:S04]  /*40f0*/  BSSY B2, `(.L_x_8244) ;  /* 0x0000032000027945 */ /* 0x000fe80003800000 */
[----:B------:R-:W-:Y:S05]  /*4100*/  @P1 BRA `(.L_x_8245) ;  /* 0x0000000000c01947 */ /* 0x000fea0003800000 */
[----:B0---4-:R0:W4:Y:S01]  /*4110*/  LDS.128 R12, [R93+0x1a400] ;  /* 0x01a400005d0c7984 */ /* 0x0111220000000c00 */
[C---:B------:R-:W-:Y:S01]  /*4120*/  LEA R64, P3, R16.reuse, R63, 0x1 ;  /* 0x0000003f10407211 */ /* 0x040fe200078608ff */
[----:B------:R-:W-:Y:S03]  /*4130*/  BSSY B3, `(.L_x_8246) ;  /* 0x000002c000037945 */ /* 0x000fe60003800000 */
[----:B------:R-:W-:Y:S02]  /*4140*/  LEA.HI.X R65, R16, R61, R17, 0x1, P3 ;  /* 0x0000003d10417211 */ /* 0x000fe400018f0c11 */
        /* <DEDUP_REMOVED lines=42> */
.L_x_8247:
[----:B------:R-:W-:Y:S05]  /*43f0*/  BSYNC B3 ;  /* 0x0000000000037941 */ /* 0x000fea0003800000 */
.L_x_8246:
[----:B----4-:R0:W-:Y:S02]  /*4400*/  ST.E.128 desc[UR54][R64.64], R12 ;  /* 0x0000000c40007985 */ /* 0x0101e4000c101d36 */
.L_x_8245:
[----:B------:R-:W-:Y:S05]  /*4410*/  BSYNC B2 ;  /* 0x0000000000027941 */ /* 0x000fea0003800000 */
.L_x_8244:
        /* <DEDUP_REMOVED lines=47> */
.L_x_8249:
[----:B------:R-:W-:Y:S05]  /*4710*/  BSYNC B2 ;  /* 0x0000000000027941 */ /* 0x000fea0003800000 */
.L_x_8248:
[----:B----4-:R0:W-:Y:S02]  /*4720*/  ST.E.128 desc[UR54][R56.64], R12 ;  /* 0x0000000c38007985 */ /* 0x0101e4000c101d36 */
.L_x_8243:
[----:B------:R-:W-:Y:S05]  /*4730*/  BSYNC B1 ;  /* 0x0000000000017941 */ /* 0x000fea0003800000 */
.L_x_8242:
[----:B------:R-:W-:-:S03]  /*4740*/  UMOV UR4, 0xffffffff ;  /* 0xffffffff00047882 */ /* 0x000fc60000000000 */
[----:B------:R-:W-:Y:S05]  /*4750*/  BRA.DIV UR4, `(.L_x_8250) ;  /* 0x000001f6049c7947 */ /* 0x000fea000b800000 */
[----:B01----:R-:W0:Y:S04]  /*4760*/  SHFL.IDX PT, R103, R103, 0x3, 0x181f ;  /* 0x00781f0067677f89 */ /* 0x003e2800000e0000 */
[----:B------:R1:W0:Y:S02]  /*4770*/  SHFL.IDX PT, R53, R108, 0x3, 0x181f ;  /* 0x00781f006c357f89 */ /* 0x00022400000e0000 */
.L_x_8627:
[----:B------:R-:W-:Y:S05]  /*4780*/  @P4 BRA `(.L_x_8251) ;  /* 0x0000003400384947 */ /* 0x000fea0003800000 */
[----:B------:R-:W-:Y:S04]  /*4790*/  BSSY B1, `(.L_x_8252) ;  /* 0x0000032000017945 */ /* 0x000fe80003800000 */
[----:B------:R-:W-:Y:S05]  /*47a0*/  @P1 BRA `(.L_x_8253) ;  /* 0x0000000000c01947 */ /* 0x000fea0003800000 */
[----:B----4-:R4:W1:Y:S01]  /*47b0*/  LDS.128 R12, [R93+0x1b400] ;  /* 0x01b400005d0c7984 */ /* 0x0108620000000c00 */
[C---:B0-----:R-:W-:Y:S01]  /*47c0*/  LEA R54, P3, R16.reuse, R53, 0x1 ;  /* 0x0000003510367211 */ /* 0x041fe200078608ff */
[----:B------:R-:W-:Y:S03]  /*47d0*/  BSSY B2, `(.L_x_8254) ;  /* 0x000002c000027945 */ /* 0x000fe60003800000 */
[----:B------:R-:W-:Y:S02]  /*47e0*/  LEA.HI.X R55, R16, R103, R17, 0x1, P3 ;  /* 0x0000006710377211 */ /* 0x000fe400018f0c11 */
[----:B------:R-:W-:-:S13]  /*47f0*/  ISETP.GE.AND P3, PT, R22, R107, PT ;  /* 0x0000006b1600720c */ /* 0x000fda0003f66270 */
[----:B----4-:R-:W-:Y:S05]  /*4800*/  @P3 BRA `(.L_x_8255) ;  /* 0x0000000000a03947 */ /* 0x010fea0003800000 */
[----:B------:R-:W-:Y:S01]  /*4810*/  SHF.R.U64 R11, R48, 0x10, R49 ;  /* 0x00000010300b7819 */ /* 0x000fe20000001231 */
[--C-:B-1----:R-:W-:Y:S01]  /*4820*/  HADD2.F32 R48, -RZ, R15.reuse.H1_H1 ;  /* 0x3000000fff307230 */ /* 0x102fe20000004100 */
        /* <DEDUP_REMOVED lines=38> */
.L_x_8255:
[----:B------:R-:W-:Y:S05]  /*4a90*/  BSYNC B2 ;  /* 0x0000000000027941 */ /* 0x000fea0003800000 */
.L_x_8254:
[----:B-1----:R0:W-:Y:S02]  /*4aa0*/  ST.E.128 desc[UR54][R54.64], R12 ;  /* 0x0000000c36007985 */ /* 0x0021e4000c101d36 */
.L_x_8253:
[----:B------:R-:W-:Y:S05]  /*4ab0*/  BSYNC B1 ;  /* 0x0000000000017941 */ /* 0x000fea0003800000 */
.L_x_8252:
        /* <DEDUP_REMOVED lines=47> */
.L_x_8257:
[----:B------:R-:W-:Y:S05]  /*4db0*/  BSYNC B1 ;  /* 0x0000000000017941 */ /* 0x000fea0003800000 */
.L_x_8256:
[----:B----4-:R0:W-:Y:S01]  /*4dc0*/  ST.E.128 desc[UR54][R48.64], R12 ;  /* 0x0000000c30007985 */ /* 0x0101e2000c101d36 */
[----:B------:R-:W-:Y:S05]  /*4dd0*/  BRA `(.L_x_8251) ;  /* 0x0000002c00a47947 */ /* 0x000fea0003800000 */
.L_x_8211:
        /* <DEDUP_REMOVED lines=25> */
[----:B------:R-:W-:-:S05]  /*4f70*/  @!P5 IADD3 R48, P6, R88, R12, RZ ;  /* 0x0000000c5830d210 */ /* 0x000fca0007fde0ff */
[----:B------:R-:W-:Y:S01]  /*4f80*/  @!P5 IMAD.X R49, R11, 0x1, R80, P6 ;  /* 0x000000010b31d824 */ /* 0x000fe200030e0650 */
[----:B0-----:R-:W-:-:S04]  /*4f90*/  @!P5 LEA R62, P6, R48, R62, 0x1 ;  /* 0x0000003e303ed211 */ /* 0x001fc800078c08ff */
[----:B------:R-:W-:Y:S02]  /*4fa0*/  @!P5 LEA.HI.X R63, R48, R63, R49, 0x1, P6 ;  /* 0x0000003f303fd211 */ /* 0x000fe400030f0c31 */
[----:B------:R-:W-:Y:S02]  /*4fb0*/  CS2R R54, SRZ ;  /* 0x0000000000367805 */ /* 0x000fe4000001ff00 */
[----:B------:R-:W-:Y:S02]  /*4fc0*/  @!P4 LEA R68, P6, R46, R68, 0x1 ;  /* 0x000000442e44c211 */ /* 0x000fe400078c08ff */
[----:B------:R-:W-:Y:S02]  /*4fd0*/  CS2R R52, SRZ ;  /* 0x0000000000347805 */ /* 0x000fe4000001ff00 */
[----:B------:R-:W-:Y:S02]  /*4fe0*/  CS2R R58, SRZ ;  /* 0x00000000003a7805 */ /* 0x000fe4000001ff00 */
[----:B------:R-:W-:-:S02]  /*4ff0*/  CS2R R56, SRZ ;  /* 0x0000000000387805 */ /* 0x000fc4000001ff00 */
[----:B------:R-:W-:Y:S02]  /*5000*/  @!P4 LEA.HI.X R69, R46, R69, R47, 0x1, P6 ;  /* 0x000000452e45c211 */ /* 0x000fe400030f0c2f */
[----:B------:R-:W-:Y:S02]  /*5010*/  CS2R R46, SRZ ;  /* 0x00000000002e7805 */ /* 0x000fe4000001ff00 */
[C---:B-1----:R-:W-:Y:S02]  /*5020*/  @!P4 LEA R70, P6, R44.reuse, R70, 0x1 ;  /* 0x000000462c46c211 */ /* 0x042fe400078c08ff */
[----:B------:R-:W-:Y:S01]  /*5030*/  CS2R R48, SRZ ;  /* 0x0000000000307805 */ /* 0x000fe2000001ff00 */
[----:B------:R-:W5:Y:S01]  /*5040*/  @!P4 LDG.E.128 R52, desc[UR54][R68.64] ;  /* 0x000000364434c981 */ /* 0x000f62000c1e1d00 */
[----:B------:R-:W-:Y:S02]  /*5050*/  @!P4 LEA.HI.X R71, R44, R71, R45, 0x1, P6 ;  /* 0x000000472c47c211 */ /* 0x000fe400030f0c2d */
[----:B------:R-:W-:-:S02]  /*5060*/  CS2R R44, SRZ ;  /* 0x00000000002c7805 */ /* 0x000fc4000001ff00 */
[----:B------:R0:W5:Y:S04]  /*5070*/  @!P5 LDG.E.128 R48, desc[UR54][R62.64] ;  /* 0x000000363e30d981 */ /* 0x000168000c1e1d00 */
[----:B------:R-:W5:Y:S01]  /*5080*/  @!P4 LDG.E.128 R56, desc[UR54][R70.64] ;  /* 0x000000364638c981 */ /* 0x000f62000c1e1d00 */
[----:B--2---:R-:W-:-:S03]  /*5090*/  @!P3 LEA R76, P4, R66, R76, 0x1 ;  /* 0x0000004c424cb211 */ /* 0x004fc600078808ff */
[----:B------:R1:W5:Y:S01]  /*50a0*/  @!P5 LDG.E.128 R44, desc[UR54][R60.64] ;  /* 0x000000363c2cd981 */ /* 0x000362000c1e1d00 */
        /* <DEDUP_REMOVED lines=12> */
[----:B------:R0:W5:Y:S01]  /*5170*/  @!P3 LDG.E.128 R60, desc[UR54][R76.64] ;  /* 0x000000364c3cb981 */ /* 0x000162000c1e1d00 */
[----:B------:R-:W-:Y:S02]  /*5180*/  CS2R R74, SRZ ;  /* 0x00000000004a7805 */ /* 0x000fe4000001ff00 */
[----:B------:R-:W-:Y:S01]  /*5190*/  CS2R R72, SRZ ;  /* 0x0000000000487805 */ /* 0x000fe2000001ff00 */
[----:B------:R0:W5:Y:S01]  /*51a0*/  @!P3 LDG.E.128 R64, desc[UR54][R78.64] ;  /* 0x000000364e40b981 */ /* 0x000162000c1e1d00 */
[----:B------:R-:W-:Y:S01]  /*51b0*/  ISETP.GE.AND P3, PT, R16, R107, PT ;  /* 0x0000006b1000720c */ /* 0x000fe20003f66270 */
[----:B------:R-:W-:-:S12]  /*51c0*/  @P4 BRA `(.L_x_8259) ;  /* 0x0000000000504947 */ /* 0x000fd80003800000 */
[----:B------:R-:W1:Y:S01]  /*51d0*/  LDC.64 R70, c[0x0][0x3f8] ;  /* 0x0000fe00ff467b82 */ /* 0x000e620000000a00 */
[----:B------:R-:W-:Y:S01]  /*51e0*/  IMAD.MOV.U32 R15, RZ, RZ, R91 ;  /* 0x000000ffff0f7224 */ /* 0x000fe200078e005b */
[----:B------:R-:W-:Y:S01]  /*51f0*/  MOV R13, R11 ;  /* 0x0000000b000d7202 */ /* 0x000fe20000000f00 */
[----:B------:R-:W-:Y:S01]  /*5200*/  ULDC.64 UR4, c[0x0][0x3e8] ;  /* 0x0000fa0000047ab9 */ /* 0x000fe20000000a00 */
[----:B------:R-:W-:-:S04]  /*5210*/  ULDC.64 UR6, c[0x0][0x400] ;  /* 0x0001000000067ab9 */ /* 0x000fc80000000a00 */
[----:B------:R-:W2:Y:S01]  /*5220*/  LDC.64 R68, c[0x0][0x408] ;  /* 0x00010200ff447b82 */ /* 0x000ea20000000a00 */
[----:B-1----:R-:W-:-:S04]  /*5230*/  IMAD.WIDE.U32 R14, R70, 0x60, R14 ;  /* 0x00000060460e7825 */ /* 0x002fc800078e000e */
[----:B------:R-:W-:Y:S01]  /*5240*/  IMAD R71, R71, 0x60, RZ ;  /* 0x0000006047477824 */ /* 0x000fe200078e02ff */
[----:B------:R-:W-:Y:S01]  /*5250*/  IADD3 R14, P4, R84, R14, RZ ;  /* 0x0000000e540e7210 */ /* 0x000fe20007f9e0ff */
[----:B--2---:R-:W-:-:S03]  /*5260*/  IMAD.WIDE.U32 R12, R68, 0x60, R12 ;  /* 0x00000060440c7825 */ /* 0x004fc600078e000c */
        /* <DEDUP_REMOVED lines=10> */
.L_x_8259:
[----:B------:R-:W-:Y:S05]  /*5310*/  BSYNC B1 ;  /* 0x0000000000017941 */ /* 0x000fea0003800000 */
.L_x_8258:
[----:B-----5:R-:W-:Y:S01]  /*5320*/  IMAD.MOV.U32 R11, RZ, RZ, R70 ;  /* 0x000000ffff0b7224 */ /* 0x020fe200078e0046 */
[----:B------:R-:W-:Y:S01]  /*5330*/  UISETP.NE.AND UP0, UPT, UR39, 0x3, UPT ;  /* 0x000000032700788c */ /* 0x000fe2000bf05270 */
[----:B------:R-:W-:Y:S02]  /*5340*/  IMAD.MOV.U32 R12, RZ, RZ, R71 ;  /* 0x000000ffff0c7224 */ /* 0x000fe400078e0047 */
        /* <DEDUP_REMOVED lines=51> */
[----:B------:R-:W-:Y:S06]  /*5680*/  @!P5 BRA `(.L_x_8260) ;  /* 0x000000000004d947 */ /* 0x000fec0003800000 */
[----:B------:R-:W-:Y:S01]  /*5690*/  BPT.TRAP 0x1 ;  /* 0x000000040000795c */ /* 0x000fe20000300000 */
.L_x_8260:
[----:B------:R-:W-:Y:S01]  /*56a0*/  IMAD R91, R19, 0x8, R18 ;  /* 0x00000008135b7824 */ /* 0x000fe200078e0212 */
[----:B------:R-:W-:Y:S01]  /*56b0*/  SHF.L.U32 R102, R192, 0x1f, RZ ;  /* 0x0000001fc0667819 */ /* 0x000fe200000006ff */
[----:B------:R-:W1:Y:S01]  /*56c0*/  LDC R110, c[0x0][0x2f4] ;  /* 0x0000bd00ff6e7b82 */ /* 0x000e620000000800 */
[----:B------:R-:W-:Y:S02]  /*56d0*/  BSSY B1, `(.L_x_8261) ;  /* 0x0000003000017945 */ /* 0x000fe40003800000 */
[----:B------:R-:W2:Y:S02]  /*56e0*/  SYNCS.PHASECHK.TRANS64.TRYWAIT P4, [R91+URZ+0x28890], R102 ;  /* 0x028890665b0075a7 */ /* 0x000ea4000808017f */
[----:B--2---:R-:W-:Y:S05]  /*56f0*/  @!P4 BRA `(.L_x_8262) ;  /* 0x000001e80000c947 */ /* 0x004fea0003800000 */
.L_x_8628:
[----:B------:R-:W-:Y:S05]  /*5700*/  BSYNC B1 ;  /* 0x0000000000017941 */ /* 0x000fea0003800000 */
.L_x_8261:
[----:B------:R-:W-:Y:S01]  /*5710*/  UMOV UR4, 0xffffffff ;  /* 0xffffffff00047882 */ /* 0x000fe20000000000 */
[----:B-1----:R-:W-:Y:S02]  /*5720*/  IMAD.IADD R112, R110, 0x1, -R37 ;  /* 0x000000016e707824 */ /* 0x002fe400078e0a25 */
[----:B------:R-:W-:Y:S05]  /*5730*/  BRA.DIV UR4, `(.L_x_8263) ;  /* 0x000001ea04047947 */ /* 0x000fea000b800000 */
[----:B------:R1:W3:Y:S04]  /*5740*/  SHFL.IDX PT, R107, R103, RZ, 0x181f ;  /* 0x00181fff676b7589 */ /* 0x0002e800000e0000 */
[----:B------:R1:W4:Y:S02]  /*5750*/  SHFL.IDX PT, R106, R108, RZ, 0x181f ;  /* 0x00181fff6c6a7589 */ /* 0x00032400000e0000 */
.L_x_8632:
[----:B------:R-:W-:Y:S01]  /*5760*/  ISETP.GE.OR P4, PT, R188, R97, P1 ;  /* 0x00000061bc00720c */ /* 0x000fe20000f86670 */
[----:B------:R-:W-:-:S12]  /*5770*/  BSSY B1, `(.L_x_8264) ;  /* 0x0000074000017945 */ /* 0x000fd80003800000 */
[----:B------:R-:W-:Y:S05]  /*5780*/  @P4 BRA `(.L_x_8265) ;  /* 0x0000000400c84947 */ /* 0x000fea0003800000 */
[----:B------:R-:W-:Y:S01]  /*5790*/  SEL R11, R37, R112, !P0 ;  /* 0x00000070250b7207 */ /* 0x000fe20004000000 */
[----:B------:R-:W-:Y:S01]  /*57a0*/  BSSY B2, `(.L_x_8266) ;  /* 0x000006c000027945 */ /* 0x000fe20003800000 */
[C---:B----4-:R-:W-:Y:S02]  /*57b0*/  LEA R104, P4, R41.reuse, R106, 0x1 ;  /* 0x0000006a29687211 */ /* 0x050fe400078808ff */
[----:B------:R-:W-:Y:S02]  /*57c0*/  SHF.R.S32.HI R12, RZ, 0x1f, R11 ;  /* 0x0000001fff0c7819 */ /* 0x000fe4000001140b */
[----:B---3--:R-:W-:Y:S02]  /*57d0*/  LEA.HI.X R105, R41, R107, R90, 0x1, P4 ;  /* 0x0000006b29697211 */ /* 0x008fe400020f0c5a */
[----:B------:R-:W-:-:S04]  /*57e0*/  LEA.HI R12, R12, R11, RZ, 0x4 ;  /* 0x0000000b0c0c7211 */ /* 0x000fc800078f20ff */
[----:B------:R-:W-:-:S04]  /*57f0*/  LEA.HI.SX32 R12, R12, R81, 0x1c ;  /* 0x000000510c0c7211 */ /* 0x000fc800078fe2ff */
[----:B------:R-:W-:Y:S02]  /*5800*/  SHF.R.S32.HI R13, RZ, 0x1f, R12 ;  /* 0x0000001fff0d7819 */ /* 0x000fe4000001140c */
[----:B------:R-:W-:Y:S02]  /*5810*/  SHF.L.U32 R11, R12, 0x3, RZ ;  /* 0x000000030c0b7819 */ /* 0x000fe400000006ff */
[----:B------:R-:W-:Y:S02]  /*5820*/  LEA.HI R12, R13, R12, RZ, 0x3 ;  /* 0x0000000c0d0c7211 */ /* 0x000fe400078f18ff */
[----:B------:R-:W-:-:S03]  /*5830*/  LOP3.LUT R13, R11, 0x38, RZ, 0xc0, !PT ;  /* 0x000000380b0d7812 */ /* 0x000fc600078ec0ff */
[----:B------:R-:W-:Y:S01]  /*5840*/  IMAD.SHL.U32 R14, R12, 0x400, RZ ;  /* 0x000004000c0e7824 */ /* 0x000fe200078e00ff */
[----:B------:R-:W-:-:S04]  /*5850*/  LOP3.LUT R12, R13, 0x1c0, R222, 0xf8, !PT ;  /* 0x000001c00d0c7812 */ /* 0x000fc800078ef8de */
[----:B------:R-:W-:Y:S02]  /*5860*/  LOP3.LUT R13, R14, 0x7fffe000, RZ, 0xc0, !PT ;  /* 0x7fffe0000e0d7812 */ /* 0x000fe400078ec0ff */
[----:B------:R-:W-:-:S04]  /*5870*/  LOP3.LUT R12, R12, R203, RZ, 0x3c, !PT ;  /* 0x000000cb0c0c7212 */ /* 0x000fc800078e3cff */
[----:B------:R-:W-:Y:S01]  /*5880*/  IADD3 R12, R12, R13, R204 ;  /* 0x0000000d0c0c7210 */ /* 0x000fe20007ffe0cc */
[----:B------:R-:W-:-:S04]  /*5890*/  IMAD R13, R19, 0x4000, R7 ;  /* 0x00004000130d7824 */ /* 0x000fc800078e0207 */
[----:B------:R-:W-:Y:S02]  /*58a0*/  IMAD R15, R19, 0x4000, R12 ;  /* 0x00004000130f7824 */ /* 0x000fe400078e020c */
[--C-:B------:R-:W-:Y:S02]  /*58b0*/  IMAD R13, R13, 0x2, R18.reuse ;  /* 0x000000020d0d7824 */ /* 0x100fe400078e0212 */
[----:B0-----:R-:W-:-:S04]  /*58c0*/  IMAD R76, R15, 0x2, R18 ;  /* 0x000000020f4c7824 */ /* 0x001fc800078e0212 */
[----:B------:R-:W0:Y:S04]  /*58d0*/  LDS.128 R12, [R13+0x18400] ;  /* 0x018400000d0c7984 */ /* 0x000e280000000c00 */
[----:B------:R-:W3:Y:S01]  /*58e0*/  LDS.128 R76, [R76+0x18400] ;  /* 0x018400004c4c7984 */ /* 0x000ee20000000c00 */
[----:B------:R-:W-:Y:S05]  /*58f0*/  @P3 BRA `(.L_x_8267) ;  /* 0x0000000400583947 */ /* 0x000fea0003800000 */
[----:B------:R-:W-:Y:S02]  /*5900*/  SHF.R.U32.HI R128, RZ, 0x10, R49 ;  /* 0x00000010ff807819 */ /* 0x000fe40000011631 */
[--C-:B------:R-:W-:Y:S02]  /*5910*/  SHF.R.U64 R124, R44, 0x10, R45.reuse ;  /* 0x000000102c7c7819 */ /* 0x100fe4000000122d */
[----:B------:R-:W-:Y:S01]  /*5920*/  SHF.R.U32.HI R130, RZ, 0x10, R45 ;  /* 0x00000010ff827819 */ /* 0x000fe2000001162d */
[----:B------:R-:W-:Y:S01]  /*5930*/  HADD2.F32 R128, -RZ, R128.H0_H0 ;  /* 0x20000080ff807230 */ /* 0x000fe20000004100 */
[--C-:B------:R-:W-:Y:S01]  /*5940*/  SHF.R.U64 R45, R50, 0x10, R51.reuse ;  /* 0x00000010322d7819 */ /* 0x100fe20000001233 */
[----:B------:R-:W-:Y:S01]  /*5950*/  HADD2.F32 R124, -RZ, R124.H0_H0 ;  /* 0x2000007cff7c7230 */ /* 0x000fe20000004100 */
[----:B------:R-:W-:Y:S01]  /*5960*/  SHF.R.U32.HI R129, RZ, 0x10, R51 ;  /* 0x00000010ff817819 */ /* 0x000fe20000011633 */
[--C-:B------:R-:W-:Y:S01]  /*5970*/  HADD2.F32 R51, -RZ, R127.reuse.H0_H0 ;  /* 0x2000007fff337230 */ /* 0x100fe20000004100 */
[--C-:B------:R-:W-:Y:S01]  /*5980*/  SHF.R.U64 R44, R46, 0x10, R47.reuse ;  /* 0x000000102e2c7819 */ /* 0x100fe2000000122f */
[----:B------:R-:W-:Y:S01]  /*5990*/  HADD2.F32 R127, -RZ, R127.H1_H1 ;  /* 0x3000007fff7f7230 */ /* 0x000fe20000004100 */
[----:B------:R-:W-:Y:S01]  /*59a0*/  SHF.R.U32.HI R131, RZ, 0x10, R47 ;  /* 0x00000010ff837819 */ /* 0x000fe2000001162f */
[----:B0-----:R-:W-:Y:S01]  /*59b0*/  IMAD.MOV.U32 R47, RZ, RZ, R12 ;  /* 0x000000ffff2f7224 */ /* 0x001fe200078e000c */
[----:B------:R-:W-:Y:S01]  /*59c0*/  SHF.R.U64 R48, R48, 0x10, R49 ;  /* 0x0000001030307819 */ /* 0x000fe20000001231 */
[--C-:B---3--:R-:W-:Y:S01]  /*59d0*/  HADD2.F32 R46, -RZ, R77.reuse.H0_H0 ;  /* 0x2000004dff2e7230 */ /* 0x108fe20000004100 */
[----:B------:R-:W-:Y:S01]  /*59e0*/  MOV R49, R15 ;  /* 0x0000000f00317202 */ /* 0x000fe20000000f00 */
[----:B------:R-:W-:-:S02]  /*59f0*/  HADD2.F32 R77, -RZ, R77.H1_H1 ;  /* 0x3000004dff4d7230 */ /* 0x000fc40000004100 */
[--C-:B------:R-:W-:Y:S02]  /*5a00*/  HADD2.F32 R12, -RZ, R13.reuse.H0_H0 ;  /* 0x2000000dff0c7230 */ /* 0x100fe40000004100 */
        /* <DEDUP_REMOVED lines=10> */
[----:B------:R-:W-:-:S02]  /*5ab0*/  HADD2.F32 R51, -RZ, R79.H0_H0 ;  /* 0x2000004fff337230 */ /* 0x000fc40000004100 */
[--C-:B------:R-:W-:Y:S01]  /*5ac0*/  HADD2.F32 R127, -RZ, R126.reuse.H1_H1 ;  /* 0x3000007eff7f7230 */ /* 0x100fe20000004100 */
[----:B------:R-:W-:Y:S01]  /*5ad0*/  F2FP.F16.F32.PACK_AB R15, R15, R12 ;  /* 0x0000000c0f0f723e */ /* 0x000fe200000000ff */
[----:B------:R-:W-:Y:S01]  /*5ae0*/  HADD2.F32 R79, -RZ, R79.H1_H1 ;  /* 0x3000004fff4f7230 */ /* 0x000fe20000004100 */
[----:B------:R-:W-:Y:S01]  /*5af0*/  F2FP.F16.F32.PACK_AB R46, R46, R13 ;  /* 0x0000000d2e2e723e */ /* 0x000fe200000000ff */
[----:B------:R-:W-:Y:S02]  /*5b00*/  HADD2.F32 R50, -RZ, R49.H0_H0 ;  /* 0x20000031ff327230 */ /* 0x000fe40000004100 */
[----:B------:R-:W-:Y:S02]  /*5b10*/  HADD2.F32 R128, -RZ, R129.H0_H0 ;  /* 0x20000081ff807230 */ /* 0x000fe40000004100 */
[-C--:B------:R-:W-:Y:S01]  /*5b20*/  FMUL.FTZ R129, R51, R127.reuse ;  /* 0x0000007f33817220 */ /* 0x080fe20000410000 */
[----:B------:R-:W-:Y:S02]  /*5b30*/  HADD2.F32 R77, -RZ, R126.H0_H0 ;  /* 0x2000007eff4d7230 */ /* 0x000fe40000004100 */
[----:B------:R-:W-:Y:S01]  /*5b40*/  FMUL.FTZ R130, R50, R127 ;  /* 0x0000007f32827220 */ /* 0x000fe20000410000 */
[----:B------:R-:W-:-:S02]  /*5b50*/  HADD2.F32 R49, -RZ, R49.H1_H1 ;  /* 0x30000031ff317230 */ /* 0x000fc40000004100 */
[-C--:B------:R-:W-:Y:S01]  /*5b60*/  FMUL.FTZ R132, R79, R128.reuse ;  /* 0x000000804f847220 */ /* 0x080fe20000410000 */
[----:B------:R-:W-:Y:S02]  /*5b70*/  HADD2.F32 R126, -RZ, R131.H0_H0 ;  /* 0x20000083ff7e7230 */ /* 0x000fe40000004100 */
[-C--:B------:R-:W-:Y:S01]  /*5b80*/  FFMA.FTZ R130, R51, R77.reuse, R130 ;  /* 0x0000004d33827223 */ /* 0x080fe20000010082 */
[----:B------:R-:W-:Y:S02]  /*5b90*/  HADD2.F32 R51, -RZ, R48.H0_H0 ;  /* 0x20000030ff337230 */ /* 0x000fe40000004100 */
[C---:B------:R-:W-:Y:S01]  /*5ba0*/  FMUL.FTZ R128, R49.reuse, R128 ;  /* 0x0000008031807220 */ /* 0x040fe20000410000 */
[----:B------:R-:W-:Y:S01]  /*5bb0*/  FFMA.FTZ R129, R50, R77, -R129 ;  /* 0x0000004d32817223 */ /* 0x000fe20000010881 */
[-C--:B------:R-:W-:Y:S01]  /*5bc0*/  FFMA.FTZ R132, R49, R126.reuse, -R132 ;  /* 0x0000007e31847223 */ /* 0x080fe20000010884 */
[----:B------:R-:W-:Y:S02]  /*5bd0*/  HADD2.F32 R49, -RZ, R76.H0_H0 ;  /* 0x2000004cff317230 */ /* 0x000fe40000004100 */
[----:B------:R-:W-:Y:S01]  /*5be0*/  FFMA.FTZ R127, R79, R126, R128 ;  /* 0x0000007e4f7f7223 */ /* 0x000fe20000010080 */
[----:B------:R-:W-:-:S02]  /*5bf0*/  HADD2.F32 R48, -RZ, R47.H0_H0 ;  /* 0x2000002fff307230 */ /* 0x000fc40000004100 */
[----:B------:R-:W-:Y:S01]  /*5c00*/  HADD2.F32 R76, -RZ, R76.H1_H1 ;  /* 0x3000004cff4c7230 */ /* 0x000fe20000004100 */
[----:B------:R-:W-:Y:S01]  /*5c10*/  F2FP.F16.F32.PACK_AB R129, R132, R129 ;  /* 0x000000818481723e */ /* 0x000fe200000000ff */
[----:B------:R-:W-:Y:S01]  /*5c20*/  HADD2.F32 R50, -RZ, R125.H1_H1 ;  /* 0x3000007dff327230 */ /* 0x000fe20000004100 */
[----:B------:R-:W-:Y:S01]  /*5c30*/  F2FP.F16.F32.PACK_AB R127, R127, R130 ;  /* 0x000000827f7f723e */ /* 0x000fe200000000ff */
[----:B------:R-:W-:Y:S02]  /*5c40*/  HADD2.F32 R47, -RZ, R47.H1_H1 ;  /* 0x3000002fff2f7230 */ /* 0x000fe40000004100 */
[-C--:B------:R-:W-:Y:S01]  /*5c50*/  FMUL.FTZ R128, R76, R51.reuse ;  /* 0x000000334c807220 */ /* 0x080fe20000410000 */
[----:B------:R-:W-:Y:S02]  /*5c60*/  HADD2.F32 R125, -RZ, R125.H0_H0 ;  /* 0x2000007dff7d7230 */ /* 0x000fe40000004100 */
[----:B------:R-:W-:Y:S02]  /*5c70*/  IMAD.MOV.U32 R13, RZ, RZ, R15 ;  /* 0x000000ffff0d7224 */ /* 0x000fe400078e000f */
[C---:B------:R-:W-:Y:S01]  /*5c80*/  FMUL.FTZ R51, R47.reuse, R51 ;  /* 0x000000332f337220 */ /* 0x040fe20000410000 */
[-C--:B------:R-:W-:Y:S01]  /*5c90*/  FFMA.FTZ R128, R47, R124.reuse, -R128 ;  /* 0x0000007c2f807223 */ /* 0x080fe20000010880 */
[-C--:B------:R-:W-:Y:S01]  /*5ca0*/  FMUL.FTZ R77, R49, R125.reuse ;  /* 0x0000007d314d7220 */ /* 0x080fe20000410000 */
[----:B------:R-:W-:Y:S01]  /*5cb0*/  FMUL.FTZ R126, R48, R125 ;  /* 0x0000007d307e7220 */ /* 0x000fe20000410000 */
[----:B------:R-:W-:Y:S01]  /*5cc0*/  FFMA.FTZ R79, R76, R124, R51 ;  /* 0x0000007c4c4f7223 */ /* 0x000fe20000010033 */
[----:B------:R-:W-:-:S02]  /*5cd0*/  HADD2.F32 R51, -RZ, R45.H0_H0 ;  /* 0x2000002dff337230 */ /* 0x000fc40000004100 */
[-C--:B------:R-:W-:Y:S01]  /*5ce0*/  FFMA.FTZ R77, R48, R50.reuse, -R77 ;  /* 0x00000032304d7223 */ /* 0x080fe2000001084d */
[----:B------:R-:W-:Y:S01]  /*5cf0*/  FFMA.FTZ R126, R49, R50, R126 ;  /* 0x00000032317e7223 */ /* 0x000fe2000001007e */
[----:B------:R-:W-:Y:S02]  /*5d00*/  HADD2.F32 R47, -RZ, R78.H0_H0 ;  /* 0x2000004eff2f7230 */ /* 0x000fe40000004100 */
[----:B------:R-:W-:Y:S01]  /*5d10*/  HADD2.F32 R50, -RZ, R123.H0_H0 ;  /* 0x2000007bff327230 */ /* 0x000fe20000004100 */
[----:B------:R-:W-:Y:S01]  /*5d20*/  F2FP.F16.F32.PACK_AB R12, R128, R77 ;  /* 0x0000004d800c723e */ /* 0x000fe200000000ff */
[----:B------:R-:W-:Y:S01]  /*5d30*/  HADD2.F32 R45, -RZ, R14.H0_H0 ;  /* 0x2000000eff2d7230 */ /* 0x000fe20000004100 */
[----:B------:R-:W-:Y:S01]  /*5d40*/  F2FP.F16.F32.PACK_AB R76, R79, R126 ;  /* 0x0000007e4f4c723e */ /* 0x000fe200000000ff */
[----:B------:R-:W-:Y:S02]  /*5d50*/  HADD2.F32 R78, -RZ, R78.H1_H1 ;  /* 0x3000004eff4e7230 */ /* 0x000fe40000004100 */
[----:B------:R-:W-:-:S02]  /*5d60*/  HADD2.F32 R14, -RZ, R14.H1_H1 ;  /* 0x3000000eff0e7230 */ /* 0x000fc40000004100 */
[----:B------:R-:W-:Y:S02]  /*5d70*/  HADD2.F32 R48, -RZ, R123.H1_H1 ;  /* 0x3000007bff307230 */ /* 0x000fe40000004100 */
[-C--:B------:R-:W-:Y:S01]  /*5d80*/  FMUL.FTZ R123, R78, R51.reuse ;  /* 0x000000334e7b7220 */ /* 0x080fe20000410000 */
[----:B------:R-:W-:Y:S02]  /*5d90*/  HADD2.F32 R49, -RZ, R44.H0_H0 ;  /* 0x2000002cff317230 */ /* 0x000fe40000004100 */
[-C--:B------:R-:W-:Y:S01]  /*5da0*/  FMUL.FTZ R44, R47, R50.reuse ;  /* 0x000000322f2c7220 */ /* 0x080fe20000410000 */
[C---:B------:R-:W-:Y:S01]  /*5db0*/  FMUL.FTZ R50, R45.reuse, R50 ;  /* 0x000000322d327220 */ /* 0x040fe20000410000 */
[C---:B------:R-:W-:Y:S01]  /*5dc0*/  FMUL.FTZ R51, R14.reuse, R51 ;  /* 0x000000330e337220 */ /* 0x040fe20000410000 */
[----:B------:R-:W-:Y:S02]  /*5dd0*/  IMAD.MOV.U32 R77, RZ, RZ, R46 ;  /* 0x000000ffff4d7224 */ /* 0x000fe400078e002e */
[-C--:B------:R-:W-:Y:S01]  /*5de0*/  FFMA.FTZ R44, R45, R48.reuse, -R44 ;  /* 0x000000302d2c7223 */ /* 0x080fe2000001082c */
[----:B------:R-:W-:Y:S01]  /*5df0*/  FFMA.FTZ R50, R47, R48, R50 ;  /* 0x000000302f327223 */ /* 0x000fe20000010032 */
[-C--:B------:R-:W-:Y:S01]  /*5e00*/  FFMA.FTZ R123, R14, R49.reuse, -R123 ;  /* 0x000000310e7b7223 */ /* 0x080fe2000001087b */
[----:B------:R-:W-:Y:S01]  /*5e10*/  FFMA.FTZ R51, R78, R49, R51 ;  /* 0x000000314e337223 */ /* 0x000fe20000010033 */
[----:B------:R-:W-:-:S02]  /*5e20*/  IMAD.MOV.U32 R15, RZ, RZ, R129 ;  /* 0x000000ffff0f7224 */ /* 0x000fc400078e0081 */
[----:B------:R-:W-:Y:S01]  /*5e30*/  IMAD.MOV.U32 R79, RZ, RZ, R127 ;  /* 0x000000ffff4f7224 */ /* 0x000fe200078e007f */
[----:B------:R-:W-:Y:S02]  /*5e40*/  F2FP.F16.F32.PACK_AB R14, R123, R44 ;  /* 0x0000002c7b0e723e */ /* 0x000fe400000000ff */
[----:B------:R-:W-:-:S07]  /*5e50*/  F2FP.F16.F32.PACK_AB R78, R51, R50 ;  /* 0x00000032334e723e */ /* 0x000fce00000000ff */
.L_x_8267:
[----:B------:R-:W-:Y:S05]  /*5e60*/  BSYNC B2 ;  /* 0x0000000000027941 */ /* 0x000fea0003800000 */
.L_x_8266:
[----:B------:R-:W-:Y:S01]  /*5e70*/  ISETP.GE.AND P4, PT, R11, R110, PT ;  /* 0x0000006e0b00720c */ /* 0x000fe20003f86270 */
[----:B0-----:R0:W-:-:S12]  /*5e80*/  ST.E.128 desc[UR54][R104.64], R12 ;  /* 0x0000000c68007985 */ /* 0x0011d8000c101d36 */
[----:B------:R-:W-:-:S05]  /*5e90*/  @!P4 IMAD.WIDE R106, R11, 0x2, R106 ;  /* 0x000000020b6ac825 */ /* 0x000fca00078e026a */
[----:B---3--:R0:W-:Y:S02]  /*5ea0*/  @!P4 ST.E.128 desc[UR54][R106.64], R76 ;  /* 0x0000004c6a00c985 */ /* 0x0081e4000c101d36 */
.L_x_8265:
[----:B------:R-:W-:Y:S05]  /*5eb0*/  BSYNC B1 ;  /* 0x0000000000017941 */ /* 0x000fea0003800000 */
.L_x_8264:
[----:B------:R-:W-:-:S03]  /*5ec0*/  UMOV UR4, 0xffffffff ;  /* 0xffffffff00047882 */ /* 0x000fc60000000000 */
[----:B------:R-:W-:Y:S05]  /*5ed0*/  BRA.DIV UR4, `(.L_x_8268) ;  /* 0x000001e204687947 */ /* 0x000fea000b800000 */
[----:B------:R0:W0:Y:S04]  /*5ee0*/  SHFL.IDX PT, R51, R103, 0x1, 0x181f ;  /* 0x00381f0067337f89 */ /* 0x00002800000e0000 */
[----:B------:R0:W0:Y:S02]  /*5ef0*/  SHFL.IDX PT, R50, R108, 0x1, 0x181f ;  /* 0x00381f006c327f89 */ /* 0x00002400000e0000 */
.L_x_8636:
[----:B------:R-:W-:Y:S01]  /*5f00*/  ISETP.GE.OR P4, PT, R217, R97, P1 ;  /* 0x00000061d900720c */ /* 0x000fe20000f86670 */
[----:B------:R-:W-:-:S12]  /*5f10*/  BSSY B1, `(.L_x_8269) ;  /* 0x0000075000017945 */ /* 0x000fd80003800000 */
        /* <DEDUP_REMOVED lines=15> */
[----:B------:R-:W-:Y:S02]  /*6010*/  IADD3 R12, R13, R12, R202 ;  /* 0x0000000c0d0c7210 */ /* 0x000fe40007ffe0ca */
[----:B------:R-:W-:-:S03]  /*6020*/  LEA R13, R19, R4, 0xe ;  /* 0x00000004130d7211 */ /* 0x000fc600078e70ff */
[----:B------:R-:W-:Y:S02]  /*6030*/  IMAD R15, R19, 0x4000, R12 ;  /* 0x00004000130f7824 */ /* 0x000fe400078e020c */
[--C-:B------:R-:W-:Y:S02]  /*6040*/  IMAD R13, R13, 0x2, R18.reuse ;  /* 0x000000020d0d7824 */ /* 0x100fe400078e0212 */
[----:B------:R-:W-:-:S04]  /*6050*/  IMAD R44, R15, 0x2, R18 ;  /* 0x000000020f2c7824 */ /* 0x000fc800078e0212 */
[----:B------:R-:W0:Y:S04]  /*6060*/  LDS.128 R12, [R13+0x18400] ;  /* 0x018400000d0c7984 */ /* 0x000e280000000c00 */
[----:B------:R-:W0:Y:S01]  /*6070*/  LDS.128 R44, [R44+0x18400] ;  /* 0x018400002c2c7984 */ /* 0x000e220000000c00 */
[----:B------:R-:W-:Y:S05]  /*6080*/  @P3 BRA `(.L_x_8272) ;  /* 0x0000000400603947 */ /* 0x000fea0003800000 */
[----:B---3--:R-:W-:Y:S02]  /*6090*/  SHF.R.U64 R107, R56, 0x10, R57 ;  /* 0x00000010386b7819 */ /* 0x008fe40000001239 */
[----:B------:R-:W-:Y:S02]  /*60a0*/  SHF.R.U64 R123, R52, 0x10, R53 ;  /* 0x00000010347b7819 */ /* 0x000fe40000001235 */
[----:B------:R-:W-:Y:S01]  /*60b0*/  SHF.R.U32.HI R56, RZ, 0x10, R57 ;  /* 0x00000010ff387819 */ /* 0x000fe20000011639 */
[----:B------:R-:W-:Y:S01]  /*60c0*/  HADD2.F32 R57, -RZ, R122.H1_H1 ;  /* 0x3000007aff397230 */ /* 0x000fe20000004100 */
[----:B------:R-:W-:Y:S01]  /*60d0*/  SHF.R.U32.HI R76, RZ, 0x10, R53 ;  /* 0x00000010ff4c7819 */ /* 0x000fe20000011635 */
[----:B0-----:R-:W-:Y:S01]  /*60e0*/  IMAD.MOV.U32 R53, RZ, RZ, R44 ;  /* 0x000000ffff357224 */ /* 0x001fe200078e002c */
[----:B------:R-:W-:Y:S01]  /*60f0*/  SHF.R.U64 R52, R54, 0x10, R55 ;  /* 0x0000001036347819 */ /* 0x000fe20000001237 */
[----:B------:R-:W-:Y:S01]  /*6100*/  IMAD.MOV.U32 R54, RZ, RZ, R46 ;  /* 0x000000ffff367224 */ /* 0x000fe200078e002e */
[----:B----4-:R-:W-:Y:S01]  /*6110*/  SHF.R.U64 R106, R58, 0x10, R59 ;  /* 0x000000103a6a7819 */ /* 0x010fe2000000123b */
[----:B------:R-:W-:Y:S01]  /*6120*/  IMAD.MOV.U32 R44, RZ, RZ, R14 ;  /* 0x000000ffff2c7224 */ /* 0x000fe200078e000e */
[----:B------:R-:W-:Y:S01]  /*6130*/  SHF.R.U32.HI R78, RZ, 0x10, R55 ;  /* 0x00000010ff4e7819 */ /* 0x000fe20000011637 */
[----:B------:R-:W-:Y:S01]  /*6140*/  HADD2.F32 R46, -RZ, R45.H0_H0 ;  /* 0x2000002dff2e7230 */ /* 0x000fe20000004100 */
[----:B------:R-:W-:Y:S01]  /*6150*/  SHF.R.U32.HI R77, RZ, 0x10, R59 ;  /* 0x00000010ff4d7819 */ /* 0x000fe2000001163b */
[----:B------:R-:W-:-:S02]  /*6160*/  HADD2.F32 R14, -RZ, R13.H0_H0 ;  /* 0x2000000dff0e7230 */ /* 0x000fc40000004100 */
[----:B------:R-:W-:Y:S02]  /*6170*/  HADD2.F32 R45, -RZ, R45.H1_H1 ;  /* 0x3000002dff2d7230 */ /* 0x000fe40000004100 */
[-C--:B------:R-:W-:Y:S01]  /*6180*/  FMUL.FTZ R59, R46, R57.reuse ;  /* 0x000000392e3b7220 */ /* 0x080fe20000410000 */
[----:B------:R-:W-:Y:S02]  /*6190*/  HADD2.F32 R58, -RZ, R56.H0_H0 ;  /* 0x20000038ff3a7230 */ /* 0x000fe40000004100 */
[----:B------:R-:W-:Y:S01]  /*61a0*/  FMUL.FTZ R57, R14, R57 ;  /* 0x000000390e397220 */ /* 0x000fe20000410000 */
[----:B------:R-:W-:Y:S02]  /*61b0*/  HADD2.F32 R55, -RZ, R120.H1_H1 ;  /* 0x30000078ff377230 */ /* 0x000fe40000004100 */
[----:B------:R-:W-:Y:S02]  /*61c0*/  HADD2.F32 R13, -RZ, R13.H1_H1 ;  /* 0x3000000dff0d7230 */ /* 0x000fe40000004100 */
[----:B------:R-:W-:-:S02]  /*61d0*/  HADD2.F32 R56, -RZ, R76.H0_H0 ;  /* 0x2000004cff387230 */ /* 0x000fc40000004100 */
[-C--:B------:R-:W-:Y:S01]  /*61e0*/  FMUL.FTZ R76, R45, R58.reuse ;  /* 0x0000003a2d4c7220 */ /* 0x080fe20000410000 */
[-C--:B------:R-:W-:Y:S01]  /*61f0*/  FFMA.FTZ R59, R14, R55.reuse, -R59 ;  /* 0x000000370e3b7223 */ /* 0x080fe2000001083b */
[----:B------:R-:W-:Y:S01]  /*6200*/  FFMA.FTZ R57, R46, R55, R57 ;  /* 0x000000372e397223 */ /* 0x000fe20000010039 */
[C---:B------:R-:W-:Y:S01]  /*6210*/  FMUL.FTZ R58, R13.reuse, R58 ;  /* 0x0000003a0d3a7220 */ /* 0x040fe20000410000 */
[-C--:B------:R-:W-:Y:S01]  /*6220*/  FFMA.FTZ R76, R13, R56.reuse, -R76 ;  /* 0x000000380d4c7223 */ /* 0x080fe2000001084c */
[----:B------:R-:W-:Y:S02]  /*6230*/  HADD2.F32 R55, -RZ, R121.H1_H1 ;  /* 0x30000079ff377230 */ /* 0x000fe40000004100 */
[----:B------:R-:W-:Y:S02]  /*6240*/  HADD2.F32 R14, -RZ, R47.H0_H0 ;  /* 0x2000002fff0e7230 */ /* 0x000fe40000004100 */
[----:B------:R-:W-:Y:S01]  /*6250*/  FFMA.FTZ R58, R45, R56, R58 ;  /* 0x000000382d3a7223 */ /* 0x000fe2000001003a */
[----:B------:R-:W-:-:S02]  /*6260*/  HADD2.F32 R13, -RZ, R15.H0_H0 ;  /* 0x2000000fff0d7230 */ /* 0x000fc40000004100 */
[----:B------:R-:W-:Y:S02]  /*6270*/  HADD2.F32 R46, -RZ, R78.H0_H0 ;  /* 0x2000004eff2e7230 */ /* 0x000fe40000004100 */
[-C--:B------:R-:W-:Y:S01]  /*6280*/  FMUL.FTZ R78, R14, R55.reuse ;  /* 0x000000370e4e7220 */ /* 0x080fe20000410000 */
[----:B------:R-:W-:Y:S02]  /*6290*/  HADD2.F32 R45, -RZ, R119.H1_H1 ;  /* 0x30000077ff2d7230 */ /* 0x000fe40000004100 */
[----:B------:R-:W-:Y:S01]  /*62a0*/  FMUL.FTZ R55, R13, R55 ;  /* 0x000000370d377220 */ /* 0x000fe20000410000 */
[----:B------:R-:W-:Y:S01]  /*62b0*/  HADD2.F32 R47, -RZ, R47.H1_H1 ;  /* 0x3000002fff2f7230 */ /* 0x000fe20000004100 */
[----:B------:R-:W-:Y:S01]  /*62c0*/  F2FP.F16.F32.PACK_AB R57, R58, R57 ;  /* 0x000000393a39723e */ /* 0x000fe200000000ff */
[----:B------:R-:W-:Y:S02]  /*62d0*/  HADD2.F32 R56, -RZ, R77.H0_H0 ;  /* 0x2000004dff387230 */ /* 0x000fe40000004100 */
[----:B------:R-:W-:Y:S01]  /*62e0*/  FFMA.FTZ R79, R14, R45, R55 ;  /* 0x0000002d0e4f7223 */ /* 0x000fe20000010037 */
[----:B------:R-:W-:-:S02]  /*62f0*/  HADD2.F32 R15, -RZ, R15.H1_H1 ;  /* 0x3000000fff0f7230 */ /* 0x000fc40000004100 */
[----:B------:R-:W-:Y:S01]  /*6300*/  FFMA.FTZ R78, R13, R45, -R78 ;  /* 0x0000002d0d4e7223 */ /* 0x000fe2000001084e */
[----:B------:R-:W-:Y:S02]  /*6310*/  HADD2.F32 R122, -RZ, R122.H0_H0 ;  /* 0x2000007aff7a7230 */ /* 0x000fe40000004100 */
[-C--:B------:R-:W-:Y:S01]  /*6320*/  FMUL.FTZ R104, R47, R56.reuse ;  /* 0x000000382f687220 */ /* 0x080fe20000410000 */
[----:B------:R-:W-:Y:S02]  /*6330*/  HADD2.F32 R14, -RZ, R53.H0_H0 ;  /* 0x20000035ff0e7230 */ /* 0x000fe40000004100 */
[C---:B------:R-:W-:Y:S01]  /*6340*/  FMUL.FTZ R56, R15.reuse, R56 ;  /* 0x000000380f387220 */ /* 0x040fe20000410000 */
[----:B------:R-:W-:Y:S02]  /*6350*/  HADD2.F32 R45, -RZ, R107.H0_H0 ;  /* 0x2000006bff2d7230 */ /* 0x000fe40000004100 */
[----:B------:R-:W-:Y:S01]  /*6360*/  FFMA.FTZ R105, R15, R46, -R104 ;  /* 0x0000002e0f697223 */ /* 0x000fe20000010868 */
[----:B------:R-:W-:-:S02]  /*6370*/  HADD2.F32 R53, -RZ, R53.H1_H1 ;  /* 0x30000035ff357230 */ /* 0x000fc40000004100 */
[----:B------:R-:W-:Y:S01]  /*6380*/  FFMA.FTZ R104, R47, R46, R56 ;  /* 0x0000002e2f687223 */ /* 0x000fe20000010038 */
[----:B------:R-:W-:Y:S02]  /*6390*/  HADD2.F32 R120, -RZ, R120.H0_H0 ;  /* 0x20000078ff787230 */ /* 0x000fe40000004100 */
[-C--:B------:R-:W-:Y:S01]  /*63a0*/  FMUL.FTZ R46, R14, R122.reuse ;  /* 0x0000007a0e2e7220 */ /* 0x080fe20000410000 */
[--C-:B------:R-:W-:Y:S02]  /*63b0*/  HADD2.F32 R13, -RZ, R12.reuse.H0_H0 ;  /* 0x2000000cff0d7230 */ /* 0x100fe40000004100 */
[----:B------:R-:W-:Y:S01]  /*63c0*/  FMUL.FTZ R55, R53, R45 ;  /* 0x0000002d35377220 */ /* 0x000fe20000410000 */
        /* <DEDUP_REMOVED lines=30> */
[----:B------:R-:W-:Y:S01]  /*65b0*/  F2FP.F16.F32.PACK_AB R78, R45, R14 ;  /* 0x0000000e2d4e723e */ /* 0x000fe200000000ff */
[----:B------:R-:W-:Y:S01]  /*65c0*/  IMAD.MOV.U32 R45, RZ, RZ, R57 ;  /* 0x000000ffff2d7224 */ /* 0x000fe200078e0039 */
[----:B------:R-:W-:Y:S01]  /*65d0*/  F2FP.F16.F32.PACK_AB R13, R76, R59 ;  /* 0x0000003b4c0d723e */ /* 0x000fe200000000ff */
[----:B------:R-:W-:Y:S01]  /*65e0*/  IMAD.MOV.U32 R14, RZ, RZ, R46 ;  /* 0x000000ffff0e7224 */ /* 0x000fe200078e002e */
[----:B------:R-:W-:Y:S01]  /*65f0*/  MOV R44, R56 ;  /* 0x00000038002c7202 */ /* 0x000fe20000000f00 */
[----:B------:R-:W-:-:S07]  /*6600*/  IMAD.MOV.U32 R46, RZ, RZ, R78 ;  /* 0x000000ffff2e7224 */ /* 0x000fce00078e004e */
.L_x_8272:
[----:B------:R-:W-:Y:S05]  /*6610*/  BSYNC B2 ;  /* 0x0000000000027941 */ /* 0x000fea0003800000 */
.L_x_8271:
[----:B------:R-:W-:Y:S01]  /*6620*/  ISETP.GE.AND P4, PT, R11, R110, PT ;  /* 0x0000006e0b00720c */ /* 0x000fe20003f86270 */
[----:B0-----:R0:W-:-:S12]  /*6630*/  ST.E.128 desc[UR54][R48.64], R12 ;  /* 0x0000000c30007985 */ /* 0x0011d8000c101d36 */
[----:B------:R-:W-:-:S05]  /*6640*/  @!P4 IMAD.WIDE R50, R11, 0x2, R50 ;  /* 0x000000020b32c825 */ /* 0x000fca00078e0232 */
[----:B------:R0:W-:Y:S02]  /*6650*/  @!P4 ST.E.128 desc[UR54][R50.64], R44 ;  /* 0x0000002c3200c985 */ /* 0x0001e4000c101d36 */
.L_x_8270:
[----:B------:R-:W-:Y:S05]  /*6660*/  BSYNC B1 ;  /* 0x0000000000017941 */ /* 0x000fea0003800000 */
.L_x_8269:
[----:B------:R-:W-:-:S03]  /*6670*/  UMOV UR4, 0xffffffff ;  /* 0xffffffff00047882 */ /* 0x000fc60000000000 */
[----:B------:R-:W-:Y:S05]  /*6680*/  BRA.DIV UR4, `(.L_x_8273) ;  /* 0x000001da04c87947 */ /* 0x000fea000b800000 */
[----:B0-----:R0:W0:Y:S04]  /*6690*/  SHFL.IDX PT, R45, R103, 0x2, 0x181f ;  /* 0x00581f00672d7f89 */ /* 0x00102800000e0000 */
[----:B------:R0:W0:Y:S02]  /*66a0*/  SHFL.IDX PT, R14, R108, 0x2, 0x181f ;  /* 0x00581f006c0e7f89 */ /* 0x00002400000e0000 */
.L_x_8640:
[----:B------:R-:W-:Y:S01]  /*66b0*/  ISETP.GE.OR P4, PT, R216, R97, P1 ;  /* 0x00000061d800720c */ /* 0x000fe20000f86670 */
[----:B------:R-:W-:-:S12]  /*66c0*/  BSSY B1, `(.L_x_8274) ;  /* 0x0000075000017945 */ /* 0x000fd80003800000 */
[----:B------:R-:W-:Y:S05]  /*66d0*/  @P4 BRA `(.L_x_8275) ;  /* 0x0000000400cc4947 */ /* 0x000fea0003800000 */
[----:B------:R-:W-:Y:S01]  /*66e0*/  SEL R11, R37, R112, !P0 ;  /* 0x00000070250b7207 */ /* 0x000fe20004000000 */
[----:B0-----:R-:W-:Y:S01]  /*66f0*/  IMAD.MOV.U32 R50, RZ, RZ, R14 ;  /* 0x000000ffff327224 */ /* 0x001fe200078e000e */
[C---:B------:R-:W-:Y:S01]  /*6700*/  LEA R48, P4, R41.reuse, R14, 0x1 ;  /* 0x0000000e29307211 */ /* 0x040fe200078808ff */
[----:B------:R-:W-:Y:S01]  /*6710*/  IMAD.MOV.U32 R51, RZ, RZ, R45 ;  /* 0x000000ffff337224 */ /* 0x000fe200078e002d */
[----:B------:R-:W-:Y:S01]  /*6720*/  SHF.R.S32.HI R12, RZ, 0x1f, R11 ;  /* 0x0000001fff0c7819 */ /* 0x000fe2000001140b */
[----:B------:R-:W-:Y:S01]  /*6730*/  BSSY B2, `(.L_x_8276) ;  /* 0x0000069000027945 */ /* 0x000fe20003800000 */
        /* <DEDUP_REMOVED lines=8> */
[----:B------:R-:W-:Y:S02]  /*67c0*/  LOP3.LUT R12, R13, R224, RZ, 0x3c, !PT ;  /* 0x000000e00d0c7212 */ /* 0x000fe400078e3cff */
[----:B------:R-:W-:Y:S02]  /*67d0*/  LEA R13, R19, R5, 0xe ;  /* 0x00000005130d7211 */ /* 0x000fe400078e70ff */
[----:B------:R-:W-:-:S03]  /*67e0*/  LOP3.LUT R15, R15, 0x7fffe000, RZ, 0xc0, !PT ;  /* 0x7fffe0000f0f7812 */ /* 0x000fc600078ec0ff */
[----:B------:R-:W-:Y:S01]  /*67f0*/  IMAD R13, R13, 0x2, R18 ;  /* 0x000000020d0d7824 */ /* 0x000fe200078e0212 */
[----:B------:R-:W-:-:S05]  /*6800*/  IADD3 R12, R12, R15, R201 ;  /* 0x0000000f0c0c7210 */ /* 0x000fca0007ffe0c9 */
[----:B------:R-:W-:-:S04]  /*6810*/  IMAD R15, R19, 0x4000, R12 ;  /* 0x00004000130f7824 */ /* 0x000fc800078e020c */
[----:B------:R-:W-:Y:S02]  /*6820*/  IMAD R44, R15, 0x2, R18 ;  /* 0x000000020f2c7824 */ /* 0x000fe400078e0212 */
[----:B------:R-:W0:Y:S04]  /*6830*/  LDS.128 R12, [R13+0x18400] ;  /* 0x018400000d0c7984 */ /* 0x000e280000000c00 */
[----:B------:R-:W0:Y:S01]  /*6840*/  LDS.128 R44, [R44+0x18400] ;  /* 0x018400002c2c7984 */ /* 0x000e220000000c00 */
[----:B------:R-:W-:Y:S05]  /*6850*/  @P3 BRA `(.L_x_8277) ;  /* 0x0000000400583947 */ /* 0x000fea0003800000 */
[----:B------:R-:W-:Y:S01]  /*6860*/  SHF.R.U32.HI R56, RZ, 0x10, R65 ;  /* 0x00000010ff387819 */ /* 0x000fe20000011641 */
[----:B0-----:R-:W-:Y:S01]  /*6870*/  IMAD.MOV.U32 R52, RZ, RZ, R44 ;  /* 0x000000ffff347224 */ /* 0x001fe200078e002c */
[----:B------:R-:W-:Y:S01]  /*6880*/  MOV R44, R14 ;  /* 0x0000000e002c7202 */ /* 0x000fe20000000f00 */
        /* <DEDUP_REMOVED lines=83> */
.L_x_8277:
[----:B------:R-:W-:Y:S05]  /*6dc0*/  BSYNC B2 ;  /* 0x0000000000027941 */ /* 0x000fea0003800000 */
.L_x_8276:
[----:B------:R-:W-:Y:S01]  /*6dd0*/  ISETP.GE.AND P4, PT, R11, R110, PT ;  /* 0x0000006e0b00720c */ /* 0x000fe20003f86270 */
[----:B0-----:R0:W-:-:S12]  /*6de0*/  ST.E.128 desc[UR54][R48.64], R12 ;  /* 0x0000000c30007985 */ /* 0x0011d8000c101d36 */
[----:B------:R-:W-:-:S05]  /*6df0*/  @!P4 IMAD.WIDE R50, R11, 0x2, R50 ;  /* 0x000000020b32c825 */ /* 0x000fca00078e0232 */
[----:B------:R0:W-:Y:S02]  /*6e00*/  @!P4 ST.E.128 desc[UR54][R50.64], R44 ;  /* 0x0000002c3200c985 */ /* 0x0001e4000c101d36 */
.L_x_8275:
[----:B------:R-:W-:Y:S05]  /*6e10*/  BSYNC B1 ;  /* 0x0000000000017941 */ /* 0x000fea0003800000 */
.L_x_8274:
[----:B------:R-:W-:-:S03]  /*6e20*/  UMOV UR4, 0xffffffff ;  /* 0xffffffff00047882 */ /* 0x000fc60000000000 */
[----:B------:R-:W-:Y:S05]  /*6e30*/  BRA.DIV UR4, `(.L_x_8278) ;  /* 0x000001d604247947 */ /* 0x000fea000b800000 */
[----:B01----:R-:W0:Y:S04]  /*6e40*/  SHFL.IDX PT, R103, R103, 0x3, 0x181f ;  /* 0x00781f0067677f89 */ /* 0x003e2800000e0000 */
[----:B------:R-:W1:Y:S02]  /*6e50*/  SHFL.IDX PT, R108, R108, 0x3, 0x181f ;  /* 0x00781f006c6c7f89 */ /* 0x000e6400000e0000 */
.L_x_8644:
[----:B------:R-:W-:-:S13]  /*6e60*/  ISETP.GE.OR P4, PT, R215, R97, P1 ;  /* 0x00000061d700720c */ /* 0x000fda0000f86670 */
[----:B------:R-:W-:Y:S05]  /*6e70*/  @P4 BRA `(.L_x_8251) ;  /* 0x0000000c007c4947 */ /* 0x000fea0003800000 */
[----:B------:R-:W-:Y:S01]  /*6e80*/  SEL R112, R37, R112, !P0 ;  /* 0x0000007025707207 */ /* 0x000fe20004000000 */
[----:B------:R-:W-:Y:S01]  /*6e90*/  BSSY B1, `(.L_x_8279) ;  /* 0x000006b000017945 */ /* 0x000fe20003800000 */
[C---:B-1----:R-:W-:Y:S02]  /*6ea0*/  LEA R48, P4, R41.reuse, R108, 0x1 ;  /* 0x0000006c29307211 */ /* 0x042fe400078808ff */
[----:B------:R-:W-:Y:S02]  /*6eb0*/  SHF.R.S32.HI R11, RZ, 0x1f, R112 ;  /* 0x0000001fff0b7819 */ /* 0x000fe40000011470 */
[----:B0-----:R-:W-:Y:S02]  /*6ec0*/  LEA.HI.X R49, R41, R103, R90, 0x1, P4 ;  /* 0x0000006729317211 */ /* 0x001fe400020f0c5a */
        /* <DEDUP_REMOVED lines=15> */
[----:B------:R-:W1:Y:S01]  /*6fc0*/  LDS.128 R44, [R44+0x18400] ;  /* 0x018400002c2c7984 */ /* 0x000e620000000c00 */
[----:B------:R-:W-:Y:S05]  /*6fd0*/  @P3 BRA `(.L_x_8280) ;  /* 0x0000000400583947 */ /* 0x000fea0003800000 */
[----:B------:R-:W-:Y:S01]  /*6fe0*/  SHF.R.U32.HI R54, RZ, 0x10, R73 ;  /* 0x00000010ff367819 */ /* 0x000fe20000011649 */
[----:B-1----:R-:W-:Y:S01]  /*6ff0*/  IMAD.MOV.U32 R50, RZ, RZ, R44 ;  /* 0x000000ffff327224 */ /* 0x002fe200078e002c */
        /* <DEDUP_REMOVED lines=14> */
[----:B------:R-:W-:Y:S02]  /*70e0*/  HADD2.F32 R55, -RZ, R109.H0_H0 ;  /* 0x2000006dff377230 */ /* 0x000fe40000004100 */
[-C--:B------:R-:W-:Y:S01]  /*70f0*/  FMUL.FTZ R56, R45, R54.reuse ;  /* 0x000000362d387220 */ /* 0x080fe20000410000 */
[----:B------:R-:W-:Y:S02]  /*7100*/  HADD2.F32 R52, -RZ, R52.H0_H0 ;  /* 0x20000034ff347230 */ /* 0x000fe40000004100 */
[C---:B------:R-:W-:Y:S01]  /*7110*/  FMUL.FTZ R54, R13.reuse, R54 ;  /* 0x000000360d367220 */ /* 0x040fe20000410000 */
[----:B------:R-:W-:Y:S02]  /*7120*/  HADD2.F32 R53, -RZ, R113.H0_H0 ;  /* 0x20000071ff357230 */ /* 0x000fe40000004100 */
[-C--:B------:R-:W-:Y:S01]  /*7130*/  FMUL.FTZ R57, R46, R55.reuse ;  /* 0x000000372e397220 */ /* 0x080fe20000410000 */
[C---:B------:R-:W-:Y:S01]  /*7140*/  FMUL.FTZ R55, R14.reuse, R55 ;  /* 0x000000370e377220 */ /* 0x040fe20000410000 */
[-C--:B------:R-:W-:Y:S01]  /*7150*/  FFMA.FTZ R56, R13, R52.reuse, -R56 ;  /* 0x000000340d387223 */ /* 0x080fe20000010838 */
[----:B------:R-:W-:Y:S01]  /*7160*/  FFMA.FTZ R58, R45, R52, R54 ;  /* 0x000000342d3a7223 */ /* 0x000fe20000010036 */
[----:B------:R-:W-:Y:S01]  /*7170*/  FFMA.FTZ R57, R14, R53, -R57 ;  /* 0x000000350e397223 */ /* 0x000fe20000010839 */
[----:B------:R-:W-:-:S02]  /*7180*/  HADD2.F32 R52, -RZ, R111.H0_H0 ;  /* 0x2000006fff347230 */ /* 0x000fc40000004100 */
[----:B------:R-:W-:Y:S01]  /*7190*/  FFMA.FTZ R55, R46, R53, R55 ;  /* 0x000000352e377223 */ /* 0x000fe20000010037 */
[----:B------:R-:W-:Y:S02]  /*71a0*/  HADD2.F32 R13, -RZ, R15.H0_H0 ;  /* 0x2000000fff0d7230 */ /* 0x000fe40000004100 */
[--C-:B------:R-:W-:Y:S02]  /*71b0*/  HADD2.F32 R14, -RZ, R47.reuse.H0_H0 ;  /* 0x2000002fff0e7230 */ /* 0x100fe40000004100 */
[----:B------:R-:W-:Y:S02]  /*71c0*/  HADD2.F32 R45, -RZ, R114.H0_H0 ;  /* 0x20000072ff2d7230 */ /* 0x000fe40000004100 */
[-C--:B------:R-:W-:Y:S01]  /*71d0*/  FMUL.FTZ R53, R13, R52.reuse ;  /* 0x000000340d357220 */ /* 0x080fe20000410000 */
[----:B------:R-:W-:Y:S02]  /*71e0*/  HADD2.F32 R47, -RZ, R47.H1_H1 ;  /* 0x3000002fff2f7230 */ /* 0x000fe40000004100 */
[----:B------:R-:W-:Y:S01]  /*71f0*/  FMUL.FTZ R60, R14, R52 ;  /* 0x000000340e3c7220 */ /* 0x000fe20000410000 */
[----:B------:R-:W-:-:S02]  /*7200*/  HADD2.F32 R54, -RZ, R74.H0_H0 ;  /* 0x2000004aff367230 */ /* 0x000fc40000004100 */
[-C--:B------:R-:W-:Y:S01]  /*7210*/  FFMA.FTZ R59, R14, R45.reuse, R53 ;  /* 0x0000002d0e3b7223 */ /* 0x080fe20000010035 */
[----:B------:R-:W-:Y:S02]  /*7220*/  HADD2.F32 R15, -RZ, R15.H1_H1 ;  /* 0x3000000fff0f7230 */ /* 0x000fe40000004100 */
[----:B------:R-:W-:Y:S01]  /*7230*/  FFMA.FTZ R60, R13, R45, -R60 ;  /* 0x0000002d0d3c7223 */ /* 0x000fe2000001083c */
[----:B------:R-:W-:Y:S02]  /*7240*/  HADD2.F32 R46, -RZ, R70.H0_H0 ;  /* 0x20000046ff2e7230 */ /* 0x000fe40000004100 */
[-C--:B------:R-:W-:Y:S01]  /*7250*/  FMUL.FTZ R52, R47, R54.reuse ;  /* 0x000000362f347220 */ /* 0x080fe20000410000 */
[----:B------:R-:W-:Y:S02]  /*7260*/  HADD2.F32 R14, -RZ, R50.H0_H0 ;  /* 0x20000032ff0e7230 */ /* 0x000fe40000004100 */
[----:B------:R-:W-:Y:S01]  /*7270*/  FMUL.FTZ R54, R15, R54 ;  /* 0x000000360f367220 */ /* 0x000fe20000410000 */
[----:B------:R-:W-:-:S02]  /*7280*/  HADD2.F32 R109, -RZ, R109.H1_H1 ;  /* 0x3000006dff6d7230 */ /* 0x000fc40000004100 */
[-C--:B------:R-:W-:Y:S01]  /*7290*/  FFMA.FTZ R61, R15, R46.reuse, -R52 ;  /* 0x0000002e0f3d7223 */ /* 0x080fe20000010834 */
[----:B------:R-:W-:Y:S02]  /*72a0*/  HADD2.F32 R45, -RZ, R64.H0_H0 ;  /* 0x20000040ff2d7230 */ /* 0x000fe40000004100 */
[----:B------:R-:W-:Y:S01]  /*72b0*/  FFMA.FTZ R62, R47, R46, R54 ;  /* 0x0000002e2f3e7223 */ /* 0x000fe20000010036 */
[----:B------:R-:W-:Y:S02]  /*72c0*/  HADD2.F32 R13, -RZ, R12.H0_H0 ;  /* 0x2000000cff0d7230 */ /* 0x000fe40000004100 */
[----:B------:R-:W-:Y:S01]  /*72d0*/  FMUL.FTZ R46, R14, R109 ;  /* 0x0000006d0e2e7220 */ /* 0x000fe20000410000 */
[----:B------:R-:W-:Y:S01]  /*72e0*/  HADD2.F32 R50, -RZ, R50.H1_H1 ;  /* 0x30000032ff327230 */ /* 0x000fe20000004100 */
[----:B------:R-:W-:Y:S01]  /*72f0*/  F2FP.F16.F32.PACK_AB R55, R58, R55 ;  /* 0x000000373a37723e */ /* 0x000fe200000000ff */
[----:B------:R-:W-:Y:S02]  /*7300*/  HADD2.F32 R12, -RZ, R12.H1_H1 ;  /* 0x3000000cff0c7230 */ /* 0x000fe40000004100 */
[----:B------:R-:W-:Y:S01]  /*7310*/  FMUL.FTZ R109, R13, R109 ;  /* 0x0000006d0d6d7220 */ /* 0x000fe20000410000 */
[----:B------:R-:W-:-:S02]  /*7320*/  HADD2.F32 R113, -RZ, R113.H1_H1 ;  /* 0x30000071ff717230 */ /* 0x000fc40000004100 */
[-C--:B------:R-:W-:Y:S01]  /*7330*/  FMUL.FTZ R47, R50, R45.reuse ;  /* 0x0000002d322f7220 */ /* 0x080fe20000410000 */
[----:B------:R-:W-:Y:S02]  /*7340*/  HADD2.F32 R15, -RZ, R66.H0_H0 ;  /* 0x20000042ff0f7230 */ /* 0x000fe40000004100 */
[C---:B------:R-:W-:Y:S01]  /*7350*/  FMUL.FTZ R45, R12.reuse, R45 ;  /* 0x0000002d0c2d7220 */ /* 0x040fe20000410000 */
[----:B------:R-:W-:Y:S02]  /*7360*/  HADD2.F32 R111, -RZ, R111.H1_H1 ;  /* 0x3000006fff6f7230 */ /* 0x000fe40000004100 */
[----:B------:R-:W-:Y:S01]  /*7370*/  FFMA.FTZ R46, R13, R113, -R46 ;  /* 0x000000710d2e7223 */ /* 0x000fe2000001082e */
[----:B------:R-:W-:Y:S02]  /*7380*/  HADD2.F32 R13, -RZ, R51.H0_H0 ;  /* 0x20000033ff0d7230 */ /* 0x000fe40000004100 */
[-C--:B------:R-:W-:Y:S01]  /*7390*/  FFMA.FTZ R47, R12, R15.reuse, -R47 ;  /* 0x0000000f0c2f7223 */ /* 0x080fe2000001082f */
[----:B------:R-:W-:Y:S01]  /*73a0*/  FFMA.FTZ R50, R50, R15, R45 ;  /* 0x0000000f32327223 */ /* 0x000fe2000001002d */
[----:B------:R-:W-:-:S02]  /*73b0*/  HADD2.F32 R15, -RZ, R63.H0_H0 ;  /* 0x2000003fff0f7230 */ /* 0x000fc40000004100 */
[----:B------:R-:W-:Y:S01]  /*73c0*/  FFMA.FTZ R109, R14, R113, R109 ;  /* 0x000000710e6d7223 */ /* 0x000fe2000001006d */
[--C-:B------:R-:W-:Y:S02]  /*73d0*/  HADD2.F32 R12, -RZ, R44.reuse.H0_H0 ;  /* 0x2000002cff0c7230 */ /* 0x100fe40000004100 */
[----:B------:R-:W-:Y:S01]  /*73e0*/  FMUL.FTZ R45, R13, R111 ;  /* 0x0000006f0d2d7220 */ /* 0x000fe20000410000 */
[----:B------:R-:W-:Y:S01]  /*73f0*/  HADD2.F32 R51, -RZ, R51.H1_H1 ;  /* 0x30000033ff337230 */ /* 0x000fe20000004100 */
[----:B------:R-:W-:Y:S01]  /*7400*/  F2FP.F16.F32.PACK_AB R59, R62, R59 ;  /* 0x0000003b3e3b723e */ /* 0x000fe200000000ff */
[----:B------:R-:W-:Y:S02]  /*7410*/  HADD2.F32 R44, -RZ, R44.H1_H1 ;  /* 0x3000002cff2c7230 */ /* 0x000fe40000004100 */
[----:B------:R-:W-:Y:S01]  /*7420*/  FMUL.FTZ R52, R12, R111 ;  /* 0x0000006f0c347220 */ /* 0x000fe20000410000 */
[----:B------:R-:W-:Y:S02]  /*7430*/  HADD2.F32 R114, -RZ, R114.H1_H1 ;  /* 0x30000072ff727230 */ /* 0x000fe40000004100 */
        /* <DEDUP_REMOVED lines=9> */
[----:B------:R-:W-:Y:S01]  /*74d0*/  F2FP.F16.F32.PACK_AB R12, R47, R46 ;  /* 0x0000002e2f0c723e */ /* 0x000fe200000000ff */
[----:B------:R-:W-:Y:S01]  /*74e0*/  IMAD.MOV.U32 R47, RZ, RZ, R59 ;  /* 0x000000ffff2f7224 */ /* 0x000fe200078e003b */
[----:B------:R-:W-:Y:S01]  /*74f0*/  F2FP.F16.F32.PACK_AB R14, R44, R45 ;  /* 0x0000002d2c0e723e */ /* 0x000fe200000000ff */
[----:B------:R-:W-:Y:S01]  /*7500*/  IMAD.MOV.U32 R45, RZ, RZ, R55 ;  /* 0x000000ffff2d7224 */ /* 0x000fe200078e0037 */
[----:B------:R-:W-:-:S02]  /*7510*/  F2FP.F16.F32.PACK_AB R13, R56, R57 ;  /* 0x00000039380d723e */ /* 0x000fc400000000ff */
[----:B------:R-:W-:Y:S02]  /*7520*/  F2FP.F16.F32.PACK_AB R46, R51, R52 ;  /* 0x00000034332e723e */ /* 0x000fe400000000ff */
[----:B------:R-:W-:-:S07]  /*7530*/  MOV R44, R54 ;  /* 0x00000036002c7202 */ /* 0x000fce0000000f00 */
.L_x_8280:
[----:B------:R-:W-:Y:S05]  /*7540*/  BSYNC B1 ;  /* 0x0000000000017941 */ /* 0x000fea0003800000 */
.L_x_8279:
[----:B0-----:R0:W-:Y:S01]  /*7550*/  ST.E.128 desc[UR54][R48.64], R12 ;  /* 0x0000000c30007985 */ /* 0x0011e2000c101d36 */
[----:B------:R-:W-:Y:S01]  /*7560*/  ISETP.GE.AND P3, PT, R11, R110, PT ;  /* 0x0000006e0b00720c */ /* 0x000fe20003f66270 */
[----:B------:R-:W-:-:S12]  /*7570*/  IMAD.MOV.U32 R109, RZ, RZ, R103 ;  /* 0x000000ffff6d7224 */ /* 0x000fd800078e0067 */
[----:B------:R-:W-:Y:S05]  /*7580*/  @P3 BRA `(.L_x_8251) ;  /* 0x0000000400b83947 */ /* 0x000fea0003800000 */
[----:B0-----:R-:W-:-:S05]  /*7590*/  IMAD.WIDE R12, R11, 0x2, R108 ;  /* 0x000000020b0c7825 */ /* 0x001fca00078e026c */
[----:B-1----:R0:W-:Y:S01]  /*75a0*/  ST.E.128 desc[UR54][R12.64], R44 ;  /* 0x0000002c0c007985 */ /* 0x0021e2000c101d36 */
[----:B------:R-:W-:Y:S05]  /*75b0*/  BRA `(.L_x_8251) ;  /* 0x0000000400ac7947 */ /* 0x000fea0003800000 */
.L_x_8210:
[----:B------:R-:W-:-:S06]  /*75c0*/  UISETP.NE.AND UP0, UPT, UR39, 0x3, UPT ;  /* 0x000000032700788c */ /* 0x000fcc000bf05270 */
[----:B------:R-:W-:-:S13]  /*75d0*/  PLOP3.LUT P5, PT, PT, PT, UP0, 0x80, 0x0 ;  /* 0x000000000000781c */ /* 0x000fda0003faf008 */
[----:B------:R-:W-:Y:S05]  /*75e0*/  @!P5 BRA `(.L_x_8281) ;  /* 0x000000000004d947 */ /* 0x000fea0003800000 */
[----:B------:R-:W-:Y:S01]  /*75f0*/  BPT.TRAP 0x1 ;  /* 0x000000040000795c */ /* 0x000fe20000300000 */
.L_x_8281:
[----:B------:R-:W-:Y:S01]  /*7600*/  IMAD R91, R19, 0x8, R18 ;  /* 0x00000008135b7824 */ /* 0x000fe200078e0212 */
[----:B------:R-:W-:Y:S01]  /*7610*/  SHF.L.U32 R102, R192, 0x1f, RZ ;  /* 0x0000001fc0667819 */ /* 0x000fe200000006ff */
[----:B------:R-:W-:Y:S01]  /*7620*/  BSSY B1, `(.L_x_8282) ;  /* 0x0000004000017945 */ /* 0x000fe20003800000 */
[----:B------:R-:W-:Y:S02]  /*7630*/  SHF.R.S32.HI R99, RZ, 0x1f, R100 ;  /* 0x0000001fff637819 */ /* 0x000fe40000011464 */
[----:B------:R-:W0:Y:S02]  /*7640*/  SYNCS.PHASECHK.TRANS64.TRYWAIT P3, [R91+URZ+0x28890], R102 ;  /* 0x028890665b0075a7 */ /* 0x000e24000806017f */
[----:B0-----:R-:W-:Y:S05]  /*7650*/  @!P3 BRA `(.L_x_8283) ;  /* 0x000001cc0068b947 */ /* 0x001fea0003800000 */
.L_x_8645:
[----:B------:R-:W-:Y:S05]  /*7660*/  BSYNC B1 ;  /* 0x0000000000017941 */ /* 0x000fea0003800000 */
.L_x_8282:
        /* <DEDUP_REMOVED lines=18> */
[----:B------:R-:W-:Y:S01]  /*7790*/  IMAD.IADD R47, R97, 0x1, -R188 ;  /* 0x00000001612f7824 */ /* 0x000fe200078e0abc */
[----:B------:R-:W-:Y:S02]  /*77a0*/  IADD3 R15, R13, R15, RZ ;  /* 0x0000000f0d0f7210 */ /* 0x000fe40007ffe0ff */
[----:B------:R-:W-:Y:S01]  /*77b0*/  LEA R44, P3, R12, UR4, 0x1 ;  /* 0x000000040c2c7c11 */ /* 0x000fe2000f8608ff */
[----:B------:R-:W-:-:S03]  /*77c0*/  UMOV UR4, 0xffffffff ;  /* 0xffffffff00047882 */ /* 0x000fc60000000000 */
[----:B------:R-:W-:Y:S02]  /*77d0*/  LEA.HI.X R46, R12, UR5, R15, 0x1, P3 ;  /* 0x000000050c2e7c11 */ /* 0x000fe400098f0c0f */
[----:B------:R-:W-:Y:S01]  /*77e0*/  ISETP.GE.AND P3, PT, R47, 0x1, PT ;  /* 0x000000012f00780c */ /* 0x000fe20003f66270 */
[----:B------:R-:W-:-:S12]  /*77f0*/  BRA.DIV UR4, `(.L_x_8284) ;  /* 0x000001ce04147947 */ /* 0x000fd8000b800000 */
[----:B------:R1:W2:Y:S04]  /*7800*/  SHFL.IDX PT, R45, R46, RZ, 0x181f ;  /* 0x00181fff2e2d7589 */ /* 0x0002a800000e0000 */
[----:B------:R1:W3:Y:S02]  /*7810*/  SHFL.IDX PT, R14, R44, RZ, 0x181f ;  /* 0x00181fff2c0e7589 */ /* 0x0002e400000e0000 */
.L_x_8649:
        /* <DEDUP_REMOVED lines=13> */
.L_x_8286:
[----:B------:R-:W-:Y:S05]  /*78f0*/  BSYNC B1 ;  /* 0x0000000000017941 */ /* 0x000fea0003800000 */
.L_x_8285:
[----:B------:R-:W-:-:S03]  /*7900*/  UMOV UR4, 0xffffffff ;  /* 0xffffffff00047882 */ /* 0x000fc60000000000 */
[----:B------:R-:W-:Y:S05]  /*7910*/  BRA.DIV UR4, `(.L_x_8287) ;  /* 0x000001ce04147947 */ /* 0x000fea000b800000 */
[----:B--2---:R2:W0:Y:S04]  /*7920*/  SHFL.IDX PT, R45, R46, 0x1, 0x181f ;  /* 0x00381f002e2d7f89 */ /* 0x00442800000e0000 */
[----:B---34-:R2:W3:Y:S02]  /*7930*/  SHFL.IDX PT, R14, R44, 0x1, 0x181f ;  /* 0x00381f002c0e7f89 */ /* 0x0184e400000e0000 */
.L_x_8653:
        /* <DEDUP_REMOVED lines=14> */
.L_x_8289:
[----:B------:R-:W-:Y:S05]  /*7a20*/  BSYNC B1 ;  /* 0x0000000000017941 */ /* 0x000fea0003800000 */
.L_x_8288:
[----:B------:R-:W-:-:S03]  /*7a30*/  UMOV UR4, 0xffffffff ;  /* 0xffffffff00047882 */ /* 0x000fc60000000000 */
[----:B------:R-:W-:Y:S05]  /*7a40*/  BRA.DIV UR4, `(.L_x_8290) ;  /* 0x000001ce04107947 */ /* 0x000fea000b800000 */
[----:B0-----:R0:W0:Y:S04]  /*7a50*/  SHFL.IDX PT, R45, R46, 0x2, 0x181f ;  /* 0x00581f002e2d7f89 */ /* 0x00102800000e0000 */
[----:B---34-:R3:W4:Y:S02]  /*7a60*/  SHFL.IDX PT, R14, R44, 0x2, 0x181f ;  /* 0x00581f002c0e7f89 */ /* 0x01872400000e0000 */
.L_x_8657:
        /* <DEDUP_REMOVED lines=14> */
.L_x_8292:
[----:B------:R-:W-:Y:S05]  /*7b50*/  BSYNC B1 ;  /* 0x0000000000017941 */ /* 0x000fea0003800000 */
.L_x_8291:
[----:B------:R-:W-:-:S03]  /*7b60*/  UMOV UR4, 0xffffffff ;  /* 0xffffffff00047882 */ /* 0x000fc60000000000 */
[----:B------:R-:W-:Y:S05]  /*7b70*/  BRA.DIV UR4, `(.L_x_8293) ;  /* 0x000001ce040c7947 */ /* 0x000fea000b800000 */
[----:B0-----:R0:W0:Y:S04]  /*7b80*/  SHFL.IDX PT, R45, R46, 0x3, 0x181f ;  /* 0x00781f002e2d7f89 */ /* 0x00102800000e0000 */
[----:B----4-:R4:W0:Y:S02]  /*7b90*/  SHFL.IDX PT, R14, R44, 0x3, 0x181f ;  /* 0x00781f002c0e7f89 */ /* 0x01082400000e0000 */
.L_x_8661:
        /* <DEDUP_REMOVED lines=13> */
.L_x_8251:
[----:B------:R-:W-:Y:S05]  /*7c70*/  BSYNC B0 ;  /* 0x0000000000007941 */ /* 0x000fea0003800000 */
.L_x_8209:
        /* <DEDUP_REMOVED lines=17> */
.L_x_8295:
[----:B------:R-:W-:Y:S05]  /*7d90*/  BSYNC B0 ;  /* 0x0000000000007941 */ /* 0x000fea0003800000 */
.L_x_8294:
[----:B------:R-:W5:Y:S01]  /*7da0*/  SYNCS.PHASECHK.TRANS64.TRYWAIT P4, [R91+URZ+0x288b0], R102 ;  /* 0x0288b0665b0075a7 */ /* 0x000f62000808017f */
[----:B------:R-:W-:Y:S01]  /*7db0*/  ULDC UR41, c[0x0][0x2f4] ;  /* 0x0000bd0000297ab9 */ /* 0x000fe20000000800 */
[----:B------:R-:W-:Y:S04]  /*7dc0*/  BSSY B0, `(.L_x_8296) ;  /* 0x0000002000007945 */ /* 0x000fe80003800000 */
[----:B-----5:R-:W-:Y:S05]  /*7dd0*/  @!P4 BRA `(.L_x_8297) ;  /* 0x000001c800bcc947 */ /* 0x020fea0003800000 */
.L_x_8662:
[----:B------:R-:W-:Y:S05]  /*7de0*/  BSYNC B0 ;  /* 0x0000000000007941 */ /* 0x000fea0003800000 */
.L_x_8296:
[----:B------:R-:W-:Y:S01]  /*7df0*/  ULDC.64 UR4, c[0x0][0x328] ;  /* 0x0000ca0000047ab9 */ /* 0x000fe20000000a00 */
[----:B------:R-:W-:Y:S01]  /*7e00*/  IMAD.IADD R97, R97, 0x1, -R188 ;  /* 0x0000000161617824 */ /* 0x000fe200078e0abc */
[----:B------:R-:W-:Y:S01]  /*7e10*/  BSSY B0, `(.L_x_8298) ;  /* 0x0000020000007945 */ /* 0x000fe20003800000 */
[----:B------:R-:W-:Y:S02]  /*7e20*/  IMAD R99, R99, UR4, RZ ;  /* 0x0000000463637c24 */ /* 0x000fe4000f8e02ff */
[----:B0---4-:R-:W-:-:S04]  /*7e30*/  IMAD.WIDE.U32 R12, R100, UR4, RZ ;  /* 0x00000004640c7c25 */ /* 0x011fc8000f8e00ff */
[----:B------:R-:W-:Y:S01]  /*7e40*/  IMAD R99, R100, UR5, R99 ;  /* 0x0000000564637c24 */ /* 0x000fe2000f8e0263 */
[----:B------:R-:W-:Y:S02]  /*7e50*/  ULDC.64 UR4, c[0x0][0x338] ;  /* 0x0000ce0000047ab9 */ /* 0x000fe40000000a00 */
[----:B------:R-:W-:Y:S02]  /*7e60*/  IMAD R98, R98, UR4, RZ ;  /* 0x0000000462627c24 */ /* 0x000fe4000f8e02ff */
[----:B------:R-:W-:Y:S02]  /*7e70*/  IMAD.IADD R13, R13, 0x1, R99 ;  /* 0x000000010d0d7824 */ /* 0x000fe400078e0263 */
[C---:B--2---:R-:W-:Y:S02]  /*7e80*/  IMAD R11, R101.reuse, UR5, R98 ;  /* 0x00000005650b7c24 */ /* 0x044fe4000f8e0262 */
        /* <DEDUP_REMOVED lines=10> */
[----:B-1----:R0:W1:Y:S01]  /*7f30*/  SHFL.IDX PT, R47, R48, RZ, 0x181f ;  /* 0x00181fff302f7589 */ /* 0x00206200000e0000 */
[----:B------:R-:W-:-:S03]  /*7f40*/  ISETP.GE.AND P4, PT, R97, 0x1, PT ;  /* 0x000000016100780c */ /* 0x000fc60003f86270 */
[----:B------:R0:W2:Y:S10]  /*7f50*/  SHFL.IDX PT, R13, R11, RZ, 0x181f ;  /* 0x00181fff0b0d7589 */ /* 0x0000b400000e0000 */
[----:B0-----:R-:W-:Y:S05]  /*7f60*/  @!P4 BRA `(.L_x_8299) ;  /* 0x000000000028c947 */ /* 0x001fea0003800000 */
[----:B------:R-:W-:-:S13]  /*7f70*/  ISETP.GE.AND P4, PT, R16, UR41, PT ;  /* 0x0000002910007c0c */ /* 0x000fda000bf86270 */
[----:B-1-3--:R-:W-:-:S04]  /*7f80*/  @!P4 LEA R44, P5, R16, R47, 0x1 ;  /* 0x0000002f102cc211 */ /* 0x00afc800078a08ff */
[----:B--2---:R-:W-:Y:S02]  /*7f90*/  @!P4 LEA.HI.X R45, R16, R13, R17, 0x1, P5 ;  /* 0x0000000d102dc211 */ /* 0x004fe400028f0c11 */
[----:B------:R-:W-:-:S13]  /*7fa0*/  ISETP.GE.AND P5, PT, R2, UR41, PT ;  /* 0x0000002902007c0c */ /* 0x000fda000bfa6270 */
[----:B------:R-:W-:-:S04]  /*7fb0*/  @!P5 LEA R46, P6, R2, R47, 0x1 ;  /* 0x0000002f022ed211 */ /* 0x000fc800078c08ff */
[----:B------:R-:W-:Y:S02]  /*7fc0*/  @!P5 LEA.HI.X R47, R2, R13, R185, 0x1, P6 ;  /* 0x0000000d022fd211 */ /* 0x000fe400030f0cb9 */
[----:B------:R-:W0:Y:S04]  /*7fd0*/  @!P4 LDS.128 R12, [R93+0x400] ;  /* 0x000400005d0cc984 */ /* 0x000e280000000c00 */
[----:B0-----:R-:W-:Y:S04]  /*7fe0*/  @!P4 ST.E.128 desc[UR54][R44.64], R12 ;  /* 0x0000000c2c00c985 */ /* 0x001fe8000c101d36 */
[----:B------:R-:W0:Y:S04]  /*7ff0*/  @!P5 LDS.128 R12, [R93+0x4400] ;  /* 0x004400005d0cd984 */ /* 0x000e280000000c00 */
[----:B0-----:R0:W-:Y:S02]  /*8000*/  @!P5 ST.E.128 desc[UR54][R46.64], R12 ;  /* 0x0000000c2e00d985 */ /* 0x0011e4000c101d36 */
.L_x_8299:
[----:B------:R-:W-:Y:S05]  /*8010*/  BSYNC B0 ;  /* 0x0000000000007941 */ /* 0x000fea0003800000 */
.L_x_8298:
[----:B------:R-:W-:Y:S01]  /*8020*/  ISETP.GE.AND P4, PT, R97, 0x21, PT ;  /* 0x000000216100780c */ /* 0x000fe20003f86270 */
[----:B0-2---:R0:W2:Y:S01]  /*8030*/  SHFL.IDX PT, R13, R11, 0x1, 0x181f ;  /* 0x00381f000b0d7f89 */ /* 0x0050a200000e0000 */
[----:B------:R-:W-:Y:S03]  /*8040*/  BSSY B0, `(.L_x_8300) ;  /* 0x000000d000007945 */ /* 0x000fe60003800000 */
[----:B-1----:R0:W1:Y:S08]  /*8050*/  SHFL.IDX PT, R47, R48, 0x1, 0x181f ;  /* 0x00381f00302f7f89 */ /* 0x00207000000e0000 */
        /* <DEDUP_REMOVED lines=11> */
.L_x_8301:
[----:B------:R-:W-:Y:S05]  /*8110*/  BSYNC B0 ;  /* 0x0000000000007941 */ /* 0x000fea0003800000 */
.L_x_8300:
        /* <DEDUP_REMOVED lines=15> */
.L_x_8303:
[----:B------:R-:W-:Y:S05]  /*8210*/  BSYNC B0 ;  /* 0x0000000000007941 */ /* 0x000fea0003800000 */
.L_x_8302:
[----:B------:R-:W-:Y:S01]  /*8220*/  ISETP.GE.AND P4, PT, R97, 0x61, PT ;  /* 0x000000616100780c */ /* 0x000fe20003f86270 */
[----:B------:R-:W4:Y:S01]  /*8230*/  SHFL.IDX PT, R11, R11, 0x3, 0x181f ;  /* 0x00781f000b0b7f89 */ /* 0x000f2200000e0000 */
[----:B------:R-:W-:Y:S03]  /*8240*/  BSSY B0, `(.L_x_8304) ;  /* 0x000000d000007945 */ /* 0x000fe60003800000 */
[----:B01----:R0:W1:Y:S08]  /*8250*/  SHFL.IDX PT, R47, R48, 0x3, 0x181f ;  /* 0x00781f00302f7f89 */ /* 0x00307000000e0000 */
[----:B0-----:R-:W-:Y:S05]  /*8260*/  @!P4 BRA `(.L_x_8305) ;  /* 0x000000000028c947 */ /* 0x001fea0003800000 */
[----:B------:R-:W-:-:S13]  /*8270*/  ISETP.GE.AND P4, PT, R16, UR41, PT ;  /* 0x0000002910007c0c */ /* 0x000fda000bf86270 */
[----:B--2---:R-:W0:Y:S01]  /*8280*/  @!P4 LDS.128 R12, [R93+0x3400] ;  /* 0x003400005d0cc984 */ /* 0x004e220000000c00 */
[----:B-1-3--:R-:W-:-:S04]  /*8290*/  @!P4 LEA R44, P5, R16, R47, 0x1 ;  /* 0x0000002f102cc211 */ /* 0x00afc800078a08ff */
[----:B----4-:R-:W-:Y:S02]  /*82a0*/  @!P4 LEA.HI.X R45, R16, R11, R17, 0x1, P5 ;  /* 0x0000000b102dc211 */ /* 0x010fe400028f0c11 */
[----:B------:R-:W-:-:S13]  /*82b0*/  ISETP.GE.AND P5, PT, R2, UR41, PT ;  /* 0x0000002902007c0c */ /* 0x000fda000bfa6270 */
[----:B------:R-:W-:-:S04]  /*82c0*/  @!P5 LEA R46, P6, R2, R47, 0x1 ;  /* 0x0000002f022ed211 */ /* 0x000fc800078c08ff */
[----:B------:R-:W-:Y:S01]  /*82d0*/  @!P5 LEA.HI.X R47, R2, R11, R185, 0x1, P6 ;  /* 0x0000000b022fd211 */ /* 0x000fe200030f0cb9 */
[----:B0-----:R-:W-:Y:S04]  /*82e0*/  @!P4 ST.E.128 desc[UR54][R44.64], R12 ;  /* 0x0000000c2c00c985 */ /* 0x001fe8000c101d36 */
[----:B------:R-:W0:Y:S04]  /*82f0*/  @!P5 LDS.128 R12, [R93+0x7400] ;  /* 0x007400005d0cd984 */ /* 0x000e280000000c00 */
[----:B0-----:R0:W-:Y:S02]  /*8300*/  @!P5 ST.E.128 desc[UR54][R46.64], R12 ;  /* 0x0000000c2e00d985 */ /* 0x0011e4000c101d36 */
.L_x_8305:
[----:B------:R-:W-:Y:S05]  /*8310*/  BSYNC B0 ;  /* 0x0000000000007941 */ /* 0x000fea0003800000 */
.L_x_8304:
        /* <DEDUP_REMOVED lines=22> */
.L_x_8204:
[----:B------:R-:W0:Y:S01]  /*8480*/  LDC R0, c[0x0][0x448] ;  /* 0x00011200ff007b82 */ /* 0x000e220000000800 */
[----:B------:R-:W-:-:S07]  /*8490*/  IADD3 R5, R190, 0x1, -R189 ;  /* 0x00000001be057810 */ /* 0x000fce0007ffe8bd */
[----:B------:R-:W4:Y:S01]  /*84a0*/  LDC.64 R6, c[0x0][0x9e0] ;  /* 0x00027800ff067b82 */ /* 0x000f220000000a00 */
[----:B0-----:R-:W-:Y:S01]  /*84b0*/  ISETP.NE.AND P1, PT, R0, 0x1, PT ;  /* 0x000000010000780c */ /* 0x001fe20003f25270 */
[----:B------:R-:W-:Y:S01]  /*84c0*/  VIADD R0, R193, 0x7f ;  /* 0x0000007fc1007836 */ /* 0x000fe20000000000 */
[----:B----4-:R-:W-:-:S11]  /*84d0*/  ISETP.GE.AND P2, PT, R7, 0x1, PT ;  /* 0x000000010700780c */ /* 0x010fd60003f46270 */
[----:B------:R-:W0:Y:S08]  /*84e0*/  @P1 LDC R3, c[0x0][0x44c] ;  /* 0x00011300ff031b82 */ /* 0x000e300000000800 */
[----:B------:R-:W4:Y:S01]  /*84f0*/  @P1 LDC R4, c[0x0][0x450] ;  /* 0x00011400ff041b82 */ /* 0x000f220000000800 */
[----:B0-----:R-:W-:-:S05]  /*8500*/  @P1 IMAD.HI.U32 R3, R0, R3, RZ ;  /* 0x0000000300031227 */ /* 0x001fca00078e00ff */
[----:B----4-:R-:W-:-:S05]  /*8510*/  @P1 SHF.R.U32.HI R0, RZ, R4, R3 ;  /* 0x00000004ff001219 */ /* 0x010fca0000011603 */
[----:B------:R-:W-:Y:S01]  /*8520*/  IMAD.IADD R5, R5, 0x1, R0 ;  /* 0x0000000105057824 */ /* 0x000fe200078e0200 */
[----:B------:R-:W-:Y:S06]  /*8530*/  @P0 BRA `(.L_x_8307) ;  /* 0x00000000000c0947 */ /* 0x000fec0003800000 */
[----:B------:R-:W0:Y:S01]  /*8540*/  FENCE.VIEW.ASYNC.G ;  /* 0x00000000000073c6 */ /* 0x000e220000000100 */
[----:B------:R-:W-:Y:S05]  /*8550*/  WARPSYNC.ALL ;  /* 0x0000000000007948 */ /* 0x000fea0003800000 */
[----:B0-----:R-:W-:Y:S06]  /*8560*/  BAR.ARV 0xc, 0x180 ;  /* 0x0306000000007b1d */ /* 0x001fec0000002000 */
.L_x_8307:
        /* <DEDUP_REMOVED lines=13> */
.L_x_8310:
[----:B------:R-:W-:-:S13]  /*8640*/  ISETP.NE.AND P0, PT, R7, 0x1, PT ;  /* 0x000000010700780c */ /* 0x000fda0003f05270 */
[----:B------:R-:W0:Y:S02]  /*8650*/  @P0 LDC.64 R4, c[0x0][0x9e8] ;  /* 0x00027a00ff040b82 */ /* 0x000e240000000a00 */
[----:B0-----:R-:W-:-:S05]  /*8660*/  @P0 IMAD.HI.U32 R4, R3, R4, RZ ;  /* 0x0000000403040227 */ /* 0x001fca00078e00ff */
[----:B------:R-:W-:-:S07]  /*8670*/  @P0 SHF.R.U32.HI R3, RZ, R5, R4 ;  /* 0x00000005ff030219 */ /* 0x000fce0000011604 */
.L_x_8311:
[----:B------:R-:W-:Y:S05]  /*8680*/  BSYNC B0 ;  /* 0x0000000000007941 */ /* 0x000fea0003800000 */
.L_x_8309:
[----:B------:R-:W-:-:S05]  /*8690*/  IMAD R3, R3, R7, R7 ;  /* 0x0000000703037224 */ /* 0x000fca00078e0207 */
[----:B------:R-:W-:-:S07]  /*86a0*/  VIMNMX R0, R0, R3, PT ;  /* 0x0000000300007248 */ /* 0x000fce0003fe0100 */
.L_x_8308:
[----:B------:R-:W0:Y:S01]  /*86b0*/  @P1 LDC R4, c[0x0][0x44c] ;  /* 0x00011300ff041b82 */ /* 0x000e220000000800 */
[----:B------:R-:W-:Y:S01]  /*86c0*/  IADD3 R0, R0, 0x7f, RZ ;  /* 0x0000007f00007810 */ /* 0x000fe20007ffe0ff */
[----:B------:R-:W-:-:S03]  /*86d0*/  ULDC UR4, c[0x0][0x9dc] ;  /* 0x0002770000047ab9 */ /* 0x000fc60000000800 */
[----:B------:R-:W-:-:S03]  /*86e0*/  SHF.R.S32.HI R3, RZ, 0x1f, R0 ;  /* 0x0000001fff037819 */ /* 0x000fc60000011400 */
[----:B------:R-:W4:Y:S01]  /*86f0*/  @P1 LDC R6, c[0x0][0x450] ;  /* 0x00011400ff061b82 */ /* 0x000f220000000800 */
[----:B------:R-:W-:-:S04]  /*8700*/  LEA.HI R3, R3, R0, RZ, 0x7 ;  /* 0x0000000003037211 */ /* 0x000fc800078f38ff */
[----:B------:R-:W-:-:S04]  /*8710*/  SHF.R.S32.HI R3, RZ, 0x7, R3 ;  /* 0x00000007ff037819 */ /* 0x000fc80000011403 */
[----:B------:R-:W-:Y:S01]  /*8720*/  VIMNMX R89, R96, R3, PT ;  /* 0x0000000360597248 */ /* 0x000fe20003fe0100 */
[----:B0-----:R-:W-:-:S04]  /*8730*/  @P1 IMAD.HI.U32 R5, R193, R4, RZ ;  /* 0x00000004c1051227 */ /* 0x001fc800078e00ff */
[----:B------:R-:W-:Y:S01]  /*8740*/  IMAD.MOV.U32 R4, RZ, RZ, R193 ;  /* 0x000000ffff047224 */ /* 0x000fe200078e00c1 */
[----:B----4-:R-:W-:-:S05]  /*8750*/  @P1 SHF.R.U32.HI R4, RZ, R6, R5 ;  /* 0x00000006ff041219 */ /* 0x010fca0000011605 */
        /* <DEDUP_REMOVED lines=13> */
.L_x_8314:
[----:B------:R-:W-:-:S13]  /*8830*/  ISETP.NE.AND P0, PT, R7, 0x1, PT ;  /* 0x000000010700780c */ /* 0x000fda0003f05270 */
[----:B------:R-:W0:Y:S02]  /*8840*/  @P0 LDC.64 R4, c[0x0][0x9e8] ;  /* 0x00027a00ff040b82 */ /* 0x000e240000000a00 */
[----:B0-----:R-:W-:-:S05]  /*8850*/  @P0 IMAD.HI.U32 R4, R0, R4, RZ ;  /* 0x0000000400040227 */ /* 0x001fca00078e00ff */
[----:B------:R-:W-:-:S07]  /*8860*/  @P0 SHF.R.U32.HI R0, RZ, R5, R4 ;  /* 0x00000005ff000219 */ /* 0x000fce0000011604 */
.L_x_8315:
[----:B------:R-:W-:Y:S05]  /*8870*/  BSYNC B0 ;  /* 0x0000000000007941 */ /* 0x000fea0003800000 */
.L_x_8313:
[----:B------:R-:W-:-:S05]  /*8880*/  IMAD R0, R0, R7, RZ ;  /* 0x0000000700007224 */ /* 0x000fca00078e02ff */
[----:B------:R-:W-:-:S07]  /*8890*/  VIMNMX R3, R3, R0, !PT ;  /* 0x0000000003037248 */ /* 0x000fce0007fe0100 */
.L_x_8312:
[----:B------:R-:W-:Y:S02]  /*88a0*/  SHF.R.S32.HI R0, RZ, 0x1f, R3 ;  /* 0x0000001fff007819 */ /* 0x000fe40000011403 */
[----:B------:R-:W-:Y:S02]  /*88b0*/  CS2R R20, SRZ ;  /* 0x0000000000147805 */ /* 0x000fe4000001ff00 */
[----:B------:R-:W-:Y:S02]  /*88c0*/  PLOP3.LUT P0, PT, PT, PT, PT, 0x80, 0x0 ;  /* 0x000000000000781c */ /* 0x000fe40003f0f070 */
[----:B------:R-:W-:Y:S02]  /*88d0*/  CS2R R150, SRZ ;  /* 0x0000000000967805 */ /* 0x000fe4000001ff00 */
[----:B------:R-:W-:Y:S02]  /*88e0*/  LEA.HI R0, R0, R3, RZ, 0x7 ;  /* 0x0000000300007211 */ /* 0x000fe400078f38ff */
[----:B------:R-:W-:-:S02]  /*88f0*/  CS2R R148, SRZ ;  /* 0x0000000000947805 */ /* 0x000fc4000001ff00 */
[----:B------:R-:W-:Y:S02]  /*8900*/  CS2R R146, SRZ ;  /* 0x0000000000927805 */ /* 0x000fe4000001ff00 */
[----:B------:R-:W-:Y:S02]  /*8910*/  CS2R R144, SRZ ;  /* 0x0000000000907805 */ /* 0x000fe4000001ff00 */
[----:B------:R-:W-:Y:S02]  /*8920*/  SHF.R.S32.HI R0, RZ, 0x7, R0 ;  /* 0x00000007ff007819 */ /* 0x000fe40000011400 */
[----:B------:R-:W-:Y:S01]  /*8930*/  CS2R R34, SRZ ;  /* 0x0000000000227805 */ /* 0x000fe2000001ff00 */
[----:B------:R-:W-:Y:S01]  /*8940*/  IMAD.MOV.U32 R142, RZ, RZ, RZ ;  /* 0x000000ffff8e7224 */ /* 0x000fe200078e00ff */
[----:B------:R-:W-:Y:S02]  /*8950*/  CS2R R32, SRZ ;  /* 0x0000000000207805 */ /* 0x000fe4000001ff00 */
[----:B------:R-:W-:Y:S01]  /*8960*/  VIMNMX R198, RZ, R0, !PT ;  /* 0x00000000ffc67248 */ /* 0x000fe20007fe0100 */
[----:B------:R-:W-:Y:S01]  /*8970*/  IMAD.MOV.U32 R141, RZ, RZ, RZ ;  /* 0x000000ffff8d7224 */ /* 0x000fe200078e00ff */
[----:B------:R-:W-:Y:S01]  /*8980*/  MOV R137, RZ ;  /* 0x000000ff00897202 */ /* 0x000fe20000000f00 */
[----:B------:R-:W-:Y:S01]  /*8990*/  IMAD.MOV.U32 R138, RZ, RZ, RZ ;  /* 0x000000ffff8a7224 */ /* 0x000fe200078e00ff */
[----:B------:R-:W-:-:S02]  /*89a0*/  ISETP.GT.AND P1, PT, R89, R198, PT ;  /* 0x000000c65900720c */ /* 0x000fc40003f24270 */
[----:B------:R-:W-:Y:S01]  /*89b0*/  CS2R R30, SRZ ;  /* 0x00000000001e7805 */ /* 0x000fe2000001ff00 */
[----:B------:R-:W-:Y:S01]  /*89c0*/  IMAD.MOV.U32 R134, RZ, RZ, RZ ;  /* 0x000000ffff867224 */ /* 0x000fe200078e00ff */
        /* <DEDUP_REMOVED lines=19> */
[----:B------:R-:W-:Y:S01]  /*8b00*/  CS2R R6, SRZ ;  /* 0x0000000000067805 */ /* 0x000fe2000001ff00 */
[----:B------:R-:W-:Y:S01]  /*8b10*/  IMAD.MOV.U32 R94, RZ, RZ, RZ ;  /* 0x000000ffff5e7224 */ /* 0x000fe200078e00ff */
[----:B------:R-:W-:Y:S01]  /*8b20*/  CS2R R90, SRZ ;  /* 0x00000000005a7805 */ /* 0x000fe2000001ff00 */
[----:B------:R-:W-:Y:S02]  /*8b30*/  IMAD.MOV.U32 R93, RZ, RZ, RZ ;  /* 0x000000ffff5d7224 */ /* 0x000fe400078e00ff */
[----:B------:R-:W-:Y:S02]  /*8b40*/  IMAD.MOV.U32 R3, RZ, RZ, RZ ;  /* 0x000000ffff037224 */ /* 0x000fe400078e00ff */
[----:B------:R-:W-:Y:S01]  /*8b50*/  IMAD.MOV.U32 R88, RZ, RZ, RZ ;  /* 0x000000ffff587224 */ /* 0x000fe200078e00ff */
[----:B------:R-:W-:Y:S06]  /*8b60*/  @!P1 BRA `(.L_x_8316) ;  /* 0x0000011800c09947 */ /* 0x000fec0003800000 */
[----:B------:R-:W-:-:S03]  /*8b70*/  UMOV UR4, 0xffffffff ;  /* 0xffffffff00047882 */ /* 0x000fc60000000000 */
[----:B------:R-:W-:Y:S05]  /*8b80*/  BRA.DIV UR4, `(.L_x_8317) ;  /* 0x000001be04647947 */ /* 0x000fea000b800000 */
[----:B------:R0:W3:Y:S02]  /*8b90*/  SHFL.IDX PT, R194, R218, RZ, 0x1f ;  /* 0x00001fffdac27589 */ /* 0x0000e400000e0000 */
.L_x_8665:
[----:B---3--:R-:W-:-:S04]  /*8ba0*/  LEA.HI R0, R194, R194, RZ, 0x1 ;  /* 0x000000c2c2007211 */ /* 0x008fc800078f08ff */
[----:B------:R-:W-:Y:S01]  /*8bb0*/  LOP3.LUT R3, R0, 0x1e, RZ, 0xc0, !PT ;  /* 0x0000001e00037812 */ /* 0x000fe200078ec0ff */
[----:B------:R-:W-:-:S03]  /*8bc0*/  IMAD.U32 R0, RZ, RZ, UR40 ;  /* 0x00000028ff007e24 */ /* 0x000fc6000f8e00ff */
[----:B------:R-:W-:Y:S02]  /*8bd0*/  IADD3 R3, R194, -R3, RZ ;  /* 0x80000003c2037210 */ /* 0x000fe40007ffe0ff */
[----:B------:R-:W-:Y:S02]  /*8be0*/  LOP3.LUT P0, RZ, R0, 0x3ff, RZ, 0xc0, !PT ;  /* 0x000003ff00ff7812 */ /* 0x000fe4000780c0ff */
[----:B------:R-:W-:Y:S02]  /*8bf0*/  LEA R3, R3, UR40, 0xd ;  /* 0x0000002803037c11 */ /* 0x000fe4000f8e68ff */
[----:B------:R-:W-:Y:S02]  /*8c00*/  P2R R25, PR, RZ, 0x1 ;  /* 0x00000001ff197803 */ /* 0x000fe40000000000 */
[----:B------:R-:W-:-:S04]  /*8c10*/  SHF.R.U32.HI R3, RZ, 0x4, R3 ;  /* 0x00000004ff037819 */ /* 0x000fc80000011603 */
[----:B------:R-:W-:-:S03]  /*8c20*/  LOP3.LUT R42, R3, 0x3fff, RZ, 0xc0, !PT ;  /* 0x00003fff032a7812 */ /* 0x000fc600078ec0ff */
[----:B------:R-:W-:Y:S05]  /*8c30*/  @!P0 BRA `(.L_x_8318) ;  /* 0x0000000000408947 */ /* 0x000fea0003800000 */
[----:B------:R-:W-:Y:S01]  /*8c40*/  MOV R0, 0x0 ;  /* 0x0000000000007802 */ /* 0x000fe20000000f00 */
[----:B------:R-:W-:Y:S01]  /*8c50*/  ULDC.64 UR4, c[0x4][0x138] ;  /* 0x01004e0000047ab9 */ /* 0x000fe20000000a00 */
[----:B------:R-:W-:Y:S01]  /*8c60*/  ULDC.64 UR6, c[0x4][0x140] ;  /* 0x0100500000067ab9 */ /* 0x000fe20000000a00 */
[----:B------:R-:W-:Y:S01]  /*8c70*/  IMAD.U32 R4, RZ, RZ, UR4 ;  /* 0x00000004ff047e24 */ /* 0x000fe2000f8e00ff */
[----:B------:R3:W4:Y:S01]  /*8c80*/  LDC.64 R14, c[0x4][R0] ;  /* 0x01000000000e7b82 */ /* 0x0007220000000a00 */
        /* <DEDUP_REMOVED lines=8> */
[----:B--23--:R-:W-:-:S07]  /*8d10*/  IMAD.MOV.U32 R13, RZ, RZ, RZ ;  /* 0x000000ffff0d7224 */ /* 0x00cfce00078e00ff */
[----:B------:R-:W-:-:S07]  /*8d20*/  LEPC R20, `(.L_x_8318) ;  /* 0x000000001014794e */ /* 0x000fce0000000000 */
[----:B01--45:R-:W-:Y:S05]  /*8d30*/  CALL.ABS.NOINC R14 ;  /* 0x000000000e007343 */ /* 0x033fea0003c00000 */
.L_x_8318:
[----:B------:R-:W-:Y:S02]  /*8d40*/  ULDC UR4, c[0x0][0x3f4] ;  /* 0x0000fd0000047ab9 */ /* 0x000fe40000000800 */
[----:B------:R-:W-:-:S13]  /*8d50*/  ISETP.LT.AND P0, PT, RZ, UR4, PT ;  /* 0x00000004ff007c0c */ /* 0x000fda000bf01270 */
[----:B------:R-:W-:Y:S05]  /*8d60*/  @P0 BRA `(.L_x_8319) ;  /* 0x0000000000400947 */ /* 0x000fea0003800000 */
[----:B------:R-:W-:-:S04]  /*8d70*/  ULEA.HI UR4, UR37, UR37, URZ, 0x1 ;  /* 0x0000002525047291 */ /* 0x000fc8000f8f083f */
[----:B------:R-:W-:-:S04]  /*8d80*/  ULOP3.LUT UR4, UR4, 0xfffffffe, URZ, 0xc0, !UPT ;  /* 0xfffffffe04047892 */ /* 0x000fc8000f8ec03f */
[----:B------:R-:W-:-:S06]  /*8d90*/  UIADD3 UR4, UR37, -UR4, URZ ;  /* 0x8000000425047290 */ /* 0x000fcc000fffe03f */
[----:B------:R-:W-:-:S05]  /*8da0*/  IMAD.U32 R3, RZ, RZ, UR4 ;  /* 0x00000004ff037e24 */ /* 0x000fca000f8e00ff */
[----:B------:R-:W-:-:S04]  /*8db0*/  SHF.L.U32 R3, R3, 0x1f, RZ ;  /* 0x0000001f03037819 */ /* 0x000fc800000006ff */
[----:B------:R3:W4:Y:S03]  /*8dc0*/  SYNCS.PHASECHK.TRANS64.TRYWAIT P0, [R18+URZ+0x28800], R3 ;  /* 0x02880003120075a7 */ /* 0x000726000800017f */
[----:B----4-:R-:W-:Y:S05]  /*8dd0*/  @!P0 NANOSLEEP.SYNCS 0x989680 ;  /* 0x009896800000895d */ /* 0x010fea0003900000 */
[----:B------:R-:W4:Y:S01]  /*8de0*/  @!P0 SYNCS.PHASECHK.TRANS64 P0, [R18+URZ+0x28800], R3 ;  /* 0x02880003120085a7 */ /* 0x000f22000800007f */
[----:B------:R-:W-:Y:S04]  /*8df0*/  BSSY B0, `(.L_x_8320) ;  /* 0x0000006000007945 */ /* 0x000fe80003800000 */
[----:B----4-:R-:W-:Y:S05]  /*8e00*/  @P0 BRA `(.L_x_8321) ;  /* 0x0000000000100947 */ /* 0x010fea0003800000 */
.L_x_8322:
[----:B----4-:R4:W0:Y:S02]  /*8e10*/  SYNCS.PHASECHK.TRANS64.TRYWAIT P0, [R18+URZ+0x28800], R3 ;  /* 0x02880003120075a7 */ /* 0x010824000800017f */
[----:B0-----:R-:W-:Y:S05]  /*8e20*/  @!P0 NANOSLEEP.SYNCS 0x989680 ;  /* 0x009896800000895d */ /* 0x001fea0003900000 */
[----:B------:R-:W0:Y:S02]  /*8e30*/  @!P0 SYNCS.PHASECHK.TRANS64 P0, [R18+URZ+0x28800], R3 ;  /* 0x02880003120085a7 */ /* 0x000e24000800007f */
[----:B0-----:R-:W-:Y:S05]  /*8e40*/  @!P0 BRA `(.L_x_8322) ;  /* 0xfffffffc00f08947 */ /* 0x001fea000383ffff */
.L_x_8321:
[----:B------:R-:W-:Y:S05]  /*8e50*/  BSYNC B0 ;  /* 0x0000000000007941 */ /* 0x000fea0003800000 */
.L_x_8320:
[----:B------:R-:W-:Y:S05]  /*8e60*/  BRA `(.L_x_8323) ;  /* 0x0000004c00a07947 */ /* 0x000fea0003800000 */
.L_x_8319:
[----:B------:R-:W-:Y:S01]  /*8e70*/  ISETP.NE.AND P0, PT, R25, RZ, PT ;  /* 0x000000ff1900720c */ /* 0x000fe20003f05270 */
[----:B------:R-:W-:Y:S01]  /*8e80*/  ULDC.64 UR4, c[0x0][0x3f8] ;  /* 0x0000fe0000047ab9 */ /* 0x000fe20000000a00 */
[----:B-----5:R-:W-:Y:S01]  /*8e90*/  SHF.R.S32.HI R0, RZ, 0x1f, R24 ;  /* 0x0000001fff007819 */ /* 0x020fe20000011418 */
[----:B------:R-:W-:Y:S01]  /*8ea0*/  ULDC.64 UR6, c[0x0][0x408] ;  /* 0x0001020000067ab9 */ /* 0x000fe20000000a00 */
[----:B------:R-:W-:-:S04]  /*8eb0*/  IMAD.WIDE.U32 R26, R24, UR4, RZ ;  /* 0x00000004181a7c25 */ /* 0x000fc8000f8e00ff */
[C---:B------:R-:W-:Y:S02]  /*8ec0*/  IMAD R3, R0.reuse, UR4, RZ ;  /* 0x0000000400037c24 */ /* 0x040fe4000f8e02ff */
[----:B------:R-:W-:Y:S02]  /*8ed0*/  IMAD R5, R0, UR6, RZ ;  /* 0x0000000600057c24 */ /* 0x000fe4000f8e02ff */
        /* <DEDUP_REMOVED lines=10> */
[----:B------:R3:W4:Y:S01]  /*8f80*/  LDC.64 R14, c[0x4][R0] ;  /* 0x01000000000e7b82 */ /* 0x0007220000000a00 */
        /* <DEDUP_REMOVED lines=8> */
[----:B--23--:R-:W-:-:S07]  /*9010*/  IMAD.MOV.U32 R13, RZ, RZ, RZ ;  /* 0x000000ffff0d7224 */ /* 0x00cfce00078e00ff */
[----:B------:R-:W-:-:S07]  /*9020*/  LEPC R20, `(.L_x_8324) ;  /* 0x000000001014794e */ /* 0x000fce0000000000 */
[----:B01--4-:R-:W-:Y:S05]  /*9030*/  CALL.ABS.NOINC R14 ;  /* 0x000000000e007343 */ /* 0x013fea0003c00000 */
.L_x_8324:
[----:B------:R-:W-:Y:S01]  /*9040*/  ULDC.U8 UR4, c[0x0][0x410] ;  /* 0x0001040000047ab9 */ /* 0x000fe20000000000 */
[----:B------:R-:W-:Y:S01]  /*9050*/  IMAD.IADD R57, R188, 0x1, R193 ;  /* 0x00000001bc397824 */ /* 0x000fe200078e02c1 */
[----:B------:R-:W-:Y:S01]  /*9060*/  ISETP.NE.AND P0, PT, RZ, UR4, PT ;  /* 0x00000004ff007c0c */ /* 0x000fe2000bf05270 */
[----:B------:R-:W-:Y:S02]  /*9070*/  BSSY B0, `(.L_x_8325) ;  /* 0x00004bf000007945 */ /* 0x000fe40003800000 */
[----:B------:R-:W-:-:S10]  /*9080*/  IMAD R3, R207, 0x20, R57 ;  /* 0x00000020cf037824 */ /* 0x000fd400078e0239 */
[----:B------:R-:W-:Y:S05]  /*9090*/  @!P0 BRA `(.L_x_8326) ;  /* 0x0000002400b88947 */ /* 0x000fea0003800000 */
[----:B------:R-:W3:Y:S01]  /*90a0*/  LDC R64, c[0x0][0x448] ;  /* 0x00011200ff407b82 */ /* 0x000ee20000000800 */
[----:B------:R-:W-:Y:S01]  /*90b0*/  ULDC.64 UR4, c[0x0][0x3f8] ;  /* 0x0000fe0000047ab9 */ /* 0x000fe20000000a00 */
[----:B------:R-:W-:Y:S01]  /*90c0*/  ULDC.64 UR6, c[0x0][0x408] ;  /* 0x0001020000067ab9 */ /* 0x000fe20000000a00 */
[----:B------:R-:W-:Y:S01]  /*90d0*/  MOV R11, R31 ;  /* 0x0000001f000b7202 */ /* 0x000fe20000000f00 */
[----:B------:R-:W-:Y:S02]  /*90e0*/  IMAD.MOV.U32 R8, RZ, RZ, R26 ;  /* 0x000000ffff087224 */ /* 0x000fe400078e001a */
[----:B------:R-:W-:Y:S02]  /*90f0*/  IMAD.MOV.U32 R9, RZ, RZ, R29 ;  /* 0x000000ffff097224 */ /* 0x000fe400078e001d */
[----:B------:R-:W-:Y:S01]  /*9100*/  IMAD.MOV.U32 R10, RZ, RZ, R24 ;  /* 0x000000ffff0a7224 */ /* 0x000fe200078e0018 */
[----:B---3--:R-:W-:-:S13]  /*9110*/  ISETP.NE.AND P0, PT, R64, 0x1, PT ;  /* 0x000000014000780c */ /* 0x008fda0003f05270 */
[----:B------:R-:W3:Y:S08]  /*9120*/  @P0 LDC R0, c[0x0][0x44c] ;  /* 0x00011300ff000b82 */ /* 0x000ef00000000800 */
[----:B------:R-:W4:Y:S01]  /*9130*/  @P0 LDC R5, c[0x0][0x450] ;  /* 0x00011400ff050b82 */ /* 0x000f220000000800 */
[----:B---3--:R-:W-:-:S05]  /*9140*/  @P0 IMAD.HI.U32 R0, R3, R0, RZ ;  /* 0x0000000003000227 */ /* 0x008fca00078e00ff */
[----:B----4-:R-:W-:-:S04]  /*9150*/  @P0 SHF.R.U32.HI R3, RZ, R5, R0 ;  /* 0x00000005ff030219 */ /* 0x010fc80000011600 */
[----:B------:R-:W-:Y:S01]  /*9160*/  SHF.R.S32.HI R0, RZ, 0x1f, R3 ;  /* 0x0000001fff007819 */ /* 0x000fe20000011403 */
[----:B------:R-:W-:-:S04]  /*9170*/  IMAD.WIDE.U32 R8, R3, UR4, R8 ;  /* 0x0000000403087c25 */ /* 0x000fc8000f8e0008 */
[C---:B------:R-:W-:Y:S02]  /*9180*/  IMAD R4, R0.reuse, UR4, RZ ;  /* 0x0000000400047c24 */ /* 0x040fe4000f8e02ff */
[----:B------:R-:W-:Y:S02]  /*9190*/  IMAD R0, R0, UR6, RZ ;  /* 0x0000000600007c24 */ /* 0x000fe4000f8e02ff */
[C---:B--2---:R-:W-:Y:S01]  /*91a0*/  IMAD R13, R3.reuse, UR5, R4 ;  /* 0x00000005030d7c24 */ /* 0x044fe2000f8e0204 */
        /* <DEDUP_REMOVED lines=12> */
[----:B------:R2:W3:Y:S04]  /*9270*/  SHFL.IDX PT, R0, R6, RZ, 0x181f ;  /* 0x00181fff06007589 */ /* 0x0004e800000e0000 */
[----:B------:R2:W4:Y:S04]  /*9280*/  SHFL.IDX PT, R3, R5, RZ, 0x181f ;  /* 0x00181fff05037589 */ /* 0x00052800000e0000 */
[----:B------:R2:W0:Y:S04]  /*9290*/  SHFL.IDX PT, R4, R8, RZ, 0x181f ;  /* 0x00181fff08047589 */ /* 0x00042800000e0000 */
[----:B------:R2:W0:Y:S02]  /*92a0*/  SHFL.IDX PT, R14, R7, RZ, 0x181f ;  /* 0x00181fff070e7589 */ /* 0x00042400000e0000 */
.L_x_8671:
[----:B------:R-:W-:Y:S01]  /*92b0*/  IMAD R64, R189, R64, RZ ;  /* 0x00000040bd407224 */ /* 0x000fe200078e02ff */
[----:B------:R-:W-:Y:S01]  /*92c0*/  BSSY B1, `(.L_x_8328) ;  /* 0x000001e000017945 */ /* 0x000fe20003800000 */
[----:B------:R-:W-:Y:S02]  /*92d0*/  CS2R R48, SRZ ;  /* 0x0000000000307805 */ /* 0x000fe4000001ff00 */
[----:B------:R-:W-:Y:S02]  /*92e0*/  CS2R R44, SRZ ;  /* 0x00000000002c7805 */ /* 0x000fe4000001ff00 */
[----:B-1----:R-:W-:Y:S02]  /*92f0*/  CS2R R46, SRZ ;  /* 0x00000000002e7805 */ /* 0x002fe4000001ff00 */
[----:B------:R-:W-:Y:S02]  /*9300*/  ISETP.GE.AND P0, PT, R57, R64, PT ;  /* 0x000000403900720c */ /* 0x000fe40003f06270 */
[----:B------:R-:W-:-:S11]  /*9310*/  CS2R R40, SRZ ;  /* 0x0000000000287805 */ /* 0x000fd6000001ff00 */
        /* <DEDUP_REMOVED lines=8> */
[C---:B------:R-:W-:Y:S01]  /*93a0*/  @!P5 IMAD.SHL.U32 R15, R186.reuse, 0x2, RZ ;  /* 0x00000002ba0fd824 */ /* 0x040fe200078e00ff */
[----:B------:R-:W-:Y:S02]  /*93b0*/  @!P5 SHF.L.U64.HI R9, R186, 0x1, R210 ;  /* 0x00000001ba09d819 */ /* 0x000fe400000102d2 */
[CC--:B----4-:R-:W-:Y:S02]  /*93c0*/  @!P4 IADD3 R10, P0, R3.reuse, R12.reuse, RZ ;  /* 0x0000000c030ac210 */ /* 0x0d0fe40007f1e0ff */
[----:B0-----:R-:W-:Y:S02]  /*93d0*/  @!P4 IADD3 R12, P1, R14, R12, RZ ;  /* 0x0000000c0e0cc210 */ /* 0x001fe40007f3e0ff */
[-C--:B------:R-:W-:Y:S01]  /*93e0*/  @!P5 IADD3 R20, P2, R3, R15.reuse, RZ ;  /* 0x0000000f0314d210 */ /* 0x080fe20007f5e0ff */
[----:B---3--:R-:W-:Y:S01]  /*93f0*/  @!P4 IMAD.X R11, R0, 0x1, R13, P0 ;  /* 0x00000001000bc824 */ /* 0x008fe200000e060d */
[----:B------:R-:W-:Y:S02]  /*9400*/  @!P5 IADD3 R14, P3, R14, R15, RZ ;  /* 0x0000000f0e0ed210 */ /* 0x000fe40007f7e0ff */
[----:B------:R-:W-:-:S02]  /*9410*/  CS2R R46, SRZ ;  /* 0x00000000002e7805 */ /* 0x000fc4000001ff00 */
[----:B------:R-:W-:Y:S01]  /*9420*/  CS2R R48, SRZ ;  /* 0x0000000000307805 */ /* 0x000fe2000001ff00 */
[--C-:B------:R-:W-:Y:S01]  /*9430*/  @!P5 IMAD.X R21, R0, 0x1, R9.reuse, P2 ;  /* 0x000000010015d824 */ /* 0x100fe200010e0609 */
[C---:B------:R-:W-:Y:S01]  /*9440*/  @!P4 IADD3.X R13, R4.reuse, R13, RZ, P1, !PT ;  /* 0x0000000d040dc210 */ /* 0x040fe20000ffe4ff */
[----:B------:R-:W-:Y:S01]  /*9450*/  @!P5 IMAD.X R15, R4, 0x1, R9, P3 ;  /* 0x00000001040fd824 */ /* 0x000fe200018e0609 */
[----:B------:R1:W5:Y:S04]  /*9460*/  @!P4 LD.E.64 R46, desc[UR54][R10.64] ;  /* 0x000000360a2ec980 */ /* 0x000368000c101b00 */
[----:B------:R1:W5:Y:S04]  /*9470*/  @!P5 LD.E.64 R40, desc[UR54][R20.64] ;  /* 0x000000361428d980 */ /* 0x000368000c101b00 */
[----:B------:R1:W5:Y:S04]  /*9480*/  @!P5 LD.E.64 R44, desc[UR54][R14.64] ;  /* 0x000000360e2cd980 */ /* 0x000368000c101b00 */
[----:B------:R1:W5:Y:S02]  /*9490*/  @!P4 LD.E.64 R48, desc[UR54][R12.64] ;  /* 0x000000360c30c980 */ /* 0x000364000c101b00 */
.L_x_8329:
[----:B------:R-:W-:Y:S05]  /*94a0*/  BSYNC B1 ;  /* 0x0000000000017941 */ /* 0x000fea0003800000 */
.L_x_8328:
[----:B---3-5:R-:W-:Y:S01]  /*94b0*/  IMAD.MOV.U32 R0, RZ, RZ, R48 ;  /* 0x000000ffff007224 */ /* 0x028fe200078e0030 */
[----:B------:R-:W-:Y:S01]  /*94c0*/  UMOV UR4, 0xffffffff ;  /* 0xffffffff00047882 */ /* 0x000fe20000000000 */
[----:B0-----:R-:W-:Y:S01]  /*94d0*/  IMAD.MOV.U32 R4, RZ, RZ, R44 ;  /* 0x000000ffff047224 */ /* 0x001fe200078e002c */
[----:B------:R-:W-:Y:S01]  /*94e0*/  CS2R R38, SRZ ;  /* 0x0000000000267805 */ /* 0x000fe2000001ff00 */
[----:B------:R-:W-:Y:S01]  /*94f0*/  IMAD.MOV.U32 R9, RZ, RZ, R45 ;  /* 0x000000ffff097224 */ /* 0x000fe200078e002d */
[----:B------:R-:W-:Y:S01]  /*9500*/  PRMT R65, R0, 0x7610, R65 ;  /* 0x0000761000417816 */ /* 0x000fe20000000041 */
[----:B----4-:R-:W-:Y:S01]  /*9510*/  IMAD.MOV.U32 R3, RZ, RZ, R49 ;  /* 0x000000ffff037224 */ /* 0x010fe200078e0031 */
        /* <DEDUP_REMOVED lines=12> */
[----:B------:R0:W3:Y:S04]  /*95e0*/  SHFL.IDX PT, R0, R6, 0x1, 0x181f ;  /* 0x00381f0006007f89 */ /* 0x0000e800000e0000 */
[----:B------:R0:W4:Y:S04]  /*95f0*/  SHFL.IDX PT, R3, R5, 0x1, 0x181f ;  /* 0x00381f0005037f89 */ /* 0x00012800000e0000 */
[----:B------:R0:W0:Y:S04]  /*9600*/  SHFL.IDX PT, R4, R8, 0x1, 0x181f ;  /* 0x00381f0008047f89 */ /* 0x00002800000e0000 */
[----:B-1----:R1:W0:Y:S02]  /*9610*/  SHFL.IDX PT, R14, R7, 0x1, 0x181f ;  /* 0x00381f00070e7f89 */ /* 0x00222400000e0000 */
.L_x_8677:
[----:B------:R-:W-:Y:S01]  /*9620*/  VIADD R9, R57, 0x20 ;  /* 0x0000002039097836 */ /* 0x000fe20000000000 */
[----:B------:R-:W-:Y:S01]  /*9630*/  BSSY B1, `(.L_x_8331) ;  /* 0x000001d000017945 */ /* 0x000fe20003800000 */
[----:B------:R-:W-:Y:S02]  /*9640*/  CS2R R34, SRZ ;  /* 0x0000000000227805 */ /* 0x000fe4000001ff00 */
[----:B------:R-:W-:Y:S02]  /*9650*/  CS2R R36, SRZ ;  /* 0x0000000000247805 */ /* 0x000fe4000001ff00 */
[----:B------:R-:W-:Y:S02]  /*9660*/  CS2R R32, SRZ ;  /* 0x0000000000207805 */ /* 0x000fe4000001ff00 */
[----:B------:R-:W-:-:S13]  /*9670*/  ISETP.GE.AND P0, PT, R9, R64, PT ;  /* 0x000000400900720c */ /* 0x000fda0003f06270 */
        /* <DEDUP_REMOVED lines=11> */
[-C--:B------:R-:W-:Y:S02]  /*9730*/  @!P5 IADD3 R20, P2, R3, R11.reuse, RZ ;  /* 0x0000000b0314d210 */ /* 0x080fe40007f5e0ff */
[C---:B0-----:R-:W-:Y:S02]  /*9740*/  @!P4 IADD3 R12, P1, R14.reuse, R12, RZ ;  /* 0x0000000c0e0cc210 */ /* 0x041fe40007f3e0ff */
[----:B------:R-:W-:Y:S01]  /*9750*/  @!P5 IADD3 R14, P3, R14, R11, RZ ;  /* 0x0000000b0e0ed210 */ /* 0x000fe20007f7e0ff */
[----:B---3--:R-:W-:Y:S01]  /*9760*/  @!P5 IMAD.X R21, R0, 0x1, R15, P2 ;  /* 0x000000010015d824 */ /* 0x008fe200010e060f */
[----:B------:R-:W-:-:S02]  /*9770*/  CS2R R36, SRZ ;  /* 0x0000000000247805 */ /* 0x000fc4000001ff00 */
[----:B------:R-:W-:Y:S02]  /*9780*/  CS2R R38, SRZ ;  /* 0x0000000000267805 */ /* 0x000fe4000001ff00 */
[----:B------:R-:W-:Y:S01]  /*9790*/  @!P4 IADD3.X R11, R0, R9, RZ, P0, !PT ;  /* 0x00000009000bc210 */ /* 0x000fe200007fe4ff */
[C---:B------:R-:W-:Y:S01]  /*97a0*/  @!P4 IMAD.X R13, R4.reuse, 0x1, R9, P1 ;  /* 0x00000001040dc824 */ /* 0x040fe200008e0609 */
[----:B------:R0:W5:Y:S01]  /*97b0*/  @!P5 LD.E.64 R32, desc[UR54][R20.64] ;  /* 0x000000361420d980 */ /* 0x000162000c101b00 */
[----:B------:R-:W-:-:S03]  /*97c0*/  @!P5 IMAD.X R15, R4, 0x1, R15, P3 ;  /* 0x00000001040fd824 */ /* 0x000fc600018e060f */
[----:B------:R0:W5:Y:S04]  /*97d0*/  @!P4 LD.E.64 R36, desc[UR54][R10.64] ;  /* 0x000000360a24c980 */ /* 0x000168000c101b00 */
[----:B------:R0:W5:Y:S04]  /*97e0*/  @!P5 LD.E.64 R34, desc[UR54][R14.64] ;  /* 0x000000360e22d980 */ /* 0x000168000c101b00 */
[----:B------:R0:W5:Y:S02]  /*97f0*/  @!P4 LD.E.64 R38, desc[UR54][R12.64] ;  /* 0x000000360c26c980 */ /* 0x000164000c101b00 */
.L_x_8332:
[----:B------:R-:W-:Y:S05]  /*9800*/  BSYNC B1 ;  /* 0x0000000000017941 */ /* 0x000fea0003800000 */
.L_x_8331:
[----:B----45:R-:W-:Y:S01]  /*9810*/  IMAD.MOV.U32 R3, RZ, RZ, R39 ;  /* 0x000000ffff037224 */ /* 0x030fe200078e0027 */
[----:B------:R-:W-:Y:S01]  /*9820*/  UMOV UR4, 0xffffffff ;  /* 0xffffffff00047882 */ /* 0x000fe20000000000 */
[----:B0-----:R-:W-:Y:S02]  /*9830*/  IMAD.MOV.U32 R4, RZ, RZ, R34 ;  /* 0x000000ffff047224 */ /* 0x001fe400078e0022 */
[----:B------:R-:W-:Y:S01]  /*9840*/  IMAD.MOV.U32 R9, RZ, RZ, R35 ;  /* 0x000000ffff097224 */ /* 0x000fe200078e0023 */
[----:B------:R-:W-:Y:S01]  /*9850*/  PRMT R55, R55, 0x5410, R3 ;  /* 0x0000541037377816 */ /* 0x000fe20000000003 */
[----:B---3--:R-:W-:Y:S02]  /*9860*/  IMAD.MOV.U32 R0, RZ, RZ, R38 ;  /* 0x000000ffff007224 */ /* 0x008fe400078e0026 */
        /* <DEDUP_REMOVED lines=8> */
[----:B------:R-:W-:Y:S01]  /*98f0*/  PRMT R52, R4, 0x5410, R9 ;  /* 0x0000541004347816 */ /* 0x000fe20000000009 */
[----:B------:R-:W-:Y:S06]  /*9900*/  BRA.DIV UR4, `(.L_x_8333) ;  /* 0x000001b604107947 */ /* 0x000fec000b800000 */
[----:B------:R0:W3:Y:S04]  /*9910*/  SHFL.IDX PT, R0, R6, 0x2, 0x181f ;  /* 0x00581f0006007f89 */ /* 0x0000e800000e0000 */
[----:B------:R0:W4:Y:S04]  /*9920*/  SHFL.IDX PT, R3, R5, 0x2, 0x181f ;  /* 0x00581f0005037f89 */ /* 0x00012800000e0000 */
[----:B------:R0:W0:Y:S04]  /*9930*/  SHFL.IDX PT, R4, R8, 0x2, 0x181f ;  /* 0x00581f0008047f89 */ /* 0x00002800000e0000 */
[----:B------:R0:W0:Y:S02]  /*9940*/  SHFL.IDX PT, R14, R7, 0x2, 0x181f ;  /* 0x00581f00070e7f89 */ /* 0x00002400000e0000 */
.L_x_8683:
[----:B------:R-:W-:Y:S01]  /*9950*/  VIADD R9, R57, 0x40 ;  /* 0x0000004039097836 */ /* 0x000fe20000000000 */
[----:B------:R-:W-:Y:S01]  /*9960*/  BSSY B1, `(.L_x_8334) ;  /* 0x000001e000017945 */ /* 0x000fe20003800000 */
[----:B------:R-:W-:Y:S02]  /*9970*/  CS2R R30, SRZ ;  /* 0x00000000001e7805 */ /* 0x000fe4000001ff00 */
[----:B------:R-:W-:Y:S02]  /*9980*/  CS2R R20, SRZ ;  /* 0x0000000000147805 */ /* 0x000fe4000001ff00 */
[----:B------:R-:W-:Y:S02]  /*9990*/  CS2R R28, SRZ ;  /* 0x00000000001c7805 */ /* 0x000fe4000001ff00 */
        /* <DEDUP_REMOVED lines=13> */
[C---:B0-----:R-:W-:Y:S02]  /*9a70*/  @!P4 IADD3 R12, P1, R14.reuse, R12, RZ ;  /* 0x0000000c0e0cc210 */ /* 0x041fe40007f3e0ff */
[-C--:B------:R-:W-:Y:S02]  /*9a80*/  @!P5 IADD3 R26, P2, R3, R11.reuse, RZ ;  /* 0x0000000b031ad210 */ /* 0x080fe40007f5e0ff */
[----:B------:R-:W-:Y:S02]  /*9a90*/  @!P5 IADD3 R14, P3, R14, R11, RZ ;  /* 0x0000000b0e0ed210 */ /* 0x000fe40007f7e0ff */
[----:B------:R-:W-:-:S02]  /*9aa0*/  CS2R R28, SRZ ;  /* 0x00000000001c7805 */ /* 0x000fc4000001ff00 */
[C---:B---3--:R-:W-:Y:S02]  /*9ab0*/  @!P5 IADD3.X R27, R0.reuse, R15, RZ, P2, !PT ;  /* 0x0000000f001bd210 */ /* 0x048fe400017fe4ff */
[----:B------:R-:W-:Y:S01]  /*9ac0*/  CS2R R30, SRZ ;  /* 0x00000000001e7805 */ /* 0x000fe2000001ff00 */
[--C-:B------:R-:W-:Y:S02]  /*9ad0*/  @!P4 IMAD.X R11, R0, 0x1, R9.reuse, P0 ;  /* 0x00000001000bc824 */ /* 0x100fe400000e0609 */
[C---:B------:R-:W-:Y:S01]  /*9ae0*/  @!P4 IMAD.X R13, R4.reuse, 0x1, R9, P1 ;  /* 0x00000001040dc824 */ /* 0x040fe200008e0609 */
[----:B------:R0:W5:Y:S01]  /*9af0*/  @!P5 LD.E.64 R24, desc[UR54][R26.64] ;  /* 0x000000361a18d980 */ /* 0x000162000c101b00 */
[----:B------:R-:W-:-:S03]  /*9b00*/  @!P5 IMAD.X R15, R4, 0x1, R15, P3 ;  /* 0x00000001040fd824 */ /* 0x000fc600018e060f */
[----:B------:R0:W5:Y:S04]  /*9b10*/  @!P4 LD.E.64 R28, desc[UR54][R10.64] ;  /* 0x000000360a1cc980 */ /* 0x000168000c101b00 */
[----:B------:R0:W5:Y:S04]  /*9b20*/  @!P5 LD.E.64 R20, desc[UR54][R14.64] ;  /* 0x000000360e14d980 */ /* 0x000168000c101b00 */
[----:B------:R0:W5:Y:S02]  /*9b30*/  @!P4 LD.E.64 R30, desc[UR54][R12.64] ;  /* 0x000000360c1ec980 */ /* 0x000164000c101b00 */
.L_x_8335:
[----:B------:R-:W-:Y:S05]  /*9b40*/  BSYNC B1 ;  /* 0x0000000000017941 */ /* 0x000fea0003800000 */
.L_x_8334:
[----:B---3-5:R-:W-:Y:S01]  /*9b50*/  IMAD.MOV.U32 R0, RZ, RZ, R30 ;  /* 0x000000ffff007224 */ /* 0x028fe200078e001e */
[----:B------:R-:W-:Y:S01]  /*9b60*/  MOV R9, R21 ;  /* 0x0000001500097202 */ /* 0x000fe20000000f00 */
[----:B----4-:R-:W-:Y:S01]  /*9b70*/  IMAD.MOV.U32 R3, RZ, RZ, R31 ;  /* 0x000000ffff037224 */ /* 0x010fe200078e001f */
[----:B------:R-:W-:Y:S01]  /*9b80*/  UMOV UR4, 0xffffffff ;  /* 0xffffffff00047882 */ /* 0x000fe20000000000 */
[----:B0-----:R-:W-:Y:S01]  /*9b90*/  IMAD.MOV.U32 R4, RZ, RZ, R20 ;  /* 0x000000ffff047224 */ /* 0x001fe200078e0014 */
[----:B------:R-:W-:Y:S02]  /*9ba0*/  CS2R R26, SRZ ;  /* 0x00000000001a7805 */ /* 0x000fe4000001ff00 */
[----:B------:R-:W-:Y:S01]  /*9bb0*/  PRMT R53, R0, 0x5410, R3 ;  /* 0x0000541000357816 */ /* 0x000fe20000000003 */
[----:B------:R-:W-:Y:S01]  /*9bc0*/  IMAD.MOV.U32 R0, RZ, RZ, R28 ;  /* 0x000000ffff007224 */ /* 0x000fe200078e001c */
[----:B------:R-:W-:Y:S01]  /*9bd0*/  PRMT R43, R4, 0x5410, R9 ;  /* 0x00005410042b7816 */ /* 0x000fe20000000009 */
[----:B------:R-:W-:-:S02]  /*9be0*/  IMAD.MOV.U32 R3, RZ, RZ, R29 ;  /* 0x000000ffff037224 */ /* 0x000fc400078e001d */
[----:B------:R-:W-:Y:S02]  /*9bf0*/  IMAD.MOV.U32 R4, RZ, RZ, R24 ;  /* 0x000000ffff047224 */ /* 0x000fe400078e0018 */
[----:B------:R-:W-:Y:S01]  /*9c00*/  IMAD.MOV.U32 R9, RZ, RZ, R25 ;  /* 0x000000ffff097224 */ /* 0x000fe200078e0019 */
[----:B------:R-:W-:-:S04]  /*9c10*/  PRMT R54, R0, 0x5410, R3 ;  /* 0x0000541000367816 */ /* 0x000fc80000000003 */
[----:B------:R-:W-:Y:S01]  /*9c20*/  PRMT R50, R4, 0x5410, R9 ;  /* 0x0000541004327816 */ /* 0x000fe20000000009 */
[----:B------:R-:W-:Y:S06]  /*9c30*/  BRA.DIV UR4, `(.L_x_8336) ;  /* 0x000001b204b47947 */ /* 0x000fec000b800000 */
[----:B------:R0:W3:Y:S04]  /*9c40*/  SHFL.IDX PT, R0, R6, 0x3, 0x181f ;  /* 0x00781f0006007f89 */ /* 0x0000e800000e0000 */
[----:B------:R0:W4:Y:S04]  /*9c50*/  SHFL.IDX PT, R3, R5, 0x3, 0x181f ;  /* 0x00781f0005037f89 */ /* 0x00012800000e0000 */
[----:B------:R0:W0:Y:S04]  /*9c60*/  SHFL.IDX PT, R4, R8, 0x3, 0x181f ;  /* 0x00781f0008047f89 */ /* 0x00002800000e0000 */
[----:B------:R0:W0:Y:S02]  /*9c70*/  SHFL.IDX PT, R14, R7, 0x3, 0x181f ;  /* 0x00781f00070e7f89 */ /* 0x00002400000e0000 */
.L_x_8689:
[----:B------:R-:W-:Y:S01]  /*9c80*/  VIADD R57, R57, 0x60 ;  /* 0x0000006039397836 */ /* 0x000fe20000000000 */
[----:B------:R-:W-:Y:S01]  /*9c90*/  BSSY B1, `(.L_x_8337) ;  /* 0x000001d000017945 */ /* 0x000fe20003800000 */
[----:B------:R-:W-:Y:S02]  /*9ca0*/  CS2R R10, SRZ ;  /* 0x00000000000a7805 */ /* 0x000fe4000001ff00 */
[----:B------:R-:W-:Y:S02]  /*9cb0*/  CS2R R12, SRZ ;  /* 0x00000000000c7805 */ /* 0x000fe4000001ff00 */
[----:B0-2---:R-:W-:Y:S02]  /*9cc0*/  CS2R R8, SRZ ;  /* 0x0000000000087805 */ /* 0x005fe4000001ff00 */
[----:B------:R-:W-:-:S13]  /*9cd0*/  ISETP.GE.AND P0, PT, R57, R64, PT ;  /* 0x000000403900720c */ /* 0x000fda0003f06270 */
[----:B------:R-:W-:Y:S05]  /*9ce0*/  @P0 BRA `(.L_x_8338) ;  /* 0x00000000005c0947 */ /* 0x000fea0003800000 */
[----:B------:R-:W-:Y:S01]  /*9cf0*/  ULDC UR4, c[0x0][0x3f4] ;  /* 0x0000fd0000047ab9 */ /* 0x000fe20000000800 */
[----:B------:R-:W-:Y:S02]  /*9d00*/  CS2R R8, SRZ ;  /* 0x0000000000087805 */ /* 0x000fe4000001ff00 */
[----:B------:R-:W-:Y:S02]  /*9d10*/  ISETP.GE.AND P4, PT, R22, UR4, PT ;  /* 0x0000000416007c0c */ /* 0x000fe4000bf86270 */
[----:B------:R-:W-:-:S11]  /*9d20*/  ISETP.GE.AND P5, PT, R186, UR4, PT ;  /* 0x00000004ba007c0c */ /* 0x000fd6000bfa6270 */
[C---:B------:R-:W-:Y:S01]  /*9d30*/  @!P4 IMAD.SHL.U32 R56, R22.reuse, 0x2, RZ ;  /* 0x000000021638c824 */ /* 0x040fe200078e00ff */
[----:B------:R-:W-:Y:S02]  /*9d40*/  @!P4 SHF.L.U64.HI R5, R22, 0x1, R23 ;  /* 0x000000011605c819 */ /* 0x000fe40000010217 */
[----:B------:R-:W-:Y:S02]  /*9d50*/  @!P5 SHF.L.U32 R15, R186, 0x1, RZ ;  /* 0x00000001ba0fd819 */ /* 0x000fe400000006ff */
[-C--:B----4-:R-:W-:Y:S02]  /*9d60*/  @!P4 IADD3 R6, P0, R3, R56.reuse, RZ ;  /* 0x000000380306c210 */ /* 0x090fe40007f1e0ff */
[----:B------:R-:W-:Y:S02]  /*9d70*/  @!P4 IADD3 R56, P1, R14, R56, RZ ;  /* 0x000000380e38c210 */ /* 0x000fe40007f3e0ff */
[----:B------:R-:W-:Y:S02]  /*9d80*/  @!P5 SHF.L.U64.HI R11, R186, 0x1, R210 ;  /* 0x00000001ba0bd819 */ /* 0x000fe400000102d2 */
[----:B------:R-:W-:-:S02]  /*9d90*/  CS2R R12, SRZ ;  /* 0x00000000000c7805 */ /* 0x000fc4000001ff00 */
[-C--:B------:R-:W-:Y:S02]  /*9da0*/  @!P5 IADD3 R62, P2, R3, R15.reuse, RZ ;  /* 0x0000000f033ed210 */ /* 0x080fe40007f5e0ff */
[----:B------:R-:W-:Y:S02]  /*9db0*/  CS2R R26, SRZ ;  /* 0x00000000001a7805 */ /* 0x000fe4000001ff00 */
[----:B------:R-:W-:Y:S01]  /*9dc0*/  @!P5 IADD3 R14, P3, R14, R15, RZ ;  /* 0x0000000f0e0ed210 */ /* 0x000fe20007f7e0ff */
[C---:B-1-3--:R-:W-:Y:S02]  /*9dd0*/  @!P4 IMAD.X R7, R0.reuse, 0x1, R5, P0 ;  /* 0x000000010007c824 */ /* 0x04afe400000e0605 */
[--C-:B------:R-:W-:Y:S02]  /*9de0*/  @!P5 IMAD.X R63, R0, 0x1, R11.reuse, P2 ;  /* 0x00000001003fd824 */ /* 0x100fe400010e060b */
[C---:B------:R-:W-:Y:S01]  /*9df0*/  @!P5 IMAD.X R15, R4.reuse, 0x1, R11, P3 ;  /* 0x00000001040fd824 */ /* 0x040fe200018e060b */
[----:B------:R-:W-:Y:S01]  /*9e00*/  CS2R R10, SRZ ;  /* 0x00000000000a7805 */ /* 0x000fe2000001ff00 */
[----:B------:R-:W-:Y:S01]  /*9e10*/  @!P4 IMAD.X R57, R4, 0x1, R5, P1 ;  /* 0x000000010439c824 */ /* 0x000fe200008e0605 */
[----:B------:R0:W5:Y:S04]  /*9e20*/  @!P5 LD.E.64 R8, desc[UR54][R62.64] ;  /* 0x000000363e08d980 */ /* 0x000168000c101b00 */
[----:B------:R0:W5:Y:S04]  /*9e30*/  @!P5 LD.E.64 R10, desc[UR54][R14.64] ;  /* 0x000000360e0ad980 */ /* 0x000168000c101b00 */
[----:B------:R0:W5:Y:S04]  /*9e40*/  @!P4 LD.E.64 R12, desc[UR54][R6.64] ;  /* 0x00000036060cc980 */ /* 0x000168000c101b00 */
[----:B------:R0:W5:Y:S02]  /*9e50*/  @!P4 LD.E.64 R26, desc[UR54][R56.64] ;  /* 0x00000036381ac980 */ /* 0x000164000c101b00 */
.L_x_8338:
[----:B------:R-:W-:Y:S05]  /*9e60*/  BSYNC B1 ;  /* 0x0000000000017941 */ /* 0x000fea0003800000 */
.L_x_8337:
[----:B------:R-:W-:Y:S01]  /*9e70*/  ULEA.HI UR4, UR37, UR37, URZ, 0x1 ;  /* 0x0000002525047291 */ /* 0x000fe2000f8f083f */
[----:B----45:R-:W-:Y:S01]  /*9e80*/  IMAD.MOV.U32 R3, RZ, RZ, R26 ;  /* 0x000000ffff037224 */ /* 0x030fe200078e001a */
[----:B------:R-:W-:Y:S01]  /*9e90*/  MOV R4, R27 ;  /* 0x0000001b00047202 */ /* 0x000fe20000000f00 */
[----:B0-----:R-:W-:Y:S01]  /*9ea0*/  IMAD.MOV.U32 R6, RZ, RZ, R12 ;  /* 0x000000ffff067224 */ /* 0x001fe200078e000c */
[----:B------:R-:W-:Y:S01]  /*9eb0*/  ULOP3.LUT UR4, UR4, 0xfffffffe, URZ, 0xc0, !UPT ;  /* 0xfffffffe04047892 */ /* 0x000fe2000f8ec03f */
[----:B-1----:R-:W-:Y:S01]  /*9ec0*/  IMAD.MOV.U32 R7, RZ, RZ, R13 ;  /* 0x000000ffff077224 */ /* 0x002fe200078e000d */
[----:B------:R-:W-:Y:S01]  /*9ed0*/  PRMT R15, R3, 0x5410, R4 ;  /* 0x00005410030f7816 */ /* 0x000fe20000000004 */
[----:B------:R-:W-:Y:S01]  /*9ee0*/  IMAD.MOV.U32 R3, RZ, RZ, R10 ;  /* 0x000000ffff037224 */ /* 0x000fe200078e000a */
[----:B------:R-:W-:Y:S01]  /*9ef0*/  UIADD3 UR4, UR37, -UR4, URZ ;  /* 0x8000000425047290 */ /* 0x000fe2000fffe03f */
[----:B------:R-:W-:Y:S01]  /*9f00*/  IMAD.MOV.U32 R4, RZ, RZ, R11 ;  /* 0x000000ffff047224 */ /* 0x000fe200078e000b */
[----:B---3--:R-:W-:Y:S01]  /*9f10*/  VIADDMNMX R0, R64, -R193, 0x80, PT ;  /* 0x0000008040007446 */ /* 0x008fe200038009c1 */
[----:B------:R-:W-:Y:S01]  /*9f20*/  BSSY B1, `(.L_x_8339) ;  /* 0x000000a000017945 */ /* 0x000fe20003800000 */
[----:B------:R-:W-:Y:S01]  /*9f30*/  PRMT R56, R6, 0x5410, R7 ;  /* 0x0000541006387816 */ /* 0x000fe20000000007 */
[----:B------:R-:W-:Y:S01]  /*9f40*/  IMAD.MOV.U32 R6, RZ, RZ, R9 ;  /* 0x000000ffff067224 */ /* 0x000fe200078e0009 */
[----:B------:R-:W-:Y:S01]  /*9f50*/  PRMT R3, R3, 0x5410, R4 ;  /* 0x0000541003037816 */ /* 0x000fe20000000004 */
[----:B------:R-:W-:Y:S01]  /*9f60*/  IMAD.U32 R5, RZ, RZ, UR4 ;  /* 0x00000004ff057e24 */ /* 0x000fe2000f8e00ff */
[----:B------:R-:W-:Y:S01]  /*9f70*/  ISETP.GE.AND P1, PT, R188, R0, PT ;  /* 0x00000000bc00720c */ /* 0x000fe20003f26270 */
[----:B------:R-:W-:-:S03]  /*9f80*/  IMAD.MOV.U32 R4, RZ, RZ, R8 ;  /* 0x000000ffff047224 */ /* 0x000fc600078e0008 */
[----:B------:R-:W-:-:S04]  /*9f90*/  SHF.L.U32 R5, R5, 0x1f, RZ ;  /* 0x0000001f05057819 */ /* 0x000fc800000006ff */
[----:B------:R-:W0:Y:S02]  /*9fa0*/  SYNCS.PHASECHK.TRANS64.TRYWAIT P0, [R18+URZ+0x28800], R5 ;  /* 0x02880005120075a7 */ /* 0x000e24000800017f */
[----:B0-----:R-:W-:Y:S05]  /*9fb0*/  @!P0 BRA `(.L_x_8340) ;  /* 0x000001b000448947 */ /* 0x001fea0003800000 */
.L_x_8690:
[----:B------:R-:W-:Y:S05]  /*9fc0*/  BSYNC B1 ;  /* 0x0000000000017941 */ /* 0x000fea0003800000 */
.L_x_8339:
[----:B------:R-:W-:Y:S01]  /*9fd0*/  BSSY B1, `(.L_x_8341) ;  /* 0x000005e000017945 */ /* 0x000fe20003800000 */
[----:B------:R-:W-:-:S03]  /*9fe0*/  PRMT R14, R4, 0x5410, R6 ;  /* 0x00005410040e7816 */ /* 0x000fc60000000006 */
[----:B------:R-:W-:Y:S05]  /*9ff0*/  @P1 BRA `(.L_x_8342) ;  /* 0x00000004006c1947 */ /* 0x000fea0003800000 */
[----:B0-----:R-:W0:Y:S01]  /*a000*/  LDC R5, c[0x0][0x3f4] ;  /* 0x0000fd00ff057b82 */ /* 0x001e220000000800 */
[----:B------:R-:W-:Y:S01]  /*a010*/  BSSY B2, `(.L_x_8343) ;  /* 0x000002e000027945 */ /* 0x000fe20003800000 */
[-C--:B0-----:R-:W-:Y:S02]  /*a020*/  ISETP.GE.AND P0, PT, R22, R5.reuse, PT ;  /* 0x000000051600720c */ /* 0x081fe40003f06270 */
[----:B------:R-:W-:-:S11]  /*a030*/  ISETP.GE.AND P1, PT, R186, R5, PT ;  /* 0x00000005ba00720c */ /* 0x000fd60003f26270 */
[----:B------:R-:W-:Y:S05]  /*a040*/  @P0 BRA `(.L_x_8344) ;  /* 0x0000000000a80947 */ /* 0x000fea0003800000 */
[----:B------:R-:W0:Y:S01]  /*a050*/  LDS.128 R4, [R205] ;  /* 0x00000000cd047984 */ /* 0x000e220000000c00 */
        /* <DEDUP_REMOVED lines=8> */
[----:B0-----:R-:W-:-:S02]  /*a0e0*/  HADD2.F32 R48, -RZ, R7.H0_H0 ;  /* 0x20000007ff307230 */ /* 0x001fc40000004100 */
[----:B------:R-:W-:Y:S02]  /*a0f0*/  HADD2.F32 R49, -RZ, R7.H1_H1 ;  /* 0x30000007ff317230 */ /* 0x000fe40000004100 */
[--C-:B------:R-:W-:Y:S02]  /*a100*/  HADD2.F32 R7, -RZ, R4.reuse.H0_H0 ;  /* 0x20000004ff077230 */ /* 0x100fe40000004100 */
[----:B------:R-:W-:Y:S02]  /*a110*/  HADD2.F32 R4, -RZ, R4.H1_H1 ;  /* 0x30000004ff047230 */ /* 0x000fe40000004100 */
[C---:B------:R-:W-:Y:S01]  /*a120*/  FMUL.FTZ R66, R49.reuse, R61 ;  /* 0x0000003d31427220 */ /* 0x040fe20000410000 */
[----:B------:R-:W-:Y:S01]  /*a130*/  FMUL.FTZ R65, R49, R63 ;  /* 0x0000003f31417220 */ /* 0x000fe20000410000 */
[--C-:B------:R-:W-:Y:S02]  /*a140*/  HADD2.F32 R46, -RZ, R6.reuse.H0_H0 ;  /* 0x20000006ff2e7230 */ /* 0x100fe40000004100 */
[----:B------:R-:W-:Y:S01]  /*a150*/  FMUL.FTZ R64, R4, R62 ;  /* 0x0000003e04407220 */ /* 0x000fe20000410000 */
[----:B------:R-:W-:-:S02]  /*a160*/  HADD2.F32 R47, -RZ, R6.H1_H1 ;  /* 0x30000006ff2f7230 */ /* 0x000fc40000004100 */
[C---:B------:R-:W-:Y:S01]  /*a170*/  FFMA.FTZ R68, R48.reuse, R63, R66 ;  /* 0x0000003f30447223 */ /* 0x040fe20000010042 */
[--C-:B------:R-:W-:Y:S02]  /*a180*/  HADD2.F32 R6, -RZ, R5.reuse.H0_H0 ;  /* 0x20000005ff067230 */ /* 0x100fe40000004100 */
[----:B------:R-:W-:Y:S01]  /*a190*/  FFMA.FTZ R65, R48, R61, -R65 ;  /* 0x0000003d30417223 */ /* 0x000fe20000010841 */
[-C--:B------:R-:W-:Y:S01]  /*a1a0*/  FMUL.FTZ R66, R4, R57.reuse ;  /* 0x0000003904427220 */ /* 0x080fe20000410000 */
[C---:B------:R-:W-:Y:S01]  /*a1b0*/  FFMA.FTZ R64, R7.reuse, R57, -R64 ;  /* 0x0000003907407223 */ /* 0x040fe20000010840 */
[----:B------:R-:W-:Y:S02]  /*a1c0*/  HADD2.F32 R5, -RZ, R5.H1_H1 ;  /* 0x30000005ff057230 */ /* 0x000fe40000004100 */
[--C-:B------:R-:W-:Y:S02]  /*a1d0*/  HADD2.F32 R57, -RZ, R70.reuse.H0_H0 ;  /* 0x20000046ff397230 */ /* 0x100fe40000004100 */
[----:B------:R-:W-:Y:S01]  /*a1e0*/  FFMA.FTZ R61, R7, R62, R66 ;  /* 0x0000003e073d7223 */ /* 0x000fe20000010042 */
[----:B------:R-:W-:-:S02]  /*a1f0*/  HADD2.F32 R48, -RZ, R70.H1_H1 ;  /* 0x30000046ff307230 */ /* 0x000fc40000004100 */
        /* <DEDUP_REMOVED lines=15> */
.L_x_8344:
[----:B------:R-:W-:Y:S05]  /*a2f0*/  BSYNC B2 ;  /* 0x0000000000027941 */ /* 0x000fea0003800000 */
.L_x_8343:
[----:B------:R-:W-:Y:S05]  /*a300*/  @P1 BRA `(.L_x_8342) ;  /* 0x0000000000a81947 */ /* 0x000fea0003800000 */
[----:B0-----:R-:W0:Y:S01]  /*a310*/  LDS.128 R4, [R205+0x4000] ;  /* 0x00400000cd047984 */ /* 0x001e220000000c00 */
[----:B------:R-:W-:Y:S01]  /*a320*/  SHF.R.U32.HI R48, RZ, 0x10, R45 ;  /* 0x00000010ff307819 */ /* 0x000fe2000001162d */
[--C-:B------:R-:W-:Y:S01]  /*a330*/  HADD2.F32 R46, -RZ, R60.reuse.H1_H1 ;  /* 0x3000003cff2e7230 */ /* 0x100fe20000004100 */
[----:B------:R-:W-:Y:S01]  /*a340*/  SHF.R.U32.HI R47, RZ, 0x10, R41 ;  /* 0x00000010ff2f7819 */ /* 0x000fe20000011629 */
        /* <DEDUP_REMOVED lines=38> */
.L_x_8342:
[----:B------:R-:W-:Y:S05]  /*a5b0*/  BSYNC B1 ;  /* 0x0000000000017941 */ /* 0x000fea0003800000 */
.L_x_8341:
[----:B------:R-:W-:Y:S01]  /*a5c0*/  ISETP.GE.AND P0, PT, R217, R0, PT ;  /* 0x00000000d900720c */ /* 0x000fe20003f06270 */
[----:B------:R-:W-:-:S12]  /*a5d0*/  BSSY B1, `(.L_x_8345) ;  /* 0x000005d000017945 */ /* 0x000fd80003800000 */
[----:B------:R-:W-:Y:S05]  /*a5e0*/  @P0 BRA `(.L_x_8346) ;  /* 0x00000004006c0947 */ /* 0x000fea0003800000 */
[----:B01----:R-:W0:Y:S01]  /*a5f0*/  LDC R5, c[0x0][0x3f4] ;  /* 0x0000fd00ff057b82 */ /* 0x003e220000000800 */
[----:B------:R-:W-:Y:S01]  /*a600*/  BSSY B2, `(.L_x_8347) ;  /* 0x000002e000027945 */ /* 0x000fe20003800000 */
[-C--:B0-----:R-:W-:Y:S02]  /*a610*/  ISETP.GE.AND P0, PT, R22, R5.reuse, PT ;  /* 0x000000051600720c */ /* 0x081fe40003f06270 */
[----:B------:R-:W-:-:S11]  /*a620*/  ISETP.GE.AND P1, PT, R186, R5, PT ;  /* 0x00000005ba00720c */ /* 0x000fd60003f26270 */
[----:B------:R-:W-:Y:S05]  /*a630*/  @P0 BRA `(.L_x_8348) ;  /* 0x0000000000a80947 */ /* 0x000fea0003800000 */
[----:B------:R-:W0:Y:S01]  /*a640*/  LDS.128 R4, [R205+0x1000] ;  /* 0x00100000cd047984 */ /* 0x000e220000000c00 */
        /* <DEDUP_REMOVED lines=41> */
.L_x_8348:
[----:B------:R-:W-:Y:S05]  /*a8e0*/  BSYNC B2 ;  /* 0x0000000000027941 */ /* 0x000fea0003800000 */
.L_x_8347:
[----:B------:R-:W-:Y:S05]  /*a8f0*/  @P1 BRA `(.L_x_8346) ;  /* 0x0000000000a81947 */ /* 0x000fea0003800000 */
[----:B0-----:R-:W0:Y:S01]  /*a900*/  LDS.128 R4, [R205+0x5000] ;  /* 0x00500000cd047984 */ /* 0x001e220000000c00 */
        /* <DEDUP_REMOVED lines=41> */
.L_x_8346:
[----:B------:R-:W-:Y:S05]  /*aba0*/  BSYNC B1 ;  /* 0x0000000000017941 */ /* 0x000fea0003800000 */
.L_x_8345:
[----:B------:R-:W-:Y:S01]  /*abb0*/  ISETP.GE.AND P0, PT, R216, R0, PT ;  /* 0x00000000d800720c */ /* 0x000fe20003f06270 */
[----:B------:R-:W-:-:S12]  /*abc0*/  BSSY B1, `(.L_x_8349) ;  /* 0x000005d000017945 */ /* 0x000fd80003800000 */
[----:B------:R-:W-:Y:S05]  /*abd0*/  @P0 BRA `(.L_x_8350) ;  /* 0x00000004006c0947 */ /* 0x000fea0003800000 */
[----:B012---:R-:W0:Y:S01]  /*abe0*/  LDC R5, c[0x0][0x3f4] ;  /* 0x0000fd00ff057b82 */ /* 0x007e220000000800 */
[----:B------:R-:W-:Y:S01]  /*abf0*/  BSSY B2, `(.L_x_8351) ;  /* 0x000002e000027945 */ /* 0x000fe20003800000 */
[-C--:B0-----:R-:W-:Y:S02]  /*ac00*/  ISETP.GE.AND P0, PT, R22, R5.reuse, PT ;  /* 0x000000051600720c */ /* 0x081fe40003f06270 */
[----:B------:R-:W-:-:S11]  /*ac10*/  ISETP.GE.AND P1, PT, R186, R5, PT ;  /* 0x00000005ba00720c */ /* 0x000fd60003f26270 */
[----:B------:R-:W-:Y:S05]  /*ac20*/  @P0 BRA `(.L_x_8352) ;  /* 0x0000000000a80947 */ /* 0x000fea0003800000 */
        /* <DEDUP_REMOVED lines=42> */
.L_x_8352:
[----:B------:R-:W-:Y:S05]  /*aed0*/  BSYNC B2 ;  /* 0x0000000000027941 */ /* 0x000fea0003800000 */
.L_x_8351:
[----:B------:R-:W-:Y:S05]  /*aee0*/  @P1 BRA `(.L_x_8350) ;  /* 0x0000000000a81947 */ /* 0x000fea0003800000 */
[----:B0-----:R-:W0:Y:S01]  /*aef0*/  LDS.128 R4, [R205+0x6000] ;  /* 0x00600000cd047984 */ /* 0x001e220000000c00 */
        /* <DEDUP_REMOVED lines=41> */
.L_x_8350:
[----:B------:R-:W-:Y:S05]  /*b190*/  BSYNC B1 ;  /* 0x0000000000017941 */ /* 0x000fea0003800000 */
.L_x_8349:
[----:B------:R-:W-:-:S13]  /*b1a0*/  ISETP.GE.AND P0, PT, R215, R0, PT ;  /* 0x00000000d700720c */ /* 0x000fda0003f06270 */
[----:B------:R-:W-:Y:S05]  /*b1b0*/  @P0 BRA `(.L_x_8353) ;  /* 0x0000002800a80947 */ /* 0x000fea0003800000 */
[----:B0123--:R-:W0:Y:S01]  /*b1c0*/  LDC R5, c[0x0][0x3f4] ;  /* 0x0000fd00ff057b82 */ /* 0x00fe220000000800 */
[----:B------:R-:W-:Y:S01]  /*b1d0*/  BSSY B1, `(.L_x_8354) ;  /* 0x000002e000017945 */ /* 0x000fe20003800000 */
[-C--:B0-----:R-:W-:Y:S02]  /*b1e0*/  ISETP.GE.AND P0, PT, R22, R5.reuse, PT ;  /* 0x000000051600720c */ /* 0x081fe40003f06270 */
[----:B------:R-:W-:-:S11]  /*b1f0*/  ISETP.GE.AND P1, PT, R186, R5, PT ;  /* 0x00000005ba00720c */ /* 0x000fd60003f26270 */
[----:B------:R-:W-:Y:S05]  /*b200*/  @P0 BRA `(.L_x_8355) ;  /* 0x0000000000a80947 */ /* 0x000fea0003800000 */
[----:B------:R-:W0:Y:S01]  /*b210*/  LDS.128 R4, [R205+0x3000] ;  /* 0x00300000cd047984 */ /* 0x000e220000000c00 */
[----:B------:R-:W-:Y:S01]  /*b220*/  SHF.R.U32.HI R24, RZ, 0x10, R13 ;  /* 0x00000010ff187819 */ /* 0x000fe2000001160d */
[----:B------:R-:W-:Y:S01]  /*b230*/  HADD2.F32 R21, -RZ, R56.H0_H0 ;  /* 0x20000038ff157230 */ /* 0x000fe20000004100 */
[--C-:B------:R-:W-:Y:S01]  /*b240*/  SHF.R.U64 R30, R26, 0x10, R27.reuse ;  /* 0x000000101a1e7819 */ /* 0x100fe2000000121b */
[--C-:B------:R-:W-:Y:S01]  /*b250*/  HADD2.F32 R25, -RZ, R15.reuse.H0_H0 ;  /* 0x2000000fff197230 */ /* 0x100fe20000004100 */
[----:B------:R-:W-:Y:S01]  /*b260*/  SHF.R.U32.HI R26, RZ, 0x10, R27 ;  /* 0x00000010ff1a7819 */ /* 0x000fe2000001161b */
[----:B------:R-:W-:Y:S01]  /*b270*/  HADD2.F32 R24, -RZ, R24.H0_H0 ;  /* 0x20000018ff187230 */ /* 0x000fe20000004100 */
[----:B------:R-:W-:Y:S01]  /*b280*/  SHF.R.U64 R32, R12, 0x10, R13 ;  /* 0x000000100c207819 */ /* 0x000fe2000000120d */
[----:B------:R-:W-:Y:S02]  /*b290*/  HADD2.F32 R15, -RZ, R15.H1_H1 ;  /* 0x3000000fff0f7230 */ /* 0x000fe40000004100 */
        /* <DEDUP_REMOVED lines=9> */
[C---:B------:R-:W-:Y:S01]  /*b330*/  FFMA.FTZ R31, R13.reuse, R26, R29 ;  /* 0x0000001a0d1f7223 */ /* 0x040fe2000001001d */
[----:B------:R-:W-:Y:S02]  /*b340*/  HADD2.F32 R12, -RZ, R6.H1_H1 ;  /* 0x30000006ff0c7230 */ /* 0x000fe40000004100 */
[C---:B------:R-:W-:Y:S01]  /*b350*/  FMUL.FTZ R27, R4.reuse, R25 ;  /* 0x00000019041b7220 */ /* 0x040fe20000410000 */
[--C-:B------:R-:W-:Y:S02]  /*b360*/  HADD2.F32 R6, -RZ, R5.reuse.H0_H0 ;  /* 0x20000005ff067230 */ /* 0x100fe40000004100 */
[----:B------:R-:W-:Y:S01]  /*b370*/  FFMA.FTZ R28, R13, R24, -R28 ;  /* 0x000000180d1c7223 */ /* 0x000fe2000001081c */
[-C--:B------:R-:W-:Y:S01]  /*b380*/  FMUL.FTZ R29, R4, R21.reuse ;  /* 0x00000015041d7220 */ /* 0x080fe20000410000 */
[----:B------:R-:W-:Y:S02]  /*b390*/  HADD2.F32 R5, -RZ, R5.H1_H1 ;  /* 0x30000005ff057230 */ /* 0x000fe40000004100 */
[----:B------:R-:W-:Y:S01]  /*b3a0*/  FFMA.FTZ R27, R0, R21, -R27 ;  /* 0x00000015001b7223 */ /* 0x000fe2000001081b */
[----:B------:R-:W-:-:S02]  /*b3b0*/  HADD2.F32 R13, -RZ, R30.H0_H0 ;  /* 0x2000001eff0d7230 */ /* 0x000fc40000004100 */
[C---:B------:R-:W-:Y:S01]  /*b3c0*/  FMUL.FTZ R20, R12.reuse, R15 ;  /* 0x0000000f0c147220 */ /* 0x040fe20000410000 */
[----:B------:R-:W-:Y:S02]  /*b3d0*/  HADD2.F32 R4, -RZ, R32.H0_H0 ;  /* 0x20000020ff047230 */ /* 0x000fe40000004100 */
[-C--:B------:R-:W-:Y:S01]  /*b3e0*/  FMUL.FTZ R24, R12, R56.reuse ;  /* 0x000000380c187220 */ /* 0x080fe20000410000 */
[----:B------:R-:W-:Y:S01]  /*b3f0*/  FFMA.FTZ R0, R0, R25, R29 ;  /* 0x0000001900007223 */ /* 0x000fe2000001001d */
[----:B------:R-:W-:Y:S01]  /*b400*/  FMUL.FTZ R21, R5, R13 ;  /* 0x0000000d05157220 */ /* 0x000fe20000410000 */
[----:B------:R-:W-:Y:S01]  /*b410*/  FFMA.FTZ R20, R7, R56, -R20 ;  /* 0x0000003807147223 */ /* 0x000fe20000010814 */
        /* <DEDUP_REMOVED lines=9> */
.L_x_8355:
[----:B------:R-:W-:Y:S05]  /*b4b0*/  BSYNC B1 ;  /* 0x0000000000017941 */ /* 0x000fea0003800000 */
.L_x_8354:
[----:B------:R-:W-:Y:S05]  /*b4c0*/  @P1 BRA `(.L_x_8353) ;  /* 0x0000002400e41947 */ /* 0x000fea0003800000 */
[----:B0-----:R-:W0:Y:S01]  /*b4d0*/  LDS.128 R4, [R205+0x7000] ;  /* 0x00700000cd047984 */ /* 0x001e220000000c00 */
        /* <DEDUP_REMOVED lines=13> */
[----:B------:R-:W-:Y:S01]  /*b5b0*/  FMUL.FTZ R10, R10, R12 ;  /* 0x0000000c0a0a7220 */ /* 0x000fe20000410000 */
[----:B------:R-:W-:-:S02]  /*b5c0*/  HADD2.F32 R4, -RZ, R4.H1_H1 ;  /* 0x30000004ff047230 */ /* 0x000fc40000004100 */
[C---:B------:R-:W-:Y:S01]  /*b5d0*/  FFMA.FTZ R20, R9.reuse, R12, -R20 ;  /* 0x0000000c09147223 */ /* 0x040fe20000010814 */
[----:B------:R-:W-:Y:S01]  /*b5e0*/  FFMA.FTZ R25, R9, R15, R10 ;  /* 0x0000000f09197223 */ /* 0x000fe2000001000a */
[--C-:B------:R-:W-:Y:S02]  /*b5f0*/  HADD2.F32 R7, -RZ, R6.reuse.H0_H0 ;  /* 0x20000006ff077230 */ /* 0x100fe40000004100 */
[C---:B------:R-:W-:Y:S01]  /*b600*/  FMUL.FTZ R21, R4.reuse, R13 ;  /* 0x0000000d04157220 */ /* 0x040fe20000410000 */
[----:B------:R-:W-:Y:S02]  /*b610*/  HADD2.F32 R8, -RZ, R6.H1_H1 ;  /* 0x30000006ff087230 */ /* 0x000fe40000004100 */
[-C--:B------:R-:W-:Y:S01]  /*b620*/  FMUL.FTZ R15, R4, R11.reuse ;  /* 0x0000000b040f7220 */ /* 0x080fe20000410000 */
[----:B------:R-:W-:Y:S02]  /*b630*/  HADD2.F32 R9, -RZ, R3.H1_H1 ;  /* 0x30000003ff097230 */ /* 0x000fe40000004100 */
[----:B------:R-:W-:Y:S01]  /*b640*/  FFMA.FTZ R21, R0, R11, -R21 ;  /* 0x0000000b00157223 */ /* 0x000fe20000010815 */
[----:B------:R-:W-:-:S02]  /*b650*/  HADD2.F32 R6, -RZ, R5.H0_H0 ;  /* 0x20000005ff067230 */ /* 0x000fc40000004100 */
[----:B------:R-:W-:Y:S01]  /*b660*/  FFMA.FTZ R0, R0, R13, R15 ;  /* 0x0000000d00007223 */ /* 0x000fe2000001000f */
[----:B------:R-:W-:Y:S02]  /*b670*/  HADD2.F32 R5, -RZ, R5.H1_H1 ;  /* 0x30000005ff057230 */ /* 0x000fe40000004100 */
[CC--:B------:R-:W-:Y:S01]  /*b680*/  FMUL.FTZ R10, R8.reuse, R9.reuse ;  /* 0x00000009080a7220 */ /* 0x0c0fe20000410000 */
[----:B------:R-:W-:Y:S02]  /*b690*/  HADD2.F32 R4, -RZ, R24.H0_H0 ;  /* 0x20000018ff047230 */ /* 0x000fe40000004100 */
[-C--:B------:R-:W-:Y:S01]  /*b6a0*/  FMUL.FTZ R8, R8, R14.reuse ;  /* 0x0000000e08087220 */ /* 0x080fe20000410000 */
[----:B------:R-:W-:Y:S02]  /*b6b0*/  HADD2.F32 R3, -RZ, R26.H0_H0 ;  /* 0x2000001aff037230 */ /* 0x000fe40000004100 */
[----:B------:R-:W-:Y:S01]  /*b6c0*/  FFMA.FTZ R10, R7, R14, -R10 ;  /* 0x0000000e070a7223 */ /* 0x000fe2000001080a */
[----:B------:R-:W-:Y:S01]  /*b6d0*/  FMUL.FTZ R11, R5, R4 ;  /* 0x00000004050b7220 */ /* 0x000fe20000410000 */
[----:B------:R-:W-:Y:S01]  /*b6e0*/  FFMA.FTZ R9, R7, R9, R8 ;  /* 0x0000000907097223 */ /* 0x000fe20000010008 */
[-C--:B------:R-:W-:Y:S01]  /*b6f0*/  FMUL.FTZ R13, R5, R3.reuse ;  /* 0x00000003050d7220 */ /* 0x080fe20000410000 */
[----:B------:R-:W-:Y:S01]  /*b700*/  F2FP.F16.F32.PACK_AB R7, R25, R20 ;  /* 0x000000141907723e */ /* 0x000fe200000000ff */
[----:B------:R-:W-:-:S02]  /*b710*/  FFMA.FTZ R5, R6, R3, -R11 ;  /* 0x0000000306057223 */ /* 0x000fc4000001080b */
[----:B------:R-:W-:Y:S01]  /*b720*/  FFMA.FTZ R8, R6, R4, R13 ;  /* 0x0000000406087223 */ /* 0x000fe2000001000d */
[----:B------:R-:W-:Y:S02]  /*b730*/  F2FP.F16.F32.PACK_AB R6, R9, R10 ;  /* 0x0000000a0906723e */ /* 0x000fe400000000ff */
[----:B------:R-:W-:Y:S02]  /*b740*/  F2FP.F16.F32.PACK_AB R4, R0, R21 ;  /* 0x000000150004723e */ /* 0x000fe400000000ff */
[----:B------:R-:W-:-:S05]  /*b750*/  F2FP.F16.F32.PACK_AB R5, R8, R5 ;  /* 0x000000050805723e */ /* 0x000fca00000000ff */
[----:B------:R0:W-:Y:S01]  /*b760*/  STS.128 [R205+0x7000], R4 ;  /* 0x00700004cd007388 */ /* 0x0001e20000000c00 */
[----:B------:R-:W-:Y:S05]  /*b770*/  BRA `(.L_x_8353) ;  /* 0x0000002400387947 */ /* 0x000fea0003800000 */
.L_x_8326:
[----:B------:R-:W3:Y:S01]  /*b780*/  LDC R0, c[0x0][0x448] ;  /* 0x00011200ff007b82 */ /* 0x000ee20000000800 */
[----:B------:R-:W-:Y:S01]  /*b790*/  ULDC.64 UR4, c[0x0][0x3f8] ;  /* 0x0000fe0000047ab9 */ /* 0x000fe20000000a00 */
[----:B------:R-:W-:Y:S01]  /*b7a0*/  MOV R27, R29 ;  /* 0x0000001d001b7202 */ /* 0x000fe20000000f00 */
[----:B------:R-:W-:Y:S01]  /*b7b0*/  ULDC.64 UR6, c[0x0][0x408] ;  /* 0x0001020000067ab9 */ /* 0x000fe20000000a00 */
        /* <DEDUP_REMOVED lines=23> */
[----:B------:R-:W3:Y:S01]  /*b930*/  LDC R56, c[0x0][0x3f4] ;  /* 0x0000fd00ff387b82 */ /* 0x000ee20000000800 */
[----:B------:R-:W4:Y:S01]  /*b940*/  SHFL.IDX PT, R4, R10, RZ, 0x181f ;  /* 0x00181fff0a047589 */ /* 0x000f2200000e0000 */
[----:B------:R-:W-:-:S03]  /*b950*/  IMAD R0, R189, R0, RZ ;  /* 0x00000000bd007224 */ /* 0x000fc600078e02ff */
[----:B------:R-:W5:Y:S04]  /*b960*/  SHFL.IDX PT, R3, R43, RZ, 0x181f ;  /* 0x00181fff2b037589 */ /* 0x000f6800000e0000 */
[----:B------:R-:W0:Y:S04]  /*b970*/  SHFL.IDX PT, R14, R44, RZ, 0x181f ;  /* 0x00181fff2c0e7589 */ /* 0x000e2800000e0000 */
[----:B------:R-:W1:Y:S01]  /*b980*/  SHFL.IDX PT, R5, R45, RZ, 0x181f ;  /* 0x00181fff2d057589 */ /* 0x000e6200000e0000 */
[----:B---3--:R-:W-:-:S04]  /*b990*/  ISETP.GE.AND P0, PT, R16, R56, PT ;  /* 0x000000381000720c */ /* 0x008fc80003f06270 */
[----:B------:R-:W-:-:S13]  /*b9a0*/  ISETP.GE.OR P1, PT, R57, R0, P0 ;  /* 0x000000003900720c */ /* 0x000fda0000726670 */
[C---:B------:R-:W-:Y:S01]  /*b9b0*/  @!P1 IMAD.SHL.U32 R7, R16.reuse, 0x2, RZ ;  /* 0x0000000210079824 */ /* 0x040fe200078e00ff */
[----:B------:R-:W-:-:S04]  /*b9c0*/  @!P1 SHF.L.U64.HI R6, R16, 0x1, R17 ;  /* 0x0000000110069819 */ /* 0x000fc80000010211 */
[----:B----4-:R-:W-:-:S05]  /*b9d0*/  @!P1 IADD3 R4, P2, R4, R7, RZ ;  /* 0x0000000704049210 */ /* 0x010fca0007f5e0ff */
[----:B-----5:R-:W-:Y:S02]  /*b9e0*/  @!P1 IMAD.X R3, R3, 0x1, R6, P2 ;  /* 0x0000000103039824 */ /* 0x020fe400010e0606 */
[----:B------:R-:W-:-:S03]  /*b9f0*/  @!P1 IMAD.MOV.U32 R24, RZ, RZ, R4 ;  /* 0x000000ffff189224 */ /* 0x000fc600078e0004 */
[----:B------:R-:W-:-:S06]  /*ba00*/  @!P1 MOV R25, R3 ;  /* 0x0000000300199202 */ /* 0x000fcc0000000f00 */
[----:B------:R-:W3:Y:S01]  /*ba10*/  @!P1 LD.E.128 R24, desc[UR54][R24.64] ;  /* 0x0000003618189980 */ /* 0x000ee2000c101d00 */
[----:B0-----:R-:W-:-:S05]  /*ba20*/  @!P1 IADD3 R14, P2, R14, R7, RZ ;  /* 0x000000070e0e9210 */ /* 0x001fca0007f5e0ff */
[----:B-1----:R-:W-:Y:S02]  /*ba30*/  @!P1 IMAD.X R5, R5, 0x1, R6, P2 ;  /* 0x0000000105059824 */ /* 0x002fe400010e0606 */
[----:B------:R-:W-:-:S06]  /*ba40*/  @!P1 IMAD.MOV.U32 R4, RZ, RZ, R14 ;  /* 0x000000ffff049224 */ /* 0x000fcc00078e000e */
[----:B------:R-:W4:Y:S01]  /*ba50*/  @!P1 LD.E.128 R4, desc[UR54][R4.64] ;  /* 0x0000003604049980 */ /* 0x000f22000c101d00 */
[----:B------:R-:W-:Y:S02]  /*ba60*/  CS2R R48, SRZ ;  /* 0x0000000000307805 */ /* 0x000fe4000001ff00 */
[----:B------:R-:W-:Y:S02]  /*ba70*/  CS2R R50, SRZ ;  /* 0x0000000000327805 */ /* 0x000fe4000001ff00 */
[----:B------:R-:W-:Y:S01]  /*ba80*/  CS2R R36, SRZ ;  /* 0x0000000000247805 */ /* 0x000fe2000001ff00 */
[----:B------:R0:W1:Y:S01]  /*ba90*/  SHFL.IDX PT, R9, R45, 0x1, 0x181f ;  /* 0x00381f002d097f89 */ /* 0x00006200000e0000 */
[----:B------:R-:W-:-:S03]  /*baa0*/  CS2R R20, SRZ ;  /* 0x0000000000147805 */ /* 0x000fc6000001ff00 */
[----:B------:R0:W0:Y:S01]  /*bab0*/  SHFL.IDX PT, R14, R44, 0x1, 0x181f ;  /* 0x00381f002c0e7f89 */ /* 0x00002200000e0000 */
[----:B---3--:R-:W-:Y:S01]  /*bac0*/  @!P1 IMAD.MOV.U32 R48, RZ, RZ, R24 ;  /* 0x000000ffff309224 */ /* 0x008fe200078e0018 */
[----:B------:R-:W-:Y:S01]  /*bad0*/  @!P1 MOV R50, R26 ;  /* 0x0000001a00329202 */ /* 0x000fe20000000f00 */
[----:B------:R-:W-:Y:S01]  /*bae0*/  @!P1 IMAD.MOV.U32 R49, RZ, RZ, R25 ;  /* 0x000000ffff319224 */ /* 0x000fe200078e0019 */
[----:B------:R-:W-:Y:S01]  /*baf0*/  CS2R R24, SRZ ;  /* 0x0000000000187805 */ /* 0x000fe2000001ff00 */
[----:B------:R-:W-:Y:S02]  /*bb00*/  IMAD.MOV.U32 R3, RZ, RZ, R48 ;  /* 0x000000ffff037224 */ /* 0x000fe400078e0030 */
[----:B------:R-:W-:Y:S02]  /*bb10*/  IMAD.MOV.U32 R8, RZ, RZ, R49 ;  /* 0x000000ffff087224 */ /* 0x000fe400078e0031 */
[----:B------:R-:W-:Y:S01]  /*bb20*/  @!P1 IMAD.MOV.U32 R51, RZ, RZ, R27 ;  /* 0x000000ffff339224 */ /* 0x000fe200078e001b */
[----:B------:R-:W-:Y:S01]  /*bb30*/  PRMT R65, R65, 0x5410, R3 ;  /* 0x0000541041417816 */ /* 0x000fe20000000003 */
[----:B------:R-:W-:Y:S01]  /*bb40*/  IMAD.MOV.U32 R11, RZ, RZ, R50 ;  /* 0x000000ffff0b7224 */ /* 0x000fe200078e0032 */
[----:B------:R-:W-:Y:S01]  /*bb50*/  PRMT R67, R8, 0x7610, R67 ;  /* 0x0000761008437816 */ /* 0x000fe20000000043 */
[----:B------:R3:W0:Y:S01]  /*bb60*/  SHFL.IDX PT, R3, R43, 0x1, 0x181f ;  /* 0x00381f002b037f89 */ /* 0x00062200000e0000 */
[----:B------:R-:W-:Y:S01]  /*bb70*/  IMAD.MOV.U32 R12, RZ, RZ, R51 ;  /* 0x000000ffff0c7224 */ /* 0x000fe200078e0033 */
[----:B----4-:R-:W-:Y:S01]  /*bb80*/  @!P1 MOV R37, R7 ;  /* 0x0000000700259202 */ /* 0x010fe20000000f00 */
[----:B------:R-:W-:Y:S01]  /*bb90*/  @!P1 IMAD.MOV.U32 R20, RZ, RZ, R4 ;  /* 0x000000ffff149224 */ /* 0x000fe200078e0004 */
[----:B------:R3:W4:Y:S01]  /*bba0*/  SHFL.IDX PT, R8, R10, 0x1, 0x181f ;  /* 0x00381f000a087f89 */ /* 0x00072200000e0000 */
[----:B------:R-:W-:Y:S01]  /*bbb0*/  @!P1 IMAD.MOV.U32 R21, RZ, RZ, R5 ;  /* 0x000000ffff159224 */ /* 0x000fe200078e0005 */
[----:B------:R-:W-:Y:S01]  /*bbc0*/  PRMT R46, R11, 0x5410, R12 ;  /* 0x000054100b2e7816 */ /* 0x000fe2000000000c */
[----:B------:R-:W-:-:S02]  /*bbd0*/  @!P1 IMAD.MOV.U32 R36, RZ, RZ, R6 ;  /* 0x000000ffff249224 */ /* 0x000fc400078e0006 */
[----:B------:R-:W-:Y:S02]  /*bbe0*/  IMAD.MOV.U32 R4, RZ, RZ, R20 ;  /* 0x000000ffff047224 */ /* 0x000fe400078e0014 */
[----:B------:R-:W-:Y:S02]  /*bbf0*/  IMAD.MOV.U32 R5, RZ, RZ, R21 ;  /* 0x000000ffff057224 */ /* 0x000fe400078e0015 */
[----:B------:R-:W-:Y:S02]  /*bc00*/  IMAD.MOV.U32 R6, RZ, RZ, R36 ;  /* 0x000000ffff067224 */ /* 0x000fe400078e0024 */
[----:B------:R-:W-:Y:S01]  /*bc10*/  IMAD.MOV.U32 R7, RZ, RZ, R37 ;  /* 0x000000ffff077224 */ /* 0x000fe200078e0025 */
[----:B------:R-:W-:Y:S02]  /*bc20*/  PRMT R67, R67, 0x5410, R5 ;  /* 0x0000541043437816 */ /* 0x000fe40000000005 */
[----:B------:R-:W-:Y:S02]  /*bc30*/  PRMT R66, R6, 0x5410, R4 ;  /* 0x0000541006427816 */ /* 0x000fe40000000004 */
[----:B-1-3--:R-:W-:-:S07]  /*bc40*/  PRMT R65, R7, 0x7610, R65 ;  /* 0x0000761007417816 */ /* 0x00afce0000000041 */
.L_x_8700:
[----:B------:R-:W-:Y:S01]  /*bc50*/  VIADD R5, R57, 0x20 ;  /* 0x0000002039057836 */ /* 0x000fe20000000000 */
[----:B------:R-:W-:Y:S01]  /*bc60*/  BSSY B1, `(.L_x_8357) ;  /* 0x0000012000017945 */ /* 0x000fe20003800000 */
[----:B------:R-:W-:Y:S02]  /*bc70*/  CS2R R26, SRZ ;  /* 0x00000000001a7805 */ /* 0x000fe4000001ff00 */
[----:B------:R-:W-:Y:S02]  /*bc80*/  CS2R R6, SRZ ;  /* 0x0000000000067805 */ /* 0x000fe4000001ff00 */
[----:B------:R-:W-:Y:S02]  /*bc90*/  ISETP.GE.AND P1, PT, R5, R0, PT ;  /* 0x000000000500720c */ /* 0x000fe40003f26270 */
[----:B------:R-:W-:-:S11]  /*bca0*/  CS2R R4, SRZ ;  /* 0x0000000000047805 */ /* 0x000fd6000001ff00 */
[----:B------:R-:W-:Y:S05]  /*bcb0*/  @P1 BRA `(.L_x_8358) ;  /* 0x0000000000301947 */ /* 0x000fea0003800000 */
[----:B------:R-:W-:Y:S02]  /*bcc0*/  CS2R R26, SRZ ;  /* 0x00000000001a7805 */ /* 0x000fe4000001ff00 */
[----:B------:R-:W-:Y:S02]  /*bcd0*/  CS2R R4, SRZ ;  /* 0x0000000000047805 */ /* 0x000fe4000001ff00 */
[----:B------:R-:W-:Y:S01]  /*bce0*/  CS2R R6, SRZ ;  /* 0x0000000000067805 */ /* 0x000fe2000001ff00 */
[----:B------:R-:W-:Y:S06]  /*bcf0*/  @P0 BRA `(.L_x_8358) ;  /* 0x0000000000200947 */ /* 0x000fec0003800000 */
[C---:B------:R-:W-:Y:S01]  /*bd00*/  IMAD.SHL.U32 R15, R16.reuse, 0x2, RZ ;  /* 0x00000002100f7824 */ /* 0x040fe200078e00ff */
[----:B------:R-:W-:-:S04]  /*bd10*/  SHF.L.U64.HI R6, R16, 0x1, R17 ;  /* 0x0000000110067819 */ /* 0x000fc80000010211 */
[-C--:B----4-:R-:W-:Y:S02]  /*bd20*/  IADD3 R4, P1, R8, R15.reuse, RZ ;  /* 0x0000000f08047210 */ /* 0x090fe40007f3e0ff */
[----:B0-----:R-:W-:Y:S02]  /*bd30*/  IADD3 R14, P2, R14, R15, RZ ;  /* 0x0000000f0e0e7210 */ /* 0x001fe40007f5e0ff */
[----:B------:R-:W-:-:S03]  /*bd40*/  IADD3.X R5, R3, R6, RZ, P1, !PT ;  /* 0x0000000603057210 */ /* 0x000fc60000ffe4ff */
[----:B------:R-:W-:-:S03]  /*bd50*/  IMAD.X R15, R9, 0x1, R6, P2 ;  /* 0x00000001090f7824 */ /* 0x000fc600010e0606 */
[----:B------:R-:W5:Y:S04]  /*bd60*/  LD.E.128 R4, desc[UR54][R4.64] ;  /* 0x0000003604047980 */ /* 0x000f68000c101d00 */
[----:B------:R1:W5:Y:S02]  /*bd70*/  LD.E.128 R24, desc[UR54][R14.64] ;  /* 0x000000360e187980 */ /* 0x000364000c101d00 */
.L_x_8358:
[----:B------:R-:W-:Y:S05]  /*bd80*/  BSYNC B1 ;  /* 0x0000000000017941 */ /* 0x000fea0003800000 */
.L_x_8357:
[----:B0----5:R-:W-:Y:S01]  /*bd90*/  IMAD.MOV.U32 R3, RZ, RZ, R24 ;  /* 0x000000ffff037224 */ /* 0x021fe200078e0018 */
[----:B------:R-:W-:Y:S01]  /*bda0*/  UMOV UR4, 0xffffffff ;  /* 0xffffffff00047882 */ /* 0x000fe20000000000 */
[----:B----4-:R-:W-:Y:S02]  /*bdb0*/  IMAD.MOV.U32 R8, RZ, RZ, R25 ;  /* 0x000000ffff087224 */ /* 0x010fe400078e0019 */
        /* <DEDUP_REMOVED lines=8> */
[----:B------:R-:W-:-:S05]  /*be40*/  IMAD.MOV.U32 R11, RZ, RZ, R7 ;  /* 0x000000ffff0b7224 */ /* 0x000fca00078e0007 */
[----:B------:R-:W-:Y:S01]  /*be50*/  PRMT R61, R9, 0x5410, R11 ;  /* 0x00005410093d7816 */ /* 0x000fe2000000000b */
[----:B------:R-:W-:Y:S06]  /*be60*/  BRA.DIV UR4, `(.L_x_8359) ;  /* 0x0000019a04147947 */ /* 0x000fec000b800000 */
[----:B------:R-:W0:Y:S01]  /*be70*/  SHFL.IDX PT, R8, R10, 0x2, 0x181f ;  /* 0x00581f000a087f89 */ /* 0x000e2200000e0000 */
[----:B------:R-:W-:-:S03]  /*be80*/  VIADD R9, R57, 0x40 ;  /* 0x0000004039097836 */ /* 0x000fc60000000000 */
[----:B------:R-:W3:Y:S02]  /*be90*/  SHFL.IDX PT, R3, R43, 0x2, 0x181f ;  /* 0x00581f002b037f89 */ /* 0x000ee400000e0000 */
[----:B------:R-:W-:Y:S02]  /*bea0*/  ISETP.GE.OR P1, PT, R9, R0, P0 ;  /* 0x000000000900720c */ /* 0x000fe40000726670 */
[----:B-1----:R-:W1:Y:S04]  /*beb0*/  SHFL.IDX PT, R14, R44, 0x2, 0x181f ;  /* 0x00581f002c0e7f89 */ /* 0x002e6800000e0000 */
[----:B------:R-:W4:Y:S07]  /*bec0*/  SHFL.IDX PT, R9, R45, 0x2, 0x181f ;  /* 0x00581f002d097f89 */ /* 0x000f2e00000e0000 */
[C---:B------:R-:W-:Y:S01]  /*bed0*/  @!P1 IMAD.SHL.U32 R29, R16.reuse, 0x2, RZ ;  /* 0x00000002101d9824 */ /* 0x040fe200078e00ff */
[----:B------:R-:W-:-:S04]  /*bee0*/  @!P1 SHF.L.U64.HI R28, R16, 0x1, R17 ;  /* 0x00000001101c9819 */ /* 0x000fc80000010211 */
[----:B0-----:R-:W-:-:S05]  /*bef0*/  @!P1 IADD3 R8, P2, R8, R29, RZ ;  /* 0x0000001d08089210 */ /* 0x001fca0007f5e0ff */
[----:B---3--:R-:W-:Y:S02]  /*bf00*/  @!P1 IMAD.X R3, R3, 0x1, R28, P2 ;  /* 0x0000000103039824 */ /* 0x008fe400010e061c */
[----:B------:R-:W-:-:S03]  /*bf10*/  @!P1 IMAD.MOV.U32 R32, RZ, RZ, R8 ;  /* 0x000000ffff209224 */ /* 0x000fc600078e0008 */
[----:B------:R-:W-:-:S06]  /*bf20*/  @!P1 MOV R33, R3 ;  /* 0x0000000300219202 */ /* 0x000fcc0000000f00 */
[----:B------:R-:W3:Y:S01]  /*bf30*/  @!P1 LD.E.128 R32, desc[UR54][R32.64] ;  /* 0x0000003620209980 */ /* 0x000ee2000c101d00 */
[----:B-1----:R-:W-:-:S05]  /*bf40*/  @!P1 IADD3 R14, P2, R14, R29, RZ ;  /* 0x0000001d0e0e9210 */ /* 0x002fca0007f5e0ff */
[----:B----4-:R-:W-:-:S04]  /*bf50*/  @!P1 IMAD.X R9, R9, 0x1, R28, P2 ;  /* 0x0000000109099824 */ /* 0x010fc800010e061c */
[----:B------:R-:W-:-:S05]  /*bf60*/  @!P1 IMAD.MOV.U32 R15, RZ, RZ, R9 ;  /* 0x000000ffff0f9224 */ /* 0x000fca00078e0009 */
[----:B------:R-:W4:Y:S01]  /*bf70*/  @!P1 LD.E.128 R28, desc[UR54][R14.64] ;  /* 0x000000360e1c9980 */ /* 0x000f22000c101d00 */
[----:B------:R-:W-:Y:S02]  /*bf80*/  CS2R R52, SRZ ;  /* 0x0000000000347805 */ /* 0x000fe4000001ff00 */
[----:B------:R-:W-:Y:S02]  /*bf90*/  CS2R R54, SRZ ;  /* 0x0000000000367805 */ /* 0x000fe4000001ff00 */
[----:B------:R-:W-:Y:S02]  /*bfa0*/  CS2R R38, SRZ ;  /* 0x0000000000267805 */ /* 0x000fe4000001ff00 */
[----:B------:R-:W-:Y:S01]  /*bfb0*/  CS2R R40, SRZ ;  /* 0x0000000000287805 */ /* 0x000fe2000001ff00 */
[----:B---3--:R-:W-:Y:S01]  /*bfc0*/  @!P1 IMAD.MOV.U32 R52, RZ, RZ, R32 ;  /* 0x000000ffff349224 */ /* 0x008fe200078e0020 */
[----:B------:R-:W-:Y:S01]  /*bfd0*/  @!P1 MOV R54, R34 ;  /* 0x0000002200369202 */ /* 0x000fe20000000f00 */
[----:B------:R-:W-:Y:S01]  /*bfe0*/  @!P1 IMAD.MOV.U32 R53, RZ, RZ, R33 ;  /* 0x000000ffff359224 */ /* 0x000fe200078e0021 */
[----:B------:R-:W0:Y:S01]  /*bff0*/  SHFL.IDX PT, R34, R44, 0x3, 0x181f ;  /* 0x00781f002c227f89 */ /* 0x000e2200000e0000 */
[----:B------:R-:W-:-:S02]  /*c000*/  IMAD.MOV.U32 R3, RZ, RZ, R52 ;  /* 0x000000ffff037224 */ /* 0x000fc400078e0034 */
[----:B------:R-:W-:Y:S01]  /*c010*/  IMAD.MOV.U32 R8, RZ, RZ, R53 ;  /* 0x000000ffff087224 */ /* 0x000fe200078e0035 */
[----:B------:R-:W1:Y:S01]  /*c020*/  SHFL.IDX PT, R33, R45, 0x3, 0x181f ;  /* 0x00781f002d217f89 */ /* 0x000e6200000e0000 */
[----:B------:R-:W-:-:S03]  /*c030*/  @!P1 IMAD.MOV.U32 R55, RZ, RZ, R35 ;  /* 0x000000ffff379224 */ /* 0x000fc600078e0023 */
[----:B------:R-:W-:Y:S01]  /*c040*/  PRMT R62, R3, 0x5410, R8 ;  /* 0x00005410033e7816 */ /* 0x000fe20000000008 */
[----:B------:R-:W-:Y:S01]  /*c050*/  IMAD.MOV.U32 R8, RZ, RZ, R54 ;  /* 0x000000ffff087224 */ /* 0x000fe200078e0036 */
[----:B------:R-:W3:Y:S01]  /*c060*/  SHFL.IDX PT, R3, R43, 0x3, 0x181f ;  /* 0x00781f002b037f89 */ /* 0x000ee200000e0000 */
[----:B------:R-:W-:Y:S01]  /*c070*/  IMAD.MOV.U32 R9, RZ, RZ, R55 ;  /* 0x000000ffff097224 */ /* 0x000fe200078e0037 */
[----:B----4-:R-:W-:Y:S01]  /*c080*/  @!P1 MOV R41, R31 ;  /* 0x0000001f00299202 */ /* 0x010fe20000000f00 */
[----:B------:R-:W-:Y:S01]  /*c090*/  @!P1 IMAD.MOV.U32 R38, RZ, RZ, R28 ;  /* 0x000000ffff269224 */ /* 0x000fe200078e001c */
[----:B------:R4:W0:Y:S01]  /*c0a0*/  SHFL.IDX PT, R32, R10, 0x3, 0x181f ;  /* 0x00781f000a207f89 */ /* 0x00082200000e0000 */
[----:B------:R-:W-:Y:S01]  /*c0b0*/  @!P1 IMAD.MOV.U32 R39, RZ, RZ, R29 ;  /* 0x000000ffff279224 */ /* 0x000fe200078e001d */
[----:B------:R-:W-:Y:S01]  /*c0c0*/  PRMT R47, R8, 0x5410, R9 ;  /* 0x00005410082f7816 */ /* 0x000fe20000000009 */
[----:B------:R-:W-:Y:S02]  /*c0d0*/  @!P1 IMAD.MOV.U32 R40, RZ, RZ, R30 ;  /* 0x000000ffff289224 */ /* 0x000fe400078e001e */
[----:B------:R-:W-:-:S02]  /*c0e0*/  IMAD.MOV.U32 R8, RZ, RZ, R38 ;  /* 0x000000ffff087224 */ /* 0x000fc400078e0026 */
[----:B------:R-:W-:Y:S02]  /*c0f0*/  IMAD.MOV.U32 R9, RZ, RZ, R39 ;  /* 0x000000ffff097224 */ /* 0x000fe400078e0027 */
[----:B----4-:R-:W-:Y:S02]  /*c100*/  IMAD.MOV.U32 R10, RZ, RZ, R40 ;  /* 0x000000ffff0a7224 */ /* 0x010fe400078e0028 */
[----:B------:R-:W-:Y:S01]  /*c110*/  IMAD.MOV.U32 R11, RZ, RZ, R41 ;  /* 0x000000ffff0b7224 */ /* 0x000fe200078e0029 */
[----:B------:R-:W-:Y:S02]  /*c120*/  PRMT R63, R8, 0x5410, R9 ;  /* 0x00005410083f7816 */ /* 0x000fe40000000009 */
[----:B------:R-:W-:Y:S02]  /*c130*/  CS2R R8, SRZ ;  /* 0x0000000000087805 */ /* 0x000fe4000001ff00 */
[----:B-1----:R-:W-:-:S07]  /*c140*/  PRMT R64, R10, 0x5410, R11 ;  /* 0x000054100a407816 */ /* 0x002fce000000000b */
.L_x_8710:
[----:B------:R-:W-:Y:S01]  /*c150*/  VIADD R57, R57, 0x60 ;  /* 0x0000006039397836 */ /* 0x000fe20000000000 */
[----:B------:R-:W-:Y:S01]  /*c160*/  BSSY B1, `(.L_x_8360) ;  /* 0x0000012000017945 */ /* 0x000fe20003800000 */
[----:B------:R-:W-:Y:S02]  /*c170*/  CS2R R10, SRZ ;  /* 0x00000000000a7805 */ /* 0x000fe4000001ff00 */
[----:B--2---:R-:W-:Y:S02]  /*c180*/  CS2R R12, SRZ ;  /* 0x00000000000c7805 */ /* 0x004fe4000001ff00 */
[----:B------:R-:W-:Y:S02]  /*c190*/  CS2R R14, SRZ ;  /* 0x00000000000e7805 */ /* 0x000fe4000001ff00 */
[----:B------:R-:W-:-:S13]  /*c1a0*/  ISETP.GE.AND P1, PT, R57, R0, PT ;  /* 0x000000003900720c */ /* 0x000fda0003f26270 */
[----:B------:R-:W-:Y:S05]  /*c1b0*/  @P1 BRA `(.L_x_8361) ;  /* 0x0000000000301947 */ /* 0x000fea0003800000 */
[----:B------:R-:W-:Y:S02]  /*c1c0*/  CS2R R10, SRZ ;  /* 0x00000000000a7805 */ /* 0x000fe4000001ff00 */
[----:B------:R-:W-:Y:S02]  /*c1d0*/  CS2R R12, SRZ ;  /* 0x00000000000c7805 */ /* 0x000fe4000001ff00 */
[----:B------:R-:W-:Y:S01]  /*c1e0*/  CS2R R14, SRZ ;  /* 0x00000000000e7805 */ /* 0x000fe2000001ff00 */
[----:B------:R-:W-:Y:S06]  /*c1f0*/  @P0 BRA `(.L_x_8361) ;  /* 0x0000000000200947 */ /* 0x000fec0003800000 */
[C---:B------:R-:W-:Y:S01]  /*c200*/  IMAD.SHL.U32 R9, R16.reuse, 0x2, RZ ;  /* 0x0000000210097824 */ /* 0x040fe200078e00ff */
[----:B------:R-:W-:-:S04]  /*c210*/  SHF.L.U64.HI R10, R16, 0x1, R17 ;  /* 0x00000001100a7819 */ /* 0x000fc80000010211 */
[-C--:B0-----:R-:W-:Y:S02]  /*c220*/  IADD3 R8, P2, R34, R9.reuse, RZ ;  /* 0x0000000922087210 */ /* 0x081fe40007f5e0ff */
[----:B------:R-:W-:-:S03]  /*c230*/  IADD3 R12, P1, R32, R9, RZ ;  /* 0x00000009200c7210 */ /* 0x000fc60007f3e0ff */
[----:B------:R-:W-:Y:S01]  /*c240*/  IMAD.X R9, R33, 0x1, R10, P2 ;  /* 0x0000000121097824 */ /* 0x000fe200010e060a */
[----:B---3--:R-:W-:-:S05]  /*c250*/  IADD3.X R13, R3, R10, RZ, P1, !PT ;  /* 0x0000000a030d7210 */ /* 0x008fca0000ffe4ff */
[----:B------:R-:W5:Y:S04]  /*c260*/  LD.E.128 R8, desc[UR54][R8.64] ;  /* 0x0000003608087980 */ /* 0x000f68000c101d00 */
[----:B------:R-:W5:Y:S02]  /*c270*/  LD.E.128 R12, desc[UR54][R12.64] ;  /* 0x000000360c0c7980 */ /* 0x000f64000c101d00 */
.L_x_8361:
[----:B------:R-:W-:Y:S05]  /*c280*/  BSYNC B1 ;  /* 0x0000000000017941 */ /* 0x000fea0003800000 */
.L_x_8360:
[----:B------:R-:W-:Y:S01]  /*c290*/  ULEA.HI UR4, UR37, UR37, URZ, 0x1 ;  /* 0x0000002525047291 */ /* 0x000fe2000f8f083f */
[----:B------:R-:W-:Y:S01]  /*c2a0*/  VIADDMNMX R0, R0, -R193, 0x80, PT ;  /* 0x0000008000007446 */ /* 0x000fe200038009c1 */
[----:B---3-5:R-:W-:Y:S01]  /*c2b0*/  IMAD.MOV.U32 R3, RZ, RZ, R8 ;  /* 0x000000ffff037224 */ /* 0x028fe200078e0008 */
[----:B------:R-:W-:Y:S01]  /*c2c0*/  BSSY B1, `(.L_x_8362) ;  /* 0x0000015000017945 */ /* 0x000fe20003800000 */
[----:B------:R-:W-:Y:S01]  /*c2d0*/  ULOP3.LUT UR4, UR4, 0xfffffffe, URZ, 0xc0, !UPT ;  /* 0xfffffffe04047892 */ /* 0x000fe2000f8ec03f */
[----:B------:R-:W-:Y:S01]  /*c2e0*/  IMAD.MOV.U32 R28, RZ, RZ, R9 ;  /* 0x000000ffff1c7224 */ /* 0x000fe200078e0009 */
[-C--:B------:R-:W-:Y:S01]  /*c2f0*/  ISETP.GE.OR P3, PT, R188, R0.reuse, P0 ;  /* 0x00000000bc00720c */ /* 0x080fe20000766670 */
[----:B------:R-:W-:Y:S01]  /*c300*/  IMAD.MOV.U32 R30, RZ, RZ, R13 ;  /* 0x000000ffff1e7224 */ /* 0x000fe200078e000d */
[----:B------:R-:W-:Y:S01]  /*c310*/  UIADD3 UR4, UR37, -UR4, URZ ;  /* 0x8000000425047290 */ /* 0x000fe2000fffe03f */
[-C--:B------:R-:W-:Y:S02]  /*c320*/  ISETP.GE.OR P2, PT, R217, R0.reuse, P0 ;  /* 0x00000000d900720c */ /* 0x080fe40000746670 */
[----:B------:R-:W-:-:S02]  /*c330*/  ISETP.GE.OR P1, PT, R216, R0, P0 ;  /* 0x00000000d800720c */ /* 0x000fc40000726670 */
[----:B------:R-:W-:Y:S01]  /*c340*/  ISETP.GE.OR P0, PT, R215, R0, P0 ;  /* 0x00000000d700720c */ /* 0x000fe20000706670 */
[----:B------:R-:W-:Y:S01]  /*c350*/  IMAD.U32 R29, RZ, RZ, UR4 ;  /* 0x00000004ff1d7e24 */ /* 0x000fe2000f8e00ff */
[----:B------:R-:W-:Y:S01]  /*c360*/  PRMT R43, R3, 0x5410, R28 ;  /* 0x00005410032b7816 */ /* 0x000fe2000000001c */
[----:B------:R-:W-:Y:S01]  /*c370*/  IMAD.MOV.U32 R0, RZ, RZ, R10 ;  /* 0x000000ffff007224 */ /* 0x000fe200078e000a */
[----:B------:R-:W-:Y:S01]  /*c380*/  MOV R28, R12 ;  /* 0x0000000c001c7202 */ /* 0x000fe20000000f00 */
[----:B------:R-:W-:Y:S01]  /*c390*/  IMAD.MOV.U32 R3, RZ, RZ, R11 ;  /* 0x000000ffff037224 */ /* 0x000fe200078e000b */
[----:B------:R-:W-:Y:S02]  /*c3a0*/  SHF.L.U32 R29, R29, 0x1f, RZ ;  /* 0x0000001f1d1d7819 */ /* 0x000fe400000006ff */
[----:B------:R-:W-:Y:S02]  /*c3b0*/  PRMT R45, R28, 0x5410, R30 ;  /* 0x000054101c2d7816 */ /* 0x000fe4000000001e */
[----:B------:R-:W1:Y:S01]  /*c3c0*/  SYNCS.PHASECHK.TRANS64.TRYWAIT P4, [R18+URZ+0x28800], R29 ;  /* 0x0288001d120075a7 */ /* 0x000e62000808017f */
[----:B------:R-:W-:Y:S01]  /*c3d0*/  PRMT R44, R0, 0x5410, R3 ;  /* 0x00005410002c7816 */ /* 0x000fe20000000003 */
[----:B------:R-:W-:-:S02]  /*c3e0*/  IMAD.MOV.U32 R0, RZ, RZ, R14 ;  /* 0x000000ffff007224 */ /* 0x000fc400078e000e */
[----:B------:R-:W-:Y:S01]  /*c3f0*/  IMAD.MOV.U32 R3, RZ, RZ, R15 ;  /* 0x000000ffff037224 */ /* 0x000fe200078e000f */
[----:B-1----:R-:W-:Y:S06]  /*c400*/  @!P4 BRA `(.L_x_8363) ;  /* 0x00000198000cc947 */ /* 0x002fec0003800000 */
.L_x_8711:
[----:B------:R-:W-:Y:S05]  /*c410*/  BSYNC B1 ;  /* 0x0000000000017941 */ /* 0x000fea0003800000 */
.L_x_8362:
[----:B------:R-:W-:Y:S04]  /*c420*/  BSSY B1, `(.L_x_8364) ;  /* 0x0000061000017945 */ /* 0x000fe80003800000 */
[----:B------:R-:W-:Y:S05]  /*c430*/  @P3 BRA `(.L_x_8365) ;  /* 0x00000004007c3947 */ /* 0x000fea0003800000 */
[----:B------:R-:W-:Y:S01]  /*c440*/  LEA.HI R28, R56, R207, RZ, 0x1d ;  /* 0x000000cf381c7211 */ /* 0x000fe200078fe8ff */
[--C-:B------:R-:W-:Y:S01]  /*c450*/  HADD2.F32 R68, -RZ, R67.reuse.H0_H0 ;  /* 0x20000043ff447230 */ /* 0x100fe20000004100 */
[----:B------:R-:W-:Y:S01]  /*c460*/  SHF.R.U64 R81, R48, 0x10, R49 ;  /* 0x0000001030517819 */ /* 0x000fe20000001231 */
[----:B------:R-:W-:Y:S01]  /*c470*/  HADD2.F32 R69, -RZ, R67.H1_H1 ;  /* 0x30000043ff457230 */ /* 0x000fe20000004100 */
[----:B------:R-:W-:Y:S01]  /*c480*/  SHF.R.S32.HI R31, RZ, 0x1f, R28 ;  /* 0x0000001fff1f7819 */ /* 0x000fe2000001141c */
[----:B-1----:R-:W-:Y:S01]  /*c490*/  IMAD.SHL.U32 R29, R28, 0x8, RZ ;  /* 0x000000081c1d7824 */ /* 0x002fe200078e00ff */
[--C-:B------:R-:W-:Y:S01]  /*c4a0*/  SHF.R.U32.HI R70, RZ, 0x10, R21.reuse ;  /* 0x00000010ff467819 */ /* 0x100fe20000011615 */
[----:B------:R-:W-:Y:S01]  /*c4b0*/  HADD2.F32 R67, -RZ, R66.H1_H1 ;  /* 0x30000042ff437230 */ /* 0x000fe20000004100 */
[----:B------:R-:W-:Y:S02]  /*c4c0*/  LEA.HI R31, R31, R28, RZ, 0x3 ;  /* 0x0000001c1f1f7211 */ /* 0x000fe400078f18ff */
[----:B------:R-:W-:Y:S01]  /*c4d0*/  LOP3.LUT R29, R29, 0x38, RZ, 0xc0, !PT ;  /* 0x000000381d1d7812 */ /* 0x000fe200078ec0ff */
[----:B------:R-:W-:Y:S01]  /*c4e0*/  HADD2.F32 R70, -RZ, R70.H0_H0 ;  /* 0x20000046ff467230 */ /* 0x000fe20000004100 */
[----:B------:R-:W-:Y:S01]  /*c4f0*/  SHF.R.U64 R78, R20, 0x10, R21 ;  /* 0x00000010144e7819 */ /* 0x000fe20000001215 */
[----:B------:R-:W-:Y:S01]  /*c500*/  IMAD.SHL.U32 R31, R31, 0x400, RZ ;  /* 0x000004001f1f7824 */ /* 0x000fe200078e00ff */
[----:B------:R-:W-:-:S02]  /*c510*/  LOP3.LUT R28, R29, 0x1c0, R222, 0xf8, !PT ;  /* 0x000001c01d1c7812 */ /* 0x000fc400078ef8de */
[----:B------:R-:W-:Y:S02]  /*c520*/  SHF.R.U32.HI R71, RZ, 0x10, R49 ;  /* 0x00000010ff477819 */ /* 0x000fe40000011631 */
[----:B0-----:R-:W-:Y:S02]  /*c530*/  LOP3.LUT R32, R28, R203, RZ, 0x3c, !PT ;  /* 0x000000cb1c207212 */ /* 0x001fe400078e3cff */
[----:B------:R-:W-:Y:S02]  /*c540*/  LOP3.LUT R33, R31, 0x7fffe000, RZ, 0xc0, !PT ;  /* 0x7fffe0001f217812 */ /* 0x000fe400078ec0ff */
[----:B------:R-:W0:Y:S01]  /*c550*/  LDS.128 R28, [R205] ;  /* 0x00000000cd1c7984 */ /* 0x000e220000000c00 */
[--C-:B------:R-:W-:Y:S02]  /*c560*/  SHF.R.U64 R80, R50, 0x10, R51.reuse ;  /* 0x0000001032507819 */ /* 0x100fe40000001233 */
[----:B------:R-:W-:Y:S02]  /*c570*/  IADD3 R33, R32, R33, R204 ;  /* 0x0000002120217210 */ /* 0x000fe40007ffe0cc */
[----:B------:R-:W-:-:S02]  /*c580*/  SHF.R.U32.HI R79, RZ, 0x10, R51 ;  /* 0x00000010ff4f7819 */ /* 0x000fc40000011633 */
[--C-:B------:R-:W-:Y:S01]  /*c590*/  SHF.R.U32.HI R75, RZ, 0x10, R37.reuse ;  /* 0x00000010ff4b7819 */ /* 0x100fe20000011625 */
[----:B------:R-:W-:Y:S01]  /*c5a0*/  IMAD R57, R33, 0x2, R18 ;  /* 0x0000000221397824 */ /* 0x000fe200078e0212 */
[----:B------:R-:W-:-:S04]  /*c5b0*/  SHF.R.U64 R77, R36, 0x10, R37 ;  /* 0x00000010244d7819 */ /* 0x000fc80000001225 */
[----:B------:R-:W1:Y:S01]  /*c5c0*/  LDS.128 R32, [R57+0x10400] ;  /* 0x0104000039207984 */ /* 0x000e620000000c00 */
[--C-:B0-----:R-:W-:Y:S02]  /*c5d0*/  HADD2.F32 R21, -RZ, R29.reuse.H0_H0 ;  /* 0x2000001dff157230 */ /* 0x101fe40000004100 */
[----:B------:R-:W-:Y:S02]  /*c5e0*/  HADD2.F32 R29, -RZ, R29.H1_H1 ;  /* 0x3000001dff1d7230 */ /* 0x000fe40000004100 */
[----:B------:R-:W-:Y:S02]  /*c5f0*/  HADD2.F32 R20, -RZ, R28.H0_H0 ;  /* 0x2000001cff147230 */ /* 0x000fe40000004100 */
[----:B------:R-:W-:Y:S02]  /*c600*/  HADD2.F32 R36, -RZ, R30.H0_H0 ;  /* 0x2000001eff247230 */ /* 0x000fe40000004100 */
[--C-:B------:R-:W-:Y:S02]  /*c610*/  HADD2.F32 R37, -RZ, R31.reuse.H0_H0 ;  /* 0x2000001fff257230 */ /* 0x100fe40000004100 */
[----:B------:R-:W-:-:S02]  /*c620*/  HADD2.F32 R31, -RZ, R31.H1_H1 ;  /* 0x3000001fff1f7230 */ /* 0x000fc40000004100 */
[----:B------:R-:W-:Y:S02]  /*c630*/  HADD2.F32 R28, -RZ, R28.H1_H1 ;  /* 0x3000001cff1c7230 */ /* 0x000fe40000004100 */
[--C-:B-1----:R-:W-:Y:S02]  /*c640*/  HADD2.F32 R48, -RZ, R33.reuse.H0_H0 ;  /* 0x20000021ff307230 */ /* 0x102fe40000004100 */
[----:B------:R-:W-:Y:S02]  /*c650*/  HADD2.F32 R49, -RZ, R33.H1_H1 ;  /* 0x30000021ff317230 */ /* 0x000fe40000004100 */
[----:B------:R-:W-:Y:S02]  /*c660*/  HADD2.F32 R33, -RZ, R32.H0_H0 ;  /* 0x20000020ff217230 */ /* 0x000fe40000004100 */
[C---:B------:R-:W-:Y:S01]  /*c670*/  FMUL.FTZ R72, R48.reuse, R69 ;  /* 0x0000004530487220 */ /* 0x040fe20000410000 */
[----:B------:R-:W-:Y:S01]  /*c680*/  FMUL.FTZ R74, R48, R68 ;  /* 0x00000044304a7220 */ /* 0x000fe20000410000 */
[----:B------:R-:W-:-:S02]  /*c690*/  HADD2.F32 R48, -RZ, R71.H0_H0 ;  /* 0x20000047ff307230 */ /* 0x000fc40000004100 */
[C---:B------:R-:W-:Y:S01]  /*c6a0*/  FFMA.FTZ R72, R21.reuse, R68, -R72 ;  /* 0x0000004415487223 */ /* 0x040fe20000010848 */
[----:B------:R-:W-:Y:S01]  /*c6b0*/  FFMA.FTZ R74, R21, R69, R74 ;  /* 0x00000045154a7223 */ /* 0x000fe2000001004a */
[C---:B------:R-:W-:Y:S01]  /*c6c0*/  FMUL.FTZ R68, R49.reuse, R70 ;  /* 0x0000004631447220 */ /* 0x040fe20000410000 */
[----:B------:R-:W-:Y:S02]  /*c6d0*/  HADD2.F32 R21, -RZ, R65.H1_H1 ;  /* 0x30000041ff157230 */ /* 0x000fe40000004100 */
[-C--:B------:R-:W-:Y:S01]  /*c6e0*/  FMUL.FTZ R76, R49, R48.reuse ;  /* 0x00000030314c7220 */ /* 0x080fe20000410000 */
[----:B------:R-:W-:Y:S01]  /*c6f0*/  FMUL.FTZ R69, R33, R67 ;  /* 0x0000004321457220 */ /* 0x000fe20000410000 */
[----:B------:R-:W-:Y:S01]  /*c700*/  FFMA.FTZ R71, R29, R48, -R68 ;  /* 0x000000301d477223 */ /* 0x000fe20000010844 */
[----:B------:R-:W-:Y:S02]  /*c710*/  HADD2.F32 R50, -RZ, R34.H0_H0 ;  /* 0x20000022ff327230 */ /* 0x000fe40000004100 */
[-C--:B------:R-:W-:Y:S01]  /*c720*/  FMUL.FTZ R48, R33, R21.reuse ;  /* 0x0000001521307220 */ /* 0x080fe20000410000 */
[----:B------:R-:W-:Y:S01]  /*c730*/  FFMA.FTZ R69, R20, R21, -R69 ;  /* 0x0000001514457223 */ /* 0x000fe20000010845 */
[----:B------:R-:W-:-:S02]  /*c740*/  HADD2.F32 R49, -RZ, R66.H0_H0 ;  /* 0x20000042ff317230 */ /* 0x000fc40000004100 */
[----:B------:R-:W-:Y:S01]  /*c750*/  FFMA.FTZ R73, R29, R70, R76 ;  /* 0x000000461d497223 */ /* 0x000fe2000001004c */
[--C-:B------:R-:W-:Y:S02]  /*c760*/  HADD2.F32 R21, -RZ, R46.reuse.H0_H0 ;  /* 0x2000002eff157230 */ /* 0x100fe40000004100 */
[----:B------:R-:W-:Y:S01]  /*c770*/  FFMA.FTZ R67, R20, R67, R48 ;  /* 0x0000004314437223 */ /* 0x000fe20000010030 */
[----:B------:R-:W-:Y:S02]  /*c780*/  HADD2.F32 R51, -RZ, R35.H0_H0 ;  /* 0x20000023ff337230 */ /* 0x000fe40000004100 */
[C---:B------:R-:W-:Y:S01]  /*c790*/  FMUL.FTZ R29, R50.reuse, R49 ;  /* 0x00000031321d7220 */ /* 0x040fe20000410000 */
[----:B------:R-:W-:Y:S02]  /*c7a0*/  HADD2.F32 R48, -RZ, R65.H0_H0 ;  /* 0x20000041ff307230 */ /* 0x000fe40000004100 */
[----:B------:R-:W-:Y:S01]  /*c7b0*/  FMUL.FTZ R33, R50, R21 ;  /* 0x0000001532217220 */ /* 0x000fe20000410000 */
[----:B------:R-:W-:-:S02]  /*c7c0*/  HADD2.F32 R46, -RZ, R46.H1_H1 ;  /* 0x3000002eff2e7230 */ /* 0x000fc40000004100 */
[C---:B------:R-:W-:Y:S01]  /*c7d0*/  FFMA.FTZ R65, R36.reuse, R21, -R29 ;  /* 0x0000001524417223 */ /* 0x040fe2000001081d */
[----:B------:R-:W-:Y:S02]  /*c7e0*/  HADD2.F32 R35, -RZ, R35.H1_H1 ;  /* 0x30000023ff237230 */ /* 0x000fe40000004100 */
[C---:B------:R-:W-:Y:S01]  /*c7f0*/  FMUL.FTZ R66, R51.reuse, R48 ;  /* 0x0000003033427220 */ /* 0x040fe20000410000 */
[----:B------:R-:W-:Y:S02]  /*c800*/  HADD2.F32 R50, -RZ, R75.H0_H0 ;  /* 0x2000004bff327230 */ /* 0x000fe40000004100 */
[-C--:B------:R-:W-:Y:S01]  /*c810*/  FMUL.FTZ R51, R51, R46.reuse ;  /* 0x0000002e33337220 */ /* 0x080fe20000410000 */
[----:B------:R-:W-:Y:S02]  /*c820*/  HADD2.F32 R20, -RZ, R79.H0_H0 ;  /* 0x2000004fff147230 */ /* 0x000fe40000004100 */
[----:B------:R-:W-:Y:S01]  /*c830*/  FFMA.FTZ R66, R37, R46, -R66 ;  /* 0x0000002e25427223 */ /* 0x000fe20000010842 */
[----:B------:R-:W-:Y:S01]  /*c840*/  FFMA.FTZ R36, R36, R49, R33 ;  /* 0x0000003124247223 */ /* 0x000fe20000010021 */
[----:B------:R-:W-:Y:S01]  /*c850*/  FMUL.FTZ R68, R35, R50 ;  /* 0x0000003223447220 */ /* 0x000fe20000410000 */
[----:B------:R-:W-:-:S02]  /*c860*/  HADD2.F32 R32, -RZ, R32.H1_H1 ;  /* 0x30000020ff207230 */ /* 0x000fc40000004100 */
[----:B------:R-:W-:Y:S01]  /*c870*/  FMUL.FTZ R46, R35, R20 ;  /* 0x00000014232e7220 */ /* 0x000fe20000410000 */
[----:B------:R-:W-:Y:S02]  /*c880*/  HADD2.F32 R34, -RZ, R34.H1_H1 ;  /* 0x30000022ff227230 */ /* 0x000fe40000004100 */
[----:B------:R-:W-:Y:S01]  /*c890*/  FFMA.FTZ R51, R37, R48, R51 ;  /* 0x0000003025337223 */ /* 0x000fe20000010033 */
        /* <DEDUP_REMOVED lines=9> */
[-C--:B------:R-:W-:Y:S01]  /*c930*/  FMUL.FTZ R32, R32, R21.reuse ;  /* 0x0000001520207220 */ /* 0x080fe20000410000 */
[----:B------:R-:W-:Y:S01]  /*c940*/  FFMA.FTZ R20, R28, R21, -R31 ;  /* 0x000000151c147223 */ /* 0x000fe2000001081f */
[-C--:B------:R-:W-:Y:S01]  /*c950*/  FMUL.FTZ R46, R34, R29.reuse ;  /* 0x0000001d222e7220 */ /* 0x080fe20000410000 */
        /* <DEDUP_REMOVED lines=13> */
.L_x_8365:
[----:B------:R-:W-:Y:S05]  /*ca30*/  BSYNC B1 ;  /* 0x0000000000017941 */ /* 0x000fea0003800000 */
.L_x_8364:
[----:B------:R-:W-:Y:S04]  /*ca40*/  BSSY B1, `(.L_x_8366) ;  /* 0x0000060000017945 */ /* 0x000fe80003800000 */
[----:B------:R-:W-:Y:S05]  /*ca50*/  @P2 BRA `(.L_x_8367) ;  /* 0x0000000400782947 */ /* 0x000fea0003800000 */
[----:B------:R-:W-:Y:S01]  /*ca60*/  LEA.HI R20, R56, R207, RZ, 0x1d ;  /* 0x000000cf38147211 */ /* 0x000fe200078fe8ff */
[----:B------:R-:W-:Y:S01]  /*ca70*/  HADD2.F32 R36, -RZ, R58.H1_H1 ;  /* 0x3000003aff247230 */ /* 0x000fe20000004100 */
[----:B------:R-:W-:Y:S02]  /*ca80*/  SHF.R.U64 R65, R24, 0x10, R25 ;  /* 0x0000001018417819 */ /* 0x000fe40000001219 */
[----:B------:R-:W-:Y:S02]  /*ca90*/  SHF.R.S32.HI R21, RZ, 0x1f, R20 ;  /* 0x0000001fff157819 */ /* 0x000fe40000011414 */
[----:B--2---:R-:W-:Y:S02]  /*caa0*/  SHF.L.U32 R28, R20, 0x3, RZ ;  /* 0x00000003141c7819 */ /* 0x004fe400000006ff */
[----:B------:R-:W-:Y:S02]  /*cab0*/  LEA.HI R21, R21, R20, RZ, 0x3 ;  /* 0x0000001415157211 */ /* 0x000fe400078f18ff */
[----:B------:R-:W-:-:S02]  /*cac0*/  LOP3.LUT R20, R199, 0x38, R28, 0xf8, !PT ;  /* 0x00000038c7147812 */ /* 0x000fc400078ef81c */
[--C-:B------:R-:W-:Y:S01]  /*cad0*/  SHF.R.U64 R57, R26, 0x10, R27.reuse ;  /* 0x000000101a397819 */ /* 0x100fe2000000121b */
[----:B------:R-:W-:Y:S01]  /*cae0*/  IMAD.SHL.U32 R28, R21, 0x400, RZ ;  /* 0x00000400151c7824 */ /* 0x000fe200078e00ff */
[----:B------:R-:W-:Y:S02]  /*caf0*/  LOP3.LUT R21, R20, R225, RZ, 0x3c, !PT ;  /* 0x000000e114157212 */ /* 0x000fe400078e3cff */
[----:B------:R-:W-:Y:S01]  /*cb00*/  SHF.R.U32.HI R51, RZ, 0x10, R27 ;  /* 0x00000010ff337819 */ /* 0x000fe2000001161b */
[----:B------:R-:W-:Y:S01]  /*cb10*/  HADD2.F32 R27, -RZ, R60.H1_H1 ;  /* 0x3000003cff1b7230 */ /* 0x000fe20000004100 */
[----:B------:R-:W-:Y:S02]  /*cb20*/  LOP3.LUT R20, R28, 0x7fffe000, RZ, 0xc0, !PT ;  /* 0x7fffe0001c147812 */ /* 0x000fe400078ec0ff */
[----:B-1----:R-:W1:Y:S01]  /*cb30*/  LDS.128 R28, [R214] ;  /* 0x00000000d61c7984 */ /* 0x002e620000000c00 */
[----:B------:R-:W-:Y:S02]  /*cb40*/  SHF.R.U64 R68, R4, 0x10, R5 ;  /* 0x0000001004447819 */ /* 0x000fe40000001205 */
[----:B------:R-:W-:-:S02]  /*cb50*/  IADD3 R21, R21, R20, R202 ;  /* 0x0000001415157210 */ /* 0x000fc40007ffe0ca */
[----:B------:R-:W-:Y:S02]  /*cb60*/  SHF.R.U32.HI R37, RZ, 0x10, R5 ;  /* 0x00000010ff257819 */ /* 0x000fe40000011605 */
[----:B------:R-:W-:Y:S01]  /*cb70*/  SHF.R.U32.HI R46, RZ, 0x10, R25 ;  /* 0x00000010ff2e7819 */ /* 0x000fe20000011619 */
[----:B------:R-:W-:Y:S01]  /*cb80*/  IMAD R21, R21, 0x2, R18 ;  /* 0x0000000215157824 */ /* 0x000fe200078e0212 */
[--C-:B------:R-:W-:Y:S02]  /*cb90*/  SHF.R.U32.HI R66, RZ, 0x10, R7.reuse ;  /* 0x00000010ff427819 */ /* 0x100fe40000011607 */
[----:B------:R-:W-:Y:S01]  /*cba0*/  SHF.R.U64 R67, R6, 0x10, R7 ;  /* 0x0000001006437819 */ /* 0x000fe20000001207 */
[----:B------:R-:W-:Y:S01]  /*cbb0*/  HADD2.F32 R46, -RZ, R46.H0_H0 ;  /* 0x2000002eff2e7230 */ /* 0x000fe20000004100 */
[----:B0-----:R-:W0:Y:S01]  /*cbc0*/  LDS.128 R32, [R21+0x10400] ;  /* 0x0104000015207984 */ /* 0x001e220000000c00 */
[--C-:B-1----:R-:W-:Y:S02]  /*cbd0*/  HADD2.F32 R5, -RZ, R29.reuse.H0_H0 ;  /* 0x2000001dff057230 */ /* 0x102fe40000004100 */
[----:B------:R-:W-:-:S02]  /*cbe0*/  HADD2.F32 R29, -RZ, R29.H1_H1 ;  /* 0x3000001dff1d7230 */ /* 0x000fc40000004100 */
[----:B------:R-:W-:Y:S02]  /*cbf0*/  HADD2.F32 R4, -RZ, R28.H0_H0 ;  /* 0x2000001cff047230 */ /* 0x000fe40000004100 */
[----:B------:R-:W-:Y:S02]  /*cc00*/  HADD2.F32 R6, -RZ, R30.H0_H0 ;  /* 0x2000001eff067230 */ /* 0x000fe40000004100 */
[--C-:B------:R-:W-:Y:S02]  /*cc10*/  HADD2.F32 R7, -RZ, R31.reuse.H0_H0 ;  /* 0x2000001fff077230 */ /* 0x100fe40000004100 */
[----:B------:R-:W-:Y:S02]  /*cc20*/  HADD2.F32 R31, -RZ, R31.H1_H1 ;  /* 0x3000001fff1f7230 */ /* 0x000fe40000004100 */
[----:B------:R-:W-:Y:S02]  /*cc30*/  HADD2.F32 R28, -RZ, R28.H1_H1 ;  /* 0x3000001cff1c7230 */ /* 0x000fe40000004100 */
[----:B0-----:R-:W-:-:S02]  /*cc40*/  HADD2.F32 R24, -RZ, R33.H0_H0 ;  /* 0x20000021ff187230 */ /* 0x001fc40000004100 */
[----:B------:R-:W-:Y:S02]  /*cc50*/  HADD2.F32 R33, -RZ, R33.H1_H1 ;  /* 0x30000021ff217230 */ /* 0x000fe40000004100 */
[----:B------:R-:W-:Y:S02]  /*cc60*/  HADD2.F32 R20, -RZ, R32.H0_H0 ;  /* 0x20000020ff147230 */ /* 0x000fe40000004100 */
[CC--:B------:R-:W-:Y:S01]  /*cc70*/  FMUL.FTZ R48, R24.reuse, R36.reuse ;  /* 0x0000002418307220 */ /* 0x0c0fe20000410000 */
[-C--:B------:R-:W-:Y:S01]  /*cc80*/  FMUL.FTZ R50, R24, R27.reuse ;  /* 0x0000001b18327220 */ /* 0x080fe20000410000 */
[----:B------:R-:W-:Y:S02]  /*cc90*/  HADD2.F32 R24, -RZ, R37.H0_H0 ;  /* 0x20000025ff187230 */ /* 0x000fe40000004100 */
[C---:B------:R-:W-:Y:S01]  /*cca0*/  FFMA.FTZ R48, R5.reuse, R27, -R48 ;  /* 0x0000001b05307223 */ /* 0x040fe20000010830 */
[----:B------:R-:W-:Y:S02]  /*ccb0*/  HADD2.F32 R27, -RZ, R58.H0_H0 ;  /* 0x2000003aff1b7230 */ /* 0x000fe40000004100 */
[----:B------:R-:W-:Y:S01]  /*ccc0*/  FFMA.FTZ R50, R5, R36, R50 ;  /* 0x0000002405327223 */ /* 0x000fe20000010032 */
[----:B------:R-:W-:Y:S01]  /*ccd0*/  FMUL.FTZ R58, R33, R46 ;  /* 0x0000002e213a7220 */ /* 0x000fe20000410000 */
[----:B------:R-:W-:-:S02]  /*cce0*/  HADD2.F32 R5, -RZ, R60.H0_H0 ;  /* 0x2000003cff057230 */ /* 0x000fc40000004100 */
[-C--:B------:R-:W-:Y:S01]  /*ccf0*/  FMUL.FTZ R36, R33, R24.reuse ;  /* 0x0000001821247220 */ /* 0x080fe20000410000 */
[C---:B------:R-:W-:Y:S01]  /*cd00*/  FMUL.FTZ R33, R20.reuse, R27 ;  /* 0x0000001b14217220 */ /* 0x040fe20000410000 */
[C---:B------:R-:W-:Y:S01]  /*cd10*/  FFMA.FTZ R37, R29.reuse, R24, -R58 ;  /* 0x000000181d257223 */ /* 0x040fe2000001083a */
[----:B------:R-:W-:Y:S02]  /*cd20*/  HADD2.F32 R25, -RZ, R34.H0_H0 ;  /* 0x20000022ff197230 */ /* 0x000fe40000004100 */
[-C--:B------:R-:W-:Y:S01]  /*cd30*/  FMUL.FTZ R20, R20, R5.reuse ;  /* 0x0000000514147220 */ /* 0x080fe20000410000 */
[----:B------:R-:W-:Y:S02]  /*cd40*/  HADD2.F32 R24, -RZ, R59.H0_H0 ;  /* 0x2000003bff187230 */ /* 0x000fe40000004100 */
[----:B------:R-:W-:Y:S01]  /*cd50*/  FFMA.FTZ R33, R4, R5, -R33 ;  /* 0x0000000504217223 */ /* 0x000fe20000010821 */
[----:B------:R-:W-:Y:S02]  /*cd60*/  HADD2.F32 R5, -RZ, R61.H0_H0 ;  /* 0x2000003dff057230 */ /* 0x000fe40000004100 */
[----:B------:R-:W-:Y:S01]  /*cd70*/  FFMA.FTZ R49, R29, R46, R36 ;  /* 0x0000002e1d317223 */ /* 0x000fe20000010024 */
[----:B------:R-:W-:-:S02]  /*cd80*/  HADD2.F32 R26, -RZ, R35.H0_H0 ;  /* 0x20000023ff1a7230 */ /* 0x000fc40000004100 */
[----:B------:R-:W-:Y:S01]  /*cd90*/  FFMA.FTZ R29, R4, R27, R20 ;  /* 0x0000001b041d7223 */ /* 0x000fe20000010014 */
        /* <DEDUP_REMOVED lines=26> */
[-C--:B------:R-:W-:Y:S01]  /*cf40*/  FMUL.FTZ R32, R32, R5.reuse ;  /* 0x0000000520207220 */ /* 0x080fe20000410000 */
[----:B------:R-:W-:Y:S01]  /*cf50*/  FFMA.FTZ R4, R28, R5, -R31 ;  /* 0x000000051c047223 */ /* 0x000fe2000001081f */
[-C--:B------:R-:W-:Y:S01]  /*cf60*/  FMUL.FTZ R34, R34, R7.reuse ;  /* 0x0000000722227220 */ /* 0x080fe20000410000 */
        /* <DEDUP_REMOVED lines=13> */
.L_x_8367:
[----:B------:R-:W-:Y:S05]  /*d040*/  BSYNC B1 ;  /* 0x0000000000017941 */ /* 0x000fea0003800000 */
.L_x_8366:
[----:B------:R-:W-:Y:S04]  /*d050*/  BSSY B1, `(.L_x_8368) ;  /* 0x0000060000017945 */ /* 0x000fe80003800000 */
[----:B------:R-:W-:Y:S05]  /*d060*/  @P1 BRA `(.L_x_8369) ;  /* 0x0000000400781947 */ /* 0x000fea0003800000 */
[----:B---3--:R-:W-:Y:S01]  /*d070*/  LEA.HI R4, R56, R207, RZ, 0x1d ;  /* 0x000000cf38047211 */ /* 0x008fe200078fe8ff */
[--C-:B--2---:R-:W-:Y:S01]  /*d080*/  HADD2.F32 R35, -RZ, R62.reuse.H1_H1 ;  /* 0x3000003eff237230 */ /* 0x104fe20000004100 */
[----:B------:R-:W-:Y:S01]  /*d090*/  SHF.R.U64 R57, R52, 0x10, R53 ;  /* 0x0000001034397819 */ /* 0x000fe20000001235 */
[--C-:B------:R-:W-:Y:S01]  /*d0a0*/  HADD2.F32 R37, -RZ, R63.reuse.H1_H1 ;  /* 0x3000003fff257230 */ /* 0x100fe20000004100 */
[----:B------:R-:W-:Y:S01]  /*d0b0*/  SHF.R.S32.HI R5, RZ, 0x1f, R4 ;  /* 0x0000001fff057819 */ /* 0x000fe20000011404 */
        /* <DEDUP_REMOVED lines=8> */
[----:B------:R-:W-:Y:S02]  /*d140*/  LOP3.LUT R20, R5, R224, RZ, 0x3c, !PT ;  /* 0x000000e005147212 */ /* 0x000fe400078e3cff */
[----:B------:R-:W-:Y:S02]  /*d150*/  SHF.R.U32.HI R39, RZ, 0x10, R39 ;  /* 0x00000010ff277819 */ /* 0x000fe40000011627 */
[----:B------:R-:W-:Y:S02]  /*d160*/  LOP3.LUT R21, R4, 0x7fffe000, RZ, 0xc0, !PT ;  /* 0x7fffe00004157812 */ /* 0x000fe400078ec0ff */
[----:B------:R-:W2:Y:S01]  /*d170*/  LDS.128 R4, [R213] ;  /* 0x00000000d5047984 */ /* 0x000ea20000000c00 */
[----:B------:R-:W-:Y:S01]  /*d180*/  SHF.R.U64 R50, R40, 0x10, R41 ;  /* 0x0000001028327819 */ /* 0x000fe20000001229 */
[----:B------:R-:W-:Y:S01]  /*d190*/  HADD2.F32 R39, -RZ, R39.H0_H0 ;  /* 0x20000027ff277230 */ /* 0x000fe20000004100 */
[----:B------:R-:W-:-:S02]  /*d1a0*/  IADD3 R21, R20, R21, R201 ;  /* 0x0000001514157210 */ /* 0x000fc40007ffe0c9 */
[----:B------:R-:W-:Y:S02]  /*d1b0*/  SHF.R.U32.HI R48, RZ, 0x10, R41 ;  /* 0x00000010ff307819 */ /* 0x000fe40000011629 */
[--C-:B------:R-:W-:Y:S01]  /*d1c0*/  SHF.R.U64 R52, R54, 0x10, R55.reuse ;  /* 0x0000001036347819 */ /* 0x100fe20000001237 */
[----:B------:R-:W-:Y:S01]  /*d1d0*/  IMAD R21, R21, 0x2, R18 ;  /* 0x0000000215157824 */ /* 0x000fe200078e0212 */
[----:B------:R-:W-:-:S04]  /*d1e0*/  SHF.R.U32.HI R54, RZ, 0x10, R55 ;  /* 0x00000010ff367819 */ /* 0x000fc80000011637 */
[----:B------:R-:W3:Y:S01]  /*d1f0*/  LDS.128 R24, [R21+0x10400] ;  /* 0x0104000015187984 */ /* 0x000ee20000000c00 */
[--C-:B--2---:R-:W-:Y:S02]  /*d200*/  HADD2.F32 R20, -RZ, R5.reuse.H0_H0 ;  /* 0x20000005ff147230 */ /* 0x104fe40000004100 */
[----:B------:R-:W-:Y:S02]  /*d210*/  HADD2.F32 R28, -RZ, R5.H1_H1 ;  /* 0x30000005ff1c7230 */ /* 0x000fe40000004100 */
[----:B------:R-:W-:Y:S02]  /*d220*/  HADD2.F32 R5, -RZ, R4.H0_H0 ;  /* 0x20000004ff057230 */ /* 0x000fe40000004100 */
[----:B-1----:R-:W-:Y:S02]  /*d230*/  HADD2.F32 R29, -RZ, R6.H0_H0 ;  /* 0x20000006ff1d7230 */ /* 0x002fe40000004100 */
[--C-:B------:R-:W-:Y:S02]  /*d240*/  HADD2.F32 R30, -RZ, R7.reuse.H0_H0 ;  /* 0x20000007ff1e7230 */ /* 0x100fe40000004100 */
[----:B------:R-:W-:-:S02]  /*d250*/  HADD2.F32 R7, -RZ, R7.H1_H1 ;  /* 0x30000007ff077230 */ /* 0x000fc40000004100 */
[----:B------:R-:W-:Y:S02]  /*d260*/  HADD2.F32 R4, -RZ, R4.H1_H1 ;  /* 0x30000004ff047230 */ /* 0x000fe40000004100 */
[--C-:B---3--:R-:W-:Y:S02]  /*d270*/  HADD2.F32 R31, -RZ, R25.reuse.H0_H0 ;  /* 0x20000019ff1f7230 */ /* 0x108fe40000004100 */
[----:B0-----:R-:W-:Y:S02]  /*d280*/  HADD2.F32 R32, -RZ, R25.H1_H1 ;  /* 0x30000019ff207230 */ /* 0x001fe40000004100 */
[----:B------:R-:W-:Y:S02]  /*d290*/  HADD2.F32 R25, -RZ, R24.H0_H0 ;  /* 0x20000018ff197230 */ /* 0x000fe40000004100 */
[C---:B------:R-:W-:Y:S01]  /*d2a0*/  FMUL.FTZ R41, R31.reuse, R37 ;  /* 0x000000251f297220 */ /* 0x040fe20000410000 */
[----:B------:R-:W-:Y:S01]  /*d2b0*/  FMUL.FTZ R49, R31, R35 ;  /* 0x000000231f317220 */ /* 0x000fe20000410000 */
[----:B------:R-:W-:-:S02]  /*d2c0*/  HADD2.F32 R31, -RZ, R53.H0_H0 ;  /* 0x20000035ff1f7230 */ /* 0x000fc40000004100 */
[C---:B------:R-:W-:Y:S01]  /*d2d0*/  FFMA.FTZ R41, R20.reuse, R35, -R41 ;  /* 0x0000002314297223 */ /* 0x040fe20000010829 */
[----:B------:R-:W-:Y:S01]  /*d2e0*/  FFMA.FTZ R49, R20, R37, R49 ;  /* 0x0000002514317223 */ /* 0x000fe20000010031 */
[C---:B------:R-:W-:Y:S01]  /*d2f0*/  FMUL.FTZ R20, R25.reuse, R36 ;  /* 0x0000002419147220 */ /* 0x040fe20000410000 */
[C---:B------:R-:W-:Y:S01]  /*d300*/  FMUL.FTZ R35, R32.reuse, R39 ;  /* 0x0000002720237220 */ /* 0x040fe20000410000 */
[----:B------:R-:W-:Y:S01]  /*d310*/  FMUL.FTZ R37, R32, R31 ;  /* 0x0000001f20257220 */ /* 0x000fe20000410000 */
[-C--:B------:R-:W-:Y:S01]  /*d320*/  FMUL.FTZ R25, R25, R62.reuse ;  /* 0x0000003e19197220 */ /* 0x080fe20000410000 */
[----:B------:R-:W-:Y:S02]  /*d330*/  HADD2.F32 R33, -RZ, R26.H0_H0 ;  /* 0x2000001aff217230 */ /* 0x000fe40000004100 */
[C---:B------:R-:W-:Y:S01]  /*d340*/  FFMA.FTZ R62, R5.reuse, R62, -R20 ;  /* 0x0000003e053e7223 */ /* 0x040fe20000010814 */
[----:B------:R-:W-:Y:S02]  /*d350*/  HADD2.F32 R32, -RZ, R64.H0_H0 ;  /* 0x20000040ff207230 */ /* 0x000fe40000004100 */
[----:B------:R-:W-:Y:S01]  /*d360*/  FFMA.FTZ R36, R5, R36, R25 ;  /* 0x0000002405247223 */ /* 0x000fe20000010019 */
[----:B------:R-:W-:-:S02]  /*d370*/  HADD2.F32 R34, -RZ, R27.H0_H0 ;  /* 0x2000001bff227230 */ /* 0x000fc40000004100 */
[C---:B------:R-:W-:Y:S01]  /*d380*/  FFMA.FTZ R38, R28.reuse, R31, -R35 ;  /* 0x0000001f1c267223 */ /* 0x040fe20000010823 */
[----:B------:R-:W-:Y:S01]  /*d390*/  FFMA.FTZ R40, R28, R39, R37 ;  /* 0x000000271c287223 */ /* 0x000fe20000010025 */
[--C-:B------:R-:W-:Y:S02]  /*d3a0*/  HADD2.F32 R20, -RZ, R47.reuse.H0_H0 ;  /* 0x2000002fff147230 */ /* 0x100fe40000004100 */
[C---:B------:R-:W-:Y:S01]  /*d3b0*/  FMUL.FTZ R28, R33.reuse, R32 ;  /* 0x00000020211c7220 */ /* 0x040fe20000410000 */
[----:B------:R-:W-:Y:S02]  /*d3c0*/  HADD2.F32 R5, -RZ, R64.H1_H1 ;  /* 0x30000040ff057230 */ /* 0x000fe40000004100 */
[----:B------:R-:W-:Y:S02]  /*d3d0*/  HADD2.F32 R47, -RZ, R47.H1_H1 ;  /* 0x3000002fff2f7230 */ /* 0x000fe40000004100 */
[-C--:B------:R-:W-:Y:S01]  /*d3e0*/  FMUL.FTZ R46, R33, R20.reuse ;  /* 0x00000014212e7220 */ /* 0x080fe20000410000 */
[----:B------:R-:W-:Y:S01]  /*d3f0*/  FFMA.FTZ R35, R29, R20, -R28 ;  /* 0x000000141d237223 */ /* 0x000fe2000001081c */
[----:B------:R-:W-:Y:S01]  /*d400*/  FMUL.FTZ R25, R34, R5 ;  /* 0x0000000522197220 */ /* 0x000fe20000410000 */
[----:B------:R-:W-:-:S02]  /*d410*/  HADD2.F32 R27, -RZ, R27.H1_H1 ;  /* 0x3000001bff1b7230 */ /* 0x000fc40000004100 */
[-C--:B------:R-:W-:Y:S01]  /*d420*/  FMUL.FTZ R34, R34, R47.reuse ;  /* 0x0000002f22227220 */ /* 0x080fe20000410000 */
[----:B------:R-:W-:Y:S02]  /*d430*/  HADD2.F32 R28, -RZ, R48.H0_H0 ;  /* 0x20000030ff1c7230 */ /* 0x000fe40000004100 */
[----:B------:R-:W-:Y:S01]  /*d440*/  FFMA.FTZ R46, R29, R32, R46 ;  /* 0x000000201d2e7223 */ /* 0x000fe2000001002e */
[----:B------:R-:W-:Y:S02]  /*d450*/  HADD2.F32 R20, -RZ, R54.H0_H0 ;  /* 0x20000036ff147230 */ /* 0x000fe40000004100 */
[C---:B------:R-:W-:Y:S01]  /*d460*/  FFMA.FTZ R47, R30.reuse, R47, -R25 ;  /* 0x0000002f1e2f7223 */ /* 0x040fe20000010819 */
[----:B------:R-:W-:Y:S01]  /*d470*/  FFMA.FTZ R34, R30, R5, R34 ;  /* 0x000000051e227223 */ /* 0x000fe20000010022 */
[C---:B------:R-:W-:Y:S01]  /*d480*/  FMUL.FTZ R32, R27.reuse, R28 ;  /* 0x0000001c1b207220 */ /* 0x040fe20000410000 */
[----:B------:R-:W-:Y:S02]  /*d490*/  HADD2.F32 R24, -RZ, R24.H1_H1 ;  /* 0x30000018ff187230 */ /* 0x000fe40000004100 */
[----:B------:R-:W-:Y:S01]  /*d4a0*/  FMUL.FTZ R30, R27, R20 ;  /* 0x000000141b1e7220 */ /* 0x000fe20000410000 */
[----:B------:R-:W-:-:S02]  /*d4b0*/  HADD2.F32 R26, -RZ, R26.H1_H1 ;  /* 0x3000001aff1a7230 */ /* 0x000fc40000004100 */
[C---:B------:R-:W-:Y:S01]  /*d4c0*/  FFMA.FTZ R32, R7.reuse, R20, -R32 ;  /* 0x0000001407207223 */ /* 0x040fe20000010820 */
[----:B------:R-:W-:Y:S02]  /*d4d0*/  HADD2.F32 R27, -RZ, R51.H0_H0 ;  /* 0x20000033ff1b7230 */ /* 0x000fe40000004100 */
[----:B------:R-:W-:Y:S01]  /*d4e0*/  FFMA.FTZ R39, R7, R28, R30 ;  /* 0x0000001c07277223 */ /* 0x000fe2000001001e */
[----:B------:R-:W-:Y:S02]  /*d4f0*/  HADD2.F32 R29, -RZ, R50.H0_H0 ;  /* 0x20000032ff1d7230 */ /* 0x000fe40000004100 */
[----:B------:R-:W-:Y:S02]  /*d500*/  HADD2.F32 R5, -RZ, R57.H0_H0 ;  /* 0x20000039ff057230 */ /* 0x000fe40000004100 */
[----:B------:R-:W-:Y:S01]  /*d510*/  FMUL.FTZ R7, R24, R27 ;  /* 0x0000001b18077220 */ /* 0x000fe20000410000 */
[----:B------:R-:W-:Y:S02]  /*d520*/  HADD2.F32 R25, -RZ, R52.H0_H0 ;  /* 0x20000034ff197230 */ /* 0x000fe40000004100 */
[----:B------:R-:W-:Y:S01]  /*d530*/  FMUL.FTZ R37, R26, R29 ;  /* 0x0000001d1a257220 */ /* 0x000fe20000410000 */
[----:B------:R-:W-:-:S02]  /*d540*/  HADD2.F32 R6, -RZ, R6.H1_H1 ;  /* 0x30000006ff067230 */ /* 0x000fc40000004100 */
[-C--:B------:R-:W-:Y:S01]  /*d550*/  FMUL.FTZ R24, R24, R5.reuse ;  /* 0x0000000518187220 */ /* 0x080fe20000410000 */
[----:B------:R-:W-:Y:S01]  /*d560*/  FFMA.FTZ R31, R4, R5, -R7 ;  /* 0x00000005041f7223 */ /* 0x000fe20000010807 */
[----:B------:R-:W-:Y:S01]  /*d570*/  FMUL.FTZ R26, R26, R25 ;  /* 0x000000191a1a7220 */ /* 0x000fe20000410000 */
        /* <DEDUP_REMOVED lines=13> */
.L_x_8369:
[----:B------:R-:W-:Y:S05]  /*d650*/  BSYNC B1 ;  /* 0x0000000000017941 */ /* 0x000fea0003800000 */
.L_x_8368:
[----:B0-2---:R-:W-:Y:S01]  /*d660*/  PRMT R32, R0, 0x5410, R3 ;  /* 0x0000541000207816 */ /* 0x005fe20000000003 */
[----:B------:R-:W-:Y:S06]  /*d670*/  @P0 BRA `(.L_x_8353) ;  /* 0x0000000400780947 */ /* 0x000fec0003800000 */
[----:B------:R-:W-:Y:S01]  /*d680*/  LEA.HI R56, R56, R207, RZ, 0x1d ;  /* 0x000000cf38387211 */ /* 0x000fe200078fe8ff */
[--C-:B---34-:R-:W-:Y:S01]  /*d690*/  HADD2.F32 R21, -RZ, R43.reuse.H1_H1 ;  /* 0x3000002bff157230 */ /* 0x118fe20000004100 */
[----:B------:R-:W-:Y:S01]  /*d6a0*/  SHF.R.U32.HI R20, RZ, 0x10, R9 ;  /* 0x00000010ff147819 */ /* 0x000fe20000011609 */
[----:B------:R-:W-:Y:S01]  /*d6b0*/  HADD2.F32 R43, -RZ, R43.H0_H0 ;  /* 0x2000002bff2b7230 */ /* 0x000fe20000004100 */
        /* <DEDUP_REMOVED lines=9> */
[----:B------:R-:W0:Y:S01]  /*d750*/  LDS.128 R4, [R212] ;  /* 0x00000000d4047984 */ /* 0x000e220000000c00 */
[--C-:B------:R-:W-:Y:S02]  /*d760*/  SHF.R.U64 R37, R14, 0x10, R15.reuse ;  /* 0x000000100e257819 */ /* 0x100fe4000000120f */
[----:B------:R-:W-:Y:S02]  /*d770*/  IADD3 R3, R3, R0, R200 ;  /* 0x0000000003037210 */ /* 0x000fe40007ffe0c8 */
[----:B------:R-:W-:Y:S01]  /*d780*/  SHF.R.U32.HI R34, RZ, 0x10, R15 ;  /* 0x00000010ff227819 */ /* 0x000fe2000001160f */
[--C-:B------:R-:W-:Y:S01]  /*d790*/  HADD2.F32 R15, -RZ, R45.reuse.H1_H1 ;  /* 0x3000002dff0f7230 */ /* 0x100fe20000004100 */
[----:B------:R-:W-:Y:S01]  /*d7a0*/  SHF.R.U32.HI R28, RZ, 0x10, R13 ;  /* 0x00000010ff1c7819 */ /* 0x000fe2000001160d */
[----:B------:R-:W-:Y:S01]  /*d7b0*/  IMAD R3, R3, 0x2, R18 ;  /* 0x0000000203037824 */ /* 0x000fe200078e0212 */
[----:B------:R-:W-:Y:S01]  /*d7c0*/  SHF.R.U64 R36, R8, 0x10, R9 ;  /* 0x0000001008247819 */ /* 0x000fe20000001209 */
[----:B------:R-:W-:Y:S01]  /*d7d0*/  HADD2.F32 R45, -RZ, R45.H0_H0 ;  /* 0x2000002dff2d7230 */ /* 0x000fe20000004100 */
[----:B------:R-:W-:-:S02]  /*d7e0*/  SHF.R.U64 R35, R10, 0x10, R11 ;  /* 0x000000100a237819 */ /* 0x000fc4000000120b */
[----:B------:R-:W2:Y:S01]  /*d7f0*/  LDS.128 R24, [R3+0x10400] ;  /* 0x0104000003187984 */ /* 0x000ea20000000c00 */
[----:B------:R-:W-:Y:S01]  /*d800*/  SHF.R.U32.HI R33, RZ, 0x10, R11 ;  /* 0x00000010ff217819 */ /* 0x000fe2000001160b */
[--C-:B0-----:R-:W-:Y:S02]  /*d810*/  HADD2.F32 R8, -RZ, R5.reuse.H0_H0 ;  /* 0x20000005ff087230 */ /* 0x101fe40000004100 */
[----:B------:R-:W-:Y:S02]  /*d820*/  HADD2.F32 R5, -RZ, R5.H1_H1 ;  /* 0x30000005ff057230 */ /* 0x000fe40000004100 */
[----:B------:R-:W-:Y:S02]  /*d830*/  HADD2.F32 R0, -RZ, R4.H0_H0 ;  /* 0x20000004ff007230 */ /* 0x000fe40000004100 */
[----:B------:R-:W-:Y:S02]  /*d840*/  HADD2.F32 R9, -RZ, R6.H0_H0 ;  /* 0x20000006ff097230 */ /* 0x000fe40000004100 */
[----:B------:R-:W-:-:S02]  /*d850*/  HADD2.F32 R10, -RZ, R7.H0_H0 ;  /* 0x20000007ff0a7230 */ /* 0x000fc40000004100 */
[----:B------:R-:W-:Y:S02]  /*d860*/  HADD2.F32 R7, -RZ, R7.H1_H1 ;  /* 0x30000007ff077230 */ /* 0x000fe40000004100 */
[----:B------:R-:W-:Y:S02]  /*d870*/  HADD2.F32 R4, -RZ, R4.H1_H1 ;  /* 0x30000004ff047230 */ /* 0x000fe40000004100 */
[--C-:B--2---:R-:W-:Y:S02]  /*d880*/  HADD2.F32 R12, -RZ, R25.reuse.H0_H0 ;  /* 0x20000019ff0c7230 */ /* 0x104fe40000004100 */
[----:B------:R-:W-:Y:S02]  /*d890*/  HADD2.F32 R25, -RZ, R25.H1_H1 ;  /* 0x30000019ff197230 */ /* 0x000fe40000004100 */
[----:B------:R-:W-:Y:S02]  /*d8a0*/  HADD2.F32 R11, -RZ, R24.H0_H0 ;  /* 0x20000018ff0b7230 */ /* 0x000fe40000004100 */
[C---:B-1----:R-:W-:Y:S01]  /*d8b0*/  FMUL.FTZ R29, R12.reuse, R21 ;  /* 0x000000150c1d7220 */ /* 0x042fe20000410000 */
[----:B------:R-:W-:Y:S01]  /*d8c0*/  FMUL.FTZ R31, R12, R15 ;  /* 0x0000000f0c1f7220 */ /* 0x000fe20000410000 */
[----:B------:R-:W-:-:S02]  /*d8d0*/  HADD2.F32 R12, -RZ, R28.H0_H0 ;  /* 0x2000001cff0c7230 */ /* 0x000fc40000004100 */
[C---:B------:R-:W-:Y:S01]  /*d8e0*/  FMUL.FTZ R28, R25.reuse, R20 ;  /* 0x00000014191c7220 */ /* 0x040fe20000410000 */
[C---:B------:R-:W-:Y:S01]  /*d8f0*/  FFMA.FTZ R29, R8.reuse, R15, -R29 ;  /* 0x0000000f081d7223 */ /* 0x040fe2000001081d */
[----:B------:R-:W-:Y:S01]  /*d900*/  FFMA.FTZ R31, R8, R21, R31 ;  /* 0x00000015081f7223 */ /* 0x000fe2000001001f */
[----:B------:R-:W-:Y:S02]  /*d910*/  HADD2.F32 R13, -RZ, R26.H0_H0 ;  /* 0x2000001aff0d7230 */ /* 0x000fe40000004100 */
        /* <DEDUP_REMOVED lines=14> */
[----:B------:R-:W-:-:S02]  /*da00*/  HADD2.F32 R27, -RZ, R27.H1_H1 ;  /* 0x3000001bff1b7230 */ /* 0x000fc40000004100 */
[C---:B------:R-:W-:Y:S01]  /*da10*/  FFMA.FTZ R25, R9.reuse, R8, -R0 ;  /* 0x0000000809197223 */ /* 0x040fe20000010800 */
[C---:B------:R-:W-:Y:S01]  /*da20*/  FMUL.FTZ R13, R14.reuse, R11 ;  /* 0x0000000b0e0d7220 */ /* 0x040fe20000410000 */
[----:B------:R-:W-:Y:S02]  /*da30*/  HADD2.F32 R8, -RZ, R33.H0_H0 ;  /* 0x20000021ff087230 */ /* 0x000fe40000004100 */
[-C--:B------:R-:W-:Y:S01]  /*da40*/  FMUL.FTZ R14, R14, R5.reuse ;  /* 0x000000050e0e7220 */ /* 0x080fe20000410000 */
[----:B------:R-:W-:Y:S02]  /*da50*/  HADD2.F32 R0, -RZ, R34.H0_H0 ;  /* 0x20000022ff007230 */ /* 0x000fe40000004100 */
[----:B------:R-:W-:Y:S01]  /*da60*/  FFMA.FTZ R32, R9, R12, R32 ;  /* 0x0000000c09207223 */ /* 0x000fe20000010020 */
[C---:B------:R-:W-:Y:S01]  /*da70*/  FFMA.FTZ R12, R10.reuse, R5, -R13 ;  /* 0x000000050a0c7223 */ /* 0x040fe2000001080d */
[----:B------:R-:W-:Y:S01]  /*da80*/  FFMA.FTZ R14, R10, R11, R14 ;  /* 0x0000000b0a0e7223 */ /* 0x000fe2000001000e */
[----:B------:R-:W-:-:S02]  /*da90*/  HADD2.F32 R24, -RZ, R24.H1_H1 ;  /* 0x30000018ff187230 */ /* 0x000fc40000004100 */
[C---:B------:R-:W-:Y:S01]  /*daa0*/  FMUL.FTZ R34, R27.reuse, R8 ;  /* 0x000000081b227220 */ /* 0x040fe20000410000 */
[----:B------:R-:W-:Y:S02]  /*dab0*/  HADD2.F32 R26, -RZ, R26.H1_H1 ;  /* 0x3000001aff1a7230 */ /* 0x000fe40000004100 */
        /* <DEDUP_REMOVED lines=26> */
.L_x_8353:
[----:B------:R-:W-:Y:S05]  /*dc60*/  BSYNC B0 ;  /* 0x0000000000007941 */ /* 0x000fea0003800000 */
.L_x_8325:
        /* <DEDUP_REMOVED lines=8> */
.L_x_8323:
[----:B------:R-:W-:-:S05]  /*dcf0*/  IMAD.U32 R0, RZ, RZ, UR39 ;  /* 0x00000027ff007e24 */ /* 0x000fca000f8e00ff */
[----:B------:R-:W-:-:S13]  /*dd00*/  ISETP.NE.AND P0, PT, R0, 0x3, PT ;  /* 0x000000030000780c */ /* 0x000fda0003f05270 */
[----:B------:R-:W-:Y:S05]  /*dd10*/  @!P0 BRA `(.L_x_8370) ;  /* 0x0000000000048947 */ /* 0x000fea0003800000 */
[----:B------:R-:W-:Y:S01]  /*dd20*/  BPT.TRAP 0x1 ;  /* 0x000000040000795c */ /* 0x000fe20000300000 */
.L_x_8370:
[----:B0-----:R-:W-:Y:S01]  /*dd30*/  IMAD R11, R184, 0x8, R18 ;  /* 0x00000008b80b7824 */ /* 0x001fe200078e0212 */
[----:B------:R-:W-:-:S04]  /*dd40*/  SHF.L.U32 R0, R187, 0x1f, RZ ;  /* 0x0000001fbb007819 */ /* 0x000fc800000006ff */
[----:B------:R0:W0:Y:S01]  /*dd50*/  SYNCS.PHASECHK.TRANS64.TRYWAIT P1, [R11+URZ+0x28830], R0 ;  /* 0x028830000b0075a7 */ /* 0x000022000802017f */
[----:B------:R-:W-:Y:S05]  /*dd60*/  @!P0 BRA `(.L_x_8371) ;  /* 0x0000000000048947 */ /* 0x000fea0003800000 */
[----:B------:R-:W-:Y:S01]  /*dd70*/  BPT.TRAP 0x1 ;  /* 0x000000040000795c */ /* 0x000fe20000300000 */
.L_x_8371:
[----:B0-----:R-:W-:Y:S05]  /*dd80*/  @P1 BRA `(.L_x_8372) ;  /* 0x0000000000081947 */ /* 0x001fea0003800000 */
[----:B------:R-:W0:Y:S02]  /*dd90*/  SYNCS.PHASECHK.TRANS64.TRYWAIT P1, [R11+URZ+0x28830], R0 ;  /* 0x028830000b0075a7 */ /* 0x000e24000802017f */
[----:B0-----:R-:W-:Y:S05]  /*dda0*/  @!P1 BRA `(.L_x_8373) ;  /* 0x0000017c00b89947 */ /* 0x001fea0003800000 */
.L_x_8372:
[----:B------:R-:W-:Y:S05]  /*ddb0*/  WARPSYNC.ALL ;  /* 0x0000000000007948 */ /* 0x000fea0003800000 */
[----:B------:R-:W-:Y:S01]  /*ddc0*/  VIADD R0, R18, 0x18400 ;  /* 0x0001840012007836 */ /* 0x000fe20000000000 */
[----:B------:R-:W-:Y:S01]  /*ddd0*/  R2UR UR32, R42 ;  /* 0x000000002a2072ca */ /* 0x000fe200000e0000 */
[----:B-1234-:R-:W-:Y:S01]  /*dde0*/  IMAD.MOV.U32 R5, RZ, RZ, 0x40000040 ;  /* 0x40000040ff057424 */ /* 0x01efe200078e00ff */
[----:B-----5:R-:W-:Y:S01]  /*ddf0*/  WARPGROUP.ARRIVE ;  /* 0x00000000000079c5 */ /* 0x020fe20000000000 */
[----:B------:R-:W-:Y:S01]  /*de00*/  UMOV UR33, 0x40000040 ;  /* 0x4000004000217882 */ /* 0x000fe20000000000 */
[----:B------:R-:W-:Y:S01]  /*de10*/  SHF.R.U32.HI R0, RZ, 0x4, R0 ;  /* 0x00000004ff007819 */ /* 0x000fe20000011600 */
[----:B------:R-:W-:Y:S01]  /*de20*/  IMAD.MOV.U32 R9, RZ, RZ, 0x40000040 ;  /* 0x40000040ff097424 */ /* 0x000fe200078e00ff */
[----:B------:R-:W-:Y:S01]  /*de30*/  R2UR UR35, R5 ;  /* 0x00000000052372ca */ /* 0x000fe200000e0000 */
[----:B------:R-:W-:Y:S01]  /*de40*/  UMOV UR5, 0x40000040 ;  /* 0x4000004000057882 */ /* 0x000fe20000000000 */
[----:B------:R-:W-:Y:S01]  /*de50*/  LOP3.LUT R0, R0, 0x3fff, RZ, 0xc0, !PT ;  /* 0x00003fff00007812 */ /* 0x000fe200078ec0ff */
[----:B------:R-:W-:Y:S01]  /*de60*/  UMOV UR9, 0x40000040 ;  /* 0x4000004000097882 */ /* 0x000fe20000000000 */
[----:B------:R-:W-:Y:S01]  /*de70*/  R2UR UR7, R9 ;  /* 0x00000000090772ca */ /* 0x000fe200000e0000 */
[----:B------:R-:W-:Y:S01]  /*de80*/  IMAD.MOV.U32 R9, RZ, RZ, 0x40000040 ;  /* 0x40000040ff097424 */ /* 0x000fe200078e00ff */
[----:B------:R-:W-:Y:S01]  /*de90*/  LOP3.LUT R7, R0, 0x10000, RZ, 0xfc, !PT ;  /* 0x0001000000077812 */ /* 0x000fe200078efcff */
[----:B------:R-:W-:Y:S01]  /*dea0*/  ULOP3.LUT UR32, UR32, 0x10000, URZ, 0xfc, !UPT ;  /* 0x0001000020207892 */ /* 0x000fe2000f8efc3f */
[----:B------:R-:W-:Y:S01]  /*deb0*/  IMAD.MOV.U32 R5, RZ, RZ, 0x40000040 ;  /* 0x40000040ff057424 */ /* 0x000fe200078e00ff */
[----:B------:R-:W-:Y:S01]  /*dec0*/  UMOV UR13, 0x40000040 ;  /* 0x40000040000d7882 */ /* 0x000fe20000000000 */
[----:B------:R-:W-:Y:S01]  /*ded0*/  R2UR UR11, R9 ;  /* 0x00000000090b72ca */ /* 0x000fe200000e0000 */
[----:B------:R-:W-:Y:S01]  /*dee0*/  IMAD R4, R184, 0x800, R7 ;  /* 0x00000800b8047824 */ /* 0x000fe200078e0207 */
[----:B------:R-:W-:Y:S01]  /*def0*/  UIADD3 UR4, UR32, 0x2, URZ ;  /* 0x0000000220047890 */ /* 0x000fe2000fffe03f */
[----:B------:R-:W-:Y:S01]  /*df00*/  IMAD.MOV.U32 R9, RZ, RZ, 0x40000040 ;  /* 0x40000040ff097424 */ /* 0x000fe200078e00ff */
[----:B------:R-:W-:Y:S01]  /*df10*/  UIADD3 UR8, UR32, 0x4, URZ ;  /* 0x0000000420087890 */ /* 0x000fe2000fffe03f */
[----:B------:R-:W-:Y:S01]  /*df20*/  R2UR UR31, R5 ;  /* 0x00000000051f72ca */ /* 0x000fe200000e0000 */
[----:B------:R-:W-:Y:S01]  /*df30*/  UIADD3 UR12, UR32, 0x6, URZ ;  /* 0x00000006200c7890 */ /* 0x000fe2000fffe03f */
[C---:B------:R-:W-:Y:S01]  /*df40*/  R2UR UR34, R4.reuse ;  /* 0x00000000042272ca */ /* 0x040fe200000e0000 */
[----:B------:R-:W-:Y:S01]  /*df50*/  UIADD3 UR16, UR32, 0x400, URZ ;  /* 0x0000040020107890 */ /* 0x000fe2000fffe03f */
[----:B------:R-:W-:Y:S01]  /*df60*/  IADD3 R8, R4, 0x2, RZ ;  /* 0x0000000204087810 */ /* 0x000fe20007ffe0ff */
[----:B------:R-:W-:Y:S01]  /*df70*/  UMOV UR17, 0x40000040 ;  /* 0x4000004000117882 */ /* 0x000fe20000000000 */
[----:B------:R-:W-:Y:S01]  /*df80*/  R2UR UR15, R9 ;  /* 0x00000000090f72ca */ /* 0x000fe200000e0000 */
[----:B------:R-:W-:Y:S01]  /*df90*/  UIADD3 UR20, UR32, 0x402, URZ ;  /* 0x0000040220147890 */ /* 0x000fe2000fffe03f */
[----:B------:R-:W-:Y:S01]  /*dfa0*/  R2UR UR6, R8 ;  /* 0x00000000080672ca */ /* 0x000fe200000e0000 */
[----:B------:R-:W-:Y:S01]  /*dfb0*/  VIADD R8, R4, 0x4 ;  /* 0x0000000404087836 */ /* 0x000fe20000000000 */
[----:B------:R-:W-:Y:S01]  /*dfc0*/  MOV R9, 0x40000040 ;  /* 0x4000004000097802 */ /* 0x000fe20000000f00 */
[----:B------:R-:W-:Y:S01]  /*dfd0*/  UMOV UR21, 0x40000040 ;  /* 0x4000004000157882 */ /* 0x000fe20000000000 */
[----:B------:R-:W-:-:S02]  /*dfe0*/  UIADD3 UR24, UR32, 0x404, URZ ;  /* 0x0000040420187890 */ /* 0x000fc4000fffe03f */
[----:B------:R-:W-:Y:S01]  /*dff0*/  R2UR UR10, R8 ;  /* 0x00000000080a72ca */ /* 0x000fe200000e0000 */
[----:B------:R-:W-:Y:S01]  /*e000*/  HGMMA.64x128x16.F32 R24, gdesc[UR32], RZ, !UPT, gsb0 ;  /* 0x01e00000201879f0 */ /* 0x000fe2000c0008ff */
[----:B------:R-:W-:Y:S01]  /*e010*/  VIADD R8, R4, 0x6 ;  /* 0x0000000604087836 */ /* 0x000fe20000000000 */
[----:B------:R-:W-:Y:S01]  /*e020*/  R2UR UR19, R9 ;  /* 0x00000000091372ca */ /* 0x000fe200000e0000 */
[----:B------:R-:W-:Y:S01]  /*e030*/  IMAD.MOV.U32 R9, RZ, RZ, 0x40000040 ;  /* 0x40000040ff097424 */ /* 0x000fe200078e00ff */
[----:B------:R-:W-:Y:S01]  /*e040*/  UMOV UR25, 0x40000040 ;  /* 0x4000004000197882 */ /* 0x000fe20000000000 */
[----:B------:R-:W-:Y:S01]  /*e050*/  UIADD3 UR28, UR32, 0x406, URZ ;  /* 0x00000406201c7890 */ /* 0x000fe2000fffe03f */
[----:B------:R-:W-:Y:S01]  /*e060*/  R2UR UR14, R8 ;  /* 0x00000000080e72ca */ /* 0x000fe200000e0000 */
[----:B------:R-:W-:Y:S01]  /*e070*/  VIADD R8, R4, 0x400 ;  /* 0x0000040004087836 */ /* 0x000fe20000000000 */
[----:B------:R-:W-:Y:S01]  /*e080*/  R2UR UR23, R9 ;  /* 0x00000000091772ca */ /* 0x000fe200000e0000 */
[----:B------:R-:W-:Y:S01]  /*e090*/  IMAD.MOV.U32 R9, RZ, RZ, 0x40000040 ;  /* 0x40000040ff097424 */ /* 0x000fe200078e00ff */
[----:B------:R-:W-:-:S02]  /*e0a0*/  UMOV UR29, 0x40000040 ;  /* 0x40000040001d7882 */ /* 0x000fc40000000000 */
[----:B------:R-:W-:Y:S01]  /*e0b0*/  R2UR UR18, R8 ;  /* 0x00000000081272ca */ /* 0x000fe200000e0000 */
[----:B------:R-:W-:Y:S01]  /*e0c0*/  VIADD R8, R4, 0x402 ;  /* 0x0000040204087836 */ /* 0x000fe20000000000 */
[----:B------:R-:W-:-:S04]  /*e0d0*/  R2UR UR27, R9 ;  /* 0x00000000091b72ca */ /* 0x000fc800000e0000 */
        /* <DEDUP_REMOVED lines=29> */
.L_x_8374:
[----:B------:R-:W0:Y:S01]  /*e2b0*/  LDC R0, c[0x0][0x448] ;  /* 0x00011200ff007b82 */ /* 0x000e220000000800 */
[----:B------:R-:W-:Y:S01]  /*e2c0*/  ULDC UR51, c[0x0][0x9dc] ;  /* 0x0002770000337ab9 */ /* 0x000fe20000000800 */
[----:B------:R-:W-:Y:S01]  /*e2d0*/  LEA R12, R89, 0xffffff80, 0x7 ;  /* 0xffffff80590c7811 */ /* 0x000fe200078e38ff */
[----:B------:R-:W-:-:S05]  /*e2e0*/  ULOP3.LUT UR6, URZ, UR51, URZ, 0x33, !UPT ;  /* 0x000000333f067292 */ /* 0x000fca000f8e333f */
[----:B------:R-:W1:Y:S01]  /*e2f0*/  LDC.64 R8, c[0x0][0x9e0] ;  /* 0x00027800ff087b82 */ /* 0x000e620000000a00 */
[----:B0-----:R-:W-:Y:S02]  /*e300*/  ISETP.NE.AND P1, PT, R0, 0x1, PT ;  /* 0x000000010000780c */ /* 0x001fe40003f25270 */
[----:B------:R-:W-:Y:S02]  /*e310*/  IADD3 R0, R195, R193, RZ ;  /* 0x000000c1c3007210 */ /* 0x000fe40007ffe0ff */
[----:B-1----:R-:W-:-:S09]  /*e320*/  ISETP.GE.AND P2, PT, R9, 0x1, PT ;  /* 0x000000010900780c */ /* 0x002fd20003f46270 */
[----:B------:R-:W0:Y:S08]  /*e330*/  @P1 LDC R3, c[0x0][0x44c] ;  /* 0x00011300ff031b82 */ /* 0x000e300000000800 */
[----:B------:R-:W1:Y:S01]  /*e340*/  @P1 LDC R5, c[0x0][0x450] ;  /* 0x00011400ff051b82 */ /* 0x000e620000000800 */
[----:B0-----:R-:W-:-:S04]  /*e350*/  @P1 IMAD.HI.U32 R4, R0, R3, RZ ;  /* 0x0000000300041227 */ /* 0x001fc800078e00ff */
[----:B------:R-:W-:Y:S02]  /*e360*/  IMAD.MOV.U32 R3, RZ, RZ, R0 ;  /* 0x000000ffff037224 */ /* 0x000fe400078e0000 */
[----:B------:R-:W-:Y:S01]  /*e370*/  VIADD R0, R11, 0x28840 ;  /* 0x000288400b007836 */ /* 0x000fe20000000000 */
[----:B-1----:R-:W-:Y:S01]  /*e380*/  @P1 SHF.R.U32.HI R3, RZ, R5, R4 ;  /* 0x00000005ff031219 */ /* 0x002fe20000011604 */
[----:B------:R-:W-:Y:S02]  /*e390*/  IMAD.MOV.U32 R4, RZ, RZ, -0x80 ;  /* 0xffffff80ff047424 */ /* 0x000fe400078e00ff */
[----:B------:R-:W-:Y:S02]  /*e3a0*/  IMAD.U32 R5, RZ, RZ, UR38 ;  /* 0x00000026ff057e24 */ /* 0x000fe4000f8e00ff */
[----:B------:R-:W0:Y:S01]  /*e3b0*/  SHFL.IDX PT, R15, R3, RZ, 0x1c1f ;  /* 0x001c1fff030f7589 */ /* 0x000e2200000e0000 */
[----:B------:R-:W-:Y:S02]  /*e3c0*/  IMAD R11, R89, R4, 0x80 ;  /* 0x00000080590b7424 */ /* 0x000fe400078e0204 */
[----:B------:R-:W-:-:S02]  /*e3d0*/  PRMT R0, R5, 0x654, R0 ;  /* 0x0000065405007816 */ /* 0x000fc40000000000 */
[----:B------:R-:W-:Y:S02]  /*e3e0*/  VIADD R4, R11, 0x1 ;  /* 0x000000010b047836 */ /* 0x000fe40000000000 */
[----:B------:R1:W-:Y:S02]  /*e3f0*/  SYNCS.ARRIVE.TRANS64.RED.A1T0 RZ, [R0+URZ], RZ ;  /* 0x000000ff00ff79a7 */ /* 0x0003e4000810043f */
[----:B------:R-:W-:-:S05]  /*e400*/  IMAD R4, R191, -0x2, R4 ;  /* 0xfffffffebf047824 */ /* 0x000fca00078e0204 */
[----:B------:R-:W-:Y:S01]  /*e410*/  IADD3 R5, -R189, R4, R190 ;  /* 0x00000004bd057210 */ /* 0x000fe20007ffe1be */
[----:B-1----:R-:W-:-:S03]  /*e420*/  IMAD.IADD R0, R190, 0x1, R11 ;  /* 0x00000001be007824 */ /* 0x002fc600078e020b */
[----:B------:R-:W-:Y:S01]  /*e430*/  IADD3 R14, R5, UR6, RZ ;  /* 0x00000006050e7c10 */ /* 0x000fe2000fffe0ff */
[----:B------:R-:W-:Y:S02]  /*e440*/  IMAD R10, R191, -0x2, R0 ;  /* 0xfffffffebf0a7824 */ /* 0x000fe400078e0200 */
[----:B------:R-:W-:Y:S02]  /*e450*/  IMAD.IADD R13, R5, 0x1, R8 ;  /* 0x00000001050d7824 */ /* 0x000fe400078e0208 */
        /* <DEDUP_REMOVED lines=14> */
.L_x_8377:
[----:B------:R-:W-:-:S13]  /*e540*/  ISETP.NE.AND P3, PT, R9, 0x1, PT ;  /* 0x000000010900780c */ /* 0x000fda0003f65270 */
[----:B------:R-:W0:Y:S02]  /*e550*/  @P3 LDC.64 R20, c[0x0][0x9e8] ;  /* 0x00027a00ff143b82 */ /* 0x000e240000000a00 */
[----:B0-----:R-:W-:-:S05]  /*e560*/  @P3 IMAD.HI.U32 R6, R5, R20, RZ ;  /* 0x0000001405063227 */ /* 0x001fca00078e00ff */
[----:B------:R-:W-:-:S07]  /*e570*/  @P3 SHF.R.U32.HI R5, RZ, R21, R6 ;  /* 0x00000015ff053219 */ /* 0x000fce0000011606 */
.L_x_8378:
[----:B------:R-:W-:Y:S05]  /*e580*/  BSYNC B0 ;  /* 0x0000000000007941 */ /* 0x000fea0003800000 */
.L_x_8376:
[----:B------:R-:W-:-:S04]  /*e590*/  IMAD R6, R5, R9, -R12 ;  /* 0x0000000905067224 */ /* 0x000fc800078e0a0c */
[----:B------:R-:W-:-:S05]  /*e5a0*/  IMAD R5, R191, -0x2, R6 ;  /* 0xfffffffebf057824 */ /* 0x000fca00078e0206 */
[----:B------:R-:W-:Y:S02]  /*e5b0*/  VIMNMX R4, R4, R5, !PT ;  /* 0x0000000504047248 */ /* 0x000fe40007fe0100 */
[----:B------:R-:W-:-:S07]  /*e5c0*/  VIADDMNMX R0, R5, R9, R0, PT ;  /* 0x0000000905007246 */ /* 0x000fce0003800100 */
.L_x_8375:
[C---:B------:R-:W-:Y:S01]  /*e5d0*/  ISETP.GE.AND P3, PT, R11.reuse, 0x2, PT ;  /* 0x000000020b00780c */ /* 0x040fe20003f66270 */
[----:B------:R-:W0:Y:S01]  /*e5e0*/  SHFL.IDX PT, R3, R3, 0x1, 0x1c1f ;  /* 0x003c1f0003037f89 */ /* 0x000e2200000e0000 */
[----:B------:R-:W-:Y:S02]  /*e5f0*/  ISETP.GE.AND P5, PT, R11, 0x9, PT ;  /* 0x000000090b00780c */ /* 0x000fe40003fa6270 */
[----:B------:R-:W-:Y:S02]  /*e600*/  ISETP.GT.AND P4, PT, R4, 0x1, !P3 ;  /* 0x000000010400780c */ /* 0x000fe40005f84270 */
[----:B------:R-:W-:Y:S02]  /*e610*/  P2R R20, PR, RZ, 0x20 ;  /* 0x00000020ff147803 */ /* 0x000fe40000000000 */
[----:B------:R-:W-:-:S04]  /*e620*/  ISETP.LT.OR P4, PT, R0, 0x2, P4 ;  /* 0x000000020000780c */ /* 0x000fc80002781670 */
[----:B------:R-:W-:Y:S02]  /*e630*/  FSEL R25, R25, -INF , !P4 ;  /* 0xff80000019197808 */ /* 0x000fe40006000000 */
[----:B------:R-:W-:Y:S02]  /*e640*/  ISETP.GT.AND P4, PT, R4, 0x8, !P5 ;  /* 0x000000080400780c */ /* 0x000fe40006f84270 */
[----:B------:R-:W-:Y:S02]  /*e650*/  ISETP.GE.AND P5, PT, R11, 0xa, PT ;  /* 0x0000000a0b00780c */ /* 0x000fe40003fa6270 */
[----:B------:R-:W-:Y:S02]  /*e660*/  ISETP.LT.OR P4, PT, R0, 0x9, P4 ;  /* 0x000000090000780c */ /* 0x000fe40002781670 */
[----:B------:R-:W-:Y:S02]  /*e670*/  P2R R21, PR, RZ, 0x20 ;  /* 0x00000020ff157803 */ /* 0x000fe40000000000 */
[----:B------:R-:W-:-:S02]  /*e680*/  FSEL R28, R28, -INF , !P4 ;  /* 0xff8000001c1c7808 */ /* 0x000fc40006000000 */
[----:B------:R-:W-:Y:S02]  /*e690*/  ISETP.GT.AND P4, PT, R4, 0x9, !P5 ;  /* 0x000000090400780c */ /* 0x000fe40006f84270 */
[----:B------:R-:W-:Y:S02]  /*e6a0*/  ISETP.GE.AND P5, PT, R11, 0x11, PT ;  /* 0x000000110b00780c */ /* 0x000fe40003fa6270 */
[----:B------:R-:W-:Y:S02]  /*e6b0*/  ISETP.LT.OR P4, PT, R0, 0xa, P4 ;  /* 0x0000000a0000780c */ /* 0x000fe40002781670 */
[----:B------:R-:W-:Y:S02]  /*e6c0*/  P2R R88, PR, RZ, 0x20 ;  /* 0x00000020ff587803 */ /* 0x000fe40000000000 */
[----:B------:R-:W-:Y:S02]  /*e6d0*/  FSEL R29, R29, -INF , !P4 ;  /* 0xff8000001d1d7808 */ /* 0x000fe40006000000 */
[----:B------:R-:W-:-:S02]  /*e6e0*/  ISETP.GT.AND P4, PT, R4, 0x10, !P5 ;  /* 0x000000100400780c */ /* 0x000fc40006f84270 */
[C---:B------:R-:W-:Y:S02]  /*e6f0*/  ISETP.GE.AND P5, PT, R11.reuse, 0x12, PT ;  /* 0x000000120b00780c */ /* 0x040fe40003fa6270 */
[----:B------:R-:W-:Y:S02]  /*e700*/  ISETP.LT.OR P4, PT, R0, 0x11, P4 ;  /* 0x000000110000780c */ /* 0x000fe40002781670 */
[----:B------:R-:W-:Y:S02]  /*e710*/  P2R R90, PR, RZ, 0x20 ;  /* 0x00000020ff5a7803 */ /* 0x000fe40000000000 */
[----:B------:R-:W-:Y:S02]  /*e720*/  FSEL R32, R32, -INF , !P4 ;  /* 0xff80000020207808 */ /* 0x000fe40006000000 */
[----:B------:R-:W-:Y:S02]  /*e730*/  ISETP.GT.AND P4, PT, R4, 0x11, !P5 ;  /* 0x000000110400780c */ /* 0x000fe40006f84270 */
[----:B------:R-:W-:-:S02]  /*e740*/  ISETP.GE.AND P5, PT, R11, 0x19, PT ;  /* 0x000000190b00780c */ /* 0x000fc40003fa6270 */
[----:B------:R-:W-:Y:S02]  /*e750*/  ISETP.LT.OR P4, PT, R0, 0x12, P4 ;  /* 0x000000120000780c */ /* 0x000fe40002781670 */
[----:B------:R-:W-:Y:S02]  /*e760*/  P2R R91, PR, RZ, 0x20 ;  /* 0x00000020ff5b7803 */ /* 0x000fe40000000000 */
[----:B------:R-:W-:Y:S02]  /*e770*/  FSEL R33, R33, -INF , !P4 ;  /* 0xff80000021217808 */ /* 0x000fe40006000000 */
[----:B------:R-:W-:Y:S02]  /*e780*/  ISETP.GT.AND P4, PT, R4, 0x18, !P5 ;  /* 0x000000180400780c */ /* 0x000fe40006f84270 */
[----:B------:R-:W-:Y:S02]  /*e790*/  ISETP.GE.AND P5, PT, R11, 0x1a, PT ;  /* 0x0000001a0b00780c */ /* 0x000fe40003fa6270 */
[----:B------:R-:W-:-:S02]  /*e7a0*/  ISETP.LT.OR P4, PT, R0, 0x19, P4 ;  /* 0x000000190000780c */ /* 0x000fc40002781670 */
[----:B------:R-:W-:Y:S02]  /*e7b0*/  P2R R92, PR, RZ, 0x20 ;  /* 0x00000020ff5c7803 */ /* 0x000fe40000000000 */
[----:B------:R-:W-:Y:S02]  /*e7c0*/  FSEL R36, R36, -INF , !P4 ;  /* 0xff80000024247808 */ /* 0x000fe40006000000 */
[----:B------:R-:W-:Y:S02]  /*e7d0*/  ISETP.GT.AND P4, PT, R4, 0x19, !P5 ;  /* 0x000000190400780c */ /* 0x000fe40006f84270 */
[----:B------:R-:W-:Y:S02]  /*e7e0*/  ISETP.GE.AND P5, PT, R11, 0x21, PT ;  /* 0x000000210b00780c */ /* 0x000fe40003fa6270 */
[----:B------:R-:W-:Y:S02]  /*e7f0*/  ISETP.LT.OR P4, PT, R0, 0x1a, P4 ;  /* 0x0000001a0000780c */ /* 0x000fe40002781670 */
[----:B------:R-:W-:-:S02]  /*e800*/  P2R R93, PR, RZ, 0x20 ;  /* 0x00000020ff5d7803 */ /* 0x000fc40000000000 */
        /* <DEDUP_REMOVED lines=123> */
[----:B------:R-:W-:Y:S01]  /*efc0*/  FSEL R85, R85, -INF , !P6 ;  /* 0xff80000055557808 */ /* 0x000fe20007000000 */
[----:B------:R-:W-:Y:S08]  /*efd0*/  @!P2 BRA `(.L_x_8379) ;  /* 0x000000000050a947 */ /* 0x000ff00003800000 */
        /* <DEDUP_REMOVED lines=11> */
.L_x_8381:
[----:B------:R-:W-:-:S13]  /*f090*/  ISETP.NE.AND P6, PT, R9, 0x1, PT ;  /* 0x000000010900780c */ /* 0x000fda0003fc5270 */
[----:B------:R-:W0:Y:S02]  /*f0a0*/  @P6 LDC.64 R10, c[0x0][0x9e8] ;  /* 0x00027a00ff0a6b82 */ /* 0x000e240000000a00 */
[----:B0-----:R-:W-:-:S05]  /*f0b0*/  @P6 IMAD.HI.U32 R10, R3, R10, RZ ;  /* 0x0000000a030a6227 */ /* 0x001fca00078e00ff */
[----:B------:R-:W-:-:S07]  /*f0c0*/  @P6 SHF.R.U32.HI R3, RZ, R11, R10 ;  /* 0x0000000bff036219 */ /* 0x000fce000001160a */
.L_x_8382:
[----:B------:R-:W-:Y:S05]  /*f0d0*/  BSYNC B0 ;  /* 0x0000000000007941 */ /* 0x000fea0003800000 */
.L_x_8380:
[----:B------:R-:W-:-:S04]  /*f0e0*/  IMAD R6, R3, R9, -R12 ;  /* 0x0000000903067224 */ /* 0x000fc800078e0a0c */
[----:B------:R-:W-:-:S05]  /*f0f0*/  IMAD R3, R191, -0x2, R6 ;  /* 0xfffffffebf037824 */ /* 0x000fca00078e0206 */
[----:B------:R-:W-:Y:S02]  /*f100*/  VIMNMX R4, R4, R3, !PT ;  /* 0x0000000304047248 */ /* 0x000fe40007fe0100 */
[----:B------:R-:W-:-:S07]  /*f110*/  VIADDMNMX R0, R3, R9, R0, PT ;  /* 0x0000000903007246 */ /* 0x000fce0003800100 */
.L_x_8379:
[----:B------:R-:W-:Y:S01]  /*f120*/  ISETP.GT.AND P3, PT, R4, 0x1, !P3 ;  /* 0x000000010400780c */ /* 0x000fe20005f64270 */
[----:B------:R-:W-:Y:S01]  /*f130*/  ULDC UR52, c[0x0][0x988] ;  /* 0x0002620000347ab9 */ /* 0x000fe20000000800 */
        /* <DEDUP_REMOVED lines=77> */
[----:B------:R-:W-:Y:S01]  /*f610*/  ISETP.GT.AND P4, PT, R4, 0x71, !P4 ;  /* 0x000000710400780c */ /* 0x000fe20006784270 */
[----:B------:R-:W0:Y:S01]  /*f620*/  SHFL.BFLY PT, R3, R6, 0x2, 0x1f ;  /* 0x0c401f0006037f89 */ /* 0x000e2200000e0000 */
[----:B------:R-:W-:Y:S02]  /*f630*/  FSEL R50, R50, -INF , !P3 ;  /* 0xff80000032327808 */ /* 0x000fe40005800000 */
[----:B------:R-:W-:Y:S02]  /*f640*/  ISETP.NE.AND P3, PT, R99, RZ, PT ;  /* 0x000000ff6300720c */ /* 0x000fe40003f65270 */
[C---:B------:R-:W-:Y:S02]  /*f650*/  ISETP.GT.AND P5, PT, R4.reuse, 0x78, !P5 ;  /* 0x000000780400780c */ /* 0x040fe40006fa4270 */
[----:B------:R-:W-:Y:S02]  /*f660*/  ISETP.GT.AND P3, PT, R4, 0x31, !P3 ;  /* 0x000000310400780c */ /* 0x000fe40005f64270 */
[----:B------:R-:W-:-:S02]  /*f670*/  ISETP.LT.OR P4, PT, R0, 0x72, P4 ;  /* 0x000000720000780c */ /* 0x000fc40002781670 */
[C---:B------:R-:W-:Y:S02]  /*f680*/  ISETP.LT.OR P3, PT, R0.reuse, 0x32, P3 ;  /* 0x000000320000780c */ /* 0x040fe40001f61670 */
[----:B------:R-:W-:Y:S02]  /*f690*/  ISETP.LT.OR P5, PT, R0, 0x79, P5 ;  /* 0x000000790000780c */ /* 0x000fe40002fa1670 */
[----:B------:R-:W-:Y:S02]  /*f6a0*/  FSEL R51, R51, -INF , !P3 ;  /* 0xff80000033337808 */ /* 0x000fe40005800000 */
[----:B------:R-:W-:Y:S02]  /*f6b0*/  ISETP.NE.AND P3, PT, R100, RZ, PT ;  /* 0x000000ff6400720c */ /* 0x000fe40003f65270 */
[----:B------:R-:W-:Y:S02]  /*f6c0*/  FSEL R83, R83, -INF , !P4 ;  /* 0xff80000053537808 */ /* 0x000fe40006000000 */
[----:B------:R-:W-:-:S02]  /*f6d0*/  ISETP.GT.AND P3, PT, R4, 0x38, !P3 ;  /* 0x000000380400780c */ /* 0x000fc40005f64270 */
        /* <DEDUP_REMOVED lines=57> */
[----:B0-----:R-:W-:Y:S02]  /*fa70*/  FMNMX.FTZ R5, R6, R3, !PT ;  /* 0x0000000306057209 */ /* 0x001fe40007810000 */
[----:B------:R-:W-:-:S03]  /*fa80*/  ISETP.LT.OR P3, PT, R0, 0x71, P3 ;  /* 0x000000710000780c */ /* 0x000fc60001f61670 */
[----:B------:R-:W0:Y:S01]  /*fa90*/  SHFL.BFLY PT, R10, R5, 0x1, 0x1f ;  /* 0x0c201f00050a7f89 */ /* 0x000e2200000e0000 */
[----:B------:R-:W-:Y:S02]  /*faa0*/  FSEL R82, R82, -INF , !P3 ;  /* 0xff80000052527808 */ /* 0x000fe40005800000 */
[----:B0-----:R-:W-:-:S04]  /*fab0*/  FMNMX.FTZ R3, R5, R10, !PT ;  /* 0x0000000a05037209 */ /* 0x001fc80007810000 */
[C---:B------:R-:W-:Y:S01]  /*fac0*/  FSETP.NEU.FTZ.AND P3, PT, R3.reuse, -INF , PT ;  /* 0xff8000000300780b */ /* 0x040fe20003f7d000 */
[----:B------:R-:W-:-:S05]  /*fad0*/  FMUL.FTZ R10, R3, UR52 ;  /* 0x00000034030a7c20 */ /* 0x000fca0008410000 */
[----:B------:R-:W-:Y:S02]  /*fae0*/  FSEL R10, R10, RZ, P3 ;  /* 0x000000ff0a0a7208 */ /* 0x000fe40001800000 */
[----:B------:R-:W-:Y:S02]  /*faf0*/  ISETP.GT.AND P3, PT, R4, RZ, !P6 ;  /* 0x000000ff0400720c */ /* 0x000fe40007764270 */
[----:B------:R-:W-:Y:S01]  /*fb00*/  ISETP.NE.AND P6, PT, R15, RZ, PT ;  /* 0x000000ff0f00720c */ /* 0x000fe20003fc5270 */
[--C-:B------:R-:W-:Y:S01]  /*fb10*/  FFMA.FTZ R5, R25, UR52, -R10.reuse ;  /* 0x0000003419057c23 */ /* 0x100fe2000801080a */
[----:B------:R-:W-:Y:S01]  /*fb20*/  ISETP.LT.OR P3, PT, R0, 0x1, P3 ;  /* 0x000000010000780c */ /* 0x000fe20001f61670 */
[--C-:B------:R-:W-:Y:S01]  /*fb30*/  FFMA.FTZ R11, R29, UR52, -R10.reuse ;  /* 0x000000341d0b7c23 */ /* 0x100fe2000801080a */
[--C-:B------:R-:W-:Y:S01]  /*fb40*/  FFMA.FTZ R33, R33, UR52, -R10.reuse ;  /* 0x0000003421217c23 */ /* 0x100fe2000801080a */
[--C-:B------:R-:W-:Y:S01]  /*fb50*/  FFMA.FTZ R37, R37, UR52, -R10.reuse ;  /* 0x0000003425257c23 */ /* 0x100fe2000801080a */
[----:B------:R-:W-:Y:S01]  /*fb60*/  FSEL R26, R26, -INF , !P3 ;  /* 0xff8000001a1a7808 */ /* 0x000fe20005800000 */
[--C-:B------:R-:W-:Y:S01]  /*fb70*/  FFMA.FTZ R41, R41, UR52, -R10.reuse ;  /* 0x0000003429297c23 */ /* 0x100fe2000801080a */
[----:B------:R-:W-:Y:S01]  /*fb80*/  ISETP.GT.AND P3, PT, R4, 0x79, !P6 ;  /* 0x000000790400780c */ /* 0x000fe20007764270 */
[--C-:B------:R-:W-:Y:S01]  /*fb90*/  FFMA.FTZ R53, R53, UR52, -R10.reuse ;  /* 0x0000003435357c23 */ /* 0x100fe2000801080a */
[----:B------:R-:W-:Y:S01]  /*fba0*/  FMNMX.FTZ R13, R26, R27, !PT ;  /* 0x0000001b1a0d7209 */ /* 0x000fe20007810000 */
[--C-:B------:R-:W-:Y:S01]  /*fbb0*/  FFMA.FTZ R45, R45, UR52, -R10.reuse ;  /* 0x000000342d2d7c23 */ /* 0x100fe2000801080a */
[----:B------:R-:W-:Y:S01]  /*fbc0*/  ISETP.LT.OR P3, PT, R0, 0x7a, P3 ;  /* 0x0000007a0000780c */ /* 0x000fe20001f61670 */
[--C-:B------:R-:W-:Y:S01]  /*fbd0*/  FFMA.FTZ R180, R24, UR52, -R10.reuse ;  /* 0x0000003418b47c23 */ /* 0x100fe2000801080a */
[----:B------:R-:W-:Y:S01]  /*fbe0*/  FMNMX.FTZ R6, R30, R13, !PT ;  /* 0x0000000d1e067209 */ /* 0x000fe20007810000 */
[--C-:B------:R-:W-:Y:S01]  /*fbf0*/  FFMA.FTZ R182, R28, UR52, -R10.reuse ;  /* 0x000000341cb67c23 */ /* 0x100fe2000801080a */
[----:B------:R-:W-:Y:S01]  /*fc00*/  FSEL R87, R87, -INF , !P3 ;  /* 0xff80000057577808 */ /* 0x000fe20005800000 */
[----:B------:R-:W-:Y:S01]  /*fc10*/  MUFU.EX2 R5, R5 ;  /* 0x0000000500057308 */ /* 0x000fe20000000800 */
[----:B------:R-:W-:Y:S01]  /*fc20*/  FMNMX.FTZ R13, R31, R6, !PT ;  /* 0x000000061f0d7209 */ /* 0x000fe20007810000 */
[--C-:B------:R-:W-:Y:S01]  /*fc30*/  FFMA.FTZ R176, R32, UR52, -R10.reuse ;  /* 0x0000003420b07c23 */ /* 0x100fe2000801080a */
[--C-:B------:R-:W-:Y:S01]  /*fc40*/  FFMA.FTZ R178, R36, UR52, -R10.reuse ;  /* 0x0000003424b27c23 */ /* 0x100fe2000801080a */
[--C-:B------:R-:W-:Y:S01]  /*fc50*/  FFMA.FTZ R49, R49, UR52, -R10.reuse ;  /* 0x0000003431317c23 */ /* 0x100fe2000801080a */
[----:B------:R-:W-:Y:S01]  /*fc60*/  FMNMX.FTZ R6, R34, R13, !PT ;  /* 0x0000000d22067209 */ /* 0x000fe20007810000 */
[--C-:B------:R-:W-:Y:S01]  /*fc70*/  FFMA.FTZ R57, R57, UR52, -R10.reuse ;  /* 0x0000003439397c23 */ /* 0x100fe2000801080a */
[--C-:B------:R-:W-:Y:S01]  /*fc80*/  FFMA.FTZ R172, R40, UR52, -R10.reuse ;  /* 0x0000003428ac7c23 */ /* 0x100fe2000801080a */
        /* <DEDUP_REMOVED lines=8> */
[----:B------:R-:W0:Y:S01]  /*fd10*/  MUFU.EX2 R180, R180 ;  /* 0x000000b400b47308 */ /* 0x000e220000000800 */
        /* <DEDUP_REMOVED lines=9> */
[----:B------:R-:W-:Y:S01]  /*fdb0*/  FFMA.FTZ R154, R84, UR52, -R10 ;  /* 0x00000034549a7c23 */ /* 0x000fe2000801080a */
[----:B------:R-:W1:Y:S02]  /*fdc0*/  @P1 LDC R40, c[0x0][0x450] ;  /* 0x00011400ff281b82 */ /* 0x000e640000000800 */
[----:B------:R-:W-:-:S03]  /*fdd0*/  FMNMX.FTZ R6, R46, R21, !PT ;  /* 0x000000152e067209 */ /* 0x000fc60007810000 */
[----:B------:R-:W2:Y:S01]  /*fde0*/  MUFU.EX2 R182, R182 ;  /* 0x000000b600b67308 */ /* 0x000ea20000000800 */
[----:B------:R-:W-:-:S04]  /*fdf0*/  FMNMX.FTZ R21, R47, R6, !PT ;  /* 0x000000062f157209 */ /* 0x000fc80007810000 */
[----:B------:R-:W-:-:S03]  /*fe00*/  FMNMX.FTZ R6, R50, R21, !PT ;  /* 0x0000001532067209 */ /* 0x000fc60007810000 */
[----:B------:R-:W-:Y:S01]  /*fe10*/  MUFU.EX2 R21, R41 ;  /* 0x0000002900157308 */ /* 0x000fe20000000800 */
[----:B------:R-:W-:-:S04]  /*fe20*/  FMNMX.FTZ R25, R51, R6, !PT ;  /* 0x0000000633197209 */ /* 0x000fc80007810000 */
[----:B------:R-:W-:-:S03]  /*fe30*/  FMNMX.FTZ R6, R54, R25, !PT ;  /* 0x0000001936067209 */ /* 0x000fc60007810000 */
[----:B------:R-:W3:Y:S01]  /*fe40*/  MUFU.EX2 R11, R11 ;  /* 0x0000000b000b7308 */ /* 0x000ee20000000800 */
[----:B------:R-:W-:-:S04]  /*fe50*/  FMNMX.FTZ R25, R55, R6, !PT ;  /* 0x0000000637197209 */ /* 0x000fc80007810000 */
[----:B------:R-:W-:-:S03]  /*fe60*/  FMNMX.FTZ R6, R58, R25, !PT ;  /* 0x000000193a067209 */ /* 0x000fc60007810000 */
[----:B------:R4:W-:Y:S01]  /*fe70*/  MUFU.EX2 R25, R45 ;  /* 0x0000002d00197308 */ /* 0x0009e20000000800 */
[----:B------:R-:W-:-:S04]  /*fe80*/  FMNMX.FTZ R29, R59, R6, !PT ;  /* 0x000000063b1d7209 */ /* 0x000fc80007810000 */
[----:B------:R-:W-:-:S03]  /*fe90*/  FMNMX.FTZ R6, R62, R29, !PT ;  /* 0x0000001d3e067209 */ /* 0x000fc60007810000 */
[----:B------:R-:W5:Y:S01]  /*fea0*/  MUFU.EX2 R176, R176 ;  /* 0x000000b000b07308 */ /* 0x000f620000000800 */
[----:B------:R-:W-:Y:S01]  /*feb0*/  FMNMX.FTZ R29, R63, R6, !PT ;  /* 0x000000063f1d7209 */ /* 0x000fe20007810000 */
[----:B----4-:R-:W-:-:S03]  /*fec0*/  FFMA.FTZ R45, R65, UR52, -R10 ;  /* 0x00000034412d7c23 */ /* 0x010fc6000801080a */
[----:B------:R-:W-:-:S03]  /*fed0*/  FMNMX.FTZ R6, R66, R29, !PT ;  /* 0x0000001d42067209 */ /* 0x000fc60007810000 */
[----:B------:R-:W4:Y:S01]  /*fee0*/  MUFU.EX2 R178, R178 ;  /* 0x000000b200b27308 */ /* 0x000f220000000800 */
[----:B------:R-:W-:-:S04]  /*fef0*/  FMNMX.FTZ R33, R67, R6, !PT ;  /* 0x0000000643217209 */ /* 0x000fc80007810000 */
[----:B------:R-:W-:-:S03]  /*ff00*/  FMNMX.FTZ R6, R70, R33, !PT ;  /* 0x0000002146067209 */ /* 0x000fc60007810000 */
[----:B------:R0:W-:Y:S01]  /*ff10*/  MUFU.EX2 R29, R49 ;  /* 0x00000031001d7308 */ /* 0x0001e20000000800 */
[----:B------:R-:W-:-:S04]  /*ff20*/  FMNMX.FTZ R33, R71, R6, !PT ;  /* 0x0000000647217209 */ /* 0x000fc80007810000 */
[----:B------:R-:W-:-:S03]  /*ff30*/  FMNMX.FTZ R6, R74, R33, !PT ;  /* 0x000000214a067209 */ /* 0x000fc60007810000 */
[----:B------:R-:W-:Y:S01]  /*ff40*/  MUFU.EX2 R33, R53 ;  /* 0x0000003500217308 */ /* 0x000fe20000000800 */
[----:B------:R-:W-:Y:S01]  /*ff50*/  FMNMX.FTZ R37, R75, R6, !PT ;  /* 0x000000064b257209 */ /* 0x000fe20007810000 */
[----:B0-----:R-:W-:-:S03]  /*ff60*/  FFMA.FTZ R49, R69, UR52, -R10 ;  /* 0x0000003445317c23 */ /* 0x001fc6000801080a */
[----:B------:R-:W-:-:S03]  /*ff70*/  FMNMX.FTZ R6, R78, R37, !PT ;  /* 0x000000254e067209 */ /* 0x000fc60007810000 */
[----:B------:R-:W0:Y:S01]  /*ff80*/  MUFU.EX2 R172, R172 ;  /* 0x000000ac00ac7308 */ /* 0x000e220000000800 */
[----:B------:R-:W-:-:S04]  /*ff90*/  FMNMX.FTZ R37, R79, R6, !PT ;  /* 0x000000064f257209 */ /* 0x000fc80007810000 */
[----:B------:R-:W-:-:S03]  /*ffa0*/  FMNMX.FTZ R4, R82, R37, !PT ;  /* 0x0000002552047209 */ /* 0x000fc60007810000 */
[----:B------:R2:W-:Y:S01]  /*ffb0*/  MUFU.EX2 R37, R57 ;  /* 0x0000003900257308 */ /* 0x0005e20000000800 */
[----:B------:R-:W-:-:S04]  /*ffc0*/  FMNMX.FTZ R41, R83, R4, !PT ;  /* 0x0000000453297209 */ /* 0x000fc80007810000 */
[----:B------:R-:W-:Y:S01]  /*ffd0*/  FMNMX.FTZ R0, R86, R41, !PT ;  /* 0x0000002956007209 */ /* 0x000fe20007810000 */
[--C-:B------:R-:W-:Y:S01]  /*ffe0*/  FFMA.FTZ R41, R61, UR52, -R10.reuse ;  /* 0x000000343d297c23 */ /* 0x100fe2000801080a */
[--C-:B------:R-:W-:Y:S01]  /*fff0*/  FFMA.FTZ R61, R81, UR52, -R10.reuse ;  /* 0x00000034513d7c23 */ /* 0x100fe2000801080a */
[----:B------:R-:W-:Y:S01]  /*10000*/  MUFU.EX2 R174, R174 ;  /* 0x000000ae00ae7308 */ /* 0x000fe20000000800 */
[----:B------:R-:W-:Y:S01]  /*10010*/  FMNMX.FTZ R0, R87, R0, !PT ;  /* 0x0000000057007209 */ /* 0x000fe20007810000 */
[----:B--2---:R-:W-:-:S04]  /*10020*/  FFMA.FTZ R57, R77, UR52, -R10 ;  /* 0x000000344d397c23 */ /* 0x004fc8000801080a */
[----:B------:R-:W2:Y:S02]  /*10030*/  SHFL.BFLY PT, R53, R0, 0x2, 0x1f ;  /* 0x0c401f0000357f89 */ /* 0x000ea400000e0000 */
[----:B------:R-:W-:Y:S08]  /*10040*/  MUFU.EX2 R168, R168 ;  /* 0x000000a800a87308 */ /* 0x000ff00000000800 */
[----:B------:R-:W-:Y:S08]  /*10050*/  MUFU.EX2 R170, R170 ;  /* 0x000000aa00aa7308 */ /* 0x000ff00000000800 */
[----:B------:R-:W-:Y:S01]  /*10060*/  MUFU.EX2 R164, R164 ;  /* 0x000000a400a47308 */ /* 0x000fe20000000800 */
[----:B--2---:R-:W-:Y:S01]  /*10070*/  FMNMX.FTZ R4, R0, R53, !PT ;  /* 0x0000003500047209 */ /* 0x004fe20007810000 */
[----:B------:R-:W-:-:S06]  /*10080*/  FFMA.FTZ R53, R73, UR52, -R10 ;  /* 0x0000003449357c23 */ /* 0x000fcc000801080a */
[----:B------:R-:W-:Y:S01]  /*10090*/  MUFU.EX2 R166, R166 ;  /* 0x000000a600a67308 */ /* 0x000fe20000000800 */
[----:B------:R-:W2:Y:S07]  /*100a0*/  SHFL.BFLY PT, R65, R4, 0x1, 0x1f ;  /* 0x0c201f0004417f89 */ /* 0x000eae00000e0000 */
[----:B------:R-:W-:Y:S08]  /*100b0*/  MUFU.EX2 R41, R41 ;  /* 0x0000002900297308 */ /* 0x000ff00000000800 */
[----:B------:R-:W-:Y:S08]  /*100c0*/  MUFU.EX2 R160, R160 ;  /* 0x000000a000a07308 */ /* 0x000ff00000000800 */
[----:B------:R-:W-:Y:S01]  /*100d0*/  MUFU.EX2 R45, R45 ;  /* 0x0000002d002d7308 */ /* 0x000fe20000000800 */
[----:B--2---:R-:W-:Y:S01]  /*100e0*/  FMNMX.FTZ R0, R4, R65, !PT ;  /* 0x0000004104007209 */ /* 0x004fe20007810000 */
[----:B------:R-:W-:-:S03]  /*100f0*/  FFMA.FTZ R65, R85, UR52, -R10 ;  /* 0x0000003455417c23 */ /* 0x000fc6000801080a */
[C---:B------:R-:W-:Y:S01]  /*10100*/  FSETP.NEU.FTZ.AND P3, PT, R0.reuse, -INF , PT ;  /* 0xff8000000000780b */ /* 0x040fe20003f7d000 */
[----:B------:R-:W-:Y:S02]  /*10110*/  FMUL.FTZ R4, R0, UR52 ;  /* 0x0000003400047c20 */ /* 0x000fe40008410000 */
[----:B------:R-:W-:Y:S03]  /*10120*/  MUFU.EX2 R162, R162 ;  /* 0x000000a200a27308 */ /* 0x000fe60000000800 */
[----:B------:R-:W-:-:S05]  /*10130*/  FSEL R6, R4, RZ, P3 ;  /* 0x000000ff04067208 */ /* 0x000fca0001800000 */
[----:B------:R-:W-:Y:S01]  /*10140*/  MUFU.EX2 R49, R49 ;  /* 0x0000003100317308 */ /* 0x000fe20000000800 */
[--C-:B------:R-:W-:Y:S01]  /*10150*/  FFMA.FTZ R181, R26, UR52, -R6.reuse ;  /* 0x000000341ab57c23 */ /* 0x100fe20008010806 */
[--C-:B------:R-:W-:Y:S01]  /*10160*/  FFMA.FTZ R4, R27, UR52, -R6.reuse ;  /* 0x000000341b047c23 */ /* 0x100fe20008010806 */
[----:B------:R-:W-:Y:S01]  /*10170*/  FADD.FTZ R27, R180, R5 ;  /* 0x00000005b41b7221 */ /* 0x000fe20000010000 */
[--C-:B------:R-:W-:Y:S01]  /*10180*/  FFMA.FTZ R183, R30, UR52, -R6.reuse ;  /* 0x000000341eb77c23 */ /* 0x100fe20008010806 */
[--C-:B------:R-:W-:Y:S01]  /*10190*/  FFMA.FTZ R10, R31, UR52, -R6.reuse ;  /* 0x000000341f0a7c23 */ /* 0x100fe20008010806 */
[--C-:B------:R-:W-:Y:S01]  /*101a0*/  FFMA.FTZ R177, R34, UR52, -R6.reuse ;  /* 0x0000003422b17c23 */ /* 0x100fe20008010806 */
[----:B------:R-:W-:Y:S01]  /*101b0*/  FADD.FTZ R30, R182, R27 ;  /* 0x0000001bb61e7221 */ /* 0x000fe20000010000 */
[----:B------:R-:W-:Y:S01]  /*101c0*/  MUFU.EX2 R181, R181 ;  /* 0x000000b500b57308 */ /* 0x000fe20000000800 */
[--C-:B------:R-:W-:Y:S01]  /*101d0*/  FFMA.FTZ R12, R35, UR52, -R6.reuse ;  /* 0x00000034230c7c23 */ /* 0x100fe20008010806 */
[----:B------:R-:W-:Y:S01]  /*101e0*/  FFMA.FTZ R179, R38, UR52, -R6 ;  /* 0x0000003426b37c23 */ /* 0x000fe20008010806 */
[----:B---3--:R-:W-:Y:S01]  /*101f0*/  FADD.FTZ R27, R11, R30 ;  /* 0x0000001e0b1b7221 */ /* 0x008fe20000010000 */
[--C-:B------:R-:W-:Y:S01]  /*10200*/  FFMA.FTZ R14, R39, UR52, -R6.reuse ;  /* 0x00000034270e7c23 */ /* 0x100fe20008010806 */
[--C-:B------:R-:W-:Y:S01]  /*10210*/  FFMA.FTZ R173, R42, UR52, -R6.reuse ;  /* 0x000000342aad7c23 */ /* 0x100fe20008010806 */
[--C-:B------:R-:W-:Y:S01]  /*10220*/  FFMA.FTZ R20, R43, UR52, -R6.reuse ;  /* 0x000000342b147c23 */ /* 0x100fe20008010806 */
[----:B-----5:R-:W-:Y:S01]  /*10230*/  FADD.FTZ R32, R176, R27 ;  /* 0x0000001bb0207221 */ /* 0x020fe20000010000 */
[----:B------:R-:W2:Y:S01]  /*10240*/  MUFU.EX2 R4, R4 ;  /* 0x0000000400047308 */ /* 0x000ea20000000800 */
[--C-:B------:R-:W-:Y:S01]  /*10250*/  FFMA.FTZ R175, R46, UR52, -R6.reuse ;  /* 0x000000342eaf7c23 */ /* 0x100fe20008010806 */
[----:B------:R-:W-:Y:S01]  /*10260*/  FFMA.FTZ R24, R47, UR52, -R6 ;  /* 0x000000342f187c23 */ /* 0x000fe20008010806 */
[----:B------:R-:W-:Y:S01]  /*10270*/  FADD.FTZ R27, R13, R32 ;  /* 0x000000200d1b7221 */ /* 0x000fe20000010000 */
[--C-:B------:R-:W-:Y:S01]  /*10280*/  FFMA.FTZ R169, R50, UR52, -R6.reuse ;  /* 0x0000003432a97c23 */ /* 0x100fe20008010806 */
[--C-:B------:R-:W-:Y:S01]  /*10290*/  FFMA.FTZ R26, R51, UR52, -R6.reuse ;  /* 0x00000034331a7c23 */ /* 0x100fe20008010806 */
[--C-:B------:R-:W-:Y:S01]  /*102a0*/  FFMA.FTZ R171, R54, UR52, -R6.reuse ;  /* 0x0000003436ab7c23 */ /* 0x100fe20008010806 */
[----:B----4-:R-:W-:Y:S01]  /*102b0*/  FADD.FTZ R32, R178, R27 ;  /* 0x0000001bb2207221 */ /* 0x010fe20000010000 */
[----:B------:R-:W3:Y:S01]  /*102c0*/  MUFU.EX2 R183, R183 ;  /* 0x000000b700b77308 */ /* 0x000ee20000000800 */
[--C-:B------:R-:W-:Y:S01]  /*102d0*/  FFMA.FTZ R28, R55, UR52, -R6.reuse ;  /* 0x00000034371c7c23 */ /* 0x100fe20008010806 */
[----:B------:R-:W-:Y:S01]  /*102e0*/  FFMA.FTZ R165, R58, UR52, -R6 ;  /* 0x000000343aa57c23 */ /* 0x000fe20008010806 */
[----:B------:R-:W-:Y:S01]  /*102f0*/  FADD.FTZ R31, R15, R32 ;  /* 0x000000200f1f7221 */ /* 0x000fe20000010000 */
[--C-:B------:R-:W-:Y:S01]  /*10300*/  FFMA.FTZ R30, R59, UR52, -R6.reuse ;  /* 0x000000343b1e7c23 */ /* 0x100fe20008010806 */
[--C-:B------:R-:W-:Y:S01]  /*10310*/  FFMA.FTZ R167, R62, UR52, -R6.reuse ;  /* 0x000000343ea77c23 */ /* 0x100fe20008010806 */
[----:B------:R-:W-:Y:S01]  /*10320*/  FFMA.FTZ R32, R63, UR52, -R6 ;  /* 0x000000343f207c23 */ /* 0x000fe20008010806 */
[----:B0-----:R-:W-:Y:S01]  /*10330*/  FADD.FTZ R36, R172, R31 ;  /* 0x0000001fac247221 */ /* 0x001fe20000010000 */
[----:B------:R-:W0:Y:S01]  /*10340*/  MUFU.EX2 R10, R10 ;  /* 0x0000000a000a7308 */ /* 0x000e220000000800 */
[----:B--2---:R-:W-:Y:S01]  /*10350*/  FADD.FTZ R34, R181, R4 ;  /* 0x00000004b5227221 */ /* 0x004fe20000010000 */
[----:B------:R-:W-:Y:S01]  /*10360*/  FFMA.FTZ R66, R66, UR52, -R6 ;  /* 0x0000003442427c23 */ /* 0x000fe20008010806 */
[----:B------:R-:W-:Y:S01]  /*10370*/  FADD.FTZ R31, R21, R36 ;  /* 0x00000024151f7221 */ /* 0x000fe20000010000 */
[--C-:B------:R-:W-:Y:S01]  /*10380*/  FFMA.FTZ R67, R67, UR52, -R6.reuse ;  /* 0x0000003443437c23 */ /* 0x100fe20008010806 */
[--C-:B------:R-:W-:Y:S01]  /*10390*/  FFMA.FTZ R70, R70, UR52, -R6.reuse ;  /* 0x0000003446467c23 */ /* 0x100fe20008010806 */
[----:B------:R-:W-:Y:S01]  /*103a0*/  FFMA.FTZ R71, R71, UR52, -R6 ;  /* 0x0000003447477c23 */ /* 0x000fe20008010806 */
[----:B------:R-:W-:Y:S01]  /*103b0*/  FADD.FTZ R36, R174, R31 ;  /* 0x0000001fae247221 */ /* 0x000fe20000010000 */
[----:B------:R-:W2:Y:S01]  /*103c0*/  MUFU.EX2 R177, R177 ;  /* 0x000000b100b17308 */ /* 0x000ea20000000800 */
[----:B---3--:R-:W-:Y:S01]  /*103d0*/  FADD.FTZ R27, R183, R34 ;  /* 0x00000022b71b7221 */ /* 0x008fe20000010000 */
[----:B------:R-:W-:Y:S01]  /*103e0*/  FFMA.FTZ R74, R74, UR52, -R6 ;  /* 0x000000344a4a7c23 */ /* 0x000fe20008010806 */
[----:B------:R-:W-:Y:S01]  /*103f0*/  FADD.FTZ R31, R25, R36 ;  /* 0x00000024191f7221 */ /* 0x000fe20000010000 */
[--C-:B------:R-:W-:Y:S01]  /*10400*/  FFMA.FTZ R75, R75, UR52, -R6.reuse ;  /* 0x000000344b4b7c23 */ /* 0x100fe20008010806 */
[--C-:B------:R-:W-:Y:S01]  /*10410*/  FFMA.FTZ R78, R78, UR52, -R6.reuse ;  /* 0x000000344e4e7c23 */ /* 0x100fe20008010806 */
[--C-:B------:R-:W-:Y:S01]  /*10420*/  FFMA.FTZ R79, R79, UR52, -R6.reuse ;  /* 0x000000344f4f7c23 */ /* 0x100fe20008010806 */
[----:B------:R-:W-:Y:S01]  /*10430*/  FADD.FTZ R36, R168, R31 ;  /* 0x0000001fa8247221 */ /* 0x000fe20000010000 */
[----:B------:R-:W3:Y:S01]  /*10440*/  MUFU.EX2 R12, R12 ;  /* 0x0000000c000c7308 */ /* 0x000ee20000000800 */
[----:B0-----:R-:W-:Y:S01]  /*10450*/  FADD.FTZ R34, R10, R27 ;  /* 0x0000001b0a227221 */ /* 0x001fe20000010000 */
[----:B------:R-:W-:Y:S01]  /*10460*/  FFMA.FTZ R82, R82, UR52, -R6 ;  /* 0x0000003452527c23 */ /* 0x000fe20008010806 */
[----:B------:R-:W-:Y:S01]  /*10470*/  FADD.FTZ R31, R29, R36 ;  /* 0x000000241d1f7221 */ /* 0x000fe20000010000 */
[--C-:B------:R-:W-:Y:S01]  /*10480*/  FFMA.FTZ R83, R83, UR52, -R6.reuse ;  /* 0x0000003453537c23 */ /* 0x100fe20008010806 */
[--C-:B------:R-:W-:Y:S01]  /*10490*/  FFMA.FTZ R86, R86, UR52, -R6.reuse ;  /* 0x0000003456567c23 */ /* 0x100fe20008010806 */
[----:B------:R-:W-:Y:S01]  /*104a0*/  FFMA.FTZ R87, R87, UR52, -R6 ;  /* 0x0000003457577c23 */ /* 0x000fe20008010806 */
[----:B------:R-:W-:Y:S01]  /*104b0*/  FADD.FTZ R36, R170, R31 ;  /* 0x0000001faa247221 */ /* 0x000fe20000010000 */
[----:B------:R-:W0:Y:S01]  /*104c0*/  MUFU.EX2 R179, R179 ;  /* 0x000000b300b37308 */ /* 0x000e220000000800 */
[----:B--2---:R-:W-:Y:S01]  /*104d0*/  FADD.FTZ R27, R177, R34 ;  /* 0x00000022b11b7221 */ /* 0x004fe20000010000 */
[----:B------:R-:W-:Y:S01]  /*104e0*/  F2FP.F16.F32.PACK_AB R180, R5, R180 ;  /* 0x000000b405b4723e */ /* 0x000fe200000000ff */
[----:B------:R-:W-:Y:S01]  /*104f0*/  FADD.FTZ R31, R33, R36 ;  /* 0x00000024211f7221 */ /* 0x000fe20000010000 */
[----:B------:R-:W-:Y:S01]  /*10500*/  F2FP.F16.F32.PACK_AB R182, R11, R182 ;  /* 0x000000b60bb6723e */ /* 0x000fe200000000ff */
[----:B------:R-:W2:Y:S01]  /*10510*/  @P1 LDC R38, c[0x0][0x44c] ;  /* 0x00011300ff261b82 */ /* 0x000ea20000000800 */
[----:B------:R-:W-:Y:S01]  /*10520*/  F2FP.F16.F32.PACK_AB R181, R4, R181 ;  /* 0x000000b504b5723e */ /* 0x000fe200000000ff */
[----:B------:R-:W-:Y:S01]  /*10530*/  FADD.FTZ R36, R164, R31 ;  /* 0x0000001fa4247221 */ /* 0x000fe20000010000 */
[----:B------:R-:W4:Y:S01]  /*10540*/  MUFU.EX2 R14, R14 ;  /* 0x0000000e000e7308 */ /* 0x000f220000000800 */
[----:B---3--:R-:W-:Y:S01]  /*10550*/  FADD.FTZ R34, R12, R27 ;  /* 0x0000001b0c227221 */ /* 0x008fe20000010000 */
[----:B------:R-:W-:Y:S01]  /*10560*/  F2FP.F16.F32.PACK_AB R176, R13, R176 ;  /* 0x000000b00db0723e */ /* 0x000fe200000000ff */
[----:B------:R-:W-:Y:S01]  /*10570*/  FADD.FTZ R31, R37, R36 ;  /* 0x00000024251f7221 */ /* 0x000fe20000010000 */
[----:B------:R-:W-:-:S02]  /*10580*/  F2FP.F16.F32.PACK_AB R178, R15, R178 ;  /* 0x000000b20fb2723e */ /* 0x000fc400000000ff */
[----:B------:R-:W-:Y:S01]  /*10590*/  F2FP.F16.F32.PACK_AB R172, R21, R172 ;  /* 0x000000ac15ac723e */ /* 0x000fe200000000ff */
[----:B------:R-:W-:Y:S01]  /*105a0*/  FADD.FTZ R36, R166, R31 ;  /* 0x0000001fa6247221 */ /* 0x000fe20000010000 */
[----:B------:R-:W3:Y:S01]  /*105b0*/  MUFU.EX2 R173, R173 ;  /* 0x000000ad00ad7308 */ /* 0x000ee20000000800 */
[----:B0-----:R-:W-:Y:S01]  /*105c0*/  FADD.FTZ R27, R179, R34 ;  /* 0x00000022b31b7221 */ /* 0x001fe20000010000 */
[----:B------:R-:W-:Y:S01]  /*105d0*/  F2FP.F16.F32.PACK_AB R174, R25, R174 ;  /* 0x000000ae19ae723e */ /* 0x000fe200000000ff */
[----:B------:R-:W-:Y:S01]  /*105e0*/  FADD.FTZ R31, R41, R36 ;  /* 0x00000024291f7221 */ /* 0x000fe20000010000 */
[----:B------:R-:W-:Y:S02]  /*105f0*/  F2FP.F16.F32.PACK_AB R168, R29, R168 ;  /* 0x000000a81da8723e */ /* 0x000fe400000000ff */
[----:B------:R-:W-:Y:S02]  /*10600*/  F2FP.F16.F32.PACK_AB R170, R33, R170 ;  /* 0x000000aa21aa723e */ /* 0x000fe400000000ff */
[----:B------:R-:W0:Y:S01]  /*10610*/  MUFU.EX2 R20, R20 ;  /* 0x0000001400147308 */ /* 0x000e220000000800 */
[----:B----4-:R-:W-:Y:S01]  /*10620*/  FADD.FTZ R34, R14, R27 ;  /* 0x0000001b0e227221 */ /* 0x010fe20000010000 */
[----:B------:R-:W-:-:S02]  /*10630*/  F2FP.F16.F32.PACK_AB R164, R37, R164 ;  /* 0x000000a425a4723e */ /* 0x000fc400000000ff */
[----:B------:R-:W-:Y:S01]  /*10640*/  F2FP.F16.F32.PACK_AB R166, R41, R166 ;  /* 0x000000a629a6723e */ /* 0x000fe200000000ff */
[----:B--2---:R-:W-:Y:S01]  /*10650*/  @P1 IMAD.HI.U32 R35, R193, R38, RZ ;  /* 0x00000026c1231227 */ /* 0x004fe200078e00ff */
[----:B------:R-:W-:Y:S02]  /*10660*/  F2FP.F16.F32.PACK_AB R183, R10, R183 ;  /* 0x000000b70ab7723e */ /* 0x000fe400000000ff */
[----:B------:R-:W2:Y:S01]  /*10670*/  MUFU.EX2 R175, R175 ;  /* 0x000000af00af7308 */ /* 0x000ea20000000800 */
[----:B---3--:R-:W-:Y:S01]  /*10680*/  FADD.FTZ R27, R173, R34 ;  /* 0x00000022ad1b7221 */ /* 0x008fe20000010000 */
[----:B------:R-:W-:Y:S01]  /*10690*/  IMAD.MOV.U32 R38, RZ, RZ, R193 ;  /* 0x000000ffff267224 */ /* 0x000fe200078e00c1 */
[----:B-1----:R-:W-:Y:S02]  /*106a0*/  @P1 SHF.R.U32.HI R38, RZ, R40, R35 ;  /* 0x00000028ff261219 */ /* 0x002fe40000011623 */
[----:B------:R-:W-:Y:S02]  /*106b0*/  F2FP.F16.F32.PACK_AB R177, R12, R177 ;  /* 0x000000b10cb1723e */ /* 0x000fe400000000ff */
[----:B------:R-:W-:Y:S01]  /*106c0*/  F2FP.F16.F32.PACK_AB R179, R14, R179 ;  /* 0x000000b30eb3723e */ /* 0x000fe200000000ff */
[----:B------:R-:W1:Y:S01]  /*106d0*/  MUFU.EX2 R24, R24 ;  /* 0x0000001800187308 */ /* 0x000e620000000800 */
[C---:B0-----:R-:W-:Y:S01]  /*106e0*/  FADD.FTZ R34, R20.reuse, R27 ;  /* 0x0000001b14227221 */ /* 0x041fe20000010000 */
[----:B------:R-:W-:Y:S01]  /*106f0*/  IMAD.IADD R95, R95, 0x1, R38 ;  /* 0x000000015f5f7824 */ /* 0x000fe200078e0226 */
[----:B------:R-:W-:-:S04]  /*10700*/  F2FP.F16.F32.PACK_AB R173, R20, R173 ;  /* 0x000000ad14ad723e */ /* 0x000fc800000000ff */
[----:B------:R-:W-:Y:S01]  /*10710*/  IADD3 R8, R95, R8, RZ ;  /* 0x000000085f087210 */ /* 0x000fe20007ffe0ff */
        /* <DEDUP_REMOVED lines=11> */
[----:B-1----:R-:W-:Y:S01]  /*107d0*/  FADD.FTZ R27, R171, R34 ;  /* 0x00000022ab1b7221 */ /* 0x002fe20000010000 */
[----:B------:R-:W-:Y:S01]  /*107e0*/  FADD.FTZ R34, R160, R31 ;  /* 0x0000001fa0227221 */ /* 0x000fe20000010000 */
[----:B------:R-:W-:-:S05]  /*107f0*/  F2FP.F16.F32.PACK_AB R160, R45, R160 ;  /* 0x000000a02da0723e */ /* 0x000fca00000000ff */
[----:B------:R-:W1:Y:S01]  /*10800*/  MUFU.EX2 R30, R30 ;  /* 0x0000001e001e7308 */ /* 0x000e620000000800 */
[C---:B0-----:R-:W-:Y:S01]  /*10810*/  FADD.FTZ R6, R28.reuse, R27 ;  /* 0x0000001b1c067221 */ /* 0x041fe20000010000 */
[----:B------:R-:W-:Y:S01]  /*10820*/  FADD.FTZ R27, R45, R34 ;  /* 0x000000222d1b7221 */ /* 0x000fe20000010000 */
[----:B------:R-:W-:-:S03]  /*10830*/  F2FP.F16.F32.PACK_AB R171, R28, R171 ;  /* 0x000000ab1cab723e */ /* 0x000fc600000000ff */
[----:B------:R-:W-:Y:S01]  /*10840*/  FADD.FTZ R34, R162, R27 ;  /* 0x0000001ba2227221 */ /* 0x000fe20000010000 */
[----:B------:R-:W-:Y:S01]  /*10850*/  F2FP.F16.F32.PACK_AB R162, R49, R162 ;  /* 0x000000a231a2723e */ /* 0x000fe200000000ff */
[----:B------:R-:W0:Y:S01]  /*10860*/  MUFU.EX2 R167, R167 ;  /* 0x000000a700a77308 */ /* 0x000e220000000800 */
[----:B--2---:R-:W-:Y:S01]  /*10870*/  FADD.FTZ R5, R165, R6 ;  /* 0x00000006a5057221 */ /* 0x004fe20000010000 */
[----:B------:R-:W-:-:S06]  /*10880*/  FADD.FTZ R11, R49, R34 ;  /* 0x00000022310b7221 */ /* 0x000fcc0000010000 */
        /* <DEDUP_REMOVED lines=51> */
[----:B--2---:R-:W-:Y:S01]  /*10bc0*/  FADD.FTZ R34, R154, R11 ;  /* 0x0000000b9a227221 */ /* 0x004fe20000010000 */
[C---:B-1----:R-:W-:Y:S01]  /*10bd0*/  FADD.FTZ R5, R87.reuse, R4 ;  /* 0x0000000457057221 */ /* 0x042fe20000010000 */
[----:B------:R-:W-:Y:S01]  /*10be0*/  F2FP.F16.F32.PACK_AB R155, R87, R86 ;  /* 0x00000056579b723e */ /* 0x000fe200000000ff */
[----:B------:R-:W-:Y:S02]  /*10bf0*/  VIADD R4, R89, 0xfffffffe ;  /* 0xfffffffe59047836 */ /* 0x000fe40000000000 */
[C---:B0-----:R-:W-:Y:S01]  /*10c00*/  FADD.FTZ R6, R65.reuse, R34 ;  /* 0x0000002241067221 */ /* 0x041fe20000010000 */
[----:B------:R-:W-:Y:S01]  /*10c10*/  F2FP.F16.F32.PACK_AB R154, R65, R154 ;  /* 0x0000009a419a723e */ /* 0x000fe200000000ff */
        /* <DEDUP_REMOVED lines=12> */
.L_x_8385:
[----:B------:R-:W-:-:S13]  /*10ce0*/  ISETP.NE.AND P3, PT, R9, 0x1, PT ;  /* 0x000000010900780c */ /* 0x000fda0003f65270 */
[----:B------:R-:W0:Y:S02]  /*10cf0*/  @P3 LDC.64 R12, c[0x0][0x9e8] ;  /* 0x00027a00ff0c3b82 */ /* 0x000e240000000a00 */
[----:B0-----:R-:W-:-:S05]  /*10d00*/  @P3 IMAD.HI.U32 R12, R10, R12, RZ ;  /* 0x0000000c0a0c3227 */ /* 0x001fca00078e00ff */
[----:B------:R-:W-:-:S07]  /*10d10*/  @P3 SHF.R.U32.HI R10, RZ, R13, R12 ;  /* 0x0000000dff0a3219 */ /* 0x000fce000001160c */
.L_x_8386:
[----:B------:R-:W-:Y:S05]  /*10d20*/  BSYNC B0 ;  /* 0x0000000000007941 */ /* 0x000fea0003800000 */
.L_x_8384:
[----:B------:R-:W-:-:S05]  /*10d30*/  IMAD R9, R10, R9, R9 ;  /* 0x000000090a097224 */ /* 0x000fca00078e0209 */
[----:B------:R-:W-:-:S07]  /*10d40*/  VIMNMX R8, R8, R9, PT ;  /* 0x0000000908087248 */ /* 0x000fce0003fe0100 */
.L_x_8383:
[----:B------:R-:W-:Y:S01]  /*10d50*/  SHF.R.S32.HI R9, RZ, 0x1f, R8 ;  /* 0x0000001fff097819 */ /* 0x000fe20000011408 */
[----:B------:R-:W-:Y:S01]  /*10d60*/  ULDC UR46, c[0x0][0x9e4] ;  /* 0x00027900002e7ab9 */ /* 0x000fe20000000800 */
[----:B------:R-:W-:Y:S01]  /*10d70*/  ULDC UR43, c[0x0][0x9e4] ;  /* 0x00027900002b7ab9 */ /* 0x000fe20000000800 */
[----:B------:R-:W-:Y:S01]  /*10d80*/  ULDC UR47, c[0x0][0x9dc] ;  /* 0x00027700002f7ab9 */ /* 0x000fe20000000800 */
[----:B------:R-:W-:Y:S01]  /*10d90*/  LEA.HI R9, R9, R8, RZ, 0x7 ;  /* 0x0000000809097211 */ /* 0x000fe200078f38ff */
[----:B------:R-:W-:Y:S01]  /*10da0*/  ULDC UR49, c[0x0][0x9dc] ;  /* 0x0002770000317ab9 */ /* 0x000fe20000000800 */
[----:B------:R-:W-:Y:S01]  /*10db0*/  ULDC UR42, c[0x0][0x988] ;  /* 0x00026200002a7ab9 */ /* 0x000fe20000000800 */
[----:B------:R-:W-:Y:S01]  /*10dc0*/  ULDC UR45, c[0x0][0x988] ;  /* 0x00026200002d7ab9 */ /* 0x000fe20000000800 */
[----:B------:R-:W-:Y:S01]  /*10dd0*/  SHF.R.S32.HI R9, RZ, 0x7, R9 ;  /* 0x00000007ff097819 */ /* 0x000fe20000011409 */
[----:B------:R-:W-:Y:S01]  /*10de0*/  ULDC UR44, c[0x0][0x988] ;  /* 0x00026200002c7ab9 */ /* 0x000fe20000000800 */
[----:B------:R-:W-:Y:S01]  /*10df0*/  ULDC UR50, c[0x0][0x9e0] ;  /* 0x0002780000327ab9 */ /* 0x000fe20000000800 */
[----:B------:R-:W-:Y:S01]  /*10e00*/  ULDC UR48, c[0x0][0x9e0] ;  /* 0x0002780000307ab9 */ /* 0x000fe20000000800 */
[----:B------:R-:W-:-:S02]  /*10e10*/  VIMNMX R12, R198, R9, !PT ;  /* 0x00000009c60c7248 */ /* 0x000fc40007fe0100 */
[----:B------:R-:W-:Y:S02]  /*10e20*/  CS2R R150, SRZ ;  /* 0x0000000000967805 */ /* 0x000fe4000001ff00 */
        /* <DEDUP_REMOVED lines=32> */
[----:B------:R-:W-:Y:S06]  /*11030*/  @!P3 BRA `(.L_x_8387) ;  /* 0x0000003000c0b947 */ /* 0x000fec0003800000 */
[----:B------:R-:W-:-:S07]  /*11040*/  IMAD.MOV.U32 R151, RZ, RZ, RZ ;  /* 0x000000ffff977224 */ /* 0x000fce00078e00ff */
.L_x_8407:
[----:B------:R-:W-:Y:S01]  /*11050*/  ISETP.NE.AND P3, PT, R194, RZ, PT ;  /* 0x000000ffc200720c */ /* 0x000fe20003f65270 */
[----:B------:R-:W-:Y:S01]  /*11060*/  VIADD R13, R184, 0x1 ;  /* 0x00000001b80d7836 */ /* 0x000fe20000000000 */
[----:B------:R-:W-:Y:S05]  /*11070*/  YIELD ;  /* 0x0000000000007946 */ /* 0x000fea0003800000 */
[----:B------:R-:W-:-:S04]  /*11080*/  ISETP.NE.AND P4, PT, R13, 0x2, PT ;  /* 0x000000020d00780c */ /* 0x000fc80003f85270 */
[----:B------:R-:W-:Y:S02]  /*11090*/  SEL R14, RZ, 0x1, P4 ;  /* 0x00000001ff0e7807 */ /* 0x000fe40002000000 */
[----:B------:R-:W-:Y:S02]  /*110a0*/  SEL R13, R13, RZ, P4 ;  /* 0x000000ff0d0d7207 */ /* 0x000fe40002000000 */
[----:B------:R-:W-:Y:S01]  /*110b0*/  LOP3.LUT R14, R187, R14, RZ, 0x3c, !PT ;  /* 0x0000000ebb0e7212 */ /* 0x000fe200078e3cff */
[----:B------:R-:W-:Y:S06]  /*110c0*/  @P3 BRA `(.L_x_8388) ;  /* 0x0000000000303947 */ /* 0x000fec0003800000 */
[----:B------:R-:W-:Y:S05]  /*110d0*/  @!P0 BRA `(.L_x_8389) ;  /* 0x0000000000048947 */ /* 0x000fea0003800000 */
[----:B------:R-:W-:Y:S01]  /*110e0*/  BPT.TRAP 0x1 ;  /* 0x000000040000795c */ /* 0x000fe20000300000 */
.L_x_8389:
[----:B------:R-:W-:Y:S01]  /*110f0*/  IMAD R9, R13, 0x8, R18 ;  /* 0x000000080d097824 */ /* 0x000fe200078e0212 */
[----:B------:R-:W-:-:S04]  /*11100*/  SHF.L.U32 R8, R14, 0x1f, RZ ;  /* 0x0000001f0e087819 */ /* 0x000fc800000006ff */
[----:B------:R0:W1:Y:S01]  /*11110*/  SYNCS.PHASECHK.TRANS64.TRYWAIT P4, [R9+URZ+0x28830], R8 ;  /* 0x02883008090075a7 */ /* 0x000062000808017f */
[----:B------:R-:W-:Y:S05]  /*11120*/  @!P0 BRA `(.L_x_8390) ;  /* 0x0000000000048947 */ /* 0x000fea0003800000 */
[----:B------:R-:W-:Y:S01]  /*11130*/  BPT.TRAP 0x1 ;  /* 0x000000040000795c */ /* 0x000fe20000300000 */
.L_x_8390:
[----:B------:R-:W-:Y:S04]  /*11140*/  BSSY B0, `(.L_x_8388) ;  /* 0x0000004000007945 */ /* 0x000fe80003800000 */
[----:B-1----:R-:W-:Y:S05]  /*11150*/  @P4 BRA `(.L_x_8391) ;  /* 0x0000000000084947 */ /* 0x002fea0003800000 */
[----:B------:R-:W1:Y:S02]  /*11160*/  SYNCS.PHASECHK.TRANS64.TRYWAIT P4, [R9+URZ+0x28830], R8 ;  /* 0x02883008090075a7 */ /* 0x000e64000808017f */
[----:B-1----:R-:W-:Y:S05]  /*11170*/  @!P4 BRA `(.L_x_8392) ;  /* 0x0000014800d8c947 */ /* 0x002fea0003800000 */
.L_x_8391:
[----:B------:R-:W-:Y:S05]  /*11180*/  BSYNC B0 ;  /* 0x0000000000007941 */ /* 0x000fea0003800000 */
.L_x_8388:
[----:B------:R-:W2:Y:S01]  /*11190*/  S2R R10, SR_TID.X ;  /* 0x00000000000a7919 */ /* 0x000ea20000002100 */
[----:B01----:R-:W-:Y:S01]  /*111a0*/  MOV R9, 0x40000040 ;  /* 0x4000004000097802 */ /* 0x003fe20000000f00 */
[----:B------:R-:W-:Y:S05]  /*111b0*/  WARPSYNC.ALL ;  /* 0x0000000000007948 */ /* 0x000fea0003800000 */
[----:B------:R-:W-:Y:S01]  /*111c0*/  R2UR UR35, R9 ;  /* 0x00000000092372ca */ /* 0x000fe200000e0000 */
[----:B------:R-:W-:Y:S02]  /*111d0*/  IMAD R8, R13, 0x800, R7 ;  /* 0x000008000d087824 */ /* 0x000fe400078e0207 */
[----:B------:R-:W-:-:S03]  /*111e0*/  IMAD.MOV.U32 R11, RZ, RZ, 0x40000040 ;  /* 0x40000040ff0b7424 */ /* 0x000fc600078e00ff */
[----:B------:R-:W-:Y:S02]  /*111f0*/  R2UR UR34, R8 ;  /* 0x00000000082272ca */ /* 0x000fe400000e0000 */
[----:B------:R-:W-:Y:S01]  /*11200*/  R2UR UR7, R11 ;  /* 0x000000000b0772ca */ /* 0x000fe200000e0000 */
[----:B------:R-:W-:-:S05]  /*11210*/  IMAD.MOV.U32 R11, RZ, RZ, 0x40000040 ;  /* 0x40000040ff0b7424 */ /* 0x000fca00078e00ff */
[----:B------:R-:W-:Y:S02]  /*11220*/  R2UR UR11, R11 ;  /* 0x000000000b0b72ca */ /* 0x000fe400000e0000 */
[----:B------:R-:W-:-:S04]  /*11230*/  MOV R11, 0x40000040 ;  /* 0x40000040000b7802 */ /* 0x000fc80000000f00 */
[----:B------:R-:W-:Y:S01]  /*11240*/  R2UR UR15, R11 ;  /* 0x000000000b0f72ca */ /* 0x000fe200000e0000 */
[----:B------:R-:W-:Y:S01]  /*11250*/  IMAD.MOV.U32 R11, RZ, RZ, 0x40000040 ;  /* 0x40000040ff0b7424 */ /* 0x000fe200078e00ff */
[----:B--2---:R-:W-:-:S04]  /*11260*/  SHF.R.U32.HI R10, RZ, 0x7, R10 ;  /* 0x00000007ff0a7819 */ /* 0x004fc8000001160a */
[----:B------:R-:W-:Y:S01]  /*11270*/  R2UR UR19, R11 ;  /* 0x000000000b1372ca */ /* 0x000fe200000e0000 */
[----:B------:R-:W-:Y:S02]  /*11280*/  IMAD.MOV.U32 R11, RZ, RZ, 0x40000040 ;  /* 0x40000040ff0b7424 */ /* 0x000fe400078e00ff */
[----:B------:R-:W-:Y:S02]  /*11290*/  VIADD R9, R10, 0x8 ;  /* 0x000000080a097836 */ /* 0x000fe40000000000 */
[----:B------:R-:W-:Y:S01]  /*112a0*/  VIADD R10, R8, 0x2 ;  /* 0x00000002080a7836 */ /* 0x000fe20000000000 */
[----:B------:R-:W-:Y:S01]  /*112b0*/  R2UR UR23, R11 ;  /* 0x000000000b1772ca */ /* 0x000fe200000e0000 */
[----:B------:R-:W-:Y:S01]  /*112c0*/  IMAD.MOV.U32 R11, RZ, RZ, 0x40000040 ;  /* 0x40000040ff0b7424 */ /* 0x000fe200078e00ff */
[----:B------:R0:W-:Y:S02]  /*112d0*/  BAR.SYNC.DEFER_BLOCKING R9, 0x100 ;  /* 0x000400090000751d */ /* 0x0001e40000010000 */
[----:B------:R-:W-:Y:S01]  /*112e0*/  R2UR UR6, R10 ;  /* 0x000000000a0672ca */ /* 0x000fe200000e0000 */
[----:B------:R-:W-:Y:S01]  /*112f0*/  VIADD R10, R8, 0x4 ;  /* 0x00000004080a7836 */ /* 0x000fe20000000000 */
[----:B------:R-:W-:-:S04]  /*11300*/  R2UR UR27, R11 ;  /* 0x000000000b1b72ca */ /* 0x000fc800000e0000 */
[----:B------:R-:W-:Y:S01]  /*11310*/  R2UR UR10, R10 ;  /* 0x000000000a0a72ca */ /* 0x000fe200000e0000 */
[----:B------:R-:W-:Y:S02]  /*11320*/  VIADD R10, R8, 0x6 ;  /* 0x00000006080a7836 */ /* 0x000fe40000000000 */
[----:B0-----:R-:W-:-:S03]  /*11330*/  IMAD.MOV.U32 R9, RZ, RZ, 0x40000040 ;  /* 0x40000040ff097424 */ /* 0x001fc600078e00ff */
[----:B------:R-:W-:Y:S01]  /*11340*/  R2UR UR14, R10 ;  /* 0x000000000a0e72ca */ /* 0x000fe200000e0000 */
[----:B------:R-:W-:Y:S01]  /*11350*/  VIADD R10, R8, 0x400 ;  /* 0x00000400080a7836 */ /* 0x000fe20000000000 */
[----:B------:R-:W-:-:S04]  /*11360*/  R2UR UR31, R9 ;  /* 0x00000000091f72ca */ /* 0x000fc800000e0000 */
[----:B------:R-:W-:Y:S01]  /*11370*/  R2UR UR18, R10 ;  /* 0x000000000a1272ca */ /* 0x000fe200000e0000 */
[----:B------:R-:W-:Y:S01]  /*11380*/  VIADD R10, R8, 0x402 ;  /* 0x00000402080a7836 */ /* 0x000fe20000000000 */
[----:B------:R-:W-:-:S04]  /*11390*/  WARPGROUP.ARRIVE ;  /* 0x00000000000079c5 */ /* 0x000fc80000000000 */
[----:B------:R-:W-:Y:S01]  /*113a0*/  R2UR UR22, R10 ;  /* 0x000000000a1672ca */ /* 0x000fe200000e0000 */
[C---:B------:R-:W-:Y:S01]  /*113b0*/  VIADD R10, R8.reuse, 0x404 ;  /* 0x00000404080a7836 */ /* 0x040fe20000000000 */
[----:B------:R-:W-:Y:S01]  /*113c0*/  IADD3 R8, R8, 0x406, RZ ;  /* 0x0000040608087810 */ /* 0x000fe20007ffe0ff */
[----:B------:R-:W-:Y:S03]  /*113d0*/  HGMMA.64x128x16.F32 R24, gdesc[UR32], RZ, !UPT, gsb0 ;  /* 0x01e00000201879f0 */ /* 0x000fe6000c0008ff */
        /* <DEDUP_REMOVED lines=24> */
[----:B------:R-:W-:Y:S05]  /*11560*/  @P3 BRA `(.L_x_8393) ;  /* 0x0000000000283947 */ /* 0x000fea0003800000 */
[----:B------:R-:W-:Y:S05]  /*11570*/  @!P0 BRA `(.L_x_8394) ;  /* 0x0000000000048947 */ /* 0x000fea0003800000 */
[----:B------:R-:W-:Y:S01]  /*11580*/  BPT.TRAP 0x1 ;  /* 0x000000040000795c */ /* 0x000fe20000300000 */
.L_x_8394:
[----:B------:R-:W-:Y:S01]  /*11590*/  SHF.L.U32 R8, R187, 0x1f, RZ ;  /* 0x0000001fbb087819 */ /* 0x000fe200000006ff */
[----:B------:R-:W-:-:S04]  /*115a0*/  IMAD R9, R184, 0x8, R18 ;  /* 0x00000008b8097824 */ /* 0x000fc800078e0212 */
[----:B------:R0:W1:Y:S01]  /*115b0*/  SYNCS.PHASECHK.TRANS64.TRYWAIT P3, [R9+URZ+0x28850], R8 ;  /* 0x02885008090075a7 */ /* 0x000062000806017f */
[----:B------:R-:W-:Y:S05]  /*115c0*/  @!P0 BRA `(.L_x_8395) ;  /* 0x0000000000048947 */ /* 0x000fea0003800000 */
[----:B------:R-:W-:Y:S01]  /*115d0*/  BPT.TRAP 0x1 ;  /* 0x000000040000795c */ /* 0x000fe20000300000 */
.L_x_8395:
[----:B-1----:R-:W-:Y:S05]  /*115e0*/  @P3 BRA `(.L_x_8393) ;  /* 0x0000000000083947 */ /* 0x002fea0003800000 */
[----:B------:R-:W1:Y:S02]  /*115f0*/  SYNCS.PHASECHK.TRANS64.TRYWAIT P3, [R9+URZ+0x28850], R8 ;  /* 0x02885008090075a7 */ /* 0x000e64000806017f */
[----:B-1----:R-:W-:Y:S05]  /*11600*/  @!P3 BRA `(.L_x_8396) ;  /* 0x0000014400c8b947 */ /* 0x002fea0003800000 */
.L_x_8393:
[----:B01----:R-:W-:Y:S01]  /*11610*/  VIADD R8, R18, 0x400 ;  /* 0x0000040012087836 */ /* 0x003fe20000000000 */
[----:B------:R-:W-:Y:S05]  /*11620*/  WARPSYNC.ALL ;  /* 0x0000000000007948 */ /* 0x000fea0003800000 */
[----:B------:R-:W-:Y:S01]  /*11630*/  SHF.R.U32.HI R8, RZ, 0x4, R8 ;  /* 0x00000004ff087819 */ /* 0x000fe20000011608 */
[----:B------:R-:W-:Y:S01]  /*11640*/  WARPGROUP.ARRIVE ;  /* 0x00000000000079c5 */ /* 0x000fe20000000000 */
[----:B------:R-:W-:-:S05]  /*11650*/  MOV R11, 0x40000040 ;  /* 0x40000040000b7802 */ /* 0x000fca0000000f00 */
[----:B------:R-:W0:Y:S01]  /*11660*/  S2R R15, SR_TID.X ;  /* 0x00000000000f7919 */ /* 0x000e220000002100 */
[----:B------:R-:W-:-:S04]  /*11670*/  LOP3.LUT R8, R8, 0x3fff, RZ, 0xc0, !PT ;  /* 0x00003fff08087812 */ /* 0x000fc800078ec0ff */
[----:B------:R-:W-:-:S05]  /*11680*/  LOP3.LUT R9, R8, 0x4000000, RZ, 0xfc, !PT ;  /* 0x0400000008097812 */ /* 0x000fca00078efcff */
[----:B------:R-:W-:Y:S02]  /*11690*/  IMAD R8, R184, 0x800, R9 ;  /* 0x00000800b8087824 */ /* 0x000fe400078e0209 */
[----:B------:R-:W-:Y:S02]  /*116a0*/  IMAD.MOV.U32 R9, RZ, RZ, 0x40000040 ;  /* 0x40000040ff097424 */ /* 0x000fe400078e00ff */
[C---:B------:R-:W-:Y:S01]  /*116b0*/  VIADD R10, R8.reuse, 0x80 ;  /* 0x00000080080a7836 */ /* 0x040fe20000000000 */
[----:B------:R-:W-:Y:S02]  /*116c0*/  R2UR UR6, R8 ;  /* 0x00000000080672ca */ /* 0x000fe400000e0000 */
[----:B------:R-:W-:Y:S01]  /*116d0*/  R2UR UR7, R9 ;  /* 0x00000000090772ca */ /* 0x000fe200000e0000 */
[----:B------:R-:W-:-:S12]  /*116e0*/  IMAD.MOV.U32 R9, RZ, RZ, 0x40000040 ;  /* 0x40000040ff097424 */ /* 0x000fd800078e00ff */
[----:B------:R-:W-:Y:S01]  /*116f0*/  HGMMA.64x128x16.F32 R88, R180, gdesc[UR4].tnspB, R88, gsb0 ;  /* 0x41e00004b4587df0 */ /* 0x000fe20008000858 */
[----:B------:R-:W-:Y:S01]  /*11700*/  R2UR UR6, R10 ;  /* 0x000000000a0672ca */ /* 0x000fe200000e0000 */
[----:B------:R-:W-:Y:S01]  /*11710*/  VIADD R10, R8, 0x100 ;  /* 0x00000100080a7836 */ /* 0x000fe20000000000 */
[----:B------:R-:W-:Y:S01]  /*11720*/  R2UR UR7, R11 ;  /* 0x000000000b0772ca */ /* 0x000fe200000e0000 */
[----:B------:R-:W-:Y:S01]  /*11730*/  IMAD.MOV.U32 R11, RZ, RZ, 0x40000040 ;  /* 0x40000040ff0b7424 */ /* 0x000fe200078e00ff */
[----:B0-----:R-:W-:Y:S01]  /*11740*/  SHF.R.U32.HI R15, RZ, 0x7, R15 ;  /* 0x00000007ff0f7819 */ /* 0x001fe2000001160f */
        /* <DEDUP_REMOVED lines=27> */
[----:B------:R-:W-:Y:S02]  /*11900*/  IMAD.MOV.U32 R11, RZ, RZ, 0x40000040 ;  /* 0x40000040ff0b7424 */ /* 0x000fe400078e00ff */
[----:B------:R-:W-:Y:S01]  /*11910*/  VIADD R8, R8, 0x380 ;  /* 0x0000038008087836 */ /* 0x000fe20000000000 */
[----:B------:R-:W-:Y:S02]  /*11920*/  WARPGROUP.DEPBAR.LE gsb0, 0x0 ;  /* 0x00008000000079c5 */ /* 0x000fe40000010000 */
[----:B------:R-:W-:-:S07]  /*11930*/  WARPGROUP.ARRIVE ;  /* 0x00000000000079c5 */ /* 0x000fce0000000000 */
        /* <DEDUP_REMOVED lines=16> */
.L_x_8397:
[----:B------:R-:W1:Y:S01]  /*11a40*/  @P1 LDC R9, c[0x0][0x44c] ;  /* 0x00011300ff091b82 */ /* 0x000e620000000800 */
[----:B------:R-:W-:Y:S01]  /*11a50*/  IMAD.IADD R20, R195, 0x1, R193 ;  /* 0x00000001c3147824 */ /* 0x000fe200078e02c1 */
[----:B0-----:R-:W-:Y:S01]  /*11a60*/  LEA R8, R13, R18, 0x3 ;  /* 0x000000120d087211 */ /* 0x001fe200078e18ff */
[----:B------:R-:W-:Y:S02]  /*11a70*/  UMOV UR51, UR47 ;  /* 0x0000002f00337c82 */ /* 0x000fe40008000000 */
[----:B------:R-:W-:Y:S02]  /*11a80*/  ULOP3.LUT UR6, URZ, UR51, URZ, 0x33, !UPT ;  /* 0x000000333f067292 */ /* 0x000fe4000f8e333f */
[----:B------:R-:W-:Y:S01]  /*11a90*/  VIADD R8, R8, 0x28840 ;  /* 0x0002884008087836 */ /* 0x000fe20000000000 */
[----:B------:R-:W0:Y:S01]  /*11aa0*/  @P1 LDC R10, c[0x0][0x450] ;  /* 0x00011400ff0a1b82 */ /* 0x000e220000000800 */
[----:B-1----:R-:W-:-:S05]  /*11ab0*/  @P1 IMAD.HI.U32 R9, R20, R9, RZ ;  /* 0x0000000914091227 */ /* 0x002fca00078e00ff */
[----:B0-----:R-:W-:Y:S01]  /*11ac0*/  @P1 SHF.R.U32.HI R20, RZ, R10, R9 ;  /* 0x0000000aff141219 */ /* 0x001fe20000011609 */
[----:B------:R-:W-:Y:S02]  /*11ad0*/  IMAD.SHL.U32 R10, R4, 0x80, RZ ;  /* 0x00000080040a7824 */ /* 0x000fe400078e00ff */
[----:B------:R-:W-:Y:S02]  /*11ae0*/  IMAD.U32 R9, RZ, RZ, UR38 ;  /* 0x00000026ff097e24 */ /* 0x000fe4000f8e00ff */
[----:B------:R-:W0:Y:S01]  /*11af0*/  SHFL.IDX PT, R154, R20, RZ, 0x1c1f ;  /* 0x001c1fff149a7589 */ /* 0x000e2200000e0000 */
[----:B------:R-:W-:Y:S02]  /*11b00*/  IADD3 R152, -R10, 0x1, RZ ;  /* 0x000000010a987810 */ /* 0x000fe40007ffe1ff */
[----:B------:R-:W-:-:S03]  /*11b10*/  PRMT R8, R9, 0x654, R8 ;  /* 0x0000065409087816 */ /* 0x000fc60000000008 */
[----:B------:R-:W-:Y:S01]  /*11b20*/  IMAD R152, R191, -0x2, R152 ;  /* 0xfffffffebf987824 */ /* 0x000fe200078e0298 */
[----:B------:R1:W-:Y:S04]  /*11b30*/  SYNCS.ARRIVE.TRANS64.RED.A1T0 RZ, [R8+URZ], RZ ;  /* 0x000000ff08ff79a7 */ /* 0x0003e8000810043f */
[----:B------:R-:W-:-:S05]  /*11b40*/  IADD3 R152, -R189, R152, R190 ;  /* 0x00000098bd987210 */ /* 0x000fca0007ffe1be */
[C---:B------:R-:W-:Y:S02]  /*11b50*/  VIADD R11, R152.reuse, UR6 ;  /* 0x00000006980b7c36 */ /* 0x040fe40008000000 */
[----:B------:R-:W-:-:S04]  /*11b60*/  VIADD R15, R152, UR50 ;  /* 0x00000032980f7c36 */ /* 0x000fc80008000000 */
[----:B0-----:R-:W-:Y:S01]  /*11b70*/  IMAD.IADD R21, R15, 0x1, R154 ;  /* 0x000000010f157824 */ /* 0x001fe200078e029a */
[----:B------:R-:W-:Y:S01]  /*11b80*/  IADD3 R152, R11, R154, RZ ;  /* 0x0000009a0b987210 */ /* 0x000fe20007ffe0ff */
[----:B-1----:R-:W-:Y:S06]  /*11b90*/  @!P2 BRA `(.L_x_8398) ;  /* 0x000000000058a947 */ /* 0x002fec0003800000 */
        /* <DEDUP_REMOVED lines=12> */
.L_x_8400:
[----:B------:R-:W-:-:S05]  /*11c60*/  IMAD.U32 R154, RZ, RZ, UR46 ;  /* 0x0000002eff9a7e24 */ /* 0x000fca000f8e00ff */
[----:B------:R-:W-:-:S13]  /*11c70*/  ISETP.NE.AND P3, PT, R154, 0x1, PT ;  /* 0x000000019a00780c */ /* 0x000fda0003f65270 */
[----:B------:R-:W0:Y:S02]  /*11c80*/  @P3 LDC.64 R8, c[0x0][0x9e8] ;  /* 0x00027a00ff083b82 */ /* 0x000e240000000a00 */
[----:B0-----:R-:W-:-:S05]  /*11c90*/  @P3 IMAD.HI.U32 R8, R153, R8, RZ ;  /* 0x0000000899083227 */ /* 0x001fca00078e00ff */
[----:B------:R-:W-:-:S07]  /*11ca0*/  @P3 SHF.R.U32.HI R153, RZ, R9, R8 ;  /* 0x00000009ff993219 */ /* 0x000fce0000011608 */
.L_x_8401:
[----:B------:R-:W-:Y:S05]  /*11cb0*/  BSYNC B0 ;  /* 0x0000000000007941 */ /* 0x000fea0003800000 */
.L_x_8399:
[----:B------:R-:W-:-:S04]  /*11cc0*/  IMAD R8, R153, R154, -R10 ;  /* 0x0000009a99087224 */ /* 0x000fc800078e0a0a */
[----:B------:R-:W-:-:S05]  /*11cd0*/  IMAD R8, R191, -0x2, R8 ;  /* 0xfffffffebf087824 */ /* 0x000fca00078e0208 */
[----:B------:R-:W-:Y:S02]  /*11ce0*/  VIADDMNMX R21, R8, R154, R21, PT ;  /* 0x0000009a08157246 */ /* 0x000fe40003800115 */
[----:B------:R-:W-:-:S07]  /*11cf0*/  VIMNMX R152, R152, R8, !PT ;  /* 0x0000000898987248 */ /* 0x000fce0007fe0100 */
.L_x_8398:
[----:B------:R-:W-:Y:S01]  /*11d00*/  ISETP.GT.AND P3, PT, R4, -0x1, PT ;  /* 0xffffffff0400780c */ /* 0x000fe20003f64270 */
[----:B------:R-:W0:Y:S03]  /*11d10*/  SHFL.IDX PT, R20, R20, 0x1, 0x1c1f ;  /* 0x003c1f0014147f89 */ /* 0x000e2600000e0000 */
[C---:B------:R-:W-:Y:S02]  /*11d20*/  ISETP.GT.AND P5, PT, R152.reuse, RZ, P3 ;  /* 0x000000ff9800720c */ /* 0x040fe40001fa4270 */
[----:B------:R-:W-:Y:S02]  /*11d30*/  ISETP.GT.AND P4, PT, R152, 0x1, P3 ;  /* 0x000000019800780c */ /* 0x000fe40001f84270 */
[C---:B------:R-:W-:Y:S02]  /*11d40*/  ISETP.LT.OR P5, PT, R21.reuse, 0x1, P5 ;  /* 0x000000011500780c */ /* 0x040fe40002fa1670 */
[----:B------:R-:W-:-:S02]  /*11d50*/  ISETP.LT.OR P4, PT, R21, 0x2, P4 ;  /* 0x000000021500780c */ /* 0x000fc40002781670 */
[----:B------:R-:W-:Y:S02]  /*11d60*/  FSEL R24, R24, -INF , !P5 ;  /* 0xff80000018187808 */ /* 0x000fe40006800000 */
[----:B------:R-:W-:Y:S02]  /*11d70*/  FSEL R25, R25, -INF , !P4 ;  /* 0xff80000019197808 */ /* 0x000fe40006000000 */
[C---:B------:R-:W-:Y:S02]  /*11d80*/  ISETP.GT.AND P5, PT, R152.reuse, 0x8, P3 ;  /* 0x000000089800780c */ /* 0x040fe40001fa4270 */
[----:B------:R-:W-:Y:S02]  /*11d90*/  ISETP.GT.AND P4, PT, R152, 0x9, P3 ;  /* 0x000000099800780c */ /* 0x000fe40001f84270 */
[C---:B------:R-:W-:Y:S02]  /*11da0*/  ISETP.LT.OR P5, PT, R21.reuse, 0x9, P5 ;  /* 0x000000091500780c */ /* 0x040fe40002fa1670 */
[----:B------:R-:W-:-:S02]  /*11db0*/  ISETP.LT.OR P4, PT, R21, 0xa, P4 ;  /* 0x0000000a1500780c */ /* 0x000fc40002781670 */
[----:B------:R-:W-:Y:S01]  /*11dc0*/  FSEL R28, R28, -INF , !P5 ;  /* 0xff8000001c1c7808 */ /* 0x000fe20006800000 */
[--C-:B0-----:R-:W-:Y:S01]  /*11dd0*/  IMAD.IADD R15, R15, 0x1, R20.reuse ;  /* 0x000000010f0f7824 */ /* 0x101fe200078e0214 */
[----:B------:R-:W-:Y:S01]  /*11de0*/  FSEL R29, R29, -INF , !P4 ;  /* 0xff8000001d1d7808 */ /* 0x000fe20006000000 */
[----:B------:R-:W-:Y:S01]  /*11df0*/  IMAD.IADD R11, R11, 0x1, R20 ;  /* 0x000000010b0b7824 */ /* 0x000fe200078e0214 */
[C---:B------:R-:W-:Y:S02]  /*11e00*/  ISETP.GT.AND P5, PT, R152.reuse, 0x10, P3 ;  /* 0x000000109800780c */ /* 0x040fe40001fa4270 */
        /* <DEDUP_REMOVED lines=82> */
[----:B------:R-:W-:Y:S01]  /*12330*/  FSEL R85, R85, -INF , !P4 ;  /* 0xff80000055557808 */ /* 0x000fe20006000000 */
[----:B------:R-:W-:Y:S08]  /*12340*/  @!P2 BRA `(.L_x_8402) ;  /* 0x000000000058a947 */ /* 0x000ff00003800000 */
        /* <DEDUP_REMOVED lines=12> */
.L_x_8404:
[----:B------:R-:W-:-:S05]  /*12410*/  IMAD.U32 R20, RZ, RZ, UR46 ;  /* 0x0000002eff147e24 */ /* 0x000fca000f8e00ff */
[----:B------:R-:W-:-:S13]  /*12420*/  ISETP.NE.AND P4, PT, R20, 0x1, PT ;  /* 0x000000011400780c */ /* 0x000fda0003f85270 */
[----:B------:R-:W0:Y:S02]  /*12430*/  @P4 LDC.64 R8, c[0x0][0x9e8] ;  /* 0x00027a00ff084b82 */ /* 0x000e240000000a00 */
[----:B0-----:R-:W-:-:S05]  /*12440*/  @P4 IMAD.HI.U32 R8, R21, R8, RZ ;  /* 0x0000000815084227 */ /* 0x001fca00078e00ff */
[----:B------:R-:W-:-:S07]  /*12450*/  @P4 SHF.R.U32.HI R21, RZ, R9, R8 ;  /* 0x00000009ff154219 */ /* 0x000fce0000011608 */
.L_x_8405:
[----:B------:R-:W-:Y:S05]  /*12460*/  BSYNC B0 ;  /* 0x0000000000007941 */ /* 0x000fea0003800000 */
.L_x_8403:
[----:B------:R-:W-:-:S04]  /*12470*/  IMAD R10, R21, R20, -R10 ;  /* 0x00000014150a7224 */ /* 0x000fc800078e0a0a */
[----:B------:R-:W-:-:S05]  /*12480*/  IMAD R10, R191, -0x2, R10 ;  /* 0xfffffffebf0a7824 */ /* 0x000fca00078e020a */
[----:B------:R-:W-:Y:S02]  /*12490*/  VIADDMNMX R15, R10, R20, R15, PT ;  /* 0x000000140a0f7246 */ /* 0x000fe4000380010f */
[----:B------:R-:W-:-:S07]  /*124a0*/  VIMNMX R11, R11, R10, !PT ;  /* 0x0000000a0b0b7248 */ /* 0x000fce0007fe0100 */
.L_x_8402:
[----:B------:R-:W-:Y:S01]  /*124b0*/  FMNMX.FTZ R8, R24, R3, !PT ;  /* 0x0000000318087209 */ /* 0x000fe20007810000 */
[----:B------:R-:W-:Y:S01]  /*124c0*/  UMOV UR52, UR45 ;  /* 0x0000002d00347c82 */ /* 0x000fe20008000000 */
        /* <DEDUP_REMOVED lines=63> */
[----:B------:R-:W-:Y:S01]  /*128c0*/  ISETP.GT.AND P4, PT, R11, 0x21, P3 ;  /* 0x000000210b00780c */ /* 0x000fe20001f84270 */
[----:B------:R-:W0:Y:S01]  /*128d0*/  SHFL.BFLY PT, R9, R8, 0x2, 0x1f ;  /* 0x0c401f0008097f89 */ /* 0x000e2200000e0000 */
[----:B------:R-:W-:-:S02]  /*128e0*/  FSEL R54, R54, -INF , !P5 ;  /* 0xff80000036367808 */ /* 0x000fc40006800000 */
[----:B------:R-:W-:Y:S02]  /*128f0*/  ISETP.GT.AND P5, PT, R11, 0x40, P3 ;  /* 0x000000400b00780c */ /* 0x000fe40001fa4270 */
[C---:B------:R-:W-:Y:S02]  /*12900*/  ISETP.LT.OR P4, PT, R15.reuse, 0x22, P4 ;  /* 0x000000220f00780c */ /* 0x040fe40002781670 */
[----:B------:R-:W-:Y:S02]  /*12910*/  ISETP.LT.OR P5, PT, R15, 0x41, P5 ;  /* 0x000000410f00780c */ /* 0x000fe40002fa1670 */
[----:B------:R-:W-:Y:S02]  /*12920*/  FSEL R43, R43, -INF , !P4 ;  /* 0xff8000002b2b7808 */ /* 0x000fe40006000000 */
[----:B------:R-:W-:Y:S02]  /*12930*/  ISETP.GT.AND P4, PT, R11, 0x29, P3 ;  /* 0x000000290b00780c */ /* 0x000fe40001f84270 */
[----:B------:R-:W-:-:S02]  /*12940*/  FSEL R58, R58, -INF , !P5 ;  /* 0xff8000003a3a7808 */ /* 0x000fc40006800000 */
[----:B------:R-:W-:Y:S02]  /*12950*/  ISETP.GT.AND P5, PT, R11, 0x41, P3 ;  /* 0x000000410b00780c */ /* 0x000fe40001fa4270 */
[C---:B------:R-:W-:Y:S02]  /*12960*/  ISETP.LT.OR P4, PT, R15.reuse, 0x2a, P4 ;  /* 0x0000002a0f00780c */ /* 0x040fe40002781670 */
[----:B------:R-:W-:Y:S02]  /*12970*/  ISETP.LT.OR P5, PT, R15, 0x42, P5 ;  /* 0x000000420f00780c */ /* 0x000fe40002fa1670 */
[----:B------:R-:W-:Y:S02]  /*12980*/  FSEL R47, R47, -INF , !P4 ;  /* 0xff8000002f2f7808 */ /* 0x000fe40006000000 */
[----:B------:R-:W-:Y:S02]  /*12990*/  ISETP.GT.AND P4, PT, R11, 0x31, P3 ;  /* 0x000000310b00780c */ /* 0x000fe40001f84270 */
[----:B0-----:R-:W-:-:S02]  /*129a0*/  FMNMX.FTZ R8, R8, R9, !PT ;  /* 0x0000000908087209 */ /* 0x001fc40007810000 */
[----:B------:R-:W-:Y:S02]  /*129b0*/  FSEL R59, R59, -INF , !P5 ;  /* 0xff8000003b3b7808 */ /* 0x000fe40006800000 */
[----:B------:R-:W-:Y:S01]  /*129c0*/  ISETP.GT.AND P5, PT, R11, 0x48, P3 ;  /* 0x000000480b00780c */ /* 0x000fe20001fa4270 */
[----:B------:R-:W0:Y:S01]  /*129d0*/  SHFL.BFLY PT, R9, R8, 0x1, 0x1f ;  /* 0x0c201f0008097f89 */ /* 0x000e2200000e0000 */
[C---:B------:R-:W-:Y:S02]  /*129e0*/  ISETP.LT.OR P4, PT, R15.reuse, 0x32, P4 ;  /* 0x000000320f00780c */ /* 0x040fe40002781670 */
[----:B------:R-:W-:Y:S02]  /*129f0*/  ISETP.LT.OR P5, PT, R15, 0x49, P5 ;  /* 0x000000490f00780c */ /* 0x000fe40002fa1670 */
[----:B------:R-:W-:Y:S02]  /*12a00*/  FSEL R51, R51, -INF , !P4 ;  /* 0xff80000033337808 */ /* 0x000fe40006000000 */
[----:B------:R-:W-:-:S02]  /*12a10*/  ISETP.GT.AND P4, PT, R11, 0x39, P3 ;  /* 0x000000390b00780c */ /* 0x000fc40001f84270 */
[----:B------:R-:W-:Y:S02]  /*12a20*/  FSEL R62, R62, -INF , !P5 ;  /* 0xff8000003e3e7808 */ /* 0x000fe40006800000 */
[----:B------:R-:W-:Y:S02]  /*12a30*/  ISETP.GT.AND P5, PT, R11, RZ, P3 ;  /* 0x000000ff0b00720c */ /* 0x000fe40001fa4270 */
[C---:B------:R-:W-:Y:S02]  /*12a40*/  ISETP.LT.OR P4, PT, R15.reuse, 0x3a, P4 ;  /* 0x0000003a0f00780c */ /* 0x040fe40002781670 */
[----:B------:R-:W-:Y:S02]  /*12a50*/  ISETP.LT.OR P5, PT, R15, 0x1, P5 ;  /* 0x000000010f00780c */ /* 0x000fe40002fa1670 */
[----:B------:R-:W-:Y:S02]  /*12a60*/  FSEL R55, R55, -INF , !P4 ;  /* 0xff80000037377808 */ /* 0x000fe40006000000 */
[----:B------:R-:W-:-:S02]  /*12a70*/  FSEL R153, R26, -INF , !P5 ;  /* 0xff8000001a997808 */ /* 0x000fc40006800000 */
[----:B------:R-:W-:Y:S02]  /*12a80*/  ISETP.GT.AND P5, PT, R11, 0x49, P3 ;  /* 0x000000490b00780c */ /* 0x000fe40001fa4270 */
[----:B------:R-:W-:Y:S02]  /*12a90*/  FMNMX.FTZ R20, R153, R0, !PT ;  /* 0x0000000099147209 */ /* 0x000fe40007810000 */
[----:B0-----:R-:W-:Y:S02]  /*12aa0*/  FMNMX.FTZ R8, R8, R9, !PT ;  /* 0x0000000908087209 */ /* 0x001fe40007810000 */
[----:B------:R-:W-:Y:S02]  /*12ab0*/  ISETP.LT.OR P5, PT, R15, 0x4a, P5 ;  /* 0x0000004a0f00780c */ /* 0x000fe40002fa1670 */
[C---:B------:R-:W-:Y:S01]  /*12ac0*/  FSETP.NEU.FTZ.AND P4, PT, R8.reuse, -INF , PT ;  /* 0xff8000000800780b */ /* 0x040fe20003f9d000 */
[----:B------:R-:W-:Y:S01]  /*12ad0*/  FMUL.FTZ R10, R8, UR52 ;  /* 0x00000034080a7c20 */ /* 0x000fe20008410000 */
[----:B------:R-:W-:-:S02]  /*12ae0*/  FSEL R63, R63, -INF , !P5 ;  /* 0xff8000003f3f7808 */ /* 0x000fc40006800000 */
[----:B------:R-:W-:Y:S02]  /*12af0*/  ISETP.GT.AND P5, PT, R11, 0x50, P3 ;  /* 0x000000500b00780c */ /* 0x000fe40001fa4270 */
[----:B------:R-:W-:Y:S02]  /*12b00*/  FSEL R10, R10, RZ, P4 ;  /* 0x000000ff0a0a7208 */ /* 0x000fe40002000000 */
[----:B------:R-:W-:-:S03]  /*12b10*/  ISETP.LT.OR P5, PT, R15, 0x51, P5 ;  /* 0x000000510f00780c */ /* 0x000fc60002fa1670 */
[--C-:B------:R-:W-:Y:S01]  /*12b20*/  FFMA.FTZ R21, R29, UR52, -R10.reuse ;  /* 0x000000341d157c23 */ /* 0x100fe2000801080a */
[----:B------:R-:W-:Y:S01]  /*12b30*/  FMNMX.FTZ R29, R27, R20, !PT ;  /* 0x000000141b1d7209 */ /* 0x000fe20007810000 */
[--C-:B------:R-:W-:Y:S01]  /*12b40*/  FFMA.FTZ R180, R25, UR52, -R10.reuse ;  /* 0x0000003419b47c23 */ /* 0x100fe2000801080a */
[--C-:B------:R-:W-:Y:S01]  /*12b50*/  FFMA.FTZ R25, R33, UR52, -R10.reuse ;  /* 0x0000003421197c23 */ /* 0x100fe2000801080a */
[----:B------:R-:W-:Y:S01]  /*12b60*/  FSEL R66, R66, -INF , !P5 ;  /* 0xff80000042427808 */ /* 0x000fe20006800000 */
[--C-:B------:R-:W-:Y:S01]  /*12b70*/  FFMA.FTZ R9, R24, UR52, -R10.reuse ;  /* 0x0000003418097c23 */ /* 0x100fe2000801080a */
[----:B------:R-:W-:Y:S01]  /*12b80*/  FMNMX.FTZ R20, R30, R29, !PT ;  /* 0x0000001d1e147209 */ /* 0x000fe20007810000 */
[--C-:B------:R-:W-:Y:S01]  /*12b90*/  FFMA.FTZ R57, R57, UR52, -R10.reuse ;  /* 0x0000003439397c23 */ /* 0x100fe2000801080a */
[----:B------:R-:W-:Y:S01]  /*12ba0*/  ISETP.GT.AND P5, PT, R11, 0x51, P3 ;  /* 0x000000510b00780c */ /* 0x000fe20001fa4270 */
        /* <DEDUP_REMOVED lines=36> */
[----:B------:R-:W-:Y:S01]  /*12df0*/  MUFU.EX2 R9, R9 ;  /* 0x0000000900097308 */ /* 0x000fe20000000800 */
[----:B------:R-:W-:Y:S01]  /*12e00*/  FMNMX.FTZ R20, R50, R37, !PT ;  /* 0x0000002532147209 */ /* 0x000fe20007810000 */
[----:B------:R-:W-:Y:S01]  /*12e10*/  FFMA.FTZ R37, R45, UR52, -R10 ;  /* 0x000000342d257c23 */ /* 0x000fe2000801080a */
[----:B------:R-:W-:-:S02]  /*12e20*/  ISETP.LT.OR P5, PT, R15, 0x61, P5 ;  /* 0x000000610f00780c */ /* 0x000fc40002fa1670 */
[----:B------:R-:W-:Y:S02]  /*12e30*/  FMNMX.FTZ R41, R51, R20, !PT ;  /* 0x0000001433297209 */ /* 0x000fe40007810000 */
[----:B------:R-:W-:Y:S01]  /*12e40*/  FSEL R74, R74, -INF , !P5 ;  /* 0xff8000004a4a7808 */ /* 0x000fe20006800000 */
[----:B------:R-:W-:Y:S01]  /*12e50*/  MUFU.EX2 R180, R180 ;  /* 0x000000b400b47308 */ /* 0x000fe20000000800 */
[----:B------:R-:W-:Y:S02]  /*12e60*/  FMNMX.FTZ R20, R54, R41, !PT ;  /* 0x0000002936147209 */ /* 0x000fe40007810000 */
[----:B------:R-:W-:Y:S02]  /*12e70*/  ISETP.GT.AND P5, PT, R11, 0x61, P3 ;  /* 0x000000610b00780c */ /* 0x000fe40001fa4270 */
[----:B------:R-:W-:Y:S02]  /*12e80*/  FMNMX.FTZ R41, R55, R20, !PT ;  /* 0x0000001437297209 */ /* 0x000fe40007810000 */
[----:B------:R-:W-:Y:S01]  /*12e90*/  ISETP.LT.OR P5, PT, R15, 0x62, P5 ;  /* 0x000000620f00780c */ /* 0x000fe20002fa1670 */
[----:B------:R-:W-:Y:S01]  /*12ea0*/  MUFU.EX2 R182, R182 ;  /* 0x000000b600b67308 */ /* 0x000fe20000000800 */
[----:B------:R-:W-:Y:S01]  /*12eb0*/  FMNMX.FTZ R20, R58, R41, !PT ;  /* 0x000000293a147209 */ /* 0x000fe20007810000 */
[--C-:B------:R-:W-:Y:S01]  /*12ec0*/  FFMA.FTZ R41, R49, UR52, -R10.reuse ;  /* 0x0000003431297c23 */ /* 0x100fe2000801080a */
[----:B------:R-:W-:Y:S01]  /*12ed0*/  FSEL R24, R75, -INF , !P5 ;  /* 0xff8000004b187808 */ /* 0x000fe20006800000 */
[--C-:B------:R-:W-:Y:S01]  /*12ee0*/  FFMA.FTZ R75, R61, UR52, -R10.reuse ;  /* 0x000000343d4b7c23 */ /* 0x100fe2000801080a */
[----:B------:R-:W-:Y:S01]  /*12ef0*/  FMNMX.FTZ R45, R59, R20, !PT ;  /* 0x000000143b2d7209 */ /* 0x000fe20007810000 */
[----:B------:R-:W-:Y:S01]  /*12f00*/  FFMA.FTZ R61, R65, UR52, -R10 ;  /* 0x00000034413d7c23 */ /* 0x000fe2000801080a */
[----:B------:R-:W-:Y:S01]  /*12f10*/  ISETP.GT.AND P5, PT, R11, 0x68, P3 ;  /* 0x000000680b00780c */ /* 0x000fe20001fa4270 */
[----:B------:R-:W-:Y:S01]  /*12f20*/  MUFU.EX2 R21, R21 ;  /* 0x0000001500157308 */ /* 0x000fe20000000800 */
[----:B------:R-:W-:-:S02]  /*12f30*/  FMNMX.FTZ R20, R62, R45, !PT ;  /* 0x0000002d3e147209 */ /* 0x000fc40007810000 */
[----:B------:R-:W-:Y:S02]  /*12f40*/  ISETP.LT.OR P5, PT, R15, 0x69, P5 ;  /* 0x000000690f00780c */ /* 0x000fe40002fa1670 */
[----:B------:R-:W-:Y:S02]  /*12f50*/  FMNMX.FTZ R45, R63, R20, !PT ;  /* 0x000000143f2d7209 */ /* 0x000fe40007810000 */
[----:B------:R-:W-:Y:S01]  /*12f60*/  FSEL R78, R78, -INF , !P5 ;  /* 0xff8000004e4e7808 */ /* 0x000fe20006800000 */
[----:B------:R-:W-:Y:S01]  /*12f70*/  MUFU.EX2 R176, R176 ;  /* 0x000000b000b07308 */ /* 0x000fe20000000800 */
[----:B------:R-:W-:Y:S01]  /*12f80*/  FMNMX.FTZ R20, R66, R45, !PT ;  /* 0x0000002d42147209 */ /* 0x000fe20007810000 */
[----:B------:R-:W-:Y:S01]  /*12f90*/  FFMA.FTZ R45, R53, UR52, -R10 ;  /* 0x00000034352d7c23 */ /* 0x000fe2000801080a */
[----:B------:R-:W-:Y:S02]  /*12fa0*/  ISETP.GT.AND P5, PT, R11, 0x69, P3 ;  /* 0x000000690b00780c */ /* 0x000fe40001fa4270 */
[----:B------:R-:W-:-:S02]  /*12fb0*/  FMNMX.FTZ R49, R67, R20, !PT ;  /* 0x0000001443317209 */ /* 0x000fc40007810000 */
[----:B------:R-:W-:Y:S01]  /*12fc0*/  ISETP.LT.OR P5, PT, R15, 0x6a, P5 ;  /* 0x0000006a0f00780c */ /* 0x000fe20002fa1670 */
[----:B------:R-:W-:Y:S01]  /*12fd0*/  MUFU.EX2 R25, R25 ;  /* 0x0000001900197308 */ /* 0x000fe20000000800 */
[----:B------:R-:W-:Y:S02]  /*12fe0*/  FMNMX.FTZ R20, R70, R49, !PT ;  /* 0x0000003146147209 */ /* 0x000fe40007810000 */
[----:B------:R-:W-:Y:S02]  /*12ff0*/  FSEL R79, R79, -INF , !P5 ;  /* 0xff8000004f4f7808 */ /* 0x000fe40006800000 */
[----:B------:R-:W-:Y:S02]  /*13000*/  ISETP.GT.AND P5, PT, R11, 0x70, P3 ;  /* 0x000000700b00780c */ /* 0x000fe40001fa4270 */
[----:B------:R-:W-:Y:S01]  /*13010*/  FMNMX.FTZ R49, R71, R20, !PT ;  /* 0x0000001447317209 */ /* 0x000fe20007810000 */
[----:B------:R-:W-:Y:S01]  /*13020*/  MUFU.EX2 R178, R178 ;  /* 0x000000b200b27308 */ /* 0x000fe20000000800 */
[----:B------:R-:W-:-:S02]  /*13030*/  ISETP.LT.OR P5, PT, R15, 0x71, P5 ;  /* 0x000000710f00780c */ /* 0x000fc40002fa1670 */
[----:B------:R-:W-:Y:S02]  /*13040*/  FMNMX.FTZ R49, R74, R49, !PT ;  /* 0x000000314a317209 */ /* 0x000fe40007810000 */
[----:B------:R-:W-:Y:S02]  /*13050*/  FSEL R82, R82, -INF , !P5 ;  /* 0xff80000052527808 */ /* 0x000fe40006800000 */
[----:B------:R-:W-:Y:S01]  /*13060*/  ISETP.GT.AND P5, PT, R11, 0x71, P3 ;  /* 0x000000710b00780c */ /* 0x000fe20001fa4270 */
[----:B------:R-:W-:Y:S01]  /*13070*/  MUFU.EX2 R29, R29 ;  /* 0x0000001d001d7308 */ /* 0x000fe20000000800 */
[----:B------:R-:W-:Y:S02]  /*13080*/  FMNMX.FTZ R53, R24, R49, !PT ;  /* 0x0000003118357209 */ /* 0x000fe40007810000 */
[----:B------:R-:W-:Y:S02]  /*13090*/  ISETP.LT.OR P5, PT, R15, 0x72, P5 ;  /* 0x000000720f00780c */ /* 0x000fe40002fa1670 */
[----:B------:R-:W-:-:S02]  /*130a0*/  FMNMX.FTZ R20, R78, R53, !PT ;  /* 0x000000354e147209 */ /* 0x000fc40007810000 */
[----:B------:R-:W-:Y:S01]  /*130b0*/  FSEL R83, R83, -INF , !P5 ;  /* 0xff80000053537808 */ /* 0x000fe20006800000 */
[----:B------:R0:W-:Y:S01]  /*130c0*/  MUFU.EX2 R49, R57 ;  /* 0x0000003900317308 */ /* 0x0001e20000000800 */
[----:B------:R-:W-:Y:S02]  /*130d0*/  ISETP.GT.AND P5, PT, R11, 0x78, P3 ;  /* 0x000000780b00780c */ /* 0x000fe40001fa4270 */
[----:B------:R-:W-:Y:S02]  /*130e0*/  FMNMX.FTZ R53, R79, R20, !PT ;  /* 0x000000144f357209 */ /* 0x000fe40007810000 */
[----:B------:R-:W-:Y:S02]  /*130f0*/  ISETP.GT.AND P3, PT, R11, 0x79, P3 ;  /* 0x000000790b00780c */ /* 0x000fe40001f64270 */
[----:B------:R-:W-:Y:S01]  /*13100*/  ISETP.LT.OR P5, PT, R15, 0x79, P5 ;  /* 0x000000790f00780c */ /* 0x000fe20002fa1670 */
[----:B------:R-:W-:Y:S01]  /*13110*/  MUFU.EX2 R172, R172 ;  /* 0x000000ac00ac7308 */ /* 0x000fe20000000800 */
[----:B------:R-:W-:Y:S01]  /*13120*/  FMNMX.FTZ R20, R82, R53, !PT ;  /* 0x0000003552147209 */ /* 0x000fe20007810000 */
[--C-:B0-----:R-:W-:Y:S01]  /*13130*/  FFMA.FTZ R57, R69, UR52, -R10.reuse ;  /* 0x0000003445397c23 */ /* 0x101fe2000801080a */
[----:B------:R-:W-:Y:S01]  /*13140*/  ISETP.LT.OR P3, PT, R15, 0x7a, P3 ;  /* 0x0000007a0f00780c */ /* 0x000fe20001f61670 */
[--C-:B------:R-:W-:Y:S01]  /*13150*/  FFMA.FTZ R53, R73, UR52, -R10.reuse ;  /* 0x0000003449357c23 */ /* 0x100fe2000801080a */
[----:B------:R-:W-:Y:S01]  /*13160*/  FSEL R86, R86, -INF , !P5 ;  /* 0xff80000056567808 */ /* 0x000fe20006800000 */
[----:B------:R-:W-:Y:S01]  /*13170*/  FFMA.FTZ R15, R77, UR52, -R10 ;  /* 0x000000344d0f7c23 */ /* 0x000fe2000801080a */
[----:B------:R-:W-:Y:S01]  /*13180*/  FMNMX.FTZ R11, R83, R20, !PT ;  /* 0x00000014530b7209 */ /* 0x000fe20007810000 */
[----:B------:R-:W-:Y:S01]  /*13190*/  MUFU.EX2 R33, R33 ;  /* 0x0000002100217308 */ /* 0x000fe20000000800 */
[----:B------:R-:W-:-:S02]  /*131a0*/  FSEL R87, R87, -INF , !P3 ;  /* 0xff80000057577808 */ /* 0x000fc40005800000 */
        /* <DEDUP_REMOVED lines=8> */
[----:B------:R-:W-:Y:S01]  /*13230*/  FFMA.FTZ R11, R81, UR52, -R10 ;  /* 0x00000034510b7c23 */ /* 0x000fe2000801080a */
[----:B------:R-:W-:-:S05]  /*13240*/  FSEL R20, R8, RZ, P4 ;  /* 0x000000ff08147208 */ /* 0x000fca0002000000 */
[----:B------:R-:W-:Y:S01]  /*13250*/  MUFU.EX2 R170, R170 ;  /* 0x000000aa00aa7308 */ /* 0x000fe20000000800 */
[----:B------:R-:W0:Y:S01]  /*13260*/  SHFL.BFLY PT, R65, R26, 0x1, 0x1f ;  /* 0x0c201f001a417f89 */ /* 0x000e2200000e0000 */
[----:B------:R-:W-:-:S04]  /*13270*/  FADD.FTZ R20, -R20, R3 ;  /* 0x0000000314147221 */ /* 0x000fc80000010100 */
[----:B------:R-:W-:Y:S02]  /*13280*/  FMUL.FTZ R20, R20, UR52 ;  /* 0x0000003414147c20 */ /* 0x000fe40008410000 */
[----:B------:R-:W-:Y:S08]  /*13290*/  MUFU.EX2 R45, R45 ;  /* 0x0000002d002d7308 */ /* 0x000ff00000000800 */
[----:B------:R-:W1:Y:S08]  /*132a0*/  MUFU.EX2 R20, R20 ;  /* 0x0000001400147308 */ /* 0x000e700000000800 */
[----:B------:R-:W-:Y:S01]  /*132b0*/  MUFU.EX2 R164, R164 ;  /* 0x000000a400a47308 */ /* 0x000fe20000000800 */
[----:B0-----:R-:W-:-:S04]  /*132c0*/  FMNMX.FTZ R10, R26, R65, !PT ;  /* 0x000000411a0a7209 */ /* 0x001fc80007810000 */
[C---:B------:R-:W-:Y:S01]  /*132d0*/  FSETP.NEU.FTZ.AND P3, PT, R10.reuse, -INF , PT ;  /* 0xff8000000a00780b */ /* 0x040fe20003f7d000 */
[----:B------:R-:W-:Y:S02]  /*132e0*/  FMUL.FTZ R26, R10, UR52 ;  /* 0x000000340a1a7c20 */ /* 0x000fe40008410000 */
[----:B------:R-:W-:Y:S03]  /*132f0*/  MUFU.EX2 R166, R166 ;  /* 0x000000a600a67308 */ /* 0x000fe60000000800 */
[----:B------:R-:W-:-:S05]  /*13300*/  FSEL R26, R26, RZ, P3 ;  /* 0x000000ff1a1a7208 */ /* 0x000fca0001800000 */
        /* <DEDUP_REMOVED lines=11> */
[----:B-1----:R-:W-:Y:S01]  /*133c0*/  FFMA.FTZ R27, R20, R6, R9 ;  /* 0x00000006141b7223 */ /* 0x002fe20000010009 */
[--C-:B------:R-:W-:Y:S01]  /*133d0*/  FFMA.FTZ R34, R39, UR52, -R26.reuse ;  /* 0x0000003427227c23 */ /* 0x100fe2000801081a */
[--C-:B------:R-:W-:Y:S01]  /*133e0*/  FFMA.FTZ R173, R42, UR52, -R26.reuse ;  /* 0x000000342aad7c23 */ /* 0x100fe2000801081a */
[--C-:B------:R-:W-:Y:S01]  /*133f0*/  FFMA.FTZ R36, R43, UR52, -R26.reuse ;  /* 0x000000342b247c23 */ /* 0x100fe2000801081a */
        /* <DEDUP_REMOVED lines=18> */
[--C-:B------:R-:W-:Y:S01]  /*13520*/  FFMA.FTZ R161, R66, UR52, -R26.reuse ;  /* 0x0000003442a17c23 */ /* 0x100fe2000801081a */
[--C-:B------:R-:W-:Y:S01]  /*13530*/  FFMA.FTZ R48, R67, UR52, -R26.reuse ;  /* 0x0000003443307c23 */ /* 0x100fe2000801081a */
[--C-:B------:R-:W-:Y:S01]  /*13540*/  FFMA.FTZ R163, R70, UR52, -R26.reuse ;  /* 0x0000003446a37c23 */ /* 0x100fe2000801081a */
[----:B------:R-:W-:Y:S01]  /*13550*/  FADD.FTZ R50, R178, R27 ;  /* 0x0000001bb2327221 */ /* 0x000fe20000010000 */
[--C-:B------:R-:W-:Y:S01]  /*13560*/  FFMA.FTZ R157, R74, UR52, -R26.reuse ;  /* 0x000000344a9d7c23 */ /* 0x100fe2000801081a */
[----:B------:R-:W-:Y:S01]  /*13570*/  FFMA.FTZ R24, R24, UR52, -R26 ;  /* 0x0000003418187c23 */ /* 0x000fe2000801081a */
[----:B------:R-:W2:Y:S01]  /*13580*/  MUFU.EX2 R30, R30 ;  /* 0x0000001e001e7308 */ /* 0x000ea20000000800 */
[----:B0-----:R-:W-:Y:S01]  /*13590*/  FFMA.FTZ R5, R0, R5, R181 ;  /* 0x0000000500057223 */ /* 0x001fe200000100b5 */
[----:B------:R-:W-:Y:S01]  /*135a0*/  FADD.FTZ R27, R29, R50 ;  /* 0x000000321d1b7221 */ /* 0x000fe20000010000 */
[--C-:B------:R-:W-:Y:S01]  /*135b0*/  FFMA.FTZ R159, R78, UR52, -R26.reuse ;  /* 0x000000344e9f7c23 */ /* 0x100fe2000801081a */
[--C-:B------:R-:W-:Y:S01]  /*135c0*/  FFMA.FTZ R153, R82, UR52, -R26.reuse ;  /* 0x0000003452997c23 */ /* 0x100fe2000801081a */
[----:B------:R-:W-:Y:S01]  /*135d0*/  FADD.FTZ R6, R28, R5 ;  /* 0x000000051c067221 */ /* 0x000fe20000010000 */
[----:B------:R-:W-:Y:S01]  /*135e0*/  FADD.FTZ R50, R172, R27 ;  /* 0x0000001bac327221 */ /* 0x000fe20000010000 */
[----:B------:R-:W-:Y:S01]  /*135f0*/  FFMA.FTZ R155, R86, UR52, -R26 ;  /* 0x00000034569b7c23 */ /* 0x000fe2000801081a */
[----:B------:R-:W0:Y:S01]  /*13600*/  MUFU.EX2 R177, R177 ;  /* 0x000000b100b17308 */ /* 0x000e220000000800 */
[----:B-1----:R-:W-:Y:S01]  /*13610*/  FADD.FTZ R5, R183, R6 ;  /* 0x00000006b7057221 */ /* 0x002fe20000010000 */
[----:B------:R-:W-:Y:S01]  /*13620*/  FADD.FTZ R27, R33, R50 ;  /* 0x00000032211b7221 */ /* 0x000fe20000010000 */
[----:B------:R-:W-:-:S03]  /*13630*/  FFMA.FTZ R50, R71, UR52, -R26 ;  /* 0x0000003447327c23 */ /* 0x000fc6000801081a */
        /* <DEDUP_REMOVED lines=16> */
[----:B------:R-:W-:-:S03]  /*13740*/  FFMA.FTZ R52, R79, UR52, -R26 ;  /* 0x000000344f347c23 */ /* 0x000fc6000801081a */
[----:B------:R-:W-:Y:S02]  /*13750*/  FADD.FTZ R54, R166, R27 ;  /* 0x0000001ba6367221 */ /* 0x000fe40000010000 */
        /* <DEDUP_REMOVED lines=78> */
.L_x_8406:
[----:B------:R-:W-:Y:S01]  /*13c40*/  LEA R27, R184, R18, 0x3 ;  /* 0x00000012b81b7211 */ /* 0x000fe200078e18ff */
[----:B------:R-:W-:Y:S01]  /*13c50*/  IMAD.U32 R56, RZ, RZ, UR38 ;  /* 0x00000026ff387e24 */ /* 0x000fe2000f8e00ff */
[----:B------:R-:W-:Y:S01]  /*13c60*/  ISETP.GT.AND P3, PT, R4, R12, PT ;  /* 0x0000000c0400720c */ /* 0x000fe20003f64270 */
[----:B------:R-:W-:Y:S01]  /*13c70*/  FMUL.FTZ R90, R90, R0 ;  /* 0x000000005a5a7220 */ /* 0x000fe20000410000 */
[----:B------:R-:W-:Y:S01]  /*13c80*/  F2FP.F16.F32.PACK_AB R154, R3, R154 ;  /* 0x0000009a039a723e */ /* 0x000fe200000000ff */
[----:B------:R-:W-:Y:S02]  /*13c90*/  VIADD R27, R27, 0x28860 ;  /* 0x000288601b1b7836 */ /* 0x000fe40000000000 */
[-C--:B------:R-:W-:Y:S01]  /*13ca0*/  FMUL.FTZ R91, R91, R0.reuse ;  /* 0x000000005b5b7220 */ /* 0x080fe20000410000 */
[-C--:B------:R-:W-:Y:S01]  /*13cb0*/  FMUL.FTZ R94, R94, R0.reuse ;  /* 0x000000005e5e7220 */ /* 0x080fe20000410000 */
[-C--:B------:R-:W-:Y:S01]  /*13cc0*/  FMUL.FTZ R95, R95, R0.reuse ;  /* 0x000000005f5f7220 */ /* 0x080fe20000410000 */
[-C--:B------:R-:W-:Y:S01]  /*13cd0*/  FMUL.FTZ R98, R98, R0.reuse ;  /* 0x0000000062627220 */ /* 0x080fe20000410000 */
[----:B------:R-:W-:Y:S01]  /*13ce0*/  PRMT R27, R56, 0x654, R27 ;  /* 0x00000654381b7816 */ /* 0x000fe2000000001b */
[-C--:B------:R-:W-:Y:S01]  /*13cf0*/  FMUL.FTZ R99, R99, R0.reuse ;  /* 0x0000000063637220 */ /* 0x080fe20000410000 */
[-C--:B------:R-:W-:Y:S01]  /*13d00*/  FMUL.FTZ R102, R102, R0.reuse ;  /* 0x0000000066667220 */ /* 0x080fe20000410000 */
        /* <DEDUP_REMOVED lines=86> */
[----:B------:R-:W-:Y:S01]  /*14270*/  F2FP.F16.F32.PACK_AB R155, R26, R155 ;  /* 0x0000009b1a9b723e */ /* 0x000fe200000000ff */
[-C--:B------:R-:W-:Y:S01]  /*14280*/  FMUL.FTZ R148, R148, R20.reuse ;  /* 0x0000001494947220 */ /* 0x080fe20000410000 */
[----:B------:R-:W-:Y:S01]  /*14290*/  FMUL.FTZ R149, R149, R20 ;  /* 0x0000001495957220 */ /* 0x000fe20000410000 */
[----:B------:R-:W-:Y:S01]  /*142a0*/  VIADD R4, R4, 0xffffffff ;  /* 0xffffffff04047836 */ /* 0x000fe20000000000 */
[----:B------:R-:W-:Y:S01]  /*142b0*/  MOV R184, R13 ;  /* 0x0000000d00b87202 */ /* 0x000fe20000000f00 */
[----:B------:R-:W-:-:S02]  /*142c0*/  IMAD.MOV.U32 R0, RZ, RZ, R10 ;  /* 0x000000ffff007224 */ /* 0x000fc400078e000a */
[----:B------:R-:W-:Y:S02]  /*142d0*/  IMAD.MOV.U32 R3, RZ, RZ, R8 ;  /* 0x000000ffff037224 */ /* 0x000fe400078e0008 */
[----:B------:R-:W-:Y:S01]  /*142e0*/  IMAD.MOV.U32 R187, RZ, RZ, R14 ;  /* 0x000000ffffbb7224 */ /* 0x000fe200078e000e */
[----:B0-----:R-:W-:Y:S06]  /*142f0*/  @P3 BRA `(.L_x_8407) ;  /* 0xffffffcc00543947 */ /* 0x001fec000383ffff */
[----:B------:R-:W-:Y:S02]  /*14300*/  IMAD.MOV.U32 R0, RZ, RZ, R10 ;  /* 0x000000ffff007224 */ /* 0x000fe400078e000a */
[----:B------:R-:W-:Y:S02]  /*14310*/  IMAD.MOV.U32 R3, RZ, RZ, R8 ;  /* 0x000000ffff037224 */ /* 0x000fe400078e0008 */
[----:B------:R-:W-:Y:S02]  /*14320*/  IMAD.MOV.U32 R184, RZ, RZ, R13 ;  /* 0x000000ffffb87224 */ /* 0x000fe400078e000d */
[----:B------:R-:W-:-:S07]  /*14330*/  IMAD.MOV.U32 R187, RZ, RZ, R14 ;  /* 0x000000ffffbb7224 */ /* 0x000fce00078e000e */
.L_x_8387:
[----:B------:R-:W0:Y:S01]  /*14340*/  LDC R8, c[0x0][0x448] ;  /* 0x00011200ff087b82 */ /* 0x000e220000000800 */
[----:B------:R-:W-:-:S07]  /*14350*/  IADD3 R11, R190, 0x1, -R189 ;  /* 0x00000001be0b7810 */ /* 0x000fce0007ffe8bd */
[----:B------:R-:W1:Y:S01]  /*14360*/  LDC R13, c[0x0][0x9e4] ;  /* 0x00027900ff0d7b82 */ /* 0x000e620000000800 */
[----:B0-----:R-:W-:Y:S01]  /*14370*/  ISETP.NE.AND P4, PT, R8, 0x1, PT ;  /* 0x000000010800780c */ /* 0x001fe20003f85270 */
[----:B------:R-:W-:Y:S01]  /*14380*/  VIADD R8, R193, 0x7f ;  /* 0x0000007fc1087836 */ /* 0x000fe20000000000 */
[----:B-1----:R-:W-:-:S11]  /*14390*/  ISETP.GE.AND P5, PT, R13, 0x1, PT ;  /* 0x000000010d00780c */ /* 0x002fd60003fa6270 */
[----:B------:R-:W0:Y:S08]  /*143a0*/  @P4 LDC R9, c[0x0][0x44c] ;  /* 0x00011300ff094b82 */ /* 0x000e300000000800 */
[----:B------:R-:W1:Y:S01]  /*143b0*/  @P4 LDC R10, c[0x0][0x450] ;  /* 0x00011400ff0a4b82 */ /* 0x000e620000000800 */
[----:B0-----:R-:W-:-:S05]  /*143c0*/  @P4 IMAD.HI.U32 R9, R8, R9, RZ ;  /* 0x0000000908094227 */ /* 0x001fca00078e00ff */
[----:B-1----:R-:W-:-:S05]  /*143d0*/  @P4 SHF.R.U32.HI R8, RZ, R10, R9 ;  /* 0x0000000aff084219 */ /* 0x002fca0000011609 */
        /* <DEDUP_REMOVED lines=13> */
.L_x_8410:
[----:B------:R-:W-:-:S13]  /*144b0*/  ISETP.NE.AND P1, PT, R13, 0x1, PT ;  /* 0x000000010d00780c */ /* 0x000fda0003f25270 */
[----:B------:R-:W0:Y:S02]  /*144c0*/  @P1 LDC.64 R10, c[0x0][0x9e8] ;  /* 0x00027a00ff0a1b82 */ /* 0x000e240000000a00 */
[----:B0-----:R-:W-:-:S05]  /*144d0*/  @P1 IMAD.HI.U32 R10, R8, R10, RZ ;  /* 0x0000000a080a1227 */ /* 0x001fca00078e00ff */
[----:B------:R-:W-:-:S07]  /*144e0*/  @P1 SHF.R.U32.HI R8, RZ, R11, R10 ;  /* 0x0000000bff081219 */ /* 0x000fce000001160a */
.L_x_8411:
[----:B------:R-:W-:Y:S05]  /*144f0*/  BSYNC B0 ;  /* 0x0000000000007941 */ /* 0x000fea0003800000 */
.L_x_8409:
[----:B------:R-:W-:-:S05]  /*14500*/  IMAD R8, R8, R13, RZ ;  /* 0x0000000d08087224 */ /* 0x000fca00078e02ff */
[----:B------:R-:W-:-:S07]  /*14510*/  VIMNMX R9, R9, R8, !PT ;  /* 0x0000000809097248 */ /* 0x000fce0007fe0100 */
.L_x_8408:
[----:B------:R-:W-:-:S05]  /*14520*/  VIADD R9, R9, 0x7f ;  /* 0x0000007f09097836 */ /* 0x000fca0000000000 */
[----:B------:R-:W-:-:S04]  /*14530*/  SHF.R.S32.HI R8, RZ, 0x1f, R9 ;  /* 0x0000001fff087819 */ /* 0x000fc80000011409 */
[----:B------:R-:W-:-:S04]  /*14540*/  LEA.HI R8, R8, R9, RZ, 0x7 ;  /* 0x0000000908087211 */ /* 0x000fc800078f38ff */
[----:B------:R-:W-:-:S04]  /*14550*/  SHF.R.S32.HI R9, RZ, 0x7, R8 ;  /* 0x00000007ff097819 */ /* 0x000fc80000011408 */
[----:B------:R-:W-:-:S04]  /*14560*/  VIMNMX R12, R198, R9, !PT ;  /* 0x00000009c60c7248 */ /* 0x000fc80007fe0100 */
[----:B------:R-:W-:-:S13]  /*14570*/  ISETP.GE.AND P1, PT, R4, R12, PT ;  /* 0x0000000c0400720c */ /* 0x000fda0003f26270 */
[----:B------:R-:W-:Y:S05]  /*14580*/  @!P1 BRA `(.L_x_8412) ;  /* 0x0000002000ac9947 */ /* 0x000fea0003800000 */
[----:B------:R-:W-:Y:S02]  /*14590*/  IMAD.MOV.U32 R13, RZ, RZ, R0 ;  /* 0x000000ffff0d7224 */ /* 0x000fe400078e0000 */
[----:B------:R-:W-:Y:S02]  /*145a0*/  IMAD.MOV.U32 R14, RZ, RZ, R3 ;  /* 0x000000ffff0e7224 */ /* 0x000fe400078e0003 */
[----:B------:R-:W-:Y:S02]  /*145b0*/  IMAD.MOV.U32 R20, RZ, RZ, R187 ;  /* 0x000000ffff147224 */ /* 0x000fe400078e00bb */
[----:B------:R-:W-:-:S07]  /*145c0*/  IMAD.MOV.U32 R15, RZ, RZ, R184 ;  /* 0x000000ffff0f7224 */ /* 0x000fce00078e00b8 */
.L_x_8424:
        /* <DEDUP_REMOVED lines=8> */
.L_x_8414:
        /* <DEDUP_REMOVED lines=8> */
.L_x_8415:
[----:B------:R-:W-:Y:S04]  /*146d0*/  BSSY B0, `(.L_x_8413) ;  /* 0x0000004000007945 */ /* 0x000fe80003800000 */
[----:B-1----:R-:W-:Y:S05]  /*146e0*/  @P2 BRA `(.L_x_8416) ;  /* 0x0000000000082947 */ /* 0x002fea0003800000 */
[----:B------:R-:W1:Y:S02]  /*146f0*/  SYNCS.PHASECHK.TRANS64.TRYWAIT P2, [R3+URZ+0x28830], R0 ;  /* 0x02883000030075a7 */ /* 0x000e64000804017f */
[----:B-1----:R-:W-:Y:S05]  /*14700*/  @!P2 BRA `(.L_x_8417) ;  /* 0x00000114009ca947 */ /* 0x002fea0003800000 */
.L_x_8416:
[----:B------:R-:W-:Y:S05]  /*14710*/  BSYNC B0 ;  /* 0x0000000000007941 */ /* 0x000fea0003800000 */
.L_x_8413:
[----:B01----:R-:W0:Y:S01]  /*14720*/  S2R R0, SR_TID.X ;  /* 0x0000000000007919 */ /* 0x003e220000002100 */
[----:B------:R-:W-:Y:S01]  /*14730*/  VIADD R184, R15, 0x1 ;  /* 0x000000010fb87836 */ /* 0x000fe20000000000 */
[----:B------:R-:W-:Y:S05]  /*14740*/  WARPSYNC.ALL ;  /* 0x0000000000007948 */ /* 0x000fea0003800000 */
[C---:B------:R-:W-:Y:S01]  /*14750*/  ISETP.NE.AND P2, PT, R184.reuse, 0x2, PT ;  /* 0x00000002b800780c */ /* 0x040fe20003f45270 */
[----:B------:R-:W-:Y:S02]  /*14760*/  IMAD.MOV.U32 R9, RZ, RZ, 0x40000040 ;  /* 0x40000040ff097424 */ /* 0x000fe400078e00ff */
[----:B------:R-:W-:Y:S01]  /*14770*/  IMAD.MOV.U32 R11, RZ, RZ, 0x40000040 ;  /* 0x40000040ff0b7424 */ /* 0x000fe200078e00ff */
[----:B------:R-:W-:-:S02]  /*14780*/  SEL R184, R184, RZ, P2 ;  /* 0x000000ffb8b87207 */ /* 0x000fc40001000000 */
[----:B------:R-:W-:Y:S01]  /*14790*/  R2UR UR35, R9 ;  /* 0x00000000092372ca */ /* 0x000fe200000e0000 */
[----:B------:R-:W-:Y:S01]  /*147a0*/  IMAD.MOV.U32 R9, RZ, RZ, 0x40000040 ;  /* 0x40000040ff097424 */ /* 0x000fe200078e00ff */
[----:B------:R-:W-:Y:S01]  /*147b0*/  R2UR UR7, R11 ;  /* 0x000000000b0772ca */ /* 0x000fe200000e0000 */
[----:B------:R-:W-:Y:S02]  /*147c0*/  IMAD R8, R184, 0x800, R7 ;  /* 0x00000800b8087824 */ /* 0x000fe400078e0207 */
[----:B------:R-:W-:Y:S01]  /*147d0*/  IMAD.MOV.U32 R11, RZ, RZ, 0x40000040 ;  /* 0x40000040ff0b7424 */ /* 0x000fe200078e00ff */
[----:B------:R-:W-:Y:S01]  /*147e0*/  R2UR UR31, R9 ;  /* 0x00000000091f72ca */ /* 0x000fe200000e0000 */
[C---:B------:R-:W-:Y:S01]  /*147f0*/  VIADD R10, R8.reuse, 0x2 ;  /* 0x00000002080a7836 */ /* 0x040fe20000000000 */
[----:B------:R-:W-:Y:S02]  /*14800*/  R2UR UR34, R8 ;  /* 0x00000000082272ca */ /* 0x000fe400000e0000 */
[----:B------:R-:W-:Y:S01]  /*14810*/  R2UR UR11, R11 ;  /* 0x000000000b0b72ca */ /* 0x000fe200000e0000 */
[----:B------:R-:W-:Y:S01]  /*14820*/  IMAD.MOV.U32 R11, RZ, RZ, 0x40000040 ;  /* 0x40000040ff0b7424 */ /* 0x000fe200078e00ff */
[----:B------:R-:W-:-:S02]  /*14830*/  R2UR UR6, R10 ;  /* 0x000000000a0672ca */ /* 0x000fc400000e0000 */
[----:B------:R-:W-:Y:S02]  /*14840*/  IADD3 R10, R8, 0x4, RZ ;  /* 0x00000004080a7810 */ /* 0x000fe40007ffe0ff */
[----:B------:R-:W-:Y:S01]  /*14850*/  R2UR UR15, R11 ;  /* 0x000000000b0f72ca */ /* 0x000fe200000e0000 */
[----:B------:R-:W-:Y:S01]  /*14860*/  IMAD.MOV.U32 R11, RZ, RZ, 0x40000040 ;  /* 0x40000040ff0b7424 */ /* 0x000fe200078e00ff */
[----:B------:R-:W-:Y:S01]  /*14870*/  R2UR UR10, R10 ;  /* 0x000000000a0a72ca */ /* 0x000fe200000e0000 */
[----:B------:R-:W-:Y:S01]  /*14880*/  VIADD R10, R8, 0x6 ;  /* 0x00000006080a7836 */ /* 0x000fe20000000000 */
[----:B0-----:R-:W-:Y:S02]  /*14890*/  SHF.R.U32.HI R0, RZ, 0x7, R0 ;  /* 0x00000007ff007819 */ /* 0x001fe40000011600 */
[----:B------:R-:W-:Y:S02]  /*148a0*/  R2UR UR19, R11 ;  /* 0x000000000b1372ca */ /* 0x000fe400000e0000 */
[----:B------:R-:W-:Y:S01]  /*148b0*/  R2UR UR14, R10 ;  /* 0x000000000a0e72ca */ /* 0x000fe200000e0000 */
[----:B------:R-:W-:Y:S01]  /*148c0*/  VIADD R0, R0, 0x8 ;  /* 0x0000000800007836 */ /* 0x000fe20000000000 */
[----:B------:R-:W-:Y:S01]  /*148d0*/  MOV R11, 0x40000040 ;  /* 0x40000040000b7802 */ /* 0x000fe20000000f00 */
[----:B------:R-:W-:-:S03]  /*148e0*/  VIADD R10, R8, 0x400 ;  /* 0x00000400080a7836 */ /* 0x000fc60000000000 */
[----:B------:R0:W-:Y:S01]  /*148f0*/  BAR.SYNC.DEFER_BLOCKING R0, 0x100 ;  /* 0x000400000000751d */ /* 0x0001e20000010000 */
[----:B------:R-:W-:Y:S01]  /*14900*/  R2UR UR23, R11 ;  /* 0x000000000b1772ca */ /* 0x000fe200000e0000 */
[----:B------:R-:W-:Y:S01]  /*14910*/  IMAD.MOV.U32 R11, RZ, RZ, 0x40000040 ;  /* 0x40000040ff0b7424 */ /* 0x000fe200078e00ff */
[----:B------:R-:W-:Y:S01]  /*14920*/  R2UR UR18, R10 ;  /* 0x000000000a1272ca */ /* 0x000fe200000e0000 */
[----:B------:R-:W-:-:S03]  /*14930*/  VIADD R10, R8, 0x402 ;  /* 0x00000402080a7836 */ /* 0x000fc60000000000 */
[----:B------:R-:W-:Y:S02]  /*14940*/  R2UR UR27, R11 ;  /* 0x000000000b1b72ca */ /* 0x000fe400000e0000 */
[----:B------:R-:W-:Y:S01]  /*14950*/  R2UR UR22, R10 ;  /* 0x000000000a1672ca */ /* 0x000fe200000e0000 */
[C---:B------:R-:W-:Y:S02]  /*14960*/  VIADD R10, R8.reuse, 0x404 ;  /* 0x00000404080a7836 */ /* 0x040fe40000000000 */
[----:B------:R-:W-:-:S03]  /*14970*/  VIADD R8, R8, 0x406 ;  /* 0x0000040608087836 */ /* 0x000fc60000000000 */
        /* <DEDUP_REMOVED lines=29> */
.L_x_8419:
[----:B------:R-:W-:Y:S01]  /*14b50*/  SHF.L.U32 R0, R20, 0x1f, RZ ;  /* 0x0000001f14007819 */ /* 0x000fe200000006ff */
[----:B------:R-:W-:-:S04]  /*14b60*/  IMAD R3, R15, 0x8, R18 ;  /* 0x000000080f037824 */ /* 0x000fc800078e0212 */
[----:B------:R0:W1:Y:S01]  /*14b70*/  SYNCS.PHASECHK.TRANS64.TRYWAIT P1, [R3+URZ+0x28850], R0 ;  /* 0x02885000030075a7 */ /* 0x000062000802017f */
[----:B------:R-:W-:Y:S05]  /*14b80*/  @!P0 BRA `(.L_x_8420) ;  /* 0x0000000000048947 */ /* 0x000fea0003800000 */
[----:B------:R-:W-:Y:S01]  /*14b90*/  BPT.TRAP 0x1 ;  /* 0x000000040000795c */ /* 0x000fe20000300000 */
.L_x_8420:
[----:B-1----:R-:W-:Y:S05]  /*14ba0*/  @P1 BRA `(.L_x_8418) ;  /* 0x0000000000081947 */ /* 0x002fea0003800000 */
[----:B------:R-:W1:Y:S02]  /*14bb0*/  SYNCS.PHASECHK.TRANS64.TRYWAIT P1, [R3+URZ+0x28850], R0 ;  /* 0x02885000030075a7 */ /* 0x000e64000802017f */
[----:B-1----:R-:W-:Y:S05]  /*14bc0*/  @!P1 BRA `(.L_x_8421) ;  /* 0x0000011000809947 */ /* 0x002fea0003800000 */
.L_x_8418:
[----:B01----:R-:W-:Y:S01]  /*14bd0*/  VIADD R0, R18, 0x400 ;  /* 0x0000040012007836 */ /* 0x003fe20000000000 */
[----:B------:R-:W-:Y:S05]  /*14be0*/  WARPSYNC.ALL ;  /* 0x0000000000007948 */ /* 0x000fea0003800000 */
[----:B------:R-:W-:Y:S01]  /*14bf0*/  SHF.R.U32.HI R0, RZ, 0x4, R0 ;  /* 0x00000004ff007819 */ /* 0x000fe20000011600 */
[----:B------:R-:W-:Y:S01]  /*14c00*/  IMAD.MOV.U32 R9, RZ, RZ, 0x40000040 ;  /* 0x40000040ff097424 */ /* 0x000fe200078e00ff */
[----:B------:R-:W-:Y:S01]  /*14c10*/  WARPGROUP.ARRIVE ;  /* 0x00000000000079c5 */ /* 0x000fe20000000000 */
[----:B------:R-:W-:Y:S01]  /*14c20*/  IMAD.MOV.U32 R11, RZ, RZ, 0x40000040 ;  /* 0x40000040ff0b7424 */ /* 0x000fe200078e00ff */
[----:B------:R-:W-:-:S04]  /*14c30*/  LOP3.LUT R0, R0, 0x3fff, RZ, 0xc0, !PT ;  /* 0x00003fff00007812 */ /* 0x000fc800078ec0ff */
[----:B------:R-:W0:Y:S01]  /*14c40*/  S2R R20, SR_TID.X ;  /* 0x0000000000147919 */ /* 0x000e220000002100 */
[----:B------:R-:W-:Y:S01]  /*14c50*/  R2UR UR7, R9 ;  /* 0x00000000090772ca */ /* 0x000fe200000e0000 */
[----:B------:R-:W-:Y:S01]  /*14c60*/  IMAD.MOV.U32 R9, RZ, RZ, 0x40000040 ;  /* 0x40000040ff097424 */ /* 0x000fe200078e00ff */
[----:B------:R-:W-:-:S04]  /*14c70*/  LOP3.LUT R0, R0, 0x4000000, RZ, 0xfc, !PT ;  /* 0x0400000000007812 */ /* 0x000fc800078efcff */
[----:B------:R-:W-:-:S04]  /*14c80*/  LEA R8, R15, R0, 0xb ;  /* 0x000000000f087211 */ /* 0x000fc800078e58ff */
[C---:B------:R-:W-:Y:S01]  /*14c90*/  R2UR UR6, R8.reuse ;  /* 0x00000000080672ca */ /* 0x040fe200000e0000 */
[----:B------:R-:W-:-:S12]  /*14ca0*/  VIADD R10, R8, 0x80 ;  /* 0x00000080080a7836 */ /* 0x000fd80000000000 */
[----:B------:R-:W-:Y:S01]  /*14cb0*/  HGMMA.64x128x16.F32 R88, R180, gdesc[UR4].tnspB, R88, gsb0 ;  /* 0x41e00004b4587df0 */ /* 0x000fe20008000858 */
[----:B------:R-:W-:Y:S01]  /*14cc0*/  R2UR UR6, R10 ;  /* 0x000000000a0672ca */ /* 0x000fe200000e0000 */
[----:B------:R-:W-:Y:S01]  /*14cd0*/  VIADD R10, R8, 0x100 ;  /* 0x00000100080a7836 */ /* 0x000fe20000000000 */
[----:B------:R-:W-:Y:S01]  /*14ce0*/  R2UR UR7, R11 ;  /* 0x000000000b0772ca */ /* 0x000fe200000e0000 */
[----:B------:R-:W-:Y:S01]  /*14cf0*/  IMAD.MOV.U32 R11, RZ, RZ, 0x40000040 ;  /* 0x40000040ff0b7424 */ /* 0x000fe200078e00ff */
[----:B0-----:R-:W-:-:S04]  /*14d00*/  SHF.R.U32.HI R20, RZ, 0x7, R20 ;  /* 0x00000007ff147819 */ /* 0x001fc80000011614 */
[----:B------:R-:W-:Y:S01]  /*14d10*/  IADD3 R0, -R20, 0xb, RZ ;  /* 0x0000000b14007810 */ /* 0x000fe20007ffe1ff */
        /* <DEDUP_REMOVED lines=25> */
[C---:B------:R-:W-:Y:S01]  /*14eb0*/  VIADD R10, R8.reuse, 0x300 ;  /* 0x00000300080a7836 */ /* 0x040fe20000000000 */
[----:B------:R-:W-:Y:S01]  /*14ec0*/  R2UR UR7, R11 ;  /* 0x000000000b0772ca */ /* 0x000fe200000e0000 */
[----:B------:R-:W-:Y:S01]  /*14ed0*/  IMAD.MOV.U32 R11, RZ, RZ, 0x40000040 ;  /* 0x40000040ff0b7424 */ /* 0x000fe200078e00ff */
[----:B------:R-:W-:Y:S01]  /*14ee0*/  IADD3 R8, R8, 0x380, RZ ;  /* 0x0000038008087810 */ /* 0x000fe20007ffe0ff */
        /* <DEDUP_REMOVED lines=10> */
[----:B------:R-:W-:Y:S02]  /*14f90*/  WARPGROUP.DEPBAR.LE gsb0, 0x0 ;  /* 0x00008000000079c5 */ /* 0x000fe40000010000 */
[----:B------:R-:W-:-:S10]  /*14fa0*/  WARPGROUP.ARRIVE ;  /* 0x00000000000079c5 */ /* 0x000fd40000000000 */
[----:B------:R-:W-:Y:S03]  /*14fb0*/  HGMMA.64x128x16.F32 R88, R152, gdesc[UR4].tnspB, R88, gsb0 ;  /* 0x41e0000498587df0 */ /* 0x000fe60008000858 */
[----:B------:R-:W-:Y:S02]  /*14fc0*/  WARPGROUP.DEPBAR.LE gsb0, 0x0 ;  /* 0x00008000000079c5 */ /* 0x000fe40000010000 */
[----:B------:R0:W-:Y:S06]  /*14fd0*/  BAR.ARV R0, 0x100 ;  /* 0x000400000000751d */ /* 0x0001ec0000002000 */
[----:B------:R-:W-:Y:S05]  /*14fe0*/  @!P0 BRA `(.L_x_8422) ;  /* 0x0000000000048947 */ /* 0x000fea0003800000 */
[----:B------:R-:W-:Y:S01]  /*14ff0*/  BPT.TRAP 0x1 ;  /* 0x000000040000795c */ /* 0x000fe20000300000 */
.L_x_8422:
[----:B0-----:R-:W-:Y:S01]  /*15000*/  FMNMX.FTZ R0, R24, R14, !PT ;  /* 0x0000000e18007209 */ /* 0x001fe20007810000 */
[----:B------:R-:W-:Y:S01]  /*15010*/  UMOV UR52, UR44 ;  /* 0x0000002c00347c82 */ /* 0x000fe20008000000 */
        /* <DEDUP_REMOVED lines=73> */
[----:B------:R-:W-:-:S03]  /*154b0*/  FADD.FTZ R10, -R0, R13 ;  /* 0x0000000d000a7221 */ /* 0x000fc60000010100 */
[----:B------:R0:W-:Y:S01]  /*154c0*/  MUFU.EX2 R9, R14 ;  /* 0x0000000e00097308 */ /* 0x0001e20000000800 */
[----:B------:R-:W-:Y:S01]  /*154d0*/  FMUL.FTZ R8, R10, UR52 ;  /* 0x000000340a087c20 */ /* 0x000fe20008410000 */
[----:B------:R-:W-:-:S04]  /*154e0*/  FMUL.FTZ R10, R3, UR52 ;  /* 0x00000034030a7c20 */ /* 0x000fc80008410000 */
        /* <DEDUP_REMOVED lines=33> */
[----:B------:R-:W1:Y:S01]  /*15700*/  MUFU.EX2 R180, R180 ;  /* 0x000000b400b47308 */ /* 0x000e620000000800 */
[----:B------:R-:W-:-:S02]  /*15710*/  IMAD R52, R184, 0x8, R18 ;  /* 0x00000008b8347824 */ /* 0x000fc400078e0212 */
        /* <DEDUP_REMOVED lines=23> */
[----:B------:R-:W-:Y:S01]  /*15890*/  FFMA.FTZ R38, R63, UR52, -R10 ;  /* 0x000000343f267c23 */ /* 0x000fe2000801080a */
[----:B------:R-:W-:-:S05]  /*158a0*/  IMAD.U32 R54, RZ, RZ, UR38 ;  /* 0x00000026ff367e24 */ /* 0x000fca000f8e00ff */
[----:B------:R-:W2:Y:S01]  /*158b0*/  MUFU.EX2 R14, R14 ;  /* 0x0000000e000e7308 */ /* 0x000ea20000000800 */
[----:B0-----:R-:W-:-:S07]  /*158c0*/  FFMA.FTZ R5, R8, R5, R181 ;  /* 0x0000000508057223 */ /* 0x001fce00000100b5 */
        /* <DEDUP_REMOVED lines=103> */
[----:B-1----:R-:W-:Y:S01]  /*15f40*/  FADD.FTZ R6, R42, R5 ;  /* 0x000000052a067221 */ /* 0x002fe20000010000 */
[----:B------:R-:W-:-:S05]  /*15f50*/  VIADD R5, R52, 0x28840 ;  /* 0x0002884034057836 */ /* 0x000fca0000000000 */
[----:B------:R-:W-:Y:S01]  /*15f60*/  PRMT R5, R54, 0x654, R5 ;  /* 0x0000065436057816 */ /* 0x000fe20000000005 */
[----:B------:R-:W1:Y:S01]  /*15f70*/  MUFU.EX2 R21, R21 ;  /* 0x0000001500157308 */ /* 0x000e620000000800 */
[----:B--2---:R-:W-:Y:S02]  /*15f80*/  FADD.FTZ R50, R156, R51 ;  /* 0x000000339c327221 */ /* 0x004fe40000010000 */
[----:B------:R2:W-:Y:S05]  /*15f90*/  SYNCS.ARRIVE.TRANS64.RED.A1T0 RZ, [R5+URZ], RZ ;  /* 0x000000ff05ff79a7 */ /* 0x0005ea000810043f */
[----:B------:R-:W3:Y:S01]  /*15fa0*/  MUFU.EX2 R44, R44 ;  /* 0x0000002c002c7308 */ /* 0x000ee20000000800 */
[----:B0-----:R-:W-:-:S07]  /*15fb0*/  FADD.FTZ R51, R35, R6 ;  /* 0x0000000623337221 */ /* 0x001fce0000010000 */
[----:B------:R-:W0:Y:S01]  /*15fc0*/  MUFU.EX2 R158, R158 ;  /* 0x0000009e009e7308 */ /* 0x000e220000000800 */
[----:B-1----:R-:W-:-:S07]  /*15fd0*/  FADD.FTZ R53, R21, R50 ;  /* 0x0000003215357221 */ /* 0x002fce0000010000 */
        /* <DEDUP_REMOVED lines=26> */
.L_x_8423:
[----:B------:R-:W-:Y:S01]  /*16180*/  IMAD R15, R15, 0x8, R18 ;  /* 0x000000080f0f7824 */ /* 0x000fe200078e0212 */
[----:B------:R-:W-:Y:S01]  /*16190*/  ISETP.GT.AND P1, PT, R4, R12, PT ;  /* 0x0000000c0400720c */ /* 0x000fe20003f24270 */
[----:B------:R-:W-:Y:S01]  /*161a0*/  IMAD.U32 R50, RZ, RZ, UR38 ;  /* 0x00000026ff327e24 */ /* 0x000fe2000f8e00ff */
[----:B------:R-:W-:Y:S01]  /*161b0*/  F2FP.F16.F32.PACK_AB R180, R163, R180 ;  /* 0x000000b4a3b4723e */ /* 0x000fe200000000ff */
[-C--:B------:R-:W-:Y:S01]  /*161c0*/  FMUL.FTZ R88, R88, R9.reuse ;  /* 0x0000000958587220 */ /* 0x080fe20000410000 */
[----:B------:R-:W-:Y:S01]  /*161d0*/  IADD3 R15, R15, 0x28860, RZ ;  /* 0x000288600f0f7810 */ /* 0x000fe20007ffe0ff */
[----:B------:R-:W-:Y:S01]  /*161e0*/  FMUL.FTZ R89, R89, R9 ;  /* 0x0000000959597220 */ /* 0x000fe20000410000 */
[----:B------:R-:W-:Y:S01]  /*161f0*/  F2FP.F16.F32.PACK_AB R181, R14, R181 ;  /* 0x000000b50eb5723e */ /* 0x000fe200000000ff */
[-C--:B------:R-:W-:Y:S01]  /*16200*/  FMUL.FTZ R92, R92, R9.reuse ;  /* 0x000000095c5c7220 */ /* 0x080fe20000410000 */
[----:B------:R-:W-:Y:S01]  /*16210*/  PRMT R15, R50, 0x654, R15 ;  /* 0x00000654320f7816 */ /* 0x000fe2000000000f */
[-C--:B------:R-:W-:Y:S01]  /*16220*/  FMUL.FTZ R93, R93, R9.reuse ;  /* 0x000000095d5d7220 */ /* 0x080fe20000410000 */
[----:B------:R-:W-:Y:S01]  /*16230*/  F2FP.F16.F32.PACK_AB R182, R161, R182 ;  /* 0x000000b6a1b6723e */ /* 0x000fe200000000ff */
[----:B------:R-:W-:Y:S01]  /*16240*/  FMUL.FTZ R96, R96, R9 ;  /* 0x0000000960607220 */ /* 0x000fe20000410000 */
        /* <DEDUP_REMOVED lines=89> */
[----:B------:R-:W-:-:S02]  /*167e0*/  VIADD R4, R4, 0xffffffff ;  /* 0xffffffff04047836 */ /* 0x000fc40000000000 */
[----:B------:R-:W-:Y:S02]  /*167f0*/  IMAD.MOV.U32 R13, RZ, RZ, R0 ;  /* 0x000000ffff0d7224 */ /* 0x000fe400078e0000 */
[----:B------:R-:W-:Y:S02]  /*16800*/  IMAD.MOV.U32 R14, RZ, RZ, R3 ;  /* 0x000000ffff0e7224 */ /* 0x000fe400078e0003 */
[----:B------:R-:W-:Y:S02]  /*16810*/  IMAD.MOV.U32 R20, RZ, RZ, R187 ;  /* 0x000000ffff147224 */ /* 0x000fe400078e00bb */
[----:B0-----:R-:W-:Y:S01]  /*16820*/  IMAD.MOV.U32 R15, RZ, RZ, R184 ;  /* 0x000000ffff0f7224 */ /* 0x001fe200078e00b8 */
[----:B------:R-:W-:Y:S06]  /*16830*/  @P1 BRA `(.L_x_8424) ;  /* 0xffffffdc00641947 */ /* 0x000fec000383ffff */
.L_x_8412:
[----:B------:R-:W-:-:S13]  /*16840*/  ISETP.GE.AND P1, PT, R4, R198, PT ;  /* 0x000000c60400720c */ /* 0x000fda0003f26270 */
[----:B------:R-:W-:Y:S05]  /*16850*/  @!P1 BRA `(.L_x_8425) ;  /* 0x0000003000c89947 */ /* 0x000fea0003800000 */
[----:B------:R-:W-:Y:S01]  /*16860*/  IMAD.MOV.U32 R12, RZ, RZ, R0 ;  /* 0x000000ffff0c7224 */ /* 0x000fe200078e0000 */
[----:B------:R-:W-:Y:S01]  /*16870*/  MOV R13, R3 ;  /* 0x00000003000d7202 */ /* 0x000fe20000000f00 */
[----:B------:R-:W-:Y:S02]  /*16880*/  IMAD.MOV.U32 R15, RZ, RZ, R187 ;  /* 0x000000ffff0f7224 */ /* 0x000fe400078e00bb */
[----:B------:R-:W-:-:S07]  /*16890*/  IMAD.MOV.U32 R14, RZ, RZ, R184 ;  /* 0x000000ffff0e7224 */ /* 0x000fce00078e00b8 */
.L_x_8445:
        /* <DEDUP_REMOVED lines=8> */
.L_x_8427:
[----:B------:R-:W-:-:S05]  /*16920*/  VIADD R0, R14, 0x1 ;  /* 0x000000010e007836 */ /* 0x000fca0000000000 */
[----:B------:R-:W-:-:S04]  /*16930*/  ISETP.NE.AND P2, PT, R0, 0x2, PT ;  /* 0x000000020000780c */ /* 0x000fc80003f45270 */
[----:B------:R-:W-:Y:S02]  /*16940*/  SEL R3, R0, RZ, P2 ;  /* 0x000000ff00037207 */ /* 0x000fe40001000000 */
[----:B------:R-:W-:-:S03]  /*16950*/  SHF.L.U32 R0, R187, 0x1f, RZ ;  /* 0x0000001fbb007819 */ /* 0x000fc600000006ff */
[----:B------:R-:W-:-:S04]  /*16960*/  IMAD R3, R3, 0x8, R18 ;  /* 0x0000000803037824 */ /* 0x000fc800078e0212 */
[----:B------:R0:W1:Y:S01]  /*16970*/  SYNCS.PHASECHK.TRANS64.TRYWAIT P2, [R3+URZ+0x28830], R0 ;  /* 0x02883000030075a7 */ /* 0x000062000804017f */
[----:B------:R-:W-:Y:S05]  /*16980*/  @!P0 BRA `(.L_x_8428) ;  /* 0x0000000000048947 */ /* 0x000fea0003800000 */
[----:B------:R-:W-:Y:S01]  /*16990*/  BPT.TRAP 0x1 ;  /* 0x000000040000795c */ /* 0x000fe20000300000 */
.L_x_8428:
[----:B------:R-:W-:Y:S04]  /*169a0*/  BSSY B0, `(.L_x_8426) ;  /* 0x0000004000007945 */ /* 0x000fe80003800000 */
[----:B-1----:R-:W-:Y:S05]  /*169b0*/  @P2 BRA `(.L_x_8429) ;  /* 0x0000000000082947 */ /* 0x002fea0003800000 */
[----:B------:R-:W1:Y:S02]  /*169c0*/  SYNCS.PHASECHK.TRANS64.TRYWAIT P2, [R3+URZ+0x28830], R0 ;  /* 0x02883000030075a7 */ /* 0x000e64000804017f */
[----:B-1----:R-:W-:Y:S05]  /*169d0*/  @!P2 BRA `(.L_x_8430) ;  /* 0x000000f40010a947 */ /* 0x002fea0003800000 */
.L_x_8429:
[----:B------:R-:W-:Y:S05]  /*169e0*/  BSYNC B0 ;  /* 0x0000000000007941 */ /* 0x000fea0003800000 */
.L_x_8426:
[----:B01----:R-:W0:Y:S01]  /*169f0*/  S2R R0, SR_TID.X ;  /* 0x0000000000007919 */ /* 0x003e220000002100 */
[----:B------:R-:W-:Y:S01]  /*16a00*/  VIADD R184, R14, 0x1 ;  /* 0x000000010eb87836 */ /* 0x000fe20000000000 */
[----:B------:R-:W-:Y:S05]  /*16a10*/  WARPSYNC.ALL ;  /* 0x0000000000007948 */ /* 0x000fea0003800000 */
[C---:B------:R-:W-:Y:S01]  /*16a20*/  ISETP.NE.AND P2, PT, R184.reuse, 0x2, PT ;  /* 0x00000002b800780c */ /* 0x040fe20003f45270 */
[----:B------:R-:W-:Y:S01]  /*16a30*/  IMAD.MOV.U32 R11, RZ, RZ, 0x40000040 ;  /* 0x40000040ff0b7424 */ /* 0x000fe200078e00ff */
[----:B------:R-:W-:Y:S02]  /*16a40*/  MOV R9, 0x40000040 ;  /* 0x4000004000097802 */ /* 0x000fe40000000f00 */
        /* <DEDUP_REMOVED lines=9> */
[----:B------:R-:W-:-:S02]  /*16ae0*/  R2UR UR11, R11 ;  /* 0x000000000b0b72ca */ /* 0x000fc400000e0000 */
[----:B------:R-:W-:Y:S01]  /*16af0*/  R2UR UR6, R10 ;  /* 0x000000000a0672ca */ /* 0x000fe200000e0000 */
[----:B------:R-:W-:Y:S01]  /*16b00*/  VIADD R10, R8, 0x4 ;  /* 0x00000004080a7836 */ /* 0x000fe20000000000 */
[----:B------:R-:W-:-:S04]  /*16b10*/  MOV R11, 0x40000040 ;  /* 0x40000040000b7802 */ /* 0x000fc80000000f00 */
[----:B------:R-:W-:Y:S01]  /*16b20*/  R2UR UR10, R10 ;  /* 0x000000000a0a72ca */ /* 0x000fe200000e0000 */
[----:B------:R-:W-:Y:S01]  /*16b30*/  VIADD R10, R8, 0x6 ;  /* 0x00000006080a7836 */ /* 0x000fe20000000000 */
[----:B0-----:R-:W-:Y:S02]  /*16b40*/  SHF.R.U32.HI R0, RZ, 0x7, R0 ;  /* 0x00000007ff007819 */ /* 0x001fe40000011600 */
[----:B------:R-:W-:Y:S01]  /*16b50*/  R2UR UR15, R11 ;  /* 0x000000000b0f72ca */ /* 0x000fe200000e0000 */
[----:B------:R-:W-:Y:S01]  /*16b60*/  IMAD.MOV.U32 R11, RZ, RZ, 0x40000040 ;  /* 0x40000040ff0b7424 */ /* 0x000fe200078e00ff */
[----:B------:R-:W-:Y:S01]  /*16b70*/  R2UR UR14, R10 ;  /* 0x000000000a0e72ca */ /* 0x000fe200000e0000 */
[----:B------:R-:W-:Y:S02]  /*16b80*/  VIADD R0, R0, 0x8 ;  /* 0x0000000800007836 */ /* 0x000fe40000000000 */
[----:B------:R-:W-:Y:S01]  /*16b90*/  VIADD R10, R8, 0x400 ;  /* 0x00000400080a7836 */ /* 0x000fe20000000000 */
[----:B------:R-:W-:Y:S01]  /*16ba0*/  R2UR UR19, R11 ;  /* 0x000000000b1372ca */ /* 0x000fe200000e0000 */
[----:B------:R-:W-:Y:S01]  /*16bb0*/  IMAD.MOV.U32 R11, RZ, RZ, 0x40000040 ;  /* 0x40000040ff0b7424 */ /* 0x000fe200078e00ff */
[----:B------:R0:W-:Y:S02]  /*16bc0*/  BAR.SYNC.DEFER_BLOCKING R0, 0x100 ;  /* 0x000400000000751d */ /* 0x0001e40000010000 */
[----:B------:R-:W-:Y:S01]  /*16bd0*/  R2UR UR18, R10 ;  /* 0x000000000a1272ca */ /* 0x000fe200000e0000 */
[----:B------:R-:W-:Y:S01]  /*16be0*/  VIADD R10, R8, 0x402 ;  /* 0x00000402080a7836 */ /* 0x000fe20000000000 */
[----:B------:R-:W-:Y:S01]  /*16bf0*/  R2UR UR23, R11 ;  /* 0x000000000b1772ca */ /* 0x000fe200000e0000 */
[----:B------:R-:W-:-:S03]  /*16c00*/  IMAD.MOV.U32 R11, RZ, RZ, 0x40000040 ;  /* 0x40000040ff0b7424 */ /* 0x000fc600078e00ff */
[----:B------:R-:W-:Y:S01]  /*16c10*/  R2UR UR22, R10 ;  /* 0x000000000a1672ca */ /* 0x000fe200000e0000 */
[C---:B------:R-:W-:Y:S01]  /*16c20*/  VIADD R10, R8.reuse, 0x404 ;  /* 0x00000404080a7836 */ /* 0x040fe20000000000 */
[----:B------:R-:W-:Y:S02]  /*16c30*/  R2UR UR27, R11 ;  /* 0x000000000b1b72ca */ /* 0x000fe400000e0000 */
[----:B------:R-:W-:Y:S02]  /*16c40*/  IADD3 R8, R8, 0x406, RZ ;  /* 0x0000040608087810 */ /* 0x000fe40007ffe0ff */
        /* <DEDUP_REMOVED lines=29> */
.L_x_8432:
[----:B------:R-:W-:Y:S01]  /*16e20*/  SHF.L.U32 R0, R15, 0x1f, RZ ;  /* 0x0000001f0f007819 */ /* 0x000fe200000006ff */
[----:B------:R-:W-:-:S04]  /*16e30*/  IMAD R3, R14, 0x8, R18 ;  /* 0x000000080e037824 */ /* 0x000fc800078e0212 */
[----:B------:R0:W1:Y:S01]  /*16e40*/  SYNCS.PHASECHK.TRANS64.TRYWAIT P1, [R3+URZ+0x28850], R0 ;  /* 0x02885000030075a7 */ /* 0x000062000802017f */
[----:B------:R-:W-:Y:S05]  /*16e50*/  @!P0 BRA `(.L_x_8433) ;  /* 0x0000000000048947 */ /* 0x000fea0003800000 */
[----:B------:R-:W-:Y:S01]  /*16e60*/  BPT.TRAP 0x1 ;  /* 0x000000040000795c */ /* 0x000fe20000300000 */
.L_x_8433:
[----:B-1----:R-:W-:Y:S05]  /*16e70*/  @P1 BRA `(.L_x_8431) ;  /* 0x0000000000081947 */ /* 0x002fea0003800000 */
[----:B------:R-:W1:Y:S02]  /*16e80*/  SYNCS.PHASECHK.TRANS64.TRYWAIT P1, [R3+URZ+0x28850], R0 ;  /* 0x02885000030075a7 */ /* 0x000e64000802017f */
[----:B-1----:R-:W-:Y:S05]  /*16e90*/  @!P1 BRA `(.L_x_8434) ;  /* 0x000000ec00f49947 */ /* 0x002fea0003800000 */
.L_x_8431:
        /* <DEDUP_REMOVED lines=67> */
.L_x_8435:
[----:B------:R-:W1:Y:S01]  /*172d0*/  @P4 LDC R3, c[0x0][0x44c] ;  /* 0x00011300ff034b82 */ /* 0x000e620000000800 */
[----:B------:R-:W-:Y:S01]  /*172e0*/  IMAD.IADD R20, R195, 0x1, R193 ;  /* 0x00000001c3147824 */ /* 0x000fe200078e02c1 */
[----:B0-----:R-:W-:Y:S01]  /*172f0*/  LEA R0, R184, R18, 0x3 ;  /* 0x00000012b8007211 */ /* 0x001fe200078e18ff */
[----:B------:R-:W-:-:S05]  /*17300*/  ULOP3.LUT UR6, URZ, UR49, URZ, 0x33, !UPT ;  /* 0x000000313f067292 */ /* 0x000fca000f8e333f */
[----:B------:R-:W0:Y:S01]  /*17310*/  @P4 LDC R8, c[0x0][0x450] ;  /* 0x00011400ff084b82 */ /* 0x000e220000000800 */
[----:B-1----:R-:W-:-:S05]  /*17320*/  @P4 IMAD.HI.U32 R3, R20, R3, RZ ;  /* 0x0000000314034227 */ /* 0x002fca00078e00ff */
[----:B0-----:R-:W-:Y:S01]  /*17330*/  @P4 SHF.R.U32.HI R20, RZ, R8, R3 ;  /* 0x00000008ff144219 */ /* 0x001fe20000011603 */
[----:B------:R-:W-:Y:S02]  /*17340*/  IMAD.U32 R8, RZ, RZ, UR38 ;  /* 0x00000026ff087e24 */ /* 0x000fe4000f8e00ff */
[----:B------:R-:W-:Y:S02]  /*17350*/  VIADD R3, R0, 0x28840 ;  /* 0x0002884000037836 */ /* 0x000fe40000000000 */
[----:B------:R-:W-:Y:S01]  /*17360*/  IMAD.SHL.U32 R0, R4, 0x80, RZ ;  /* 0x0000008004007824 */ /* 0x000fe200078e00ff */
[----:B------:R-:W0:Y:S02]  /*17370*/  SHFL.IDX PT, R21, R20, RZ, 0x1c1f ;  /* 0x001c1fff14157589 */ /* 0x000e2400000e0000 */
[----:B------:R-:W-:Y:S02]  /*17380*/  PRMT R3, R8, 0x654, R3 ;  /* 0x0000065408037816 */ /* 0x000fe40000000003 */
[----:B------:R-:W-:-:S02]  /*17390*/  IADD3 R8, -R0, 0x1, RZ ;  /* 0x0000000100087810 */ /* 0x000fc40007ffe1ff */
[----:B------:R1:W-:Y:S03]  /*173a0*/  SYNCS.ARRIVE.TRANS64.RED.A1T0 RZ, [R3+URZ], RZ ;  /* 0x000000ff03ff79a7 */ /* 0x0003e6000810043f */
[----:B------:R-:W-:-:S05]  /*173b0*/  IMAD R8, R191, -0x2, R8 ;  /* 0xfffffffebf087824 */ /* 0x000fca00078e0208 */
[----:B------:R-:W-:-:S05]  /*173c0*/  IADD3 R8, -R189, R8, R190 ;  /* 0x00000008bd087210 */ /* 0x000fca0007ffe1be */
[C---:B------:R-:W-:Y:S02]  /*173d0*/  VIADD R10, R8.reuse, UR6 ;  /* 0x00000006080a7c36 */ /* 0x040fe40008000000 */
[----:B------:R-:W-:-:S03]  /*173e0*/  VIADD R11, R8, UR48 ;  /* 0x00000030080b7c36 */ /* 0x000fc60008000000 */
[----:B0-----:R-:W-:Y:S01]  /*173f0*/  IADD3 R15, R10, R21, RZ ;  /* 0x000000150a0f7210 */ /* 0x001fe20007ffe0ff */
[----:B-1----:R-:W-:Y:S01]  /*17400*/  IMAD.IADD R3, R11, 0x1, R21 ;  /* 0x000000010b037824 */ /* 0x002fe200078e0215 */
        /* <DEDUP_REMOVED lines=13> */
.L_x_8438:
[----:B------:R-:W-:-:S05]  /*174e0*/  IMAD.U32 R152, RZ, RZ, UR43 ;  /* 0x0000002bff987e24 */ /* 0x000fca000f8e00ff */
[----:B------:R-:W-:-:S13]  /*174f0*/  ISETP.NE.AND P1, PT, R152, 0x1, PT ;  /* 0x000000019800780c */ /* 0x000fda0003f25270 */
[----:B------:R-:W0:Y:S02]  /*17500*/  @P1 LDC.64 R8, c[0x0][0x9e8] ;  /* 0x00027a00ff081b82 */ /* 0x000e240000000a00 */
[----:B0-----:R-:W-:-:S05]  /*17510*/  @P1 IMAD.HI.U32 R8, R21, R8, RZ ;  /* 0x0000000815081227 */ /* 0x001fca00078e00ff */
[----:B------:R-:W-:-:S07]  /*17520*/  @P1 SHF.R.U32.HI R21, RZ, R9, R8 ;  /* 0x00000009ff151219 */ /* 0x000fce0000011608 */
.L_x_8439:
[----:B------:R-:W-:Y:S05]  /*17530*/  BSYNC B0 ;  /* 0x0000000000007941 */ /* 0x000fea0003800000 */
.L_x_8437:
[----:B------:R-:W-:-:S04]  /*17540*/  IMAD R8, R21, R152, -R0 ;  /* 0x0000009815087224 */ /* 0x000fc800078e0a00 */
[----:B------:R-:W-:-:S05]  /*17550*/  IMAD R8, R191, -0x2, R8 ;  /* 0xfffffffebf087824 */ /* 0x000fca00078e0208 */
[----:B------:R-:W-:Y:S02]  /*17560*/  VIADDMNMX R3, R8, R152, R3, PT ;  /* 0x0000009808037246 */ /* 0x000fe40003800103 */
[----:B------:R-:W-:-:S07]  /*17570*/  VIMNMX R15, R15, R8, !PT ;  /* 0x000000080f0f7248 */ /* 0x000fce0007fe0100 */
.L_x_8436:
        /* <DEDUP_REMOVED lines=113> */
.L_x_8442:
[----:B------:R-:W-:-:S05]  /*17c90*/  IMAD.U32 R15, RZ, RZ, UR43 ;  /* 0x0000002bff0f7e24 */ /* 0x000fca000f8e00ff */
[----:B------:R-:W-:-:S13]  /*17ca0*/  ISETP.NE.AND P2, PT, R15, 0x1, PT ;  /* 0x000000010f00780c */ /* 0x000fda0003f45270 */
[----:B------:R-:W0:Y:S02]  /*17cb0*/  @P2 LDC.64 R8, c[0x0][0x9e8] ;  /* 0x00027a00ff082b82 */ /* 0x000e240000000a00 */
[----:B0-----:R-:W-:-:S05]  /*17cc0*/  @P2 IMAD.HI.U32 R8, R3, R8, RZ ;  /* 0x0000000803082227 */ /* 0x001fca00078e00ff */
[----:B------:R-:W-:-:S07]  /*17cd0*/  @P2 SHF.R.U32.HI R3, RZ, R9, R8 ;  /* 0x00000009ff032219 */ /* 0x000fce0000011608 */
.L_x_8443:
[----:B------:R-:W-:Y:S05]  /*17ce0*/  BSYNC B0 ;  /* 0x0000000000007941 */ /* 0x000fea0003800000 */
.L_x_8441:
[----:B------:R-:W-:-:S04]  /*17cf0*/  IMAD R0, R3, R15, -R0 ;  /* 0x0000000f03007224 */ /* 0x000fc800078e0a00 */
[----:B------:R-:W-:-:S05]  /*17d00*/  IMAD R0, R191, -0x2, R0 ;  /* 0xfffffffebf007824 */ /* 0x000fca00078e0200 */
[----:B------:R-:W-:Y:S02]  /*17d10*/  VIADDMNMX R11, R0, R15, R11, PT ;  /* 0x0000000f000b7246 */ /* 0x000fe4000380010b */
[----:B------:R-:W-:-:S07]  /*17d20*/  VIMNMX R10, R10, R0, !PT ;  /* 0x000000000a0a7248 */ /* 0x000fce0007fe0100 */
.L_x_8440:
        /* <DEDUP_REMOVED lines=65> */
[C---:B------:R-:W-:Y:S01]  /*18140*/  ISETP.LT.OR P2, PT, R11.reuse, 0x22, P2 ;  /* 0x000000220b00780c */ /* 0x040fe20001741670 */
[----:B------:R-:W0:Y:S01]  /*18150*/  SHFL.BFLY PT, R3, R0, 0x2, 0x1f ;  /* 0x0c401f0000037f89 */ /* 0x000e2200000e0000 */
[----:B------:R-:W-:-:S02]  /*18160*/  ISETP.LT.OR P3, PT, R11, 0x39, P3 ;  /* 0x000000390b00780c */ /* 0x000fc40001f61670 */
[----:B------:R-:W-:Y:S02]  /*18170*/  FSEL R43, R43, -INF , !P2 ;  /* 0xff8000002b2b7808 */ /* 0x000fe40005000000 */
[----:B------:R-:W-:Y:S02]  /*18180*/  ISETP.GT.AND P2, PT, R10, 0x29, P1 ;  /* 0x000000290a00780c */ /* 0x000fe40000f44270 */
[----:B------:R-:W-:Y:S02]  /*18190*/  FSEL R54, R54, -INF , !P3 ;  /* 0xff80000036367808 */ /* 0x000fe40005800000 */
[----:B------:R-:W-:Y:S02]  /*181a0*/  ISETP.GT.AND P3, PT, R10, 0x40, P1 ;  /* 0x000000400a00780c */ /* 0x000fe40000f64270 */
[C---:B------:R-:W-:Y:S02]  /*181b0*/  ISETP.LT.OR P2, PT, R11.reuse, 0x2a, P2 ;  /* 0x0000002a0b00780c */ /* 0x040fe40001741670 */
[----:B------:R-:W-:-:S02]  /*181c0*/  ISETP.LT.OR P3, PT, R11, 0x41, P3 ;  /* 0x000000410b00780c */ /* 0x000fc40001f61670 */
[----:B------:R-:W-:Y:S02]  /*181d0*/  FSEL R47, R47, -INF , !P2 ;  /* 0xff8000002f2f7808 */ /* 0x000fe40005000000 */
[----:B------:R-:W-:Y:S02]  /*181e0*/  ISETP.GT.AND P2, PT, R10, 0x31, P1 ;  /* 0x000000310a00780c */ /* 0x000fe40000f44270 */
[----:B------:R-:W-:Y:S02]  /*181f0*/  FSEL R58, R58, -INF , !P3 ;  /* 0xff8000003a3a7808 */ /* 0x000fe40005800000 */
[----:B------:R-:W-:Y:S02]  /*18200*/  ISETP.GT.AND P3, PT, R10, 0x41, P1 ;  /* 0x000000410a00780c */ /* 0x000fe40000f64270 */
[----:B------:R-:W-:Y:S02]  /*18210*/  ISETP.LT.OR P2, PT, R11, 0x32, P2 ;  /* 0x000000320b00780c */ /* 0x000fe40001741670 */
[----:B0-----:R-:W-:-:S02]  /*18220*/  FMNMX.FTZ R3, R0, R3, !PT ;  /* 0x0000000300037209 */ /* 0x001fc40007810000 */
[----:B------:R-:W-:Y:S02]  /*18230*/  ISETP.LT.OR P3, PT, R11, 0x42, P3 ;  /* 0x000000420b00780c */ /* 0x000fe40001f61670 */
[----:B------:R-:W-:Y:S01]  /*18240*/  FSEL R51, R51, -INF , !P2 ;  /* 0xff80000033337808 */ /* 0x000fe20005000000 */
[----:B------:R-:W0:Y:S01]  /*18250*/  SHFL.BFLY PT, R0, R3, 0x1, 0x1f ;  /* 0x0c201f0003007f89 */ /* 0x000e2200000e0000 */
[C---:B------:R-:W-:Y:S02]  /*18260*/  ISETP.GT.AND P2, PT, R10.reuse, 0x39, P1 ;  /* 0x000000390a00780c */ /* 0x040fe40000f44270 */
[----:B------:R-:W-:Y:S02]  /*18270*/  FSEL R59, R59, -INF , !P3 ;  /* 0xff8000003b3b7808 */ /* 0x000fe40005800000 */
[----:B------:R-:W-:Y:S02]  /*18280*/  ISETP.GT.AND P3, PT, R10, 0x48, P1 ;  /* 0x000000480a00780c */ /* 0x000fe40000f64270 */
[----:B------:R-:W-:-:S02]  /*18290*/  ISETP.LT.OR P2, PT, R11, 0x3a, P2 ;  /* 0x0000003a0b00780c */ /* 0x000fc40001741670 */
[----:B------:R-:W-:Y:S02]  /*182a0*/  ISETP.LT.OR P3, PT, R11, 0x49, P3 ;  /* 0x000000490b00780c */ /* 0x000fe40001f61670 */
[----:B------:R-:W-:Y:S02]  /*182b0*/  FSEL R55, R55, -INF , !P2 ;  /* 0xff80000037377808 */ /* 0x000fe40005000000 */
[----:B------:R-:W-:Y:S02]  /*182c0*/  FSEL R62, R62, -INF , !P3 ;  /* 0xff8000003e3e7808 */ /* 0x000fe40005800000 */
[----:B------:R-:W-:-:S04]  /*182d0*/  ISETP.GT.AND P3, PT, R10, RZ, P1 ;  /* 0x000000ff0a00720c */ /* 0x000fc80000f64270 */
[----:B------:R-:W-:Y:S02]  /*182e0*/  ISETP.LT.OR P3, PT, R11, 0x1, P3 ;  /* 0x000000010b00780c */ /* 0x000fe40001f61670 */
[----:B0-----:R-:W-:-:S04]  /*182f0*/  FMNMX.FTZ R3, R3, R0, !PT ;  /* 0x0000000003037209 */ /* 0x001fc80007810000 */
[C---:B------:R-:W-:Y:S01]  /*18300*/  FSETP.NEU.FTZ.AND P2, PT, R3.reuse, -INF , PT ;  /* 0xff8000000300780b */ /* 0x040fe20003f5d000 */
[----:B------:R-:W-:-:S05]  /*18310*/  FMUL.FTZ R0, R3, UR52 ;  /* 0x0000003403007c20 */ /* 0x000fca0008410000 */
[----:B------:R-:W-:-:S05]  /*18320*/  FSEL R0, R0, RZ, P2 ;  /* 0x000000ff00007208 */ /* 0x000fca0001000000 */
[--C-:B------:R-:W-:Y:S01]  /*18330*/  FFMA.FTZ R15, R29, UR52, -R0.reuse ;  /* 0x000000341d0f7c23 */ /* 0x100fe20008010800 */
[----:B------:R-:W-:Y:S01]  /*18340*/  FSEL R29, R26, -INF , !P3 ;  /* 0xff8000001a1d7808 */ /* 0x000fe20005800000 */
        /* <DEDUP_REMOVED lines=44> */
[----:B------:R-:W-:Y:S01]  /*18610*/  FFMA.FTZ R85, R85, UR52, -R0 ;  /* 0x0000003455557c23 */ /* 0x000fe20008010800 */
[----:B------:R-:W-:Y:S01]  /*18620*/  FSEL R70, R70, -INF , !P3 ;  /* 0xff80000046467808 */ /* 0x000fe20005800000 */
[----:B------:R-:W-:Y:S01]  /*18630*/  MUFU.EX2 R9, R9 ;  /* 0x0000000900097308 */ /* 0x000fe20000000800 */
[----:B------:R-:W-:-:S02]  /*18640*/  FMNMX.FTZ R37, R47, R8, !PT ;  /* 0x000000082f257209 */ /* 0x000fc40007810000 */
[----:B------:R-:W-:Y:S02]  /*18650*/  ISETP.GT.AND P3, PT, R10, 0x59, P1 ;  /* 0x000000590a00780c */ /* 0x000fe40000f64270 */
[----:B------:R-:W-:Y:S01]  /*18660*/  FMNMX.FTZ R8, R50, R37, !PT ;  /* 0x0000002532087209 */ /* 0x000fe20007810000 */
[----:B------:R-:W-:Y:S01]  /*18670*/  FFMA.FTZ R37, R45, UR52, -R0 ;  /* 0x000000342d257c23 */ /* 0x000fe20008010800 */
[----:B------:R-:W-:Y:S01]  /*18680*/  ISETP.LT.OR P3, PT, R11, 0x5a, P3 ;  /* 0x0000005a0b00780c */ /* 0x000fe20001f61670 */
[----:B------:R-:W-:Y:S01]  /*18690*/  MUFU.EX2 R180, R180 ;  /* 0x000000b400b47308 */ /* 0x000fe20000000800 */
[----:B------:R-:W-:Y:S02]  /*186a0*/  FMNMX.FTZ R41, R51, R8, !PT ;  /* 0x0000000833297209 */ /* 0x000fe40007810000 */
[----:B------:R-:W-:Y:S02]  /*186b0*/  FSEL R71, R71, -INF , !P3 ;  /* 0xff80000047477808 */ /* 0x000fe40005800000 */
[----:B------:R-:W-:-:S02]  /*186c0*/  ISETP.GT.AND P3, PT, R10, 0x60, P1 ;  /* 0x000000600a00780c */ /* 0x000fc40000f64270 */
[----:B------:R-:W-:Y:S01]  /*186d0*/  FMNMX.FTZ R8, R54, R41, !PT ;  /* 0x0000002936087209 */ /* 0x000fe20007810000 */
[----:B------:R-:W-:Y:S01]  /*186e0*/  MUFU.EX2 R182, R182 ;  /* 0x000000b600b67308 */ /* 0x000fe20000000800 */
[----:B------:R-:W-:Y:S02]  /*186f0*/  ISETP.LT.OR P3, PT, R11, 0x61, P3 ;  /* 0x000000610b00780c */ /* 0x000fe40001f61670 */
[----:B------:R-:W-:Y:S02]  /*18700*/  FMNMX.FTZ R41, R55, R8, !PT ;  /* 0x0000000837297209 */ /* 0x000fe40007810000 */
[----:B------:R-:W-:Y:S02]  /*18710*/  FSEL R74, R74, -INF , !P3 ;  /* 0xff8000004a4a7808 */ /* 0x000fe40005800000 */
[----:B------:R-:W-:Y:S01]  /*18720*/  ISETP.GT.AND P3, PT, R10, 0x61, P1 ;  /* 0x000000610a00780c */ /* 0x000fe20000f64270 */
[----:B------:R-:W-:Y:S01]  /*18730*/  MUFU.EX2 R15, R15 ;  /* 0x0000000f000f7308 */ /* 0x000fe20000000800 */
[----:B------:R-:W-:Y:S01]  /*18740*/  FMNMX.FTZ R8, R58, R41, !PT ;  /* 0x000000293a087209 */ /* 0x000fe20007810000 */
[----:B------:R-:W-:Y:S01]  /*18750*/  FFMA.FTZ R41, R49, UR52, -R0 ;  /* 0x0000003431297c23 */ /* 0x000fe20008010800 */
[----:B------:R-:W-:-:S02]  /*18760*/  ISETP.LT.OR P3, PT, R11, 0x62, P3 ;  /* 0x000000620b00780c */ /* 0x000fc40001f61670 */
[----:B------:R-:W-:Y:S02]  /*18770*/  FMNMX.FTZ R45, R59, R8, !PT ;  /* 0x000000083b2d7209 */ /* 0x000fe40007810000 */
[----:B------:R-:W-:Y:S01]  /*18780*/  FSEL R20, R75, -INF , !P3 ;  /* 0xff8000004b147808 */ /* 0x000fe20005800000 */
[--C-:B------:R-:W-:Y:S01]  /*18790*/  FFMA.FTZ R75, R61, UR52, -R0.reuse ;  /* 0x000000343d4b7c23 */ /* 0x100fe20008010800 */
[----:B------:R-:W-:Y:S01]  /*187a0*/  ISETP.GT.AND P3, PT, R10, 0x68, P1 ;  /* 0x000000680a00780c */ /* 0x000fe20000f64270 */
[----:B------:R-:W-:Y:S01]  /*187b0*/  FFMA.FTZ R61, R69, UR52, -R0 ;  /* 0x00000034453d7c23 */ /* 0x000fe20008010800 */
[----:B------:R-:W-:Y:S01]  /*187c0*/  FMNMX.FTZ R8, R62, R45, !PT ;  /* 0x0000002d3e087209 */ /* 0x000fe20007810000 */
[----:B------:R-:W-:Y:S01]  /*187d0*/  MUFU.EX2 R176, R176 ;  /* 0x000000b000b07308 */ /* 0x000fe20000000800 */
[----:B------:R-:W-:Y:S02]  /*187e0*/  ISETP.LT.OR P3, PT, R11, 0x69, P3 ;  /* 0x000000690b00780c */ /* 0x000fe40001f61670 */
[----:B------:R-:W-:-:S02]  /*187f0*/  FMNMX.FTZ R45, R63, R8, !PT ;  /* 0x000000083f2d7209 */ /* 0x000fc40007810000 */
[----:B------:R-:W-:Y:S02]  /*18800*/  FSEL R78, R78, -INF , !P3 ;  /* 0xff8000004e4e7808 */ /* 0x000fe40005800000 */
[----:B------:R-:W-:Y:S01]  /*18810*/  FMNMX.FTZ R8, R66, R45, !PT ;  /* 0x0000002d42087209 */ /* 0x000fe20007810000 */
[----:B------:R-:W-:Y:S01]  /*18820*/  FFMA.FTZ R45, R53, UR52, -R0 ;  /* 0x00000034352d7c23 */ /* 0x000fe20008010800 */
[----:B------:R-:W-:Y:S01]  /*18830*/  ISETP.GT.AND P3, PT, R10, 0x69, P1 ;  /* 0x000000690a00780c */ /* 0x000fe20000f64270 */
[----:B------:R-:W-:Y:S01]  /*18840*/  MUFU.EX2 R21, R21 ;  /* 0x0000001500157308 */ /* 0x000fe20000000800 */
[----:B------:R-:W-:Y:S02]  /*18850*/  FMNMX.FTZ R49, R67, R8, !PT ;  /* 0x0000000843317209 */ /* 0x000fe40007810000 */
[----:B------:R-:W-:Y:S02]  /*18860*/  ISETP.LT.OR P3, PT, R11, 0x6a, P3 ;  /* 0x0000006a0b00780c */ /* 0x000fe40001f61670 */
[----:B------:R-:W-:-:S02]  /*18870*/  FMNMX.FTZ R8, R70, R49, !PT ;  /* 0x0000003146087209 */ /* 0x000fc40007810000 */
[----:B------:R-:W-:Y:S01]  /*18880*/  FSEL R79, R79, -INF , !P3 ;  /* 0xff8000004f4f7808 */ /* 0x000fe20005800000 */
[----:B------:R-:W-:Y:S01]  /*18890*/  MUFU.EX2 R178, R178 ;  /* 0x000000b200b27308 */ /* 0x000fe20000000800 */
[----:B------:R-:W-:Y:S02]  /*188a0*/  ISETP.GT.AND P3, PT, R10, 0x70, P1 ;  /* 0x000000700a00780c */ /* 0x000fe40000f64270 */
[----:B------:R-:W-:Y:S02]  /*188b0*/  FMNMX.FTZ R49, R71, R8, !PT ;  /* 0x0000000847317209 */ /* 0x000fe40007810000 */
[----:B------:R-:W-:Y:S02]  /*188c0*/  ISETP.LT.OR P3, PT, R11, 0x71, P3 ;  /* 0x000000710b00780c */ /* 0x000fe40001f61670 */
[----:B------:R-:W-:Y:S01]  /*188d0*/  FMNMX.FTZ R49, R74, R49, !PT ;  /* 0x000000314a317209 */ /* 0x000fe20007810000 */
[----:B------:R-:W-:Y:S01]  /*188e0*/  MUFU.EX2 R25, R25 ;  /* 0x0000001900197308 */ /* 0x000fe20000000800 */
[----:B------:R-:W-:-:S02]  /*188f0*/  FSEL R82, R82, -INF , !P3 ;  /* 0xff80000052527808 */ /* 0x000fc40005800000 */
[----:B------:R-:W-:Y:S02]  /*18900*/  ISETP.GT.AND P3, PT, R10, 0x71, P1 ;  /* 0x000000710a00780c */ /* 0x000fe40000f64270 */
[----:B------:R-:W-:Y:S02]  /*18910*/  FMNMX.FTZ R53, R20, R49, !PT ;  /* 0x0000003114357209 */ /* 0x000fe40007810000 */
[----:B------:R-:W-:Y:S01]  /*18920*/  ISETP.LT.OR P3, PT, R11, 0x72, P3 ;  /* 0x000000720b00780c */ /* 0x000fe20001f61670 */
[----:B------:R0:W-:Y:S01]  /*18930*/  MUFU.EX2 R49, R57 ;  /* 0x0000003900317308 */ /* 0x0001e20000000800 */
[----:B------:R-:W-:Y:S02]  /*18940*/  FMNMX.FTZ R8, R78, R53, !PT ;  /* 0x000000354e087209 */ /* 0x000fe40007810000 */
[----:B------:R-:W-:Y:S02]  /*18950*/  FSEL R83, R83, -INF , !P3 ;  /* 0xff80000053537808 */ /* 0x000fe40005800000 */
[----:B------:R-:W-:-:S02]  /*18960*/  ISETP.GT.AND P3, PT, R10, 0x78, P1 ;  /* 0x000000780a00780c */ /* 0x000fc40000f64270 */
[----:B------:R-:W-:Y:S01]  /*18970*/  FMNMX.FTZ R53, R79, R8, !PT ;  /* 0x000000084f357209 */ /* 0x000fe20007810000 */
[----:B------:R-:W-:Y:S01]  /*18980*/  MUFU.EX2 R172, R172 ;  /* 0x000000ac00ac7308 */ /* 0x000fe20000000800 */
[----:B------:R-:W-:Y:S01]  /*18990*/  ISETP.GT.AND P1, PT, R10, 0x79, P1 ;  /* 0x000000790a00780c */ /* 0x000fe20000f24270 */
[--C-:B0-----:R-:W-:Y:S01]  /*189a0*/  FFMA.FTZ R57, R73, UR52, -R0.reuse ;  /* 0x0000003449397c23 */ /* 0x101fe20008010800 */
[----:B------:R-:W-:Y:S02]  /*189b0*/  ISETP.LT.OR P3, PT, R11, 0x79, P3 ;  /* 0x000000790b00780c */ /* 0x000fe40001f61670 */
[----:B------:R-:W-:Y:S01]  /*189c0*/  FMNMX.FTZ R8, R82, R53, !PT ;  /* 0x0000003552087209 */ /* 0x000fe20007810000 */
[----:B------:R-:W-:Y:S01]  /*189d0*/  FFMA.FTZ R53, R77, UR52, -R0 ;  /* 0x000000344d357c23 */ /* 0x000fe20008010800 */
[----:B------:R-:W-:Y:S01]  /*189e0*/  ISETP.LT.OR P1, PT, R11, 0x7a, P1 ;  /* 0x0000007a0b00780c */ /* 0x000fe20000f21670 */
[----:B------:R-:W-:Y:S01]  /*189f0*/  MUFU.EX2 R33, R33 ;  /* 0x0000002100217308 */ /* 0x000fe20000000800 */
[----:B------:R-:W-:-:S02]  /*18a00*/  FSEL R86, R86, -INF , !P3 ;  /* 0xff80000056567808 */ /* 0x000fc40005800000 */
[----:B------:R-:W-:Y:S02]  /*18a10*/  FMNMX.FTZ R11, R83, R8, !PT ;  /* 0x00000008530b7209 */ /* 0x000fe40007810000 */
[----:B------:R-:W-:Y:S02]  /*18a20*/  FSEL R87, R87, -INF , !P1 ;  /* 0xff80000057577808 */ /* 0x000fe40004800000 */
[----:B------:R-:W-:Y:S01]  /*18a30*/  FMNMX.FTZ R8, R86, R11, !PT ;  /* 0x0000000b56087209 */ /* 0x000fe20007810000 */
[----:B------:R-:W-:Y:S03]  /*18a40*/  MUFU.EX2 R174, R174 ;  /* 0x000000ae00ae7308 */ /* 0x000fe60000000800 */
[----:B------:R-:W-:-:S05]  /*18a50*/  FMNMX.FTZ R8, R87, R8, !PT ;  /* 0x0000000857087209 */ /* 0x000fca0007810000 */
[----:B------:R-:W0:Y:S01]  /*18a60*/  SHFL.BFLY PT, R11, R8, 0x2, 0x1f ;  /* 0x0c401f00080b7f89 */ /* 0x000e2200000e0000 */
        /* <DEDUP_REMOVED lines=165> */
.L_x_8444:
[----:B------:R-:W-:Y:S01]  /*194c0*/  LEA R14, R14, R18, 0x3 ;  /* 0x000000120e0e7211 */ /* 0x000fe200078e18ff */
[----:B------:R-:W-:Y:S01]  /*194d0*/  IMAD.U32 R27, RZ, RZ, UR38 ;  /* 0x00000026ff1b7e24 */ /* 0x000fe2000f8e00ff */
[----:B------:R-:W-:Y:S01]  /*194e0*/  ISETP.GT.AND P1, PT, R4, R198, PT ;  /* 0x000000c60400720c */ /* 0x000fe20003f24270 */
[----:B------:R-:W-:Y:S01]  /*194f0*/  FMUL.FTZ R88, R88, R8 ;  /* 0x0000000858587220 */ /* 0x000fe20000410000 */
[----:B------:R-:W-:Y:S01]  /*19500*/  F2FP.F16.F32.PACK_AB R182, R15, R182 ;  /* 0x000000b60fb6723e */ /* 0x000fe200000000ff */
[----:B------:R-:W-:Y:S01]  /*19510*/  VIADD R14, R14, 0x28860 ;  /* 0x000288600e0e7836 */ /* 0x000fe20000000000 */
[----:B------:R-:W-:Y:S01]  /*19520*/  F2FP.F16.F32.PACK_AB R171, R12, R171 ;  /* 0x000000ab0cab723e */ /* 0x000fe200000000ff */
[----:B------:R-:W-:Y:S01]  /*19530*/  FMUL.FTZ R89, R89, R8 ;  /* 0x0000000859597220 */ /* 0x000fe20000410000 */
        /* <DEDUP_REMOVED lines=94> */
[----:B------:R-:W-:Y:S01]  /*19b20*/  VIADD R4, R4, 0xffffffff ;  /* 0xffffffff04047836 */ /* 0x000fe20000000000 */
[----:B0-----:R-:W-:Y:S01]  /*19b30*/  MOV R14, R184 ;  /* 0x000000b8000e7202 */ /* 0x001fe20000000f00 */
[----:B------:R-:W-:-:S02]  /*19b40*/  IMAD.MOV.U32 R12, RZ, RZ, R0 ;  /* 0x000000ffff0c7224 */ /* 0x000fc400078e0000 */
[----:B------:R-:W-:Y:S02]  /*19b50*/  IMAD.MOV.U32 R13, RZ, RZ, R3 ;  /* 0x000000ffff0d7224 */ /* 0x000fe400078e0003 */
[----:B------:R-:W-:Y:S01]  /*19b60*/  IMAD.MOV.U32 R15, RZ, RZ, R187 ;  /* 0x000000ffff0f7224 */ /* 0x000fe200078e00bb */
[----:B------:R-:W-:Y:S06]  /*19b70*/  @P1 BRA `(.L_x_8445) ;  /* 0xffffffcc00481947 */ /* 0x000fec000383ffff */
.L_x_8425:
[----:B------:R-:W-:Y:S05]  /*19b80*/  WARPSYNC.ALL ;  /* 0x0000000000007948 */ /* 0x000fea0003800000 */
[----:B------:R-:W-:Y:S06]  /*19b90*/  BAR.ARV 0x8, 0x180 ;  /* 0x0206000000007b1d */ /* 0x000fec0000002000 */
[----:B------:R-:W-:Y:S05]  /*19ba0*/  @!P0 BRA `(.L_x_8446) ;  /* 0x0000000000048947 */ /* 0x000fea0003800000 */
[----:B------:R-:W-:Y:S01]  /*19bb0*/  BPT.TRAP 0x1 ;  /* 0x000000040000795c */ /* 0x000fe20000300000 */
.L_x_8446:
[----:B------:R-:W-:Y:S01]  /*19bc0*/  IMAD R11, R184, 0x8, R18 ;  /* 0x00000008b80b7824 */ /* 0x000fe200078e0212 */
[----:B------:R-:W-:-:S04]  /*19bd0*/  SHF.L.U32 R4, R187, 0x1f, RZ ;  /* 0x0000001fbb047819 */ /* 0x000fc800000006ff */
[----:B------:R0:W1:Y:S01]  /*19be0*/  SYNCS.PHASECHK.TRANS64.TRYWAIT P1, [R11+URZ+0x28850], R4 ;  /* 0x028850040b0075a7 */ /* 0x000062000802017f */
[----:B------:R-:W-:Y:S05]  /*19bf0*/  @!P0 BRA `(.L_x_8447) ;  /* 0x0000000000048947 */ /* 0x000fea0003800000 */
[----:B------:R-:W-:Y:S01]  /*19c00*/  BPT.TRAP 0x1 ;  /* 0x000000040000795c */ /* 0x000fe20000300000 */
.L_x_8447:
[----:B------:R-:W-:-:S05]  /*19c10*/  VIADD R18, R18, 0x400 ;  /* 0x0000040012127836 */ /* 0x000fca0000000000 */
[----:B------:R-:W-:-:S04]  /*19c20*/  SHF.R.U32.HI R18, RZ, 0x4, R18 ;  /* 0x00000004ff127819 */ /* 0x000fc80000011612 */
[----:B------:R-:W-:-:S04]  /*19c30*/  LOP3.LUT R18, R18, 0x3fff, RZ, 0xc0, !PT ;  /* 0x00003fff12127812 */ /* 0x000fc800078ec0ff */
[----:B------:R-:W-:Y:S01]  /*19c40*/  LOP3.LUT R9, R18, 0x4000000, RZ, 0xfc, !PT ;  /* 0x0400000012097812 */ /* 0x000fe200078efcff */
[----:B-1----:R-:W-:Y:S06]  /*19c50*/  @P1 BRA `(.L_x_8448) ;  /* 0x0000000000081947 */ /* 0x002fec0003800000 */
[----:B------:R-:W1:Y:S02]  /*19c60*/  SYNCS.PHASECHK.TRANS64.TRYWAIT P1, [R11+URZ+0x28850], R4 ;  /* 0x028850040b0075a7 */ /* 0x000e64000802017f */
[----:B-1----:R-:W-:Y:S05]  /*19c70*/  @!P1 BRA `(.L_x_8449) ;  /* 0x000000c000909947 */ /* 0x002fea0003800000 */
.L_x_8448:
[----:B------:R-:W-:Y:S01]  /*19c80*/  IMAD R8, R184, 0x800, R9 ;  /* 0x00000800b8087824 */ /* 0x000fe200078e0209 */
[----:B------:R-:W-:Y:S05]  /*19c90*/  WARPSYNC.ALL ;  /* 0x0000000000007948 */ /* 0x000fea0003800000 */
[----:B------:R-:W-:Y:S01]  /*19ca0*/  IMAD.MOV.U32 R9, RZ, RZ, 0x40000040 ;  /* 0x40000040ff097424 */ /* 0x000fe200078e00ff */
[C---:B------:R-:W-:Y:S01]  /*19cb0*/  R2UR UR6, R8.reuse ;  /* 0x00000000080672ca */ /* 0x040fe200000e0000 */
[----:B------:R-:W-:Y:S01]  /*19cc0*/  WARPGROUP.ARRIVE ;  /* 0x00000000000079c5 */ /* 0x000fe20000000000 */
[----:B------:R-:W-:Y:S01]  /*19cd0*/  VIADD R12, R8, 0x80 ;  /* 0x00000080080c7836 */ /* 0x000fe20000000000 */
[----:B------:R-:W2:Y:S01]  /*19ce0*/  SHFL.BFLY PT, R7, R6, 0x2, 0x1f ;  /* 0x0c401f0006077f89 */ /* 0x000ea200000e0000 */
[----:B------:R-:W-:Y:S01]  /*19cf0*/  R2UR UR7, R9 ;  /* 0x00000000090772ca */ /* 0x000fe200000e0000 */
[----:B------:R-:W-:Y:S01]  /*19d00*/  IMAD.MOV.U32 R13, RZ, RZ, 0x40000040 ;  /* 0x40000040ff0d7424 */ /* 0x000fe200078e00ff */
[----:B------:R-:W-:Y:S01]  /*19d10*/  MOV R20, 0xff800000 ;  /* 0xff80000000147802 */ /* 0x000fe20000000f00 */
[----:B------:R-:W-:Y:S01]  /*19d20*/  IMAD.MOV.U32 R9, RZ, RZ, 0x40000040 ;  /* 0x40000040ff097424 */ /* 0x000fe200078e00ff */
[----:B01----:R-:W0:Y:S01]  /*19d30*/  SHFL.BFLY PT, R4, R5, 0x2, 0x1f ;  /* 0x0c401f0005047f89 */ /* 0x003e2200000e0000 */
[----:B------:R-:W-:-:S08]  /*19d40*/  IMAD.MOV.U32 R21, RZ, RZ, -0x800000 ;  /* 0xff800000ff157424 */ /* 0x000fd000078e00ff */
[----:B------:R-:W-:Y:S01]  /*19d50*/  HGMMA.64x128x16.F32 R88, R180, gdesc[UR4].tnspB, R88, gsb0 ;  /* 0x41e00004b4587df0 */ /* 0x000fe20008000858 */
[----:B------:R-:W-:Y:S02]  /*19d60*/  R2UR UR6, R12 ;  /* 0x000000000c0672ca */ /* 0x000fe400000e0000 */
[----:B------:R-:W-:Y:S01]  /*19d70*/  R2UR UR7, R13 ;  /* 0x000000000d0772ca */ /* 0x000fe200000e0000 */
[----:B------:R-:W-:Y:S01]  /*19d80*/  IMAD.MOV.U32 R13, RZ, RZ, 0x40000040 ;  /* 0x40000040ff0d7424 */ /* 0x000fe200078e00ff */
[----:B------:R-:W-:Y:S01]  /*19d90*/  IADD3 R12, R8, 0x100, RZ ;  /* 0x00000100080c7810 */ /* 0x000fe20007ffe0ff */
[----:B--2---:R-:W-:Y:S01]  /*19da0*/  FADD.FTZ R7, R7, R6 ;  /* 0x0000000607077221 */ /* 0x004fe20000010000 */
[----:B------:R-:W-:Y:S01]  /*19db0*/  IMAD.U32 R6, RZ, RZ, UR52 ;  /* 0x00000034ff067e24 */ /* 0x000fe2000f8e00ff */
        /* <DEDUP_REMOVED lines=37> */
[----:B------:R-:W-:Y:S01]  /*1a010*/  R2UR UR6, R8 ;  /* 0x00000000080672ca */ /* 0x000fe200000e0000 */
[----:B0-----:R-:W-:Y:S01]  /*1a020*/  FADD.FTZ R8, R4, R5 ;  /* 0x0000000504087221 */ /* 0x001fe20000010000 */
[----:B------:R-:W-:Y:S01]  /*1a030*/  R2UR UR7, R9 ;  /* 0x00000000090772ca */ /* 0x000fe200000e0000 */
[----:B------:R-:W0:Y:S04]  /*1a040*/  SHFL.BFLY PT, R4, R7, 0x1, 0x1f ;  /* 0x0c201f0007047f89 */ /* 0x000e2800000e0000 */
[----:B------:R-:W1:Y:S01]  /*1a050*/  SHFL.BFLY PT, R9, R8, 0x1, 0x1f ;  /* 0x0c201f0008097f89 */ /* 0x000e6200000e0000 */
[----:B0-----:R-:W-:Y:S01]  /*1a060*/  FADD.FTZ R12, R7, R4 ;  /* 0x00000004070c7221 */ /* 0x001fe20000010000 */
[----:B------:R-:W-:Y:S01]  /*1a070*/  CS2R R4, SRZ ;  /* 0x0000000000047805 */ /* 0x000fe2000001ff00 */
[----:B-1----:R-:W-:-:S03]  /*1a080*/  FADD.FTZ R13, R8, R9 ;  /* 0x00000009080d7221 */ /* 0x002fc60000010000 */
[----:B------:R-:W-:Y:S01]  /*1a090*/  FSETP.NE.FTZ.AND P1, PT, R12, RZ, PT ;  /* 0x000000ff0c00720b */ /* 0x000fe20003f35000 */
[----:B------:R-:W-:Y:S01]  /*1a0a0*/  IMAD.U32 R8, RZ, RZ, UR52 ;  /* 0x00000034ff087e24 */ /* 0x000fe2000f8e00ff */
[----:B------:R-:W-:-:S11]  /*1a0b0*/  FSETP.NE.FTZ.AND P2, PT, R13, RZ, PT ;  /* 0x000000ff0d00720b */ /* 0x000fd60003f55000 */
[----:B------:R-:W0:Y:S01]  /*1a0c0*/  @P1 MUFU.LG2 R9, R12 ;  /* 0x0000000c00091308 */ /* 0x000e220000000c00 */
[----:B------:R-:W-:Y:S01]  /*1a0d0*/  @P1 FMUL.FTZ R6, R6, 0.69314718246459960938 ;  /* 0x3f31721806061820 */ /* 0x000fe20000410000 */
        /* <DEDUP_REMOVED lines=10> */
[----:B------:R-:W-:Y:S03]  /*1a180*/  HGMMA.64x128x16.F32 R88, R152, gdesc[UR4].tnspB, R88, gsb0 ;  /* 0x41e0000498587df0 */ /* 0x000fe60008000858 */
[----:B------:R-:W-:Y:S02]  /*1a190*/  WARPGROUP.DEPBAR.LE gsb0, 0x0 ;  /* 0x00008000000079c5 */ /* 0x000fe40000010000 */
[----:B--23--:R-:W-:Y:S05]  /*1a1a0*/  @!P0 BRA `(.L_x_8450) ;  /* 0x0000000000048947 */ /* 0x00cfea0003800000 */
[----:B------:R-:W-:Y:S01]  /*1a1b0*/  BPT.TRAP 0x1 ;  /* 0x000000040000795c */ /* 0x000fe20000300000 */
.L_x_8450:
[----:B------:R-:W-:Y:S02]  /*1a1c0*/  VIADD R0, R11, 0x28860 ;  /* 0x000288600b007836 */ /* 0x000fe40000000000 */
[-C--:B------:R-:W-:Y:S01]  /*1a1d0*/  FMUL.FTZ R88, R88, R4.reuse ;  /* 0x0000000458587220 */ /* 0x080fe20000410000 */
[----:B------:R-:W-:Y:S02]  /*1a1e0*/  IMAD.U32 R7, RZ, RZ, UR38 ;  /* 0x00000026ff077e24 */ /* 0x000fe4000f8e00ff */
        /* <DEDUP_REMOVED lines=16> */
[----:B-1----:R-:W-:Y:S01]  /*1a2f0*/  SEL R0, RZ, 0x1, P1 ;  /* 0x00000001ff007807 */ /* 0x002fe20000800000 */
        /* <DEDUP_REMOVED lines=52> */
[----:B------:R-:W-:Y:S01]  /*1a640*/  LOP3.LUT R187, R187, R0, RZ, 0x3c, !PT ;  /* 0x00000000bbbb7212 */ /* 0x000fe200078e3cff */
[----:B------:R-:W-:Y:S01]  /*1a650*/  UIADD3 UR37, UR37, 0x1, URZ ;  /* 0x0000000125257890 */ /* 0x000fe2000fffe03f */
[----:B------:R-:W-:-:S11]  /*1a660*/  SEL R184, R184, RZ, P1 ;  /* 0x000000ffb8b87207 */ /* 0x000fd60000800000 */
.L_x_8316:
[----:B------:R-:W-:Y:S05]  /*1a670*/  WARPSYNC.ALL ;  /* 0x0000000000007948 */ /* 0x000fea0003800000 */
[----:B------:R-:W0:Y:S08]  /*1a680*/  S2UR UR38, SR_CgaCtaId ;  /* 0x00000000002679c3 */ /* 0x000e300000008800 */
[----:B------:R-:W-:Y:S06]  /*1a690*/  BAR.SYNC.DEFER_BLOCKING 0x5, 0x180 ;  /* 0x0146000000007b1d */ /* 0x000fec0000010000 */
[----:B------:R-:W-:Y:S01]  /*1a6a0*/  UMOV UR4, 0x400 ;  /* 0x0000040000047882 */ /* 0x000fe20000000000 */
[----:B------:R-:W-:Y:S01]  /*1a6b0*/  BSSY B0, `(.L_x_8451) ;  /* 0x00001fc000007945 */ /* 0x000fe20003800000 */
[----:B0-----:R-:W-:-:S06]  /*1a6c0*/  ULEA UR4, UR38, UR4, 0x18 ;  /* 0x0000000426047291 */ /* 0x001fcc000f8ec03f */
[----:B------:R-:W-:-:S05]  /*1a6d0*/  IMAD.U32 R18, RZ, RZ, UR4 ;  /* 0x00000004ff127e24 */ /* 0x000fca000f8e00ff */
[----:B------:R0:W3:Y:S01]  /*1a6e0*/  LDS.128 R40, [R18+0x288d0] ;  /* 0x0288d00012287984 */ /* 0x0000e20000000c00 */
[----:B------:R-:W-:Y:S06]  /*1a6f0*/  BAR.ARV 0x4, 0x180 ;  /* 0x0106000000007b1d */ /* 0x000fec0000002000 */
[----:B------:R-:W-:Y:S05]  /*1a700*/  @P0 BRA `(.L_x_8452) ;  /* 0x0000001400080947 */ /* 0x000fea0003800000 */
[----:B------:R-:W4:Y:S01]  /*1a710*/  S2R R5, SR_SWINHI ;  /* 0x0000000000057919 */ /* 0x000f220000002f00 */
[----:B------:R-:W-:Y:S05]  /*1a720*/  WARPSYNC.ALL ;  /* 0x0000000000007948 */ /* 0x000fea0003800000 */
[----:B------:R-:W-:Y:S01]  /*1a730*/  BAR.SYNC.DEFER_BLOCKING 0x1, 0x100 ;  /* 0x0044000000007b1d */ /* 0x000fe20000010000 */
[----:B------:R-:W-:Y:S01]  /*1a740*/  F2FP.F16.F32.PACK_AB R6, R93, R6 ;  /* 0x000000065d06723e */ /* 0x000fe200000000ff */
[----:B------:R-:W-:Y:S01]  /*1a750*/  IMAD.MOV.U32 R48, RZ, RZ, RZ ;  /* 0x000000ffff307224 */ /* 0x000fe200078e00ff */
        /* <DEDUP_REMOVED lines=8> */
[----:B------:R-:W-:Y:S02]  /*1a7e0*/  MOV R36, R18 ;  /* 0x0000001200247202 */ /* 0x000fe40000000f00 */
[----:B----4-:R-:W-:-:S03]  /*1a7f0*/  MOV R37, R5 ;  /* 0x0000000500257202 */ /* 0x010fc60000000f00 */
[----:B------:R-:W-:-:S03]  /*1a800*/  IMAD.WIDE R4, R220, 0x2, R36 ;  /* 0x00000002dc047825 */ /* 0x000fc600078e0224 */
[C---:B------:R-:W-:Y:S02]  /*1a810*/  IADD3 R39, P5, R4.reuse, 0x20, RZ ;  /* 0x0000002004277810 */ /* 0x040fe40007fbe0ff */
[C---:B------:R-:W-:Y:S02]  /*1a820*/  IADD3 R45, P0, R4.reuse, 0x40, RZ ;  /* 0x00000040042d7810 */ /* 0x040fe40007f1e0ff */
[----:B------:R-:W-:Y:S01]  /*1a830*/  LOP3.LUT R0, R39, 0x380, RZ, 0xc0, !PT ;  /* 0x0000038027007812 */ /* 0x000fe200078ec0ff */
[----:B------:R-:W-:Y:S01]  /*1a840*/  IMAD.X R9, RZ, RZ, R5, P5 ;  /* 0x000000ffff097224 */ /* 0x000fe200028e0605 */
[----:B------:R-:W-:Y:S02]  /*1a850*/  LOP3.LUT R29, R4, 0x380, RZ, 0xc0, !PT ;  /* 0x00000380041d7812 */ /* 0x000fe400078ec0ff */
[----:B------:R-:W-:Y:S02]  /*1a860*/  IADD3.X R11, RZ, R5, RZ, P0, !PT ;  /* 0x00000005ff0b7210 */ /* 0x000fe400007fe4ff */
[----:B------:R-:W-:-:S02]  /*1a870*/  ISETP.NE.U32.AND P0, PT, RZ, UR4, PT ;  /* 0x00000004ff007c0c */ /* 0x000fc4000bf05070 */
[----:B------:R-:W-:Y:S02]  /*1a880*/  IADD3 R49, P2, R4, 0x4000, RZ ;  /* 0x0000400004317810 */ /* 0x000fe40007f5e0ff */
[----:B------:R-:W-:Y:S02]  /*1a890*/  SHF.R.U64 R0, R0, 0x3, RZ ;  /* 0x0000000300007819 */ /* 0x000fe400000012ff */
[C---:B-1----:R-:W-:Y:S01]  /*1a8a0*/  IADD3 R47, P1, R4.reuse, 0x60, RZ ;  /* 0x00000060042f7810 */ /* 0x042fe20007f3e0ff */
[--C-:B------:R-:W-:Y:S01]  /*1a8b0*/  IMAD.X R15, RZ, RZ, R5.reuse, P2 ;  /* 0x000000ffff0f7224 */ /* 0x100fe200010e0605 */
[----:B------:R-:W-:Y:S02]  /*1a8c0*/  SHF.R.U64 R29, R29, 0x3, RZ ;  /* 0x000000031d1d7819 */ /* 0x000fe400000012ff */
[C---:B------:R-:W-:Y:S01]  /*1a8d0*/  IADD3 R51, P3, R4.reuse, 0x4020, RZ ;  /* 0x0000402004337810 */ /* 0x040fe20007f7e0ff */
[----:B--2---:R-:W-:Y:S01]  /*1a8e0*/  IMAD.X R13, RZ, RZ, R5, P1 ;  /* 0x000000ffff0d7224 */ /* 0x004fe200008e0605 */
[----:B------:R-:W-:-:S02]  /*1a8f0*/  IADD3 R53, P4, R4, 0x4040, RZ ;  /* 0x0000404004357810 */ /* 0x000fc40007f9e0ff */
[----:B------:R-:W-:Y:S01]  /*1a900*/  LOP3.LUT R10, R45, 0x380, RZ, 0xc0, !PT ;  /* 0x000003802d0a7812 */ /* 0x000fe200078ec0ff */
[--C-:B------:R-:W-:Y:S01]  /*1a910*/  IMAD.X R25, RZ, RZ, R5.reuse, P3 ;  /* 0x000000ffff197224 */ /* 0x100fe200018e0605 */
[----:B------:R-:W-:Y:S01]  /*1a920*/  IADD3 R55, P5, R4, 0x4060, RZ ;  /* 0x0000406004377810 */ /* 0x000fe20007fbe0ff */
[--C-:B------:R-:W-:Y:S01]  /*1a930*/  IMAD.X R27, RZ, RZ, R5.reuse, P4 ;  /* 0x000000ffff1b7224 */ /* 0x100fe200020e0605 */
[----:B------:R-:W-:Y:S01]  /*1a940*/  ISETP.NE.AND.EX P0, PT, RZ, UR5, PT, P0 ;  /* 0x00000005ff007c0c */ /* 0x000fe2000bf05300 */
[----:B------:R-:W-:Y:S01]  /*1a950*/  ULDC.64 UR4, c[0x0][0xc08] ;  /* 0x0003020000047ab9 */ /* 0x000fe20000000a00 */
[----:B------:R-:W-:Y:S02]  /*1a960*/  LOP3.LUT R8, R0, R39, RZ, 0x3c, !PT ;  /* 0x0000002700087212 */ /* 0x000fe400078e3cff */
[----:B------:R-:W-:Y:S02]  /*1a970*/  LOP3.LUT R12, R47, 0x380, RZ, 0xc0, !PT ;  /* 0x000003802f0c7812 */ /* 0x000fe400078ec0ff */
[----:B------:R-:W-:Y:S01]  /*1a980*/  LOP3.LUT R4, R29, R4, RZ, 0x3c, !PT ;  /* 0x000000041d047212 */ /* 0x000fe200078e3cff */
[----:B------:R-:W-:Y:S01]  /*1a990*/  IMAD.X R29, RZ, RZ, R5, P5 ;  /* 0x000000ffff1d7224 */ /* 0x000fe200028e0605 */
[----:B------:R-:W-:-:S02]  /*1a9a0*/  LOP3.LUT R0, R49, 0x380, RZ, 0xc0, !PT ;  /* 0x0000038031007812 */ /* 0x000fc400078ec0ff */
[----:B------:R-:W-:Y:S02]  /*1a9b0*/  SHF.R.U64 R10, R10, 0x3, RZ ;  /* 0x000000030a0a7819 */ /* 0x000fe400000012ff */
[----:B-----5:R-:W-:Y:S02]  /*1a9c0*/  LOP3.LUT R24, R51, 0x380, RZ, 0xc0, !PT ;  /* 0x0000038033187812 */ /* 0x020fe400078ec0ff */
[----:B------:R-:W-:Y:S02]  /*1a9d0*/  LOP3.LUT R26, R53, 0x380, RZ, 0xc0, !PT ;  /* 0x00000380351a7812 */ /* 0x000fe400078ec0ff */
[----:B------:R-:W-:Y:S02]  /*1a9e0*/  ISETP.NE.U32.AND P2, PT, RZ, UR4, PT ;  /* 0x00000004ff007c0c */ /* 0x000fe4000bf45070 */
[----:B------:R-:W-:Y:S02]  /*1a9f0*/  LOP3.LUT R28, R55, 0x380, RZ, 0xc0, !PT ;  /* 0x00000380371c7812 */ /* 0x000fe400078ec0ff */
[----:B------:R-:W-:-:S02]  /*1aa00*/  SHF.R.U64 R12, R12, 0x3, RZ ;  /* 0x000000030c0c7819 */ /* 0x000fc400000012ff */
[----:B------:R-:W-:Y:S02]  /*1aa10*/  SHF.R.U64 R0, R0, 0x3, RZ ;  /* 0x0000000300007819 */ /* 0x000fe400000012ff */
[----:B------:R-:W-:Y:S02]  /*1aa20*/  MOV R38, R4 ;  /* 0x0000000400267202 */ /* 0x000fe40000000f00 */
[----:B------:R-:W-:Y:S02]  /*1aa30*/  LOP3.LUT R10, R10, R45, RZ, 0x3c, !PT ;  /* 0x0000002d0a0a7212 */ /* 0x000fe400078e3cff */
[----:B------:R-:W-:Y:S02]  /*1aa40*/  SHF.R.U64 R24, R24, 0x3, RZ ;  /* 0x0000000318187819 */ /* 0x000fe400000012ff */
[----:B------:R-:W-:Y:S02]  /*1aa50*/  SHF.R.U64 R26, R26, 0x3, RZ ;  /* 0x000000031a1a7819 */ /* 0x000fe400000012ff */
[----:B------:R-:W-:-:S02]  /*1aa60*/  F2FP.F16.F32.PACK_AB R4, R3, R88 ;  /* 0x000000580304723e */ /* 0x000fc400000000ff */
[----:B------:R-:W-:Y:S02]  /*1aa70*/  F2FP.F16.F32.PACK_AB R5, R91, R90 ;  /* 0x0000005a5b05723e */ /* 0x000fe400000000ff */
[----:B------:R-:W-:Y:S02]  /*1aa80*/  ISETP.NE.AND.EX P2, PT, RZ, UR5, PT, P2 ;  /* 0x00000005ff007c0c */ /* 0x000fe4000bf45320 */
[----:B------:R-:W-:Y:S01]  /*1aa90*/  SHF.R.U64 R28, R28, 0x3, RZ ;  /* 0x000000031c1c7819 */ /* 0x000fe200000012ff */
[----:B------:R1:W-:Y:S01]  /*1aaa0*/  STSM.16.M88.4 [R38], R4 ;  /* 0x0000000426007844 */ /* 0x0003e20000000200 */
[----:B------:R-:W-:Y:S02]  /*1aab0*/  LOP3.LUT R12, R12, R47, RZ, 0x3c, !PT ;  /* 0x0000002f0c0c7212 */ /* 0x000fe400078e3cff */
[----:B------:R-:W-:Y:S02]  /*1aac0*/  LOP3.LUT R14, R0, R49, RZ, 0x3c, !PT ;  /* 0x00000031000e7212 */ /* 0x000fe400078e3cff */
[----:B------:R-:W-:-:S02]  /*1aad0*/  LOP3.LUT R24, R24, R51, RZ, 0x3c, !PT ;  /* 0x0000003318187212 */ /* 0x000fc400078e3cff */
[----:B------:R-:W-:Y:S02]  /*1aae0*/  LOP3.LUT R26, R26, R53, RZ, 0x3c, !PT ;  /* 0x000000351a1a7212 */ /* 0x000fe400078e3cff */
[----:B------:R-:W-:Y:S02]  /*1aaf0*/  MOV R47, R8 ;  /* 0x00000008002f7202 */ /* 0x000fe40000000f00 */
[----:B------:R-:W-:Y:S02]  /*1ab00*/  MOV R46, R10 ;  /* 0x0000000a002e7202 */ /* 0x000fe40000000f00 */
[----:B------:R-:W-:Y:S02]  /*1ab10*/  LOP3.LUT R28, R28, R55, RZ, 0x3c, !PT ;  /* 0x000000371c1c7212 */ /* 0x000fe400078e3cff */
[----:B------:R-:W-:Y:S01]  /*1ab20*/  F2FP.F16.F32.PACK_AB R8, R97, R96 ;  /* 0x000000606108723e */ /* 0x000fe200000000ff */
[----:B-1----:R-:W1:Y:S01]  /*1ab30*/  LDC.64 R38, c[0x0][0xc00] ;  /* 0x00030000ff267b82 */ /* 0x002e620000000a00 */
[----:B------:R-:W-:-:S02]  /*1ab40*/  F2FP.F16.F32.PACK_AB R9, R99, R98 ;  /* 0x000000626309723e */ /* 0x000fc400000000ff */
[----:B------:R-:W-:Y:S02]  /*1ab50*/  F2FP.F16.F32.PACK_AB R10, R101, R100 ;  /* 0x00000064650a723e */ /* 0x000fe400000000ff */
[----:B------:R-:W-:Y:S02]  /*1ab60*/  F2FP.F16.F32.PACK_AB R11, R103, R102 ;  /* 0x00000066670b723e */ /* 0x000fe400000000ff */
[----:B------:R-:W-:Y:S01]  /*1ab70*/  F2FP.F16.F32.PACK_AB R4, R105, R104 ;  /* 0x000000686904723e */ /* 0x000fe200000000ff */
[----:B------:R-:W-:Y:S01]  /*1ab80*/  ULDC UR4, c[0x0][0xa88] ;  /* 0x0002a20000047ab9 */ /* 0x000fe20000000800 */
[----:B------:R-:W-:Y:S01]  /*1ab90*/  F2FP.F16.F32.PACK_AB R5, R107, R106 ;  /* 0x0000006a6b05723e */ /* 0x000fe200000000ff */
[----:B------:R2:W-:Y:S01]  /*1aba0*/  STSM.16.M88.4 [R47], R8 ;  /* 0x000000082f007844 */ /* 0x0005e20000000200 */
[----:B------:R-:W-:Y:S01]  /*1abb0*/  F2FP.F16.F32.PACK_AB R6, R109, R108 ;  /* 0x0000006c6d06723e */ /* 0x000fe200000000ff */
[----:B------:R-:W4:Y:S01]  /*1abc0*/  LDC R55, c[0x0][0xbe8] ;  /* 0x0002fa00ff377b82 */ /* 0x000f220000000800 */
[----:B------:R-:W-:-:S02]  /*1abd0*/  F2FP.F16.F32.PACK_AB R7, R111, R110 ;  /* 0x0000006e6f07723e */ /* 0x000fc400000000ff */
[----:B------:R-:W-:Y:S02]  /*1abe0*/  MOV R45, R12 ;  /* 0x0000000c002d7202 */ /* 0x000fe40000000f00 */
[----:B------:R-:W-:Y:S01]  /*1abf0*/  MOV R44, R14 ;  /* 0x0000000e002c7202 */ /* 0x000fe20000000f00 */
[----:B------:R0:W-:Y:S01]  /*1ac00*/  STSM.16.M88.4 [R46], R4 ;  /* 0x000000042e007844 */ /* 0x0001e20000000200 */
[----:B---3--:R-:W-:Y:S02]  /*1ac10*/  MOV R40, R24 ;  /* 0x0000001800287202 */ /* 0x008fe40000000f00 */
[----:B------:R-:W-:Y:S02]  /*1ac20*/  MOV R3, R26 ;  /* 0x0000001a00037202 */ /* 0x000fe40000000f00 */
[----:B------:R-:W-:Y:S01]  /*1ac30*/  F2FP.F16.F32.PACK_AB R12, R113, R112 ;  /* 0x00000070710c723e */ /* 0x000fe200000000ff */
[----:B-1----:R-:W-:Y:S01]  /*1ac40*/  IMAD.WIDE R38, R209, 0x4, R38 ;  /* 0x00000004d1267825 */ /* 0x002fe200078e0226 */
[----:B------:R-:W-:Y:S01]  /*1ac50*/  F2FP.F16.F32.PACK_AB R13, R115, R114 ;  /* 0x00000072730d723e */ /* 0x000fe200000000ff */
[----:B--2---:R-:W1:Y:S01]  /*1ac60*/  @P2 LDC.64 R8, c[0x0][0xc08] ;  /* 0x00030200ff082b82 */ /* 0x004e620000000a00 */
[----:B------:R-:W-:-:S02]  /*1ac70*/  F2FP.F16.F32.PACK_AB R14, R117, R116 ;  /* 0x00000074750e723e */ /* 0x000fc400000000ff */
[----:B------:R-:W-:Y:S02]  /*1ac80*/  F2FP.F16.F32.PACK_AB R15, R119, R118 ;  /* 0x00000076770f723e */ /* 0x000fe400000000ff */
[----:B------:R-:W-:Y:S02]  /*1ac90*/  MOV R0, R28 ;  /* 0x0000001c00007202 */ /* 0x000fe40000000f00 */
[----:B------:R-:W-:Y:S01]  /*1aca0*/  F2FP.F16.F32.PACK_AB R24, R121, R120 ;  /* 0x000000787918723e */ /* 0x000fe200000000ff */
[----:B------:R-:W-:Y:S01]  /*1acb0*/  STSM.16.M88.4 [R45], R12 ;  /* 0x0000000c2d007844 */ /* 0x000fe20000000200 */
[----:B------:R-:W-:Y:S02]  /*1acc0*/  F2FP.F16.F32.PACK_AB R25, R123, R122 ;  /* 0x0000007a7b19723e */ /* 0x000fe400000000ff */
[----:B------:R-:W-:Y:S02]  /*1acd0*/  F2FP.F16.F32.PACK_AB R26, R125, R124 ;  /* 0x0000007c7d1a723e */ /* 0x000fe400000000ff */
[----:B------:R-:W-:-:S02]  /*1ace0*/  F2FP.F16.F32.PACK_AB R27, R127, R126 ;  /* 0x0000007e7f1b723e */ /* 0x000fc400000000ff */
[----:B------:R-:W-:Y:S02]  /*1acf0*/  F2FP.F16.F32.PACK_AB R28, R129, R128 ;  /* 0x00000080811c723e */ /* 0x000fe400000000ff */
[----:B------:R-:W-:Y:S01]  /*1ad00*/  F2FP.F16.F32.PACK_AB R29, R131, R130 ;  /* 0x00000082831d723e */ /* 0x000fe200000000ff */
[----:B------:R-:W-:Y:S01]  /*1ad10*/  STSM.16.M88.4 [R44], R24 ;  /* 0x000000182c007844 */ /* 0x000fe20000000200 */
[----:B0-----:R-:W-:Y:S02]  /*1ad20*/  F2FP.F16.F32.PACK_AB R4, R145, R144 ;  /* 0x000000909104723e */ /* 0x001fe400000000ff */
[----:B------:R-:W-:Y:S01]  /*1ad30*/  F2FP.F16.F32.PACK_AB R5, R147, R146 ;  /* 0x000000929305723e */ /* 0x000fe200000000ff */
[----:B------:R-:W-:Y:S01]  /*1ad40*/  STSM.16.M88.4 [R40], R28 ;  /* 0x0000001c28007844 */ /* 0x000fe20000000200 */
[----:B------:R-:W-:Y:S02]  /*1ad50*/  F2FP.F16.F32.PACK_AB R6, R149, R148 ;  /* 0x000000949506723e */ /* 0x000fe400000000ff */
[----:B------:R-:W-:Y:S01]  /*1ad60*/  F2FP.F16.F32.PACK_AB R7, R151, R150 ;  /* 0x000000969707723e */ /* 0x000fe200000000ff */
[----:B------:R-:W-:Y:S04]  /*1ad70*/  STSM.16.M88.4 [R3], R32 ;  /* 0x0000002003007844 */ /* 0x000fe80000000200 */
[----:B------:R0:W-:Y:S01]  /*1ad80*/  STSM.16.M88.4 [R0], R4 ;  /* 0x0000000400007844 */ /* 0x0001e20000000200 */
[----:B------:R-:W-:Y:S01]  /*1ad90*/  BAR.SYNC.DEFER_BLOCKING 0x1, 0x100 ;  /* 0x0044000000007b1d */ /* 0x000fe20000010000 */
[----:B0-----:R-:W-:Y:S01]  /*1ada0*/  MOV R0, UR4 ;  /* 0x0000000400007c02 */ /* 0x001fe20008000f00 */
[----:B-1----:R-:W-:-:S04]  /*1adb0*/  @P2 IMAD.WIDE R4, R209, 0x4, R8 ;  /* 0x00000004d1042825 */ /* 0x002fc800078e0208 */
[----:B------:R0:W5:Y:S01]  /*1adc0*/  @P0 LDG.E R48, desc[UR54][R38.64] ;  /* 0x0000003626300981 */ /* 0x000162000c1e1900 */
[----:B----4-:R-:W-:Y:S01]  /*1add0*/  ISETP.NE.AND P1, PT, R55, 0x1, PT ;  /* 0x000000013700780c */ /* 0x010fe20003f25270 */
[----:B------:R-:W-:Y:S02]  /*1ade0*/  IMAD.IADD R13, R195, 0x1, R193 ;  /* 0x00000001c30d7824 */ /* 0x000fe400078e02c1 */
[----:B------:R0:W5:Y:S10]  /*1adf0*/  @P2 LDG.E R0, desc[UR54][R4.64] ;  /* 0x0000003604002981 */ /* 0x000174000c1e1900 */
[----:B------:R-:W1:Y:S08]  /*1ae00*/  @P1 LDC R10, c[0x0][0xbec] ;  /* 0x0002fb00ff0a1b82 */ /* 0x000e700000000800 */
[----:B------:R-:W2:Y:S01]  /*1ae10*/  @P1 LDC R11, c[0x0][0xbf0] ;  /* 0x0002fc00ff0b1b82 */ /* 0x000ea20000000800 */
[----:B0-----:R-:W-:Y:S05]  /*1ae20*/  @P2 BRA `(.L_x_8453) ;  /* 0x0000000000102947 */ /* 0x001fea0003800000 */
[----:B------:R-:W-:Y:S05]  /*1ae30*/  @!P0 BRA `(.L_x_8453) ;  /* 0x00000000000c8947 */ /* 0x000fea0003800000 */
[----:B------:R-:W3:Y:S04]  /*1ae40*/  LDG.E R3, desc[UR54][R38.64] ;  /* 0x0000003626037981 */ /* 0x000ee8000c1e1900 */
[----:B-----5:R-:W3:Y:S02]  /*1ae50*/  LDG.E R0, desc[UR54][R38.64+0x4] ;  /* 0x0000043626007981 */ /* 0x020ee4000c1e1900 */
[----:B---3--:R-:W-:-:S07]  /*1ae60*/  IMAD.IADD R0, R0, 0x1, -R3 ;  /* 0x0000000100007824 */ /* 0x008fce00078e0a03 */
.L_x_8453:
[----:B------:R-:W-:Y:S01]  /*1ae70*/  SHF.R.S32.HI R54, RZ, 0x1f, R208 ;  /* 0x0000001fff367819 */ /* 0x000fe200000114d0 */
[----:B-1----:R-:W-:Y:S01]  /*1ae80*/  @P1 IMAD.HI.U32 R4, R13, R10, RZ ;  /* 0x0000000a0d041227 */ /* 0x002fe200078e00ff */
[----:B------:R-:W-:Y:S01]  /*1ae90*/  ULDC.64 UR4, c[0x0][0xb90] ;  /* 0x0002e40000047ab9 */ /* 0x000fe20000000a00 */
[----:B-----5:R-:W-:Y:S02]  /*1aea0*/  SHF.R.S32.HI R49, RZ, 0x1f, R48 ;  /* 0x0000001fff317819 */ /* 0x020fe40000011430 */
[----:B------:R-:W-:Y:S01]  /*1aeb0*/  IMAD R7, R54, UR4, RZ ;  /* 0x0000000436077c24 */ /* 0x000fe2000f8e02ff */
[----:B------:R-:W-:Y:S01]  /*1aec0*/  SHF.R.S32.HI R6, RZ, 0x1f, R209 ;  /* 0x0000001fff067819 */ /* 0x000fe200000114d1 */
[----:B------:R-:W-:Y:S01]  /*1aed0*/  IMAD.MOV.U32 R3, RZ, RZ, R13 ;  /* 0x000000ffff037224 */ /* 0x000fe200078e000d */
[----:B--2---:R-:W-:Y:S01]  /*1aee0*/  @P1 SHF.R.U32.HI R3, RZ, R11, R4 ;  /* 0x0000000bff031219 */ /* 0x004fe20000011604 */
[----:B------:R-:W-:Y:S01]  /*1aef0*/  IMAD.WIDE.U32 R4, R208, UR4, R48 ;  /* 0x00000004d0047c25 */ /* 0x000fe2000f8e0030 */
[----:B------:R-:W-:-:S02]  /*1af00*/  SEL R40, R6, RZ, !P0 ;  /* 0x000000ff06287207 */ /* 0x000fc40004000000 */
[----:B------:R-:W-:Y:S01]  /*1af10*/  SEL R57, R209, RZ, !P0 ;  /* 0x000000ffd1397207 */ /* 0x000fe20004000000 */
[----:B------:R-:W-:Y:S01]  /*1af20*/  IMAD R7, R208, UR5, R7 ;  /* 0x00000005d0077c24 */ /* 0x000fe2000f8e0207 */
[----:B------:R-:W-:Y:S01]  /*1af30*/  ULDC.64 UR4, c[0x0][0xb98] ;  /* 0x0002e60000047ab9 */ /* 0x000fe20000000a00 */
[----:B------:R-:W-:Y:S02]  /*1af40*/  IMAD.MOV R8, RZ, RZ, -R3 ;  /* 0x000000ffff087224 */ /* 0x000fe400078e0a03 */
[----:B------:R-:W-:Y:S02]  /*1af50*/  IMAD.IADD R5, R5, 0x1, R7 ;  /* 0x0000000105057824 */ /* 0x000fe400078e0207 */
[----:B------:R-:W-:Y:S02]  /*1af60*/  IMAD.IADD R9, R16, 0x1, R222 ;  /* 0x0000000110097824 */ /* 0x000fe400078e02de */
[----:B------:R-:W-:Y:S02]  /*1af70*/  IMAD R7, R55, R8, R13 ;  /* 0x0000000837077224 */ /* 0x000fe400078e020d */
[----:B------:R-:W-:-:S02]  /*1af80*/  IMAD R6, R40, UR4, RZ ;  /* 0x0000000428067c24 */ /* 0x000fc4000f8e02ff */
[----:B------:R-:W-:-:S04]  /*1af90*/  IMAD.WIDE.U32 R4, R57, UR4, R4 ;  /* 0x0000000439047c25 */ /* 0x000fc8000f8e0004 */
[----:B------:R-:W-:Y:S01]  /*1afa0*/  IMAD.WIDE R36, R9, 0x2, R36 ;  /* 0x0000000209247825 */ /* 0x000fe200078e0224 */
[----:B------:R-:W-:Y:S02]  /*1afb0*/  SHF.R.S32.HI R9, RZ, 0x1f, R3 ;  /* 0x0000001fff097819 */ /* 0x000fe40000011403 */
[----:B------:R-:W-:Y:S01]  /*1afc0*/  IADD3 R4, P2, R3, R4, RZ ;  /* 0x0000000403047210 */ /* 0x000fe20007f5e0ff */
[----:B------:R-:W-:Y:S01]  /*1afd0*/  IMAD R8, R57, UR5, R6 ;  /* 0x0000000539087c24 */ /* 0x000fe2000f8e0206 */
[----:B------:R-:W-:Y:S01]  /*1afe0*/  SHF.R.S32.HI R6, RZ, 0x1f, R7 ;  /* 0x0000001fff067819 */ /* 0x000fe20000011407 */
[----:B------:R-:W-:Y:S01]  /*1aff0*/  ULDC.64 UR4, c[0x0][0xb88] ;  /* 0x0002e20000047ab9 */ /* 0x000fe20000000a00 */
[----:B------:R-:W-:Y:S01]  /*1b000*/  IADD3 R3, P0, R36, 0x1000, RZ ;  /* 0x0000100024037810 */ /* 0x000fe20007f1e0ff */
[----:B------:R-:W-:Y:S01]  /*1b010*/  IMAD.IADD R10, R219, 0x1, R193 ;  /* 0x00000001db0a7824 */ /* 0x000fe200078e02c1 */
[----:B------:R-:W-:Y:S01]  /*1b020*/  IADD3.X R5, R9, R5, R8, P2, !PT ;  /* 0x0000000509057210 */ /* 0x000fe200017fe408 */
[----:B------:R-:W-:Y:S01]  /*1b030*/  IMAD R6, R6, UR4, RZ ;  /* 0x0000000406067c24 */ /* 0x000fe2000f8e02ff */
[----:B------:R-:W-:Y:S01]  /*1b040*/  IADD3 R29, P3, R36, 0x4000, RZ ;  /* 0x00004000241d7810 */ /* 0x000fe20007f7e0ff */
[----:B------:R-:W-:Y:S01]  /*1b050*/  IMAD R59, R0, R55, RZ ;  /* 0x00000037003b7224 */ /* 0x000fe200078e02ff */
[----:B------:R-:W-:Y:S01]  /*1b060*/  LOP3.LUT R8, R3, 0x380, RZ, 0xc0, !PT ;  /* 0x0000038003087812 */ /* 0x000fe200078ec0ff */
[----:B------:R-:W-:Y:S01]  /*1b070*/  IMAD R9, R7, UR5, R6 ;  /* 0x0000000507097c24 */ /* 0x000fe2000f8e0206 */
[----:B------:R-:W-:Y:S01]  /*1b080*/  LOP3.LUT R28, R29, 0x380, RZ, 0xc0, !PT ;  /* 0x000003801d1c7812 */ /* 0x000fe200078ec0ff */
[----:B------:R-:W-:Y:S01]  /*1b090*/  IMAD.WIDE.U32 R4, R7, UR4, R4 ;  /* 0x0000000407047c25 */ /* 0x000fe2000f8e0004 */
[----:B------:R-:W-:Y:S01]  /*1b0a0*/  ULDC.64 UR4, c[0x0][0xb50] ;  /* 0x0002d40000047ab9 */ /* 0x000fe20000000a00 */
[----:B------:R-:W-:-:S02]  /*1b0b0*/  SHF.R.U64 R8, R8, 0x3, RZ ;  /* 0x0000000308087819 */ /* 0x000fc400000012ff */
[----:B------:R-:W-:Y:S01]  /*1b0c0*/  SHF.R.U64 R28, R28, 0x3, RZ ;  /* 0x000000031c1c7819 */ /* 0x000fe200000012ff */
[----:B------:R-:W-:Y:S01]  /*1b0d0*/  VIADD R0, R10, 0x8 ;  /* 0x000000080a007836 */ /* 0x000fe20000000000 */
[----:B------:R-:W-:Y:S01]  /*1b0e0*/  IADD3 R5, R5, R9, RZ ;  /* 0x0000000905057210 */ /* 0x000fe20007ffe0ff */
[----:B------:R-:W-:Y:S01]  /*1b0f0*/  IMAD.X R9, RZ, RZ, R37, P0 ;  /* 0x000000ffff097224 */ /* 0x000fe200000e0625 */
[C---:B------:R-:W-:Y:S02]  /*1b100*/  LEA R6, P2, R4.reuse, UR4, 0x2 ;  /* 0x0000000404067c11 */ /* 0x040fe4000f8410ff */
[----:B------:R-:W-:Y:S02]  /*1b110*/  LOP3.LUT P0, RZ, R211, 0x3, RZ, 0xc0, !PT ;  /* 0x00000003d3ff7812 */ /* 0x000fe4000780c0ff */
[----:B------:R-:W-:Y:S01]  /*1b120*/  LEA.HI.X R4, R4, UR5, R5, 0x2, P2 ;  /* 0x0000000504047c11 */ /* 0x000fe200090f1405 */
[----:B------:R-:W-:Y:S01]  /*1b130*/  SHFL.IDX PT, R50, R6, RZ, 0x1c1f ;  /* 0x001c1fff06327589 */ /* 0x000fe200000e0000 */
[----:B------:R-:W-:Y:S01]  /*1b140*/  IADD3 R25, P2, R36, 0x3000, RZ ;  /* 0x0000300024197810 */ /* 0x000fe20007f5e0ff */
[----:B------:R-:W-:Y:S01]  /*1b150*/  ULDC.64 UR4, c[0x0][0xaa0] ;  /* 0x0002a80000047ab9 */ /* 0x000fe20000000a00 */
[----:B------:R-:W-:Y:S01]  /*1b160*/  LOP3.LUT R28, R28, R29, RZ, 0x3c, !PT ;  /* 0x0000001d1c1c7212 */ /* 0x000fe200078e3cff */
[----:B------:R-:W0:Y:S01]  /*1b170*/  SHFL.IDX PT, R51, R4, RZ, 0x1c1f ;  /* 0x001c1fff04337589 */ /* 0x000e2200000e0000 */
[----:B------:R-:W-:Y:S01]  /*1b180*/  LOP3.LUT R24, R25, 0x380, RZ, 0xc0, !PT ;  /* 0x0000038019187812 */ /* 0x000fe200078ec0ff */
[----:B------:R-:W-:Y:S01]  /*1b190*/  IMAD.X R29, RZ, RZ, R37, P3 ;  /* 0x000000ffff1d7224 */ /* 0x000fe200018e0625 */
[----:B------:R-:W-:Y:S01]  /*1b1a0*/  LOP3.LUT R8, R8, R3, RZ, 0x3c, !PT ;  /* 0x0000000308087212 */ /* 0x000fe200078e3cff */
[----:B------:R-:W-:Y:S01]  /*1b1b0*/  SHFL.IDX PT, R52, R6, 0x1, 0x1c1f ;  /* 0x003c1f0006347f89 */ /* 0x000fe200000e0000 */
[----:B------:R-:W-:-:S02]  /*1b1c0*/  SHF.R.U64 R24, R24, 0x3, RZ ;  /* 0x0000000318187819 */ /* 0x000fc400000012ff */
[----:B------:R-:W-:Y:S01]  /*1b1d0*/  IADD3 R3, P3, R36, 0x7000, RZ ;  /* 0x0000700024037810 */ /* 0x000fe20007f7e0ff */
[----:B------:R-:W1:Y:S01]  /*1b1e0*/  SHFL.IDX PT, R53, R4, 0x1, 0x1c1f ;  /* 0x003c1f0004357f89 */ /* 0x000e6200000e0000 */
[----:B------:R-:W-:Y:S01]  /*1b1f0*/  LOP3.LUT R24, R24, R25, RZ, 0x3c, !PT ;  /* 0x0000001918187212 */ /* 0x000fe200078e3cff */
[--C-:B------:R-:W-:Y:S01]  /*1b200*/  IMAD.X R25, RZ, RZ, R37.reuse, P2 ;  /* 0x000000ffff197224 */ /* 0x100fe200010e0625 */
[-C--:B------:R-:W-:Y:S01]  /*1b210*/  ISETP.GE.OR P2, PT, R10, R59.reuse, P0 ;  /* 0x0000003b0a00720c */ /* 0x080fe20000746670 */
[----:B------:R-:W-:Y:S01]  /*1b220*/  IMAD.X R45, RZ, RZ, R37, P3 ;  /* 0x000000ffff2d7224 */ /* 0x000fe200018e0625 */
[----:B------:R-:W-:Y:S02]  /*1b230*/  ISETP.GE.OR P0, PT, R0, R59, P0 ;  /* 0x0000003b0000720c */ /* 0x000fe40000706670 */
[----:B------:R-:W-:Y:S02]  /*1b240*/  LOP3.LUT R0, R3, 0x380, RZ, 0xc0, !PT ;  /* 0x0000038003007812 */ /* 0x000fe400078ec0ff */
[----:B------:R-:W-:-:S02]  /*1b250*/  IADD3 R13, P4, R36, 0x2000, RZ ;  /* 0x00002000240d7810 */ /* 0x000fc40007f9e0ff */
[----:B------:R-:W-:Y:S02]  /*1b260*/  SHF.R.U64 R0, R0, 0x3, RZ ;  /* 0x0000000300007819 */ /* 0x000fe400000012ff */
[----:B------:R-:W-:Y:S02]  /*1b270*/  LOP3.LUT R12, R13, 0x380, RZ, 0xc0, !PT ;  /* 0x000003800d0c7812 */ /* 0x000fe400078ec0ff */
[----:B------:R-:W-:Y:S01]  /*1b280*/  LOP3.LUT R44, R0, R3, RZ, 0x3c, !PT ;  /* 0x00000003002c7212 */ /* 0x000fe200078e3cff */
[----:B0-----:R0:W-:Y:S01]  /*1b290*/  @!P2 ST.E desc[UR54][R50.64], R20 ;  /* 0x000000143200a985 */ /* 0x0011e2000c101936 */
[----:B------:R-:W-:Y:S01]  /*1b2a0*/  IMAD R3, R49, UR4, RZ ;  /* 0x0000000431037c24 */ /* 0x000fe2000f8e02ff */
[----:B------:R-:W-:Y:S01]  /*1b2b0*/  SHF.R.U64 R12, R12, 0x3, RZ ;  /* 0x000000030c0c7819 */ /* 0x000fe200000012ff */
[----:B------:R-:W2:Y:S01]  /*1b2c0*/  @P1 LDC R49, c[0x0][0xbf0] ;  /* 0x0002fc00ff311b82 */ /* 0x000ea20000000800 */
[C---:B------:R-:W-:Y:S02]  /*1b2d0*/  IADD3 R33, P5, R36.reuse, 0x5000, RZ ;  /* 0x0000500024217810 */ /* 0x040fe40007fbe0ff */
[----:B------:R-:W-:-:S05]  /*1b2e0*/  LOP3.LUT R5, R36, 0x380, RZ, 0xc0, !PT ;  /* 0x0000038024057812 */ /* 0x000fca00078ec0ff */
[----:B0-----:R-:W0:Y:S01]  /*1b2f0*/  @P1 LDC R51, c[0x0][0xbec] ;  /* 0x0002fb00ff331b82 */ /* 0x001e220000000800 */
[----:B-1----:R1:W-:Y:S01]  /*1b300*/  @!P0 ST.E desc[UR54][R52.64], R21 ;  /* 0x0000001534008985 */ /* 0x0023e2000c101936 */
[----:B------:R-:W-:Y:S01]  /*1b310*/  IMAD R3, R48, UR5, R3 ;  /* 0x0000000530037c24 */ /* 0x000fe2000f8e0203 */
[----:B------:R-:W-:Y:S01]  /*1b320*/  LOP3.LUT R12, R12, R13, RZ, 0x3c, !PT ;  /* 0x0000000d0c0c7212 */ /* 0x000fe200078e3cff */
[----:B------:R-:W-:Y:S01]  /*1b330*/  IMAD.X R13, RZ, RZ, R37, P4 ;  /* 0x000000ffff0d7224 */ /* 0x000fe200020e0625 */
[----:B------:R-:W-:Y:S01]  /*1b340*/  IADD3 R39, P4, R36, 0x6000, RZ ;  /* 0x0000600024277810 */ /* 0x000fe20007f9e0ff */
[----:B------:R-:W5:Y:S01]  /*1b350*/  LD.E.128 R8, desc[UR54][R8.64] ;  /* 0x0000003608087980 */ /* 0x000f62000c101d00 */
[----:B------:R-:W-:Y:S02]  /*1b360*/  LOP3.LUT R32, R33, 0x380, RZ, 0xc0, !PT ;  /* 0x0000038021207812 */ /* 0x000fe400078ec0ff */
[----:B------:R-:W-:Y:S01]  /*1b370*/  LOP3.LUT R38, R39, 0x380, RZ, 0xc0, !PT ;  /* 0x0000038027267812 */ /* 0x000fe200078ec0ff */
[----:B------:R-:W5:Y:S01]  /*1b380*/  LD.E.128 R12, desc[UR54][R12.64] ;  /* 0x000000360c0c7980 */ /* 0x000f62000c101d00 */
[----:B------:R-:W-:Y:S01]  /*1b390*/  SHF.R.U64 R32, R32, 0x3, RZ ;  /* 0x0000000320207819 */ /* 0x000fe200000012ff */
[----:B-1----:R-:W-:Y:S01]  /*1b3a0*/  IMAD.WIDE.U32 R20, R48, UR4, RZ ;  /* 0x0000000430147c25 */ /* 0x002fe2000f8e00ff */
[----:B------:R-:W-:Y:S01]  /*1b3b0*/  ULDC.64 UR4, c[0x0][0xae8] ;  /* 0x0002ba0000047ab9 */ /* 0x000fe20000000a00 */
[----:B------:R-:W-:Y:S01]  /*1b3c0*/  SHF.R.U64 R38, R38, 0x3, RZ ;  /* 0x0000000326267819 */ /* 0x000fe200000012ff */
[----:B------:R-:W5:Y:S01]  /*1b3d0*/  LD.E.128 R24, desc[UR54][R24.64] ;  /* 0x0000003618187980 */ /* 0x000f62000c101d00 */
[----:B------:R-:W-:Y:S01]  /*1b3e0*/  IMAD R48, R207, 0x20, R188 ;  /* 0x00000020cf307824 */ /* 0x000fe200078e02bc */
[----:B------:R-:W-:Y:S01]  /*1b3f0*/  SHF.R.U64 R5, R5, 0x3, RZ ;  /* 0x0000000305057819 */ /* 0x000fe200000012ff */
[----:B------:R-:W-:Y:S01]  /*1b400*/  IMAD.IADD R21, R21, 0x1, R3 ;  /* 0x0000000115157824 */ /* 0x000fe200078e0203 */
[----:B------:R-:W-:Y:S01]  /*1b410*/  LOP3.LUT R32, R32, R33, RZ, 0x3c, !PT ;  /* 0x0000002120207212 */ /* 0x000fe200078e3cff */
[----:B------:R-:W-:Y:S01]  /*1b420*/  IMAD R3, R54, UR4, RZ ;  /* 0x0000000436037c24 */ /* 0x000fe2000f8e02ff */
[----:B------:R-:W-:Y:S01]  /*1b430*/  LOP3.LUT R38, R38, R39, RZ, 0x3c, !PT ;  /* 0x0000002726267212 */ /* 0x000fe200078e3cff */
[----:B------:R-:W-:Y:S01]  /*1b440*/  IMAD.IADD R48, R193, 0x1, R48 ;  /* 0x00000001c1307824 */ /* 0x000fe200078e0230 */
[----:B------:R-:W-:Y:S01]  /*1b450*/  LOP3.LUT R4, R5, R36, RZ, 0x3c, !PT ;  /* 0x0000002405047212 */ /* 0x000fe200078e3cff */
[C---:B------:R-:W-:Y:S01]  /*1b460*/  IMAD R3, R208.reuse, UR5, R3 ;  /* 0x00000005d0037c24 */ /* 0x040fe2000f8e0203 */
[----:B------:R-:W-:Y:S01]  /*1b470*/  IADD3.X R33, RZ, R37, RZ, P5, !PT ;  /* 0x00000025ff217210 */ /* 0x000fe20002ffe4ff */
[----:B------:R-:W-:Y:S01]  /*1b480*/  IMAD.WIDE.U32 R20, R208, UR4, R20 ;  /* 0x00000004d0147c25 */ /* 0x000fe2000f8e0014 */
[----:B------:R-:W-:Y:S01]  /*1b490*/  ULDC.64 UR4, c[0x0][0xaf0] ;  /* 0x0002bc0000047ab9 */ /* 0x000fe20000000a00 */
[----:B------:R-:W5:Y:S02]  /*1b4a0*/  LD.E.128 R28, desc[UR54][R28.64] ;  /* 0x000000361c1c7980 */ /* 0x000f64000c101d00 */
[----:B0-----:R-:W-:Y:S01]  /*1b4b0*/  @P1 IMAD.HI.U32 R0, R48, R51, RZ ;  /* 0x0000003330001227 */ /* 0x001fe200078e00ff */
[----:B------:R-:W-:Y:S01]  /*1b4c0*/  IADD3 R21, R21, R3, RZ ;  /* 0x0000000315157210 */ /* 0x000fe20007ffe0ff */
[----:B------:R-:W5:Y:S02]  /*1b4d0*/  LD.E.128 R32, desc[UR54][R32.64] ;  /* 0x0000003620207980 */ /* 0x000f64000c101d00 */
[----:B------:R-:W-:Y:S01]  /*1b4e0*/  IMAD.MOV.U32 R3, RZ, RZ, R48 ;  /* 0x000000ffff037224 */ /* 0x000fe200078e0030 */
[----:B--2---:R-:W-:Y:S01]  /*1b4f0*/  @P1 SHF.R.U32.HI R3, RZ, R49, R0 ;  /* 0x00000031ff031219 */ /* 0x004fe20000011600 */
[----:B------:R-:W-:Y:S01]  /*1b500*/  IMAD R40, R40, UR4, RZ ;  /* 0x0000000428287c24 */ /* 0x000fe2000f8e02ff */
[----:B------:R-:W5:Y:S01]  /*1b510*/  LD.E.128 R44, desc[UR54][R44.64] ;  /* 0x000000362c2c7980 */ /* 0x000f62000c101d00 */
[----:B------:R-:W-:Y:S01]  /*1b520*/  IMAD.WIDE.U32 R20, R57, UR4, R20 ;  /* 0x0000000439147c25 */ /* 0x000fe2000f8e0014 */
[----:B------:R-:W-:-:S03]  /*1b530*/  SHF.R.S32.HI R0, RZ, 0x1f, R3 ;  /* 0x0000001fff007819 */ /* 0x000fc60000011403 */
[----:B------:R-:W-:Y:S01]  /*1b540*/  IMAD R49, R57, UR5, R40 ;  /* 0x0000000539317c24 */ /* 0x000fe2000f8e0228 */
[----:B------:R-:W-:Y:S01]  /*1b550*/  ULDC.64 UR4, c[0x0][0xae0] ;  /* 0x0002b80000047ab9 */ /* 0x000fe20000000a00 */
[----:B------:R-:W-:Y:S02]  /*1b560*/  IMAD.MOV R40, RZ, RZ, -R3 ;  /* 0x000000ffff287224 */ /* 0x000fe400078e0a03 */
[--C-:B------:R-:W-:Y:S02]  /*1b570*/  IMAD.X R39, RZ, RZ, R37.reuse, P4 ;  /* 0x000000ffff277224 */ /* 0x100fe400020e0625 */
[----:B------:R-:W-:Y:S02]  /*1b580*/  IMAD.MOV.U32 R5, RZ, RZ, R37 ;  /* 0x000000ffff057224 */ /* 0x000fe400078e0025 */
[----:B------:R-:W-:Y:S02]  /*1b590*/  IMAD.IADD R21, R21, 0x1, R49 ;  /* 0x0000000115157824 */ /* 0x000fe400078e0231 */
        /* <DEDUP_REMOVED lines=44> */
.L_x_8455:
[----:B------:R-:W-:Y:S05]  /*1b860*/  BSYNC B1 ;  /* 0x0000000000017941 */ /* 0x000fea0003800000 */
.L_x_8454:
[----:B---3-5:R3:W4:Y:S01]  /*1b870*/  SHFL.IDX PT, R7, R3, 0x1, 0x181f ;  /* 0x00381f0003077f89 */ /* 0x02872200000e0000 */
        /* <DEDUP_REMOVED lines=8> */
[-C--:B----4-:R-:W-:Y:S02]  /*1b900*/  @!P3 LEA.HI.X R5, R16, R7.reuse, R17, 0x1, P0 ;  /* 0x000000071005b211 */ /* 0x090fe400000f0c11 */
[----:B------:R-:W-:-:S03]  /*1b910*/  @!P4 LEA.HI.X R7, R2, R7, R185, 0x1, P2 ;  /* 0x000000070207c211 */ /* 0x000fc600010f0cb9 */
[----:B------:R0:W-:Y:S04]  /*1b920*/  @!P3 ST.E.128 desc[UR54][R4.64], R8 ;  /* 0x000000080400b985 */ /* 0x0001e8000c101d36 */
[----:B------:R0:W-:Y:S02]  /*1b930*/  @!P4 ST.E.128 desc[UR54][R6.64], R32 ;  /* 0x000000200600c985 */ /* 0x0001e4000c101d36 */
.L_x_8457:
[----:B------:R-:W-:Y:S05]  /*1b940*/  BSYNC B1 ;  /* 0x0000000000017941 */ /* 0x000fea0003800000 */
.L_x_8456:
[----:B0---4-:R0:W4:Y:S01]  /*1b950*/  SHFL.IDX PT, R7, R3, 0x2, 0x181f ;  /* 0x00581f0003077f89 */ /* 0x01112200000e0000 */
        /* <DEDUP_REMOVED lines=12> */
.L_x_8459:
[----:B------:R-:W-:Y:S05]  /*1ba20*/  BSYNC B1 ;  /* 0x0000000000017941 */ /* 0x000fea0003800000 */
.L_x_8458:
[----:B------:R-:W-:Y:S01]  /*1ba30*/  VIADD R0, R50, 0x60 ;  /* 0x0000006032007836 */ /* 0x000fe20000000000 */
[----:B0--3--:R-:W0:Y:S04]  /*1ba40*/  SHFL.IDX PT, R3, R3, 0x3, 0x181f ;  /* 0x00781f0003037f89 */ /* 0x009e2800000e0000 */
[----:B------:R-:W-:Y:S01]  /*1ba50*/  ISETP.GE.AND P0, PT, R0, R59, PT ;  /* 0x0000003b0000720c */ /* 0x000fe20003f06270 */
[----:B----4-:R3:W4:-:S12]  /*1ba60*/  SHFL.IDX PT, R7, R40, 0x3, 0x181f ;  /* 0x00781f0028077f89 */ /* 0x01071800000e0000 */
[----:B---3--:R-:W-:Y:S05]  /*1ba70*/  @P0 BRA `(.L_x_8460) ;  /* 0x0000000800fc0947 */ /* 0x008fea0003800000 */
[----:B------:R-:W-:Y:S02]  /*1ba80*/  ULDC UR4, c[0x0][0xac8] ;  /* 0x0002b20000047ab9 */ /* 0x000fe40000000800 */
[----:B------:R-:W-:-:S13]  /*1ba90*/  ISETP.GE.AND P1, PT, R16, UR4, PT ;  /* 0x0000000410007c0c */ /* 0x000fda000bf26270 */
[----:B----4-:R-:W-:-:S04]  /*1baa0*/  @!P1 LEA R4, P0, R16, R7, 0x1 ;  /* 0x0000000710049211 */ /* 0x010fc800078008ff */
[----:B0-----:R-:W-:Y:S02]  /*1bab0*/  @!P1 LEA.HI.X R5, R16, R3, R17, 0x1, P0 ;  /* 0x0000000310059211 */ /* 0x001fe400000f0c11 */
[----:B------:R-:W-:-:S03]  /*1bac0*/  ISETP.GE.AND P0, PT, R2, UR4, PT ;  /* 0x0000000402007c0c */ /* 0x000fc6000bf06270 */
[----:B------:R3:W-:Y:S10]  /*1bad0*/  @!P1 ST.E.128 desc[UR54][R4.64], R24 ;  /* 0x0000001804009985 */ /* 0x0007f4000c101d36 */
[----:B------:R-:W-:Y:S05]  /*1bae0*/  @P0 BRA `(.L_x_8460) ;  /* 0x0000000800e00947 */ /* 0x000fea0003800000 */
[----:B---3--:R-:W-:-:S04]  /*1baf0*/  LEA R4, P0, R2, R7, 0x1 ;  /* 0x0000000702047211 */ /* 0x008fc800078008ff */
[----:B------:R-:W-:-:S05]  /*1bb00*/  LEA.HI.X R5, R2, R3, R185, 0x1, P0 ;  /* 0x0000000302057211 */ /* 0x000fca00000f0cb9 */
[----:B------:R0:W-:Y:S01]  /*1bb10*/  ST.E.128 desc[UR54][R4.64], R44 ;  /* 0x0000002c04007985 */ /* 0x0001e2000c101d36 */
[----:B------:R-:W-:Y:S05]  /*1bb20*/  BRA `(.L_x_8460) ;  /* 0x0000000800d07947 */ /* 0x000fea0003800000 */
.L_x_8452:
[----:B------:R-:W-:Y:S01]  /*1bb30*/  ULDC.64 UR4, c[0x0][0xc00] ;  /* 0x0003000000047ab9 */ /* 0x000fe20000000a00 */
[----:B------:R-:W4:Y:S01]  /*1bb40*/  LDC.64 R4, c[0x0][0xc00] ;  /* 0x00030000ff047b82 */ /* 0x000f220000000a00 */
[----:B------:R-:W-:Y:S01]  /*1bb50*/  ISETP.NE.U32.AND P0, PT, RZ, UR4, PT ;  /* 0x00000004ff007c0c */ /* 0x000fe2000bf05070 */
[----:B------:R-:W-:-:S03]  /*1bb60*/  IMAD.MOV.U32 R0, RZ, RZ, RZ ;  /* 0x000000ffff007224 */ /* 0x000fc600078e00ff */
[----:B------:R-:W-:Y:S01]  /*1bb70*/  ISETP.NE.AND.EX P0, PT, RZ, UR5, PT, P0 ;  /* 0x00000005ff007c0c */ /* 0x000fe2000bf05300 */
[----:B------:R-:W-:Y:S02]  /*1bb80*/  ULDC.64 UR4, c[0x0][0xc08] ;  /* 0x0003020000047ab9 */ /* 0x000fe40000000a00 */
[----:B------:R-:W-:Y:S01]  /*1bb90*/  ISETP.NE.U32.AND P1, PT, RZ, UR4, PT ;  /* 0x00000004ff007c0c */ /* 0x000fe2000bf25070 */
[----:B------:R-:W1:Y:S03]  /*1bba0*/  LDC R25, c[0x0][0xbe8] ;  /* 0x0002fa00ff197b82 */ /* 0x000e660000000800 */
[----:B------:R-:W-:Y:S01]  /*1bbb0*/  ISETP.NE.AND.EX P1, PT, RZ, UR5, PT, P1 ;  /* 0x00000005ff007c0c */ /* 0x000fe2000bf25310 */
[----:B----4-:R-:W-:-:S12]  /*1bbc0*/  IMAD.WIDE R4, R209, 0x4, R4 ;  /* 0x00000004d1047825 */ /* 0x010fd800078e0204 */
[----:B------:R-:W4:Y:S01]  /*1bbd0*/  @P1 LDC.64 R6, c[0x0][0xc08] ;  /* 0x00030200ff061b82 */ /* 0x000f220000000a00 */
[----:B------:R-:W-:Y:S02]  /*1bbe0*/  ULDC UR4, c[0x0][0xa88] ;  /* 0x0002a20000047ab9 */ /* 0x000fe40000000800 */
[----:B------:R-:W-:Y:S01]  /*1bbf0*/  IMAD.U32 R8, RZ, RZ, UR4 ;  /* 0x00000004ff087e24 */ /* 0x000fe2000f8e00ff */
[----:B------:R0:W5:Y:S01]  /*1bc00*/  @P0 LDG.E R0, desc[UR54][R4.64] ;  /* 0x0000003604000981 */ /* 0x000162000c1e1900 */
[----:B----4-:R-:W-:-:S05]  /*1bc10*/  @P1 IMAD.WIDE R6, R209, 0x4, R6 ;  /* 0x00000004d1061825 */ /* 0x010fca00078e0206 */
[----:B------:R0:W5:Y:S01]  /*1bc20*/  @P1 LDG.E R8, desc[UR54][R6.64] ;  /* 0x0000003606081981 */ /* 0x000162000c1e1900 */
[----:B-1----:R-:W-:Y:S02]  /*1bc30*/  ISETP.NE.AND P2, PT, R25, 0x1, PT ;  /* 0x000000011900780c */ /* 0x002fe40003f45270 */
[----:B------:R-:W-:Y:S02]  /*1bc40*/  ISETP.GE.AND P3, PT, R226, 0x80, PT ;  /* 0x00000080e200780c */ /* 0x000fe40003f66270 */
[----:B------:R-:W-:-:S09]  /*1bc50*/  SHF.R.S32.HI R9, RZ, 0x1f, R209 ;  /* 0x0000001fff097819 */ /* 0x000fd200000114d1 */
[----:B------:R-:W1:Y:S08]  /*1bc60*/  @P2 LDC R20, c[0x0][0xbec] ;  /* 0x0002fb00ff142b82 */ /* 0x000e700000000800 */
[----:B------:R-:W4:Y:S01]  /*1bc70*/  @P2 LDC R27, c[0x0][0xbf0] ;  /* 0x0002fc00ff1b2b82 */ /* 0x000f220000000800 */
[----:B0-----:R-:W-:Y:S05]  /*1bc80*/  @P1 BRA `(.L_x_8461) ;  /* 0x0000000000101947 */ /* 0x001fea0003800000 */
[----:B------:R-:W-:Y:S05]  /*1bc90*/  @!P0 BRA `(.L_x_8461) ;  /* 0x00000000000c8947 */ /* 0x000fea0003800000 */
[----:B------:R-:W2:Y:S04]  /*1bca0*/  LDG.E R3, desc[UR54][R4.64] ;  /* 0x0000003604037981 */ /* 0x000ea8000c1e1900 */
[----:B-----5:R-:W2:Y:S02]  /*1bcb0*/  LDG.E R8, desc[UR54][R4.64+0x4] ;  /* 0x0000043604087981 */ /* 0x020ea4000c1e1900 */
[----:B--2---:R-:W-:-:S07]  /*1bcc0*/  IMAD.IADD R8, R8, 0x1, -R3 ;  /* 0x0000000108087824 */ /* 0x004fce00078e0a03 */
.L_x_8461:
[----:B------:R-:W-:Y:S01]  /*1bcd0*/  BSSY B1, `(.L_x_8462) ;  /* 0x000002d000017945 */ /* 0x000fe20003800000 */
[----:B------:R-:W-:Y:S02]  /*1bce0*/  SHF.R.S32.HI R12, RZ, 0x1f, R208 ;  /* 0x0000001fff0c7819 */ /* 0x000fe400000114d0 */
[----:B--2---:R-:W-:Y:S02]  /*1bcf0*/  SEL R13, R209, RZ, !P0 ;  /* 0x000000ffd10d7207 */ /* 0x004fe40004000000 */
[----:B------:R-:W-:Y:S02]  /*1bd00*/  SEL R14, R9, RZ, !P0 ;  /* 0x000000ff090e7207 */ /* 0x000fe40004000000 */
[----:B-----5:R-:W-:Y:S01]  /*1bd10*/  SHF.R.S32.HI R11, RZ, 0x1f, R0 ;  /* 0x0000001fff0b7819 */ /* 0x020fe20000011400 */
[----:B------:R-:W-:Y:S06]  /*1bd20*/  @P3 BRA `(.L_x_8463) ;  /* 0x00000000009c3947 */ /* 0x000fec0003800000 */
[----:B------:R-:W0:Y:S01]  /*1bd30*/  S2R R10, SR_TID.X ;  /* 0x00000000000a7919 */ /* 0x000e220000002100 */
[----:B------:R-:W2:Y:S02]  /*1bd40*/  LDC R9, c[0x0][0xbe8] ;  /* 0x0002fa00ff097b82 */ /* 0x000ea40000000800 */
[----:B--2---:R-:W-:Y:S01]  /*1bd50*/  IMAD R3, R8, R9, RZ ;  /* 0x0000000908037224 */ /* 0x004fe200078e02ff */
[----:B0-----:R-:W-:-:S04]  /*1bd60*/  IADD3 R10, R193, -0x80, R10 ;  /* 0xffffff80c10a7810 */ /* 0x001fc80007ffe00a */
        /* <DEDUP_REMOVED lines=11> */
[----:B------:R-:W0:Y:S01]  /*1be20*/  @P0 LDC R15, c[0x0][0xbec] ;  /* 0x0002fb00ff0f0b82 */ /* 0x000e220000000800 */
[----:B------:R-:W-:Y:S02]  /*1be30*/  IMAD.IADD R5, R5, 0x1, R7 ;  /* 0x0000000105057824 */ /* 0x000fe400078e0207 */
[----:B------:R-:W-:-:S05]  /*1be40*/  IMAD.WIDE.U32 R4, R13, UR4, R4 ;  /* 0x000000040d047c25 */ /* 0x000fca000f8e0004 */
[----:B------:R-:W2:Y:S01]  /*1be50*/  @P0 LDC R21, c[0x0][0xbf0] ;  /* 0x0002fc00ff150b82 */ /* 0x000ea20000000800 */
[----:B0-----:R-:W-:-:S05]  /*1be60*/  @P0 IMAD.HI.U32 R6, R10, R15, RZ ;  /* 0x0000000f0a060227 */ /* 0x001fca00078e00ff */
[----:B--2---:R-:W-:Y:S01]  /*1be70*/  @P0 SHF.R.U32.HI R3, RZ, R21, R6 ;  /* 0x00000015ff030219 */ /* 0x004fe20000011606 */
[----:B------:R-:W-:-:S03]  /*1be80*/  IMAD R6, R14, UR4, RZ ;  /* 0x000000040e067c24 */ /* 0x000fc6000f8e02ff */
[----:B------:R-:W-:Y:S01]  /*1be90*/  IADD3 R4, P0, R3, R4, RZ ;  /* 0x0000000403047210 */ /* 0x000fe20007f1e0ff */
[--C-:B------:R-:W-:Y:S02]  /*1bea0*/  IMAD.MOV R7, RZ, RZ, -R3.reuse ;  /* 0x000000ffff077224 */ /* 0x100fe400078e0a03 */
        /* <DEDUP_REMOVED lines=15> */
.L_x_8463:
[----:B------:R-:W-:Y:S05]  /*1bfa0*/  BSYNC B1 ;  /* 0x0000000000017941 */ /* 0x000fea0003800000 */
.L_x_8462:
[----:B------:R-:W-:Y:S02]  /*1bfb0*/  ULDC.64 UR4, c[0x0][0xaa0] ;  /* 0x0002a80000047ab9 */ /* 0x000fe40000000a00 */
[----:B0-----:R-:W-:Y:S02]  /*1bfc0*/  IMAD R3, R11, UR4, RZ ;  /* 0x000000040b037c24 */ /* 0x001fe4000f8e02ff */
[----:B------:R-:W-:-:S04]  /*1bfd0*/  IMAD.WIDE.U32 R4, R0, UR4, RZ ;  /* 0x0000000400047c25 */ /* 0x000fc8000f8e00ff */
[----:B------:R-:W-:Y:S01]  /*1bfe0*/  IMAD R3, R0, UR5, R3 ;  /* 0x0000000500037c24 */ /* 0x000fe2000f8e0203 */
[----:B------:R-:W-:Y:S01]  /*1bff0*/  LEA R0, R207, R188, 0x5 ;  /* 0x000000bccf007211 */ /* 0x000fe200078e28ff */
[----:B------:R-:W-:Y:S02]  /*1c000*/  ULDC.64 UR4, c[0x0][0xae8] ;  /* 0x0002ba0000047ab9 */ /* 0x000fe40000000a00 */
[----:B------:R-:W-:Y:S02]  /*1c010*/  IMAD.IADD R5, R5, 0x1, R3 ;  /* 0x0000000105057824 */ /* 0x000fe400078e0203 */
[----:B------:R-:W-:Y:S02]  /*1c020*/  IMAD.IADD R9, R193, 0x1, R0 ;  /* 0x00000001c1097824 */ /* 0x000fe400078e0200 */
[----:B------:R-:W-:Y:S02]  /*1c030*/  IMAD R7, R12, UR4, RZ ;  /* 0x000000040c077c24 */ /* 0x000fe4000f8e02ff */
[----:B-1----:R-:W-:-:S04]  /*1c040*/  @P2 IMAD.HI.U32 R0, R9, R20, RZ ;  /* 0x0000001409002227 */ /* 0x002fc800078e00ff */
        /* <DEDUP_REMOVED lines=19> */
[----:B------:R-:W-:Y:S01]  /*1c180*/  IMAD.IADD R193, R188, 0x1, R193 ;  /* 0x00000001bcc17824 */ /* 0x000fe200078e02c1 */
        /* <DEDUP_REMOVED lines=10> */
[----:B------:R0:W1:Y:S04]  /*1c230*/  SHFL.IDX PT, R3, R4, RZ, 0x181f ;  /* 0x00181fff04037589 */ /* 0x00006800000e0000 */
[----:B------:R0:W2:Y:S02]  /*1c240*/  SHFL.IDX PT, R14, R0, RZ, 0x181f ;  /* 0x00181fff000e7589 */ /* 0x0000a400000e0000 */
.L_x_8714:
[----:B------:R-:W-:Y:S01]  /*1c250*/  IMAD R8, R8, R25, RZ ;  /* 0x0000001908087224 */ /* 0x000fe200078e02ff */
[----:B------:R-:W-:Y:S04]  /*1c260*/  BSSY B1, `(.L_x_8465) ;  /* 0x000000c000017945 */ /* 0x000fe80003800000 */
[----:B------:R-:W-:-:S13]  /*1c270*/  ISETP.GE.AND P0, PT, R193, R8, PT ;  /* 0x00000008c100720c */ /* 0x000fda0003f06270 */
[----:B------:R-:W-:Y:S05]  /*1c280*/  @P0 BRA `(.L_x_8466) ;  /* 0x0000000000240947 */ /* 0x000fea0003800000 */
[----:B------:R-:W-:Y:S02]  /*1c290*/  ULDC UR4, c[0x0][0xac8] ;  /* 0x0002b20000047ab9 */ /* 0x000fe40000000800 */
[----:B------:R-:W-:Y:S02]  /*1c2a0*/  ISETP.GE.AND P2, PT, R16, UR4, PT ;  /* 0x0000000410007c0c */ /* 0x000fe4000bf46270 */
[----:B------:R-:W-:-:S11]  /*1c2b0*/  ISETP.GE.AND P3, PT, R2, UR4, PT ;  /* 0x0000000402007c0c */ /* 0x000fd6000bf66270 */
[-C--:B--2---:R-:W-:Y:S02]  /*1c2c0*/  @!P2 LEA R6, P0, R16, R14.reuse, 0x1 ;  /* 0x0000000e1006a211 */ /* 0x084fe400078008ff */
[----:B------:R-:W-:Y:S02]  /*1c2d0*/  @!P3 LEA R14, P1, R2, R14, 0x1 ;  /* 0x0000000e020eb211 */ /* 0x000fe400078208ff */
[-C--:B-1----:R-:W-:Y:S02]  /*1c2e0*/  @!P2 LEA.HI.X R7, R16, R3.reuse, R17, 0x1, P0 ;  /* 0x000000031007a211 */ /* 0x082fe400000f0c11 */
[----:B------:R-:W-:-:S03]  /*1c2f0*/  @!P3 LEA.HI.X R15, R2, R3, R185, 0x1, P1 ;  /* 0x00000003020fb211 */ /* 0x000fc600008f0cb9 */
[----:B------:R4:W-:Y:S04]  /*1c300*/  @!P2 ST.E.128 desc[UR54][R6.64], RZ ;  /* 0x000000ff0600a985 */ /* 0x0009e8000c101d36 */
[----:B------:R4:W-:Y:S02]  /*1c310*/  @!P3 ST.E.128 desc[UR54][R14.64], RZ ;  /* 0x000000ff0e00b985 */ /* 0x0009e4000c101d36 */
.L_x_8466:
[----:B------:R-:W-:Y:S05]  /*1c320*/  BSYNC B1 ;  /* 0x0000000000017941 */ /* 0x000fea0003800000 */
.L_x_8465:
[----:B------:R-:W-:-:S03]  /*1c330*/  UMOV UR4, 0xffffffff ;  /* 0xffffffff00047882 */ /* 0x000fc60000000000 */
[----:B------:R-:W-:Y:S05]  /*1c340*/  BRA.DIV UR4, `(.L_x_8467) ;  /* 0x0000009e04247947 */ /* 0x000fea000b800000 */
[----:B-1----:R1:W0:Y:S04]  /*1c350*/  SHFL.IDX PT, R3, R4, 0x1, 0x181f ;  /* 0x00381f0004037f89 */ /* 0x00222800000e0000 */
[----:B--2-4-:R1:W2:Y:S02]  /*1c360*/  SHFL.IDX PT, R14, R0, 0x1, 0x181f ;  /* 0x00381f00000e7f89 */ /* 0x0142a400000e0000 */
.L_x_8718:
[----:B------:R-:W-:Y:S01]  /*1c370*/  VIADD R5, R193, 0x20 ;  /* 0x00000020c1057836 */ /* 0x000fe20000000000 */
        /* <DEDUP_REMOVED lines=12> */
.L_x_8469:
[----:B------:R-:W-:Y:S05]  /*1c440*/  BSYNC B1 ;  /* 0x0000000000017941 */ /* 0x000fea0003800000 */
.L_x_8468:
[----:B------:R-:W-:-:S03]  /*1c450*/  UMOV UR4, 0xffffffff ;  /* 0xffffffff00047882 */ /* 0x000fc60000000000 */
[----:B------:R-:W-:Y:S05]  /*1c460*/  BRA.DIV UR4, `(.L_x_8470) ;  /* 0x0000009e04247947 */ /* 0x000fea000b800000 */
[----:B0-----:R0:W0:Y:S04]  /*1c470*/  SHFL.IDX PT, R3, R4, 0x2, 0x181f ;  /* 0x00581f0004037f89 */ /* 0x00102800000e0000 */
[----:B--2-4-:R2:W4:Y:S02]  /*1c480*/  SHFL.IDX PT, R14, R0, 0x2, 0x181f ;  /* 0x00581f00000e7f89 */ /* 0x01452400000e0000 */
.L_x_8722:
        /* <DEDUP_REMOVED lines=13> */
.L_x_8472:
[----:B------:R-:W-:Y:S05]  /*1c560*/  BSYNC B1 ;  /* 0x0000000000017941 */ /* 0x000fea0003800000 */
.L_x_8471:
[----:B------:R-:W-:-:S03]  /*1c570*/  UMOV UR4, 0xffffffff ;  /* 0xffffffff00047882 */ /* 0x000fc60000000000 */
[----:B------:R-:W-:Y:S05]  /*1c580*/  BRA.DIV UR4, `(.L_x_8473) ;  /* 0x0000009e04247947 */ /* 0x000fea000b800000 */
[----:B0-----:R0:W0:Y:S04]  /*1c590*/  SHFL.IDX PT, R3, R4, 0x3, 0x181f ;  /* 0x00781f0004037f89 */ /* 0x00102800000e0000 */
[----:B----4-:R4:W0:Y:S02]  /*1c5a0*/  SHFL.IDX PT, R14, R0, 0x3, 0x181f ;  /* 0x00781f00000e7f89 */ /* 0x01082400000e0000 */
.L_x_8726:
[----:B-12-4-:R-:W-:-:S05]  /*1c5b0*/  VIADD R0, R193, 0x60 ;  /* 0x00000060c1007836 */ /* 0x016fca0000000000 */
        /* <DEDUP_REMOVED lines=11> */
.L_x_8460:
[----:B------:R-:W-:Y:S05]  /*1c670*/  BSYNC B0 ;  /* 0x0000000000007941 */ /* 0x000fea0003800000 */
.L_x_8451:
[----:B------:R-:W-:Y:S02]  /*1c680*/  ULDC UR4, c[0x0][0xc3c] ;  /* 0x00030f0000047ab9 */ /* 0x000fe40000000800 */
[----:B---3--:R-:W-:-:S13]  /*1c690*/  ISETP.GE.AND P0, PT, R43, UR4, PT ;  /* 0x000000042b007c0c */ /* 0x008fda000bf06270 */
[----:B------:R-:W-:Y:S05]  /*1c6a0*/  @!P0 BRA `(.L_x_8474) ;  /* 0xfffffe48009c8947 */ /* 0x000fea000383ffff */
[----:B------:R-:W-:Y:S05]  /*1c6b0*/  BRA `(.L_x_8192) ;  /* 0x0000007000c47947 */ /* 0x000fea0003800000 */
.L_x_8190:
        /* <DEDUP_REMOVED lines=16> */
.L_x_8475:
        /* <DEDUP_REMOVED lines=41> */
.L_x_8481:
[----:B------:R-:W-:Y:S01]  /*1ca50*/  UIADD3 UR4, UR4, 0x1f, URZ ;  /* 0x0000001f04047890 */ /* 0x000fe2000fffe03f */
[----:B------:R-:W-:-:S05]  /*1ca60*/  IMAD.U32 R19, RZ, RZ, UR7 ;  /* 0x00000007ff137e24 */ /* 0x000fca000f8e00ff */
        /* <DEDUP_REMOVED lines=10> */
.L_x_8480:
[----:B------:R-:W-:Y:S05]  /*1cb10*/  BSYNC B0 ;  /* 0x0000000000007941 */ /* 0x000fea0003800000 */
.L_x_8479:
        /* <DEDUP_REMOVED lines=20> */
.L_x_8477:
        /* <DEDUP_REMOVED lines=20> */
.L_x_8482:
[----:B---3--:R-:W-:Y:S01]  /*1cda0*/  IMAD R16, R16, UR5, R13 ;  /* 0x0000000510107c24 */ /* 0x008fe2000f8e020d */
[----:B------:R-:W-:Y:S02]  /*1cdb0*/  IABS R2, R6 ;  /* 0x0000000600027213 */ /* 0x000fe40000000000 */
[----:B01----:R-:W-:Y:S02]  /*1cdc0*/  IADD3 R11, RZ, -R3, RZ ;  /* 0x80000003ff0b7210 */ /* 0x003fe40007ffe0ff */
        /* <DEDUP_REMOVED lines=23> */
[----:B------:R-:W-:Y:S01]  /*1cf40*/  IMAD R6, R6, R2, R9 ;  /* 0x0000000206067224 */ /* 0x000fe200078e0209 */
[----:B------:R-:W-:Y:S02]  /*1cf50*/  MOV R2, RZ ;  /* 0x000000ff00027202 */ /* 0x000fe40000000f00 */
[----:B------:R-:W-:Y:S02]  /*1cf60*/  VIADDMNMX R15, R8, UR5, R7, PT ;  /* 0x00000005080f7c46 */ /* 0x000fe4000b800107 */
[----:B------:R-:W-:-:S02]  /*1cf70*/  IABS R11, R6 ;  /* 0x00000006000b7213 */ /* 0x000fc40000000000 */
[----:B------:R-:W-:Y:S02]  /*1cf80*/  IABS R8, R15 ;  /* 0x0000000f00087213 */ /* 0x000fe40000000000 */
[----:B------:R-:W-:Y:S02]  /*1cf90*/  IADD3 R18, -R15, RZ, RZ ;  /* 0x000000ff0f127210 */ /* 0x000fe40007ffe1ff */
        /* <DEDUP_REMOVED lines=27> */
.L_x_8478:
[----:B------:R-:W-:Y:S02]  /*1d150*/  IMAD.MOV.U32 R17, RZ, RZ, RZ ;  /* 0x000000ffff117224 */ /* 0x000fe400078e00ff */
[----:B------:R-:W-:Y:S02]  /*1d160*/  IMAD.U32 R16, RZ, RZ, UR6 ;  /* 0x00000006ff107e24 */ /* 0x000fe4000f8e00ff */
[----:B------:R-:W-:-:S07]  /*1d170*/  IMAD.MOV.U32 R18, RZ, RZ, RZ ;  /* 0x000000ffff127224 */ /* 0x000fce00078e00ff */
.L_x_8483:
[----:B------:R-:W-:-:S13]  /*1d180*/  ISETP.NE.AND P0, PT, R5, RZ, PT ;  /* 0x000000ff0500720c */ /* 0x000fda0003f05270 */
[----:B------:R-:W0:Y:S01]  /*1d190*/  @!P0 S2R R3, SR_CgaCtaId ;  /* 0x0000000000038919 */ /* 0x000e220000008800 */
[----:B------:R-:W-:-:S04]  /*1d1a0*/  @!P0 MOV R2, 0x400 ;  /* 0x0000040000028802 */ /* 0x000fc80000000f00 */
[----:B0-----:R-:W-:-:S05]  /*1d1b0*/  @!P0 LEA R2, R3, R2, 0x18 ;  /* 0x0000000203028211 */ /* 0x001fca00078ec0ff */
[----:B------:R0:W-:Y:S01]  /*1d1c0*/  @!P0 STS.128 [R2+0x288d0], R16 ;  /* 0x0288d01002008388 */ /* 0x0001e20000000c00 */
[----:B------:R-:W-:Y:S06]  /*1d1d0*/  BAR.ARV 0x5, 0x180 ;  /* 0x0146000000007b1d */ /* 0x000fec0000002000 */
.L_x_8476:
        /* <DEDUP_REMOVED lines=9> */
[----:B0-----:R-:W-:Y:S01]  /*1d270*/  LOP3.LUT R2, R0, 0x7f, RZ, 0xc0, !PT ;  /* 0x0000007f00027812 */ /* 0x001fe200078ec0ff */
[----:B------:R0:W-:Y:S01]  /*1d280*/  STL [R1+0x20], RZ ;  /* 0x000020ff01007387 */ /* 0x0001e20000100800 */
[C---:B------:R-:W-:Y:S01]  /*1d290*/  LOP3.LUT R3, R31.reuse, 0x1f8, RZ, 0xc0, !PT ;  /* 0x000001f81f037812 */ /* 0x040fe200078ec0ff */
[----:B------:R-:W-:Y:S01]  /*1d2a0*/  BSSY B8, `(.L_x_8484) ;  /* 0x000063b000087945 */ /* 0x000fe20003800000 */
[----:B------:R-:W-:Y:S01]  /*1d2b0*/  LOP3.LUT R31, R31, 0x38, RZ, 0xc0, !PT ;  /* 0x000000381f1f7812 */ /* 0x000fe200078ec0ff */
[----:B------:R-:W-:Y:S01]  /*1d2c0*/  IMAD.SHL.U32 R36, R2, 0x8, RZ ;  /* 0x0000000802247824 */ /* 0x000fe200078e00ff */
[----:B------:R-:W-:Y:S01]  /*1d2d0*/  LOP3.LUT R3, R3, 0x38, R0, 0x78, !PT ;  /* 0x0000003803037812 */ /* 0x000fe200078e7800 */
[----:B------:R-:W-:Y:S01]  /*1d2e0*/  IMAD.SHL.U32 R0, R0, 0x10, RZ ;  /* 0x0000001000007824 */ /* 0x000fe200078e00ff */
[----:B------:R-:W-:Y:S01]  /*1d2f0*/  SHF.R.U32.HI R2, RZ, 0x3, R2 ;  /* 0x00000003ff027819 */ /* 0x000fe20000011602 */
[----:B------:R-:W-:Y:S01]  /*1d300*/  IMAD.MOV.U32 R29, RZ, RZ, 0x1 ;  /* 0x00000001ff1d7424 */ /* 0x000fe200078e00ff */
[----:B------:R-:W-:Y:S01]  /*1d310*/  LOP3.LUT R36, R3, 0x200, R36, 0xf8, !PT ;  /* 0x0000020003247812 */ /* 0x000fe200078ef824 */
[----:B------:R-:W-:Y:S01]  /*1d320*/  IMAD.MOV.U32 R26, RZ, RZ, RZ ;  /* 0x000000ffff1a7224 */ /* 0x000fe200078e00ff */
[----:B------:R-:W-:Y:S01]  /*1d330*/  LOP3.LUT R0, R0, 0x70, RZ, 0xc0, !PT ;  /* 0x0000007000007812 */ /* 0x000fe200078ec0ff */
[----:B------:R-:W-:Y:S01]  /*1d340*/  IMAD.MOV.U32 R24, RZ, RZ, RZ ;  /* 0x000000ffff187224 */ /* 0x000fe200078e00ff */
[----:B------:R-:W-:Y:S01]  /*1d350*/  MOV R28, 0x1 ;  /* 0x00000001001c7802 */ /* 0x000fe20000000f00 */
[----:B------:R-:W-:Y:S01]  /*1d360*/  ULOP3.LUT UR38, UR36, 0x2, URZ, 0xfc, !UPT ;  /* 0x0000000224267892 */ /* 0x000fe2000f8efc3f */
[----:B------:R-:W-:Y:S01]  /*1d370*/  LOP3.LUT R2, R2, R0, RZ, 0xfc, !PT ;  /* 0x0000000002027212 */ /* 0x000fe200078efcff */
[----:B------:R-:W-:Y:S01]  /*1d380*/  ULDC.64 UR40, c[0x0][0x198] ;  /* 0x0000660000287ab9 */ /* 0x000fe20000000a00 */
[----:B------:R-:W-:Y:S01]  /*1d390*/  LOP3.LUT R30, R31, 0x40, RZ, 0xfc, !PT ;  /* 0x000000401f1e7812 */ /* 0x000fe200078efcff */
[----:B------:R-:W-:Y:S01]  /*1d3a0*/  ULDC UR37, c[0x0][0xc] ;  /* 0x0000030000257ab9 */ /* 0x000fe20000000800 */
[----:B-1----:R-:W-:-:S06]  /*1d3b0*/  ULEA UR4, UR5, UR4, 0x18 ;  /* 0x0000000405047291 */ /* 0x002fcc000f8ec03f */
[----:B------:R-:W-:-:S04]  /*1d3c0*/  IMAD.U32 R22, RZ, RZ, UR4 ;  /* 0x00000004ff167e24 */ /* 0x000fc8000f8e00ff */
[----:B------:R-:W-:-:S05]  /*1d3d0*/  IMAD R0, R36, 0x2, R22 ;  /* 0x0000000224007824 */ /* 0x000fca00078e0216 */
[----:B------:R0:W-:Y:S02]  /*1d3e0*/  STL [R1+0xc], R0 ;  /* 0x00000c0001007387 */ /* 0x0001e40000100800 */
.L_x_8599:
[----:B------:R-:W-:Y:S05]  /*1d3f0*/  YIELD ;  /* 0x0000000000007946 */ /* 0x000fea0003800000 */
[----:B------:R-:W-:Y:S01]  /*1d400*/  ULDC.64 UR4, c[0x0][0xa28] ;  /* 0x00028a0000047ab9 */ /* 0x000fe20000000a00 */
[----:B------:R-:W-:Y:S01]  /*1d410*/  IMAD.MOV.U32 R11, RZ, RZ, RZ ;  /* 0x000000ffff0b7224 */ /* 0x000fe200078e00ff */
[----:B------:R-:W-:Y:S01]  /*1d420*/  ISETP.NE.U32.AND P0, PT, RZ, UR4, PT ;  /* 0x00000004ff007c0c */ /* 0x000fe2000bf05070 */
[----:B-1----:R-:W1:Y:S01]  /*1d430*/  LDC.64 R4, c[0x0][0xa00] ;  /* 0x00028000ff047b82 */ /* 0x002e620000000a00 */
[----:B------:R-:W-:Y:S01]  /*1d440*/  IMAD.MOV.U32 R8, RZ, RZ, RZ ;  /* 0x000000ffff087224 */ /* 0x000fe200078e00ff */
[----:B------:R-:W-:Y:S01]  /*1d450*/  ULDC.64 UR6, c[0x0][0xa10] ;  /* 0x0002840000067ab9 */ /* 0x000fe20000000a00 */
[----:B------:R-:W-:Y:S01]  /*1d460*/  ISETP.NE.AND.EX P0, PT, RZ, UR5, PT, P0 ;  /* 0x00000005ff007c0c */ /* 0x000fe2000bf05300 */
[----:B------:R-:W-:-:S12]  /*1d470*/  ULDC.64 UR4, c[0x0][0xa18] ;  /* 0x0002860000047ab9 */ /* 0x000fd80000000a00 */
[----:B------:R-:W2:Y:S02]  /*1d480*/  @P0 LDC.64 R2, c[0x0][0xa28] ;  /* 0x00028a00ff020b82 */ /* 0x000ea40000000a00 */
[----:B--2---:R-:W-:-:S05]  /*1d490*/  @P0 IMAD.WIDE R2, R19, 0x4, R2 ;  /* 0x0000000413020825 */ /* 0x004fca00078e0202 */
[----:B---3--:R2:W3:Y:S01]  /*1d4a0*/  @P0 LDG.E R11, desc[UR54][R2.64] ;  /* 0x00000036020b0981 */ /* 0x0084e2000c1e1900 */
[----:B------:R-:W-:Y:S01]  /*1d4b0*/  ISETP.NE.U32.AND P0, PT, RZ, UR4, PT ;  /* 0x00000004ff007c0c */ /* 0x000fe2000bf05070 */
[----:B-1----:R-:W-:Y:S01]  /*1d4c0*/  IMAD.WIDE R4, R19, 0x4, R4 ;  /* 0x0000000413047825 */ /* 0x002fe200078e0204 */
[----:B------:R-:W-:Y:S02]  /*1d4d0*/  ISETP.NE.U32.AND P1, PT, RZ, UR6, PT ;  /* 0x00000006ff007c0c */ /* 0x000fe4000bf25070 */
[----:B------:R-:W-:Y:S01]  /*1d4e0*/  ISETP.NE.AND.EX P2, PT, RZ, UR5, PT, P0 ;  /* 0x00000005ff007c0c */ /* 0x000fe2000bf45300 */
[----:B------:R-:W-:Y:S01]  /*1d4f0*/  ULDC.64 UR4, c[0x0][0xa00] ;  /* 0x0002800000047ab9 */ /* 0x000fe20000000a00 */
[----:B------:R-:W-:Y:S01]  /*1d500*/  ISETP.NE.AND.EX P1, PT, RZ, UR7, PT, P1 ;  /* 0x00000007ff007c0c */ /* 0x000fe2000bf25310 */
[----:B0-----:R-:W-:Y:S01]  /*1d510*/  IMAD.MOV.U32 R0, RZ, RZ, RZ ;  /* 0x000000ffff007224 */ /* 0x001fe200078e00ff */
[----:B------:R-:W-:Y:S01]  /*1d520*/  ISETP.NE.U32.AND P0, PT, RZ, UR4, PT ;  /* 0x00000004ff007c0c */ /* 0x000fe2000bf05070 */
[----:B--2---:R-:W0:Y:S03]  /*1d530*/  LDC.64 R2, c[0x0][0xa10] ;  /* 0x00028400ff027b82 */ /* 0x004e260000000a00 */
[----:B------:R-:W-:-:S05]  /*1d540*/  ISETP.NE.AND.EX P0, PT, RZ, UR5, PT, P0 ;  /* 0x00000005ff007c0c */ /* 0x000fca000bf05300 */
[----:B------:R-:W1:Y:S08]  /*1d550*/  @P2 LDC.64 R6, c[0x0][0xa18] ;  /* 0x00028600ff062b82 */ /* 0x000e700000000a00 */
[----:B------:R-:W2:Y:S01]  /*1d560*/  @P0 LDG.E R8, desc[UR54][R4.64] ;  /* 0x0000003604080981 */ /* 0x000ea2000c1e1900 */
        /* <DEDUP_REMOVED lines=14> */
[----:B------:R-:W-:Y:S01]  /*1d650*/  MOV R10, UR4 ;  /* 0x00000004000a7c02 */ /* 0x000fe20008000f00 */
[----:B0-----:R-:W-:Y:S01]  /*1d660*/  IMAD.U32 R6, RZ, RZ, UR5 ;  /* 0x00000005ff067e24 */ /* 0x001fe2000f8e00ff */
[----:B---3--:R0:W-:Y:S04]  /*1d670*/  STL [R1+0x4], R11 ;  /* 0x0000040b01007387 */ /* 0x0081e80000100800 */
[----:B--2---:R0:W-:Y:S01]  /*1d680*/  STL [R1+0x10], R8 ;  /* 0x0000100801007387 */ /* 0x0041e20000100800 */
[----:B------:R-:W-:Y:S05]  /*1d690*/  @P2 BRA `(.L_x_8485) ;  /* 0x0000000000102947 */ /* 0x000fea0003800000 */
[----:B------:R-:W-:Y:S05]  /*1d6a0*/  @!P0 BRA `(.L_x_8485) ;  /* 0x00000000000c8947 */ /* 0x000fea0003800000 */
[----:B0-----:R-:W2:Y:S04]  /*1d6b0*/  LDG.E R8, desc[UR54][R4.64] ;  /* 0x0000003604087981 */ /* 0x001ea8000c1e1900 */
[----:B-----5:R-:W2:Y:S02]  /*1d6c0*/  LDG.E R33, desc[UR54][R4.64+0x4] ;  /* 0x0000043604217981 */ /* 0x020ea4000c1e1900 */
[----:B--2---:R-:W-:-:S07]  /*1d6d0*/  IMAD.IADD R33, R33, 0x1, -R8 ;  /* 0x0000000121217824 */ /* 0x004fce00078e0a08 */
.L_x_8485:
        /* <DEDUP_REMOVED lines=8> */
.L_x_8486:
        /* <DEDUP_REMOVED lines=9> */
.L_x_8487:
[----:B-1----:R-:W2:Y:S01]  /*1d7f0*/  @P1 LDG.E R5, desc[UR54][R2.64] ;  /* 0x0000003602051981 */ /* 0x002ea2000c1e1900 */
[----:B------:R-:W1:Y:S03]  /*1d800*/  LDC R7, c[0x0][0x448] ;  /* 0x00011200ff077b82 */ /* 0x000e660000000800 */
[----:B------:R3:W2:Y:S01]  /*1d810*/  @P1 LDG.E R4, desc[UR54][R2.64+0x4] ;  /* 0x0000043602041981 */ /* 0x0006a2000c1e1900 */
[----:B------:R-:W-:Y:S02]  /*1d820*/  IMAD.SHL.U32 R27, R17, 0x80, RZ ;  /* 0x00000080111b7824 */ /* 0x000fe400078e00ff */
[----:B-----5:R-:W-:Y:S02]  /*1d830*/  IMAD.IADD R10, R10, 0x1, -R11 ;  /* 0x000000010a0a7824 */ /* 0x020fe400078e0a0b */
[----:B---3--:R-:W3:Y:S01]  /*1d840*/  LDC.64 R2, c[0x0][0x9e0] ;  /* 0x00027800ff027b82 */ /* 0x008ee20000000a00 */
[----:B-1----:R-:W-:Y:S01]  /*1d850*/  ISETP.NE.AND P2, PT, R7, 0x1, PT ;  /* 0x000000010700780c */ /* 0x002fe20003f45270 */
[----:B------:R-:W-:-:S12]  /*1d860*/  VIADD R7, R27, 0x7f ;  /* 0x0000007f1b077836 */ /* 0x000fd80000000000 */
[----:B0-----:R-:W0:Y:S01]  /*1d870*/  @P2 LDC R8, c[0x0][0x44c] ;  /* 0x00011300ff082b82 */ /* 0x001e220000000800 */
[----:B---3--:R-:W-:-:S07]  /*1d880*/  ISETP.GE.AND P3, PT, R3, 0x1, PT ;  /* 0x000000010300780c */ /* 0x008fce0003f66270 */
[----:B------:R-:W1:Y:S01]  /*1d890*/  @P2 LDC R9, c[0x0][0x450] ;  /* 0x00011400ff092b82 */ /* 0x000e620000000800 */
[----:B--2---:R-:W-:Y:S02]  /*1d8a0*/  @P1 IMAD.IADD R6, R4, 0x1, -R5 ;  /* 0x0000000104061824 */ /* 0x004fe400078e0a05 */
[----:B0-----:R-:W-:-:S03]  /*1d8b0*/  @P2 IMAD.HI.U32 R4, R7, R8, RZ ;  /* 0x0000000807042227 */ /* 0x001fc600078e00ff */
[----:B------:R-:W-:Y:S02]  /*1d8c0*/  IADD3 R37, R10, R6, RZ ;  /* 0x000000060a257210 */ /* 0x000fe40007ffe0ff */
[----:B-1----:R-:W-:Y:S02]  /*1d8d0*/  @P2 SHF.R.U32.HI R7, RZ, R9, R4 ;  /* 0x00000009ff072219 */ /* 0x002fe40000011604 */
[C---:B------:R-:W-:Y:S01]  /*1d8e0*/  IADD3 R8, R37.reuse, 0x1, -R33 ;  /* 0x0000000125087810 */ /* 0x040fe20007ffe821 */
[----:B------:R-:W-:-:S04]  /*1d8f0*/  VIADD R4, R37, 0x7f ;  /* 0x0000007f25047836 */ /* 0x000fc80000000000 */
[----:B------:R-:W-:Y:S01]  /*1d900*/  IMAD.IADD R7, R8, 0x1, R7 ;  /* 0x0000000108077824 */ /* 0x000fe200078e0207 */
[----:B------:R-:W-:-:S03]  /*1d910*/  SHF.R.S32.HI R5, RZ, 0x1f, R4 ;  /* 0x0000001fff057819 */ /* 0x000fc60000011404 */
[----:B------:R-:W-:Y:S01]  /*1d920*/  IMAD.IADD R2, R7, 0x1, R2 ;  /* 0x0000000107027824 */ /* 0x000fe200078e0202 */
[----:B------:R-:W-:-:S04]  /*1d930*/  LEA.HI R5, R5, R4, RZ, 0x7 ;  /* 0x0000000405057211 */ /* 0x000fc800078f38ff */
        /* <DEDUP_REMOVED lines=13> */
.L_x_8490:
[----:B------:R-:W-:-:S13]  /*1da10*/  ISETP.NE.AND P0, PT, R3, 0x1, PT ;  /* 0x000000010300780c */ /* 0x000fda0003f05270 */
[----:B------:R-:W0:Y:S02]  /*1da20*/  @P0 LDC.64 R4, c[0x0][0x9e8] ;  /* 0x00027a00ff040b82 */ /* 0x000e240000000a00 */
[----:B0-----:R-:W-:-:S05]  /*1da30*/  @P0 IMAD.HI.U32 R4, R11, R4, RZ ;  /* 0x000000040b040227 */ /* 0x001fca00078e00ff */
[----:B------:R-:W-:-:S07]  /*1da40*/  @P0 SHF.R.U32.HI R11, RZ, R5, R4 ;  /* 0x00000005ff0b0219 */ /* 0x000fce0000011604 */
.L_x_8491:
[----:B------:R-:W-:Y:S05]  /*1da50*/  BSYNC B0 ;  /* 0x0000000000007941 */ /* 0x000fea0003800000 */
.L_x_8489:
[----:B------:R-:W-:-:S05]  /*1da60*/  IMAD R11, R11, R3, R3 ;  /* 0x000000030b0b7224 */ /* 0x000fca00078e0203 */
[----:B------:R-:W-:-:S07]  /*1da70*/  VIMNMX R2, R2, R11, PT ;  /* 0x0000000b02027248 */ /* 0x000fce0003fe0100 */
.L_x_8488:
[----:B------:R-:W0:Y:S01]  /*1da80*/  @P2 LDC R4, c[0x0][0x44c] ;  /* 0x00011300ff042b82 */ /* 0x000e220000000800 */
[----:B------:R-:W-:Y:S01]  /*1da90*/  IADD3 R7, R37, -R33, RZ ;  /* 0x8000002125077210 */ /* 0x000fe20007ffe0ff */
        /* <DEDUP_REMOVED lines=18> */
.L_x_8494:
[----:B------:R-:W-:-:S13]  /*1dbc0*/  ISETP.NE.AND P0, PT, R3, 0x1, PT ;  /* 0x000000010300780c */ /* 0x000fda0003f05270 */
[----:B------:R-:W0:Y:S02]  /*1dbd0*/  @P0 LDC.64 R4, c[0x0][0x9e8] ;  /* 0x00027a00ff040b82 */ /* 0x000e240000000a00 */
[----:B0-----:R-:W-:-:S05]  /*1dbe0*/  @P0 IMAD.HI.U32 R4, R12, R4, RZ ;  /* 0x000000040c040227 */ /* 0x001fca00078e00ff */
[----:B------:R-:W-:-:S07]  /*1dbf0*/  @P0 SHF.R.U32.HI R12, RZ, R5, R4 ;  /* 0x00000005ff0c0219 */ /* 0x000fce0000011604 */
.L_x_8495:
[----:B------:R-:W-:Y:S05]  /*1dc00*/  BSYNC B0 ;  /* 0x0000000000007941 */ /* 0x000fea0003800000 */
.L_x_8493:
[----:B------:R-:W-:-:S05]  /*1dc10*/  IMAD R12, R12, R3, RZ ;  /* 0x000000030c0c7224 */ /* 0x000fca00078e02ff */
[----:B------:R-:W-:-:S07]  /*1dc20*/  VIMNMX R11, R11, R12, !PT ;  /* 0x0000000c0b0b7248 */ /* 0x000fce0007fe0100 */
.L_x_8492:
[----:B------:R-:W-:Y:S01]  /*1dc30*/  VIADD R2, R2, 0x7f ;  /* 0x0000007f02027836 */ /* 0x000fe20000000000 */
[----:B------:R-:W-:Y:S04]  /*1dc40*/  BSSY B0, `(.L_x_8496) ;  /* 0x000011b000007945 */ /* 0x000fe80003800000 */
[----:B------:R-:W-:-:S04]  /*1dc50*/  SHF.R.S32.HI R3, RZ, 0x1f, R2 ;  /* 0x0000001fff037819 */ /* 0x000fc80000011402 */
[----:B------:R-:W-:Y:S02]  /*1dc60*/  LEA.HI R3, R3, R2, RZ, 0x7 ;  /* 0x0000000203037211 */ /* 0x000fe400078f38ff */
[----:B------:R-:W-:-:S04]  /*1dc70*/  SHF.R.S32.HI R2, RZ, 0x1f, R11 ;  /* 0x0000001fff027819 */ /* 0x000fc8000001140b */
[----:B------:R-:W-:Y:S02]  /*1dc80*/  LEA.HI R11, R2, R11, RZ, 0x7 ;  /* 0x0000000b020b7211 */ /* 0x000fe400078f38ff */
[----:B------:R-:W-:Y:S02]  /*1dc90*/  SHF.R.S32.HI R2, RZ, 0x7, R3 ;  /* 0x00000007ff027819 */ /* 0x000fe40000011403 */
[----:B------:R-:W-:Y:S02]  /*1dca0*/  SHF.R.S32.HI R11, RZ, 0x7, R11 ;  /* 0x00000007ff0b7819 */ /* 0x000fe4000001140b */
[----:B------:R-:W-:Y:S02]  /*1dcb0*/  VIMNMX R3, R9, R2, PT ;  /* 0x0000000209037248 */ /* 0x000fe40003fe0100 */
[----:B------:R-:W-:-:S03]  /*1dcc0*/  VIMNMX R11, RZ, R11, !PT ;  /* 0x0000000bff0b7248 */ /* 0x000fc60007fe0100 */
[--C-:B------:R-:W-:Y:S02]  /*1dcd0*/  IMAD R3, R3, 0x80, -R10.reuse ;  /* 0x0000008003037824 */ /* 0x100fe400078e0a0a */
[----:B------:R-:W-:-:S03]  /*1dce0*/  IMAD R11, R11, 0x80, -R10 ;  /* 0x000000800b0b7824 */ /* 0x000fc600078e0a0a */
[----:B------:R-:W-:Y:S02]  /*1dcf0*/  VIMNMX R2, R3, R6, PT ;  /* 0x0000000603027248 */ /* 0x000fe40003fe0100 */
[----:B------:R-:W-:-:S04]  /*1dd00*/  VIMNMX R11, RZ, R11, !PT ;  /* 0x0000000bff0b7248 */ /* 0x000fc80007fe0100 */
[----:B------:R-:W-:Y:S02]  /*1dd10*/  ISETP.GT.AND P0, PT, R2, R11, PT ;  /* 0x0000000b0200720c */ /* 0x000fe40003f04270 */
[----:B------:R-:W-:-:S04]  /*1dd20*/  SHF.R.U32.HI R5, RZ, 0x7, R11 ;  /* 0x00000007ff057819 */ /* 0x000fc8000001160b */
[----:B------:R-:W-:-:S07]  /*1dd30*/  MOV R6, R5 ;  /* 0x0000000500067202 */ /* 0x000fce0000000f00 */
[----:B------:R-:W-:-:S05]  /*1dd40*/  @P0 VIADD R2, R2, 0x7f ;  /* 0x0000007f02020836 */ /* 0x000fca0000000000 */
[----:B------:R-:W-:-:S04]  /*1dd50*/  @P0 SHF.R.S32.HI R3, RZ, 0x1f, R2 ;  /* 0x0000001fff030819 */ /* 0x000fc80000011402 */
[----:B------:R-:W-:-:S04]  /*1dd60*/  @P0 LEA.HI R3, R3, R2, RZ, 0x7 ;  /* 0x0000000203030211 */ /* 0x000fc800078f38ff */
        /* <DEDUP_REMOVED lines=11> */
.L_x_8729:
[----:B-1----:R-:W-:Y:S02]  /*1de20*/  ISETP.NE.AND P0, PT, R14, RZ, PT ;  /* 0x000000ff0e00720c */ /* 0x002fe40003f05270 */
[----:B------:R-:W-:-:S11]  /*1de30*/  PLOP3.LUT P6, PT, PT, PT, PT, 0x8, 0x0 ;  /* 0x000000000000781c */ /* 0x000fd60003fce170 */
[----:B------:R-:W-:Y:S05]  /*1de40*/  @P0 BRA `(.L_x_8499) ;  /* 0x00000000000c0947 */ /* 0x000fea0003800000 */
[----:B------:R-:W-:-:S03]  /*1de50*/  UMOV UR4, 0xffffffff ;  /* 0xffffffff00047882 */ /* 0x000fc60000000000 */
[----:B------:R-:W-:Y:S05]  /*1de60*/  BRA.DIV UR4, `(.L_x_8500) ;  /* 0x0000008604687947 */ /* 0x000fea000b800000 */
[----:B------:R-:W-:-:S13]  /*1de70*/  ELECT P6, URZ, PT ;  /* 0x00000000003f782f */ /* 0x000fda00038c0000 */
.L_x_8499:
        /* <DEDUP_REMOVED lines=9> */
.L_x_8732:
[----:B------:R-:W-:Y:S05]  /*1df10*/  BSYNC B1 ;  /* 0x0000000000017941 */ /* 0x000fea0003800000 */
.L_x_8501:
        /* <DEDUP_REMOVED lines=10> */
.L_x_8733:
[----:B------:R-:W-:Y:S05]  /*1dfc0*/  BSYNC B2 ;  /* 0x0000000000027941 */ /* 0x000fea0003800000 */
.L_x_8505:
        /* <DEDUP_REMOVED lines=9> */
.L_x_8508:
[----:B------:R-:W-:Y:S05]  /*1e060*/  BSYNC B2 ;  /* 0x0000000000027941 */ /* 0x000fea0003800000 */
.L_x_8507:
[----:B------:R-:W-:Y:S01]  /*1e070*/  IMAD.MOV.U32 R15, RZ, RZ, RZ ;  /* 0x000000ffff0f7224 */ /* 0x000fe200078e00ff */
[----:B------:R-:W-:Y:S01]  /*1e080*/  UIADD3 UR4, UP0, UR40, 0x570, URZ ;  /* 0x0000057028047890 */ /* 0x000fe2000ff1e03f */
[----:B------:R-:W-:Y:S01]  /*1e090*/  IMAD R10, R6, 0x80, R0 ;  /* 0x00000080060a7824 */ /* 0x000fe200078e0200 */
[----:B------:R-:W-:Y:S01]  /*1e0a0*/  PLOP3.LUT P0, PT, PT, PT, PT, 0x80, 0x0 ;  /* 0x000000000000781c */ /* 0x000fe20003f0f070 */
[C---:B0-----:R-:W-:Y:S01]  /*1e0b0*/  IMAD R3, R26.reuse, 0x8000, R22 ;  /* 0x000080001a037824 */ /* 0x041fe200078e0216 */
[----:B------:R-:W-:Y:S01]  /*1e0c0*/  R2UR UR10, R15 ;  /* 0x000000000f0a72ca */ /* 0x000fe200000e0000 */
[----:B------:R-:W-:Y:S01]  /*1e0d0*/  IMAD.SHL.U32 R12, R26, 0x4000, RZ ;  /* 0x000040001a0c7824 */ /* 0x000fe200078e00ff */
[----:B------:R-:W-:Y:S01]  /*1e0e0*/  IADD3 R10, R10, -0x80, RZ ;  /* 0xffffff800a0a7810 */ /* 0x000fe20007ffe0ff */
[----:B------:R-:W-:Y:S01]  /*1e0f0*/  VIADD R2, R11, 0x28890 ;  /* 0x000288900b027836 */ /* 0x000fe20000000000 */
[----:B------:R-:W-:Y:S01]  /*1e100*/  UIADD3.X UR5, URZ, UR41, URZ, UP0, !UPT ;  /* 0x000000293f057290 */ /* 0x000fe200087fe43f */
[----:B------:R-:W-:Y:S01]  /*1e110*/  VIADD R13, R3, 0x18400 ;  /* 0x00018400030d7836 */ /* 0x000fe20000000000 */
[----:B------:R-:W-:Y:S01]  /*1e120*/  UMOV UR6, 0x0 ;  /* 0x0000000000067882 */ /* 0x000fe20000000000 */
[----:B------:R-:W-:-:S09]  /*1e130*/  UMOV UR7, 0x12f00000 ;  /* 0x12f0000000077882 */ /* 0x000fd20000000000 */
.L_x_8509:
        /* <DEDUP_REMOVED lines=16> */
.L_x_8510:
        /* <DEDUP_REMOVED lines=13> */
.L_x_8734:
[----:B------:R-:W-:Y:S05]  /*1e310*/  BSYNC B2 ;  /* 0x0000000000027941 */ /* 0x000fea0003800000 */
.L_x_8511:
[----:B------:R-:W-:Y:S01]  /*1e320*/  BSSY B2, `(.L_x_8513) ;  /* 0x000000b000027945 */ /* 0x000fe20003800000 */
[----:B------:R-:W-:Y:S01]  /*1e330*/  MOV R2, 0x0 ;  /* 0x0000000000027802 */ /* 0x000fe20000000f00 */
[----:B------:R-:W-:Y:S02]  /*1e340*/  IMAD.MOV.U32 R3, RZ, RZ, 0x12f00000 ;  /* 0x12f00000ff037424 */ /* 0x000fe400078e00ff */
        /* <DEDUP_REMOVED lines=8> */
.L_x_8514:
[----:B------:R-:W-:Y:S05]  /*1e3d0*/  BSYNC B2 ;  /* 0x0000000000027941 */ /* 0x000fea0003800000 */
.L_x_8513:
[----:B------:R-:W-:Y:S01]  /*1e3e0*/  R2UR UR10, R15 ;  /* 0x000000000f0a72ca */ /* 0x000fe200000e0000 */
[----:B------:R-:W-:Y:S01]  /*1e3f0*/  IMAD R12, R12, 0x2, R22 ;  /* 0x000000020c0c7824 */ /* 0x000fe200078e0216 */
[----:B------:R-:W-:Y:S01]  /*1e400*/  R2UR UR6, R2 ;  /* 0x00000000020672ca */ /* 0x000fe200000e0000 */
[----:B------:R-:W-:Y:S01]  /*1e410*/  UIADD3 UR4, UP0, UR40, 0x670, URZ ;  /* 0x0000067028047890 */ /* 0x000fe2000ff1e03f */
[----:B------:R-:W-:Y:S01]  /*1e420*/  R2UR UR7, R3 ;  /* 0x00000000030772ca */ /* 0x000fe200000e0000 */
[----:B01----:R-:W-:Y:S01]  /*1e430*/  VIADD R11, R11, 0x288b0 ;  /* 0x000288b00b0b7836 */ /* 0x003fe20000000000 */
[----:B------:R-:W-:Y:S01]  /*1e440*/  PLOP3.LUT P0, PT, PT, PT, PT, 0x80, 0x0 ;  /* 0x000000000000781c */ /* 0x000fe20003f0f070 */
[----:B------:R-:W-:Y:S01]  /*1e450*/  VIADD R14, R12, 0x400 ;  /* 0x000004000c0e7836 */ /* 0x000fe20000000000 */
[----:B------:R-:W-:-:S12]  /*1e460*/  UIADD3.X UR5, URZ, UR41, URZ, UP0, !UPT ;  /* 0x000000293f057290 */ /* 0x000fd800087fe43f */
.L_x_8515:
        /* <DEDUP_REMOVED lines=15> */
.L_x_8516:
        /* <DEDUP_REMOVED lines=10> */
.L_x_8504:
[----:B------:R-:W-:Y:S05]  /*1e600*/  BSYNC B1 ;  /* 0x0000000000017941 */ /* 0x000fea0003800000 */
.L_x_8503:
        /* <DEDUP_REMOVED lines=9> */
.L_x_8531:
[----:B------:R-:W-:Y:S05]  /*1e6a0*/  YIELD ;  /* 0x0000000000007946 */ /* 0x000fea0003800000 */
[----:B------:R-:W-:Y:S04]  /*1e6b0*/  BSSY B1, `(.L_x_8517) ;  /* 0x000006b000017945 */ /* 0x000fe80003800000 */
[----:B------:R-:W-:Y:S05]  /*1e6c0*/  @!P6 BRA `(.L_x_8518) ;  /* 0x0000000400a4e947 */ /* 0x000fea0003800000 */
[----:B------:R-:W-:Y:S01]  /*1e6d0*/  IMAD R12, R26, 0x8, R22 ;  /* 0x000000081a0c7824 */ /* 0x000fe200078e0216 */
[----:B------:R-:W-:Y:S01]  /*1e6e0*/  SHF.L.U32 R2, R29, 0x1f, RZ ;  /* 0x0000001f1d027819 */ /* 0x000fe200000006ff */
[----:B0-----:R-:W0:Y:S01]  /*1e6f0*/  S2R R3, SR_TID.X ;  /* 0x0000000000037919 */ /* 0x001e220000002100 */
[----:B------:R-:W-:Y:S02]  /*1e700*/  BSSY B2, `(.L_x_8519) ;  /* 0x0000005000027945 */ /* 0x000fe40003800000 */
[----:B------:R-:W1:Y:S01]  /*1e710*/  SYNCS.PHASECHK.TRANS64.TRYWAIT P1, [R12+URZ+0x288a0], R2 ;  /* 0x0288a0020c0075a7 */ /* 0x000e62000802017f */
[----:B0-----:R-:W-:-:S04]  /*1e720*/  LOP3.LUT R3, R3, 0x7f, RZ, 0xc0, !PT ;  /* 0x0000007f03037812 */ /* 0x001fc800078ec0ff */
[----:B------:R-:W-:Y:S01]  /*1e730*/  ISETP.NE.AND P2, PT, R3, RZ, PT ;  /* 0x000000ff0300720c */ /* 0x000fe20003f45270 */
[----:B-1----:R-:W-:-:S12]  /*1e740*/  @!P1 BRA `(.L_x_8520) ;  /* 0x0000007c008c9947 */ /* 0x002fd80003800000 */
.L_x_8735:
[----:B------:R-:W-:Y:S05]  /*1e750*/  BSYNC B2 ;  /* 0x0000000000027941 */ /* 0x000fea0003800000 */
.L_x_8519:
        /* <DEDUP_REMOVED lines=9> */
.L_x_8522:
[----:B------:R-:W-:Y:S05]  /*1e7f0*/  BSYNC B2 ;  /* 0x0000000000027941 */ /* 0x000fea0003800000 */
.L_x_8521:
        /* <DEDUP_REMOVED lines=11> */
.L_x_8523:
        /* <DEDUP_REMOVED lines=16> */
.L_x_8524:
        /* <DEDUP_REMOVED lines=13> */
.L_x_8736:
[----:B------:R-:W-:Y:S05]  /*1ea80*/  BSYNC B2 ;  /* 0x0000000000027941 */ /* 0x000fea0003800000 */
.L_x_8525:
[----:B------:R-:W-:Y:S01]  /*1ea90*/  BSSY B2, `(.L_x_8527) ;  /* 0x000000b000027945 */ /* 0x000fe20003800000 */
[----:B01----:R-:W-:Y:S02]  /*1eaa0*/  IMAD.MOV.U32 R2, RZ, RZ, 0x0 ;  /* 0x00000000ff027424 */ /* 0x003fe400078e00ff */
[----:B------:R-:W-:Y:S01]  /*1eab0*/  IMAD.MOV.U32 R3, RZ, RZ, 0x12f00000 ;  /* 0x12f00000ff037424 */ /* 0x000fe200078e00ff */
[----:B------:R-:W-:Y:S06]  /*1eac0*/  @P2 BRA `(.L_x_8528) ;  /* 0x00000000001c2947 */ /* 0x000fec0003800000 */
[----:B------:R-:W0:Y:S01]  /*1ead0*/  S2R R17, SR_TID.X ;  /* 0x0000000000117919 */ /* 0x000e220000002100 */
[----:B------:R-:W-:-:S04]  /*1eae0*/  IMAD.MOV.U32 R15, RZ, RZ, 0x8000 ;  /* 0x00008000ff0f7424 */ /* 0x000fc800078e00ff */
[----:B------:R1:W-:Y:S01]  /*1eaf0*/  SYNCS.ARRIVE.TRANS64 RZ, [R12+URZ+0x288b0], R15 ;  /* 0x0288b00f0cff79a7 */ /* 0x0003e2000800003f */
[----:B0-----:R-:W-:-:S04]  /*1eb00*/  LOP3.LUT R17, R17, 0x1f, RZ, 0xc0, !PT ;  /* 0x0000001f11117812 */ /* 0x001fc800078ec0ff */
[----:B------:R-:W-:-:S13]  /*1eb10*/  ISETP.NE.AND P1, PT, R17, RZ, PT ;  /* 0x000000ff1100720c */ /* 0x000fda0003f25270 */
[----:B-1----:R-:W-:Y:S05]  /*1eb20*/  @!P1 BRA `(.L_x_8528) ;  /* 0x0000000000049947 */ /* 0x002fea0003800000 */
[----:B------:R-:W-:Y:S01]  /*1eb30*/  BPT.TRAP 0x1 ;  /* 0x000000040000795c */ /* 0x000fe20000300000 */
.L_x_8528:
[----:B------:R-:W-:Y:S05]  /*1eb40*/  BSYNC B2 ;  /* 0x0000000000027941 */ /* 0x000fea0003800000 */
.L_x_8527:
[----:B------:R-:W-:Y:S01]  /*1eb50*/  R2UR UR6, R2 ;  /* 0x00000000020672ca */ /* 0x000fe200000e0000 */
[----:B------:R-:W-:Y:S01]  /*1eb60*/  UIADD3 UR4, UP0, UR40, 0x670, URZ ;  /* 0x0000067028047890 */ /* 0x000fe2000ff1e03f */
[----:B------:R-:W-:Y:S02]  /*1eb70*/  R2UR UR7, R3 ;  /* 0x00000000030772ca */ /* 0x000fe400000e0000 */
[----:B------:R-:W-:Y:S01]  /*1eb80*/  R2UR UR10, R11 ;  /* 0x000000000b0a72ca */ /* 0x000fe200000e0000 */
[----:B------:R-:W-:Y:S01]  /*1eb90*/  VIADD R11, R10, 0x400 ;  /* 0x000004000a0b7836 */ /* 0x000fe20000000000 */
[----:B------:R-:W-:Y:S01]  /*1eba0*/  PLOP3.LUT P1, PT, PT, PT, PT, 0x80, 0x0 ;  /* 0x000000000000781c */ /* 0x000fe20003f2f070 */
[----:B------:R-:W-:Y:S01]  /*1ebb0*/  UIADD3.X UR5, URZ, UR41, URZ, UP0, !UPT ;  /* 0x000000293f057290 */ /* 0x000fe200087fe43f */
[----:B------:R-:W-:-:S11]  /*1ebc0*/  IADD3 R12, R12, 0x288b0, RZ ;  /* 0x000288b00c0c7810 */ /* 0x000fd60007ffe0ff */
.L_x_8529:
        /* <DEDUP_REMOVED lines=15> */
.L_x_8530:
        /* <DEDUP_REMOVED lines=10> */
.L_x_8518:
[----:B------:R-:W-:Y:S05]  /*1ed60*/  BSYNC B1 ;  /* 0x0000000000017941 */ /* 0x000fea0003800000 */
.L_x_8517:
        /* <DEDUP_REMOVED lines=8> */
.L_x_8497:
[----:B------:R-:W-:Y:S05]  /*1edf0*/  BSYNC B0 ;  /* 0x0000000000007941 */ /* 0x000fea0003800000 */
.L_x_8496:
[----:B------:R-:W1:Y:S01]  /*1ee00*/  LDC R0, c[0x0][0x448] ;  /* 0x00011200ff007b82 */ /* 0x000e620000000800 */
[----:B------:R-:W-:Y:S01]  /*1ee10*/  VIADD R5, R27, 0x7f ;  /* 0x0000007f1b057836 */ /* 0x000fe20000000000 */
[----:B------:R-:W-:Y:S06]  /*1ee20*/  @!P0 WARPSYNC.ALL ;  /* 0x0000000000008948 */ /* 0x000fec0003800000 */
[----:B0-----:R-:W0:Y:S08]  /*1ee30*/  LDC.64 R2, c[0x0][0x9e0] ;  /* 0x00027800ff027b82 */ /* 0x001e300000000a00 */
[----:B------:R-:W-:Y:S01]  /*1ee40*/  @!P0 BAR.SYNC.DEFER_BLOCKING 0xc, 0x180 ;  /* 0x0306000000008b1d */ /* 0x000fe20000010000 */
[----:B-1----:R-:W-:-:S02]  /*1ee50*/  ISETP.NE.AND P1, PT, R0, 0x1, PT ;  /* 0x000000010000780c */ /* 0x002fc40003f25270 */
[----:B0-----:R-:W-:-:S11]  /*1ee60*/  ISETP.GE.AND P2, PT, R3, 0x1, PT ;  /* 0x000000010300780c */ /* 0x001fd60003f46270 */
[----:B------:R-:W0:Y:S08]  /*1ee70*/  @P1 LDC R0, c[0x0][0x44c] ;  /* 0x00011300ff001b82 */ /* 0x000e300000000800 */
[----:B------:R-:W1:Y:S01]  /*1ee80*/  @P1 LDC R11, c[0x0][0x450] ;  /* 0x00011400ff0b1b82 */ /* 0x000e620000000800 */
[----:B0-----:R-:W-:-:S05]  /*1ee90*/  @P1 IMAD.HI.U32 R0, R5, R0, RZ ;  /* 0x0000000005001227 */ /* 0x001fca00078e00ff */
[----:B-1----:R-:W-:-:S05]  /*1eea0*/  @P1 SHF.R.U32.HI R5, RZ, R11, R0 ;  /* 0x0000000bff051219 */ /* 0x002fca0000011600 */
[----:B------:R-:W-:-:S05]  /*1eeb0*/  IMAD.IADD R11, R8, 0x1, R5 ;  /* 0x00000001080b7824 */ /* 0x000fca00078e0205 */
[----:B------:R-:W-:Y:S01]  /*1eec0*/  IADD3 R2, R11, R2, RZ ;  /* 0x000000020b027210 */ /* 0x000fe20007ffe0ff */
        /* <DEDUP_REMOVED lines=12> */
.L_x_8534:
[----:B------:R-:W-:-:S13]  /*1ef90*/  ISETP.NE.AND P0, PT, R3, 0x1, PT ;  /* 0x000000010300780c */ /* 0x000fda0003f05270 */
[----:B------:R-:W0:Y:S02]  /*1efa0*/  @P0 LDC.64 R4, c[0x0][0x9e8] ;  /* 0x00027a00ff040b82 */ /* 0x000e240000000a00 */
[----:B0-----:R-:W-:-:S05]  /*1efb0*/  @P0 IMAD.HI.U32 R4, R0, R4, RZ ;  /* 0x0000000400040227 */ /* 0x001fca00078e00ff */
[----:B------:R-:W-:-:S07]  /*1efc0*/  @P0 SHF.R.U32.HI R0, RZ, R5, R4 ;  /* 0x00000005ff000219 */ /* 0x000fce0000011604 */
.L_x_8535:
[----:B------:R-:W-:Y:S05]  /*1efd0*/  BSYNC B0 ;  /* 0x0000000000007941 */ /* 0x000fea0003800000 */
.L_x_8533:
[----:B------:R-:W-:-:S05]  /*1efe0*/  IMAD R5, R0, R3, R3 ;  /* 0x0000000300057224 */ /* 0x000fca00078e0203 */
[----:B------:R-:W-:-:S07]  /*1eff0*/  VIMNMX R2, R2, R5, PT ;  /* 0x0000000502027248 */ /* 0x000fce0003fe0100 */
.L_x_8532:
[----:B------:R-:W0:Y:S01]  /*1f000*/  @P1 LDC R0, c[0x0][0x44c] ;  /* 0x00011300ff001b82 */ /* 0x000e220000000800 */
[----:B------:R-:W-:Y:S01]  /*1f010*/  VIADD R2, R2, 0x7f ;  /* 0x0000007f02027836 */ /* 0x000fe20000000000 */
[----:B------:R-:W-:-:S04]  /*1f020*/  ULDC UR4, c[0x0][0x9dc] ;  /* 0x0002770000047ab9 */ /* 0x000fc80000000800 */
[----:B------:R-:W-:Y:S02]  /*1f030*/  SHF.R.S32.HI R5, RZ, 0x1f, R2 ;  /* 0x0000001fff057819 */ /* 0x000fe40000011402 */
[----:B------:R-:W1:Y:S02]  /*1f040*/  @P1 LDC R11, c[0x0][0x450] ;  /* 0x00011400ff0b1b82 */ /* 0x000e640000000800 */
[----:B------:R-:W-:Y:S01]  /*1f050*/  LEA.HI R5, R5, R2, RZ, 0x7 ;  /* 0x0000000205057211 */ /* 0x000fe200078f38ff */
[----:B------:R-:W-:Y:S02]  /*1f060*/  IMAD.MOV.U32 R2, RZ, RZ, R27 ;  /* 0x000000ffff027224 */ /* 0x000fe400078e001b */
[----:B0-----:R-:W-:-:S05]  /*1f070*/  @P1 IMAD.HI.U32 R0, R27, R0, RZ ;  /* 0x000000001b001227 */ /* 0x001fca00078e00ff */
[----:B-1----:R-:W-:Y:S02]  /*1f080*/  @P1 SHF.R.U32.HI R2, RZ, R11, R0 ;  /* 0x0000000bff021219 */ /* 0x002fe40000011600 */
[----:B------:R-:W-:-:S03]  /*1f090*/  SHF.R.S32.HI R0, RZ, 0x7, R5 ;  /* 0x00000007ff007819 */ /* 0x000fc60000011405 */
[----:B------:R-:W-:Y:S01]  /*1f0a0*/  IMAD.IADD R7, R7, 0x1, R2 ;  /* 0x0000000107077824 */ /* 0x000fe200078e0202 */
        /* <DEDUP_REMOVED lines=14> */
.L_x_8538:
[----:B------:R-:W-:-:S13]  /*1f190*/  ISETP.NE.AND P0, PT, R3, 0x1, PT ;  /* 0x000000010300780c */ /* 0x000fda0003f05270 */
[----:B------:R-:W1:Y:S02]  /*1f1a0*/  @P0 LDC.64 R4, c[0x0][0x9e8] ;  /* 0x00027a00ff040b82 */ /* 0x000e640000000a00 */
[----:B-1----:R-:W-:-:S05]  /*1f1b0*/  @P0 IMAD.HI.U32 R4, R7, R4, RZ ;  /* 0x0000000407040227 */ /* 0x002fca00078e00ff */
[----:B------:R-:W-:-:S07]  /*1f1c0*/  @P0 SHF.R.U32.HI R7, RZ, R5, R4 ;  /* 0x00000005ff070219 */ /* 0x000fce0000011604 */
.L_x_8539:
[----:B------:R-:W-:Y:S05]  /*1f1d0*/  BSYNC B0 ;  /* 0x0000000000007941 */ /* 0x000fea0003800000 */
.L_x_8537:
[----:B------:R-:W-:-:S05]  /*1f1e0*/  IMAD R3, R7, R3, RZ ;  /* 0x0000000307037224 */ /* 0x000fca00078e02ff */
[----:B------:R-:W-:-:S07]  /*1f1f0*/  VIMNMX R0, R0, R3, !PT ;  /* 0x0000000300007248 */ /* 0x000fce0007fe0100 */
.L_x_8536:
[----:B------:R-:W-:Y:S01]  /*1f200*/  SHF.R.S32.HI R3, RZ, 0x1f, R0 ;  /* 0x0000001fff037819 */ /* 0x000fe20000011400 */
[----:B------:R-:W-:Y:S03]  /*1f210*/  BSSY B7, `(.L_x_8540) ;  /* 0x0000382000077945 */ /* 0x000fe60003800000 */
[----:B------:R-:W-:-:S04]  /*1f220*/  LEA.HI R3, R3, R0, RZ, 0x7 ;  /* 0x0000000003037211 */ /* 0x000fc800078f38ff */
[----:B------:R-:W-:-:S04]  /*1f230*/  SHF.R.S32.HI R3, RZ, 0x7, R3 ;  /* 0x00000007ff037819 */ /* 0x000fc80000011403 */
[----:B------:R-:W-:-:S04]  /*1f240*/  VIMNMX R2, RZ, R3, !PT ;  /* 0x00000003ff027248 */ /* 0x000fc80007fe0100 */
[----:B------:R-:W-:Y:S01]  /*1f250*/  ISETP.GT.AND P0, PT, R23, R2, PT ;  /* 0x000000021700720c */ /* 0x000fe20003f04270 */
[----:B------:R1:W-:-:S12]  /*1f260*/  STL [R1], R2 ;  /* 0x0000000201007387 */ /* 0x0003d80000100800 */
        /* <DEDUP_REMOVED lines=18> */
.L_x_8541:
        /* <DEDUP_REMOVED lines=9> */
[----:B------:R-:W-:Y:S01]  /*1f420*/  MOV R8, 0x70 ;  /* 0x0000007000087802 */ /* 0x000fe20000000f00 */
[----:B------:R-:W1:Y:S01]  /*1f430*/  LDC.64 R2, c[0x4][R2] ;  /* 0x0100000002027b82 */ /* 0x000e620000000a00 */
        /* <DEDUP_REMOVED lines=8> */
[----:B01----:R-:W-:Y:S05]  /*1f4c0*/  CALL.ABS.NOINC R2 ;  /* 0x0000000002007343 */ /* 0x003fea0003c00000 */
.L_x_8544:
[----:B------:R-:W-:Y:S05]  /*1f4d0*/  BSYNC B6 ;  /* 0x0000000000067941 */ /* 0x000fea0003800000 */
.L_x_8543:
        /* <DEDUP_REMOVED lines=20> */
.L_x_8547:
        /* <DEDUP_REMOVED lines=15> */
.L_x_8546:
[----:B------:R-:W-:Y:S05]  /*1f710*/  BSYNC B6 ;  /* 0x0000000000067941 */ /* 0x000fea0003800000 */
.L_x_8545:
[----:B------:R-:W-:Y:S01]  /*1f720*/  ULDC.64 UR4, c[0x0][0x9f8] ;  /* 0x00027e0000047ab9 */ /* 0x000fe20000000a00 */
[----:B------:R-:W2:Y:S01]  /*1f730*/  LDL R17, [R1+0x4] ;  /* 0x0000040001117983 */ /* 0x000ea20000100800 */
[----:B------:R-:W-:Y:S01]  /*1f740*/  ISETP.NE.U32.AND P0, PT, RZ, UR4, PT ;  /* 0x00000004ff007c0c */ /* 0x000fe2000bf05070 */
[----:B------:R-:W-:Y:S01]  /*1f750*/  IMAD.MOV.U32 R35, RZ, RZ, R19 ;  /* 0x000000ffff237224 */ /* 0x000fe200078e0013 */
[----:B------:R-:W1:Y:S01]  /*1f760*/  LDC R0, c[0x0][0x430] ;  /* 0x00010c00ff007b82 */ /* 0x000e620000000800 */
[----:B------:R-:W3:Y:S01]  /*1f770*/  S2R R21, SR_TID.X ;  /* 0x0000000000157919 */ /* 0x000ee20000002100 */
[----:B------:R-:W-:Y:S01]  /*1f780*/  ISETP.NE.AND.EX P0, PT, RZ, UR5, PT, P0 ;  /* 0x00000005ff007c0c */ /* 0x000fe2000bf05300 */
[----:B------:R-:W4:Y:S01]  /*1f790*/  S2R R20, SR_TID.X ;  /* 0x0000000000147919 */ /* 0x000f220000002100 */
[----:B------:R-:W-:Y:S01]  /*1f7a0*/  VIADD R25, R23, 0xffffffff ;  /* 0xffffffff17197836 */ /* 0x000fe20000000000 */
[----:B------:R-:W-:-:S10]  /*1f7b0*/  ULDC UR4, c[0x0][0x2f4] ;  /* 0x0000bd0000047ab9 */ /* 0x000fd40000000800 */
[----:B------:R-:W0:Y:S01]  /*1f7c0*/  @P0 LDC.64 R2, c[0x0][0x9f8] ;  /* 0x00027e00ff020b82 */ /* 0x000e220000000a00 */
[----:B-1----:R-:W-:Y:S01]  /*1f7d0*/  ISETP.NE.AND P1, PT, R0, 0x1, PT ;  /* 0x000000010000780c */ /* 0x002fe20003f25270 */
[----:B------:R-:W-:Y:S02]  /*1f7e0*/  IMAD.SHL.U32 R8, R25, 0x80, RZ ;  /* 0x0000008019087824 */ /* 0x000fe400078e00ff */
[----:B---3--:R-:W-:Y:S01]  /*1f7f0*/  IMAD.SHL.U32 R21, R21, 0x10, RZ ;  /* 0x0000001015157824 */ /* 0x008fe200078e00ff */
[----:B----4-:R-:W-:-:S09]  /*1f800*/  LOP3.LUT R20, R20, 0x7f, RZ, 0xc0, !PT ;  /* 0x0000007f14147812 */ /* 0x010fd200078ec0ff */
[----:B------:R-:W1:Y:S01]  /*1f810*/  @P1 LDC R10, c[0x0][0x434] ;  /* 0x00010d00ff0a1b82 */ /* 0x000e620000000800 */
[----:B0-----:R-:W-:-:S05]  /*1f820*/  @P0 IMAD.WIDE R2, R19, 0x4, R2 ;  /* 0x0000000413020825 */ /* 0x001fca00078e0202 */
[----:B------:R0:W3:Y:S01]  /*1f830*/  @P0 LDG.E R35, desc[UR54][R2.64] ;  /* 0x0000003602230981 */ /* 0x0000e2000c1e1900 */
[----:B------:R-:W-:Y:S01]  /*1f840*/  SHF.R.U32.HI R20, RZ, 0x3, R20 ;  /* 0x00000003ff147819 */ /* 0x000fe20000011614 */
[----:B------:R-:W4:Y:S01]  /*1f850*/  @P1 LDC R6, c[0x0][0x438] ;  /* 0x00010e00ff061b82 */ /* 0x000f220000000800 */
[----:B------:R-:W-:-:S04]  /*1f860*/  LOP3.LUT R21, R21, 0x70, RZ, 0xc0, !PT ;  /* 0x0000007015157812 */ /* 0x000fc800078ec0ff */
[----:B------:R-:W-:-:S04]  /*1f870*/  LOP3.LUT R4, R8, R20, R21, 0xfe, !PT ;  /* 0x0000001408047212 */ /* 0x000fc800078efe15 */
[----:B------:R-:W-:-:S13]  /*1f880*/  ISETP.GE.AND P0, PT, R4, R37, PT ;  /* 0x000000250400720c */ /* 0x000fda0003f06270 */
[----:B0-----:R-:W0:Y:S01]  /*1f890*/  @!P0 LDC.64 R2, c[0x0][0x428] ;  /* 0x00010a00ff028b82 */ /* 0x001e220000000a00 */
[----:B------:R-:W-:Y:S01]  /*1f8a0*/  LOP3.LUT R32, R32, 0xfffffffb, RZ, 0xc0, !PT ;  /* 0xfffffffb20207812 */ /* 0x000fe200078ec0ff */
[----:B------:R-:W-:Y:S01]  /*1f8b0*/  UMOV UR5, 0xffffffff ;  /* 0xffffffff00057882 */ /* 0x000fe20000000000 */
[----:B--2---:R-:W-:-:S04]  /*1f8c0*/  IMAD.IADD R5, R4, 0x1, R17 ;  /* 0x0000000104057824 */ /* 0x004fc800078e0211 */
[----:B-1----:R-:W-:-:S04]  /*1f8d0*/  @P1 IMAD.HI.U32 R7, R5, R10, RZ ;  /* 0x0000000a05071227 */ /* 0x002fc800078e00ff */
[----:B------:R-:W-:Y:S01]  /*1f8e0*/  IMAD.MOV.U32 R4, RZ, RZ, R5 ;  /* 0x000000ffff047224 */ /* 0x000fe200078e0005 */
[----:B----4-:R-:W-:-:S04]  /*1f8f0*/  @P1 SHF.R.U32.HI R4, RZ, R6, R7 ;  /* 0x00000006ff041219 */ /* 0x010fc80000011607 */
[----:B------:R-:W-:-:S05]  /*1f900*/  IADD3 R6, -R4, RZ, RZ ;  /* 0x000000ff04067210 */ /* 0x000fca0007ffe1ff */
[----:B------:R-:W-:Y:S01]  /*1f910*/  IMAD R0, R0, R6, R5 ;  /* 0x0000000600007224 */ /* 0x000fe200078e0205 */
[--C-:B------:R-:W-:Y:S02]  /*1f920*/  @!P0 SHF.R.S32.HI R5, RZ, 0x1f, R4.reuse ;  /* 0x0000001fff058819 */ /* 0x100fe40000011404 */
[----:B---3--:R-:W-:Y:S01]  /*1f930*/  SHF.R.S32.HI R9, RZ, 0x1f, R35 ;  /* 0x0000001fff097819 */ /* 0x008fe20000011423 */
[----:B0-----:R-:W-:-:S04]  /*1f940*/  @!P0 IMAD.WIDE.U32 R4, R35, R2, R4 ;  /* 0x0000000223048225 */ /* 0x001fc800078e0004 */
[----:B------:R-:W-:Y:S01]  /*1f950*/  @!P0 IMAD R6, R9, R2, RZ ;  /* 0x0000000209068224 */ /* 0x000fe200078e02ff */
[----:B------:R0:W-:Y:S03]  /*1f960*/  STL [R1+0x8], R9 ;  /* 0x0000080901007387 */ /* 0x0001e60000100800 */
[----:B------:R-:W-:Y:S02]  /*1f970*/  @!P0 IMAD R7, R35, R3, R6 ;  /* 0x0000000323078224 */ /* 0x000fe400078e0206 */
[----:B------:R-:W1:Y:S02]  /*1f980*/  @!P0 LDC.64 R2, c[0x0][0x418] ;  /* 0x00010600ff028b82 */ /* 0x000e640000000a00 */
[----:B------:R-:W-:Y:S02]  /*1f990*/  @!P0 IMAD.IADD R5, R5, 0x1, R7 ;  /* 0x0000000105058824 */ /* 0x000fe400078e0207 */
[----:B0-----:R-:W-:-:S05]  /*1f9a0*/  IMAD.U32 R9, RZ, RZ, UR38 ;  /* 0x00000026ff097e24 */ /* 0x001fca000f8e00ff */
[----:B------:R-:W-:Y:S02]  /*1f9b0*/  ISETP.NE.AND P2, PT, R9, 0x3, PT ;  /* 0x000000030900780c */ /* 0x000fe40003f45270 */
[----:B-1----:R-:W-:-:S04]  /*1f9c0*/  @!P0 LEA R2, P1, R4, R2, 0x2 ;  /* 0x0000000204028211 */ /* 0x002fc800078210ff */
[----:B------:R-:W-:Y:S01]  /*1f9d0*/  @!P0 LEA.HI.X R3, R4, R3, R5, 0x2, P1 ;  /* 0x0000000304038211 */ /* 0x000fe200008f1405 */
[----:B------:R-:W-:-:S06]  /*1f9e0*/  IMAD.MOV.U32 R4, RZ, RZ, RZ ;  /* 0x000000ffff047224 */ /* 0x000fcc00078e00ff */
        /* <DEDUP_REMOVED lines=8> */
[----:B0-----:R-:W-:Y:S06]  /*1fa70*/  BRA.DIV UR5, `(.L_x_8548) ;  /* 0x0000006a05e87947 */ /* 0x001fec000b800000 */
.L_x_8739:
[----:B------:R-:W-:Y:S01]  /*1fa80*/  SHF.R.S32.HI R34, RZ, 0x1f, R18 ;  /* 0x0000001fff227819 */ /* 0x000fe20000011412 */
[----:B------:R-:W-:Y:S06]  /*1fa90*/  @!P2 BRA `(.L_x_8549) ;  /* 0x000000000004a947 */ /* 0x000fec0003800000 */
[----:B------:R-:W-:Y:S01]  /*1faa0*/  BPT.TRAP 0x1 ;  /* 0x000000040000795c */ /* 0x000fe20000300000 */
.L_x_8549:
        /* <DEDUP_REMOVED lines=25> */
.L_x_8740:
[----:B------:R-:W-:Y:S05]  /*1fc40*/  BSYNC B0 ;  /* 0x0000000000007941 */ /* 0x000fea0003800000 */
.L_x_8550:
        /* <DEDUP_REMOVED lines=32> */
[----:B-1----:R-:W-:-:S05]  /*1fe50*/  @P0 IMAD.X R2, RZ, RZ, R2, P1 ;  /* 0x000000ffff020224 */ /* 0x002fca00008e0602 */
        /* <DEDUP_REMOVED lines=74> */
.L_x_8758:
        /* <DEDUP_REMOVED lines=11> */
.L_x_8553:
        /* <DEDUP_REMOVED lines=11> */
.L_x_8554:
[----:B-1----:R1:W5:Y:S01]  /*20460*/  LDL.LU R3, [R1+0x10] ;  /* 0x0000100001037983 */ /* 0x0023620000300800 */
[----:B------:R1:W-:Y:S02]  /*20470*/  SYNCS.ARRIVE.TRANS64.A1T0 RZ, [R7+URZ+0x28830], RZ ;  /* 0x028830ff07ff79a7 */ /* 0x0003e4000810003f */
        /* <DEDUP_REMOVED lines=8> */
[----:B------:R-:W-:Y:S01]  /*20500*/  BSSY B6, `(.L_x_8555) ;  /* 0x000001e000067945 */ /* 0x000fe20003800000 */
[----:B------:R-:W-:-:S04]  /*20510*/  SHF.R.S32.HI R2, RZ, 0x1f, R19 ;  /* 0x0000001fff027819 */ /* 0x000fc80000011413 */
[----:B------:R-:W-:Y:S02]  /*20520*/  SEL R2, R2, RZ, !P0 ;  /* 0x000000ff02027207 */ /* 0x000fe40004000000 */
[----:B-----5:R-:W-:Y:S01]  /*20530*/  SHF.R.S32.HI R0, RZ, 0x1f, R3 ;  /* 0x0000001fff007819 */ /* 0x020fe20000011403 */
[----:B0-----:R-:W-:-:S04]  /*20540*/  IMAD.WIDE.U32 R4, R3, UR4, RZ ;  /* 0x0000000403047c25 */ /* 0x001fc8000f8e00ff */
[----:B------:R-:W-:Y:S01]  /*20550*/  IMAD R0, R0, UR4, RZ ;  /* 0x0000000400007c24 */ /* 0x000fe2000f8e02ff */
[----:B------:R0:W-:Y:S03]  /*20560*/  STL.64 [R1+0x10], R4 ;  /* 0x0000100401007387 */ /* 0x0001e60000100a00 */
[----:B------:R-:W-:-:S04]  /*20570*/  IMAD R0, R3, UR5, R0 ;  /* 0x0000000503007c24 */ /* 0x000fc8000f8e0200 */
[----:B------:R-:W-:Y:S01]  /*20580*/  IMAD.IADD R3, R5, 0x1, R0 ;  /* 0x0000000105037824 */ /* 0x000fe200078e0200 */
[----:B------:R-:W-:-:S04]  /*20590*/  SEL R0, R19, RZ, !P0 ;  /* 0x000000ff13007207 */ /* 0x000fc80004000000 */
[----:B------:R0:W-:Y:S04]  /*205a0*/  STL [R1+0x24], R3 ;  /* 0x0000240301007387 */ /* 0x0001e80000100800 */
        /* <DEDUP_REMOVED lines=19> */
.L_x_8556:
[----:B------:R-:W-:Y:S05]  /*206e0*/  BSYNC B6 ;  /* 0x0000000000067941 */ /* 0x000fea0003800000 */
.L_x_8555:
[----:B------:R-:W2:Y:S01]  /*206f0*/  LDL.LU R20, [R1+0x24] ;  /* 0x0000240001147983 */ /* 0x000ea20000300800 */
[----:B------:R-:W-:Y:S01]  /*20700*/  ULDC.64 UR4, c[0x0][0x2d8] ;  /* 0x0000b60000047ab9 */ /* 0x000fe20000000a00 */
[----:B-1----:R-:W1:Y:S01]  /*20710*/  LDC R7, c[0x0][0x448] ;  /* 0x00011200ff077b82 */ /* 0x002e620000000800 */
[----:B------:R-:W-:Y:S01]  /*20720*/  ULDC.64 UR6, c[0x0][0x280] ;  /* 0x0000a00000067ab9 */ /* 0x000fe20000000a00 */
[----:B0-----:R-:W2:Y:S04]  /*20730*/  LDL.LU.64 R2, [R1+0x10] ;  /* 0x0000100001027983 */ /* 0x001ea80000300a00 */
[----:B------:R-:W3:Y:S04]  /*20740*/  LDL.LU R4, [R1+0x28] ;  /* 0x0000280001047983 */ /* 0x000ee80000300800 */
[----:B------:R-:W4:Y:S01]  /*20750*/  LDL.LU R21, [R1+0x18] ;  /* 0x0000180001157983 */ /* 0x000f220000300800 */
[----:B------:R-:W-:-:S03]  /*20760*/  IMAD R0, R34, UR4, RZ ;  /* 0x0000000422007c24 */ /* 0x000fc6000f8e02ff */
[----:B------:R0:W5:Y:S01]  /*20770*/  LDL R8, [R1+0xc] ;  /* 0x00000c0001087983 */ /* 0x0001620000100800 */
[----:B------:R-:W-:Y:S01]  /*20780*/  IMAD R0, R18, UR5, R0 ;  /* 0x0000000512007c24 */ /* 0x000fe2000f8e0200 */
[----:B-1----:R-:W-:-:S13]  /*20790*/  ISETP.NE.AND P0, PT, R7, 0x1, PT ;  /* 0x000000010700780c */ /* 0x002fda0003f05270 */
[----:B------:R-:W1:Y:S01]  /*207a0*/  @P0 LDC R6, c[0x0][0x44c] ;  /* 0x00011300ff060b82 */ /* 0x000e620000000800 */
[----:B--2---:R-:W-:Y:S02]  /*207b0*/  IMAD.MOV.U32 R3, RZ, RZ, R20 ;  /* 0x000000ffff037224 */ /* 0x004fe400078e0014 */
[----:B------:R-:W2:Y:S01]  /*207c0*/  S2R R20, SR_TID.X ;  /* 0x0000000000147919 */ /* 0x000ea20000002100 */
[----:B------:R-:W-:Y:S01]  /*207d0*/  IMAD.WIDE.U32 R2, R18, UR4, R2 ;  /* 0x0000000412027c25 */ /* 0x000fe2000f8e0002 */
[----:B------:R-:W-:-:S03]  /*207e0*/  ULDC.64 UR4, c[0x0][0x2e0] ;  /* 0x0000b80000047ab9 */ /* 0x000fc60000000a00 */
[----:B------:R-:W-:Y:S02]  /*207f0*/  IMAD.IADD R3, R3, 0x1, R0 ;  /* 0x0000000103037824 */ /* 0x000fe400078e0200 */
[----:B---3--:R-:W-:Y:S02]  /*20800*/  IMAD R0, R4, UR4, RZ ;  /* 0x0000000404007c24 */ /* 0x008fe4000f8e02ff */
[----:B----4-:R-:W-:-:S04]  /*20810*/  IMAD.WIDE.U32 R2, R21, UR4, R2 ;  /* 0x0000000415027c25 */ /* 0x010fc8000f8e0002 */
[----:B------:R-:W-:Y:S01]  /*20820*/  IMAD R0, R21, UR5, R0 ;  /* 0x0000000515007c24 */ /* 0x000fe2000f8e0200 */
[----:B------:R-:W-:Y:S01]  /*20830*/  ULDC.64 UR4, c[0x0][0x2d0] ;  /* 0x0000b40000047ab9 */ /* 0x000fe20000000a00 */
[----:B------:R-:W3:Y:S02]  /*20840*/  S2R R21, SR_TID.X ;  /* 0x0000000000157919 */ /* 0x000ee40000002100 */
[----:B------:R-:W-:Y:S02]  /*20850*/  IMAD.IADD R3, R3, 0x1, R0 ;  /* 0x0000000103037824 */ /* 0x000fe400078e0200 */
[----:B------:R-:W4:Y:S01]  /*20860*/  @P0 LDC R0, c[0x0][0x450] ;  /* 0x00011400ff000b82 */ /* 0x000f220000000800 */
[----:B--2---:R-:W-:-:S04]  /*20870*/  LOP3.LUT R20, R20, 0x7f, RZ, 0xc0, !PT ;  /* 0x0000007f14147812 */ /* 0x004fc800078ec0ff */
[----:B------:R-:W-:Y:S02]  /*20880*/  SHF.R.U32.HI R20, RZ, 0x3, R20 ;  /* 0x00000003ff147819 */ /* 0x000fe40000011614 */
[----:B---3--:R-:W-:-:S04]  /*20890*/  SHF.L.U32 R21, R21, 0x4, RZ ;  /* 0x0000000415157819 */ /* 0x008fc800000006ff */
[----:B------:R-:W-:-:S04]  /*208a0*/  LOP3.LUT R21, R21, 0x70, RZ, 0xc0, !PT ;  /* 0x0000007015157812 */ /* 0x000fc800078ec0ff */
[----:B------:R-:W-:-:S05]  /*208b0*/  LOP3.LUT R20, R20, R21, RZ, 0xfc, !PT ;  /* 0x0000001514147212 */ /* 0x000fca00078efcff */
[----:B------:R-:W-:-:S04]  /*208c0*/  IMAD.IADD R5, R20, 0x1, R27 ;  /* 0x0000000114057824 */ /* 0x000fc800078e021b */
[----:B-1----:R-:W-:-:S04]  /*208d0*/  @P0 IMAD.HI.U32 R6, R5, R6, RZ ;  /* 0x0000000605060227 */ /* 0x002fc800078e00ff */
[----:B------:R-:W-:Y:S01]  /*208e0*/  IMAD.MOV.U32 R4, RZ, RZ, R5 ;  /* 0x000000ffff047224 */ /* 0x000fe200078e0005 */
[----:B----4-:R-:W-:Y:S01]  /*208f0*/  @P0 SHF.R.U32.HI R4, RZ, R0, R6 ;  /* 0x00000000ff040219 */ /* 0x010fe20000011606 */
        /* <DEDUP_REMOVED lines=19> */
[----:B-1----:R-:W-:Y:S02]  /*20a30*/  LOP3.LUT R20, R20, 0x7f, RZ, 0xc0, !PT ;  /* 0x0000007f14147812 */ /* 0x002fe400078ec0ff */
[----:B------:R-:W-:Y:S02]  /*20a40*/  LEA.HI.X R4, R2, UR7, R4, 0x1, P2 ;  /* 0x0000000702047c11 */ /* 0x000fe400090f0c04 */
[----:B------:R-:W-:Y:S01]  /*20a50*/  SHF.R.U32.HI R9, RZ, 0x3, R20 ;  /* 0x00000003ff097819 */ /* 0x000fe20000011614 */
[----:B0-----:R-:W-:Y:S06]  /*20a60*/  BRA.DIV UR4, `(.L_x_8557) ;  /* 0x0000006a040c7947 */ /* 0x001fec000b800000 */
[----:B------:R-:W0:Y:S01]  /*20a70*/  SHFL.IDX PT, R3, R0, RZ, 0x181f ;  /* 0x00181fff00037589 */ /* 0x000e2200000e0000 */
[----:B------:R-:W-:Y:S01]  /*20a80*/  IMAD R33, R33, R7, RZ ;  /* 0x0000000721217224 */ /* 0x000fe200078e02ff */
[----:B------:R-:W-:Y:S02]  /*20a90*/  IADD3 R27, R9, R27, RZ ;  /* 0x0000001b091b7210 */ /* 0x000fe40007ffe0ff */
[----:B------:R-:W1:Y:S02]  /*20aa0*/  SHFL.IDX PT, R2, R4, RZ, 0x181f ;  /* 0x00181fff04027589 */ /* 0x000e6400000e0000 */
[C---:B------:R-:W-:Y:S01]  /*20ab0*/  ISETP.GE.AND P3, PT, R27.reuse, R33, PT ;  /* 0x000000211b00720c */ /* 0x040fe20003f66270 */
[----:B------:R-:W-:Y:S01]  /*20ac0*/  VIADD R6, R27, 0x10 ;  /* 0x000000101b067836 */ /* 0x000fe20000000000 */
[----:B------:R-:W2:Y:S11]  /*20ad0*/  SHFL.IDX PT, R14, R0, 0x1, 0x181f ;  /* 0x00381f00000e7f89 */ /* 0x000eb600000e0000 */
[----:B0-----:R-:W-:-:S05]  /*20ae0*/  @!P3 LEA R5, P2, R31, R3, 0x1 ;  /* 0x000000031f05b211 */ /* 0x001fca00078408ff */
[----:B-1----:R-:W-:Y:S02]  /*20af0*/  @!P3 IMAD.X R3, RZ, RZ, R2, P2 ;  /* 0x000000ffff03b224 */ /* 0x002fe400010e0602 */
[----:B------:R-:W-:-:S05]  /*20b00*/  @!P3 IMAD.MOV.U32 R2, RZ, RZ, R5 ;  /* 0x000000ffff02b224 */ /* 0x000fca00078e0005 */
[----:B-----5:R-:W-:Y:S04]  /*20b10*/  @!P3 LDGSTS.E.BYPASS.LTC128B.128 [R8+0x10400], desc[UR54][R2.64], !P0 ;  /* 0x104000000208bfae */ /* 0x020fe8000c101d76 */
[----:B------:R0:W-:Y:S01]  /*20b20*/  @!P3 LDGSTS.E.BYPASS.LTC128B.128 [R8+0x14400], desc[UR54][R2.64+0x80], !P1 ;  /* 0x144000800208bfae */ /* 0x0001e2000c901d76 */
[----:B------:R-:W-:-:S03]  /*20b30*/  ISETP.GE.AND P3, PT, R6, R33, PT ;  /* 0x000000210600720c */ /* 0x000fc60003f66270 */
[----:B0-----:R-:W0:Y:S10]  /*20b40*/  SHFL.IDX PT, R2, R4, 0x1, 0x181f ;  /* 0x00381f0004027f89 */ /* 0x001e3400000e0000 */
[----:B--2---:R-:W-:-:S02]  /*20b50*/  @!P3 LEA R5, P2, R31, R14, 0x1 ;  /* 0x0000000e1f05b211 */ /* 0x004fc400078408ff */
[----:B------:R-:W1:Y:S03]  /*20b60*/  SHFL.IDX PT, R14, R0, 0x2, 0x181f ;  /* 0x00581f00000e7f89 */ /* 0x000e6600000e0000 */
[----:B0-----:R-:W-:Y:S02]  /*20b70*/  @!P3 IMAD.X R6, RZ, RZ, R2, P2 ;  /* 0x000000ffff06b224 */ /* 0x001fe400010e0602 */
[----:B------:R-:W-:Y:S02]  /*20b80*/  @!P3 IMAD.MOV.U32 R2, RZ, RZ, R5 ;  /* 0x000000ffff02b224 */ /* 0x000fe400078e0005 */
[----:B------:R-:W-:Y:S01]  /*20b90*/  @!P3 IMAD.MOV.U32 R3, RZ, RZ, R6 ;  /* 0x000000ffff03b224 */ /* 0x000fe200078e0006 */
[----:B------:R-:W-:-:S04]  /*20ba0*/  IADD3 R6, R27, 0x20, RZ ;  /* 0x000000201b067810 */ /* 0x000fc80007ffe0ff */
[----:B------:R-:W-:Y:S04]  /*20bb0*/  @!P3 LDGSTS.E.BYPASS.LTC128B.128 [R8+0x10c00], desc[UR54][R2.64], !P0 ;  /* 0x10c000000208bfae */ /* 0x000fe8000c101d76 */
[----:B------:R0:W-:Y:S01]  /*20bc0*/  @!P3 LDGSTS.E.BYPASS.LTC128B.128 [R8+0x14c00], desc[UR54][R2.64+0x80], !P1 ;  /* 0x14c000800208bfae */ /* 0x0001e2000c901d76 */
[----:B------:R-:W-:-:S03]  /*20bd0*/  ISETP.GE.AND P3, PT, R6, R33, PT ;  /* 0x000000210600720c */ /* 0x000fc60003f66270 */
[----:B0-----:R-:W0:Y:S10]  /*20be0*/  SHFL.IDX PT, R2, R4, 0x2, 0x181f ;  /* 0x00581f0004027f89 */ /* 0x001e3400000e0000 */
[----:B-1----:R-:W-:-:S02]  /*20bf0*/  @!P3 LEA R5, P2, R31, R14, 0x1 ;  /* 0x0000000e1f05b211 */ /* 0x002fc400078408ff */
[----:B------:R-:W1:Y:S03]  /*20c00*/  SHFL.IDX PT, R14, R0, 0x3, 0x181f ;  /* 0x00781f00000e7f89 */ /* 0x000e6600000e0000 */
[----:B0-----:R-:W-:Y:S02]  /*20c10*/  @!P3 IMAD.X R6, RZ, RZ, R2, P2 ;  /* 0x000000ffff06b224 */ /* 0x001fe400010e0602 */
[----:B------:R-:W-:Y:S02]  /*20c20*/  @!P3 IMAD.MOV.U32 R2, RZ, RZ, R5 ;  /* 0x000000ffff02b224 */ /* 0x000fe400078e0005 */
[----:B------:R-:W-:Y:S02]  /*20c30*/  @!P3 IMAD.MOV.U32 R3, RZ, RZ, R6 ;  /* 0x000000ffff03b224 */ /* 0x000fe400078e0006 */
[----:B------:R-:W-:-:S03]  /*20c40*/  VIADD R6, R27, 0x30 ;  /* 0x000000301b067836 */ /* 0x000fc60000000000 */
[----:B------:R-:W-:Y:S04]  /*20c50*/  @!P3 LDGSTS.E.BYPASS.LTC128B.128 [R8+0x11400], desc[UR54][R2.64], !P0 ;  /* 0x114000000208bfae */ /* 0x000fe8000c101d76 */
[----:B------:R0:W-:Y:S01]  /*20c60*/  @!P3 LDGSTS.E.BYPASS.LTC128B.128 [R8+0x15400], desc[UR54][R2.64+0x80], !P1 ;  /* 0x154000800208bfae */ /* 0x0001e2000c901d76 */
[----:B------:R-:W-:-:S03]  /*20c70*/  ISETP.GE.AND P3, PT, R6, R33, PT ;  /* 0x000000210600720c */ /* 0x000fc60003f66270 */
[----:B0-----:R-:W0:Y:S10]  /*20c80*/  SHFL.IDX PT, R2, R4, 0x3, 0x181f ;  /* 0x00781f0004027f89 */ /* 0x001e3400000e0000 */
[----:B-1----:R-:W-:-:S02]  /*20c90*/  @!P3 LEA R5, P2, R31, R14, 0x1 ;  /* 0x0000000e1f05b211 */ /* 0x002fc400078408ff */
[----:B------:R-:W1:Y:S03]  /*20ca0*/  SHFL.IDX PT, R14, R0, 0x4, 0x181f ;  /* 0x00981f00000e7f89 */ /* 0x000e6600000e0000 */
[----:B0-----:R-:W-:Y:S02]  /*20cb0*/  @!P3 IMAD.X R6, RZ, RZ, R2, P2 ;  /* 0x000000ffff06b224 */ /* 0x001fe400010e0602 */
[----:B------:R-:W-:-:S03]  /*20cc0*/  @!P3 IMAD.MOV.U32 R2, RZ, RZ, R5 ;  /* 0x000000ffff02b224 */ /* 0x000fc600078e0005 */
[----:B------:R-:W-:Y:S01]  /*20cd0*/  @!P3 MOV R3, R6 ;  /* 0x000000060003b202 */ /* 0x000fe20000000f00 */
[----:B------:R-:W-:-:S04]  /*20ce0*/  VIADD R6, R27, 0x40 ;  /* 0x000000401b067836 */ /* 0x000fc80000000000 */
        /* <DEDUP_REMOVED lines=15> */
[----:B------:R-:W-:Y:S03]  /*20de0*/  SHFL.IDX PT, R14, R0, 0x7, 0x181f ;  /* 0x00f81f00000e7f89 */ /* 0x000fe600000e0000 */
[----:B0-----:R-:W-:Y:S01]  /*20df0*/  @!P3 IMAD.X R6, RZ, RZ, R2, P2 ;  /* 0x000000ffff06b224 */ /* 0x001fe200010e0602 */
[----:B------:R-:W-:-:S03]  /*20e00*/  @!P3 MOV R2, R5 ;  /* 0x000000050002b202 */ /* 0x000fc60000000f00 */
[----:B------:R-:W-:Y:S02]  /*20e10*/  @!P3 IMAD.MOV.U32 R3, RZ, RZ, R6 ;  /* 0x000000ffff03b224 */ /* 0x000fe400078e0006 */
[----:B------:R-:W-:-:S03]  /*20e20*/  VIADD R6, R27, 0x60 ;  /* 0x000000601b067836 */ /* 0x000fc60000000000 */
        /* <DEDUP_REMOVED lines=11> */
[----:B--2---:R0:W-:Y:S02]  /*20ee0*/  @!P3 LDGSTS.E.BYPASS.LTC128B.128 [R8+0x17400], desc[UR54][R2.64+0x80], !P1 ;  /* 0x174000800208bfae */ /* 0x0041e4000c901d76 */
.L_x_8775:
[----:B------:R-:W-:Y:S01]  /*20ef0*/  VIADD R0, R27, 0x70 ;  /* 0x000000701b007836 */ /* 0x000fe20000000000 */
[----:B------:R-:W-:Y:S04]  /*20f00*/  BSSY B0, `(.L_x_8558) ;  /* 0x000000a000007945 */ /* 0x000fe80003800000 */
[----:B------:R-:W-:-:S13]  /*20f10*/  ISETP.GE.AND P2, PT, R0, R33, PT ;  /* 0x000000210000720c */ /* 0x000fda0003f46270 */
[----:B------:R-:W-:Y:S05]  /*20f20*/  @P2 BRA `(.L_x_8559) ;  /* 0x00000000001c2947 */ /* 0x000fea0003800000 */
[----:B0-----:R-:W-:-:S04]  /*20f30*/  LEA R2, P2, R31, R14, 0x1 ;  /* 0x0000000e1f027211 */ /* 0x001fc800078408ff */
[----:B------:R-:W-:-:S05]  /*20f40*/  IADD3.X R3, RZ, R4, RZ, P2, !PT ;  /* 0x00000004ff037210 */ /* 0x000fca00017fe4ff */
[----:B------:R-:W-:Y:S01]  /*20f50*/  @!PT LDS RZ, [RZ] ;  /* 0x00000000fffff984 */ /* 0x000fe20000000800 */
[----:B------:R-:W-:Y:S01]  /*20f60*/  @!PT LDS RZ, [RZ] ;  /* 0x00000000fffff984 */ /* 0x000fe20000000800 */
[----:B------:R-:W-:Y:S01]  /*20f70*/  @!PT LDS RZ, [RZ] ;  /* 0x00000000fffff984 */ /* 0x000fe20000000800 */
[----:B------:R1:W-:Y:S04]  /*20f80*/  LDGSTS.E.BYPASS.LTC128B.128 [R8+0x13c00], desc[UR54][R2.64], !P0 ;  /* 0x13c0000002087fae */ /* 0x0003e8000c101d76 */
[----:B------:R1:W-:Y:S02]  /*20f90*/  LDGSTS.E.BYPASS.LTC128B.128 [R8+0x17c00], desc[UR54][R2.64+0x80], !P1 ;  /* 0x17c0008002087fae */ /* 0x0003e4000c901d76 */
.L_x_8559:
[----:B------:R-:W-:Y:S05]  /*20fa0*/  BSYNC B0 ;  /* 0x0000000000007941 */ /* 0x000fea0003800000 */
.L_x_8558:
[----:B------:R-:W-:Y:S01]  /*20fb0*/  NOP ;  /* 0x0000000000007918 */ /* 0x000fe20000000000 */
[----:B------:R-:W-:-:S13]  /*20fc0*/  PLOP3.LUT P0, PT, PT, PT, PT, 0x80, 0x0 ;  /* 0x000000000000781c */ /* 0x000fda0003f0f070 */
.L_x_8560:
        /* <DEDUP_REMOVED lines=14> */
[----:B------:R-:W2:Y:S01]  /*210b0*/  LDL.LU R4, [R1+0x1c] ;  /* 0x00001c0001047983 */ /* 0x000ea20000300800 */
[----:B------:R1:W-:Y:S03]  /*210c0*/  SYNCS.ARRIVE.TRANS64.A1T0 RZ, [R22+URZ+0x28800], RZ ;  /* 0x028800ff16ff79a7 */ /* 0x0003e6000810003f */
[----:B0-----:R-:W3:Y:S01]  /*210d0*/  LDL R2, [R1] ;  /* 0x0000000001027983 */ /* 0x001ee20000100800 */
[----:B------:R-:W-:Y:S01]  /*210e0*/  BSSY B0, `(.L_x_8561) ;  /* 0x0000005000007945 */ /* 0x000fe20003800000 */
[----:B------:R-:W0:Y:S01]  /*210f0*/  SYNCS.PHASECHK.TRANS64.TRYWAIT P0, [R22+URZ+0x28820], R3 ;  /* 0x02882003160075a7 */ /* 0x000e22000800017f */
[----:B--2---:R-:W-:-:S05]  /*21100*/  VIADD R6, R4, 0xfffffffe ;  /* 0xfffffffe04067836 */ /* 0x004fca0000000000 */
[----:B---3--:R-:W-:Y:S01]  /*21110*/  ISETP.GE.AND P1, PT, R6, R2, PT ;  /* 0x000000020600720c */ /* 0x008fe20003f26270 */
[----:B01----:R-:W-:-:S12]  /*21120*/  @!P0 BRA `(.L_x_8562) ;  /* 0x0000006800e48947 */ /* 0x003fd80003800000 */
.L_x_8776:
[----:B------:R-:W-:Y:S05]  /*21130*/  BSYNC B0 ;  /* 0x0000000000007941 */ /* 0x000fea0003800000 */
.L_x_8561:
        /* <DEDUP_REMOVED lines=8> */
.L_x_8577:
[----:B------:R-:W2:Y:S01]  /*211c0*/  LDL R8, [R1+0x4] ;  /* 0x0000040001087983 */ /* 0x000ea20000100800 */
[----:B------:R-:W1:Y:S03]  /*211d0*/  LDC R0, c[0x0][0x430] ;  /* 0x00010c00ff007b82 */ /* 0x000e660000000800 */
[----:B------:R-:W3:Y:S01]  /*211e0*/  LDL R7, [R1+0x8] ;  /* 0x0000080001077983 */ /* 0x000ee20000100800 */
[----:B------:R-:W-:Y:S05]  /*211f0*/  YIELD ;  /* 0x0000000000007946 */ /* 0x000fea0003800000 */
[----:B0-----:R-:W0:Y:S01]  /*21200*/  S2R R3, SR_TID.X ;  /* 0x0000000000037919 */ /* 0x001e220000002100 */
[----:B------:R-:W-:Y:S01]  /*21210*/  ULDC.64 UR4, c[0x0][0x428] ;  /* 0x00010a0000047ab9 */ /* 0x000fe20000000a00 */
[----:B------:R-:W4:Y:S01]  /*21220*/  S2R R2, SR_TID.X ;  /* 0x0000000000027919 */ /* 0x000f220000002100 */
[----:B-1----:R-:W-:-:S13]  /*21230*/  ISETP.NE.AND P0, PT, R0, 0x1, PT ;  /* 0x000000010000780c */ /* 0x002fda0003f05270 */
[----:B------:R-:W1:Y:S01]  /*21240*/  @P0 LDC R4, c[0x0][0x434] ;  /* 0x00010d00ff040b82 */ /* 0x000e620000000800 */
[----:B0-----:R-:W-:-:S04]  /*21250*/  LOP3.LUT R3, R3, 0x7f, RZ, 0xc0, !PT ;  /* 0x0000007f03037812 */ /* 0x001fc800078ec0ff */
[----:B------:R-:W-:-:S03]  /*21260*/  SHF.R.U32.HI R5, RZ, 0x3, R3 ;  /* 0x00000003ff057819 */ /* 0x000fc60000011603 */
[----:B------:R-:W0:Y:S01]  /*21270*/  @P0 LDC R3, c[0x0][0x438] ;  /* 0x00010e00ff030b82 */ /* 0x000e220000000800 */
[----:B----4-:R-:W-:Y:S01]  /*21280*/  SHF.L.U32 R2, R2, 0x4, RZ ;  /* 0x0000000402027819 */ /* 0x010fe200000006ff */
[----:B------:R-:W-:-:S03]  /*21290*/  IMAD R5, R6, 0x80, R5 ;  /* 0x0000008006057824 */ /* 0x000fc600078e0205 */
[----:B------:R-:W-:-:S04]  /*212a0*/  LOP3.LUT R2, R2, 0x70, RZ, 0xc0, !PT ;  /* 0x0000007002027812 */ /* 0x000fc800078ec0ff */
[----:B--2---:R-:W-:-:S05]  /*212b0*/  IADD3 R5, R2, R5, R8 ;  /* 0x0000000502057210 */ /* 0x004fca0007ffe008 */
[----:B-1----:R-:W-:-:S04]  /*212c0*/  @P0 IMAD.HI.U32 R4, R5, R4, RZ ;  /* 0x0000000405040227 */ /* 0x002fc800078e00ff */
[----:B------:R-:W-:Y:S01]  /*212d0*/  IMAD.MOV.U32 R2, RZ, RZ, R5 ;  /* 0x000000ffff027224 */ /* 0x000fe200078e0005 */
[----:B0-----:R-:W-:Y:S01]  /*212e0*/  @P0 SHF.R.U32.HI R2, RZ, R3, R4 ;  /* 0x00000003ff020219 */ /* 0x001fe20000011604 */
[----:B---3--:R-:W-:-:S04]  /*212f0*/  IMAD R4, R7, UR4, RZ ;  /* 0x0000000407047c24 */ /* 0x008fc8000f8e02ff */
[----:B------:R-:W-:-:S04]  /*21300*/  IMAD.MOV R3, RZ, RZ, -R2 ;  /* 0x000000ffff037224 */ /* 0x000fc800078e0a02 */
[----:B------:R-:W-:Y:S01]  /*21310*/  IMAD R0, R0, R3, R5 ;  /* 0x0000000300007224 */ /* 0x000fe200078e0205 */
[----:B------:R-:W-:Y:S01]  /*21320*/  SHF.R.S32.HI R3, RZ, 0x1f, R2 ;  /* 0x0000001fff037819 */ /* 0x000fe20000011402 */
[C---:B------:R-:W-:Y:S02]  /*21330*/  IMAD R5, R35.reuse, UR5, R4 ;  /* 0x0000000523057c24 */ /* 0x040fe4000f8e0204 */
[----:B------:R-:W-:Y:S01]  /*21340*/  IMAD.WIDE.U32 R2, R35, UR4, R2 ;  /* 0x0000000423027c25 */ /* 0x000fe2000f8e0002 */
[----:B------:R-:W-:-:S03]  /*21350*/  ULDC.64 UR4, c[0x0][0x418] ;  /* 0x0001060000047ab9 */ /* 0x000fc60000000a00 */
[----:B------:R-:W-:Y:S01]  /*21360*/  IMAD.IADD R5, R5, 0x1, R3 ;  /* 0x0000000105057824 */ /* 0x000fe200078e0203 */
[----:B------:R-:W-:-:S04]  /*21370*/  LEA R4, P0, R2, UR4, 0x2 ;  /* 0x0000000402047c11 */ /* 0x000fc8000f8010ff */
[----:B------:R-:W-:-:S05]  /*21380*/  LEA.HI.X R5, R2, UR5, R5, 0x2, P0 ;  /* 0x0000000502057c11 */ /* 0x000fca00080f1405 */
[----:B------:R-:W2:Y:S01]  /*21390*/  LDG.E R4, desc[UR54][R4.64] ;  /* 0x0000003604047981 */ /* 0x000ea2000c1e1900 */
[----:B------:R-:W-:Y:S01]  /*213a0*/  IMAD.U32 R7, RZ, RZ, UR38 ;  /* 0x00000026ff077e24 */ /* 0x000fe2000f8e00ff */
[----:B------:R-:W-:Y:S01]  /*213b0*/  MOV R25, R6 ;  /* 0x0000000600197202 */ /* 0x000fe20000000f00 */
[----:B------:R-:W-:-:S03]  /*213c0*/  VIADD R24, R10, 0x1 ;  /* 0x000000010a187836 */ /* 0x000fc60000000000 */
[----:B------:R-:W-:Y:S02]  /*213d0*/  ISETP.NE.AND P3, PT, R7, 0x3, PT ;  /* 0x000000030700780c */ /* 0x000fe40003f65270 */
[----:B------:R-:W-:-:S04]  /*213e0*/  ISETP.NE.AND P0, PT, R24, 0x2, PT ;  /* 0x000000021800780c */ /* 0x000fc80003f05270 */
[----:B------:R-:W-:Y:S02]  /*213f0*/  SEL R3, RZ, 0x1, P0 ;  /* 0x00000001ff037807 */ /* 0x000fe40000000000 */
[----:B------:R-:W-:Y:S02]  /*21400*/  SEL R24, R24, RZ, P0 ;  /* 0x000000ff18187207 */ /* 0x000fe40000000000 */
[----:B------:R-:W-:Y:S02]  /*21410*/  LOP3.LUT R28, R20, R3, RZ, 0x3c, !PT ;  /* 0x00000003141c7212 */ /* 0x000fe400078e3cff */
[----:B--2---:R-:W-:Y:S01]  /*21420*/  SHF.R.S32.HI R27, RZ, 0x1f, R4 ;  /* 0x0000001fff1b7819 */ /* 0x004fe20000011404 */
[----:B------:R-:W-:Y:S06]  /*21430*/  @!P3 BRA `(.L_x_8565) ;  /* 0x000000000004b947 */ /* 0x000fec0003800000 */
[----:B------:R-:W-:Y:S01]  /*21440*/  BPT.TRAP 0x1 ;  /* 0x000000040000795c */ /* 0x000fe20000300000 */
.L_x_8565:
[----:B------:R-:W-:Y:S01]  /*21450*/  IMAD R6, R24, 0x8, R22 ;  /* 0x0000000818067824 */ /* 0x000fe200078e0216 */
[----:B------:R-:W-:Y:S01]  /*21460*/  SHF.L.U32 R2, R28, 0x1f, RZ ;  /* 0x0000001f1c027819 */ /* 0x000fe200000006ff */
[----:B------:R-:W-:Y:S03]  /*21470*/  BSSY B1, `(.L_x_8566) ;  /* 0x0000003000017945 */ /* 0x000fe60003800000 */
[----:B------:R-:W0:Y:S02]  /*21480*/  SYNCS.PHASECHK.TRANS64.TRYWAIT P0, [R6+URZ+0x28840], R2 ;  /* 0x02884002060075a7 */ /* 0x000e24000800017f */
[----:B0-----:R-:W-:Y:S05]  /*21490*/  @!P0 BRA `(.L_x_8567) ;  /* 0x00000068001c8947 */ /* 0x001fea0003800000 */
.L_x_8777:
[----:B------:R-:W-:Y:S05]  /*214a0*/  BSYNC B1 ;  /* 0x0000000000017941 */ /* 0x000fea0003800000 */
.L_x_8566:
        /* <DEDUP_REMOVED lines=71> */
.L_x_8795:
        /* <DEDUP_REMOVED lines=9> */
.L_x_8569:
        /* <DEDUP_REMOVED lines=11> */
.L_x_8570:
[----:B------:R1:W-:Y:S01]  /*21a60*/  SYNCS.ARRIVE.TRANS64.A1T0 RZ, [R6+URZ+0x28830], RZ ;  /* 0x028830ff06ff79a7 */ /* 0x0003e2000810003f */
[----:B------:R-:W-:Y:S05]  /*21a70*/  @!P4 BRA `(.L_x_8571) ;  /* 0x000000000004c947 */ /* 0x000fea0003800000 */
[----:B------:R-:W-:Y:S01]  /*21a80*/  BPT.TRAP 0x1 ;  /* 0x000000040000795c */ /* 0x000fe20000300000 */
.L_x_8571:
[----:B------:R-:W-:Y:S01]  /*21a90*/  SHF.L.U32 R2, R20, 0x1f, RZ ;  /* 0x0000001f14027819 */ /* 0x000fe200000006ff */
[----:B-1----:R-:W-:Y:S01]  /*21aa0*/  IMAD R6, R10, 0x8, R22 ;  /* 0x000000080a067824 */ /* 0x002fe200078e0216 */
[----:B------:R-:W-:Y:S03]  /*21ab0*/  BSSY B1, `(.L_x_8572) ;  /* 0x0000003000017945 */ /* 0x000fe60003800000 */
[----:B------:R-:W1:Y:S02]  /*21ac0*/  SYNCS.PHASECHK.TRANS64.TRYWAIT P0, [R6+URZ+0x28860], R2 ;  /* 0x02886002060075a7 */ /* 0x000e64000800017f */
[----:B-1----:R-:W-:Y:S05]  /*21ad0*/  @!P0 BRA `(.L_x_8573) ;  /* 0x0000006800ec8947 */ /* 0x002fea0003800000 */
.L_x_8796:
[----:B------:R-:W-:Y:S05]  /*21ae0*/  BSYNC B1 ;  /* 0x0000000000017941 */ /* 0x000fea0003800000 */
.L_x_8572:
[----:B------:R-:W2:Y:S01]  /*21af0*/  S2R R3, SR_TID.X ;  /* 0x0000000000037919 */ /* 0x000ea20000002100 */
[----:B------:R-:W-:Y:S01]  /*21b00*/  UMOV UR4, 0xffffffff ;  /* 0xffffffff00047882 */ /* 0x000fe20000000000 */
[----:B------:R-:W-:Y:S02]  /*21b10*/  IMAD R8, R33, -0x80, R37 ;  /* 0xffffff8021087824 */ /* 0x000fe400078e0225 */
[----:B0-----:R-:W-:Y:S01]  /*21b20*/  IMAD R7, R10, 0x4000, R36 ;  /* 0x000040000a077824 */ /* 0x001fe200078e0224 */
[----:B--2---:R-:W-:-:S04]  /*21b30*/  LOP3.LUT R3, R3, 0x7f, RZ, 0xc0, !PT ;  /* 0x0000007f03037812 */ /* 0x004fc800078ec0ff */
[----:B------:R-:W-:-:S05]  /*21b40*/  SHF.R.U32.HI R3, RZ, 0x3, R3 ;  /* 0x00000003ff037819 */ /* 0x000fca0000011603 */
        /* <DEDUP_REMOVED lines=60> */
[----:B------:R0:W-:Y:S04]  /*21f10*/  LDGSTS.E.BYPASS.LTC128B.128 [R7+0x7400], desc[UR54][R2.64+0x80], !P0 ;  /* 0x0740008002077fae */ /* 0x0001e8000c101d76 */
[----:B0-2---:R0:W1:Y:S02]  /*21f20*/  SHFL.IDX PT, R2, R17, 0x7, 0x181f ;  /* 0x00f81f0011027f89 */ /* 0x00506400000e0000 */
.L_x_8814:
[----:B-1----:R-:W-:Y:S01]  /*21f30*/  IADD3 R2, P0, R2, R5, RZ ;  /* 0x0000000502027210 */ /* 0x002fe20007f1e0ff */
        /* <DEDUP_REMOVED lines=11> */
[----:B-1----:R-:W-:Y:S01]  /*21ff0*/  IMAD.WIDE.U32 R2, R0, UR4, RZ ;  /* 0x0000000400027c25 */ /* 0x002fe2000f8e00ff */
        /* <DEDUP_REMOVED lines=16> */
.L_x_8575:
        /* <DEDUP_REMOVED lines=11> */
.L_x_8576:
[----:B------:R-:W2:Y:S01]  /*221b0*/  LDL R0, [R1] ;  /* 0x0000000001007983 */ /* 0x000ea20000100800 */
[----:B------:R0:W-:Y:S01]  /*221c0*/  SYNCS.ARRIVE.TRANS64.A1T0 RZ, [R6+URZ+0x28850], RZ ;  /* 0x028850ff06ff79a7 */ /* 0x0001e2000810003f */
[----:B------:R-:W-:Y:S01]  /*221d0*/  IMAD.MOV.U32 R10, RZ, RZ, R24 ;  /* 0x000000ffff0a7224 */ /* 0x000fe200078e0018 */
[----:B------:R-:W-:Y:S01]  /*221e0*/  MOV R20, R28 ;  /* 0x0000001c00147202 */ /* 0x000fe20000000f00 */
[----:B------:R-:W-:Y:S02]  /*221f0*/  IMAD.MOV.U32 R33, RZ, RZ, R25 ;  /* 0x000000ffff217224 */ /* 0x000fe400078e0019 */
[C---:B0-----:R-:W-:Y:S01]  /*22200*/  VIADD R6, R25.reuse, 0xffffffff ;  /* 0xffffffff19067836 */ /* 0x041fe20000000000 */
[----:B--2---:R-:W-:-:S13]  /*22210*/  ISETP.GT.AND P0, PT, R25, R0, PT ;  /* 0x000000001900720c */ /* 0x004fda0003f04270 */
[----:B------:R-:W-:Y:S05]  /*22220*/  @P0 BRA `(.L_x_8577) ;  /* 0xffffffec00e40947 */ /* 0x000fea000383ffff */
.L_x_8564:
[----:B------:R-:W-:Y:S05]  /*22230*/  BSYNC B0 ;  /* 0x0000000000007941 */ /* 0x000fea0003800000 */
.L_x_8563:
        /* <DEDUP_REMOVED lines=11> */
[----:B0-----:R-:W2:Y:S01]  /*222f0*/  @P0 ATOMG.E.ADD.STRONG.GPU PT, R3, desc[UR54][R2.64], R5 ;  /* 0x00000005020309a8 */ /* 0x001ea200081ee1f6 */
[----:B------:R-:W0:Y:S02]  /*22300*/  S2R R4, SR_LTMASK ;  /* 0x0000000000047919 */ /* 0x000e240000003900 */
[----:B0-----:R-:W-:-:S04]  /*22310*/  LOP3.LUT R4, R4, UR4, RZ, 0xc0, !PT ;  /* 0x0000000404047c12 */ /* 0x001fc8000f8ec0ff */
[----:B------:R-:W0:Y:S01]  /*22320*/  POPC R7, R4 ;  /* 0x0000000400077309 */ /* 0x000e220000000000 */
[----:B--2---:R-:W0:Y:S02]  /*22330*/  SHFL.IDX PT, R0, R3, R0, 0x1f ;  /* 0x00001f0003007589 */ /* 0x004e2400000e0000 */
[----:B0-----:R-:W-:-:S07]  /*22340*/  IADD3 R16, R0, UR37, R7 ;  /* 0x0000002500107c10 */ /* 0x001fce000fffe007 */
.L_x_8579:
[----:B------:R-:W-:Y:S05]  /*22350*/  BSYNC B0 ;  /* 0x0000000000007941 */ /* 0x000fea0003800000 */
.L_x_8578:
[----:B------:R-:W-:-:S05]  /*22360*/  IMAD.U32 R0, RZ, RZ, UR38 ;  /* 0x00000026ff007e24 */ /* 0x000fca000f8e00ff */
[----:B------:R-:W-:-:S13]  /*22370*/  ISETP.NE.AND P0, PT, R0, 0x3, PT ;  /* 0x000000030000780c */ /* 0x000fda0003f05270 */
[----:B------:R-:W-:Y:S05]  /*22380*/  @!P0 BRA `(.L_x_8580) ;  /* 0x0000000000048947 */ /* 0x000fea0003800000 */
[----:B------:R-:W-:Y:S01]  /*22390*/  BPT.TRAP 0x1 ;  /* 0x000000040000795c */ /* 0x000fe20000300000 */
.L_x_8580:
[----:B------:R-:W-:Y:S01]  /*223a0*/  IMAD R0, R24, 0x8, R22 ;  /* 0x0000000818007824 */ /* 0x000fe200078e0216 */
[----:B0-----:R-:W-:Y:S01]  /*223b0*/  SHF.L.U32 R3, R28, 0x1f, RZ ;  /* 0x0000001f1c037819 */ /* 0x001fe200000006ff */
[----:B------:R-:W-:Y:S01]  /*223c0*/  BSSY B0, `(.L_x_8581) ;  /* 0x0000004000007945 */ /* 0x000fe20003800000 */
[----:B------:R-:W-:Y:S02]  /*223d0*/  IMAD R6, R25, -0x80, R37 ;  /* 0xffffff8019067824 */ /* 0x000fe400078e0225 */
[----:B------:R-:W0:Y:S02]  /*223e0*/  SYNCS.PHASECHK.TRANS64.TRYWAIT P0, [R0+URZ+0x28860], R3 ;  /* 0x02886003000075a7 */ /* 0x000e24000800017f */
[----:B0-----:R-:W-:Y:S05]  /*223f0*/  @!P0 BRA `(.L_x_8582) ;  /* 0x0000006c00448947 */ /* 0x001fea0003800000 */
.L_x_8815:
[----:B------:R-:W-:Y:S05]  /*22400*/  BSYNC B0 ;  /* 0x0000000000007941 */ /* 0x000fea0003800000 */
.L_x_8581:
        /* <DEDUP_REMOVED lines=12> */
[----:B------:R-:W-:Y:S02]  /*224d0*/  ISETP.GE.AND P0, PT, R30, UR4, PT ;  /* 0x000000041e007c0c */ /* 0x000fe4000bf06270 */
[C---:B------:R-:W-:Y:S01]  /*224e0*/  ISETP.LT.OR P2, PT, R6.reuse, 0x1, P1 ;  /* 0x000000010600780c */ /* 0x040fe20000f41670 */
[----:B------:R-:W2:Y:S01]  /*224f0*/  SHFL.IDX PT, R10, R17, 0x1, 0x181f ;  /* 0x00381f00110a7f89 */ /* 0x000ea200000e0000 */
[----:B------:R-:W-:Y:S02]  /*22500*/  ISETP.LT.OR P3, PT, R6, 0x1, P0 ;  /* 0x000000010600780c */ /* 0x000fe40000761670 */
[----:B------:R-:W-:Y:S01]  /*22510*/  LEA R4, R9, R22, 0x1 ;  /* 0x0000001609047211 */ /* 0x000fe200078e08ff */
        /* <DEDUP_REMOVED lines=49> */
[----:B---3--:R-:W-:-:S04]  /*22830*/  IADD3 R2, P4, R10, R5, RZ ;  /* 0x000000050a027210 */ /* 0x008fc80007f9e0ff */
[----:B-1----:R-:W-:-:S05]  /*22840*/  IADD3.X R3, RZ, R8, RZ, P4, !PT ;  /* 0x00000008ff037210 */ /* 0x002fca00027fe4ff */
[----:B------:R1:W-:Y:S04]  /*22850*/  LDGSTS.E.BYPASS.LTC128B.128 [R4+0x3400], desc[UR54][R2.64], !P2 ;  /* 0x0340000002047fae */ /* 0x0003e8000d101d76 */
[----:B0---4-:R1:W-:Y:S02]  /*22860*/  LDGSTS.E.BYPASS.LTC128B.128 [R4+0x7400], desc[UR54][R2.64+0x80], !P3 ;  /* 0x0740008002047fae */ /* 0x0113e4000d901d76 */
.L_x_8833:
        /* <DEDUP_REMOVED lines=11> */
.L_x_8584:
        /* <DEDUP_REMOVED lines=11> */
.L_x_8585:
[----:B------:R1:W-:Y:S01]  /*229d0*/  SYNCS.ARRIVE.TRANS64.A1T0 RZ, [R0+URZ+0x28850], RZ ;  /* 0x028850ff00ff79a7 */ /* 0x0003e2000810003f */
[----:B------:R-:W-:-:S05]  /*229e0*/  VIADD R24, R24, 0x1 ;  /* 0x0000000118187836 */ /* 0x000fca0000000000 */
[----:B------:R-:W-:-:S04]  /*229f0*/  ISETP.NE.AND P0, PT, R24, 0x2, PT ;  /* 0x000000021800780c */ /* 0x000fc80003f05270 */
[----:B------:R-:W-:Y:S02]  /*22a00*/  SEL R3, RZ, 0x1, P0 ;  /* 0x00000001ff037807 */ /* 0x000fe40000000000 */
[----:B------:R-:W-:Y:S02]  /*22a10*/  SEL R24, R24, RZ, P0 ;  /* 0x000000ff18187207 */ /* 0x000fe40000000000 */
[----:B-1----:R-:W-:-:S07]  /*22a20*/  LOP3.LUT R28, R28, R3, RZ, 0x3c, !PT ;  /* 0x000000031c1c7212 */ /* 0x002fce00078e3cff */
.L_x_8542:
[----:B------:R-:W-:Y:S05]  /*22a30*/  BSYNC B7 ;  /* 0x0000000000077941 */ /* 0x000fea0003800000 */
.L_x_8540:
        /* <DEDUP_REMOVED lines=11> */
.L_x_8586:
        /* <DEDUP_REMOVED lines=16> */
[----:B------:R-:W-:Y:S01]  /*22bf0*/  ISETP.GE.U32.AND P5, PT, R8, 0x10, PT ;  /* 0x000000100800780c */ /* 0x000fe20003fa6070 */
[----:B------:R-:W-:Y:S01]  /*22c00*/  SHFL.IDX PT, R4, R16, 0x1, 0x1f ;  /* 0x00201f0010047f89 */ /* 0x000fe200000e0000 */
[----:B--2---:R-:W-:-:S02]  /*22c10*/  @!P1 MOV R5, R2 ;  /* 0x0000000200059202 */ /* 0x004fc40000000f00 */
[----:B------:R-:W-:-:S03]  /*22c20*/  ISETP.NE.AND P1, PT, R8, RZ, PT ;  /* 0x000000ff0800720c */ /* 0x000fc60003f25270 */
        /* <DEDUP_REMOVED lines=16> */
.L_x_8843:
[----:B------:R-:W-:Y:S02]  /*22d30*/  ULDC UR4, c[0x0][0xc38] ;  /* 0x00030e0000047ab9 */ /* 0x000fe40000000800 */
[----:B------:R-:W-:-:S04]  /*22d40*/  IMAD.U32 R7, RZ, RZ, UR4 ;  /* 0x00000004ff077e24 */ /* 0x000fc8000f8e00ff */
[----:B--2---:R-:W-:-:S05]  /*22d50*/  IMAD R14, R14, R7, RZ ;  /* 0x000000070e0e7224 */ /* 0x004fca00078e02ff */
[----:B------:R-:W-:-:S04]  /*22d60*/  IADD3 R9, R4, R14, RZ ;  /* 0x0000000e04097210 */ /* 0x000fc80007ffe0ff */
[----:B------:R-:W-:-:S13]  /*22d70*/  ISETP.GT.AND P6, PT, R9, R0, PT ;  /* 0x000000000900720c */ /* 0x000fda0003fc4270 */
[----:B------:R-:W-:Y:S05]  /*22d80*/  @P6 BRA `(.L_x_8589) ;  /* 0x00000000009c6947 */ /* 0x000fea0003800000 */
.L_x_8594:
        /* <DEDUP_REMOVED lines=14> */
.L_x_8592:
[----:B------:R-:W-:Y:S05]  /*22e70*/  BSYNC B0 ;  /* 0x0000000000007941 */ /* 0x000fea0003800000 */
.L_x_8591:
        /* <DEDUP_REMOVED lines=18> */
.L_x_8851:
[----:B------:R-:W-:Y:S02]  /*22fa0*/  ULDC UR4, c[0x0][0xc38] ;  /* 0x00030e0000047ab9 */ /* 0x000fe40000000800 */
[----:B------:R-:W-:-:S04]  /*22fb0*/  IMAD.U32 R7, RZ, RZ, UR4 ;  /* 0x00000004ff077e24 */ /* 0x000fc8000f8e00ff */
[----:B--2---:R-:W-:-:S04]  /*22fc0*/  IMAD R14, R14, R7, RZ ;  /* 0x000000070e0e7224 */ /* 0x004fc800078e02ff */
[----:B------:R-:W-:-:S05]  /*22fd0*/  IMAD.IADD R9, R14, 0x1, R9 ;  /* 0x000000010e097824 */ /* 0x000fca00078e0209 */
[----:B------:R-:W-:-:S13]  /*22fe0*/  ISETP.GT.AND P6, PT, R9, R0, PT ;  /* 0x000000000900720c */ /* 0x000fda0003fc4270 */
[----:B------:R-:W-:Y:S05]  /*22ff0*/  @!P6 BRA `(.L_x_8594) ;  /* 0xfffffffc0064e947 */ /* 0x000fea000383ffff */
.L_x_8589:
        /* <DEDUP_REMOVED lines=8> */
.L_x_8855:
[----:B------:R-:W-:Y:S01]  /*23080*/  ISETP.NE.AND P0, PT, R2, RZ, PT ;  /* 0x000000ff0200720c */ /* 0x000fe20003f05270 */
[----:B------:R-:W-:-:S12]  /*23090*/  IMAD.MOV.U32 R14, RZ, RZ, RZ ;  /* 0x000000ffff0e7224 */ /* 0x000fd800078e00ff */
[----:B------:R-:W-:Y:S05]  /*230a0*/  @!P0 BRA `(.L_x_8596) ;  /* 0x0000000000108947 */ /* 0x000fea0003800000 */
[----:B------:R-:W-:Y:S01]  /*230b0*/  UMOV UR4, 0xffffffff ;  /* 0xffffffff00047882 */ /* 0x000fe20000000000 */
[----:B------:R-:W-:Y:S02]  /*230c0*/  VIADD R12, R4, 0xffffffff ;  /* 0xffffffff040c7836 */ /* 0x000fe40000000000 */
[----:B------:R-:W-:Y:S05]  /*230d0*/  BRA.DIV UR4, `(.L_x_8597) ;  /* 0x0000007204c47947 */ /* 0x000fea000b800000 */
[----:B------:R4:W0:Y:S02]  /*230e0*/  SHFL.IDX PT, R14, R6, R12, 0x1f ;  /* 0x00001f0c060e7589 */ /* 0x00082400000e0000 */
.L_x_8596:
[----:B------:R-:W5:Y:S01]  /*230f0*/  LDC.64 R2, c[0x0][0xc90] ;  /* 0x00032400ff027b82 */ /* 0x000f620000000a00 */
[----:B------:R-:W-:-:S05]  /*23100*/  IADD3 R19, R4, R19, RZ ;  /* 0x0000001304137210 */ /* 0x000fca0007ffe0ff */
        /* <DEDUP_REMOVED lines=64> */
.L_x_8590:
[----:B------:R-:W-:Y:S01]  /*23510*/  UMOV UR4, URZ ;  /* 0x0000003f00047c82 */ /* 0x000fe20008000000 */
[----:B------:R-:W-:Y:S01]  /*23520*/  UMOV UR5, URZ ;  /* 0x0000003f00057c82 */ /* 0x000fe20008000000 */
[----:B------:R-:W-:Y:S01]  /*23530*/  ULDC UR6, c[0x0][0xc3c] ;  /* 0x00030f0000067ab9 */ /* 0x000fe20000000800 */
[----:B------:R-:W-:Y:S02]  /*23540*/  IMAD.MOV.U32 R16, RZ, RZ, R0 ;  /* 0x000000ffff107224 */ /* 0x000fe400078e0000 */
[----:B------:R-:W-:Y:S02]  /*23550*/  IMAD.U32 R17, RZ, RZ, UR4 ;  /* 0x00000004ff117e24 */ /* 0x000fe4000f8e00ff */
[----:B------:R-:W-:Y:S02]  /*23560*/  IMAD.U32 R18, RZ, RZ, UR5 ;  /* 0x00000005ff127e24 */ /* 0x000fe4000f8e00ff */
[----:B------:R-:W-:-:S07]  /*23570*/  IMAD.U32 R19, RZ, RZ, UR6 ;  /* 0x00000006ff137e24 */ /* 0x000fce000f8e00ff */
.L_x_8598:
        /* <DEDUP_REMOVED lines=10> */
.L_x_8587:
[----:B------:R-:W-:Y:S02]  /*23620*/  ULDC UR4, c[0x0][0xc3c] ;  /* 0x00030f0000047ab9 */ /* 0x000fe40000000800 */
[----:B--2---:R-:W-:-:S13]  /*23630*/  ISETP.GE.AND P0, PT, R19, UR4, PT ;  /* 0x0000000413007c0c */ /* 0x004fda000bf06270 */
[----:B------:R-:W-:Y:S05]  /*23640*/  @!P0 BRA `(.L_x_8599) ;  /* 0xffffff9c00688947 */ /* 0x000fea000383ffff */
[----:B------:R-:W-:Y:S05]  /*23650*/  BSYNC B8 ;  /* 0x0000000000087941 */ /* 0x000fea0003800000 */
.L_x_8484:
[----:B------:R-:W2:Y:S01]  /*23660*/  LDL.LU R0, [R1+0x20] ;  /* 0x0000200001007983 */ /* 0x000ea20000300800 */
[----:B------:R-:W-:Y:S01]  /*23670*/  BSSY B0, `(.L_x_8600) ;  /* 0x000000b000007945 */ /* 0x000fe20003800000 */
[----:B------:R-:W4:Y:S01]  /*23680*/  S2R R5, SR_CgaCtaId ;  /* 0x0000000000057919 */ /* 0x000f220000008800 */
[----:B--2---:R-:W-:-:S05]  /*23690*/  VIADD R0, R0, 0x1 ;  /* 0x0000000100007836 */ /* 0x004fca0000000000 */
[----:B0-----:R-:W-:-:S04]  /*236a0*/  LEA.HI R2, R0, R0, RZ, 0x1 ;  /* 0x0000000000027211 */ /* 0x001fc800078f08ff */
[----:B------:R-:W-:Y:S02]  /*236b0*/  LOP3.LUT R3, R2, 0xfffffffe, RZ, 0xc0, !PT ;  /* 0xfffffffe02037812 */ /* 0x000fe400078ec0ff */
[----:B------:R-:W-:Y:S02]  /*236c0*/  MOV R2, 0x400 ;  /* 0x0000040000027802 */ /* 0x000fe40000000f00 */
[----:B------:R-:W-:Y:S02]  /*236d0*/  IADD3 R0, R0, -R3, RZ ;  /* 0x8000000300007210 */ /* 0x000fe40007ffe0ff */
[----:B----4-:R-:W-:Y:S02]  /*236e0*/  LEA R7, R5, R2, 0x18 ;  /* 0x0000000205077211 */ /* 0x010fe400078ec0ff */
[----:B------:R-:W-:-:S04]  /*236f0*/  SHF.L.U32 R0, R0, 0x1f, RZ ;  /* 0x0000001f00007819 */ /* 0x000fc800000006ff */
[----:B------:R-:W0:Y:S02]  /*23700*/  SYNCS.PHASECHK.TRANS64.TRYWAIT P0, [R7+URZ+0x28820], R0 ;  /* 0x02882000070075a7 */ /* 0x000e24000800017f */
[----:B0-----:R-:W-:Y:S05]  /*23710*/  @!P0 BRA `(.L_x_8601) ;  /* 0x0000006c00588947 */ /* 0x001fea0003800000 */
.L_x_8858:
[----:B------:R-:W-:Y:S05]  /*23720*/  BSYNC B0 ;  /* 0x0000000000007941 */ /* 0x000fea0003800000 */
.L_x_8600:
[----:B------:R-:W-:-:S03]  /*23730*/  UMOV UR4, 0xffffffff ;  /* 0xffffffff00047882 */ /* 0x000fc60000000000 */
[----:B------:R-:W-:Y:S05]  /*23740*/  BRA.DIV UR4, `(.L_x_8602) ;  /* 0x0000006e04607947 */ /* 0x000fea000b800000 */
[----:B0-----:R-:W0:Y:S02]  /*23750*/  S2R R0, SR_TID.X ;  /* 0x0000000000007919 */ /* 0x001e240000002100 */
[----:B0-----:R-:W-:-:S04]  /*23760*/  SHF.R.U32.HI R0, RZ, 0x5, R0 ;  /* 0x00000005ff007819 */ /* 0x001fc80000011600 */
[----:B------:R-:W-:-:S05]  /*23770*/  LOP3.LUT R0, R0, 0x3, RZ, 0xc0, !PT ;  /* 0x0000000300007812 */ /* 0x000fca00078ec0ff */
[----:B------:R0:W2:Y:S02]  /*23780*/  SHFL.IDX PT, R14, R0, RZ, 0x1f ;  /* 0x00001fff000e7589 */ /* 0x0000a400000e0000 */
.L_x_8861:
[----:B--2---:R-:W-:-:S13]  /*23790*/  ISETP.NE.AND P0, PT, R14, RZ, PT ;  /* 0x000000ff0e00720c */ /* 0x004fda0003f05270 */
[----:B------:R-:W-:Y:S05]  /*237a0*/  @P0 BRA `(.L_x_8192) ;  /* 0x0000000000880947 */ /* 0x000fea0003800000 */
[----:B------:R-:W-:-:S03]  /*237b0*/  UMOV UR4, 0xffffffff ;  /* 0xffffffff00047882 */ /* 0x000fc60000000000 */
[----:B------:R-:W-:Y:S05]  /*237c0*/  BRA.DIV UR4, `(.L_x_8603) ;  /* 0x0000006e04747947 */ /* 0x000fea000b800000 */
[----:B------:R-:W-:-:S13]  /*237d0*/  ELECT P6, URZ, PT ;  /* 0x00000000003f782f */ /* 0x000fda00038c0000 */
.L_x_8864:
[----:B------:R-:W-:Y:S05]  /*237e0*/  @!P6 BRA `(.L_x_8192) ;  /* 0x000000000078e947 */ /* 0x000fea0003800000 */
[----:B------:R-:W-:-:S06]  /*237f0*/  ULOP3.LUT UR4, UR36, 0x2, URZ, 0xfc, !UPT ;  /* 0x0000000224047892 */ /* 0x000fcc000f8efc3f */
[----:B0-----:R-:W-:-:S05]  /*23800*/  IMAD.U32 R0, RZ, RZ, UR4 ;  /* 0x00000004ff007e24 */ /* 0x001fca000f8e00ff */
[----:B------:R-:W-:-:S13]  /*23810*/  ISETP.NE.AND P0, PT, R0, 0x3, PT ;  /* 0x000000030000780c */ /* 0x000fda0003f05270 */
[----:B------:R-:W-:Y:S05]  /*23820*/  @!P0 BRA `(.L_x_8604) ;  /* 0x0000000000048947 */ /* 0x000fea0003800000 */
[----:B------:R-:W-:Y:S01]  /*23830*/  BPT.TRAP 0x1 ;  /* 0x000000040000795c */ /* 0x000fe20000300000 */
.L_x_8604:
[----:B------:R-:W-:Y:S01]  /*23840*/  IMAD R5, R24, 0x8, R7 ;  /* 0x0000000818057824 */ /* 0x000fe200078e0207 */
[----:B------:R-:W-:Y:S01]  /*23850*/  SHF.L.U32 R0, R28, 0x1f, RZ ;  /* 0x0000001f1c007819 */ /* 0x000fe200000006ff */
[----:B------:R-:W-:-:S03]  /*23860*/  VIADD R24, R24, 0x1 ;  /* 0x0000000118187836 */ /* 0x000fc60000000000 */
[----:B------:R-:W0:Y:S02]  /*23870*/  SYNCS.PHASECHK.TRANS64.TRYWAIT P1, [R5+URZ+0x28840], R0 ;  /* 0x02884000050075a7 */ /* 0x000e24000802017f */
[----:B------:R-:W-:-:S04]  /*23880*/  ISETP.NE.AND P2, PT, R24, 0x2, PT ;  /* 0x000000021800780c */ /* 0x000fc80003f45270 */
[----:B------:R-:W-:Y:S01]  /*23890*/  SEL R3, RZ, 0x1, P2 ;  /* 0x00000001ff037807 */ /* 0x000fe20001000000 */
[----:B0-----:R-:W-:Y:S08]  /*238a0*/  @!P1 BRA `(.L_x_8605) ;  /* 0x0000006c005c9947 */ /* 0x001ff00003800000 */
.L_x_8865:
[----:B------:R-:W-:Y:S02]  /*238b0*/  SEL R24, R24, RZ, P2 ;  /* 0x000000ff18187207 */ /* 0x000fe40001000000 */
[----:B------:R-:W-:Y:S01]  /*238c0*/  LOP3.LUT R2, R28, R3, RZ, 0x3c, !PT ;  /* 0x000000031c027212 */ /* 0x000fe200078e3cff */
[----:B------:R-:W-:Y:S06]  /*238d0*/  @!P0 BRA `(.L_x_8606) ;  /* 0x0000000000048947 */ /* 0x000fec0003800000 */
[----:B------:R-:W-:Y:S01]  /*238e0*/  BPT.TRAP 0x1 ;  /* 0x000000040000795c */ /* 0x000fe20000300000 */
.L_x_8606:
[----:B------:R-:W-:Y:S01]  /*238f0*/  IMAD R3, R24, 0x8, R7 ;  /* 0x0000000818037824 */ /* 0x000fe200078e0207 */
[----:B------:R-:W-:-:S04]  /*23900*/  SHF.L.U32 R2, R2, 0x1f, RZ ;  /* 0x0000001f02027819 */ /* 0x000fc800000006ff */
[----:B------:R-:W2:Y:S02]  /*23910*/  SYNCS.PHASECHK.TRANS64.TRYWAIT P1, [R3+URZ+0x28840], R2 ;  /* 0x02884002030075a7 */ /* 0x000ea4000802017f */
[----:B--2---:R-:W-:Y:S05]  /*23920*/  @!P1 BRA `(.L_x_8607) ;  /* 0x0000006c00509947 */ /* 0x004fea0003800000 */
.L_x_8866:
[----:B------:R-:W-:Y:S05]  /*23930*/  @!P0 BRA `(.L_x_8608) ;  /* 0x0000000000048947 */ /* 0x000fea0003800000 */
[----:B------:R-:W-:Y:S01]  /*23940*/  BPT.TRAP 0x1 ;  /* 0x000000040000795c */ /* 0x000fe20000300000 */
.L_x_8608:
[----:B------:R-:W4:Y:S02]  /*23950*/  SYNCS.PHASECHK.TRANS64.TRYWAIT P1, [R5+URZ+0x28860], R0 ;  /* 0x02886000050075a7 */ /* 0x000f24000802017f */
[----:B----4-:R-:W-:Y:S05]  /*23960*/  @!P1 BRA `(.L_x_8609) ;  /* 0x0000006c00549947 */ /* 0x010fea0003800000 */
.L_x_8867:
[----:B------:R-:W-:Y:S05]  /*23970*/  @!P0 BRA `(.L_x_8610) ;  /* 0x0000000000048947 */ /* 0x000fea0003800000 */
[----:B------:R-:W-:Y:S01]  /*23980*/  BPT.TRAP 0x1 ;  /* 0x000000040000795c */ /* 0x000fe20000300000 */
.L_x_8610:
[----:B------:R0:W0:Y:S02]  /*23990*/  SYNCS.PHASECHK.TRANS64.TRYWAIT P0, [R3+URZ+0x28860], R2 ;  /* 0x02886002030075a7 */ /* 0x000024000800017f */
[----:B0-----:R-:W-:Y:S05]  /*239a0*/  @!P0 NANOSLEEP.SYNCS 0x989680 ;  /* 0x009896800000895d */ /* 0x001fea0003900000 */
[----:B------:R-:W0:Y:S02]  /*239b0*/  @!P0 SYNCS.PHASECHK.TRANS64 P0, [R3+URZ+0x28860], R2 ;  /* 0x02886002030085a7 */ /* 0x000e24000800007f */
[----:B0-----:R-:W-:Y:S05]  /*239c0*/  @!P0 BRA `(.L_x_8610) ;  /* 0xfffffffc00f08947 */ /* 0x001fea000383ffff */
.L_x_8192:
[----:B------:R-:W-:Y:S05]  /*239d0*/  BSYNC B9 ;  /* 0x0000000000097941 */ /* 0x000fea0003800000 */
.L_x_8189:
[----:B------:R-:W-:Y:S05]  /*239e0*/  EXIT ;  /* 0x000000000000794d */ /* 0x000fea0003800000 */
.L_x_8222:
[----:B0-----:R0:W1:Y:S02]  /*239f0*/  SYNCS.PHASECHK.TRANS64.TRYWAIT P6, [R91+URZ+0x28890], R102 ;  /* 0x028890665b0075a7 */ /* 0x00106400080c017f */
[----:B-1----:R-:W-:Y:S05]  /*23a00*/  @!P6 NANOSLEEP.SYNCS 0x989680 ;  /* 0x009896800000e95d */ /* 0x002fea0003900000 */
[----:B------:R-:W1:Y:S02]  /*23a10*/  @!P6 SYNCS.PHASECHK.TRANS64 P6, [R91+URZ+0x28890], R102 ;  /* 0x028890665b00e5a7 */ /* 0x000e6400080c007f */
[----:B-1----:R-:W-:Y:S05]  /*23a20*/  @!P6 BRA `(.L_x_8222) ;  /* 0xfffffffc00f0e947 */ /* 0x002fea000383ffff */
[----:B------:R-:W-:Y:S05]  /*23a30*/  BRA `(.L_x_8611) ;  /* 0xfffffdf800307947 */ /* 0x000fea000383ffff */
.L_x_8223:
        /* <DEDUP_REMOVED lines=8> */
.L_x_8613:
[----:B------:R-:W-:Y:S05]  /*23ac0*/  BSYNC B1 ;  /* 0x0000000000017941 */ /* 0x000fea0003800000 */
.L_x_8612:
        /* <DEDUP_REMOVED lines=8> */
.L_x_8614:
[----:B------:R-:W-:Y:S01]  /*23b50*/  MOV R105, R14 ;  /* 0x0000000e00697202 */ /* 0x000fe20000000f00 */
[----:B------:R-:W-:Y:S06]  /*23b60*/  BRA `(.L_x_8615) ;  /* 0xfffffdf400f87947 */ /* 0x000fec000383ffff */
.L_x_8232:
[----:B------:R-:W-:Y:S01]  /*23b70*/  BSSY B1, `(.L_x_8616) ;  /* 0x0000008000017945 */ /* 0x000fe20003800000 */
[----:B0---4-:R-:W-:Y:S02]  /*23b80*/  IMAD.MOV.U32 R13, RZ, RZ, R103 ;  /* 0x000000ffff0d7224 */ /* 0x011fe400078e0067 */
[----:B------:R-:W-:Y:S02]  /*23b90*/  IMAD.MOV.U32 R12, RZ, RZ, 0x1 ;  /* 0x00000001ff0c7424 */ /* 0x000fe400078e00ff */
[----:B------:R-:W-:Y:S02]  /*23ba0*/  IMAD.MOV.U32 R11, RZ, RZ, 0x181f ;  /* 0x0000181fff0b7424 */ /* 0x000fe400078e00ff */
[----:B------:R-:W-:-:S07]  /*23bb0*/  IMAD.MOV.U32 R15, RZ, RZ, -0x1 ;  /* 0xffffffffff0f7424 */ /* 0x000fce00078e00ff */
[----:B-123--:R-:W-:Y:S05]  /*23bc0*/  WARPSYNC.COLLECTIVE R15, `(.L_x_8617) ;  /* 0x000000000f087348 */ /* 0x00efea0003c00000 */
[----:B------:R0:W4:Y:S02]  /*23bd0*/  SHFL.IDX P6, R14, R13, R12, R11 ;  /* 0x0000000c0d0e7389 */ /* 0x00012400000c000b */
[----:B01234-:R-:W-:Y:S01]  /*23be0*/  ENDCOLLECTIVE ;  /* 0x000000000000791b */ /* 0x01ffe20003800000 */
.L_x_8617:
[----:B------:R-:W-:Y:S05]  /*23bf0*/  BSYNC B1 ;  /* 0x0000000000017941 */ /* 0x000fea0003800000 */
.L_x_8616:
        /* <DEDUP_REMOVED lines=8> */
.L_x_8618:
[----:B------:R-:W-:Y:S01]  /*23c80*/  IMAD.MOV.U32 R73, RZ, RZ, R14 ;  /* 0x000000ffff497224 */ /* 0x000fe200078e000e */
[----:B------:R-:W-:Y:S06]  /*23c90*/  BRA `(.L_x_8619) ;  /* 0xfffffdfc005c7947 */ /* 0x000fec000383ffff */
.L_x_8241:
[----:B------:R-:W-:Y:S01]  /*23ca0*/  BSSY B1, `(.L_x_8620) ;  /* 0x0000008000017945 */ /* 0x000fe20003800000 */
[----:B0---4-:R-:W-:Y:S01]  /*23cb0*/  IMAD.MOV.U32 R13, RZ, RZ, R103 ;  /* 0x000000ffff0d7224 */ /* 0x011fe200078e0067 */
[----:B------:R-:W-:Y:S01]  /*23cc0*/  MOV R15, 0xffffffff ;  /* 0xffffffff000f7802 */ /* 0x000fe20000000f00 */
[----:B------:R-:W-:Y:S02]  /*23cd0*/  IMAD.MOV.U32 R12, RZ, RZ, 0x2 ;  /* 0x00000002ff0c7424 */ /* 0x000fe400078e00ff */
[----:B------:R-:W-:-:S07]  /*23ce0*/  IMAD.MOV.U32 R11, RZ, RZ, 0x181f ;  /* 0x0000181fff0b7424 */ /* 0x000fce00078e00ff */
[----:B-123--:R-:W-:Y:S05]  /*23cf0*/  WARPSYNC.COLLECTIVE R15, `(.L_x_8621) ;  /* 0x000000000f087348 */ /* 0x00efea0003c00000 */
[----:B------:R0:W4:Y:S02]  /*23d00*/  SHFL.IDX P6, R14, R13, R12, R11 ;  /* 0x0000000c0d0e7389 */ /* 0x00012400000c000b */
[----:B01234-:R-:W-:Y:S01]  /*23d10*/  ENDCOLLECTIVE ;  /* 0x000000000000791b */ /* 0x01ffe20003800000 */
.L_x_8621:
[----:B------:R-:W-:Y:S05]  /*23d20*/  BSYNC B1 ;  /* 0x0000000000017941 */ /* 0x000fea0003800000 */
.L_x_8620:
        /* <DEDUP_REMOVED lines=8> */
.L_x_8622:
[----:B------:R-:W-:Y:S01]  /*23db0*/  IMAD.MOV.U32 R63, RZ, RZ, R14 ;  /* 0x000000ffff3f7224 */ /* 0x000fe200078e000e */
[----:B------:R-:W-:Y:S06]  /*23dc0*/  BRA `(.L_x_8623) ;  /* 0xfffffe0000c07947 */ /* 0x000fec000383ffff */
.L_x_8250:
        /* <DEDUP_REMOVED lines=8> */
.L_x_8625:
[----:B------:R-:W-:Y:S05]  /*23e50*/  BSYNC B1 ;  /* 0x0000000000017941 */ /* 0x000fea0003800000 */
.L_x_8624:
        /* <DEDUP_REMOVED lines=8> */
.L_x_8626:
[----:B------:R-:W-:Y:S01]  /*23ee0*/  IMAD.MOV.U32 R53, RZ, RZ, R14 ;  /* 0x000000ffff357224 */ /* 0x000fe200078e000e */
[----:B------:R-:W-:Y:S06]  /*23ef0*/  BRA `(.L_x_8627) ;  /* 0xfffffe0800207947 */ /* 0x000fec000383ffff */
.L_x_8262:
[----:B--2---:R2:W3:Y:S02]  /*23f00*/  SYNCS.PHASECHK.TRANS64.TRYWAIT P4, [R91+URZ+0x28890], R102 ;  /* 0x028890665b0075a7 */ /* 0x0044e4000808017f */
[----:B---3--:R-:W-:Y:S05]  /*23f10*/  @!P4 NANOSLEEP.SYNCS 0x989680 ;  /* 0x009896800000c95d */ /* 0x008fea0003900000 */
[----:B------:R-:W3:Y:S02]  /*23f20*/  @!P4 SYNCS.PHASECHK.TRANS64 P4, [R91+URZ+0x28890], R102 ;  /* 0x028890665b00c5a7 */ /* 0x000ee4000808007f */
[----:B---3--:R-:W-:Y:S05]  /*23f30*/  @!P4 BRA `(.L_x_8262) ;  /* 0xfffffffc00f0c947 */ /* 0x008fea000383ffff */
[----:B------:R-:W-:Y:S05]  /*23f40*/  BRA `(.L_x_8628) ;  /* 0xfffffe1400ec7947 */ /* 0x000fea000383ffff */
.L_x_8263:
[----:B------:R-:W-:Y:S01]  /*23f50*/  BSSY B1, `(.L_x_8629) ;  /* 0x0000008000017945 */ /* 0x000fe20003800000 */
[----:B------:R-:W-:Y:S02]  /*23f60*/  IMAD.MOV.U32 R13, RZ, RZ, R103 ;  /* 0x000000ffff0d7224 */ /* 0x000fe400078e0067 */
[----:B------:R-:W-:Y:S02]  /*23f70*/  IMAD.MOV.U32 R12, RZ, RZ, RZ ;  /* 0x000000ffff0c7224 */ /* 0x000fe400078e00ff */
[----:B------:R-:W-:Y:S02]  /*23f80*/  IMAD.MOV.U32 R11, RZ, RZ, 0x181f ;  /* 0x0000181fff0b7424 */ /* 0x000fe400078e00ff */
[----:B------:R-:W-:-:S07]  /*23f90*/  IMAD.MOV.U32 R15, RZ, RZ, -0x1 ;  /* 0xffffffffff0f7424 */ /* 0x000fce00078e00ff */
[----:B0-2---:R-:W-:Y:S05]  /*23fa0*/  WARPSYNC.COLLECTIVE R15, `(.L_x_8630) ;  /* 0x000000000f087348 */ /* 0x005fea0003c00000 */
[----:B------:R1:W3:Y:S02]  /*23fb0*/  SHFL.IDX P6, R14, R13, R12, R11 ;  /* 0x0000000c0d0e7389 */ /* 0x0002e400000c000b */
[----:B0123--:R-:W-:Y:S01]  /*23fc0*/  ENDCOLLECTIVE ;  /* 0x000000000000791b */ /* 0x00ffe20003800000 */
.L_x_8630:
[----:B------:R-:W-:Y:S05]  /*23fd0*/  BSYNC B1 ;  /* 0x0000000000017941 */ /* 0x000fea0003800000 */
.L_x_8629:
[----:B------:R-:W-:Y:S01]  /*23fe0*/  IMAD.MOV.U32 R13, RZ, RZ, R108 ;  /* 0x000000ffff0d7224 */ /* 0x000fe200078e006c */
[----:B------:R-:W-:Y:S01]  /*23ff0*/  MOV R107, R14 ;  /* 0x0000000e006b7202 */ /* 0x000fe20000000f00 */
[----:B------:R-:W-:Y:S02]  /*24000*/  IMAD.MOV.U32 R12, RZ, RZ, RZ ;  /* 0x000000ffff0c7224 */ /* 0x000fe400078e00ff */
[----:B------:R-:W-:Y:S02]  /*24010*/  IMAD.MOV.U32 R11, RZ, RZ, 0x181f ;  /* 0x0000181fff0b7424 */ /* 0x000fe400078e00ff */
[----:B------:R-:W-:-:S07]  /*24020*/  IMAD.MOV.U32 R15, RZ, RZ, -0x1 ;  /* 0xffffffffff0f7424 */ /* 0x000fce00078e00ff */
[----:B------:R-:W-:Y:S05]  /*24030*/  WARPSYNC.COLLECTIVE R15, `(.L_x_8631) ;  /* 0x000000000f087348 */ /* 0x000fea0003c00000 */
[----:B------:R0:W1:Y:S02]  /*24040*/  SHFL.IDX P6, R14, R13, R12, R11 ;  /* 0x0000000c0d0e7389 */ /* 0x00006400000c000b */
[----:B01----:R-:W-:Y:S01]  /*24050*/  ENDCOLLECTIVE ;  /* 0x000000000000791b */ /* 0x003fe20003800000 */
.L_x_8631:
[----:B------:R-:W-:Y:S01]  /*24060*/  IMAD.MOV.U32 R106, RZ, RZ, R14 ;  /* 0x000000ffff6a7224 */ /* 0x000fe200078e000e */
[----:B------:R-:W-:Y:S06]  /*24070*/  BRA `(.L_x_8632) ;  /* 0xfffffe1400b87947 */ /* 0x000fec000383ffff */
.L_x_8268:
[----:B------:R-:W-:Y:S01]  /*24080*/  BSSY B1, `(.L_x_8633) ;  /* 0x0000008000017945 */ /* 0x000fe20003800000 */
[----:B0-----:R-:W-:Y:S01]  /*24090*/  IMAD.MOV.U32 R13, RZ, RZ, R103 ;  /* 0x000000ffff0d7224 */ /* 0x001fe200078e0067 */
[----:B------:R-:W-:Y:S01]  /*240a0*/  MOV R12, 0x1 ;  /* 0x00000001000c7802 */ /* 0x000fe20000000f00 */
[----:B------:R-:W-:Y:S02]  /*240b0*/  IMAD.MOV.U32 R11, RZ, RZ, 0x181f ;  /* 0x0000181fff0b7424 */ /* 0x000fe400078e00ff */
[----:B------:R-:W-:-:S07]  /*240c0*/  IMAD.MOV.U32 R15, RZ, RZ, -0x1 ;  /* 0xffffffffff0f7424 */ /* 0x000fce00078e00ff */
[----:B-1234-:R-:W-:Y:S05]  /*240d0*/  WARPSYNC.COLLECTIVE R15, `(.L_x_8634) ;  /* 0x000000000f087348 */ /* 0x01efea0003c00000 */
[----:B------:R0:W0:Y:S02]  /*240e0*/  SHFL.IDX P6, R14, R13, R12, R11 ;  /* 0x0000000c0d0e7389 */ /* 0x00002400000c000b */
[----:B01234-:R-:W-:Y:S01]  /*240f0*/  ENDCOLLECTIVE ;  /* 0x000000000000791b */ /* 0x01ffe20003800000 */
.L_x_8634:
[----:B------:R-:W-:Y:S05]  /*24100*/  BSYNC B1 ;  /* 0x0000000000017941 */ /* 0x000fea0003800000 */
.L_x_8633:
        /* <DEDUP_REMOVED lines=8> */
.L_x_8635:
[----:B------:R-:W-:Y:S01]  /*24190*/  IMAD.MOV.U32 R50, RZ, RZ, R14 ;  /* 0x000000ffff327224 */ /* 0x000fe200078e000e */
[----:B------:R-:W-:Y:S06]  /*241a0*/  BRA `(.L_x_8636) ;  /* 0xfffffe1c00547947 */ /* 0x000fec000383ffff */
.L_x_8273:
[----:B------:R-:W-:Y:S01]  /*241b0*/  BSSY B1, `(.L_x_8637) ;  /* 0x0000008000017945 */ /* 0x000fe20003800000 */
[----:B0-----:R-:W-:Y:S02]  /*241c0*/  IMAD.MOV.U32 R13, RZ, RZ, R103 ;  /* 0x000000ffff0d7224 */ /* 0x001fe400078e0067 */
[----:B------:R-:W-:Y:S02]  /*241d0*/  IMAD.MOV.U32 R12, RZ, RZ, 0x2 ;  /* 0x00000002ff0c7424 */ /* 0x000fe400078e00ff */
[----:B------:R-:W-:Y:S02]  /*241e0*/  IMAD.MOV.U32 R11, RZ, RZ, 0x181f ;  /* 0x0000181fff0b7424 */ /* 0x000fe400078e00ff */
[----:B------:R-:W-:-:S07]  /*241f0*/  IMAD.MOV.U32 R15, RZ, RZ, -0x1 ;  /* 0xffffffffff0f7424 */ /* 0x000fce00078e00ff */
[----:B-1234-:R-:W-:Y:S05]  /*24200*/  WARPSYNC.COLLECTIVE R15, `(.L_x_8638) ;  /* 0x000000000f087348 */ /* 0x01efea0003c00000 */
[----:B------:R0:W0:Y:S02]  /*24210*/  SHFL.IDX P6, R14, R13, R12, R11 ;  /* 0x0000000c0d0e7389 */ /* 0x00002400000c000b */
[----:B01234-:R-:W-:Y:S01]  /*24220*/  ENDCOLLECTIVE ;  /* 0x000000000000791b */ /* 0x01ffe20003800000 */
.L_x_8638:
[----:B------:R-:W-:Y:S05]  /*24230*/  BSYNC B1 ;  /* 0x0000000000017941 */ /* 0x000fea0003800000 */
.L_x_8637:
        /* <DEDUP_REMOVED lines=8> */
.L_x_8639:
[----:B------:R-:W-:Y:S05]  /*242c0*/  BRA `(.L_x_8640) ;  /* 0xfffffe2000f87947 */ /* 0x000fea000383ffff */
.L_x_8278:
[----:B------:R-:W-:Y:S01]  /*242d0*/  BSSY B1, `(.L_x_8641) ;  /* 0x0000008000017945 */ /* 0x000fe20003800000 */
[----:B0-----:R-:W-:Y:S01]  /*242e0*/  IMAD.MOV.U32 R13, RZ, RZ, R103 ;  /* 0x000000ffff0d7224 */ /* 0x001fe200078e0067 */
[----:B------:R-:W-:Y:S01]  /*242f0*/  MOV R15, 0xffffffff ;  /* 0xffffffff000f7802 */ /* 0x000fe20000000f00 */
[----:B------:R-:W-:Y:S02]  /*24300*/  IMAD.MOV.U32 R12, RZ, RZ, 0x3 ;  /* 0x00000003ff0c7424 */ /* 0x000fe400078e00ff */
[----:B------:R-:W-:-:S07]  /*24310*/  IMAD.MOV.U32 R11, RZ, RZ, 0x181f ;  /* 0x0000181fff0b7424 */ /* 0x000fce00078e00ff */
[----:B-1234-:R-:W-:Y:S05]  /*24320*/  WARPSYNC.COLLECTIVE R15, `(.L_x_8642) ;  /* 0x000000000f087348 */ /* 0x01efea0003c00000 */
[----:B------:R0:W0:Y:S02]  /*24330*/  SHFL.IDX P6, R14, R13, R12, R11 ;  /* 0x0000000c0d0e7389 */ /* 0x00002400000c000b */
[----:B01234-:R-:W-:Y:S01]  /*24340*/  ENDCOLLECTIVE ;  /* 0x000000000000791b */ /* 0x01ffe20003800000 */
.L_x_8642:
[----:B------:R-:W-:Y:S05]  /*24350*/  BSYNC B1 ;  /* 0x0000000000017941 */ /* 0x000fea0003800000 */
.L_x_8641:
        /* <DEDUP_REMOVED lines=8> */
.L_x_8643:
[----:B------:R-:W-:Y:S01]  /*243e0*/  IMAD.MOV.U32 R108, RZ, RZ, R14 ;  /* 0x000000ffff6c7224 */ /* 0x000fe200078e000e */
[----:B------:R-:W-:Y:S06]  /*243f0*/  BRA `(.L_x_8644) ;  /* 0xfffffe2800987947 */ /* 0x000fec000383ffff */
.L_x_8283:
[----:B0-----:R0:W1:Y:S02]  /*24400*/  SYNCS.PHASECHK.TRANS64.TRYWAIT P3, [R91+URZ+0x28890], R102 ;  /* 0x028890665b0075a7 */ /* 0x001064000806017f */
[----:B-1----:R-:W-:Y:S05]  /*24410*/  @!P3 NANOSLEEP.SYNCS 0x989680 ;  /* 0x009896800000b95d */ /* 0x002fea0003900000 */
[----:B------:R-:W1:Y:S02]  /*24420*/  @!P3 SYNCS.PHASECHK.TRANS64 P3, [R91+URZ+0x28890], R102 ;  /* 0x028890665b00b5a7 */ /* 0x000e64000806007f */
[----:B-1----:R-:W-:Y:S05]  /*24430*/  @!P3 BRA `(.L_x_8283) ;  /* 0xfffffffc00f0b947 */ /* 0x002fea000383ffff */
[----:B------:R-:W-:Y:S05]  /*24440*/  BRA `(.L_x_8645) ;  /* 0xfffffe3000847947 */ /* 0x000fea000383ffff */
.L_x_8284:
        /* <DEDUP_REMOVED lines=8> */
.L_x_8647:
[----:B------:R-:W-:Y:S05]  /*244d0*/  BSYNC B1 ;  /* 0x0000000000017941 */ /* 0x000fea0003800000 */
.L_x_8646:
        /* <DEDUP_REMOVED lines=8> */
.L_x_8648:
[----:B------:R-:W-:Y:S05]  /*24560*/  BRA `(.L_x_8649) ;  /* 0xfffffe3000ac7947 */ /* 0x000fea000383ffff */
.L_x_8287:
[----:B------:R-:W-:Y:S01]  /*24570*/  BSSY B1, `(.L_x_8650) ;  /* 0x0000008000017945 */ /* 0x000fe20003800000 */
[----:B----4-:R-:W-:Y:S02]  /*24580*/  IMAD.MOV.U32 R13, RZ, RZ, R46 ;  /* 0x000000ffff0d7224 */ /* 0x010fe400078e002e */
[----:B------:R-:W-:Y:S02]  /*24590*/  IMAD.MOV.U32 R12, RZ, RZ, 0x1 ;  /* 0x00000001ff0c7424 */ /* 0x000fe400078e00ff */
[----:B------:R-:W-:Y:S02]  /*245a0*/  IMAD.MOV.U32 R11, RZ, RZ, 0x181f ;  /* 0x0000181fff0b7424 */ /* 0x000fe400078e00ff */
[----:B------:R-:W-:-:S07]  /*245b0*/  IMAD.MOV.U32 R15, RZ, RZ, -0x1 ;  /* 0xffffffffff0f7424 */ /* 0x000fce00078e00ff */
[----:B0123--:R-:W-:Y:S05]  /*245c0*/  WARPSYNC.COLLECTIVE R15, `(.L_x_8651) ;  /* 0x000000000f087348 */ /* 0x00ffea0003c00000 */
[----:B---3--:R3:W4:Y:S02]  /*245d0*/  SHFL.IDX P6, R14, R13, R12, R11 ;  /* 0x0000000c0d0e7389 */ /* 0x00872400000c000b */
[----:B01234-:R-:W-:Y:S01]  /*245e0*/  ENDCOLLECTIVE ;  /* 0x000000000000791b */ /* 0x01ffe20003800000 */
.L_x_8651:
[----:B------:R-:W-:Y:S05]  /*245f0*/  BSYNC B1 ;  /* 0x0000000000017941 */ /* 0x000fea0003800000 */
.L_x_8650:
        /* <DEDUP_REMOVED lines=8> */
.L_x_8652:
[----:B------:R-:W-:Y:S05]  /*24680*/  BRA `(.L_x_8653) ;  /* 0xfffffe3000ac7947 */ /* 0x000fea000383ffff */
.L_x_8290:
[----:B------:R-:W-:Y:S01]  /*24690*/  BSSY B1, `(.L_x_8654) ;  /* 0x0000008000017945 */ /* 0x000fe20003800000 */
[----:B----4-:R-:W-:Y:S01]  /*246a0*/  IMAD.MOV.U32 R13, RZ, RZ, R46 ;  /* 0x000000ffff0d7224 */ /* 0x010fe200078e002e */
[----:B------:R-:W-:Y:S01]  /*246b0*/  MOV R15, 0xffffffff ;  /* 0xffffffff000f7802 */ /* 0x000fe20000000f00 */
[----:B------:R-:W-:Y:S02]  /*246c0*/  IMAD.MOV.U32 R12, RZ, RZ, 0x2 ;  /* 0x00000002ff0c7424 */ /* 0x000fe400078e00ff */
[----:B------:R-:W-:-:S07]  /*246d0*/  IMAD.MOV.U32 R11, RZ, RZ, 0x181f ;  /* 0x0000181fff0b7424 */ /* 0x000fce00078e00ff */
[----:B0123--:R-:W-:Y:S05]  /*246e0*/  WARPSYNC.COLLECTIVE R15, `(.L_x_8655) ;  /* 0x000000000f087348 */ /* 0x00ffea0003c00000 */
[----:B---3--:R3:W4:Y:S02]  /*246f0*/  SHFL.IDX P6, R14, R13, R12, R11 ;  /* 0x0000000c0d0e7389 */ /* 0x00872400000c000b */
[----:B01234-:R-:W-:Y:S01]  /*24700*/  ENDCOLLECTIVE ;  /* 0x000000000000791b */ /* 0x01ffe20003800000 */
.L_x_8655:
[----:B------:R-:W-:Y:S05]  /*24710*/  BSYNC B1 ;  /* 0x0000000000017941 */ /* 0x000fea0003800000 */
.L_x_8654:
        /* <DEDUP_REMOVED lines=8> */
.L_x_8656:
[----:B------:R-:W-:Y:S05]  /*247a0*/  BRA `(.L_x_8657) ;  /* 0xfffffe3000b07947 */ /* 0x000fea000383ffff */
.L_x_8293:
        /* <DEDUP_REMOVED lines=8> */
.L_x_8659:
[----:B------:R-:W-:Y:S05]  /*24830*/  BSYNC B1 ;  /* 0x0000000000017941 */ /* 0x000fea0003800000 */
.L_x_8658:
        /* <DEDUP_REMOVED lines=8> */
.L_x_8660:
[----:B------:R-:W-:Y:S05]  /*248c0*/  BRA `(.L_x_8661) ;  /* 0xfffffe3000b47947 */ /* 0x000fea000383ffff */
.L_x_8297:
[----:B------:R0:W0:Y:S02]  /*248d0*/  SYNCS.PHASECHK.TRANS64.TRYWAIT P4, [R91+URZ+0x288b0], R102 ;  /* 0x0288b0665b0075a7 */ /* 0x000024000808017f */
[----:B0-----:R-:W-:Y:S05]  /*248e0*/  @!P4 NANOSLEEP.SYNCS 0x989680 ;  /* 0x009896800000c95d */ /* 0x001fea0003900000 */
[----:B------:R-:W0:Y:S02]  /*248f0*/  @!P4 SYNCS.PHASECHK.TRANS64 P4, [R91+URZ+0x288b0], R102 ;  /* 0x0288b0665b00c5a7 */ /* 0x000e24000808007f */
[----:B0-----:R-:W-:Y:S05]  /*24900*/  @!P4 BRA `(.L_x_8297) ;  /* 0xfffffffc00f0c947 */ /* 0x001fea000383ffff */
[----:B------:R-:W-:Y:S05]  /*24910*/  BRA `(.L_x_8662) ;  /* 0xfffffe3400307947 */ /* 0x000fea000383ffff */
.L_x_8317:
[----:B------:R-:W-:Y:S01]  /*24920*/  BSSY B0, `(.L_x_8663) ;  /* 0x0000008000007945 */ /* 0x000fe20003800000 */
[----:B--2---:R-:W-:Y:S02]  /*24930*/  IMAD.MOV.U32 R13, RZ, RZ, R218 ;  /* 0x000000ffff0d7224 */ /* 0x004fe400078e00da */
[----:B------:R-:W-:Y:S02]  /*24940*/  IMAD.MOV.U32 R12, RZ, RZ, RZ ;  /* 0x000000ffff0c7224 */ /* 0x000fe400078e00ff */
[----:B------:R-:W-:Y:S02]  /*24950*/  IMAD.MOV.U32 R11, RZ, RZ, 0x1f ;  /* 0x0000001fff0b7424 */ /* 0x000fe400078e00ff */
[----:B------:R-:W-:-:S07]  /*24960*/  IMAD.MOV.U32 R15, RZ, RZ, -0x1 ;  /* 0xffffffffff0f7424 */ /* 0x000fce00078e00ff */
[----:B-1---5:R-:W-:Y:S05]  /*24970*/  WARPSYNC.COLLECTIVE R15, `(.L_x_8664) ;  /* 0x000000000f087348 */ /* 0x022fea0003c00000 */
[----:B------:R0:W2:Y:S02]  /*24980*/  SHFL.IDX P6, R14, R13, R12, R11 ;  /* 0x0000000c0d0e7389 */ /* 0x0000a400000c000b */
[----:B012--5:R-:W-:Y:S01]  /*24990*/  ENDCOLLECTIVE ;  /* 0x000000000000791b */ /* 0x027fe20003800000 */
.L_x_8664:
[----:B------:R-:W-:Y:S05]  /*249a0*/  BSYNC B0 ;  /* 0x0000000000007941 */ /* 0x000fea0003800000 */
.L_x_8663:
[----:B------:R-:W-:Y:S01]  /*249b0*/  IMAD.MOV.U32 R194, RZ, RZ, R14 ;  /* 0x000000ffffc27224 */ /* 0x000fe200078e000e */
[----:B------:R-:W-:Y:S06]  /*249c0*/  BRA `(.L_x_8665) ;  /* 0xfffffe4000747947 */ /* 0x000fec000383ffff */
.L_x_8327:
[----:B------:R-:W-:Y:S01]  /*249d0*/  BSSY B1, `(.L_x_8666) ;  /* 0x0000008000017945 */ /* 0x000fe20003800000 */
[----:B------:R-:W-:Y:S01]  /*249e0*/  IMAD.MOV.U32 R13, RZ, RZ, R6 ;  /* 0x000000ffff0d7224 */ /* 0x000fe200078e0006 */
[----:B------:R-:W-:Y:S01]  /*249f0*/  MOV R12, RZ ;  /* 0x000000ff000c7202 */ /* 0x000fe20000000f00 */
[----:B------:R-:W-:Y:S02]  /*24a00*/  IMAD.MOV.U32 R11, RZ, RZ, 0x181f ;  /* 0x0000181fff0b7424 */ /* 0x000fe400078e00ff */
[----:B------:R-:W-:-:S07]  /*24a10*/  IMAD.MOV.U32 R15, RZ, RZ, -0x1 ;  /* 0xffffffffff0f7424 */ /* 0x000fce00078e00ff */
[----:B01----:R-:W-:Y:S05]  /*24a20*/  WARPSYNC.COLLECTIVE R15, `(.L_x_8667) ;  /* 0x000000000f087348 */ /* 0x003fea0003c00000 */
[----:B------:R2:W3:Y:S02]  /*24a30*/  SHFL.IDX P6, R14, R13, R12, R11 ;  /* 0x0000000c0d0e7389 */ /* 0x0004e400000c000b */
[----:B0123--:R-:W-:Y:S01]  /*24a40*/  ENDCOLLECTIVE ;  /* 0x000000000000791b */ /* 0x00ffe20003800000 */
.L_x_8667:
[----:B------:R-:W-:Y:S05]  /*24a50*/  BSYNC B1 ;  /* 0x0000000000017941 */ /* 0x000fea0003800000 */
.L_x_8666:
[----:B------:R-:W-:Y:S01]  /*24a60*/  IMAD.MOV.U32 R13, RZ, RZ, R5 ;  /* 0x000000ffff0d7224 */ /* 0x000fe200078e0005 */
[----:B------:R-:W-:Y:S01]  /*24a70*/  MOV R15, 0xffffffff ;  /* 0xffffffff000f7802 */ /* 0x000fe20000000f00 */
[----:B------:R-:W-:Y:S02]  /*24a80*/  IMAD.MOV.U32 R12, RZ, RZ, RZ ;  /* 0x000000ffff0c7224 */ /* 0x000fe400078e00ff */
[----:B------:R-:W-:Y:S02]  /*24a90*/  IMAD.MOV.U32 R11, RZ, RZ, 0x181f ;  /* 0x0000181fff0b7424 */ /* 0x000fe400078e00ff */
[----:B------:R-:W-:-:S07]  /*24aa0*/  IMAD.MOV.U32 R0, RZ, RZ, R14 ;  /* 0x000000ffff007224 */ /* 0x000fce00078e000e */
[----:B------:R-:W-:Y:S05]  /*24ab0*/  WARPSYNC.COLLECTIVE R15, `(.L_x_8668) ;  /* 0x000000000f087348 */ /* 0x000fea0003c00000 */
[----:B------:R0:W1:Y:S02]  /*24ac0*/  SHFL.IDX P6, R14, R13, R12, R11 ;  /* 0x0000000c0d0e7389 */ /* 0x00006400000c000b */
[----:B01----:R-:W-:Y:S01]  /*24ad0*/  ENDCOLLECTIVE ;  /* 0x000000000000791b */ /* 0x003fe20003800000 */
.L_x_8668:
[----:B------:R-:W-:Y:S02]  /*24ae0*/  IMAD.MOV.U32 R13, RZ, RZ, R8 ;  /* 0x000000ffff0d7224 */ /* 0x000fe400078e0008 */
[----:B------:R-:W-:-:S07]  /*24af0*/  IMAD.MOV.U32 R3, RZ, RZ, R14 ;  /* 0x000000ffff037224 */ /* 0x000fce00078e000e */
[----:B------:R-:W-:Y:S05]  /*24b00*/  WARPSYNC.COLLECTIVE R15, `(.L_x_8669) ;  /* 0x000000000f087348 */ /* 0x000fea0003c00000 */
[----:B------:R0:W1:Y:S02]  /*24b10*/  SHFL.IDX P6, R14, R13, R12, R11 ;  /* 0x0000000c0d0e7389 */ /* 0x00006400000c000b */
[----:B01----:R-:W-:Y:S01]  /*24b20*/  ENDCOLLECTIVE ;  /* 0x000000000000791b */ /* 0x003fe20003800000 */
.L_x_8669:
[----:B------:R-:W-:Y:S02]  /*24b30*/  IMAD.MOV.U32 R13, RZ, RZ, R7 ;  /* 0x000000ffff0d7224 */ /* 0x000fe400078e0007 */
[----:B------:R-:W-:-:S07]  /*24b40*/  IMAD.MOV.U32 R4, RZ, RZ, R14 ;  /* 0x000000ffff047224 */ /* 0x000fce00078e000e */
[----:B------:R-:W-:Y:S05]  /*24b50*/  WARPSYNC.COLLECTIVE R15, `(.L_x_8670) ;  /* 0x000000000f087348 */ /* 0x000fea0003c00000 */
[----:B------:R0:W1:Y:S02]  /*24b60*/  SHFL.IDX P6, R14, R13, R12, R11 ;  /* 0x0000000c0d0e7389 */ /* 0x00006400000c000b */
[----:B01----:R-:W-:Y:S01]  /*24b70*/  ENDCOLLECTIVE ;  /* 0x000000000000791b */ /* 0x003fe20003800000 */
.L_x_8670:
[----:B------:R-:W-:Y:S05]  /*24b80*/  BRA `(.L_x_8671) ;  /* 0xfffffe4400c87947 */ /* 0x000fea000383ffff */
.L_x_8330:
[----:B------:R-:W-:Y:S01]  /*24b90*/  BSSY B1, `(.L_x_8672) ;  /* 0x0000008000017945 */ /* 0x000fe20003800000 */
[----:B-1----:R-:W-:Y:S01]  /*24ba0*/  IMAD.MOV.U32 R13, RZ, RZ, R6 ;  /* 0x000000ffff0d7224 */ /* 0x002fe200078e0006 */
[----:B------:R-:W-:Y:S01]  /*24bb0*/  MOV R11, 0x181f ;  /* 0x0000181f000b7802 */ /* 0x000fe20000000f00 */
[----:B------:R-:W-:Y:S02]  /*24bc0*/  IMAD.MOV.U32 R12, RZ, RZ, 0x1 ;  /* 0x00000001ff0c7424 */ /* 0x000fe400078e00ff */
[----:B------:R-:W-:-:S07]  /*24bd0*/  IMAD.MOV.U32 R15, RZ, RZ, -0x1 ;  /* 0xffffffffff0f7424 */ /* 0x000fce00078e00ff */
[----:B--2---:R-:W-:Y:S05]  /*24be0*/  WARPSYNC.COLLECTIVE R15, `(.L_x_8673) ;  /* 0x000000000f087348 */ /* 0x004fea0003c00000 */
[----:B------:R0:W1:Y:S02]  /*24bf0*/  SHFL.IDX P6, R14, R13, R12, R11 ;  /* 0x0000000c0d0e7389 */ /* 0x00006400000c000b */
[----:B012---:R-:W-:Y:S01]  /*24c00*/  ENDCOLLECTIVE ;  /* 0x000000000000791b */ /* 0x007fe20003800000 */
.L_x_8673:
[----:B------:R-:W-:Y:S05]  /*24c10*/  BSYNC B1 ;  /* 0x0000000000017941 */ /* 0x000fea0003800000 */
.L_x_8672:
        /* <DEDUP_REMOVED lines=8> */
.L_x_8674:
[----:B------:R-:W-:Y:S01]  /*24ca0*/  IMAD.MOV.U32 R13, RZ, RZ, R8 ;  /* 0x000000ffff0d7224 */ /* 0x000fe200078e0008 */
[----:B------:R-:W-:-:S07]  /*24cb0*/  MOV R3, R14 ;  /* 0x0000000e00037202 */ /* 0x000fce0000000f00 */
[----:B------:R-:W-:Y:S05]  /*24cc0*/  WARPSYNC.COLLECTIVE R15, `(.L_x_8675) ;  /* 0x000000000f087348 */ /* 0x000fea0003c00000 */
[----:B------:R0:W1:Y:S02]  /*24cd0*/  SHFL.IDX P6, R14, R13, R12, R11 ;  /* 0x0000000c0d0e7389 */ /* 0x00006400000c000b */
[----:B01----:R-:W-:Y:S01]  /*24ce0*/  ENDCOLLECTIVE ;  /* 0x000000000000791b */ /* 0x003fe20003800000 */
.L_x_8675:
[----:B------:R-:W-:Y:S02]  /*24cf0*/  IMAD.MOV.U32 R13, RZ, RZ, R7 ;  /* 0x000000ffff0d7224 */ /* 0x000fe400078e0007 */
[----:B------:R-:W-:-:S07]  /*24d00*/  IMAD.MOV.U32 R4, RZ, RZ, R14 ;  /* 0x000000ffff047224 */ /* 0x000fce00078e000e */
[----:B------:R-:W-:Y:S05]  /*24d10*/  WARPSYNC.COLLECTIVE R15, `(.L_x_8676) ;  /* 0x000000000f087348 */ /* 0x000fea0003c00000 */
[----:B------:R0:W1:Y:S02]  /*24d20*/  SHFL.IDX P6, R14, R13, R12, R11 ;  /* 0x0000000c0d0e7389 */ /* 0x00006400000c000b */
[----:B01----:R-:W-:Y:S01]  /*24d30*/  ENDCOLLECTIVE ;  /* 0x000000000000791b */ /* 0x003fe20003800000 */
.L_x_8676:
[----:B------:R-:W-:Y:S05]  /*24d40*/  BRA `(.L_x_8677) ;  /* 0xfffffe4800347947 */ /* 0x000fea000383ffff */
.L_x_8333:
[----:B------:R-:W-:Y:S01]  /*24d50*/  BSSY B1, `(.L_x_8678) ;  /* 0x0000008000017945 */ /* 0x000fe20003800000 */
[----:B------:R-:W-:Y:S01]  /*24d60*/  IMAD.MOV.U32 R13, RZ, RZ, R6 ;  /* 0x000000ffff0d7224 */ /* 0x000fe200078e0006 */
[----:B------:R-:W-:Y:S01]  /*24d70*/  MOV R15, 0xffffffff ;  /* 0xffffffff000f7802 */ /* 0x000fe20000000f00 */
[----:B------:R-:W-:Y:S02]  /*24d80*/  IMAD.MOV.U32 R12, RZ, RZ, 0x2 ;  /* 0x00000002ff0c7424 */ /* 0x000fe400078e00ff */
[----:B------:R-:W-:-:S07]  /*24d90*/  IMAD.MOV.U32 R11, RZ, RZ, 0x181f ;  /* 0x0000181fff0b7424 */ /* 0x000fce00078e00ff */
[----:B-12---:R-:W-:Y:S05]  /*24da0*/  WARPSYNC.COLLECTIVE R15, `(.L_x_8679) ;  /* 0x000000000f087348 */ /* 0x006fea0003c00000 */
[----:B------:R0:W3:Y:S02]  /*24db0*/  SHFL.IDX P6, R14, R13, R12, R11 ;  /* 0x0000000c0d0e7389 */ /* 0x0000e400000c000b */
[----:B0123--:R-:W-:Y:S01]  /*24dc0*/  ENDCOLLECTIVE ;  /* 0x000000000000791b */ /* 0x00ffe20003800000 */
.L_x_8679:
[----:B------:R-:W-:Y:S05]  /*24dd0*/  BSYNC B1 ;  /* 0x0000000000017941 */ /* 0x000fea0003800000 */
.L_x_8678:
        /* <DEDUP_REMOVED lines=8> */
.L_x_8680:
[----:B------:R-:W-:Y:S01]  /*24e60*/  MOV R13, R8 ;  /* 0x00000008000d7202 */ /* 0x000fe20000000f00 */
[----:B------:R-:W-:-:S07]  /*24e70*/  IMAD.MOV.U32 R3, RZ, RZ, R14 ;  /* 0x000000ffff037224 */ /* 0x000fce00078e000e */
[----:B------:R-:W-:Y:S05]  /*24e80*/  WARPSYNC.COLLECTIVE R15, `(.L_x_8681) ;  /* 0x000000000f087348 */ /* 0x000fea0003c00000 */
[----:B------:R0:W1:Y:S02]  /*24e90*/  SHFL.IDX P6, R14, R13, R12, R11 ;  /* 0x0000000c0d0e7389 */ /* 0x00006400000c000b */
[----:B01----:R-:W-:Y:S01]  /*24ea0*/  ENDCOLLECTIVE ;  /* 0x000000000000791b */ /* 0x003fe20003800000 */
.L_x_8681:
[----:B------:R-:W-:Y:S02]  /*24eb0*/  IMAD.MOV.U32 R13, RZ, RZ, R7 ;  /* 0x000000ffff0d7224 */ /* 0x000fe400078e0007 */
[----:B------:R-:W-:-:S07]  /*24ec0*/  IMAD.MOV.U32 R4, RZ, RZ, R14 ;  /* 0x000000ffff047224 */ /* 0x000fce00078e000e */
[----:B------:R-:W-:Y:S05]  /*24ed0*/  WARPSYNC.COLLECTIVE R15, `(.L_x_8682) ;  /* 0x000000000f087348 */ /* 0x000fea0003c00000 */
[----:B------:R0:W1:Y:S02]  /*24ee0*/  SHFL.IDX P6, R14, R13, R12, R11 ;  /* 0x0000000c0d0e7389 */ /* 0x00006400000c000b */
[----:B01----:R-:W-:Y:S01]  /*24ef0*/  ENDCOLLECTIVE ;  /* 0x000000000000791b */ /* 0x003fe20003800000 */
.L_x_8682:
[----:B------:R-:W-:Y:S05]  /*24f00*/  BRA `(.L_x_8683) ;  /* 0xfffffe4800907947 */ /* 0x000fea000383ffff */
.L_x_8336:
[----:B------:R-:W-:Y:S01]  /*24f10*/  BSSY B1, `(.L_x_8684) ;  /* 0x0000008000017945 */ /* 0x000fe20003800000 */
[----:B------:R-:W-:Y:S02]  /*24f20*/  IMAD.MOV.U32 R13, RZ, RZ, R6 ;  /* 0x000000ffff0d7224 */ /* 0x000fe400078e0006 */
[----:B------:R-:W-:Y:S02]  /*24f30*/  IMAD.MOV.U32 R12, RZ, RZ, 0x3 ;  /* 0x00000003ff0c7424 */ /* 0x000fe400078e00ff */
[----:B------:R-:W-:Y:S02]  /*24f40*/  IMAD.MOV.U32 R11, RZ, RZ, 0x181f ;  /* 0x0000181fff0b7424 */ /* 0x000fe400078e00ff */
[----:B------:R-:W-:-:S07]  /*24f50*/  IMAD.MOV.U32 R15, RZ, RZ, -0x1 ;  /* 0xffffffffff0f7424 */ /* 0x000fce00078e00ff */
[----:B-12---:R-:W-:Y:S05]  /*24f60*/  WARPSYNC.COLLECTIVE R15, `(.L_x_8685) ;  /* 0x000000000f087348 */ /* 0x006fea0003c00000 */
[----:B------:R0:W3:Y:S02]  /*24f70*/  SHFL.IDX P6, R14, R13, R12, R11 ;  /* 0x0000000c0d0e7389 */ /* 0x0000e400000c000b */
[----:B0123--:R-:W-:Y:S01]  /*24f80*/  ENDCOLLECTIVE ;  /* 0x000000000000791b */ /* 0x00ffe20003800000 */
.L_x_8685:
[----:B------:R-:W-:Y:S05]  /*24f90*/  BSYNC B1 ;  /* 0x0000000000017941 */ /* 0x000fea0003800000 */
.L_x_8684:
        /* <DEDUP_REMOVED lines=8> */
.L_x_8686:
[----:B------:R-:W-:Y:S02]  /*25020*/  IMAD.MOV.U32 R13, RZ, RZ, R8 ;  /* 0x000000ffff0d7224 */ /* 0x000fe400078e0008 */
[----:B------:R-:W-:-:S07]  /*25030*/  IMAD.MOV.U32 R3, RZ, RZ, R14 ;  /* 0x000000ffff037224 */ /* 0x000fce00078e000e */
[----:B------:R-:W-:Y:S05]  /*25040*/  WARPSYNC.COLLECTIVE R15, `(.L_x_8687) ;  /* 0x000000000f087348 */ /* 0x000fea0003c00000 */
[----:B------:R0:W1:Y:S02]  /*25050*/  SHFL.IDX P6, R14, R13, R12, R11 ;  /* 0x0000000c0d0e7389 */ /* 0x00006400000c000b */
[----:B01----:R-:W-:Y:S01]  /*25060*/  ENDCOLLECTIVE ;  /* 0x000000000000791b */ /* 0x003fe20003800000 */
.L_x_8687:
[----:B------:R-:W-:Y:S01]  /*25070*/  IMAD.MOV.U32 R13, RZ, RZ, R7 ;  /* 0x000000ffff0d7224 */ /* 0x000fe200078e0007 */
[----:B------:R-:W-:-:S07]  /*25080*/  MOV R4, R14 ;  /* 0x0000000e00047202 */ /* 0x000fce0000000f00 */
[----:B------:R-:W-:Y:S05]  /*25090*/  WARPSYNC.COLLECTIVE R15, `(.L_x_8688) ;  /* 0x000000000f087348 */ /* 0x000fea0003c00000 */
[----:B------:R0:W1:Y:S02]  /*250a0*/  SHFL.IDX P6, R14, R13, R12, R11 ;  /* 0x0000000c0d0e7389 */ /* 0x00006400000c000b */
[----:B01----:R-:W-:Y:S01]  /*250b0*/  ENDCOLLECTIVE ;  /* 0x000000000000791b */ /* 0x003fe20003800000 */
.L_x_8688:
[----:B------:R-:W-:Y:S05]  /*250c0*/  BRA `(.L_x_8689) ;  /* 0xfffffe4800ec7947 */ /* 0x000fea000383ffff */
.L_x_8340:
[----:B0-----:R0:W1:Y:S02]  /*250d0*/  SYNCS.PHASECHK.TRANS64.TRYWAIT P0, [R18+URZ+0x28800], R5 ;  /* 0x02880005120075a7 */ /* 0x001064000800017f */
[----:B-1----:R-:W-:Y:S05]  /*250e0*/  @!P0 NANOSLEEP.SYNCS 0x989680 ;  /* 0x009896800000895d */ /* 0x002fea0003900000 */
[----:B------:R-:W1:Y:S02]  /*250f0*/  @!P0 SYNCS.PHASECHK.TRANS64 P0, [R18+URZ+0x28800], R5 ;  /* 0x02880005120085a7 */ /* 0x000e64000800007f */
[----:B-1----:R-:W-:Y:S05]  /*25100*/  @!P0 BRA `(.L_x_8340) ;  /* 0xfffffffc00f08947 */ /* 0x002fea000383ffff */
[----:B------:R-:W-:Y:S05]  /*25110*/  BRA `(.L_x_8690) ;  /* 0xfffffe4c00a87947 */ /* 0x000fea000383ffff */
.L_x_8356:
[----:B------:R-:W3:Y:S01]  /*25120*/  LDC R56, c[0x0][0x3f4] ;  /* 0x0000fd00ff387b82 */ /* 0x000ee20000000800 */
[----:B------:R-:W-:Y:S01]  /*25130*/  BSSY B1, `(.L_x_8691) ;  /* 0x0000008000017945 */ /* 0x000fe20003800000 */
[----:B--2---:R-:W-:Y:S02]  /*25140*/  IMAD.MOV.U32 R13, RZ, RZ, R43 ;  /* 0x000000ffff0d7224 */ /* 0x004fe400078e002b */
[----:B------:R-:W-:Y:S02]  /*25150*/  IMAD.MOV.U32 R12, RZ, RZ, RZ ;  /* 0x000000ffff0c7224 */ /* 0x000fe400078e00ff */
[----:B------:R-:W-:Y:S02]  /*25160*/  IMAD.MOV.U32 R11, RZ, RZ, 0x181f ;  /* 0x0000181fff0b7424 */ /* 0x000fe400078e00ff */
[----:B------:R-:W-:-:S07]  /*25170*/  IMAD.MOV.U32 R15, RZ, RZ, -0x1 ;  /* 0xffffffffff0f7424 */ /* 0x000fce00078e00ff */
[----:B01-3--:R-:W-:Y:S05]  /*25180*/  WARPSYNC.COLLECTIVE R15, `(.L_x_8692) ;  /* 0x000000000f087348 */ /* 0x00bfea0003c00000 */
[----:B------:R2:W4:Y:S02]  /*25190*/  SHFL.IDX P6, R14, R13, R12, R11 ;  /* 0x0000000c0d0e7389 */ /* 0x00052400000c000b */
[----:B01234-:R-:W-:Y:S01]  /*251a0*/  ENDCOLLECTIVE ;  /* 0x000000000000791b */ /* 0x01ffe20003800000 */
.L_x_8692:
[----:B------:R-:W-:Y:S05]  /*251b0*/  BSYNC B1 ;  /* 0x0000000000017941 */ /* 0x000fea0003800000 */
.L_x_8691:
[----:B------:R-:W-:Y:S01]  /*251c0*/  MOV R13, R10 ;  /* 0x0000000a000d7202 */ /* 0x000fe20000000f00 */
[----:B------:R-:W-:Y:S01]  /*251d0*/  IMAD.MOV.U32 R12, RZ, RZ, RZ ;  /* 0x000000ffff0c7224 */ /* 0x000fe200078e00ff */
[----:B------:R-:W-:Y:S01]  /*251e0*/  ISETP.GE.AND P0, PT, R16, R56, PT ;  /* 0x000000381000720c */ /* 0x000fe20003f06270 */
[----:B------:R-:W-:Y:S02]  /*251f0*/  IMAD.MOV.U32 R11, RZ, RZ, 0x181f ;  /* 0x0000181fff0b7424 */ /* 0x000fe400078e00ff */
[----:B------:R-:W-:Y:S02]  /*25200*/  IMAD.MOV.U32 R15, RZ, RZ, -0x1 ;  /* 0xffffffffff0f7424 */ /* 0x000fe400078e00ff */
[----:B------:R-:W-:Y:S02]  /*25210*/  IMAD.MOV.U32 R3, RZ, RZ, R14 ;  /* 0x000000ffff037224 */ /* 0x000fe400078e000e */
[----:B------:R-:W-:-:S07]  /*25220*/  IMAD R0, R189, R0, RZ ;  /* 0x00000000bd007224 */ /* 0x000fce00078e02ff */
[----:B------:R-:W-:Y:S05]  /*25230*/  WARPSYNC.COLLECTIVE R15, `(.L_x_8693) ;  /* 0x000000000f087348 */ /* 0x000fea0003c00000 */
[----:B------:R0:W1:Y:S02]  /*25240*/  SHFL.IDX P6, R14, R13, R12, R11 ;  /* 0x0000000c0d0e7389 */ /* 0x00006400000c000b */
[----:B01----:R-:W-:Y:S01]  /*25250*/  ENDCOLLECTIVE ;  /* 0x000000000000791b */ /* 0x003fe20003800000 */
.L_x_8693:
[----:B------:R-:W-:Y:S01]  /*25260*/  ISETP.GE.OR P1, PT, R57, R0, P0 ;  /* 0x000000003900720c */ /* 0x000fe20000726670 */
[----:B------:R-:W-:-:S12]  /*25270*/  IMAD.MOV.U32 R13, RZ, RZ, R45 ;  /* 0x000000ffff0d7224 */ /* 0x000fd800078e002d */
[C---:B------:R-:W-:Y:S01]  /*25280*/  @!P1 IMAD.SHL.U32 R7, R16.reuse, 0x2, RZ ;  /* 0x0000000210079824 */ /* 0x040fe200078e00ff */
[----:B------:R-:W-:Y:S01]  /*25290*/  @!P1 SHF.L.U64.HI R6, R16, 0x1, R17 ;  /* 0x0000000110069819 */ /* 0x000fe20000010211 */
[----:B------:R-:W-:-:S07]  /*252a0*/  IMAD.MOV.U32 R4, RZ, RZ, R14 ;  /* 0x000000ffff047224 */ /* 0x000fce00078e000e */
[----:B------:R-:W-:Y:S05]  /*252b0*/  WARPSYNC.COLLECTIVE R15, `(.L_x_8694) ;  /* 0x000000000f087348 */ /* 0x000fea0003c00000 */
[----:B------:R0:W1:Y:S02]  /*252c0*/  SHFL.IDX P6, R14, R13, R12, R11 ;  /* 0x0000000c0d0e7389 */ /* 0x00006400000c000b */
[----:B01----:R-:W-:Y:S01]  /*252d0*/  ENDCOLLECTIVE ;  /* 0x000000000000791b */ /* 0x003fe20003800000 */
.L_x_8694:
[----:B------:R-:W-:-:S05]  /*252e0*/  @!P1 IADD3 R4, P2, R4, R7, RZ ;  /* 0x0000000704049210 */ /* 0x000fca0007f5e0ff */
[----:B------:R-:W-:Y:S02]  /*252f0*/  @!P1 IMAD.X R3, R3, 0x1, R6, P2 ;  /* 0x0000000103039824 */ /* 0x000fe400010e0606 */
[----:B------:R-:W-:Y:S02]  /*25300*/  @!P1 IMAD.MOV.U32 R24, RZ, RZ, R4 ;  /* 0x000000ffff189224 */ /* 0x000fe400078e0004 */
[----:B------:R-:W-:Y:S01]  /*25310*/  @!P1 IMAD.MOV.U32 R25, RZ, RZ, R3 ;  /* 0x000000ffff199224 */ /* 0x000fe200078e0003 */
[----:B------:R-:W-:-:S05]  /*25320*/  MOV R13, R44 ;  /* 0x0000002c000d7202 */ /* 0x000fca0000000f00 */
[----:B------:R-:W5:Y:S01]  /*25330*/  @!P1 LD.E.128 R24, desc[UR54][R24.64] ;  /* 0x0000003618189980 */ /* 0x000f62000c101d00 */
[----:B------:R-:W-:-:S07]  /*25340*/  IMAD.MOV.U32 R5, RZ, RZ, R14 ;  /* 0x000000ffff057224 */ /* 0x000fce00078e000e */
[----:B-----5:R-:W-:Y:S05]  /*25350*/  WARPSYNC.COLLECTIVE R15, `(.L_x_8695) ;  /* 0x000000000f087348 */ /* 0x020fea0003c00000 */
[----:B------:R0:W1:Y:S02]  /*25360*/  SHFL.IDX P6, R14, R13, R12, R11 ;  /* 0x0000000c0d0e7389 */ /* 0x00006400000c000b */
[----:B01---5:R-:W-:Y:S01]  /*25370*/  ENDCOLLECTIVE ;  /* 0x000000000000791b */ /* 0x023fe20003800000 */
.L_x_8695:
[----:B------:R-:W-:-:S05]  /*25380*/  @!P1 IADD3 R14, P2, R14, R7, RZ ;  /* 0x000000070e0e9210 */ /* 0x000fca0007f5e0ff */
[----:B------:R-:W-:Y:S02]  /*25390*/  @!P1 IMAD.X R5, R5, 0x1, R6, P2 ;  /* 0x0000000105059824 */ /* 0x000fe400010e0606 */
[----:B------:R-:W-:-:S06]  /*253a0*/  @!P1 IMAD.MOV.U32 R4, RZ, RZ, R14 ;  /* 0x000000ffff049224 */ /* 0x000fcc00078e000e */
[----:B------:R-:W5:Y:S01]  /*253b0*/  @!P1 LD.E.128 R4, desc[UR54][R4.64] ;  /* 0x0000003604049980 */ /* 0x000f62000c101d00 */
[----:B------:R-:W-:Y:S01]  /*253c0*/  IMAD.MOV.U32 R13, RZ, RZ, R43 ;  /* 0x000000ffff0d7224 */ /* 0x000fe200078e002b */
[----:B------:R-:W-:-:S07]  /*253d0*/  MOV R12, 0x1 ;  /* 0x00000001000c7802 */ /* 0x000fce0000000f00 */
[----:B-----5:R-:W-:Y:S05]  /*253e0*/  WARPSYNC.COLLECTIVE R15, `(.L_x_8696) ;  /* 0x000000000f087348 */ /* 0x020fea0003c00000 */
[----:B------:R0:W1:Y:S02]  /*253f0*/  SHFL.IDX P6, R14, R13, R12, R11 ;  /* 0x0000000c0d0e7389 */ /* 0x00006400000c000b */
[----:B01---5:R-:W-:Y:S01]  /*25400*/  ENDCOLLECTIVE ;  /* 0x000000000000791b */ /* 0x023fe20003800000 */
.L_x_8696:
[----:B------:R-:W-:Y:S01]  /*25410*/  CS2R R48, SRZ ;  /* 0x0000000000307805 */ /* 0x000fe2000001ff00 */
[----:B------:R-:W-:Y:S01]  /*25420*/  IMAD.MOV.U32 R13, RZ, RZ, R10 ;  /* 0x000000ffff0d7224 */ /* 0x000fe200078e000a */
[----:B------:R-:W-:Y:S02]  /*25430*/  CS2R R50, SRZ ;  /* 0x0000000000327805 */ /* 0x000fe4000001ff00 */
[----:B------:R-:W-:Y:S02]  /*25440*/  CS2R R20, SRZ ;  /* 0x0000000000147805 */ /* 0x000fe4000001ff00 */
[----:B------:R-:W-:Y:S02]  /*25450*/  CS2R R36, SRZ ;  /* 0x0000000000247805 */ /* 0x000fe4000001ff00 */
[----:B------:R-:W-:-:S05]  /*25460*/  @!P1 MOV R48, R24 ;  /* 0x0000001800309202 */ /* 0x000fca0000000f00 */
[----:B------:R-:W-:-:S05]  /*25470*/  IMAD.MOV.U32 R3, RZ, RZ, R48 ;  /* 0x000000ffff037224 */ /* 0x000fca00078e0030 */
[----:B------:R-:W-:Y:S01]  /*25480*/  PRMT R65, R65, 0x5410, R3 ;  /* 0x0000541041417816 */ /* 0x000fe20000000003 */
[----:B------:R-:W-:-:S07]  /*25490*/  IMAD.MOV.U32 R3, RZ, RZ, R14 ;  /* 0x000000ffff037224 */ /* 0x000fce00078e000e */
[----:B------:R-:W-:Y:S05]  /*254a0*/  WARPSYNC.COLLECTIVE R15, `(.L_x_8697) ;  /* 0x000000000f087348 */ /* 0x000fea0003c00000 */
[----:B------:R0:W1:Y:S02]  /*254b0*/  SHFL.IDX P6, R14, R13, R12, R11 ;  /* 0x0000000c0d0e7389 */ /* 0x00006400000c000b */
[----:B01----:R-:W-:Y:S01]  /*254c0*/  ENDCOLLECTIVE ;  /* 0x000000000000791b */ /* 0x003fe20003800000 */
.L_x_8697:
[----:B------:R-:W-:-:S04]  /*254d0*/  @!P1 IMAD.MOV.U32 R49, RZ, RZ, R25 ;  /* 0x000000ffff319224 */ /* 0x000fc800078e0019 */
[----:B------:R-:W-:-:S05]  /*254e0*/  IMAD.MOV.U32 R8, RZ, RZ, R49 ;  /* 0x000000ffff087224 */ /* 0x000fca00078e0031 */
[----:B------:R-:W-:Y:S01]  /*254f0*/  PRMT R67, R8, 0x7610, R67 ;  /* 0x0000761008437816 */ /* 0x000fe20000000043 */
[----:B------:R-:W-:Y:S02]  /*25500*/  IMAD.MOV.U32 R13, RZ, RZ, R45 ;  /* 0x000000ffff0d7224 */ /* 0x000fe400078e002d */
[----:B------:R-:W-:-:S07]  /*25510*/  IMAD.MOV.U32 R8, RZ, RZ, R14 ;  /* 0x000000ffff087224 */ /* 0x000fce00078e000e */
[----:B------:R-:W-:Y:S05]  /*25520*/  WARPSYNC.COLLECTIVE R15, `(.L_x_8698) ;  /* 0x000000000f087348 */ /* 0x000fea0003c00000 */
[----:B------:R0:W1:Y:S02]  /*25530*/  SHFL.IDX P6, R14, R13, R12, R11 ;  /* 0x0000000c0d0e7389 */ /* 0x00006400000c000b */
[----:B01----:R-:W-:Y:S01]  /*25540*/  ENDCOLLECTIVE ;  /* 0x000000000000791b */ /* 0x003fe20003800000 */
.L_x_8698:
[----:B------:R-:W-:Y:S02]  /*25550*/  IMAD.MOV.U32 R13, RZ, RZ, R44 ;  /* 0x000000ffff0d7224 */ /* 0x000fe400078e002c */
[----:B------:R-:W-:-:S07]  /*25560*/  IMAD.MOV.U32 R9, RZ, RZ, R14 ;  /* 0x000000ffff097224 */ /* 0x000fce00078e000e */
[----:B------:R-:W-:Y:S05]  /*25570*/  WARPSYNC.COLLECTIVE R15, `(.L_x_8699) ;  /* 0x000000000f087348 */ /* 0x000fea0003c00000 */
[----:B------:R0:W1:Y:S02]  /*25580*/  SHFL.IDX P6, R14, R13, R12, R11 ;  /* 0x0000000c0d0e7389 */ /* 0x00006400000c000b */
[----:B01----:R-:W-:Y:S01]  /*25590*/  ENDCOLLECTIVE ;  /* 0x000000000000791b */ /* 0x003fe20003800000 */
.L_x_8699:
[----:B------:R-:W-:Y:S02]  /*255a0*/  @!P1 IMAD.MOV.U32 R50, RZ, RZ, R26 ;  /* 0x000000ffff329224 */ /* 0x000fe400078e001a */
[----:B------:R-:W-:Y:S02]  /*255b0*/  @!P1 IMAD.MOV.U32 R51, RZ, RZ, R27 ;  /* 0x000000ffff339224 */ /* 0x000fe400078e001b */
[----:B------:R-:W-:Y:S02]  /*255c0*/  @!P1 IMAD.MOV.U32 R20, RZ, RZ, R4 ;  /* 0x000000ffff149224 */ /* 0x000fe400078e0004 */
[----:B------:R-:W-:Y:S02]  /*255d0*/  @!P1 IMAD.MOV.U32 R21, RZ, RZ, R5 ;  /* 0x000000ffff159224 */ /* 0x000fe400078e0005 */
[----:B------:R-:W-:Y:S02]  /*255e0*/  @!P1 IMAD.MOV.U32 R36, RZ, RZ, R6 ;  /* 0x000000ffff249224 */ /* 0x000fe400078e0006 */
[----:B------:R-:W-:Y:S01]  /*255f0*/  @!P1 IMAD.MOV.U32 R37, RZ, RZ, R7 ;  /* 0x000000ffff259224 */ /* 0x000fe200078e0007 */
[----:B------:R-:W-:Y:S01]  /*25600*/  MOV R24, R50 ;  /* 0x0000003200187202 */ /* 0x000fe20000000f00 */
[----:B------:R-:W-:Y:S01]  /*25610*/  IMAD.MOV.U32 R25, RZ, RZ, R51 ;  /* 0x000000ffff197224 */ /* 0x000fe200078e0033 */
[----:B------:R-:W-:Y:S01]  /*25620*/  MOV R5, R21 ;  /* 0x0000001500057202 */ /* 0x000fe20000000f00 */
[----:B------:R-:W-:-:S02]  /*25630*/  IMAD.MOV.U32 R4, RZ, RZ, R20 ;  /* 0x000000ffff047224 */ /* 0x000fc400078e0014 */
[----:B------:R-:W-:Y:S02]  /*25640*/  IMAD.MOV.U32 R6, RZ, RZ, R36 ;  /* 0x000000ffff067224 */ /* 0x000fe400078e0024 */
[----:B------:R-:W-:Y:S01]  /*25650*/  IMAD.MOV.U32 R7, RZ, RZ, R37 ;  /* 0x000000ffff077224 */ /* 0x000fe200078e0025 */
[----:B------:R-:W-:Y:S02]  /*25660*/  PRMT R46, R24, 0x5410, R25 ;  /* 0x00005410182e7816 */ /* 0x000fe40000000019 */
[----:B------:R-:W-:Y:S02]  /*25670*/  CS2R R24, SRZ ;  /* 0x0000000000187805 */ /* 0x000fe4000001ff00 */
[----:B------:R-:W-:Y:S02]  /*25680*/  PRMT R66, R6, 0x5410, R4 ;  /* 0x0000541006427816 */ /* 0x000fe40000000004 */
[----:B------:R-:W-:Y:S02]  /*25690*/  PRMT R67, R67, 0x5410, R5 ;  /* 0x0000541043437816 */ /* 0x000fe40000000005 */
[----:B------:R-:W-:Y:S01]  /*256a0*/  PRMT R65, R7, 0x7610, R65 ;  /* 0x0000761007417816 */ /* 0x000fe20000000041 */
[----:B------:R-:W-:Y:S06]  /*256b0*/  BRA `(.L_x_8700) ;  /* 0xfffffe6400647947 */ /* 0x000fec000383ffff */
.L_x_8359:
[----:B------:R-:W-:Y:S01]  /*256c0*/  BSSY B1, `(.L_x_8701) ;  /* 0x0000008000017945 */ /* 0x000fe20003800000 */
[----:B--2---:R-:W-:Y:S02]  /*256d0*/  IMAD.MOV.U32 R13, RZ, RZ, R43 ;  /* 0x000000ffff0d7224 */ /* 0x004fe400078e002b */
[----:B------:R-:W-:Y:S02]  /*256e0*/  IMAD.MOV.U32 R12, RZ, RZ, 0x2 ;  /* 0x00000002ff0c7424 */ /* 0x000fe400078e00ff */
[----:B------:R-:W-:Y:S02]  /*256f0*/  IMAD.MOV.U32 R11, RZ, RZ, 0x181f ;  /* 0x0000181fff0b7424 */ /* 0x000fe400078e00ff */
[----:B-1----:R-:W-:-:S07]  /*25700*/  IMAD.MOV.U32 R15, RZ, RZ, -0x1 ;  /* 0xffffffffff0f7424 */ /* 0x002fce00078e00ff */
[----:B------:R-:W-:Y:S05]  /*25710*/  WARPSYNC.COLLECTIVE R15, `(.L_x_8702) ;  /* 0x000000000f087348 */ /* 0x000fea0003c00000 */
[----:B------:R0:W1:Y:S02]  /*25720*/  SHFL.IDX P6, R14, R13, R12, R11 ;  /* 0x0000000c0d0e7389 */ /* 0x00006400000c000b */
[----:B01----:R-:W-:Y:S01]  /*25730*/  ENDCOLLECTIVE ;  /* 0x000000000000791b */ /* 0x003fe20003800000 */
.L_x_8702:
[----:B------:R-:W-:Y:S05]  /*25740*/  BSYNC B1 ;  /* 0x0000000000017941 */ /* 0x000fea0003800000 */
.L_x_8701:
[----:B------:R-:W-:Y:S01]  /*25750*/  IMAD.MOV.U32 R13, RZ, RZ, R10 ;  /* 0x000000ffff0d7224 */ /* 0x000fe200078e000a */
[----:B------:R-:W-:Y:S01]  /*25760*/  MOV R3, R14 ;  /* 0x0000000e00037202 */ /* 0x000fe20000000f00 */
[----:B------:R-:W-:Y:S02]  /*25770*/  IMAD.MOV.U32 R12, RZ, RZ, 0x2 ;  /* 0x00000002ff0c7424 */ /* 0x000fe400078e00ff */
[----:B------:R-:W-:Y:S02]  /*25780*/  IMAD.MOV.U32 R11, RZ, RZ, 0x181f ;  /* 0x0000181fff0b7424 */ /* 0x000fe400078e00ff */
[----:B------:R-:W-:Y:S02]  /*25790*/  IMAD.MOV.U32 R15, RZ, RZ, -0x1 ;  /* 0xffffffffff0f7424 */ /* 0x000fe400078e00ff */
[----:B------:R-:W-:-:S07]  /*257a0*/  VIADD R9, R57, 0x40 ;  /* 0x0000004039097836 */ /* 0x000fce0000000000 */
[----:B------:R-:W-:Y:S05]  /*257b0*/  WARPSYNC.COLLECTIVE R15, `(.L_x_8703) ;  /* 0x000000000f087348 */ /* 0x000fea0003c00000 */
[----:B------:R0:W1:Y:S02]  /*257c0*/  SHFL.IDX P6, R14, R13, R12, R11 ;  /* 0x0000000c0d0e7389 */ /* 0x00006400000c000b */
[----:B01----:R-:W-:Y:S01]  /*257d0*/  ENDCOLLECTIVE ;  /* 0x000000000000791b */ /* 0x003fe20003800000 */
.L_x_8703:
[----:B------:R-:W-:Y:S02]  /*257e0*/  ISETP.GE.OR P1, PT, R9, R0, P0 ;  /* 0x000000000900720c */ /* 0x000fe40000726670 */
[----:B------:R-:W-:-:S11]  /*257f0*/  MOV R13, R45 ;  /* 0x0000002d000d7202 */ /* 0x000fd60000000f00 */
[C---:B------:R-:W-:Y:S01]  /*25800*/  @!P1 IMAD.SHL.U32 R29, R16.reuse, 0x2, RZ ;  /* 0x00000002101d9824 */ /* 0x040fe200078e00ff */
[----:B------:R-:W-:Y:S01]  /*25810*/  @!P1 SHF.L.U64.HI R28, R16, 0x1, R17 ;  /* 0x00000001101c9819 */ /* 0x000fe20000010211 */
[----:B------:R-:W-:-:S07]  /*25820*/  IMAD.MOV.U32 R8, RZ, RZ, R14 ;  /* 0x000000ffff087224 */ /* 0x000fce00078e000e */
[----:B------:R-:W-:Y:S05]  /*25830*/  WARPSYNC.COLLECTIVE R15, `(.L_x_8704) ;  /* 0x000000000f087348 */ /* 0x000fea0003c00000 */
[----:B------:R0:W1:Y:S02]  /*25840*/  SHFL.IDX P6, R14, R13, R12, R11 ;  /* 0x0000000c0d0e7389 */ /* 0x00006400000c000b */
[----:B01----:R-:W-:Y:S01]  /*25850*/  ENDCOLLECTIVE ;  /* 0x000000000000791b */ /* 0x003fe20003800000 */
.L_x_8704:
[----:B------:R-:W-:-:S05]  /*25860*/  @!P1 IADD3 R8, P2, R8, R29, RZ ;  /* 0x0000001d08089210 */ /* 0x000fca0007f5e0ff */
[----:B------:R-:W-:Y:S02]  /*25870*/  @!P1 IMAD.X R3, R3, 0x1, R28, P2 ;  /* 0x0000000103039824 */ /* 0x000fe400010e061c */
[----:B------:R-:W-:Y:S02]  /*25880*/  @!P1 IMAD.MOV.U32 R32, RZ, RZ, R8 ;  /* 0x000000ffff209224 */ /* 0x000fe400078e0008 */
[----:B------:R-:W-:Y:S02]  /*25890*/  @!P1 IMAD.MOV.U32 R33, RZ, RZ, R3 ;  /* 0x000000ffff219224 */ /* 0x000fe400078e0003 */
[----:B------:R-:W-:-:S04]  /*258a0*/  IMAD.MOV.U32 R13, RZ, RZ, R44 ;  /* 0x000000ffff0d7224 */ /* 0x000fc800078e002c */
[----:B------:R-:W5:Y:S01]  /*258b0*/  @!P1 LD.E.128 R32, desc[UR54][R32.64] ;  /* 0x0000003620209980 */ /* 0x000f62000c101d00 */
[----:B------:R-:W-:-:S07]  /*258c0*/  IMAD.MOV.U32 R9, RZ, RZ, R14 ;  /* 0x000000ffff097224 */ /* 0x000fce00078e000e */
[----:B-----5:R-:W-:Y:S05]  /*258d0*/  WARPSYNC.COLLECTIVE R15, `(.L_x_8705) ;  /* 0x000000000f087348 */ /* 0x020fea0003c00000 */
[----:B------:R0:W1:Y:S02]  /*258e0*/  SHFL.IDX P6, R14, R13, R12, R11 ;  /* 0x0000000c0d0e7389 */ /* 0x00006400000c000b */
[----:B01---5:R-:W-:Y:S01]  /*258f0*/  ENDCOLLECTIVE ;  /* 0x000000000000791b */ /* 0x023fe20003800000 */
.L_x_8705:
[----:B------:R-:W-:-:S04]  /*25900*/  @!P1 IADD3 R14, P2, R14, R29, RZ ;  /* 0x0000001d0e0e9210 */ /* 0x000fc80007f5e0ff */
[----:B------:R-:W-:-:S05]  /*25910*/  @!P1 IADD3.X R9, R9, R28, RZ, P2, !PT ;  /* 0x0000001c09099210 */ /* 0x000fca00017fe4ff */
[----:B------:R-:W-:-:S05]  /*25920*/  @!P1 IMAD.MOV.U32 R15, RZ, RZ, R9 ;  /* 0x000000ffff0f9224 */ /* 0x000fca00078e0009 */
[----:B------:R0:W5:Y:S01]  /*25930*/  @!P1 LD.E.128 R28, desc[UR54][R14.64] ;  /* 0x000000360e1c9980 */ /* 0x000162000c101d00 */
[----:B------:R-:W-:Y:S02]  /*25940*/  IMAD.MOV.U32 R13, RZ, RZ, R43 ;  /* 0x000000ffff0d7224 */ /* 0x000fe400078e002b */
[----:B------:R-:W-:Y:S02]  /*25950*/  IMAD.MOV.U32 R12, RZ, RZ, 0x3 ;  /* 0x00000003ff0c7424 */ /* 0x000fe400078e00ff */
[----:B0-----:R-:W-:-:S07]  /*25960*/  IMAD.MOV.U32 R15, RZ, RZ, -0x1 ;  /* 0xffffffffff0f7424 */ /* 0x001fce00078e00ff */
[----:B-----5:R-:W-:Y:S05]  /*25970*/  WARPSYNC.COLLECTIVE R15, `(.L_x_8706) ;  /* 0x000000000f087348 */ /* 0x020fea0003c00000 */
[----:B------:R0:W1:Y:S02]  /*25980*/  SHFL.IDX P6, R14, R13, R12, R11 ;  /* 0x0000000c0d0e7389 */ /* 0x00006400000c000b */
[----:B01---5:R-:W-:Y:S01]  /*25990*/  ENDCOLLECTIVE ;  /* 0x000000000000791b */ /* 0x023fe20003800000 */
.L_x_8706:
[----:B------:R-:W-:Y:S01]  /*259a0*/  CS2R R52, SRZ ;  /* 0x0000000000347805 */ /* 0x000fe2000001ff00 */
[----:B------:R-:W-:Y:S01]  /*259b0*/  IMAD.MOV.U32 R13, RZ, RZ, R10 ;  /* 0x000000ffff0d7224 */ /* 0x000fe200078e000a */
[----:B------:R-:W-:Y:S02]  /*259c0*/  CS2R R54, SRZ ;  /* 0x0000000000367805 */ /* 0x000fe4000001ff00 */
[----:B------:R-:W-:Y:S02]  /*259d0*/  CS2R R38, SRZ ;  /* 0x0000000000267805 */ /* 0x000fe4000001ff00 */
[----:B------:R-:W-:Y:S01]  /*259e0*/  CS2R R40, SRZ ;  /* 0x0000000000287805 */ /* 0x000fe2000001ff00 */
[----:B------:R-:W-:Y:S02]  /*259f0*/  @!P1 IMAD.MOV.U32 R52, RZ, RZ, R32 ;  /* 0x000000ffff349224 */ /* 0x000fe400078e0020 */
[----:B------:R-:W-:Y:S02]  /*25a00*/  @!P1 IMAD.MOV.U32 R53, RZ, RZ, R33 ;  /* 0x000000ffff359224 */ /* 0x000fe400078e0021 */
[----:B------:R-:W-:-:S02]  /*25a10*/  IMAD.MOV.U32 R3, RZ, RZ, R52 ;  /* 0x000000ffff037224 */ /* 0x000fc400078e0034 */
[----:B------:R-:W-:-:S05]  /*25a20*/  IMAD.MOV.U32 R8, RZ, RZ, R53 ;  /* 0x000000ffff087224 */ /* 0x000fca00078e0035 */
[----:B------:R-:W-:Y:S01]  /*25a30*/  PRMT R62, R3, 0x5410, R8 ;  /* 0x00005410033e7816 */ /* 0x000fe20000000008 */
[----:B------:R-:W-:-:S07]  /*25a40*/  IMAD.MOV.U32 R3, RZ, RZ, R14 ;  /* 0x000000ffff037224 */ /* 0x000fce00078e000e */
[----:B------:R-:W-:Y:S05]  /*25a50*/  WARPSYNC.COLLECTIVE R15, `(.L_x_8707) ;  /* 0x000000000f087348 */ /* 0x000fea0003c00000 */
[----:B------:R0:W1:Y:S02]  /*25a60*/  SHFL.IDX P6, R14, R13, R12, R11 ;  /* 0x0000000c0d0e7389 */ /* 0x00006400000c000b */
[----:B01----:R-:W-:Y:S01]  /*25a70*/  ENDCOLLECTIVE ;  /* 0x000000000000791b */ /* 0x003fe20003800000 */
.L_x_8707:
[----:B------:R-:W-:Y:S01]  /*25a80*/  MOV R13, R45 ;  /* 0x0000002d000d7202 */ /* 0x000fe20000000f00 */
[----:B------:R-:W-:-:S07]  /*25a90*/  IMAD.MOV.U32 R32, RZ, RZ, R14 ;  /* 0x000000ffff207224 */ /* 0x000fce00078e000e */
[----:B------:R-:W-:Y:S05]  /*25aa0*/  WARPSYNC.COLLECTIVE R15, `(.L_x_8708) ;  /* 0x000000000f087348 */ /* 0x000fea0003c00000 */
[----:B------:R0:W1:Y:S02]  /*25ab0*/  SHFL.IDX P6, R14, R13, R12, R11 ;  /* 0x0000000c0d0e7389 */ /* 0x00006400000c000b */
[----:B01----:R-:W-:Y:S01]  /*25ac0*/  ENDCOLLECTIVE ;  /* 0x000000000000791b */ /* 0x003fe20003800000 */
.L_x_8708:
[----:B------:R-:W-:Y:S01]  /*25ad0*/  @!P1 MOV R55, R35 ;  /* 0x0000002300379202 */ /* 0x000fe20000000f00 */
[----:B------:R-:W-:Y:S02]  /*25ae0*/  IMAD.MOV.U32 R13, RZ, RZ, R44 ;  /* 0x000000ffff0d7224 */ /* 0x000fe400078e002c */
[----:B------:R-:W-:-:S07]  /*25af0*/  IMAD.MOV.U32 R33, RZ, RZ, R14 ;  /* 0x000000ffff217224 */ /* 0x000fce00078e000e */
[----:B------:R-:W-:Y:S05]  /*25b00*/  WARPSYNC.COLLECTIVE R15, `(.L_x_8709) ;  /* 0x000000000f087348 */ /* 0x000fea0003c00000 */
[----:B------:R0:W1:Y:S02]  /*25b10*/  SHFL.IDX P6, R14, R13, R12, R11 ;  /* 0x0000000c0d0e7389 */ /* 0x00006400000c000b */
[----:B01----:R-:W-:Y:S01]  /*25b20*/  ENDCOLLECTIVE ;  /* 0x000000000000791b */ /* 0x003fe20003800000 */
.L_x_8709:
[----:B------:R-:W-:Y:S01]  /*25b30*/  @!P1 IMAD.MOV.U32 R54, RZ, RZ, R34 ;  /* 0x000000ffff369224 */ /* 0x000fe200078e0022 */
[----:B------:R-:W-:Y:S01]  /*25b40*/  @!P1 MOV R39, R29 ;  /* 0x0000001d00279202 */ /* 0x000fe20000000f00 */
[----:B------:R-:W-:Y:S02]  /*25b50*/  IMAD.MOV.U32 R9, RZ, RZ, R55 ;  /* 0x000000ffff097224 */ /* 0x000fe400078e0037 */
[----:B------:R-:W-:Y:S02]  /*25b60*/  IMAD.MOV.U32 R8, RZ, RZ, R54 ;  /* 0x000000ffff087224 */ /* 0x000fe400078e0036 */
[----:B------:R-:W-:Y:S02]  /*25b70*/  @!P1 IMAD.MOV.U32 R38, RZ, RZ, R28 ;  /* 0x000000ffff269224 */ /* 0x000fe400078e001c */
[----:B------:R-:W-:Y:S02]  /*25b80*/  @!P1 IMAD.MOV.U32 R40, RZ, RZ, R30 ;  /* 0x000000ffff289224 */ /* 0x000fe400078e001e */
[----:B------:R-:W-:Y:S01]  /*25b90*/  @!P1 IMAD.MOV.U32 R41, RZ, RZ, R31 ;  /* 0x000000ffff299224 */ /* 0x000fe200078e001f */
[----:B------:R-:W-:Y:S01]  /*25ba0*/  PRMT R47, R8, 0x5410, R9 ;  /* 0x00005410082f7816 */ /* 0x000fe20000000009 */
[----:B------:R-:W-:-:S02]  /*25bb0*/  IMAD.MOV.U32 R8, RZ, RZ, R38 ;  /* 0x000000ffff087224 */ /* 0x000fc400078e0026 */
[----:B------:R-:W-:Y:S02]  /*25bc0*/  IMAD.MOV.U32 R9, RZ, RZ, R39 ;  /* 0x000000ffff097224 */ /* 0x000fe400078e0027 */
[----:B------:R-:W-:Y:S02]  /*25bd0*/  IMAD.MOV.U32 R10, RZ, RZ, R40 ;  /* 0x000000ffff0a7224 */ /* 0x000fe400078e0028 */
[----:B------:R-:W-:Y:S01]  /*25be0*/  IMAD.MOV.U32 R11, RZ, RZ, R41 ;  /* 0x000000ffff0b7224 */ /* 0x000fe200078e0029 */
[----:B------:R-:W-:Y:S02]  /*25bf0*/  PRMT R63, R8, 0x5410, R9 ;  /* 0x00005410083f7816 */ /* 0x000fe40000000009 */
[----:B------:R-:W-:Y:S01]  /*25c00*/  CS2R R8, SRZ ;  /* 0x0000000000087805 */ /* 0x000fe2000001ff00 */
[----:B------:R-:W-:Y:S01]  /*25c10*/  IMAD.MOV.U32 R34, RZ, RZ, R14 ;  /* 0x000000ffff227224 */ /* 0x000fe200078e000e */
[----:B------:R-:W-:Y:S01]  /*25c20*/  PRMT R64, R10, 0x5410, R11 ;  /* 0x000054100a407816 */ /* 0x000fe2000000000b */
[----:B------:R-:W-:Y:S06]  /*25c30*/  BRA `(.L_x_8710) ;  /* 0xfffffe6400447947 */ /* 0x000fec000383ffff */
.L_x_8363:
[----:B-1----:R1:W2:Y:S02]  /*25c40*/  SYNCS.PHASECHK.TRANS64.TRYWAIT P4, [R18+URZ+0x28800], R29 ;  /* 0x0288001d120075a7 */ /* 0x0022a4000808017f */
[----:B--2---:R-:W-:Y:S05]  /*25c50*/  @!P4 NANOSLEEP.SYNCS 0x989680 ;  /* 0x009896800000c95d */ /* 0x004fea0003900000 */
[----:B------:R-:W2:Y:S02]  /*25c60*/  @!P4 SYNCS.PHASECHK.TRANS64 P4, [R18+URZ+0x28800], R29 ;  /* 0x0288001d1200c5a7 */ /* 0x000ea4000808007f */
[----:B--2---:R-:W-:Y:S05]  /*25c70*/  @!P4 BRA `(.L_x_8363) ;  /* 0xfffffffc00f0c947 */ /* 0x004fea000383ffff */
[----:B------:R-:W-:Y:S05]  /*25c80*/  BRA `(.L_x_8711) ;  /* 0xfffffe6400e07947 */ /* 0x000fea000383ffff */
.L_x_8373:
[----:B------:R0:W0:Y:S02]  /*25c90*/  SYNCS.PHASECHK.TRANS64.TRYWAIT P1, [R11+URZ+0x28830], R0 ;  /* 0x028830000b0075a7 */ /* 0x000024000802017f */
[----:B0-----:R-:W-:Y:S05]  /*25ca0*/  @!P1 NANOSLEEP.SYNCS 0x989680 ;  /* 0x009896800000995d */ /* 0x001fea0003900000 */
[----:B------:R-:W0:Y:S02]  /*25cb0*/  @!P1 SYNCS.PHASECHK.TRANS64 P1, [R11+URZ+0x28830], R0 ;  /* 0x028830000b0095a7 */ /* 0x000e24000802007f */
[----:B0-----:R-:W-:Y:S05]  /*25cc0*/  @!P1 BRA `(.L_x_8373) ;  /* 0xfffffffc00f09947 */ /* 0x001fea000383ffff */
[----:B------:R-:W-:Y:S05]  /*25cd0*/  BRA `(.L_x_8372) ;  /* 0xfffffe8000347947 */ /* 0x000fea000383ffff */
.L_x_8392:
[----:B-1----:R1:W2:Y:S02]  /*25ce0*/  SYNCS.PHASECHK.TRANS64.TRYWAIT P4, [R9+URZ+0x28830], R8 ;  /* 0x02883008090075a7 */ /* 0x0022a4000808017f */
[----:B--2---:R-:W-:Y:S05]  /*25cf0*/  @!P4 NANOSLEEP.SYNCS 0x989680 ;  /* 0x009896800000c95d */ /* 0x004fea0003900000 */
[----:B------:R-:W2:Y:S02]  /*25d00*/  @!P4 SYNCS.PHASECHK.TRANS64 P4, [R9+URZ+0x28830], R8 ;  /* 0x028830080900c5a7 */ /* 0x000ea4000808007f */
[----:B--2---:R-:W-:Y:S05]  /*25d10*/  @!P4 BRA `(.L_x_8392) ;  /* 0xfffffffc00f0c947 */ /* 0x004fea000383ffff */
[----:B------:R-:W-:Y:S05]  /*25d20*/  BRA `(.L_x_8391) ;  /* 0xfffffeb400147947 */ /* 0x000fea000383ffff */
.L_x_8396:
[----:B-1----:R1:W2:Y:S02]  /*25d30*/  SYNCS.PHASECHK.TRANS64.TRYWAIT P3, [R9+URZ+0x28850], R8 ;  /* 0x02885008090075a7 */ /* 0x0022a4000806017f */
[----:B--2---:R-:W-:Y:S05]  /*25d40*/  @!P3 NANOSLEEP.SYNCS 0x989680 ;  /* 0x009896800000b95d */ /* 0x004fea0003900000 */
[----:B------:R-:W2:Y:S02]  /*25d50*/  @!P3 SYNCS.PHASECHK.TRANS64 P3, [R9+URZ+0x28850], R8 ;  /* 0x028850080900b5a7 */ /* 0x000ea4000806007f */
[----:B--2---:R-:W-:Y:S05]  /*25d60*/  @!P3 BRA `(.L_x_8396) ;  /* 0xfffffffc00f0b947 */ /* 0x004fea000383ffff */
[----:B------:R-:W-:Y:S05]  /*25d70*/  BRA `(.L_x_8393) ;  /* 0xfffffeb800247947 */ /* 0x000fea000383ffff */
.L_x_8417:
[----:B-1----:R1:W2:Y:S02]  /*25d80*/  SYNCS.PHASECHK.TRANS64.TRYWAIT P2, [R3+URZ+0x28830], R0 ;  /* 0x02883000030075a7 */ /* 0x0022a4000804017f */
[----:B--2---:R-:W-:Y:S05]  /*25d90*/  @!P2 NANOSLEEP.SYNCS 0x989680 ;  /* 0x009896800000a95d */ /* 0x004fea0003900000 */
[----:B------:R-:W2:Y:S02]  /*25da0*/  @!P2 SYNCS.PHASECHK.TRANS64 P2, [R3+URZ+0x28830], R0 ;  /* 0x028830000300a5a7 */ /* 0x000ea4000804007f */
[----:B--2---:R-:W-:Y:S05]  /*25db0*/  @!P2 BRA `(.L_x_8417) ;  /* 0xfffffffc00f0a947 */ /* 0x004fea000383ffff */
[----:B------:R-:W-:Y:S05]  /*25dc0*/  BRA `(.L_x_8416) ;  /* 0xfffffee800507947 */ /* 0x000fea000383ffff */
.L_x_8421:
[----:B-1----:R1:W2:Y:S02]  /*25dd0*/  SYNCS.PHASECHK.TRANS64.TRYWAIT P1, [R3+URZ+0x28850], R0 ;  /* 0x02885000030075a7 */ /* 0x0022a4000802017f */
[----:B--2---:R-:W-:Y:S05]  /*25de0*/  @!P1 NANOSLEEP.SYNCS 0x989680 ;  /* 0x009896800000995d */ /* 0x004fea0003900000 */
[----:B------:R-:W2:Y:S02]  /*25df0*/  @!P1 SYNCS.PHASECHK.TRANS64 P1, [R3+URZ+0x28850], R0 ;  /* 0x02885000030095a7 */ /* 0x000ea4000802007f */
[----:B--2---:R-:W-:Y:S05]  /*25e00*/  @!P1 BRA `(.L_x_8421) ;  /* 0xfffffffc00f09947 */ /* 0x004fea000383ffff */
[----:B------:R-:W-:Y:S05]  /*25e10*/  BRA `(.L_x_8418) ;  /* 0xfffffeec006c7947 */ /* 0x000fea000383ffff */
.L_x_8430:
[----:B-1----:R1:W2:Y:S02]  /*25e20*/  SYNCS.PHASECHK.TRANS64.TRYWAIT P2, [R3+URZ+0x28830], R0 ;  /* 0x02883000030075a7 */ /* 0x0022a4000804017f */
[----:B--2---:R-:W-:Y:S05]  /*25e30*/  @!P2 NANOSLEEP.SYNCS 0x989680 ;  /* 0x009896800000a95d */ /* 0x004fea0003900000 */
[----:B------:R-:W2:Y:S02]  /*25e40*/  @!P2 SYNCS.PHASECHK.TRANS64 P2, [R3+URZ+0x28830], R0 ;  /* 0x028830000300a5a7 */ /* 0x000ea4000804007f */
[----:B--2---:R-:W-:Y:S05]  /*25e50*/  @!P2 BRA `(.L_x_8430) ;  /* 0xfffffffc00f0a947 */ /* 0x004fea000383ffff */
[----:B------:R-:W-:Y:S05]  /*25e60*/  BRA `(.L_x_8429) ;  /* 0xffffff0800dc7947 */ /* 0x000fea000383ffff */
.L_x_8434:
[----:B-1----:R1:W2:Y:S02]  /*25e70*/  SYNCS.PHASECHK.TRANS64.TRYWAIT P1, [R3+URZ+0x28850], R0 ;  /* 0x02885000030075a7 */ /* 0x0022a4000802017f */
[----:B--2---:R-:W-:Y:S05]  /*25e80*/  @!P1 NANOSLEEP.SYNCS 0x989680 ;  /* 0x009896800000995d */ /* 0x004fea0003900000 */
[----:B------:R-:W2:Y:S02]  /*25e90*/  @!P1 SYNCS.PHASECHK.TRANS64 P1, [R3+URZ+0x28850], R0 ;  /* 0x02885000030095a7 */ /* 0x000ea4000802007f */
[----:B--2---:R-:W-:Y:S05]  /*25ea0*/  @!P1 BRA `(.L_x_8434) ;  /* 0xfffffffc00f09947 */ /* 0x004fea000383ffff */
[----:B------:R-:W-:Y:S05]  /*25eb0*/  BRA `(.L_x_8431) ;  /* 0xffffff0c00f87947 */ /* 0x000fea000383ffff */
.L_x_8449:
[----:B-1----:R1:W2:Y:S02]  /*25ec0*/  SYNCS.PHASECHK.TRANS64.TRYWAIT P1, [R11+URZ+0x28850], R4 ;  /* 0x028850040b0075a7 */ /* 0x0022a4000802017f */
[----:B--2---:R-:W-:Y:S05]  /*25ed0*/  @!P1 NANOSLEEP.SYNCS 0x989680 ;  /* 0x009896800000995d */ /* 0x004fea0003900000 */
[----:B------:R-:W2:Y:S02]  /*25ee0*/  @!P1 SYNCS.PHASECHK.TRANS64 P1, [R11+URZ+0x28850], R4 ;  /* 0x028850040b0095a7 */ /* 0x000ea4000802007f */
[----:B--2---:R-:W-:Y:S05]  /*25ef0*/  @!P1 BRA `(.L_x_8449) ;  /* 0xfffffffc00f09947 */ /* 0x004fea000383ffff */
[----:B------:R-:W-:Y:S05]  /*25f00*/  BRA `(.L_x_8448) ;  /* 0xffffff3c005c7947 */ /* 0x000fea000383ffff */
.L_x_8464:
[----:B------:R-:W-:Y:S01]  /*25f10*/  MOV R13, R4 ;  /* 0x00000004000d7202 */ /* 0x000fe20000000f00 */
[----:B------:R-:W-:Y:S02]  /*25f20*/  IMAD.MOV.U32 R12, RZ, RZ, RZ ;  /* 0x000000ffff0c7224 */ /* 0x000fe400078e00ff */
[----:B------:R-:W-:Y:S02]  /*25f30*/  IMAD.MOV.U32 R11, RZ, RZ, 0x181f ;  /* 0x0000181fff0b7424 */ /* 0x000fe400078e00ff */
[----:B------:R-:W-:-:S07]  /*25f40*/  IMAD.MOV.U32 R15, RZ, RZ, -0x1 ;  /* 0xffffffffff0f7424 */ /* 0x000fce00078e00ff */
[----:B---3--:R-:W-:Y:S05]  /*25f50*/  WARPSYNC.COLLECTIVE R15, `(.L_x_8712) ;  /* 0x000000000f087348 */ /* 0x008fea0003c00000 */
[----:B------:R0:W1:Y:S02]  /*25f60*/  SHFL.IDX P6, R14, R13, R12, R11 ;  /* 0x0000000c0d0e7389 */ /* 0x00006400000c000b */
[----:B01-3--:R-:W-:Y:S01]  /*25f70*/  ENDCOLLECTIVE ;  /* 0x000000000000791b */ /* 0x00bfe20003800000 */
.L_x_8712:
[----:B------:R-:W-:Y:S02]  /*25f80*/  IMAD.MOV.U32 R13, RZ, RZ, R0 ;  /* 0x000000ffff0d7224 */ /* 0x000fe400078e0000 */
[----:B------:R-:W-:-:S07]  /*25f90*/  IMAD.MOV.U32 R3, RZ, RZ, R14 ;  /* 0x000000ffff037224 */ /* 0x000fce00078e000e */
[----:B------:R-:W-:Y:S05]  /*25fa0*/  WARPSYNC.COLLECTIVE R15, `(.L_x_8713) ;  /* 0x000000000f087348 */ /* 0x000fea0003c00000 */
[----:B------:R0:W1:Y:S02]  /*25fb0*/  SHFL.IDX P6, R14, R13, R12, R11 ;  /* 0x0000000c0d0e7389 */ /* 0x00006400000c000b */
[----:B01----:R-:W-:Y:S01]  /*25fc0*/  ENDCOLLECTIVE ;  /* 0x000000000000791b */ /* 0x003fe20003800000 */
.L_x_8713:
[----:B------:R-:W-:Y:S05]  /*25fd0*/  BRA `(.L_x_8714) ;  /* 0xffffff60009c7947 */ /* 0x000fea000383ffff */
.L_x_8467:
[----:B------:R-:W-:Y:S01]  /*25fe0*/  BSSY B1, `(.L_x_8715) ;  /* 0x0000008000017945 */ /* 0x000fe20003800000 */
[----:B------:R-:W-:Y:S01]  /*25ff0*/  IMAD.MOV.U32 R13, RZ, RZ, R4 ;  /* 0x000000ffff0d7224 */ /* 0x000fe200078e0004 */
[----:B------:R-:W-:Y:S01]  /*26000*/  MOV R12, 0x1 ;  /* 0x00000001000c7802 */ /* 0x000fe20000000f00 */
[----:B------:R-:W-:Y:S02]  /*26010*/  IMAD.MOV.U32 R11, RZ, RZ, 0x181f ;  /* 0x0000181fff0b7424 */ /* 0x000fe400078e00ff */
[----:B----4-:R-:W-:-:S07]  /*26020*/  IMAD.MOV.U32 R15, RZ, RZ, -0x1 ;  /* 0xffffffffff0f7424 */ /* 0x010fce00078e00ff */
[----:B0123--:R-:W-:Y:S05]  /*26030*/  WARPSYNC.COLLECTIVE R15, `(.L_x_8716) ;  /* 0x000000000f087348 */ /* 0x00ffea0003c00000 */
[----:B--2---:R2:W4:Y:S02]  /*26040*/  SHFL.IDX P6, R14, R13, R12, R11 ;  /* 0x0000000c0d0e7389 */ /* 0x00452400000c000b */
[----:B01234-:R-:W-:Y:S01]  /*26050*/  ENDCOLLECTIVE ;  /* 0x000000000000791b */ /* 0x01ffe20003800000 */
.L_x_8716:
[----:B------:R-:W-:Y:S05]  /*26060*/  BSYNC B1 ;  /* 0x0000000000017941 */ /* 0x000fea0003800000 */
.L_x_8715:
        /* <DEDUP_REMOVED lines=8> */
.L_x_8717:
[----:B------:R-:W-:Y:S05]  /*260f0*/  BRA `(.L_x_8718) ;  /* 0xffffff60009c7947 */ /* 0x000fea000383ffff */
.L_x_8470:
[----:B------:R-:W-:Y:S01]  /*26100*/  BSSY B1, `(.L_x_8719) ;  /* 0x0000008000017945 */ /* 0x000fe20003800000 */
[----:B------:R-:W-:Y:S02]  /*26110*/  IMAD.MOV.U32 R13, RZ, RZ, R4 ;  /* 0x000000ffff0d7224 */ /* 0x000fe400078e0004 */
[----:B------:R-:W-:Y:S02]  /*26120*/  IMAD.MOV.U32 R12, RZ, RZ, 0x2 ;  /* 0x00000002ff0c7424 */ /* 0x000fe400078e00ff */
[----:B------:R-:W-:Y:S02]  /*26130*/  IMAD.MOV.U32 R11, RZ, RZ, 0x181f ;  /* 0x0000181fff0b7424 */ /* 0x000fe400078e00ff */
[----:B----4-:R-:W-:-:S07]  /*26140*/  IMAD.MOV.U32 R15, RZ, RZ, -0x1 ;  /* 0xffffffffff0f7424 */ /* 0x010fce00078e00ff */
[----:B0123--:R-:W-:Y:S05]  /*26150*/  WARPSYNC.COLLECTIVE R15, `(.L_x_8720) ;  /* 0x000000000f087348 */ /* 0x00ffea0003c00000 */
[----:B--2---:R2:W4:Y:S02]  /*26160*/  SHFL.IDX P6, R14, R13, R12, R11 ;  /* 0x0000000c0d0e7389 */ /* 0x00452400000c000b */
[----:B01234-:R-:W-:Y:S01]  /*26170*/  ENDCOLLECTIVE ;  /* 0x000000000000791b */ /* 0x01ffe20003800000 */
.L_x_8720:
[----:B------:R-:W-:Y:S05]  /*26180*/  BSYNC B1 ;  /* 0x0000000000017941 */ /* 0x000fea0003800000 */
.L_x_8719:
        /* <DEDUP_REMOVED lines=8> */
.L_x_8721:
[----:B------:R-:W-:Y:S05]  /*26210*/  BRA `(.L_x_8722) ;  /* 0xffffff60009c7947 */ /* 0x000fea000383ffff */
.L_x_8473:
[----:B------:R-:W-:Y:S01]  /*26220*/  BSSY B1, `(.L_x_8723) ;  /* 0x0000008000017945 */ /* 0x000fe20003800000 */
[----:B------:R-:W-:Y:S02]  /*26230*/  IMAD.MOV.U32 R13, RZ, RZ, R4 ;  /* 0x000000ffff0d7224 */ /* 0x000fe400078e0004 */
[----:B------:R-:W-:Y:S02]  /*26240*/  IMAD.MOV.U32 R12, RZ, RZ, 0x3 ;  /* 0x00000003ff0c7424 */ /* 0x000fe400078e00ff */
[----:B------:R-:W-:Y:S02]  /*26250*/  IMAD.MOV.U32 R11, RZ, RZ, 0x181f ;  /* 0x0000181fff0b7424 */ /* 0x000fe400078e00ff */
[----:B0-----:R-:W-:-:S07]  /*26260*/  IMAD.MOV.U32 R15, RZ, RZ, -0x1 ;  /* 0xffffffffff0f7424 */ /* 0x001fce00078e00ff */
[----:B-1234-:R-:W-:Y:S05]  /*26270*/  WARPSYNC.COLLECTIVE R15, `(.L_x_8724) ;  /* 0x000000000f087348 */ /* 0x01efea0003c00000 */
[----:B----4-:R0:W4:Y:S02]  /*26280*/  SHFL.IDX P6, R14, R13, R12, R11 ;  /* 0x0000000c0d0e7389 */ /* 0x01012400000c000b */
[----:B01234-:R-:W-:Y:S01]  /*26290*/  ENDCOLLECTIVE ;  /* 0x000000000000791b */ /* 0x01ffe20003800000 */
.L_x_8724:
[----:B------:R-:W-:Y:S05]  /*262a0*/  BSYNC B1 ;  /* 0x0000000000017941 */ /* 0x000fea0003800000 */
.L_x_8723:
        /* <DEDUP_REMOVED lines=8> */
.L_x_8725:
[----:B------:R-:W-:Y:S05]  /*26330*/  BRA `(.L_x_8726) ;  /* 0xffffff60009c7947 */ /* 0x000fea000383ffff */
.L_x_8498:
[----:B------:R-:W0:Y:S01]  /*26340*/  S2R R12, SR_TID.X ;  /* 0x00000000000c7919 */ /* 0x000e220000002100 */
[----:B------:R-:W-:Y:S01]  /*26350*/  BSSY B1, `(.L_x_8727) ;  /* 0x000000a000017945 */ /* 0x000fe20003800000 */
[----:B------:R-:W-:Y:S01]  /*26360*/  MOV R11, 0x1f ;  /* 0x0000001f000b7802 */ /* 0x000fe20000000f00 */
        /* <DEDUP_REMOVED lines=8> */
.L_x_8728:
[----:B------:R-:W-:Y:S05]  /*263f0*/  BSYNC B1 ;  /* 0x0000000000017941 */ /* 0x000fea0003800000 */
.L_x_8727:
[----:B------:R-:W-:Y:S05]  /*26400*/  BRA `(.L_x_8729) ;  /* 0xffffff7800847947 */ /* 0x000fea000383ffff */
.L_x_8500:
[----:B------:R-:W-:Y:S01]  /*26410*/  BSSY B1, `(.L_x_8730) ;  /* 0x0000006000017945 */ /* 0x000fe20003800000 */
[----:B------:R-:W-:-:S07]  /*26420*/  IMAD.MOV.U32 R15, RZ, RZ, -0x1 ;  /* 0xffffffffff0f7424 */ /* 0x000fce00078e00ff */
[----:B0-----:R-:W-:Y:S05]  /*26430*/  WARPSYNC.COLLECTIVE R15, `(.L_x_8731) ;  /* 0x000000000f0c7348 */ /* 0x001fea0003c00000 */
[----:B------:R-:W-:Y:S02]  /*26440*/  ELECT P6, UR62, PT ;  /* 0x00000000003e782f */ /* 0x000fe400038c0000 */
[----:B------:R-:W-:Y:S01]  /*26450*/  MOV R14, UR62 ;  /* 0x0000003e000e7c02 */ /* 0x000fe20008000f00 */
[----:B0-----:R-:W-:Y:S10]  /*26460*/  ENDCOLLECTIVE ;  /* 0x000000000000791b */ /* 0x001ff40003800000 */
.L_x_8731:
[----:B------:R-:W-:Y:S05]  /*26470*/  BSYNC B1 ;  /* 0x0000000000017941 */ /* 0x000fea0003800000 */
.L_x_8730:
[----:B------:R-:W-:Y:S05]  /*26480*/  BRA `(.L_x_8499) ;  /* 0xffffff78007c7947 */ /* 0x000fea000383ffff */
.L_x_8502:
[----:B0-----:R0:W1:Y:S02]  /*26490*/  SYNCS.PHASECHK.TRANS64.TRYWAIT P0, [R22+URZ+0x28820], R3 ;  /* 0x02882003160075a7 */ /* 0x001064000800017f */
[----:B-1----:R-:W-:Y:S05]  /*264a0*/  @!P0 NANOSLEEP.SYNCS 0x989680 ;  /* 0x009896800000895d */ /* 0x002fea0003900000 */
[----:B------:R-:W1:Y:S02]  /*264b0*/  @!P0 SYNCS.PHASECHK.TRANS64 P0, [R22+URZ+0x28820], R3 ;  /* 0x02882003160085a7 */ /* 0x000e64000800007f */
[----:B-1----:R-:W-:Y:S05]  /*264c0*/  @!P0 BRA `(.L_x_8502) ;  /* 0xfffffffc00f08947 */ /* 0x002fea000383ffff */
[----:B------:R-:W-:Y:S05]  /*264d0*/  BRA `(.L_x_8732) ;  /* 0xffffff78008c7947 */ /* 0x000fea000383ffff */
.L_x_8506:
[----:B-1----:R1:W2:Y:S02]  /*264e0*/  SYNCS.PHASECHK.TRANS64.TRYWAIT P0, [R11+URZ+0x288a0], R14 ;  /* 0x0288a00e0b0075a7 */ /* 0x0022a4000800017f */
[----:B--2---:R-:W-:Y:S05]  /*264f0*/  @!P0 NANOSLEEP.SYNCS 0x989680 ;  /* 0x009896800000895d */ /* 0x004fea0003900000 */
[----:B------:R-:W2:Y:S02]  /*26500*/  @!P0 SYNCS.PHASECHK.TRANS64 P0, [R11+URZ+0x288a0], R14 ;  /* 0x0288a00e0b0085a7 */ /* 0x000ea4000800007f */
[----:B--2---:R-:W-:Y:S05]  /*26510*/  @!P0 BRA `(.L_x_8506) ;  /* 0xfffffffc00f08947 */ /* 0x004fea000383ffff */
[----:B------:R-:W-:Y:S05]  /*26520*/  BRA `(.L_x_8733) ;  /* 0xffffff7800a47947 */ /* 0x000fea000383ffff */
.L_x_8512:
[----:B0-----:R0:W2:Y:S02]  /*26530*/  SYNCS.PHASECHK.TRANS64.TRYWAIT P0, [R11+URZ+0x288c0], R14 ;  /* 0x0288c00e0b0075a7 */ /* 0x0010a4000800017f */
[----:B--2---:R-:W-:Y:S05]  /*26540*/  @!P0 NANOSLEEP.SYNCS 0x989680 ;  /* 0x009896800000895d */ /* 0x004fea0003900000 */
[----:B------:R-:W2:Y:S02]  /*26550*/  @!P0 SYNCS.PHASECHK.TRANS64 P0, [R11+URZ+0x288c0], R14 ;  /* 0x0288c00e0b0085a7 */ /* 0x000ea4000800007f */
[----:B--2---:R-:W-:Y:S05]  /*26560*/  @!P0 BRA `(.L_x_8512) ;  /* 0xfffffffc00f08947 */ /* 0x004fea000383ffff */
[----:B------:R-:W-:Y:S05]  /*26570*/  BRA `(.L_x_8734) ;  /* 0xffffff7c00647947 */ /* 0x000fea000383ffff */
.L_x_8520:
[----:B0-----:R0:W1:Y:S02]  /*26580*/  SYNCS.PHASECHK.TRANS64.TRYWAIT P1, [R12+URZ+0x288a0], R2 ;  /* 0x0288a0020c0075a7 */ /* 0x001064000802017f */
[----:B-1----:R-:W-:Y:S05]  /*26590*/  @!P1 NANOSLEEP.SYNCS 0x989680 ;  /* 0x009896800000995d */ /* 0x002fea0003900000 */
[----:B------:R-:W1:Y:S02]  /*265a0*/  @!P1 SYNCS.PHASECHK.TRANS64 P1, [R12+URZ+0x288a0], R2 ;  /* 0x0288a0020c0095a7 */ /* 0x000e64000802007f */
[----:B-1----:R-:W-:Y:S05]  /*265b0*/  @!P1 BRA `(.L_x_8520) ;  /* 0xfffffffc00f09947 */ /* 0x002fea000383ffff */
[----:B------:R-:W-:Y:S05]  /*265c0*/  BRA `(.L_x_8735) ;  /* 0xffffff8000607947 */ /* 0x000fea000383ffff */
.L_x_8526:
[----:B-1----:R1:W2:Y:S02]  /*265d0*/  SYNCS.PHASECHK.TRANS64.TRYWAIT P1, [R12+URZ+0x288c0], R2 ;  /* 0x0288c0020c0075a7 */ /* 0x0022a4000802017f */
[----:B--2---:R-:W-:Y:S05]  /*265e0*/  @!P1 NANOSLEEP.SYNCS 0x989680 ;  /* 0x009896800000995d */ /* 0x004fea0003900000 */
[----:B------:R-:W2:Y:S02]  /*265f0*/  @!P1 SYNCS.PHASECHK.TRANS64 P1, [R12+URZ+0x288c0], R2 ;  /* 0x0288c0020c0095a7 */ /* 0x000ea4000802007f */
[----:B--2---:R-:W-:Y:S05]  /*26600*/  @!P1 BRA `(.L_x_8526) ;  /* 0xfffffffc00f09947 */ /* 0x004fea000383ffff */
[----:B------:R-:W-:Y:S05]  /*26610*/  BRA `(.L_x_8736) ;  /* 0xffffff8400187947 */ /* 0x000fea000383ffff */
.L_x_8548:
        /* <DEDUP_REMOVED lines=11> */
.L_x_8738:
[----:B------:R-:W-:Y:S05]  /*266d0*/  BSYNC B0 ;  /* 0x0000000000007941 */ /* 0x000fea0003800000 */
.L_x_8737:
[----:B------:R-:W-:Y:S05]  /*266e0*/  BRA `(.L_x_8739) ;  /* 0xffffff9000e47947 */ /* 0x000fea000383ffff */
.L_x_8551:
[----:B0-----:R0:W1:Y:S02]  /*266f0*/  SYNCS.PHASECHK.TRANS64.TRYWAIT P0, [R7+URZ+0x28840], R2 ;  /* 0x02884002070075a7 */ /* 0x001064000800017f */
[----:B-1----:R-:W-:Y:S05]  /*26700*/  @!P0 NANOSLEEP.SYNCS 0x989680 ;  /* 0x009896800000895d */ /* 0x002fea0003900000 */
[----:B------:R-:W1:Y:S02]  /*26710*/  @!P0 SYNCS.PHASECHK.TRANS64 P0, [R7+URZ+0x28840], R2 ;  /* 0x02884002070085a7 */ /* 0x000e64000800007f */
[----:B-1----:R-:W-:Y:S05]  /*26720*/  @!P0 BRA `(.L_x_8551) ;  /* 0xfffffffc00f08947 */ /* 0x002fea000383ffff */
[----:B------:R-:W-:Y:S05]  /*26730*/  BRA `(.L_x_8740) ;  /* 0xffffff9400407947 */ /* 0x000fea000383ffff */
.L_x_8552:
        /* <DEDUP_REMOVED lines=8> */
.L_x_8742:
[----:B------:R-:W-:Y:S05]  /*267c0*/  BSYNC B0 ;  /* 0x0000000000007941 */ /* 0x000fea0003800000 */
.L_x_8741:
[----:B------:R-:W-:Y:S01]  /*267d0*/  IMAD.MOV.U32 R13, RZ, RZ, R4 ;  /* 0x000000ffff0d7224 */ /* 0x000fe200078e0004 */
[----:B------:R-:W-:Y:S01]  /*267e0*/  MOV R11, 0x181f ;  /* 0x0000181f000b7802 */ /* 0x000fe20000000f00 */
[----:B------:R-:W-:Y:S02]  /*267f0*/  IMAD.MOV.U32 R12, RZ, RZ, RZ ;  /* 0x000000ffff0c7224 */ /* 0x000fe400078e00ff */
[----:B------:R-:W-:Y:S02]  /*26800*/  IMAD.MOV.U32 R15, RZ, RZ, -0x1 ;  /* 0xffffffffff0f7424 */ /* 0x000fe400078e00ff */
[----:B------:R-:W-:Y:S02]  /*26810*/  IMAD.MOV.U32 R2, RZ, RZ, R14 ;  /* 0x000000ffff027224 */ /* 0x000fe400078e000e */
[----:B------:R-:W-:-:S07]  /*26820*/  @P0 IMAD R8, R5, 0x2, R22 ;  /* 0x0000000205080824 */ /* 0x000fce00078e0216 */
[----:B------:R-:W-:Y:S05]  /*26830*/  WARPSYNC.COLLECTIVE R15, `(.L_x_8743) ;  /* 0x000000000f087348 */ /* 0x000fea0003c00000 */
[----:B------:R0:W1:Y:S02]  /*26840*/  SHFL.IDX P6, R14, R13, R12, R11 ;  /* 0x0000000c0d0e7389 */ /* 0x00006400000c000b */
[----:B01----:R-:W-:Y:S01]  /*26850*/  ENDCOLLECTIVE ;  /* 0x000000000000791b */ /* 0x003fe20003800000 */
.L_x_8743:
[----:B------:R-:W-:Y:S02]  /*26860*/  IMAD.MOV.U32 R13, RZ, RZ, R0 ;  /* 0x000000ffff0d7224 */ /* 0x000fe400078e0000 */
[----:B------:R-:W-:Y:S02]  /*26870*/  IMAD.MOV.U32 R12, RZ, RZ, 0x1 ;  /* 0x00000001ff0c7424 */ /* 0x000fe400078e00ff */
[----:B------:R-:W-:-:S07]  /*26880*/  IMAD.MOV.U32 R3, RZ, RZ, R14 ;  /* 0x000000ffff037224 */ /* 0x000fce00078e000e */
[----:B------:R-:W-:Y:S05]  /*26890*/  WARPSYNC.COLLECTIVE R15, `(.L_x_8744) ;  /* 0x000000000f087348 */ /* 0x000fea0003c00000 */
[----:B------:R0:W1:Y:S02]  /*268a0*/  SHFL.IDX P6, R14, R13, R12, R11 ;  /* 0x0000000c0d0e7389 */ /* 0x00006400000c000b */
[----:B01----:R-:W-:Y:S01]  /*268b0*/  ENDCOLLECTIVE ;  /* 0x000000000000791b */ /* 0x003fe20003800000 */
.L_x_8744:
        /* <DEDUP_REMOVED lines=16> */
.L_x_8745:
[----:B------:R-:W-:Y:S02]  /*269c0*/  @P0 IMAD R8, R5, 0x2, R22 ;  /* 0x0000000205080824 */ /* 0x000fe400078e0216 */
[----:B------:R-:W-:Y:S02]  /*269d0*/  IMAD.MOV.U32 R13, RZ, RZ, R0 ;  /* 0x000000ffff0d7224 */ /* 0x000fe400078e0000 */
[----:B------:R-:W-:Y:S02]  /*269e0*/  IMAD.MOV.U32 R12, RZ, RZ, 0x2 ;  /* 0x00000002ff0c7424 */ /* 0x000fe400078e00ff */
[----:B------:R-:W-:-:S07]  /*269f0*/  IMAD.MOV.U32 R3, RZ, RZ, R14 ;  /* 0x000000ffff037224 */ /* 0x000fce00078e000e */
[----:B------:R-:W-:Y:S05]  /*26a00*/  WARPSYNC.COLLECTIVE R15, `(.L_x_8746) ;  /* 0x000000000f087348 */ /* 0x000fea0003c00000 */
[----:B------:R0:W1:Y:S02]  /*26a10*/  SHFL.IDX P6, R14, R13, R12, R11 ;  /* 0x0000000c0d0e7389 */ /* 0x00006400000c000b */
[----:B01----:R-:W-:Y:S01]  /*26a20*/  ENDCOLLECTIVE ;  /* 0x000000000000791b */ /* 0x003fe20003800000 */
.L_x_8746:
        /* <DEDUP_REMOVED lines=16> */
.L_x_8747:
[----:B------:R-:W-:Y:S02]  /*26b30*/  @P0 IMAD R8, R5, 0x2, R22 ;  /* 0x0000000205080824 */ /* 0x000fe400078e0216 */
[----:B------:R-:W-:Y:S02]  /*26b40*/  IMAD.MOV.U32 R13, RZ, RZ, R0 ;  /* 0x000000ffff0d7224 */ /* 0x000fe400078e0000 */
[----:B------:R-:W-:Y:S02]  /*26b50*/  IMAD.MOV.U32 R12, RZ, RZ, 0x3 ;  /* 0x00000003ff0c7424 */ /* 0x000fe400078e00ff */
[----:B------:R-:W-:-:S07]  /*26b60*/  IMAD.MOV.U32 R3, RZ, RZ, R14 ;  /* 0x000000ffff037224 */ /* 0x000fce00078e000e */
[----:B------:R-:W-:Y:S05]  /*26b70*/  WARPSYNC.COLLECTIVE R15, `(.L_x_8748) ;  /* 0x000000000f087348 */ /* 0x000fea0003c00000 */
[----:B------:R0:W1:Y:S02]  /*26b80*/  SHFL.IDX P6, R14, R13, R12, R11 ;  /* 0x0000000c0d0e7389 */ /* 0x00006400000c000b */
[----:B01----:R-:W-:Y:S01]  /*26b90*/  ENDCOLLECTIVE ;  /* 0x000000000000791b */ /* 0x003fe20003800000 */
.L_x_8748:
        /* <DEDUP_REMOVED lines=16> */
.L_x_8749:
[----:B------:R-:W-:Y:S02]  /*26ca0*/  @P0 IMAD R8, R5, 0x2, R22 ;  /* 0x0000000205080824 */ /* 0x000fe400078e0216 */
[----:B------:R-:W-:Y:S01]  /*26cb0*/  IMAD.MOV.U32 R13, RZ, RZ, R0 ;  /* 0x000000ffff0d7224 */ /* 0x000fe200078e0000 */
[----:B------:R-:W-:Y:S01]  /*26cc0*/  MOV R12, 0x4 ;  /* 0x00000004000c7802 */ /* 0x000fe20000000f00 */
[----:B------:R-:W-:-:S07]  /*26cd0*/  IMAD.MOV.U32 R3, RZ, RZ, R14 ;  /* 0x000000ffff037224 */ /* 0x000fce00078e000e */
[----:B------:R-:W-:Y:S05]  /*26ce0*/  WARPSYNC.COLLECTIVE R15, `(.L_x_8750) ;  /* 0x000000000f087348 */ /* 0x000fea0003c00000 */
[----:B------:R0:W1:Y:S02]  /*26cf0*/  SHFL.IDX P6, R14, R13, R12, R11 ;  /* 0x0000000c0d0e7389 */ /* 0x00006400000c000b */
[----:B01----:R-:W-:Y:S01]  /*26d00*/  ENDCOLLECTIVE ;  /* 0x000000000000791b */ /* 0x003fe20003800000 */
.L_x_8750:
        /* <DEDUP_REMOVED lines=16> */
.L_x_8751:
[----:B------:R-:W-:Y:S01]  /*26e10*/  @P0 IMAD R8, R5, 0x2, R22 ;  /* 0x0000000205080824 */ /* 0x000fe200078e0216 */
[----:B------:R-:W-:Y:S01]  /*26e20*/  MOV R13, R0 ;  /* 0x00000000000d7202 */ /* 0x000fe20000000f00 */
[----:B------:R-:W-:Y:S02]  /*26e30*/  IMAD.MOV.U32 R12, RZ, RZ, 0x5 ;  /* 0x00000005ff0c7424 */ /* 0x000fe400078e00ff */
[----:B------:R-:W-:-:S07]  /*26e40*/  IMAD.MOV.U32 R3, RZ, RZ, R14 ;  /* 0x000000ffff037224 */ /* 0x000fce00078e000e */
[----:B------:R-:W-:Y:S05]  /*26e50*/  WARPSYNC.COLLECTIVE R15, `(.L_x_8752) ;  /* 0x000000000f087348 */ /* 0x000fea0003c00000 */
[----:B------:R0:W1:Y:S02]  /*26e60*/  SHFL.IDX P6, R14, R13, R12, R11 ;  /* 0x0000000c0d0e7389 */ /* 0x00006400000c000b */
[----:B01----:R-:W-:Y:S01]  /*26e70*/  ENDCOLLECTIVE ;  /* 0x000000000000791b */ /* 0x003fe20003800000 */
.L_x_8752:
        /* <DEDUP_REMOVED lines=16> */
.L_x_8753:
[----:B------:R-:W-:Y:S01]  /*26f80*/  @P0 LEA R8, R5, R22, 0x1 ;  /* 0x0000001605080211 */ /* 0x000fe200078e08ff */
[----:B------:R-:W-:Y:S02]  /*26f90*/  IMAD.MOV.U32 R13, RZ, RZ, R0 ;  /* 0x000000ffff0d7224 */ /* 0x000fe400078e0000 */
[----:B------:R-:W-:Y:S02]  /*26fa0*/  IMAD.MOV.U32 R12, RZ, RZ, 0x6 ;  /* 0x00000006ff0c7424 */ /* 0x000fe400078e00ff */
[----:B------:R-:W-:-:S07]  /*26fb0*/  IMAD.MOV.U32 R3, RZ, RZ, R14 ;  /* 0x000000ffff037224 */ /* 0x000fce00078e000e */
[----:B------:R-:W-:Y:S05]  /*26fc0*/  WARPSYNC.COLLECTIVE R15, `(.L_x_8754) ;  /* 0x000000000f087348 */ /* 0x000fea0003c00000 */
[----:B------:R0:W1:Y:S02]  /*26fd0*/  SHFL.IDX P6, R14, R13, R12, R11 ;  /* 0x0000000c0d0e7389 */ /* 0x00006400000c000b */
[----:B01----:R-:W-:Y:S01]  /*26fe0*/  ENDCOLLECTIVE ;  /* 0x000000000000791b */ /* 0x003fe20003800000 */
.L_x_8754:
        /* <DEDUP_REMOVED lines=16> */
.L_x_8755:
[----:B------:R-:W-:Y:S02]  /*270f0*/  @P0 IMAD R8, R5, 0x2, R22 ;  /* 0x0000000205080824 */ /* 0x000fe400078e0216 */
[----:B------:R-:W-:Y:S02]  /*27100*/  IMAD.MOV.U32 R13, RZ, RZ, R0 ;  /* 0x000000ffff0d7224 */ /* 0x000fe400078e0000 */
[----:B------:R-:W-:Y:S02]  /*27110*/  IMAD.MOV.U32 R12, RZ, RZ, 0x7 ;  /* 0x00000007ff0c7424 */ /* 0x000fe400078e00ff */
[----:B------:R-:W-:-:S07]  /*27120*/  IMAD.MOV.U32 R3, RZ, RZ, R14 ;  /* 0x000000ffff037224 */ /* 0x000fce00078e000e */
[----:B------:R-:W-:Y:S05]  /*27130*/  WARPSYNC.COLLECTIVE R15, `(.L_x_8756) ;  /* 0x000000000f087348 */ /* 0x000fea0003c00000 */
[----:B------:R0:W1:Y:S02]  /*27140*/  SHFL.IDX P6, R14, R13, R12, R11 ;  /* 0x0000000c0d0e7389 */ /* 0x00006400000c000b */
[----:B01----:R-:W-:Y:S01]  /*27150*/  ENDCOLLECTIVE ;  /* 0x000000000000791b */ /* 0x003fe20003800000 */
.L_x_8756:
        /* <DEDUP_REMOVED lines=14> */
.L_x_8757:
[----:B------:R-:W-:Y:S01]  /*27240*/  @!PT LDS RZ, [RZ] ;  /* 0x00000000fffff984 */ /* 0x000fe20000000800 */
[----:B------:R-:W-:Y:S01]  /*27250*/  @!PT LDS RZ, [RZ] ;  /* 0x00000000fffff984 */ /* 0x000fe20000000800 */
[----:B------:R-:W-:Y:S01]  /*27260*/  @!PT LDS RZ, [RZ] ;  /* 0x00000000fffff984 */ /* 0x000fe20000000800 */
[----:B------:R0:W-:Y:S02]  /*27270*/  @P0 LDGSTS.E.BYPASS.LTC128B.128 [R8+0x1f400], desc[UR54][R2.64+0x80], !P2 ;  /* 0x1f40008002080fae */ /* 0x0001e4000d101d76 */
[----:B0-----:R-:W-:Y:S01]  /*27280*/  MOV R2, R14 ;  /* 0x0000000e00027202 */ /* 0x001fe20000000f00 */
[----:B------:R-:W-:Y:S06]  /*27290*/  BRA `(.L_x_8758) ;  /* 0xffffff9000187947 */ /* 0x000fec000383ffff */
.L_x_8557:
        /* <DEDUP_REMOVED lines=9> */
.L_x_8759:
[C---:B------:R-:W-:Y:S01]  /*27330*/  VIADD R6, R27.reuse, 0x10 ;  /* 0x000000101b067836 */ /* 0x040fe20000000000 */
[----:B------:R-:W-:Y:S02]  /*27340*/  ISETP.GE.AND P3, PT, R27, R33, PT ;  /* 0x000000211b00720c */ /* 0x000fe40003f66270 */
[----:B------:R-:W-:Y:S01]  /*27350*/  MOV R13, R0 ;  /* 0x00000000000d7202 */ /* 0x000fe20000000f00 */
[----:B------:R-:W-:-:S10]  /*27360*/  IMAD.MOV.U32 R2, RZ, RZ, R14 ;  /* 0x000000ffff027224 */ /* 0x000fd400078e000e */
[----:B------:R-:W-:Y:S05]  /*27370*/  WARPSYNC.COLLECTIVE R15, `(.L_x_8760) ;  /* 0x000000000f087348 */ /* 0x000fea0003c00000 */
[----:B------:R0:W1:Y:S02]  /*27380*/  SHFL.IDX P6, R14, R13, R12, R11 ;  /* 0x0000000c0d0e7389 */ /* 0x00006400000c000b */
[----:B01----:R-:W-:Y:S01]  /*27390*/  ENDCOLLECTIVE ;  /* 0x000000000000791b */ /* 0x003fe20003800000 */
.L_x_8760:
[----:B------:R-:W-:Y:S01]  /*273a0*/  MOV R13, R4 ;  /* 0x00000004000d7202 */ /* 0x000fe20000000f00 */
[----:B------:R-:W-:Y:S02]  /*273b0*/  IMAD.MOV.U32 R12, RZ, RZ, 0x1 ;  /* 0x00000001ff0c7424 */ /* 0x000fe400078e00ff */
[----:B------:R-:W-:-:S07]  /*273c0*/  IMAD.MOV.U32 R3, RZ, RZ, R14 ;  /* 0x000000ffff037224 */ /* 0x000fce00078e000e */
[----:B------:R-:W-:Y:S05]  /*273d0*/  WARPSYNC.COLLECTIVE R15, `(.L_x_8761) ;  /* 0x000000000f087348 */ /* 0x000fea0003c00000 */
[----:B------:R0:W1:Y:S02]  /*273e0*/  SHFL.IDX P6, R14, R13, R12, R11 ;  /* 0x0000000c0d0e7389 */ /* 0x00006400000c000b */
[----:B01----:R-:W-:Y:S01]  /*273f0*/  ENDCOLLECTIVE ;  /* 0x000000000000791b */ /* 0x003fe20003800000 */
.L_x_8761:
        /* <DEDUP_REMOVED lines=8> */
[----:B------:R0:W-:Y:S01]  /*27480*/  @!P3 LDGSTS.E.BYPASS.LTC128B.128 [R8+0x14400], desc[UR54][R2.64+0x80], !P1 ;  /* 0x144000800208bfae */ /* 0x0001e2000c901d76 */
[----:B------:R-:W-:Y:S01]  /*27490*/  ISETP.GE.AND P3, PT, R6, R33, PT ;  /* 0x000000210600720c */ /* 0x000fe20003f66270 */
[----:B0-----:R-:W-:-:S12]  /*274a0*/  IMAD.MOV.U32 R2, RZ, RZ, R14 ;  /* 0x000000ffff027224 */ /* 0x001fd800078e000e */
[----:B------:R-:W-:Y:S05]  /*274b0*/  WARPSYNC.COLLECTIVE R15, `(.L_x_8762) ;  /* 0x000000000f087348 */ /* 0x000fea0003c00000 */
[----:B------:R0:W1:Y:S02]  /*274c0*/  SHFL.IDX P6, R14, R13, R12, R11 ;  /* 0x0000000c0d0e7389 */ /* 0x00006400000c000b */
[----:B01----:R-:W-:Y:S01]  /*274d0*/  ENDCOLLECTIVE ;  /* 0x000000000000791b */ /* 0x003fe20003800000 */
.L_x_8762:
[----:B------:R-:W-:Y:S02]  /*274e0*/  IMAD.MOV.U32 R13, RZ, RZ, R4 ;  /* 0x000000ffff0d7224 */ /* 0x000fe400078e0004 */
[----:B------:R-:W-:Y:S01]  /*274f0*/  IMAD.MOV.U32 R12, RZ, RZ, 0x2 ;  /* 0x00000002ff0c7424 */ /* 0x000fe200078e00ff */
[----:B------:R-:W-:-:S13]  /*27500*/  @!P3 LEA R5, P2, R31, R14, 0x1 ;  /* 0x0000000e1f05b211 */ /* 0x000fda00078408ff */
[----:B------:R-:W-:Y:S05]  /*27510*/  WARPSYNC.COLLECTIVE R15, `(.L_x_8763) ;  /* 0x000000000f087348 */ /* 0x000fea0003c00000 */
[----:B------:R0:W1:Y:S02]  /*27520*/  SHFL.IDX P6, R14, R13, R12, R11 ;  /* 0x0000000c0d0e7389 */ /* 0x00006400000c000b */
[----:B01----:R-:W-:Y:S01]  /*27530*/  ENDCOLLECTIVE ;  /* 0x000000000000791b */ /* 0x003fe20003800000 */
.L_x_8763:
[----:B------:R-:W-:Y:S02]  /*27540*/  @!P3 IMAD.X R6, RZ, RZ, R2, P2 ;  /* 0x000000ffff06b224 */ /* 0x000fe400010e0602 */
[----:B------:R-:W-:-:S03]  /*27550*/  @!P3 IMAD.MOV.U32 R2, RZ, RZ, R5 ;  /* 0x000000ffff02b224 */ /* 0x000fc600078e0005 */
[----:B------:R-:W-:Y:S01]  /*27560*/  @!P3 MOV R3, R6 ;  /* 0x000000060003b202 */ /* 0x000fe20000000f00 */
[----:B------:R-:W-:-:S04]  /*27570*/  VIADD R6, R27, 0x20 ;  /* 0x000000201b067836 */ /* 0x000fc80000000000 */
[----:B------:R-:W-:Y:S01]  /*27580*/  @!PT LDS RZ, [RZ] ;  /* 0x00000000fffff984 */ /* 0x000fe20000000800 */
[----:B------:R-:W-:Y:S01]  /*27590*/  @!PT LDS RZ, [RZ] ;  /* 0x00000000fffff984 */ /* 0x000fe20000000800 */
[----:B------:R-:W-:Y:S01]  /*275a0*/  @!PT LDS RZ, [RZ] ;  /* 0x00000000fffff984 */ /* 0x000fe20000000800 */
        /* <DEDUP_REMOVED lines=8> */
.L_x_8764:
[----:B------:R-:W-:Y:S02]  /*27630*/  IMAD.MOV.U32 R13, RZ, RZ, R4 ;  /* 0x000000ffff0d7224 */ /* 0x000fe400078e0004 */
[----:B------:R-:W-:Y:S01]  /*27640*/  IMAD.MOV.U32 R12, RZ, RZ, 0x3 ;  /* 0x00000003ff0c7424 */ /* 0x000fe200078e00ff */
[----:B------:R-:W-:-:S13]  /*27650*/  @!P3 LEA R5, P2, R31, R14, 0x1 ;  /* 0x0000000e1f05b211 */ /* 0x000fda00078408ff */
[----:B------:R-:W-:Y:S05]  /*27660*/  WARPSYNC.COLLECTIVE R15, `(.L_x_8765) ;  /* 0x000000000f087348 */ /* 0x000fea0003c00000 */
[----:B------:R0:W1:Y:S02]  /*27670*/  SHFL.IDX P6, R14, R13, R12, R11 ;  /* 0x0000000c0d0e7389 */ /* 0x00006400000c000b */
[----:B01----:R-:W-:Y:S01]  /*27680*/  ENDCOLLECTIVE ;  /* 0x000000000000791b */ /* 0x003fe20003800000 */
.L_x_8765:
[----:B------:R-:W-:Y:S01]  /*27690*/  @!P3 IADD3.X R6, RZ, R2, RZ, P2, !PT ;  /* 0x00000002ff06b210 */ /* 0x000fe200017fe4ff */
[----:B------:R-:W-:-:S04]  /*276a0*/  @!P3 IMAD.MOV.U32 R2, RZ, RZ, R5 ;  /* 0x000000ffff02b224 */ /* 0x000fc800078e0005 */
[----:B------:R-:W-:Y:S02]  /*276b0*/  @!P3 IMAD.MOV.U32 R3, RZ, RZ, R6 ;  /* 0x000000ffff03b224 */ /* 0x000fe400078e0006 */
[----:B------:R-:W-:-:S03]  /*276c0*/  VIADD R6, R27, 0x30 ;  /* 0x000000301b067836 */ /* 0x000fc60000000000 */
[----:B------:R-:W-:Y:S01]  /*276d0*/  @!PT LDS RZ, [RZ] ;  /* 0x00000000fffff984 */ /* 0x000fe20000000800 */
[----:B------:R-:W-:Y:S01]  /*276e0*/  @!PT LDS RZ, [RZ] ;  /* 0x00000000fffff984 */ /* 0x000fe20000000800 */
[----:B------:R-:W-:Y:S01]  /*276f0*/  @!PT LDS RZ, [RZ] ;  /* 0x00000000fffff984 */ /* 0x000fe20000000800 */
[----:B------:R-:W-:Y:S01]  /*27700*/  @!P3 LDGSTS.E.BYPASS.LTC128B.128 [R8+0x11400], desc[UR54][R2.64], !P0 ;  /* 0x114000000208bfae */ /* 0x000fe2000c101d76 */
[----:B------:R-:W-:-:S03]  /*27710*/  IMAD.MOV.U32 R13, RZ, RZ, R0 ;  /* 0x000000ffff0d7224 */ /* 0x000fc600078e0000 */
[----:B------:R0:W-:Y:S01]  /*27720*/  @!P3 LDGSTS.E.BYPASS.LTC128B.128 [R8+0x15400], desc[UR54][R2.64+0x80], !P1 ;  /* 0x154000800208bfae */ /* 0x0001e2000c901d76 */
[----:B------:R-:W-:Y:S02]  /*27730*/  ISETP.GE.AND P3, PT, R6, R33, PT ;  /* 0x000000210600720c */ /* 0x000fe40003f66270 */
[----:B0-----:R-:W-:-:S11]  /*27740*/  MOV R2, R14 ;  /* 0x0000000e00027202 */ /* 0x001fd60000000f00 */
[----:B------:R-:W-:Y:S05]  /*27750*/  WARPSYNC.COLLECTIVE R15, `(.L_x_8766) ;  /* 0x000000000f087348 */ /* 0x000fea0003c00000 */
[----:B------:R0:W1:Y:S02]  /*27760*/  SHFL.IDX P6, R14, R13, R12, R11 ;  /* 0x0000000c0d0e7389 */ /* 0x00006400000c000b */
[----:B01----:R-:W-:Y:S01]  /*27770*/  ENDCOLLECTIVE ;  /* 0x000000000000791b */ /* 0x003fe20003800000 */
.L_x_8766:
[----:B------:R-:W-:Y:S01]  /*27780*/  MOV R13, R4 ;  /* 0x00000004000d7202 */ /* 0x000fe20000000f00 */
[----:B------:R-:W-:Y:S01]  /*27790*/  IMAD.MOV.U32 R12, RZ, RZ, 0x4 ;  /* 0x00000004ff0c7424 */ /* 0x000fe200078e00ff */
[----:B------:R-:W-:-:S13]  /*277a0*/  @!P3 LEA R5, P2, R31, R14, 0x1 ;  /* 0x0000000e1f05b211 */ /* 0x000fda00078408ff */
[----:B------:R-:W-:Y:S05]  /*277b0*/  WARPSYNC.COLLECTIVE R15, `(.L_x_8767) ;  /* 0x000000000f087348 */ /* 0x000fea0003c00000 */
[----:B------:R0:W1:Y:S02]  /*277c0*/  SHFL.IDX P6, R14, R13, R12, R11 ;  /* 0x0000000c0d0e7389 */ /* 0x00006400000c000b */
[----:B01----:R-:W-:Y:S01]  /*277d0*/  ENDCOLLECTIVE ;  /* 0x000000000000791b */ /* 0x003fe20003800000 */
.L_x_8767:
[----:B------:R-:W-:Y:S02]  /*277e0*/  @!P3 IMAD.X R6, RZ, RZ, R2, P2 ;  /* 0x000000ffff06b224 */ /* 0x000fe400010e0602 */
[----:B------:R-:W-:Y:S02]  /*277f0*/  @!P3 IMAD.MOV.U32 R2, RZ, RZ, R5 ;  /* 0x000000ffff02b224 */ /* 0x000fe400078e0005 */
        /* <DEDUP_REMOVED lines=13> */
.L_x_8768:
[----:B------:R-:W-:Y:S02]  /*278d0*/  IMAD.MOV.U32 R13, RZ, RZ, R4 ;  /* 0x000000ffff0d7224 */ /* 0x000fe400078e0004 */
[----:B------:R-:W-:Y:S01]  /*278e0*/  IMAD.MOV.U32 R12, RZ, RZ, 0x5 ;  /* 0x00000005ff0c7424 */ /* 0x000fe200078e00ff */
[----:B------:R-:W-:-:S13]  /*278f0*/  @!P3 LEA R5, P2, R31, R14, 0x1 ;  /* 0x0000000e1f05b211 */ /* 0x000fda00078408ff */
[----:B------:R-:W-:Y:S05]  /*27900*/  WARPSYNC.COLLECTIVE R15, `(.L_x_8769) ;  /* 0x000000000f087348 */ /* 0x000fea0003c00000 */
[----:B------:R0:W1:Y:S02]  /*27910*/  SHFL.IDX P6, R14, R13, R12, R11 ;  /* 0x0000000c0d0e7389 */ /* 0x00006400000c000b */
[----:B01----:R-:W-:Y:S01]  /*27920*/  ENDCOLLECTIVE ;  /* 0x000000000000791b */ /* 0x003fe20003800000 */
.L_x_8769:
        /* <DEDUP_REMOVED lines=15> */
.L_x_8770:
[----:B------:R-:W-:Y:S02]  /*27a20*/  IMAD.MOV.U32 R13, RZ, RZ, R4 ;  /* 0x000000ffff0d7224 */ /* 0x000fe400078e0004 */
[----:B------:R-:W-:Y:S01]  /*27a30*/  IMAD.MOV.U32 R12, RZ, RZ, 0x6 ;  /* 0x00000006ff0c7424 */ /* 0x000fe200078e00ff */
[----:B------:R-:W-:-:S13]  /*27a40*/  @!P3 LEA R5, P2, R31, R14, 0x1 ;  /* 0x0000000e1f05b211 */ /* 0x000fda00078408ff */
[----:B------:R-:W-:Y:S05]  /*27a50*/  WARPSYNC.COLLECTIVE R15, `(.L_x_8771) ;  /* 0x000000000f087348 */ /* 0x000fea0003c00000 */
[----:B------:R0:W1:Y:S02]  /*27a60*/  SHFL.IDX P6, R14, R13, R12, R11 ;  /* 0x0000000c0d0e7389 */ /* 0x00006400000c000b */
[----:B01----:R-:W-:Y:S01]  /*27a70*/  ENDCOLLECTIVE ;  /* 0x000000000000791b */ /* 0x003fe20003800000 */
.L_x_8771:
        /* <DEDUP_REMOVED lines=15> */
.L_x_8772:
[----:B------:R-:W-:Y:S01]  /*27b70*/  MOV R13, R4 ;  /* 0x00000004000d7202 */ /* 0x000fe20000000f00 */
[----:B------:R-:W-:Y:S02]  /*27b80*/  IMAD.MOV.U32 R12, RZ, RZ, 0x7 ;  /* 0x00000007ff0c7424 */ /* 0x000fe400078e00ff */
[----:B------:R-:W-:-:S07]  /*27b90*/  IMAD.MOV.U32 R3, RZ, RZ, R14 ;  /* 0x000000ffff037224 */ /* 0x000fce00078e000e */
[----:B------:R-:W-:Y:S05]  /*27ba0*/  WARPSYNC.COLLECTIVE R15, `(.L_x_8773) ;  /* 0x000000000f087348 */ /* 0x000fea0003c00000 */
[----:B------:R0:W1:Y:S02]  /*27bb0*/  SHFL.IDX P6, R14, R13, R12, R11 ;  /* 0x0000000c0d0e7389 */ /* 0x00006400000c000b */
[----:B01----:R-:W-:Y:S01]  /*27bc0*/  ENDCOLLECTIVE ;  /* 0x000000000000791b */ /* 0x003fe20003800000 */
.L_x_8773:
        /* <DEDUP_REMOVED lines=10> */
[----:B------:R-:W-:-:S07]  /*27c70*/  IMAD.MOV.U32 R4, RZ, RZ, R14 ;  /* 0x000000ffff047224 */ /* 0x000fce00078e000e */
[----:B0-----:R-:W-:Y:S05]  /*27c80*/  WARPSYNC.COLLECTIVE R15, `(.L_x_8774) ;  /* 0x000000000f087348 */ /* 0x001fea0003c00000 */
[----:B------:R1:W2:Y:S02]  /*27c90*/  SHFL.IDX P6, R14, R13, R12, R11 ;  /* 0x0000000c0d0e7389 */ /* 0x0002a400000c000b */
[----:B012---:R-:W-:Y:S01]  /*27ca0*/  ENDCOLLECTIVE ;  /* 0x000000000000791b */ /* 0x007fe20003800000 */
.L_x_8774:
[----:B------:R-:W-:Y:S05]  /*27cb0*/  BRA `(.L_x_8775) ;  /* 0xffffff90008c7947 */ /* 0x000fea000383ffff */
.L_x_8562:
[----:B0-----:R0:W1:Y:S02]  /*27cc0*/  SYNCS.PHASECHK.TRANS64.TRYWAIT P0, [R22+URZ+0x28820], R3 ;  /* 0x02882003160075a7 */ /* 0x001064000800017f */
[----:B-1----:R-:W-:Y:S05]  /*27cd0*/  @!P0 NANOSLEEP.SYNCS 0x989680 ;  /* 0x009896800000895d */ /* 0x002fea0003900000 */
[----:B------:R-:W1:Y:S02]  /*27ce0*/  @!P0 SYNCS.PHASECHK.TRANS64 P0, [R22+URZ+0x28820], R3 ;  /* 0x02882003160085a7 */ /* 0x000e64000800007f */
[----:B-1----:R-:W-:Y:S05]  /*27cf0*/  @!P0 BRA `(.L_x_8562) ;  /* 0xfffffffc00f08947 */ /* 0x002fea000383ffff */
[----:B------:R-:W-:Y:S05]  /*27d00*/  BRA `(.L_x_8776) ;  /* 0xffffff9400087947 */ /* 0x000fea000383ffff */
.L_x_8567:
[----:B0-----:R0:W1:Y:S02]  /*27d10*/  SYNCS.PHASECHK.TRANS64.TRYWAIT P0, [R6+URZ+0x28840], R2 ;  /* 0x02884002060075a7 */ /* 0x001064000800017f */
[----:B-1----:R-:W-:Y:S05]  /*27d20*/  @!P0 NANOSLEEP.SYNCS 0x989680 ;  /* 0x009896800000895d */ /* 0x002fea0003900000 */
[----:B------:R-:W1:Y:S02]  /*27d30*/  @!P0 SYNCS.PHASECHK.TRANS64 P0, [R6+URZ+0x28840], R2 ;  /* 0x02884002060085a7 */ /* 0x000e64000800007f */
[----:B-1----:R-:W-:Y:S05]  /*27d40*/  @!P0 BRA `(.L_x_8567) ;  /* 0xfffffffc00f08947 */ /* 0x002fea000383ffff */
[----:B------:R-:W-:Y:S05]  /*27d50*/  BRA `(.L_x_8777) ;  /* 0xffffff9400d07947 */ /* 0x000fea000383ffff */
.L_x_8568:
        /* <DEDUP_REMOVED lines=8> */
.L_x_8779:
[----:B------:R-:W-:Y:S05]  /*27de0*/  BSYNC B1 ;  /* 0x0000000000017941 */ /* 0x000fea0003800000 */
.L_x_8778:
        /* <DEDUP_REMOVED lines=9> */
.L_x_8780:
[----:B------:R-:W-:Y:S02]  /*27e80*/  IMAD R8, R8, 0x2, R22 ;  /* 0x0000000208087824 */ /* 0x000fe400078e0216 */
[----:B------:R-:W-:Y:S01]  /*27e90*/  IMAD.MOV.U32 R13, RZ, RZ, R9 ;  /* 0x000000ffff0d7224 */ /* 0x000fe200078e0009 */
[----:B------:R-:W-:Y:S01]  /*27ea0*/  MOV R12, 0x1 ;  /* 0x00000001000c7802 */ /* 0x000fe20000000f00 */
[----:B------:R-:W-:-:S07]  /*27eb0*/  IMAD.MOV.U32 R2, RZ, RZ, R14 ;  /* 0x000000ffff027224 */ /* 0x000fce00078e000e */
[----:B------:R-:W-:Y:S05]  /*27ec0*/  WARPSYNC.COLLECTIVE R15, `(.L_x_8781) ;  /* 0x000000000f087348 */ /* 0x000fea0003c00000 */
[----:B------:R0:W1:Y:S02]  /*27ed0*/  SHFL.IDX P6, R14, R13, R12, R11 ;  /* 0x0000000c0d0e7389 */ /* 0x00006400000c000b */
[----:B01----:R-:W-:Y:S01]  /*27ee0*/  ENDCOLLECTIVE ;  /* 0x000000000000791b */ /* 0x003fe20003800000 */
.L_x_8781:
        /* <DEDUP_REMOVED lines=12> */
.L_x_8782:
[----:B------:R-:W-:Y:S01]  /*27fb0*/  IMAD.MOV.U32 R13, RZ, RZ, R9 ;  /* 0x000000ffff0d7224 */ /* 0x000fe200078e0009 */
[----:B------:R-:W-:Y:S01]  /*27fc0*/  MOV R12, 0x2 ;  /* 0x00000002000c7802 */ /* 0x000fe20000000f00 */
[----:B------:R-:W-:-:S07]  /*27fd0*/  IMAD.MOV.U32 R2, RZ, RZ, R14 ;  /* 0x000000ffff027224 */ /* 0x000fce00078e000e */
[----:B------:R-:W-:Y:S05]  /*27fe0*/  WARPSYNC.COLLECTIVE R15, `(.L_x_8783) ;  /* 0x000000000f087348 */ /* 0x000fea0003c00000 */
[----:B------:R0:W1:Y:S02]  /*27ff0*/  SHFL.IDX P6, R14, R13, R12, R11 ;  /* 0x0000000c0d0e7389 */ /* 0x00006400000c000b */
[----:B01----:R-:W-:Y:S01]  /*28000*/  ENDCOLLECTIVE ;  /* 0x000000000000791b */ /* 0x003fe20003800000 */
.L_x_8783:
        /* <DEDUP_REMOVED lines=12> */
.L_x_8784:
[----:B------:R-:W-:Y:S01]  /*280d0*/  IMAD.MOV.U32 R13, RZ, RZ, R9 ;  /* 0x000000ffff0d7224 */ /* 0x000fe200078e0009 */
[----:B------:R-:W-:Y:S01]  /*280e0*/  MOV R12, 0x3 ;  /* 0x00000003000c7802 */ /* 0x000fe20000000f00 */
[----:B------:R-:W-:-:S07]  /*280f0*/  IMAD.MOV.U32 R2, RZ, RZ, R14 ;  /* 0x000000ffff027224 */ /* 0x000fce00078e000e */
[----:B------:R-:W-:Y:S05]  /*28100*/  WARPSYNC.COLLECTIVE R15, `(.L_x_8785) ;  /* 0x000000000f087348 */ /* 0x000fea0003c00000 */
[----:B------:R0:W1:Y:S02]  /*28110*/  SHFL.IDX P6, R14, R13, R12, R11 ;  /* 0x0000000c0d0e7389 */ /* 0x00006400000c000b */
[----:B01----:R-:W-:Y:S01]  /*28120*/  ENDCOLLECTIVE ;  /* 0x000000000000791b */ /* 0x003fe20003800000 */
.L_x_8785:
        /* <DEDUP_REMOVED lines=12> */
.L_x_8786:
[----:B------:R-:W-:Y:S01]  /*281f0*/  IMAD.MOV.U32 R13, RZ, RZ, R9 ;  /* 0x000000ffff0d7224 */ /* 0x000fe200078e0009 */
[----:B------:R-:W-:Y:S01]  /*28200*/  MOV R12, 0x4 ;  /* 0x00000004000c7802 */ /* 0x000fe20000000f00 */
[----:B------:R-:W-:-:S07]  /*28210*/  IMAD.MOV.U32 R2, RZ, RZ, R14 ;  /* 0x000000ffff027224 */ /* 0x000fce00078e000e */
[----:B------:R-:W-:Y:S05]  /*28220*/  WARPSYNC.COLLECTIVE R15, `(.L_x_8787) ;  /* 0x000000000f087348 */ /* 0x000fea0003c00000 */
[----:B------:R0:W1:Y:S02]  /*28230*/  SHFL.IDX P6, R14, R13, R12, R11 ;  /* 0x0000000c0d0e7389 */ /* 0x00006400000c000b */
[----:B01----:R-:W-:Y:S01]  /*28240*/  ENDCOLLECTIVE ;  /* 0x000000000000791b */ /* 0x003fe20003800000 */
.L_x_8787:
        /* <DEDUP_REMOVED lines=12> */
.L_x_8788:
[----:B------:R-:W-:Y:S01]  /*28310*/  IMAD.MOV.U32 R13, RZ, RZ, R9 ;  /* 0x000000ffff0d7224 */ /* 0x000fe200078e0009 */
[----:B------:R-:W-:Y:S01]  /*28320*/  MOV R12, 0x5 ;  /* 0x00000005000c7802 */ /* 0x000fe20000000f00 */
[----:B------:R-:W-:-:S07]  /*28330*/  IMAD.MOV.U32 R2, RZ, RZ, R14 ;  /* 0x000000ffff027224 */ /* 0x000fce00078e000e */
[----:B------:R-:W-:Y:S05]  /*28340*/  WARPSYNC.COLLECTIVE R15, `(.L_x_8789) ;  /* 0x000000000f087348 */ /* 0x000fea0003c00000 */
[----:B------:R0:W1:Y:S02]  /*28350*/  SHFL.IDX P6, R14, R13, R12, R11 ;  /* 0x0000000c0d0e7389 */ /* 0x00006400000c000b */
[----:B01----:R-:W-:Y:S01]  /*28360*/  ENDCOLLECTIVE ;  /* 0x000000000000791b */ /* 0x003fe20003800000 */
.L_x_8789:
        /* <DEDUP_REMOVED lines=12> */
.L_x_8790:
[----:B------:R-:W-:Y:S01]  /*28430*/  IMAD.MOV.U32 R13, RZ, RZ, R9 ;  /* 0x000000ffff0d7224 */ /* 0x000fe200078e0009 */
[----:B------:R-:W-:Y:S01]  /*28440*/  MOV R12, 0x6 ;  /* 0x00000006000c7802 */ /* 0x000fe20000000f00 */
[----:B------:R-:W-:-:S07]  /*28450*/  IMAD.MOV.U32 R2, RZ, RZ, R14 ;  /* 0x000000ffff027224 */ /* 0x000fce00078e000e */
[----:B------:R-:W-:Y:S05]  /*28460*/  WARPSYNC.COLLECTIVE R15, `(.L_x_8791) ;  /* 0x000000000f087348 */ /* 0x000fea0003c00000 */
[----:B------:R0:W1:Y:S02]  /*28470*/  SHFL.IDX P6, R14, R13, R12, R11 ;  /* 0x0000000c0d0e7389 */ /* 0x00006400000c000b */
[----:B01----:R-:W-:Y:S01]  /*28480*/  ENDCOLLECTIVE ;  /* 0x000000000000791b */ /* 0x003fe20003800000 */
.L_x_8791:
        /* <DEDUP_REMOVED lines=12> */
.L_x_8792:
[----:B------:R-:W-:Y:S01]  /*28550*/  IMAD.MOV.U32 R13, RZ, RZ, R9 ;  /* 0x000000ffff0d7224 */ /* 0x000fe200078e0009 */
[----:B------:R-:W-:Y:S01]  /*28560*/  MOV R12, 0x7 ;  /* 0x00000007000c7802 */ /* 0x000fe20000000f00 */
[----:B------:R-:W-:-:S07]  /*28570*/  IMAD.MOV.U32 R2, RZ, RZ, R14 ;  /* 0x000000ffff027224 */ /* 0x000fce00078e000e */
[----:B------:R-:W-:Y:S05]  /*28580*/  WARPSYNC.COLLECTIVE R15, `(.L_x_8793) ;  /* 0x000000000f087348 */ /* 0x000fea0003c00000 */
[----:B------:R0:W1:Y:S02]  /*28590*/  SHFL.IDX P6, R14, R13, R12, R11 ;  /* 0x0000000c0d0e7389 */ /* 0x00006400000c000b */
[----:B01----:R-:W-:Y:S01]  /*285a0*/  ENDCOLLECTIVE ;  /* 0x000000000000791b */ /* 0x003fe20003800000 */
.L_x_8793:
        /* <DEDUP_REMOVED lines=12> */
.L_x_8794:
[----:B------:R-:W-:Y:S01]  /*28670*/  IMAD.MOV.U32 R2, RZ, RZ, R14 ;  /* 0x000000ffff027224 */ /* 0x000fe200078e000e */
[----:B------:R-:W-:Y:S06]  /*28680*/  BRA `(.L_x_8795) ;  /* 0xffffff9000a47947 */ /* 0x000fec000383ffff */
.L_x_8573:
[----:B-1----:R1:W2:Y:S02]  /*28690*/  SYNCS.PHASECHK.TRANS64.TRYWAIT P0, [R6+URZ+0x28860], R2 ;  /* 0x02886002060075a7 */ /* 0x0022a4000800017f */
[----:B--2---:R-:W-:Y:S05]  /*286a0*/  @!P0 NANOSLEEP.SYNCS 0x989680 ;  /* 0x009896800000895d */ /* 0x004fea0003900000 */
[----:B------:R-:W2:Y:S02]  /*286b0*/  @!P0 SYNCS.PHASECHK.TRANS64 P0, [R6+URZ+0x28860], R2 ;  /* 0x02886002060085a7 */ /* 0x000ea4000800007f */
[----:B--2---:R-:W-:Y:S05]  /*286c0*/  @!P0 BRA `(.L_x_8573) ;  /* 0xfffffffc00f08947 */ /* 0x004fea000383ffff */
[----:B------:R-:W-:Y:S05]  /*286d0*/  BRA `(.L_x_8796) ;  /* 0xffffff9400007947 */ /* 0x000fea000383ffff */
.L_x_8574:
        /* <DEDUP_REMOVED lines=8> */
.L_x_8798:
[----:B------:R-:W-:Y:S05]  /*28760*/  BSYNC B1 ;  /* 0x0000000000017941 */ /* 0x000fea0003800000 */
.L_x_8797:
[----:B------:R-:W-:Y:S01]  /*28770*/  IMAD.MOV.U32 R13, RZ, RZ, R17 ;  /* 0x000000ffff0d7224 */ /* 0x000fe200078e0011 */
[----:B------:R-:W-:Y:S01]  /*28780*/  MOV R15, 0xffffffff ;  /* 0xffffffff000f7802 */ /* 0x000fe20000000f00 */
[----:B------:R-:W-:Y:S02]  /*28790*/  IMAD.MOV.U32 R12, RZ, RZ, RZ ;  /* 0x000000ffff0c7224 */ /* 0x000fe400078e00ff */
[----:B------:R-:W-:Y:S02]  /*287a0*/  IMAD.MOV.U32 R11, RZ, RZ, 0x181f ;  /* 0x0000181fff0b7424 */ /* 0x000fe400078e00ff */
[----:B------:R-:W-:Y:S02]  /*287b0*/  IMAD.MOV.U32 R3, RZ, RZ, R14 ;  /* 0x000000ffff037224 */ /* 0x000fe400078e000e */
[----:B------:R-:W-:-:S07]  /*287c0*/  IMAD R7, R7, 0x2, R22 ;  /* 0x0000000207077824 */ /* 0x000fce00078e0216 */
[----:B------:R-:W-:Y:S05]  /*287d0*/  WARPSYNC.COLLECTIVE R15, `(.L_x_8799) ;  /* 0x000000000f087348 */ /* 0x000fea0003c00000 */
[----:B------:R0:W1:Y:S02]  /*287e0*/  SHFL.IDX P6, R14, R13, R12, R11 ;  /* 0x0000000c0d0e7389 */ /* 0x00006400000c000b */
[----:B01----:R-:W-:Y:S01]  /*287f0*/  ENDCOLLECTIVE ;  /* 0x000000000000791b */ /* 0x003fe20003800000 */
.L_x_8799:
[----:B------:R-:W-:Y:S02]  /*28800*/  IMAD.MOV.U32 R13, RZ, RZ, R23 ;  /* 0x000000ffff0d7224 */ /* 0x000fe400078e0017 */
[----:B------:R-:W-:Y:S02]  /*28810*/  IMAD.MOV.U32 R12, RZ, RZ, 0x1 ;  /* 0x00000001ff0c7424 */ /* 0x000fe400078e00ff */
[----:B------:R-:W-:-:S07]  /*28820*/  IMAD.MOV.U32 R2, RZ, RZ, R14 ;  /* 0x000000ffff027224 */ /* 0x000fce00078e000e */
[----:B------:R-:W-:Y:S05]  /*28830*/  WARPSYNC.COLLECTIVE R15, `(.L_x_8800) ;  /* 0x000000000f087348 */ /* 0x000fea0003c00000 */
[----:B------:R0:W1:Y:S02]  /*28840*/  SHFL.IDX P6, R14, R13, R12, R11 ;  /* 0x0000000c0d0e7389 */ /* 0x00006400000c000b */
[----:B01----:R-:W-:Y:S01]  /*28850*/  ENDCOLLECTIVE ;  /* 0x000000000000791b */ /* 0x003fe20003800000 */
.L_x_8800:
        /* <DEDUP_REMOVED lines=14> */
.L_x_8801:
[----:B------:R-:W-:Y:S02]  /*28940*/  IMAD.MOV.U32 R13, RZ, RZ, R23 ;  /* 0x000000ffff0d7224 */ /* 0x000fe400078e0017 */
[----:B------:R-:W-:Y:S02]  /*28950*/  IMAD.MOV.U32 R12, RZ, RZ, 0x2 ;  /* 0x00000002ff0c7424 */ /* 0x000fe400078e00ff */
[----:B------:R-:W-:-:S07]  /*28960*/  IMAD.MOV.U32 R2, RZ, RZ, R14 ;  /* 0x000000ffff027224 */ /* 0x000fce00078e000e */
[----:B------:R-:W-:Y:S05]  /*28970*/  WARPSYNC.COLLECTIVE R15, `(.L_x_8802) ;  /* 0x000000000f087348 */ /* 0x000fea0003c00000 */
[----:B------:R0:W1:Y:S02]  /*28980*/  SHFL.IDX P6, R14, R13, R12, R11 ;  /* 0x0000000c0d0e7389 */ /* 0x00006400000c000b */
[----:B01----:R-:W-:Y:S01]  /*28990*/  ENDCOLLECTIVE ;  /* 0x000000000000791b */ /* 0x003fe20003800000 */
.L_x_8802:
        /* <DEDUP_REMOVED lines=14> */
.L_x_8803:
[----:B------:R-:W-:Y:S02]  /*28a80*/  IMAD.MOV.U32 R13, RZ, RZ, R23 ;  /* 0x000000ffff0d7224 */ /* 0x000fe400078e0017 */
[----:B------:R-:W-:Y:S02]  /*28a90*/  IMAD.MOV.U32 R12, RZ, RZ, 0x3 ;  /* 0x00000003ff0c7424 */ /* 0x000fe400078e00ff */
[----:B------:R-:W-:-:S07]  /*28aa0*/  IMAD.MOV.U32 R2, RZ, RZ, R14 ;  /* 0x000000ffff027224 */ /* 0x000fce00078e000e */
[----:B------:R-:W-:Y:S05]  /*28ab0*/  WARPSYNC.COLLECTIVE R15, `(.L_x_8804) ;  /* 0x000000000f087348 */ /* 0x000fea0003c00000 */
[----:B------:R0:W1:Y:S02]  /*28ac0*/  SHFL.IDX P6, R14, R13, R12, R11 ;  /* 0x0000000c0d0e7389 */ /* 0x00006400000c000b */
[----:B01----:R-:W-:Y:S01]  /*28ad0*/  ENDCOLLECTIVE ;  /* 0x000000000000791b */ /* 0x003fe20003800000 */
.L_x_8804:
        /* <DEDUP_REMOVED lines=14> */
.L_x_8805:
[----:B------:R-:W-:Y:S02]  /*28bc0*/  IMAD.MOV.U32 R13, RZ, RZ, R23 ;  /* 0x000000ffff0d7224 */ /* 0x000fe400078e0017 */
[----:B------:R-:W-:Y:S02]  /*28bd0*/  IMAD.MOV.U32 R12, RZ, RZ, 0x4 ;  /* 0x00000004ff0c7424 */ /* 0x000fe400078e00ff */
[----:B------:R-:W-:-:S07]  /*28be0*/  IMAD.MOV.U32 R2, RZ, RZ, R14 ;  /* 0x000000ffff027224 */ /* 0x000fce00078e000e */
[----:B------:R-:W-:Y:S05]  /*28bf0*/  WARPSYNC.COLLECTIVE R15, `(.L_x_8806) ;  /* 0x000000000f087348 */ /* 0x000fea0003c00000 */
[----:B------:R0:W1:Y:S02]  /*28c00*/  SHFL.IDX P6, R14, R13, R12, R11 ;  /* 0x0000000c0d0e7389 */ /* 0x00006400000c000b */
[----:B01----:R-:W-:Y:S01]  /*28c10*/  ENDCOLLECTIVE ;  /* 0x000000000000791b */ /* 0x003fe20003800000 */
.L_x_8806:
        /* <DEDUP_REMOVED lines=14> */
.L_x_8807:
[----:B------:R-:W-:Y:S02]  /*28d00*/  IMAD.MOV.U32 R13, RZ, RZ, R23 ;  /* 0x000000ffff0d7224 */ /* 0x000fe400078e0017 */
[----:B------:R-:W-:Y:S02]  /*28d10*/  IMAD.MOV.U32 R12, RZ, RZ, 0x5 ;  /* 0x00000005ff0c7424 */ /* 0x000fe400078e00ff */
[----:B------:R-:W-:-:S07]  /*28d20*/  IMAD.MOV.U32 R2, RZ, RZ, R14 ;  /* 0x000000ffff027224 */ /* 0x000fce00078e000e */
[----:B------:R-:W-:Y:S05]  /*28d30*/  WARPSYNC.COLLECTIVE R15, `(.L_x_8808) ;  /* 0x000000000f087348 */ /* 0x000fea0003c00000 */
[----:B------:R0:W1:Y:S02]  /*28d40*/  SHFL.IDX P6, R14, R13, R12, R11 ;  /* 0x0000000c0d0e7389 */ /* 0x00006400000c000b */
[----:B01----:R-:W-:Y:S01]  /*28d50*/  ENDCOLLECTIVE ;  /* 0x000000000000791b */ /* 0x003fe20003800000 */
.L_x_8808:
        /* <DEDUP_REMOVED lines=14> */
.L_x_8809:
[----:B------:R-:W-:Y:S02]  /*28e40*/  IMAD.MOV.U32 R13, RZ, RZ, R23 ;  /* 0x000000ffff0d7224 */ /* 0x000fe400078e0017 */
[----:B------:R-:W-:Y:S02]  /*28e50*/  IMAD.MOV.U32 R12, RZ, RZ, 0x6 ;  /* 0x00000006ff0c7424 */ /* 0x000fe400078e00ff */
[----:B------:R-:W-:-:S07]  /*28e60*/  IMAD.MOV.U32 R2, RZ, RZ, R14 ;  /* 0x000000ffff027224 */ /* 0x000fce00078e000e */
[----:B------:R-:W-:Y:S05]  /*28e70*/  WARPSYNC.COLLECTIVE R15, `(.L_x_8810) ;  /* 0x000000000f087348 */ /* 0x000fea0003c00000 */
[----:B------:R0:W1:Y:S02]  /*28e80*/  SHFL.IDX P6, R14, R13, R12, R11 ;  /* 0x0000000c0d0e7389 */ /* 0x00006400000c000b */
[----:B01----:R-:W-:Y:S01]  /*28e90*/  ENDCOLLECTIVE ;  /* 0x000000000000791b */ /* 0x003fe20003800000 */
.L_x_8810:
        /* <DEDUP_REMOVED lines=14> */
.L_x_8811:
[----:B------:R-:W-:Y:S02]  /*28f80*/  IMAD.MOV.U32 R13, RZ, RZ, R23 ;  /* 0x000000ffff0d7224 */ /* 0x000fe400078e0017 */
[----:B------:R-:W-:Y:S02]  /*28f90*/  IMAD.MOV.U32 R12, RZ, RZ, 0x7 ;  /* 0x00000007ff0c7424 */ /* 0x000fe400078e00ff */
[----:B------:R-:W-:-:S07]  /*28fa0*/  IMAD.MOV.U32 R2, RZ, RZ, R14 ;  /* 0x000000ffff027224 */ /* 0x000fce00078e000e */
[----:B------:R-:W-:Y:S05]  /*28fb0*/  WARPSYNC.COLLECTIVE R15, `(.L_x_8812) ;  /* 0x000000000f087348 */ /* 0x000fea0003c00000 */
[----:B------:R0:W1:Y:S02]  /*28fc0*/  SHFL.IDX P6, R14, R13, R12, R11 ;  /* 0x0000000c0d0e7389 */ /* 0x00006400000c000b */
[----:B01----:R-:W-:Y:S01]  /*28fd0*/  ENDCOLLECTIVE ;  /* 0x000000000000791b */ /* 0x003fe20003800000 */
.L_x_8812:
        /* <DEDUP_REMOVED lines=13> */
.L_x_8813:
[----:B------:R-:W-:Y:S01]  /*290b0*/  @!PT LDS RZ, [RZ] ;  /* 0x00000000fffff984 */ /* 0x000fe20000000800 */
[----:B------:R-:W-:Y:S01]  /*290c0*/  @!PT LDS RZ, [RZ] ;  /* 0x00000000fffff984 */ /* 0x000fe20000000800 */
[----:B------:R-:W-:Y:S01]  /*290d0*/  @!PT LDS RZ, [RZ] ;  /* 0x00000000fffff984 */ /* 0x000fe20000000800 */
[----:B------:R0:W-:Y:S02]  /*290e0*/  LDGSTS.E.BYPASS.LTC128B.128 [R7+0x7400], desc[UR54][R2.64+0x80], !P0 ;  /* 0x0740008002077fae */ /* 0x0001e4000c101d76 */
[----:B0-----:R-:W-:Y:S01]  /*290f0*/  IMAD.MOV.U32 R2, RZ, RZ, R14 ;  /* 0x000000ffff027224 */ /* 0x001fe200078e000e */
[----:B------:R-:W-:Y:S06]  /*29100*/  BRA `(.L_x_8814) ;  /* 0xffffff8c00887947 */ /* 0x000fec000383ffff */
.L_x_8582:
[----:B0-----:R0:W1:Y:S02]  /*29110*/  SYNCS.PHASECHK.TRANS64.TRYWAIT P0, [R0+URZ+0x28860], R3 ;  /* 0x02886003000075a7 */ /* 0x001064000800017f */
[----:B-1----:R-:W-:Y:S05]  /*29120*/  @!P0 NANOSLEEP.SYNCS 0x989680 ;  /* 0x009896800000895d */ /* 0x002fea0003900000 */
[----:B------:R-:W1:Y:S02]  /*29130*/  @!P0 SYNCS.PHASECHK.TRANS64 P0, [R0+URZ+0x28860], R3 ;  /* 0x02886003000085a7 */ /* 0x000e64000800007f */
[----:B-1----:R-:W-:Y:S05]  /*29140*/  @!P0 BRA `(.L_x_8582) ;  /* 0xfffffffc00f08947 */ /* 0x002fea000383ffff */
[----:B------:R-:W-:Y:S05]  /*29150*/  BRA `(.L_x_8815) ;  /* 0xffffff9000a87947 */ /* 0x000fea000383ffff */
.L_x_8583:
        /* <DEDUP_REMOVED lines=8> */
.L_x_8817:
[----:B------:R-:W-:Y:S05]  /*291e0*/  BSYNC B0 ;  /* 0x0000000000007941 */ /* 0x000fea0003800000 */
.L_x_8816:
[----:B------:R-:W-:Y:S01]  /*291f0*/  IMAD.MOV.U32 R13, RZ, RZ, R17 ;  /* 0x000000ffff0d7224 */ /* 0x000fe200078e0011 */
[----:B------:R-:W-:Y:S01]  /*29200*/  SHF.L.U32 R5, R31, 0x1, RZ ;  /* 0x000000011f057819 */ /* 0x000fe200000006ff */
        /* <DEDUP_REMOVED lines=8> */
.L_x_8818:
[----:B------:R-:W-:Y:S02]  /*29290*/  ULDC UR4, c[0x0][0x2f4] ;  /* 0x0000bd0000047ab9 */ /* 0x000fe40000000800 */
        /* <DEDUP_REMOVED lines=10> */
.L_x_8819:
        /* <DEDUP_REMOVED lines=13> */
.L_x_8820:
[----:B------:R-:W-:Y:S02]  /*29410*/  IMAD.MOV.U32 R13, RZ, RZ, R23 ;  /* 0x000000ffff0d7224 */ /* 0x000fe400078e0017 */
[----:B------:R-:W-:Y:S02]  /*29420*/  IMAD.MOV.U32 R12, RZ, RZ, 0x2 ;  /* 0x00000002ff0c7424 */ /* 0x000fe400078e00ff */
[----:B------:R-:W-:-:S07]  /*29430*/  IMAD.MOV.U32 R10, RZ, RZ, R14 ;  /* 0x000000ffff0a7224 */ /* 0x000fce00078e000e */
[----:B------:R-:W-:Y:S05]  /*29440*/  WARPSYNC.COLLECTIVE R15, `(.L_x_8821) ;  /* 0x000000000f087348 */ /* 0x000fea0003c00000 */
[----:B------:R0:W1:Y:S02]  /*29450*/  SHFL.IDX P6, R14, R13, R12, R11 ;  /* 0x0000000c0d0e7389 */ /* 0x00006400000c000b */
[----:B01----:R-:W-:Y:S01]  /*29460*/  ENDCOLLECTIVE ;  /* 0x000000000000791b */ /* 0x003fe20003800000 */
.L_x_8821:
        /* <DEDUP_REMOVED lines=14> */
.L_x_8822:
[----:B------:R-:W-:Y:S02]  /*29550*/  IMAD.MOV.U32 R13, RZ, RZ, R23 ;  /* 0x000000ffff0d7224 */ /* 0x000fe400078e0017 */
[----:B------:R-:W-:Y:S01]  /*29560*/  IMAD.MOV.U32 R12, RZ, RZ, 0x3 ;  /* 0x00000003ff0c7424 */ /* 0x000fe200078e00ff */
[----:B------:R-:W-:-:S13]  /*29570*/  IADD3 R2, P2, R14, R5, RZ ;  /* 0x000000050e027210 */ /* 0x000fda0007f5e0ff */
[----:B------:R-:W-:Y:S05]  /*29580*/  WARPSYNC.COLLECTIVE R15, `(.L_x_8823) ;  /* 0x000000000f087348 */ /* 0x000fea0003c00000 */
[----:B------:R0:W1:Y:S02]  /*29590*/  SHFL.IDX P6, R14, R13, R12, R11 ;  /* 0x0000000c0d0e7389 */ /* 0x00006400000c000b */
[----:B01----:R-:W-:Y:S01]  /*295a0*/  ENDCOLLECTIVE ;  /* 0x000000000000791b */ /* 0x003fe20003800000 */
.L_x_8823:
        /* <DEDUP_REMOVED lines=13> */
.L_x_8824:
[----:B------:R-:W-:Y:S02]  /*29680*/  IMAD.MOV.U32 R13, RZ, RZ, R23 ;  /* 0x000000ffff0d7224 */ /* 0x000fe400078e0017 */
[----:B------:R-:W-:Y:S01]  /*29690*/  IMAD.MOV.U32 R12, RZ, RZ, 0x4 ;  /* 0x00000004ff0c7424 */ /* 0x000fe200078e00ff */
[----:B------:R-:W-:-:S13]  /*296a0*/  IADD3 R2, P2, R14, R5, RZ ;  /* 0x000000050e027210 */ /* 0x000fda0007f5e0ff */
[----:B------:R-:W-:Y:S05]  /*296b0*/  WARPSYNC.COLLECTIVE R15, `(.L_x_8825) ;  /* 0x000000000f087348 */ /* 0x000fea0003c00000 */
[----:B------:R0:W1:Y:S02]  /*296c0*/  SHFL.IDX P6, R14, R13, R12, R11 ;  /* 0x0000000c0d0e7389 */ /* 0x00006400000c000b */
[----:B01----:R-:W-:Y:S01]  /*296d0*/  ENDCOLLECTIVE ;  /* 0x000000000000791b */ /* 0x003fe20003800000 */
.L_x_8825:
        /* <DEDUP_REMOVED lines=13> */
.L_x_8826:
[----:B------:R-:W-:Y:S02]  /*297b0*/  IMAD.MOV.U32 R13, RZ, RZ, R23 ;  /* 0x000000ffff0d7224 */ /* 0x000fe400078e0017 */
[----:B------:R-:W-:Y:S02]  /*297c0*/  IMAD.MOV.U32 R12, RZ, RZ, 0x5 ;  /* 0x00000005ff0c7424 */ /* 0x000fe400078e00ff */
[----:B------:R-:W-:-:S07]  /*297d0*/  IMAD.MOV.U32 R10, RZ, RZ, R14 ;  /* 0x000000ffff0a7224 */ /* 0x000fce00078e000e */
[----:B------:R-:W-:Y:S05]  /*297e0*/  WARPSYNC.COLLECTIVE R15, `(.L_x_8827) ;  /* 0x000000000f087348 */ /* 0x000fea0003c00000 */
[----:B------:R0:W1:Y:S02]  /*297f0*/  SHFL.IDX P6, R14, R13, R12, R11 ;  /* 0x0000000c0d0e7389 */ /* 0x00006400000c000b */
[----:B01----:R-:W-:Y:S01]  /*29800*/  ENDCOLLECTIVE ;  /* 0x000000000000791b */ /* 0x003fe20003800000 */
.L_x_8827:
        /* <DEDUP_REMOVED lines=9> */
[----:B------:R-:W-:Y:S01]  /*298a0*/  ISETP.LT.OR P4, PT, R6, 0x51, P0 ;  /* 0x000000510600780c */ /* 0x000fe20000781670 */
[----:B------:R-:W-:-:S12]  /*298b0*/  IMAD.MOV.U32 R7, RZ, RZ, R14 ;  /* 0x000000ffff077224 */ /* 0x000fd800078e000e */
[----:B0-----:R-:W-:Y:S05]  /*298c0*/  WARPSYNC.COLLECTIVE R15, `(.L_x_8828) ;  /* 0x000000000f087348 */ /* 0x001fea0003c00000 */
[----:B------:R1:W2:Y:S02]  /*298d0*/  SHFL.IDX P6, R14, R13, R12, R11 ;  /* 0x0000000c0d0e7389 */ /* 0x0002a400000c000b */
[----:B012---:R-:W-:Y:S01]  /*298e0*/  ENDCOLLECTIVE ;  /* 0x000000000000791b */ /* 0x007fe20003800000 */
.L_x_8828:
[----:B------:R-:W-:Y:S01]  /*298f0*/  MOV R13, R23 ;  /* 0x00000017000d7202 */ /* 0x000fe20000000f00 */
[----:B------:R-:W-:Y:S01]  /*29900*/  IMAD.MOV.U32 R12, RZ, RZ, 0x6 ;  /* 0x00000006ff0c7424 */ /* 0x000fe200078e00ff */
[----:B------:R-:W-:-:S13]  /*29910*/  IADD3 R2, P2, R14, R5, RZ ;  /* 0x000000050e027210 */ /* 0x000fda0007f5e0ff */
[----:B------:R-:W-:Y:S05]  /*29920*/  WARPSYNC.COLLECTIVE R15, `(.L_x_8829) ;  /* 0x000000000f087348 */ /* 0x000fea0003c00000 */
[----:B------:R0:W1:Y:S02]  /*29930*/  SHFL.IDX P6, R14, R13, R12, R11 ;  /* 0x0000000c0d0e7389 */ /* 0x00006400000c000b */
[----:B01----:R-:W-:Y:S01]  /*29940*/  ENDCOLLECTIVE ;  /* 0x000000000000791b */ /* 0x003fe20003800000 */
.L_x_8829:
        /* <DEDUP_REMOVED lines=13> */
.L_x_8830:
[----:B------:R-:W-:Y:S01]  /*29a20*/  MOV R13, R23 ;  /* 0x00000017000d7202 */ /* 0x000fe20000000f00 */
[----:B------:R-:W-:Y:S02]  /*29a30*/  IMAD.MOV.U32 R12, RZ, RZ, 0x7 ;  /* 0x00000007ff0c7424 */ /* 0x000fe400078e00ff */
[----:B------:R-:W-:-:S07]  /*29a40*/  IMAD.MOV.U32 R10, RZ, RZ, R14 ;  /* 0x000000ffff0a7224 */ /* 0x000fce00078e000e */
[----:B------:R-:W-:Y:S05]  /*29a50*/  WARPSYNC.COLLECTIVE R15, `(.L_x_8831) ;  /* 0x000000000f087348 */ /* 0x000fea0003c00000 */
[----:B------:R0:W1:Y:S02]  /*29a60*/  SHFL.IDX P6, R14, R13, R12, R11 ;  /* 0x0000000c0d0e7389 */ /* 0x00006400000c000b */
[----:B01----:R-:W-:Y:S01]  /*29a70*/  ENDCOLLECTIVE ;  /* 0x000000000000791b */ /* 0x003fe20003800000 */
.L_x_8831:
        /* <DEDUP_REMOVED lines=12> */
.L_x_8832:
[----:B------:R-:W-:Y:S05]  /*29b40*/  BRA `(.L_x_8833) ;  /* 0xffffff8c00487947 */ /* 0x000fea000383ffff */
.L_x_8588:
        /* <DEDUP_REMOVED lines=8> */
.L_x_8835:
[----:B------:R-:W-:Y:S05]  /*29bd0*/  BSYNC B0 ;  /* 0x0000000000007941 */ /* 0x000fea0003800000 */
.L_x_8834:
        /* <DEDUP_REMOVED lines=9> */
.L_x_8836:
[----:B------:R-:W-:Y:S02]  /*29c70*/  ULDC UR4, c[0x0][0xc3c] ;  /* 0x00030f0000047ab9 */ /* 0x000fe40000000800 */
[----:B------:R-:W-:-:S13]  /*29c80*/  ISETP.GE.OR P1, PT, R5, UR4, !P0 ;  /* 0x0000000405007c0c */ /* 0x000fda000c726670 */
[----:B------:R-:W0:Y:S01]  /*29c90*/  @!P1 LDC.64 R2, c[0x0][0xc80] ;  /* 0x00032000ff029b82 */ /* 0x000e220000000a00 */
[----:B------:R-:W-:Y:S01]  /*29ca0*/  MOV R11, RZ ;  /* 0x000000ff000b7202 */ /* 0x000fe20000000f00 */
        /* <DEDUP_REMOVED lines=14> */
.L_x_8837:
[----:B------:R-:W-:Y:S01]  /*29d90*/  IMAD.MOV.U32 R12, RZ, RZ, 0x2 ;  /* 0x00000002ff0c7424 */ /* 0x000fe200078e00ff */
[----:B------:R-:W-:-:S05]  /*29da0*/  SEL R6, R14, RZ, P1 ;  /* 0x000000ff0e067207 */ /* 0x000fca0000800000 */
[----:B------:R-:W-:-:S04]  /*29db0*/  IMAD.IADD R6, R5, 0x1, R6 ;  /* 0x0000000105067824 */ /* 0x000fc800078e0206 */
[----:B------:R-:W-:-:S07]  /*29dc0*/  IMAD.MOV.U32 R13, RZ, RZ, R6 ;  /* 0x000000ffff0d7224 */ /* 0x000fce00078e0006 */
[----:B------:R-:W-:Y:S05]  /*29dd0*/  WARPSYNC.COLLECTIVE R15, `(.L_x_8838) ;  /* 0x000000000f087348 */ /* 0x000fea0003c00000 */
[----:B------:R0:W1:Y:S02]  /*29de0*/  SHFL.UP P6, R14, R13, R12, R11 ;  /* 0x0400000c0d0e7389 */ /* 0x00006400000c000b */
[----:B01----:R-:W-:Y:S01]  /*29df0*/  ENDCOLLECTIVE ;  /* 0x000000000000791b */ /* 0x003fe20003800000 */
.L_x_8838:
[----:B------:R-:W-:Y:S02]  /*29e00*/  MOV R12, 0x4 ;  /* 0x00000004000c7802 */ /* 0x000fe40000000f00 */
[----:B------:R-:W-:-:S05]  /*29e10*/  SEL R7, R14, RZ, P2 ;  /* 0x000000ff0e077207 */ /* 0x000fca0001000000 */
[----:B------:R-:W-:-:S04]  /*29e20*/  IMAD.IADD R7, R6, 0x1, R7 ;  /* 0x0000000106077824 */ /* 0x000fc800078e0207 */
[----:B------:R-:W-:-:S07]  /*29e30*/  IMAD.MOV.U32 R13, RZ, RZ, R7 ;  /* 0x000000ffff0d7224 */ /* 0x000fce00078e0007 */
[----:B------:R-:W-:Y:S05]  /*29e40*/  WARPSYNC.COLLECTIVE R15, `(.L_x_8839) ;  /* 0x000000000f087348 */ /* 0x000fea0003c00000 */
[----:B------:R0:W1:Y:S02]  /*29e50*/  SHFL.UP P6, R14, R13, R12, R11 ;  /* 0x0400000c0d0e7389 */ /* 0x00006400000c000b */
[----:B01----:R-:W-:Y:S01]  /*29e60*/  ENDCOLLECTIVE ;  /* 0x000000000000791b */ /* 0x003fe20003800000 */
.L_x_8839:
[----:B------:R-:W-:Y:S01]  /*29e70*/  IMAD.MOV.U32 R12, RZ, RZ, 0x8 ;  /* 0x00000008ff0c7424 */ /* 0x000fe200078e00ff */
[----:B------:R-:W-:-:S05]  /*29e80*/  SEL R2, R14, RZ, P3 ;  /* 0x000000ff0e027207 */ /* 0x000fca0001800000 */
[----:B------:R-:W-:-:S04]  /*29e90*/  IMAD.IADD R2, R7, 0x1, R2 ;  /* 0x0000000107027824 */ /* 0x000fc800078e0202 */
[----:B------:R-:W-:-:S07]  /*29ea0*/  IMAD.MOV.U32 R13, RZ, RZ, R2 ;  /* 0x000000ffff0d7224 */ /* 0x000fce00078e0002 */
[----:B------:R-:W-:Y:S05]  /*29eb0*/  WARPSYNC.COLLECTIVE R15, `(.L_x_8840) ;  /* 0x000000000f087348 */ /* 0x000fea0003c00000 */
[----:B------:R0:W1:Y:S02]  /*29ec0*/  SHFL.UP P6, R14, R13, R12, R11 ;  /* 0x0400000c0d0e7389 */ /* 0x00006400000c000b */
[----:B01----:R-:W-:Y:S01]  /*29ed0*/  ENDCOLLECTIVE ;  /* 0x000000000000791b */ /* 0x003fe20003800000 */
.L_x_8840:
[----:B------:R-:W-:Y:S02]  /*29ee0*/  MOV R12, 0x10 ;  /* 0x00000010000c7802 */ /* 0x000fe40000000f00 */
[----:B------:R-:W-:-:S05]  /*29ef0*/  SEL R3, R14, RZ, P4 ;  /* 0x000000ff0e037207 */ /* 0x000fca0002000000 */
[----:B------:R-:W-:-:S04]  /*29f00*/  IMAD.IADD R3, R2, 0x1, R3 ;  /* 0x0000000102037824 */ /* 0x000fc800078e0203 */
[----:B------:R-:W-:-:S07]  /*29f10*/  IMAD.MOV.U32 R13, RZ, RZ, R3 ;  /* 0x000000ffff0d7224 */ /* 0x000fce00078e0003 */
[----:B------:R-:W-:Y:S05]  /*29f20*/  WARPSYNC.COLLECTIVE R15, `(.L_x_8841) ;  /* 0x000000000f087348 */ /* 0x000fea0003c00000 */
[----:B------:R0:W1:Y:S02]  /*29f30*/  SHFL.UP P6, R14, R13, R12, R11 ;  /* 0x0400000c0d0e7389 */ /* 0x00006400000c000b */
[----:B01----:R-:W-:Y:S01]  /*29f40*/  ENDCOLLECTIVE ;  /* 0x000000000000791b */ /* 0x003fe20003800000 */
.L_x_8841:
        /* <DEDUP_REMOVED lines=8> */
.L_x_8842:
[----:B------:R-:W-:Y:S05]  /*29fd0*/  BRA `(.L_x_8843) ;  /* 0xffffff8c00547947 */ /* 0x000fea000383ffff */
.L_x_8593:
[----:B------:R-:W-:Y:S01]  /*29fe0*/  BSSY B0, `(.L_x_8844) ;  /* 0x0000008000007945 */ /* 0x000fe20003800000 */
[----:B-----5:R-:W-:Y:S01]  /*29ff0*/  IMAD.MOV.U32 R13, RZ, RZ, R5 ;  /* 0x000000ffff0d7224 */ /* 0x020fe200078e0005 */
[----:B------:R-:W-:Y:S01]  /*2a000*/  MOV R12, 0x1 ;  /* 0x00000001000c7802 */ /* 0x000fe20000000f00 */
[----:B------:R-:W-:Y:S02]  /*2a010*/  IMAD.MOV.U32 R11, RZ, RZ, RZ ;  /* 0x000000ffff0b7224 */ /* 0x000fe400078e00ff */
[----:B------:R-:W-:-:S07]  /*2a020*/  IMAD.MOV.U32 R15, RZ, RZ, -0x1 ;  /* 0xffffffffff0f7424 */ /* 0x000fce00078e00ff */
[----:B012---:R-:W-:Y:S05]  /*2a030*/  WARPSYNC.COLLECTIVE R15, `(.L_x_8845) ;  /* 0x000000000f087348 */ /* 0x007fea0003c00000 */
[----:B------:R3:W4:Y:S02]  /*2a040*/  SHFL.UP P6, R14, R13, R12, R11 ;  /* 0x0400000c0d0e7389 */ /* 0x00072400000c000b */
[----:B01234-:R-:W-:Y:S01]  /*2a050*/  ENDCOLLECTIVE ;  /* 0x000000000000791b */ /* 0x01ffe20003800000 */
.L_x_8845:
[----:B------:R-:W-:Y:S05]  /*2a060*/  BSYNC B0 ;  /* 0x0000000000007941 */ /* 0x000fea0003800000 */
.L_x_8844:
        /* <DEDUP_REMOVED lines=8> */
.L_x_8846:
[----:B------:R-:W-:Y:S01]  /*2a0f0*/  IMAD.MOV.U32 R12, RZ, RZ, 0x4 ;  /* 0x00000004ff0c7424 */ /* 0x000fe200078e00ff */
[----:B------:R-:W-:-:S05]  /*2a100*/  SEL R2, R14, RZ, P2 ;  /* 0x000000ff0e027207 */ /* 0x000fca0001000000 */
[----:B------:R-:W-:-:S04]  /*2a110*/  IMAD.IADD R2, R13, 0x1, R2 ;  /* 0x000000010d027824 */ /* 0x000fc800078e0202 */
[----:B------:R-:W-:-:S07]  /*2a120*/  IMAD.MOV.U32 R13, RZ, RZ, R2 ;  /* 0x000000ffff0d7224 */ /* 0x000fce00078e0002 */
[----:B------:R-:W-:Y:S05]  /*2a130*/  WARPSYNC.COLLECTIVE R15, `(.L_x_8847) ;  /* 0x000000000f087348 */ /* 0x000fea0003c00000 */
[----:B------:R0:W1:Y:S02]  /*2a140*/  SHFL.UP P6, R14, R13, R12, R11 ;  /* 0x0400000c0d0e7389 */ /* 0x00006400000c000b */
[----:B01----:R-:W-:Y:S01]  /*2a150*/  ENDCOLLECTIVE ;  /* 0x000000000000791b */ /* 0x003fe20003800000 */
.L_x_8847:
[----:B------:R-:W-:Y:S02]  /*2a160*/  MOV R12, 0x8 ;  /* 0x00000008000c7802 */ /* 0x000fe40000000f00 */
[----:B------:R-:W-:-:S05]  /*2a170*/  SEL R3, R14, RZ, P3 ;  /* 0x000000ff0e037207 */ /* 0x000fca0001800000 */
[----:B------:R-:W-:-:S04]  /*2a180*/  IMAD.IADD R3, R2, 0x1, R3 ;  /* 0x0000000102037824 */ /* 0x000fc800078e0203 */
[----:B------:R-:W-:-:S07]  /*2a190*/  IMAD.MOV.U32 R13, RZ, RZ, R3 ;  /* 0x000000ffff0d7224 */ /* 0x000fce00078e0003 */
[----:B------:R-:W-:Y:S05]  /*2a1a0*/  WARPSYNC.COLLECTIVE R15, `(.L_x_8848) ;  /* 0x000000000f087348 */ /* 0x000fea0003c00000 */
[----:B------:R0:W1:Y:S02]  /*2a1b0*/  SHFL.UP P6, R14, R13, R12, R11 ;  /* 0x0400000c0d0e7389 */ /* 0x00006400000c000b */
[----:B01----:R-:W-:Y:S01]  /*2a1c0*/  ENDCOLLECTIVE ;  /* 0x000000000000791b */ /* 0x003fe20003800000 */
.L_x_8848:
[----:B------:R-:W-:Y:S01]  /*2a1d0*/  IMAD.MOV.U32 R12, RZ, RZ, 0x10 ;  /* 0x00000010ff0c7424 */ /* 0x000fe200078e00ff */
[----:B------:R-:W-:-:S05]  /*2a1e0*/  SEL R4, R14, RZ, P4 ;  /* 0x000000ff0e047207 */ /* 0x000fca0002000000 */
[----:B------:R-:W-:-:S04]  /*2a1f0*/  IMAD.IADD R4, R3, 0x1, R4 ;  /* 0x0000000103047824 */ /* 0x000fc800078e0204 */
[----:B------:R-:W-:-:S07]  /*2a200*/  IMAD.MOV.U32 R13, RZ, RZ, R4 ;  /* 0x000000ffff0d7224 */ /* 0x000fce00078e0004 */
[----:B------:R-:W-:Y:S05]  /*2a210*/  WARPSYNC.COLLECTIVE R15, `(.L_x_8849) ;  /* 0x000000000f087348 */ /* 0x000fea0003c00000 */
[----:B------:R0:W1:Y:S02]  /*2a220*/  SHFL.UP P6, R14, R13, R12, R11 ;  /* 0x0400000c0d0e7389 */ /* 0x00006400000c000b */
[----:B01----:R-:W-:Y:S01]  /*2a230*/  ENDCOLLECTIVE ;  /* 0x000000000000791b */ /* 0x003fe20003800000 */
.L_x_8849:
        /* <DEDUP_REMOVED lines=8> */
.L_x_8850:
[----:B------:R-:W-:Y:S05]  /*2a2c0*/  BRA `(.L_x_8851) ;  /* 0xffffff8c00347947 */ /* 0x000fea000383ffff */
.L_x_8595:
[----:B------:R-:W-:Y:S01]  /*2a2d0*/  BSSY B0, `(.L_x_8852) ;  /* 0x0000006000007945 */ /* 0x000fe20003800000 */
[----:B------:R-:W-:Y:S01]  /*2a2e0*/  PLOP3.LUT P6, PT, P6, PT, PT, 0x8, 0x0 ;  /* 0x000000000000781c */ /* 0x000fe200037ce170 */
[----:B------:R-:W-:-:S12]  /*2a2f0*/  IMAD.MOV.U32 R15, RZ, RZ, -0x1 ;  /* 0xffffffffff0f7424 */ /* 0x000fd800078e00ff */
[----:B01----:R-:W-:Y:S05]  /*2a300*/  WARPSYNC.COLLECTIVE R15, `(.L_x_8853) ;  /* 0x000000000f087348 */ /* 0x003fea0003c00000 */
[----:B------:R-:W-:Y:S01]  /*2a310*/  VOTE.ANY R14, PT, P6 ;  /* 0x00000000000e7806 */ /* 0x000fe200030e0100 */
[----:B01----:R-:W-:Y:S06]  /*2a320*/  ENDCOLLECTIVE ;  /* 0x000000000000791b */ /* 0x003fec0003800000 */
.L_x_8853:
[----:B------:R-:W-:Y:S05]  /*2a330*/  BSYNC B0 ;  /* 0x0000000000007941 */ /* 0x000fea0003800000 */
.L_x_8852:
        /* <DEDUP_REMOVED lines=9> */
.L_x_8854:
[----:B------:R-:W-:Y:S01]  /*2a3d0*/  IMAD.MOV.U32 R5, RZ, RZ, R14 ;  /* 0x000000ffff057224 */ /* 0x000fe200078e000e */
[----:B------:R-:W-:Y:S06]  /*2a3e0*/  BRA `(.L_x_8855) ;  /* 0xffffff8c00247947 */ /* 0x000fec000383ffff */
.L_x_8597:
[----:B------:R-:W-:Y:S01]  /*2a3f0*/  BSSY B0, `(.L_x_8856) ;  /* 0x0000007000007945 */ /* 0x000fe20003800000 */
[----:B------:R-:W-:Y:S02]  /*2a400*/  IMAD.MOV.U32 R13, RZ, RZ, R6 ;  /* 0x000000ffff0d7224 */ /* 0x000fe400078e0006 */
[----:B------:R-:W-:Y:S02]  /*2a410*/  IMAD.MOV.U32 R11, RZ, RZ, 0x1f ;  /* 0x0000001fff0b7424 */ /* 0x000fe400078e00ff */
[----:B------:R-:W-:-:S07]  /*2a420*/  IMAD.MOV.U32 R15, RZ, RZ, -0x1 ;  /* 0xffffffffff0f7424 */ /* 0x000fce00078e00ff */
[----:B0123--:R-:W-:Y:S05]  /*2a430*/  WARPSYNC.COLLECTIVE R15, `(.L_x_8857) ;  /* 0x000000000f087348 */ /* 0x00ffea0003c00000 */
[----:B------:R4:W0:Y:S02]  /*2a440*/  SHFL.IDX P6, R14, R13, R12, R11 ;  /* 0x0000000c0d0e7389 */ /* 0x00082400000c000b */
[----:B01234-:R-:W-:Y:S01]  /*2a450*/  ENDCOLLECTIVE ;  /* 0x000000000000791b */ /* 0x01ffe20003800000 */
.L_x_8857:
[----:B------:R-:W-:Y:S05]  /*2a460*/  BSYNC B0 ;  /* 0x0000000000007941 */ /* 0x000fea0003800000 */
.L_x_8856:
[----:B------:R-:W-:Y:S05]  /*2a470*/  BRA `(.L_x_8596) ;  /* 0xffffff8c001c7947 */ /* 0x000fea000383ffff */
.L_x_8601:
[----:B0-----:R0:W2:Y:S02]  /*2a480*/  SYNCS.PHASECHK.TRANS64.TRYWAIT P0, [R7+URZ+0x28820], R0 ;  /* 0x02882000070075a7 */ /* 0x0010a4000800017f */
[----:B--2---:R-:W-:Y:S05]  /*2a490*/  @!P0 NANOSLEEP.SYNCS 0x989680 ;  /* 0x009896800000895d */ /* 0x004fea0003900000 */
[----:B------:R-:W2:Y:S02]  /*2a4a0*/  @!P0 SYNCS.PHASECHK.TRANS64 P0, [R7+URZ+0x28820], R0 ;  /* 0x02882000070085a7 */ /* 0x000ea4000800007f */
[----:B--2---:R-:W-:Y:S05]  /*2a4b0*/  @!P0 BRA `(.L_x_8601) ;  /* 0xfffffffc00f08947 */ /* 0x004fea000383ffff */
[----:B------:R-:W-:Y:S05]  /*2a4c0*/  BRA `(.L_x_8858) ;  /* 0xffffff9000947947 */ /* 0x000fea000383ffff */
.L_x_8602:
        /* <DEDUP_REMOVED lines=11> */
.L_x_8860:
[----:B------:R-:W-:Y:S05]  /*2a580*/  BSYNC B0 ;  /* 0x0000000000007941 */ /* 0x000fea0003800000 */
.L_x_8859:
[----:B------:R-:W-:Y:S05]  /*2a590*/  BRA `(.L_x_8861) ;  /* 0xffffff90007c7947 */ /* 0x000fea000383ffff */
.L_x_8603:
[----:B------:R-:W-:Y:S01]  /*2a5a0*/  BSSY B0, `(.L_x_8862) ;  /* 0x0000006000007945 */ /* 0x000fe20003800000 */
[----:B------:R-:W-:-:S07]  /*2a5b0*/  IMAD.MOV.U32 R15, RZ, RZ, -0x1 ;  /* 0xffffffffff0f7424 */ /* 0x000fce00078e00ff */
[----:B01-3--:R-:W-:Y:S05]  /*2a5c0*/  WARPSYNC.COLLECTIVE R15, `(.L_x_8863) ;  /* 0x000000000f0c7348 */ /* 0x00bfea0003c00000 */
[----:B------:R-:W-:Y:S02]  /*2a5d0*/  ELECT P6, UR62, PT ;  /* 0x00000000003e782f */ /* 0x000fe400038c0000 */
[----:B------:R-:W-:Y:S01]  /*2a5e0*/  MOV R14, UR62 ;  /* 0x0000003e000e7c02 */ /* 0x000fe20008000f00 */
[----:B01-3--:R-:W-:Y:S10]  /*2a5f0*/  ENDCOLLECTIVE ;  /* 0x000000000000791b */ /* 0x00bff40003800000 */
.L_x_8863:
[----:B------:R-:W-:Y:S05]  /*2a600*/  BSYNC B0 ;  /* 0x0000000000007941 */ /* 0x000fea0003800000 */
.L_x_8862:
[----:B------:R-:W-:Y:S05]  /*2a610*/  BRA `(.L_x_8864) ;  /* 0xffffff9000707947 */ /* 0x000fea000383ffff */
.L_x_8605:
[----:B0-----:R0:W2:Y:S02]  /*2a620*/  SYNCS.PHASECHK.TRANS64.TRYWAIT P1, [R5+URZ+0x28840], R0 ;  /* 0x02884000050075a7 */ /* 0x0010a4000802017f */
[----:B--2---:R-:W-:Y:S05]  /*2a630*/  @!P1 NANOSLEEP.SYNCS 0x989680 ;  /* 0x009896800000995d */ /* 0x004fea0003900000 */
[----:B------:R-:W2:Y:S02]  /*2a640*/  @!P1 SYNCS.PHASECHK.TRANS64 P1, [R5+URZ+0x28840], R0 ;  /* 0x02884000050095a7 */ /* 0x000ea4000802007f */
[----:B--2---:R-:W-:Y:S05]  /*2a650*/  @!P1 BRA `(.L_x_8605) ;  /* 0xfffffffc00f09947 */ /* 0x004fea000383ffff */
[----:B------:R-:W-:Y:S05]  /*2a660*/  BRA `(.L_x_8865) ;  /* 0xffffff9000907947 */ /* 0x000fea000383ffff */
.L_x_8607:
[----:B--2---:R2:W4:Y:S02]  /*2a670*/  SYNCS.PHASECHK.TRANS64.TRYWAIT P1, [R3+URZ+0x28840], R2 ;  /* 0x02884002030075a7 */ /* 0x004524000802017f */
[----:B----4-:R-:W-:Y:S05]  /*2a680*/  @!P1 NANOSLEEP.SYNCS 0x989680 ;  /* 0x009896800000995d */ /* 0x010fea0003900000 */
[----:B------:R-:W4:Y:S02]  /*2a690*/  @!P1 SYNCS.PHASECHK.TRANS64 P1, [R3+URZ+0x28840], R2 ;  /* 0x02884002030095a7 */ /* 0x000f24000802007f */
[----:B----4-:R-:W-:Y:S05]  /*2a6a0*/  @!P1 BRA `(.L_x_8607) ;  /* 0xfffffffc00f09947 */ /* 0x010fea000383ffff */
[----:B------:R-:W-:Y:S05]  /*2a6b0*/  BRA `(.L_x_8866) ;  /* 0xffffff90009c7947 */ /* 0x000fea000383ffff */
.L_x_8609:
[----:B----4-:R4:W0:Y:S02]  /*2a6c0*/  SYNCS.PHASECHK.TRANS64.TRYWAIT P1, [R5+URZ+0x28860], R0 ;  /* 0x02886000050075a7 */ /* 0x010824000802017f */
[----:B0-----:R-:W-:Y:S05]  /*2a6d0*/  @!P1 NANOSLEEP.SYNCS 0x989680 ;  /* 0x009896800000995d */ /* 0x001fea0003900000 */
[----:B------:R-:W0:Y:S02]  /*2a6e0*/  @!P1 SYNCS.PHASECHK.TRANS64 P1, [R5+URZ+0x28860], R0 ;  /* 0x02886000050095a7 */ /* 0x000e24000802007f */
[----:B0-----:R-:W-:Y:S05]  /*2a6f0*/  @!P1 BRA `(.L_x_8609) ;  /* 0xfffffffc00f09947 */ /* 0x001fea000383ffff */
[----:B------:R-:W-:Y:S05]  /*2a700*/  BRA `(.L_x_8867) ;  /* 0xffffff9000987947 */ /* 0x000fea000383ffff */
.L_x_8868:
        /* <DEDUP_REMOVED lines=15> */
.L_x_15859:


//--------------------- .text._ZN7cutlass13device_kernelIN5flash11enable_sm90INS1_16FlashAttnFwdSm90INS1_25CollectiveMainloopFwdSm90ILi2EN4cute5tupleIJNS5_1CILi1EEES8_S8_EEENS6_IJNS7_ILi128EEESA_SA_EEELi128ENS_6half_tEfNS_4arch4Sm90ELb1ELb0ELb0ELb0ELb1ELb0ELb0ELb1ELb1ELb1ELb0ELb0EEENS1_21CollectiveEpilogueFwdISB_S9_SC_SE_Li256ELb0ELb1ELb0ELb0EEENS1_30DynamicPersistentTileSchedulerILi256ELi128ELb0ELb1ELb1EEEEEEEEEvNT_6ParamsE --------------------------
	.section	.text._ZN7cutlass13device_kernelIN5flash11enable_sm90INS1_16FlashAttnFwdSm90INS1_25CollectiveMainloopFwdSm90ILi2EN4cute5tupleIJNS5_1CILi1EEES8_S8_EEENS6_IJNS7_ILi128EEESA_SA_EEELi128ENS_6half_tEfNS_4arch4Sm90ELb1ELb0ELb0ELb0ELb1ELb0ELb0ELb1ELb1ELb1ELb0ELb0EEENS1_21CollectiveEpilogueFwdISB_S9_SC_SE_Li256ELb0ELb1ELb0ELb0EEENS1_30DynamicPersistentTileSchedulerILi256ELi128ELb0ELb1ELb1EEEEEEEEEvNT_6ParamsE,"ax",@progbits
	.align	128
.text._ZN7cutlass13device_kernelIN5flash11enable_sm90INS1_16FlashAttnFwdSm90INS1_25CollectiveMainloopFwdSm90ILi2EN4cute5tupleIJNS5_1CILi1EEES8_S8_EEENS6_IJNS7_ILi128EEESA_SA_EEELi128ENS_6half_tEfNS_4arch4Sm90ELb1ELb0ELb0ELb0ELb1ELb0ELb0ELb1ELb1ELb1ELb0ELb0EEENS1_21CollectiveEpilogueFwdISB_S9_SC_SE_Li256ELb0ELb1ELb0ELb0EEENS1_30DynamicPersistentTileSchedulerILi256ELi128ELb0ELb1ELb1EEEEEEEEEvNT_6ParamsE:
        .type           _ZN7cutlass13device_kernelIN5flash11enable_sm90INS1_16FlashAttnFwdSm90INS1_25CollectiveMainloopFwdSm90ILi2EN4cute5tupleIJNS5_1CILi1EEES8_S8_EEENS6_IJNS7_ILi128EEESA_SA_EEELi128ENS_6half_tEfNS_4arch4Sm90ELb1ELb0ELb0ELb0ELb1ELb0ELb0ELb1ELb1ELb1ELb0ELb0EEENS1_21CollectiveEpilogueFwdISB_S9_SC_SE_Li256ELb0ELb1ELb0ELb0EEENS1_30DynamicPersistentTileSchedulerILi256ELi128ELb0ELb1ELb1EEEEEEEEEvNT_6ParamsE,@function
        .size           _ZN7cutlass13device_kernelIN5flash11enable_sm90INS1_16FlashAttnFwdSm90INS1_25CollectiveMainloopFwdSm90ILi2EN4cute5tupleIJNS5_1CILi1EEES8_S8_EEENS6_IJNS7_ILi128EEESA_SA_EEELi128ENS_6half_tEfNS_4arch4Sm90ELb1ELb0ELb0ELb0ELb1ELb0ELb0ELb1ELb1ELb1ELb0ELb0EEENS1_21CollectiveEpilogueFwdISB_S9_SC_SE_Li256ELb0ELb1ELb0ELb0EEENS1_30DynamicPersistentTileSchedulerILi256ELi128ELb0ELb1ELb1EEEEEEEEEvNT_6ParamsE,(.L_x_15860 - _ZN7cutlass13device_kernelIN5flash11enable_sm90INS1_16FlashAttnFwdSm90INS1_25CollectiveMainloopFwdSm90ILi2EN4cute5tupleIJNS5_1CILi1EEES8_S8_EEENS6_IJNS7_ILi128EEESA_SA_EEELi128ENS_6half_tEfNS_4arch4Sm90ELb1ELb0ELb0ELb0ELb1ELb0ELb0ELb1ELb1ELb1ELb0ELb0EEENS1_21CollectiveEpilogueFwdISB_S9_SC_SE_Li256ELb0ELb1ELb0ELb0EEENS1_30DynamicPersistentTileSchedulerILi256ELi128ELb0ELb1ELb1EEEEEEEEEvNT_6ParamsE)
        .other          _ZN7cutlass13device_kernelIN5flash11enable_sm90INS1_16FlashAttnFwdSm90INS1_25CollectiveMainloopFwdSm90ILi2EN4cute5tupleIJNS5_1CILi1EEES8_S8_EEENS6_IJNS7_ILi128EEESA_SA_EEELi128ENS_6half_tEfNS_4arch4Sm90ELb1ELb0ELb0ELb0ELb1ELb0ELb0ELb1ELb1ELb1ELb0ELb0EEENS1_21CollectiveEpilogueFwdISB_S9_SC_SE_Li256ELb0ELb1ELb0ELb0EEENS1_30DynamicPersistentTileSchedulerILi256ELi128ELb0ELb1ELb1EEEEEEEEEvNT_6ParamsE,@"STO_CUDA_ENTRY STV_DEFAULT"
_ZN7cutlass13device_kernelIN5flash11enable_sm90INS1_16FlashAttnFwdSm90INS1_25CollectiveMainloopFwdSm90ILi2EN4cute5tupleIJNS5_1CILi1EEES8_S8_EEENS6_IJNS7_ILi128EEESA_SA_EEELi128ENS_6half_tEfNS_4arch4Sm90ELb1ELb0ELb0ELb0ELb1ELb0ELb0ELb1ELb1ELb1ELb0ELb0EEENS1_21CollectiveEpilogueFwdISB_S9_SC_SE_Li256ELb0ELb1ELb0ELb0EEENS1_30DynamicPersistentTileSchedulerILi256ELi128ELb0ELb1ELb1EEEEEEEEEvNT_6ParamsE:
        /* <DEDUP_REMOVED lines=44> */
.L_x_8869:
        /* <DEDUP_REMOVED lines=22> */
.L_x_8870:
        /* <DEDUP_REMOVED lines=18> */
.L_x_8871:
        /* <DEDUP_REMOVED lines=22> */
.L_x_8872:
        /* <DEDUP_REMOVED lines=23> */
.L_x_8873:
        /* <DEDUP_REMOVED lines=8> */
.L_x_8875:
        /* <DEDUP_REMOVED lines=21> */
[CC--:B------:R-:W-:Y:S02]  /*09e0*/  LEA.HI R4, R3.reuse, R190.reuse, RZ, 0x5 ;  /* 0x000000be03047211 */ /* 0x0c0fe400078f28ff */
[----:B------:R-:W-:Y:S02]  /*09f0*/  LOP3.LUT R5, R0, 0xffffff80, RZ, 0xc0, !PT ;  /* 0xffffff8000057812 */ /* 0x000fe400078ec0ff */
[----:B------:R-:W-:Y:S01]  /*0a00*/  LEA.HI R2, R3, R190, RZ, 0x4 ;  /* 0x000000be03027211 */ /* 0x000fe200078f20ff */
[----:B------:R-:W-:Y:S01]  /*0a10*/  IMAD.SHL.U32 R4, R4, 0x20, RZ ;  /* 0x0000002004047824 */ /* 0x000fe200078e00ff */
[----:B------:R-:W-:Y:S01]  /*0a20*/  SHF.R.S32.HI R185, RZ, 0x7, R0 ;  /* 0x00000007ffb97819 */ /* 0x000fe20000011400 */
[----:B------:R-:W-:Y:S01]  /*0a30*/  IMAD.IADD R184, R190, 0x1, -R5 ;  /* 0x00000001beb87824 */ /* 0x000fe200078e0a05 */
[----:B------:R-:W-:-:S02]  /*0a40*/  SHF.R.S32.HI R7, RZ, 0x4, R2 ;  /* 0x00000004ff077819 */ /* 0x000fc40000011402 */
[----:B------:R-:W-:Y:S02]  /*0a50*/  LOP3.LUT R5, R2, 0x3fffff0, RZ, 0xc0, !PT ;  /* 0x03fffff002057812 */ /* 0x000fe400078ec0ff */
[----:B------:R-:W-:Y:S02]  /*0a60*/  LOP3.LUT R4, R4, 0xfffffc00, RZ, 0xc0, !PT ;  /* 0xfffffc0004047812 */ /* 0x000fe400078ec0ff */
[----:B------:R-:W-:Y:S01]  /*0a70*/  LEA.HI R2, R2, R7, RZ, 0x1 ;  /* 0x0000000702027211 */ /* 0x000fe200078f08ff */
[----:B------:R-:W-:Y:S01]  /*0a80*/  IMAD.IADD R5, R190, 0x1, -R5 ;  /* 0x00000001be057824 */ /* 0x000fe200078e0a05 */
[----:B------:R-:W-:Y:S02]  /*0a90*/  SHF.R.S32.HI R9, RZ, 0x1f, R184 ;  /* 0x0000001fff097819 */ /* 0x000fe400000114b8 */
[----:B------:R-:W-:Y:S01]  /*0aa0*/  LOP3.LUT R2, R2, 0x1ffffffe, RZ, 0xc0, !PT ;  /* 0x1ffffffe02027812 */ /* 0x000fe200078ec0ff */
[----:B------:R-:W-:Y:S01]  /*0ab0*/  IMAD R5, R5, 0x40, R4 ;  /* 0x0000004005057824 */ /* 0x000fe200078e0204 */
[----:B------:R-:W-:-:S02]  /*0ac0*/  LEA.HI R4, R3, R190, RZ, 0x2 ;  /* 0x000000be03047211 */ /* 0x000fc400078f10ff */
[----:B------:R-:W-:Y:S01]  /*0ad0*/  LEA.HI R6, R9, R184, RZ, 0x2 ;  /* 0x000000b809067211 */ /* 0x000fe200078f10ff */
[----:B------:R-:W-:Y:S01]  /*0ae0*/  IMAD.IADD R2, R7, 0x1, -R2 ;  /* 0x0000000107027824 */ /* 0x000fe200078e0a02 */
[----:B------:R-:W-:Y:S02]  /*0af0*/  LOP3.LUT R7, R4, 0xfffffffc, RZ, 0xc0, !PT ;  /* 0xfffffffc04077812 */ /* 0x000fe400078ec0ff */
[--C-:B------:R-:W-:Y:S01]  /*0b00*/  SHF.R.S32.HI R8, RZ, 0x2, R6.reuse ;  /* 0x00000002ff087819 */ /* 0x100fe20000011406 */
[----:B------:R-:W-:Y:S01]  /*0b10*/  IMAD R187, R2, 0x8, R5 ;  /* 0x0000000802bb7824 */ /* 0x000fe200078e0205 */
[----:B------:R-:W-:Y:S01]  /*0b20*/  SHF.R.S32.HI R11, RZ, 0x1f, R6 ;  /* 0x0000001fff0b7819 */ /* 0x000fe20000011406 */
[----:B------:R-:W-:Y:S01]  /*0b30*/  IMAD.IADD R7, R190, 0x1, -R7 ;  /* 0x00000001be077824 */ /* 0x000fe200078e0a07 */
[----:B------:R-:W-:Y:S02]  /*0b40*/  LEA.HI R3, R3, R190, RZ, 0x3 ;  /* 0x000000be03037211 */ /* 0x000fe400078f18ff */
[----:B------:R-:W-:-:S02]  /*0b50*/  LEA.HI R11, R11, R8, RZ, 0x3 ;  /* 0x000000080b0b7211 */ /* 0x000fc400078f18ff */
[----:B------:R-:W-:Y:S02]  /*0b60*/  LEA.HI R2, R7, R7, RZ, 0x1 ;  /* 0x0000000707027211 */ /* 0x000fe400078f08ff */
[----:B------:R-:W-:Y:S02]  /*0b70*/  LOP3.LUT R19, R3, 0xfffffff8, RZ, 0xc0, !PT ;  /* 0xfffffff803137812 */ /* 0x000fe400078ec0ff */
[----:B------:R-:W-:Y:S02]  /*0b80*/  LOP3.LUT R11, R11, 0xfffffff8, RZ, 0xc0, !PT ;  /* 0xfffffff80b0b7812 */ /* 0x000fe400078ec0ff */
[----:B------:R-:W-:Y:S01]  /*0b90*/  LEA.HI R9, R9, R184, RZ, 0x5 ;  /* 0x000000b809097211 */ /* 0x000fe200078f28ff */
[----:B------:R-:W-:Y:S01]  /*0ba0*/  IMAD.IADD R19, R190, 0x1, -R19 ;  /* 0x00000001be137824 */ /* 0x000fe200078e0a13 */
[----:B------:R-:W-:Y:S01]  /*0bb0*/  LEA.HI R0, R0, R185, RZ, 0x1 ;  /* 0x000000b900007211 */ /* 0x000fe200078f08ff */
[----:B------:R-:W-:Y:S01]  /*0bc0*/  IMAD.IADD R8, R8, 0x1, -R11 ;  /* 0x0000000108087824 */ /* 0x000fe200078e0a0b */
[----:B------:R-:W-:-:S02]  /*0bd0*/  LOP3.LUT R2, R2, 0x1ffffffe, RZ, 0xc0, !PT ;  /* 0x1ffffffe02027812 */ /* 0x000fc400078ec0ff */
[----:B------:R-:W-:Y:S02]  /*0be0*/  SHF.R.S32.HI R9, RZ, 0x5, R9 ;  /* 0x00000005ff097819 */ /* 0x000fe40000011409 */
[----:B------:R-:W-:Y:S01]  /*0bf0*/  LOP3.LUT R0, R0, 0x3fffffe, RZ, 0xc0, !PT ;  /* 0x03fffffe00007812 */ /* 0x000fe200078ec0ff */
[----:B------:R-:W-:Y:S01]  /*0c00*/  IMAD.IADD R17, R7, 0x1, -R2 ;  /* 0x0000000107117824 */ /* 0x000fe200078e0a02 */
[----:B------:R-:W-:Y:S01]  /*0c10*/  LOP3.LUT R5, R6, 0x7ffffffc, RZ, 0xc0, !PT ;  /* 0x7ffffffc06057812 */ /* 0x000fe200078ec0ff */
[----:B------:R-:W-:Y:S01]  /*0c20*/  IMAD.SHL.U32 R2, R19, 0x8, RZ ;  /* 0x0000000813027824 */ /* 0x000fe200078e00ff */
[----:B------:R-:W-:Y:S01]  /*0c30*/  SHF.R.S32.HI R22, RZ, 0x3, R3 ;  /* 0x00000003ff167819 */ /* 0x000fe20000011403 */
[----:B------:R-:W-:Y:S02]  /*0c40*/  IMAD R9, R9, 0x10, R8 ;  /* 0x0000001009097824 */ /* 0x000fe400078e0208 */
[----:B------:R-:W-:Y:S01]  /*0c50*/  IMAD.IADD R0, R185, 0x1, -R0 ;  /* 0x00000001b9007824 */ /* 0x000fe200078e0a00 */
[----:B------:R-:W-:Y:S01]  /*0c60*/  SHF.R.S32.HI R189, RZ, 0x1f, R2 ;  /* 0x0000001fffbd7819 */ /* 0x000fe20000011402 */
[----:B------:R-:W-:-:S02]  /*0c70*/  VIADD R18, R2, 0x40 ;  /* 0x0000004002127836 */ /* 0x000fc40000000000 */
[----:B------:R-:W-:Y:S02]  /*0c80*/  IMAD R186, R0, 0x40, R9 ;  /* 0x0000004000ba7824 */ /* 0x000fe400078e0209 */
[----:B------:R-:W-:Y:S01]  /*0c90*/  IMAD.IADD R16, R184, 0x1, -R5 ;  /* 0x00000001b8107824 */ /* 0x000fe200078e0a05 */
[----:B------:R-:W-:Y:S01]  /*0ca0*/  SHF.R.S32.HI R188, RZ, 0x1f, R18 ;  /* 0x0000001fffbc7819 */ /* 0x000fe20000011412 */
[----:B------:R-:W-:-:S07]  /*0cb0*/  IMAD R17, R17, 0x8, R186 ;  /* 0x0000000811117824 */ /* 0x000fce00078e02ba */
.L_x_8932:
        /* <DEDUP_REMOVED lines=21> */
.L_x_8876:
[----:B------:R-:W-:Y:S01]  /*0e10*/  ULDC UR7, c[0x0][0xc54] ;  /* 0x0003150000077ab9 */ /* 0x000fe20000000800 */
[----:B------:R-:W-:Y:S01]  /*0e20*/  UMOV UR6, UR9 ;  /* 0x0000000900067c82 */ /* 0x000fe20008000000 */
[----:B------:R-:W-:-:S11]  /*0e30*/  UISETP.NE.AND UP0, UPT, UR7, 0x1, UPT ;  /* 0x000000010700788c */ /* 0x000fd6000bf05270 */
[----:B------:R-:W-:Y:S02]  /*0e40*/  @UP0 ULDC.64 UR10, c[0x0][0xc58] ;  /* 0x00031600000a0ab9 */ /* 0x000fe40000000a00 */
[----:B------:R-:W-:-:S04]  /*0e50*/  UIMAD.WIDE.U32 UR4, UR9, UR10, URZ ;  /* 0x0000000a090472a5 */ /* 0x000fc8000f8e003f */
[----:B------:R-:W-:-:S04]  /*0e60*/  @UP0 USHF.R.U32.HI UR6, URZ, UR11, UR5 ;  /* 0x0000000b3f060299 */ /* 0x000fc80008011605 */
[----:B------:R-:W-:-:S12]  /*0e70*/  UIMAD UR4, UR6, UR7, URZ ;  /* 0x00000007060472a4 */ /* 0x000fd8000f8e023f */
.L_x_8877:
[----:B------:R-:W-:Y:S01]  /*0e80*/  ULDC.64 UR10, c[0x0][0x418] ;  /* 0x00010600000a7ab9 */ /* 0x000fe20000000a00 */
[----:B------:R-:W-:Y:S01]  /*0e90*/  ULOP3.LUT UR6, URZ, UR6, URZ, 0x33, !UPT ;  /* 0x000000063f067292 */ /* 0x000fe2000f8e333f */
[----:B------:R-:W-:Y:S01]  /*0ea0*/  PLOP3.LUT P0, PT, PT, PT, PT, 0x80, 0x0 ;  /* 0x000000000000781c */ /* 0x000fe20003f0f070 */
[----:B------:R-:W-:Y:S01]  /*0eb0*/  UISETP.NE.U32.AND UP0, UPT, UR10, URZ, UPT ;  /* 0x0000003f0a00728c */ /* 0x000fe2000bf05070 */
[----:B------:R-:W-:Y:S01]  /*0ec0*/  MOV R3, RZ ;  /* 0x000000ff00037202 */ /* 0x000fe20000000f00 */
[----:B------:R-:W-:Y:S01]  /*0ed0*/  ULDC UR5, c[0x0][0xc3c] ;  /* 0x00030f0000057ab9 */ /* 0x000fe20000000800 */
[----:B------:R-:W-:Y:S01]  /*0ee0*/  UIADD3 UR4, UR9, -UR4, URZ ;  /* 0x8000000409047290 */ /* 0x000fe2000fffe03f */
[----:B------:R-:W-:Y:S01]  /*0ef0*/  IMAD.MOV.U32 R38, RZ, RZ, RZ ;  /* 0x000000ffff267224 */ /* 0x000fe200078e00ff */
[----:B------:R-:W-:Y:S01]  /*0f00*/  UISETP.NE.AND.EX UP0, UPT, UR11, URZ, UPT, UP0 ;  /* 0x0000003f0b00728c */ /* 0x000fe2000bf05300 */
[----:B------:R-:W-:Y:S01]  /*0f10*/  CS2R R150, SRZ ;  /* 0x0000000000967805 */ /* 0x000fe2000001ff00 */
[----:B------:R-:W-:Y:S01]  /*0f20*/  UIADD3 UR6, UR6, UR5, URZ ;  /* 0x0000000506067290 */ /* 0x000fe2000fffe03f */
[----:B------:R-:W-:Y:S01]  /*0f30*/  CS2R R148, SRZ ;  /* 0x0000000000947805 */ /* 0x000fe2000001ff00 */
[----:B------:R-:W-:Y:S01]  /*0f40*/  ULDC UR11, c[0x0][0x448] ;  /* 0x00011200000b7ab9 */ /* 0x000fe20000000800 */
[----:B------:R-:W-:Y:S01]  /*0f50*/  ULDC UR10, c[0x0][0xc54] ;  /* 0x00031500000a7ab9 */ /* 0x000fe20000000800 */
[----:B------:R-:W-:Y:S01]  /*0f60*/  UISETP.NE.AND UP2, UPT, UR11, 0x1, UPT ;  /* 0x000000010b00788c */ /* 0x000fe2000bf45270 */
[----:B------:R-:W-:Y:S01]  /*0f70*/  CS2R R146, SRZ ;  /* 0x0000000000927805 */ /* 0x000fe2000001ff00 */
[----:B------:R-:W-:Y:S01]  /*0f80*/  USHF.L.U32 UR37, UR6, 0x7, URZ ;  /* 0x0000000706257899 */ /* 0x000fe2000800063f */
[----:B------:R-:W-:Y:S01]  /*0f90*/  CS2R R144, SRZ ;  /* 0x0000000000907805 */ /* 0x000fe2000001ff00 */
[----:B------:R-:W-:Y:S01]  /*0fa0*/  UIMAD UR10, UR8, UR10, UR4 ;  /* 0x0000000a080a72a4 */ /* 0x000fe2000f8e0204 */
[----:B------:R-:W-:Y:S01]  /*0fb0*/  CS2R R142, SRZ ;  /* 0x00000000008e7805 */ /* 0x000fe2000001ff00 */
[----:B------:R-:W-:Y:S01]  /*0fc0*/  UIADD3 UR6, UR37, 0x7f, URZ ;  /* 0x0000007f25067890 */ /* 0x000fe2000fffe03f */
[----:B------:R-:W-:Y:S01]  /*0fd0*/  CS2R R140, SRZ ;  /* 0x00000000008c7805 */ /* 0x000fe2000001ff00 */
[----:B------:R-:W-:Y:S01]  /*0fe0*/  ULDC UR48, c[0x0][0x424] ;  /* 0x0001090000307ab9 */ /* 0x000fe20000000800 */
[----:B------:R-:W-:Y:S01]  /*0ff0*/  ULDC UR7, c[0x0][0x288] ;  /* 0x0000a20000077ab9 */ /* 0x000fe20000000800 */
[----:B------:R-:W-:Y:S01]  /*1000*/  USEL UR48, UR48, 0x1, UP0 ;  /* 0x0000000130307887 */ /* 0x000fe20008000000 */
[----:B------:R-:W-:Y:S01]  /*1010*/  CS2R R138, SRZ ;  /* 0x00000000008a7805 */ /* 0x000fe2000001ff00 */
[----:B------:R-:W-:Y:S01]  /*1020*/  @UP2 ULDC UR4, c[0x0][0x44c] ;  /* 0x0001130000042ab9 */ /* 0x000fe20000000800 */
[----:B------:R-:W-:Y:S01]  /*1030*/  UIADD3 UR7, -UR7, 0x80, URZ ;  /* 0x0000008007077890 */ /* 0x000fe2000fffe13f */
[----:B------:R-:W-:Y:S01]  /*1040*/  CS2R R136, SRZ ;  /* 0x0000000000887805 */ /* 0x000fe2000001ff00 */
[----:B------:R-:W-:Y:S01]  /*1050*/  UIMAD.WIDE.U32 UR4, UR6, UR4, URZ ;  /* 0x00000004060472a5 */ /* 0x000fe2000f8e003f */
        /* <DEDUP_REMOVED lines=11> */
[----:B------:R-:W-:Y:S01]  /*1110*/  USHF.R.S32.HI UR5, URZ, 0x1f, UR4 ;  /* 0x0000001f3f057899 */ /* 0x000fe20008011404 */
[----:B------:R-:W-:Y:S01]  /*1120*/  CS2R R124, SRZ ;  /* 0x00000000007c7805 */ /* 0x000fe2000001ff00 */
[----:B------:R-:W-:Y:S01]  /*1130*/  USHF.R.S32.HI UR7, URZ, 0x1f, UR6 ;  /* 0x0000001f3f077899 */ /* 0x000fe20008011406 */
[----:B------:R-:W-:Y:S01]  /*1140*/  CS2R R122, SRZ ;  /* 0x00000000007a7805 */ /* 0x000fe2000001ff00 */
[----:B------:R-:W-:Y:S01]  /*1150*/  ULEA.HI UR5, UR5, UR4, URZ, 0x7 ;  /* 0x0000000405057291 */ /* 0x000fe2000f8f383f */
[----:B------:R-:W-:Y:S01]  /*1160*/  CS2R R120, SRZ ;  /* 0x0000000000787805 */ /* 0x000fe2000001ff00 */
[----:B------:R-:W-:Y:S01]  /*1170*/  ULEA.HI UR7, UR7, UR6, URZ, 0x7 ;  /* 0x0000000607077291 */ /* 0x000fe2000f8f383f */
[----:B------:R-:W-:Y:S01]  /*1180*/  CS2R R118, SRZ ;  /* 0x0000000000767805 */ /* 0x000fe2000001ff00 */
[----:B------:R-:W-:Y:S01]  /*1190*/  USHF.R.S32.HI UR55, URZ, 0x7, UR5 ;  /* 0x000000073f377899 */ /* 0x000fe20008011405 */
[----:B------:R-:W-:Y:S01]  /*11a0*/  CS2R R116, SRZ ;  /* 0x0000000000747805 */ /* 0x000fe2000001ff00 */
[----:B------:R-:W-:Y:S01]  /*11b0*/  USHF.R.S32.HI UR7, URZ, 0x7, UR7 ;  /* 0x000000073f077899 */ /* 0x000fe20008011407 */
[----:B------:R-:W-:Y:S01]  /*11c0*/  CS2R R114, SRZ ;  /* 0x0000000000727805 */ /* 0x000fe2000001ff00 */
[----:B------:R-:W-:Y:S01]  /*11d0*/  ULDC UR38, c[0x0][0xc48] ;  /* 0x0003120000267ab9 */ /* 0x000fe20000000800 */
[----:B------:R-:W-:Y:S01]  /*11e0*/  UMOV UR42, UR10 ;  /* 0x0000000a002a7c82 */ /* 0x000fe20008000000 */
[----:B------:R-:W-:Y:S01]  /*11f0*/  UISETP.LT.AND UP0, UPT, UR55, UR7, UPT ;  /* 0x000000073700728c */ /* 0x000fe2000bf01270 */
[----:B------:R-:W-:Y:S01]  /*1200*/  CS2R R112, SRZ ;  /* 0x0000000000707805 */ /* 0x000fe2000001ff00 */
[----:B------:R-:W-:Y:S01]  /*1210*/  UISETP.NE.AND UP1, UPT, UR38, 0x1, UPT ;  /* 0x000000012600788c */ /* 0x000fe2000bf25270 */
[----:B------:R-:W-:Y:S01]  /*1220*/  CS2R R110, SRZ ;  /* 0x00000000006e7805 */ /* 0x000fe2000001ff00 */
[----:B------:R-:W-:Y:S01]  /*1230*/  USEL UR55, UR55, UR7, UP0 ;  /* 0x0000000737377287 */ /* 0x000fe20008000000 */
[----:B------:R-:W-:Y:S01]  /*1240*/  CS2R R108, SRZ ;  /* 0x00000000006c7805 */ /* 0x000fe2000001ff00 */
[----:B------:R-:W-:Y:S01]  /*1250*/  UP2UR UR49, UPR, URZ, 0x4 ;  /* 0x000000043f317883 */ /* 0x000fe20008000000 */
[----:B------:R-:W-:Y:S01]  /*1260*/  CS2R R106, SRZ ;  /* 0x00000000006a7805 */ /* 0x000fe2000001ff00 */
[----:B------:R-:W-:Y:S01]  /*1270*/  UISETP.GE.AND UP0, UPT, UR55, 0x1, UPT ;  /* 0x000000013700788c */ /* 0x000fe2000bf06270 */
[----:B------:R-:W-:-:S02]  /*1280*/  CS2R R104, SRZ ;  /* 0x0000000000687805 */ /* 0x000fc4000001ff00 */
[----:B------:R-:W-:Y:S02]  /*1290*/  CS2R R102, SRZ ;  /* 0x0000000000667805 */ /* 0x000fe4000001ff00 */
[----:B------:R-:W-:Y:S02]  /*12a0*/  CS2R R100, SRZ ;  /* 0x0000000000647805 */ /* 0x000fe4000001ff00 */
[----:B------:R-:W-:Y:S01]  /*12b0*/  CS2R R98, SRZ ;  /* 0x0000000000627805 */ /* 0x000fe2000001ff00 */
[----:B------:R-:W-:Y:S01]  /*12c0*/  @UP1 ULDC UR8, c[0x0][0xc4c] ;  /* 0x0003130000081ab9 */ /* 0x000fe20000000800 */
[----:B------:R-:W-:Y:S01]  /*12d0*/  PLOP3.LUT P1, PT, PT, PT, UP0, 0x80, 0x0 ;  /* 0x000000000000781c */ /* 0x000fe20003f2f008 */
[----:B------:R-:W-:Y:S01]  /*12e0*/  UIMAD.WIDE.U32 UR4, UR10, UR8, URZ ;  /* 0x000000080a0472a5 */ /* 0x000fe2000f8e003f */
[----:B------:R-:W-:Y:S01]  /*12f0*/  CS2R R96, SRZ ;  /* 0x0000000000607805 */ /* 0x000fe2000001ff00 */
[----:B------:R-:W-:Y:S01]  /*1300*/  @UP1 ULDC UR6, c[0x0][0xc50] ;  /* 0x0003140000061ab9 */ /* 0x000fe20000000800 */
[----:B------:R-:W-:Y:S01]  /*1310*/  CS2R R6, SRZ ;  /* 0x0000000000067805 */ /* 0x000fe2000001ff00 */
[----:B------:R-:W-:Y:S01]  /*1320*/  @UP1 USHF.R.U32.HI UR42, URZ, UR6, UR5 ;  /* 0x000000063f2a1299 */ /* 0x000fe20008011605 */
[----:B------:R-:W-:Y:S01]  /*1330*/  IMAD.MOV.U32 R94, RZ, RZ, RZ ;  /* 0x000000ffff5e7224 */ /* 0x000fe200078e00ff */
[----:B------:R-:W-:Y:S01]  /*1340*/  CS2R R90, SRZ ;  /* 0x00000000005a7805 */ /* 0x000fe2000001ff00 */
[----:B------:R-:W-:Y:S01]  /*1350*/  IMAD.MOV.U32 R93, RZ, RZ, RZ ;  /* 0x000000ffff5d7224 */ /* 0x000fe200078e00ff */
[----:B------:R-:W-:Y:S01]  /*1360*/  UIADD3 UR4, -UR42, URZ, URZ ;  /* 0x0000003f2a047290 */ /* 0x000fe2000fffe13f */
[----:B------:R-:W-:-:S03]  /*1370*/  CS2R R88, SRZ ;  /* 0x0000000000587805 */ /* 0x000fc6000001ff00 */
[----:B------:R-:W-:Y:S01]  /*1380*/  UIMAD UR38, UR38, UR4, UR10 ;  /* 0x00000004262672a4 */ /* 0x000fe2000f8e020a */
[----:B------:R-:W-:Y:S11]  /*1390*/  @!P1 BRA `(.L_x_8878) ;  /* 0x0000007800c49947 */ /* 0x000ff60003800000 */
        /* <DEDUP_REMOVED lines=31> */
.L_x_8879:
        /* <DEDUP_REMOVED lines=9> */
.L_x_8996:
[----:B------:R-:W-:Y:S05]  /*1620*/  @!P0 BRA `(.L_x_8881) ;  /* 0x0000000000048947 */ /* 0x000fea0003800000 */
[----:B------:R-:W-:Y:S01]  /*1630*/  BPT.TRAP 0x1 ;  /* 0x000000040000795c */ /* 0x000fe20000300000 */
.L_x_8881:
[----:B0-----:R-:W-:Y:S02]  /*1640*/  IMAD.U32 R3, RZ, RZ, UR43 ;  /* 0x0000002bff037e24 */ /* 0x001fe4000f8e00ff */
[----:B------:R-:W-:-:S03]  /*1650*/  IMAD.U32 R0, RZ, RZ, UR44 ;  /* 0x0000002cff007e24 */ /* 0x000fc6000f8e00ff */
[----:B------:R-:W-:Y:S02]  /*1660*/  LEA R3, R3, UR41, 0x3 ;  /* 0x0000002903037c11 */ /* 0x000fe4000f8e18ff */
[----:B------:R-:W-:-:S04]  /*1670*/  SHF.L.U32 R0, R0, 0x1f, RZ ;  /* 0x0000001f00007819 */ /* 0x000fc800000006ff */
[----:B------:R0:W1:Y:S01]  /*1680*/  SYNCS.PHASECHK.TRANS64.TRYWAIT P1, [R3+URZ+0x28830], R0 ;  /* 0x02883000030075a7 */ /* 0x000062000802017f */
[----:B------:R-:W-:Y:S05]  /*1690*/  @!P0 BRA `(.L_x_8882) ;  /* 0x0000000000048947 */ /* 0x000fea0003800000 */
[----:B------:R-:W-:Y:S01]  /*16a0*/  BPT.TRAP 0x1 ;  /* 0x000000040000795c */ /* 0x000fe20000300000 */
.L_x_8882:
[----:B-1----:R-:W-:Y:S05]  /*16b0*/  @P1 BRA `(.L_x_8883) ;  /* 0x0000000000081947 */ /* 0x002fea0003800000 */
[----:B------:R-:W1:Y:S02]  /*16c0*/  SYNCS.PHASECHK.TRANS64.TRYWAIT P1, [R3+URZ+0x28830], R0 ;  /* 0x02883000030075a7 */ /* 0x000e64000802017f */
[----:B-1----:R-:W-:Y:S05]  /*16d0*/  @!P1 BRA `(.L_x_8884) ;  /* 0x000000d400e49947 */ /* 0x002fea0003800000 */
.L_x_8883:
        /* <DEDUP_REMOVED lines=63> */
.L_x_8885:
[----:B------:R-:W-:Y:S01]  /*1ad0*/  UISETP.NE.AND UP0, UPT, UR49, URZ, UPT ;  /* 0x0000003f3100728c */ /* 0x000fe2000bf05270 */
[----:B------:R-:W-:Y:S01]  /*1ae0*/  VIADD R4, R17, UR37 ;  /* 0x0000002511047c36 */ /* 0x000fe20008000000 */
[----:B------:R-:W-:Y:S01]  /*1af0*/  ULDC UR11, c[0x0][0x2f0] ;  /* 0x0000bc00000b7ab9 */ /* 0x000fe20000000800 */
[----:B------:R-:W-:Y:S01]  /*1b00*/  ULDC UR14, c[0x0][0x288] ;  /* 0x0000a200000e7ab9 */ /* 0x000fe20000000800 */
[----:B------:R-:W-:Y:S01]  /*1b10*/  IMAD.U32 R9, RZ, RZ, UR11 ;  /* 0x0000000bff097e24 */ /* 0x000fe2000f8e00ff */
[----:B------:R-:W-:Y:S01]  /*1b20*/  R2UR UR15, R3 ;  /* 0x00000000030f72ca */ /* 0x000fe200000e0000 */
[----:B------:R-:W-:Y:S01]  /*1b30*/  UMOV UR10, UR37 ;  /* 0x00000025000a7c82 */ /* 0x000fe20008000000 */
[----:B------:R-:W-:Y:S02]  /*1b40*/  PLOP3.LUT P1, PT, PT, PT, UP0, 0x80, 0x0 ;  /* 0x000000000000781c */ /* 0x000fe40003f2f008 */
[----:B------:R-:W-:Y:S02]  /*1b50*/  CS2R R150, SRZ ;  /* 0x0000000000967805 */ /* 0x000fe4000001ff00 */
[----:B------:R-:W-:-:S02]  /*1b60*/  PLOP3.LUT P2, PT, PT, PT, UP0, 0x80, 0x0 ;  /* 0x000000000000781c */ /* 0x000fc40003f4f008 */
[----:B------:R-:W-:Y:S01]  /*1b70*/  CS2R R148, SRZ ;  /* 0x0000000000947805 */ /* 0x000fe2000001ff00 */
[----:B------:R-:W-:Y:S01]  /*1b80*/  @UP0 ULDC UR6, c[0x0][0x44c] ;  /* 0x0001130000060ab9 */ /* 0x000fe20000000800 */
[----:B------:R-:W-:Y:S01]  /*1b90*/  @UP0 ULDC UR18, c[0x0][0x450] ;  /* 0x0001140000120ab9 */ /* 0x000fe20000000800 */
[----:B------:R-:W-:Y:S02]  /*1ba0*/  CS2R R146, SRZ ;  /* 0x0000000000927805 */ /* 0x000fe4000001ff00 */
[----:B------:R-:W-:Y:S02]  /*1bb0*/  CS2R R144, SRZ ;  /* 0x0000000000907805 */ /* 0x000fe4000001ff00 */
[----:B------:R-:W-:Y:S02]  /*1bc0*/  CS2R R142, SRZ ;  /* 0x00000000008e7805 */ /* 0x000fe4000001ff00 */
[----:B------:R-:W-:Y:S02]  /*1bd0*/  CS2R R140, SRZ ;  /* 0x00000000008c7805 */ /* 0x000fe4000001ff00 */
[----:B------:R-:W-:-:S02]  /*1be0*/  CS2R R138, SRZ ;  /* 0x00000000008a7805 */ /* 0x000fc4000001ff00 */
[----:B------:R-:W-:Y:S02]  /*1bf0*/  CS2R R136, SRZ ;  /* 0x0000000000887805 */ /* 0x000fe4000001ff00 */
[----:B------:R-:W-:Y:S01]  /*1c00*/  CS2R R134, SRZ ;  /* 0x0000000000867805 */ /* 0x000fe2000001ff00 */
[----:B01----:R-:W-:Y:S01]  /*1c10*/  @P1 IMAD.HI.U32 R0, R4, UR6, RZ ;  /* 0x0000000604001c27 */ /* 0x003fe2000f8e00ff */
[----:B------:R-:W-:Y:S01]  /*1c20*/  @UP0 ULDC UR6, c[0x0][0x450] ;  /* 0x0001140000060ab9 */ /* 0x000fe20000000800 */
[----:B------:R-:W-:Y:S02]  /*1c30*/  CS2R R132, SRZ ;  /* 0x0000000000847805 */ /* 0x000fe4000001ff00 */
[----:B------:R-:W-:Y:S02]  /*1c40*/  CS2R R130, SRZ ;  /* 0x0000000000827805 */ /* 0x000fe4000001ff00 */
[----:B------:R-:W-:Y:S02]  /*1c50*/  CS2R R128, SRZ ;  /* 0x0000000000807805 */ /* 0x000fe4000001ff00 */
[----:B------:R-:W-:Y:S01]  /*1c60*/  @P2 SHF.R.U32.HI R4, RZ, UR6, R0 ;  /* 0x00000006ff042c19 */ /* 0x000fe20008011600 */
[----:B------:R-:W-:Y:S01]  /*1c70*/  UMOV UR6, 0xffffff80 ;  /* 0xffffff8000067882 */ /* 0x000fe20000000000 */
[----:B------:R-:W-:Y:S01]  /*1c80*/  CS2R R126, SRZ ;  /* 0x00000000007e7805 */ /* 0x000fe2000001ff00 */
[----:B------:R-:W-:Y:S01]  /*1c90*/  UIMAD UR6, UR55, UR6, 0x80 ;  /* 0x00000080370674a4 */ /* 0x000fe2000f8e0206 */
[----:B------:R-:W-:Y:S01]  /*1ca0*/  CS2R R124, SRZ ;  /* 0x00000000007c7805 */ /* 0x000fe2000001ff00 */
[----:B------:R-:W0:Y:S01]  /*1cb0*/  SHFL.IDX PT, R7, R4, 0x1, 0x1c1f ;  /* 0x003c1f0004077f89 */ /* 0x000e2200000e0000 */
[----:B------:R-:W-:Y:S01]  /*1cc0*/  UIADD3 UR55, UR55, -0x2, URZ ;  /* 0xfffffffe37377890 */ /* 0x000fe2000fffe03f */
[----:B------:R-:W-:Y:S01]  /*1cd0*/  CS2R R122, SRZ ;  /* 0x00000000007a7805 */ /* 0x000fe2000001ff00 */
[----:B------:R-:W-:Y:S01]  /*1ce0*/  UIADD3 UR7, UR6, 0x1, URZ ;  /* 0x0000000106077890 */ /* 0x000fe2000fffe03f */
[----:B------:R-:W1:Y:S01]  /*1cf0*/  SHFL.IDX PT, R4, R4, RZ, 0x1c1f ;  /* 0x001c1fff04047589 */ /* 0x000e6200000e0000 */
[----:B------:R-:W-:Y:S01]  /*1d00*/  UIMAD UR6, UR48, UR11, UR6 ;  /* 0x0000000b300672a4 */ /* 0x000fe2000f8e0206 */
[----:B------:R-:W-:Y:S01]  /*1d10*/  CS2R R120, SRZ ;  /* 0x0000000000787805 */ /* 0x000fe2000001ff00 */
[----:B------:R-:W-:Y:S01]  /*1d20*/  UIMAD UR11, UR48, UR11, -UR14 ;  /* 0x0000000b300b72a4 */ /* 0x000fe2000f8e0a0e */
[----:B------:R-:W-:-:S02]  /*1d30*/  CS2R R118, SRZ ;  /* 0x0000000000767805 */ /* 0x000fc4000001ff00 */
[----:B------:R-:W-:Y:S02]  /*1d40*/  MOV R5, UR7 ;  /* 0x0000000700057c02 */ /* 0x000fe40008000f00 */
[----:B------:R-:W-:Y:S02]  /*1d50*/  CS2R R116, SRZ ;  /* 0x0000000000747805 */ /* 0x000fe4000001ff00 */
[----:B------:R-:W-:Y:S02]  /*1d60*/  CS2R R114, SRZ ;  /* 0x0000000000727805 */ /* 0x000fe4000001ff00 */
[----:B------:R-:W-:Y:S02]  /*1d70*/  CS2R R112, SRZ ;  /* 0x0000000000707805 */ /* 0x000fe4000001ff00 */
[----:B------:R-:W-:Y:S01]  /*1d80*/  CS2R R110, SRZ ;  /* 0x00000000006e7805 */ /* 0x000fe2000001ff00 */
[----:B------:R-:W-:Y:S02]  /*1d90*/  IMAD R0, R16, -0x2, R5 ;  /* 0xfffffffe10007824 */ /* 0x000fe400078e0205 */
[----:B------:R-:W-:Y:S01]  /*1da0*/  IMAD.U32 R5, RZ, RZ, UR6 ;  /* 0x00000006ff057e24 */ /* 0x000fe2000f8e00ff */
[----:B------:R-:W-:Y:S01]  /*1db0*/  ULDC UR6, c[0x0][0x988] ;  /* 0x0002620000067ab9 */ /* 0x000fe20000000800 */
[----:B------:R-:W-:-:S02]  /*1dc0*/  IMAD R6, R9, UR48, R0 ;  /* 0x0000003009067c24 */ /* 0x000fc4000f8e0200 */
[----:B------:R-:W-:-:S03]  /*1dd0*/  IMAD R5, R16, -0x2, R5 ;  /* 0xfffffffe10057824 */ /* 0x000fc600078e0205 */
[----:B0-----:R-:W-:Y:S01]  /*1de0*/  IADD3 R0, R7, -UR14, R6 ;  /* 0x8000000e07007c10 */ /* 0x001fe2000fffe006 */
[----:B------:R-:W-:-:S03]  /*1df0*/  VIADD R6, R6, -UR14 ;  /* 0x8000000e06067c36 */ /* 0x000fc60008000000 */
[----:B------:R-:W-:Y:S02]  /*1e00*/  VIMNMX R0, R5, R0, PT ;  /* 0x0000000005007248 */ /* 0x000fe40003fe0100 */
[----:B-1----:R-:W-:Y:S02]  /*1e10*/  VIADDMNMX R5, R4, R6, R5, PT ;  /* 0x0000000604057246 */ /* 0x002fe40003800105 */
[C---:B------:R-:W-:Y:S02]  /*1e20*/  ISETP.GT.AND P1, PT, R0.reuse, RZ, PT ;  /* 0x000000ff0000720c */ /* 0x040fe40003f24270 */
[C---:B------:R-:W-:Y:S02]  /*1e30*/  ISETP.GT.AND P2, PT, R0.reuse, 0x1, PT ;  /* 0x000000010000780c */ /* 0x040fe40003f44270 */
[----:B------:R-:W-:Y:S02]  /*1e40*/  ISETP.GT.AND P3, PT, R0, 0x8, PT ;  /* 0x000000080000780c */ /* 0x000fe40003f64270 */
[----:B------:R-:W-:-:S02]  /*1e50*/  FSEL R26, R26, -INF , P1 ;  /* 0xff8000001a1a7808 */ /* 0x000fc40000800000 */
[----:B------:R-:W-:Y:S02]  /*1e60*/  FSEL R8, R27, -INF , P2 ;  /* 0xff8000001b087808 */ /* 0x000fe40001000000 */
        /* <DEDUP_REMOVED lines=88> */
[----:B------:R-:W-:-:S02]  /*23f0*/  FMNMX.FTZ R0, R86, R7, !PT ;  /* 0x0000000756007209 */ /* 0x000fc40007810000 */
[----:B------:R-:W-:Y:S02]  /*2400*/  ISETP.GT.AND P2, PT, R5, 0x1, PT ;  /* 0x000000010500780c */ /* 0x000fe40003f44270 */
[----:B------:R-:W-:Y:S02]  /*2410*/  FMNMX.FTZ R11, R87, R0, !PT ;  /* 0x00000000570b7209 */ /* 0x000fe40007810000 */
[----:B------:R-:W-:Y:S02]  /*2420*/  ISETP.GT.AND P3, PT, R5, 0x8, PT ;  /* 0x000000080500780c */ /* 0x000fe40003f64270 */
[----:B------:R-:W-:Y:S01]  /*2430*/  FSEL R25, R25, -INF , P2 ;  /* 0xff80000019197808 */ /* 0x000fe20001000000 */
[----:B------:R-:W0:Y:S01]  /*2440*/  SHFL.BFLY PT, R0, R11, 0x2, 0x1f ;  /* 0x0c401f000b007f89 */ /* 0x000e2200000e0000 */
[----:B------:R-:W-:-:S04]  /*2450*/  ISETP.GT.AND P2, PT, R5, 0x10, PT ;  /* 0x000000100500780c */ /* 0x000fc80003f44270 */
[----:B------:R-:W-:Y:S02]  /*2460*/  FSEL R15, R32, -INF , P2 ;  /* 0xff800000200f7808 */ /* 0x000fe40001000000 */
[----:B------:R-:W-:-:S04]  /*2470*/  ISETP.GT.AND P2, PT, R5, 0x18, PT ;  /* 0x000000180500780c */ /* 0x000fc80003f44270 */
[----:B------:R-:W-:Y:S02]  /*2480*/  FSEL R21, R36, -INF , P2 ;  /* 0xff80000024157808 */ /* 0x000fe40001000000 */
[----:B------:R-:W-:-:S04]  /*2490*/  ISETP.GT.AND P2, PT, R5, 0x20, PT ;  /* 0x000000200500780c */ /* 0x000fc80003f44270 */
[----:B------:R-:W-:Y:S02]  /*24a0*/  FSEL R27, R40, -INF , P2 ;  /* 0xff800000281b7808 */ /* 0x000fe40001000000 */
[----:B------:R-:W-:-:S04]  /*24b0*/  ISETP.GT.AND P2, PT, R5, 0x28, PT ;  /* 0x000000280500780c */ /* 0x000fc80003f44270 */
[----:B------:R-:W-:Y:S02]  /*24c0*/  FSEL R31, R44, -INF , P2 ;  /* 0xff8000002c1f7808 */ /* 0x000fe40001000000 */
[----:B0-----:R-:W-:Y:S01]  /*24d0*/  FMNMX.FTZ R13, R11, R0, !PT ;  /* 0x000000000b0d7209 */ /* 0x001fe20007810000 */
[----:B------:R-:W-:Y:S01]  /*24e0*/  IMAD.U32 R0, RZ, RZ, UR6 ;  /* 0x00000006ff007e24 */ /* 0x000fe2000f8e00ff */
[C---:B------:R-:W-:Y:S01]  /*24f0*/  ISETP.GT.AND P2, PT, R5.reuse, 0x30, PT ;  /* 0x000000300500780c */ /* 0x040fe20003f44270 */
[----:B------:R-:W-:Y:S02]  /*2500*/  @UP0 ULDC UR6, c[0x0][0x44c] ;  /* 0x0001130000060ab9 */ /* 0x000fe40000000800 */
[----:B------:R-:W0:Y:S01]  /*2510*/  SHFL.BFLY PT, R108, R13, 0x1, 0x1f ;  /* 0x0c201f000d6c7f89 */ /* 0x000e2200000e0000 */
[----:B------:R-:W-:Y:S01]  /*2520*/  FSEL R35, R48, -INF , P2 ;  /* 0xff80000030237808 */ /* 0x000fe20001000000 */
[----:B------:R-:W-:Y:S01]  /*2530*/  UIMAD.WIDE.U32 UR6, UR37, UR6, URZ ;  /* 0x00000006250672a5 */ /* 0x000fe2000f8e003f */
[----:B------:R-:W-:Y:S01]  /*2540*/  ISETP.GT.AND P2, PT, R5, 0x38, PT ;  /* 0x000000380500780c */ /* 0x000fe20003f44270 */
[----:B------:R-:W-:-:S02]  /*2550*/  UIADD3 UR6, UR15, 0x28840, URZ ;  /* 0x000288400f067890 */ /* 0x000fc4000fffe03f */
[----:B------:R-:W-:Y:S01]  /*2560*/  @UP0 USHF.R.U32.HI UR10, URZ, UR18, UR7 ;  /* 0x000000123f0a0299 */ /* 0x000fe20008011607 */
[----:B------:R-:W-:Y:S01]  /*2570*/  FSEL R39, R52, -INF , P2 ;  /* 0xff80000034277808 */ /* 0x000fe20001000000 */
[----:B------:R-:W-:Y:S01]  /*2580*/  UPRMT UR6, UR39, 0x654, UR6 ;  /* 0x0000065427067896 */ /* 0x000fe20008000006 */
[----:B------:R-:W-:Y:S01]  /*2590*/  ISETP.GT.AND P2, PT, R5, 0x40, PT ;  /* 0x000000400500780c */ /* 0x000fe20003f44270 */
[----:B------:R-:W-:-:S03]  /*25a0*/  UIADD3 UR11, UR11, UR10, URZ ;  /* 0x0000000a0b0b7290 */ /* 0x000fc6000fffe03f */
[----:B------:R-:W-:Y:S01]  /*25b0*/  FSEL R43, R56, -INF , P2 ;  /* 0xff800000382b7808 */ /* 0x000fe20001000000 */
[----:B------:R-:W-:Y:S01]  /*25c0*/  USHF.R.S32.HI UR7, URZ, 0x1f, UR11 ;  /* 0x0000001f3f077899 */ /* 0x000fe2000801140b */
[C---:B------:R-:W-:Y:S02]  /*25d0*/  ISETP.GT.AND P2, PT, R5.reuse, 0x48, PT ;  /* 0x000000480500780c */ /* 0x040fe40003f44270 */
[----:B------:R-:W-:Y:S01]  /*25e0*/  SYNCS.ARRIVE.TRANS64.RED.A1T0 RZ, [UR6], RZ ;  /* 0x000000ffffff79a7 */ /* 0x000fe20008100406 */
[----:B------:R-:W-:Y:S01]  /*25f0*/  ULEA.HI UR7, UR7, UR11, URZ, 0x7 ;  /* 0x0000000b07077291 */ /* 0x000fe2000f8f383f */
[----:B------:R-:W-:Y:S02]  /*2600*/  FSEL R47, R60, -INF , P2 ;  /* 0xff8000003c2f7808 */ /* 0x000fe40001000000 */
[----:B------:R-:W-:Y:S01]  /*2610*/  ISETP.GT.AND P2, PT, R5, 0x50, PT ;  /* 0x000000500500780c */ /* 0x000fe20003f44270 */
[----:B------:R-:W-:Y:S01]  /*2620*/  USHF.R.S32.HI UR7, URZ, 0x7, UR7 ;  /* 0x000000073f077899 */ /* 0x000fe20008011407 */
[----:B0-----:R-:W-:-:S02]  /*2630*/  FMNMX.FTZ R7, R13, R108, !PT ;  /* 0x0000006c0d077209 */ /* 0x001fc40007810000 */
[----:B------:R-:W-:Y:S02]  /*2640*/  CS2R R108, SRZ ;  /* 0x00000000006c7805 */ /* 0x000fe4000001ff00 */
[----:B------:R-:W-:Y:S01]  /*2650*/  FSEL R13, R28, -INF , P3 ;  /* 0xff8000001c0d7808 */ /* 0x000fe20001800000 */
[----:B------:R-:W-:Y:S01]  /*2660*/  UISETP.LT.AND UP0, UPT, URZ, UR7, UPT ;  /* 0x000000073f00728c */ /* 0x000fe2000bf01270 */
[C---:B------:R-:W-:Y:S01]  /*2670*/  FSETP.NEU.FTZ.AND P1, PT, R7.reuse, -INF , PT ;  /* 0xff8000000700780b */ /* 0x040fe20003f3d000 */
[----:B------:R-:W-:Y:S01]  /*2680*/  FMUL.FTZ R9, R7, R0 ;  /* 0x0000000007097220 */ /* 0x000fe20000410000 */
[----:B------:R-:W-:Y:S01]  /*2690*/  FSEL R51, R64, -INF , P2 ;  /* 0xff80000040337808 */ /* 0x000fe20001000000 */
[----:B------:R-:W-:Y:S01]  /*26a0*/  USEL UR53, URZ, UR7, !UP0 ;  /* 0x000000073f357287 */ /* 0x000fe2000c000000 */
[----:B------:R-:W-:Y:S02]  /*26b0*/  ISETP.GT.AND P2, PT, R5, 0x58, PT ;  /* 0x000000580500780c */ /* 0x000fe40003f44270 */
[----:B------:R-:W-:Y:S01]  /*26c0*/  FSEL R9, R9, RZ, P1 ;  /* 0x000000ff09097208 */ /* 0x000fe20000800000 */
[----:B------:R-:W-:Y:S01]  /*26d0*/  UISETP.GE.AND UP0, UPT, UR55, UR53, UPT ;  /* 0x000000353700728c */ /* 0x000fe2000bf06270 */
[----:B------:R-:W-:-:S02]  /*26e0*/  ISETP.GT.AND P1, PT, R5, RZ, PT ;  /* 0x000000ff0500720c */ /* 0x000fc40003f24270 */
[----:B------:R-:W-:Y:S01]  /*26f0*/  FSEL R55, R68, -INF , P2 ;  /* 0xff80000044377808 */ /* 0x000fe20001000000 */
[-CC-:B------:R-:W-:Y:S01]  /*2700*/  FFMA.FTZ R4, R8, R0.reuse, -R9.reuse ;  /* 0x0000000008047223 */ /* 0x180fe20000010809 */
[----:B------:R-:W-:Y:S01]  /*2710*/  FSEL R11, R24, -INF , P1 ;  /* 0xff800000180b7808 */ /* 0x000fe20000800000 */
[-CC-:B------:R-:W-:Y:S01]  /*2720*/  FFMA.FTZ R10, R10, R0.reuse, -R9.reuse ;  /* 0x000000000a0a7223 */ /* 0x180fe20000010809 */
[----:B------:R-:W-:Y:S01]  /*2730*/  ISETP.GT.AND P1, PT, R5, 0x9, PT ;  /* 0x000000090500780c */ /* 0x000fe20003f24270 */
[-CC-:B------:R-:W-:Y:S01]  /*2740*/  FFMA.FTZ R12, R12, R0.reuse, -R9.reuse ;  /* 0x000000000c0c7223 */ /* 0x180fe20000010809 */
[----:B------:R-:W-:Y:S01]  /*2750*/  FMNMX.FTZ R6, R11, R25, !PT ;  /* 0x000000190b067209 */ /* 0x000fe20007810000 */
[-CC-:B------:R-:W-:Y:S01]  /*2760*/  FFMA.FTZ R14, R14, R0.reuse, -R9.reuse ;  /* 0x000000000e0e7223 */ /* 0x180fe20000010809 */
[----:B------:R-:W-:Y:S01]  /*2770*/  FSEL R29, R29, -INF , P1 ;  /* 0xff8000001d1d7808 */ /* 0x000fe20000800000 */
[--C-:B------:R-:W-:Y:S01]  /*2780*/  FFMA.FTZ R20, R20, R0, -R9.reuse ;  /* 0x0000000014147223 */ /* 0x100fe20000010809 */
[----:B------:R-:W-:Y:S01]  /*2790*/  FMNMX.FTZ R6, R13, R6, !PT ;  /* 0x000000060d067209 */ /* 0x000fe20007810000 */
[-CC-:B------:R-:W-:Y:S01]  /*27a0*/  FFMA.FTZ R181, R26, R0.reuse, -R9.reuse ;  /* 0x000000001ab57223 */ /* 0x180fe20000010809 */
[----:B------:R-:W-:Y:S01]  /*27b0*/  ISETP.GT.AND P1, PT, R5, 0x11, PT ;  /* 0x000000110500780c */ /* 0x000fe20003f24270 */
[--C-:B------:R-:W-:Y:S01]  /*27c0*/  FFMA.FTZ R179, R38, R0, -R9.reuse ;  /* 0x0000000026b37223 */ /* 0x100fe20000010809 */
[----:B------:R-:W-:Y:S01]  /*27d0*/  FMNMX.FTZ R6, R29, R6, !PT ;  /* 0x000000061d067209 */ /* 0x000fe20007810000 */
[--C-:B------:R-:W-:Y:S01]  /*27e0*/  FFMA.FTZ R183, R30, R0, -R9.reuse ;  /* 0x000000001eb77223 */ /* 0x100fe20000010809 */
[----:B------:R-:W-:Y:S01]  /*27f0*/  FSEL R33, R33, -INF , P1 ;  /* 0xff80000021217808 */ /* 0x000fe20000800000 */
[----:B------:R-:W-:Y:S01]  /*2800*/  MUFU.EX2 R181, R181 ;  /* 0x000000b500b57308 */ /* 0x000fe20000000800 */
[----:B------:R-:W-:Y:S01]  /*2810*/  FMNMX.FTZ R8, R15, R6, !PT ;  /* 0x000000060f087209 */ /* 0x000fe20007810000 */
[-CC-:B------:R-:W-:Y:S01]  /*2820*/  FFMA.FTZ R177, R34, R0.reuse, -R9.reuse ;  /* 0x0000000022b17223 */ /* 0x180fe20000010809 */
[----:B------:R-:W-:Y:S01]  /*2830*/  ISETP.GT.AND P1, PT, R5, 0x19, PT ;  /* 0x000000190500780c */ /* 0x000fe20003f24270 */
[--C-:B------:R-:W-:Y:S01]  /*2840*/  FFMA.FTZ R173, R42, R0, -R9.reuse ;  /* 0x000000002aad7223 */ /* 0x100fe20000010809 */
[----:B------:R-:W-:Y:S01]  /*2850*/  FMNMX.FTZ R8, R33, R8, !PT ;  /* 0x0000000821087209 */ /* 0x000fe20007810000 */
[--C-:B------:R-:W-:Y:S01]  /*2860*/  FFMA.FTZ R175, R46, R0, -R9.reuse ;  /* 0x000000002eaf7223 */ /* 0x100fe20000010809 */
[----:B------:R-:W-:Y:S01]  /*2870*/  FSEL R37, R37, -INF , P1 ;  /* 0xff80000025257808 */ /* 0x000fe20000800000 */
[----:B------:R0:W-:Y:S01]  /*2880*/  MUFU.EX2 R6, R10 ;  /* 0x0000000a00067308 */ /* 0x0001e20000000800 */
[----:B------:R-:W-:Y:S01]  /*2890*/  FMNMX.FTZ R8, R21, R8, !PT ;  /* 0x0000000815087209 */ /* 0x000fe20007810000 */
[-CC-:B------:R-:W-:Y:S01]  /*28a0*/  FFMA.FTZ R88, R88, R0.reuse, -R9.reuse ;  /* 0x0000000058587223 */ /* 0x180fe20000010809 */
[----:B------:R-:W-:Y:S01]  /*28b0*/  ISETP.GT.AND P1, PT, R5, 0x21, PT ;  /* 0x000000210500780c */ /* 0x000fe20003f24270 */
[--C-:B------:R-:W-:Y:S01]  /*28c0*/  FFMA.FTZ R169, R50, R0, -R9.reuse ;  /* 0x0000000032a97223 */ /* 0x100fe20000010809 */
[----:B------:R-:W-:Y:S01]  /*28d0*/  FMNMX.FTZ R8, R37, R8, !PT ;  /* 0x0000000825087209 */ /* 0x000fe20007810000 */
[--C-:B------:R-:W-:Y:S01]  /*28e0*/  FFMA.FTZ R90, R90, R0, -R9.reuse ;  /* 0x000000005a5a7223 */ /* 0x100fe20000010809 */
[----:B------:R-:W-:Y:S01]  /*28f0*/  FSEL R41, R41, -INF , P1 ;  /* 0xff80000029297808 */ /* 0x000fe20000800000 */
[----:B------:R-:W1:Y:S01]  /*2900*/  MUFU.EX2 R4, R4 ;  /* 0x0000000400047308 */ /* 0x000e620000000800 */
[----:B0-----:R-:W-:Y:S01]  /*2910*/  FMNMX.FTZ R10, R27, R8, !PT ;  /* 0x000000081b0a7209 */ /* 0x001fe20007810000 */
        /* <DEDUP_REMOVED lines=15> */
[----:B0-----:R-:W-:Y:S01]  /*2a10*/  FMNMX.FTZ R12, R35, R10, !PT ;  /* 0x0000000a230c7209 */ /* 0x001fe20007810000 */
[----:B-1----:R-:W-:Y:S01]  /*2a20*/  FADD.FTZ R44, R181, R4 ;  /* 0x00000004b52c7221 */ /* 0x002fe20000010000 */
        /* <DEDUP_REMOVED lines=15> */
[-CC-:B------:R-:W-:Y:S01]  /*2b20*/  FFMA.FTZ R36, R104, R0.reuse, -R9.reuse ;  /* 0x0000000068247223 */ /* 0x180fe20000010809 */
[----:B------:R-:W-:Y:S01]  /*2b30*/  ISETP.GT.AND P1, PT, R5, 0x49, PT ;  /* 0x000000490500780c */ /* 0x000fe20003f24270 */
[--C-:B------:R-:W-:Y:S01]  /*2b40*/  FFMA.FTZ R157, R82, R0, -R9.reuse ;  /* 0x00000000529d7223 */ /* 0x100fe20000010809 */
[----:B------:R-:W-:Y:S01]  /*2b50*/  FMNMX.FTZ R14, R57, R14, !PT ;  /* 0x0000000e390e7209 */ /* 0x000fe20007810000 */
[----:B------:R-:W-:Y:S01]  /*2b60*/  FFMA.FTZ R159, R86, R0, -R9 ;  /* 0x00000000569f7223 */ /* 0x000fe20000010809 */
[----:B------:R-:W-:Y:S01]  /*2b70*/  FSEL R61, R61, -INF , P1 ;  /* 0xff8000003d3d7808 */ /* 0x000fe20000800000 */
[----:B------:R0:W-:Y:S01]  /*2b80*/  MUFU.EX2 R12, R20 ;  /* 0x00000014000c7308 */ /* 0x0001e20000000800 */
[----:B------:R-:W-:-:S02]  /*2b90*/  FMNMX.FTZ R14, R47, R14, !PT ;  /* 0x0000000e2f0e7209 */ /* 0x000fc40007810000 */
[----:B------:R-:W-:Y:S02]  /*2ba0*/  CS2R R104, SRZ ;  /* 0x0000000000687805 */ /* 0x000fe4000001ff00 */
[----:B------:R-:W-:Y:S02]  /*2bb0*/  ISETP.GT.AND P1, PT, R5, 0x51, PT ;  /* 0x000000510500780c */ /* 0x000fe40003f24270 */
[----:B------:R-:W-:Y:S02]  /*2bc0*/  CS2R R102, SRZ ;  /* 0x0000000000667805 */ /* 0x000fe4000001ff00 */
[----:B------:R-:W-:Y:S02]  /*2bd0*/  FMNMX.FTZ R14, R61, R14, !PT ;  /* 0x0000000e3d0e7209 */ /* 0x000fe40007810000 */
[----:B------:R-:W-:Y:S02]  /*2be0*/  CS2R R98, SRZ ;  /* 0x0000000000627805 */ /* 0x000fe4000001ff00 */
[----:B------:R-:W-:Y:S01]  /*2bf0*/  FSEL R65, R65, -INF , P1 ;  /* 0xff80000041417808 */ /* 0x000fe20000800000 */
[----:B------:R-:W-:Y:S01]  /*2c00*/  MUFU.EX2 R179, R179 ;  /* 0x000000b300b37308 */ /* 0x000fe20000000800 */
[----:B0-----:R-:W-:-:S02]  /*2c10*/  FMNMX.FTZ R20, R51, R14, !PT ;  /* 0x0000000e33147209 */ /* 0x001fc40007810000 */
[----:B------:R-:W-:Y:S02]  /*2c20*/  CS2R R96, SRZ ;  /* 0x0000000000607805 */ /* 0x000fe4000001ff00 */
[----:B------:R-:W-:Y:S02]  /*2c30*/  ISETP.GT.AND P1, PT, R5, 0x59, PT ;  /* 0x000000590500780c */ /* 0x000fe40003f24270 */
[----:B------:R-:W-:Y:S02]  /*2c40*/  FMNMX.FTZ R20, R65, R20, !PT ;  /* 0x0000001441147209 */ /* 0x000fe40007810000 */
[----:B------:R-:W-:Y:S01]  /*2c50*/  ISETP.GT.AND P2, PT, R5, 0x60, PT ;  /* 0x000000600500780c */ /* 0x000fe20003f44270 */
[----:B------:R-:W-:Y:S01]  /*2c60*/  MUFU.EX2 R173, R173 ;  /* 0x000000ad00ad7308 */ /* 0x000fe20000000800 */
[----:B------:R-:W-:Y:S02]  /*2c70*/  FSEL R69, R69, -INF , P1 ;  /* 0xff80000045457808 */ /* 0x000fe40000800000 */
[----:B------:R-:W-:-:S02]  /*2c80*/  FMNMX.FTZ R20, R55, R20, !PT ;  /* 0x0000001437147209 */ /* 0x000fc40007810000 */
[----:B------:R-:W-:Y:S02]  /*2c90*/  ISETP.GT.AND P1, PT, R5, 0x61, PT ;  /* 0x000000610500780c */ /* 0x000fe40003f24270 */
[----:B------:R-:W-:Y:S01]  /*2ca0*/  FSEL R59, R72, -INF , P2 ;  /* 0xff800000483b7808 */ /* 0x000fe20001000000 */
[----:B------:R-:W-:Y:S01]  /*2cb0*/  MUFU.EX2 R175, R175 ;  /* 0x000000af00af7308 */ /* 0x000fe20000000800 */
[----:B------:R-:W-:Y:S02]  /*2cc0*/  FMNMX.FTZ R20, R69, R20, !PT ;  /* 0x0000001445147209 */ /* 0x000fe40007810000 */
[----:B------:R-:W-:Y:S02]  /*2cd0*/  ISETP.GT.AND P2, PT, R5, 0x68, PT ;  /* 0x000000680500780c */ /* 0x000fe40003f44270 */
[----:B------:R-:W-:Y:S02]  /*2ce0*/  FSEL R73, R73, -INF , P1 ;  /* 0xff80000049497808 */ /* 0x000fe40000800000 */
[----:B------:R-:W-:Y:S01]  /*2cf0*/  FMNMX.FTZ R24, R59, R20, !PT ;  /* 0x000000143b187209 */ /* 0x000fe20007810000 */
[----:B------:R0:W-:Y:S01]  /*2d00*/  MUFU.EX2 R14, R88 ;  /* 0x00000058000e7308 */ /* 0x0001e20000000800 */
[----:B------:R-:W-:-:S02]  /*2d10*/  ISETP.GT.AND P1, PT, R5, 0x69, PT ;  /* 0x000000690500780c */ /* 0x000fc40003f24270 */
[----:B------:R-:W-:Y:S02]  /*2d20*/  FSEL R63, R76, -INF , P2 ;  /* 0xff8000004c3f7808 */ /* 0x000fe40001000000 */
[----:B------:R-:W-:Y:S02]  /*2d30*/  FMNMX.FTZ R24, R73, R24, !PT ;  /* 0x0000001849187209 */ /* 0x000fe40007810000 */
[----:B------:R-:W-:Y:S01]  /*2d40*/  ISETP.GT.AND P2, PT, R5, 0x70, PT ;  /* 0x000000700500780c */ /* 0x000fe20003f44270 */
[----:B------:R-:W-:Y:S01]  /*2d50*/  MUFU.EX2 R169, R169 ;  /* 0x000000a900a97308 */ /* 0x000fe20000000800 */
[----:B------:R-:W-:Y:S02]  /*2d60*/  FSEL R77, R77, -INF , P1 ;  /* 0xff8000004d4d7808 */ /* 0x000fe40000800000 */
[----:B0-----:R-:W-:Y:S02]  /*2d70*/  CS2R R88, SRZ ;  /* 0x0000000000587805 */ /* 0x001fe4000001ff00 */
[----:B------:R-:W-:-:S02]  /*2d80*/  FMNMX.FTZ R24, R63, R24, !PT ;  /* 0x000000183f187209 */ /* 0x000fc40007810000 */
[----:B------:R-:W-:Y:S02]  /*2d90*/  ISETP.GT.AND P1, PT, R5, 0x71, PT ;  /* 0x000000710500780c */ /* 0x000fe40003f24270 */
[----:B------:R-:W-:Y:S01]  /*2da0*/  FSEL R67, R80, -INF , P2 ;  /* 0xff80000050437808 */ /* 0x000fe20001000000 */
[----:B------:R0:W-:Y:S01]  /*2db0*/  MUFU.EX2 R20, R90 ;  /* 0x0000005a00147308 */ /* 0x0001e20000000800 */
[----:B------:R-:W-:Y:S02]  /*2dc0*/  FMNMX.FTZ R24, R77, R24, !PT ;  /* 0x000000184d187209 */ /* 0x000fe40007810000 */
[----:B------:R-:W-:Y:S02]  /*2dd0*/  ISETP.GT.AND P2, PT, R5, 0x78, PT ;  /* 0x000000780500780c */ /* 0x000fe40003f44270 */
[----:B------:R-:W-:Y:S02]  /*2de0*/  FSEL R81, R81, -INF , P1 ;  /* 0xff80000051517808 */ /* 0x000fe40000800000 */
[----:B------:R-:W-:Y:S01]  /*2df0*/  FMNMX.FTZ R26, R67, R24, !PT ;  /* 0x00000018431a7209 */ /* 0x000fe20007810000 */
[----:B------:R-:W-:Y:S01]  /*2e00*/  MUFU.EX2 R171, R171 ;  /* 0x000000ab00ab7308 */ /* 0x000fe20000000800 */
[----:B------:R-:W-:-:S02]  /*2e10*/  ISETP.GT.AND P1, PT, R5, 0x79, PT ;  /* 0x000000790500780c */ /* 0x000fc40003f24270 */
[----:B0-----:R-:W-:Y:S02]  /*2e20*/  CS2R R90, SRZ ;  /* 0x00000000005a7805 */ /* 0x001fe4000001ff00 */
[----:B------:R-:W-:Y:S02]  /*2e30*/  FSEL R71, R84, -INF , P2 ;  /* 0xff80000054477808 */ /* 0x000fe40001000000 */
[----:B------:R-:W-:Y:S02]  /*2e40*/  FMNMX.FTZ R26, R81, R26, !PT ;  /* 0x0000001a511a7209 */ /* 0x000fe40007810000 */
[----:B------:R-:W-:Y:S01]  /*2e50*/  FSEL R85, R85, -INF , P1 ;  /* 0xff80000055557808 */ /* 0x000fe20000800000 */
[----:B------:R0:W-:Y:S01]  /*2e60*/  MUFU.EX2 R24, R92 ;  /* 0x0000005c00187308 */ /* 0x0001e20000000800 */
[----:B------:R-:W-:Y:S02]  /*2e70*/  FMNMX.FTZ R26, R71, R26, !PT ;  /* 0x0000001a471a7209 */ /* 0x000fe40007810000 */
[----:B------:R-:W-:-:S02]  /*2e80*/  F2FP.F16.F32.PACK_AB R181, R4, R181 ;  /* 0x000000b504b5723e */ /* 0x000fc400000000ff */
[----:B------:R-:W-:Y:S01]  /*2e90*/  FMNMX.FTZ R5, R85, R26, !PT ;  /* 0x0000001a55057209 */ /* 0x000fe20007810000 */
[--C-:B------:R-:W-:Y:S01]  /*2ea0*/  FFMA.FTZ R26, R94, R0, -R9.reuse ;  /* 0x000000005e1a7223 */ /* 0x100fe20000010809 */
[----:B------:R-:W-:Y:S01]  /*2eb0*/  CS2R R94, SRZ ;  /* 0x00000000005e7805 */ /* 0x000fe2000001ff00 */
[----:B------:R-:W-:Y:S01]  /*2ec0*/  MUFU.EX2 R165, R165 ;  /* 0x000000a500a57308 */ /* 0x000fe20000000800 */
[----:B0-----:R-:W-:Y:S01]  /*2ed0*/  CS2R R92, SRZ ;  /* 0x00000000005c7805 */ /* 0x001fe2000001ff00 */
[----:B------:R-:W0:Y:S06]  /*2ee0*/  SHFL.BFLY PT, R32, R5, 0x2, 0x1f ;  /* 0x0c401f0005207f89 */ /* 0x000e2c00000e0000 */
[----:B------:R-:W-:Y:S08]  /*2ef0*/  MUFU.EX2 R26, R26 ;  /* 0x0000001a001a7308 */ /* 0x000ff00000000800 */
[----:B------:R-:W-:Y:S08]  /*2f00*/  MUFU.EX2 R167, R167 ;  /* 0x000000a700a77308 */ /* 0x000ff00000000800 */
[----:B------:R-:W-:Y:S01]  /*2f10*/  MUFU.EX2 R28, R28 ;  /* 0x0000001c001c7308 */ /* 0x000fe20000000800 */
[----:B0-----:R-:W-:Y:S01]  /*2f20*/  FMNMX.FTZ R38, R5, R32, !PT ;  /* 0x0000002005267209 */ /* 0x001fe20007810000 */
[----:B------:R-:W-:Y:S01]  /*2f30*/  FFMA.FTZ R32, R100, R0, -R9 ;  /* 0x0000000064207223 */ /* 0x000fe20000010809 */
[----:B------:R-:W-:-:S03]  /*2f40*/  CS2R R100, SRZ ;  /* 0x0000000000647805 */ /* 0x000fc6000001ff00 */
[----:B------:R-:W0:Y:S02]  /*2f50*/  SHFL.BFLY PT, R5, R38, 0x1, 0x1f ;  /* 0x0c201f0026057f89 */ /* 0x000e2400000e0000 */
[----:B------:R-:W-:Y:S08]  /*2f60*/  MUFU.EX2 R161, R161 ;  /* 0x000000a100a17308 */ /* 0x000ff00000000800 */
[----:B------:R-:W-:Y:S08]  /*2f70*/  MUFU.EX2 R30, R30 ;  /* 0x0000001e001e7308 */ /* 0x000ff00000000800 */
[----:B------:R-:W-:Y:S01]  /*2f80*/  MUFU.EX2 R163, R163 ;  /* 0x000000a300a37308 */ /* 0x000fe20000000800 */
[----:B0-----:R-:W-:-:S07]  /*2f90*/  FMNMX.FTZ R5, R38, R5, !PT ;  /* 0x0000000526057209 */ /* 0x001fce0007810000 */
[----:B------:R-:W-:Y:S01]  /*2fa0*/  MUFU.EX2 R32, R32 ;  /* 0x0000002000207308 */ /* 0x000fe20000000800 */
[-CC-:B------:R-:W-:Y:S01]  /*2fb0*/  FFMA.FTZ R38, R106, R0.reuse, -R9.reuse ;  /* 0x000000006a267223 */ /* 0x180fe20000010809 */
[-C--:B------:R-:W-:Y:S01]  /*2fc0*/  FFMA.FTZ R9, R87, R0.reuse, -R9 ;  /* 0x0000000057097223 */ /* 0x080fe20000010809 */
[C---:B------:R-:W-:Y:S01]  /*2fd0*/  FSETP.NEU.FTZ.AND P1, PT, R5.reuse, -INF , PT ;  /* 0xff8000000500780b */ /* 0x040fe20003f3d000 */
[----:B------:R-:W-:Y:S01]  /*2fe0*/  FMUL.FTZ R40, R5, R0 ;  /* 0x0000000005287220 */ /* 0x000fe20000410000 */
[----:B------:R-:W-:-:S03]  /*2ff0*/  CS2R R106, SRZ ;  /* 0x00000000006a7805 */ /* 0x000fc6000001ff00 */
[----:B------:R-:W-:Y:S01]  /*3000*/  MUFU.EX2 R153, R153 ;  /* 0x0000009900997308 */ /* 0x000fe20000000800 */
[----:B------:R-:W-:Y:S02]  /*3010*/  FSEL R40, R40, RZ, P1 ;  /* 0x000000ff28287208 */ /* 0x000fe40000800000 */
[----:B------:R-:W-:-:S03]  /*3020*/  PLOP3.LUT P1, PT, PT, PT, UP0, 0x80, 0x0 ;  /* 0x000000000000781c */ /* 0x000fc60003f2f008 */
        /* <DEDUP_REMOVED lines=29> */
[----:B------:R2:W3:Y:S01]  /*3200*/  MUFU.EX2 R182, R29 ;  /* 0x0000001d00b67308 */ /* 0x0004e20000000800 */
[----:B0-----:R-:W-:Y:S01]  /*3210*/  FADD.FTZ R42, R11, R180 ;  /* 0x000000b40b2a7221 */ /* 0x001fe20000010000 */
[----:B------:R-:W-:Y:S01]  /*3220*/  F2FP.F16.F32.PACK_AB R180, R180, R11 ;  /* 0x0000000bb4b4723e */ /* 0x000fe200000000ff */
[-CC-:B------:R-:W-:Y:S01]  /*3230*/  FFMA.FTZ R63, R63, R0.reuse, -R40.reuse ;  /* 0x000000003f3f7223 */ /* 0x180fe20000010828 */
[-CC-:B------:R-:W-:Y:S01]  /*3240*/  FFMA.FTZ R77, R77, R0.reuse, -R40.reuse ;  /* 0x000000004d4d7223 */ /* 0x180fe20000010828 */
[-CC-:B------:R-:W-:Y:S01]  /*3250*/  FFMA.FTZ R67, R67, R0.reuse, -R40.reuse ;  /* 0x0000000043437223 */ /* 0x180fe20000010828 */
[-CC-:B------:R-:W-:Y:S01]  /*3260*/  FFMA.FTZ R81, R81, R0.reuse, -R40.reuse ;  /* 0x0000000051517223 */ /* 0x180fe20000010828 */
[-C--:B------:R-:W-:Y:S01]  /*3270*/  FFMA.FTZ R71, R71, R0.reuse, -R40 ;  /* 0x0000000047477223 */ /* 0x080fe20000010828 */
[----:B------:R-:W0:Y:S01]  /*3280*/  MUFU.EX2 R15, R15 ;  /* 0x0000000f000f7308 */ /* 0x000e220000000800 */
[----:B-1----:R-:W-:Y:S01]  /*3290*/  FADD.FTZ R25, R13, R42 ;  /* 0x0000002a0d197221 */ /* 0x002fe20000010000 */
[----:B--2---:R-:W-:Y:S01]  /*32a0*/  FADD.FTZ R29, R183, R44 ;  /* 0x0000002cb71d7221 */ /* 0x004fe20000010000 */
[----:B------:R-:W-:Y:S01]  /*32b0*/  F2FP.F16.F32.PACK_AB R183, R6, R183 ;  /* 0x000000b706b7723e */ /* 0x000fe200000000ff */
[----:B------:R-:W-:-:S02]  /*32c0*/  FFMA.FTZ R40, R85, R0, -R40 ;  /* 0x0000000055287223 */ /* 0x000fc40000010828 */
[----:B------:R-:W-:Y:S02]  /*32d0*/  FADD.FTZ R44, R6, R29 ;  /* 0x0000001d062c7221 */ /* 0x000fe40000010000 */
[----:B------:R-:W1:Y:S01]  /*32e0*/  MUFU.EX2 R176, R33 ;  /* 0x0000002100b07308 */ /* 0x000e620000000800 */
[----:B---3--:R-:W-:Y:S01]  /*32f0*/  FADD.FTZ R42, R182, R25 ;  /* 0x00000019b62a7221 */ /* 0x008fe20000010000 */
[----:B------:R-:W-:Y:S01]  /*3300*/  FADD.FTZ R25, R177, R44 ;  /* 0x0000002cb1197221 */ /* 0x000fe20000010000 */
[----:B------:R-:W-:Y:S02]  /*3310*/  F2FP.F16.F32.PACK_AB R177, R8, R177 ;  /* 0x000000b108b1723e */ /* 0x000fe400000000ff */
[----:B------:R-:W-:Y:S01]  /*3320*/  F2FP.F16.F32.PACK_AB R182, R182, R13 ;  /* 0x0000000db6b6723e */ /* 0x000fe200000000ff */
[----:B------:R-:W-:Y:S02]  /*3330*/  FADD.FTZ R44, R8, R25 ;  /* 0x00000019082c7221 */ /* 0x000fe40000010000 */
        /* <DEDUP_REMOVED lines=9> */
[----:B------:R-:W-:Y:S01]  /*33d0*/  F2FP.F16.F32.PACK_AB R176, R176, R15 ;  /* 0x0000000fb0b0723e */ /* 0x000fe200000000ff */
[----:B------:R-:W-:Y:S02]  /*33e0*/  FADD.FTZ R44, R12, R25 ;  /* 0x000000190c2c7221 */ /* 0x000fe40000010000 */
[----:B------:R-:W1:Y:S01]  /*33f0*/  MUFU.EX2 R27, R27 ;  /* 0x0000001b001b7308 */ /* 0x000e620000000800 */
[----:B--2---:R-:W-:Y:S01]  /*3400*/  FADD.FTZ R3, R21, R42 ;  /* 0x0000002a15037221 */ /* 0x004fe20000010000 */
[----:B------:R-:W-:Y:S01]  /*3410*/  FADD.FTZ R25, R175, R44 ;  /* 0x0000002caf197221 */ /* 0x000fe20000010000 */
[----:B------:R-:W-:-:S03]  /*3420*/  F2FP.F16.F32.PACK_AB R175, R14, R175 ;  /* 0x000000af0eaf723e */ /* 0x000fc600000000ff */
[----:B------:R-:W-:Y:S02]  /*3430*/  FADD.FTZ R44, R14, R25 ;  /* 0x000000190e2c7221 */ /* 0x000fe40000010000 */
[----:B------:R-:W2:Y:S01]  /*3440*/  MUFU.EX2 R172, R41 ;  /* 0x0000002900ac7308 */ /* 0x000ea20000000800 */
[----:B0-----:R-:W-:Y:S01]  /*3450*/  FADD.FTZ R42, R178, R3 ;  /* 0x00000003b22a7221 */ /* 0x001fe20000010000 */
[----:B------:R-:W-:Y:S01]  /*3460*/  FADD.FTZ R25, R169, R44 ;  /* 0x0000002ca9197221 */ /* 0x000fe20000010000 */
[----:B------:R-:W-:Y:S02]  /*3470*/  F2FP.F16.F32.PACK_AB R169, R20, R169 ;  /* 0x000000a914a9723e */ /* 0x000fe400000000ff */
[----:B------:R-:W-:Y:S01]  /*3480*/  F2FP.F16.F32.PACK_AB R178, R178, R21 ;  /* 0x00000015b2b2723e */ /* 0x000fe200000000ff */
[----:B------:R-:W-:Y:S02]  /*3490*/  FADD.FTZ R6, R20, R25 ;  /* 0x0000001914067221 */ /* 0x000fe40000010000 */
[----:B------:R-:W0:Y:S01]  /*34a0*/  MUFU.EX2 R31, R31 ;  /* 0x0000001f001f7308 */ /* 0x000e220000000800 */
[----:B-1----:R-:W-:Y:S01]  /*34b0*/  FADD.FTZ R3, R27, R42 ;  /* 0x0000002a1b037221 */ /* 0x002fe20000010000 */
[----:B------:R-:W-:Y:S01]  /*34c0*/  FADD.FTZ R25, R171, R6 ;  /* 0x00000006ab197221 */ /* 0x000fe20000010000 */
[----:B------:R-:W-:-:S03]  /*34d0*/  F2FP.F16.F32.PACK_AB R171, R24, R171 ;  /* 0x000000ab18ab723e */ /* 0x000fc600000000ff */
[----:B------:R-:W-:Y:S02]  /*34e0*/  FADD.FTZ R6, R24, R25 ;  /* 0x0000001918067221 */ /* 0x000fe40000010000 */
[----:B------:R-:W1:Y:S01]  /*34f0*/  MUFU.EX2 R174, R45 ;  /* 0x0000002d00ae7308 */ /* 0x000e620000000800 */
[C---:B--2---:R-:W-:Y:S01]  /*3500*/  FADD.FTZ R42, R172.reuse, R3 ;  /* 0x00000003ac2a7221 */ /* 0x044fe20000010000 */
[----:B------:R-:W-:Y:S01]  /*3510*/  FADD.FTZ R25, R165, R6 ;  /* 0x00000006a5197221 */ /* 0x000fe20000010000 */
[----:B------:R-:W-:Y:S02]  /*3520*/  F2FP.F16.F32.PACK_AB R172, R172, R27 ;  /* 0x0000001bacac723e */ /* 0x000fe400000000ff */
[C---:B------:R-:W-:Y:S01]  /*3530*/  F2FP.F16.F32.PACK_AB R165, R26.reuse, R165 ;  /* 0x000000a51aa5723e */ /* 0x040fe200000000ff */
[----:B------:R-:W-:Y:S02]  /*3540*/  FADD.FTZ R6, R26, R25 ;  /* 0x000000191a067221 */ /* 0x000fe40000010000 */
[----:B------:R-:W2:Y:S01]  /*3550*/  MUFU.EX2 R35, R35 ;  /* 0x0000002300237308 */ /* 0x000ea20000000800 */
[----:B0-----:R-:W-:Y:S01]  /*3560*/  FADD.FTZ R3, R31, R42 ;  /* 0x0000002a1f037221 */ /* 0x001fe20000010000 */
[----:B------:R-:W-:Y:S01]  /*3570*/  FADD.FTZ R11, R167, R6 ;  /* 0x00000006a70b7221 */ /* 0x000fe20000010000 */
[----:B------:R-:W-:-:S03]  /*3580*/  F2FP.F16.F32.PACK_AB R167, R28, R167 ;  /* 0x000000a71ca7723e */ /* 0x000fc600000000ff */
[----:B------:R-:W-:Y:S02]  /*3590*/  FADD.FTZ R6, R28, R11 ;  /* 0x0000000b1c067221 */ /* 0x000fe40000010000 */
[----:B------:R-:W0:Y:S01]  /*35a0*/  MUFU.EX2 R168, R49 ;  /* 0x0000003100a87308 */ /* 0x000e220000000800 */
[C---:B-1----:R-:W-:Y:S01]  /*35b0*/  FADD.FTZ R42, R174.reuse, R3 ;  /* 0x00000003ae2a7221 */ /* 0x042fe20000010000 */
[----:B------:R-:W-:Y:S01]  /*35c0*/  FADD.FTZ R11, R161, R6 ;  /* 0x00000006a10b7221 */ /* 0x000fe20000010000 */
[----:B------:R-:W-:Y:S02]  /*35d0*/  F2FP.F16.F32.PACK_AB R174, R174, R31 ;  /* 0x0000001faeae723e */ /* 0x000fe400000000ff */
[C---:B------:R-:W-:Y:S01]  /*35e0*/  F2FP.F16.F32.PACK_AB R161, R30.reuse, R161 ;  /* 0x000000a11ea1723e */ /* 0x040fe200000000ff */
[----:B------:R-:W-:Y:S02]  /*35f0*/  FADD.FTZ R6, R30, R11 ;  /* 0x0000000b1e067221 */ /* 0x000fe40000010000 */
[----:B------:R-:W1:Y:S01]  /*3600*/  MUFU.EX2 R39, R39 ;  /* 0x0000002700277308 */ /* 0x000e620000000800 */
[----:B--2---:R-:W-:Y:S01]  /*3610*/  FADD.FTZ R3, R35, R42 ;  /* 0x0000002a23037221 */ /* 0x004fe20000010000 */
[----:B------:R-:W-:Y:S01]  /*3620*/  FADD.FTZ R11, R163, R6 ;  /* 0x00000006a30b7221 */ /* 0x000fe20000010000 */
[----:B------:R-:W-:-:S03]  /*3630*/  F2FP.F16.F32.PACK_AB R163, R32, R163 ;  /* 0x000000a320a3723e */ /* 0x000fc600000000ff */
[----:B------:R-:W-:Y:S02]  /*3640*/  FADD.FTZ R6, R32, R11 ;  /* 0x0000000b20067221 */ /* 0x000fe40000010000 */
[----:B------:R-:W2:Y:S01]  /*3650*/  MUFU.EX2 R170, R53 ;  /* 0x0000003500aa7308 */ /* 0x000ea20000000800 */
[C---:B0-----:R-:W-:Y:S01]  /*3660*/  FADD.FTZ R4, R168.reuse, R3 ;  /* 0x00000003a8047221 */ /* 0x041fe20000010000 */
[----:B------:R-:W-:Y:S01]  /*3670*/  FADD.FTZ R11, R153, R6 ;  /* 0x00000006990b7221 */ /* 0x000fe20000010000 */
[----:B------:R-:W-:-:S05]  /*3680*/  F2FP.F16.F32.PACK_AB R168, R168, R35 ;  /* 0x00000023a8a8723e */ /* 0x000fca00000000ff */
        /* <DEDUP_REMOVED lines=47> */
[----:B------:R-:W-:Y:S01]  /*3980*/  MUFU.EX2 R159, R159 ;  /* 0x0000009f009f7308 */ /* 0x000fe20000000800 */
[C---:B--2---:R-:W-:Y:S01]  /*3990*/  FADD.FTZ R8, R38.reuse, R11 ;  /* 0x0000000b26087221 */ /* 0x044fe20000010000 */
[----:B------:R-:W-:-:S06]  /*39a0*/  F2FP.F16.F32.PACK_AB R157, R38, R157 ;  /* 0x0000009d269d723e */ /* 0x000fcc00000000ff */
[----:B------:R-:W1:Y:S01]  /*39b0*/  MUFU.EX2 R71, R71 ;  /* 0x0000004700477308 */ /* 0x000e620000000800 */
[C---:B0-----:R-:W-:Y:S01]  /*39c0*/  FADD.FTZ R4, R156.reuse, R3 ;  /* 0x000000039c047221 */ /* 0x041fe20000010000 */
[----:B------:R-:W-:-:S06]  /*39d0*/  F2FP.F16.F32.PACK_AB R156, R156, R67 ;  /* 0x000000439c9c723e */ /* 0x000fcc00000000ff */
[----:B------:R-:W0:Y:S08]  /*39e0*/  MUFU.EX2 R40, R40 ;  /* 0x0000002800287308 */ /* 0x000e300000000800 */
[----:B------:R2:W3:Y:S01]  /*39f0*/  MUFU.EX2 R6, R9 ;  /* 0x0000000900067308 */ /* 0x0004e20000000800 */
[----:B-1----:R-:W-:Y:S01]  /*3a00*/  FADD.FTZ R3, R71, R4 ;  /* 0x0000000447037221 */ /* 0x002fe20000010000 */
[----:B--2---:R-:W-:-:S03]  /*3a10*/  FADD.FTZ R9, R159, R8 ;  /* 0x000000089f097221 */ /* 0x004fc60000010000 */
[C---:B0-----:R-:W-:Y:S01]  /*3a20*/  FADD.FTZ R3, R40.reuse, R3 ;  /* 0x0000000328037221 */ /* 0x041fe20000010000 */
[----:B------:R-:W-:Y:S01]  /*3a30*/  F2FP.F16.F32.PACK_AB R158, R40, R71 ;  /* 0x00000047289e723e */ /* 0x000fe200000000ff */
[C---:B---3--:R-:W-:Y:S01]  /*3a40*/  FADD.FTZ R4, R6.reuse, R9 ;  /* 0x0000000906047221 */ /* 0x048fe20000010000 */
[----:B------:R-:W-:Y:S01]  /*3a50*/  F2FP.F16.F32.PACK_AB R159, R6, R159 ;  /* 0x0000009f069f723e */ /* 0x000fe200000000ff */
[----:B------:R-:W-:Y:S06]  /*3a60*/  @!P1 BRA `(.L_x_8886) ;  /* 0x0000002800809947 */ /* 0x000fec0003800000 */
[----:B------:R-:W-:Y:S01]  /*3a70*/  IMAD.MOV.U32 R8, RZ, RZ, R7 ;  /* 0x000000ffff087224 */ /* 0x000fe200078e0007 */
[----:B------:R-:W-:Y:S01]  /*3a80*/  UMOV UR56, UR44 ;  /* 0x0000002c00387c82 */ /* 0x000fe20008000000 */
[----:B------:R-:W-:Y:S01]  /*3a90*/  IMAD.MOV.U32 R6, RZ, RZ, R5 ;  /* 0x000000ffff067224 */ /* 0x000fe200078e0005 */
[----:B------:R-:W-:Y:S01]  /*3aa0*/  UMOV UR54, UR43 ;  /* 0x0000002b00367c82 */ /* 0x000fe20008000000 */
[----:B------:R-:W-:Y:S01]  /*3ab0*/  IMAD.MOV.U32 R151, RZ, RZ, RZ ;  /* 0x000000ffff977224 */ /* 0x000fe200078e00ff */
[----:B------:R-:W-:-:S06]  /*3ac0*/  ULDC UR52, c[0x0][0x288] ;  /* 0x0000a20000347ab9 */ /* 0x000fcc0000000800 */
.L_x_8897:
[----:B------:R-:W-:Y:S01]  /*3ad0*/  ISETP.NE.AND P2, PT, RZ, UR40, PT ;  /* 0x00000028ff007c0c */ /* 0x000fe2000bf45270 */
[----:B------:R-:W-:-:S04]  /*3ae0*/  UISETP.NE.AND UP0, UPT, UR54, 0x1, UPT ;  /* 0x000000013600788c */ /* 0x000fc8000bf05270 */
[----:B------:R-:W-:-:S04]  /*3af0*/  USEL UR44, URZ, 0x1, UP0 ;  /* 0x000000013f2c7887 */ /* 0x000fc80008000000 */
[----:B------:R-:W-:-:S04]  /*3b00*/  ULOP3.LUT UR44, UR56, UR44, URZ, 0x3c, !UPT ;  /* 0x0000002c382c7292 */ /* 0x000fc8000f8e3c3f */
[----:B------:R-:W-:Y:S08]  /*3b10*/  @P2 BRA `(.L_x_8887) ;  /* 0x0000000000382947 */ /* 0x000ff00003800000 */
[----:B------:R-:W-:Y:S05]  /*3b20*/  @!P0 BRA `(.L_x_8888) ;  /* 0x0000000000048947 */ /* 0x000fea0003800000 */
[----:B------:R-:W-:Y:S01]  /*3b30*/  BPT.TRAP 0x1 ;  /* 0x000000040000795c */ /* 0x000fe20000300000 */
.L_x_8888:
        /* <DEDUP_REMOVED lines=9> */
.L_x_8889:
[----:B-1----:R-:W-:Y:S05]  /*3bd0*/  @P1 BRA `(.L_x_8887) ;  /* 0x0000000000081947 */ /* 0x002fea0003800000 */
[----:B------:R-:W1:Y:S02]  /*3be0*/  SYNCS.PHASECHK.TRANS64.TRYWAIT P1, [UR6+0x28830], R0 ;  /* 0x02883000ff0075a7 */ /* 0x000e640008020146 */
[----:B-1----:R-:W-:Y:S05]  /*3bf0*/  @!P1 BRA `(.L_x_8890) ;  /* 0x000000b000b09947 */ /* 0x002fea0003800000 */
.L_x_8887:
        /* <DEDUP_REMOVED lines=48> */
.L_x_8892:
[----:B------:R-:W-:Y:S01]  /*3f00*/  ULEA UR6, UR54, UR41, 0x3 ;  /* 0x0000002936067291 */ /* 0x000fe2000f8e183f */
[----:B------:R-:W-:-:S05]  /*3f10*/  IMAD.U32 R0, RZ, RZ, UR56 ;  /* 0x00000038ff007e24 */ /* 0x000fca000f8e00ff */
[----:B------:R-:W-:-:S04]  /*3f20*/  SHF.L.U32 R0, R0, 0x1f, RZ ;  /* 0x0000001f00007819 */ /* 0x000fc800000006ff */
[----:B------:R0:W1:Y:S01]  /*3f30*/  SYNCS.PHASECHK.TRANS64.TRYWAIT P1, [UR6+0x28850], R0 ;  /* 0x02885000ff0075a7 */ /* 0x0000620008020146 */
[----:B------:R-:W-:Y:S05]  /*3f40*/  @!P0 BRA `(.L_x_8893) ;  /* 0x0000000000048947 */ /* 0x000fea0003800000 */
[----:B------:R-:W-:Y:S01]  /*3f50*/  BPT.TRAP 0x1 ;  /* 0x000000040000795c */ /* 0x000fe20000300000 */
.L_x_8893:
[----:B-1----:R-:W-:Y:S05]  /*3f60*/  @P1 BRA `(.L_x_8891) ;  /* 0x0000000000081947 */ /* 0x002fea0003800000 */
[----:B------:R-:W1:Y:S02]  /*3f70*/  SYNCS.PHASECHK.TRANS64.TRYWAIT P1, [UR6+0x28850], R0 ;  /* 0x02885000ff0075a7 */ /* 0x000e640008020146 */
[----:B-1----:R-:W-:Y:S05]  /*3f80*/  @!P1 BRA `(.L_x_8894) ;  /* 0x000000ac00e49947 */ /* 0x002fea0003800000 */
.L_x_8891:
        /* <DEDUP_REMOVED lines=49> */
.L_x_8895:
[----:B------:R-:W-:Y:S01]  /*42a0*/  UISETP.NE.AND UP0, UPT, UR49, URZ, UPT ;  /* 0x0000003f3100728c */ /* 0x000fe2000bf05270 */
[----:B------:R-:W-:Y:S01]  /*42b0*/  VIADD R11, R17, UR37 ;  /* 0x00000025110b7c36 */ /* 0x000fe20008000000 */
[----:B------:R-:W1:Y:S04]  /*42c0*/  LDC R7, c[0x0][0x2f0] ;  /* 0x0000bc00ff077b82 */ /* 0x000e680000000800 */
[----:B------:R-:W-:Y:S02]  /*42d0*/  PLOP3.LUT P1, PT, PT, PT, UP0, 0x80, 0x0 ;  /* 0x000000000000781c */ /* 0x000fe40003f2f008 */
[----:B------:R-:W-:-:S03]  /*42e0*/  PLOP3.LUT P2, PT, PT, PT, UP0, 0x80, 0x0 ;  /* 0x000000000000781c */ /* 0x000fc60003f4f008 */
[----:B------:R-:W-:-:S08]  /*42f0*/  @UP0 ULDC UR6, c[0x0][0x44c] ;  /* 0x0001130000060ab9 */ /* 0x000fd00000000800 */
[----:B0-----:R-:W-:Y:S01]  /*4300*/  @P1 IMAD.HI.U32 R0, R11, UR6, RZ ;  /* 0x000000060b001c27 */ /* 0x001fe2000f8e00ff */
[----:B------:R-:W-:-:S04]  /*4310*/  @UP0 ULDC UR6, c[0x0][0x450] ;  /* 0x0001140000060ab9 */ /* 0x000fc80000000800 */
[----:B------:R-:W-:Y:S01]  /*4320*/  @P2 SHF.R.U32.HI R11, RZ, UR6, R0 ;  /* 0x00000006ff0b2c19 */ /* 0x000fe20008011600 */
[----:B------:R-:W-:Y:S02]  /*4330*/  UMOV UR6, 0xffffff80 ;  /* 0xffffff8000067882 */ /* 0x000fe40000000000 */
[----:B------:R-:W-:Y:S02]  /*4340*/  UIMAD UR6, UR55, UR6, 0x1 ;  /* 0x00000001370674a4 */ /* 0x000fe4000f8e0206 */
[----:B------:R-:W0:Y:S04]  /*4350*/  SHFL.IDX PT, R5, R11, RZ, 0x1c1f ;  /* 0x001c1fff0b057589 */ /* 0x000e2800000e0000 */
[----:B------:R-:W-:Y:S01]  /*4360*/  IMAD.U32 R9, RZ, RZ, UR6 ;  /* 0x00000006ff097e24 */ /* 0x000fe2000f8e00ff */
[----:B------:R-:W2:Y:S01]  /*4370*/  SHFL.IDX PT, R11, R11, 0x1, 0x1c1f ;  /* 0x003c1f000b0b7f89 */ /* 0x000ea200000e0000 */
[----:B------:R-:W-:-:S02]  /*4380*/  ULEA UR6, UR43, UR41, 0x3 ;  /* 0x000000292b067291 */ /* 0x000fc4000f8e183f */
[----:B------:R-:W-:Y:S02]  /*4390*/  IMAD R0, R16, -0x2, R9 ;  /* 0xfffffffe10007824 */ /* 0x000fe400078e0209 */
[----:B------:R-:W-:Y:S02]  /*43a0*/  UIADD3 UR6, UR6, 0x28840, URZ ;  /* 0x0002884006067890 */ /* 0x000fe4000fffe03f */
[----:B-1----:R-:W-:Y:S02]  /*43b0*/  IMAD R12, R7, UR48, R0 ;  /* 0x00000030070c7c24 */ /* 0x002fe4000f8e0200 */
[----:B------:R-:W-:-:S09]  /*43c0*/  UPRMT UR6, UR39, 0x654, UR6 ;  /* 0x0000065427067896 */ /* 0x000fd20008000006 */
[----:B------:R-:W-:Y:S01]  /*43d0*/  SYNCS.ARRIVE.TRANS64.RED.A1T0 RZ, [UR6], RZ ;  /* 0x000000ffffff79a7 */ /* 0x000fe20008100406 */
        /* <DEDUP_REMOVED lines=96> */
[----:B--2---:R-:W-:-:S02]  /*49e0*/  IADD3 R12, R11, -UR52, R12 ;  /* 0x800000340b0c7c10 */ /* 0x004fc4000fffe00c */
[----:B------:R-:W-:Y:S02]  /*49f0*/  FMNMX.FTZ R14, R85, R0, !PT ;  /* 0x00000000550e7209 */ /* 0x000fe40007810000 */
[----:B------:R-:W0:Y:S01]  /*4a00*/  LDC R0, c[0x0][0x988] ;  /* 0x00026200ff007b82 */ /* 0x000e220000000800 */
[C---:B------:R-:W-:Y:S02]  /*4a10*/  ISETP.GT.AND P2, PT, R12.reuse, RZ, PT ;  /* 0x000000ff0c00720c */ /* 0x040fe40003f44270 */
[----:B------:R-:W1:Y:S01]  /*4a20*/  SHFL.BFLY PT, R5, R14, 0x2, 0x1f ;  /* 0x0c401f000e057f89 */ /* 0x000e6200000e0000 */
[----:B------:R-:W-:-:S04]  /*4a30*/  ISETP.GT.AND P3, PT, R12, 0x1, PT ;  /* 0x000000010c00780c */ /* 0x000fc80003f64270 */
[----:B------:R-:W-:Y:S02]  /*4a40*/  FSEL R27, R27, -INF , P3 ;  /* 0xff8000001b1b7808 */ /* 0x000fe40001800000 */
[----:B------:R-:W-:Y:S02]  /*4a50*/  ISETP.GT.AND P3, PT, R12, 0x9, PT ;  /* 0x000000090c00780c */ /* 0x000fe40003f64270 */
[----:B-1----:R-:W-:-:S05]  /*4a60*/  FMNMX.FTZ R20, R14, R5, !PT ;  /* 0x000000050e147209 */ /* 0x002fca0007810000 */
[----:B------:R-:W1:Y:S02]  /*4a70*/  SHFL.BFLY PT, R5, R20, 0x1, 0x1f ;  /* 0x0c201f0014057f89 */ /* 0x000e6400000e0000 */
[----:B-1----:R-:W-:-:S04]  /*4a80*/  FMNMX.FTZ R5, R20, R5, !PT ;  /* 0x0000000514057209 */ /* 0x002fc80007810000 */
[C---:B------:R-:W-:Y:S01]  /*4a90*/  FSETP.NEU.FTZ.AND P1, PT, R5.reuse, -INF , PT ;  /* 0xff8000000500780b */ /* 0x040fe20003f3d000 */
[----:B0-----:R-:W-:-:S05]  /*4aa0*/  FMUL.FTZ R10, R5, R0 ;  /* 0x00000000050a7220 */ /* 0x001fca0000410000 */
[----:B------:R-:W-:-:S05]  /*4ab0*/  FSEL R10, R10, RZ, P1 ;  /* 0x000000ff0a0a7208 */ /* 0x000fca0000800000 */
[-CC-:B------:R-:W-:Y:S01]  /*4ac0*/  FFMA.FTZ R180, R157, R0.reuse, -R10.reuse ;  /* 0x000000009db47223 */ /* 0x180fe2000001080a */
[----:B------:R-:W-:Y:S01]  /*4ad0*/  FSEL R157, R26, -INF , P2 ;  /* 0xff8000001a9d7808 */ /* 0x000fe20001000000 */
[-CC-:B------:R-:W-:Y:S01]  /*4ae0*/  FFMA.FTZ R182, R159, R0.reuse, -R10.reuse ;  /* 0x000000009fb67223 */ /* 0x180fe2000001080a */
[----:B------:R-:W-:Y:S01]  /*4af0*/  ISETP.GT.AND P2, PT, R12, 0x8, PT ;  /* 0x000000080c00780c */ /* 0x000fe20003f44270 */
[--C-:B------:R-:W-:Y:S01]  /*4b00*/  FFMA.FTZ R11, R163, R0, -R10.reuse ;  /* 0x00000000a30b7223 */ /* 0x100fe2000001080a */
[----:B------:R-:W-:Y:S01]  /*4b10*/  FMNMX.FTZ R14, R157, R8, !PT ;  /* 0x000000089d0e7209 */ /* 0x000fe20007810000 */
[-CC-:B------:R-:W-:Y:S01]  /*4b20*/  FFMA.FTZ R176, R171, R0.reuse, -R10.reuse ;  /* 0x00000000abb07223 */ /* 0x180fe2000001080a */
[----:B------:R-:W-:Y:S01]  /*4b30*/  FSEL R159, R30, -INF , P2 ;  /* 0xff8000001e9f7808 */ /* 0x000fe20001000000 */
[--C-:B------:R-:W-:Y:S01]  /*4b40*/  FFMA.FTZ R178, R177, R0, -R10.reuse ;  /* 0x00000000b1b27223 */ /* 0x100fe2000001080a */
[----:B------:R-:W-:Y:S01]  /*4b50*/  FMNMX.FTZ R14, R27, R14, !PT ;  /* 0x0000000e1b0e7209 */ /* 0x000fe20007810000 */
[-CC-:B------:R-:W-:Y:S01]  /*4b60*/  FFMA.FTZ R172, R173, R0.reuse, -R10.reuse ;  /* 0x00000000adac7223 */ /* 0x180fe2000001080a */
[C---:B------:R-:W-:Y:S01]  /*4b70*/  ISETP.GT.AND P2, PT, R12.reuse, 0x10, PT ;  /* 0x000000100c00780c */ /* 0x040fe20003f44270 */
[-CC-:B------:R-:W-:Y:S01]  /*4b80*/  FFMA.FTZ R174, R165, R0.reuse, -R10.reuse ;  /* 0x00000000a5ae7223 */ /* 0x180fe2000001080a */
        /* <DEDUP_REMOVED lines=47> */
[----:B------:R-:W-:Y:S01]  /*4e80*/  FFMA.FTZ R41, R85, R0, -R10 ;  /* 0x0000000055297223 */ /* 0x000fe2000001080a */
        /* <DEDUP_REMOVED lines=8> */
[----:B------:R-:W-:Y:S01]  /*4f10*/  FSEL R173, R51, -INF , P3 ;  /* 0xff80000033ad7808 */ /* 0x000fe20001800000 */
[----:B------:R-:W-:Y:S01]  /*4f20*/  FFMA.FTZ R51, R153, R0, -R10 ;  /* 0x0000000099337223 */ /* 0x000fe2000001080a */
        /* <DEDUP_REMOVED lines=65> */
[----:B------:R-:W-:Y:S02]  /*5340*/  FSEL R87, R87, -INF , P3 ;  /* 0xff80000057577808 */ /* 0x000fe40001800000 */
[----:B------:R-:W-:Y:S01]  /*5350*/  FMNMX.FTZ R14, R193, R14, !PT ;  /* 0x0000000ec10e7209 */ /* 0x000fe20007810000 */
[----:B------:R-:W-:Y:S01]  /*5360*/  MUFU.EX2 R49, R49 ;  /* 0x0000003100317308 */ /* 0x000fe20000000800 */
[----:B------:R-:W-:-:S02]  /*5370*/  FSEL R69, R5, RZ, P1 ;  /* 0x000000ff05457208 */ /* 0x000fc40000800000 */
[----:B------:R-:W-:-:S03]  /*5380*/  FMNMX.FTZ R14, R87, R14, !PT ;  /* 0x0000000e570e7209 */ /* 0x000fc60007810000 */
[----:B------:R-:W-:Y:S02]  /*5390*/  FADD.FTZ R69, -R69, R6 ;  /* 0x0000000645457221 */ /* 0x000fe40000010100 */
[----:B------:R-:W0:Y:S01]  /*53a0*/  SHFL.BFLY PT, R61, R14, 0x2, 0x1f ;  /* 0x0c401f000e3d7f89 */ /* 0x000e2200000e0000 */
[----:B------:R-:W-:Y:S01]  /*53b0*/  MUFU.EX2 R164, R164 ;  /* 0x000000a400a47308 */ /* 0x000fe20000000800 */
[----:B------:R-:W-:-:S07]  /*53c0*/  FMUL.FTZ R6, R69, R0 ;  /* 0x0000000045067220 */ /* 0x000fce0000410000 */
[----:B------:R-:W1:Y:S08]  /*53d0*/  MUFU.EX2 R6, R6 ;  /* 0x0000000600067308 */ /* 0x000e700000000800 */
[----:B------:R-:W-:Y:S01]  /*53e0*/  MUFU.EX2 R45, R45 ;  /* 0x0000002d002d7308 */ /* 0x000fe20000000800 */
[----:B0-----:R-:W-:-:S07]  /*53f0*/  FMNMX.FTZ R61, R14, R61, !PT ;  /* 0x0000003d0e3d7209 */ /* 0x001fce0007810000 */
[----:B------:R-:W-:Y:S01]  /*5400*/  MUFU.EX2 R166, R166 ;  /* 0x000000a600a67308 */ /* 0x000fe20000000800 */
[----:B-1----:R-:W-:Y:S01]  /*5410*/  FFMA.FTZ R3, R6, R3, R9 ;  /* 0x0000000306037223 */ /* 0x002fe20000010009 */
[----:B------:R-:W0:Y:S03]  /*5420*/  SHFL.BFLY PT, R12, R61, 0x1, 0x1f ;  /* 0x0c201f003d0c7f89 */ /* 0x000e2600000e0000 */
[----:B------:R-:W-:-:S03]  /*5430*/  FADD.FTZ R3, R180, R3 ;  /* 0x00000003b4037221 */ /* 0x000fc60000010000 */
        /* <DEDUP_REMOVED lines=41> */
[--C-:B------:R-:W-:Y:S01]  /*56d0*/  FFMA.FTZ R53, R53, R0, -R10.reuse ;  /* 0x0000000035357223 */ /* 0x100fe2000001080a */
[----:B------:R-:W2:Y:S01]  /*56e0*/  MUFU.EX2 R14, R14 ;  /* 0x0000000e000e7308 */ /* 0x000ea20000000800 */
[----:B0-----:R-:W-:Y:S01]  /*56f0*/  FFMA.FTZ R59, R8, R4, R61 ;  /* 0x00000004083b7223 */ /* 0x001fe2000001003d */
[----:B------:R-:W-:Y:S01]  /*5700*/  FADD.FTZ R4, R182, R3 ;  /* 0x00000003b6047221 */ /* 0x000fe20000010000 */
[-CC-:B------:R-:W-:Y:S01]  /*5710*/  FFMA.FTZ R83, R83, R0.reuse, -R10.reuse ;  /* 0x0000000053537223 */ /* 0x180fe2000001080a */
[----:B------:R-:W-:-:S02]  /*5720*/  FFMA.FTZ R193, R193, R0, -R10 ;  /* 0x00000000c1c17223 */ /* 0x000fc4000001080a */
        /* <DEDUP_REMOVED lines=24> */
[----:B--2---:R-:W-:Y:S01]  /*58b0*/  FADD.FTZ R40, R26, R59 ;  /* 0x0000003b1a287221 */ /* 0x004fe20000010000 */
[----:B------:R-:W-:-:S06]  /*58c0*/  FADD.FTZ R59, R43, R42 ;  /* 0x0000002a2b3b7221 */ /* 0x000fcc0000010000 */
[----:B------:R-:W2:Y:S01]  /*58d0*/  MUFU.EX2 R28, R28 ;  /* 0x0000001c001c7308 */ /* 0x000ea20000000800 */
[----:B0-----:R-:W-:Y:S01]  /*58e0*/  FADD.FTZ R4, R65, R40 ;  /* 0x0000002841047221 */ /* 0x001fe20000010000 */
[-CC-:B------:R-:W-:Y:S01]  /*58f0*/  FFMA.FTZ R40, R71, R0.reuse, -R10.reuse ;  /* 0x0000000047287223 */ /* 0x180fe2000001080a */
[----:B------:R-:W-:-:S05]  /*5900*/  FFMA.FTZ R10, R87, R0, -R10 ;  /* 0x00000000570a7223 */ /* 0x000fca000001080a */
        /* <DEDUP_REMOVED lines=40> */
[----:B------:R-:W-:Y:S01]  /*5b90*/  MUFU.EX2 R29, R29 ;  /* 0x0000001d001d7308 */ /* 0x000fe20000000800 */
[----:B0-----:R-:W-:-:S07]  /*5ba0*/  FADD.FTZ R4, R152, R59 ;  /* 0x0000003b98047221 */ /* 0x001fce0000010000 */
[----:B------:R-:W0:Y:S01]  /*5bb0*/  MUFU.EX2 R75, R75 ;  /* 0x0000004b004b7308 */ /* 0x000e220000000800 */
[----:B-1----:R-:W-:-:S07]  /*5bc0*/  FADD.FTZ R3, R44, R3 ;  /* 0x000000032c037221 */ /* 0x002fce0000010000 */
[----:B------:R-:W-:Y:S08]  /*5bd0*/  MUFU.EX2 R154, R154 ;  /* 0x0000009a009a7308 */ /* 0x000ff00000000800 */
[----:B------:R-:W1:Y:S01]  /*5be0*/  MUFU.EX2 R46, R191 ;  /* 0x000000bf002e7308 */ /* 0x000e620000000800 */
[----:B0-----:R-:W-:-:S07]  /*5bf0*/  FADD.FTZ R3, R75, R3 ;  /* 0x000000034b037221 */ /* 0x001fce0000010000 */
[----:B------:R-:W-:Y:S08]  /*5c00*/  MUFU.EX2 R33, R33 ;  /* 0x0000002100217308 */ /* 0x000ff00000000800 */
[----:B------:R-:W0:Y:S01]  /*5c10*/  MUFU.EX2 R79, R79 ;  /* 0x0000004f004f7308 */ /* 0x000e220000000800 */
[----:B-1----:R-:W-:-:S07]  /*5c20*/  FADD.FTZ R3, R46, R3 ;  /* 0x000000032e037221 */ /* 0x002fce0000010000 */
[----:B------:R-:W-:Y:S08]  /*5c30*/  MUFU.EX2 R156, R156 ;  /* 0x0000009c009c7308 */ /* 0x000ff00000000800 */
[----:B------:R1:W2:Y:S01]  /*5c40*/  MUFU.EX2 R48, R53 ;  /* 0x0000003500307308 */ /* 0x0002a20000000800 */
[----:B0-----:R-:W-:-:S07]  /*5c50*/  FADD.FTZ R3, R79, R3 ;  /* 0x000000034f037221 */ /* 0x001fce0000010000 */
[----:B------:R-:W0:Y:S01]  /*5c60*/  MUFU.EX2 R37, R37 ;  /* 0x0000002500257308 */ /* 0x000e220000000800 */
[----:B-1----:R-:W-:-:S04]  /*5c70*/  FADD.FTZ R53, R29, R4 ;  /* 0x000000041d357221 */ /* 0x002fc80000010000 */
[----:B------:R-:W-:-:S03]  /*5c80*/  FADD.FTZ R4, R154, R53 ;  /* 0x000000359a047221 */ /* 0x000fc60000010000 */
[----:B------:R-:W1:Y:S01]  /*5c90*/  MUFU.EX2 R83, R83 ;  /* 0x0000005300537308 */ /* 0x000e620000000800 */
[----:B------:R-:W-:Y:S01]  /*5ca0*/  FADD.FTZ R53, R33, R4 ;  /* 0x0000000421357221 */ /* 0x000fe20000010000 */
[----:B--2---:R-:W-:-:S03]  /*5cb0*/  FADD.FTZ R3, R48, R3 ;  /* 0x0000000330037221 */ /* 0x004fc60000010000 */
[----:B------:R-:W-:-:S03]  /*5cc0*/  FADD.FTZ R4, R156, R53 ;  /* 0x000000359c047221 */ /* 0x000fc60000010000 */
        /* <DEDUP_REMOVED lines=12> */
.L_x_8896:
[----:B------:R-:W-:Y:S01]  /*5d90*/  UISETP.GT.AND UP0, UPT, UR55, UR53, UPT ;  /* 0x000000353700728c */ /* 0x000fe2000bf04270 */
[-C--:B------:R-:W-:Y:S01]  /*5da0*/  FMUL.FTZ R88, R88, R6.reuse ;  /* 0x0000000658587220 */ /* 0x080fe20000410000 */
[----:B------:R-:W-:Y:S01]  /*5db0*/  ULEA UR6, UR54, UR41, 0x3 ;  /* 0x0000002936067291 */ /* 0x000fe2000f8e183f */
[-C--:B------:R-:W-:Y:S01]  /*5dc0*/  FMUL.FTZ R89, R89, R6.reuse ;  /* 0x0000000659597220 */ /* 0x080fe20000410000 */
[----:B------:R-:W-:Y:S01]  /*5dd0*/  UIADD3 UR7, UR55, -0x1, URZ ;  /* 0xffffffff37077890 */ /* 0x000fe2000fffe03f */
[-C--:B------:R-:W-:Y:S01]  /*5de0*/  FMUL.FTZ R92, R92, R6.reuse ;  /* 0x000000065c5c7220 */ /* 0x080fe20000410000 */
[----:B------:R-:W-:Y:S01]  /*5df0*/  UIADD3 UR6, UR6, 0x28860, URZ ;  /* 0x0002886006067890 */ /* 0x000fe2000fffe03f */
[----:B------:R-:W-:Y:S01]  /*5e00*/  PLOP3.LUT P1, PT, PT, PT, UP0, 0x80, 0x0 ;  /* 0x000000000000781c */ /* 0x000fe20003f2f008 */
        /* <DEDUP_REMOVED lines=100> */
[----:B------:R-:W-:Y:S06]  /*6450*/  @P1 BRA `(.L_x_8897) ;  /* 0xffffffd4009c1947 */ /* 0x000fec000383ffff */
[----:B------:R-:W-:-:S05]  /*6460*/  UMOV UR55, UR7 ;  /* 0x0000000700377c82 */ /* 0x000fca0008000000 */
.L_x_8886:
[----:B------:R-:W-:-:S13]  /*6470*/  ISETP.LE.AND P1, PT, RZ, UR55, PT ;  /* 0x00000037ff007c0c */ /* 0x000fda000bf23270 */
[----:B------:R-:W-:Y:S05]  /*6480*/  @!P1 BRA `(.L_x_8898) ;  /* 0x0000002000109947 */ /* 0x000fea0003800000 */
[----:B------:R-:W-:Y:S01]  /*6490*/  IMAD.MOV.U32 R8, RZ, RZ, R7 ;  /* 0x000000ffff087224 */ /* 0x000fe200078e0007 */
[----:B------:R-:W-:Y:S01]  /*64a0*/  UMOV UR49, UR44 ;  /* 0x0000002c00317c82 */ /* 0x000fe20008000000 */
[----:B------:R-:W-:Y:S01]  /*64b0*/  IMAD.MOV.U32 R6, RZ, RZ, R5 ;  /* 0x000000ffff067224 */ /* 0x000fe200078e0005 */
[----:B------:R-:W-:-:S06]  /*64c0*/  UMOV UR48, UR43 ;  /* 0x0000002b00307c82 */ /* 0x000fcc0008000000 */
.L_x_8909:
[----:B------:R-:W-:Y:S01]  /*64d0*/  ISETP.NE.AND P2, PT, RZ, UR40, PT ;  /* 0x00000028ff007c0c */ /* 0x000fe2000bf45270 */
[----:B------:R-:W-:-:S04]  /*64e0*/  UISETP.NE.AND UP0, UPT, UR48, 0x1, UPT ;  /* 0x000000013000788c */ /* 0x000fc8000bf05270 */
[----:B------:R-:W-:-:S04]  /*64f0*/  USEL UR44, URZ, 0x1, UP0 ;  /* 0x000000013f2c7887 */ /* 0x000fc80008000000 */
[----:B------:R-:W-:-:S04]  /*6500*/  ULOP3.LUT UR44, UR49, UR44, URZ, 0x3c, !UPT ;  /* 0x0000002c312c7292 */ /* 0x000fc8000f8e3c3f */
[----:B------:R-:W-:Y:S08]  /*6510*/  @P2 BRA `(.L_x_8899) ;  /* 0x0000000000382947 */ /* 0x000ff00003800000 */
[----:B------:R-:W-:Y:S05]  /*6520*/  @!P0 BRA `(.L_x_8900) ;  /* 0x0000000000048947 */ /* 0x000fea0003800000 */
[----:B------:R-:W-:Y:S01]  /*6530*/  BPT.TRAP 0x1 ;  /* 0x000000040000795c */ /* 0x000fe20000300000 */
.L_x_8900:
        /* <DEDUP_REMOVED lines=9> */
.L_x_8901:
[----:B-1----:R-:W-:Y:S05]  /*65d0*/  @P1 BRA `(.L_x_8899) ;  /* 0x0000000000081947 */ /* 0x002fea0003800000 */
[----:B------:R-:W1:Y:S02]  /*65e0*/  SYNCS.PHASECHK.TRANS64.TRYWAIT P1, [UR6+0x28830], R0 ;  /* 0x02883000ff0075a7 */ /* 0x000e640008020146 */
[----:B-1----:R-:W-:Y:S05]  /*65f0*/  @!P1 BRA `(.L_x_8902) ;  /* 0x0000008800609947 */ /* 0x002fea0003800000 */
.L_x_8899:
[----:B01----:R-:W-:Y:S01]  /*6600*/  IADD3 R0, R23, 0x8, RZ ;  /* 0x0000000817007810 */ /* 0x003fe20007ffe0ff */
        /* <DEDUP_REMOVED lines=47> */
.L_x_8904:
[----:B------:R-:W-:Y:S01]  /*6900*/  ULEA UR6, UR48, UR41, 0x3 ;  /* 0x0000002930067291 */ /* 0x000fe2000f8e183f */
[----:B------:R-:W-:-:S05]  /*6910*/  IMAD.U32 R0, RZ, RZ, UR49 ;  /* 0x00000031ff007e24 */ /* 0x000fca000f8e00ff */
[----:B------:R-:W-:-:S04]  /*6920*/  SHF.L.U32 R0, R0, 0x1f, RZ ;  /* 0x0000001f00007819 */ /* 0x000fc800000006ff */
[----:B------:R0:W1:Y:S01]  /*6930*/  SYNCS.PHASECHK.TRANS64.TRYWAIT P1, [UR6+0x28850], R0 ;  /* 0x02885000ff0075a7 */ /* 0x0000620008020146 */
[----:B------:R-:W-:Y:S05]  /*6940*/  @!P0 BRA `(.L_x_8905) ;  /* 0x0000000000048947 */ /* 0x000fea0003800000 */
[----:B------:R-:W-:Y:S01]  /*6950*/  BPT.TRAP 0x1 ;  /* 0x000000040000795c */ /* 0x000fe20000300000 */
.L_x_8905:
[----:B-1----:R-:W-:Y:S05]  /*6960*/  @P1 BRA `(.L_x_8903) ;  /* 0x0000000000081947 */ /* 0x002fea0003800000 */
[----:B------:R-:W1:Y:S02]  /*6970*/  SYNCS.PHASECHK.TRANS64.TRYWAIT P1, [UR6+0x28850], R0 ;  /* 0x02885000ff0075a7 */ /* 0x000e640008020146 */
[----:B-1----:R-:W-:Y:S05]  /*6980*/  @!P1 BRA `(.L_x_8906) ;  /* 0x0000008400949947 */ /* 0x002fea0003800000 */
.L_x_8903:
        /* <DEDUP_REMOVED lines=49> */
.L_x_8907:
        /* <DEDUP_REMOVED lines=130> */
[----:B------:R-:W-:Y:S01]  /*74c0*/  FFMA.FTZ R160, R64, R0, -R153 ;  /* 0x0000000040a07223 */ /* 0x000fe20000010899 */
        /* <DEDUP_REMOVED lines=148> */
.L_x_8908:
        /* <DEDUP_REMOVED lines=108> */
.L_x_8898:
[----:B------:R-:W-:Y:S06]  /*84d0*/  BAR.ARV 0x8, 0x180 ;  /* 0x0206000000007b1d */ /* 0x000fec0000002000 */
[----:B------:R-:W-:Y:S05]  /*84e0*/  @!P0 BRA `(.L_x_8910) ;  /* 0x0000000000048947 */ /* 0x000fea0003800000 */
[----:B------:R-:W-:Y:S01]  /*84f0*/  BPT.TRAP 0x1 ;  /* 0x000000040000795c */ /* 0x000fe20000300000 */
.L_x_8910:
[----:B------:R-:W-:Y:S01]  /*8500*/  ULEA UR5, UR43, UR41, 0x3 ;  /* 0x000000292b057291 */ /* 0x000fe2000f8e183f */
[----:B------:R-:W-:-:S05]  /*8510*/  IMAD.U32 R6, RZ, RZ, UR44 ;  /* 0x0000002cff067e24 */ /* 0x000fca000f8e00ff */
[----:B------:R-:W-:-:S04]  /*8520*/  SHF.L.U32 R6, R6, 0x1f, RZ ;  /* 0x0000001f06067819 */ /* 0x000fc800000006ff */
[----:B------:R0:W1:Y:S01]  /*8530*/  SYNCS.PHASECHK.TRANS64.TRYWAIT P1, [UR5+0x28850], R6 ;  /* 0x02885006ff0075a7 */ /* 0x0000620008020145 */
[----:B------:R-:W-:Y:S05]  /*8540*/  @!P0 BRA `(.L_x_8911) ;  /* 0x0000000000048947 */ /* 0x000fea0003800000 */
[----:B------:R-:W-:Y:S01]  /*8550*/  BPT.TRAP 0x1 ;  /* 0x000000040000795c */ /* 0x000fe20000300000 */
.L_x_8911:
[----:B-1----:R-:W-:Y:S05]  /*8560*/  @P1 BRA `(.L_x_8912) ;  /* 0x0000000000081947 */ /* 0x002fea0003800000 */
[----:B------:R-:W1:Y:S02]  /*8570*/  SYNCS.PHASECHK.TRANS64.TRYWAIT P1, [UR5+0x28850], R6 ;  /* 0x02885006ff0075a7 */ /* 0x000e640008020145 */
[----:B-1----:R-:W-:Y:S05]  /*8580*/  @!P1 BRA `(.L_x_8913) ;  /* 0x0000006800ac9947 */ /* 0x002fea0003800000 */
.L_x_8912:
        /* <DEDUP_REMOVED lines=16> */
[----:B------:R-:W-:Y:S02]  /*8690*/  IMAD.MOV.U32 R3, RZ, RZ, -0x800000 ;  /* 0xff800000ff037424 */ /* 0x000fe400078e00ff */
[----:B-1----:R-:W-:Y:S01]  /*86a0*/  FADD.FTZ R8, R9, R4 ;  /* 0x0000000409087221 */ /* 0x002fe20000010000 */
[----:B------:R-:W-:Y:S01]  /*86b0*/  IMAD.MOV.U32 R4, RZ, RZ, RZ ;  /* 0x000000ffff047224 */ /* 0x000fe200078e00ff */
        /* <DEDUP_REMOVED lines=53> */
.L_x_8914:
        /* <DEDUP_REMOVED lines=74> */
.L_x_8878:
        /* <DEDUP_REMOVED lines=11> */
[----:B------:R-:W-:Y:S01]  /*8f60*/  IMAD R9, R22, 0x40, R2 ;  /* 0x0000004016097824 */ /* 0x000fe200078e0202 */
        /* <DEDUP_REMOVED lines=18> */
[----:B------:R-:W-:Y:S01]  /*9090*/  UIMAD UR8, UR42, UR11, UR8 ;  /* 0x0000000b2a0872a4 */ /* 0x000fe2000f8e0208 */
[----:B------:R-:W-:Y:S01]  /*90a0*/  F2FP.F16.F32.PACK_AB R147, R151, R150 ;  /* 0x000000969793723e */ /* 0x000fe200000000ff */
[----:B------:R-:W-:Y:S01]  /*90b0*/  UIMAD.WIDE.U32 UR6, UR42, UR10, UR6 ;  /* 0x0000000a2a0672a5 */ /* 0x000fe2000f8e0006 */
[----:B------:R-:W-:-:S02]  /*90c0*/  ULDC UR5, c[0x0][0xa88] ;  /* 0x0002a20000057ab9 */ /* 0x000fc40000000800 */
[----:B------:R-:W-:Y:S01]  /*90d0*/  ULDC.64 UR10, c[0x0][0xaf0] ;  /* 0x0002bc00000a7ab9 */ /* 0x000fe20000000a00 */
[----:B-1----:R-:W-:Y:S01]  /*90e0*/  IMAD R64, R39, UR5, RZ ;  /* 0x0000000527407c24 */ /* 0x002fe2000f8e02ff */
[----:B------:R-:W-:Y:S02]  /*90f0*/  MOV R36, R0 ;  /* 0x0000000000247202 */ /* 0x000fe40000000f00 */
[----:B0-----:R-:W-:-:S03]  /*9100*/  MOV R37, R5 ;  /* 0x0000000500257202 */ /* 0x001fc60000000f00 */
[----:B------:R-:W-:-:S04]  /*9110*/  IMAD.WIDE R4, R187, 0x2, R36 ;  /* 0x00000002bb047825 */ /* 0x000fc800078e0224 */
[----:B------:R-:W-:Y:S01]  /*9120*/  IMAD.WIDE R36, R9, 0x2, R36 ;  /* 0x0000000209247825 */ /* 0x000fe200078e0224 */
[C---:B------:R-:W-:Y:S02]  /*9130*/  IADD3 R21, P6, R4.reuse, 0x20, RZ ;  /* 0x0000002004157810 */ /* 0x040fe40007fde0ff */
[C---:B------:R-:W-:Y:S02]  /*9140*/  IADD3 R33, P1, R4.reuse, 0x4040, RZ ;  /* 0x0000404004217810 */ /* 0x040fe40007f3e0ff */
[----:B------:R-:W-:Y:S01]  /*9150*/  IADD3 R45, P0, R4, 0x4060, RZ ;  /* 0x00004060042d7810 */ /* 0x000fe20007f1e0ff */
[--C-:B------:R-:W-:Y:S01]  /*9160*/  IMAD.X R13, RZ, RZ, R5.reuse, P6 ;  /* 0x000000ffff0d7224 */ /* 0x100fe200030e0605 */
[----:B------:R-:W-:Y:S01]  /*9170*/  IADD3 R35, P6, R36, 0x1000, RZ ;  /* 0x0000100024237810 */ /* 0x000fe20007fde0ff */
[----:B------:R-:W-:Y:S01]  /*9180*/  IMAD.X R43, RZ, RZ, R5, P1 ;  /* 0x000000ffff2b7224 */ /* 0x000fe200008e0605 */
[----:B------:R-:W-:Y:S02]  /*9190*/  ISETP.NE.AND P1, PT, R39, 0x1, PT ;  /* 0x000000012700780c */ /* 0x000fe40003f25270 */
[----:B------:R-:W-:-:S02]  /*91a0*/  LOP3.LUT R34, R35, 0x380, RZ, 0xc0, !PT ;  /* 0x0000038023227812 */ /* 0x000fc400078ec0ff */
[----:B------:R-:W-:Y:S02]  /*91b0*/  IADD3 R31, P2, R4, 0x4020, RZ ;  /* 0x00004020041f7810 */ /* 0x000fe40007f5e0ff */
[----:B------:R-:W-:Y:S02]  /*91c0*/  SHF.R.U64 R34, R34, 0x3, RZ ;  /* 0x0000000322227819 */ /* 0x000fe400000012ff */
[----:B------:R-:W-:Y:S01]  /*91d0*/  LOP3.LUT R9, R4, 0x380, RZ, 0xc0, !PT ;  /* 0x0000038004097812 */ /* 0x000fe200078ec0ff */
[----:B------:R-:W-:Y:S01]  /*91e0*/  IMAD.X R41, RZ, RZ, R5, P2 ;  /* 0x000000ffff297224 */ /* 0x000fe200010e0605 */
[----:B------:R-:W-:Y:S01]  /*91f0*/  LOP3.LUT R34, R34, R35, RZ, 0x3c, !PT ;  /* 0x0000002322227212 */ /* 0x000fe200078e3cff */
[----:B------:R-:W-:Y:S01]  /*9200*/  IMAD.X R35, RZ, RZ, R37, P6 ;  /* 0x000000ffff237224 */ /* 0x000fe200030e0625 */
[----:B------:R-:W-:Y:S01]  /*9210*/  IADD3 R47, P6, R36, 0x7000, RZ ;  /* 0x00007000242f7810 */ /* 0x000fe20007fde0ff */
[----:B------:R-:W0:Y:S01]  /*9220*/  @P1 LDC R48, c[0x0][0xbf0] ;  /* 0x0002fc00ff301b82 */ /* 0x000e220000000800 */
[----:B------:R-:W-:-:S02]  /*9230*/  LOP3.LUT R14, R33, 0x380, RZ, 0xc0, !PT ;  /* 0x00000380210e7812 */ /* 0x000fc400078ec0ff */
[----:B------:R-:W-:Y:S02]  /*9240*/  LOP3.LUT R20, R47, 0x380, RZ, 0xc0, !PT ;  /* 0x000003802f147812 */ /* 0x000fe400078ec0ff */
[----:B------:R-:W-:Y:S02]  /*9250*/  LOP3.LUT R44, R45, 0x380, RZ, 0xc0, !PT ;  /* 0x000003802d2c7812 */ /* 0x000fe400078ec0ff */
[----:B------:R-:W-:Y:S02]  /*9260*/  SHF.R.U64 R20, R20, 0x3, RZ ;  /* 0x0000000314147819 */ /* 0x000fe400000012ff */
[----:B------:R-:W-:Y:S02]  /*9270*/  LOP3.LUT R12, R31, 0x380, RZ, 0xc0, !PT ;  /* 0x000003801f0c7812 */ /* 0x000fe400078ec0ff */
[----:B------:R-:W-:Y:S02]  /*9280*/  LOP3.LUT R20, R20, R47, RZ, 0x3c, !PT ;  /* 0x0000002f14147212 */ /* 0x000fe400078e3cff */
[----:B------:R-:W1:Y:S01]  /*9290*/  @P1 LDC R47, c[0x0][0xbec] ;  /* 0x0002fb00ff2f1b82 */ /* 0x000e620000000800 */
[----:B------:R-:W-:-:S02]  /*92a0*/  SHF.R.U64 R9, R9, 0x3, RZ ;  /* 0x0000000309097819 */ /* 0x000fc400000012ff */
[----:B------:R-:W-:Y:S02]  /*92b0*/  LOP3.LUT R8, R21, 0x380, RZ, 0xc0, !PT ;  /* 0x0000038015087812 */ /* 0x000fe400078ec0ff */
[----:B------:R-:W-:Y:S02]  /*92c0*/  SHF.R.U64 R14, R14, 0x3, RZ ;  /* 0x000000030e0e7819 */ /* 0x000fe400000012ff */
[----:B------:R-:W-:Y:S02]  /*92d0*/  SHF.R.U64 R44, R44, 0x3, RZ ;  /* 0x000000032c2c7819 */ /* 0x000fe400000012ff */
[C---:B------:R-:W-:Y:S02]  /*92e0*/  IADD3 R29, P3, R4.reuse, 0x4000, RZ ;  /* 0x00004000041d7810 */ /* 0x040fe40007f7e0ff */
[C---:B------:R-:W-:Y:S02]  /*92f0*/  IADD3 R27, P4, R4.reuse, 0x60, RZ ;  /* 0x00000060041b7810 */ /* 0x040fe40007f9e0ff */
[----:B------:R-:W-:Y:S01]  /*9300*/  IADD3 R25, P5, R4, 0x40, RZ ;  /* 0x0000004004197810 */ /* 0x000fe20007fbe0ff */
[--C-:B------:R-:W-:Y:S01]  /*9310*/  IMAD.X R15, RZ, RZ, R5.reuse, P3 ;  /* 0x000000ffff0f7224 */ /* 0x100fe200018e0605 */
[----:B------:R-:W-:Y:S01]  /*9320*/  SHF.R.U64 R12, R12, 0x3, RZ ;  /* 0x000000030c0c7819 */ /* 0x000fe200000012ff */
[--C-:B------:R-:W-:Y:S01]  /*9330*/  IMAD.X R11, RZ, RZ, R5.reuse, P4 ;  /* 0x000000ffff0b7224 */ /* 0x100fe200020e0605 */
[----:B------:R-:W-:Y:S01]  /*9340*/  LOP3.LUT R4, R9, R4, RZ, 0x3c, !PT ;  /* 0x0000000409047212 */ /* 0x000fe200078e3cff */
[----:B------:R-:W-:Y:S01]  /*9350*/  IMAD.X R9, RZ, RZ, R5, P5 ;  /* 0x000000ffff097224 */ /* 0x000fe200028e0605 */
[----:B------:R-:W-:-:S02]  /*9360*/  SHF.R.U64 R8, R8, 0x3, RZ ;  /* 0x0000000308087819 */ /* 0x000fc400000012ff */
[----:B------:R-:W-:Y:S02]  /*9370*/  LOP3.LUT R42, R14, R33, RZ, 0x3c, !PT ;  /* 0x000000210e2a7212 */ /* 0x000fe400078e3cff */
[----:B------:R-:W-:Y:S01]  /*9380*/  LOP3.LUT R44, R44, R45, RZ, 0x3c, !PT ;  /* 0x0000002d2c2c7212 */ /* 0x000fe200078e3cff */
[----:B------:R-:W-:Y:S01]  /*9390*/  IMAD.X R45, RZ, RZ, R5, P0 ;  /* 0x000000ffff2d7224 */ /* 0x000fe200000e0605 */
[----:B------:R-:W-:Y:S02]  /*93a0*/  LOP3.LUT R10, R29, 0x380, RZ, 0xc0, !PT ;  /* 0x000003801d0a7812 */ /* 0x000fe400078ec0ff */
[----:B------:R-:W-:Y:S02]  /*93b0*/  LOP3.LUT R40, R12, R31, RZ, 0x3c, !PT ;  /* 0x0000001f0c287212 */ /* 0x000fe400078e3cff */
[----:B------:R-:W-:Y:S02]  /*93c0*/  LOP3.LUT R12, R8, R21, RZ, 0x3c, !PT ;  /* 0x00000015080c7212 */ /* 0x000fe400078e3cff */
[----:B------:R-:W-:-:S02]  /*93d0*/  MOV R46, R4 ;  /* 0x00000004002e7202 */ /* 0x000fc40000000f00 */
[----:B------:R-:W-:Y:S02]  /*93e0*/  LOP3.LUT R8, R25, 0x380, RZ, 0xc0, !PT ;  /* 0x0000038019087812 */ /* 0x000fe400078ec0ff */
[----:B------:R-:W-:Y:S02]  /*93f0*/  F2FP.F16.F32.PACK_AB R4, R89, R88 ;  /* 0x000000585904723e */ /* 0x000fe400000000ff */
[----:B------:R-:W-:Y:S01]  /*9400*/  F2FP.F16.F32.PACK_AB R5, R91, R90 ;  /* 0x0000005a5b05723e */ /* 0x000fe200000000ff */
[----:B------:R-:W-:Y:S01]  /*9410*/  BAR.SYNC.DEFER_BLOCKING 0x1, 0x100 ;  /* 0x0044000000007b1d */ /* 0x000fe20000010000 */
[----:B------:R-:W-:Y:S01]  /*9420*/  MOV R66, R42 ;  /* 0x0000002a00427202 */ /* 0x000fe20000000f00 */
[----:B------:R-:W-:Y:S01]  /*9430*/  VIADD R42, R17, UR37 ;  /* 0x00000025112a7c36 */ /* 0x000fe20008000000 */
[----:B------:R-:W-:Y:S01]  /*9440*/  SHF.R.U64 R10, R10, 0x3, RZ ;  /* 0x000000030a0a7819 */ /* 0x000fe200000012ff */
[----:B------:R-:W-:Y:S01]  /*9450*/  VIADD R43, R186, UR37 ;  /* 0x00000025ba2b7c36 */ /* 0x000fe20008000000 */
[----:B------:R-:W-:-:S02]  /*9460*/  SHF.R.U64 R8, R8, 0x3, RZ ;  /* 0x0000000308087819 */ /* 0x000fc400000012ff */
[----:B------:R-:W-:Y:S02]  /*9470*/  LOP3.LUT R14, R10, R29, RZ, 0x3c, !PT ;  /* 0x0000001d0a0e7212 */ /* 0x000fe400078e3cff */
[----:B------:R-:W-:Y:S02]  /*9480*/  LOP3.LUT R10, R27, 0x380, RZ, 0xc0, !PT ;  /* 0x000003801b0a7812 */ /* 0x000fe400078ec0ff */
[----:B------:R-:W-:Y:S02]  /*9490*/  LOP3.LUT R8, R8, R25, RZ, 0x3c, !PT ;  /* 0x0000001908087212 */ /* 0x000fe400078e3cff */
[----:B------:R-:W-:Y:S02]  /*94a0*/  IADD3 R25, P0, R36, 0x6000, RZ ;  /* 0x0000600024197810 */ /* 0x000fe40007f1e0ff */
[----:B------:R-:W-:Y:S02]  /*94b0*/  SHF.R.U64 R10, R10, 0x3, RZ ;  /* 0x000000030a0a7819 */ /* 0x000fe400000012ff */
[----:B------:R-:W-:-:S02]  /*94c0*/  LOP3.LUT R24, R25, 0x380, RZ, 0xc0, !PT ;  /* 0x0000038019187812 */ /* 0x000fc400078ec0ff */
[----:B------:R-:W-:Y:S02]  /*94d0*/  LOP3.LUT R10, R10, R27, RZ, 0x3c, !PT ;  /* 0x0000001b0a0a7212 */ /* 0x000fe400078e3cff */
[----:B------:R-:W-:Y:S02]  /*94e0*/  SHF.R.U64 R24, R24, 0x3, RZ ;  /* 0x0000000318187819 */ /* 0x000fe400000012ff */
[----:B------:R-:W-:Y:S01]  /*94f0*/  MOV R54, R10 ;  /* 0x0000000a00367202 */ /* 0x000fe20000000f00 */
[----:B------:R1:W-:Y:S01]  /*9500*/  STSM.16.M88.4 [R46], R4 ;  /* 0x000000042e007844 */ /* 0x0003e20000000200 */
[----:B------:R-:W-:Y:S01]  /*9510*/  LOP3.LUT R24, R24, R25, RZ, 0x3c, !PT ;  /* 0x0000001918187212 */ /* 0x000fe200078e3cff */
[----:B------:R-:W-:Y:S01]  /*9520*/  IMAD.X R25, RZ, RZ, R37, P0 ;  /* 0x000000ffff197224 */ /* 0x000fe200000e0625 */
[----:B------:R-:W-:Y:S01]  /*9530*/  MOV R53, R14 ;  /* 0x0000000e00357202 */ /* 0x000fe20000000f00 */
[----:B------:R-:W-:Y:S01]  /*9540*/  IMAD.U32 R14, RZ, RZ, UR8 ;  /* 0x00000008ff0e7e24 */ /* 0x000fe2000f8e00ff */
[----:B------:R-:W-:Y:S01]  /*9550*/  MOV R15, R12 ;  /* 0x0000000c000f7202 */ /* 0x000fe20000000f00 */
[----:B------:R-:W-:Y:S01]  /*9560*/  ULDC.64 UR8, c[0x0][0xae8] ;  /* 0x0002ba0000087ab9 */ /* 0x000fe20000000a00 */
[----:B------:R-:W-:-:S02]  /*9570*/  IADD3 R29, P3, R36, 0x4000, RZ ;  /* 0x00004000241d7810 */ /* 0x000fc40007f7e0ff */
[----:B------:R-:W-:Y:S02]  /*9580*/  IADD3 R27, P2, R36, 0x5000, RZ ;  /* 0x00005000241b7810 */ /* 0x000fe40007f5e0ff */
[----:B------:R-:W-:Y:S02]  /*9590*/  LOP3.LUT R28, R29, 0x380, RZ, 0xc0, !PT ;  /* 0x000003801d1c7812 */ /* 0x000fe400078ec0ff */
[----:B------:R-:W-:Y:S02]  /*95a0*/  LOP3.LUT R26, R27, 0x380, RZ, 0xc0, !PT ;  /* 0x000003801b1a7812 */ /* 0x000fe400078ec0ff */
[----:B------:R-:W-:Y:S01]  /*95b0*/  SHF.R.U64 R28, R28, 0x3, RZ ;  /* 0x000000031c1c7819 */ /* 0x000fe200000012ff */
[----:B-1----:R-:W-:Y:S01]  /*95c0*/  @P1 IMAD.HI.U32 R5, R42, R47, RZ ;  /* 0x0000002f2a051227 */ /* 0x002fe200078e00ff */
[----:B------:R-:W-:Y:S02]  /*95d0*/  F2FP.F16.F32.PACK_AB R7, R103, R102 ;  /* 0x000000666707723e */ /* 0x000fe400000000ff */
[----:B------:R-:W-:Y:S01]  /*95e0*/  MOV R52, R40 ;  /* 0x0000002800347202 */ /* 0x000fe20000000f00 */
[----:B------:R-:W-:Y:S01]  /*95f0*/  IMAD.MOV.U32 R4, RZ, RZ, R42 ;  /* 0x000000ffff047224 */ /* 0x000fe200078e002a */
[----:B0-----:R-:W-:-:S02]  /*9600*/  @P1 SHF.R.U32.HI R4, RZ, R48, R5 ;  /* 0x00000030ff041219 */ /* 0x001fc40000011605 */
[----:B------:R-:W-:Y:S02]  /*9610*/  SHF.R.U64 R26, R26, 0x3, RZ ;  /* 0x000000031a1a7819 */ /* 0x000fe400000012ff */
[--C-:B------:R-:W-:Y:S01]  /*9620*/  SHF.R.S32.HI R5, RZ, 0x1f, R4.reuse ;  /* 0x0000001fff057819 */ /* 0x100fe20000011404 */
[----:B------:R-:W-:Y:S01]  /*9630*/  IMAD.MOV R6, RZ, RZ, -R4 ;  /* 0x000000ffff067224 */ /* 0x000fe200078e0a04 */
[----:B------:R-:W-:Y:S02]  /*9640*/  IADD3 R12, P0, R4, UR6, RZ ;  /* 0x00000006040c7c10 */ /* 0x000fe4000ff1e0ff */
[----:B------:R-:W-:Y:S01]  /*9650*/  F2FP.F16.F32.PACK_AB R4, R97, R96 ;  /* 0x000000606104723e */ /* 0x000fe200000000ff */
[----:B------:R-:W-:Y:S01]  /*9660*/  IMAD R11, R39, R6, R42 ;  /* 0x00000006270b7224 */ /* 0x000fe200078e022a */
[----:B------:R-:W-:Y:S01]  /*9670*/  IADD3.X R13, R5, UR7, R14, P0, !PT ;  /* 0x00000007050d7c10 */ /* 0x000fe200087fe40e */
[----:B------:R-:W-:Y:S01]  /*9680*/  ULDC.64 UR6, c[0x0][0xb88] ;  /* 0x0002e20000067ab9 */ /* 0x000fe20000000a00 */
[----:B------:R-:W-:-:S02]  /*9690*/  F2FP.F16.F32.PACK_AB R5, R99, R98 ;  /* 0x000000626305723e */ /* 0x000fc400000000ff */
[----:B------:R-:W-:Y:S01]  /*96a0*/  SHF.R.S32.HI R10, RZ, 0x1f, R11 ;  /* 0x0000001fff0a7819 */ /* 0x000fe2000001140b */
[----:B------:R-:W-:Y:S01]  /*96b0*/  IMAD.WIDE.U32 R12, R11, UR6, R12 ;  /* 0x000000060b0c7c25 */ /* 0x000fe2000f8e000c */
[----:B------:R-:W-:Y:S02]  /*96c0*/  F2FP.F16.F32.PACK_AB R6, R101, R100 ;  /* 0x000000646506723e */ /* 0x000fe400000000ff */
[----:B------:R-:W-:Y:S01]  /*96d0*/  LOP3.LUT R28, R28, R29, RZ, 0x3c, !PT ;  /* 0x0000001d1c1c7212 */ /* 0x000fe200078e3cff */
[----:B------:R-:W-:Y:S01]  /*96e0*/  IMAD R10, R10, UR6, RZ ;  /* 0x000000060a0a7c24 */ /* 0x000fe2000f8e02ff */
[----:B------:R-:W-:Y:S01]  /*96f0*/  MOV R14, R8 ;  /* 0x00000008000e7202 */ /* 0x000fe20000000f00 */
[----:B------:R0:W-:Y:S01]  /*9700*/  STSM.16.M88.4 [R15], R4 ;  /* 0x000000040f007844 */ /* 0x0001e20000000200 */
[----:B------:R-:W-:Y:S01]  /*9710*/  IMAD.X R29, RZ, RZ, R37, P3 ;  /* 0x000000ffff1d7224 */ /* 0x000fe200018e0625 */
[----:B------:R-:W-:Y:S01]  /*9720*/  LOP3.LUT P0, RZ, R184, 0x3, RZ, 0xc0, !PT ;  /* 0x00000003b8ff7812 */ /* 0x000fe2000780c0ff */
[----:B------:R-:W-:Y:S01]  /*9730*/  IMAD R41, R11, UR7, R10 ;  /* 0x000000070b297c24 */ /* 0x000fe2000f8e020a */
[----:B------:R-:W-:Y:S01]  /*9740*/  ULDC.64 UR6, c[0x0][0xb50] ;  /* 0x0002d40000067ab9 */ /* 0x000fe20000000a00 */
[----:B------:R-:W-:-:S02]  /*9750*/  F2FP.F16.F32.PACK_AB R8, R105, R104 ;  /* 0x000000686908723e */ /* 0x000fc400000000ff */
[----:B------:R-:W-:Y:S02]  /*9760*/  F2FP.F16.F32.PACK_AB R9, R107, R106 ;  /* 0x0000006a6b09723e */ /* 0x000fe400000000ff */
[----:B------:R-:W-:Y:S02]  /*9770*/  F2FP.F16.F32.PACK_AB R10, R109, R108 ;  /* 0x0000006c6d0a723e */ /* 0x000fe400000000ff */
[----:B------:R-:W-:Y:S02]  /*9780*/  F2FP.F16.F32.PACK_AB R11, R111, R110 ;  /* 0x0000006e6f0b723e */ /* 0x000fe400000000ff */
[----:B------:R-:W-:Y:S02]  /*9790*/  LEA R40, P3, R12, UR6, 0x2 ;  /* 0x000000060c287c11 */ /* 0x000fe4000f8610ff */
[----:B------:R-:W-:Y:S01]  /*97a0*/  LOP3.LUT R26, R26, R27, RZ, 0x3c, !PT ;  /* 0x0000001b1a1a7212 */ /* 0x000fe200078e3cff */
[----:B0-----:R-:W-:Y:S01]  /*97b0*/  VIADD R5, R43, 0x8 ;  /* 0x000000082b057836 */ /* 0x001fe20000000000 */
[----:B------:R0:W-:Y:S01]  /*97c0*/  STSM.16.M88.4 [R14], R8 ;  /* 0x000000080e007844 */ /* 0x0001e20000000200 */
[----:B------:R-:W-:Y:S01]  /*97d0*/  IMAD.IADD R7, R13, 0x1, R41 ;  /* 0x000000010d077824 */ /* 0x000fe200078e0229 */
[----:B------:R-:W-:Y:S01]  /*97e0*/  F2FP.F16.F32.PACK_AB R4, R113, R112 ;  /* 0x000000707104723e */ /* 0x000fe200000000ff */
[----:B------:R-:W-:Y:S01]  /*97f0*/  IMAD.X R27, RZ, RZ, R37, P2 ;  /* 0x000000ffff1b7224 */ /* 0x000fe200010e0625 */
[-C--:B------:R-:W-:Y:S01]  /*9800*/  ISETP.GE.OR P2, PT, R43, R64.reuse, P0 ;  /* 0x000000402b00720c */ /* 0x080fe20000746670 */
[----:B------:R-:W-:Y:S01]  /*9810*/  SHFL.IDX PT, R60, R40, RZ, 0x1c1f ;  /* 0x001c1fff283c7589 */ /* 0x000fe200000e0000 */
[----:B------:R-:W-:-:S02]  /*9820*/  ISETP.GE.OR P0, PT, R5, R64, P0 ;  /* 0x000000400500720c */ /* 0x000fc40000706670 */
[----:B------:R-:W-:Y:S01]  /*9830*/  LEA.HI.X R41, R12, UR7, R7, 0x2, P3 ;  /* 0x000000070c297c11 */ /* 0x000fe200098f1407 */
[----:B------:R-:W-:Y:S01]  /*9840*/  SHFL.IDX PT, R62, R40, 0x1, 0x1c1f ;  /* 0x003c1f00283e7f89 */ /* 0x000fe200000e0000 */
[----:B------:R-:W-:Y:S02]  /*9850*/  F2FP.F16.F32.PACK_AB R5, R115, R114 ;  /* 0x000000727305723e */ /* 0x000fe400000000ff */
[----:B------:R-:W-:Y:S01]  /*9860*/  F2FP.F16.F32.PACK_AB R6, R117, R116 ;  /* 0x000000747506723e */ /* 0x000fe200000000ff */
[----:B------:R-:W1:Y:S01]  /*9870*/  SHFL.IDX PT, R61, R41, RZ, 0x1c1f ;  /* 0x001c1fff293d7589 */ /* 0x000e6200000e0000 */
[----:B------:R-:W-:Y:S02]  /*9880*/  F2FP.F16.F32.PACK_AB R7, R119, R118 ;  /* 0x000000767707723e */ /* 0x000fe400000000ff */
[----:B------:R-:W-:Y:S01]  /*9890*/  F2FP.F16.F32.PACK_AB R12, R121, R120 ;  /* 0x00000078790c723e */ /* 0x000fe200000000ff */
[----:B------:R-:W2:Y:S01]  /*98a0*/  SHFL.IDX PT, R63, R41, 0x1, 0x1c1f ;  /* 0x003c1f00293f7f89 */ /* 0x000ea200000e0000 */
[----:B------:R-:W-:-:S02]  /*98b0*/  F2FP.F16.F32.PACK_AB R13, R123, R122 ;  /* 0x0000007a7b0d723e */ /* 0x000fc400000000ff */
[----:B0-----:R-:W-:Y:S01]  /*98c0*/  F2FP.F16.F32.PACK_AB R14, R125, R124 ;  /* 0x0000007c7d0e723e */ /* 0x001fe200000000ff */
[----:B------:R-:W-:Y:S01]  /*98d0*/  STSM.16.M88.4 [R54], R4 ;  /* 0x0000000436007844 */ /* 0x000fe20000000200 */
[----:B------:R-:W-:Y:S02]  /*98e0*/  F2FP.F16.F32.PACK_AB R15, R127, R126 ;  /* 0x0000007e7f0f723e */ /* 0x000fe400000000ff */
[----:B------:R-:W-:Y:S02]  /*98f0*/  F2FP.F16.F32.PACK_AB R8, R129, R128 ;  /* 0x000000808108723e */ /* 0x000fe400000000ff */
[----:B------:R-:W-:Y:S01]  /*9900*/  F2FP.F16.F32.PACK_AB R9, R131, R130 ;  /* 0x000000828309723e */ /* 0x000fe200000000ff */
[----:B------:R-:W-:Y:S01]  /*9910*/  STSM.16.M88.4 [R53], R12 ;  /* 0x0000000c35007844 */ /* 0x000fe20000000200 */
[----:B------:R-:W-:Y:S02]  /*9920*/  F2FP.F16.F32.PACK_AB R10, R133, R132 ;  /* 0x00000084850a723e */ /* 0x000fe400000000ff */
[----:B------:R-:W-:-:S02]  /*9930*/  F2FP.F16.F32.PACK_AB R11, R135, R134 ;  /* 0x00000086870b723e */ /* 0x000fc400000000ff */
[----:B------:R-:W-:Y:S02]  /*9940*/  MOV R65, R44 ;  /* 0x0000002c00417202 */ /* 0x000fe40000000f00 */
[C---:B------:R-:W-:Y:S01]  /*9950*/  LOP3.LUT R21, R36.reuse, 0x380, RZ, 0xc0, !PT ;  /* 0x0000038024157812 */ /* 0x040fe200078ec0ff */
[----:B------:R-:W-:Y:S01]  /*9960*/  STSM.16.M88.4 [R52], R8 ;  /* 0x0000000834007844 */ /* 0x000fe20000000200 */
[C---:B------:R-:W-:Y:S02]  /*9970*/  IADD3 R33, P5, R36.reuse, 0x2000, RZ ;  /* 0x0000200024217810 */ /* 0x040fe40007fbe0ff */
[----:B------:R-:W-:Y:S01]  /*9980*/  SHF.R.U64 R21, R21, 0x3, RZ ;  /* 0x0000000315157819 */ /* 0x000fe200000012ff */
[----:B------:R0:W-:Y:S01]  /*9990*/  STSM.16.M88.4 [R66], R136 ;  /* 0x0000008842007844 */ /* 0x0001e20000000200 */
[----:B------:R-:W-:Y:S01]  /*99a0*/  IADD3 R31, P4, R36, 0x3000, RZ ;  /* 0x00003000241f7810 */ /* 0x000fe20007f9e0ff */
[----:B------:R-:W-:Y:S01]  /*99b0*/  UIMAD UR5, UR12, UR8, URZ ;  /* 0x000000080c0572a4 */ /* 0x000fe2000f8e023f */
[----:B------:R-:W-:Y:S01]  /*99c0*/  LOP3.LUT R36, R21, R36, RZ, 0x3c, !PT ;  /* 0x0000002415247212 */ /* 0x000fe200078e3cff */
[----:B------:R-:W-:Y:S01]  /*99d0*/  STSM.16.M88.4 [R65], R144 ;  /* 0x0000009041007844 */ /* 0x000fe20000000200 */
[----:B------:R-:W-:Y:S01]  /*99e0*/  IMAD.X R21, RZ, RZ, R37, P6 ;  /* 0x000000ffff157224 */ /* 0x000fe200030e0625 */
[----:B------:R-:W-:Y:S01]  /*99f0*/  UIMAD.WIDE.U32 UR6, UR38, UR8, URZ ;  /* 0x00000008260672a5 */ /* 0x000fe2000f8e003f */
[----:B------:R-:W-:Y:S01]  /*9a00*/  LOP3.LUT R32, R33, 0x380, RZ, 0xc0, !PT ;  /* 0x0000038021207812 */ /* 0x000fe200078ec0ff */
[----:B------:R-:W-:Y:S08]  /*9a10*/  BAR.SYNC.DEFER_BLOCKING 0x1, 0x100 ;  /* 0x0044000000007b1d */ /* 0x000ff00000010000 */
[----:B0-----:R-:W0:Y:S01]  /*9a20*/  @P1 LDC R66, c[0x0][0xbec] ;  /* 0x0002fb00ff421b82 */ /* 0x001e220000000800 */
[----:B------:R-:W-:Y:S01]  /*9a30*/  UIMAD UR5, UR38, UR9, UR5 ;  /* 0x00000009260572a4 */ /* 0x000fe2000f8e0205 */
[----:B------:R-:W-:Y:S01]  /*9a40*/  LOP3.LUT R30, R31, 0x380, RZ, 0xc0, !PT ;  /* 0x000003801f1e7812 */ /* 0x000fe200078ec0ff */
[----:B------:R-:W-:Y:S01]  /*9a50*/  UIMAD UR8, UR13, UR10, URZ ;  /* 0x0000000a0d0872a4 */ /* 0x000fe2000f8e023f */
[----:B------:R-:W-:Y:S01]  /*9a60*/  SHF.R.U64 R32, R32, 0x3, RZ ;  /* 0x0000000320207819 */ /* 0x000fe200000012ff */
[----:B-1----:R1:W-:Y:S01]  /*9a70*/  @!P2 ST.E desc[UR50][R60.64], R38 ;  /* 0x000000263c00a985 */ /* 0x0023e2000c101932 */
[----:B------:R-:W-:Y:S01]  /*9a80*/  UIADD3 UR7, UR7, UR5, URZ ;  /* 0x0000000507077290 */ /* 0x000fe2000fffe03f */
[----:B------:R-:W-:-:S02]  /*9a90*/  SHF.R.U64 R30, R30, 0x3, RZ ;  /* 0x000000031e1e7819 */ /* 0x000fc400000012ff */
[----:B--2---:R2:W-:Y:S01]  /*9aa0*/  @!P0 ST.E desc[UR50][R62.64], R3 ;  /* 0x000000033e008985 */ /* 0x0045e2000c101932 */
[----:B------:R-:W-:Y:S01]  /*9ab0*/  LOP3.LUT R32, R32, R33, RZ, 0x3c, !PT ;  /* 0x0000002120207212 */ /* 0x000fe200078e3cff */
[----:B-1----:R-:W1:Y:S02]  /*9ac0*/  @P1 LDC R61, c[0x0][0xbf0] ;  /* 0x0002fc00ff3d1b82 */ /* 0x002e640000000800 */
[----:B------:R3:W5:Y:S01]  /*9ad0*/  LD.E.128 R12, desc[UR50][R24.64] ;  /* 0x00000032180c7980 */ /* 0x000762000c101d00 */
[----:B------:R-:W-:Y:S01]  /*9ae0*/  UIMAD UR5, UR42, UR11, UR8 ;  /* 0x0000000b2a0572a4 */ /* 0x000fe2000f8e0208 */
[----:B------:R-:W-:Y:S01]  /*9af0*/  LOP3.LUT R30, R30, R31, RZ, 0x3c, !PT ;  /* 0x0000001f1e1e7212 */ /* 0x000fe200078e3cff */
[----:B--2---:R-:W-:Y:S01]  /*9b00*/  IMAD R3, R19, 0x20, R22 ;  /* 0x0000002013037824 */ /* 0x004fe200078e0216 */
[----:B------:R0:W5:Y:S01]  /*9b10*/  LD.E.128 R8, desc[UR50][R20.64] ;  /* 0x0000003214087980 */ /* 0x000162000c101d00 */
[----:B------:R-:W-:Y:S01]  /*9b20*/  UIMAD.WIDE.U32 UR6, UR42, UR10, UR6 ;  /* 0x0000000a2a0672a5 */ /* 0x000fe2000f8e0006 */
[----:B------:R-:W-:Y:S01]  /*9b30*/  IADD3.X R33, RZ, R37, RZ, P5, !PT ;  /* 0x00000025ff217210 */ /* 0x000fe20002ffe4ff */
[----:B------:R-:W-:Y:S01]  /*9b40*/  IMAD.X R31, RZ, RZ, R37, P4 ;  /* 0x000000ffff1f7224 */ /* 0x000fe200020e0625 */
[----:B------:R2:W5:Y:S01]  /*9b50*/  LD.E.128 R52, desc[UR50][R26.64] ;  /* 0x000000321a347980 */ /* 0x000562000c101d00 */
[----:B------:R-:W-:Y:S01]  /*9b60*/  ULDC.64 UR8, c[0x0][0xae0] ;  /* 0x0002b80000087ab9 */ /* 0x000fe20000000a00 */
[----:B---3--:R-:W-:Y:S01]  /*9b70*/  VIADD R25, R3, UR37 ;  /* 0x0000002503197c36 */ /* 0x008fe20008000000 */
[----:B------:R-:W-:Y:S01]  /*9b80*/  UIADD3 UR5, UR7, UR5, URZ ;  /* 0x0000000507057290 */ /* 0x000fe2000fffe03f */
[----:B------:R-:W5:Y:S02]  /*9b90*/  LD.E.128 R48, desc[UR50][R36.64] ;  /* 0x0000003224307980 */ /* 0x000f64000c101d00 */
[----:B0-----:R-:W-:Y:S01]  /*9ba0*/  @P1 IMAD.HI.U32 R20, R25, R66, RZ ;  /* 0x0000004219141227 */ /* 0x001fe200078e00ff */
[----:B------:R-:W-:Y:S01]  /*9bb0*/  MOV R21, UR7 ;  /* 0x0000000700157c02 */ /* 0x000fe20008000f00 */
[----:B------:R-:W5:Y:S02]  /*9bc0*/  LD.E.128 R44, desc[UR50][R34.64] ;  /* 0x00000032222c7980 */ /* 0x000f64000c101d00 */
[----:B------:R-:W-:-:S02]  /*9bd0*/  IMAD.MOV.U32 R3, RZ, RZ, R25 ;  /* 0x000000ffff037224 */ /* 0x000fc400078e0019 */
[----:B------:R-:W5:Y:S01]  /*9be0*/  LD.E.128 R40, desc[UR50][R32.64] ;  /* 0x0000003220287980 */ /* 0x000f62000c101d00 */
[----:B-1----:R-:W-:-:S03]  /*9bf0*/  @P1 SHF.R.U32.HI R3, RZ, R61, R20 ;  /* 0x0000003dff031219 */ /* 0x002fc60000011614 */
[----:B------:R-:W5:Y:S01]  /*9c00*/  LD.E.128 R4, desc[UR50][R30.64] ;  /* 0x000000321e047980 */ /* 0x000f62000c101d00 */
[--C-:B------:R-:W-:Y:S01]  /*9c10*/  SHF.R.S32.HI R24, RZ, 0x1f, R3.reuse ;  /* 0x0000001fff187819 */ /* 0x100fe20000011403 */
[----:B--2---:R-:W-:Y:S02]  /*9c20*/  IMAD.MOV R26, RZ, RZ, -R3 ;  /* 0x000000ffff1a7224 */ /* 0x004fe400078e0a03 */
[----:B------:R0:W5:Y:S01]  /*9c30*/  LD.E.128 R56, desc[UR50][R28.64] ;  /* 0x000000321c387980 */ /* 0x000162000c101d00 */
[----:B------:R-:W-:Y:S01]  /*9c40*/  IMAD.U32 R20, RZ, RZ, UR6 ;  /* 0x00000006ff147e24 */ /* 0x000fe2000f8e00ff */
[----:B------:R-:W-:Y:S01]  /*9c50*/  ULDC.64 UR6, c[0x0][0xad8] ;  /* 0x0002b60000067ab9 */ /* 0x000fe20000000a00 */
[----:B------:R-:W-:Y:S01]  /*9c60*/  IMAD.U32 R21, RZ, RZ, UR5 ;  /* 0x00000005ff157e24 */ /* 0x000fe2000f8e00ff */
[----:B------:R-:W-:Y:S01]  /*9c70*/  @!PT LDS RZ, [RZ] ;  /* 0x00000000fffff984 */ /* 0x000fe20000000800 */
[----:B------:R-:W-:Y:S01]  /*9c80*/  @!PT LDS RZ, [RZ] ;  /* 0x00000000fffff984 */ /* 0x000fe20000000800 */
[----:B------:R-:W-:Y:S01]  /*9c90*/  @!PT LDS RZ, [RZ] ;  /* 0x00000000fffff984 */ /* 0x000fe20000000800 */
[----:B------:R-:W-:Y:S01]  /*9ca0*/  @!PT LDS RZ, [RZ] ;  /* 0x00000000fffff984 */ /* 0x000fe20000000800 */
[----:B------:R1:W-:Y:S06]  /*9cb0*/  MEMBAR.ALL.CTA ;  /* 0x0000000000007992 */ /* 0x0003ec0000008000 */
[----:B-1----:R-:W1:Y:S01]  /*9cc0*/  FENCE.VIEW.ASYNC.S ;  /* 0x00000000000073c6 */ /* 0x002e620000000000 */
[----:B------:R-:W-:-:S02]  /*9cd0*/  IMAD R24, R24, UR8, RZ ;  /* 0x0000000818187c24 */ /* 0x000fc4000f8e02ff */
[----:B------:R-:W-:Y:S02]  /*9ce0*/  IMAD R39, R39, R26, R25 ;  /* 0x0000001a27277224 */ /* 0x000fe400078e0219 */
[C---:B------:R-:W-:Y:S02]  /*9cf0*/  IMAD R25, R3.reuse, UR9, R24 ;  /* 0x0000000903197c24 */ /* 0x040fe4000f8e0218 */
[----:B------:R-:W-:Y:S01]  /*9d00*/  IMAD.WIDE.U32 R20, R3, UR8, R20 ;  /* 0x0000000803147c25 */ /* 0x000fe2000f8e0014 */
[----:B------:R-:W-:-:S03]  /*9d10*/  SHF.R.S32.HI R3, RZ, 0x1f, R39 ;  /* 0x0000001fff037819 */ /* 0x000fc60000011427 */
[----:B------:R-:W-:Y:S02]  /*9d20*/  IMAD.IADD R21, R21, 0x1, R25 ;  /* 0x0000000115157824 */ /* 0x000fe400078e0219 */
[----:B------:R-:W-:Y:S02]  /*9d30*/  IMAD R24, R3, UR6, RZ ;  /* 0x0000000603187c24 */ /* 0x000fe4000f8e02ff */
[----:B0-----:R-:W-:Y:S02]  /*9d40*/  VIADD R29, R22, UR37 ;  /* 0x00000025161d7c36 */ /* 0x001fe40008000000 */
        /* <DEDUP_REMOVED lines=8> */
[-C--:B------:R-:W-:Y:S01]  /*9dd0*/  ISETP.GE.AND P0, PT, R3, R64.reuse, PT ;  /* 0x000000400300720c */ /* 0x080fe20003f06270 */
[----:B------:R-:W-:Y:S01]  /*9de0*/  VIADD R3, R29, 0x40 ;  /* 0x000000401d037836 */ /* 0x000fe20000000000 */
[----:B------:R-:W-:Y:S02]  /*9df0*/  LEA.HI.X R27, R20, UR7, R21, 0x1, P3 ;  /* 0x00000007141b7c11 */ /* 0x000fe400098f0c15 */
[----:B------:R-:W-:Y:S01]  /*9e00*/  PRMT R0, RZ, 0x654, R0 ;  /* 0x00000654ff007816 */ /* 0x000fe20000000000 */
[----:B-1----:R0:W1:Y:S01]  /*9e10*/  SHFL.IDX PT, R25, R26, RZ, 0x181f ;  /* 0x00181fff1a197589 */ /* 0x00206200000e0000 */
[----:B------:R-:W-:Y:S01]  /*9e20*/  ISETP.GE.AND P1, PT, R3, R64, PT ;  /* 0x000000400300720c */ /* 0x000fe20003f26270 */
[----:B------:R-:W-:Y:S01]  /*9e30*/  BSSY B1, `(.L_x_8917) ;  /* 0x000000d000017945 */ /* 0x000fe20003800000 */
[----:B------:R0:W-:Y:S01]  /*9e40*/  SYNCS.ARRIVE.TRANS64.RED.A1T0 RZ, [R0+URZ], RZ ;  /* 0x000000ff00ff79a7 */ /* 0x0001e2000810043f */
[----:B------:R0:W2:Y:S02]  /*9e50*/  SHFL.IDX PT, R3, R27, RZ, 0x181f ;  /* 0x00181fff1b037589 */ /* 0x0000a400000e0000 */
[----:B------:R-:W-:Y:S08]  /*9e60*/  @P2 BRA `(.L_x_8918) ;  /* 0x0000000000242947 */ /* 0x000ff00003800000 */
        /* <DEDUP_REMOVED lines=9> */
.L_x_8918:
[----:B------:R-:W-:Y:S05]  /*9f00*/  BSYNC B1 ;  /* 0x0000000000017941 */ /* 0x000fea0003800000 */
.L_x_8917:
[----:B--2---:R2:W4:Y:S01]  /*9f10*/  SHFL.IDX PT, R3, R27, 0x1, 0x181f ;  /* 0x00381f001b037f89 */ /* 0x00452200000e0000 */
[----:B------:R-:W-:Y:S03]  /*9f20*/  BSSY B1, `(.L_x_8919) ;  /* 0x000000c000017945 */ /* 0x000fe60003800000 */
[----:B-1-3--:R2:W1:Y:S01]  /*9f30*/  SHFL.IDX PT, R25, R26, 0x1, 0x181f ;  /* 0x00381f001a197f89 */ /* 0x00a46200000e0000 */
        /* <DEDUP_REMOVED lines=8> */
[----:B-----5:R3:W-:Y:S04]  /*9fc0*/  @!P3 ST.E.128 desc[UR50][R20.64], R44 ;  /* 0x0000002c1400b985 */ /* 0x0207e8000c101d32 */
[----:B------:R3:W-:Y:S02]  /*9fd0*/  @!P4 ST.E.128 desc[UR50][R24.64], R52 ;  /* 0x000000341800c985 */ /* 0x0007e4000c101d32 */
.L_x_8920:
[----:B------:R-:W-:Y:S05]  /*9fe0*/  BSYNC B1 ;  /* 0x0000000000017941 */ /* 0x000fea0003800000 */
.L_x_8919:
[----:B----4-:R4:W0:Y:S01]  /*9ff0*/  SHFL.IDX PT, R3, R27, 0x2, 0x181f ;  /* 0x00581f001b037f89 */ /* 0x01082200000e0000 */
        /* <DEDUP_REMOVED lines=8> */
[-C--:B0-----:R-:W-:Y:S02]  /*a080*/  @!P2 LEA.HI.X R21, R2, R3.reuse, R189, 0x1, P0 ;  /* 0x000000030215a211 */ /* 0x081fe400000f0cbd */
[----:B------:R-:W-:-:S03]  /*a090*/  @!P3 LEA.HI.X R25, R18, R3, R188, 0x1, P1 ;  /* 0x000000031219b211 */ /* 0x000fc600008f0cbc */
[----:B-----5:R3:W-:Y:S04]  /*a0a0*/  @!P2 ST.E.128 desc[UR50][R20.64], R40 ;  /* 0x000000281400a985 */ /* 0x0207e8000c101d32 */
[----:B------:R3:W-:Y:S02]  /*a0b0*/  @!P3 ST.E.128 desc[UR50][R24.64], R12 ;  /* 0x0000000c1800b985 */ /* 0x0007e4000c101d32 */
.L_x_8922:
[----:B------:R-:W-:Y:S05]  /*a0c0*/  BSYNC B1 ;  /* 0x0000000000017941 */ /* 0x000fea0003800000 */
.L_x_8921:
[----:B0-----:R-:W-:Y:S01]  /*a0d0*/  VIADD R3, R29, 0x60 ;  /* 0x000000601d037836 */ /* 0x001fe20000000000 */
[----:B--2-4-:R-:W0:Y:S04]  /*a0e0*/  SHFL.IDX PT, R27, R27, 0x3, 0x181f ;  /* 0x00781f001b1b7f89 */ /* 0x014e2800000e0000 */
[----:B------:R-:W-:Y:S01]  /*a0f0*/  ISETP.GE.AND P0, PT, R3, R64, PT ;  /* 0x000000400300720c */ /* 0x000fe20003f06270 */
[----:B---3-5:R2:W3:-:S12]  /*a100*/  SHFL.IDX PT, R15, R26, 0x3, 0x181f ;  /* 0x00781f001a0f7f89 */ /* 0x0284d800000e0000 */
[----:B--2---:R-:W-:Y:S05]  /*a110*/  @P0 BRA `(.L_x_8923) ;  /* 0x0000000800800947 */ /* 0x004fea0003800000 */
[----:B------:R-:W-:Y:S02]  /*a120*/  ULDC UR5, c[0x0][0xac8] ;  /* 0x0002b20000057ab9 */ /* 0x000fe40000000800 */
[----:B------:R-:W-:-:S13]  /*a130*/  ISETP.GE.AND P1, PT, R2, UR5, PT ;  /* 0x0000000502007c0c */ /* 0x000fda000bf26270 */
[----:B---3--:R-:W-:-:S04]  /*a140*/  @!P1 LEA R12, P0, R2, R15, 0x1 ;  /* 0x0000000f020c9211 */ /* 0x008fc800078008ff */
[----:B0-----:R-:W-:Y:S02]  /*a150*/  @!P1 LEA.HI.X R13, R2, R27, R189, 0x1, P0 ;  /* 0x0000001b020d9211 */ /* 0x001fe400000f0cbd */
[----:B------:R-:W-:-:S03]  /*a160*/  ISETP.GE.AND P0, PT, R18, UR5, PT ;  /* 0x0000000512007c0c */ /* 0x000fc6000bf06270 */
[----:B------:R0:W-:Y:S10]  /*a170*/  @!P1 ST.E.128 desc[UR50][R12.64], R4 ;  /* 0x000000040c009985 */ /* 0x0001f4000c101d32 */
[----:B------:R-:W-:Y:S05]  /*a180*/  @P0 BRA `(.L_x_8923) ;  /* 0x0000000800640947 */ /* 0x000fea0003800000 */
[----:B0-----:R-:W-:-:S04]  /*a190*/  LEA R4, P0, R18, R15, 0x1 ;  /* 0x0000000f12047211 */ /* 0x001fc800078008ff */
[----:B------:R-:W-:-:S05]  /*a1a0*/  LEA.HI.X R5, R18, R27, R188, 0x1, P0 ;  /* 0x0000001b12057211 */ /* 0x000fca00000f0cbc */
[----:B------:R0:W-:Y:S01]  /*a1b0*/  ST.E.128 desc[UR50][R4.64], R8 ;  /* 0x0000000804007985 */ /* 0x0001e2000c101d32 */
[----:B------:R-:W-:Y:S05]  /*a1c0*/  BRA `(.L_x_8923) ;  /* 0x0000000800547947 */ /* 0x000fea0003800000 */
.L_x_8916:
        /* <DEDUP_REMOVED lines=50> */
.L_x_8925:
[----:B------:R-:W-:Y:S05]  /*a4f0*/  BSYNC B1 ;  /* 0x0000000000017941 */ /* 0x000fea0003800000 */
.L_x_8924:
        /* <DEDUP_REMOVED lines=14> */
[----:B------:R-:W-:Y:S01]  /*a5e0*/  SHF.R.S32.HI R0, RZ, 0x1f, R3 ;  /* 0x0000001fff007819 */ /* 0x000fe20000011403 */
[----:B------:R-:W-:Y:S01]  /*a5f0*/  ULDC.64 UR8, c[0x0][0xae0] ;  /* 0x0002b80000087ab9 */ /* 0x000fe20000000a00 */
[----:B------:R-:W-:Y:S01]  /*a600*/  IADD3 R7, -R3, RZ, RZ ;  /* 0x000000ff03077210 */ /* 0x000fe20007ffe1ff */
        /* <DEDUP_REMOVED lines=38> */
.L_x_8927:
[----:B------:R-:W-:Y:S05]  /*a870*/  BSYNC B1 ;  /* 0x0000000000017941 */ /* 0x000fea0003800000 */
.L_x_8926:
        /* <DEDUP_REMOVED lines=13> */
.L_x_8929:
[----:B------:R-:W-:Y:S05]  /*a950*/  BSYNC B1 ;  /* 0x0000000000017941 */ /* 0x000fea0003800000 */
.L_x_8928:
        /* <DEDUP_REMOVED lines=11> */
[----:B------:R3:W-:Y:S04]  /*aa10*/  @!P2 ST.E.128 desc[UR50][R10.64], RZ ;  /* 0x000000ff0a00a985 */ /* 0x0007e8000c101d32 */
[----:B------:R3:W-:Y:S02]  /*aa20*/  @!P3 ST.E.128 desc[UR50][R4.64], RZ ;  /* 0x000000ff0400b985 */ /* 0x0007e4000c101d32 */
.L_x_8931:
[----:B------:R-:W-:Y:S05]  /*aa30*/  BSYNC B1 ;  /* 0x0000000000017941 */ /* 0x000fea0003800000 */
.L_x_8930:
[----:B------:R-:W-:Y:S01]  /*aa40*/  VIADD R0, R8, 0x60 ;  /* 0x0000006008007836 */ /* 0x000fe20000000000 */
[----:B0-----:R0:W0:Y:S04]  /*aa50*/  SHFL.IDX PT, R3, R7, 0x3, 0x181f ;  /* 0x00781f0007037f89 */ /* 0x00102800000e0000 */
[----:B------:R-:W-:Y:S01]  /*aa60*/  ISETP.GE.AND P0, PT, R0, R9, PT ;  /* 0x000000090000720c */ /* 0x000fe20003f06270 */
[----:B-1-3--:R1:W3:-:S12]  /*aa70*/  SHFL.IDX PT, R5, R6, 0x3, 0x181f ;  /* 0x00781f0006057f89 */ /* 0x00a2d800000e0000 */
[----:B-1----:R-:W-:Y:S05]  /*aa80*/  @P0 BRA `(.L_x_8923) ;  /* 0x0000000000240947 */ /* 0x002fea0003800000 */
[----:B------:R-:W-:Y:S02]  /*aa90*/  ULDC UR5, c[0x0][0xac8] ;  /* 0x0002b20000057ab9 */ /* 0x000fe40000000800 */
[----:B------:R-:W-:Y:S02]  /*aaa0*/  ISETP.GE.AND P2, PT, R2, UR5, PT ;  /* 0x0000000502007c0c */ /* 0x000fe4000bf46270 */
[----:B------:R-:W-:-:S11]  /*aab0*/  ISETP.GE.AND P3, PT, R18, UR5, PT ;  /* 0x0000000512007c0c */ /* 0x000fd6000bf66270 */
[-C--:B--234-:R-:W-:Y:S02]  /*aac0*/  @!P2 LEA R6, P0, R2, R5.reuse, 0x1 ;  /* 0x000000050206a211 */ /* 0x09cfe400078008ff */
[----:B------:R-:W-:Y:S02]  /*aad0*/  @!P3 LEA R4, P1, R18, R5, 0x1 ;  /* 0x000000051204b211 */ /* 0x000fe400078208ff */
[-C--:B0-----:R-:W-:Y:S02]  /*aae0*/  @!P2 LEA.HI.X R7, R2, R3.reuse, R189, 0x1, P0 ;  /* 0x000000030207a211 */ /* 0x081fe400000f0cbd */
[----:B------:R-:W-:-:S03]  /*aaf0*/  @!P3 LEA.HI.X R5, R18, R3, R188, 0x1, P1 ;  /* 0x000000031205b211 */ /* 0x000fc600008f0cbc */
[----:B------:R1:W-:Y:S04]  /*ab00*/  @!P2 ST.E.128 desc[UR50][R6.64], RZ ;  /* 0x000000ff0600a985 */ /* 0x0003e8000c101d32 */
[----:B------:R1:W-:Y:S02]  /*ab10*/  @!P3 ST.E.128 desc[UR50][R4.64], RZ ;  /* 0x000000ff0400b985 */ /* 0x0003e4000c101d32 */
.L_x_8923:
[----:B------:R-:W-:Y:S05]  /*ab20*/  BSYNC B0 ;  /* 0x0000000000007941 */ /* 0x000fea0003800000 */
.L_x_8915:
[----:B------:R-:W-:Y:S02]  /*ab30*/  ULDC UR5, c[0x0][0xc38] ;  /* 0x00030e0000057ab9 */ /* 0x000fe40000000800 */
[----:B------:R-:W-:-:S06]  /*ab40*/  UISETP.GE.AND UP0, UPT, UR4, UR5, UPT ;  /* 0x000000050400728c */ /* 0x000fcc000bf06270 */
[----:B------:R-:W-:-:S13]  /*ab50*/  PLOP3.LUT P0, PT, PT, PT, UP0, 0x80, 0x0 ;  /* 0x000000000000781c */ /* 0x000fda0003f0f008 */
[----:B------:R-:W-:Y:S05]  /*ab60*/  @!P0 BRA `(.L_x_8932) ;  /* 0xffffff6000548947 */ /* 0x000fea000383ffff */
[----:B------:R-:W-:Y:S05]  /*ab70*/  EXIT ;  /* 0x000000000000794d */ /* 0x000fea0003800000 */
.L_x_8874:
        /* <DEDUP_REMOVED lines=18> */
[----:B------:R-:W-:Y:S01]  /*aca0*/  UISETP.NE.U32.AND UP0, UPT, UR6, URZ, UPT ;  /* 0x0000003f0600728c */ /* 0x000fe2000bf05070 */
[----:B------:R-:W-:Y:S01]  /*acb0*/  LOP3.LUT R19, R19, 0xfffffffe, RZ, 0xc0, !PT ;  /* 0xfffffffe13137812 */ /* 0x000fe200078ec0ff */
[----:B------:R-:W1:Y:S01]  /*acc0*/  S2UR UR8, SR_CgaCtaId ;  /* 0x00000000000879c3 */ /* 0x000e620000008800 */
[----:B------:R-:W-:Y:S01]  /*acd0*/  ULDC UR4, c[0x0][0x424] ;  /* 0x0001090000047ab9 */ /* 0x000fe20000000800 */
[----:B------:R-:W-:Y:S01]  /*ace0*/  UISETP.NE.AND.EX UP0, UPT, UR7, URZ, UPT, UP0 ;  /* 0x0000003f0700728c */ /* 0x000fe2000bf05300 */
[----:B------:R-:W-:Y:S01]  /*acf0*/  IMAD.U32 R34, RZ, RZ, UR5 ;  /* 0x00000005ff227e24 */ /* 0x000fe2000f8e00ff */
[----:B------:R-:W-:Y:S01]  /*ad00*/  ULDC UR39, c[0x0][0x288] ;  /* 0x0000a20000277ab9 */ /* 0x000fe20000000800 */
[----:B------:R-:W-:Y:S01]  /*ad10*/  ULDC.64 UR6, c[0x0][0x2f0] ;  /* 0x0000bc0000067ab9 */ /* 0x000fe20000000a00 */
[----:B------:R-:W-:Y:S01]  /*ad20*/  USEL UR4, UR4, 0x1, UP0 ;  /* 0x0000000104047887 */ /* 0x000fe20008000000 */
[----:B------:R-:W-:Y:S01]  /*ad30*/  IMAD.MOV.U32 R26, RZ, RZ, 0x1 ;  /* 0x00000001ff1a7424 */ /* 0x000fe200078e00ff */
[----:B------:R-:W-:Y:S01]  /*ad40*/  ULDC UR38, c[0x0][0x448] ;  /* 0x0001120000267ab9 */ /* 0x000fe20000000800 */
[----:B------:R-:W-:Y:S01]  /*ad50*/  MOV R36, RZ ;  /* 0x000000ff00247202 */ /* 0x000fe20000000f00 */
[----:B------:R-:W-:Y:S01]  /*ad60*/  UIMAD UR37, UR4, UR6, URZ ;  /* 0x00000006042572a4 */ /* 0x000fe2000f8e023f */
[----:B------:R-:W-:Y:S01]  /*ad70*/  IMAD.MOV.U32 R23, RZ, RZ, RZ ;  /* 0x000000ffff177224 */ /* 0x000fe200078e00ff */
[----:B------:R-:W-:Y:S01]  /*ad80*/  UIMAD UR38, UR38, UR39, URZ ;  /* 0x00000027262672a4 */ /* 0x000fe2000f8e023f */
[----:B------:R-:W-:Y:S01]  /*ad90*/  UMOV UR6, 0x400 ;  /* 0x0000040000067882 */ /* 0x000fe20000000000 */
[----:B------:R-:W-:-:S02]  /*ada0*/  UIADD3 UR4, UR37, 0x7f, URZ ;  /* 0x0000007f25047890 */ /* 0x000fc4000fffe03f */
[----:B------:R-:W-:Y:S02]  /*adb0*/  ULOP3.LUT UR45, UR36, 0x2, URZ, 0xfc, !UPT ;  /* 0x00000002242d7892 */ /* 0x000fe4000f8efc3f */
[----:B------:R-:W-:Y:S02]  /*adc0*/  USHF.R.S32.HI UR5, URZ, 0x1f, UR4 ;  /* 0x0000001f3f057899 */ /* 0x000fe40008011404 */
[----:B------:R-:W-:Y:S02]  /*add0*/  UIADD3 UR39, UR37, 0x80, -UR39 ;  /* 0x0000008025277890 */ /* 0x000fe4000fffe827 */
[----:B------:R-:W-:Y:S02]  /*ade0*/  ULEA.HI UR5, UR5, UR4, URZ, 0x7 ;  /* 0x0000000405057291 */ /* 0x000fe4000f8f383f */
[----:B-1----:R-:W-:Y:S01]  /*adf0*/  ULEA UR6, UR8, UR6, 0x18 ;  /* 0x0000000608067291 */ /* 0x002fe2000f8ec03f */
[C---:B0-----:R-:W-:Y:S01]  /*ae00*/  IMAD.SHL.U32 R30, R5.reuse, 0x8, RZ ;  /* 0x00000008051e7824 */ /* 0x041fe200078e00ff */
[----:B------:R-:W-:Y:S01]  /*ae10*/  LOP3.LUT R4, R5, 0x7f, RZ, 0xc0, !PT ;  /* 0x0000007f05047812 */ /* 0x000fe200078ec0ff */
[----:B------:R-:W-:-:S03]  /*ae20*/  USHF.R.S32.HI UR40, URZ, 0x7, UR5 ;  /* 0x000000073f287899 */ /* 0x000fc60008011405 */
[----:B------:R-:W-:Y:S01]  /*ae30*/  IMAD.U32 R16, RZ, RZ, UR6 ;  /* 0x00000006ff107e24 */ /* 0x000fe2000f8e00ff */
[C---:B------:R-:W-:Y:S01]  /*ae40*/  LOP3.LUT R0, R30.reuse, 0x1f8, RZ, 0xc0, !PT ;  /* 0x000001f81e007812 */ /* 0x040fe200078ec0ff */
[----:B------:R-:W-:Y:S01]  /*ae50*/  ULDC UR46, c[0x0][0xc] ;  /* 0x00000300002e7ab9 */ /* 0x000fe20000000800 */
[----:B------:R-:W-:Y:S02]  /*ae60*/  LOP3.LUT R35, R30, 0x38, RZ, 0xc0, !PT ;  /* 0x000000381e237812 */ /* 0x000fe400078ec0ff */
[----:B------:R-:W-:Y:S02]  /*ae70*/  LOP3.LUT R3, R0, 0x38, R5, 0x78, !PT ;  /* 0x0000003800037812 */ /* 0x000fe400078e7805 */
[----:B------:R-:W-:Y:S02]  /*ae80*/  LOP3.LUT R0, R35, 0x40, RZ, 0xfc, !PT ;  /* 0x0000004023007812 */ /* 0x000fe400078efcff */
[----:B------:R-:W-:Y:S02]  /*ae90*/  LOP3.LUT R30, R3, 0x200, R30, 0xf8, !PT ;  /* 0x00000200031e7812 */ /* 0x000fe400078ef81e */
[----:B------:R-:W-:-:S02]  /*aea0*/  ISETP.GE.AND P1, PT, R0, UR7, PT ;  /* 0x0000000700007c0c */ /* 0x000fc4000bf26270 */
[----:B------:R-:W-:Y:S01]  /*aeb0*/  ISETP.GE.AND P2, PT, R0, UR9, PT ;  /* 0x0000000900007c0c */ /* 0x000fe2000bf46270 */
[----:B------:R-:W-:Y:S01]  /*aec0*/  IMAD R33, R30, 0x2, R16 ;  /* 0x000000021e217824 */ /* 0x000fe200078e0210 */
[----:B------:R-:W-:Y:S01]  /*aed0*/  ISETP.GE.AND P0, PT, R0, UR7, PT ;  /* 0x0000000700007c0c */ /* 0x000fe2000bf06270 */
[----:B------:R-:W-:Y:S01]  /*aee0*/  IMAD.SHL.U32 R0, R5, 0x10, RZ ;  /* 0x0000001005007824 */ /* 0x000fe200078e00ff */
[----:B------:R-:W-:-:S04]  /*aef0*/  SHF.R.U32.HI R37, RZ, 0x3, R4 ;  /* 0x00000003ff257819 */ /* 0x000fc80000011604 */
[----:B------:R-:W-:-:S03]  /*af00*/  LOP3.LUT R2, R0, 0x70, RZ, 0xc0, !PT ;  /* 0x0000007000027812 */ /* 0x000fc600078ec0ff */
[----:B------:R-:W-:Y:S02]  /*af10*/  @P1 LOP3.LUT R19, R19, 0x1, RZ, 0xfc, !PT ;  /* 0x0000000113131812 */ /* 0x000fe400078efcff */
[----:B------:R-:W-:Y:S02]  /*af20*/  ISETP.GE.AND P1, PT, R35, UR7, PT ;  /* 0x0000000723007c0c */ /* 0x000fe4000bf26270 */
[----:B------:R-:W-:Y:S02]  /*af30*/  LOP3.LUT R19, R19, 0xffffffbf, RZ, 0xc0, !PT ;  /* 0xffffffbf13137812 */ /* 0x000fe400078ec0ff */
[----:B------:R-:W-:Y:S02]  /*af40*/  LOP3.LUT R0, R37, R2, RZ, 0xfc, !PT ;  /* 0x0000000225007212 */ /* 0x000fe400078efcff */
[----:B------:R-:W-:-:S04]  /*af50*/  @P2 LOP3.LUT R19, R19, 0x40, RZ, 0xfc, !PT ;  /* 0x0000004013132812 */ /* 0x000fc800078efcff */
        /* <DEDUP_REMOVED lines=10> */
.L_x_8982:
        /* <DEDUP_REMOVED lines=22> */
.L_x_8934:
[----:B------:R-:W-:Y:S01]  /*b160*/  ULDC UR8, c[0x0][0xc54] ;  /* 0x0003150000087ab9 */ /* 0x000fe20000000800 */
[----:B------:R-:W-:Y:S01]  /*b170*/  UMOV UR6, UR7 ;  /* 0x0000000700067c82 */ /* 0x000fe20008000000 */
[----:B------:R-:W-:-:S11]  /*b180*/  UISETP.NE.AND UP0, UPT, UR8, 0x1, UPT ;  /* 0x000000010800788c */ /* 0x000fd6000bf05270 */
[----:B------:R-:W-:Y:S02]  /*b190*/  @UP0 ULDC.64 UR10, c[0x0][0xc58] ;  /* 0x00031600000a0ab9 */ /* 0x000fe40000000a00 */
[----:B------:R-:W-:-:S04]  /*b1a0*/  UIMAD.WIDE.U32 UR4, UR7, UR10, URZ ;  /* 0x0000000a070472a5 */ /* 0x000fc8000f8e003f */
[----:B------:R-:W-:-:S04]  /*b1b0*/  @UP0 USHF.R.U32.HI UR6, URZ, UR11, UR5 ;  /* 0x0000000b3f060299 */ /* 0x000fc80008011605 */
[----:B------:R-:W-:-:S12]  /*b1c0*/  UIMAD UR4, UR6, UR8, URZ ;  /* 0x00000008060472a4 */ /* 0x000fd8000f8e023f */
.L_x_8935:
        /* <DEDUP_REMOVED lines=34> */
[----:B------:R-:W-:-:S04]  /*b3f0*/  USHF.R.S32.HI UR4, URZ, 0x1f, UR6 ;  /* 0x0000001f3f047899 */ /* 0x000fc80008011406 */
[----:B------:R-:W-:-:S04]  /*b400*/  ULEA.HI UR4, UR4, UR6, URZ, 0x7 ;  /* 0x0000000604047291 */ /* 0x000fc8000f8f383f */
[----:B------:R-:W-:-:S04]  /*b410*/  USHF.R.S32.HI UR4, URZ, 0x7, UR4 ;  /* 0x000000073f047899 */ /* 0x000fc80008011404 */
        /* <DEDUP_REMOVED lines=21> */
.L_x_8937:
        /* <DEDUP_REMOVED lines=20> */
.L_x_8940:
[----:B------:R-:W-:Y:S05]  /*b6b0*/  BSYNC B6 ;  /* 0x0000000000067941 */ /* 0x000fea0003800000 */
.L_x_8939:
        /* <DEDUP_REMOVED lines=20> */
.L_x_8943:
        /* <DEDUP_REMOVED lines=15> */
.L_x_8942:
[----:B------:R-:W-:Y:S05]  /*b8f0*/  BSYNC B6 ;  /* 0x0000000000067941 */ /* 0x000fea0003800000 */
.L_x_8941:
        /* <DEDUP_REMOVED lines=8> */
[----:B------:R-:W-:Y:S01]  /*b980*/  MOV R2, UR4 ;  /* 0x0000000400027c02 */ /* 0x000fe20008000f00 */
[----:B------:R-:W-:Y:S01]  /*b990*/  IMAD.U32 R3, RZ, RZ, UR5 ;  /* 0x00000005ff037e24 */ /* 0x000fe2000f8e00ff */
[----:B------:R-:W-:-:S04]  /*b9a0*/  ULDC UR4, c[0x0][0xc48] ;  /* 0x0003120000047ab9 */ /* 0x000fc80000000800 */
[----:B------:R1:W5:Y:S01]  /*b9b0*/  @P0 LDG.E R29, desc[UR50][R2.64] ;  /* 0x00000032021d0981 */ /* 0x000362000c1e1900 */
[----:B------:R-:W-:Y:S01]  /*b9c0*/  UMOV UR5, 0xffffffff ;  /* 0xffffffff00057882 */ /* 0x000fe20000000000 */
[----:B------:R-:W-:Y:S02]  /*b9d0*/  IMAD.U32 R22, RZ, RZ, UR4 ;  /* 0x00000004ff167e24 */ /* 0x000fe4000f8e00ff */
[----:B------:R-:W-:Y:S05]  /*b9e0*/  BRA.DIV UR5, `(.L_x_8944) ;  /* 0x0000003605ac7947 */ /* 0x000fea000b800000 */
.L_x_8998:
        /* <DEDUP_REMOVED lines=42> */
.L_x_8945:
        /* <DEDUP_REMOVED lines=20> */
[----:B------:R-:W-:-:S04]  /*bdd0*/  LEA R7, R23, R16, 0x3 ;  /* 0x0000001017077211 */ /* 0x000fc800078e18ff */
[----:B------:R-:W-:Y:S02]  /*bde0*/  LEA.HI.X R18, R2, UR5, R3, 0x1, P0 ;  /* 0x0000000502127c11 */ /* 0x000fe400080f0c03 */
[----:B------:R-:W-:-:S04]  /*bdf0*/  SHF.L.U32 R2, R26, 0x1f, RZ ;  /* 0x0000001f1a027819 */ /* 0x000fc800000006ff */
[----:B------:R-:W0:Y:S02]  /*be00*/  SYNCS.PHASECHK.TRANS64.TRYWAIT P0, [R7+URZ+0x28840], R2 ;  /* 0x02884002070075a7 */ /* 0x000e24000800017f */
[----:B0-----:R-:W-:Y:S05]  /*be10*/  @!P0 BRA `(.L_x_8947) ;  /* 0x0000003000cc8947 */ /* 0x001fea0003800000 */
.L_x_8999:
[----:B------:R-:W-:Y:S05]  /*be20*/  BSYNC B0 ;  /* 0x0000000000007941 */ /* 0x000fea0003800000 */
.L_x_8946:
        /* <DEDUP_REMOVED lines=57> */
[----:B------:R-:W-:-:S03]  /*c1c0*/  @P0 IMAD R25, R5, 0x2, R16 ;  /* 0x0000000205190824 */ /* 0x000fc600078e0210 */
[----:B--2---:R-:W-:Y:S01]  /*c1d0*/  @P0 MOV R2, R14 ;  /* 0x0000000e00020202 */ /* 0x004fe20000000f00 */
        /* <DEDUP_REMOVED lines=36> */
.L_x_9017:
        /* <DEDUP_REMOVED lines=11> */
.L_x_8949:
        /* <DEDUP_REMOVED lines=11> */
.L_x_8950:
        /* <DEDUP_REMOVED lines=14> */
[----:B------:R-:W-:Y:S02]  /*c660*/  IMAD.U32 R6, RZ, RZ, UR6 ;  /* 0x00000006ff067e24 */ /* 0x000fe4000f8e00ff */
[----:B-1----:R-:W-:Y:S02]  /*c670*/  IMAD.U32 R7, RZ, RZ, UR7 ;  /* 0x00000007ff077e24 */ /* 0x002fe4000f8e00ff */
[----:B------:R-:W-:-:S02]  /*c680*/  IMAD.U32 R10, RZ, RZ, UR8 ;  /* 0x00000008ff0a7e24 */ /* 0x000fc4000f8e00ff */
[----:B------:R-:W-:Y:S02]  /*c690*/  IMAD.U32 R11, RZ, RZ, UR9 ;  /* 0x00000009ff0b7e24 */ /* 0x000fe4000f8e00ff */
[----:B------:R-:W-:Y:S02]  /*c6a0*/  IMAD.MOV.U32 R8, RZ, RZ, 0x70 ;  /* 0x00000070ff087424 */ /* 0x000fe400078e00ff */
[----:B------:R-:W-:Y:S02]  /*c6b0*/  IMAD.MOV.U32 R12, RZ, RZ, 0x1 ;  /* 0x00000001ff0c7424 */ /* 0x000fe400078e00ff */
[----:B------:R-:W-:-:S07]  /*c6c0*/  IMAD.MOV.U32 R13, RZ, RZ, RZ ;  /* 0x000000ffff0d7224 */ /* 0x000fce00078e00ff */
[----:B------:R-:W-:-:S07]  /*c6d0*/  LEPC R20, `(.L_x_8952) ;  /* 0x000000001014794e */ /* 0x000fce0000000000 */
[----:B0-----:R-:W-:Y:S05]  /*c6e0*/  CALL.ABS.NOINC R2 ;  /* 0x0000000002007343 */ /* 0x001fea0003c00000 */
.L_x_8952:
[----:B------:R-:W-:Y:S05]  /*c6f0*/  BSYNC B6 ;  /* 0x0000000000067941 */ /* 0x000fea0003800000 */
.L_x_8951:
        /* <DEDUP_REMOVED lines=8> */
[----:B------:R-:W-:Y:S01]  /*c780*/  LOP3.LUT P5, RZ, R19, 0x40, RZ, 0xc0, !PT ;  /* 0x0000004013ff7812 */ /* 0x000fe200078ac0ff */
[----:B------:R-:W-:-:S04]  /*c790*/  @UP0 ULDC UR4, c[0x0][0x44c] ;  /* 0x0001130000040ab9 */ /* 0x000fc80000000800 */
[----:B------:R-:W-:-:S04]  /*c7a0*/  UIMAD UR6, UR6, UR8, URZ ;  /* 0x00000008060672a4 */ /* 0x000fc8000f8e023f */
[----:B------:R-:W-:Y:S02]  /*c7b0*/  UIMAD UR7, UR7, UR9, UR6 ;  /* 0x00000009070772a4 */ /* 0x000fe4000f8e0206 */
[----:B------:R-:W-:Y:S01]  /*c7c0*/  USHF.R.S32.HI UR6, URZ, 0x1f, UR42 ;  /* 0x0000001f3f067899 */ /* 0x000fe2000801142a */
[----:B0-----:R-:W-:-:S05]  /*c7d0*/  IMAD.SHL.U32 R2, R2, 0x10, RZ ;  /* 0x0000001002027824 */ /* 0x001fca00078e00ff */
[----:B------:R-:W-:-:S04]  /*c7e0*/  LOP3.LUT R2, R2, 0x70, RZ, 0xc0, !PT ;  /* 0x0000007002027812 */ /* 0x000fc800078ec0ff */
[----:B------:R-:W-:-:S05]  /*c7f0*/  LOP3.LUT R2, R37, R2, RZ, 0xfc, !PT ;  /* 0x0000000225027212 */ /* 0x000fca00078efcff */
[----:B------:R-:W-:-:S04]  /*c800*/  IMAD R0, R0, 0x80, R2 ;  /* 0x0000008000007824 */ /* 0x000fc800078e0202 */
        /* <DEDUP_REMOVED lines=36> */
[----:B------:R-:W1:Y:S02]  /*ca50*/  SHFL.IDX PT, R2, R4, RZ, 0x181f ;  /* 0x00181fff04027589 */ /* 0x000e6400000e0000 */
[----:B------:R-:W-:Y:S02]  /*ca60*/  LEA R5, R6, R37, 0x7 ;  /* 0x0000002506057211 */ /* 0x000fe400078e38ff */
[----:B------:R-:W-:Y:S02]  /*ca70*/  SHFL.IDX PT, R6, R4, 0x1, 0x181f ;  /* 0x00381f0004067f89 */ /* 0x000fe400000e0000 */
[C---:B------:R-:W-:Y:S01]  /*ca80*/  ISETP.GE.AND P0, PT, R5.reuse, UR38, PT ;  /* 0x0000002605007c0c */ /* 0x040fe2000bf06270 */
[----:B------:R-:W-:-:S12]  /*ca90*/  VIADD R7, R5, 0x10 ;  /* 0x0000001005077836 */ /* 0x000fd80000000000 */
        /* <DEDUP_REMOVED lines=40> */
[----:B------:R-:W-:Y:S02]  /*cd20*/  SHFL.IDX PT, R6, R4, 0x5, 0x181f ;  /* 0x00b81f0004067f89 */ /* 0x000fe400000e0000 */
[----:B------:R-:W-:Y:S01]  /*cd30*/  @!P0 MOV R3, R7 ;  /* 0x0000000700038202 */ /* 0x000fe20000000f00 */
[----:B------:R-:W-:Y:S01]  /*cd40*/  VIADD R7, R5, 0x50 ;  /* 0x0000005005077836 */ /* 0x000fe20000000000 */
        /* <DEDUP_REMOVED lines=22> */
.L_x_9034:
        /* <DEDUP_REMOVED lines=11> */
.L_x_8954:
        /* <DEDUP_REMOVED lines=16> */
.L_x_9035:
[----:B------:R-:W-:Y:S05]  /*d060*/  BSYNC B0 ;  /* 0x0000000000007941 */ /* 0x000fea0003800000 */
.L_x_8955:
        /* <DEDUP_REMOVED lines=8> */
[----:B------:R-:W-:-:S07]  /*d0f0*/  IMAD.U32 R6, RZ, RZ, UR4 ;  /* 0x00000004ff067e24 */ /* 0x000fce000f8e00ff */
.L_x_8970:
[----:B0-----:R-:W0:Y:S01]  /*d100*/  LDC R3, c[0x0][0x430] ;  /* 0x00010c00ff037b82 */ /* 0x001e220000000800 */
[----:B------:R-:W1:Y:S01]  /*d110*/  S2R R0, SR_TID.X ;  /* 0x0000000000007919 */ /* 0x000e620000002100 */
[----:B------:R-:W-:Y:S01]  /*d120*/  LEA R7, R6, R37, 0x7 ;  /* 0x0000002506077211 */ /* 0x000fe200078e38ff */
        /* <DEDUP_REMOVED lines=35> */
.L_x_8958:
[----:B------:R-:W-:Y:S01]  /*d360*/  IMAD R6, R23, 0x8, R16 ;  /* 0x0000000817067824 */ /* 0x000fe200078e0210 */
[----:B------:R-:W-:Y:S01]  /*d370*/  SHF.L.U32 R3, R26, 0x1f, RZ ;  /* 0x0000001f1a037819 */ /* 0x000fe200000006ff */
[----:B------:R-:W-:Y:S03]  /*d380*/  BSSY B1, `(.L_x_8959) ;  /* 0x0000003000017945 */ /* 0x000fe60003800000 */
[----:B------:R-:W0:Y:S02]  /*d390*/  SYNCS.PHASECHK.TRANS64.TRYWAIT P0, [R6+URZ+0x28840], R3 ;  /* 0x02884003060075a7 */ /* 0x000e24000800017f */
[----:B0-----:R-:W-:Y:S05]  /*d3a0*/  @!P0 BRA `(.L_x_8960) ;  /* 0x00000030009c8947 */ /* 0x001fea0003800000 */
.L_x_9036:
[----:B------:R-:W-:Y:S05]  /*d3b0*/  BSYNC B1 ;  /* 0x0000000000017941 */ /* 0x000fea0003800000 */
.L_x_8959:
        /* <DEDUP_REMOVED lines=70> */
.L_x_9054:
        /* <DEDUP_REMOVED lines=9> */
.L_x_8962:
        /* <DEDUP_REMOVED lines=11> */
.L_x_8963:
[----:B------:R0:W-:Y:S01]  /*d960*/  SYNCS.ARRIVE.TRANS64.A1T0 RZ, [R6+URZ+0x28830], RZ ;  /* 0x028830ff06ff79a7 */ /* 0x0001e2000810003f */
[----:B------:R-:W-:Y:S05]  /*d970*/  @!P2 BRA `(.L_x_8964) ;  /* 0x000000000004a947 */ /* 0x000fea0003800000 */
[----:B------:R-:W-:Y:S01]  /*d980*/  BPT.TRAP 0x1 ;  /* 0x000000040000795c */ /* 0x000fe20000300000 */
.L_x_8964:
[----:B------:R-:W-:Y:S01]  /*d990*/  SHF.L.U32 R3, R20, 0x1f, RZ ;  /* 0x0000001f14037819 */ /* 0x000fe200000006ff */
[----:B0-----:R-:W-:Y:S01]  /*d9a0*/  IMAD R6, R10, 0x8, R16 ;  /* 0x000000080a067824 */ /* 0x001fe200078e0210 */
[----:B------:R-:W-:Y:S03]  /*d9b0*/  BSSY B1, `(.L_x_8965) ;  /* 0x0000003000017945 */ /* 0x000fe60003800000 */
[----:B------:R-:W0:Y:S02]  /*d9c0*/  SYNCS.PHASECHK.TRANS64.TRYWAIT P0, [R6+URZ+0x28860], R3 ;  /* 0x02886003060075a7 */ /* 0x000e24000800017f */
[----:B0-----:R-:W-:Y:S05]  /*d9d0*/  @!P0 BRA `(.L_x_8966) ;  /* 0x00000034006c8947 */ /* 0x001fea0003800000 */
.L_x_9055:
[----:B------:R-:W-:Y:S05]  /*d9e0*/  BSYNC B1 ;  /* 0x0000000000017941 */ /* 0x000fea0003800000 */
.L_x_8965:
        /* <DEDUP_REMOVED lines=67> */
.L_x_9073:
        /* <DEDUP_REMOVED lines=29> */
.L_x_8968:
        /* <DEDUP_REMOVED lines=11> */
.L_x_8969:
[C---:B------:R-:W-:Y:S01]  /*e0a0*/  ISETP.GT.AND P0, PT, R24.reuse, RZ, PT ;  /* 0x000000ff1800720c */ /* 0x040fe20003f04270 */
[----:B------:R0:W-:Y:S01]  /*e0b0*/  SYNCS.ARRIVE.TRANS64.A1T0 RZ, [R6+URZ+0x28850], RZ ;  /* 0x028850ff06ff79a7 */ /* 0x0001e2000810003f */
[----:B------:R-:W-:Y:S02]  /*e0c0*/  IMAD.MOV.U32 R20, RZ, RZ, R26 ;  /* 0x000000ffff147224 */ /* 0x000fe400078e001a */
[----:B------:R-:W-:Y:S02]  /*e0d0*/  IMAD.MOV.U32 R10, RZ, RZ, R23 ;  /* 0x000000ffff0a7224 */ /* 0x000fe400078e0017 */
[----:B------:R-:W-:Y:S02]  /*e0e0*/  IMAD.MOV.U32 R27, RZ, RZ, R24 ;  /* 0x000000ffff1b7224 */ /* 0x000fe400078e0018 */
[----:B0-----:R-:W-:-:S05]  /*e0f0*/  VIADD R6, R24, 0xffffffff ;  /* 0xffffffff18067836 */ /* 0x001fca0000000000 */
[----:B------:R-:W-:Y:S05]  /*e100*/  @P0 BRA `(.L_x_8970) ;  /* 0xffffffec00fc0947 */ /* 0x000fea000383ffff */
[----:B------:R-:W-:Y:S05]  /*e110*/  BSYNC B0 ;  /* 0x0000000000007941 */ /* 0x000fea0003800000 */
.L_x_8957:
        /* <DEDUP_REMOVED lines=17> */
.L_x_8972:
[----:B------:R-:W-:Y:S05]  /*e230*/  BSYNC B0 ;  /* 0x0000000000007941 */ /* 0x000fea0003800000 */
.L_x_8971:
[----:B------:R-:W-:-:S05]  /*e240*/  IMAD.U32 R0, RZ, RZ, UR45 ;  /* 0x0000002dff007e24 */ /* 0x000fca000f8e00ff */
[----:B------:R-:W-:-:S13]  /*e250*/  ISETP.NE.AND P0, PT, R0, 0x3, PT ;  /* 0x000000030000780c */ /* 0x000fda0003f05270 */
[----:B------:R-:W-:Y:S05]  /*e260*/  @!P0 BRA `(.L_x_8973) ;  /* 0x0000000000048947 */ /* 0x000fea0003800000 */
[----:B------:R-:W-:Y:S01]  /*e270*/  BPT.TRAP 0x1 ;  /* 0x000000040000795c */ /* 0x000fe20000300000 */
.L_x_8973:
[----:B------:R-:W-:Y:S01]  /*e280*/  IMAD R4, R23, 0x8, R16 ;  /* 0x0000000817047824 */ /* 0x000fe200078e0210 */
[----:B0-----:R-:W-:Y:S01]  /*e290*/  SHF.L.U32 R3, R26, 0x1f, RZ ;  /* 0x0000001f1a037819 */ /* 0x001fe200000006ff */
[----:B------:R-:W-:Y:S01]  /*e2a0*/  IMAD.MOV.U32 R5, RZ, RZ, -0x80 ;  /* 0xffffff80ff057424 */ /* 0x000fe200078e00ff */
[----:B------:R-:W-:Y:S02]  /*e2b0*/  BSSY B0, `(.L_x_8974) ;  /* 0x0000004000007945 */ /* 0x000fe40003800000 */
[----:B------:R-:W0:Y:S01]  /*e2c0*/  SYNCS.PHASECHK.TRANS64.TRYWAIT P0, [R4+URZ+0x28860], R3 ;  /* 0x02886003040075a7 */ /* 0x000e22000800017f */
[----:B------:R-:W-:Y:S01]  /*e2d0*/  IMAD R24, R24, R5, UR37 ;  /* 0x0000002518187e24 */ /* 0x000fe2000f8e0205 */
[----:B0-----:R-:W-:Y:S06]  /*e2e0*/  @!P0 BRA `(.L_x_8975) ;  /* 0x0000003400a88947 */ /* 0x001fec0003800000 */
.L_x_9074:
[----:B------:R-:W-:Y:S05]  /*e2f0*/  BSYNC B0 ;  /* 0x0000000000007941 */ /* 0x000fea0003800000 */
.L_x_8974:
        /* <DEDUP_REMOVED lines=62> */
[----:B------:R1:W0:-:S12]  /*e6e0*/  SHFL.IDX PT, R7, R18, 0x7, 0x181f ;  /* 0x00f81f0012077f89 */ /* 0x00021800000e0000 */
[----:B------:R1:W-:Y:S01]  /*e6f0*/  LDGSTS.E.BYPASS.LTC128B.128 [R0+0x3400], desc[UR50][R2.64], !P0 ;  /* 0x0340000002007fae */ /* 0x0003e2000c101d72 */
[----:B------:R-:W-:-:S13]  /*e700*/  ISETP.LT.OR P0, PT, R5, 0x61, P1 ;  /* 0x000000610500780c */ /* 0x000fda0000f01670 */
[----:B0-2---:R1:W-:Y:S02]  /*e710*/  LDGSTS.E.BYPASS.LTC128B.128 [R0+0x7400], desc[UR50][R2.64+0x80], !P0 ;  /* 0x0740008002007fae */ /* 0x0053e4000c101d72 */
.L_x_9092:
        /* <DEDUP_REMOVED lines=11> */
.L_x_8977:
        /* <DEDUP_REMOVED lines=11> */
.L_x_8978:
[----:B------:R0:W-:Y:S01]  /*e880*/  SYNCS.ARRIVE.TRANS64.A1T0 RZ, [R4+URZ+0x28850], RZ ;  /* 0x028850ff04ff79a7 */ /* 0x0001e2000810003f */
[----:B------:R-:W-:-:S05]  /*e890*/  VIADD R23, R23, 0x1 ;  /* 0x0000000117177836 */ /* 0x000fca0000000000 */
[----:B------:R-:W-:-:S04]  /*e8a0*/  ISETP.NE.AND P0, PT, R23, 0x2, PT ;  /* 0x000000021700780c */ /* 0x000fc80003f05270 */
[----:B------:R-:W-:Y:S02]  /*e8b0*/  SEL R3, RZ, 0x1, P0 ;  /* 0x00000001ff037807 */ /* 0x000fe40000000000 */
[----:B------:R-:W-:Y:S02]  /*e8c0*/  SEL R23, R23, RZ, P0 ;  /* 0x000000ff17177207 */ /* 0x000fe40000000000 */
[----:B0-----:R-:W-:-:S07]  /*e8d0*/  LOP3.LUT R26, R26, R3, RZ, 0x3c, !PT ;  /* 0x000000031a1a7212 */ /* 0x001fce00078e3cff */
.L_x_8938:
[----:B------:R-:W-:Y:S05]  /*e8e0*/  BSYNC B7 ;  /* 0x0000000000077941 */ /* 0x000fea0003800000 */
.L_x_8936:
        /* <DEDUP_REMOVED lines=11> */
.L_x_8979:
[----:B------:R-:W-:-:S03]  /*e9a0*/  UMOV UR4, 0xffffffff ;  /* 0xffffffff00047882 */ /* 0x000fc60000000000 */
[----:B------:R-:W-:Y:S05]  /*e9b0*/  BRA.DIV UR4, `(.L_x_8981) ;  /* 0x0000003a04c07947 */ /* 0x000fea000b800000 */
[----:B------:R0:W1:Y:S02]  /*e9c0*/  SHFL.IDX PT, R14, R34, RZ, 0x1f ;  /* 0x00001fff220e7589 */ /* 0x00006400000e0000 */
.L_x_9095:
        /* <DEDUP_REMOVED lines=8> */
.L_x_8980:
[----:B------:R-:W-:Y:S02]  /*ea50*/  ULDC UR4, c[0x0][0xc38] ;  /* 0x00030e0000047ab9 */ /* 0x000fe40000000800 */
[----:B-1----:R-:W-:-:S13]  /*ea60*/  ISETP.GE.AND P0, PT, R34, UR4, PT ;  /* 0x0000000422007c0c */ /* 0x002fda000bf06270 */
[----:B------:R-:W-:Y:S05]  /*ea70*/  @!P0 BRA `(.L_x_8982) ;  /* 0xffffffc400608947 */ /* 0x000fea000383ffff */
.L_x_8933:
        /* <DEDUP_REMOVED lines=11> */
.L_x_9096:
[----:B------:R-:W-:Y:S05]  /*eb30*/  BSYNC B0 ;  /* 0x0000000000007941 */ /* 0x000fea0003800000 */
.L_x_8983:
[----:B------:R-:W-:-:S03]  /*eb40*/  UMOV UR4, 0xffffffff ;  /* 0xffffffff00047882 */ /* 0x000fc60000000000 */
[----:B------:R-:W-:Y:S05]  /*eb50*/  BRA.DIV UR4, `(.L_x_8985) ;  /* 0x0000003a04947947 */ /* 0x000fea000b800000 */
[----:B-1----:R-:W1:Y:S02]  /*eb60*/  S2R R0, SR_TID.X ;  /* 0x0000000000007919 */ /* 0x002e640000002100 */
[----:B-1----:R-:W-:-:S04]  /*eb70*/  SHF.R.U32.HI R0, RZ, 0x5, R0 ;  /* 0x00000005ff007819 */ /* 0x002fc80000011600 */
[----:B------:R-:W-:-:S05]  /*eb80*/  LOP3.LUT R0, R0, 0x3, RZ, 0xc0, !PT ;  /* 0x0000000300007812 */ /* 0x000fca00078ec0ff */
[----:B------:R1:W2:Y:S02]  /*eb90*/  SHFL.IDX PT, R14, R0, RZ, 0x1f ;  /* 0x00001fff000e7589 */ /* 0x0002a400000e0000 */
.L_x_9099:
[----:B--2---:R-:W-:Y:S01]  /*eba0*/  ISETP.NE.AND P0, PT, R14, RZ, PT ;  /* 0x000000ff0e00720c */ /* 0x004fe20003f05270 */
[----:B------:R-:W-:-:S12]  /*ebb0*/  BSSY B0, `(.L_x_8986) ;  /* 0x0000024000007945 */ /* 0x000fd80003800000 */
[----:B------:R-:W-:Y:S05]  /*ebc0*/  @P0 BRA `(.L_x_8987) ;  /* 0x0000000000880947 */ /* 0x000fea0003800000 */
[----:B------:R-:W-:-:S03]  /*ebd0*/  UMOV UR4, 0xffffffff ;  /* 0xffffffff00047882 */ /* 0x000fc60000000000 */
[----:B------:R-:W-:Y:S05]  /*ebe0*/  BRA.DIV UR4, `(.L_x_8988) ;  /* 0x0000003a04a47947 */ /* 0x000fea000b800000 */
[----:B------:R-:W-:-:S13]  /*ebf0*/  ELECT P6, URZ, PT ;  /* 0x00000000003f782f */ /* 0x000fda00038c0000 */
.L_x_9102:
[----:B------:R-:W-:Y:S05]  /*ec00*/  @!P6 BRA `(.L_x_8987) ;  /* 0x000000000078e947 */ /* 0x000fea0003800000 */
[----:B------:R-:W-:-:S06]  /*ec10*/  ULOP3.LUT UR4, UR36, 0x2, URZ, 0xfc, !UPT ;  /* 0x0000000224047892 */ /* 0x000fcc000f8efc3f */
[----:B-1----:R-:W-:-:S05]  /*ec20*/  IMAD.U32 R0, RZ, RZ, UR4 ;  /* 0x00000004ff007e24 */ /* 0x002fca000f8e00ff */
[----:B------:R-:W-:-:S13]  /*ec30*/  ISETP.NE.AND P0, PT, R0, 0x3, PT ;  /* 0x000000030000780c */ /* 0x000fda0003f05270 */
[----:B------:R-:W-:Y:S05]  /*ec40*/  @!P0 BRA `(.L_x_8989) ;  /* 0x0000000000048947 */ /* 0x000fea0003800000 */
[----:B------:R-:W-:Y:S01]  /*ec50*/  BPT.TRAP 0x1 ;  /* 0x000000040000795c */ /* 0x000fe20000300000 */
.L_x_8989:
[C---:B------:R-:W-:Y:S01]  /*ec60*/  IMAD R5, R23.reuse, 0x8, R4 ;  /* 0x0000000817057824 */ /* 0x040fe200078e0204 */
[----:B------:R-:W-:Y:S01]  /*ec70*/  SHF.L.U32 R0, R26, 0x1f, RZ ;  /* 0x0000001f1a007819 */ /* 0x000fe200000006ff */
[----:B------:R-:W-:-:S03]  /*ec80*/  VIADD R23, R23, 0x1 ;  /* 0x0000000117177836 */ /* 0x000fc60000000000 */
[----:B------:R-:W1:Y:S02]  /*ec90*/  SYNCS.PHASECHK.TRANS64.TRYWAIT P1, [R5+URZ+0x28840], R0 ;  /* 0x02884000050075a7 */ /* 0x000e64000802017f */
[----:B------:R-:W-:-:S04]  /*eca0*/  ISETP.NE.AND P2, PT, R23, 0x2, PT ;  /* 0x000000021700780c */ /* 0x000fc80003f45270 */
[----:B------:R-:W-:Y:S01]  /*ecb0*/  SEL R3, RZ, 0x1, P2 ;  /* 0x00000001ff037807 */ /* 0x000fe20001000000 */
[----:B-1----:R-:W-:Y:S08]  /*ecc0*/  @!P1 BRA `(.L_x_8990) ;  /* 0x00000038008c9947 */ /* 0x002ff00003800000 */
.L_x_9103:
[----:B------:R-:W-:Y:S02]  /*ecd0*/  SEL R23, R23, RZ, P2 ;  /* 0x000000ff17177207 */ /* 0x000fe40001000000 */
[----:B------:R-:W-:Y:S01]  /*ece0*/  LOP3.LUT R2, R26, R3, RZ, 0x3c, !PT ;  /* 0x000000031a027212 */ /* 0x000fe200078e3cff */
[----:B------:R-:W-:Y:S06]  /*ecf0*/  @!P0 BRA `(.L_x_8991) ;  /* 0x0000000000048947 */ /* 0x000fec0003800000 */
[----:B------:R-:W-:Y:S01]  /*ed00*/  BPT.TRAP 0x1 ;  /* 0x000000040000795c */ /* 0x000fe20000300000 */
.L_x_8991:
[----:B------:R-:W-:Y:S01]  /*ed10*/  IMAD R23, R23, 0x8, R4 ;  /* 0x0000000817177824 */ /* 0x000fe200078e0204 */
[----:B------:R-:W-:-:S04]  /*ed20*/  SHF.L.U32 R2, R2, 0x1f, RZ ;  /* 0x0000001f02027819 */ /* 0x000fc800000006ff */
[----:B------:R-:W2:Y:S02]  /*ed30*/  SYNCS.PHASECHK.TRANS64.TRYWAIT P1, [R23+URZ+0x28840], R2 ;  /* 0x02884002170075a7 */ /* 0x000ea4000802017f */
[----:B--2---:R-:W-:Y:S05]  /*ed40*/  @!P1 BRA `(.L_x_8992) ;  /* 0x0000003800809947 */ /* 0x004fea0003800000 */
.L_x_9104:
[----:B------:R-:W-:Y:S05]  /*ed50*/  @!P0 BRA `(.L_x_8993) ;  /* 0x0000000000048947 */ /* 0x000fea0003800000 */
[----:B------:R-:W-:Y:S01]  /*ed60*/  BPT.TRAP 0x1 ;  /* 0x000000040000795c */ /* 0x000fe20000300000 */
.L_x_8993:
[----:B------:R-:W3:Y:S02]  /*ed70*/  SYNCS.PHASECHK.TRANS64.TRYWAIT P1, [R5+URZ+0x28860], R0 ;  /* 0x02886000050075a7 */ /* 0x000ee4000802017f */
[----:B---3--:R-:W-:Y:S05]  /*ed80*/  @!P1 BRA `(.L_x_8994) ;  /* 0x0000003800849947 */ /* 0x008fea0003800000 */
.L_x_9105:
[----:B------:R-:W-:Y:S05]  /*ed90*/  @!P0 BRA `(.L_x_8995) ;  /* 0x0000000000048947 */ /* 0x000fea0003800000 */
[----:B------:R-:W-:Y:S01]  /*eda0*/  BPT.TRAP 0x1 ;  /* 0x000000040000795c */ /* 0x000fe20000300000 */
.L_x_8995:
[----:B----4-:R4:W0:Y:S02]  /*edb0*/  SYNCS.PHASECHK.TRANS64.TRYWAIT P0, [R23+URZ+0x28860], R2 ;  /* 0x02886002170075a7 */ /* 0x010824000800017f */
[----:B0-----:R-:W-:Y:S05]  /*edc0*/  @!P0 NANOSLEEP.SYNCS 0x989680 ;  /* 0x009896800000895d */ /* 0x001fea0003900000 */
[----:B------:R-:W0:Y:S02]  /*edd0*/  @!P0 SYNCS.PHASECHK.TRANS64 P0, [R23+URZ+0x28860], R2 ;  /* 0x02886002170085a7 */ /* 0x000e24000800007f */
[----:B0-----:R-:W-:Y:S05]  /*ede0*/  @!P0 BRA `(.L_x_8995) ;  /* 0xfffffffc00f08947 */ /* 0x001fea000383ffff */
.L_x_8987:
[----:B------:R-:W-:Y:S05]  /*edf0*/  BSYNC B0 ;  /* 0x0000000000007941 */ /* 0x000fea0003800000 */
.L_x_8986:
[----:B------:R-:W-:Y:S05]  /*ee00*/  EXIT ;  /* 0x000000000000794d */ /* 0x000fea0003800000 */
.L_x_8880:
[----:B0-----:R-:W-:-:S04]  /*ee10*/  IMAD.U32 R3, RZ, RZ, UR41 ;  /* 0x00000029ff037e24 */ /* 0x001fc8000f8e00ff */
[----:B------:R0:W1:Y:S03]  /*ee20*/  SYNCS.PHASECHK.TRANS64.TRYWAIT P1, [R3+URZ+0x28800], R0 ;  /* 0x02880000030075a7 */ /* 0x000066000802017f */
[----:B-1----:R-:W-:Y:S05]  /*ee30*/  @!P1 NANOSLEEP.SYNCS 0x989680 ;  /* 0x009896800000995d */ /* 0x002fea0003900000 */
[----:B------:R-:W1:Y:S02]  /*ee40*/  @!P1 SYNCS.PHASECHK.TRANS64 P1, [R3+URZ+0x28800], R0 ;  /* 0x02880000030095a7 */ /* 0x000e64000802007f */
[----:B-1----:R-:W-:Y:S05]  /*ee50*/  @!P1 BRA `(.L_x_8880) ;  /* 0xfffffffc00ec9947 */ /* 0x002fea000383ffff */
[----:B------:R-:W-:Y:S05]  /*ee60*/  BRA `(.L_x_8996) ;  /* 0xffffff2400ec7947 */ /* 0x000fea000383ffff */
.L_x_8884:
[----:B-1----:R1:W2:Y:S02]  /*ee70*/  SYNCS.PHASECHK.TRANS64.TRYWAIT P1, [R3+URZ+0x28830], R0 ;  /* 0x02883000030075a7 */ /* 0x0022a4000802017f */
[----:B--2---:R-:W-:Y:S05]  /*ee80*/  @!P1 NANOSLEEP.SYNCS 0x989680 ;  /* 0x009896800000995d */ /* 0x004fea0003900000 */
[----:B------:R-:W2:Y:S02]  /*ee90*/  @!P1 SYNCS.PHASECHK.TRANS64 P1, [R3+URZ+0x28830], R0 ;  /* 0x02883000030095a7 */ /* 0x000ea4000802007f */
[----:B--2---:R-:W-:Y:S05]  /*eea0*/  @!P1 BRA `(.L_x_8884) ;  /* 0xfffffffc00f09947 */ /* 0x004fea000383ffff */
[----:B------:R-:W-:Y:S05]  /*eeb0*/  BRA `(.L_x_8883) ;  /* 0xffffff2800087947 */ /* 0x000fea000383ffff */
.L_x_8890:
[----:B-1----:R-:W-:-:S04]  /*eec0*/  IMAD.U32 R5, RZ, RZ, UR6 ;  /* 0x00000006ff057e24 */ /* 0x002fc8000f8e00ff */
[----:B------:R1:W2:Y:S03]  /*eed0*/  SYNCS.PHASECHK.TRANS64.TRYWAIT P1, [R5+URZ+0x28830], R0 ;  /* 0x02883000050075a7 */ /* 0x0002a6000802017f */
[----:B--2---:R-:W-:Y:S05]  /*eee0*/  @!P1 NANOSLEEP.SYNCS 0x989680 ;  /* 0x009896800000995d */ /* 0x004fea0003900000 */
[----:B------:R-:W2:Y:S02]  /*eef0*/  @!P1 SYNCS.PHASECHK.TRANS64 P1, [R5+URZ+0x28830], R0 ;  /* 0x02883000050095a7 */ /* 0x000ea4000802007f */
[----:B--2---:R-:W-:Y:S05]  /*ef00*/  @!P1 BRA `(.L_x_8890) ;  /* 0xfffffffc00ec9947 */ /* 0x004fea000383ffff */
[----:B------:R-:W-:Y:S05]  /*ef10*/  BRA `(.L_x_8887) ;  /* 0xffffff4c00387947 */ /* 0x000fea000383ffff */
.L_x_8894:
[----:B-1----:R-:W-:-:S04]  /*ef20*/  MOV R5, UR6 ;  /* 0x0000000600057c02 */ /* 0x002fc80008000f00 */
[----:B------:R1:W2:Y:S03]  /*ef30*/  SYNCS.PHASECHK.TRANS64.TRYWAIT P1, [R5+URZ+0x28850], R0 ;  /* 0x02885000050075a7 */ /* 0x0002a6000802017f */
[----:B--2---:R-:W-:Y:S05]  /*ef40*/  @!P1 NANOSLEEP.SYNCS 0x989680 ;  /* 0x009896800000995d */ /* 0x004fea0003900000 */
[----:B------:R-:W2:Y:S02]  /*ef50*/  @!P1 SYNCS.PHASECHK.TRANS64 P1, [R5+URZ+0x28850], R0 ;  /* 0x02885000050095a7 */ /* 0x000ea4000802007f */
[----:B--2---:R-:W-:Y:S05]  /*ef60*/  @!P1 BRA `(.L_x_8894) ;  /* 0xfffffffc00ec9947 */ /* 0x004fea000383ffff */
[----:B------:R-:W-:Y:S05]  /*ef70*/  BRA `(.L_x_8891) ;  /* 0xffffff5000047947 */ /* 0x000fea000383ffff */
.L_x_8902:
[----:B-1----:R-:W-:-:S04]  /*ef80*/  IMAD.U32 R5, RZ, RZ, UR6 ;  /* 0x00000006ff057e24 */ /* 0x002fc8000f8e00ff */
[----:B------:R1:W2:Y:S03]  /*ef90*/  SYNCS.PHASECHK.TRANS64.TRYWAIT P1, [R5+URZ+0x28830], R0 ;  /* 0x02883000050075a7 */ /* 0x0002a6000802017f */
[----:B--2---:R-:W-:Y:S05]  /*efa0*/  @!P1 NANOSLEEP.SYNCS 0x989680 ;  /* 0x009896800000995d */ /* 0x004fea0003900000 */
[----:B------:R-:W2:Y:S02]  /*efb0*/  @!P1 SYNCS.PHASECHK.TRANS64 P1, [R5+URZ+0x28830], R0 ;  /* 0x02883000050095a7 */ /* 0x000ea4000802007f */
[----:B--2---:R-:W-:Y:S05]  /*efc0*/  @!P1 BRA `(.L_x_8902) ;  /* 0xfffffffc00ec9947 */ /* 0x004fea000383ffff */
[----:B------:R-:W-:Y:S05]  /*efd0*/  BRA `(.L_x_8899) ;  /* 0xffffff7400887947 */ /* 0x000fea000383ffff */
.L_x_8906:
[----:B-1----:R-:W-:-:S04]  /*efe0*/  IMAD.U32 R5, RZ, RZ, UR6 ;  /* 0x00000006ff057e24 */ /* 0x002fc8000f8e00ff */
[----:B------:R1:W2:Y:S03]  /*eff0*/  SYNCS.PHASECHK.TRANS64.TRYWAIT P1, [R5+URZ+0x28850], R0 ;  /* 0x02885000050075a7 */ /* 0x0002a6000802017f */
[----:B--2---:R-:W-:Y:S05]  /*f000*/  @!P1 NANOSLEEP.SYNCS 0x989680 ;  /* 0x009896800000995d */ /* 0x004fea0003900000 */
[----:B------:R-:W2:Y:S02]  /*f010*/  @!P1 SYNCS.PHASECHK.TRANS64 P1, [R5+URZ+0x28850], R0 ;  /* 0x02885000050095a7 */ /* 0x000ea4000802007f */
[----:B--2---:R-:W-:Y:S05]  /*f020*/  @!P1 BRA `(.L_x_8906) ;  /* 0xfffffffc00ec9947 */ /* 0x004fea000383ffff */
[----:B------:R-:W-:Y:S05]  /*f030*/  BRA `(.L_x_8903) ;  /* 0xffffff7800547947 */ /* 0x000fea000383ffff */
.L_x_8913:
[----:B-1----:R-:W-:-:S04]  /*f040*/  IMAD.U32 R9, RZ, RZ, UR5 ;  /* 0x00000005ff097e24 */ /* 0x002fc8000f8e00ff */
[----:B------:R1:W2:Y:S03]  /*f050*/  SYNCS.PHASECHK.TRANS64.TRYWAIT P1, [R9+URZ+0x28850], R6 ;  /* 0x02885006090075a7 */ /* 0x0002a6000802017f */
[----:B--2---:R-:W-:Y:S05]  /*f060*/  @!P1 NANOSLEEP.SYNCS 0x989680 ;  /* 0x009896800000995d */ /* 0x004fea0003900000 */
[----:B------:R-:W2:Y:S02]  /*f070*/  @!P1 SYNCS.PHASECHK.TRANS64 P1, [R9+URZ+0x28850], R6 ;  /* 0x02885006090095a7 */ /* 0x000ea4000802007f */
[----:B--2---:R-:W-:Y:S05]  /*f080*/  @!P1 BRA `(.L_x_8913) ;  /* 0xfffffffc00ec9947 */ /* 0x004fea000383ffff */
[----:B------:R-:W-:Y:S05]  /*f090*/  BRA `(.L_x_8912) ;  /* 0xffffff94003c7947 */ /* 0x000fea000383ffff */
.L_x_8944:
        /* <DEDUP_REMOVED lines=10> */
.L_x_8997:
[----:B------:R-:W-:Y:S05]  /*f140*/  BRA `(.L_x_8998) ;  /* 0xffffffc800287947 */ /* 0x000fea000383ffff */
.L_x_8947:
[----:B0-----:R0:W1:Y:S02]  /*f150*/  SYNCS.PHASECHK.TRANS64.TRYWAIT P0, [R7+URZ+0x28840], R2 ;  /* 0x02884002070075a7 */ /* 0x001064000800017f */
[----:B-1----:R-:W-:Y:S05]  /*f160*/  @!P0 NANOSLEEP.SYNCS 0x989680 ;  /* 0x009896800000895d */ /* 0x002fea0003900000 */
[----:B------:R-:W1:Y:S02]  /*f170*/  @!P0 SYNCS.PHASECHK.TRANS64 P0, [R7+URZ+0x28840], R2 ;  /* 0x02884002070085a7 */ /* 0x000e64000800007f */
[----:B-1----:R-:W-:Y:S05]  /*f180*/  @!P0 BRA `(.L_x_8947) ;  /* 0xfffffffc00f08947 */ /* 0x002fea000383ffff */
[----:B------:R-:W-:Y:S05]  /*f190*/  BRA `(.L_x_8999) ;  /* 0xffffffcc00207947 */ /* 0x000fea000383ffff */
.L_x_8948:
        /* <DEDUP_REMOVED lines=8> */
.L_x_9001:
[----:B------:R-:W-:Y:S05]  /*f220*/  BSYNC B0 ;  /* 0x0000000000007941 */ /* 0x000fea0003800000 */
.L_x_9000:
[----:B------:R-:W-:Y:S01]  /*f230*/  IMAD.MOV.U32 R13, RZ, RZ, R4 ;  /* 0x000000ffff0d7224 */ /* 0x000fe200078e0004 */
[----:B------:R-:W-:Y:S01]  /*f240*/  @P0 LEA R9, R5, R16, 0x1 ;  /* 0x0000001005090211 */ /* 0x000fe200078e08ff */
[----:B------:R-:W-:Y:S02]  /*f250*/  IMAD.MOV.U32 R12, RZ, RZ, RZ ;  /* 0x000000ffff0c7224 */ /* 0x000fe400078e00ff */
[----:B------:R-:W-:Y:S02]  /*f260*/  IMAD.MOV.U32 R11, RZ, RZ, 0x181f ;  /* 0x0000181fff0b7424 */ /* 0x000fe400078e00ff */
[----:B------:R-:W-:Y:S02]  /*f270*/  IMAD.MOV.U32 R15, RZ, RZ, -0x1 ;  /* 0xffffffffff0f7424 */ /* 0x000fe400078e00ff */
[----:B------:R-:W-:-:S07]  /*f280*/  IMAD.MOV.U32 R2, RZ, RZ, R14 ;  /* 0x000000ffff027224 */ /* 0x000fce00078e000e */
[----:B------:R-:W-:Y:S05]  /*f290*/  WARPSYNC.COLLECTIVE R15, `(.L_x_9002) ;  /* 0x000000000f087348 */ /* 0x000fea0003c00000 */
[----:B------:R0:W1:Y:S02]  /*f2a0*/  SHFL.IDX P6, R14, R13, R12, R11 ;  /* 0x0000000c0d0e7389 */ /* 0x00006400000c000b */
[----:B01----:R-:W-:Y:S01]  /*f2b0*/  ENDCOLLECTIVE ;  /* 0x000000000000791b */ /* 0x003fe20003800000 */
.L_x_9002:
        /* <DEDUP_REMOVED lines=8> */
.L_x_9003:
        /* <DEDUP_REMOVED lines=12> */
.L_x_9004:
[----:B------:R-:W-:Y:S02]  /*f400*/  IMAD.MOV.U32 R13, RZ, RZ, R0 ;  /* 0x000000ffff0d7224 */ /* 0x000fe400078e0000 */
[----:B------:R-:W-:Y:S01]  /*f410*/  IMAD.MOV.U32 R12, RZ, RZ, 0x2 ;  /* 0x00000002ff0c7424 */ /* 0x000fe200078e00ff */
[----:B------:R-:W-:-:S05]  /*f420*/  @P0 LEA R14, P1, R35, R14, 0x1 ;  /* 0x0000000e230e0211 */ /* 0x000fca00078208ff */
[----:B------:R-:W-:-:S08]  /*f430*/  @P0 IMAD.MOV.U32 R2, RZ, RZ, R14 ;  /* 0x000000ffff020224 */ /* 0x000fd000078e000e */
[----:B------:R-:W-:Y:S05]  /*f440*/  WARPSYNC.COLLECTIVE R15, `(.L_x_9005) ;  /* 0x000000000f087348 */ /* 0x000fea0003c00000 */
[----:B------:R0:W1:Y:S02]  /*f450*/  SHFL.IDX P6, R14, R13, R12, R11 ;  /* 0x0000000c0d0e7389 */ /* 0x00006400000c000b */
[----:B01----:R-:W-:Y:S01]  /*f460*/  ENDCOLLECTIVE ;  /* 0x000000000000791b */ /* 0x003fe20003800000 */
.L_x_9005:
        /* <DEDUP_REMOVED lines=13> */
.L_x_9006:
[----:B------:R-:W-:Y:S01]  /*f540*/  @P0 IMAD R21, R5, 0x2, R16 ;  /* 0x0000000205150824 */ /* 0x000fe200078e0210 */
[----:B------:R-:W-:Y:S01]  /*f550*/  MOV R13, R0 ;  /* 0x00000000000d7202 */ /* 0x000fe20000000f00 */
[----:B------:R-:W-:Y:S01]  /*f560*/  IMAD.MOV.U32 R12, RZ, RZ, 0x3 ;  /* 0x00000003ff0c7424 */ /* 0x000fe200078e00ff */
[----:B------:R-:W-:-:S05]  /*f570*/  @P0 LEA R14, P1, R35, R14, 0x1 ;  /* 0x0000000e230e0211 */ /* 0x000fca00078208ff */
[----:B------:R-:W-:-:S08]  /*f580*/  @P0 IMAD.MOV.U32 R2, RZ, RZ, R14 ;  /* 0x000000ffff020224 */ /* 0x000fd000078e000e */
[----:B------:R-:W-:Y:S05]  /*f590*/  WARPSYNC.COLLECTIVE R15, `(.L_x_9007) ;  /* 0x000000000f087348 */ /* 0x000fea0003c00000 */
[----:B------:R0:W1:Y:S02]  /*f5a0*/  SHFL.IDX P6, R14, R13, R12, R11 ;  /* 0x0000000c0d0e7389 */ /* 0x00006400000c000b */
[----:B01----:R-:W-:Y:S01]  /*f5b0*/  ENDCOLLECTIVE ;  /* 0x000000000000791b */ /* 0x003fe20003800000 */
.L_x_9007:
        /* <DEDUP_REMOVED lines=13> */
.L_x_9008:
        /* <DEDUP_REMOVED lines=8> */
.L_x_9009:
        /* <DEDUP_REMOVED lines=13> */
.L_x_9010:
        /* <DEDUP_REMOVED lines=8> */
.L_x_9011:
        /* <DEDUP_REMOVED lines=13> */
.L_x_9012:
        /* <DEDUP_REMOVED lines=8> */
.L_x_9013:
        /* <DEDUP_REMOVED lines=13> */
.L_x_9014:
        /* <DEDUP_REMOVED lines=8> */
.L_x_9015:
        /* <DEDUP_REMOVED lines=12> */
.L_x_9016:
[----:B------:R-:W-:Y:S05]  /*fbc0*/  BRA `(.L_x_9017) ;  /* 0xffffffc800147947 */ /* 0x000fea000383ffff */
.L_x_8953:
[----:B------:R-:W-:Y:S01]  /*fbd0*/  MOV R13, R4 ;  /* 0x00000004000d7202 */ /* 0x000fe20000000f00 */
[----:B------:R-:W-:Y:S02]  /*fbe0*/  IMAD.MOV.U32 R12, RZ, RZ, RZ ;  /* 0x000000ffff0c7224 */ /* 0x000fe400078e00ff */
[----:B------:R-:W-:Y:S02]  /*fbf0*/  IMAD.MOV.U32 R11, RZ, RZ, 0x181f ;  /* 0x0000181fff0b7424 */ /* 0x000fe400078e00ff */
[----:B------:R-:W-:Y:S02]  /*fc00*/  IMAD.MOV.U32 R15, RZ, RZ, -0x1 ;  /* 0xffffffffff0f7424 */ /* 0x000fe400078e00ff */
[----:B------:R-:W-:-:S07]  /*fc10*/  IMAD.U32 R6, RZ, RZ, UR43 ;  /* 0x0000002bff067e24 */ /* 0x000fce000f8e00ff */
[----:B------:R-:W-:Y:S05]  /*fc20*/  WARPSYNC.COLLECTIVE R15, `(.L_x_9018) ;  /* 0x000000000f087348 */ /* 0x000fea0003c00000 */
[----:B------:R0:W1:Y:S02]  /*fc30*/  SHFL.IDX P6, R14, R13, R12, R11 ;  /* 0x0000000c0d0e7389 */ /* 0x00006400000c000b */
[----:B01----:R-:W-:Y:S01]  /*fc40*/  ENDCOLLECTIVE ;  /* 0x000000000000791b */ /* 0x003fe20003800000 */
.L_x_9018:
        /* <DEDUP_REMOVED lines=8> */
.L_x_9019:
        /* <DEDUP_REMOVED lines=8> */
.L_x_9020:
        /* <DEDUP_REMOVED lines=11> */
.L_x_9021:
[----:B------:R-:W-:Y:S02]  /*fe00*/  IMAD.MOV.U32 R13, RZ, RZ, R4 ;  /* 0x000000ffff0d7224 */ /* 0x000fe400078e0004 */
[----:B------:R-:W-:Y:S01]  /*fe10*/  IMAD.MOV.U32 R12, RZ, RZ, 0x2 ;  /* 0x00000002ff0c7424 */ /* 0x000fe200078e00ff */
[----:B------:R-:W-:-:S05]  /*fe20*/  @!P0 LEA R14, P1, R35, R14, 0x1 ;  /* 0x0000000e230e8211 */ /* 0x000fca00078208ff */
[----:B------:R-:W-:-:S08]  /*fe30*/  @!P0 IMAD.MOV.U32 R2, RZ, RZ, R14 ;  /* 0x000000ffff028224 */ /* 0x000fd000078e000e */
[----:B------:R-:W-:Y:S05]  /*fe40*/  WARPSYNC.COLLECTIVE R15, `(.L_x_9022) ;  /* 0x000000000f087348 */ /* 0x000fea0003c00000 */
[----:B------:R0:W1:Y:S02]  /*fe50*/  SHFL.IDX P6, R14, R13, R12, R11 ;  /* 0x0000000c0d0e7389 */ /* 0x00006400000c000b */
[----:B01----:R-:W-:Y:S01]  /*fe60*/  ENDCOLLECTIVE ;  /* 0x000000000000791b */ /* 0x003fe20003800000 */
.L_x_9022:
        /* <DEDUP_REMOVED lines=14> */
.L_x_9023:
[----:B------:R-:W-:Y:S02]  /*ff50*/  IMAD.MOV.U32 R13, RZ, RZ, R4 ;  /* 0x000000ffff0d7224 */ /* 0x000fe400078e0004 */
[----:B------:R-:W-:Y:S01]  /*ff60*/  IMAD.MOV.U32 R12, RZ, RZ, 0x3 ;  /* 0x00000003ff0c7424 */ /* 0x000fe200078e00ff */
[----:B------:R-:W-:-:S05]  /*ff70*/  @!P0 LEA R14, P1, R35, R14, 0x1 ;  /* 0x0000000e230e8211 */ /* 0x000fca00078208ff */
[----:B------:R-:W-:-:S08]  /*ff80*/  @!P0 IMAD.MOV.U32 R2, RZ, RZ, R14 ;  /* 0x000000ffff028224 */ /* 0x000fd000078e000e */
[----:B------:R-:W-:Y:S05]  /*ff90*/  WARPSYNC.COLLECTIVE R15, `(.L_x_9024) ;  /* 0x000000000f087348 */ /* 0x000fea0003c00000 */
[----:B------:R0:W1:Y:S02]  /*ffa0*/  SHFL.IDX P6, R14, R13, R12, R11 ;  /* 0x0000000c0d0e7389 */ /* 0x00006400000c000b */
[----:B01----:R-:W-:Y:S01]  /*ffb0*/  ENDCOLLECTIVE ;  /* 0x000000000000791b */ /* 0x003fe20003800000 */
.L_x_9024:
        /* <DEDUP_REMOVED lines=14> */
.L_x_9025:
[----:B------:R-:W-:Y:S01]  /*100a0*/  IMAD.MOV.U32 R13, RZ, RZ, R4 ;  /* 0x000000ffff0d7224 */ /* 0x000fe200078e0004 */
[----:B------:R-:W-:Y:S02]  /*100b0*/  MOV R12, 0x4 ;  /* 0x00000004000c7802 */ /* 0x000fe40000000f00 */
[----:B------:R-:W-:-:S05]  /*100c0*/  @!P0 LEA R14, P1, R35, R14, 0x1 ;  /* 0x0000000e230e8211 */ /* 0x000fca00078208ff */
[----:B------:R-:W-:-:S08]  /*100d0*/  @!P0 IMAD.MOV.U32 R2, RZ, RZ, R14 ;  /* 0x000000ffff028224 */ /* 0x000fd000078e000e */
[----:B------:R-:W-:Y:S05]  /*100e0*/  WARPSYNC.COLLECTIVE R15, `(.L_x_9026) ;  /* 0x000000000f087348 */ /* 0x000fea0003c00000 */
[----:B------:R0:W1:Y:S02]  /*100f0*/  SHFL.IDX P6, R14, R13, R12, R11 ;  /* 0x0000000c0d0e7389 */ /* 0x00006400000c000b */
[----:B01----:R-:W-:Y:S01]  /*10100*/  ENDCOLLECTIVE ;  /* 0x000000000000791b */ /* 0x003fe20003800000 */
.L_x_9026:
        /* <DEDUP_REMOVED lines=14> */
.L_x_9027:
[----:B------:R-:W-:Y:S02]  /*101f0*/  IMAD.MOV.U32 R13, RZ, RZ, R4 ;  /* 0x000000ffff0d7224 */ /* 0x000fe400078e0004 */
[----:B------:R-:W-:Y:S01]  /*10200*/  IMAD.MOV.U32 R12, RZ, RZ, 0x5 ;  /* 0x00000005ff0c7424 */ /* 0x000fe200078e00ff */
[----:B------:R-:W-:-:S05]  /*10210*/  @!P0 LEA R14, P1, R35, R14, 0x1 ;  /* 0x0000000e230e8211 */ /* 0x000fca00078208ff */
[----:B------:R-:W-:-:S08]  /*10220*/  @!P0 IMAD.MOV.U32 R2, RZ, RZ, R14 ;  /* 0x000000ffff028224 */ /* 0x000fd000078e000e */
[----:B------:R-:W-:Y:S05]  /*10230*/  WARPSYNC.COLLECTIVE R15, `(.L_x_9028) ;  /* 0x000000000f087348 */ /* 0x000fea0003c00000 */
[----:B------:R0:W1:Y:S02]  /*10240*/  SHFL.IDX P6, R14, R13, R12, R11 ;  /* 0x0000000c0d0e7389 */ /* 0x00006400000c000b */
[----:B01----:R-:W-:Y:S01]  /*10250*/  ENDCOLLECTIVE ;  /* 0x000000000000791b */ /* 0x003fe20003800000 */
.L_x_9028:
        /* <DEDUP_REMOVED lines=14> */
.L_x_9029:
[----:B------:R-:W-:Y:S02]  /*10340*/  IMAD.MOV.U32 R13, RZ, RZ, R4 ;  /* 0x000000ffff0d7224 */ /* 0x000fe400078e0004 */
[----:B------:R-:W-:Y:S01]  /*10350*/  IMAD.MOV.U32 R12, RZ, RZ, 0x6 ;  /* 0x00000006ff0c7424 */ /* 0x000fe200078e00ff */
[----:B------:R-:W-:-:S05]  /*10360*/  @!P0 LEA R14, P1, R35, R14, 0x1 ;  /* 0x0000000e230e8211 */ /* 0x000fca00078208ff */
[----:B------:R-:W-:-:S08]  /*10370*/  @!P0 IMAD.MOV.U32 R2, RZ, RZ, R14 ;  /* 0x000000ffff028224 */ /* 0x000fd000078e000e */
[----:B------:R-:W-:Y:S05]  /*10380*/  WARPSYNC.COLLECTIVE R15, `(.L_x_9030) ;  /* 0x000000000f087348 */ /* 0x000fea0003c00000 */
[----:B------:R0:W1:Y:S02]  /*10390*/  SHFL.IDX P6, R14, R13, R12, R11 ;  /* 0x0000000c0d0e7389 */ /* 0x00006400000c000b */
[----:B01----:R-:W-:Y:S01]  /*103a0*/  ENDCOLLECTIVE ;  /* 0x000000000000791b */ /* 0x003fe20003800000 */
.L_x_9030:
[----:B------:R-:W-:Y:S02]  /*103b0*/  @!P0 IMAD.X R7, RZ, RZ, R6, P1 ;  /* 0x000000ffff078224 */ /* 0x000fe400008e0606 */
[----:B------:R-:W-:Y:S02]  /*103c0*/  VIADD R6, R5, 0x60 ;  /* 0x0000006005067836 */ /* 0x000fe40000000000 */
[----:B------:R-:W-:-:S05]  /*103d0*/  @!P0 IMAD.MOV.U32 R3, RZ, RZ, R7 ;  /* 0x000000ffff038224 */ /* 0x000fca00078e0007 */
[----:B------:R-:W-:Y:S01]  /*103e0*/  @!PT LDS RZ, [RZ] ;  /* 0x00000000fffff984 */ /* 0x000fe20000000800 */
[----:B------:R-:W-:Y:S01]  /*103f0*/  @!PT LDS RZ, [RZ] ;  /* 0x00000000fffff984 */ /* 0x000fe20000000800 */
[----:B------:R-:W-:Y:S01]  /*10400*/  @!PT LDS RZ, [RZ] ;  /* 0x00000000fffff984 */ /* 0x000fe20000000800 */
        /* <DEDUP_REMOVED lines=8> */
.L_x_9031:
[----:B------:R-:W-:Y:S02]  /*10490*/  IMAD.MOV.U32 R13, RZ, RZ, R4 ;  /* 0x000000ffff0d7224 */ /* 0x000fe400078e0004 */
[----:B------:R-:W-:Y:S01]  /*104a0*/  IMAD.MOV.U32 R12, RZ, RZ, 0x7 ;  /* 0x00000007ff0c7424 */ /* 0x000fe200078e00ff */
[----:B------:R-:W-:-:S05]  /*104b0*/  @!P0 LEA R14, P1, R35, R14, 0x1 ;  /* 0x0000000e230e8211 */ /* 0x000fca00078208ff */
[----:B------:R-:W-:-:S08]  /*104c0*/  @!P0 IMAD.MOV.U32 R2, RZ, RZ, R14 ;  /* 0x000000ffff028224 */ /* 0x000fd000078e000e */
[----:B------:R-:W-:Y:S05]  /*104d0*/  WARPSYNC.COLLECTIVE R15, `(.L_x_9032) ;  /* 0x000000000f087348 */ /* 0x000fea0003c00000 */
[----:B------:R0:W1:Y:S02]  /*104e0*/  SHFL.IDX P6, R14, R13, R12, R11 ;  /* 0x0000000c0d0e7389 */ /* 0x00006400000c000b */
[----:B01----:R-:W-:Y:S01]  /*104f0*/  ENDCOLLECTIVE ;  /* 0x000000000000791b */ /* 0x003fe20003800000 */
.L_x_9032:
        /* <DEDUP_REMOVED lines=12> */
.L_x_9033:
[----:B------:R-:W-:Y:S05]  /*105c0*/  BRA `(.L_x_9034) ;  /* 0xffffffc800387947 */ /* 0x000fea000383ffff */
.L_x_8956:
[----:B0-----:R0:W1:Y:S02]  /*105d0*/  SYNCS.PHASECHK.TRANS64.TRYWAIT P0, [R16+URZ+0x28820], R3 ;  /* 0x02882003100075a7 */ /* 0x001064000800017f */
[----:B-1----:R-:W-:Y:S05]  /*105e0*/  @!P0 NANOSLEEP.SYNCS 0x989680 ;  /* 0x009896800000895d */ /* 0x002fea0003900000 */
[----:B------:R-:W1:Y:S02]  /*105f0*/  @!P0 SYNCS.PHASECHK.TRANS64 P0, [R16+URZ+0x28820], R3 ;  /* 0x02882003100085a7 */ /* 0x000e64000800007f */
[----:B-1----:R-:W-:Y:S05]  /*10600*/  @!P0 BRA `(.L_x_8956) ;  /* 0xfffffffc00f08947 */ /* 0x002fea000383ffff */
[----:B------:R-:W-:Y:S05]  /*10610*/  BRA `(.L_x_9035) ;  /* 0xffffffc800907947 */ /* 0x000fea000383ffff */
.L_x_8960:
[----:B0-----:R0:W1:Y:S02]  /*10620*/  SYNCS.PHASECHK.TRANS64.TRYWAIT P0, [R6+URZ+0x28840], R3 ;  /* 0x02884003060075a7 */ /* 0x001064000800017f */
[----:B-1----:R-:W-:Y:S05]  /*10630*/  @!P0 NANOSLEEP.SYNCS 0x989680 ;  /* 0x009896800000895d */ /* 0x002fea0003900000 */
[----:B------:R-:W1:Y:S02]  /*10640*/  @!P0 SYNCS.PHASECHK.TRANS64 P0, [R6+URZ+0x28840], R3 ;  /* 0x02884003060085a7 */ /* 0x000e64000800007f */
[----:B-1----:R-:W-:Y:S05]  /*10650*/  @!P0 BRA `(.L_x_8960) ;  /* 0xfffffffc00f08947 */ /* 0x002fea000383ffff */
[----:B------:R-:W-:Y:S05]  /*10660*/  BRA `(.L_x_9036) ;  /* 0xffffffcc00507947 */ /* 0x000fea000383ffff */
.L_x_8961:
        /* <DEDUP_REMOVED lines=8> */
.L_x_9038:
[----:B------:R-:W-:Y:S05]  /*106f0*/  BSYNC B1 ;  /* 0x0000000000017941 */ /* 0x000fea0003800000 */
.L_x_9037:
        /* <DEDUP_REMOVED lines=10> */
.L_x_9039:
[----:B------:R-:W-:Y:S02]  /*107a0*/  IMAD.MOV.U32 R13, RZ, RZ, R9 ;  /* 0x000000ffff0d7224 */ /* 0x000fe400078e0009 */
[----:B------:R-:W-:Y:S02]  /*107b0*/  IMAD.MOV.U32 R12, RZ, RZ, 0x1 ;  /* 0x00000001ff0c7424 */ /* 0x000fe400078e00ff */
[----:B------:R-:W-:-:S07]  /*107c0*/  IMAD.MOV.U32 R2, RZ, RZ, R14 ;  /* 0x000000ffff027224 */ /* 0x000fce00078e000e */
[----:B------:R-:W-:Y:S05]  /*107d0*/  WARPSYNC.COLLECTIVE R15, `(.L_x_9040) ;  /* 0x000000000f087348 */ /* 0x000fea0003c00000 */
[----:B------:R0:W1:Y:S02]  /*107e0*/  SHFL.IDX P6, R14, R13, R12, R11 ;  /* 0x0000000c0d0e7389 */ /* 0x00006400000c000b */
[----:B01----:R-:W-:Y:S01]  /*107f0*/  ENDCOLLECTIVE ;  /* 0x000000000000791b */ /* 0x003fe20003800000 */
.L_x_9040:
        /* <DEDUP_REMOVED lines=12> */
.L_x_9041:
[----:B------:R-:W-:Y:S02]  /*108c0*/  IMAD.MOV.U32 R13, RZ, RZ, R9 ;  /* 0x000000ffff0d7224 */ /* 0x000fe400078e0009 */
[----:B------:R-:W-:Y:S02]  /*108d0*/  IMAD.MOV.U32 R12, RZ, RZ, 0x2 ;  /* 0x00000002ff0c7424 */ /* 0x000fe400078e00ff */
[----:B------:R-:W-:-:S07]  /*108e0*/  IMAD.MOV.U32 R2, RZ, RZ, R14 ;  /* 0x000000ffff027224 */ /* 0x000fce00078e000e */
[----:B------:R-:W-:Y:S05]  /*108f0*/  WARPSYNC.COLLECTIVE R15, `(.L_x_9042) ;  /* 0x000000000f087348 */ /* 0x000fea0003c00000 */
[----:B------:R0:W1:Y:S02]  /*10900*/  SHFL.IDX P6, R14, R13, R12, R11 ;  /* 0x0000000c0d0e7389 */ /* 0x00006400000c000b */
[----:B01----:R-:W-:Y:S01]  /*10910*/  ENDCOLLECTIVE ;  /* 0x000000000000791b */ /* 0x003fe20003800000 */
.L_x_9042:
        /* <DEDUP_REMOVED lines=12> */
.L_x_9043:
[----:B------:R-:W-:Y:S02]  /*109e0*/  IMAD.MOV.U32 R13, RZ, RZ, R9 ;  /* 0x000000ffff0d7224 */ /* 0x000fe400078e0009 */
[----:B------:R-:W-:Y:S02]  /*109f0*/  IMAD.MOV.U32 R12, RZ, RZ, 0x3 ;  /* 0x00000003ff0c7424 */ /* 0x000fe400078e00ff */
[----:B------:R-:W-:-:S07]  /*10a00*/  IMAD.MOV.U32 R2, RZ, RZ, R14 ;  /* 0x000000ffff027224 */ /* 0x000fce00078e000e */
[----:B------:R-:W-:Y:S05]  /*10a10*/  WARPSYNC.COLLECTIVE R15, `(.L_x_9044) ;  /* 0x000000000f087348 */ /* 0x000fea0003c00000 */
[----:B------:R0:W1:Y:S02]  /*10a20*/  SHFL.IDX P6, R14, R13, R12, R11 ;  /* 0x0000000c0d0e7389 */ /* 0x00006400000c000b */
[----:B01----:R-:W-:Y:S01]  /*10a30*/  ENDCOLLECTIVE ;  /* 0x000000000000791b */ /* 0x003fe20003800000 */
.L_x_9044:
        /* <DEDUP_REMOVED lines=12> */
.L_x_9045:
[----:B------:R-:W-:Y:S02]  /*10b00*/  IMAD.MOV.U32 R13, RZ, RZ, R9 ;  /* 0x000000ffff0d7224 */ /* 0x000fe400078e0009 */
[----:B------:R-:W-:Y:S02]  /*10b10*/  IMAD.MOV.U32 R12, RZ, RZ, 0x4 ;  /* 0x00000004ff0c7424 */ /* 0x000fe400078e00ff */
[----:B------:R-:W-:-:S07]  /*10b20*/  IMAD.MOV.U32 R2, RZ, RZ, R14 ;  /* 0x000000ffff027224 */ /* 0x000fce00078e000e */
[----:B------:R-:W-:Y:S05]  /*10b30*/  WARPSYNC.COLLECTIVE R15, `(.L_x_9046) ;  /* 0x000000000f087348 */ /* 0x000fea0003c00000 */
[----:B------:R0:W1:Y:S02]  /*10b40*/  SHFL.IDX P6, R14, R13, R12, R11 ;  /* 0x0000000c0d0e7389 */ /* 0x00006400000c000b */
[----:B01----:R-:W-:Y:S01]  /*10b50*/  ENDCOLLECTIVE ;  /* 0x000000000000791b */ /* 0x003fe20003800000 */
.L_x_9046:
        /* <DEDUP_REMOVED lines=12> */
.L_x_9047:
[----:B------:R-:W-:Y:S02]  /*10c20*/  IMAD.MOV.U32 R13, RZ, RZ, R9 ;  /* 0x000000ffff0d7224 */ /* 0x000fe400078e0009 */
[----:B------:R-:W-:Y:S02]  /*10c30*/  IMAD.MOV.U32 R12, RZ, RZ, 0x5 ;  /* 0x00000005ff0c7424 */ /* 0x000fe400078e00ff */
[----:B------:R-:W-:-:S07]  /*10c40*/  IMAD.MOV.U32 R2, RZ, RZ, R14 ;  /* 0x000000ffff027224 */ /* 0x000fce00078e000e */
[----:B------:R-:W-:Y:S05]  /*10c50*/  WARPSYNC.COLLECTIVE R15, `(.L_x_9048) ;  /* 0x000000000f087348 */ /* 0x000fea0003c00000 */
[----:B------:R0:W1:Y:S02]  /*10c60*/  SHFL.IDX P6, R14, R13, R12, R11 ;  /* 0x0000000c0d0e7389 */ /* 0x00006400000c000b */
[----:B01----:R-:W-:Y:S01]  /*10c70*/  ENDCOLLECTIVE ;  /* 0x000000000000791b */ /* 0x003fe20003800000 */
.L_x_9048:
        /* <DEDUP_REMOVED lines=12> */
.L_x_9049:
[----:B------:R-:W-:Y:S02]  /*10d40*/  IMAD.MOV.U32 R13, RZ, RZ, R9 ;  /* 0x000000ffff0d7224 */ /* 0x000fe400078e0009 */
[----:B------:R-:W-:Y:S02]  /*10d50*/  IMAD.MOV.U32 R12, RZ, RZ, 0x6 ;  /* 0x00000006ff0c7424 */ /* 0x000fe400078e00ff */
[----:B------:R-:W-:-:S07]  /*10d60*/  IMAD.MOV.U32 R2, RZ, RZ, R14 ;  /* 0x000000ffff027224 */ /* 0x000fce00078e000e */
[----:B------:R-:W-:Y:S05]  /*10d70*/  WARPSYNC.COLLECTIVE R15, `(.L_x_9050) ;  /* 0x000000000f087348 */ /* 0x000fea0003c00000 */
[----:B------:R0:W1:Y:S02]  /*10d80*/  SHFL.IDX P6, R14, R13, R12, R11 ;  /* 0x0000000c0d0e7389 */ /* 0x00006400000c000b */
[----:B01----:R-:W-:Y:S01]  /*10d90*/  ENDCOLLECTIVE ;  /* 0x000000000000791b */ /* 0x003fe20003800000 */
.L_x_9050:
        /* <DEDUP_REMOVED lines=12> */
.L_x_9051:
[----:B------:R-:W-:Y:S02]  /*10e60*/  IMAD.MOV.U32 R13, RZ, RZ, R9 ;  /* 0x000000ffff0d7224 */ /* 0x000fe400078e0009 */
[----:B------:R-:W-:Y:S02]  /*10e70*/  IMAD.MOV.U32 R12, RZ, RZ, 0x7 ;  /* 0x00000007ff0c7424 */ /* 0x000fe400078e00ff */
[----:B------:R-:W-:-:S07]  /*10e80*/  IMAD.MOV.U32 R2, RZ, RZ, R14 ;  /* 0x000000ffff027224 */ /* 0x000fce00078e000e */
[----:B------:R-:W-:Y:S05]  /*10e90*/  WARPSYNC.COLLECTIVE R15, `(.L_x_9052) ;  /* 0x000000000f087348 */ /* 0x000fea0003c00000 */
[----:B------:R0:W1:Y:S02]  /*10ea0*/  SHFL.IDX P6, R14, R13, R12, R11 ;  /* 0x0000000c0d0e7389 */ /* 0x00006400000c000b */
[----:B01----:R-:W-:Y:S01]  /*10eb0*/  ENDCOLLECTIVE ;  /* 0x000000000000791b */ /* 0x003fe20003800000 */
.L_x_9052:
        /* <DEDUP_REMOVED lines=12> */
.L_x_9053:
[----:B------:R-:W-:Y:S05]  /*10f80*/  BRA `(.L_x_9054) ;  /* 0xffffffc800247947 */ /* 0x000fea000383ffff */
.L_x_8966:
[----:B0-----:R0:W1:Y:S02]  /*10f90*/  SYNCS.PHASECHK.TRANS64.TRYWAIT P0, [R6+URZ+0x28860], R3 ;  /* 0x02886003060075a7 */ /* 0x001064000800017f */
[----:B-1----:R-:W-:Y:S05]  /*10fa0*/  @!P0 NANOSLEEP.SYNCS 0x989680 ;  /* 0x009896800000895d */ /* 0x002fea0003900000 */
[----:B------:R-:W1:Y:S02]  /*10fb0*/  @!P0 SYNCS.PHASECHK.TRANS64 P0, [R6+URZ+0x28860], R3 ;  /* 0x02886003060085a7 */ /* 0x000e64000800007f */
[----:B-1----:R-:W-:Y:S05]  /*10fc0*/  @!P0 BRA `(.L_x_8966) ;  /* 0xfffffffc00f08947 */ /* 0x002fea000383ffff */
[----:B------:R-:W-:Y:S05]  /*10fd0*/  BRA `(.L_x_9055) ;  /* 0xffffffc800807947 */ /* 0x000fea000383ffff */
.L_x_8967:
        /* <DEDUP_REMOVED lines=8> */
.L_x_9057:
[----:B------:R-:W-:Y:S05]  /*11060*/  BSYNC B1 ;  /* 0x0000000000017941 */ /* 0x000fea0003800000 */
.L_x_9056:
        /* <DEDUP_REMOVED lines=9> */
.L_x_9058:
[----:B------:R-:W-:Y:S01]  /*11100*/  MOV R13, R18 ;  /* 0x00000012000d7202 */ /* 0x000fe20000000f00 */
[----:B------:R-:W-:Y:S01]  /*11110*/  IMAD.MOV.U32 R12, RZ, RZ, 0x1 ;  /* 0x00000001ff0c7424 */ /* 0x000fe200078e00ff */
[----:B------:R-:W-:-:S13]  /*11120*/  IADD3 R2, P0, R14, R5, RZ ;  /* 0x000000050e027210 */ /* 0x000fda0007f1e0ff */
[----:B------:R-:W-:Y:S05]  /*11130*/  WARPSYNC.COLLECTIVE R15, `(.L_x_9059) ;  /* 0x000000000f087348 */ /* 0x000fea0003c00000 */
[----:B------:R0:W1:Y:S02]  /*11140*/  SHFL.IDX P6, R14, R13, R12, R11 ;  /* 0x0000000c0d0e7389 */ /* 0x00006400000c000b */
[----:B01----:R-:W-:Y:S01]  /*11150*/  ENDCOLLECTIVE ;  /* 0x000000000000791b */ /* 0x003fe20003800000 */
.L_x_9059:
        /* <DEDUP_REMOVED lines=13> */
.L_x_9060:
[----:B------:R-:W-:Y:S02]  /*11230*/  IMAD.MOV.U32 R13, RZ, RZ, R18 ;  /* 0x000000ffff0d7224 */ /* 0x000fe400078e0012 */
[----:B------:R-:W-:Y:S01]  /*11240*/  IMAD.MOV.U32 R12, RZ, RZ, 0x2 ;  /* 0x00000002ff0c7424 */ /* 0x000fe200078e00ff */
[----:B------:R-:W-:-:S13]  /*11250*/  IADD3 R2, P0, R14, R5, RZ ;  /* 0x000000050e027210 */ /* 0x000fda0007f1e0ff */
[----:B------:R-:W-:Y:S05]  /*11260*/  WARPSYNC.COLLECTIVE R15, `(.L_x_9061) ;  /* 0x000000000f087348 */ /* 0x000fea0003c00000 */
[----:B------:R0:W1:Y:S02]  /*11270*/  SHFL.IDX P6, R14, R13, R12, R11 ;  /* 0x0000000c0d0e7389 */ /* 0x00006400000c000b */
[----:B01----:R-:W-:Y:S01]  /*11280*/  ENDCOLLECTIVE ;  /* 0x000000000000791b */ /* 0x003fe20003800000 */
.L_x_9061:
        /* <DEDUP_REMOVED lines=13> */
.L_x_9062:
[----:B------:R-:W-:Y:S02]  /*11360*/  IMAD.MOV.U32 R13, RZ, RZ, R18 ;  /* 0x000000ffff0d7224 */ /* 0x000fe400078e0012 */
[----:B------:R-:W-:Y:S01]  /*11370*/  IMAD.MOV.U32 R12, RZ, RZ, 0x3 ;  /* 0x00000003ff0c7424 */ /* 0x000fe200078e00ff */
[----:B------:R-:W-:-:S13]  /*11380*/  IADD3 R2, P0, R14, R5, RZ ;  /* 0x000000050e027210 */ /* 0x000fda0007f1e0ff */
[----:B------:R-:W-:Y:S05]  /*11390*/  WARPSYNC.COLLECTIVE R15, `(.L_x_9063) ;  /* 0x000000000f087348 */ /* 0x000fea0003c00000 */
[----:B------:R0:W1:Y:S02]  /*113a0*/  SHFL.IDX P6, R14, R13, R12, R11 ;  /* 0x0000000c0d0e7389 */ /* 0x00006400000c000b */
[----:B01----:R-:W-:Y:S01]  /*113b0*/  ENDCOLLECTIVE ;  /* 0x000000000000791b */ /* 0x003fe20003800000 */
.L_x_9063:
        /* <DEDUP_REMOVED lines=13> */
.L_x_9064:
[----:B------:R-:W-:Y:S02]  /*11490*/  IMAD.MOV.U32 R13, RZ, RZ, R18 ;  /* 0x000000ffff0d7224 */ /* 0x000fe400078e0012 */
[----:B------:R-:W-:Y:S01]  /*114a0*/  IMAD.MOV.U32 R12, RZ, RZ, 0x4 ;  /* 0x00000004ff0c7424 */ /* 0x000fe200078e00ff */
[----:B------:R-:W-:-:S13]  /*114b0*/  IADD3 R2, P0, R14, R5, RZ ;  /* 0x000000050e027210 */ /* 0x000fda0007f1e0ff */
[----:B------:R-:W-:Y:S05]  /*114c0*/  WARPSYNC.COLLECTIVE R15, `(.L_x_9065) ;  /* 0x000000000f087348 */ /* 0x000fea0003c00000 */
[----:B------:R0:W1:Y:S02]  /*114d0*/  SHFL.IDX P6, R14, R13, R12, R11 ;  /* 0x0000000c0d0e7389 */ /* 0x00006400000c000b */
[----:B01----:R-:W-:Y:S01]  /*114e0*/  ENDCOLLECTIVE ;  /* 0x000000000000791b */ /* 0x003fe20003800000 */
.L_x_9065:
        /* <DEDUP_REMOVED lines=13> */
.L_x_9066:
[----:B------:R-:W-:Y:S02]  /*115c0*/  IMAD.MOV.U32 R13, RZ, RZ, R18 ;  /* 0x000000ffff0d7224 */ /* 0x000fe400078e0012 */
[----:B------:R-:W-:Y:S01]  /*115d0*/  IMAD.MOV.U32 R12, RZ, RZ, 0x5 ;  /* 0x00000005ff0c7424 */ /* 0x000fe200078e00ff */
[----:B------:R-:W-:-:S13]  /*115e0*/  IADD3 R2, P0, R14, R5, RZ ;  /* 0x000000050e027210 */ /* 0x000fda0007f1e0ff */
[----:B------:R-:W-:Y:S05]  /*115f0*/  WARPSYNC.COLLECTIVE R15, `(.L_x_9067) ;  /* 0x000000000f087348 */ /* 0x000fea0003c00000 */
[----:B------:R0:W1:Y:S02]  /*11600*/  SHFL.IDX P6, R14, R13, R12, R11 ;  /* 0x0000000c0d0e7389 */ /* 0x00006400000c000b */
[----:B01----:R-:W-:Y:S01]  /*11610*/  ENDCOLLECTIVE ;  /* 0x000000000000791b */ /* 0x003fe20003800000 */
.L_x_9067:
        /* <DEDUP_REMOVED lines=13> */
.L_x_9068:
[----:B------:R-:W-:Y:S02]  /*116f0*/  IMAD.MOV.U32 R13, RZ, RZ, R18 ;  /* 0x000000ffff0d7224 */ /* 0x000fe400078e0012 */
[----:B------:R-:W-:Y:S01]  /*11700*/  IMAD.MOV.U32 R12, RZ, RZ, 0x6 ;  /* 0x00000006ff0c7424 */ /* 0x000fe200078e00ff */
[----:B------:R-:W-:-:S13]  /*11710*/  IADD3 R2, P0, R14, R5, RZ ;  /* 0x000000050e027210 */ /* 0x000fda0007f1e0ff */
[----:B------:R-:W-:Y:S05]  /*11720*/  WARPSYNC.COLLECTIVE R15, `(.L_x_9069) ;  /* 0x000000000f087348 */ /* 0x000fea0003c00000 */
[----:B------:R0:W1:Y:S02]  /*11730*/  SHFL.IDX P6, R14, R13, R12, R11 ;  /* 0x0000000c0d0e7389 */ /* 0x00006400000c000b */
[----:B01----:R-:W-:Y:S01]  /*11740*/  ENDCOLLECTIVE ;  /* 0x000000000000791b */ /* 0x003fe20003800000 */
.L_x_9069:
        /* <DEDUP_REMOVED lines=13> */
.L_x_9070:
[----:B------:R-:W-:Y:S02]  /*11820*/  IMAD.MOV.U32 R13, RZ, RZ, R18 ;  /* 0x000000ffff0d7224 */ /* 0x000fe400078e0012 */
[----:B------:R-:W-:Y:S01]  /*11830*/  IMAD.MOV.U32 R12, RZ, RZ, 0x7 ;  /* 0x00000007ff0c7424 */ /* 0x000fe200078e00ff */
[----:B------:R-:W-:-:S13]  /*11840*/  IADD3 R2, P0, R14, R5, RZ ;  /* 0x000000050e027210 */ /* 0x000fda0007f1e0ff */
[----:B------:R-:W-:Y:S05]  /*11850*/  WARPSYNC.COLLECTIVE R15, `(.L_x_9071) ;  /* 0x000000000f087348 */ /* 0x000fea0003c00000 */
[----:B------:R0:W1:Y:S02]  /*11860*/  SHFL.IDX P6, R14, R13, R12, R11 ;  /* 0x0000000c0d0e7389 */ /* 0x00006400000c000b */
[----:B01----:R-:W-:Y:S01]  /*11870*/  ENDCOLLECTIVE ;  /* 0x000000000000791b */ /* 0x003fe20003800000 */
.L_x_9071:
        /* <DEDUP_REMOVED lines=12> */
.L_x_9072:
[----:B------:R-:W-:Y:S01]  /*11940*/  @!PT LDS RZ, [RZ] ;  /* 0x00000000fffff984 */ /* 0x000fe20000000800 */
[----:B------:R-:W-:Y:S01]  /*11950*/  @!PT LDS RZ, [RZ] ;  /* 0x00000000fffff984 */ /* 0x000fe20000000800 */
[----:B------:R-:W-:Y:S01]  /*11960*/  @!PT LDS RZ, [RZ] ;  /* 0x00000000fffff984 */ /* 0x000fe20000000800 */
[----:B------:R0:W-:Y:S01]  /*11970*/  LDGSTS.E.BYPASS.LTC128B.128 [R7+0x7400], desc[UR50][R2.64+0x80], !P0 ;  /* 0x0740008002077fae */ /* 0x0001e2000c101d72 */
[----:B------:R-:W-:Y:S05]  /*11980*/  BRA `(.L_x_9073) ;  /* 0xffffffc400247947 */ /* 0x000fea000383ffff */
.L_x_8975:
[----:B0-----:R0:W1:Y:S02]  /*11990*/  SYNCS.PHASECHK.TRANS64.TRYWAIT P0, [R4+URZ+0x28860], R3 ;  /* 0x02886003040075a7 */ /* 0x001064000800017f */
[----:B-1----:R-:W-:Y:S05]  /*119a0*/  @!P0 NANOSLEEP.SYNCS 0x989680 ;  /* 0x009896800000895d */ /* 0x002fea0003900000 */
[----:B------:R-:W1:Y:S02]  /*119b0*/  @!P0 SYNCS.PHASECHK.TRANS64 P0, [R4+URZ+0x28860], R3 ;  /* 0x02886003040085a7 */ /* 0x000e64000800007f */
[----:B-1----:R-:W-:Y:S05]  /*119c0*/  @!P0 BRA `(.L_x_8975) ;  /* 0xfffffffc00f08947 */ /* 0x002fea000383ffff */
[----:B------:R-:W-:Y:S05]  /*119d0*/  BRA `(.L_x_9074) ;  /* 0xffffffc800447947 */ /* 0x000fea000383ffff */
.L_x_8976:
        /* <DEDUP_REMOVED lines=8> */
.L_x_9076:
[----:B------:R-:W-:Y:S05]  /*11a60*/  BSYNC B0 ;  /* 0x0000000000007941 */ /* 0x000fea0003800000 */
.L_x_9075:
        /* <DEDUP_REMOVED lines=9> */
.L_x_9077:
[----:B------:R-:W-:Y:S02]  /*11b00*/  IMAD.MOV.U32 R13, RZ, RZ, R18 ;  /* 0x000000ffff0d7224 */ /* 0x000fe400078e0012 */
[----:B------:R-:W-:Y:S01]  /*11b10*/  IMAD.MOV.U32 R12, RZ, RZ, 0x1 ;  /* 0x00000001ff0c7424 */ /* 0x000fe200078e00ff */
[----:B------:R-:W-:-:S13]  /*11b20*/  IADD3 R2, P0, R14, R6, RZ ;  /* 0x000000060e027210 */ /* 0x000fda0007f1e0ff */
[----:B------:R-:W-:Y:S05]  /*11b30*/  WARPSYNC.COLLECTIVE R15, `(.L_x_9078) ;  /* 0x000000000f087348 */ /* 0x000fea0003c00000 */
[----:B------:R0:W1:Y:S02]  /*11b40*/  SHFL.IDX P6, R14, R13, R12, R11 ;  /* 0x0000000c0d0e7389 */ /* 0x00006400000c000b */
[----:B01----:R-:W-:Y:S01]  /*11b50*/  ENDCOLLECTIVE ;  /* 0x000000000000791b */ /* 0x003fe20003800000 */
.L_x_9078:
        /* <DEDUP_REMOVED lines=13> */
.L_x_9079:
        /* <DEDUP_REMOVED lines=10> */
.L_x_9080:
        /* <DEDUP_REMOVED lines=12> */
.L_x_9081:
        /* <DEDUP_REMOVED lines=10> */
.L_x_9082:
        /* <DEDUP_REMOVED lines=12> */
.L_x_9083:
        /* <DEDUP_REMOVED lines=10> */
.L_x_9084:
        /* <DEDUP_REMOVED lines=12> */
.L_x_9085:
        /* <DEDUP_REMOVED lines=10> */
.L_x_9086:
        /* <DEDUP_REMOVED lines=12> */
.L_x_9087:
[----:B------:R-:W-:Y:S01]  /*121b0*/  @!PT LDS RZ, [RZ] ;  /* 0x00000000fffff984 */ /* 0x000fe20000000800 */
[----:B------:R-:W-:Y:S01]  /*121c0*/  @!PT LDS RZ, [RZ] ;  /* 0x00000000fffff984 */ /* 0x000fe20000000800 */
[----:B------:R-:W-:Y:S01]  /*121d0*/  @!PT LDS RZ, [RZ] ;  /* 0x00000000fffff984 */ /* 0x000fe20000000800 */
[----:B------:R0:W-:Y:S01]  /*121e0*/  LDGSTS.E.BYPASS.LTC128B.128 [R0+0x6400], desc[UR50][R2.64+0x80], !P0 ;  /* 0x0640008002007fae */ /* 0x0001e2000c101d72 */
[----:B------:R-:W-:Y:S01]  /*121f0*/  IMAD.MOV.U32 R13, RZ, RZ, R18 ;  /* 0x000000ffff0d7224 */ /* 0x000fe200078e0012 */
[----:B------:R-:W-:Y:S02]  /*12200*/  MOV R12, 0x6 ;  /* 0x00000006000c7802 */ /* 0x000fe40000000f00 */
[----:B0-----:R-:W-:-:S13]  /*12210*/  IADD3 R2, P0, R14, R6, RZ ;  /* 0x000000060e027210 */ /* 0x001fda0007f1e0ff */
[----:B------:R-:W-:Y:S05]  /*12220*/  WARPSYNC.COLLECTIVE R15, `(.L_x_9088) ;  /* 0x000000000f087348 */ /* 0x000fea0003c00000 */
[----:B------:R0:W1:Y:S02]  /*12230*/  SHFL.IDX P6, R14, R13, R12, R11 ;  /* 0x0000000c0d0e7389 */ /* 0x00006400000c000b */
[----:B01----:R-:W-:Y:S01]  /*12240*/  ENDCOLLECTIVE ;  /* 0x000000000000791b */ /* 0x003fe20003800000 */
.L_x_9088:
        /* <DEDUP_REMOVED lines=12> */
.L_x_9089:
        /* <DEDUP_REMOVED lines=10> */
.L_x_9090:
        /* <DEDUP_REMOVED lines=12> */
.L_x_9091:
[----:B------:R-:W-:Y:S01]  /*12470*/  @!PT LDS RZ, [RZ] ;  /* 0x00000000fffff984 */ /* 0x000fe20000000800 */
[----:B------:R-:W-:Y:S01]  /*12480*/  @!PT LDS RZ, [RZ] ;  /* 0x00000000fffff984 */ /* 0x000fe20000000800 */
[----:B------:R-:W-:Y:S01]  /*12490*/  @!PT LDS RZ, [RZ] ;  /* 0x00000000fffff984 */ /* 0x000fe20000000800 */
[----:B------:R0:W-:Y:S01]  /*124a0*/  LDGSTS.E.BYPASS.LTC128B.128 [R0+0x7400], desc[UR50][R2.64+0x80], !P0 ;  /* 0x0740008002007fae */ /* 0x0001e2000c101d72 */
[----:B------:R-:W-:Y:S05]  /*124b0*/  BRA `(.L_x_9092) ;  /* 0xffffffc000987947 */ /* 0x000fea000383ffff */
.L_x_8981:
        /* <DEDUP_REMOVED lines=8> */
.L_x_9094:
[----:B------:R-:W-:Y:S05]  /*12540*/  BSYNC B0 ;  /* 0x0000000000007941 */ /* 0x000fea0003800000 */
.L_x_9093:
[----:B------:R-:W-:Y:S05]  /*12550*/  BRA `(.L_x_9095) ;  /* 0xffffffc4001c7947 */ /* 0x000fea000383ffff */
.L_x_8984:
[----:B-1----:R1:W2:Y:S02]  /*12560*/  SYNCS.PHASECHK.TRANS64.TRYWAIT P0, [R4+URZ+0x28820], R0 ;  /* 0x02882000040075a7 */ /* 0x0022a4000800017f */
[----:B--2---:R-:W-:Y:S05]  /*12570*/  @!P0 NANOSLEEP.SYNCS 0x989680 ;  /* 0x009896800000895d */ /* 0x004fea0003900000 */
[----:B------:R-:W2:Y:S02]  /*12580*/  @!P0 SYNCS.PHASECHK.TRANS64 P0, [R4+URZ+0x28820], R0 ;  /* 0x02882000040085a7 */ /* 0x000ea4000800007f */
[----:B--2---:R-:W-:Y:S05]  /*12590*/  @!P0 BRA `(.L_x_8984) ;  /* 0xfffffffc00f08947 */ /* 0x004fea000383ffff */
[----:B------:R-:W-:Y:S05]  /*125a0*/  BRA `(.L_x_9096) ;  /* 0xffffffc400607947 */ /* 0x000fea000383ffff */
.L_x_8985:
        /* <DEDUP_REMOVED lines=11> */
.L_x_9098:
[----:B------:R-:W-:Y:S05]  /*12660*/  BSYNC B0 ;  /* 0x0000000000007941 */ /* 0x000fea0003800000 */
.L_x_9097:
[----:B------:R-:W-:Y:S05]  /*12670*/  BRA `(.L_x_9099) ;  /* 0xffffffc400487947 */ /* 0x000fea000383ffff */
.L_x_8988:
[----:B------:R-:W-:Y:S01]  /*12680*/  BSSY B1, `(.L_x_9100) ;  /* 0x0000006000017945 */ /* 0x000fe20003800000 */
[----:B------:R-:W-:-:S07]  /*12690*/  IMAD.MOV.U32 R15, RZ, RZ, -0x1 ;  /* 0xffffffffff0f7424 */ /* 0x000fce00078e00ff */
[----:B01---5:R-:W-:Y:S05]  /*126a0*/  WARPSYNC.COLLECTIVE R15, `(.L_x_9101) ;  /* 0x000000000f0c7348 */ /* 0x023fea0003c00000 */
[----:B------:R-:W-:Y:S02]  /*126b0*/  ELECT P6, UR62, PT ;  /* 0x00000000003e782f */ /* 0x000fe400038c0000 */
[----:B------:R-:W-:Y:S01]  /*126c0*/  MOV R14, UR62 ;  /* 0x0000003e000e7c02 */ /* 0x000fe20008000f00 */
[----:B01---5:R-:W-:Y:S10]  /*126d0*/  ENDCOLLECTIVE ;  /* 0x000000000000791b */ /* 0x023ff40003800000 */
.L_x_9101:
[----:B------:R-:W-:Y:S05]  /*126e0*/  BSYNC B1 ;  /* 0x0000000000017941 */ /* 0x000fea0003800000 */
.L_x_9100:
[----:B------:R-:W-:Y:S05]  /*126f0*/  BRA `(.L_x_9102) ;  /* 0xffffffc400407947 */ /* 0x000fea000383ffff */
.L_x_8990:
[----:B-1----:R1:W2:Y:S02]  /*12700*/  SYNCS.PHASECHK.TRANS64.TRYWAIT P1, [R5+URZ+0x28840], R0 ;  /* 0x02884000050075a7 */ /* 0x0022a4000802017f */
[----:B--2---:R-:W-:Y:S05]  /*12710*/  @!P1 NANOSLEEP.SYNCS 0x989680 ;  /* 0x009896800000995d */ /* 0x004fea0003900000 */
[----:B------:R-:W2:Y:S02]  /*12720*/  @!P1 SYNCS.PHASECHK.TRANS64 P1, [R5+URZ+0x28840], R0 ;  /* 0x02884000050095a7 */ /* 0x000ea4000802007f */
[----:B--2---:R-:W-:Y:S05]  /*12730*/  @!P1 BRA `(.L_x_8990) ;  /* 0xfffffffc00f09947 */ /* 0x004fea000383ffff */
[----:B------:R-:W-:Y:S05]  /*12740*/  BRA `(.L_x_9103) ;  /* 0xffffffc400607947 */ /* 0x000fea000383ffff */
.L_x_8992:
[----:B--2---:R2:W3:Y:S02]  /*12750*/  SYNCS.PHASECHK.TRANS64.TRYWAIT P1, [R23+URZ+0x28840], R2 ;  /* 0x02884002170075a7 */ /* 0x0044e4000802017f */
[----:B---3--:R-:W-:Y:S05]  /*12760*/  @!P1 NANOSLEEP.SYNCS 0x989680 ;  /* 0x009896800000995d */ /* 0x008fea0003900000 */
[----:B------:R-:W3:Y:S02]  /*12770*/  @!P1 SYNCS.PHASECHK.TRANS64 P1, [R23+URZ+0x28840], R2 ;  /* 0x02884002170095a7 */ /* 0x000ee4000802007f */
[----:B---3--:R-:W-:Y:S05]  /*12780*/  @!P1 BRA `(.L_x_8992) ;  /* 0xfffffffc00f09947 */ /* 0x008fea000383ffff */
[----:B------:R-:W-:Y:S05]  /*12790*/  BRA `(.L_x_9104) ;  /* 0xffffffc4006c7947 */ /* 0x000fea000383ffff */
.L_x_8994:
[----:B---3--:R3:W4:Y:S02]  /*127a0*/  SYNCS.PHASECHK.TRANS64.TRYWAIT P1, [R5+URZ+0x28860], R0 ;  /* 0x02886000050075a7 */ /* 0x008724000802017f */
[----:B----4-:R-:W-:Y:S05]  /*127b0*/  @!P1 NANOSLEEP.SYNCS 0x989680 ;  /* 0x009896800000995d */ /* 0x010fea0003900000 */
[----:B------:R-:W4:Y:S02]  /*127c0*/  @!P1 SYNCS.PHASECHK.TRANS64 P1, [R5+URZ+0x28860], R0 ;  /* 0x02886000050095a7 */ /* 0x000f24000802007f */
[----:B----4-:R-:W-:Y:S05]  /*127d0*/  @!P1 BRA `(.L_x_8994) ;  /* 0xfffffffc00f09947 */ /* 0x010fea000383ffff */
[----:B------:R-:W-:Y:S05]  /*127e0*/  BRA `(.L_x_9105) ;  /* 0xffffffc400687947 */ /* 0x000fea000383ffff */
.L_x_9106:
        /* <DEDUP_REMOVED lines=9> */
.L_x_15860:


//--------------------- .text._ZN7cutlass13device_kernelIN5flash11enable_sm90INS1_16FlashAttnFwdSm90INS1_25CollectiveMainloopFwdSm90ILi2EN4cute5tupleIJNS5_1CILi1EEES8_S8_EEENS6_IJNS7_ILi128EEESA_SA_EEELi128ENS_6half_tEfNS_4arch4Sm90ELb1ELb0ELb0ELb1ELb1ELb0ELb0ELb1ELb1ELb1ELb0ELb0EEENS1_21CollectiveEpilogueFwdISB_S9_SC_SE_Li256ELb1ELb1ELb0ELb0EEENS1_36VarlenDynamicPersistentTileSchedulerILi128ELi128ELi256ELi128ELb0ELb1ELb1ELb1ELb1ELb1EEEEEEEEEvNT_6ParamsE --------------------------
	.section	.text._ZN7cutlass13device_kernelIN5flash11enable_sm90INS1_16FlashAttnFwdSm90INS1_25CollectiveMainloopFwdSm90ILi2EN4cute5tupleIJNS5_1CILi1EEES8_S8_EEENS6_IJNS7_ILi128EEESA_SA_EEELi128ENS_6half_tEfNS_4arch4Sm90ELb1ELb0ELb0ELb1ELb1ELb0ELb0ELb1ELb1ELb1ELb0ELb0EEENS1_21CollectiveEpilogueFwdISB_S9_SC_SE_Li256ELb1ELb1ELb0ELb0EEENS1_36VarlenDynamicPersistentTileSchedulerILi128ELi128ELi256ELi128ELb0ELb1ELb1ELb1ELb1ELb1EEEEEEEEEvNT_6ParamsE,"ax",@progbits
	.align	128
.text._ZN7cutlass13device_kernelIN5flash11enable_sm90INS1_16FlashAttnFwdSm90INS1_25CollectiveMainloopFwdSm90ILi2EN4cute5tupleIJNS5_1CILi1EEES8_S8_EEENS6_IJNS7_ILi128EEESA_SA_EEELi128ENS_6half_tEfNS_4arch4Sm90ELb1ELb0ELb0ELb1ELb1ELb0ELb0ELb1ELb1ELb1ELb0ELb0EEENS1_21CollectiveEpilogueFwdISB_S9_SC_SE_Li256ELb1ELb1ELb0ELb0EEENS1_36VarlenDynamicPersistentTileSchedulerILi128ELi128ELi256ELi128ELb0ELb1ELb1ELb1ELb1ELb1EEEEEEEEEvNT_6ParamsE:
        .type           _ZN7cutlass13device_kernelIN5flash11enable_sm90INS1_16FlashAttnFwdSm90INS1_25CollectiveMainloopFwdSm90ILi2EN4cute5tupleIJNS5_1CILi1EEES8_S8_EEENS6_IJNS7_ILi128EEESA_SA_EEELi128ENS_6half_tEfNS_4arch4Sm90ELb1ELb0ELb0ELb1ELb1ELb0ELb0ELb1ELb1ELb1ELb0ELb0EEENS1_21CollectiveEpilogueFwdISB_S9_SC_SE_Li256ELb1ELb1ELb0ELb0EEENS1_36VarlenDynamicPersistentTileSchedulerILi128ELi128ELi256ELi128ELb0ELb1ELb1ELb1ELb1ELb1EEEEEEEEEvNT_6ParamsE,@function
        .size           _ZN7cutlass13device_kernelIN5flash11enable_sm90INS1_16FlashAttnFwdSm90INS1_25CollectiveMainloopFwdSm90ILi2EN4cute5tupleIJNS5_1CILi1EEES8_S8_EEENS6_IJNS7_ILi128EEESA_SA_EEELi128ENS_6half_tEfNS_4arch4Sm90ELb1ELb0ELb0ELb1ELb1ELb0ELb0ELb1ELb1ELb1ELb0ELb0EEENS1_21CollectiveEpilogueFwdISB_S9_SC_SE_Li256ELb1ELb1ELb0ELb0EEENS1_36VarlenDynamicPersistentTileSchedulerILi128ELi128ELi256ELi128ELb0ELb1ELb1ELb1ELb1ELb1EEEEEEEEEvNT_6ParamsE,(.L_x_15861 - _ZN7cutlass13device_kernelIN5flash11enable_sm90INS1_16FlashAttnFwdSm90INS1_25CollectiveMainloopFwdSm90ILi2EN4cute5tupleIJNS5_1CILi1EEES8_S8_EEENS6_IJNS7_ILi128EEESA_SA_EEELi128ENS_6half_tEfNS_4arch4Sm90ELb1ELb0ELb0ELb1ELb1ELb0ELb0ELb1ELb1ELb1ELb0ELb0EEENS1_21CollectiveEpilogueFwdISB_S9_SC_SE_Li256ELb1ELb1ELb0ELb0EEENS1_36VarlenDynamicPersistentTileSchedulerILi128ELi128ELi256ELi128ELb0ELb1ELb1ELb1ELb1ELb1EEEEEEEEEvNT_6ParamsE)
        .other          _ZN7cutlass13device_kernelIN5flash11enable_sm90INS1_16FlashAttnFwdSm90INS1_25CollectiveMainloopFwdSm90ILi2EN4cute5tupleIJNS5_1CILi1EEES8_S8_EEENS6_IJNS7_ILi128EEESA_SA_EEELi128ENS_6half_tEfNS_4arch4Sm90ELb1ELb0ELb0ELb1ELb1ELb0ELb0ELb1ELb1ELb1ELb0ELb0EEENS1_21CollectiveEpilogueFwdISB_S9_SC_SE_Li256ELb1ELb1ELb0ELb0EEENS1_36VarlenDynamicPersistentTileSchedulerILi128ELi128ELi256ELi128ELb0ELb1ELb1ELb1ELb1ELb1EEEEEEEEEvNT_6ParamsE,@"STO_CUDA_ENTRY STV_DEFAULT"
_ZN7cutlass13device_kernelIN5flash11enable_sm90INS1_16FlashAttnFwdSm90INS1_25CollectiveMainloopFwdSm90ILi2EN4cute5tupleIJNS5_1CILi1EEES8_S8_EEENS6_IJNS7_ILi128EEESA_SA_EEELi128ENS_6half_tEfNS_4arch4Sm90ELb1ELb0ELb0ELb1ELb1ELb0ELb0ELb1ELb1ELb1ELb0ELb0EEENS1_21CollectiveEpilogueFwdISB_S9_SC_SE_Li256ELb1ELb1ELb0ELb0EEENS1_36VarlenDynamicPersistentTileSchedulerILi128ELi128ELi256ELi128ELb0ELb1ELb1ELb1ELb1ELb1EEEEEEEEEvNT_6ParamsE:
        /* <DEDUP_REMOVED lines=45> */
.L_x_9107:
        /* <DEDUP_REMOVED lines=22> */
.L_x_9108:
        /* <DEDUP_REMOVED lines=18> */
.L_x_9109:
        /* <DEDUP_REMOVED lines=22> */
.L_x_9110:
        /* <DEDUP_REMOVED lines=23> */
.L_x_9111:
        /* <DEDUP_REMOVED lines=8> */
.L_x_9113:
        /* <DEDUP_REMOVED lines=25> */
[----:B------:R-:W-:Y:S02]  /*0a30*/  UMOV UR44, URZ ;  /* 0x0000003f002c7c82 */ /* 0x000fe40008000000 */
[CC--:B------:R-:W-:Y:S02]  /*0a40*/  LEA.HI R0, R3.reuse, R190.reuse, RZ, 0x7 ;  /* 0x000000be03007211 */ /* 0x0c0fe400078f38ff */
[----:B------:R-:W-:-:S02]  /*0a50*/  LEA.HI R2, R3, R190, RZ, 0x4 ;  /* 0x000000be03027211 */ /* 0x000fc400078f20ff */
[----:B------:R-:W-:Y:S02]  /*0a60*/  LOP3.LUT R5, R0, 0xffffff80, RZ, 0xc0, !PT ;  /* 0xffffff8000057812 */ /* 0x000fe400078ec0ff */
[----:B------:R-:W-:Y:S02]  /*0a70*/  SHF.R.S32.HI R7, RZ, 0x4, R2 ;  /* 0x00000004ff077819 */ /* 0x000fe40000011402 */
[----:B------:R-:W-:Y:S01]  /*0a80*/  LEA.HI R4, R3, R190, RZ, 0x5 ;  /* 0x000000be03047211 */ /* 0x000fe200078f28ff */
[----:B------:R-:W-:Y:S01]  /*0a90*/  IMAD.IADD R184, R190, 0x1, -R5 ;  /* 0x00000001beb87824 */ /* 0x000fe200078e0a05 */
[C---:B------:R-:W-:Y:S02]  /*0aa0*/  LOP3.LUT R5, R2.reuse, 0x3fffff0, RZ, 0xc0, !PT ;  /* 0x03fffff002057812 */ /* 0x040fe400078ec0ff */
[----:B------:R-:W-:Y:S01]  /*0ab0*/  LEA.HI R2, R2, R7, RZ, 0x1 ;  /* 0x0000000702027211 */ /* 0x000fe200078f08ff */
[----:B------:R-:W-:Y:S01]  /*0ac0*/  IMAD.SHL.U32 R4, R4, 0x20, RZ ;  /* 0x0000002004047824 */ /* 0x000fe200078e00ff */
[----:B------:R-:W-:Y:S01]  /*0ad0*/  SHF.R.S32.HI R9, RZ, 0x1f, R184 ;  /* 0x0000001fff097819 */ /* 0x000fe200000114b8 */
[----:B------:R-:W-:Y:S01]  /*0ae0*/  IMAD.IADD R5, R190, 0x1, -R5 ;  /* 0x00000001be057824 */ /* 0x000fe200078e0a05 */
[----:B------:R-:W-:-:S02]  /*0af0*/  LOP3.LUT R2, R2, 0x1ffffffe, RZ, 0xc0, !PT ;  /* 0x1ffffffe02027812 */ /* 0x000fc400078ec0ff */
[----:B------:R-:W-:Y:S02]  /*0b00*/  LEA.HI R6, R9, R184, RZ, 0x2 ;  /* 0x000000b809067211 */ /* 0x000fe400078f10ff */
[-C--:B------:R-:W-:Y:S01]  /*0b10*/  LEA.HI R10, R3, R190.reuse, RZ, 0x2 ;  /* 0x000000be030a7211 */ /* 0x080fe200078f10ff */
[----:B------:R-:W-:Y:S01]  /*0b20*/  IMAD.IADD R2, R7, 0x1, -R2 ;  /* 0x0000000107027824 */ /* 0x000fe200078e0a02 */
[--C-:B------:R-:W-:Y:S02]  /*0b30*/  SHF.R.S32.HI R8, RZ, 0x2, R6.reuse ;  /* 0x00000002ff087819 */ /* 0x100fe40000011406 */
[----:B------:R-:W-:Y:S02]  /*0b40*/  SHF.R.S32.HI R11, RZ, 0x1f, R6 ;  /* 0x0000001fff0b7819 */ /* 0x000fe40000011406 */
[----:B------:R-:W-:Y:S02]  /*0b50*/  LOP3.LUT R7, R10, 0xfffffffc, RZ, 0xc0, !PT ;  /* 0xfffffffc0a077812 */ /* 0x000fe400078ec0ff */
[----:B------:R-:W-:-:S02]  /*0b60*/  LEA.HI R3, R3, R190, RZ, 0x3 ;  /* 0x000000be03037211 */ /* 0x000fc400078f18ff */
[----:B------:R-:W-:Y:S01]  /*0b70*/  LEA.HI R11, R11, R8, RZ, 0x3 ;  /* 0x000000080b0b7211 */ /* 0x000fe200078f18ff */
[----:B------:R-:W-:Y:S01]  /*0b80*/  IMAD.IADD R7, R190, 0x1, -R7 ;  /* 0x00000001be077824 */ /* 0x000fe200078e0a07 */
[----:B------:R-:W-:Y:S02]  /*0b90*/  SHF.R.S32.HI R185, RZ, 0x7, R0 ;  /* 0x00000007ffb97819 */ /* 0x000fe40000011400 */
[----:B------:R-:W-:Y:S02]  /*0ba0*/  LOP3.LUT R4, R4, 0xfffffc00, RZ, 0xc0, !PT ;  /* 0xfffffc0004047812 */ /* 0x000fe400078ec0ff */
        /* <DEDUP_REMOVED lines=8> */
[----:B------:R-:W-:Y:S01]  /*0c30*/  IMAD R187, R2, 0x8, R5 ;  /* 0x0000000802bb7824 */ /* 0x000fe200078e0205 */
[----:B------:R-:W-:Y:S01]  /*0c40*/  LEA.HI R4, R7, R7, RZ, 0x1 ;  /* 0x0000000707047211 */ /* 0x000fe200078f08ff */
[----:B------:R-:W-:Y:S01]  /*0c50*/  IMAD.SHL.U32 R2, R19, 0x8, RZ ;  /* 0x0000000813027824 */ /* 0x000fe200078e00ff */
        /* <DEDUP_REMOVED lines=13> */
.L_x_9173:
[----:B012---:R-:W0:Y:S01]  /*0d30*/  LDC.64 R4, c[0x0][0xc88] ;  /* 0x00032200ff047b82 */ /* 0x007e220000000a00 */
[----:B------:R-:W-:Y:S01]  /*0d40*/  ULDC.64 UR8, c[0x0][0xa28] ;  /* 0x00028a0000087ab9 */ /* 0x000fe20000000a00 */
[----:B------:R-:W-:Y:S01]  /*0d50*/  ULDC.64 UR10, c[0x0][0xa18] ;  /* 0x00028600000a7ab9 */ /* 0x000fe20000000a00 */
[----:B------:R-:W-:Y:S01]  /*0d60*/  ULDC UR4, c[0x0][0x424] ;  /* 0x0001090000047ab9 */ /* 0x000fe20000000800 */
        /* <DEDUP_REMOVED lines=11> */
[----:B------:R-:W-:-:S04]  /*0e20*/  @UP0 ULEA UR8, UP2, UR36, UR8, 0x2 ;  /* 0x0000000824080291 */ /* 0x000fc8000f84103f */
[----:B------:R-:W-:Y:S02]  /*0e30*/  @UP0 ULEA.HI.X UR9, UR36, UR9, UR37, 0x2, UP2 ;  /* 0x0000000924090291 */ /* 0x000fe400090f1425 */
[----:B------:R-:W-:Y:S01]  /*0e40*/  @UP1 ULEA UR10, UP0, UR36, UR10, 0x2 ;  /* 0x0000000a240a1291 */ /* 0x000fe2000f80103f */
[----:B------:R-:W-:-:S03]  /*0e50*/  IMAD.U32 R4, RZ, RZ, UR8 ;  /* 0x00000008ff047e24 */ /* 0x000fc6000f8e00ff */
[----:B------:R-:W-:Y:S01]  /*0e60*/  @UP1 ULEA.HI.X UR11, UR36, UR11, UR37, 0x2, UP0 ;  /* 0x0000000b240b1291 */ /* 0x000fe200080f1425 */
[----:B------:R-:W-:Y:S01]  /*0e70*/  IMAD.U32 R5, RZ, RZ, UR9 ;  /* 0x00000009ff057e24 */ /* 0x000fe2000f8e00ff */
[----:B------:R-:W-:Y:S01]  /*0e80*/  ULDC.64 UR8, c[0x0][0x418] ;  /* 0x0001060000087ab9 */ /* 0x000fe20000000a00 */
[----:B------:R-:W-:-:S03]  /*0e90*/  IMAD.U32 R6, RZ, RZ, UR10 ;  /* 0x0000000aff067e24 */ /* 0x000fc6000f8e00ff */
[----:B------:R-:W-:Y:S01]  /*0ea0*/  MOV R7, UR11 ;  /* 0x0000000b00077c02 */ /* 0x000fe20008000f00 */
[----:B------:R-:W2:Y:S04]  /*0eb0*/  @P0 LDG.E R4, desc[UR52][R4.64] ;  /* 0x0000003404040981 */ /* 0x000ea8000c1e1900 */
[----:B---3--:R-:W3:Y:S01]  /*0ec0*/  @P2 LDG.E R6, desc[UR52][R6.64] ;  /* 0x0000003406062981 */ /* 0x008ee2000c1e1900 */
[----:B------:R-:W-:Y:S01]  /*0ed0*/  UISETP.NE.U32.AND UP0, UPT, UR8, URZ, UPT ;  /* 0x0000003f0800728c */ /* 0x000fe2000bf05070 */
[----:B------:R-:W-:Y:S01]  /*0ee0*/  UMOV UR48, URZ ;  /* 0x0000003f00307c82 */ /* 0x000fe20008000000 */
[----:B------:R-:W-:Y:S02]  /*0ef0*/  UMOV UR38, UR6 ;  /* 0x0000000600267c82 */ /* 0x000fe40008000000 */
        /* <DEDUP_REMOVED lines=23> */
.L_x_9114:
[----:B------:R-:W-:Y:S05]  /*1070*/  @!P1 BRA `(.L_x_9115) ;  /* 0x00000000001c9947 */ /* 0x000fea0003800000 */
[----:B------:R-:W-:-:S04]  /*1080*/  ULEA UR4, UP0, UR36, UR8, 0x2 ;  /* 0x0000000824047291 */ /* 0x000fc8000f80103f */
[----:B------:R-:W-:Y:S02]  /*1090*/  ULEA.HI.X UR6, UR36, UR9, UR37, 0x2, UP0 ;  /* 0x0000000924067291 */ /* 0x000fe400080f1425 */
[----:B------:R-:W-:-:S04]  /*10a0*/  IMAD.U32 R4, RZ, RZ, UR4 ;  /* 0x00000004ff047e24 */ /* 0x000fc8000f8e00ff */
[----:B------:R-:W-:-:S05]  /*10b0*/  IMAD.U32 R5, RZ, RZ, UR6 ;  /* 0x00000006ff057e24 */ /* 0x000fca000f8e00ff */
[----:B------:R-:W2:Y:S02]  /*10c0*/  LDG.E R4, desc[UR52][R4.64] ;  /* 0x0000003404047981 */ /* 0x000ea4000c1e1900 */
[----:B--2---:R-:W-:Y:S01]  /*10d0*/  R2UR UR4, R4 ;  /* 0x00000000040472ca */ /* 0x004fe200000e0000 */
[----:B------:R-:W-:-:S14]  /*10e0*/  BRA `(.L_x_9116) ;  /* 0x0000000000347947 */ /* 0x000fdc0003800000 */
.L_x_9115:
        /* <DEDUP_REMOVED lines=13> */
.L_x_9116:
[----:B------:R-:W-:Y:S01]  /*11c0*/  UIADD3 UR48, -UR48, UR4, URZ ;  /* 0x0000000430307290 */ /* 0x000fe2000fffe13f */
[----:B------:R-:W-:Y:S01]  /*11d0*/  PLOP3.LUT P0, PT, PT, PT, PT, 0x80, 0x0 ;  /* 0x000000000000781c */ /* 0x000fe20003f0f070 */
[----:B------:R-:W-:Y:S01]  /*11e0*/  USHF.L.U32 UR39, UR5, 0x7, URZ ;  /* 0x0000000705277899 */ /* 0x000fe2000800063f */
[----:B------:R-:W-:Y:S01]  /*11f0*/  IMAD.MOV.U32 R3, RZ, RZ, RZ ;  /* 0x000000ffff037224 */ /* 0x000fe200078e00ff */
[----:B------:R-:W-:Y:S01]  /*1200*/  ULDC UR4, c[0x0][0x448] ;  /* 0x0001120000047ab9 */ /* 0x000fe20000000800 */
[----:B------:R-:W-:Y:S01]  /*1210*/  UIADD3 UR7, UR48, 0x80, -UR50 ;  /* 0x0000008030077890 */ /* 0x000fe2000fffe832 */
[----:B------:R-:W-:Y:S01]  /*1220*/  CS2R R20, SRZ ;  /* 0x0000000000147805 */ /* 0x000fe2000001ff00 */
        /* <DEDUP_REMOVED lines=19> */
[----:B------:R-:W-:Y:S01]  /*1360*/  USHF.R.S32.HI UR5, URZ, 0x1f, UR4 ;  /* 0x0000001f3f057899 */ /* 0x000fe20008011404 */
[----:B------:R-:W-:Y:S01]  /*1370*/  CS2R R128, SRZ ;  /* 0x0000000000807805 */ /* 0x000fe2000001ff00 */
[----:B------:R-:W-:Y:S01]  /*1380*/  UIADD3 UR6, UR7, UR6, URZ ;  /* 0x0000000607067290 */ /* 0x000fe2000fffe03f */
[----:B------:R-:W-:Y:S01]  /*1390*/  CS2R R126, SRZ ;  /* 0x00000000007e7805 */ /* 0x000fe2000001ff00 */
[----:B------:R-:W-:Y:S01]  /*13a0*/  ULEA.HI UR5, UR5, UR4, URZ, 0x7 ;  /* 0x0000000405057291 */ /* 0x000fe2000f8f383f */
[----:B------:R-:W-:Y:S01]  /*13b0*/  CS2R R124, SRZ ;  /* 0x00000000007c7805 */ /* 0x000fe2000001ff00 */
[----:B------:R-:W-:Y:S01]  /*13c0*/  USHF.R.S32.HI UR7, URZ, 0x1f, UR6 ;  /* 0x0000001f3f077899 */ /* 0x000fe20008011406 */
[----:B------:R-:W-:Y:S01]  /*13d0*/  CS2R R122, SRZ ;  /* 0x00000000007a7805 */ /* 0x000fe2000001ff00 */
[----:B------:R-:W-:Y:S01]  /*13e0*/  USHF.R.S32.HI UR5, URZ, 0x7, UR5 ;  /* 0x000000073f057899 */ /* 0x000fe20008011405 */
[----:B------:R-:W-:Y:S01]  /*13f0*/  CS2R R120, SRZ ;  /* 0x0000000000787805 */ /* 0x000fe2000001ff00 */
[----:B------:R-:W-:Y:S01]  /*1400*/  ULEA.HI UR7, UR7, UR6, URZ, 0x7 ;  /* 0x0000000607077291 */ /* 0x000fe2000f8f383f */
[----:B------:R-:W-:-:S02]  /*1410*/  CS2R R118, SRZ ;  /* 0x0000000000767805 */ /* 0x000fc4000001ff00 */
[----:B------:R-:W-:Y:S02]  /*1420*/  CS2R R116, SRZ ;  /* 0x0000000000747805 */ /* 0x000fe4000001ff00 */
[----:B------:R-:W-:Y:S01]  /*1430*/  CS2R R114, SRZ ;  /* 0x0000000000727805 */ /* 0x000fe2000001ff00 */
[----:B------:R-:W-:Y:S01]  /*1440*/  USHF.R.S32.HI UR7, URZ, 0x7, UR7 ;  /* 0x000000073f077899 */ /* 0x000fe20008011407 */
        /* <DEDUP_REMOVED lines=13> */
[----:B------:R-:W-:Y:S01]  /*1520*/  IMAD.MOV.U32 R94, RZ, RZ, RZ ;  /* 0x000000ffff5e7224 */ /* 0x000fe200078e00ff */
[----:B------:R-:W-:-:S02]  /*1530*/  CS2R R90, SRZ ;  /* 0x00000000005a7805 */ /* 0x000fc4000001ff00 */
[----:B------:R-:W-:Y:S02]  /*1540*/  CS2R R88, SRZ ;  /* 0x0000000000587805 */ /* 0x000fe4000001ff00 */
[----:B------:R-:W-:-:S13]  /*1550*/  PLOP3.LUT P1, PT, PT, PT, UP0, 0x80, 0x0 ;  /* 0x000000000000781c */ /* 0x000fda0003f2f008 */
[----:B------:R-:W-:Y:S05]  /*1560*/  @!P1 BRA `(.L_x_9117) ;  /* 0x00000078009c9947 */ /* 0x000fea0003800000 */
        /* <DEDUP_REMOVED lines=31> */
.L_x_9118:
        /* <DEDUP_REMOVED lines=9> */
.L_x_9260:
[----:B------:R-:W-:Y:S05]  /*17f0*/  @!P0 BRA `(.L_x_9120) ;  /* 0x0000000000048947 */ /* 0x000fea0003800000 */
[----:B------:R-:W-:Y:S01]  /*1800*/  BPT.TRAP 0x1 ;  /* 0x000000040000795c */ /* 0x000fe20000300000 */
.L_x_9120:
[----:B0-----:R-:W-:Y:S02]  /*1810*/  IMAD.U32 R3, RZ, RZ, UR44 ;  /* 0x0000002cff037e24 */ /* 0x001fe4000f8e00ff */
[----:B------:R-:W-:-:S03]  /*1820*/  IMAD.U32 R0, RZ, RZ, UR45 ;  /* 0x0000002dff007e24 */ /* 0x000fc6000f8e00ff */
[----:B------:R-:W-:Y:S02]  /*1830*/  LEA R3, R3, UR41, 0x3 ;  /* 0x0000002903037c11 */ /* 0x000fe4000f8e18ff */
[----:B------:R-:W-:-:S04]  /*1840*/  SHF.L.U32 R0, R0, 0x1f, RZ ;  /* 0x0000001f00007819 */ /* 0x000fc800000006ff */
[----:B------:R0:W1:Y:S01]  /*1850*/  SYNCS.PHASECHK.TRANS64.TRYWAIT P1, [R3+URZ+0x28830], R0 ;  /* 0x02883000030075a7 */ /* 0x000062000802017f */
[----:B------:R-:W-:Y:S05]  /*1860*/  @!P0 BRA `(.L_x_9121) ;  /* 0x0000000000048947 */ /* 0x000fea0003800000 */
[----:B------:R-:W-:Y:S01]  /*1870*/  BPT.TRAP 0x1 ;  /* 0x000000040000795c */ /* 0x000fe20000300000 */
.L_x_9121:
[----:B-1----:R-:W-:Y:S05]  /*1880*/  @P1 BRA `(.L_x_9122) ;  /* 0x0000000000081947 */ /* 0x002fea0003800000 */
[----:B------:R-:W1:Y:S02]  /*1890*/  SYNCS.PHASECHK.TRANS64.TRYWAIT P1, [R3+URZ+0x28830], R0 ;  /* 0x02883000030075a7 */ /* 0x000e64000802017f */
[----:B-1----:R-:W-:Y:S05]  /*18a0*/  @!P1 BRA `(.L_x_9123) ;  /* 0x000000f000b09947 */ /* 0x002fea0003800000 */
.L_x_9122:
        /* <DEDUP_REMOVED lines=63> */
.L_x_9124:
[----:B------:R-:W-:Y:S01]  /*1ca0*/  UISETP.NE.AND UP0, UPT, UR51, URZ, UPT ;  /* 0x0000003f3300728c */ /* 0x000fe2000bf05270 */
[----:B------:R-:W-:Y:S01]  /*1cb0*/  VIADD R4, R17, UR39 ;  /* 0x0000002711047c36 */ /* 0x000fe20008000000 */
[----:B------:R-:W-:Y:S01]  /*1cc0*/  R2UR UR11, R3 ;  /* 0x00000000030b72ca */ /* 0x000fe200000e0000 */
[----:B------:R-:W-:Y:S01]  /*1cd0*/  UMOV UR10, UR39 ;  /* 0x00000027000a7c82 */ /* 0x000fe20008000000 */
[----:B------:R-:W-:Y:S02]  /*1ce0*/  CS2R R150, SRZ ;  /* 0x0000000000967805 */ /* 0x000fe4000001ff00 */
[----:B------:R-:W-:Y:S02]  /*1cf0*/  CS2R R148, SRZ ;  /* 0x0000000000947805 */ /* 0x000fe4000001ff00 */
[----:B------:R-:W-:Y:S02]  /*1d00*/  PLOP3.LUT P1, PT, PT, PT, UP0, 0x80, 0x0 ;  /* 0x000000000000781c */ /* 0x000fe40003f2f008 */
[----:B------:R-:W-:-:S02]  /*1d10*/  CS2R R146, SRZ ;  /* 0x0000000000927805 */ /* 0x000fc4000001ff00 */
[----:B------:R-:W-:Y:S02]  /*1d20*/  PLOP3.LUT P2, PT, PT, PT, UP0, 0x80, 0x0 ;  /* 0x000000000000781c */ /* 0x000fe40003f4f008 */
[----:B------:R-:W-:Y:S02]  /*1d30*/  CS2R R144, SRZ ;  /* 0x0000000000907805 */ /* 0x000fe4000001ff00 */
[----:B------:R-:W-:Y:S01]  /*1d40*/  CS2R R142, SRZ ;  /* 0x00000000008e7805 */ /* 0x000fe2000001ff00 */
[----:B------:R-:W-:Y:S01]  /*1d50*/  @UP0 ULDC UR6, c[0x0][0x44c] ;  /* 0x0001130000060ab9 */ /* 0x000fe20000000800 */
[----:B------:R-:W-:Y:S01]  /*1d60*/  @UP0 ULDC UR14, c[0x0][0x450] ;  /* 0x00011400000e0ab9 */ /* 0x000fe20000000800 */
[----:B------:R-:W-:Y:S02]  /*1d70*/  CS2R R140, SRZ ;  /* 0x00000000008c7805 */ /* 0x000fe4000001ff00 */
[----:B------:R-:W-:Y:S02]  /*1d80*/  CS2R R138, SRZ ;  /* 0x00000000008a7805 */ /* 0x000fe4000001ff00 */
[----:B------:R-:W-:-:S02]  /*1d90*/  CS2R R136, SRZ ;  /* 0x0000000000887805 */ /* 0x000fc4000001ff00 */
[----:B------:R-:W-:Y:S02]  /*1da0*/  CS2R R134, SRZ ;  /* 0x0000000000867805 */ /* 0x000fe4000001ff00 */
[----:B------:R-:W-:Y:S02]  /*1db0*/  CS2R R132, SRZ ;  /* 0x0000000000847805 */ /* 0x000fe4000001ff00 */
[----:B------:R-:W-:Y:S01]  /*1dc0*/  CS2R R130, SRZ ;  /* 0x0000000000827805 */ /* 0x000fe2000001ff00 */
[----:B01----:R-:W-:Y:S01]  /*1dd0*/  @P1 IMAD.HI.U32 R0, R4, UR6, RZ ;  /* 0x0000000604001c27 */ /* 0x003fe2000f8e00ff */
[----:B------:R-:W-:Y:S01]  /*1de0*/  @UP0 ULDC UR6, c[0x0][0x450] ;  /* 0x0001140000060ab9 */ /* 0x000fe20000000800 */
[----:B------:R-:W-:Y:S02]  /*1df0*/  CS2R R128, SRZ ;  /* 0x0000000000807805 */ /* 0x000fe4000001ff00 */
[----:B------:R-:W-:Y:S02]  /*1e00*/  CS2R R126, SRZ ;  /* 0x00000000007e7805 */ /* 0x000fe4000001ff00 */
[----:B------:R-:W-:-:S02]  /*1e10*/  CS2R R124, SRZ ;  /* 0x00000000007c7805 */ /* 0x000fc4000001ff00 */
        /* <DEDUP_REMOVED lines=10> */
[----:B------:R-:W-:Y:S01]  /*1ec0*/  UIADD3 UR6, UR48, UR6, URZ ;  /* 0x0000000630067290 */ /* 0x000fe2000fffe03f */
[----:B------:R-:W-:-:S02]  /*1ed0*/  CS2R R116, SRZ ;  /* 0x0000000000747805 */ /* 0x000fc4000001ff00 */
[----:B------:R-:W-:Y:S02]  /*1ee0*/  CS2R R114, SRZ ;  /* 0x0000000000727805 */ /* 0x000fe4000001ff00 */
[----:B------:R-:W-:Y:S02]  /*1ef0*/  CS2R R112, SRZ ;  /* 0x0000000000707805 */ /* 0x000fe4000001ff00 */
[----:B------:R-:W-:Y:S02]  /*1f00*/  MOV R9, UR7 ;  /* 0x0000000700097c02 */ /* 0x000fe40008000f00 */
[----:B------:R-:W-:Y:S01]  /*1f10*/  CS2R R110, SRZ ;  /* 0x00000000006e7805 */ /* 0x000fe2000001ff00 */
[----:B------:R-:W-:Y:S01]  /*1f20*/  IMAD.U32 R5, RZ, RZ, UR6 ;  /* 0x00000006ff057e24 */ /* 0x000fe2000f8e00ff */
[----:B------:R-:W-:Y:S01]  /*1f30*/  ULDC UR6, c[0x0][0x988] ;  /* 0x0002620000067ab9 */ /* 0x000fe20000000800 */
[----:B------:R-:W-:Y:S02]  /*1f40*/  IMAD R0, R16, -0x2, R9 ;  /* 0xfffffffe10007824 */ /* 0x000fe400078e0209 */
[----:B------:R-:W-:-:S02]  /*1f50*/  IMAD.U32 R9, RZ, RZ, UR50 ;  /* 0x00000032ff097e24 */ /* 0x000fc4000f8e00ff */
[----:B------:R-:W-:-:S03]  /*1f60*/  IMAD R5, R16, -0x2, R5 ;  /* 0xfffffffe10057824 */ /* 0x000fc600078e0205 */
[----:B------:R-:W-:-:S04]  /*1f70*/  IADD3 R6, -R9, UR48, R0 ;  /* 0x0000003009067c10 */ /* 0x000fc8000fffe100 */
[-CC-:B0-----:R-:W-:Y:S02]  /*1f80*/  VIADDMNMX R7, R7, R6.reuse, R5.reuse, PT ;  /* 0x0000000607077246 */ /* 0x181fe40003800105 */
[----:B-1----:R-:W-:Y:S02]  /*1f90*/  VIADDMNMX R5, R4, R6, R5, PT ;  /* 0x0000000604057246 */ /* 0x002fe40003800105 */
[C---:B------:R-:W-:Y:S02]  /*1fa0*/  ISETP.GT.AND P1, PT, R7.reuse, RZ, PT ;  /* 0x000000ff0700720c */ /* 0x040fe40003f24270 */
[C---:B------:R-:W-:Y:S02]  /*1fb0*/  ISETP.GT.AND P2, PT, R7.reuse, 0x1, PT ;  /* 0x000000010700780c */ /* 0x040fe40003f44270 */
[----:B------:R-:W-:Y:S02]  /*1fc0*/  ISETP.GT.AND P3, PT, R7, 0x8, PT ;  /* 0x000000080700780c */ /* 0x000fe40003f64270 */
[----:B------:R-:W-:-:S02]  /*1fd0*/  FSEL R26, R26, -INF , P1 ;  /* 0xff8000001a1a7808 */ /* 0x000fc40000800000 */
[----:B------:R-:W-:Y:S02]  /*1fe0*/  FSEL R8, R27, -INF , P2 ;  /* 0xff8000001b087808 */ /* 0x000fe40001000000 */
[C---:B------:R-:W-:Y:S02]  /*1ff0*/  ISETP.GT.AND P1, PT, R7.reuse, 0x9, PT ;  /* 0x000000090700780c */ /* 0x040fe40003f24270 */
[----:B------:R-:W-:Y:S02]  /*2000*/  FSEL R30, R30, -INF , P3 ;  /* 0xff8000001e1e7808 */ /* 0x000fe40001800000 */
[----:B------:R-:W-:Y:S02]  /*2010*/  FMNMX.FTZ R9, R26, R8, !PT ;  /* 0x000000081a097209 */ /* 0x000fe40007810000 */
[----:B------:R-:W-:Y:S02]  /*2020*/  ISETP.GT.AND P2, PT, R7, 0x10, PT ;  /* 0x000000100700780c */ /* 0x000fe40003f44270 */
[----:B------:R-:W-:-:S02]  /*2030*/  FSEL R10, R31, -INF , P1 ;  /* 0xff8000001f0a7808 */ /* 0x000fc40000800000 */
[----:B------:R-:W-:Y:S02]  /*2040*/  FMNMX.FTZ R9, R30, R9, !PT ;  /* 0x000000091e097209 */ /* 0x000fe40007810000 */
        /* <DEDUP_REMOVED lines=109> */
[----:B------:R-:W-:-:S03]  /*2720*/  UIADD3 UR7, UR10, UR48, -UR50 ;  /* 0x000000300a077290 */ /* 0x000fc6000fffe832 */
        /* <DEDUP_REMOVED lines=336> */
[----:B------:R-:W-:-:S07]  /*3c30*/  IMAD.MOV.U32 R151, RZ, RZ, RZ ;  /* 0x000000ffff977224 */ /* 0x000fce00078e00ff */
.L_x_9136:
[----:B------:R-:W-:Y:S01]  /*3c40*/  ISETP.NE.AND P2, PT, RZ, UR43, PT ;  /* 0x0000002bff007c0c */ /* 0x000fe2000bf45270 */
[----:B------:R-:W-:-:S04]  /*3c50*/  UISETP.NE.AND UP0, UPT, UR55, 0x1, UPT ;  /* 0x000000013700788c */ /* 0x000fc8000bf05270 */
[----:B------:R-:W-:-:S04]  /*3c60*/  USEL UR45, URZ, 0x1, UP0 ;  /* 0x000000013f2d7887 */ /* 0x000fc80008000000 */
[----:B------:R-:W-:-:S04]  /*3c70*/  ULOP3.LUT UR45, UR57, UR45, URZ, 0x3c, !UPT ;  /* 0x0000002d392d7292 */ /* 0x000fc8000f8e3c3f */
[----:B------:R-:W-:Y:S08]  /*3c80*/  @P2 BRA `(.L_x_9126) ;  /* 0x0000000000382947 */ /* 0x000ff00003800000 */
[----:B------:R-:W-:Y:S05]  /*3c90*/  @!P0 BRA `(.L_x_9127) ;  /* 0x0000000000048947 */ /* 0x000fea0003800000 */
[----:B------:R-:W-:Y:S01]  /*3ca0*/  BPT.TRAP 0x1 ;  /* 0x000000040000795c */ /* 0x000fe20000300000 */
.L_x_9127:
        /* <DEDUP_REMOVED lines=9> */
.L_x_9128:
[----:B-1----:R-:W-:Y:S05]  /*3d40*/  @P1 BRA `(.L_x_9126) ;  /* 0x0000000000081947 */ /* 0x002fea0003800000 */
[----:B------:R-:W1:Y:S02]  /*3d50*/  SYNCS.PHASECHK.TRANS64.TRYWAIT P1, [UR6+0x28830], R0 ;  /* 0x02883000ff0075a7 */ /* 0x000e640008020146 */
[----:B-1----:R-:W-:Y:S05]  /*3d60*/  @!P1 BRA `(.L_x_9129) ;  /* 0x000000cc00949947 */ /* 0x002fea0003800000 */
.L_x_9126:
        /* <DEDUP_REMOVED lines=48> */
.L_x_9131:
[----:B------:R-:W-:Y:S01]  /*4070*/  ULEA UR6, UR55, UR41, 0x3 ;  /* 0x0000002937067291 */ /* 0x000fe2000f8e183f */
[----:B------:R-:W-:-:S05]  /*4080*/  IMAD.U32 R0, RZ, RZ, UR57 ;  /* 0x00000039ff007e24 */ /* 0x000fca000f8e00ff */
[----:B------:R-:W-:-:S04]  /*4090*/  SHF.L.U32 R0, R0, 0x1f, RZ ;  /* 0x0000001f00007819 */ /* 0x000fc800000006ff */
[----:B------:R0:W1:Y:S01]  /*40a0*/  SYNCS.PHASECHK.TRANS64.TRYWAIT P1, [UR6+0x28850], R0 ;  /* 0x02885000ff0075a7 */ /* 0x0000620008020146 */
[----:B------:R-:W-:Y:S05]  /*40b0*/  @!P0 BRA `(.L_x_9132) ;  /* 0x0000000000048947 */ /* 0x000fea0003800000 */
[----:B------:R-:W-:Y:S01]  /*40c0*/  BPT.TRAP 0x1 ;  /* 0x000000040000795c */ /* 0x000fe20000300000 */
.L_x_9132:
[----:B-1----:R-:W-:Y:S05]  /*40d0*/  @P1 BRA `(.L_x_9130) ;  /* 0x0000000000081947 */ /* 0x002fea0003800000 */
[----:B------:R-:W1:Y:S02]  /*40e0*/  SYNCS.PHASECHK.TRANS64.TRYWAIT P1, [UR6+0x28850], R0 ;  /* 0x02885000ff0075a7 */ /* 0x000e640008020146 */
[----:B-1----:R-:W-:Y:S05]  /*40f0*/  @!P1 BRA `(.L_x_9133) ;  /* 0x000000c800c89947 */ /* 0x002fea0003800000 */
.L_x_9130:
        /* <DEDUP_REMOVED lines=49> */
.L_x_9134:
[----:B------:R-:W-:Y:S01]  /*4410*/  UISETP.NE.AND UP0, UPT, UR51, URZ, UPT ;  /* 0x0000003f3300728c */ /* 0x000fe2000bf05270 */
[----:B------:R-:W-:-:S05]  /*4420*/  VIADD R11, R17, UR39 ;  /* 0x00000027110b7c36 */ /* 0x000fca0008000000 */
        /* <DEDUP_REMOVED lines=10> */
[----:B------:R-:W1:Y:S01]  /*44d0*/  SHFL.IDX PT, R11, R11, 0x1, 0x1c1f ;  /* 0x003c1f000b0b7f89 */ /* 0x000e6200000e0000 */
[----:B------:R-:W-:-:S02]  /*44e0*/  ULEA UR6, UR44, UR41, 0x3 ;  /* 0x000000292c067291 */ /* 0x000fc4000f8e183f */
[----:B------:R-:W-:Y:S02]  /*44f0*/  IMAD R0, R16, -0x2, R7 ;  /* 0xfffffffe10007824 */ /* 0x000fe400078e0207 */
[----:B------:R-:W-:Y:S01]  /*4500*/  IMAD.U32 R7, RZ, RZ, UR50 ;  /* 0x00000032ff077e24 */ /* 0x000fe2000f8e00ff */
[----:B------:R-:W-:-:S04]  /*4510*/  UIADD3 UR6, UR6, 0x28840, URZ ;  /* 0x0002884006067890 */ /* 0x000fc8000fffe03f */
[----:B------:R-:W-:Y:S01]  /*4520*/  IADD3 R12, -R7, UR48, R0 ;  /* 0x00000030070c7c10 */ /* 0x000fe2000fffe100 */
[----:B------:R-:W-:-:S04]  /*4530*/  UPRMT UR6, UR40, 0x654, UR6 ;  /* 0x0000065428067896 */ /* 0x000fc80008000006 */
[----:B0-----:R-:W-:-:S05]  /*4540*/  IMAD.IADD R5, R12, 0x1, R5 ;  /* 0x000000010c057824 */ /* 0x001fca00078e0205 */
[----:B------:R-:W-:Y:S01]  /*4550*/  SYNCS.ARRIVE.TRANS64.RED.A1T0 RZ, [UR6], RZ ;  /* 0x000000ffffff79a7 */ /* 0x000fe20008100406 */
[C---:B------:R-:W-:Y:S01]  /*4560*/  ISETP.GT.AND P1, PT, R5.reuse, RZ, PT ;  /* 0x000000ff0500720c */ /* 0x040fe20003f24270 */
[----:B-1----:R-:W-:Y:S01]  /*4570*/  IMAD.IADD R12, R12, 0x1, R11 ;  /* 0x000000010c0c7824 */ /* 0x002fe200078e020b */
        /* <DEDUP_REMOVED lines=96> */
[----:B------:R-:W0:Y:S01]  /*4b80*/  LDC R0, c[0x0][0x988] ;  /* 0x00026200ff007b82 */ /* 0x000e220000000800 */
[C---:B------:R-:W-:Y:S02]  /*4b90*/  ISETP.GT.AND P3, PT, R12.reuse, 0x1, PT ;  /* 0x000000010c00780c */ /* 0x040fe40003f64270 */
[----:B------:R-:W1:Y:S02]  /*4ba0*/  SHFL.BFLY PT, R5, R14, 0x2, 0x1f ;  /* 0x0c401f000e057f89 */ /* 0x000e6400000e0000 */
        /* <DEDUP_REMOVED lines=309> */
.L_x_9135:
        /* <DEDUP_REMOVED lines=110> */
.L_x_9125:
[----:B------:R-:W-:-:S13]  /*65e0*/  ISETP.LE.AND P1, PT, RZ, UR56, PT ;  /* 0x00000038ff007c0c */ /* 0x000fda000bf23270 */
[----:B------:R-:W-:Y:S05]  /*65f0*/  @!P1 BRA `(.L_x_9137) ;  /* 0x0000002000009947 */ /* 0x000fea0003800000 */
[----:B------:R-:W-:Y:S01]  /*6600*/  IMAD.MOV.U32 R8, RZ, RZ, R7 ;  /* 0x000000ffff087224 */ /* 0x000fe200078e0007 */
[----:B------:R-:W-:Y:S01]  /*6610*/  UMOV UR50, UR45 ;  /* 0x0000002d00327c82 */ /* 0x000fe20008000000 */
[----:B------:R-:W-:Y:S01]  /*6620*/  IMAD.MOV.U32 R6, RZ, RZ, R5 ;  /* 0x000000ffff067224 */ /* 0x000fe200078e0005 */
[----:B------:R-:W-:-:S06]  /*6630*/  UMOV UR48, UR44 ;  /* 0x0000002c00307c82 */ /* 0x000fcc0008000000 */
.L_x_9148:
        /* <DEDUP_REMOVED lines=9> */
.L_x_9139:
[----:B------:R-:W-:Y:S01]  /*66d0*/  ULEA UR6, UR44, UR41, 0x3 ;  /* 0x000000292c067291 */ /* 0x000fe2000f8e183f */
[----:B------:R-:W-:-:S05]  /*66e0*/  IMAD.U32 R0, RZ, RZ, UR45 ;  /* 0x0000002dff007e24 */ /* 0x000fca000f8e00ff */
[----:B------:R-:W-:-:S04]  /*66f0*/  SHF.L.U32 R0, R0, 0x1f, RZ ;  /* 0x0000001f00007819 */ /* 0x000fc800000006ff */
[----:B------:R0:W1:Y:S01]  /*6700*/  SYNCS.PHASECHK.TRANS64.TRYWAIT P1, [UR6+0x28830], R0 ;  /* 0x02883000ff0075a7 */ /* 0x0000620008020146 */
[----:B------:R-:W-:Y:S05]  /*6710*/  @!P0 BRA `(.L_x_9140) ;  /* 0x0000000000048947 */ /* 0x000fea0003800000 */
[----:B------:R-:W-:Y:S01]  /*6720*/  BPT.TRAP 0x1 ;  /* 0x000000040000795c */ /* 0x000fe20000300000 */
.L_x_9140:
[----:B-1----:R-:W-:Y:S05]  /*6730*/  @P1 BRA `(.L_x_9138) ;  /* 0x0000000000081947 */ /* 0x002fea0003800000 */
[----:B------:R-:W1:Y:S02]  /*6740*/  SYNCS.PHASECHK.TRANS64.TRYWAIT P1, [UR6+0x28830], R0 ;  /* 0x02883000ff0075a7 */ /* 0x000e640008020146 */
[----:B-1----:R-:W-:Y:S05]  /*6750*/  @!P1 BRA `(.L_x_9141) ;  /* 0x000000a400489947 */ /* 0x002fea0003800000 */
.L_x_9138:
        /* <DEDUP_REMOVED lines=45> */
.L_x_9143:
[----:B------:R-:W-:Y:S01]  /*6a30*/  ULEA UR6, UR48, UR41, 0x3 ;  /* 0x0000002930067291 */ /* 0x000fe2000f8e183f */
[----:B------:R-:W-:-:S05]  /*6a40*/  IMAD.U32 R0, RZ, RZ, UR50 ;  /* 0x00000032ff007e24 */ /* 0x000fca000f8e00ff */
[----:B------:R-:W-:-:S04]  /*6a50*/  SHF.L.U32 R0, R0, 0x1f, RZ ;  /* 0x0000001f00007819 */ /* 0x000fc800000006ff */
[----:B------:R0:W1:Y:S01]  /*6a60*/  SYNCS.PHASECHK.TRANS64.TRYWAIT P1, [UR6+0x28850], R0 ;  /* 0x02885000ff0075a7 */ /* 0x0000620008020146 */
[----:B------:R-:W-:Y:S05]  /*6a70*/  @!P0 BRA `(.L_x_9144) ;  /* 0x0000000000048947 */ /* 0x000fea0003800000 */
[----:B------:R-:W-:Y:S01]  /*6a80*/  BPT.TRAP 0x1 ;  /* 0x000000040000795c */ /* 0x000fe20000300000 */
.L_x_9144:
[----:B-1----:R-:W-:Y:S05]  /*6a90*/  @P1 BRA `(.L_x_9142) ;  /* 0x0000000000081947 */ /* 0x002fea0003800000 */
[----:B------:R-:W1:Y:S02]  /*6aa0*/  SYNCS.PHASECHK.TRANS64.TRYWAIT P1, [UR6+0x28850], R0 ;  /* 0x02885000ff0075a7 */ /* 0x000e640008020146 */
[----:B-1----:R-:W-:Y:S05]  /*6ab0*/  @!P1 BRA `(.L_x_9145) ;  /* 0x000000a000889947 */ /* 0x002fea0003800000 */
.L_x_9142:
        /* <DEDUP_REMOVED lines=49> */
.L_x_9146:
        /* <DEDUP_REMOVED lines=279> */
.L_x_9147:
        /* <DEDUP_REMOVED lines=105> */
[----:B------:R-:W-:Y:S01]  /*85d0*/  IMAD.MOV.U32 R8, RZ, RZ, R7 ;  /* 0x000000ffff087224 */ /* 0x000fe200078e0007 */
[----:B------:R-:W-:Y:S01]  /*85e0*/  MOV R6, R5 ;  /* 0x0000000500067202 */ /* 0x000fe20000000f00 */
[----:B------:R-:W-:Y:S06]  /*85f0*/  @P1 BRA `(.L_x_9148) ;  /* 0xffffffe000101947 */ /* 0x000fec000383ffff */
.L_x_9137:
[----:B------:R-:W-:Y:S06]  /*8600*/  BAR.ARV 0x8, 0x180 ;  /* 0x0206000000007b1d */ /* 0x000fec0000002000 */
[----:B------:R-:W-:Y:S05]  /*8610*/  @!P0 BRA `(.L_x_9149) ;  /* 0x0000000000048947 */ /* 0x000fea0003800000 */
[----:B------:R-:W-:Y:S01]  /*8620*/  BPT.TRAP 0x1 ;  /* 0x000000040000795c */ /* 0x000fe20000300000 */
.L_x_9149:
[----:B------:R-:W-:Y:S01]  /*8630*/  ULEA UR5, UR44, UR41, 0x3 ;  /* 0x000000292c057291 */ /* 0x000fe2000f8e183f */
[----:B------:R-:W-:-:S05]  /*8640*/  IMAD.U32 R6, RZ, RZ, UR45 ;  /* 0x0000002dff067e24 */ /* 0x000fca000f8e00ff */
[----:B------:R-:W-:-:S04]  /*8650*/  SHF.L.U32 R6, R6, 0x1f, RZ ;  /* 0x0000001f06067819 */ /* 0x000fc800000006ff */
[----:B------:R0:W1:Y:S01]  /*8660*/  SYNCS.PHASECHK.TRANS64.TRYWAIT P1, [UR5+0x28850], R6 ;  /* 0x02885006ff0075a7 */ /* 0x0000620008020145 */
[----:B------:R-:W-:Y:S05]  /*8670*/  @!P0 BRA `(.L_x_9150) ;  /* 0x0000000000048947 */ /* 0x000fea0003800000 */
[----:B------:R-:W-:Y:S01]  /*8680*/  BPT.TRAP 0x1 ;  /* 0x000000040000795c */ /* 0x000fe20000300000 */
.L_x_9150:
[----:B-1----:R-:W-:Y:S05]  /*8690*/  @P1 BRA `(.L_x_9151) ;  /* 0x0000000000081947 */ /* 0x002fea0003800000 */
[----:B------:R-:W1:Y:S02]  /*86a0*/  SYNCS.PHASECHK.TRANS64.TRYWAIT P1, [UR5+0x28850], R6 ;  /* 0x02885006ff0075a7 */ /* 0x000e640008020145 */
[----:B-1----:R-:W-:Y:S05]  /*86b0*/  @!P1 BRA `(.L_x_9152) ;  /* 0x0000008400a09947 */ /* 0x002fea0003800000 */
.L_x_9151:
        /* <DEDUP_REMOVED lines=72> */
.L_x_9153:
        /* <DEDUP_REMOVED lines=74> */
.L_x_9117:
        /* <DEDUP_REMOVED lines=32> */
[----:B0-----:R-:W-:-:S03]  /*91e0*/  MOV R25, R5 ;  /* 0x0000000500197202 */ /* 0x001fc60000000f00 */
[----:B------:R-:W-:-:S03]  /*91f0*/  IMAD.WIDE R4, R187, 0x2, R24 ;  /* 0x00000002bb047825 */ /* 0x000fc600078e0218 */
[C---:B------:R-:W-:Y:S02]  /*9200*/  IADD3 R33, P6, R4.reuse, 0x20, RZ ;  /* 0x0000002004217810 */ /* 0x040fe40007fde0ff */
[C---:B------:R-:W-:Y:S02]  /*9210*/  IADD3 R35, P5, R4.reuse, 0x40, RZ ;  /* 0x0000004004237810 */ /* 0x040fe40007fbe0ff */
[----:B------:R-:W-:Y:S01]  /*9220*/  LOP3.LUT R8, R33, 0x380, RZ, 0xc0, !PT ;  /* 0x0000038021087812 */ /* 0x000fe200078ec0ff */
[--C-:B------:R-:W-:Y:S01]  /*9230*/  IMAD.X R31, RZ, RZ, R5.reuse, P6 ;  /* 0x000000ffff1f7224 */ /* 0x100fe200030e0605 */
[----:B------:R-:W-:Y:S01]  /*9240*/  LOP3.LUT R10, R35, 0x380, RZ, 0xc0, !PT ;  /* 0x00000380230a7812 */ /* 0x000fe200078ec0ff */
[----:B------:R-:W-:Y:S01]  /*9250*/  IMAD.X R29, RZ, RZ, R5, P5 ;  /* 0x000000ffff1d7224 */ /* 0x000fe200028e0605 */
[C---:B------:R-:W-:Y:S02]  /*9260*/  IADD3 R37, P4, R4.reuse, 0x60, RZ ;  /* 0x0000006004257810 */ /* 0x040fe40007f9e0ff */
[----:B------:R-:W-:-:S02]  /*9270*/  IADD3 R39, P3, R4, 0x4000, RZ ;  /* 0x0000400004277810 */ /* 0x000fc40007f7e0ff */
[----:B------:R-:W-:Y:S01]  /*9280*/  SHF.R.U64 R8, R8, 0x3, RZ ;  /* 0x0000000308087819 */ /* 0x000fe200000012ff */
[--C-:B------:R-:W-:Y:S01]  /*9290*/  IMAD.X R15, RZ, RZ, R5.reuse, P4 ;  /* 0x000000ffff0f7224 */ /* 0x100fe200020e0605 */
[C---:B------:R-:W-:Y:S01]  /*92a0*/  LOP3.LUT R9, R4.reuse, 0x380, RZ, 0xc0, !PT ;  /* 0x0000038004097812 */ /* 0x040fe200078ec0ff */
[--C-:B------:R-:W-:Y:S01]  /*92b0*/  IMAD.X R13, RZ, RZ, R5.reuse, P3 ;  /* 0x000000ffff0d7224 */ /* 0x100fe200018e0605 */
[----:B------:R-:W-:Y:S02]  /*92c0*/  IADD3 R41, P2, R4, 0x4020, RZ ;  /* 0x0000402004297810 */ /* 0x000fe40007f5e0ff */
[----:B------:R-:W-:Y:S02]  /*92d0*/  SHF.R.U64 R10, R10, 0x3, RZ ;  /* 0x000000030a0a7819 */ /* 0x000fe400000012ff */
[----:B------:R-:W-:Y:S01]  /*92e0*/  IADD3 R32, P1, R4, 0x4040, RZ ;  /* 0x0000404004207810 */ /* 0x000fe20007f3e0ff */
[----:B------:R-:W-:Y:S01]  /*92f0*/  IMAD.X R11, RZ, RZ, R5, P2 ;  /* 0x000000ffff0b7224 */ /* 0x000fe200010e0605 */
[----:B------:R-:W-:-:S02]  /*9300*/  LOP3.LUT R12, R37, 0x380, RZ, 0xc0, !PT ;  /* 0x00000380250c7812 */ /* 0x000fc400078ec0ff */
[----:B------:R-:W-:Y:S02]  /*9310*/  LOP3.LUT R26, R39, 0x380, RZ, 0xc0, !PT ;  /* 0x00000380271a7812 */ /* 0x000fe400078ec0ff */
[----:B------:R-:W-:Y:S02]  /*9320*/  LOP3.LUT R30, R8, R33, RZ, 0x3c, !PT ;  /* 0x00000021081e7212 */ /* 0x000fe400078e3cff */
[----:B------:R-:W-:Y:S02]  /*9330*/  SHF.R.U64 R9, R9, 0x3, RZ ;  /* 0x0000000309097819 */ /* 0x000fe400000012ff */
[----:B------:R-:W-:Y:S02]  /*9340*/  LOP3.LUT R28, R10, R35, RZ, 0x3c, !PT ;  /* 0x000000230a1c7212 */ /* 0x000fe400078e3cff */
[----:B------:R-:W-:Y:S02]  /*9350*/  LOP3.LUT R8, R41, 0x380, RZ, 0xc0, !PT ;  /* 0x0000038029087812 */ /* 0x000fe400078ec0ff */
[----:B------:R-:W-:-:S02]  /*9360*/  LOP3.LUT R10, R32, 0x380, RZ, 0xc0, !PT ;  /* 0x00000380200a7812 */ /* 0x000fc400078ec0ff */
[----:B------:R-:W-:Y:S02]  /*9370*/  SHF.R.U64 R12, R12, 0x3, RZ ;  /* 0x000000030c0c7819 */ /* 0x000fe400000012ff */
[----:B------:R-:W-:Y:S02]  /*9380*/  IADD3 R43, P0, R4, 0x4060, RZ ;  /* 0x00004060042b7810 */ /* 0x000fe40007f1e0ff */
[----:B------:R-:W-:Y:S02]  /*9390*/  SHF.R.U64 R26, R26, 0x3, RZ ;  /* 0x000000031a1a7819 */ /* 0x000fe400000012ff */
[----:B------:R-:W-:Y:S01]  /*93a0*/  LOP3.LUT R4, R9, R4, RZ, 0x3c, !PT ;  /* 0x0000000409047212 */ /* 0x000fe200078e3cff */
[--C-:B------:R-:W-:Y:S01]  /*93b0*/  IMAD.X R9, RZ, RZ, R5.reuse, P1 ;  /* 0x000000ffff097224 */ /* 0x100fe200008e0605 */
[----:B------:R-:W-:Y:S01]  /*93c0*/  SHF.R.U64 R8, R8, 0x3, RZ ;  /* 0x0000000308087819 */ /* 0x000fe200000012ff */
[----:B------:R-:W-:Y:S01]  /*93d0*/  IMAD.X R27, RZ, RZ, R5, P0 ;  /* 0x000000ffff1b7224 */ /* 0x000fe200000e0605 */
[----:B------:R-:W-:-:S02]  /*93e0*/  SHF.R.U64 R21, R10, 0x3, RZ ;  /* 0x000000030a157819 */ /* 0x000fc400000012ff */
[----:B------:R-:W-:Y:S02]  /*93f0*/  LOP3.LUT R14, R12, R37, RZ, 0x3c, !PT ;  /* 0x000000250c0e7212 */ /* 0x000fe400078e3cff */
[----:B------:R-:W-:Y:S02]  /*9400*/  LOP3.LUT R12, R26, R39, RZ, 0x3c, !PT ;  /* 0x000000271a0c7212 */ /* 0x000fe400078e3cff */
[----:B------:R-:W-:Y:S02]  /*9410*/  MOV R37, R4 ;  /* 0x0000000400257202 */ /* 0x000fe40000000f00 */
[----:B------:R-:W-:Y:S02]  /*9420*/  LOP3.LUT R26, R43, 0x380, RZ, 0xc0, !PT ;  /* 0x000003802b1a7812 */ /* 0x000fe400078ec0ff */
[----:B------:R-:W-:Y:S02]  /*9430*/  LOP3.LUT R10, R8, R41, RZ, 0x3c, !PT ;  /* 0x00000029080a7212 */ /* 0x000fe400078e3cff */
[----:B------:R-:W-:-:S02]  /*9440*/  F2FP.F16.F32.PACK_AB R4, R89, R88 ;  /* 0x000000585904723e */ /* 0x000fc400000000ff */
[----:B------:R-:W-:Y:S01]  /*9450*/  F2FP.F16.F32.PACK_AB R5, R91, R90 ;  /* 0x0000005a5b05723e */ /* 0x000fe200000000ff */
[----:B------:R-:W-:Y:S01]  /*9460*/  BAR.SYNC.DEFER_BLOCKING 0x1, 0x100 ;  /* 0x0044000000007b1d */ /* 0x000fe20000010000 */
[----:B------:R-:W-:Y:S02]  /*9470*/  LOP3.LUT R8, R21, R32, RZ, 0x3c, !PT ;  /* 0x0000002015087212 */ /* 0x000fe400078e3cff */
[----:B------:R-:W-:Y:S02]  /*9480*/  SHF.R.U64 R26, R26, 0x3, RZ ;  /* 0x000000031a1a7819 */ /* 0x000fe400000012ff */
        /* <DEDUP_REMOVED lines=8> */
[----:B------:R-:W-:-:S02]  /*9510*/  MOV R34, R14 ;  /* 0x0000000e00227202 */ /* 0x000fc40000000f00 */
[----:B------:R-:W-:Y:S01]  /*9520*/  MOV R33, R12 ;  /* 0x0000000c00217202 */ /* 0x000fe20000000f00 */
[----:B------:R0:W-:Y:S01]  /*9530*/  STSM.16.M88.4 [R37], R4 ;  /* 0x0000000425007844 */ /* 0x0001e20000000200 */
[----:B------:R-:W-:Y:S02]  /*9540*/  LOP3.LUT R26, R26, R43, RZ, 0x3c, !PT ;  /* 0x0000002b1a1a7212 */ /* 0x000fe400078e3cff */
[----:B------:R-:W-:Y:S01]  /*9550*/  F2FP.F16.F32.PACK_AB R12, R113, R112 ;  /* 0x00000070710c723e */ /* 0x000fe200000000ff */
[----:B------:R-:W-:Y:S01]  /*9560*/  STSM.16.M88.4 [R36], R8 ;  /* 0x0000000824007844 */ /* 0x000fe20000000200 */
[----:B------:R-:W-:Y:S02]  /*9570*/  F2FP.F16.F32.PACK_AB R13, R115, R114 ;  /* 0x00000072730d723e */ /* 0x000fe400000000ff */
[----:B------:R-:W-:Y:S02]  /*9580*/  F2FP.F16.F32.PACK_AB R14, R117, R116 ;  /* 0x00000074750e723e */ /* 0x000fe400000000ff */
[----:B------:R-:W-:-:S02]  /*9590*/  F2FP.F16.F32.PACK_AB R15, R119, R118 ;  /* 0x00000076770f723e */ /* 0x000fc400000000ff */
[----:B------:R-:W-:Y:S02]  /*95a0*/  F2FP.F16.F32.PACK_AB R28, R121, R120 ;  /* 0x00000078791c723e */ /* 0x000fe400000000ff */
[----:B------:R-:W-:Y:S02]  /*95b0*/  F2FP.F16.F32.PACK_AB R29, R123, R122 ;  /* 0x0000007a7b1d723e */ /* 0x000fe400000000ff */
[----:B------:R-:W-:Y:S02]  /*95c0*/  F2FP.F16.F32.PACK_AB R30, R125, R124 ;  /* 0x0000007c7d1e723e */ /* 0x000fe400000000ff */
[----:B0-----:R-:W-:Y:S02]  /*95d0*/  F2FP.F16.F32.PACK_AB R4, R105, R104 ;  /* 0x000000686904723e */ /* 0x001fe400000000ff */
[----:B------:R-:W-:Y:S02]  /*95e0*/  F2FP.F16.F32.PACK_AB R5, R107, R106 ;  /* 0x0000006a6b05723e */ /* 0x000fe400000000ff */
[----:B------:R-:W-:-:S02]  /*95f0*/  F2FP.F16.F32.PACK_AB R6, R109, R108 ;  /* 0x0000006c6d06723e */ /* 0x000fc400000000ff */
[----:B------:R-:W-:Y:S02]  /*9600*/  F2FP.F16.F32.PACK_AB R7, R111, R110 ;  /* 0x0000006e6f07723e */ /* 0x000fe400000000ff */
[----:B------:R-:W-:Y:S02]  /*9610*/  F2FP.F16.F32.PACK_AB R31, R127, R126 ;  /* 0x0000007e7f1f723e */ /* 0x000fe400000000ff */
[----:B------:R-:W-:Y:S01]  /*9620*/  MOV R26, R26 ;  /* 0x0000001a001a7202 */ /* 0x000fe20000000f00 */
[----:B------:R0:W-:Y:S01]  /*9630*/  STSM.16.M88.4 [R35], R4 ;  /* 0x0000000423007844 */ /* 0x0001e20000000200 */
[----:B------:R-:W-:-:S03]  /*9640*/  PLOP3.LUT P0, PT, PT, PT, UP0, 0x80, 0x0 ;  /* 0x000000000000781c */ /* 0x000fc60003f0f008 */
        /* <DEDUP_REMOVED lines=9> */
[----:B------:R-:W3:Y:S01]  /*96e0*/  @P0 LDG.E R6, desc[UR52][R4.64] ;  /* 0x0000003404060981 */ /* 0x000ee2000c1e1900 */
[----:B------:R-:W-:Y:S01]  /*96f0*/  UISETP.NE.U32.AND UP1, UPT, UR8, URZ, UPT ;  /* 0x0000003f0800728c */ /* 0x000fe2000bf25070 */
[----:B-1----:R-:W-:Y:S01]  /*9700*/  ISETP.NE.AND P1, PT, R51, 0x1, PT ;  /* 0x000000013300780c */ /* 0x002fe20003f25270 */
[----:B------:R-:W-:Y:S01]  /*9710*/  ULDC UR7, c[0x0][0xa88] ;  /* 0x0002a20000077ab9 */ /* 0x000fe20000000800 */
[----:B------:R-:W-:Y:S01]  /*9720*/  UMOV UR4, URZ ;  /* 0x0000003f00047c82 */ /* 0x000fe20008000000 */
        /* <DEDUP_REMOVED lines=16> */
.L_x_9156:
[----:B------:R-:W-:Y:S01]  /*9830*/  USHF.R.S32.HI UR14, URZ, 0x1f, UR38 ;  /* 0x0000001f3f0e7899 */ /* 0x000fe20008011426 */
[----:B--2---:R-:W-:Y:S01]  /*9840*/  VIADD R10, R17, UR39 ;  /* 0x00000027110a7c36 */ /* 0x004fe20008000000 */
[----:B------:R-:W-:Y:S01]  /*9850*/  ULDC.64 UR12, c[0x0][0xb90] ;  /* 0x0002e400000c7ab9 */ /* 0x000fe20000000a00 */
[----:B------:R-:W-:Y:S01]  /*9860*/  USHF.R.S32.HI UR11, URZ, 0x1f, UR4 ;  /* 0x0000001f3f0b7899 */ /* 0x000fe20008011404 */
[----:B------:R-:W-:Y:S01]  /*9870*/  VIADD R21, R186, UR39 ;  /* 0x00000027ba157c36 */ /* 0x000fe20008000000 */
        /* <DEDUP_REMOVED lines=12> */
[----:B------:R-:W-:Y:S01]  /*9940*/  IMAD.MOV R8, RZ, RZ, -R4 ;  /* 0x000000ffff087224 */ /* 0x000fe200078e0a04 */
[----:B------:R-:W-:Y:S01]  /*9950*/  UIMAD UR7, UR37, UR12, URZ ;  /* 0x0000000c250772a4 */ /* 0x000fe2000f8e023f */
[----:B------:R-:W-:Y:S01]  /*9960*/  IMAD.WIDE R24, R5, 0x2, R24 ;  /* 0x0000000205187825 */ /* 0x000fe200078e0218 */
[----:B------:R-:W-:Y:S01]  /*9970*/  UIMAD.WIDE.U32 UR8, UR36, UR12, UR8 ;  /* 0x0000000c240872a5 */ /* 0x000fe2000f8e0008 */
[----:B------:R-:W-:Y:S01]  /*9980*/  SHF.R.S32.HI R5, RZ, 0x1f, R4 ;  /* 0x0000001fff057819 */ /* 0x000fe20000011404 */
[----:B------:R-:W-:Y:S01]  /*9990*/  UIMAD UR7, UR36, UR13, UR7 ;  /* 0x0000000d240772a4 */ /* 0x000fe2000f8e0207 */
[----:B------:R-:W-:Y:S01]  /*99a0*/  IMAD R7, R51, R8, R10 ;  /* 0x0000000833077224 */ /* 0x000fe200078e020a */
[----:B------:R-:W-:Y:S01]  /*99b0*/  IADD3 R11, P3, R24, 0x2000, RZ ;  /* 0x00002000180b7810 */ /* 0x000fe20007f7e0ff */
[----:B-----5:R-:W-:Y:S01]  /*99c0*/  IMAD R50, R6, R51, RZ ;  /* 0x0000003306327224 */ /* 0x020fe200078e02ff */
[----:B------:R-:W-:Y:S01]  /*99d0*/  IADD3 R4, P2, R4, UR8, RZ ;  /* 0x0000000804047c10 */ /* 0x000fe2000ff5e0ff */
[----:B------:R-:W-:Y:S01]  /*99e0*/  ULDC.64 UR12, c[0x0][0xaa0] ;  /* 0x0002a800000c7ab9 */ /* 0x000fe20000000a00 */
[----:B------:R-:W-:-:S02]  /*99f0*/  MOV R10, UR7 ;  /* 0x00000007000a7c02 */ /* 0x000fc40008000f00 */
[----:B------:R-:W-:Y:S02]  /*9a00*/  SHF.R.S32.HI R8, RZ, 0x1f, R7 ;  /* 0x0000001fff087819 */ /* 0x000fe40000011407 */
[----:B------:R-:W-:Y:S01]  /*9a10*/  IADD3.X R5, R5, UR9, R10, P2, !PT ;  /* 0x0000000905057c10 */ /* 0x000fe200097fe40a */
[----:B------:R-:W-:Y:S01]  /*9a20*/  ULDC.64 UR8, c[0x0][0xb88] ;  /* 0x0002e20000087ab9 */ /* 0x000fe20000000a00 */
[----:B------:R-:W-:Y:S01]  /*9a30*/  LOP3.LUT R9, R11, 0x380, RZ, 0xc0, !PT ;  /* 0x000003800b097812 */ /* 0x000fe200078ec0ff */
[----:B------:R-:W-:Y:S01]  /*9a40*/  IMAD R10, R8, UR8, RZ ;  /* 0x00000008080a7c24 */ /* 0x000fe2000f8e02ff */
[C---:B------:R-:W-:Y:S01]  /*9a50*/  IADD3 R13, P0, R24.reuse, 0x1000, RZ ;  /* 0x00001000180d7810 */ /* 0x040fe20007f1e0ff */
[----:B------:R-:W-:Y:S01]  /*9a60*/  IMAD.WIDE.U32 R4, R7, UR8, R4 ;  /* 0x0000000807047c25 */ /* 0x000fe2000f8e0004 */
[----:B------:R-:W-:Y:S02]  /*9a70*/  SHF.R.U64 R8, R9, 0x3, RZ ;  /* 0x0000000309087819 */ /* 0x000fe400000012ff */
[----:B------:R-:W-:Y:S01]  /*9a80*/  LOP3.LUT R12, R13, 0x380, RZ, 0xc0, !PT ;  /* 0x000003800d0c7812 */ /* 0x000fe200078ec0ff */
[----:B------:R-:W-:Y:S01]  /*9a90*/  IMAD R9, R7, UR9, R10 ;  /* 0x0000000907097c24 */ /* 0x000fe2000f8e020a */
[----:B------:R-:W-:Y:S01]  /*9aa0*/  ULDC.64 UR8, c[0x0][0xb50] ;  /* 0x0002d40000087ab9 */ /* 0x000fe20000000a00 */
[----:B------:R-:W-:-:S02]  /*9ab0*/  IADD3 R7, P2, R24, 0x3000, RZ ;  /* 0x0000300018077810 */ /* 0x000fc40007f5e0ff */
[----:B------:R-:W-:Y:S01]  /*9ac0*/  IMAD.IADD R9, R5, 0x1, R9 ;  /* 0x0000000105097824 */ /* 0x000fe200078e0209 */
[----:B------:R-:W-:Y:S02]  /*9ad0*/  LEA R10, P4, R4, UR8, 0x2 ;  /* 0x00000008040a7c11 */ /* 0x000fe4000f8810ff */
[----:B------:R-:W-:Y:S02]  /*9ae0*/  SHF.R.U64 R12, R12, 0x3, RZ ;  /* 0x000000030c0c7819 */ /* 0x000fe400000012ff */
[----:B------:R-:W-:Y:S01]  /*9af0*/  LEA.HI.X R14, R4, UR9, R9, 0x2, P4 ;  /* 0x00000009040e7c11 */ /* 0x000fe2000a0f1409 */
[----:B------:R-:W-:Y:S01]  /*9b00*/  SHFL.IDX PT, R44, R10, RZ, 0x1c1f ;  /* 0x001c1fff0a2c7589 */ /* 0x000fe200000e0000 */
[----:B------:R-:W-:Y:S01]  /*9b10*/  LOP3.LUT R12, R12, R13, RZ, 0x3c, !PT ;  /* 0x0000000d0c0c7212 */ /* 0x000fe200078e3cff */
[--C-:B------:R-:W-:Y:S01]  /*9b20*/  IMAD.X R13, RZ, RZ, R25.reuse, P0 ;  /* 0x000000ffff0d7224 */ /* 0x100fe200000e0619 */
[----:B------:R-:W-:Y:S01]  /*9b30*/  LOP3.LUT R5, R7, 0x380, RZ, 0xc0, !PT ;  /* 0x0000038007057812 */ /* 0x000fe200078ec0ff */
[----:B------:R-:W0:Y:S01]  /*9b40*/  SHFL.IDX PT, R45, R14, RZ, 0x1c1f ;  /* 0x001c1fff0e2d7589 */ /* 0x000e2200000e0000 */
[----:B------:R-:W-:Y:S01]  /*9b50*/  LOP3.LUT P0, RZ, R184, 0x3, RZ, 0xc0, !PT ;  /* 0x00000003b8ff7812 */ /* 0x000fe2000780c0ff */
[----:B------:R-:W-:Y:S01]  /*9b60*/  UIMAD UR7, UR11, UR12, URZ ;  /* 0x0000000c0b0772a4 */ /* 0x000fe2000f8e023f */
[----:B------:R-:W-:Y:S01]  /*9b70*/  SHF.R.U64 R4, R5, 0x3, RZ ;  /* 0x0000000305047819 */ /* 0x000fe200000012ff */
[--C-:B------:R-:W-:Y:S01]  /*9b80*/  IMAD.X R5, RZ, RZ, R25.reuse, P2 ;  /* 0x000000ffff057224 */ /* 0x100fe200010e0619 */
[CC--:B------:R-:W-:Y:S01]  /*9b90*/  ISETP.GE.OR P2, PT, R21.reuse, R50.reuse, P0 ;  /* 0x000000321500720c */ /* 0x0c0fe20000746670 */
[----:B------:R-:W-:Y:S01]  /*9ba0*/  SHFL.IDX PT, R48, R10, 0x1, 0x1c1f ;  /* 0x003c1f000a307f89 */ /* 0x000fe200000e0000 */
[----:B------:R-:W-:Y:S01]  /*9bb0*/  LOP3.LUT R4, R4, R7, RZ, 0x3c, !PT ;  /* 0x0000000704047212 */ /* 0x000fe200078e3cff */
[----:B------:R-:W-:Y:S01]  /*9bc0*/  VIADD R7, R21, 0x8 ;  /* 0x0000000815077836 */ /* 0x000fe20000000000 */
[----:B------:R-:W-:Y:S01]  /*9bd0*/  UIMAD.WIDE.U32 UR8, UR4, UR12, URZ ;  /* 0x0000000c040872a5 */ /* 0x000fe2000f8e003f */
[----:B------:R-:W1:Y:S01]  /*9be0*/  SHFL.IDX PT, R49, R14, 0x1, 0x1c1f ;  /* 0x003c1f000e317f89 */ /* 0x000e6200000e0000 */
[----:B------:R-:W2:Y:S01]  /*9bf0*/  @P1 LDC R21, c[0x0][0xbf0] ;  /* 0x0002fc00ff151b82 */ /* 0x000ea20000000800 */
[----:B------:R-:W-:Y:S01]  /*9c00*/  ULDC.64 UR10, c[0x0][0xae8] ;  /* 0x0002ba00000a7ab9 */ /* 0x000fe20000000a00 */
[----:B------:R-:W-:Y:S01]  /*9c10*/  ISETP.GE.OR P0, PT, R7, R50, P0 ;  /* 0x000000320700720c */ /* 0x000fe20000706670 */
[----:B------:R-:W-:Y:S01]  /*9c20*/  IMAD.X R9, RZ, RZ, R25, P3 ;  /* 0x000000ffff097224 */ /* 0x000fe200018e0619 */
[----:B------:R-:W-:Y:S01]  /*9c30*/  LOP3.LUT R8, R8, R11, RZ, 0x3c, !PT ;  /* 0x0000000b08087212 */ /* 0x000fe200078e3cff */
[----:B------:R-:W-:Y:S01]  /*9c40*/  UIMAD UR7, UR4, UR13, UR7 ;  /* 0x0000000d040772a4 */ /* 0x000fe2000f8e0207 */
[----:B------:R-:W-:-:S02]  /*9c50*/  IADD3 R41, P6, R24, 0x4000, RZ ;  /* 0x0000400018297810 */ /* 0x000fc40007fde0ff */
[C---:B------:R-:W-:Y:S02]  /*9c60*/  IADD3 R37, P5, R24.reuse, 0x5000, RZ ;  /* 0x0000500018257810 */ /* 0x040fe40007fbe0ff */
[C---:B------:R-:W-:Y:S02]  /*9c70*/  IADD3 R33, P4, R24.reuse, 0x6000, RZ ;  /* 0x0000600018217810 */ /* 0x040fe40007f9e0ff */
[C---:B------:R-:W-:Y:S01]  /*9c80*/  LOP3.LUT R15, R24.reuse, 0x380, RZ, 0xc0, !PT ;  /* 0x00000380180f7812 */ /* 0x040fe200078ec0ff */
[----:B0-----:R0:W-:Y:S01]  /*9c90*/  @!P2 ST.E desc[UR52][R44.64], R20 ;  /* 0x000000142c00a985 */ /* 0x0011e2000c101934 */
[----:B------:R-:W-:Y:S01]  /*9ca0*/  UIADD3 UR9, UR9, UR7, URZ ;  /* 0x0000000709097290 */ /* 0x000fe2000fffe03f */
[----:B------:R-:W-:Y:S01]  /*9cb0*/  IADD3 R11, P3, R24, 0x7000, RZ ;  /* 0x00007000180b7810 */ /* 0x000fe20007f7e0ff */
[----:B------:R-:W-:Y:S01]  /*9cc0*/  UIMAD UR4, UR14, UR10, URZ ;  /* 0x0000000a0e0472a4 */ /* 0x000fe2000f8e023f */
[----:B------:R-:W-:Y:S02]  /*9cd0*/  LOP3.LUT R40, R41, 0x380, RZ, 0xc0, !PT ;  /* 0x0000038029287812 */ /* 0x000fe400078ec0ff */
[----:B------:R-:W-:-:S02]  /*9ce0*/  LOP3.LUT R36, R37, 0x380, RZ, 0xc0, !PT ;  /* 0x0000038025247812 */ /* 0x000fc400078ec0ff */
[----:B------:R-:W-:Y:S01]  /*9cf0*/  LOP3.LUT R32, R33, 0x380, RZ, 0xc0, !PT ;  /* 0x0000038021207812 */ /* 0x000fe200078ec0ff */
[----:B-1----:R1:W-:Y:S01]  /*9d00*/  @!P0 ST.E desc[UR52][R48.64], R3 ;  /* 0x0000000330008985 */ /* 0x0023e2000c101934 */
[----:B------:R-:W-:Y:S01]  /*9d10*/  SHF.R.U64 R15, R15, 0x3, RZ ;  /* 0x000000030f0f7819 */ /* 0x000fe200000012ff */
[----:B0-----:R-:W0:Y:S01]  /*9d20*/  @P1 LDC R20, c[0x0][0xbec] ;  /* 0x0002fb00ff141b82 */ /* 0x001e220000000800 */
[----:B------:R-:W-:Y:S01]  /*9d30*/  UIMAD UR4, UR38, UR11, UR4 ;  /* 0x0000000b260472a4 */ /* 0x000fe2000f8e0204 */
[----:B------:R-:W-:Y:S01]  /*9d40*/  LOP3.LUT R6, R11, 0x380, RZ, 0xc0, !PT ;  /* 0x000003800b067812 */ /* 0x000fe200078ec0ff */
[----:B------:R-:W-:Y:S01]  /*9d50*/  UIMAD.WIDE.U32 UR8, UR38, UR10, UR8 ;  /* 0x0000000a260872a5 */ /* 0x000fe2000f8e0008 */
[----:B------:R-:W-:Y:S01]  /*9d60*/  SHF.R.U64 R40, R40, 0x3, RZ ;  /* 0x0000000328287819 */ /* 0x000fe200000012ff */
[----:B------:R-:W-:Y:S01]  /*9d70*/  IMAD.X R29, RZ, RZ, R25, P3 ;  /* 0x000000ffff1d7224 */ /* 0x000fe200018e0619 */
[----:B------:R-:W-:Y:S01]  /*9d80*/  ULDC.64 UR10, c[0x0][0xaf0] ;  /* 0x0002bc00000a7ab9 */ /* 0x000fe20000000a00 */
[----:B------:R-:W-:-:S02]  /*9d90*/  SHF.R.U64 R36, R36, 0x3, RZ ;  /* 0x0000000324247819 */ /* 0x000fc400000012ff */
[----:B------:R-:W-:Y:S01]  /*9da0*/  SHF.R.U64 R32, R32, 0x3, RZ ;  /* 0x0000000320207819 */ /* 0x000fe200000012ff */
[----:B-1----:R-:W-:Y:S01]  /*9db0*/  IMAD R3, R19, 0x20, R22 ;  /* 0x0000002013037824 */ /* 0x002fe200078e0216 */
[----:B------:R-:W-:Y:S01]  /*9dc0*/  UIADD3 UR9, UR9, UR4, URZ ;  /* 0x0000000409097290 */ /* 0x000fe2000fffe03f */
[----:B------:R-:W-:Y:S02]  /*9dd0*/  SHF.R.U64 R6, R6, 0x3, RZ ;  /* 0x0000000306067819 */ /* 0x000fe400000012ff */
[----:B------:R-:W-:Y:S01]  /*9de0*/  VIADD R45, R3, UR39 ;  /* 0x00000027032d7c36 */ /* 0x000fe20008000000 */
[----:B------:R-:W-:Y:S01]  /*9df0*/  UIMAD UR4, UR37, UR10, URZ ;  /* 0x0000000a250472a4 */ /* 0x000fe2000f8e023f */
[----:B------:R-:W-:Y:S01]  /*9e00*/  LOP3.LUT R40, R40, R41, RZ, 0x3c, !PT ;  /* 0x0000002928287212 */ /* 0x000fe200078e3cff */
[----:B------:R-:W-:Y:S01]  /*9e10*/  UIMAD.WIDE.U32 UR8, UR36, UR10, UR8 ;  /* 0x0000000a240872a5 */ /* 0x000fe2000f8e0008 */
[----:B------:R-:W-:Y:S01]  /*9e20*/  IMAD.MOV.U32 R3, RZ, RZ, R45 ;  /* 0x000000ffff037224 */ /* 0x000fe200078e002d */
[----:B------:R-:W-:Y:S01]  /*9e30*/  UIMAD UR4, UR36, UR11, UR4 ;  /* 0x0000000b240472a4 */ /* 0x000fe2000f8e0204 */
[----:B------:R-:W-:Y:S01]  /*9e40*/  LOP3.LUT R36, R36, R37, RZ, 0x3c, !PT ;  /* 0x0000002524247212 */ /* 0x000fe200078e3cff */
[--C-:B------:R-:W-:Y:S01]  /*9e50*/  IMAD.X R41, RZ, RZ, R25.reuse, P6 ;  /* 0x000000ffff297224 */ /* 0x100fe200030e0619 */
[----:B------:R-:W-:Y:S01]  /*9e60*/  LOP3.LUT R32, R32, R33, RZ, 0x3c, !PT ;  /* 0x0000002120207212 */ /* 0x000fe200078e3cff */
[----:B0-----:R-:W-:Y:S01]  /*9e70*/  @P1 IMAD.HI.U32 R20, R45, R20, RZ ;  /* 0x000000142d141227 */ /* 0x001fe200078e00ff */
[----:B------:R-:W-:Y:S01]  /*9e80*/  UIADD3 UR4, UR9, UR4, URZ ;  /* 0x0000000409047290 */ /* 0x000fe2000fffe03f */
[----:B------:R-:W-:Y:S01]  /*9e90*/  LOP3.LUT R24, R15, R24, RZ, 0x3c, !PT ;  /* 0x000000180f187212 */ /* 0x000fe200078e3cff */
[----:B------:R-:W-:Y:S01]  /*9ea0*/  ULDC.64 UR10, c[0x0][0xae0] ;  /* 0x0002b800000a7ab9 */ /* 0x000fe20000000a00 */
[--C-:B------:R-:W-:Y:S01]  /*9eb0*/  IMAD.X R37, RZ, RZ, R25.reuse, P5 ;  /* 0x000000ffff257224 */ /* 0x100fe200028e0619 */
[----:B--2---:R-:W-:Y:S01]  /*9ec0*/  @P1 SHF.R.U32.HI R3, RZ, R21, R20 ;  /* 0x00000015ff031219 */ /* 0x004fe20000011614 */
[----:B------:R-:W-:Y:S01]  /*9ed0*/  IMAD.X R33, RZ, RZ, R25, P4 ;  /* 0x000000ffff217224 */ /* 0x000fe200020e0619 */
[----:B------:R-:W-:Y:S01]  /*9ee0*/  LOP3.LUT R28, R6, R11, RZ, 0x3c, !PT ;  /* 0x0000000b061c7212 */ /* 0x000fe200078e3cff */
[----:B------:R-:W-:Y:S01]  /*9ef0*/  IMAD.U32 R21, RZ, RZ, UR9 ;  /* 0x00000009ff157e24 */ /* 0x000fe2000f8e00ff */
[--C-:B------:R-:W-:Y:S01]  /*9f00*/  SHF.R.S32.HI R44, RZ, 0x1f, R3.reuse ;  /* 0x0000001fff2c7819 */ /* 0x100fe20000011403 */
[----:B------:R-:W-:Y:S01]  /*9f10*/  IMAD.MOV R46, RZ, RZ, -R3 ;  /* 0x000000ffff2e7224 */ /* 0x000fe200078e0a03 */
[----:B------:R-:W5:Y:S01]  /*9f20*/  LD.E.128 R24, desc[UR52][R24.64] ;  /* 0x0000003418187980 */ /* 0x000f62000c101d00 */
[----:B------:R-:W-:Y:S01]  /*9f30*/  IMAD.U32 R20, RZ, RZ, UR8 ;  /* 0x00000008ff147e24 */ /* 0x000fe2000f8e00ff */
[----:B------:R-:W-:Y:S01]  /*9f40*/  ULDC.64 UR8, c[0x0][0xad8] ;  /* 0x0002b60000087ab9 */ /* 0x000fe20000000a00 */
[----:B------:R-:W-:Y:S01]  /*9f50*/  IMAD.U32 R21, RZ, RZ, UR4 ;  /* 0x00000004ff157e24 */ /* 0x000fe2000f8e00ff */
[----:B------:R-:W5:Y:S01]  /*9f60*/  LD.E.128 R12, desc[UR52][R12.64] ;  /* 0x000000340c0c7980 */ /* 0x000f62000c101d00 */
[----:B------:R-:W-:-:S02]  /*9f70*/  IMAD R44, R44, UR10, RZ ;  /* 0x0000000a2c2c7c24 */ /* 0x000fc4000f8e02ff */
        /* <DEDUP_REMOVED lines=9> */
[----:B------:R-:W5:Y:S01]  /*a010*/  LD.E.128 R28, desc[UR52][R28.64] ;  /* 0x000000341c1c7980 */ /* 0x000f62000c101d00 */
[----:B------:R-:W-:Y:S01]  /*a020*/  VIADD R51, R22, UR39 ;  /* 0x0000002716337c36 */ /* 0x000fe20008000000 */
[----:B------:R-:W-:Y:S01]  /*a030*/  BSSY B1, `(.L_x_9157) ;  /* 0x0000023000017945 */ /* 0x000fe20003800000 */
[----:B------:R-:W-:Y:S01]  /*a040*/  IMAD.IADD R21, R21, 0x1, R49 ;  /* 0x0000000115157824 */ /* 0x000fe200078e0231 */
[----:B------:R-:W-:Y:S01]  /*a050*/  @!PT LDS RZ, [RZ] ;  /* 0x00000000fffff984 */ /* 0x000fe20000000800 */
[----:B------:R-:W-:Y:S01]  /*a060*/  @!PT LDS RZ, [RZ] ;  /* 0x00000000fffff984 */ /* 0x000fe20000000800 */
[----:B------:R-:W-:Y:S01]  /*a070*/  @!PT LDS RZ, [RZ] ;  /* 0x00000000fffff984 */ /* 0x000fe20000000800 */
[----:B------:R-:W-:Y:S01]  /*a080*/  @!PT LDS RZ, [RZ] ;  /* 0x00000000fffff984 */ /* 0x000fe20000000800 */
[----:B------:R0:W-:Y:S06]  /*a090*/  MEMBAR.ALL.CTA ;  /* 0x0000000000007992 */ /* 0x0001ec0000008000 */
[----:B0-----:R-:W0:Y:S01]  /*a0a0*/  FENCE.VIEW.ASYNC.S ;  /* 0x00000000000073c6 */ /* 0x001e220000000000 */
[----:B------:R-:W-:Y:S01]  /*a0b0*/  IMAD R44, R3, UR8, RZ ;  /* 0x00000008032c7c24 */ /* 0x000fe2000f8e02ff */
[C---:B------:R-:W-:Y:S01]  /*a0c0*/  ISETP.GE.AND P2, PT, R51.reuse, R50, PT ;  /* 0x000000323300720c */ /* 0x040fe20003f46270 */
[----:B------:R-:W-:-:S02]  /*a0d0*/  VIADD R3, R51, 0x20 ;  /* 0x0000002033037836 */ /* 0x000fc40000000000 */
[C---:B------:R-:W-:Y:S02]  /*a0e0*/  IMAD R49, R45.reuse, UR9, R44 ;  /* 0x000000092d317c24 */ /* 0x040fe4000f8e022c */
[----:B------:R-:W-:Y:S01]  /*a0f0*/  IMAD.WIDE.U32 R20, R45, UR8, R20 ;  /* 0x000000082d147c25 */ /* 0x000fe2000f8e0014 */
[-C--:B------:R-:W-:Y:S01]  /*a100*/  ISETP.GE.AND P0, PT, R3, R50.reuse, PT ;  /* 0x000000320300720c */ /* 0x080fe20003f06270 */
[----:B------:R-:W-:Y:S02]  /*a110*/  ULDC.64 UR8, c[0x0][0xa80] ;  /* 0x0002a00000087ab9 */ /* 0x000fe40000000a00 */
[----:B------:R-:W-:Y:S01]  /*a120*/  VIADD R3, R51, 0x40 ;  /* 0x0000004033037836 */ /* 0x000fe20000000000 */
[----:B------:R-:W-:Y:S01]  /*a130*/  IADD3 R21, R21, R49, RZ ;  /* 0x0000003115157210 */ /* 0x000fe20007ffe0ff */
[----:B------:R-:W-:Y:S01]  /*a140*/  VIADD R0, R0, 0x28820 ;  /* 0x0002882000007836 */ /* 0x000fe20000000000 */
[----:B------:R-:W-:Y:S02]  /*a150*/  LEA R46, P3, R20, UR8, 0x1 ;  /* 0x00000008142e7c11 */ /* 0x000fe4000f8608ff */
[----:B------:R-:W-:-:S02]  /*a160*/  ISETP.GE.AND P1, PT, R3, R50, PT ;  /* 0x000000320300720c */ /* 0x000fc40003f26270 */
[----:B------:R-:W-:Y:S02]  /*a170*/  LEA.HI.X R3, R20, UR9, R21, 0x1, P3 ;  /* 0x0000000914037c11 */ /* 0x000fe400098f0c15 */
[----:B------:R-:W-:Y:S01]  /*a180*/  PRMT R0, RZ, 0x654, R0 ;  /* 0x00000654ff007816 */ /* 0x000fe20000000000 */
[----:B0-----:R0:W1:Y:S03]  /*a190*/  SHFL.IDX PT, R21, R46, RZ, 0x181f ;  /* 0x00181fff2e157589 */ /* 0x00106600000e0000 */
        /* <DEDUP_REMOVED lines=12> */
.L_x_9158:
[----:B------:R-:W-:Y:S05]  /*a260*/  BSYNC B1 ;  /* 0x0000000000017941 */ /* 0x000fea0003800000 */
.L_x_9157:
        /* <DEDUP_REMOVED lines=13> */
.L_x_9160:
[----:B------:R-:W-:Y:S05]  /*a340*/  BSYNC B1 ;  /* 0x0000000000017941 */ /* 0x000fea0003800000 */
.L_x_9159:
        /* <DEDUP_REMOVED lines=13> */
.L_x_9162:
[----:B------:R-:W-:Y:S05]  /*a420*/  BSYNC B1 ;  /* 0x0000000000017941 */ /* 0x000fea0003800000 */
.L_x_9161:
        /* <DEDUP_REMOVED lines=16> */
.L_x_9155:
        /* <DEDUP_REMOVED lines=35> */
.L_x_9164:
[----:B------:R-:W-:Y:S01]  /*a760*/  USEL UR36, UR36, URZ, !UP0 ;  /* 0x0000003f24247287 */ /* 0x000fe2000c000000 */
[----:B------:R-:W-:Y:S01]  /*a770*/  BSSY B1, `(.L_x_9165) ;  /* 0x000002c000017945 */ /* 0x000fe20003800000 */
[----:B------:R-:W-:-:S03]  /*a780*/  USEL UR37, UR37, URZ, !UP0 ;  /* 0x0000003f25257287 */ /* 0x000fc6000c000000 */
[----:B------:R-:W-:Y:S09]  /*a790*/  @P1 BRA `(.L_x_9166) ;  /* 0x0000000000a41947 */ /* 0x000ff20003800000 */
        /* <DEDUP_REMOVED lines=41> */
.L_x_9166:
[----:B------:R-:W-:Y:S05]  /*aa30*/  BSYNC B1 ;  /* 0x0000000000017941 */ /* 0x000fea0003800000 */
.L_x_9165:
[----:B------:R-:W1:Y:S01]  /*aa40*/  @P0 LDC R5, c[0x0][0xbf0] ;  /* 0x0002fc00ff050b82 */ /* 0x000e620000000800 */
[----:B------:R-:W-:Y:S01]  /*aa50*/  ULDC.64 UR12, c[0x0][0xaa0] ;  /* 0x0002a800000c7ab9 */ /* 0x000fe20000000a00 */
[----:B0-----:R-:W-:Y:S01]  /*aa60*/  IMAD R3, R19, 0x20, R22 ;  /* 0x0000002013037824 */ /* 0x001fe200078e0216 */
        /* <DEDUP_REMOVED lines=24> */
[----:B------:R-:W-:Y:S01]  /*abf0*/  IMAD.U32 R4, RZ, RZ, UR8 ;  /* 0x00000008ff047e24 */ /* 0x000fe2000f8e00ff */
[----:B------:R-:W-:Y:S01]  /*ac00*/  ULDC.64 UR8, c[0x0][0xad8] ;  /* 0x0002b60000087ab9 */ /* 0x000fe20000000a00 */
[----:B------:R-:W-:Y:S02]  /*ac10*/  IMAD.U32 R5, RZ, RZ, UR4 ;  /* 0x00000004ff057e24 */ /* 0x000fe4000f8e00ff */
[----:B------:R-:W-:Y:S02]  /*ac20*/  IMAD R7, R11, R7, R8 ;  /* 0x000000070b077224 */ /* 0x000fe400078e0208 */
[----:B------:R-:W-:-:S02]  /*ac30*/  IMAD R9, R3, UR11, R6 ;  /* 0x0000000b03097c24 */ /* 0x000fc4000f8e0206 */
[----:B------:R-:W-:Y:S01]  /*ac40*/  IMAD.WIDE.U32 R4, R3, UR10, R4 ;  /* 0x0000000a03047c25 */ /* 0x000fe2000f8e0004 */
[----:B------:R-:W-:-:S03]  /*ac50*/  SHF.R.S32.HI R3, RZ, 0x1f, R7 ;  /* 0x0000001fff037819 */ /* 0x000fc60000011407 */
[----:B------:R-:W-:Y:S02]  /*ac60*/  IMAD.IADD R5, R5, 0x1, R9 ;  /* 0x0000000105057824 */ /* 0x000fe400078e0209 */
[----:B------:R-:W-:Y:S02]  /*ac70*/  IMAD R6, R3, UR8, RZ ;  /* 0x0000000803067c24 */ /* 0x000fe4000f8e02ff */
[----:B------:R-:W-:Y:S02]  /*ac80*/  VIADD R8, R22, UR39 ;  /* 0x0000002716087c36 */ /* 0x000fe40008000000 */
        /* <DEDUP_REMOVED lines=24> */
.L_x_9168:
[----:B------:R-:W-:Y:S05]  /*ae10*/  BSYNC B1 ;  /* 0x0000000000017941 */ /* 0x000fea0003800000 */
.L_x_9167:
        /* <DEDUP_REMOVED lines=13> */
.L_x_9170:
[----:B------:R-:W-:Y:S05]  /*aef0*/  BSYNC B1 ;  /* 0x0000000000017941 */ /* 0x000fea0003800000 */
.L_x_9169:
        /* <DEDUP_REMOVED lines=13> */
.L_x_9172:
[----:B------:R-:W-:Y:S05]  /*afd0*/  BSYNC B1 ;  /* 0x0000000000017941 */ /* 0x000fea0003800000 */
.L_x_9171:
        /* <DEDUP_REMOVED lines=14> */
.L_x_9163:
[----:B------:R-:W-:Y:S05]  /*b0c0*/  BSYNC B0 ;  /* 0x0000000000007941 */ /* 0x000fea0003800000 */
.L_x_9154:
[----:B------:R-:W-:Y:S02]  /*b0d0*/  ULDC UR4, c[0x0][0xc3c] ;  /* 0x00030f0000047ab9 */ /* 0x000fe40000000800 */
[----:B------:R-:W-:-:S13]  /*b0e0*/  ISETP.GE.AND P0, PT, R47, UR4, PT ;  /* 0x000000042f007c0c */ /* 0x000fda000bf06270 */
[----:B------:R-:W-:Y:S05]  /*b0f0*/  @!P0 BRA `(.L_x_9173) ;  /* 0xffffff5c000c8947 */ /* 0x000fea000383ffff */
[----:B------:R-:W-:Y:S05]  /*b100*/  EXIT ;  /* 0x000000000000794d */ /* 0x000fea0003800000 */
.L_x_9112:
        /* <DEDUP_REMOVED lines=13> */
[----:B------:R-:W1:Y:S01]  /*b1e0*/  LDS.128 R16, [UR4+0x288d0] ;  /* 0x0288d004ff107984 */ /* 0x000e620008000c00 */
[----:B------:R-:W-:Y:S06]  /*b1f0*/  BAR.ARV 0x4, 0x180 ;  /* 0x0106000000007b1d */ /* 0x000fec0000002000 */
[----:B------:R-:W-:Y:S05]  /*b200*/  BRA `(.L_x_9175) ;  /* 0x00000008008c7947 */ /* 0x000fea0003800000 */
.L_x_9174:
        /* <DEDUP_REMOVED lines=40> */
.L_x_9180:
        /* <DEDUP_REMOVED lines=12> */
.L_x_9179:
[----:B------:R-:W-:Y:S05]  /*b550*/  BSYNC B0 ;  /* 0x0000000000007941 */ /* 0x000fea0003800000 */
.L_x_9178:
        /* <DEDUP_REMOVED lines=20> */
.L_x_9176:
        /* <DEDUP_REMOVED lines=20> */
.L_x_9181:
        /* <DEDUP_REMOVED lines=29> */
[----:B0-----:R-:W-:Y:S02]  /*b9b0*/  IABS R10, R15 ;  /* 0x0000000f000a7213 */ /* 0x001fe40000000000 */
[----:B------:R-:W0:Y:S01]  /*b9c0*/  I2F.RP R6, R8 ;  /* 0x0000000800067306 */ /* 0x000e220000209400 */
[----:B------:R-:W-:Y:S02]  /*b9d0*/  IADD3 R18, -R15, RZ, RZ ;  /* 0x000000ff0f127210 */ /* 0x000fe40007ffe1ff */
[----:B------:R-:W-:-:S05]  /*b9e0*/  IABS R9, R4 ;  /* 0x0000000400097213 */ /* 0x000fca0000000000 */
        /* <DEDUP_REMOVED lines=26> */
.L_x_9177:
[----:B------:R-:W-:Y:S01]  /*bb90*/  ULDC UR4, c[0x0][0xc3c] ;  /* 0x00030f0000047ab9 */ /* 0x000fe20000000800 */
[----:B------:R-:W-:Y:S02]  /*bba0*/  IMAD.MOV.U32 R17, RZ, RZ, RZ ;  /* 0x000000ffff117224 */ /* 0x000fe400078e00ff */
[----:B------:R-:W-:Y:S02]  /*bbb0*/  IMAD.U32 R16, RZ, RZ, UR6 ;  /* 0x00000006ff107e24 */ /* 0x000fe4000f8e00ff */
[----:B------:R-:W-:Y:S02]  /*bbc0*/  IMAD.MOV.U32 R18, RZ, RZ, RZ ;  /* 0x000000ffff127224 */ /* 0x000fe400078e00ff */
[----:B------:R-:W-:-:S07]  /*bbd0*/  IMAD.U32 R19, RZ, RZ, UR4 ;  /* 0x00000004ff137e24 */ /* 0x000fce000f8e00ff */
.L_x_9182:
[----:B------:R-:W-:-:S13]  /*bbe0*/  ISETP.NE.AND P0, PT, R5, RZ, PT ;  /* 0x000000ff0500720c */ /* 0x000fda0003f05270 */
[----:B------:R-:W0:Y:S01]  /*bbf0*/  @!P0 S2R R3, SR_CgaCtaId ;  /* 0x0000000000038919 */ /* 0x000e220000008800 */
[----:B------:R-:W-:-:S04]  /*bc00*/  @!P0 MOV R0, 0x400 ;  /* 0x0000040000008802 */ /* 0x000fc80000000f00 */
[----:B0-----:R-:W-:-:S05]  /*bc10*/  @!P0 LEA R0, R3, R0, 0x18 ;  /* 0x0000000003008211 */ /* 0x001fca00078ec0ff */
[----:B------:R0:W-:Y:S01]  /*bc20*/  @!P0 STS.128 [R0+0x288d0], R16 ;  /* 0x0288d01000008388 */ /* 0x0001e20000000c00 */
[----:B------:R-:W-:Y:S06]  /*bc30*/  BAR.ARV 0x5, 0x180 ;  /* 0x0146000000007b1d */ /* 0x000fec0000002000 */
.L_x_9175:
[----:B------:R2:W-:Y:S01]  /*bc40*/  STL [R1+0x18], RZ ;  /* 0x000018ff01007387 */ /* 0x0005e20000100800 */
[----:B------:R-:W-:Y:S01]  /*bc50*/  ULDC UR4, c[0x0][0xc3c] ;  /* 0x00030f0000047ab9 */ /* 0x000fe20000000800 */
[----:B------:R-:W-:Y:S01]  /*bc60*/  IMAD.MOV.U32 R28, RZ, RZ, 0x1 ;  /* 0x00000001ff1c7424 */ /* 0x000fe200078e00ff */
[----:B-1----:R-:W-:Y:S01]  /*bc70*/  ISETP.GE.AND P0, PT, R19, UR4, PT ;  /* 0x0000000413007c0c */ /* 0x002fe2000bf06270 */
[----:B------:R-:W-:-:S12]  /*bc80*/  IMAD.MOV.U32 R25, RZ, RZ, RZ ;  /* 0x000000ffff197224 */ /* 0x000fd800078e00ff */
[----:B--2---:R-:W-:Y:S05]  /*bc90*/  @P0 BRA `(.L_x_9183) ;  /* 0x0000004800b40947 */ /* 0x004fea0003800000 */
[----:B------:R-:W1:Y:S01]  /*bca0*/  S2R R3, SR_TID.X ;  /* 0x0000000000037919 */ /* 0x000e620000002100 */
        /* <DEDUP_REMOVED lines=10> */
[C---:B-1----:R-:W-:Y:S01]  /*bd50*/  LOP3.LUT R4, R3.reuse, 0x7f, RZ, 0xc0, !PT ;  /* 0x0000007f03047812 */ /* 0x042fe200078ec0ff */
[C---:B------:R-:W-:Y:S02]  /*bd60*/  IMAD.SHL.U32 R30, R3.reuse, 0x8, RZ ;  /* 0x00000008031e7824 */ /* 0x040fe400078e00ff */
[----:B------:R-:W-:-:S03]  /*bd70*/  IMAD.SHL.U32 R2, R3, 0x10, RZ ;  /* 0x0000001003027824 */ /* 0x000fc600078e00ff */
[----:B0-----:R-:W-:Y:S02]  /*bd80*/  LOP3.LUT R0, R30, 0x1f8, RZ, 0xc0, !PT ;  /* 0x000001f81e007812 */ /* 0x001fe400078ec0ff */
        /* <DEDUP_REMOVED lines=8> */
[----:B------:R3:W-:Y:S05]  /*be10*/  STL [R1], R0 ;  /* 0x0000000001007387 */ /* 0x0007ea0000100800 */
.L_x_9246:
[----:B0-----:R-:W0:Y:S02]  /*be20*/  LDC.64 R2, c[0x0][0xc88] ;  /* 0x00032200ff027b82 */ /* 0x001e240000000a00 */
[----:B0-----:R-:W-:-:S05]  /*be30*/  IMAD.WIDE R2, R19, 0x4, R2 ;  /* 0x0000000413027825 */ /* 0x001fca00078e0202 */
[----:B------:R-:W3:Y:S01]  /*be40*/  LDG.E R31, desc[UR52][R2.64] ;  /* 0x00000034021f7981 */ /* 0x000ee2000c1e1900 */
        /* <DEDUP_REMOVED lines=24> */
[----:B--2---:R-:W2:Y:S05]  /*bfd0*/  @P2 LDG.E R0, desc[UR52][R2.64] ;  /* 0x0000003402002981 */ /* 0x004eaa000c1e1900 */
        /* <DEDUP_REMOVED lines=21> */
.L_x_9184:
[----:B------:R-:W-:Y:S01]  /*c130*/  ULDC.64 UR4, c[0x0][0xa20] ;  /* 0x0002880000047ab9 */ /* 0x000fe20000000a00 */
        /* <DEDUP_REMOVED lines=8> */
.L_x_9185:
        /* <DEDUP_REMOVED lines=9> */
.L_x_9186:
[----:B------:R-:W4:Y:S01]  /*c250*/  LDL R4, [R1+0x8] ;  /* 0x0000080001047983 */ /* 0x000f220000100800 */
[----:B012---:R-:W0:Y:S01]  /*c260*/  LDC R0, c[0x0][0x448] ;  /* 0x00011200ff007b82 */ /* 0x007e220000000800 */
[----:B-----5:R-:W-:Y:S01]  /*c270*/  IMAD.IADD R35, R35, 0x1, -R36 ;  /* 0x0000000123237824 */ /* 0x020fe200078e0a24 */
[----:B------:R-:W-:Y:S01]  /*c280*/  LOP3.LUT R27, R27, 0xffffffdf, RZ, 0xc0, !PT ;  /* 0xffffffdf1b1b7812 */ /* 0x000fe200078ec0ff */
[----:B------:R-:W-:Y:S01]  /*c290*/  BSSY B7, `(.L_x_9187) ;  /* 0x000038b000077945 */ /* 0x000fe20003800000 */
[----:B0-----:R-:W-:Y:S02]  /*c2a0*/  ISETP.NE.AND P0, PT, R0, 0x1, PT ;  /* 0x000000010000780c */ /* 0x001fe40003f05270 */
[----:B------:R-:W-:-:S05]  /*c2b0*/  SHF.L.U32 R0, R17, 0x7, RZ ;  /* 0x0000000711007819 */ /* 0x000fca00000006ff */
[----:B------:R-:W-:-:S06]  /*c2c0*/  VIADD R0, R0, 0x7f ;  /* 0x0000007f00007836 */ /* 0x000fcc0000000000 */
[----:B---3--:R-:W0:Y:S01]  /*c2d0*/  @P0 LDC R3, c[0x0][0x44c] ;  /* 0x00011300ff030b82 */ /* 0x008e220000000800 */
[----:B------:R-:W-:-:S07]  /*c2e0*/  @P0 LOP3.LUT R27, R27, 0x20, RZ, 0xfc, !PT ;  /* 0x000000201b1b0812 */ /* 0x000fce00078efcff */
[----:B------:R-:W1:Y:S01]  /*c2f0*/  @P0 LDC R5, c[0x0][0x450] ;  /* 0x00011400ff050b82 */ /* 0x000e620000000800 */
[----:B0-----:R-:W-:-:S05]  /*c300*/  @P0 IMAD.HI.U32 R2, R0, R3, RZ ;  /* 0x0000000300020227 */ /* 0x001fca00078e00ff */
[----:B-1----:R-:W-:Y:S02]  /*c310*/  @P0 SHF.R.U32.HI R0, RZ, R5, R2 ;  /* 0x00000005ff000219 */ /* 0x002fe40000011602 */
[----:B----4-:R-:W-:-:S05]  /*c320*/  IADD3 R3, R35, 0x80, -R4 ;  /* 0x0000008023037810 */ /* 0x010fca0007ffe804 */
[----:B------:R-:W-:Y:S02]  /*c330*/  IMAD.IADD R2, R3, 0x1, R0 ;  /* 0x0000000103027824 */ /* 0x000fe400078e0200 */
[----:B------:R-:W-:-:S03]  /*c340*/  VIADD R0, R35, 0x7f ;  /* 0x0000007f23007836 */ /* 0x000fc60000000000 */
[----:B------:R-:W-:Y:S02]  /*c350*/  SHF.R.S32.HI R5, RZ, 0x1f, R2 ;  /* 0x0000001fff057819 */ /* 0x000fe40000011402 */
[----:B------:R-:W-:Y:S02]  /*c360*/  SHF.R.S32.HI R3, RZ, 0x1f, R0 ;  /* 0x0000001fff037819 */ /* 0x000fe40000011400 */
[----:B------:R-:W-:Y:S02]  /*c370*/  LEA.HI R5, R5, R2, RZ, 0x7 ;  /* 0x0000000205057211 */ /* 0x000fe400078f38ff */
[----:B------:R-:W-:Y:S02]  /*c380*/  LEA.HI R3, R3, R0, RZ, 0x7 ;  /* 0x0000000003037211 */ /* 0x000fe400078f38ff */
[----:B------:R-:W-:Y:S02]  /*c390*/  SHF.R.S32.HI R0, RZ, 0x7, R5 ;  /* 0x00000007ff007819 */ /* 0x000fe40000011405 */
[----:B------:R-:W-:-:S04]  /*c3a0*/  SHF.R.S32.HI R3, RZ, 0x7, R3 ;  /* 0x00000007ff037819 */ /* 0x000fc80000011403 */
        /* <DEDUP_REMOVED lines=21> */
.L_x_9188:
        /* <DEDUP_REMOVED lines=20> */
.L_x_9191:
[----:B------:R-:W-:Y:S05]  /*c640*/  BSYNC B6 ;  /* 0x0000000000067941 */ /* 0x000fea0003800000 */
.L_x_9190:
        /* <DEDUP_REMOVED lines=17> */
[----:B0-----:R-:W-:-:S07]  /*c760*/  IMAD.MOV.U32 R13, RZ, RZ, RZ ;  /* 0x000000ffff0d7224 */ /* 0x001fce00078e00ff */
[----:B------:R-:W-:-:S07]  /*c770*/  LEPC R20, `(.L_x_9194) ;  /* 0x000000001014794e */ /* 0x000fce0000000000 */
[----:B-1----:R-:W-:Y:S05]  /*c780*/  CALL.ABS.NOINC R2 ;  /* 0x0000000002007343 */ /* 0x002fea0003c00000 */
.L_x_9194:
        /* <DEDUP_REMOVED lines=15> */
.L_x_9193:
[----:B------:R-:W-:Y:S05]  /*c880*/  BSYNC B6 ;  /* 0x0000000000067941 */ /* 0x000fea0003800000 */
.L_x_9192:
[----:B------:R-:W-:Y:S01]  /*c890*/  ULDC.64 UR4, c[0x0][0x9f8] ;  /* 0x00027e0000047ab9 */ /* 0x000fe20000000a00 */
[----:B------:R-:W0:Y:S01]  /*c8a0*/  S2R R20, SR_TID.X ;  /* 0x0000000000147919 */ /* 0x000e220000002100 */
[----:B------:R-:W-:Y:S01]  /*c8b0*/  ISETP.NE.U32.AND P0, PT, RZ, UR4, PT ;  /* 0x00000004ff007c0c */ /* 0x000fe2000bf05070 */
[----:B------:R-:W1:Y:S03]  /*c8c0*/  LDC R9, c[0x0][0x430] ;  /* 0x00010c00ff097b82 */ /* 0x000e660000000800 */
[----:B------:R-:W-:-:S13]  /*c8d0*/  ISETP.NE.AND.EX P0, PT, RZ, UR5, PT, P0 ;  /* 0x00000005ff007c0c */ /* 0x000fda000bf05300 */
[----:B------:R-:W-:Y:S01]  /*c8e0*/  @P0 IADD3 R2, P1, R23, UR4, RZ ;  /* 0x0000000417020c10 */ /* 0x000fe2000ff3e0ff */
[----:B------:R-:W2:Y:S01]  /*c8f0*/  S2R R21, SR_TID.X ;  /* 0x0000000000157919 */ /* 0x000ea20000002100 */
[----:B------:R-:W-:Y:S01]  /*c900*/  VIADD R26, R32, 0xffffffff ;  /* 0xffffffff201a7836 */ /* 0x000fe20000000000 */
[----:B------:R-:W-:Y:S01]  /*c910*/  LOP3.LUT R27, R27, 0xfffffff7, RZ, 0xc0, !PT ;  /* 0xfffffff71b1b7812 */ /* 0x000fe200078ec0ff */
[----:B------:R-:W-:Y:S01]  /*c920*/  IMAD.U32 R10, RZ, RZ, UR36 ;  /* 0x00000024ff0a7e24 */ /* 0x000fe2000f8e00ff */
[----:B------:R-:W-:Y:S01]  /*c930*/  @P0 IADD3.X R3, R24, UR5, RZ, P1, !PT ;  /* 0x0000000518030c10 */ /* 0x000fe20008ffe4ff */
[----:B------:R-:W-:-:S04]  /*c940*/  ULDC UR4, c[0x0][0x2f4] ;  /* 0x0000bd0000047ab9 */ /* 0x000fc80000000800 */
[----:B------:R3:W4:Y:S01]  /*c950*/  @P0 LDG.E R33, desc[UR52][R2.64] ;  /* 0x0000003402210981 */ /* 0x000722000c1e1900 */
[----:B-1----:R-:W-:Y:S01]  /*c960*/  ISETP.NE.AND P2, PT, R9, 0x1, PT ;  /* 0x000000010900780c */ /* 0x002fe20003f45270 */
[----:B------:R-:W-:Y:S01]  /*c970*/  IMAD.SHL.U32 R8, R26, 0x80, RZ ;  /* 0x000000801a087824 */ /* 0x000fe200078e00ff */
[----:B0-----:R-:W-:-:S04]  /*c980*/  LOP3.LUT R20, R20, 0x7f, RZ, 0xc0, !PT ;  /* 0x0000007f14147812 */ /* 0x001fc800078ec0ff */
[----:B------:R-:W-:-:S07]  /*c990*/  SHF.R.U32.HI R20, RZ, 0x3, R20 ;  /* 0x00000003ff147819 */ /* 0x000fce0000011614 */
[----:B------:R-:W3:Y:S01]  /*c9a0*/  @P2 LDC R7, c[0x0][0x434] ;  /* 0x00010d00ff072b82 */ /* 0x000ee20000000800 */
[----:B------:R-:W-:-:S07]  /*c9b0*/  @P2 LOP3.LUT R27, R27, 0x8, RZ, 0xfc, !PT ;  /* 0x000000081b1b2812 */ /* 0x000fce00078efcff */
[----:B------:R-:W0:Y:S01]  /*c9c0*/  @P2 LDC R0, c[0x0][0x438] ;  /* 0x00010e00ff002b82 */ /* 0x000e220000000800 */
[----:B--2---:R-:W-:-:S05]  /*c9d0*/  IMAD.SHL.U32 R21, R21, 0x10, RZ ;  /* 0x0000001015157824 */ /* 0x004fca00078e00ff */
[----:B------:R-:W-:-:S04]  /*c9e0*/  LOP3.LUT R21, R21, 0x70, RZ, 0xc0, !PT ;  /* 0x0000007015157812 */ /* 0x000fc800078ec0ff */
[----:B------:R-:W-:-:S04]  /*c9f0*/  LOP3.LUT R6, R8, R20, R21, 0xfe, !PT ;  /* 0x0000001408067212 */ /* 0x000fc800078efe15 */
[C---:B------:R-:W-:Y:S01]  /*ca00*/  ISETP.GE.AND P0, PT, R6.reuse, R35, PT ;  /* 0x000000230600720c */ /* 0x040fe20003f06270 */
[----:B------:R-:W-:-:S04]  /*ca10*/  IMAD.IADD R6, R6, 0x1, R36 ;  /* 0x0000000106067824 */ /* 0x000fc800078e0224 */
[----:B---3--:R-:W-:-:S04]  /*ca20*/  @P2 IMAD.HI.U32 R3, R6, R7, RZ ;  /* 0x0000000706032227 */ /* 0x008fc800078e00ff */
[----:B------:R-:W-:Y:S01]  /*ca30*/  IMAD.MOV.U32 R2, RZ, RZ, R6 ;  /* 0x000000ffff027224 */ /* 0x000fe200078e0006 */
[----:B0-----:R-:W-:-:S03]  /*ca40*/  @P2 SHF.R.U32.HI R2, RZ, R0, R3 ;  /* 0x00000000ff022219 */ /* 0x001fc60000011603 */
[----:B------:R-:W4:Y:S02]  /*ca50*/  @!P0 LDC.64 R4, c[0x0][0x428] ;  /* 0x00010a00ff048b82 */ /* 0x000f240000000a00 */
[----:B------:R-:W-:-:S04]  /*ca60*/  IMAD.MOV R3, RZ, RZ, -R2 ;  /* 0x000000ffff037224 */ /* 0x000fc800078e0a02 */
[----:B------:R-:W-:Y:S01]  /*ca70*/  IMAD R0, R9, R3, R6 ;  /* 0x0000000309007224 */ /* 0x000fe200078e0206 */
[----:B------:R-:W-:Y:S02]  /*ca80*/  @!P0 SHF.R.S32.HI R3, RZ, 0x1f, R2 ;  /* 0x0000001fff038819 */ /* 0x000fe40000011402 */
[----:B------:R-:W-:Y:S02]  /*ca90*/  ISETP.NE.AND P2, PT, R10, 0x3, PT ;  /* 0x000000030a00780c */ /* 0x000fe40003f45270 */
[----:B------:R-:W-:-:S11]  /*caa0*/  LOP3.LUT R27, R27, 0xfffffffb, RZ, 0xc0, !PT ;  /* 0xfffffffb1b1b7812 */ /* 0x000fd600078ec0ff */
[----:B------:R-:W-:-:S04]  /*cab0*/  @P2 LOP3.LUT R27, R27, 0x4, RZ, 0xfc, !PT ;  /* 0x000000041b1b2812 */ /* 0x000fc800078efcff */
[----:B------:R-:W-:Y:S01]  /*cac0*/  LOP3.LUT R27, R27, 0xfffffffd, RZ, 0xc0, !PT ;  /* 0xfffffffd1b1b7812 */ /* 0x000fe200078ec0ff */
[----:B------:R-:W-:Y:S01]  /*cad0*/  UMOV UR5, 0xffffffff ;  /* 0xffffffff00057882 */ /* 0x000fe20000000000 */
[-C--:B----4-:R-:W-:Y:S01]  /*cae0*/  @!P0 IMAD.WIDE.U32 R6, R33, R4.reuse, R2 ;  /* 0x0000000421068225 */ /* 0x090fe200078e0002 */
[----:B------:R-:W-:Y:S01]  /*caf0*/  SHF.R.S32.HI R37, RZ, 0x1f, R33 ;  /* 0x0000001fff257819 */ /* 0x000fe20000011421 */
[----:B------:R-:W0:Y:S04]  /*cb00*/  @!P0 LDC.64 R2, c[0x0][0x418] ;  /* 0x00010600ff028b82 */ /* 0x000e280000000a00 */
[----:B------:R-:W-:Y:S02]  /*cb10*/  @!P0 IMAD R9, R37, R4, RZ ;  /* 0x0000000425098224 */ /* 0x000fe400078e02ff */
[----:B------:R-:W-:-:S02]  /*cb20*/  IMAD.MOV.U32 R4, RZ, RZ, RZ ;  /* 0x000000ffff047224 */ /* 0x000fc400078e00ff */
[----:B------:R-:W-:-:S04]  /*cb30*/  @!P0 IMAD R5, R33, R5, R9 ;  /* 0x0000000521058224 */ /* 0x000fc800078e0209 */
[----:B------:R-:W-:Y:S01]  /*cb40*/  @!P0 IMAD.IADD R5, R7, 0x1, R5 ;  /* 0x0000000107058824 */ /* 0x000fe200078e0205 */
[----:B0-----:R-:W-:-:S04]  /*cb50*/  @!P0 LEA R2, P1, R6, R2, 0x2 ;  /* 0x0000000206028211 */ /* 0x001fc800078210ff */
[----:B------:R-:W-:-:S05]  /*cb60*/  @!P0 LEA.HI.X R3, R6, R3, R5, 0x2, P1 ;  /* 0x0000000306038211 */ /* 0x000fca00008f1405 */
[----:B------:R0:W5:Y:S01]  /*cb70*/  @!P0 LDG.E R4, desc[UR52][R2.64] ;  /* 0x0000003402048981 */ /* 0x000162000c1e1900 */
[----:B------:R-:W-:-:S13]  /*cb80*/  ISETP.GE.AND P0, PT, R30, UR4, PT ;  /* 0x000000041e007c0c */ /* 0x000fda000bf06270 */
[----:B------:R-:W-:Y:S02]  /*cb90*/  @P0 LOP3.LUT R27, R27, 0x2, RZ, 0xfc, !PT ;  /* 0x000000021b1b0812 */ /* 0x000fe400078efcff */
[----:B------:R-:W-:Y:S02]  /*cba0*/  ISETP.GE.AND P0, PT, R29, UR4, PT ;  /* 0x000000041d007c0c */ /* 0x000fe4000bf06270 */
[----:B------:R-:W-:-:S11]  /*cbb0*/  LOP3.LUT R27, R27, 0xfffffffe, RZ, 0xc0, !PT ;  /* 0xfffffffe1b1b7812 */ /* 0x000fd600078ec0ff */
[----:B------:R-:W-:Y:S01]  /*cbc0*/  @P0 LOP3.LUT R27, R27, 0x1, RZ, 0xfc, !PT ;  /* 0x000000011b1b0812 */ /* 0x000fe200078efcff */
[----:B0-----:R-:W-:Y:S06]  /*cbd0*/  BRA.DIV UR5, `(.L_x_9195) ;  /* 0x0000004205707947 */ /* 0x001fec000b800000 */
.L_x_9263:
[----:B------:R-:W-:Y:S01]  /*cbe0*/  SHF.R.S32.HI R32, RZ, 0x1f, R18 ;  /* 0x0000001fff207819 */ /* 0x000fe20000011412 */
[----:B------:R-:W-:Y:S06]  /*cbf0*/  @!P2 BRA `(.L_x_9196) ;  /* 0x000000000004a947 */ /* 0x000fec0003800000 */
[----:B------:R-:W-:Y:S01]  /*cc00*/  BPT.TRAP 0x1 ;  /* 0x000000040000795c */ /* 0x000fe20000300000 */
.L_x_9196:
        /* <DEDUP_REMOVED lines=25> */
.L_x_9264:
[----:B------:R-:W-:Y:S05]  /*cda0*/  BSYNC B0 ;  /* 0x0000000000007941 */ /* 0x000fea0003800000 */
.L_x_9197:
[----:B------:R-:W1:Y:S01]  /*cdb0*/  S2R R9, SR_TID.X ;  /* 0x0000000000097919 */ /* 0x000e620000002100 */
[----:B------:R-:W-:Y:S01]  /*cdc0*/  ULDC.64 UR4, c[0x0][0x300] ;  /* 0x0000c00000047ab9 */ /* 0x000fe20000000a00 */
[----:B------:R-:W-:Y:S01]  /*cdd0*/  LOP3.LUT P3, RZ, R27, 0x2, RZ, 0xc0, !PT ;  /* 0x000000021bff7812 */ /* 0x000fe2000786c0ff */
        /* <DEDUP_REMOVED lines=104> */
.L_x_9282:
        /* <DEDUP_REMOVED lines=11> */
.L_x_9200:
        /* <DEDUP_REMOVED lines=11> */
.L_x_9201:
[----:B0-----:R0:W5:Y:S01]  /*d5c0*/  LDL.LU R4, [R1+0x10] ;  /* 0x0000100001047983 */ /* 0x0011620000300800 */
[----:B------:R0:W-:Y:S03]  /*d5d0*/  SYNCS.ARRIVE.TRANS64.A1T0 RZ, [R7+URZ+0x28830], RZ ;  /* 0x028830ff07ff79a7 */ /* 0x0001e6000810003f */
[----:B-1----:R0:W5:Y:S02]  /*d5e0*/  LDL.LU R3, [R1+0x4] ;  /* 0x0000040001037983 */ /* 0x0021640000300800 */
[----:B------:R-:W-:Y:S05]  /*d5f0*/  WARPSYNC.ALL ;  /* 0x0000000000007948 */ /* 0x000fea0003800000 */
[----:B------:R-:W-:Y:S01]  /*d600*/  ULDC.64 UR4, c[0x0][0x298] ;  /* 0x0000a60000047ab9 */ /* 0x000fe20000000a00 */
[----:B------:R-:W-:Y:S01]  /*d610*/  BAR.SYNC.DEFER_BLOCKING 0x8, 0x180 ;  /* 0x0206000000007b1d */ /* 0x000fe20000010000 */
[----:B------:R-:W-:Y:S01]  /*d620*/  LOP3.LUT P0, RZ, R27, 0x10, RZ, 0xc0, !PT ;  /* 0x000000101bff7812 */ /* 0x000fe2000780c0ff */
[----:B------:R-:W-:-:S03]  /*d630*/  VIADD R2, R22, 0x10400 ;  /* 0x0001040016027836 */ /* 0x000fc60000000000 */
[----:B------:R-:W-:Y:S01]  /*d640*/  SEL R31, R31, RZ, !P0 ;  /* 0x000000ff1f1f7207 */ /* 0x000fe20004000000 */
[----:B------:R-:W-:Y:S01]  /*d650*/  BSSY B6, `(.L_x_9202) ;  /* 0x000001c000067945 */ /* 0x000fe20003800000 */
[----:B-----5:R-:W-:Y:S02]  /*d660*/  SEL R4, R4, RZ, !P0 ;  /* 0x000000ff04047207 */ /* 0x020fe40004000000 */
[----:B------:R-:W-:Y:S02]  /*d670*/  LOP3.LUT P0, RZ, R2, 0x3ff, RZ, 0xc0, !PT ;  /* 0x000003ff02ff7812 */ /* 0x000fe4000780c0ff */
[----:B------:R-:W-:Y:S01]  /*d680*/  SHF.R.S32.HI R0, RZ, 0x1f, R3 ;  /* 0x0000001fff007819 */ /* 0x000fe20000011403 */
[----:B------:R1:W-:Y:S04]  /*d690*/  STL [R1+0x1c], R4 ;  /* 0x00001c0401007387 */ /* 0x0003e80000100800 */
[----:B------:R-:W-:-:S04]  /*d6a0*/  IMAD R0, R0, UR4, RZ ;  /* 0x0000000400007c24 */ /* 0x000fc8000f8e02ff */
[C---:B------:R-:W-:Y:S02]  /*d6b0*/  IMAD R0, R3.reuse, UR5, R0 ;  /* 0x0000000503007c24 */ /* 0x040fe4000f8e0200 */
[----:B------:R-:W-:-:S04]  /*d6c0*/  IMAD.WIDE.U32 R2, R3, UR4, RZ ;  /* 0x0000000403027c25 */ /* 0x000fc8000f8e00ff */
[----:B------:R-:W-:Y:S01]  /*d6d0*/  IMAD.IADD R0, R3, 0x1, R0 ;  /* 0x0000000103007824 */ /* 0x000fe200078e0200 */
[----:B------:R1:W-:Y:S04]  /*d6e0*/  STL.64 [R1+0x10], R2 ;  /* 0x0000100201007387 */ /* 0x0003e80000100a00 */
[----:B------:R1:W-:Y:S01]  /*d6f0*/  STL [R1+0x4], R0 ;  /* 0x0000040001007387 */ /* 0x0003e20000100800 */
[----:B------:R-:W-:Y:S05]  /*d700*/  @!P0 BRA `(.L_x_9203) ;  /* 0x0000000000408947 */ /* 0x000fea0003800000 */
[----:B-1----:R-:W-:Y:S01]  /*d710*/  MOV R2, 0x0 ;  /* 0x0000000000027802 */ /* 0x002fe20000000f00 */
[----:B------:R-:W-:Y:S01]  /*d720*/  ULDC.64 UR4, c[0x4][0x138] ;  /* 0x01004e0000047ab9 */ /* 0x000fe20000000a00 */
[----:B------:R-:W-:Y:S01]  /*d730*/  ULDC.64 UR6, c[0x4][0x140] ;  /* 0x0100500000067ab9 */ /* 0x000fe20000000a00 */
[----:B------:R-:W-:Y:S01]  /*d740*/  ULDC.64 UR8, c[0x4][0x68] ;  /* 0x01001a0000087ab9 */ /* 0x000fe20000000a00 */
[----:B------:R-:W-:Y:S02]  /*d750*/  IMAD.U32 R4, RZ, RZ, UR4 ;  /* 0x00000004ff047e24 */ /* 0x000fe4000f8e00ff */
[----:B------:R-:W1:Y:S01]  /*d760*/  LDC.64 R2, c[0x4][R2] ;  /* 0x0100000002027b82 */ /* 0x000e620000000a00 */
[----:B------:R-:W-:Y:S02]  /*d770*/  IMAD.U32 R5, RZ, RZ, UR5 ;  /* 0x00000005ff057e24 */ /* 0x000fe4000f8e00ff */
[----:B------:R-:W-:Y:S02]  /*d780*/  IMAD.U32 R6, RZ, RZ, UR6 ;  /* 0x00000006ff067e24 */ /* 0x000fe4000f8e00ff */
[----:B0-----:R-:W-:-:S02]  /*d790*/  IMAD.U32 R7, RZ, RZ, UR7 ;  /* 0x00000007ff077e24 */ /* 0x001fc4000f8e00ff */
[----:B------:R-:W-:Y:S02]  /*d7a0*/  IMAD.U32 R10, RZ, RZ, UR8 ;  /* 0x00000008ff0a7e24 */ /* 0x000fe4000f8e00ff */
[----:B------:R-:W-:Y:S02]  /*d7b0*/  IMAD.U32 R11, RZ, RZ, UR9 ;  /* 0x00000009ff0b7e24 */ /* 0x000fe4000f8e00ff */
[----:B------:R-:W-:Y:S02]  /*d7c0*/  IMAD.MOV.U32 R8, RZ, RZ, 0x70 ;  /* 0x00000070ff087424 */ /* 0x000fe400078e00ff */
[----:B------:R-:W-:Y:S02]  /*d7d0*/  IMAD.MOV.U32 R12, RZ, RZ, 0x1 ;  /* 0x00000001ff0c7424 */ /* 0x000fe400078e00ff */
[----:B------:R-:W-:-:S07]  /*d7e0*/  IMAD.MOV.U32 R13, RZ, RZ, RZ ;  /* 0x000000ffff0d7224 */ /* 0x000fce00078e00ff */
[----:B------:R-:W-:-:S07]  /*d7f0*/  LEPC R20, `(.L_x_9203) ;  /* 0x000000001014794e */ /* 0x000fce0000000000 */
[----:B-1----:R-:W-:Y:S05]  /*d800*/  CALL.ABS.NOINC R2 ;  /* 0x0000000002007343 */ /* 0x002fea0003c00000 */
.L_x_9203:
[----:B------:R-:W-:Y:S05]  /*d810*/  BSYNC B6 ;  /* 0x0000000000067941 */ /* 0x000fea0003800000 */
.L_x_9202:
[----:B------:R-:W2:Y:S01]  /*d820*/  LDL.LU R21, [R1+0x1c] ;  /* 0x00001c0001157983 */ /* 0x000ea20000300800 */
[----:B-1----:R-:W1:Y:S01]  /*d830*/  LDC R4, c[0x0][0x448] ;  /* 0x00011200ff047b82 */ /* 0x002e620000000800 */
[----:B------:R-:W-:Y:S02]  /*d840*/  ULDC.64 UR4, c[0x0][0x2d8] ;  /* 0x0000b60000047ab9 */ /* 0x000fe40000000a00 */
[----:B------:R-:W3:Y:S04]  /*d850*/  LDL.LU R20, [R1+0x4] ;  /* 0x0000040001147983 */ /* 0x000ee80000300800 */
[----:B------:R-:W3:Y:S01]  /*d860*/  LDL.LU.64 R2, [R1+0x10] ;  /* 0x0000100001027983 */ /* 0x000ee20000300a00 */
[----:B------:R-:W-:-:S03]  /*d870*/  IMAD R0, R32, UR4, RZ ;  /* 0x0000000420007c24 */ /* 0x000fc6000f8e02ff */
[----:B------:R4:W5:Y:S01]  /*d880*/  LDL R10, [R1+0x8] ;  /* 0x00000800010a7983 */ /* 0x0009620000100800 */
[----:B------:R-:W-:-:S03]  /*d890*/  IMAD R5, R18, UR5, R0 ;  /* 0x0000000512057c24 */ /* 0x000fc6000f8e0200 */
[----:B------:R4:W5:Y:S01]  /*d8a0*/  LDL R8, [R1] ;  /* 0x0000000001087983 */ /* 0x0009620000100800 */
[----:B-1----:R-:W-:-:S13]  /*d8b0*/  ISETP.NE.AND P6, PT, R4, 0x1, PT ;  /* 0x000000010400780c */ /* 0x002fda0003fc5270 */
[----:B------:R-:W1:Y:S01]  /*d8c0*/  @P6 LDC R4, c[0x0][0x450] ;  /* 0x00011400ff046b82 */ /* 0x000e620000000800 */
[----:B---3--:R-:W-:Y:S02]  /*d8d0*/  IMAD.MOV.U32 R3, RZ, RZ, R20 ;  /* 0x000000ffff037224 */ /* 0x008fe400078e0014 */
[----:B------:R-:W3:Y:S01]  /*d8e0*/  S2R R20, SR_TID.X ;  /* 0x0000000000147919 */ /* 0x000ee20000002100 */
[----:B------:R-:W-:Y:S01]  /*d8f0*/  IMAD.WIDE.U32 R2, R18, UR4, R2 ;  /* 0x0000000412027c25 */ /* 0x000fe2000f8e0002 */
[----:B------:R-:W-:-:S03]  /*d900*/  ULDC.64 UR4, c[0x0][0x2e0] ;  /* 0x0000b80000047ab9 */ /* 0x000fc60000000a00 */
[----:B--2---:R-:W-:Y:S02]  /*d910*/  IMAD R0, R21, UR4, RZ ;  /* 0x0000000415007c24 */ /* 0x004fe4000f8e02ff */
[----:B------:R-:W2:Y:S01]  /*d920*/  S2R R21, SR_TID.X ;  /* 0x0000000000157919 */ /* 0x000ea20000002100 */
[----:B------:R-:W-:Y:S02]  /*d930*/  IMAD.IADD R3, R3, 0x1, R5 ;  /* 0x0000000103037824 */ /* 0x000fe400078e0205 */
[----:B------:R-:W0:Y:S01]  /*d940*/  @P6 LDC R5, c[0x0][0x44c] ;  /* 0x00011300ff056b82 */ /* 0x000e220000000800 */
[C---:B------:R-:W-:Y:S02]  /*d950*/  IMAD R0, R31.reuse, UR5, R0 ;  /* 0x000000051f007c24 */ /* 0x040fe4000f8e0200 */
[----:B------:R-:W-:Y:S01]  /*d960*/  IMAD.WIDE.U32 R2, R31, UR4, R2 ;  /* 0x000000041f027c25 */ /* 0x000fe2000f8e0002 */
[----:B------:R-:W-:-:S03]  /*d970*/  ULDC.64 UR4, c[0x0][0x2d0] ;  /* 0x0000b40000047ab9 */ /* 0x000fc60000000a00 */
[----:B------:R-:W-:Y:S01]  /*d980*/  IMAD.IADD R3, R3, 0x1, R0 ;  /* 0x0000000103037824 */ /* 0x000fe200078e0200 */
[----:B---3--:R-:W-:-:S04]  /*d990*/  LOP3.LUT R20, R20, 0x7f, RZ, 0xc0, !PT ;  /* 0x0000007f14147812 */ /* 0x008fc800078ec0ff */
[----:B------:R-:W-:Y:S01]  /*d9a0*/  SHF.R.U32.HI R20, RZ, 0x3, R20 ;  /* 0x00000003ff147819 */ /* 0x000fe20000011614 */
[----:B--2---:R-:W-:-:S05]  /*d9b0*/  IMAD.SHL.U32 R21, R21, 0x10, RZ ;  /* 0x0000001015157824 */ /* 0x004fca00078e00ff */
[----:B------:R-:W-:-:S04]  /*d9c0*/  LOP3.LUT R21, R21, 0x70, RZ, 0xc0, !PT ;  /* 0x0000007015157812 */ /* 0x000fc800078ec0ff */
[----:B------:R-:W-:-:S05]  /*d9d0*/  LOP3.LUT R20, R20, R21, RZ, 0xfc, !PT ;  /* 0x0000001514147212 */ /* 0x000fca00078efcff */
[----:B------:R-:W-:-:S04]  /*d9e0*/  IMAD R0, R17, 0x80, R20 ;  /* 0x0000008011007824 */ /* 0x000fc800078e0214 */
[----:B0-----:R-:W-:-:S04]  /*d9f0*/  @P6 IMAD.HI.U32 R5, R0, R5, RZ ;  /* 0x0000000500056227 */ /* 0x001fc800078e00ff */
[----:B------:R-:W-:Y:S01]  /*da00*/  IMAD.MOV.U32 R6, RZ, RZ, R0 ;  /* 0x000000ffff067224 */ /* 0x000fe200078e0000 */
[----:B-1----:R-:W-:Y:S02]  /*da10*/  @P6 SHF.R.U32.HI R6, RZ, R4, R5 ;  /* 0x00000004ff066219 */ /* 0x002fe40000011605 */
        /* <DEDUP_REMOVED lines=26> */
[----:B-----5:R-:W-:Y:S01]  /*dbc0*/  IMAD R5, R10, R5, RZ ;  /* 0x000000050a057224 */ /* 0x020fe200078e02ff */
[----:B------:R-:W-:Y:S02]  /*dbd0*/  LEA R17, R17, R9, 0x7 ;  /* 0x0000000911117211 */ /* 0x000fe400078e38ff */
[----:B------:R-:W1:Y:S02]  /*dbe0*/  SHFL.IDX PT, R2, R4, RZ, 0x181f ;  /* 0x00181fff04027589 */ /* 0x000e6400000e0000 */
[C---:B------:R-:W-:Y:S01]  /*dbf0*/  ISETP.GE.AND P2, PT, R17.reuse, R5, PT ;  /* 0x000000051100720c */ /* 0x040fe20003f46270 */
[----:B------:R-:W-:-:S12]  /*dc00*/  VIADD R6, R17, 0x10 ;  /* 0x0000001011067836 */ /* 0x000fd80000000000 */
[----:B0-----:R-:W-:-:S05]  /*dc10*/  @!P2 LEA R14, P3, R30, R14, 0x1 ;  /* 0x0000000e1e0ea211 */ /* 0x001fca00078608ff */
[----:B-1----:R-:W-:Y:S02]  /*dc20*/  @!P2 IMAD.X R3, RZ, RZ, R2, P3 ;  /* 0x000000ffff03a224 */ /* 0x002fe400018e0602 */
[----:B------:R-:W-:Y:S02]  /*dc30*/  @!P2 IMAD.MOV.U32 R2, RZ, RZ, R14 ;  /* 0x000000ffff02a224 */ /* 0x000fe400078e000e */
        /* <DEDUP_REMOVED lines=63> */
.L_x_9299:
        /* <DEDUP_REMOVED lines=11> */
.L_x_9206:
[----:B------:R-:W-:Y:S05]  /*e0e0*/  BSYNC B0 ;  /* 0x0000000000007941 */ /* 0x000fea0003800000 */
.L_x_9205:
[----:B------:R-:W-:Y:S01]  /*e0f0*/  NOP ;  /* 0x0000000000007918 */ /* 0x000fe20000000000 */
[----:B------:R-:W-:-:S13]  /*e100*/  PLOP3.LUT P0, PT, PT, PT, PT, 0x80, 0x0 ;  /* 0x000000000000781c */ /* 0x000fda0003f0f070 */
.L_x_9207:
        /* <DEDUP_REMOVED lines=14> */
[----:B0-----:R-:W3:Y:S01]  /*e1f0*/  LDL R2, [R1+0xc] ;  /* 0x00000c0001027983 */ /* 0x001ee20000100800 */
[----:B------:R0:W-:Y:S01]  /*e200*/  SYNCS.ARRIVE.TRANS64.A1T0 RZ, [R22+URZ+0x28800], RZ ;  /* 0x028800ff16ff79a7 */ /* 0x0001e2000810003f */
[----:B------:R-:W-:Y:S01]  /*e210*/  BSSY B0, `(.L_x_9208) ;  /* 0x0000004000007945 */ /* 0x000fe20003800000 */
[----:B------:R-:W1:Y:S01]  /*e220*/  SYNCS.PHASECHK.TRANS64.TRYWAIT P1, [R22+URZ+0x28820], R3 ;  /* 0x02882003160075a7 */ /* 0x000e62000802017f */
[----:B---3--:R-:W-:Y:S02]  /*e230*/  ISETP.GE.AND P0, PT, R2, 0x2, PT ;  /* 0x000000020200780c */ /* 0x008fe40003f06270 */
[----:B01----:R-:W-:Y:S11]  /*e240*/  @!P1 BRA `(.L_x_9209) ;  /* 0x0000004000689947 */ /* 0x003ff60003800000 */
.L_x_9300:
[----:B------:R-:W-:Y:S05]  /*e250*/  BSYNC B0 ;  /* 0x0000000000007941 */ /* 0x000fea0003800000 */
.L_x_9208:
[----:B------:R-:W-:Y:S04]  /*e260*/  BSSY B0, `(.L_x_9210) ;  /* 0x000010e000007945 */ /* 0x000fe80003800000 */
[----:B------:R-:W-:Y:S05]  /*e270*/  @!P0 BRA `(.L_x_9211) ;  /* 0x0000001000308947 */ /* 0x000fea0003800000 */
[----:B------:R-:W3:Y:S01]  /*e280*/  LDL.LU R0, [R1+0xc] ;  /* 0x00000c0001007983 */ /* 0x000ee20000300800 */
[----:B------:R-:W-:Y:S01]  /*e290*/  ULDC UR4, c[0x0][0x2f4] ;  /* 0x0000bd0000047ab9 */ /* 0x000fe20000000800 */
[----:B------:R-:W-:Y:S01]  /*e2a0*/  IMAD.MOV.U32 R17, RZ, RZ, R28 ;  /* 0x000000ffff117224 */ /* 0x000fe200078e001c */
[----:B------:R-:W-:Y:S01]  /*e2b0*/  ISETP.GE.AND P2, PT, R30, UR4, PT ;  /* 0x000000041e007c0c */ /* 0x000fe2000bf46270 */
[----:B------:R-:W-:Y:S01]  /*e2c0*/  IMAD.MOV.U32 R10, RZ, RZ, R25 ;  /* 0x000000ffff0a7224 */ /* 0x000fe200078e0019 */
[----:B------:R-:W-:Y:S01]  /*e2d0*/  ISETP.GE.AND P1, PT, R29, UR4, PT ;  /* 0x000000041d007c0c */ /* 0x000fe2000bf26270 */
[----:B------:R-:W-:Y:S02]  /*e2e0*/  IMAD.MOV.U32 R31, RZ, RZ, R26 ;  /* 0x000000ffff1f7224 */ /* 0x000fe400078e001a */
[----:B---3--:R-:W-:-:S10]  /*e2f0*/  VIADD R6, R0, 0xfffffffe ;  /* 0xfffffffe00067836 */ /* 0x008fd40000000000 */
.L_x_9224:
        /* <DEDUP_REMOVED lines=31> */
[----:B------:R0:W3:Y:S03]  /*e4f0*/  LDG.E R0, desc[UR52][R4.64] ;  /* 0x0000003404007981 */ /* 0x0000e6000c1e1900 */
[----:B------:R-:W-:Y:S01]  /*e500*/  SEL R28, RZ, 0x1, P0 ;  /* 0x00000001ff1c7807 */ /* 0x000fe20000000000 */
[----:B------:R-:W-:Y:S01]  /*e510*/  IMAD.MOV.U32 R26, RZ, RZ, R6 ;  /* 0x000000ffff1a7224 */ /* 0x000fe200078e0006 */
[----:B------:R-:W-:-:S02]  /*e520*/  SEL R25, R25, RZ, P0 ;  /* 0x000000ff19197207 */ /* 0x000fc40000000000 */
[----:B------:R-:W-:Y:S01]  /*e530*/  LOP3.LUT R28, R17, R28, RZ, 0x3c, !PT ;  /* 0x0000001c111c7212 */ /* 0x000fe200078e3cff */
[----:B0-----:R-:W-:Y:S01]  /*e540*/  IMAD R4, R2, UR4, R7 ;  /* 0x0000000402047c24 */ /* 0x001fe2000f8e0207 */
[----:B---3--:R-:W-:Y:S01]  /*e550*/  SHF.R.S32.HI R21, RZ, 0x1f, R0 ;  /* 0x0000001fff157819 */ /* 0x008fe20000011400 */
[----:B------:R-:W-:Y:S06]  /*e560*/  @!P3 BRA `(.L_x_9212) ;  /* 0x000000000004b947 */ /* 0x000fec0003800000 */
[----:B------:R-:W-:Y:S01]  /*e570*/  BPT.TRAP 0x1 ;  /* 0x000000040000795c */ /* 0x000fe20000300000 */
.L_x_9212:
[----:B------:R-:W-:Y:S01]  /*e580*/  LEA R6, R25, R22, 0x3 ;  /* 0x0000001619067211 */ /* 0x000fe200078e18ff */
[----:B------:R-:W-:Y:S01]  /*e590*/  BSSY B1, `(.L_x_9213) ;  /* 0x0000004000017945 */ /* 0x000fe20003800000 */
[----:B------:R-:W-:-:S04]  /*e5a0*/  SHF.L.U32 R3, R28, 0x1f, RZ ;  /* 0x0000001f1c037819 */ /* 0x000fc800000006ff */
[----:B------:R-:W0:Y:S02]  /*e5b0*/  SYNCS.PHASECHK.TRANS64.TRYWAIT P0, [R6+URZ+0x28840], R3 ;  /* 0x02884003060075a7 */ /* 0x000e24000800017f */
[----:B0-----:R-:W-:Y:S05]  /*e5c0*/  @!P0 BRA `(.L_x_9214) ;  /* 0x0000003c009c8947 */ /* 0x001fea0003800000 */
.L_x_9301:
[----:B------:R-:W-:Y:S05]  /*e5d0*/  BSYNC B1 ;  /* 0x0000000000017941 */ /* 0x000fea0003800000 */
.L_x_9213:
        /* <DEDUP_REMOVED lines=71> */
.L_x_9319:
        /* <DEDUP_REMOVED lines=9> */
.L_x_9216:
        /* <DEDUP_REMOVED lines=11> */
.L_x_9217:
[----:B------:R1:W-:Y:S01]  /*eb90*/  SYNCS.ARRIVE.TRANS64.A1T0 RZ, [R6+URZ+0x28830], RZ ;  /* 0x028830ff06ff79a7 */ /* 0x0003e2000810003f */
[----:B------:R-:W-:Y:S05]  /*eba0*/  @!P4 BRA `(.L_x_9218) ;  /* 0x000000000004c947 */ /* 0x000fea0003800000 */
[----:B------:R-:W-:Y:S01]  /*ebb0*/  BPT.TRAP 0x1 ;  /* 0x000000040000795c */ /* 0x000fe20000300000 */
.L_x_9218:
[----:B------:R-:W-:Y:S01]  /*ebc0*/  SHF.L.U32 R2, R17, 0x1f, RZ ;  /* 0x0000001f11027819 */ /* 0x000fe200000006ff */
[----:B-1----:R-:W-:Y:S01]  /*ebd0*/  IMAD R6, R10, 0x8, R22 ;  /* 0x000000080a067824 */ /* 0x002fe200078e0216 */
[----:B------:R-:W-:Y:S01]  /*ebe0*/  BSSY B1, `(.L_x_9219) ;  /* 0x0000004000017945 */ /* 0x000fe20003800000 */
[----:B------:R-:W-:Y:S02]  /*ebf0*/  IMAD R8, R31, -0x80, R35 ;  /* 0xffffff801f087824 */ /* 0x000fe400078e0223 */
[----:B------:R-:W1:Y:S02]  /*ec00*/  SYNCS.PHASECHK.TRANS64.TRYWAIT P0, [R6+URZ+0x28860], R2 ;  /* 0x02886002060075a7 */ /* 0x000e64000800017f */
[----:B-1----:R-:W-:Y:S05]  /*ec10*/  @!P0 BRA `(.L_x_9220) ;  /* 0x0000004000688947 */ /* 0x002fea0003800000 */
.L_x_9320:
[----:B------:R-:W-:Y:S05]  /*ec20*/  BSYNC B1 ;  /* 0x0000000000017941 */ /* 0x000fea0003800000 */
.L_x_9219:
[----:B------:R-:W3:Y:S01]  /*ec30*/  S2R R3, SR_TID.X ;  /* 0x0000000000037919 */ /* 0x000ee20000002100 */
[----:B------:R-:W-:Y:S01]  /*ec40*/  UMOV UR4, 0xffffffff ;  /* 0xffffffff00047882 */ /* 0x000fe20000000000 */
        /* <DEDUP_REMOVED lines=64> */
.L_x_9338:
        /* <DEDUP_REMOVED lines=29> */
.L_x_9222:
        /* <DEDUP_REMOVED lines=11> */
.L_x_9223:
[C---:B------:R-:W-:Y:S01]  /*f2d0*/  ISETP.GT.AND P0, PT, R26.reuse, RZ, PT ;  /* 0x000000ff1a00720c */ /* 0x040fe20003f04270 */
[----:B------:R0:W-:Y:S01]  /*f2e0*/  SYNCS.ARRIVE.TRANS64.A1T0 RZ, [R6+URZ+0x28850], RZ ;  /* 0x028850ff06ff79a7 */ /* 0x0001e2000810003f */
[----:B------:R-:W-:Y:S02]  /*f2f0*/  IMAD.MOV.U32 R17, RZ, RZ, R28 ;  /* 0x000000ffff117224 */ /* 0x000fe400078e001c */
[----:B------:R-:W-:Y:S02]  /*f300*/  IMAD.MOV.U32 R10, RZ, RZ, R25 ;  /* 0x000000ffff0a7224 */ /* 0x000fe400078e0019 */
[----:B------:R-:W-:Y:S02]  /*f310*/  IMAD.MOV.U32 R31, RZ, RZ, R26 ;  /* 0x000000ffff1f7224 */ /* 0x000fe400078e001a */
[----:B0-----:R-:W-:-:S05]  /*f320*/  VIADD R6, R26, 0xffffffff ;  /* 0xffffffff1a067836 */ /* 0x001fca0000000000 */
[----:B------:R-:W-:Y:S05]  /*f330*/  @P0 BRA `(.L_x_9224) ;  /* 0xffffffec00f00947 */ /* 0x000fea000383ffff */
.L_x_9211:
[----:B------:R-:W-:Y:S05]  /*f340*/  BSYNC B0 ;  /* 0x0000000000007941 */ /* 0x000fea0003800000 */
.L_x_9210:
        /* <DEDUP_REMOVED lines=17> */
.L_x_9226:
[----:B------:R-:W-:Y:S05]  /*f460*/  BSYNC B0 ;  /* 0x0000000000007941 */ /* 0x000fea0003800000 */
.L_x_9225:
[----:B------:R-:W-:-:S05]  /*f470*/  IMAD.U32 R0, RZ, RZ, UR36 ;  /* 0x00000024ff007e24 */ /* 0x000fca000f8e00ff */
[----:B------:R-:W-:-:S13]  /*f480*/  ISETP.NE.AND P0, PT, R0, 0x3, PT ;  /* 0x000000030000780c */ /* 0x000fda0003f05270 */
[----:B------:R-:W-:Y:S05]  /*f490*/  @!P0 BRA `(.L_x_9227) ;  /* 0x0000000000048947 */ /* 0x000fea0003800000 */
[----:B------:R-:W-:Y:S01]  /*f4a0*/  BPT.TRAP 0x1 ;  /* 0x000000040000795c */ /* 0x000fe20000300000 */
.L_x_9227:
[----:B------:R-:W-:Y:S01]  /*f4b0*/  IMAD R0, R25, 0x8, R22 ;  /* 0x0000000819007824 */ /* 0x000fe200078e0216 */
[----:B0-----:R-:W-:Y:S01]  /*f4c0*/  SHF.L.U32 R3, R28, 0x1f, RZ ;  /* 0x0000001f1c037819 */ /* 0x001fe200000006ff */
[----:B------:R-:W-:Y:S01]  /*f4d0*/  BSSY B0, `(.L_x_9228) ;  /* 0x0000004000007945 */ /* 0x000fe20003800000 */
[----:B------:R-:W-:Y:S02]  /*f4e0*/  IMAD R6, R26, -0x80, R35 ;  /* 0xffffff801a067824 */ /* 0x000fe400078e0223 */
[----:B------:R-:W0:Y:S02]  /*f4f0*/  SYNCS.PHASECHK.TRANS64.TRYWAIT P0, [R0+URZ+0x28860], R3 ;  /* 0x02886003000075a7 */ /* 0x000e24000800017f */
[----:B0-----:R-:W-:Y:S05]  /*f500*/  @!P0 BRA `(.L_x_9229) ;  /* 0x0000004000c88947 */ /* 0x001fea0003800000 */
.L_x_9339:
[----:B------:R-:W-:Y:S05]  /*f510*/  BSYNC B0 ;  /* 0x0000000000007941 */ /* 0x000fea0003800000 */
.L_x_9228:
        /* <DEDUP_REMOVED lines=35> */
[----:B------:R-:W0:Y:S02]  /*f750*/  SHFL.IDX PT, R14, R23, 0x3, 0x181f ;  /* 0x00781f00170e7f89 */ /* 0x000e2400000e0000 */
[----:B------:R-:W-:Y:S02]  /*f760*/  IADD3.X R3, RZ, R8, RZ, P4, !PT ;  /* 0x00000008ff037210 */ /* 0x000fe400027fe4ff */
        /* <DEDUP_REMOVED lines=33> */
.L_x_9357:
        /* <DEDUP_REMOVED lines=11> */
.L_x_9231:
        /* <DEDUP_REMOVED lines=11> */
.L_x_9232:
[----:B------:R0:W-:Y:S01]  /*fae0*/  SYNCS.ARRIVE.TRANS64.A1T0 RZ, [R0+URZ+0x28850], RZ ;  /* 0x028850ff00ff79a7 */ /* 0x0001e2000810003f */
[----:B------:R-:W-:-:S05]  /*faf0*/  VIADD R25, R25, 0x1 ;  /* 0x0000000119197836 */ /* 0x000fca0000000000 */
[----:B------:R-:W-:-:S04]  /*fb00*/  ISETP.NE.AND P0, PT, R25, 0x2, PT ;  /* 0x000000021900780c */ /* 0x000fc80003f05270 */
[----:B------:R-:W-:Y:S02]  /*fb10*/  SEL R3, RZ, 0x1, P0 ;  /* 0x00000001ff037807 */ /* 0x000fe40000000000 */
[----:B------:R-:W-:Y:S02]  /*fb20*/  SEL R25, R25, RZ, P0 ;  /* 0x000000ff19197207 */ /* 0x000fe40000000000 */
[----:B0-----:R-:W-:-:S07]  /*fb30*/  LOP3.LUT R28, R28, R3, RZ, 0x3c, !PT ;  /* 0x000000031c1c7212 */ /* 0x001fce00078e3cff */
.L_x_9189:
[----:B------:R-:W-:Y:S05]  /*fb40*/  BSYNC B7 ;  /* 0x0000000000077941 */ /* 0x000fea0003800000 */
.L_x_9187:
        /* <DEDUP_REMOVED lines=11> */
.L_x_9233:
        /* <DEDUP_REMOVED lines=20> */
[----:B0-----:R-:W-:-:S05]  /*fd40*/  SEL R5, R14, RZ, P1 ;  /* 0x000000ff0e057207 */ /* 0x001fca0000800000 */
[----:B------:R-:W-:Y:S02]  /*fd50*/  IMAD.IADD R6, R4, 0x1, R5 ;  /* 0x0000000104067824 */ /* 0x000fe400078e0205 */
        /* <DEDUP_REMOVED lines=14> */
.L_x_9367:
[----:B------:R-:W-:Y:S02]  /*fe40*/  ULDC UR4, c[0x0][0xc38] ;  /* 0x00030e0000047ab9 */ /* 0x000fe40000000800 */
[----:B------:R-:W-:-:S04]  /*fe50*/  IMAD.U32 R7, RZ, RZ, UR4 ;  /* 0x00000004ff077e24 */ /* 0x000fc8000f8e00ff */
[----:B-1----:R-:W-:-:S04]  /*fe60*/  IMAD R3, R14, R7, RZ ;  /* 0x000000070e037224 */ /* 0x002fc800078e02ff */
[----:B------:R-:W-:-:S05]  /*fe70*/  IMAD.IADD R8, R0, 0x1, R3 ;  /* 0x0000000100087824 */ /* 0x000fca00078e0203 */
[----:B------:R-:W-:-:S13]  /*fe80*/  ISETP.GT.AND P6, PT, R8, R5, PT ;  /* 0x000000050800720c */ /* 0x000fda0003fc4270 */
[----:B------:R-:W-:Y:S05]  /*fe90*/  @P6 BRA `(.L_x_9236) ;  /* 0x00000000009c6947 */ /* 0x000fea0003800000 */
.L_x_9241:
        /* <DEDUP_REMOVED lines=14> */
.L_x_9239:
[----:B------:R-:W-:Y:S05]  /*ff80*/  BSYNC B0 ;  /* 0x0000000000007941 */ /* 0x000fea0003800000 */
.L_x_9238:
        /* <DEDUP_REMOVED lines=18> */
.L_x_9375:
[----:B------:R-:W-:Y:S02]  /*100b0*/  ULDC UR4, c[0x0][0xc38] ;  /* 0x00030e0000047ab9 */ /* 0x000fe40000000800 */
[----:B------:R-:W-:-:S04]  /*100c0*/  IMAD.U32 R7, RZ, RZ, UR4 ;  /* 0x00000004ff077e24 */ /* 0x000fc8000f8e00ff */
[----:B-1----:R-:W-:-:S04]  /*100d0*/  IMAD R3, R14, R7, RZ ;  /* 0x000000070e037224 */ /* 0x002fc800078e02ff */
[----:B------:R-:W-:-:S05]  /*100e0*/  IMAD.IADD R8, R3, 0x1, R8 ;  /* 0x0000000103087824 */ /* 0x000fca00078e0208 */
[----:B------:R-:W-:-:S13]  /*100f0*/  ISETP.GT.AND P6, PT, R8, R5, PT ;  /* 0x000000050800720c */ /* 0x000fda0003fc4270 */
[----:B------:R-:W-:Y:S05]  /*10100*/  @!P6 BRA `(.L_x_9241) ;  /* 0xfffffffc0064e947 */ /* 0x000fea000383ffff */
.L_x_9236:
        /* <DEDUP_REMOVED lines=8> */
.L_x_9379:
[----:B------:R-:W-:Y:S01]  /*10190*/  ISETP.NE.AND P0, PT, R0, RZ, PT ;  /* 0x000000ff0000720c */ /* 0x000fe20003f05270 */
[----:B------:R-:W-:-:S12]  /*101a0*/  IMAD.MOV.U32 R14, RZ, RZ, RZ ;  /* 0x000000ffff0e7224 */ /* 0x000fd800078e00ff */
[----:B------:R-:W-:Y:S05]  /*101b0*/  @!P0 BRA `(.L_x_9243) ;  /* 0x0000000000108947 */ /* 0x000fea0003800000 */
[----:B------:R-:W-:Y:S01]  /*101c0*/  UMOV UR4, 0xffffffff ;  /* 0xffffffff00047882 */ /* 0x000fe20000000000 */
[----:B------:R-:W-:Y:S02]  /*101d0*/  VIADD R12, R8, 0xffffffff ;  /* 0xffffffff080c7836 */ /* 0x000fe40000000000 */
[----:B------:R-:W-:Y:S05]  /*101e0*/  BRA.DIV UR4, `(.L_x_9244) ;  /* 0x0000004a04487947 */ /* 0x000fea000b800000 */
[----:B------:R3:W4:Y:S02]  /*101f0*/  SHFL.IDX PT, R14, R6, R12, 0x1f ;  /* 0x00001f0c060e7589 */ /* 0x00072400000e0000 */
.L_x_9243:
[----:B------:R-:W5:Y:S01]  /*10200*/  LDC.64 R2, c[0x0][0xc90] ;  /* 0x00032400ff027b82 */ /* 0x000f620000000a00 */
[----:B------:R-:W-:-:S04]  /*10210*/  IMAD.IADD R19, R8, 0x1, R19 ;  /* 0x0000000108137824 */ /* 0x000fc800078e0213 */
[----:B-----5:R-:W-:-:S05]  /*10220*/  IMAD.WIDE R2, R19, 0x4, R2 ;  /* 0x0000000413027825 */ /* 0x020fca00078e0202 */
[----:B0--3--:R0:W2:Y:S01]  /*10230*/  LDG.E R6, desc[UR52][R2.64] ;  /* 0x0000003402067981 */ /* 0x0090a2000c1e1900 */
[----:B----4-:R-:W-:-:S04]  /*10240*/  IMAD R16, R14, R7, R16 ;  /* 0x000000070e107224 */ /* 0x010fc800078e0210 */
[----:B------:R-:W-:Y:S02]  /*10250*/  IMAD.IADD R5, R5, 0x1, -R16 ;  /* 0x0000000105057824 */ /* 0x000fe400078e0a10 */
[----:B0-----:R-:W-:Y:S02]  /*10260*/  IMAD.MOV.U32 R2, RZ, RZ, RZ ;  /* 0x000000ffff027224 */ /* 0x001fe400078e00ff */
[----:B--2---:R-:W-:-:S05]  /*10270*/  IMAD R0, R4, R6, RZ ;  /* 0x0000000604007224 */ /* 0x004fca00078e02ff */
[----:B-1----:R-:W-:-:S04]  /*10280*/  IABS R8, R0 ;  /* 0x0000000000087213 */ /* 0x002fc80000000000 */
        /* <DEDUP_REMOVED lines=22> */
[----:B------:R-:W-:Y:S01]  /*103f0*/  IMAD R8, R6, R2, RZ ;  /* 0x0000000206087224 */ /* 0x000fe200078e02ff */
[----:B------:R-:W-:-:S03]  /*10400*/  IADD3 R2, -R2, RZ, RZ ;  /* 0x000000ff02027210 */ /* 0x000fc60007ffe1ff */
        /* <DEDUP_REMOVED lines=33> */
.L_x_9237:
[----:B------:R-:W-:Y:S01]  /*10620*/  UMOV UR4, URZ ;  /* 0x0000003f00047c82 */ /* 0x000fe20008000000 */
[----:B------:R-:W-:Y:S01]  /*10630*/  UMOV UR5, URZ ;  /* 0x0000003f00057c82 */ /* 0x000fe20008000000 */
[----:B------:R-:W-:Y:S01]  /*10640*/  ULDC UR6, c[0x0][0xc3c] ;  /* 0x00030f0000067ab9 */ /* 0x000fe20000000800 */
[----:B------:R-:W-:Y:S02]  /*10650*/  IMAD.MOV.U32 R16, RZ, RZ, R5 ;  /* 0x000000ffff107224 */ /* 0x000fe400078e0005 */
[----:B------:R-:W-:Y:S02]  /*10660*/  IMAD.U32 R17, RZ, RZ, UR4 ;  /* 0x00000004ff117e24 */ /* 0x000fe4000f8e00ff */
[----:B------:R-:W-:Y:S02]  /*10670*/  IMAD.U32 R18, RZ, RZ, UR5 ;  /* 0x00000005ff127e24 */ /* 0x000fe4000f8e00ff */
[----:B------:R-:W-:-:S07]  /*10680*/  IMAD.U32 R19, RZ, RZ, UR6 ;  /* 0x00000006ff137e24 */ /* 0x000fce000f8e00ff */
.L_x_9245:
        /* <DEDUP_REMOVED lines=10> */
.L_x_9234:
[----:B------:R-:W-:Y:S02]  /*10730*/  ULDC UR4, c[0x0][0xc3c] ;  /* 0x00030f0000047ab9 */ /* 0x000fe40000000800 */
[----:B---3--:R-:W-:-:S13]  /*10740*/  ISETP.GE.AND P0, PT, R19, UR4, PT ;  /* 0x0000000413007c0c */ /* 0x008fda000bf06270 */
[----:B------:R-:W-:Y:S05]  /*10750*/  @!P0 BRA `(.L_x_9246) ;  /* 0xffffffb400b08947 */ /* 0x000fea000383ffff */
[----:B------:R-:W-:Y:S05]  /*10760*/  BSYNC B8 ;  /* 0x0000000000087941 */ /* 0x000fea0003800000 */
.L_x_9183:
        /* <DEDUP_REMOVED lines=12> */
.L_x_9382:
[----:B------:R-:W-:Y:S05]  /*10830*/  BSYNC B0 ;  /* 0x0000000000007941 */ /* 0x000fea0003800000 */
.L_x_9247:
[----:B------:R-:W-:-:S03]  /*10840*/  UMOV UR4, 0xffffffff ;  /* 0xffffffff00047882 */ /* 0x000fc60000000000 */
[----:B------:R-:W-:Y:S05]  /*10850*/  BRA.DIV UR4, `(.L_x_9249) ;  /* 0x0000004204e47947 */ /* 0x000fea000b800000 */
[----:B0-----:R-:W0:Y:S02]  /*10860*/  S2R R0, SR_TID.X ;  /* 0x0000000000007919 */ /* 0x001e240000002100 */
[----:B0-----:R-:W-:-:S04]  /*10870*/  SHF.R.U32.HI R0, RZ, 0x5, R0 ;  /* 0x00000005ff007819 */ /* 0x001fc80000011600 */
[----:B------:R-:W-:-:S05]  /*10880*/  LOP3.LUT R0, R0, 0x3, RZ, 0xc0, !PT ;  /* 0x0000000300007812 */ /* 0x000fca00078ec0ff */
[----:B------:R0:W3:Y:S02]  /*10890*/  SHFL.IDX PT, R14, R0, RZ, 0x1f ;  /* 0x00001fff000e7589 */ /* 0x0000e400000e0000 */
.L_x_9385:
[----:B---3--:R-:W-:Y:S01]  /*108a0*/  ISETP.NE.AND P0, PT, R14, RZ, PT ;  /* 0x000000ff0e00720c */ /* 0x008fe20003f05270 */
[----:B------:R-:W-:-:S12]  /*108b0*/  BSSY B0, `(.L_x_9250) ;  /* 0x0000024000007945 */ /* 0x000fd80003800000 */
[----:B------:R-:W-:Y:S05]  /*108c0*/  @P0 BRA `(.L_x_9251) ;  /* 0x0000000000880947 */ /* 0x000fea0003800000 */
[----:B------:R-:W-:-:S03]  /*108d0*/  UMOV UR4, 0xffffffff ;  /* 0xffffffff00047882 */ /* 0x000fc60000000000 */
[----:B------:R-:W-:Y:S05]  /*108e0*/  BRA.DIV UR4, `(.L_x_9252) ;  /* 0x0000004204f47947 */ /* 0x000fea000b800000 */
[----:B------:R-:W-:-:S13]  /*108f0*/  ELECT P6, URZ, PT ;  /* 0x00000000003f782f */ /* 0x000fda00038c0000 */
.L_x_9388:
[----:B------:R-:W-:Y:S05]  /*10900*/  @!P6 BRA `(.L_x_9251) ;  /* 0x000000000078e947 */ /* 0x000fea0003800000 */
[----:B------:R-:W-:-:S06]  /*10910*/  ULOP3.LUT UR4, UR42, 0x2, URZ, 0xfc, !UPT ;  /* 0x000000022a047892 */ /* 0x000fcc000f8efc3f */
[----:B0-----:R-:W-:-:S05]  /*10920*/  IMAD.U32 R0, RZ, RZ, UR4 ;  /* 0x00000004ff007e24 */ /* 0x001fca000f8e00ff */
[----:B------:R-:W-:-:S13]  /*10930*/  ISETP.NE.AND P0, PT, R0, 0x3, PT ;  /* 0x000000030000780c */ /* 0x000fda0003f05270 */
[----:B------:R-:W-:Y:S05]  /*10940*/  @!P0 BRA `(.L_x_9253) ;  /* 0x0000000000048947 */ /* 0x000fea0003800000 */
[----:B------:R-:W-:Y:S01]  /*10950*/  BPT.TRAP 0x1 ;  /* 0x000000040000795c */ /* 0x000fe20000300000 */
.L_x_9253:
[C---:B------:R-:W-:Y:S01]  /*10960*/  IMAD R5, R25.reuse, 0x8, R4 ;  /* 0x0000000819057824 */ /* 0x040fe200078e0204 */
[----:B------:R-:W-:Y:S01]  /*10970*/  SHF.L.U32 R0, R28, 0x1f, RZ ;  /* 0x0000001f1c007819 */ /* 0x000fe200000006ff */
[----:B------:R-:W-:-:S03]  /*10980*/  VIADD R25, R25, 0x1 ;  /* 0x0000000119197836 */ /* 0x000fc60000000000 */
[----:B------:R-:W0:Y:S02]  /*10990*/  SYNCS.PHASECHK.TRANS64.TRYWAIT P1, [R5+URZ+0x28840], R0 ;  /* 0x02884000050075a7 */ /* 0x000e24000802017f */
[----:B------:R-:W-:-:S04]  /*109a0*/  ISETP.NE.AND P2, PT, R25, 0x2, PT ;  /* 0x000000021900780c */ /* 0x000fc80003f45270 */
[----:B------:R-:W-:Y:S01]  /*109b0*/  SEL R3, RZ, 0x1, P2 ;  /* 0x00000001ff037807 */ /* 0x000fe20001000000 */
[----:B0-----:R-:W-:Y:S08]  /*109c0*/  @!P1 BRA `(.L_x_9254) ;  /* 0x0000004000dc9947 */ /* 0x001ff00003800000 */
.L_x_9389:
[----:B------:R-:W-:Y:S02]  /*109d0*/  SEL R25, R25, RZ, P2 ;  /* 0x000000ff19197207 */ /* 0x000fe40001000000 */
[----:B------:R-:W-:Y:S01]  /*109e0*/  LOP3.LUT R2, R28, R3, RZ, 0x3c, !PT ;  /* 0x000000031c027212 */ /* 0x000fe200078e3cff */
[----:B------:R-:W-:Y:S06]  /*109f0*/  @!P0 BRA `(.L_x_9255) ;  /* 0x0000000000048947 */ /* 0x000fec0003800000 */
[----:B------:R-:W-:Y:S01]  /*10a00*/  BPT.TRAP 0x1 ;  /* 0x000000040000795c */ /* 0x000fe20000300000 */
.L_x_9255:
[----:B------:R-:W-:Y:S01]  /*10a10*/  IMAD R25, R25, 0x8, R4 ;  /* 0x0000000819197824 */ /* 0x000fe200078e0204 */
[----:B------:R-:W-:-:S04]  /*10a20*/  SHF.L.U32 R2, R2, 0x1f, RZ ;  /* 0x0000001f02027819 */ /* 0x000fc800000006ff */
[----:B------:R-:W3:Y:S02]  /*10a30*/  SYNCS.PHASECHK.TRANS64.TRYWAIT P1, [R25+URZ+0x28840], R2 ;  /* 0x02884002190075a7 */ /* 0x000ee4000802017f */
[----:B---3--:R-:W-:Y:S05]  /*10a40*/  @!P1 BRA `(.L_x_9256) ;  /* 0x0000004000d09947 */ /* 0x008fea0003800000 */
.L_x_9390:
[----:B------:R-:W-:Y:S05]  /*10a50*/  @!P0 BRA `(.L_x_9257) ;  /* 0x0000000000048947 */ /* 0x000fea0003800000 */
[----:B------:R-:W-:Y:S01]  /*10a60*/  BPT.TRAP 0x1 ;  /* 0x000000040000795c */ /* 0x000fe20000300000 */
.L_x_9257:
[----:B------:R-:W4:Y:S02]  /*10a70*/  SYNCS.PHASECHK.TRANS64.TRYWAIT P1, [R5+URZ+0x28860], R0 ;  /* 0x02886000050075a7 */ /* 0x000f24000802017f */
[----:B----4-:R-:W-:Y:S05]  /*10a80*/  @!P1 BRA `(.L_x_9258) ;  /* 0x0000004000d49947 */ /* 0x010fea0003800000 */
.L_x_9391:
[----:B------:R-:W-:Y:S05]  /*10a90*/  @!P0 BRA `(.L_x_9259) ;  /* 0x0000000000048947 */ /* 0x000fea0003800000 */
[----:B------:R-:W-:Y:S01]  /*10aa0*/  BPT.TRAP 0x1 ;  /* 0x000000040000795c */ /* 0x000fe20000300000 */
.L_x_9259:
[----:B------:R0:W0:Y:S02]  /*10ab0*/  SYNCS.PHASECHK.TRANS64.TRYWAIT P0, [R25+URZ+0x28860], R2 ;  /* 0x02886002190075a7 */ /* 0x000024000800017f */
[----:B0-----:R-:W-:Y:S05]  /*10ac0*/  @!P0 NANOSLEEP.SYNCS 0x989680 ;  /* 0x009896800000895d */ /* 0x001fea0003900000 */
[----:B------:R-:W0:Y:S02]  /*10ad0*/  @!P0 SYNCS.PHASECHK.TRANS64 P0, [R25+URZ+0x28860], R2 ;  /* 0x02886002190085a7 */ /* 0x000e24000800007f */
[----:B0-----:R-:W-:Y:S05]  /*10ae0*/  @!P0 BRA `(.L_x_9259) ;  /* 0xfffffffc00f08947 */ /* 0x001fea000383ffff */
.L_x_9251:
[----:B------:R-:W-:Y:S05]  /*10af0*/  BSYNC B0 ;  /* 0x0000000000007941 */ /* 0x000fea0003800000 */
.L_x_9250:
[----:B------:R-:W-:Y:S05]  /*10b00*/  EXIT ;  /* 0x000000000000794d */ /* 0x000fea0003800000 */
.L_x_9119:
[----:B0-----:R-:W-:-:S04]  /*10b10*/  IMAD.U32 R3, RZ, RZ, UR41 ;  /* 0x00000029ff037e24 */ /* 0x001fc8000f8e00ff */
[----:B------:R0:W1:Y:S03]  /*10b20*/  SYNCS.PHASECHK.TRANS64.TRYWAIT P1, [R3+URZ+0x28800], R0 ;  /* 0x02880000030075a7 */ /* 0x000066000802017f */
[----:B-1----:R-:W-:Y:S05]  /*10b30*/  @!P1 NANOSLEEP.SYNCS 0x989680 ;  /* 0x009896800000995d */ /* 0x002fea0003900000 */
[----:B------:R-:W1:Y:S02]  /*10b40*/  @!P1 SYNCS.PHASECHK.TRANS64 P1, [R3+URZ+0x28800], R0 ;  /* 0x02880000030095a7 */ /* 0x000e64000802007f */
[----:B-1----:R-:W-:Y:S05]  /*10b50*/  @!P1 BRA `(.L_x_9119) ;  /* 0xfffffffc00ec9947 */ /* 0x002fea000383ffff */
[----:B------:R-:W-:Y:S05]  /*10b60*/  BRA `(.L_x_9260) ;  /* 0xffffff0c00207947 */ /* 0x000fea000383ffff */
.L_x_9123:
[----:B-1----:R1:W2:Y:S02]  /*10b70*/  SYNCS.PHASECHK.TRANS64.TRYWAIT P1, [R3+URZ+0x28830], R0 ;  /* 0x02883000030075a7 */ /* 0x0022a4000802017f */
[----:B--2---:R-:W-:Y:S05]  /*10b80*/  @!P1 NANOSLEEP.SYNCS 0x989680 ;  /* 0x009896800000995d */ /* 0x004fea0003900000 */
[----:B------:R-:W2:Y:S02]  /*10b90*/  @!P1 SYNCS.PHASECHK.TRANS64 P1, [R3+URZ+0x28830], R0 ;  /* 0x02883000030095a7 */ /* 0x000ea4000802007f */
[----:B--2---:R-:W-:Y:S05]  /*10ba0*/  @!P1 BRA `(.L_x_9123) ;  /* 0xfffffffc00f09947 */ /* 0x004fea000383ffff */
[----:B------:R-:W-:Y:S05]  /*10bb0*/  BRA `(.L_x_9122) ;  /* 0xffffff0c003c7947 */ /* 0x000fea000383ffff */
.L_x_9129:
[----:B-1----:R-:W-:-:S04]  /*10bc0*/  MOV R5, UR6 ;  /* 0x0000000600057c02 */ /* 0x002fc80008000f00 */
[----:B------:R1:W2:Y:S03]  /*10bd0*/  SYNCS.PHASECHK.TRANS64.TRYWAIT P1, [R5+URZ+0x28830], R0 ;  /* 0x02883000050075a7 */ /* 0x0002a6000802017f */
[----:B--2---:R-:W-:Y:S05]  /*10be0*/  @!P1 NANOSLEEP.SYNCS 0x989680 ;  /* 0x009896800000995d */ /* 0x004fea0003900000 */
[----:B------:R-:W2:Y:S02]  /*10bf0*/  @!P1 SYNCS.PHASECHK.TRANS64 P1, [R5+URZ+0x28830], R0 ;  /* 0x02883000050095a7 */ /* 0x000ea4000802007f */
[----:B--2---:R-:W-:Y:S05]  /*10c00*/  @!P1 BRA `(.L_x_9129) ;  /* 0xfffffffc00ec9947 */ /* 0x004fea000383ffff */
[----:B------:R-:W-:Y:S05]  /*10c10*/  BRA `(.L_x_9126) ;  /* 0xffffff3000547947 */ /* 0x000fea000383ffff */
.L_x_9133:
[----:B-1----:R-:W-:-:S04]  /*10c20*/  IMAD.U32 R5, RZ, RZ, UR6 ;  /* 0x00000006ff057e24 */ /* 0x002fc8000f8e00ff */
[----:B------:R1:W2:Y:S03]  /*10c30*/  SYNCS.PHASECHK.TRANS64.TRYWAIT P1, [R5+URZ+0x28850], R0 ;  /* 0x02885000050075a7 */ /* 0x0002a6000802017f */
[----:B--2---:R-:W-:Y:S05]  /*10c40*/  @!P1 NANOSLEEP.SYNCS 0x989680 ;  /* 0x009896800000995d */ /* 0x004fea0003900000 */
[----:B------:R-:W2:Y:S02]  /*10c50*/  @!P1 SYNCS.PHASECHK.TRANS64 P1, [R5+URZ+0x28850], R0 ;  /* 0x02885000050095a7 */ /* 0x000ea4000802007f */
[----:B--2---:R-:W-:Y:S05]  /*10c60*/  @!P1 BRA `(.L_x_9133) ;  /* 0xfffffffc00ec9947 */ /* 0x004fea000383ffff */
[----:B------:R-:W-:Y:S05]  /*10c70*/  BRA `(.L_x_9130) ;  /* 0xffffff3400207947 */ /* 0x000fea000383ffff */
.L_x_9141:
[----:B-1----:R-:W-:-:S04]  /*10c80*/  IMAD.U32 R5, RZ, RZ, UR6 ;  /* 0x00000006ff057e24 */ /* 0x002fc8000f8e00ff */
[----:B------:R1:W2:Y:S03]  /*10c90*/  SYNCS.PHASECHK.TRANS64.TRYWAIT P1, [R5+URZ+0x28830], R0 ;  /* 0x02883000050075a7 */ /* 0x0002a6000802017f */
[----:B--2---:R-:W-:Y:S05]  /*10ca0*/  @!P1 NANOSLEEP.SYNCS 0x989680 ;  /* 0x009896800000995d */ /* 0x004fea0003900000 */
[----:B------:R-:W2:Y:S02]  /*10cb0*/  @!P1 SYNCS.PHASECHK.TRANS64 P1, [R5+URZ+0x28830], R0 ;  /* 0x02883000050095a7 */ /* 0x000ea4000802007f */
[----:B--2---:R-:W-:Y:S05]  /*10cc0*/  @!P1 BRA `(.L_x_9141) ;  /* 0xfffffffc00ec9947 */ /* 0x004fea000383ffff */
[----:B------:R-:W-:Y:S05]  /*10cd0*/  BRA `(.L_x_9138) ;  /* 0xffffff5800a07947 */ /* 0x000fea000383ffff */
.L_x_9145:
[----:B-1----:R-:W-:-:S04]  /*10ce0*/  IMAD.U32 R5, RZ, RZ, UR6 ;  /* 0x00000006ff057e24 */ /* 0x002fc8000f8e00ff */
[----:B------:R1:W2:Y:S03]  /*10cf0*/  SYNCS.PHASECHK.TRANS64.TRYWAIT P1, [R5+URZ+0x28850], R0 ;  /* 0x02885000050075a7 */ /* 0x0002a6000802017f */
[----:B--2---:R-:W-:Y:S05]  /*10d00*/  @!P1 NANOSLEEP.SYNCS 0x989680 ;  /* 0x009896800000995d */ /* 0x004fea0003900000 */
[----:B------:R-:W2:Y:S02]  /*10d10*/  @!P1 SYNCS.PHASECHK.TRANS64 P1, [R5+URZ+0x28850], R0 ;  /* 0x02885000050095a7 */ /* 0x000ea4000802007f */
[----:B--2---:R-:W-:Y:S05]  /*10d20*/  @!P1 BRA `(.L_x_9145) ;  /* 0xfffffffc00ec9947 */ /* 0x004fea000383ffff */
[----:B------:R-:W-:Y:S05]  /*10d30*/  BRA `(.L_x_9142) ;  /* 0xffffff5c00607947 */ /* 0x000fea000383ffff */
.L_x_9152:
[----:B-1----:R-:W-:-:S04]  /*10d40*/  IMAD.U32 R9, RZ, RZ, UR5 ;  /* 0x00000005ff097e24 */ /* 0x002fc8000f8e00ff */
[----:B------:R1:W2:Y:S03]  /*10d50*/  SYNCS.PHASECHK.TRANS64.TRYWAIT P1, [R9+URZ+0x28850], R6 ;  /* 0x02885006090075a7 */ /* 0x0002a6000802017f */
[----:B--2---:R-:W-:Y:S05]  /*10d60*/  @!P1 NANOSLEEP.SYNCS 0x989680 ;  /* 0x009896800000995d */ /* 0x004fea0003900000 */
[----:B------:R-:W2:Y:S02]  /*10d70*/  @!P1 SYNCS.PHASECHK.TRANS64 P1, [R9+URZ+0x28850], R6 ;  /* 0x02885006090095a7 */ /* 0x000ea4000802007f */
[----:B--2---:R-:W-:Y:S05]  /*10d80*/  @!P1 BRA `(.L_x_9152) ;  /* 0xfffffffc00ec9947 */ /* 0x004fea000383ffff */
[----:B------:R-:W-:Y:S05]  /*10d90*/  BRA `(.L_x_9151) ;  /* 0xffffff7800487947 */ /* 0x000fea000383ffff */
.L_x_9195:
        /* <DEDUP_REMOVED lines=11> */
.L_x_9262:
[----:B------:R-:W-:Y:S05]  /*10e50*/  BSYNC B0 ;  /* 0x0000000000007941 */ /* 0x000fea0003800000 */
.L_x_9261:
[----:B------:R-:W-:Y:S05]  /*10e60*/  BRA `(.L_x_9263) ;  /* 0xffffffbc005c7947 */ /* 0x000fea000383ffff */
.L_x_9198:
[----:B0-----:R0:W1:Y:S02]  /*10e70*/  SYNCS.PHASECHK.TRANS64.TRYWAIT P0, [R7+URZ+0x28840], R2 ;  /* 0x02884002070075a7 */ /* 0x001064000800017f */
[----:B-1----:R-:W-:Y:S05]  /*10e80*/  @!P0 NANOSLEEP.SYNCS 0x989680 ;  /* 0x009896800000895d */ /* 0x002fea0003900000 */
[----:B------:R-:W1:Y:S02]  /*10e90*/  @!P0 SYNCS.PHASECHK.TRANS64 P0, [R7+URZ+0x28840], R2 ;  /* 0x02884002070085a7 */ /* 0x000e64000800007f */
[----:B-1----:R-:W-:Y:S05]  /*10ea0*/  @!P0 BRA `(.L_x_9198) ;  /* 0xfffffffc00f08947 */ /* 0x002fea000383ffff */
[----:B------:R-:W-:Y:S05]  /*10eb0*/  BRA `(.L_x_9264) ;  /* 0xffffffbc00b87947 */ /* 0x000fea000383ffff */
.L_x_9199:
        /* <DEDUP_REMOVED lines=8> */
.L_x_9266:
[----:B------:R-:W-:Y:S05]  /*10f40*/  BSYNC B0 ;  /* 0x0000000000007941 */ /* 0x000fea0003800000 */
.L_x_9265:
        /* <DEDUP_REMOVED lines=9> */
.L_x_9267:
[----:B------:R-:W-:Y:S01]  /*10fe0*/  IMAD.MOV.U32 R13, RZ, RZ, R0 ;  /* 0x000000ffff0d7224 */ /* 0x000fe200078e0000 */
[----:B------:R-:W-:Y:S01]  /*10ff0*/  MOV R12, 0x1 ;  /* 0x00000001000c7802 */ /* 0x000fe20000000f00 */
[----:B------:R-:W-:-:S07]  /*11000*/  IMAD.MOV.U32 R3, RZ, RZ, R14 ;  /* 0x000000ffff037224 */ /* 0x000fce00078e000e */
[----:B------:R-:W-:Y:S05]  /*11010*/  WARPSYNC.COLLECTIVE R15, `(.L_x_9268) ;  /* 0x000000000f087348 */ /* 0x000fea0003c00000 */
[----:B------:R0:W1:Y:S02]  /*11020*/  SHFL.IDX P6, R14, R13, R12, R11 ;  /* 0x0000000c0d0e7389 */ /* 0x00006400000c000b */
[----:B01----:R-:W-:Y:S01]  /*11030*/  ENDCOLLECTIVE ;  /* 0x000000000000791b */ /* 0x003fe20003800000 */
.L_x_9268:
        /* <DEDUP_REMOVED lines=16> */
.L_x_9269:
[----:B------:R-:W-:Y:S02]  /*11140*/  @P1 IMAD R8, R5, 0x2, R22 ;  /* 0x0000000205081824 */ /* 0x000fe400078e0216 */
[----:B------:R-:W-:Y:S02]  /*11150*/  IMAD.MOV.U32 R13, RZ, RZ, R0 ;  /* 0x000000ffff0d7224 */ /* 0x000fe400078e0000 */
[----:B------:R-:W-:Y:S02]  /*11160*/  IMAD.MOV.U32 R12, RZ, RZ, 0x2 ;  /* 0x00000002ff0c7424 */ /* 0x000fe400078e00ff */
[----:B------:R-:W-:-:S07]  /*11170*/  IMAD.MOV.U32 R3, RZ, RZ, R14 ;  /* 0x000000ffff037224 */ /* 0x000fce00078e000e */
[----:B------:R-:W-:Y:S05]  /*11180*/  WARPSYNC.COLLECTIVE R15, `(.L_x_9270) ;  /* 0x000000000f087348 */ /* 0x000fea0003c00000 */
[----:B------:R0:W1:Y:S02]  /*11190*/  SHFL.IDX P6, R14, R13, R12, R11 ;  /* 0x0000000c0d0e7389 */ /* 0x00006400000c000b */
[----:B01----:R-:W-:Y:S01]  /*111a0*/  ENDCOLLECTIVE ;  /* 0x000000000000791b */ /* 0x003fe20003800000 */
.L_x_9270:
        /* <DEDUP_REMOVED lines=16> */
.L_x_9271:
[----:B------:R-:W-:Y:S02]  /*112b0*/  @P1 IMAD R8, R5, 0x2, R22 ;  /* 0x0000000205081824 */ /* 0x000fe400078e0216 */
[----:B------:R-:W-:Y:S02]  /*112c0*/  IMAD.MOV.U32 R13, RZ, RZ, R0 ;  /* 0x000000ffff0d7224 */ /* 0x000fe400078e0000 */
[----:B------:R-:W-:Y:S02]  /*112d0*/  IMAD.MOV.U32 R12, RZ, RZ, 0x3 ;  /* 0x00000003ff0c7424 */ /* 0x000fe400078e00ff */
[----:B------:R-:W-:-:S07]  /*112e0*/  IMAD.MOV.U32 R3, RZ, RZ, R14 ;  /* 0x000000ffff037224 */ /* 0x000fce00078e000e */
[----:B------:R-:W-:Y:S05]  /*112f0*/  WARPSYNC.COLLECTIVE R15, `(.L_x_9272) ;  /* 0x000000000f087348 */ /* 0x000fea0003c00000 */
[----:B------:R0:W1:Y:S02]  /*11300*/  SHFL.IDX P6, R14, R13, R12, R11 ;  /* 0x0000000c0d0e7389 */ /* 0x00006400000c000b */
[----:B01----:R-:W-:Y:S01]  /*11310*/  ENDCOLLECTIVE ;  /* 0x000000000000791b */ /* 0x003fe20003800000 */
.L_x_9272:
        /* <DEDUP_REMOVED lines=16> */
.L_x_9273:
[----:B------:R-:W-:Y:S02]  /*11420*/  @P1 IMAD R8, R5, 0x2, R22 ;  /* 0x0000000205081824 */ /* 0x000fe400078e0216 */
[----:B------:R-:W-:Y:S02]  /*11430*/  IMAD.MOV.U32 R13, RZ, RZ, R0 ;  /* 0x000000ffff0d7224 */ /* 0x000fe400078e0000 */
[----:B------:R-:W-:Y:S02]  /*11440*/  IMAD.MOV.U32 R12, RZ, RZ, 0x4 ;  /* 0x00000004ff0c7424 */ /* 0x000fe400078e00ff */
[----:B------:R-:W-:-:S07]  /*11450*/  IMAD.MOV.U32 R3, RZ, RZ, R14 ;  /* 0x000000ffff037224 */ /* 0x000fce00078e000e */
[----:B------:R-:W-:Y:S05]  /*11460*/  WARPSYNC.COLLECTIVE R15, `(.L_x_9274) ;  /* 0x000000000f087348 */ /* 0x000fea0003c00000 */
[----:B------:R0:W1:Y:S02]  /*11470*/  SHFL.IDX P6, R14, R13, R12, R11 ;  /* 0x0000000c0d0e7389 */ /* 0x00006400000c000b */
[----:B01----:R-:W-:Y:S01]  /*11480*/  ENDCOLLECTIVE ;  /* 0x000000000000791b */ /* 0x003fe20003800000 */
.L_x_9274:
        /* <DEDUP_REMOVED lines=16> */
.L_x_9275:
[----:B------:R-:W-:Y:S02]  /*11590*/  @P1 IMAD R8, R5, 0x2, R22 ;  /* 0x0000000205081824 */ /* 0x000fe400078e0216 */
[----:B------:R-:W-:Y:S02]  /*115a0*/  IMAD.MOV.U32 R13, RZ, RZ, R0 ;  /* 0x000000ffff0d7224 */ /* 0x000fe400078e0000 */
[----:B------:R-:W-:Y:S02]  /*115b0*/  IMAD.MOV.U32 R12, RZ, RZ, 0x5 ;  /* 0x00000005ff0c7424 */ /* 0x000fe400078e00ff */
[----:B------:R-:W-:-:S07]  /*115c0*/  IMAD.MOV.U32 R3, RZ, RZ, R14 ;  /* 0x000000ffff037224 */ /* 0x000fce00078e000e */
[----:B------:R-:W-:Y:S05]  /*115d0*/  WARPSYNC.COLLECTIVE R15, `(.L_x_9276) ;  /* 0x000000000f087348 */ /* 0x000fea0003c00000 */
[----:B------:R0:W1:Y:S02]  /*115e0*/  SHFL.IDX P6, R14, R13, R12, R11 ;  /* 0x0000000c0d0e7389 */ /* 0x00006400000c000b */
[----:B01----:R-:W-:Y:S01]  /*115f0*/  ENDCOLLECTIVE ;  /* 0x000000000000791b */ /* 0x003fe20003800000 */
.L_x_9276:
        /* <DEDUP_REMOVED lines=16> */
.L_x_9277:
[----:B------:R-:W-:Y:S02]  /*11700*/  @P1 IMAD R8, R5, 0x2, R22 ;  /* 0x0000000205081824 */ /* 0x000fe400078e0216 */
[----:B------:R-:W-:Y:S02]  /*11710*/  IMAD.MOV.U32 R13, RZ, RZ, R0 ;  /* 0x000000ffff0d7224 */ /* 0x000fe400078e0000 */
[----:B------:R-:W-:Y:S02]  /*11720*/  IMAD.MOV.U32 R12, RZ, RZ, 0x6 ;  /* 0x00000006ff0c7424 */ /* 0x000fe400078e00ff */
[----:B------:R-:W-:-:S07]  /*11730*/  IMAD.MOV.U32 R3, RZ, RZ, R14 ;  /* 0x000000ffff037224 */ /* 0x000fce00078e000e */
[----:B------:R-:W-:Y:S05]  /*11740*/  WARPSYNC.COLLECTIVE R15, `(.L_x_9278) ;  /* 0x000000000f087348 */ /* 0x000fea0003c00000 */
[----:B------:R0:W1:Y:S02]  /*11750*/  SHFL.IDX P6, R14, R13, R12, R11 ;  /* 0x0000000c0d0e7389 */ /* 0x00006400000c000b */
[----:B01----:R-:W-:Y:S01]  /*11760*/  ENDCOLLECTIVE ;  /* 0x000000000000791b */ /* 0x003fe20003800000 */
.L_x_9278:
        /* <DEDUP_REMOVED lines=16> */
.L_x_9279:
[----:B------:R-:W-:Y:S02]  /*11870*/  @P1 IMAD R8, R5, 0x2, R22 ;  /* 0x0000000205081824 */ /* 0x000fe400078e0216 */
[----:B------:R-:W-:Y:S02]  /*11880*/  IMAD.MOV.U32 R13, RZ, RZ, R0 ;  /* 0x000000ffff0d7224 */ /* 0x000fe400078e0000 */
[----:B------:R-:W-:Y:S02]  /*11890*/  IMAD.MOV.U32 R12, RZ, RZ, 0x7 ;  /* 0x00000007ff0c7424 */ /* 0x000fe400078e00ff */
[----:B------:R-:W-:-:S07]  /*118a0*/  IMAD.MOV.U32 R3, RZ, RZ, R14 ;  /* 0x000000ffff037224 */ /* 0x000fce00078e000e */
[----:B------:R-:W-:Y:S05]  /*118b0*/  WARPSYNC.COLLECTIVE R15, `(.L_x_9280) ;  /* 0x000000000f087348 */ /* 0x000fea0003c00000 */
[----:B------:R0:W1:Y:S02]  /*118c0*/  SHFL.IDX P6, R14, R13, R12, R11 ;  /* 0x0000000c0d0e7389 */ /* 0x00006400000c000b */
[----:B01----:R-:W-:Y:S01]  /*118d0*/  ENDCOLLECTIVE ;  /* 0x000000000000791b */ /* 0x003fe20003800000 */
.L_x_9280:
        /* <DEDUP_REMOVED lines=10> */
.L_x_9281:
[----:B------:R-:W-:Y:S01]  /*11980*/  @!PT LDS RZ, [RZ] ;  /* 0x00000000fffff984 */ /* 0x000fe20000000800 */
[----:B------:R-:W-:Y:S01]  /*11990*/  @!PT LDS RZ, [RZ] ;  /* 0x00000000fffff984 */ /* 0x000fe20000000800 */
[----:B------:R-:W-:Y:S01]  /*119a0*/  @!PT LDS RZ, [RZ] ;  /* 0x00000000fffff984 */ /* 0x000fe20000000800 */
[----:B------:R-:W-:Y:S04]  /*119b0*/  @P1 LDGSTS.E.BYPASS.LTC128B.128 [R8+0x1b400], desc[UR52][R2.64], !P3 ;  /* 0x1b40000002081fae */ /* 0x000fe8000d901d74 */
[----:B------:R0:W-:Y:S02]  /*119c0*/  @P1 LDGSTS.E.BYPASS.LTC128B.128 [R8+0x1f400], desc[UR52][R2.64+0x80], !P2 ;  /* 0x1f40008002081fae */ /* 0x0001e4000d101d74 */
[----:B0-----:R-:W-:Y:S01]  /*119d0*/  IMAD.MOV.U32 R2, RZ, RZ, R14 ;  /* 0x000000ffff027224 */ /* 0x001fe200078e000e */
[----:B------:R-:W-:Y:S06]  /*119e0*/  BRA `(.L_x_9282) ;  /* 0xffffffb8009c7947 */ /* 0x000fec000383ffff */
.L_x_9204:
        /* <DEDUP_REMOVED lines=9> */
.L_x_9283:
[C---:B------:R-:W-:Y:S01]  /*11a80*/  VIADD R6, R17.reuse, 0x10 ;  /* 0x0000001011067836 */ /* 0x040fe20000000000 */
[----:B------:R-:W-:Y:S01]  /*11a90*/  ISETP.GE.AND P2, PT, R17, R5, PT ;  /* 0x000000051100720c */ /* 0x000fe20003f46270 */
[----:B------:R-:W-:Y:S02]  /*11aa0*/  IMAD.MOV.U32 R13, RZ, RZ, R0 ;  /* 0x000000ffff0d7224 */ /* 0x000fe400078e0000 */
[----:B------:R-:W-:-:S10]  /*11ab0*/  IMAD.MOV.U32 R2, RZ, RZ, R14 ;  /* 0x000000ffff027224 */ /* 0x000fd400078e000e */
[----:B------:R-:W-:Y:S05]  /*11ac0*/  WARPSYNC.COLLECTIVE R15, `(.L_x_9284) ;  /* 0x000000000f087348 */ /* 0x000fea0003c00000 */
[----:B------:R0:W1:Y:S02]  /*11ad0*/  SHFL.IDX P6, R14, R13, R12, R11 ;  /* 0x0000000c0d0e7389 */ /* 0x00006400000c000b */
[----:B01----:R-:W-:Y:S01]  /*11ae0*/  ENDCOLLECTIVE ;  /* 0x000000000000791b */ /* 0x003fe20003800000 */
.L_x_9284:
        /* <DEDUP_REMOVED lines=8> */
.L_x_9285:
        /* <DEDUP_REMOVED lines=12> */
.L_x_9286:
        /* <DEDUP_REMOVED lines=8> */
.L_x_9287:
        /* <DEDUP_REMOVED lines=8> */
[----:B------:R-:W-:Y:S01]  /*11d30*/  IMAD.MOV.U32 R13, RZ, RZ, R0 ;  /* 0x000000ffff0d7224 */ /* 0x000fe200078e0000 */
[----:B0-----:R-:W-:-:S09]  /*11d40*/  MOV R2, R14 ;  /* 0x0000000e00027202 */ /* 0x001fd20000000f00 */
[----:B------:R-:W-:Y:S05]  /*11d50*/  WARPSYNC.COLLECTIVE R15, `(.L_x_9288) ;  /* 0x000000000f087348 */ /* 0x000fea0003c00000 */
[----:B------:R0:W1:Y:S02]  /*11d60*/  SHFL.IDX P6, R14, R13, R12, R11 ;  /* 0x0000000c0d0e7389 */ /* 0x00006400000c000b */
[----:B01----:R-:W-:Y:S01]  /*11d70*/  ENDCOLLECTIVE ;  /* 0x000000000000791b */ /* 0x003fe20003800000 */
.L_x_9288:
        /* <DEDUP_REMOVED lines=8> */
.L_x_9289:
        /* <DEDUP_REMOVED lines=13> */
.L_x_9290:
        /* <DEDUP_REMOVED lines=8> */
.L_x_9291:
        /* <DEDUP_REMOVED lines=13> */
.L_x_9292:
        /* <DEDUP_REMOVED lines=8> */
.L_x_9293:
        /* <DEDUP_REMOVED lines=13> */
.L_x_9294:
        /* <DEDUP_REMOVED lines=8> */
.L_x_9295:
        /* <DEDUP_REMOVED lines=12> */
.L_x_9296:
        /* <DEDUP_REMOVED lines=8> */
.L_x_9297:
        /* <DEDUP_REMOVED lines=11> */
.L_x_9298:
[----:B------:R-:W-:Y:S05]  /*123e0*/  BRA `(.L_x_9299) ;  /* 0xffffffbc00107947 */ /* 0x000fea000383ffff */
.L_x_9209:
[----:B0-----:R0:W1:Y:S02]  /*123f0*/  SYNCS.PHASECHK.TRANS64.TRYWAIT P1, [R22+URZ+0x28820], R3 ;  /* 0x02882003160075a7 */ /* 0x001064000802017f */
[----:B-1----:R-:W-:Y:S05]  /*12400*/  @!P1 NANOSLEEP.SYNCS 0x989680 ;  /* 0x009896800000995d */ /* 0x002fea0003900000 */
[----:B------:R-:W1:Y:S02]  /*12410*/  @!P1 SYNCS.PHASECHK.TRANS64 P1, [R22+URZ+0x28820], R3 ;  /* 0x02882003160095a7 */ /* 0x000e64000802007f */
[----:B-1----:R-:W-:Y:S05]  /*12420*/  @!P1 BRA `(.L_x_9209) ;  /* 0xfffffffc00f09947 */ /* 0x002fea000383ffff */
[----:B------:R-:W-:Y:S05]  /*12430*/  BRA `(.L_x_9300) ;  /* 0xffffffbc00847947 */ /* 0x000fea000383ffff */
.L_x_9214:
[----:B0-----:R0:W1:Y:S02]  /*12440*/  SYNCS.PHASECHK.TRANS64.TRYWAIT P0, [R6+URZ+0x28840], R3 ;  /* 0x02884003060075a7 */ /* 0x001064000800017f */
[----:B-1----:R-:W-:Y:S05]  /*12450*/  @!P0 NANOSLEEP.SYNCS 0x989680 ;  /* 0x009896800000895d */ /* 0x002fea0003900000 */
[----:B------:R-:W1:Y:S02]  /*12460*/  @!P0 SYNCS.PHASECHK.TRANS64 P0, [R6+URZ+0x28840], R3 ;  /* 0x02884003060085a7 */ /* 0x000e64000800007f */
[----:B-1----:R-:W-:Y:S05]  /*12470*/  @!P0 BRA `(.L_x_9214) ;  /* 0xfffffffc00f08947 */ /* 0x002fea000383ffff */
[----:B------:R-:W-:Y:S05]  /*12480*/  BRA `(.L_x_9301) ;  /* 0xffffffc000507947 */ /* 0x000fea000383ffff */
.L_x_9215:
[----:B------:R-:W-:Y:S01]  /*12490*/  BSSY B1, `(.L_x_9302) ;  /* 0x0000008000017945 */ /* 0x000fe20003800000 */
[----:B------:R-:W-:Y:S01]  /*124a0*/  IMAD.MOV.U32 R13, RZ, RZ, R9 ;  /* 0x000000ffff0d7224 */ /* 0x000fe200078e0009 */
[----:B------:R-:W-:Y:S01]  /*124b0*/  MOV R15, 0xffffffff ;  /* 0xffffffff000f7802 */ /* 0x000fe20000000f00 */
[----:B------:R-:W-:Y:S02]  /*124c0*/  IMAD.MOV.U32 R12, RZ, RZ, RZ ;  /* 0x000000ffff0c7224 */ /* 0x000fe400078e00ff */
[----:B------:R-:W-:-:S07]  /*124d0*/  IMAD.MOV.U32 R11, RZ, RZ, 0x181f ;  /* 0x0000181fff0b7424 */ /* 0x000fce00078e00ff */
[----:B--2---:R-:W-:Y:S05]  /*124e0*/  WARPSYNC.COLLECTIVE R15, `(.L_x_9303) ;  /* 0x000000000f087348 */ /* 0x004fea0003c00000 */
[----:B--2---:R0:W1:Y:S02]  /*124f0*/  SHFL.IDX P6, R14, R13, R12, R11 ;  /* 0x0000000c0d0e7389 */ /* 0x00406400000c000b */
[----:B01----:R-:W-:Y:S01]  /*12500*/  ENDCOLLECTIVE ;  /* 0x000000000000791b */ /* 0x003fe20003800000 */
.L_x_9303:
[----:B------:R-:W-:Y:S05]  /*12510*/  BSYNC B1 ;  /* 0x0000000000017941 */ /* 0x000fea0003800000 */
.L_x_9302:
        /* <DEDUP_REMOVED lines=9> */
.L_x_9304:
[----:B------:R-:W-:Y:S02]  /*125b0*/  IMAD R8, R8, 0x2, R22 ;  /* 0x0000000208087824 */ /* 0x000fe400078e0216 */
[----:B------:R-:W-:Y:S02]  /*125c0*/  IMAD.MOV.U32 R13, RZ, RZ, R9 ;  /* 0x000000ffff0d7224 */ /* 0x000fe400078e0009 */
[----:B------:R-:W-:Y:S02]  /*125d0*/  IMAD.MOV.U32 R12, RZ, RZ, 0x1 ;  /* 0x00000001ff0c7424 */ /* 0x000fe400078e00ff */
[----:B------:R-:W-:-:S07]  /*125e0*/  IMAD.MOV.U32 R2, RZ, RZ, R14 ;  /* 0x000000ffff027224 */ /* 0x000fce00078e000e */
[----:B------:R-:W-:Y:S05]  /*125f0*/  WARPSYNC.COLLECTIVE R15, `(.L_x_9305) ;  /* 0x000000000f087348 */ /* 0x000fea0003c00000 */
[----:B------:R0:W1:Y:S02]  /*12600*/  SHFL.IDX P6, R14, R13, R12, R11 ;  /* 0x0000000c0d0e7389 */ /* 0x00006400000c000b */
[----:B01----:R-:W-:Y:S01]  /*12610*/  ENDCOLLECTIVE ;  /* 0x000000000000791b */ /* 0x003fe20003800000 */
.L_x_9305:
        /* <DEDUP_REMOVED lines=12> */
.L_x_9306:
[----:B------:R-:W-:Y:S02]  /*126e0*/  IMAD.MOV.U32 R13, RZ, RZ, R9 ;  /* 0x000000ffff0d7224 */ /* 0x000fe400078e0009 */
[----:B------:R-:W-:Y:S02]  /*126f0*/  IMAD.MOV.U32 R12, RZ, RZ, 0x2 ;  /* 0x00000002ff0c7424 */ /* 0x000fe400078e00ff */
[----:B------:R-:W-:-:S07]  /*12700*/  IMAD.MOV.U32 R2, RZ, RZ, R14 ;  /* 0x000000ffff027224 */ /* 0x000fce00078e000e */
[----:B------:R-:W-:Y:S05]  /*12710*/  WARPSYNC.COLLECTIVE R15, `(.L_x_9307) ;  /* 0x000000000f087348 */ /* 0x000fea0003c00000 */
[----:B------:R0:W1:Y:S02]  /*12720*/  SHFL.IDX P6, R14, R13, R12, R11 ;  /* 0x0000000c0d0e7389 */ /* 0x00006400000c000b */
[----:B01----:R-:W-:Y:S01]  /*12730*/  ENDCOLLECTIVE ;  /* 0x000000000000791b */ /* 0x003fe20003800000 */
.L_x_9307:
        /* <DEDUP_REMOVED lines=12> */
.L_x_9308:
[----:B------:R-:W-:Y:S01]  /*12800*/  MOV R13, R9 ;  /* 0x00000009000d7202 */ /* 0x000fe20000000f00 */
[----:B------:R-:W-:Y:S02]  /*12810*/  IMAD.MOV.U32 R12, RZ, RZ, 0x3 ;  /* 0x00000003ff0c7424 */ /* 0x000fe400078e00ff */
[----:B------:R-:W-:-:S07]  /*12820*/  IMAD.MOV.U32 R2, RZ, RZ, R14 ;  /* 0x000000ffff027224 */ /* 0x000fce00078e000e */
[----:B------:R-:W-:Y:S05]  /*12830*/  WARPSYNC.COLLECTIVE R15, `(.L_x_9309) ;  /* 0x000000000f087348 */ /* 0x000fea0003c00000 */
[----:B------:R0:W1:Y:S02]  /*12840*/  SHFL.IDX P6, R14, R13, R12, R11 ;  /* 0x0000000c0d0e7389 */ /* 0x00006400000c000b */
[----:B01----:R-:W-:Y:S01]  /*12850*/  ENDCOLLECTIVE ;  /* 0x000000000000791b */ /* 0x003fe20003800000 */
.L_x_9309:
        /* <DEDUP_REMOVED lines=12> */
.L_x_9310:
[----:B------:R-:W-:Y:S02]  /*12920*/  IMAD.MOV.U32 R13, RZ, RZ, R9 ;  /* 0x000000ffff0d7224 */ /* 0x000fe400078e0009 */
[----:B------:R-:W-:Y:S02]  /*12930*/  IMAD.MOV.U32 R12, RZ, RZ, 0x4 ;  /* 0x00000004ff0c7424 */ /* 0x000fe400078e00ff */
[----:B------:R-:W-:-:S07]  /*12940*/  IMAD.MOV.U32 R2, RZ, RZ, R14 ;  /* 0x000000ffff027224 */ /* 0x000fce00078e000e */
[----:B------:R-:W-:Y:S05]  /*12950*/  WARPSYNC.COLLECTIVE R15, `(.L_x_9311) ;  /* 0x000000000f087348 */ /* 0x000fea0003c00000 */
[----:B------:R0:W1:Y:S02]  /*12960*/  SHFL.IDX P6, R14, R13, R12, R11 ;  /* 0x0000000c0d0e7389 */ /* 0x00006400000c000b */
[----:B01----:R-:W-:Y:S01]  /*12970*/  ENDCOLLECTIVE ;  /* 0x000000000000791b */ /* 0x003fe20003800000 */
.L_x_9311:
        /* <DEDUP_REMOVED lines=12> */
.L_x_9312:
[----:B------:R-:W-:Y:S02]  /*12a40*/  IMAD.MOV.U32 R13, RZ, RZ, R9 ;  /* 0x000000ffff0d7224 */ /* 0x000fe400078e0009 */
[----:B------:R-:W-:Y:S02]  /*12a50*/  IMAD.MOV.U32 R12, RZ, RZ, 0x5 ;  /* 0x00000005ff0c7424 */ /* 0x000fe400078e00ff */
[----:B------:R-:W-:-:S07]  /*12a60*/  IMAD.MOV.U32 R2, RZ, RZ, R14 ;  /* 0x000000ffff027224 */ /* 0x000fce00078e000e */
[----:B------:R-:W-:Y:S05]  /*12a70*/  WARPSYNC.COLLECTIVE R15, `(.L_x_9313) ;  /* 0x000000000f087348 */ /* 0x000fea0003c00000 */
[----:B------:R0:W1:Y:S02]  /*12a80*/  SHFL.IDX P6, R14, R13, R12, R11 ;  /* 0x0000000c0d0e7389 */ /* 0x00006400000c000b */
[----:B01----:R-:W-:Y:S01]  /*12a90*/  ENDCOLLECTIVE ;  /* 0x000000000000791b */ /* 0x003fe20003800000 */
.L_x_9313:
        /* <DEDUP_REMOVED lines=12> */
.L_x_9314:
[----:B------:R-:W-:Y:S02]  /*12b60*/  IMAD.MOV.U32 R13, RZ, RZ, R9 ;  /* 0x000000ffff0d7224 */ /* 0x000fe400078e0009 */
[----:B------:R-:W-:Y:S02]  /*12b70*/  IMAD.MOV.U32 R12, RZ, RZ, 0x6 ;  /* 0x00000006ff0c7424 */ /* 0x000fe400078e00ff */
[----:B------:R-:W-:-:S07]  /*12b80*/  IMAD.MOV.U32 R2, RZ, RZ, R14 ;  /* 0x000000ffff027224 */ /* 0x000fce00078e000e */
[----:B------:R-:W-:Y:S05]  /*12b90*/  WARPSYNC.COLLECTIVE R15, `(.L_x_9315) ;  /* 0x000000000f087348 */ /* 0x000fea0003c00000 */
[----:B------:R0:W1:Y:S02]  /*12ba0*/  SHFL.IDX P6, R14, R13, R12, R11 ;  /* 0x0000000c0d0e7389 */ /* 0x00006400000c000b */
[----:B01----:R-:W-:Y:S01]  /*12bb0*/  ENDCOLLECTIVE ;  /* 0x000000000000791b */ /* 0x003fe20003800000 */
.L_x_9315:
        /* <DEDUP_REMOVED lines=12> */
.L_x_9316:
[----:B------:R-:W-:Y:S02]  /*12c80*/  IMAD.MOV.U32 R13, RZ, RZ, R9 ;  /* 0x000000ffff0d7224 */ /* 0x000fe400078e0009 */
[----:B------:R-:W-:Y:S01]  /*12c90*/  IMAD.MOV.U32 R12, RZ, RZ, 0x7 ;  /* 0x00000007ff0c7424 */ /* 0x000fe200078e00ff */
[----:B------:R-:W-:-:S07]  /*12ca0*/  MOV R2, R14 ;  /* 0x0000000e00027202 */ /* 0x000fce0000000f00 */
[----:B------:R-:W-:Y:S05]  /*12cb0*/  WARPSYNC.COLLECTIVE R15, `(.L_x_9317) ;  /* 0x000000000f087348 */ /* 0x000fea0003c00000 */
[----:B------:R0:W1:Y:S02]  /*12cc0*/  SHFL.IDX P6, R14, R13, R12, R11 ;  /* 0x0000000c0d0e7389 */ /* 0x00006400000c000b */
[----:B01----:R-:W-:Y:S01]  /*12cd0*/  ENDCOLLECTIVE ;  /* 0x000000000000791b */ /* 0x003fe20003800000 */
.L_x_9317:
        /* <DEDUP_REMOVED lines=12> */
.L_x_9318:
[----:B------:R-:W-:Y:S01]  /*12da0*/  IMAD.MOV.U32 R2, RZ, RZ, R14 ;  /* 0x000000ffff027224 */ /* 0x000fe200078e000e */
[----:B------:R-:W-:Y:S06]  /*12db0*/  BRA `(.L_x_9319) ;  /* 0xffffffbc00247947 */ /* 0x000fec000383ffff */
.L_x_9220:
[----:B-1----:R1:W3:Y:S02]  /*12dc0*/  SYNCS.PHASECHK.TRANS64.TRYWAIT P0, [R6+URZ+0x28860], R2 ;  /* 0x02886002060075a7 */ /* 0x0022e4000800017f */
[----:B---3--:R-:W-:Y:S05]  /*12dd0*/  @!P0 NANOSLEEP.SYNCS 0x989680 ;  /* 0x009896800000895d */ /* 0x008fea0003900000 */
[----:B------:R-:W3:Y:S02]  /*12de0*/  @!P0 SYNCS.PHASECHK.TRANS64 P0, [R6+URZ+0x28860], R2 ;  /* 0x02886002060085a7 */ /* 0x000ee4000800007f */
[----:B---3--:R-:W-:Y:S05]  /*12df0*/  @!P0 BRA `(.L_x_9220) ;  /* 0xfffffffc00f08947 */ /* 0x008fea000383ffff */
[----:B------:R-:W-:Y:S05]  /*12e00*/  BRA `(.L_x_9320) ;  /* 0xffffffbc00847947 */ /* 0x000fea000383ffff */
.L_x_9221:
        /* <DEDUP_REMOVED lines=8> */
.L_x_9322:
[----:B------:R-:W-:Y:S05]  /*12e90*/  BSYNC B1 ;  /* 0x0000000000017941 */ /* 0x000fea0003800000 */
.L_x_9321:
        /* <DEDUP_REMOVED lines=9> */
.L_x_9323:
[----:B------:R-:W-:Y:S02]  /*12f30*/  IMAD.MOV.U32 R13, RZ, RZ, R24 ;  /* 0x000000ffff0d7224 */ /* 0x000fe400078e0018 */
[----:B------:R-:W-:Y:S02]  /*12f40*/  IMAD.MOV.U32 R12, RZ, RZ, 0x1 ;  /* 0x00000001ff0c7424 */ /* 0x000fe400078e00ff */
[----:B------:R-:W-:-:S07]  /*12f50*/  IMAD.MOV.U32 R2, RZ, RZ, R14 ;  /* 0x000000ffff027224 */ /* 0x000fce00078e000e */
[----:B------:R-:W-:Y:S05]  /*12f60*/  WARPSYNC.COLLECTIVE R15, `(.L_x_9324) ;  /* 0x000000000f087348 */ /* 0x000fea0003c00000 */
[----:B------:R0:W1:Y:S02]  /*12f70*/  SHFL.IDX P6, R14, R13, R12, R11 ;  /* 0x0000000c0d0e7389 */ /* 0x00006400000c000b */
[----:B01----:R-:W-:Y:S01]  /*12f80*/  ENDCOLLECTIVE ;  /* 0x000000000000791b */ /* 0x003fe20003800000 */
.L_x_9324:
        /* <DEDUP_REMOVED lines=14> */
.L_x_9325:
[----:B------:R-:W-:Y:S02]  /*13070*/  IMAD.MOV.U32 R13, RZ, RZ, R24 ;  /* 0x000000ffff0d7224 */ /* 0x000fe400078e0018 */
[----:B------:R-:W-:Y:S02]  /*13080*/  IMAD.MOV.U32 R12, RZ, RZ, 0x2 ;  /* 0x00000002ff0c7424 */ /* 0x000fe400078e00ff */
[----:B------:R-:W-:-:S07]  /*13090*/  IMAD.MOV.U32 R2, RZ, RZ, R14 ;  /* 0x000000ffff027224 */ /* 0x000fce00078e000e */
[----:B------:R-:W-:Y:S05]  /*130a0*/  WARPSYNC.COLLECTIVE R15, `(.L_x_9326) ;  /* 0x000000000f087348 */ /* 0x000fea0003c00000 */
[----:B------:R0:W1:Y:S02]  /*130b0*/  SHFL.IDX P6, R14, R13, R12, R11 ;  /* 0x0000000c0d0e7389 */ /* 0x00006400000c000b */
[----:B01----:R-:W-:Y:S01]  /*130c0*/  ENDCOLLECTIVE ;  /* 0x000000000000791b */ /* 0x003fe20003800000 */
.L_x_9326:
        /* <DEDUP_REMOVED lines=14> */
.L_x_9327:
[----:B------:R-:W-:Y:S02]  /*131b0*/  IMAD.MOV.U32 R13, RZ, RZ, R24 ;  /* 0x000000ffff0d7224 */ /* 0x000fe400078e0018 */
[----:B------:R-:W-:Y:S02]  /*131c0*/  IMAD.MOV.U32 R12, RZ, RZ, 0x3 ;  /* 0x00000003ff0c7424 */ /* 0x000fe400078e00ff */
[----:B------:R-:W-:-:S07]  /*131d0*/  IMAD.MOV.U32 R2, RZ, RZ, R14 ;  /* 0x000000ffff027224 */ /* 0x000fce00078e000e */
[----:B------:R-:W-:Y:S05]  /*131e0*/  WARPSYNC.COLLECTIVE R15, `(.L_x_9328) ;  /* 0x000000000f087348 */ /* 0x000fea0003c00000 */
[----:B------:R0:W1:Y:S02]  /*131f0*/  SHFL.IDX P6, R14, R13, R12, R11 ;  /* 0x0000000c0d0e7389 */ /* 0x00006400000c000b */
[----:B01----:R-:W-:Y:S01]  /*13200*/  ENDCOLLECTIVE ;  /* 0x000000000000791b */ /* 0x003fe20003800000 */
.L_x_9328:
        /* <DEDUP_REMOVED lines=14> */
.L_x_9329:
[----:B------:R-:W-:Y:S02]  /*132f0*/  IMAD.MOV.U32 R13, RZ, RZ, R24 ;  /* 0x000000ffff0d7224 */ /* 0x000fe400078e0018 */
[----:B------:R-:W-:Y:S02]  /*13300*/  IMAD.MOV.U32 R12, RZ, RZ, 0x4 ;  /* 0x00000004ff0c7424 */ /* 0x000fe400078e00ff */
[----:B------:R-:W-:-:S07]  /*13310*/  IMAD.MOV.U32 R2, RZ, RZ, R14 ;  /* 0x000000ffff027224 */ /* 0x000fce00078e000e */
[----:B------:R-:W-:Y:S05]  /*13320*/  WARPSYNC.COLLECTIVE R15, `(.L_x_9330) ;  /* 0x000000000f087348 */ /* 0x000fea0003c00000 */
[----:B------:R0:W1:Y:S02]  /*13330*/  SHFL.IDX P6, R14, R13, R12, R11 ;  /* 0x0000000c0d0e7389 */ /* 0x00006400000c000b */
[----:B01----:R-:W-:Y:S01]  /*13340*/  ENDCOLLECTIVE ;  /* 0x000000000000791b */ /* 0x003fe20003800000 */
.L_x_9330:
        /* <DEDUP_REMOVED lines=14> */
.L_x_9331:
[----:B------:R-:W-:Y:S01]  /*13430*/  IMAD.MOV.U32 R13, RZ, RZ, R24 ;  /* 0x000000ffff0d7224 */ /* 0x000fe200078e0018 */
[----:B------:R-:W-:Y:S01]  /*13440*/  MOV R12, 0x5 ;  /* 0x00000005000c7802 */ /* 0x000fe20000000f00 */
[----:B------:R-:W-:-:S07]  /*13450*/  IMAD.MOV.U32 R2, RZ, RZ, R14 ;  /* 0x000000ffff027224 */ /* 0x000fce00078e000e */
[----:B------:R-:W-:Y:S05]  /*13460*/  WARPSYNC.COLLECTIVE R15, `(.L_x_9332) ;  /* 0x000000000f087348 */ /* 0x000fea0003c00000 */
[----:B------:R0:W1:Y:S02]  /*13470*/  SHFL.IDX P6, R14, R13, R12, R11 ;  /* 0x0000000c0d0e7389 */ /* 0x00006400000c000b */
[----:B01----:R-:W-:Y:S01]  /*13480*/  ENDCOLLECTIVE ;  /* 0x000000000000791b */ /* 0x003fe20003800000 */
.L_x_9332:
        /* <DEDUP_REMOVED lines=14> */
.L_x_9333:
[----:B------:R-:W-:Y:S02]  /*13570*/  IMAD.MOV.U32 R13, RZ, RZ, R24 ;  /* 0x000000ffff0d7224 */ /* 0x000fe400078e0018 */
[----:B------:R-:W-:Y:S02]  /*13580*/  IMAD.MOV.U32 R12, RZ, RZ, 0x6 ;  /* 0x00000006ff0c7424 */ /* 0x000fe400078e00ff */
[----:B------:R-:W-:-:S07]  /*13590*/  IMAD.MOV.U32 R2, RZ, RZ, R14 ;  /* 0x000000ffff027224 */ /* 0x000fce00078e000e */
[----:B------:R-:W-:Y:S05]  /*135a0*/  WARPSYNC.COLLECTIVE R15, `(.L_x_9334) ;  /* 0x000000000f087348 */ /* 0x000fea0003c00000 */
[----:B------:R0:W1:Y:S02]  /*135b0*/  SHFL.IDX P6, R14, R13, R12, R11 ;  /* 0x0000000c0d0e7389 */ /* 0x00006400000c000b */
[----:B01----:R-:W-:Y:S01]  /*135c0*/  ENDCOLLECTIVE ;  /* 0x000000000000791b */ /* 0x003fe20003800000 */
.L_x_9334:
        /* <DEDUP_REMOVED lines=14> */
.L_x_9335:
[----:B------:R-:W-:Y:S02]  /*136b0*/  IMAD.MOV.U32 R13, RZ, RZ, R24 ;  /* 0x000000ffff0d7224 */ /* 0x000fe400078e0018 */
[----:B------:R-:W-:Y:S02]  /*136c0*/  IMAD.MOV.U32 R12, RZ, RZ, 0x7 ;  /* 0x00000007ff0c7424 */ /* 0x000fe400078e00ff */
[----:B------:R-:W-:-:S07]  /*136d0*/  IMAD.MOV.U32 R2, RZ, RZ, R14 ;  /* 0x000000ffff027224 */ /* 0x000fce00078e000e */
[----:B------:R-:W-:Y:S05]  /*136e0*/  WARPSYNC.COLLECTIVE R15, `(.L_x_9336) ;  /* 0x000000000f087348 */ /* 0x000fea0003c00000 */
[----:B------:R0:W1:Y:S02]  /*136f0*/  SHFL.IDX P6, R14, R13, R12, R11 ;  /* 0x0000000c0d0e7389 */ /* 0x00006400000c000b */
[----:B01----:R-:W-:Y:S01]  /*13700*/  ENDCOLLECTIVE ;  /* 0x000000000000791b */ /* 0x003fe20003800000 */
.L_x_9336:
        /* <DEDUP_REMOVED lines=13> */
.L_x_9337:
[----:B------:R-:W-:Y:S01]  /*137e0*/  @!PT LDS RZ, [RZ] ;  /* 0x00000000fffff984 */ /* 0x000fe20000000800 */
[----:B------:R-:W-:Y:S01]  /*137f0*/  @!PT LDS RZ, [RZ] ;  /* 0x00000000fffff984 */ /* 0x000fe20000000800 */
[----:B------:R-:W-:Y:S01]  /*13800*/  @!PT LDS RZ, [RZ] ;  /* 0x00000000fffff984 */ /* 0x000fe20000000800 */
[----:B------:R1:W-:Y:S01]  /*13810*/  LDGSTS.E.BYPASS.LTC128B.128 [R7+0x7400], desc[UR52][R2.64+0x80], !P0 ;  /* 0x0740008002077fae */ /* 0x0003e2000c101d74 */
[----:B------:R-:W-:Y:S05]  /*13820*/  BRA `(.L_x_9338) ;  /* 0xffffffb800087947 */ /* 0x000fea000383ffff */
.L_x_9229:
[----:B0-----:R0:W1:Y:S02]  /*13830*/  SYNCS.PHASECHK.TRANS64.TRYWAIT P0, [R0+URZ+0x28860], R3 ;  /* 0x02886003000075a7 */ /* 0x001064000800017f */
[----:B-1----:R-:W-:Y:S05]  /*13840*/  @!P0 NANOSLEEP.SYNCS 0x989680 ;  /* 0x009896800000895d */ /* 0x002fea0003900000 */
[----:B------:R-:W1:Y:S02]  /*13850*/  @!P0 SYNCS.PHASECHK.TRANS64 P0, [R0+URZ+0x28860], R3 ;  /* 0x02886003000085a7 */ /* 0x000e64000800007f */
[----:B-1----:R-:W-:Y:S05]  /*13860*/  @!P0 BRA `(.L_x_9229) ;  /* 0xfffffffc00f08947 */ /* 0x002fea000383ffff */
[----:B------:R-:W-:Y:S05]  /*13870*/  BRA `(.L_x_9339) ;  /* 0xffffffbc00247947 */ /* 0x000fea000383ffff */
.L_x_9230:
        /* <DEDUP_REMOVED lines=8> */
.L_x_9341:
[----:B------:R-:W-:Y:S05]  /*13900*/  BSYNC B0 ;  /* 0x0000000000007941 */ /* 0x000fea0003800000 */
.L_x_9340:
[----:B------:R-:W-:Y:S01]  /*13910*/  IMAD.MOV.U32 R13, RZ, RZ, R23 ;  /* 0x000000ffff0d7224 */ /* 0x000fe200078e0017 */
[----:B------:R-:W-:Y:S01]  /*13920*/  MOV R11, 0x181f ;  /* 0x0000181f000b7802 */ /* 0x000fe20000000f00 */
[----:B------:R-:W-:Y:S02]  /*13930*/  IMAD.MOV.U32 R12, RZ, RZ, RZ ;  /* 0x000000ffff0c7224 */ /* 0x000fe400078e00ff */
[----:B------:R-:W-:Y:S02]  /*13940*/  IMAD.MOV.U32 R15, RZ, RZ, -0x1 ;  /* 0xffffffffff0f7424 */ /* 0x000fe400078e00ff */
[----:B------:R-:W-:Y:S02]  /*13950*/  IMAD.MOV.U32 R3, RZ, RZ, R14 ;  /* 0x000000ffff037224 */ /* 0x000fe400078e000e */
[----:B------:R-:W-:-:S07]  /*13960*/  IMAD.SHL.U32 R5, R30, 0x2, RZ ;  /* 0x000000021e057824 */ /* 0x000fce00078e00ff */
[----:B------:R-:W-:Y:S05]  /*13970*/  WARPSYNC.COLLECTIVE R15, `(.L_x_9342) ;  /* 0x000000000f087348 */ /* 0x000fea0003c00000 */
[----:B------:R0:W1:Y:S02]  /*13980*/  SHFL.IDX P6, R14, R13, R12, R11 ;  /* 0x0000000c0d0e7389 */ /* 0x00006400000c000b */
[----:B01----:R-:W-:Y:S01]  /*13990*/  ENDCOLLECTIVE ;  /* 0x000000000000791b */ /* 0x003fe20003800000 */
.L_x_9342:
        /* <DEDUP_REMOVED lines=12> */
.L_x_9343:
        /* <DEDUP_REMOVED lines=13> */
.L_x_9344:
[----:B------:R-:W-:Y:S02]  /*13b30*/  IMAD.MOV.U32 R13, RZ, RZ, R24 ;  /* 0x000000ffff0d7224 */ /* 0x000fe400078e0018 */
[----:B------:R-:W-:Y:S02]  /*13b40*/  IMAD.MOV.U32 R12, RZ, RZ, 0x2 ;  /* 0x00000002ff0c7424 */ /* 0x000fe400078e00ff */
[----:B------:R-:W-:-:S07]  /*13b50*/  IMAD.MOV.U32 R10, RZ, RZ, R14 ;  /* 0x000000ffff0a7224 */ /* 0x000fce00078e000e */
[----:B------:R-:W-:Y:S05]  /*13b60*/  WARPSYNC.COLLECTIVE R15, `(.L_x_9345) ;  /* 0x000000000f087348 */ /* 0x000fea0003c00000 */
[----:B------:R0:W1:Y:S02]  /*13b70*/  SHFL.IDX P6, R14, R13, R12, R11 ;  /* 0x0000000c0d0e7389 */ /* 0x00006400000c000b */
[----:B01----:R-:W-:Y:S01]  /*13b80*/  ENDCOLLECTIVE ;  /* 0x000000000000791b */ /* 0x003fe20003800000 */
.L_x_9345:
        /* <DEDUP_REMOVED lines=14> */
.L_x_9346:
[----:B------:R-:W-:Y:S02]  /*13c70*/  IMAD.MOV.U32 R13, RZ, RZ, R24 ;  /* 0x000000ffff0d7224 */ /* 0x000fe400078e0018 */
[----:B------:R-:W-:Y:S01]  /*13c80*/  IMAD.MOV.U32 R12, RZ, RZ, 0x3 ;  /* 0x00000003ff0c7424 */ /* 0x000fe200078e00ff */
[----:B------:R-:W-:-:S13]  /*13c90*/  IADD3 R2, P2, R14, R5, RZ ;  /* 0x000000050e027210 */ /* 0x000fda0007f5e0ff */
[----:B------:R-:W-:Y:S05]  /*13ca0*/  WARPSYNC.COLLECTIVE R15, `(.L_x_9347) ;  /* 0x000000000f087348 */ /* 0x000fea0003c00000 */
[----:B------:R0:W1:Y:S02]  /*13cb0*/  SHFL.IDX P6, R14, R13, R12, R11 ;  /* 0x0000000c0d0e7389 */ /* 0x00006400000c000b */
[----:B01----:R-:W-:Y:S01]  /*13cc0*/  ENDCOLLECTIVE ;  /* 0x000000000000791b */ /* 0x003fe20003800000 */
.L_x_9347:
        /* <DEDUP_REMOVED lines=13> */
.L_x_9348:
[----:B------:R-:W-:Y:S01]  /*13da0*/  IMAD.MOV.U32 R13, RZ, RZ, R24 ;  /* 0x000000ffff0d7224 */ /* 0x000fe200078e0018 */
[----:B------:R-:W-:Y:S02]  /*13db0*/  MOV R12, 0x4 ;  /* 0x00000004000c7802 */ /* 0x000fe40000000f00 */
[----:B------:R-:W-:-:S13]  /*13dc0*/  IADD3 R2, P2, R14, R5, RZ ;  /* 0x000000050e027210 */ /* 0x000fda0007f5e0ff */
[----:B------:R-:W-:Y:S05]  /*13dd0*/  WARPSYNC.COLLECTIVE R15, `(.L_x_9349) ;  /* 0x000000000f087348 */ /* 0x000fea0003c00000 */
[----:B------:R0:W1:Y:S02]  /*13de0*/  SHFL.IDX P6, R14, R13, R12, R11 ;  /* 0x0000000c0d0e7389 */ /* 0x00006400000c000b */
[----:B01----:R-:W-:Y:S01]  /*13df0*/  ENDCOLLECTIVE ;  /* 0x000000000000791b */ /* 0x003fe20003800000 */
.L_x_9349:
        /* <DEDUP_REMOVED lines=13> */
.L_x_9350:
[----:B------:R-:W-:Y:S02]  /*13ed0*/  IMAD.MOV.U32 R13, RZ, RZ, R24 ;  /* 0x000000ffff0d7224 */ /* 0x000fe400078e0018 */
[----:B------:R-:W-:Y:S02]  /*13ee0*/  IMAD.MOV.U32 R12, RZ, RZ, 0x5 ;  /* 0x00000005ff0c7424 */ /* 0x000fe400078e00ff */
[----:B------:R-:W-:-:S07]  /*13ef0*/  IMAD.MOV.U32 R10, RZ, RZ, R14 ;  /* 0x000000ffff0a7224 */ /* 0x000fce00078e000e */
[----:B------:R-:W-:Y:S05]  /*13f00*/  WARPSYNC.COLLECTIVE R15, `(.L_x_9351) ;  /* 0x000000000f087348 */ /* 0x000fea0003c00000 */
[----:B------:R0:W1:Y:S02]  /*13f10*/  SHFL.IDX P6, R14, R13, R12, R11 ;  /* 0x0000000c0d0e7389 */ /* 0x00006400000c000b */
[----:B01----:R-:W-:Y:S01]  /*13f20*/  ENDCOLLECTIVE ;  /* 0x000000000000791b */ /* 0x003fe20003800000 */
.L_x_9351:
        /* <DEDUP_REMOVED lines=14> */
.L_x_9352:
[----:B------:R-:W-:Y:S02]  /*14010*/  IMAD.MOV.U32 R13, RZ, RZ, R24 ;  /* 0x000000ffff0d7224 */ /* 0x000fe400078e0018 */
[----:B------:R-:W-:Y:S01]  /*14020*/  IMAD.MOV.U32 R12, RZ, RZ, 0x6 ;  /* 0x00000006ff0c7424 */ /* 0x000fe200078e00ff */
[----:B------:R-:W-:-:S13]  /*14030*/  IADD3 R2, P2, R14, R5, RZ ;  /* 0x000000050e027210 */ /* 0x000fda0007f5e0ff */
[----:B------:R-:W-:Y:S05]  /*14040*/  WARPSYNC.COLLECTIVE R15, `(.L_x_9353) ;  /* 0x000000000f087348 */ /* 0x000fea0003c00000 */
[----:B------:R0:W1:Y:S02]  /*14050*/  SHFL.IDX P6, R14, R13, R12, R11 ;  /* 0x0000000c0d0e7389 */ /* 0x00006400000c000b */
[----:B01----:R-:W-:Y:S01]  /*14060*/  ENDCOLLECTIVE ;  /* 0x000000000000791b */ /* 0x003fe20003800000 */
.L_x_9353:
        /* <DEDUP_REMOVED lines=13> */
.L_x_9354:
[----:B------:R-:W-:Y:S02]  /*14140*/  IMAD.MOV.U32 R13, RZ, RZ, R24 ;  /* 0x000000ffff0d7224 */ /* 0x000fe400078e0018 */
[----:B------:R-:W-:Y:S02]  /*14150*/  IMAD.MOV.U32 R12, RZ, RZ, 0x7 ;  /* 0x00000007ff0c7424 */ /* 0x000fe400078e00ff */
[----:B------:R-:W-:-:S07]  /*14160*/  IMAD.MOV.U32 R10, RZ, RZ, R14 ;  /* 0x000000ffff0a7224 */ /* 0x000fce00078e000e */
[----:B------:R-:W-:Y:S05]  /*14170*/  WARPSYNC.COLLECTIVE R15, `(.L_x_9355) ;  /* 0x000000000f087348 */ /* 0x000fea0003c00000 */
[----:B------:R0:W1:Y:S02]  /*14180*/  SHFL.IDX P6, R14, R13, R12, R11 ;  /* 0x0000000c0d0e7389 */ /* 0x00006400000c000b */
[----:B01----:R-:W-:Y:S01]  /*14190*/  ENDCOLLECTIVE ;  /* 0x000000000000791b */ /* 0x003fe20003800000 */
.L_x_9355:
        /* <DEDUP_REMOVED lines=12> */
.L_x_9356:
[----:B------:R-:W-:Y:S05]  /*14260*/  BRA `(.L_x_9357) ;  /* 0xffffffb400c47947 */ /* 0x000fea000383ffff */
.L_x_9235:
        /* <DEDUP_REMOVED lines=8> */
.L_x_9359:
[----:B------:R-:W-:Y:S05]  /*142f0*/  BSYNC B0 ;  /* 0x0000000000007941 */ /* 0x000fea0003800000 */
.L_x_9358:
        /* <DEDUP_REMOVED lines=9> */
.L_x_9360:
        /* <DEDUP_REMOVED lines=18> */
.L_x_9361:
[----:B------:R-:W-:Y:S01]  /*144b0*/  IMAD.MOV.U32 R12, RZ, RZ, 0x2 ;  /* 0x00000002ff0c7424 */ /* 0x000fe200078e00ff */
[----:B------:R-:W-:-:S05]  /*144c0*/  SEL R7, R14, RZ, P1 ;  /* 0x000000ff0e077207 */ /* 0x000fca0000800000 */
[----:B------:R-:W-:-:S04]  /*144d0*/  IMAD.IADD R6, R4, 0x1, R7 ;  /* 0x0000000104067824 */ /* 0x000fc800078e0207 */
[----:B------:R-:W-:-:S07]  /*144e0*/  IMAD.MOV.U32 R13, RZ, RZ, R6 ;  /* 0x000000ffff0d7224 */ /* 0x000fce00078e0006 */
[----:B------:R-:W-:Y:S05]  /*144f0*/  WARPSYNC.COLLECTIVE R15, `(.L_x_9362) ;  /* 0x000000000f087348 */ /* 0x000fea0003c00000 */
[----:B------:R0:W1:Y:S02]  /*14500*/  SHFL.UP P6, R14, R13, R12, R11 ;  /* 0x0400000c0d0e7389 */ /* 0x00006400000c000b */
[----:B01----:R-:W-:Y:S01]  /*14510*/  ENDCOLLECTIVE ;  /* 0x000000000000791b */ /* 0x003fe20003800000 */
.L_x_9362:
[----:B------:R-:W-:Y:S01]  /*14520*/  IMAD.MOV.U32 R12, RZ, RZ, 0x4 ;  /* 0x00000004ff0c7424 */ /* 0x000fe200078e00ff */
[----:B------:R-:W-:-:S05]  /*14530*/  SEL R7, R14, RZ, P2 ;  /* 0x000000ff0e077207 */ /* 0x000fca0001000000 */
[----:B------:R-:W-:-:S04]  /*14540*/  IMAD.IADD R7, R6, 0x1, R7 ;  /* 0x0000000106077824 */ /* 0x000fc800078e0207 */
[----:B------:R-:W-:-:S07]  /*14550*/  IMAD.MOV.U32 R13, RZ, RZ, R7 ;  /* 0x000000ffff0d7224 */ /* 0x000fce00078e0007 */
[----:B------:R-:W-:Y:S05]  /*14560*/  WARPSYNC.COLLECTIVE R15, `(.L_x_9363) ;  /* 0x000000000f087348 */ /* 0x000fea0003c00000 */
[----:B------:R0:W1:Y:S02]  /*14570*/  SHFL.UP P6, R14, R13, R12, R11 ;  /* 0x0400000c0d0e7389 */ /* 0x00006400000c000b */
[----:B01----:R-:W-:Y:S01]  /*14580*/  ENDCOLLECTIVE ;  /* 0x000000000000791b */ /* 0x003fe20003800000 */
.L_x_9363:
[----:B------:R-:W-:Y:S01]  /*14590*/  IMAD.MOV.U32 R12, RZ, RZ, 0x8 ;  /* 0x00000008ff0c7424 */ /* 0x000fe200078e00ff */
[----:B------:R-:W-:-:S05]  /*145a0*/  SEL R2, R14, RZ, P3 ;  /* 0x000000ff0e027207 */ /* 0x000fca0001800000 */
[----:B------:R-:W-:-:S04]  /*145b0*/  IMAD.IADD R2, R7, 0x1, R2 ;  /* 0x0000000107027824 */ /* 0x000fc800078e0202 */
[----:B------:R-:W-:-:S07]  /*145c0*/  IMAD.MOV.U32 R13, RZ, RZ, R2 ;  /* 0x000000ffff0d7224 */ /* 0x000fce00078e0002 */
[----:B------:R-:W-:Y:S05]  /*145d0*/  WARPSYNC.COLLECTIVE R15, `(.L_x_9364) ;  /* 0x000000000f087348 */ /* 0x000fea0003c00000 */
[----:B------:R0:W1:Y:S02]  /*145e0*/  SHFL.UP P6, R14, R13, R12, R11 ;  /* 0x0400000c0d0e7389 */ /* 0x00006400000c000b */
[----:B01----:R-:W-:Y:S01]  /*145f0*/  ENDCOLLECTIVE ;  /* 0x000000000000791b */ /* 0x003fe20003800000 */
.L_x_9364:
[----:B------:R-:W-:Y:S01]  /*14600*/  IMAD.MOV.U32 R12, RZ, RZ, 0x10 ;  /* 0x00000010ff0c7424 */ /* 0x000fe200078e00ff */
[----:B------:R-:W-:-:S04]  /*14610*/  SEL R3, R14, RZ, P4 ;  /* 0x000000ff0e037207 */ /* 0x000fc80002000000 */
[----:B------:R-:W-:-:S05]  /*14620*/  IADD3 R3, R2, R3, RZ ;  /* 0x0000000302037210 */ /* 0x000fca0007ffe0ff */
[----:B------:R-:W-:-:S07]  /*14630*/  IMAD.MOV.U32 R13, RZ, RZ, R3 ;  /* 0x000000ffff0d7224 */ /* 0x000fce00078e0003 */
[----:B------:R-:W-:Y:S05]  /*14640*/  WARPSYNC.COLLECTIVE R15, `(.L_x_9365) ;  /* 0x000000000f087348 */ /* 0x000fea0003c00000 */
[----:B------:R0:W1:Y:S02]  /*14650*/  SHFL.UP P6, R14, R13, R12, R11 ;  /* 0x0400000c0d0e7389 */ /* 0x00006400000c000b */
[----:B01----:R-:W-:Y:S01]  /*14660*/  ENDCOLLECTIVE ;  /* 0x000000000000791b */ /* 0x003fe20003800000 */
.L_x_9365:
        /* <DEDUP_REMOVED lines=8> */
.L_x_9366:
[----:B------:R-:W-:Y:S05]  /*146f0*/  BRA `(.L_x_9367) ;  /* 0xffffffb400d07947 */ /* 0x000fea000383ffff */
.L_x_9240:
        /* <DEDUP_REMOVED lines=8> */
.L_x_9369:
[----:B------:R-:W-:Y:S05]  /*14780*/  BSYNC B0 ;  /* 0x0000000000007941 */ /* 0x000fea0003800000 */
.L_x_9368:
        /* <DEDUP_REMOVED lines=8> */
.L_x_9370:
[----:B------:R-:W-:Y:S01]  /*14810*/  IMAD.MOV.U32 R12, RZ, RZ, 0x4 ;  /* 0x00000004ff0c7424 */ /* 0x000fe200078e00ff */
[----:B------:R-:W-:-:S05]  /*14820*/  SEL R0, R14, RZ, P2 ;  /* 0x000000ff0e007207 */ /* 0x000fca0001000000 */
[----:B------:R-:W-:-:S04]  /*14830*/  IMAD.IADD R0, R13, 0x1, R0 ;  /* 0x000000010d007824 */ /* 0x000fc800078e0200 */
[----:B------:R-:W-:-:S07]  /*14840*/  IMAD.MOV.U32 R13, RZ, RZ, R0 ;  /* 0x000000ffff0d7224 */ /* 0x000fce00078e0000 */
[----:B------:R-:W-:Y:S05]  /*14850*/  WARPSYNC.COLLECTIVE R15, `(.L_x_9371) ;  /* 0x000000000f087348 */ /* 0x000fea0003c00000 */
[----:B------:R0:W1:Y:S02]  /*14860*/  SHFL.UP P6, R14, R13, R12, R11 ;  /* 0x0400000c0d0e7389 */ /* 0x00006400000c000b */
[----:B01----:R-:W-:Y:S01]  /*14870*/  ENDCOLLECTIVE ;  /* 0x000000000000791b */ /* 0x003fe20003800000 */
.L_x_9371:
[----:B------:R-:W-:Y:S01]  /*14880*/  IMAD.MOV.U32 R12, RZ, RZ, 0x8 ;  /* 0x00000008ff0c7424 */ /* 0x000fe200078e00ff */
[----:B------:R-:W-:-:S05]  /*14890*/  SEL R3, R14, RZ, P3 ;  /* 0x000000ff0e037207 */ /* 0x000fca0001800000 */
[----:B------:R-:W-:-:S04]  /*148a0*/  IMAD.IADD R2, R0, 0x1, R3 ;  /* 0x0000000100027824 */ /* 0x000fc800078e0203 */
[----:B------:R-:W-:-:S07]  /*148b0*/  IMAD.MOV.U32 R13, RZ, RZ, R2 ;  /* 0x000000ffff0d7224 */ /* 0x000fce00078e0002 */
[----:B------:R-:W-:Y:S05]  /*148c0*/  WARPSYNC.COLLECTIVE R15, `(.L_x_9372) ;  /* 0x000000000f087348 */ /* 0x000fea0003c00000 */
[----:B------:R0:W1:Y:S02]  /*148d0*/  SHFL.UP P6, R14, R13, R12, R11 ;  /* 0x0400000c0d0e7389 */ /* 0x00006400000c000b */
[----:B01----:R-:W-:Y:S01]  /*148e0*/  ENDCOLLECTIVE ;  /* 0x000000000000791b */ /* 0x003fe20003800000 */
.L_x_9372:
[----:B------:R-:W-:Y:S01]  /*148f0*/  IMAD.MOV.U32 R12, RZ, RZ, 0x10 ;  /* 0x00000010ff0c7424 */ /* 0x000fe200078e00ff */
[----:B------:R-:W-:-:S05]  /*14900*/  SEL R3, R14, RZ, P4 ;  /* 0x000000ff0e037207 */ /* 0x000fca0002000000 */
[----:B------:R-:W-:-:S05]  /*14910*/  IMAD.IADD R3, R2, 0x1, R3 ;  /* 0x0000000102037824 */ /* 0x000fca00078e0203 */
[----:B------:R-:W-:-:S07]  /*14920*/  MOV R13, R3 ;  /* 0x00000003000d7202 */ /* 0x000fce0000000f00 */
[----:B------:R-:W-:Y:S05]  /*14930*/  WARPSYNC.COLLECTIVE R15, `(.L_x_9373) ;  /* 0x000000000f087348 */ /* 0x000fea0003c00000 */
[----:B------:R0:W1:Y:S02]  /*14940*/  SHFL.UP P6, R14, R13, R12, R11 ;  /* 0x0400000c0d0e7389 */ /* 0x00006400000c000b */
[----:B01----:R-:W-:Y:S01]  /*14950*/  ENDCOLLECTIVE ;  /* 0x000000000000791b */ /* 0x003fe20003800000 */
.L_x_9373:
        /* <DEDUP_REMOVED lines=8> */
.L_x_9374:
[----:B------:R-:W-:Y:S05]  /*149e0*/  BRA `(.L_x_9375) ;  /* 0xffffffb400b07947 */ /* 0x000fea000383ffff */
.L_x_9242:
[----:B------:R-:W-:Y:S01]  /*149f0*/  BSSY B0, `(.L_x_9376) ;  /* 0x0000006000007945 */ /* 0x000fe20003800000 */
[----:B------:R-:W-:Y:S01]  /*14a00*/  PLOP3.LUT P6, PT, P6, PT, PT, 0x8, 0x0 ;  /* 0x000000000000781c */ /* 0x000fe200037ce170 */
[----:B------:R-:W-:-:S12]  /*14a10*/  IMAD.MOV.U32 R15, RZ, RZ, -0x1 ;  /* 0xffffffffff0f7424 */ /* 0x000fd800078e00ff */
[----:B0-----:R-:W-:Y:S05]  /*14a20*/  WARPSYNC.COLLECTIVE R15, `(.L_x_9377) ;  /* 0x000000000f087348 */ /* 0x001fea0003c00000 */
[----:B------:R-:W-:Y:S01]  /*14a30*/  VOTE.ANY R14, PT, P6 ;  /* 0x00000000000e7806 */ /* 0x000fe200030e0100 */
[----:B0-----:R-:W-:Y:S06]  /*14a40*/  ENDCOLLECTIVE ;  /* 0x000000000000791b */ /* 0x001fec0003800000 */
.L_x_9377:
[----:B------:R-:W-:Y:S05]  /*14a50*/  BSYNC B0 ;  /* 0x0000000000007941 */ /* 0x000fea0003800000 */
.L_x_9376:
        /* <DEDUP_REMOVED lines=9> */
.L_x_9378:
[----:B------:R-:W-:Y:S01]  /*14af0*/  IMAD.MOV.U32 R4, RZ, RZ, R14 ;  /* 0x000000ffff047224 */ /* 0x000fe200078e000e */
[----:B------:R-:W-:Y:S06]  /*14b00*/  BRA `(.L_x_9379) ;  /* 0xffffffb400a07947 */ /* 0x000fec000383ffff */
.L_x_9244:
[----:B------:R-:W-:Y:S01]  /*14b10*/  BSSY B0, `(.L_x_9380) ;  /* 0x0000007000007945 */ /* 0x000fe20003800000 */
[----:B------:R-:W-:Y:S02]  /*14b20*/  IMAD.MOV.U32 R13, RZ, RZ, R6 ;  /* 0x000000ffff0d7224 */ /* 0x000fe400078e0006 */
[----:B------:R-:W-:Y:S02]  /*14b30*/  IMAD.MOV.U32 R11, RZ, RZ, 0x1f ;  /* 0x0000001fff0b7424 */ /* 0x000fe400078e00ff */
[----:B------:R-:W-:-:S07]  /*14b40*/  IMAD.MOV.U32 R15, RZ, RZ, -0x1 ;  /* 0xffffffffff0f7424 */ /* 0x000fce00078e00ff */
[----:B012---:R-:W-:Y:S05]  /*14b50*/  WARPSYNC.COLLECTIVE R15, `(.L_x_9381) ;  /* 0x000000000f087348 */ /* 0x007fea0003c00000 */
[----:B------:R3:W4:Y:S02]  /*14b60*/  SHFL.IDX P6, R14, R13, R12, R11 ;  /* 0x0000000c0d0e7389 */ /* 0x00072400000c000b */
[----:B01234-:R-:W-:Y:S01]  /*14b70*/  ENDCOLLECTIVE ;  /* 0x000000000000791b */ /* 0x01ffe20003800000 */
.L_x_9381:
[----:B------:R-:W-:Y:S05]  /*14b80*/  BSYNC B0 ;  /* 0x0000000000007941 */ /* 0x000fea0003800000 */
.L_x_9380:
[----:B------:R-:W-:Y:S05]  /*14b90*/  BRA `(.L_x_9243) ;  /* 0xffffffb400987947 */ /* 0x000fea000383ffff */
.L_x_9248:
[----:B0-----:R0:W3:Y:S02]  /*14ba0*/  SYNCS.PHASECHK.TRANS64.TRYWAIT P0, [R4+URZ+0x28820], R0 ;  /* 0x02882000040075a7 */ /* 0x0010e4000800017f */
[----:B---3--:R-:W-:Y:S05]  /*14bb0*/  @!P0 NANOSLEEP.SYNCS 0x989680 ;  /* 0x009896800000895d */ /* 0x008fea0003900000 */
[----:B------:R-:W3:Y:S02]  /*14bc0*/  @!P0 SYNCS.PHASECHK.TRANS64 P0, [R4+URZ+0x28820], R0 ;  /* 0x02882000040085a7 */ /* 0x000ee4000800007f */
[----:B---3--:R-:W-:Y:S05]  /*14bd0*/  @!P0 BRA `(.L_x_9248) ;  /* 0xfffffffc00f08947 */ /* 0x008fea000383ffff */
[----:B------:R-:W-:Y:S05]  /*14be0*/  BRA `(.L_x_9382) ;  /* 0xffffffbc00107947 */ /* 0x000fea000383ffff */
.L_x_9249:
        /* <DEDUP_REMOVED lines=11> */
.L_x_9384:
[----:B------:R-:W-:Y:S05]  /*14ca0*/  BSYNC B0 ;  /* 0x0000000000007941 */ /* 0x000fea0003800000 */
.L_x_9383:
[----:B------:R-:W-:Y:S05]  /*14cb0*/  BRA `(.L_x_9385) ;  /* 0xffffffb800f87947 */ /* 0x000fea000383ffff */
.L_x_9252:
[----:B------:R-:W-:Y:S01]  /*14cc0*/  BSSY B1, `(.L_x_9386) ;  /* 0x0000006000017945 */ /* 0x000fe20003800000 */
[----:B------:R-:W-:-:S07]  /*14cd0*/  IMAD.MOV.U32 R15, RZ, RZ, -0x1 ;  /* 0xffffffffff0f7424 */ /* 0x000fce00078e00ff */
[----:B012---:R-:W-:Y:S05]  /*14ce0*/  WARPSYNC.COLLECTIVE R15, `(.L_x_9387) ;  /* 0x000000000f0c7348 */ /* 0x007fea0003c00000 */
[----:B------:R-:W-:Y:S02]  /*14cf0*/  ELECT P6, UR62, PT ;  /* 0x00000000003e782f */ /* 0x000fe400038c0000 */
[----:B------:R-:W-:Y:S01]  /*14d00*/  MOV R14, UR62 ;  /* 0x0000003e000e7c02 */ /* 0x000fe20008000f00 */
[----:B012---:R-:W-:Y:S10]  /*14d10*/  ENDCOLLECTIVE ;  /* 0x000000000000791b */ /* 0x007ff40003800000 */
.L_x_9387:
[----:B------:R-:W-:Y:S05]  /*14d20*/  BSYNC B1 ;  /* 0x0000000000017941 */ /* 0x000fea0003800000 */
.L_x_9386:
[----:B------:R-:W-:Y:S05]  /*14d30*/  BRA `(.L_x_9388) ;  /* 0xffffffb800f07947 */ /* 0x000fea000383ffff */
.L_x_9254:
[----:B0-----:R0:W3:Y:S02]  /*14d40*/  SYNCS.PHASECHK.TRANS64.TRYWAIT P1, [R5+URZ+0x28840], R0 ;  /* 0x02884000050075a7 */ /* 0x0010e4000802017f */
[----:B---3--:R-:W-:Y:S05]  /*14d50*/  @!P1 NANOSLEEP.SYNCS 0x989680 ;  /* 0x009896800000995d */ /* 0x008fea0003900000 */
[----:B------:R-:W3:Y:S02]  /*14d60*/  @!P1 SYNCS.PHASECHK.TRANS64 P1, [R5+URZ+0x28840], R0 ;  /* 0x02884000050095a7 */ /* 0x000ee4000802007f */
[----:B---3--:R-:W-:Y:S05]  /*14d70*/  @!P1 BRA `(.L_x_9254) ;  /* 0xfffffffc00f09947 */ /* 0x008fea000383ffff */
[----:B------:R-:W-:Y:S05]  /*14d80*/  BRA `(.L_x_9389) ;  /* 0xffffffbc00107947 */ /* 0x000fea000383ffff */
.L_x_9256:
[----:B---3--:R3:W4:Y:S02]  /*14d90*/  SYNCS.PHASECHK.TRANS64.TRYWAIT P1, [R25+URZ+0x28840], R2 ;  /* 0x02884002190075a7 */ /* 0x008724000802017f */
[----:B----4-:R-:W-:Y:S05]  /*14da0*/  @!P1 NANOSLEEP.SYNCS 0x989680 ;  /* 0x009896800000995d */ /* 0x010fea0003900000 */
[----:B------:R-:W4:Y:S02]  /*14db0*/  @!P1 SYNCS.PHASECHK.TRANS64 P1, [R25+URZ+0x28840], R2 ;  /* 0x02884002190095a7 */ /* 0x000f24000802007f */
[----:B----4-:R-:W-:Y:S05]  /*14dc0*/  @!P1 BRA `(.L_x_9256) ;  /* 0xfffffffc00f09947 */ /* 0x010fea000383ffff */
[----:B------:R-:W-:Y:S05]  /*14dd0*/  BRA `(.L_x_9390) ;  /* 0xffffffbc001c7947 */ /* 0x000fea000383ffff */
.L_x_9258:
[----:B----4-:R4:W0:Y:S02]  /*14de0*/  SYNCS.PHASECHK.TRANS64.TRYWAIT P1, [R5+URZ+0x28860], R0 ;  /* 0x02886000050075a7 */ /* 0x010824000802017f */
[----:B0-----:R-:W-:Y:S05]  /*14df0*/  @!P1 NANOSLEEP.SYNCS 0x989680 ;  /* 0x009896800000995d */ /* 0x001fea0003900000 */
[----:B------:R-:W0:Y:S02]  /*14e00*/  @!P1 SYNCS.PHASECHK.TRANS64 P1, [R5+URZ+0x28860], R0 ;  /* 0x02886000050095a7 */ /* 0x000e24000802007f */
[----:B0-----:R-:W-:Y:S05]  /*14e10*/  @!P1 BRA `(.L_x_9258) ;  /* 0xfffffffc00f09947 */ /* 0x001fea000383ffff */
[----:B------:R-:W-:Y:S05]  /*14e20*/  BRA `(.L_x_9391) ;  /* 0xffffffbc00187947 */ /* 0x000fea000383ffff */
.L_x_9392:
        /* <DEDUP_REMOVED lines=13> */
.L_x_15861:


//--------------------- .text._ZN7cutlass13device_kernelIN5flash11enable_sm90INS1_16FlashAttnFwdSm90INS1_25CollectiveMainloopFwdSm90ILi2EN4cute5tupleIJNS5_1CILi1EEES8_S8_EEENS6_IJNS7_ILi128EEESA_SA_EEELi128ENS_6half_tEfNS_4arch4Sm90ELb1ELb0ELb0ELb1ELb1ELb1ELb0ELb1ELb1ELb1ELb0ELb0EEENS1_21CollectiveEpilogueFwdISB_S9_SC_SE_Li256ELb1ELb1ELb0ELb0EEENS1_36VarlenDynamicPersistentTileSchedulerILi128ELi128ELi256ELi128ELb0ELb1ELb1ELb1ELb1ELb1EEEEEEEEEvNT_6ParamsE --------------------------
	.section	.text._ZN7cutlass13device_kernelIN5flash11enable_sm90INS1_16FlashAttnFwdSm90INS1_25CollectiveMainloopFwdSm90ILi2EN4cute5tupleIJNS5_1CILi1EEES8_S8_EEENS6_IJNS7_ILi128EEESA_SA_EEELi128ENS_6half_tEfNS_4arch4Sm90ELb1ELb0ELb0ELb1ELb1ELb1ELb0ELb1ELb1ELb1ELb0ELb0EEENS1_21CollectiveEpilogueFwdISB_S9_SC_SE_Li256ELb1ELb1ELb0ELb0EEENS1_36VarlenDynamicPersistentTileSchedulerILi128ELi128ELi256ELi128ELb0ELb1ELb1ELb1ELb1ELb1EEEEEEEEEvNT_6ParamsE,"ax",@progbits
	.align	128
.text._ZN7cutlass13device_kernelIN5flash11enable_sm90INS1_16FlashAttnFwdSm90INS1_25CollectiveMainloopFwdSm90ILi2EN4cute5tupleIJNS5_1CILi1EEES8_S8_EEENS6_IJNS7_ILi128EEESA_SA_EEELi128ENS_6half_tEfNS_4arch4Sm90ELb1ELb0ELb0ELb1ELb1ELb1ELb0ELb1ELb1ELb1ELb0ELb0EEENS1_21CollectiveEpilogueFwdISB_S9_SC_SE_Li256ELb1ELb1ELb0ELb0EEENS1_36VarlenDynamicPersistentTileSchedulerILi128ELi128ELi256ELi128ELb0ELb1ELb1ELb1ELb1ELb1EEEEEEEEEvNT_6ParamsE:
        .type           _ZN7cutlass13device_kernelIN5flash11enable_sm90INS1_16FlashAttnFwdSm90INS1_25CollectiveMainloopFwdSm90ILi2EN4cute5tupleIJNS5_1CILi1EEES8_S8_EEENS6_IJNS7_ILi128EEESA_SA_EEELi128ENS_6half_tEfNS_4arch4Sm90ELb1ELb0ELb0ELb1ELb1ELb1ELb0ELb1ELb1ELb1ELb0ELb0EEENS1_21CollectiveEpilogueFwdISB_S9_SC_SE_Li256ELb1ELb1ELb0ELb0EEENS1_36VarlenDynamicPersistentTileSchedulerILi128ELi128ELi256ELi128ELb0ELb1ELb1ELb1ELb1ELb1EEEEEEEEEvNT_6ParamsE,@function
        .size           _ZN7cutlass13device_kernelIN5flash11enable_sm90INS1_16FlashAttnFwdSm90INS1_25CollectiveMainloopFwdSm90ILi2EN4cute5tupleIJNS5_1CILi1EEES8_S8_EEENS6_IJNS7_ILi128EEESA_SA_EEELi128ENS_6half_tEfNS_4arch4Sm90ELb1ELb0ELb0ELb1ELb1ELb1ELb0ELb1ELb1ELb1ELb0ELb0EEENS1_21CollectiveEpilogueFwdISB_S9_SC_SE_Li256ELb1ELb1ELb0ELb0EEENS1_36VarlenDynamicPersistentTileSchedulerILi128ELi128ELi256ELi128ELb0ELb1ELb1ELb1ELb1ELb1EEEEEEEEEvNT_6ParamsE,(.L_x_15862 - _ZN7cutlass13device_kernelIN5flash11enable_sm90INS1_16FlashAttnFwdSm90INS1_25CollectiveMainloopFwdSm90ILi2EN4cute5tupleIJNS5_1CILi1EEES8_S8_EEENS6_IJNS7_ILi128EEESA_SA_EEELi128ENS_6half_tEfNS_4arch4Sm90ELb1ELb0ELb0ELb1ELb1ELb1ELb0ELb1ELb1ELb1ELb0ELb0EEENS1_21CollectiveEpilogueFwdISB_S9_SC_SE_Li256ELb1ELb1ELb0ELb0EEENS1_36VarlenDynamicPersistentTileSchedulerILi128ELi128ELi256ELi128ELb0ELb1ELb1ELb1ELb1ELb1EEEEEEEEEvNT_6ParamsE)
        .other          _ZN7cutlass13device_kernelIN5flash11enable_sm90INS1_16FlashAttnFwdSm90INS1_25CollectiveMainloopFwdSm90ILi2EN4cute5tupleIJNS5_1CILi1EEES8_S8_EEENS6_IJNS7_ILi128EEESA_SA_EEELi128ENS_6half_tEfNS_4arch4Sm90ELb1ELb0ELb0ELb1ELb1ELb1ELb0ELb1ELb1ELb1ELb0ELb0EEENS1_21CollectiveEpilogueFwdISB_S9_SC_SE_Li256ELb1ELb1ELb0ELb0EEENS1_36VarlenDynamicPersistentTileSchedulerILi128ELi128ELi256ELi128ELb0ELb1ELb1ELb1ELb1ELb1EEEEEEEEEvNT_6ParamsE,@"STO_CUDA_ENTRY STV_DEFAULT"
_ZN7cutlass13device_kernelIN5flash11enable_sm90INS1_16FlashAttnFwdSm90INS1_25CollectiveMainloopFwdSm90ILi2EN4cute5tupleIJNS5_1CILi1EEES8_S8_EEENS6_IJNS7_ILi128EEESA_SA_EEELi128ENS_6half_tEfNS_4arch4Sm90ELb1ELb0ELb0ELb1ELb1ELb1ELb0ELb1ELb1ELb1ELb0ELb0EEENS1_21CollectiveEpilogueFwdISB_S9_SC_SE_Li256ELb1ELb1ELb0ELb0EEENS1_36VarlenDynamicPersistentTileSchedulerILi128ELi128ELi256ELi128ELb0ELb1ELb1ELb1ELb1ELb1EEEEEEEEEvNT_6ParamsE:
        /* <DEDUP_REMOVED lines=18> */
.L_x_9394:
[----:B------:R-:W-:Y:S05]  /*0120*/  BSYNC B0 ;  /* 0x0000000000007941 */ /* 0x000fea0003800000 */
.L_x_9393:
        /* <DEDUP_REMOVED lines=41> */
.L_x_9395:
        /* <DEDUP_REMOVED lines=22> */
.L_x_9396:
        /* <DEDUP_REMOVED lines=18> */
.L_x_9397:
        /* <DEDUP_REMOVED lines=22> */
.L_x_9398:
        /* <DEDUP_REMOVED lines=22> */
.L_x_9399:
        /* <DEDUP_REMOVED lines=8> */
.L_x_9402:
        /* <DEDUP_REMOVED lines=19> */
[----:B------:R-:W-:Y:S02]  /*0ab0*/  R2UR UR40, R18 ;  /* 0x00000000122872ca */ /* 0x000fe400000e0000 */
[----:B------:R-:W-:Y:S02]  /*0ac0*/  CS2R R188, SRZ ;  /* 0x0000000000bc7805 */ /* 0x000fe4000001ff00 */
[----:B------:R-:W-:Y:S01]  /*0ad0*/  MOV R19, RZ ;  /* 0x000000ff00137202 */ /* 0x000fe20000000f00 */
[----:B------:R-:W-:Y:S01]  /*0ae0*/  IMAD.MOV.U32 R186, RZ, RZ, RZ ;  /* 0x000000ffffba7224 */ /* 0x000fe200078e00ff */
[----:B------:R-:W-:Y:S01]  /*0af0*/  SHF.R.S32.HI R3, RZ, 0x1f, R228 ;  /* 0x0000001fff037819 */ /* 0x000fe200000114e4 */
[----:B------:R-:W-:Y:S01]  /*0b00*/  ULOP3.LUT UR39, UR36, 0x1, URZ, 0xfc, !UPT ;  /* 0x0000000124277892 */ /* 0x000fe2000f8efc3f */
[----:B------:R-:W-:Y:S02]  /*0b10*/  UMOV UR37, URZ ;  /* 0x0000003f00257c82 */ /* 0x000fe40008000000 */
[----:B------:R-:W-:-:S02]  /*0b20*/  LEA.HI R5, R3, R228, RZ, 0x7 ;  /* 0x000000e403057211 */ /* 0x000fc400078f38ff */
[-C--:B------:R-:W-:Y:S02]  /*0b30*/  LEA.HI R2, R3, R228.reuse, RZ, 0x5 ;  /* 0x000000e403027211 */ /* 0x080fe400078f28ff */
[----:B------:R-:W-:Y:S01]  /*0b40*/  LOP3.LUT R213, R5, 0xffffff80, RZ, 0xc0, !PT ;  /* 0xffffff8005d57812 */ /* 0x000fe200078ec0ff */
[----:B------:R-:W-:Y:S01]  /*0b50*/  UIADD3 UR40, UR40, 0x10400, URZ ;  /* 0x0001040028287890 */ /* 0x000fe2000fffe03f */
[----:B------:R-:W-:Y:S01]  /*0b60*/  LEA.HI R0, R3, R228, RZ, 0x4 ;  /* 0x000000e403007211 */ /* 0x000fe200078f20ff */
[----:B------:R-:W-:Y:S01]  /*0b70*/  IMAD.SHL.U32 R2, R2, 0x20, RZ ;  /* 0x0000002002027824 */ /* 0x000fe200078e00ff */
[----:B------:R-:W-:Y:S02]  /*0b80*/  IADD3 R213, R228, -R213, RZ ;  /* 0x800000d5e4d57210 */ /* 0x000fe40007ffe0ff */
[----:B------:R-:W-:Y:S02]  /*0b90*/  LOP3.LUT R7, R0, 0x3fffff0, RZ, 0xc0, !PT ;  /* 0x03fffff000077812 */ /* 0x000fe400078ec0ff */
[----:B------:R-:W-:-:S02]  /*0ba0*/  SHF.R.S32.HI R4, RZ, 0x1f, R213 ;  /* 0x0000001fff047819 */ /* 0x000fc400000114d5 */
[----:B------:R-:W-:Y:S01]  /*0bb0*/  LOP3.LUT R2, R2, 0xfffffc00, RZ, 0xc0, !PT ;  /* 0xfffffc0002027812 */ /* 0x000fe200078ec0ff */
[----:B------:R-:W-:Y:S01]  /*0bc0*/  IMAD.IADD R7, R228, 0x1, -R7 ;  /* 0x00000001e4077824 */ /* 0x000fe200078e0a07 */
[----:B------:R-:W-:Y:S02]  /*0bd0*/  LEA.HI R6, R4, R213, RZ, 0x2 ;  /* 0x000000d504067211 */ /* 0x000fe400078f10ff */
[----:B------:R-:W-:Y:S02]  /*0be0*/  LEA.HI R10, R3, R228, RZ, 0x2 ;  /* 0x000000e4030a7211 */ /* 0x000fe400078f10ff */
[--C-:B------:R-:W-:Y:S02]  /*0bf0*/  SHF.R.S32.HI R8, RZ, 0x2, R6.reuse ;  /* 0x00000002ff087819 */ /* 0x100fe40000011406 */
[----:B------:R-:W-:Y:S02]  /*0c00*/  SHF.R.S32.HI R9, RZ, 0x1f, R6 ;  /* 0x0000001fff097819 */ /* 0x000fe40000011406 */
[----:B------:R-:W-:-:S02]  /*0c10*/  LOP3.LUT R13, R10, 0xfffffffc, RZ, 0xc0, !PT ;  /* 0xfffffffc0a0d7812 */ /* 0x000fc400078ec0ff */
[----:B------:R-:W-:Y:S02]  /*0c20*/  LEA.HI R9, R9, R8, RZ, 0x3 ;  /* 0x0000000809097211 */ /* 0x000fe400078f18ff */
[----:B------:R-:W-:Y:S01]  /*0c30*/  SHF.R.S32.HI R220, RZ, 0x7, R5 ;  /* 0x00000007ffdc7819 */ /* 0x000fe20000011405 */
[----:B------:R-:W-:Y:S01]  /*0c40*/  IMAD.IADD R13, R228, 0x1, -R13 ;  /* 0x00000001e40d7824 */ /* 0x000fe200078e0a0d */
[----:B------:R-:W-:Y:S01]  /*0c50*/  LOP3.LUT R11, R9, 0xfffffff8, RZ, 0xc0, !PT ;  /* 0xfffffff8090b7812 */ /* 0x000fe200078ec0ff */
[----:B------:R-:W-:Y:S01]  /*0c60*/  IMAD R9, R7, 0x40, R2 ;  /* 0x0000004007097824 */ /* 0x000fe200078e0202 */
[----:B------:R-:W-:Y:S02]  /*0c70*/  SHF.R.S32.HI R7, RZ, 0x4, R0 ;  /* 0x00000004ff077819 */ /* 0x000fe40000011400 */
[----:B------:R-:W-:Y:S02]  /*0c80*/  LEA.HI R187, R3, R228, RZ, 0x3 ;  /* 0x000000e403bb7211 */ /* 0x000fe400078f18ff */
[----:B------:R-:W-:-:S02]  /*0c90*/  LEA.HI R0, R0, R7, RZ, 0x1 ;  /* 0x0000000700007211 */ /* 0x000fc400078f08ff */
[----:B------:R-:W-:Y:S02]  /*0ca0*/  LEA.HI R4, R4, R213, RZ, 0x5 ;  /* 0x000000d504047211 */ /* 0x000fe400078f28ff */
[----:B------:R-:W-:Y:S02]  /*0cb0*/  LOP3.LUT R0, R0, 0x1ffffffe, RZ, 0xc0, !PT ;  /* 0x1ffffffe00007812 */ /* 0x000fe400078ec0ff */
[----:B------:R-:W-:Y:S02]  /*0cc0*/  LEA.HI R5, R5, R220, RZ, 0x1 ;  /* 0x000000dc05057211 */ /* 0x000fe400078f08ff */
[----:B------:R-:W-:Y:S01]  /*0cd0*/  LEA.HI R2, R13, R13, RZ, 0x1 ;  /* 0x0000000d0d027211 */ /* 0x000fe200078f08ff */
[----:B------:R-:W-:Y:S01]  /*0ce0*/  IMAD.IADD R0, R7, 0x1, -R0 ;  /* 0x0000000107007824 */ /* 0x000fe200078e0a00 */
[----:B------:R-:W-:Y:S02]  /*0cf0*/  IADD3 R11, R8, -R11, RZ ;  /* 0x8000000b080b7210 */ /* 0x000fe40007ffe0ff */
[----:B------:R-:W-:Y:S01]  /*0d00*/  SHF.R.S32.HI R4, RZ, 0x5, R4 ;  /* 0x00000005ff047819 */ /* 0x000fe20000011404 */
[----:B------:R-:W-:Y:S01]  /*0d10*/  IMAD R222, R0, 0x8, R9 ;  /* 0x0000000800de7824 */ /* 0x000fe200078e0209 */
[----:B------:R-:W-:-:S02]  /*0d20*/  LEA.HI R0, R3, R228, RZ, 0x6 ;  /* 0x000000e403007211 */ /* 0x000fc400078f30ff */
[----:B------:R-:W-:Y:S01]  /*0d30*/  LOP3.LUT R3, R187, 0xfffffff8, RZ, 0xc0, !PT ;  /* 0xfffffff8bb037812 */ /* 0x000fe200078ec0ff */
[----:B------:R-:W-:Y:S01]  /*0d40*/  IMAD R4, R4, 0x10, R11 ;  /* 0x0000001004047824 */ /* 0x000fe200078e020b */
[----:B------:R-:W-:Y:S01]  /*0d50*/  SHF.R.S32.HI R187, RZ, 0x3, R187 ;  /* 0x00000003ffbb7819 */ /* 0x000fe200000114bb */
[----:B------:R-:W-:Y:S01]  /*0d60*/  IMAD.SHL.U32 R0, R0, 0x8, RZ ;  /* 0x0000000800007824 */ /* 0x000fe200078e00ff */
[----:B------:R-:W-:Y:S01]  /*0d70*/  LOP3.LUT R5, R5, 0x3fffffe, RZ, 0xc0, !PT ;  /* 0x03fffffe05057812 */ /* 0x000fe200078ec0ff */
[----:B------:R-:W-:Y:S01]  /*0d80*/  IMAD.IADD R206, R228, 0x1, -R3 ;  /* 0x00000001e4ce7824 */ /* 0x000fe200078e0a03 */
[----:B------:R-:W-:Y:S01]  /*0d90*/  LOP3.LUT R2, R2, 0x1ffffffe, RZ, 0xc0, !PT ;  /* 0x1ffffffe02027812 */ /* 0x000fe200078ec0ff */
[C---:B------:R-:W-:Y:S01]  /*0da0*/  VIADD R219, R187.reuse, 0x20 ;  /* 0x00000020bbdb7836 */ /* 0x040fe20000000000 */
[C---:B------:R-:W-:Y:S01]  /*0db0*/  SHF.L.U32 R224, R187.reuse, 0x6, RZ ;  /* 0x00000006bbe07819 */ /* 0x040fe200000006ff */
[C---:B------:R-:W-:Y:S01]  /*0dc0*/  VIADD R217, R187.reuse, 0x60 ;  /* 0x00000060bbd97836 */ /* 0x040fe20000000000 */
[----:B------:R-:W-:Y:S01]  /*0dd0*/  IADD3 R5, R220, -R5, RZ ;  /* 0x80000005dc057210 */ /* 0x000fe20007ffe0ff */
[----:B------:R-:W-:Y:S01]  /*0de0*/  VIADD R218, R187, 0x40 ;  /* 0x00000040bbda7836 */ /* 0x000fe20000000000 */
[----:B------:R-:W-:Y:S01]  /*0df0*/  LOP3.LUT R201, R0, 0xfffffe00, RZ, 0xc0, !PT ;  /* 0xfffffe0000c97812 */ /* 0x000fe200078ec0ff */
[----:B------:R-:W-:Y:S01]  /*0e00*/  IMAD.IADD R204, R13, 0x1, -R2 ;  /* 0x000000010dcc7824 */ /* 0x000fe200078e0a02 */
[----:B------:R-:W-:Y:S01]  /*0e10*/  SHF.L.U32 R16, R206, 0x3, RZ ;  /* 0x00000003ce107819 */ /* 0x000fe200000006ff */
[----:B------:R-:W-:Y:S01]  /*0e20*/  IMAD R221, R5, 0x40, R4 ;  /* 0x0000004005dd7824 */ /* 0x000fe200078e0204 */
[----:B------:R-:W-:Y:S01]  /*0e30*/  LOP3.LUT R3, R224, 0x1c0, RZ, 0xc0, !PT ;  /* 0x000001c0e0037812 */ /* 0x000fe200078ec0ff */
[----:B------:R-:W-:Y:S01]  /*0e40*/  IMAD.SHL.U32 R196, R219, 0x40, RZ ;  /* 0x00000040dbc47824 */ /* 0x000fe200078e00ff */
[----:B------:R-:W-:Y:S01]  /*0e50*/  SHF.R.S32.HI R0, RZ, 0x1f, R219 ;  /* 0x0000001fff007819 */ /* 0x000fe200000114db */
[----:B------:R-:W-:Y:S01]  /*0e60*/  IMAD.SHL.U32 R195, R218, 0x40, RZ ;  /* 0x00000040dac37824 */ /* 0x000fe200078e00ff */
[----:B------:R-:W-:Y:S01]  /*0e70*/  SHF.R.S32.HI R2, RZ, 0x1f, R217 ;  /* 0x0000001fff027819 */ /* 0x000fe200000114d9 */
[----:B------:R-:W-:Y:S01]  /*0e80*/  IMAD.SHL.U32 R194, R217, 0x40, RZ ;  /* 0x00000040d9c27824 */ /* 0x000fe200078e00ff */
[----:B------:R-:W-:Y:S01]  /*0e90*/  SHF.R.S32.HI R5, RZ, 0x1f, R218 ;  /* 0x0000001fff057819 */ /* 0x000fe200000114da */
[----:B------:R-:W-:Y:S01]  /*0ea0*/  IMAD R204, R204, 0x8, R221 ;  /* 0x00000008cccc7824 */ /* 0x000fe200078e02dd */
[----:B------:R-:W-:-:S02]  /*0eb0*/  SHF.R.U32.HI R200, RZ, 0x3, R3 ;  /* 0x00000003ffc87819 */ /* 0x000fc40000011603 */
[----:B------:R-:W-:Y:S02]  /*0ec0*/  LOP3.LUT R205, R3, 0x38, R16, 0xf8, !PT ;  /* 0x0000003803cd7812 */ /* 0x000fe400078ef810 */
[----:B------:R-:W-:Y:S02]  /*0ed0*/  LEA.HI R0, R0, R219, RZ, 0x3 ;  /* 0x000000db00007211 */ /* 0x000fe400078f18ff */
[----:B------:R-:W-:Y:S01]  /*0ee0*/  LEA.HI R3, R2, R217, RZ, 0x3 ;  /* 0x000000d902037211 */ /* 0x000fe200078f18ff */
[----:B------:R-:W-:Y:S01]  /*0ef0*/  VIADD R2, R16, 0x40 ;  /* 0x0000004010027836 */ /* 0x000fe20000000000 */
[----:B------:R-:W-:Y:S01]  /*0f00*/  LEA.HI R5, R5, R218, RZ, 0x3 ;  /* 0x000000da05057211 */ /* 0x000fe200078f18ff */
[----:B------:R-:W-:Y:S01]  /*0f10*/  IMAD.SHL.U32 R0, R0, 0x40, RZ ;  /* 0x0000004000007824 */ /* 0x000fe200078e00ff */
[----:B------:R-:W-:Y:S01]  /*0f20*/  LOP3.LUT R196, R196, 0x1c0, RZ, 0xc0, !PT ;  /* 0x000001c0c4c47812 */ /* 0x000fe200078ec0ff */
[----:B------:R-:W-:Y:S01]  /*0f30*/  IMAD.SHL.U32 R3, R3, 0x40, RZ ;  /* 0x0000004003037824 */ /* 0x000fe200078e00ff */
[----:B------:R-:W-:-:S02]  /*0f40*/  LOP3.LUT R195, R195, 0x1c0, RZ, 0xc0, !PT ;  /* 0x000001c0c3c37812 */ /* 0x000fc400078ec0ff */
[----:B------:R-:W-:Y:S02]  /*0f50*/  LOP3.LUT R194, R194, 0x1c0, RZ, 0xc0, !PT ;  /* 0x000001c0c2c27812 */ /* 0x000fe400078ec0ff */
[----:B------:R-:W-:Y:S02]  /*0f60*/  SHF.L.U32 R5, R5, 0x6, RZ ;  /* 0x0000000605057819 */ /* 0x000fe400000006ff */
[----:B------:R-:W-:Y:S02]  /*0f70*/  SHF.L.U32 R22, R206, 0x2, RZ ;  /* 0x00000002ce167819 */ /* 0x000fe400000006ff */
[----:B------:R-:W-:Y:S02]  /*0f80*/  SHF.R.U32.HI R227, RZ, 0x3, R196 ;  /* 0x00000003ffe37819 */ /* 0x000fe400000116c4 */
[----:B------:R-:W-:Y:S01]  /*0f90*/  LOP3.LUT R4, R196, 0x38, R16, 0xf8, !PT ;  /* 0x00000038c4047812 */ /* 0x000fe200078ef810 */
[----:B------:R-:W-:Y:S01]  /*0fa0*/  VIADD R185, R22, 0x20 ;  /* 0x0000002016b97836 */ /* 0x000fe20000000000 */
[----:B------:R-:W-:-:S02]  /*0fb0*/  SHF.R.U32.HI R226, RZ, 0x3, R195 ;  /* 0x00000003ffe27819 */ /* 0x000fc400000116c3 */
[----:B------:R-:W-:Y:S02]  /*0fc0*/  LOP3.LUT R7, R195, 0x38, R16, 0xf8, !PT ;  /* 0x00000038c3077812 */ /* 0x000fe400078ef810 */
[----:B------:R-:W-:Y:S02]  /*0fd0*/  SHF.R.U32.HI R225, RZ, 0x3, R194 ;  /* 0x00000003ffe17819 */ /* 0x000fe400000116c2 */
[----:B------:R-:W-:Y:S02]  /*0fe0*/  LOP3.LUT R8, R194, 0x38, R16, 0xf8, !PT ;  /* 0x00000038c2087812 */ /* 0x000fe400078ef810 */
[----:B------:R-:W-:Y:S02]  /*0ff0*/  LOP3.LUT R199, R0, 0xfffffe00, RZ, 0xc0, !PT ;  /* 0xfffffe0000c77812 */ /* 0x000fe400078ec0ff */
[----:B------:R-:W-:Y:S02]  /*1000*/  LOP3.LUT R198, R5, 0xfffffe00, RZ, 0xc0, !PT ;  /* 0xfffffe0005c67812 */ /* 0x000fe400078ec0ff */
[----:B------:R-:W-:-:S02]  /*1010*/  LOP3.LUT R197, R3, 0xfffffe00, RZ, 0xc0, !PT ;  /* 0xfffffe0003c57812 */ /* 0x000fc400078ec0ff */
[----:B------:R-:W-:Y:S02]  /*1020*/  LOP3.LUT R6, R6, 0x7ffffffc, RZ, 0xc0, !PT ;  /* 0x7ffffffc06067812 */ /* 0x000fe400078ec0ff */
[----:B------:R-:W-:Y:S02]  /*1030*/  LOP3.LUT R205, R201, R205, R200, 0xf6, !PT ;  /* 0x000000cdc9cd7212 */ /* 0x000fe400078ef6c8 */
[----:B------:R-:W-:Y:S01]  /*1040*/  LOP3.LUT R4, R199, R4, R227, 0xf6, !PT ;  /* 0x00000004c7047212 */ /* 0x000fe200078ef6e3 */
[----:B------:R-:W-:Y:S01]  /*1050*/  IMAD.IADD R203, R213, 0x1, -R6 ;  /* 0x00000001d5cb7824 */ /* 0x000fe200078e0a06 */
[----:B------:R-:W-:Y:S02]  /*1060*/  LOP3.LUT R7, R198, R7, R226, 0xf6, !PT ;  /* 0x00000007c6077212 */ /* 0x000fe400078ef6e2 */
[----:B------:R-:W-:Y:S02]  /*1070*/  LOP3.LUT R8, R197, R8, R225, 0xf6, !PT ;  /* 0x00000008c5087212 */ /* 0x000fe400078ef6e1 */
[----:B------:R-:W-:-:S02]  /*1080*/  SHF.R.S32.HI R223, RZ, 0x1f, R187 ;  /* 0x0000001fffdf7819 */ /* 0x000fc400000114bb */
[----:B------:R-:W-:Y:S02]  /*1090*/  SHF.R.S32.HI R23, RZ, 0x1f, R22 ;  /* 0x0000001fff177819 */ /* 0x000fe40000011416 */
[----:B------:R-:W-:Y:S02]  /*10a0*/  SHF.R.S32.HI R17, RZ, 0x1f, R16 ;  /* 0x0000001fff117819 */ /* 0x000fe40000011410 */
[----:B------:R-:W-:Y:S02]  /*10b0*/  SHF.R.S32.HI R184, RZ, 0x1f, R2 ;  /* 0x0000001fffb87819 */ /* 0x000fe40000011402 */
[----:B------:R-:W-:Y:S02]  /*10c0*/  SHF.R.S32.HI R212, RZ, 0x1f, R185 ;  /* 0x0000001fffd47819 */ /* 0x000fe400000114b9 */
[----:B------:R-:W-:Y:S02]  /*10d0*/  LEA R202, R205, UR40, 0x1 ;  /* 0x00000028cdca7c11 */ /* 0x000fe4000f8e08ff */
[----:B------:R-:W-:-:S02]  /*10e0*/  LEA R216, R4, UR40, 0x1 ;  /* 0x0000002804d87c11 */ /* 0x000fc4000f8e08ff */
[----:B------:R-:W-:Y:S02]  /*10f0*/  LEA R215, R7, UR40, 0x1 ;  /* 0x0000002807d77c11 */ /* 0x000fe4000f8e08ff */
[----:B------:R-:W-:-:S07]  /*1100*/  LEA R214, R8, UR40, 0x1 ;  /* 0x0000002808d67c11 */ /* 0x000fce000f8e08ff */
.L_x_9624:
[----:B0---4-:R-:W0:Y:S02]  /*1110*/  LDC.64 R4, c[0x0][0xc88] ;  /* 0x00032200ff047b82 */ /* 0x011e240000000a00 */
        /* <DEDUP_REMOVED lines=15> */
[C-C-:B------:R-:W-:Y:S02]  /*1210*/  @P1 LEA.HI.X R7, R210.reuse, UR5, R211.reuse, 0x2, P2 ;  /* 0x00000005d2071c11 */ /* 0x140fe400090f14d3 */
        /* <DEDUP_REMOVED lines=33> */
.L_x_9404:
        /* <DEDUP_REMOVED lines=9> */
.L_x_9405:
[----:B------:R-:W-:Y:S05]  /*14c0*/  @!P0 BRA `(.L_x_9406) ;  /* 0x00000000000c8947 */ /* 0x000fea0003800000 */
[----:B------:R-:W2:Y:S04]  /*14d0*/  LDG.E R4, desc[UR42][R8.64] ;  /* 0x0000002a08047981 */ /* 0x000ea8000c1e1900 */
[----:B------:R-:W2:Y:S02]  /*14e0*/  LDG.E R29, desc[UR42][R8.64+0x4] ;  /* 0x0000042a081d7981 */ /* 0x000ea4000c1e1900 */
[----:B--2---:R-:W-:-:S07]  /*14f0*/  IMAD.IADD R29, R29, 0x1, -R4 ;  /* 0x000000011d1d7824 */ /* 0x004fce00078e0a04 */
.L_x_9406:
[----:B------:R-:W-:Y:S01]  /*1500*/  ULDC.64 UR4, c[0x0][0xa10] ;  /* 0x0002840000047ab9 */ /* 0x000fe20000000a00 */
[----:B------:R-:W1:Y:S01]  /*1510*/  LDC R9, c[0x0][0x448] ;  /* 0x00011200ff097b82 */ /* 0x000e620000000800 */
[----:B------:R-:W-:-:S04]  /*1520*/  ISETP.NE.U32.AND P0, PT, RZ, UR4, PT ;  /* 0x00000004ff007c0c */ /* 0x000fc8000bf05070 */
        /* <DEDUP_REMOVED lines=13> */
[----:B------:R-:W-:-:S05]  /*1600*/  IMAD.SHL.U32 R191, R41, 0x80, RZ ;  /* 0x0000008029bf7824 */ /* 0x000fca00078e00ff */
[----:B0-----:R-:W-:-:S07]  /*1610*/  IADD3 R4, R191, 0x7f, RZ ;  /* 0x0000007fbf047810 */ /* 0x001fce0007ffe0ff */
[----:B------:R-:W0:Y:S08]  /*1620*/  @P1 LDC R9, c[0x0][0x44c] ;  /* 0x00011300ff091b82 */ /* 0x000e300000000800 */
[----:B------:R-:W1:Y:S01]  /*1630*/  @P1 LDC R5, c[0x0][0x450] ;  /* 0x00011400ff051b82 */ /* 0x000e620000000800 */
[----:B--2---:R-:W-:Y:S02]  /*1640*/  @P0 IMAD.IADD R25, R8, 0x1, -R3 ;  /* 0x0000000108190824 */ /* 0x004fe400078e0a03 */
[----:B------:R-:W-:-:S02]  /*1650*/  IMAD.IADD R8, R29, 0x1, -R0 ;  /* 0x000000011d087824 */ /* 0x000fc400078e0a00 */
[----:B0-----:R-:W-:-:S04]  /*1660*/  @P1 IMAD.HI.U32 R0, R4, R9, RZ ;  /* 0x0000000904001227 */ /* 0x001fc800078e00ff */
[----:B------:R-:W-:Y:S01]  /*1670*/  IMAD.IADD R193, R8, 0x1, R25 ;  /* 0x0000000108c17824 */ /* 0x000fe200078e0219 */
[----:B-1----:R-:W-:Y:S01]  /*1680*/  @P1 SHF.R.U32.HI R4, RZ, R5, R0 ;  /* 0x00000005ff041219 */ /* 0x002fe20000011600 */
[----:B------:R-:W-:-:S03]  /*1690*/  IMAD.MOV R27, RZ, RZ, -R8 ;  /* 0x000000ffff1b7224 */ /* 0x000fc600078e0a08 */
[C---:B------:R-:W-:Y:S02]  /*16a0*/  IADD3 R95, R193.reuse, 0x80, -R192 ;  /* 0x00000080c15f7810 */ /* 0x040fe40007ffe8c0 */
[----:B------:R-:W-:Y:S02]  /*16b0*/  IADD3 R0, R193, 0x7f, RZ ;  /* 0x0000007fc1007810 */ /* 0x000fe40007ffe0ff */
[----:B------:R-:W-:Y:S01]  /*16c0*/  VIMNMX R27, RZ, R27, !PT ;  /* 0x0000001bff1b7248 */ /* 0x000fe20007fe0100 */
[----:B------:R-:W-:Y:S01]  /*16d0*/  IMAD.IADD R4, R95, 0x1, R4 ;  /* 0x000000015f047824 */ /* 0x000fe200078e0204 */
[----:B------:R-:W-:-:S04]  /*16e0*/  SHF.R.S32.HI R3, RZ, 0x1f, R0 ;  /* 0x0000001fff037819 */ /* 0x000fc80000011400 */
[----:B------:R-:W-:Y:S02]  /*16f0*/  SHF.R.S32.HI R5, RZ, 0x1f, R4 ;  /* 0x0000001fff057819 */ /* 0x000fe40000011404 */
[----:B------:R-:W-:Y:S02]  /*1700*/  LEA.HI R3, R3, R0, RZ, 0x7 ;  /* 0x0000000003037211 */ /* 0x000fe400078f38ff */
[----:B------:R-:W-:Y:S02]  /*1710*/  LEA.HI R5, R5, R4, RZ, 0x7 ;  /* 0x0000000405057211 */ /* 0x000fe400078f38ff */
[----:B------:R-:W-:Y:S02]  /*1720*/  SHF.R.S32.HI R96, RZ, 0x7, R3 ;  /* 0x00000007ff607819 */ /* 0x000fe40000011403 */
[----:B------:R-:W-:-:S04]  /*1730*/  SHF.R.S32.HI R5, RZ, 0x7, R5 ;  /* 0x00000007ff057819 */ /* 0x000fc80000011405 */
[----:B------:R-:W-:-:S05]  /*1740*/  VIMNMX R5, R96, R5, PT ;  /* 0x0000000560057248 */ /* 0x000fca0003fe0100 */
[----:B------:R-:W-:-:S05]  /*1750*/  IMAD R0, R5, 0x80, -R8 ;  /* 0x0000008005007824 */ /* 0x000fca00078e0a08 */
[----:B------:R-:W-:-:S04]  /*1760*/  VIMNMX R0, R0, R25, PT ;  /* 0x0000001900007248 */ /* 0x000fc80003fe0100 */
[----:B------:R-:W-:Y:S02]  /*1770*/  ISETP.GT.AND P0, PT, R0, R27, PT ;  /* 0x0000001b0000720c */ /* 0x000fe40003f04270 */
[----:B------:R-:W-:-:S05]  /*1780*/  SHF.R.U32.HI R27, RZ, 0x7, R27 ;  /* 0x00000007ff1b7819 */ /* 0x000fca000001161b */
[----:B------:R-:W-:-:S06]  /*1790*/  IMAD.MOV.U32 R28, RZ, RZ, R27 ;  /* 0x000000ffff1c7224 */ /* 0x000fcc00078e001b */
[----:B------:R-:W-:-:S04]  /*17a0*/  @P0 IADD3 R0, R0, 0x7f, RZ ;  /* 0x0000007f00000810 */ /* 0x000fc80007ffe0ff */
[----:B------:R-:W-:-:S04]  /*17b0*/  @P0 SHF.R.S32.HI R3, RZ, 0x1f, R0 ;  /* 0x0000001fff030819 */ /* 0x000fc80000011400 */
[----:B------:R-:W-:-:S04]  /*17c0*/  @P0 LEA.HI R3, R3, R0, RZ, 0x7 ;  /* 0x0000000003030211 */ /* 0x000fc800078f38ff */
[----:B------:R-:W-:Y:S02]  /*17d0*/  @P0 SHF.R.S32.HI R28, RZ, 0x7, R3 ;  /* 0x00000007ff1c0819 */ /* 0x000fe40000011403 */
[----:B------:R-:W-:Y:S02]  /*17e0*/  PLOP3.LUT P0, PT, PT, PT, PT, 0x80, 0x0 ;  /* 0x000000000000781c */ /* 0x000fe40003f0f070 */
[----:B------:R-:W-:-:S13]  /*17f0*/  ISETP.GT.AND P1, PT, R28, R27, PT ;  /* 0x0000001b1c00720c */ /* 0x000fda0003f24270 */
[----:B---3--:R-:W-:Y:S05]  /*1800*/  @!P1 BRA `(.L_x_9407) ;  /* 0x0000006800449947 */ /* 0x008fea0003800000 */
        /* <DEDUP_REMOVED lines=20> */
.L_x_9409:
[----:B------:R-:W-:Y:S05]  /*1950*/  BSYNC B6 ;  /* 0x0000000000067941 */ /* 0x000fea0003800000 */
.L_x_9408:
        /* <DEDUP_REMOVED lines=20> */
.L_x_9411:
[----:B------:R-:W-:Y:S05]  /*1aa0*/  BSYNC B6 ;  /* 0x0000000000067941 */ /* 0x000fea0003800000 */
.L_x_9410:
        /* <DEDUP_REMOVED lines=11> */
[----:B-----5:R-:W-:Y:S01]  /*1b60*/  SHF.R.S32.HI R13, RZ, 0x1f, R24 ;  /* 0x0000001fff0d7819 */ /* 0x020fe20000011418 */
[----:B------:R-:W0:Y:S01]  /*1b70*/  S2R R38, SR_TID.X ;  /* 0x0000000000267919 */ /* 0x000e220000002100 */
[----:B------:R-:W-:Y:S01]  /*1b80*/  SEL R3, R37, RZ, P0 ;  /* 0x000000ff25037207 */ /* 0x000fe20000000000 */
[-C--:B-1----:R-:W-:Y:S01]  /*1b90*/  IMAD R10, R223, R34.reuse, RZ ;  /* 0x00000022df0a7224 */ /* 0x082fe200078e02ff */
[C-C-:B------:R-:W-:Y:S01]  /*1ba0*/  SHF.L.U64.HI R29, R34.reuse, 0x5, R35.reuse ;  /* 0x00000005221d7819 */ /* 0x140fe20000010223 */
[C---:B------:R-:W-:Y:S01]  /*1bb0*/  IMAD.SHL.U32 R33, R34.reuse, 0x40, RZ ;  /* 0x0000004022217824 */ /* 0x040fe200078e00ff */
[----:B------:R-:W-:Y:S01]  /*1bc0*/  SHF.L.U64.HI R30, R34, 0x6, R35 ;  /* 0x00000006221e7819 */ /* 0x000fe20000010223 */
[----:B------:R-:W-:Y:S01]  /*1bd0*/  IMAD.IADD R3, R16, 0x1, R3 ;  /* 0x0000000110037824 */ /* 0x000fe200078e0203 */
[C---:B------:R-:W-:Y:S01]  /*1be0*/  SHF.L.U64.HI R31, R34.reuse, 0x7, R35 ;  /* 0x00000007221f7819 */ /* 0x040fe20000010223 */
[----:B---3--:R-:W-:Y:S01]  /*1bf0*/  IMAD.WIDE.U32 R4, R187, R34, R22 ;  /* 0x00000022bb047225 */ /* 0x008fe200078e0016 */
[----:B------:R-:W-:-:S03]  /*1c00*/  SHF.L.U32 R32, R34, 0x5, RZ ;  /* 0x0000000522207819 */ /* 0x000fc600000006ff */
[----:B--2---:R-:W-:-:S04]  /*1c10*/  IMAD.WIDE.U32 R6, R187, R14, R22 ;  /* 0x0000000ebb067225 */ /* 0x004fc800078e0016 */
[C---:B------:R-:W-:Y:S02]  /*1c20*/  IMAD R89, R187.reuse, R35, R10 ;  /* 0x00000023bb597224 */ /* 0x040fe400078e020a */
[----:B------:R-:W-:-:S04]  /*1c30*/  IMAD.WIDE.U32 R10, R187, R34, R16 ;  /* 0x00000022bb0a7225 */ /* 0x000fc800078e0010 */
[----:B------:R-:W-:Y:S01]  /*1c40*/  IMAD.MOV.U32 R82, RZ, RZ, R6 ;  /* 0x000000ffff527224 */ /* 0x000fe200078e0006 */
[----:B------:R-:W-:Y:S01]  /*1c50*/  SHF.R.S32.HI R6, RZ, 0x1f, R3 ;  /* 0x0000001fff067819 */ /* 0x000fe20000011403 */
[-C--:B------:R-:W-:Y:S02]  /*1c60*/  IMAD R8, R223, R14.reuse, RZ ;  /* 0x0000000edf087224 */ /* 0x080fe400078e02ff */
[----:B------:R-:W-:Y:S02]  /*1c70*/  IMAD.IADD R87, R5, 0x1, R89 ;  /* 0x0000000105577824 */ /* 0x000fe400078e0259 */
[----:B------:R-:W-:Y:S01]  /*1c80*/  IMAD.IADD R89, R89, 0x1, R11 ;  /* 0x0000000159597824 */ /* 0x000fe200078e020b */
[----:B------:R-:W-:Y:S01]  /*1c90*/  LEA.HI R11, R6, R3, RZ, 0x3 ;  /* 0x00000003060b7211 */ /* 0x000fe200078f18ff */
[C---:B------:R-:W-:Y:S01]  /*1ca0*/  IMAD R85, R187.reuse, R15, R8 ;  /* 0x0000000fbb557224 */ /* 0x040fe200078e0208 */
[----:B0-----:R-:W-:Y:S01]  /*1cb0*/  SHF.R.U32.HI R38, RZ, 0x7, R38 ;  /* 0x00000007ff267819 */ /* 0x001fe20000011626 */
[----:B------:R-:W-:Y:S01]  /*1cc0*/  IMAD.WIDE.U32 R8, R187, R14, R16 ;  /* 0x0000000ebb087225 */ /* 0x000fe200078e0010 */
[----:B------:R-:W-:-:S02]  /*1cd0*/  LOP3.LUT R5, R195, 0x38, R11, 0xf8, !PT ;  /* 0x00000038c3057812 */ /* 0x000fc400078ef80b */
[----:B------:R-:W-:Y:S01]  /*1ce0*/  ISETP.NE.AND P6, PT, R38, 0x1, PT ;  /* 0x000000012600780c */ /* 0x000fe20003fc5270 */
[----:B------:R-:W-:Y:S01]  /*1cf0*/  IMAD.MOV.U32 R86, RZ, RZ, R4 ;  /* 0x000000ffff567224 */ /* 0x000fe200078e0004 */
[----:B------:R-:W-:Y:S01]  /*1d00*/  LEA.HI R4, R6, R3, RZ, 0x6 ;  /* 0x0000000306047211 */ /* 0x000fe200078f30ff */
[----:B------:R-:W-:Y:S01]  /*1d10*/  IMAD.IADD R83, R7, 0x1, R85 ;  /* 0x0000000107537824 */ /* 0x000fe200078e0255 */
[----:B------:R-:W-:Y:S01]  /*1d20*/  LOP3.LUT R3, R11, 0x38, RZ, 0xc0, !PT ;  /* 0x000000380b037812 */ /* 0x000fe200078ec0ff */
[----:B------:R-:W-:Y:S01]  /*1d30*/  IMAD.MOV.U32 R88, RZ, RZ, R10 ;  /* 0x000000ffff587224 */ /* 0x000fe200078e000a */
[----:B------:R-:W-:Y:S01]  /*1d40*/  IADD3 R85, R85, R9, RZ ;  /* 0x0000000955557210 */ /* 0x000fe20007ffe0ff */
[C---:B------:R-:W-:Y:S01]  /*1d50*/  IMAD R9, R13.reuse, R14, RZ ;  /* 0x0000000e0d097224 */ /* 0x040fe200078e02ff */
[----:B------:R-:W-:Y:S01]  /*1d60*/  MOV R84, R8 ;  /* 0x0000000800547202 */ /* 0x000fe20000000f00 */
[----:B------:R-:W-:Y:S01]  /*1d70*/  IMAD R13, R13, R34, RZ ;  /* 0x000000220d0d7224 */ /* 0x000fe200078e02ff */
[----:B------:R-:W-:Y:S01]  /*1d80*/  SHF.L.U32 R4, R4, 0x7, RZ ;  /* 0x0000000704047819 */ /* 0x000fe200000006ff */
[----:B------:R-:W-:Y:S01]  /*1d90*/  IMAD R39, R24, R15, R9 ;  /* 0x0000000f18277224 */ /* 0x000fe200078e0209 */
[--C-:B------:R-:W-:Y:S01]  /*1da0*/  LOP3.LUT R8, R196, 0x38, R11.reuse, 0xf8, !PT ;  /* 0x00000038c4087812 */ /* 0x100fe200078ef80b */
[----:B------:R-:W-:Y:S05]  /*1db0*/  @!P6 WARPSYNC.ALL ;  /* 0x000000000000e948 */ /* 0x000fea0003800000 */
[----:B------:R-:W-:Y:S01]  /*1dc0*/  LOP3.LUT R10, R194, 0x38, R11, 0xf8, !PT ;  /* 0x00000038c20a7812 */ /* 0x000fe200078ef80b */
[----:B------:R-:W-:Y:S01]  /*1dd0*/  IMAD.WIDE.U32 R82, R24, R14, R82 ;  /* 0x0000000e18527225 */ /* 0x000fe200078e0052 */
[----:B------:R-:W-:Y:S01]  /*1de0*/  LOP3.LUT R3, R3, 0x1c0, R224, 0xf8, !PT ;  /* 0x000001c003037812 */ /* 0x000fe200078ef8e0 */
[----:B------:R-:W-:Y:S01]  /*1df0*/  ULDC UR4, c[0x0][0x2f4] ;  /* 0x0000bd0000047ab9 */ /* 0x000fe20000000800 */
[----:B------:R-:W-:Y:S01]  /*1e00*/  LOP3.LUT R6, R4, 0xffffe000, RZ, 0xc0, !PT ;  /* 0xffffe00004067812 */ /* 0x000fe200078ec0ff */
[C---:B------:R-:W-:Y:S01]  /*1e10*/  IMAD R13, R24.reuse, R35, R13 ;  /* 0x00000023180d7224 */ /* 0x040fe200078e020d */
[----:B------:R-:W-:Y:S01]  /*1e20*/  LOP3.LUT R5, R5, R226, RZ, 0x3c, !PT ;  /* 0x000000e205057212 */ /* 0x000fe200078e3cff */
[----:B------:R-:W-:Y:S01]  /*1e30*/  IMAD.WIDE.U32 R86, R24, R34, R86 ;  /* 0x0000002218567225 */ /* 0x000fe200078e0056 */
[----:B------:R-:W-:-:S02]  /*1e40*/  LOP3.LUT R8, R8, R227, RZ, 0x3c, !PT ;  /* 0x000000e308087212 */ /* 0x000fc400078e3cff */
[----:B------:R-:W-:Y:S01]  /*1e50*/  LOP3.LUT R10, R10, R225, RZ, 0x3c, !PT ;  /* 0x000000e10a0a7212 */ /* 0x000fe200078e3cff */
[C---:B------:R-:W-:Y:S01]  /*1e60*/  IMAD.WIDE.U32 R84, R24.reuse, R14, R84 ;  /* 0x0000000e18547225 */ /* 0x040fe200078e0054 */
[----:B------:R-:W-:Y:S02]  /*1e70*/  LOP3.LUT R7, R3, R200, RZ, 0x3c, !PT ;  /* 0x000000c803077212 */ /* 0x000fe400078e3cff */
[----:B------:R-:W-:Y:S01]  /*1e80*/  LOP3.LUT R41, R11, 0xfffffff8, RZ, 0xc0, !PT ;  /* 0xfffffff80b297812 */ /* 0x000fe200078ec0ff */
[----:B------:R-:W-:Y:S01]  /*1e90*/  IMAD.WIDE.U32 R88, R24, R34, R88 ;  /* 0x0000002218587225 */ /* 0x000fe200078e0058 */
[-C--:B------:R-:W-:Y:S02]  /*1ea0*/  IADD3 R4, R5, R6.reuse, R198 ;  /* 0x0000000605047210 */ /* 0x080fe40007ffe0c6 */
[-C--:B------:R-:W-:Y:S01]  /*1eb0*/  IADD3 R3, R8, R6.reuse, R199 ;  /* 0x0000000608037210 */ /* 0x080fe20007ffe0c7 */
[----:B------:R-:W-:Y:S01]  /*1ec0*/  IMAD.SHL.U32 R20, R14, 0x40, RZ ;  /* 0x000000400e147824 */ /* 0x000fe200078e00ff */
[-C--:B------:R-:W-:Y:S01]  /*1ed0*/  IADD3 R5, R10, R6.reuse, R197 ;  /* 0x000000060a057210 */ /* 0x080fe20007ffe0c5 */
[----:B------:R-:W-:Y:S01]  /*1ee0*/  IMAD.SHL.U32 R10, R14, 0x20, RZ ;  /* 0x000000200e0a7824 */ /* 0x000fe200078e00ff */
[----:B------:R-:W-:Y:S01]  /*1ef0*/  IADD3 R94, R38, 0x8, RZ ;  /* 0x00000008265e7810 */ /* 0x000fe20007ffe0ff */
[----:B------:R-:W-:Y:S01]  /*1f00*/  IMAD.IADD R38, R83, 0x1, R39 ;  /* 0x0000000153267824 */ /* 0x000fe200078e0227 */
[----:B------:R-:W-:Y:S01]  /*1f10*/  IADD3 R6, R7, R6, R201 ;  /* 0x0000000607067210 */ /* 0x000fe20007ffe0c9 */
[C---:B------:R-:W-:Y:S01]  /*1f20*/  IMAD.SHL.U32 R21, R14.reuse, 0x80, RZ ;  /* 0x000000800e157824 */ /* 0x040fe200078e00ff */
[--C-:B------:R-:W-:Y:S01]  /*1f30*/  SHF.L.U64.HI R7, R14, 0x5, R15.reuse ;  /* 0x000000050e077819 */ /* 0x100fe2000001020f */
[----:B------:R-:W-:Y:S01]  /*1f40*/  IMAD.SHL.U32 R34, R34, 0x80, RZ ;  /* 0x0000008022227824 */ /* 0x000fe200078e00ff */
[----:B------:R-:W-:Y:S01]  /*1f50*/  SHF.L.U64.HI R8, R14, 0x6, R15 ;  /* 0x000000060e087819 */ /* 0x000fe2000001020f */
[----:B------:R-:W-:Y:S01]  /*1f60*/  IMAD R36, R206, 0x20, R187 ;  /* 0x00000020ce247824 */ /* 0x000fe200078e02bb */
[----:B------:R-:W-:Y:S01]  /*1f70*/  SHF.L.U64.HI R9, R14, 0x7, R15 ;  /* 0x000000070e097819 */ /* 0x000fe2000001020f */
[----:B------:R-:W-:Y:S01]  /*1f80*/  IMAD.SHL.U32 R37, R37, 0x2, RZ ;  /* 0x0000000225257824 */ /* 0x000fe200078e00ff */
[----:B------:R-:W-:Y:S01]  /*1f90*/  SHF.R.S32.HI R35, RZ, 0x1f, R42 ;  /* 0x0000001fff237819 */ /* 0x000fe2000001142a */
[----:B------:R-:W-:Y:S01]  /*1fa0*/  IMAD.IADD R39, R39, 0x1, R85 ;  /* 0x0000000127277824 */ /* 0x000fe200078e0255 */
[----:B------:R-:W-:Y:S01]  /*1fb0*/  @!P6 BAR.SYNC.DEFER_BLOCKING 0x9, 0x100 ;  /* 0x024400000000eb1d */ /* 0x000fe20000010000 */
[----:B------:R-:W-:Y:S01]  /*1fc0*/  ISETP.GE.AND P1, PT, R16, UR4, PT ;  /* 0x0000000410007c0c */ /* 0x000fe2000bf26270 */
[----:B------:R-:W-:Y:S01]  /*1fd0*/  IMAD.IADD R43, R13, 0x1, R89 ;  /* 0x000000010d2b7824 */ /* 0x000fe200078e0259 */
[----:B------:R-:W-:-:S02]  /*1fe0*/  ISETP.GE.AND P2, PT, R2, UR4, PT ;  /* 0x0000000402007c0c */ /* 0x000fc4000bf46270 */
[----:B------:R-:W-:Y:S02]  /*1ff0*/  IADD3 R40, R87, R13, RZ ;  /* 0x0000000d57287210 */ /* 0x000fe40007ffe0ff */
[----:B------:R-:W-:Y:S02]  /*2000*/  SHF.R.S32.HI R80, RZ, 0x3, R11 ;  /* 0x00000003ff507819 */ /* 0x000fe4000001140b */
[----:B------:R-:W-:Y:S02]  /*2010*/  SHF.R.S32.HI R90, RZ, 0x1f, R41 ;  /* 0x0000001fff5a7819 */ /* 0x000fe40000011429 */
[----:B----4-:R-:W-:-:S07]  /*2020*/  SHF.R.S32.HI R81, RZ, 0x1f, R26 ;  /* 0x0000001fff517819 */ /* 0x010fce000001141a */
.L_x_9509:
[----:B------:R-:W0:Y:S01]  /*2030*/  LDC R100, c[0x0][0x430] ;  /* 0x00010c00ff647b82 */ /* 0x000e220000000800 */
[----:B------:R-:W-:Y:S01]  /*2040*/  VIADD R28, R28, 0xffffffff ;  /* 0xffffffff1c1c7836 */ /* 0x000fe20000000000 */
[----:B------:R-:W-:-:S03]  /*2050*/  MOV R101, RZ ;  /* 0x000000ff00657202 */ /* 0x000fc60000000f00 */
        /* <DEDUP_REMOVED lines=8> */
[----:B--2---:R-:W2:Y:S08]  /*20e0*/  @!P3 LDC.64 R46, c[0x0][0x418] ;  /* 0x00010600ff2ebb82 */ /* 0x004eb00000000a00 */
[----:B---3--:R-:W3:Y:S08]  /*20f0*/  @P4 LDC R12, c[0x0][0x434] ;  /* 0x00010d00ff0c4b82 */ /* 0x008ef00000000800 */
[----:B----4-:R-:W4:Y:S01]  /*2100*/  @P4 LDC R13, c[0x0][0x438] ;  /* 0x00010e00ff0d4b82 */ /* 0x010f220000000800 */
        /* <DEDUP_REMOVED lines=32> */
[----:B------:R-:W-:Y:S01]  /*2310*/  IMAD R14, R98, UR4, RZ ;  /* 0x00000004620e7c24 */ /* 0x000fe2000f8e02ff */
[----:B------:R-:W-:Y:S02]  /*2320*/  IADD3 R13, R13, R11, RZ ;  /* 0x0000000b0d0d7210 */ /* 0x000fe40007ffe0ff */
        /* <DEDUP_REMOVED lines=50> */
.L_x_9416:
[----:B------:R-:W-:Y:S05]  /*2650*/  BSYNC B1 ;  /* 0x0000000000017941 */ /* 0x000fea0003800000 */
.L_x_9415:
        /* <DEDUP_REMOVED lines=41> */
.L_x_9418:
[----:B------:R-:W-:Y:S05]  /*28f0*/  BSYNC B1 ;  /* 0x0000000000017941 */ /* 0x000fea0003800000 */
.L_x_9417:
        /* <DEDUP_REMOVED lines=43> */
.L_x_9420:
[----:B------:R-:W-:Y:S05]  /*2bb0*/  BSYNC B1 ;  /* 0x0000000000017941 */ /* 0x000fea0003800000 */
.L_x_9419:
[----:B------:R-:W-:Y:S01]  /*2bc0*/  ISETP.GE.AND P4, PT, R217, R97, PT ;  /* 0x00000061d900720c */ /* 0x000fe20003f86270 */
[----:B------:R-:W-:-:S12]  /*2bd0*/  BSSY B1, `(.L_x_9421) ;  /* 0x000001e000017945 */ /* 0x000fd80003800000 */
[----:B------:R-:W-:Y:S05]  /*2be0*/  @P4 BRA `(.L_x_9422) ;  /* 0x0000000000704947 */ /* 0x000fea0003800000 */
[----:B------:R-:W1:Y:S01]  /*2bf0*/  LDC.64 R44, c[0x0][0x3f8] ;  /* 0x0000fe00ff2c7b82 */ /* 0x000e620000000a00 */
[----:B------:R-:W-:Y:S01]  /*2c00*/  IMAD.MOV.U32 R15, RZ, RZ, R91 ;  /* 0x000000ffff0f7224 */ /* 0x000fe200078e005b */
[----:B------:R-:W-:Y:S01]  /*2c10*/  ULDC.64 UR4, c[0x0][0x3e8] ;  /* 0x0000fa0000047ab9 */ /* 0x000fe20000000a00 */
[----:B------:R-:W-:Y:S02]  /*2c20*/  CS2R R48, SRZ ;  /* 0x0000000000307805 */ /* 0x000fe4000001ff00 */
[----:B------:R-:W-:Y:S01]  /*2c30*/  CS2R R50, SRZ ;  /* 0x0000000000327805 */ /* 0x000fe2000001ff00 */
[----:B-1----:R-:W-:-:S04]  /*2c40*/  IMAD.WIDE.U32 R14, R44, 0x60, R14 ;  /* 0x000000602c0e7825 */ /* 0x002fc800078e000e */
[----:B------:R-:W-:Y:S01]  /*2c50*/  IMAD R13, R45, 0x60, RZ ;  /* 0x000000602d0d7824 */ /* 0x000fe200078e02ff */
[----:B------:R-:W-:-:S04]  /*2c60*/  IADD3 R45, P5, R82, R14, RZ ;  /* 0x0000000e522d7210 */ /* 0x000fc80007fbe0ff */
[----:B------:R-:W-:Y:S02]  /*2c70*/  IADD3.X R46, R38, R15, R13, P5, !PT ;  /* 0x0000000f262e7210 */ /* 0x000fe40002ffe40d */
[----:B------:R-:W1:Y:S01]  /*2c80*/  LDC.64 R14, c[0x0][0x408] ;  /* 0x00010200ff0e7b82 */ /* 0x000e620000000a00 */
[----:B------:R-:W-:-:S03]  /*2c90*/  MOV R13, R11 ;  /* 0x0000000b000d7202 */ /* 0x000fc60000000f00 */
        /* <DEDUP_REMOVED lines=17> */
.L_x_9422:
[----:B------:R-:W-:Y:S05]  /*2db0*/  BSYNC B1 ;  /* 0x0000000000017941 */ /* 0x000fea0003800000 */
.L_x_9421:
[----:B-----5:R-:W-:Y:S01]  /*2dc0*/  IMAD.MOV.U32 R11, RZ, RZ, R52 ;  /* 0x000000ffff0b7224 */ /* 0x020fe200078e0034 */
[----:B-1----:R-:W-:Y:S01]  /*2dd0*/  MOV R14, R57 ;  /* 0x00000039000e7202 */ /* 0x002fe20000000f00 */
[----:B------:R-:W-:Y:S01]  /*2de0*/  IMAD.MOV.U32 R12, RZ, RZ, R53 ;  /* 0x000000ffff0c7224 */ /* 0x000fe200078e0035 */
[----:B------:R-:W-:Y:S01]  /*2df0*/  UISETP.NE.AND UP0, UPT, UR39, 0x3, UPT ;  /* 0x000000032700788c */ /* 0x000fe2000bf05270 */
[----:B------:R-:W-:-:S03]  /*2e00*/  IMAD.MOV.U32 R13, RZ, RZ, R56 ;  /* 0x000000ffff0d7224 */ /* 0x000fc600078e0038 */
        /* <DEDUP_REMOVED lines=23> */
.L_x_9423:
[----:B------:R-:W-:Y:S01]  /*2f80*/  IMAD R91, R19, 0x8, R18 ;  /* 0x00000008135b7824 */ /* 0x000fe200078e0212 */
[----:B------:R-:W-:Y:S01]  /*2f90*/  SHF.L.U32 R102, R189, 0x1f, RZ ;  /* 0x0000001fbd667819 */ /* 0x000fe200000006ff */
[----:B------:R-:W-:Y:S03]  /*2fa0*/  BSSY B1, `(.L_x_9424) ;  /* 0x0000003000017945 */ /* 0x000fe60003800000 */
[----:B------:R-:W0:Y:S02]  /*2fb0*/  SYNCS.PHASECHK.TRANS64.TRYWAIT P6, [R91+URZ+0x28890], R102 ;  /* 0x028890665b0075a7 */ /* 0x000e2400080c017f */
[----:B0-----:R-:W-:Y:S05]  /*2fc0*/  @!P6 BRA `(.L_x_9425) ;  /* 0x000001b0006ce947 */ /* 0x001fea0003800000 */
.L_x_9745:
[----:B------:R-:W-:Y:S05]  /*2fd0*/  BSYNC B1 ;  /* 0x0000000000017941 */ /* 0x000fea0003800000 */
.L_x_9424:
[----:B------:R-:W-:-:S03]  /*2fe0*/  UMOV UR4, 0xffffffff ;  /* 0xffffffff00047882 */ /* 0x000fc60000000000 */
[----:B------:R-:W-:Y:S05]  /*2ff0*/  BRA.DIV UR4, `(.L_x_9426) ;  /* 0x000001b204747947 */ /* 0x000fea000b800000 */
[----:B------:R1:W2:Y:S04]  /*3000*/  SHFL.IDX PT, R79, R103, RZ, 0x181f ;  /* 0x00181fff674f7589 */ /* 0x0002a800000e0000 */
[----:B------:R1:W3:Y:S02]  /*3010*/  SHFL.IDX PT, R105, R108, RZ, 0x181f ;  /* 0x00181fff6c697589 */ /* 0x0002e400000e0000 */
.L_x_9749:
        /* <DEDUP_REMOVED lines=51> */
.L_x_9432:
[----:B------:R-:W-:Y:S05]  /*3350*/  BSYNC B3 ;  /* 0x0000000000037941 */ /* 0x000fea0003800000 */
.L_x_9431:
[----:B0-----:R4:W-:Y:S02]  /*3360*/  ST.E.128 desc[UR42][R76.64], R12 ;  /* 0x0000000c4c007985 */ /* 0x0019e4000c101d2a */
.L_x_9430:
[----:B------:R-:W-:Y:S05]  /*3370*/  BSYNC B2 ;  /* 0x0000000000027941 */ /* 0x000fea0003800000 */
.L_x_9429:
        /* <DEDUP_REMOVED lines=47> */
.L_x_9434:
[----:B------:R-:W-:Y:S05]  /*3670*/  BSYNC B2 ;  /* 0x0000000000027941 */ /* 0x000fea0003800000 */
.L_x_9433:
[----:B0-----:R0:W-:Y:S02]  /*3680*/  ST.E.128 desc[UR42][R72.64], R12 ;  /* 0x0000000c48007985 */ /* 0x0011e4000c101d2a */
.L_x_9428:
[----:B------:R-:W-:Y:S05]  /*3690*/  BSYNC B1 ;  /* 0x0000000000017941 */ /* 0x000fea0003800000 */
.L_x_9427:
[----:B------:R-:W-:-:S03]  /*36a0*/  UMOV UR4, 0xffffffff ;  /* 0xffffffff00047882 */ /* 0x000fc60000000000 */
[----:B------:R-:W-:Y:S05]  /*36b0*/  BRA.DIV UR4, `(.L_x_9435) ;  /* 0x000001ae04107947 */ /* 0x000fea000b800000 */
[----:B------:R1:W1:Y:S04]  /*36c0*/  SHFL.IDX PT, R71, R103, 0x1, 0x181f ;  /* 0x00381f0067477f89 */ /* 0x00026800000e0000 */
[----:B0-----:R0:W0:Y:S02]  /*36d0*/  SHFL.IDX PT, R73, R108, 0x1, 0x181f ;  /* 0x00381f006c497f89 */ /* 0x00102400000e0000 */
.L_x_9753:
        /* <DEDUP_REMOVED lines=51> */
.L_x_9441:
[----:B------:R-:W-:Y:S05]  /*3a10*/  BSYNC B3 ;  /* 0x0000000000037941 */ /* 0x000fea0003800000 */
.L_x_9440:
[----:B--2---:R0:W-:Y:S02]  /*3a20*/  ST.E.128 desc[UR42][R68.64], R12 ;  /* 0x0000000c44007985 */ /* 0x0041e4000c101d2a */
.L_x_9439:
[----:B------:R-:W-:Y:S05]  /*3a30*/  BSYNC B2 ;  /* 0x0000000000027941 */ /* 0x000fea0003800000 */
.L_x_9438:
        /* <DEDUP_REMOVED lines=47> */
.L_x_9443:
[----:B------:R-:W-:Y:S05]  /*3d30*/  BSYNC B2 ;  /* 0x0000000000027941 */ /* 0x000fea0003800000 */
.L_x_9442:
[----:B----4-:R0:W-:Y:S02]  /*3d40*/  ST.E.128 desc[UR42][R64.64], R12 ;  /* 0x0000000c40007985 */ /* 0x0101e4000c101d2a */
.L_x_9437:
[----:B------:R-:W-:Y:S05]  /*3d50*/  BSYNC B1 ;  /* 0x0000000000017941 */ /* 0x000fea0003800000 */
.L_x_9436:
[----:B------:R-:W-:-:S03]  /*3d60*/  UMOV UR4, 0xffffffff ;  /* 0xffffffff00047882 */ /* 0x000fc60000000000 */
[----:B------:R-:W-:Y:S05]  /*3d70*/  BRA.DIV UR4, `(.L_x_9444) ;  /* 0x000001a604ac7947 */ /* 0x000fea000b800000 */
[----:B------:R1:W1:Y:S04]  /*3d80*/  SHFL.IDX PT, R63, R103, 0x2, 0x181f ;  /* 0x00581f00673f7f89 */ /* 0x00026800000e0000 */
[----:B0-----:R0:W0:Y:S02]  /*3d90*/  SHFL.IDX PT, R65, R108, 0x2, 0x181f ;  /* 0x00581f006c417f89 */ /* 0x00102400000e0000 */
.L_x_9757:
        /* <DEDUP_REMOVED lines=50> */
.L_x_9450:
[----:B------:R-:W-:Y:S05]  /*40c0*/  BSYNC B3 ;  /* 0x0000000000037941 */ /* 0x000fea0003800000 */
.L_x_9449:
[----:B--2---:R0:W-:Y:S02]  /*40d0*/  ST.E.128 desc[UR42][R60.64], R12 ;  /* 0x0000000c3c007985 */ /* 0x0041e4000c101d2a */
.L_x_9448:
[----:B------:R-:W-:Y:S05]  /*40e0*/  BSYNC B2 ;  /* 0x0000000000027941 */ /* 0x000fea0003800000 */
.L_x_9447:
        /* <DEDUP_REMOVED lines=47> */
.L_x_9452:
[----:B------:R-:W-:Y:S05]  /*43e0*/  BSYNC B2 ;  /* 0x0000000000027941 */ /* 0x000fea0003800000 */
.L_x_9451:
[----:B----4-:R0:W-:Y:S02]  /*43f0*/  ST.E.128 desc[UR42][R56.64], R12 ;  /* 0x0000000c38007985 */ /* 0x0101e4000c101d2a */
.L_x_9446:
[----:B------:R-:W-:Y:S05]  /*4400*/  BSYNC B1 ;  /* 0x0000000000017941 */ /* 0x000fea0003800000 */
.L_x_9445:
[----:B------:R-:W-:-:S03]  /*4410*/  UMOV UR4, 0xffffffff ;  /* 0xffffffff00047882 */ /* 0x000fc60000000000 */
[----:B------:R-:W-:Y:S05]  /*4420*/  BRA.DIV UR4, `(.L_x_9453) ;  /* 0x000001a2044c7947 */ /* 0x000fea000b800000 */
[----:B-1----:R-:W1:Y:S04]  /*4430*/  SHFL.IDX PT, R103, R103, 0x3, 0x181f ;  /* 0x00781f0067677f89 */ /* 0x002e6800000e0000 */
[----:B------:R0:W0:Y:S02]  /*4440*/  SHFL.IDX PT, R53, R108, 0x3, 0x181f ;  /* 0x00781f006c357f89 */ /* 0x00002400000e0000 */
.L_x_9761:
[----:B------:R-:W-:Y:S05]  /*4450*/  @P4 BRA `(.L_x_9454) ;  /* 0x00000034002c4947 */ /* 0x000fea0003800000 */
[----:B------:R-:W-:Y:S04]  /*4460*/  BSSY B1, `(.L_x_9455) ;  /* 0x0000032000017945 */ /* 0x000fe80003800000 */
        /* <DEDUP_REMOVED lines=47> */
.L_x_9458:
[----:B------:R-:W-:Y:S05]  /*4760*/  BSYNC B2 ;  /* 0x0000000000027941 */ /* 0x000fea0003800000 */
.L_x_9457:
[----:B----4-:R0:W-:Y:S02]  /*4770*/  ST.E.128 desc[UR42][R54.64], R12 ;  /* 0x0000000c36007985 */ /* 0x0101e4000c101d2a */
.L_x_9456:
[----:B------:R-:W-:Y:S05]  /*4780*/  BSYNC B1 ;  /* 0x0000000000017941 */ /* 0x000fea0003800000 */
.L_x_9455:
        /* <DEDUP_REMOVED lines=47> */
.L_x_9460:
[----:B------:R-:W-:Y:S05]  /*4a80*/  BSYNC B1 ;  /* 0x0000000000017941 */ /* 0x000fea0003800000 */
.L_x_9459:
[----:B----4-:R0:W-:Y:S01]  /*4a90*/  ST.E.128 desc[UR42][R48.64], R12 ;  /* 0x0000000c30007985 */ /* 0x0101e2000c101d2a */
[----:B------:R-:W-:Y:S05]  /*4aa0*/  BRA `(.L_x_9454) ;  /* 0x0000002c00987947 */ /* 0x000fea0003800000 */
.L_x_9414:
        /* <DEDUP_REMOVED lines=38> */
[----:B------:R0:W5:Y:S01]  /*4d10*/  @!P4 LDG.E.128 R52, desc[UR42][R60.64] ;  /* 0x0000002a3c34c981 */ /* 0x000162000c1e1d00 */
[----:B------:R-:W-:Y:S02]  /*4d20*/  @!P4 LEA.HI.X R63, R44, R63, R45, 0x1, P6 ;  /* 0x0000003f2c3fc211 */ /* 0x000fe400030f0c2d */
[----:B------:R-:W-:-:S02]  /*4d30*/  CS2R R44, SRZ ;  /* 0x00000000002c7805 */ /* 0x000fc4000001ff00 */
[----:B------:R-:W5:Y:S04]  /*4d40*/  @!P5 LDG.E.128 R48, desc[UR42][R64.64] ;  /* 0x0000002a4030d981 */ /* 0x000f68000c1e1d00 */
[----:B------:R1:W5:Y:S01]  /*4d50*/  @!P4 LDG.E.128 R56, desc[UR42][R62.64] ;  /* 0x0000002a3e38c981 */ /* 0x000362000c1e1d00 */
[C---:B--2---:R-:W-:Y:S02]  /*4d60*/  @!P3 LEA R68, P4, R74.reuse, R68, 0x1 ;  /* 0x000000444a44b211 */ /* 0x044fe400078808ff */
[----:B0-----:R-:W-:Y:S01]  /*4d70*/  CS2R R60, SRZ ;  /* 0x00000000003c7805 */ /* 0x001fe2000001ff00 */
[----:B------:R0:W5:Y:S01]  /*4d80*/  @!P5 LDG.E.128 R44, desc[UR42][R66.64] ;  /* 0x0000002a422cd981 */ /* 0x000162000c1e1d00 */
[----:B------:R-:W-:Y:S02]  /*4d90*/  @!P3 LEA.HI.X R69, R74, R69, R75, 0x1, P4 ;  /* 0x000000454a45b211 */ /* 0x000fe400020f0c4b */
[----:B---3--:R-:W-:-:S04]  /*4da0*/  @!P3 LEA R70, P4, R72, R70, 0x1 ;  /* 0x000000464846b211 */ /* 0x008fc800078808ff */
[----:B------:R-:W-:Y:S02]  /*4db0*/  @!P3 LEA.HI.X R71, R72, R71, R73, 0x1, P4 ;  /* 0x000000474847b211 */ /* 0x000fe400020f0c49 */
[----:B------:R-:W-:-:S04]  /*4dc0*/  ISETP.GE.AND P4, PT, R217, R97, PT ;  /* 0x00000061d900720c */ /* 0x000fc80003f86270 */
[CC--:B------:R-:W-:Y:S02]  /*4dd0*/  ISETP.GE.OR P4, PT, R16.reuse, R104.reuse, P4 ;  /* 0x000000681000720c */ /* 0x0c0fe40002786670 */
[----:B-1----:R-:W-:Y:S02]  /*4de0*/  CS2R R62, SRZ ;  /* 0x00000000003e7805 */ /* 0x002fe4000001ff00 */
[----:B0-----:R-:W-:Y:S02]  /*4df0*/  CS2R R66, SRZ ;  /* 0x0000000000427805 */ /* 0x001fe4000001ff00 */
[----:B------:R-:W-:Y:S01]  /*4e00*/  CS2R R64, SRZ ;  /* 0x0000000000407805 */ /* 0x000fe2000001ff00 */
[----:B------:R-:W-:Y:S01]  /*4e10*/  BSSY B1, `(.L_x_9461) ;  /* 0x000001d000017945 */ /* 0x000fe20003800000 */
[----:B------:R-:W-:Y:S02]  /*4e20*/  CS2R R74, SRZ ;  /* 0x00000000004a7805 */ /* 0x000fe4000001ff00 */
[----:B------:R-:W-:Y:S01]  /*4e30*/  CS2R R72, SRZ ;  /* 0x0000000000487805 */ /* 0x000fe2000001ff00 */
[----:B------:R0:W5:Y:S04]  /*4e40*/  @!P3 LDG.E.128 R60, desc[UR42][R68.64] ;  /* 0x0000002a443cb981 */ /* 0x000168000c1e1d00 */
[----:B------:R1:W5:Y:S01]  /*4e50*/  @!P3 LDG.E.128 R64, desc[UR42][R70.64] ;  /* 0x0000002a4640b981 */ /* 0x000362000c1e1d00 */
[----:B------:R-:W-:-:S02]  /*4e60*/  ISETP.GE.AND P3, PT, R16, R104, PT ;  /* 0x000000681000720c */ /* 0x000fc40003f66270 */
[----:B0-----:R-:W-:Y:S02]  /*4e70*/  CS2R R68, SRZ ;  /* 0x0000000000447805 */ /* 0x001fe4000001ff00 */
[----:B-1----:R-:W-:Y:S01]  /*4e80*/  CS2R R70, SRZ ;  /* 0x0000000000467805 */ /* 0x002fe2000001ff00 */
[----:B------:R-:W-:Y:S08]  /*4e90*/  @P4 BRA `(.L_x_9462) ;  /* 0x0000000000504947 */ /* 0x000ff00003800000 */
[----:B------:R-:W0:Y:S01]  /*4ea0*/  LDC.64 R68, c[0x0][0x3f8] ;  /* 0x0000fe00ff447b82 */ /* 0x000e220000000a00 */
[----:B------:R-:W-:Y:S01]  /*4eb0*/  MOV R15, R91 ;  /* 0x0000005b000f7202 */ /* 0x000fe20000000f00 */
[----:B------:R-:W-:Y:S01]  /*4ec0*/  IMAD.MOV.U32 R13, RZ, RZ, R11 ;  /* 0x000000ffff0d7224 */ /* 0x000fe200078e000b */
[----:B------:R-:W-:Y:S01]  /*4ed0*/  ULDC.64 UR4, c[0x0][0x3e8] ;  /* 0x0000fa0000047ab9 */ /* 0x000fe20000000a00 */
        /* <DEDUP_REMOVED lines=16> */
.L_x_9462:
[----:B------:R-:W-:Y:S05]  /*4fe0*/  BSYNC B1 ;  /* 0x0000000000017941 */ /* 0x000fea0003800000 */
.L_x_9461:
[----:B-----5:R-:W-:Y:S01]  /*4ff0*/  IMAD.MOV.U32 R11, RZ, RZ, R70 ;  /* 0x000000ffff0b7224 */ /* 0x020fe200078e0046 */
[----:B------:R-:W-:Y:S01]  /*5000*/  MOV R13, R68 ;  /* 0x00000044000d7202 */ /* 0x000fe20000000f00 */
        /* <DEDUP_REMOVED lines=30> */
[----:B------:R-:W-:Y:S02]  /*51f0*/  PRMT R124, R13, 0x7610, R124 ;  /* 0x000076100d7c7816 */ /* 0x000fe4000000007c */
        /* <DEDUP_REMOVED lines=23> */
.L_x_9463:
[----:B------:R-:W-:Y:S01]  /*5370*/  IMAD R91, R19, 0x8, R18 ;  /* 0x00000008135b7824 */ /* 0x000fe200078e0212 */
[----:B------:R-:W-:Y:S01]  /*5380*/  SHF.L.U32 R102, R189, 0x1f, RZ ;  /* 0x0000001fbd667819 */ /* 0x000fe200000006ff */
[----:B------:R-:W0:Y:S01]  /*5390*/  LDC R110, c[0x0][0x2f4] ;  /* 0x0000bd00ff6e7b82 */ /* 0x000e220000000800 */
[----:B------:R-:W-:Y:S02]  /*53a0*/  BSSY B1, `(.L_x_9464) ;  /* 0x0000003000017945 */ /* 0x000fe40003800000 */
[----:B------:R-:W1:Y:S02]  /*53b0*/  SYNCS.PHASECHK.TRANS64.TRYWAIT P4, [R91+URZ+0x28890], R102 ;  /* 0x028890665b0075a7 */ /* 0x000e64000808017f */
[----:B-1----:R-:W-:Y:S05]  /*53c0*/  @!P4 BRA `(.L_x_9465) ;  /* 0x0000019000b0c947 */ /* 0x002fea0003800000 */
.L_x_9762:
[----:B------:R-:W-:Y:S05]  /*53d0*/  BSYNC B1 ;  /* 0x0000000000017941 */ /* 0x000fea0003800000 */
.L_x_9464:
[----:B------:R-:W-:Y:S01]  /*53e0*/  UMOV UR4, 0xffffffff ;  /* 0xffffffff00047882 */ /* 0x000fe20000000000 */
[----:B0-----:R-:W-:Y:S02]  /*53f0*/  IMAD.IADD R112, R110, 0x1, -R37 ;  /* 0x000000016e707824 */ /* 0x001fe400078e0a25 */
[----:B------:R-:W-:Y:S05]  /*5400*/  BRA.DIV UR4, `(.L_x_9466) ;  /* 0x0000019204b47947 */ /* 0x000fea000b800000 */
[----:B------:R0:W2:Y:S04]  /*5410*/  SHFL.IDX PT, R107, R103, RZ, 0x181f ;  /* 0x00181fff676b7589 */ /* 0x0000a800000e0000 */
[----:B------:R0:W3:Y:S02]  /*5420*/  SHFL.IDX PT, R106, R108, RZ, 0x181f ;  /* 0x00181fff6c6a7589 */ /* 0x0000e400000e0000 */
.L_x_9766:
        /* <DEDUP_REMOVED lines=20> */
[----:B------:R-:W-:Y:S01]  /*5570*/  IMAD R15, R19, 0x4000, R12 ;  /* 0x00004000130f7824 */ /* 0x000fe200078e020c */
[----:B------:R-:W-:-:S03]  /*5580*/  LEA R13, R13, R18, 0x1 ;  /* 0x000000120d0d7211 */ /* 0x000fc600078e08ff */
[----:B------:R-:W-:-:S03]  /*5590*/  IMAD R76, R15, 0x2, R18 ;  /* 0x000000020f4c7824 */ /* 0x000fc600078e0212 */
[----:B------:R-:W2:Y:S04]  /*55a0*/  LDS.128 R12, [R13+0x18400] ;  /* 0x018400000d0c7984 */ /* 0x000ea80000000c00 */
        /* <DEDUP_REMOVED lines=13> */
[----:B--2---:R-:W-:Y:S01]  /*5680*/  IMAD.MOV.U32 R47, RZ, RZ, R12 ;  /* 0x000000ffff2f7224 */ /* 0x004fe200078e000c */
[----:B------:R-:W-:Y:S01]  /*5690*/  SHF.R.U64 R48, R48, 0x10, R49 ;  /* 0x0000001030307819 */ /* 0x000fe20000001231 */
[----:B---3--:R-:W-:-:S02]  /*56a0*/  HADD2.F32 R46, -RZ, R77.H0_H0 ;  /* 0x2000004dff2e7230 */ /* 0x008fc40000004100 */
[----:B------:R-:W-:Y:S02]  /*56b0*/  IMAD.MOV.U32 R49, RZ, RZ, R15 ;  /* 0x000000ffff317224 */ /* 0x000fe400078e000f */
[----:B------:R-:W-:Y:S02]  /*56c0*/  HADD2.F32 R77, -RZ, R77.H1_H1 ;  /* 0x3000004dff4d7230 */ /* 0x000fe40000004100 */
        /* <DEDUP_REMOVED lines=16> */
[----:B------:R-:W-:Y:S01]  /*57d0*/  HADD2.F32 R50, -RZ, R49.H0_H0 ;  /* 0x20000031ff327230 */ /* 0x000fe20000004100 */
[----:B------:R-:W-:Y:S01]  /*57e0*/  MOV R13, R15 ;  /* 0x0000000f000d7202 */ /* 0x000fe20000000f00 */
[----:B------:R-:W-:Y:S02]  /*57f0*/  HADD2.F32 R128, -RZ, R129.H0_H0 ;  /* 0x20000081ff807230 */ /* 0x000fe40000004100 */
[-C--:B------:R-:W-:Y:S01]  /*5800*/  FMUL.FTZ R129, R51, R127.reuse ;  /* 0x0000007f33817220 */ /* 0x080fe20000410000 */
[----:B------:R-:W-:Y:S02]  /*5810*/  HADD2.F32 R77, -RZ, R126.H1_H1 ;  /* 0x3000007eff4d7230 */ /* 0x000fe40000004100 */
[----:B------:R-:W-:Y:S01]  /*5820*/  FMUL.FTZ R130, R50, R127 ;  /* 0x0000007f32827220 */ /* 0x000fe20000410000 */
[----:B------:R-:W-:-:S02]  /*5830*/  HADD2.F32 R49, -RZ, R49.H1_H1 ;  /* 0x30000031ff317230 */ /* 0x000fc40000004100 */
[-C--:B------:R-:W-:Y:S01]  /*5840*/  FMUL.FTZ R132, R79, R128.reuse ;  /* 0x000000804f847220 */ /* 0x080fe20000410000 */
[----:B------:R-:W-:Y:S02]  /*5850*/  HADD2.F32 R126, -RZ, R131.H0_H0 ;  /* 0x20000083ff7e7230 */ /* 0x000fe40000004100 */
[-C--:B------:R-:W-:Y:S01]  /*5860*/  FFMA.FTZ R130, R51, R77.reuse, R130 ;  /* 0x0000004d33827223 */ /* 0x080fe20000010082 */
[----:B------:R-:W-:Y:S01]  /*5870*/  FFMA.FTZ R129, R50, R77, -R129 ;  /* 0x0000004d32817223 */ /* 0x000fe20000010881 */
[C---:B------:R-:W-:Y:S01]  /*5880*/  FMUL.FTZ R128, R49.reuse, R128 ;  /* 0x0000008031807220 */ /* 0x040fe20000410000 */
[----:B------:R-:W-:Y:S02]  /*5890*/  HADD2.F32 R51, -RZ, R48.H0_H0 ;  /* 0x20000030ff337230 */ /* 0x000fe40000004100 */
[-C--:B------:R-:W-:Y:S01]  /*58a0*/  FFMA.FTZ R132, R49, R126.reuse, -R132 ;  /* 0x0000007e31847223 */ /* 0x080fe20000010884 */
[----:B------:R-:W-:Y:S02]  /*58b0*/  HADD2.F32 R49, -RZ, R76.H0_H0 ;  /* 0x2000004cff317230 */ /* 0x000fe40000004100 */
[----:B------:R-:W-:Y:S01]  /*58c0*/  FFMA.FTZ R127, R79, R126, R128 ;  /* 0x0000007e4f7f7223 */ /* 0x000fe20000010080 */
[----:B------:R-:W-:-:S02]  /*58d0*/  HADD2.F32 R50, -RZ, R124.H1_H1 ;  /* 0x3000007cff327230 */ /* 0x000fc40000004100 */
[--C-:B------:R-:W-:Y:S01]  /*58e0*/  HADD2.F32 R48, -RZ, R47.reuse.H0_H0 ;  /* 0x2000002fff307230 */ /* 0x100fe20000004100 */
[----:B------:R-:W-:Y:S01]  /*58f0*/  F2FP.F16.F32.PACK_AB R129, R132, R129 ;  /* 0x000000818481723e */ /* 0x000fe200000000ff */
[----:B------:R-:W-:Y:S01]  /*5900*/  HADD2.F32 R76, -RZ, R76.H1_H1 ;  /* 0x3000004cff4c7230 */ /* 0x000fe20000004100 */
[----:B------:R-:W-:Y:S01]  /*5910*/  F2FP.F16.F32.PACK_AB R127, R127, R130 ;  /* 0x000000827f7f723e */ /* 0x000fe200000000ff */
[----:B------:R-:W-:Y:S02]  /*5920*/  HADD2.F32 R124, -RZ, R124.H0_H0 ;  /* 0x2000007cff7c7230 */ /* 0x000fe40000004100 */
[----:B------:R-:W-:Y:S02]  /*5930*/  HADD2.F32 R47, -RZ, R47.H1_H1 ;  /* 0x3000002fff2f7230 */ /* 0x000fe40000004100 */
[-C--:B------:R-:W-:Y:S01]  /*5940*/  FMUL.FTZ R126, R76, R51.reuse ;  /* 0x000000334c7e7220 */ /* 0x080fe20000410000 */
[----:B------:R-:W-:Y:S02]  /*5950*/  IMAD.MOV.U32 R15, RZ, RZ, R129 ;  /* 0x000000ffff0f7224 */ /* 0x000fe400078e0081 */
[-C--:B------:R-:W-:Y:S01]  /*5960*/  FMUL.FTZ R77, R49, R124.reuse ;  /* 0x0000007c314d7220 */ /* 0x080fe20000410000 */
[C---:B------:R-:W-:Y:S01]  /*5970*/  FMUL.FTZ R124, R48.reuse, R124 ;  /* 0x0000007c307c7220 */ /* 0x040fe20000410000 */
[C---:B------:R-:W-:Y:S01]  /*5980*/  FMUL.FTZ R51, R47.reuse, R51 ;  /* 0x000000332f337220 */ /* 0x040fe20000410000 */
[-C--:B------:R-:W-:Y:S01]  /*5990*/  FFMA.FTZ R126, R47, R125.reuse, -R126 ;  /* 0x0000007d2f7e7223 */ /* 0x080fe2000001087e */
[-C--:B------:R-:W-:Y:S01]  /*59a0*/  FFMA.FTZ R77, R48, R50.reuse, -R77 ;  /* 0x00000032304d7223 */ /* 0x080fe2000001084d */
[----:B------:R-:W-:Y:S01]  /*59b0*/  FFMA.FTZ R124, R49, R50, R124 ;  /* 0x00000032317c7223 */ /* 0x000fe2000001007c */
[----:B------:R-:W-:Y:S01]  /*59c0*/  FFMA.FTZ R125, R76, R125, R51 ;  /* 0x0000007d4c7d7223 */ /* 0x000fe20000010033 */
[----:B------:R-:W-:-:S02]  /*59d0*/  HADD2.F32 R51, -RZ, R45.H0_H0 ;  /* 0x2000002dff337230 */ /* 0x000fc40000004100 */
[----:B------:R-:W-:Y:S01]  /*59e0*/  HADD2.F32 R47, -RZ, R78.H0_H0 ;  /* 0x2000004eff2f7230 */ /* 0x000fe20000004100 */
[----:B------:R-:W-:Y:S01]  /*59f0*/  F2FP.F16.F32.PACK_AB R12, R126, R77 ;  /* 0x0000004d7e0c723e */ /* 0x000fe200000000ff */
[--C-:B------:R-:W-:Y:S01]  /*5a00*/  HADD2.F32 R50, -RZ, R123.reuse.H0_H0 ;  /* 0x2000007bff327230 */ /* 0x100fe20000004100 */
[----:B------:R-:W-:Y:S01]  /*5a10*/  F2FP.F16.F32.PACK_AB R76, R125, R124 ;  /* 0x0000007c7d4c723e */ /* 0x000fe200000000ff */
[----:B------:R-:W-:Y:S02]  /*5a20*/  HADD2.F32 R45, -RZ, R14.H0_H0 ;  /* 0x2000000eff2d7230 */ /* 0x000fe40000004100 */
[----:B------:R-:W-:Y:S02]  /*5a30*/  HADD2.F32 R78, -RZ, R78.H1_H1 ;  /* 0x3000004eff4e7230 */ /* 0x000fe40000004100 */
[----:B------:R-:W-:Y:S02]  /*5a40*/  HADD2.F32 R14, -RZ, R14.H1_H1 ;  /* 0x3000000eff0e7230 */ /* 0x000fe40000004100 */
[----:B------:R-:W-:-:S02]  /*5a50*/  HADD2.F32 R48, -RZ, R123.H1_H1 ;  /* 0x3000007bff307230 */ /* 0x000fc40000004100 */
[-C--:B------:R-:W-:Y:S01]  /*5a60*/  FMUL.FTZ R79, R78, R51.reuse ;  /* 0x000000334e4f7220 */ /* 0x080fe20000410000 */
[----:B------:R-:W-:Y:S02]  /*5a70*/  HADD2.F32 R49, -RZ, R44.H0_H0 ;  /* 0x2000002cff317230 */ /* 0x000fe40000004100 */
[-C--:B------:R-:W-:Y:S01]  /*5a80*/  FMUL.FTZ R44, R47, R50.reuse ;  /* 0x000000322f2c7220 */ /* 0x080fe20000410000 */
[C---:B------:R-:W-:Y:S01]  /*5a90*/  FMUL.FTZ R50, R45.reuse, R50 ;  /* 0x000000322d327220 */ /* 0x040fe20000410000 */
[C---:B------:R-:W-:Y:S01]  /*5aa0*/  FMUL.FTZ R51, R14.reuse, R51 ;  /* 0x000000330e337220 */ /* 0x040fe20000410000 */
[----:B------:R-:W-:Y:S02]  /*5ab0*/  IMAD.MOV.U32 R77, RZ, RZ, R46 ;  /* 0x000000ffff4d7224 */ /* 0x000fe400078e002e */
[-C--:B------:R-:W-:Y:S01]  /*5ac0*/  FFMA.FTZ R44, R45, R48.reuse, -R44 ;  /* 0x000000302d2c7223 */ /* 0x080fe2000001082c */
[-C--:B------:R-:W-:Y:S01]  /*5ad0*/  FFMA.FTZ R79, R14, R49.reuse, -R79 ;  /* 0x000000310e4f7223 */ /* 0x080fe2000001084f */
[----:B------:R-:W-:Y:S01]  /*5ae0*/  FFMA.FTZ R50, R47, R48, R50 ;  /* 0x000000302f327223 */ /* 0x000fe20000010032 */
[----:B------:R-:W-:-:S03]  /*5af0*/  FFMA.FTZ R51, R78, R49, R51 ;  /* 0x000000314e337223 */ /* 0x000fc60000010033 */
[----:B------:R-:W-:Y:S01]  /*5b00*/  F2FP.F16.F32.PACK_AB R14, R79, R44 ;  /* 0x0000002c4f0e723e */ /* 0x000fe200000000ff */
[----:B------:R-:W-:Y:S01]  /*5b10*/  IMAD.MOV.U32 R79, RZ, RZ, R127 ;  /* 0x000000ffff4f7224 */ /* 0x000fe200078e007f */
[----:B------:R-:W-:-:S07]  /*5b20*/  F2FP.F16.F32.PACK_AB R78, R51, R50 ;  /* 0x00000032334e723e */ /* 0x000fce00000000ff */
.L_x_9470:
[----:B------:R-:W-:Y:S05]  /*5b30*/  BSYNC B2 ;  /* 0x0000000000027941 */ /* 0x000fea0003800000 */
.L_x_9469:
[----:B------:R-:W-:Y:S01]  /*5b40*/  ISETP.GE.AND P4, PT, R11, R110, PT ;  /* 0x0000006e0b00720c */ /* 0x000fe20003f86270 */
[----:B--2---:R4:W-:-:S12]  /*5b50*/  ST.E.128 desc[UR42][R104.64], R12 ;  /* 0x0000000c68007985 */ /* 0x0049d8000c101d2a */
[----:B------:R-:W-:-:S05]  /*5b60*/  @!P4 IMAD.WIDE R106, R11, 0x2, R106 ;  /* 0x000000020b6ac825 */ /* 0x000fca00078e026a */
[----:B---3--:R4:W-:Y:S02]  /*5b70*/  @!P4 ST.E.128 desc[UR42][R106.64], R76 ;  /* 0x0000004c6a00c985 */ /* 0x0089e4000c101d2a */
.L_x_9468:
[----:B------:R-:W-:Y:S05]  /*5b80*/  BSYNC B1 ;  /* 0x0000000000017941 */ /* 0x000fea0003800000 */
.L_x_9467:
[----:B------:R-:W-:-:S03]  /*5b90*/  UMOV UR4, 0xffffffff ;  /* 0xffffffff00047882 */ /* 0x000fc60000000000 */
[----:B------:R-:W-:Y:S05]  /*5ba0*/  BRA.DIV UR4, `(.L_x_9471) ;  /* 0x0000018e04187947 */ /* 0x000fea000b800000 */
[----:B------:R0:W0:Y:S04]  /*5bb0*/  SHFL.IDX PT, R51, R103, 0x1, 0x181f ;  /* 0x00381f0067337f89 */ /* 0x00002800000e0000 */
[----:B------:R0:W0:Y:S02]  /*5bc0*/  SHFL.IDX PT, R50, R108, 0x1, 0x181f ;  /* 0x00381f006c327f89 */ /* 0x00002400000e0000 */
.L_x_9770:
[----:B------:R-:W-:Y:S01]  /*5bd0*/  ISETP.GE.OR P4, PT, R219, R97, P1 ;  /* 0x00000061db00720c */ /* 0x000fe20000f86670 */
[----:B------:R-:W-:-:S12]  /*5be0*/  BSSY B1, `(.L_x_9472) ;  /* 0x0000074000017945 */ /* 0x000fd80003800000 */
[----:B------:R-:W-:Y:S05]  /*5bf0*/  @P4 BRA `(.L_x_9473) ;  /* 0x0000000400c84947 */ /* 0x000fea0003800000 */
[----:B------:R-:W-:Y:S01]  /*5c00*/  SEL R11, R37, R112, !P0 ;  /* 0x00000070250b7207 */ /* 0x000fe20004000000 */
[----:B------:R-:W-:Y:S01]  /*5c10*/  BSSY B2, `(.L_x_9474) ;  /* 0x000006c000027945 */ /* 0x000fe20003800000 */
[C---:B0-----:R-:W-:Y:S02]  /*5c20*/  LEA R48, P4, R41.reuse, R50, 0x1 ;  /* 0x0000003229307211 */ /* 0x041fe400078808ff */
[----:B----4-:R-:W-:Y:S02]  /*5c30*/  SHF.R.S32.HI R12, RZ, 0x1f, R11 ;  /* 0x0000001fff0c7819 */ /* 0x010fe4000001140b */
[----:B------:R-:W-:Y:S02]  /*5c40*/  LEA.HI.X R49, R41, R51, R90, 0x1, P4 ;  /* 0x0000003329317211 */ /* 0x000fe400020f0c5a */
[----:B------:R-:W-:-:S04]  /*5c50*/  LEA.HI R11, R12, R11, RZ, 0x4 ;  /* 0x0000000b0c0b7211 */ /* 0x000fc800078f20ff */
[----:B------:R-:W-:-:S04]  /*5c60*/  LEA.HI.SX32 R12, R11, R80, 0x1c ;  /* 0x000000500b0c7211 */ /* 0x000fc800078fe2ff */
[----:B------:R-:W-:Y:S02]  /*5c70*/  SHF.R.S32.HI R13, RZ, 0x1f, R12 ;  /* 0x0000001fff0d7819 */ /* 0x000fe4000001140c */
[----:B------:R-:W-:Y:S02]  /*5c80*/  SHF.L.U32 R11, R12, 0x3, RZ ;  /* 0x000000030c0b7819 */ /* 0x000fe400000006ff */
[----:B------:R-:W-:Y:S02]  /*5c90*/  LEA.HI R13, R13, R12, RZ, 0x3 ;  /* 0x0000000c0d0d7211 */ /* 0x000fe400078f18ff */
[----:B------:R-:W-:-:S03]  /*5ca0*/  LOP3.LUT R12, R196, 0x38, R11, 0xf8, !PT ;  /* 0x00000038c40c7812 */ /* 0x000fc600078ef80b */
[----:B------:R-:W-:Y:S01]  /*5cb0*/  IMAD.SHL.U32 R13, R13, 0x400, RZ ;  /* 0x000004000d0d7824 */ /* 0x000fe200078e00ff */
[----:B------:R-:W-:-:S04]  /*5cc0*/  LOP3.LUT R12, R12, R227, RZ, 0x3c, !PT ;  /* 0x000000e30c0c7212 */ /* 0x000fc800078e3cff */
[----:B------:R-:W-:-:S04]  /*5cd0*/  LOP3.LUT R13, R13, 0x7fffe000, RZ, 0xc0, !PT ;  /* 0x7fffe0000d0d7812 */ /* 0x000fc800078ec0ff */
[----:B------:R-:W-:Y:S01]  /*5ce0*/  IADD3 R12, R12, R13, R199 ;  /* 0x0000000d0c0c7210 */ /* 0x000fe20007ffe0c7 */
[----:B------:R-:W-:-:S04]  /*5cf0*/  IMAD R13, R19, 0x4000, R3 ;  /* 0x00004000130d7824 */ /* 0x000fc800078e0203 */
[----:B------:R-:W-:Y:S01]  /*5d00*/  IMAD R15, R19, 0x4000, R12 ;  /* 0x00004000130f7824 */ /* 0x000fe200078e020c */
[----:B------:R-:W-:-:S03]  /*5d10*/  LEA R13, R13, R18, 0x1 ;  /* 0x000000120d0d7211 */ /* 0x000fc600078e08ff */
[----:B------:R-:W-:-:S03]  /*5d20*/  IMAD R44, R15, 0x2, R18 ;  /* 0x000000020f2c7824 */ /* 0x000fc600078e0212 */
[----:B------:R-:W0:Y:S04]  /*5d30*/  LDS.128 R12, [R13+0x18400] ;  /* 0x018400000d0c7984 */ /* 0x000e280000000c00 */
[----:B------:R-:W4:Y:S01]  /*5d40*/  LDS.128 R44, [R44+0x18400] ;  /* 0x018400002c2c7984 */ /* 0x000f220000000c00 */
[----:B------:R-:W-:Y:S05]  /*5d50*/  @P3 BRA `(.L_x_9475) ;  /* 0x00000004005c3947 */ /* 0x000fea0003800000 */
[--C-:B--2---:R-:W-:Y:S02]  /*5d60*/  SHF.R.U64 R107, R56, 0x10, R57.reuse ;  /* 0x00000010386b7819 */ /* 0x104fe40000001239 */
[----:B------:R-:W-:Y:S01]  /*5d70*/  SHF.R.U32.HI R56, RZ, 0x10, R57 ;  /* 0x00000010ff387819 */ /* 0x000fe20000011639 */
[--C-:B------:R-:W-:Y:S01]  /*5d80*/  HADD2.F32 R57, -RZ, R120.reuse.H1_H1 ;  /* 0x30000078ff397230 */ /* 0x100fe20000004100 */
[----:B------:R-:W-:Y:S01]  /*5d90*/  SHF.R.U64 R123, R52, 0x10, R53 ;  /* 0x00000010347b7819 */ /* 0x000fe20000001235 */
[----:B------:R-:W-:Y:S01]  /*5da0*/  HADD2.F32 R120, -RZ, R120.H0_H0 ;  /* 0x20000078ff787230 */ /* 0x000fe20000004100 */
[--C-:B------:R-:W-:Y:S01]  /*5db0*/  SHF.R.U64 R52, R54, 0x10, R55.reuse ;  /* 0x0000001036347819 */ /* 0x100fe20000001237 */
[----:B----4-:R-:W-:Y:S01]  /*5dc0*/  IMAD.MOV.U32 R54, RZ, RZ, R44 ;  /* 0x000000ffff367224 */ /* 0x010fe200078e002c */
[----:B------:R-:W-:Y:S01]  /*5dd0*/  SHF.R.U32.HI R104, RZ, 0x10, R55 ;  /* 0x00000010ff687819 */ /* 0x000fe20000011637 */
[----:B0-----:R-:W-:Y:S01]  /*5de0*/  IMAD.MOV.U32 R44, RZ, RZ, R14 ;  /* 0x000000ffff2c7224 */ /* 0x001fe200078e000e */
[----:B------:R-:W-:Y:S01]  /*5df0*/  SHF.R.U32.HI R76, RZ, 0x10, R53 ;  /* 0x00000010ff4c7819 */ /* 0x000fe20000011635 */
[----:B------:R-:W-:Y:S01]  /*5e00*/  HADD2.F32 R14, -RZ, R13.H0_H0 ;  /* 0x2000000dff0e7230 */ /* 0x000fe20000004100 */
[----:B------:R-:W-:Y:S01]  /*5e10*/  MOV R55, R46 ;  /* 0x0000002e00377202 */ /* 0x000fe20000000f00 */
[--C-:B------:R-:W-:Y:S01]  /*5e20*/  HADD2.F32 R46, -RZ, R45.reuse.H0_H0 ;  /* 0x2000002dff2e7230 */ /* 0x100fe20000004100 */
[--C-:B------:R-:W-:Y:S01]  /*5e30*/  SHF.R.U64 R53, R58, 0x10, R59.reuse ;  /* 0x000000103a357819 */ /* 0x100fe2000000123b */
[----:B------:R-:W-:Y:S01]  /*5e40*/  HADD2.F32 R45, -RZ, R45.H1_H1 ;  /* 0x3000002dff2d7230 */ /* 0x000fe20000004100 */
[----:B------:R-:W-:Y:S01]  /*5e50*/  SHF.R.U32.HI R79, RZ, 0x10, R59 ;  /* 0x00000010ff4f7819 */ /* 0x000fe2000001163b */
[----:B------:R-:W-:-:S02]  /*5e60*/  HADD2.F32 R58, -RZ, R56.H0_H0 ;  /* 0x20000038ff3a7230 */ /* 0x000fc40000004100 */
[----:B------:R-:W-:Y:S02]  /*5e70*/  HADD2.F32 R13, -RZ, R13.H1_H1 ;  /* 0x3000000dff0d7230 */ /* 0x000fe40000004100 */
[----:B------:R-:W-:Y:S02]  /*5e80*/  HADD2.F32 R59, -RZ, R122.H1_H1 ;  /* 0x3000007aff3b7230 */ /* 0x000fe40000004100 */
        /* <DEDUP_REMOVED lines=11> */
[--C-:B------:R-:W-:Y:S02]  /*5f40*/  HADD2.F32 R14, -RZ, R47.reuse.H0_H0 ;  /* 0x2000002fff0e7230 */ /* 0x100fe40000004100 */
[----:B------:R-:W-:Y:S02]  /*5f50*/  HADD2.F32 R47, -RZ, R47.H1_H1 ;  /* 0x3000002fff2f7230 */ /* 0x000fe40000004100 */
[----:B------:R-:W-:Y:S01]  /*5f60*/  FMUL.FTZ R57, R13, R56 ;  /* 0x000000380d397220 */ /* 0x000fe20000410000 */
[----:B------:R-:W-:Y:S02]  /*5f70*/  HADD2.F32 R58, -RZ, R79.H0_H0 ;  /* 0x2000004fff3a7230 */ /* 0x000fe40000004100 */
[----:B------:R-:W-:-:S02]  /*5f80*/  HADD2.F32 R15, -RZ, R15.H1_H1 ;  /* 0x3000000fff0f7230 */ /* 0x000fc40000004100 */
[----:B------:R-:W-:Y:S02]  /*5f90*/  HADD2.F32 R45, -RZ, R119.H1_H1 ;  /* 0x30000077ff2d7230 */ /* 0x000fe40000004100 */
[----:B------:R-:W-:Y:S02]  /*5fa0*/  HADD2.F32 R46, -RZ, R104.H0_H0 ;  /* 0x20000068ff2e7230 */ /* 0x000fe40000004100 */
[C---:B------:R-:W-:Y:S01]  /*5fb0*/  FMUL.FTZ R104, R14.reuse, R56 ;  /* 0x000000380e687220 */ /* 0x040fe20000410000 */
[-C--:B------:R-:W-:Y:S01]  /*5fc0*/  FMUL.FTZ R56, R47, R58.reuse ;  /* 0x0000003a2f387220 */ /* 0x080fe20000410000 */
[----:B---3--:R-:W-:Y:S01]  /*5fd0*/  FMUL.FTZ R106, R15, R58 ;  /* 0x0000003a0f6a7220 */ /* 0x008fe20000410000 */
[-C--:B------:R-:W-:Y:S01]  /*5fe0*/  FFMA.FTZ R58, R14, R45.reuse, R57 ;  /* 0x0000002d0e3a7223 */ /* 0x080fe20000010039 */
[----:B------:R-:W-:Y:S02]  /*5ff0*/  HADD2.F32 R122, -RZ, R122.H0_H0 ;  /* 0x2000007aff7a7230 */ /* 0x000fe40000004100 */
[----:B------:R-:W-:Y:S01]  /*6000*/  FFMA.FTZ R104, R13, R45, -R104 ;  /* 0x0000002d0d687223 */ /* 0x000fe20000010868 */
[----:B------:R-:W-:-:S02]  /*6010*/  HADD2.F32 R14, -RZ, R54.H0_H0 ;  /* 0x20000036ff0e7230 */ /* 0x000fc40000004100 */
[-C--:B------:R-:W-:Y:S01]  /*6020*/  FFMA.FTZ R79, R15, R46.reuse, -R56 ;  /* 0x0000002e0f4f7223 */ /* 0x080fe20000010838 */
[----:B------:R-:W-:Y:S02]  /*6030*/  HADD2.F32 R45, -RZ, R107.H0_H0 ;  /* 0x2000006bff2d7230 */ /* 0x000fe40000004100 */
[----:B------:R-:W-:Y:S01]  /*6040*/  FFMA.FTZ R105, R47, R46, R106 ;  /* 0x0000002e2f697223 */ /* 0x000fe2000001006a */
[----:B------:R-:W-:Y:S02]  /*6050*/  HADD2.F32 R54, -RZ, R54.H1_H1 ;  /* 0x30000036ff367230 */ /* 0x000fe40000004100 */
[----:B------:R-:W-:Y:S01]  /*6060*/  FMUL.FTZ R46, R14, R122 ;  /* 0x0000007a0e2e7220 */ /* 0x000fe20000410000 */
[--C-:B------:R-:W-:Y:S01]  /*6070*/  HADD2.F32 R13, -RZ, R12.reuse.H0_H0 ;  /* 0x2000000cff0d7230 */ /* 0x100fe20000004100 */
[----:B------:R-:W-:Y:S01]  /*6080*/  F2FP.F16.F32.PACK_AB R79, R79, R104 ;  /* 0x000000684f4f723e */ /* 0x000fe200000000ff */
        /* <DEDUP_REMOVED lines=12> */
[----:B------:R-:W-:Y:S01]  /*6150*/  FMUL.FTZ R15, R13, R121 ;  /* 0x000000790d0f7220 */ /* 0x000fe20000410000 */
        /* <DEDUP_REMOVED lines=23> */
.L_x_9475:
[----:B------:R-:W-:Y:S05]  /*62d0*/  BSYNC B2 ;  /* 0x0000000000027941 */ /* 0x000fea0003800000 */
.L_x_9474:
[----:B------:R-:W-:Y:S01]  /*62e0*/  ISETP.GE.AND P4, PT, R11, R110, PT ;  /* 0x0000006e0b00720c */ /* 0x000fe20003f86270 */
[----:B0-----:R0:W-:-:S12]  /*62f0*/  ST.E.128 desc[UR42][R48.64], R12 ;  /* 0x0000000c30007985 */ /* 0x0011d8000c101d2a */
[----:B------:R-:W-:-:S05]  /*6300*/  @!P4 IMAD.WIDE R50, R11, 0x2, R50 ;  /* 0x000000020b32c825 */ /* 0x000fca00078e0232 */
[----:B----4-:R0:W-:Y:S02]  /*6310*/  @!P4 ST.E.128 desc[UR42][R50.64], R44 ;  /* 0x0000002c3200c985 */ /* 0x0101e4000c101d2a */
.L_x_9473:
[----:B------:R-:W-:Y:S05]  /*6320*/  BSYNC B1 ;  /* 0x0000000000017941 */ /* 0x000fea0003800000 */
.L_x_9472:
[----:B------:R-:W-:-:S03]  /*6330*/  UMOV UR4, 0xffffffff ;  /* 0xffffffff00047882 */ /* 0x000fc60000000000 */
[----:B------:R-:W-:Y:S05]  /*6340*/  BRA.DIV UR4, `(.L_x_9476) ;  /* 0x00000186047c7947 */ /* 0x000fea000b800000 */
[----:B0-----:R0:W0:Y:S04]  /*6350*/  SHFL.IDX PT, R51, R103, 0x2, 0x181f ;  /* 0x00581f0067337f89 */ /* 0x00102800000e0000 */
[----:B------:R0:W0:Y:S02]  /*6360*/  SHFL.IDX PT, R50, R108, 0x2, 0x181f ;  /* 0x00581f006c327f89 */ /* 0x00002400000e0000 */
.L_x_9774:
        /* <DEDUP_REMOVED lines=103> */
[----:B------:R-:W-:Y:S02]  /*69e0*/  F2FP.F16.F32.PACK_AB R56, R52, R47 ;  /* 0x0000002f3438723e */ /* 0x000fe400000000ff */
[----:B------:R-:W-:-:S02]  /*69f0*/  F2FP.F16.F32.PACK_AB R12, R55, R46 ;  /* 0x0000002e370c723e */ /* 0x000fc400000000ff */
[----:B------:R-:W-:Y:S01]  /*6a00*/  F2FP.F16.F32.PACK_AB R14, R44, R45 ;  /* 0x0000002d2c0e723e */ /* 0x000fe200000000ff */
[----:B------:R-:W-:Y:S01]  /*6a10*/  IMAD.MOV.U32 R44, RZ, RZ, R56 ;  /* 0x000000ffff2c7224 */ /* 0x000fe200078e0038 */
[----:B------:R-:W-:Y:S01]  /*6a20*/  F2FP.F16.F32.PACK_AB R13, R58, R59 ;  /* 0x0000003b3a0d723e */ /* 0x000fe200000000ff */
[----:B------:R-:W-:Y:S01]  /*6a30*/  IMAD.MOV.U32 R45, RZ, RZ, R57 ;  /* 0x000000ffff2d7224 */ /* 0x000fe200078e0039 */
[----:B------:R-:W-:Y:S02]  /*6a40*/  F2FP.F16.F32.PACK_AB R46, R53, R54 ;  /* 0x00000036352e723e */ /* 0x000fe400000000ff */
[----:B------:R-:W-:-:S07]  /*6a50*/  MOV R47, R63 ;  /* 0x0000003f002f7202 */ /* 0x000fce0000000f00 */
.L_x_9480:
[----:B------:R-:W-:Y:S05]  /*6a60*/  BSYNC B2 ;  /* 0x0000000000027941 */ /* 0x000fea0003800000 */
.L_x_9479:
[----:B------:R-:W-:Y:S01]  /*6a70*/  ISETP.GE.AND P4, PT, R11, R110, PT ;  /* 0x0000006e0b00720c */ /* 0x000fe20003f86270 */
[----:B0-----:R0:W-:-:S12]  /*6a80*/  ST.E.128 desc[UR42][R48.64], R12 ;  /* 0x0000000c30007985 */ /* 0x0011d8000c101d2a */
[----:B------:R-:W-:-:S05]  /*6a90*/  @!P4 IMAD.WIDE R50, R11, 0x2, R50 ;  /* 0x000000020b32c825 */ /* 0x000fca00078e0232 */
[----:B----4-:R0:W-:Y:S02]  /*6aa0*/  @!P4 ST.E.128 desc[UR42][R50.64], R44 ;  /* 0x0000002c3200c985 */ /* 0x0101e4000c101d2a */
.L_x_9478:
[----:B------:R-:W-:Y:S05]  /*6ab0*/  BSYNC B1 ;  /* 0x0000000000017941 */ /* 0x000fea0003800000 */
.L_x_9477:
[----:B------:R-:W-:-:S03]  /*6ac0*/  UMOV UR4, 0xffffffff ;  /* 0xffffffff00047882 */ /* 0x000fc60000000000 */
[----:B------:R-:W-:Y:S05]  /*6ad0*/  BRA.DIV UR4, `(.L_x_9481) ;  /* 0x0000017e04e47947 */ /* 0x000fea000b800000 */
[----:B0-----:R-:W0:Y:S04]  /*6ae0*/  SHFL.IDX PT, R103, R103, 0x3, 0x181f ;  /* 0x00781f0067677f89 */ /* 0x001e2800000e0000 */
[----:B------:R-:W0:Y:S02]  /*6af0*/  SHFL.IDX PT, R108, R108, 0x3, 0x181f ;  /* 0x00781f006c6c7f89 */ /* 0x000e2400000e0000 */
.L_x_9778:
        /* <DEDUP_REMOVED lines=8> */
[----:B----4-:R-:W-:-:S04]  /*6b80*/  LEA.HI.SX32 R12, R11, R80, 0x1c ;  /* 0x000000500b0c7211 */ /* 0x010fc800078fe2ff */
        /* <DEDUP_REMOVED lines=78> */
[----:B------:R-:W-:Y:S02]  /*7070*/  HADD2.F32 R15, -RZ, R59.H0_H0 ;  /* 0x2000003bff0f7230 */ /* 0x000fe40000004100 */
[-C--:B------:R-:W-:Y:S01]  /*7080*/  FMUL.FTZ R45, R13, R113.reuse ;  /* 0x000000710d2d7220 */ /* 0x080fe20000410000 */
[----:B------:R-:W-:Y:S02]  /*7090*/  HADD2.F32 R51, -RZ, R51.H1_H1 ;  /* 0x30000033ff337230 */ /* 0x000fe40000004100 */
[----:B------:R-:W-:Y:S01]  /*70a0*/  FMUL.FTZ R52, R12, R113 ;  /* 0x000000710c347220 */ /* 0x000fe20000410000 */
[----:B------:R-:W-:Y:S01]  /*70b0*/  HADD2.F32 R44, -RZ, R44.H1_H1 ;  /* 0x3000002cff2c7230 */ /* 0x000fe20000004100 */
[----:B------:R-:W-:Y:S01]  /*70c0*/  F2FP.F16.F32.PACK_AB R61, R62, R61 ;  /* 0x0000003d3e3d723e */ /* 0x000fe200000000ff */
        /* <DEDUP_REMOVED lines=17> */
.L_x_9483:
[----:B------:R-:W-:Y:S05]  /*71e0*/  BSYNC B1 ;  /* 0x0000000000017941 */ /* 0x000fea0003800000 */
.L_x_9482:
[----:B0-----:R0:W-:Y:S01]  /*71f0*/  ST.E.128 desc[UR42][R48.64], R12 ;  /* 0x0000000c30007985 */ /* 0x0011e2000c101d2a */
[----:B------:R-:W-:Y:S01]  /*7200*/  ISETP.GE.AND P3, PT, R11, R110, PT ;  /* 0x0000006e0b00720c */ /* 0x000fe20003f66270 */
[----:B------:R-:W-:-:S12]  /*7210*/  IMAD.MOV.U32 R109, RZ, RZ, R103 ;  /* 0x000000ffff6d7224 */ /* 0x000fd800078e0067 */
[----:B------:R-:W-:Y:S05]  /*7220*/  @P3 BRA `(.L_x_9454) ;  /* 0x0000000400b83947 */ /* 0x000fea0003800000 */
[----:B0-----:R-:W-:-:S05]  /*7230*/  IMAD.WIDE R12, R11, 0x2, R108 ;  /* 0x000000020b0c7825 */ /* 0x001fca00078e026c */
[----:B----4-:R0:W-:Y:S01]  /*7240*/  ST.E.128 desc[UR42][R12.64], R44 ;  /* 0x0000002c0c007985 */ /* 0x0101e2000c101d2a */
[----:B------:R-:W-:Y:S05]  /*7250*/  BRA `(.L_x_9454) ;  /* 0x0000000400ac7947 */ /* 0x000fea0003800000 */
.L_x_9413:
[----:B------:R-:W-:-:S06]  /*7260*/  UISETP.NE.AND UP0, UPT, UR39, 0x3, UPT ;  /* 0x000000032700788c */ /* 0x000fcc000bf05270 */
[----:B------:R-:W-:-:S13]  /*7270*/  PLOP3.LUT P5, PT, PT, PT, UP0, 0x80, 0x0 ;  /* 0x000000000000781c */ /* 0x000fda0003faf008 */
[----:B------:R-:W-:Y:S05]  /*7280*/  @!P5 BRA `(.L_x_9484) ;  /* 0x000000000004d947 */ /* 0x000fea0003800000 */
[----:B------:R-:W-:Y:S01]  /*7290*/  BPT.TRAP 0x1 ;  /* 0x000000040000795c */ /* 0x000fe20000300000 */
.L_x_9484:
[----:B------:R-:W-:Y:S01]  /*72a0*/  IMAD R91, R19, 0x8, R18 ;  /* 0x00000008135b7824 */ /* 0x000fe200078e0212 */
[----:B------:R-:W-:Y:S01]  /*72b0*/  SHF.L.U32 R102, R189, 0x1f, RZ ;  /* 0x0000001fbd667819 */ /* 0x000fe200000006ff */
[----:B------:R-:W-:Y:S01]  /*72c0*/  BSSY B1, `(.L_x_9485) ;  /* 0x0000004000017945 */ /* 0x000fe20003800000 */
[----:B------:R-:W-:Y:S02]  /*72d0*/  SHF.R.S32.HI R99, RZ, 0x1f, R100 ;  /* 0x0000001fff637819 */ /* 0x000fe40000011464 */
[----:B------:R-:W0:Y:S02]  /*72e0*/  SYNCS.PHASECHK.TRANS64.TRYWAIT P3, [R91+URZ+0x28890], R102 ;  /* 0x028890665b0075a7 */ /* 0x000e24000806017f */
[----:B0-----:R-:W-:Y:S05]  /*72f0*/  @!P3 BRA `(.L_x_9486) ;  /* 0x000001780028b947 */ /* 0x001fea0003800000 */
.L_x_9779:
[----:B------:R-:W-:Y:S05]  /*7300*/  BSYNC B1 ;  /* 0x0000000000017941 */ /* 0x000fea0003800000 */
.L_x_9485:
        /* <DEDUP_REMOVED lines=27> */
.L_x_9783:
        /* <DEDUP_REMOVED lines=13> */
.L_x_9489:
[----:B------:R-:W-:Y:S05]  /*7590*/  BSYNC B1 ;  /* 0x0000000000017941 */ /* 0x000fea0003800000 */
.L_x_9488:
[----:B------:R-:W-:-:S03]  /*75a0*/  UMOV UR4, 0xffffffff ;  /* 0xffffffff00047882 */ /* 0x000fc60000000000 */
[----:B------:R-:W-:Y:S05]  /*75b0*/  BRA.DIV UR4, `(.L_x_9490) ;  /* 0x0000017604d47947 */ /* 0x000fea000b800000 */
[----:B--2---:R2:W0:Y:S04]  /*75c0*/  SHFL.IDX PT, R45, R46, 0x1, 0x181f ;  /* 0x00381f002e2d7f89 */ /* 0x00442800000e0000 */
[----:B---34-:R2:W3:Y:S02]  /*75d0*/  SHFL.IDX PT, R14, R44, 0x1, 0x181f ;  /* 0x00381f002c0e7f89 */ /* 0x0184e400000e0000 */
.L_x_9787:
        /* <DEDUP_REMOVED lines=14> */
.L_x_9492:
[----:B------:R-:W-:Y:S05]  /*76c0*/  BSYNC B1 ;  /* 0x0000000000017941 */ /* 0x000fea0003800000 */
.L_x_9491:
[----:B------:R-:W-:-:S03]  /*76d0*/  UMOV UR4, 0xffffffff ;  /* 0xffffffff00047882 */ /* 0x000fc60000000000 */
[----:B------:R-:W-:Y:S05]  /*76e0*/  BRA.DIV UR4, `(.L_x_9493) ;  /* 0x0000017604d07947 */ /* 0x000fea000b800000 */
[----:B0-----:R0:W0:Y:S04]  /*76f0*/  SHFL.IDX PT, R45, R46, 0x2, 0x181f ;  /* 0x00581f002e2d7f89 */ /* 0x00102800000e0000 */
[----:B---34-:R3:W4:Y:S02]  /*7700*/  SHFL.IDX PT, R14, R44, 0x2, 0x181f ;  /* 0x00581f002c0e7f89 */ /* 0x01872400000e0000 */
.L_x_9791:
        /* <DEDUP_REMOVED lines=14> */
.L_x_9495:
[----:B------:R-:W-:Y:S05]  /*77f0*/  BSYNC B1 ;  /* 0x0000000000017941 */ /* 0x000fea0003800000 */
.L_x_9494:
[----:B------:R-:W-:-:S03]  /*7800*/  UMOV UR4, 0xffffffff ;  /* 0xffffffff00047882 */ /* 0x000fc60000000000 */
[----:B------:R-:W-:Y:S05]  /*7810*/  BRA.DIV UR4, `(.L_x_9496) ;  /* 0x0000017604cc7947 */ /* 0x000fea000b800000 */
[----:B0-----:R0:W0:Y:S04]  /*7820*/  SHFL.IDX PT, R45, R46, 0x3, 0x181f ;  /* 0x00781f002e2d7f89 */ /* 0x00102800000e0000 */
[----:B----4-:R4:W0:Y:S02]  /*7830*/  SHFL.IDX PT, R14, R44, 0x3, 0x181f ;  /* 0x00781f002c0e7f89 */ /* 0x01082400000e0000 */
.L_x_9795:
        /* <DEDUP_REMOVED lines=13> */
.L_x_9454:
[----:B------:R-:W-:Y:S05]  /*7910*/  BSYNC B0 ;  /* 0x0000000000007941 */ /* 0x000fea0003800000 */
.L_x_9412:
        /* <DEDUP_REMOVED lines=17> */
.L_x_9498:
[----:B------:R-:W-:Y:S05]  /*7a30*/  BSYNC B0 ;  /* 0x0000000000007941 */ /* 0x000fea0003800000 */
.L_x_9497:
[----:B------:R-:W5:Y:S01]  /*7a40*/  SYNCS.PHASECHK.TRANS64.TRYWAIT P4, [R91+URZ+0x288b0], R102 ;  /* 0x0288b0665b0075a7 */ /* 0x000f62000808017f */
[----:B------:R-:W-:Y:S01]  /*7a50*/  ULDC UR41, c[0x0][0x2f4] ;  /* 0x0000bd0000297ab9 */ /* 0x000fe20000000800 */
[----:B------:R-:W-:Y:S04]  /*7a60*/  BSSY B0, `(.L_x_9499) ;  /* 0x0000002000007945 */ /* 0x000fe80003800000 */
[----:B-----5:R-:W-:Y:S05]  /*7a70*/  @!P4 BRA `(.L_x_9500) ;  /* 0x00000174007cc947 */ /* 0x020fea0003800000 */
.L_x_9796:
[----:B------:R-:W-:Y:S05]  /*7a80*/  BSYNC B0 ;  /* 0x0000000000007941 */ /* 0x000fea0003800000 */
.L_x_9499:
        /* <DEDUP_REMOVED lines=8> */
[----:B------:R-:W-:Y:S02]  /*7b10*/  IADD3 R13, R13, R99, RZ ;  /* 0x000000630d0d7210 */ /* 0x000fe40007ffe0ff */
        /* <DEDUP_REMOVED lines=15> */
[----:B------:R-:W-:-:S13]  /*7c10*/  ISETP.GE.AND P4, PT, R16, UR41, PT ;  /* 0x0000002910007c0c */ /* 0x000fda000bf86270 */
[----:B-123--:R-:W-:-:S04]  /*7c20*/  @!P4 LEA R44, P5, R16, R47, 0x1 ;  /* 0x0000002f102cc211 */ /* 0x00efc800078a08ff */
[----:B----4-:R-:W-:Y:S02]  /*7c30*/  @!P4 LEA.HI.X R45, R16, R13, R17, 0x1, P5 ;  /* 0x0000000d102dc211 */ /* 0x010fe400028f0c11 */
[----:B------:R-:W-:-:S13]  /*7c40*/  ISETP.GE.AND P5, PT, R2, UR41, PT ;  /* 0x0000002902007c0c */ /* 0x000fda000bfa6270 */
[----:B------:R-:W-:-:S04]  /*7c50*/  @!P5 LEA R46, P6, R2, R47, 0x1 ;  /* 0x0000002f022ed211 */ /* 0x000fc800078c08ff */
[----:B------:R-:W-:Y:S02]  /*7c60*/  @!P5 LEA.HI.X R47, R2, R13, R184, 0x1, P6 ;  /* 0x0000000d022fd211 */ /* 0x000fe400030f0cb8 */
[----:B------:R-:W0:Y:S04]  /*7c70*/  @!P4 LDS.128 R12, [R93+0x400] ;  /* 0x000400005d0cc984 */ /* 0x000e280000000c00 */
[----:B0-----:R-:W-:Y:S04]  /*7c80*/  @!P4 ST.E.128 desc[UR42][R44.64], R12 ;  /* 0x0000000c2c00c985 */ /* 0x001fe8000c101d2a */
[----:B------:R-:W0:Y:S04]  /*7c90*/  @!P5 LDS.128 R12, [R93+0x4400] ;  /* 0x004400005d0cd984 */ /* 0x000e280000000c00 */
[----:B0-----:R0:W-:Y:S02]  /*7ca0*/  @!P5 ST.E.128 desc[UR42][R46.64], R12 ;  /* 0x0000000c2e00d985 */ /* 0x0011e4000c101d2a */
.L_x_9502:
[----:B------:R-:W-:Y:S05]  /*7cb0*/  BSYNC B0 ;  /* 0x0000000000007941 */ /* 0x000fea0003800000 */
.L_x_9501:
[----:B------:R-:W-:Y:S01]  /*7cc0*/  ISETP.GE.AND P4, PT, R97, 0x21, PT ;  /* 0x000000216100780c */ /* 0x000fe20003f86270 */
[----:B0---4-:R0:W4:Y:S01]  /*7cd0*/  SHFL.IDX PT, R13, R11, 0x1, 0x181f ;  /* 0x00381f000b0d7f89 */ /* 0x01112200000e0000 */
[----:B------:R-:W-:Y:S03]  /*7ce0*/  BSSY B0, `(.L_x_9503) ;  /* 0x000000d000007945 */ /* 0x000fe60003800000 */
[----:B--2---:R0:W2:Y:S08]  /*7cf0*/  SHFL.IDX PT, R47, R48, 0x1, 0x181f ;  /* 0x00381f00302f7f89 */ /* 0x0040b000000e0000 */
        /* <DEDUP_REMOVED lines=11> */
.L_x_9504:
[----:B------:R-:W-:Y:S05]  /*7db0*/  BSYNC B0 ;  /* 0x0000000000007941 */ /* 0x000fea0003800000 */
.L_x_9503:
        /* <DEDUP_REMOVED lines=15> */
.L_x_9506:
[----:B------:R-:W-:Y:S05]  /*7eb0*/  BSYNC B0 ;  /* 0x0000000000007941 */ /* 0x000fea0003800000 */
.L_x_9505:
[----:B------:R-:W-:Y:S01]  /*7ec0*/  ISETP.GE.AND P4, PT, R97, 0x61, PT ;  /* 0x000000616100780c */ /* 0x000fe20003f86270 */
[----:B------:R-:W1:Y:S01]  /*7ed0*/  SHFL.IDX PT, R11, R11, 0x3, 0x181f ;  /* 0x00781f000b0b7f89 */ /* 0x000e6200000e0000 */
[----:B------:R-:W-:Y:S03]  /*7ee0*/  BSSY B0, `(.L_x_9507) ;  /* 0x000000d000007945 */ /* 0x000fe60003800000 */
[----:B0-2---:R0:W2:Y:S08]  /*7ef0*/  SHFL.IDX PT, R47, R48, 0x3, 0x181f ;  /* 0x00781f00302f7f89 */ /* 0x0050b000000e0000 */
[----:B0-----:R-:W-:Y:S05]  /*7f00*/  @!P4 BRA `(.L_x_9508) ;  /* 0x000000000028c947 */ /* 0x001fea0003800000 */
[----:B------:R-:W-:-:S13]  /*7f10*/  ISETP.GE.AND P4, PT, R16, UR41, PT ;  /* 0x0000002910007c0c */ /* 0x000fda000bf86270 */
[----:B----4-:R-:W0:Y:S01]  /*7f20*/  @!P4 LDS.128 R12, [R93+0x3400] ;  /* 0x003400005d0cc984 */ /* 0x010e220000000c00 */
[----:B-123--:R-:W-:-:S04]  /*7f30*/  @!P4 LEA R44, P5, R16, R47, 0x1 ;  /* 0x0000002f102cc211 */ /* 0x00efc800078a08ff */
[----:B------:R-:W-:Y:S02]  /*7f40*/  @!P4 LEA.HI.X R45, R16, R11, R17, 0x1, P5 ;  /* 0x0000000b102dc211 */ /* 0x000fe400028f0c11 */
[----:B------:R-:W-:-:S13]  /*7f50*/  ISETP.GE.AND P5, PT, R2, UR41, PT ;  /* 0x0000002902007c0c */ /* 0x000fda000bfa6270 */
[----:B------:R-:W-:-:S04]  /*7f60*/  @!P5 LEA R46, P6, R2, R47, 0x1 ;  /* 0x0000002f022ed211 */ /* 0x000fc800078c08ff */
[----:B------:R-:W-:Y:S01]  /*7f70*/  @!P5 LEA.HI.X R47, R2, R11, R184, 0x1, P6 ;  /* 0x0000000b022fd211 */ /* 0x000fe200030f0cb8 */
[----:B0-----:R-:W-:Y:S04]  /*7f80*/  @!P4 ST.E.128 desc[UR42][R44.64], R12 ;  /* 0x0000000c2c00c985 */ /* 0x001fe8000c101d2a */
[----:B------:R-:W0:Y:S04]  /*7f90*/  @!P5 LDS.128 R12, [R93+0x7400] ;  /* 0x007400005d0cd984 */ /* 0x000e280000000c00 */
[----:B0-----:R0:W-:Y:S02]  /*7fa0*/  @!P5 ST.E.128 desc[UR42][R46.64], R12 ;  /* 0x0000000c2e00d985 */ /* 0x0011e4000c101d2a */
.L_x_9508:
[----:B------:R-:W-:Y:S05]  /*7fb0*/  BSYNC B0 ;  /* 0x0000000000007941 */ /* 0x000fea0003800000 */
.L_x_9507:
        /* <DEDUP_REMOVED lines=9> */
[----:B------:R-:W-:-:S02]  /*8050*/  ISETP.NE.AND P4, PT, R92, RZ, PT ;  /* 0x000000ff5c00720c */ /* 0x000fc40003f85270 */
[----:B------:R-:W-:-:S04]  /*8060*/  @!P3 PRMT R91, RZ, 0x654, R91 ;  /* 0x00000654ff5bb816 */ /* 0x000fc8000000005b */
[----:B------:R1:W-:Y:S01]  /*8070*/  @!P3 SYNCS.ARRIVE.TRANS64.RED.A1T0 RZ, [R91+URZ], RZ ;  /* 0x000000ff5bffb9a7 */ /* 0x0003e2000810043f */
[----:B------:R-:W-:-:S04]  /*8080*/  ISETP.NE.AND P3, PT, R19, 0x2, PT ;  /* 0x000000021300780c */ /* 0x000fc80003f65270 */
[----:B0-----:R-:W-:Y:S02]  /*8090*/  SEL R12, RZ, 0x1, P3 ;  /* 0x00000001ff0c7807 */ /* 0x001fe40001800000 */
[----:B------:R-:W-:Y:S02]  /*80a0*/  SEL R19, R19, RZ, P3 ;  /* 0x000000ff13137207 */ /* 0x000fe40001800000 */
[----:B------:R-:W-:Y:S01]  /*80b0*/  LOP3.LUT R189, R189, R12, RZ, 0x3c, !PT ;  /* 0x0000000cbdbd7212 */ /* 0x000fe200078e3cff */
[----:B-1----:R-:W-:Y:S06]  /*80c0*/  @P4 BRA `(.L_x_9509) ;  /* 0xffffff9c00d84947 */ /* 0x002fec000383ffff */
[----:B------:R-:W0:Y:S01]  /*80d0*/  S2R R11, SR_TID.X ;  /* 0x00000000000b7919 */ /* 0x000e220000002100 */
[----:B------:R-:W-:Y:S02]  /*80e0*/  PLOP3.LUT P0, PT, PT, PT, PT, 0x8, 0x0 ;  /* 0x000000000000781c */ /* 0x000fe40003f0e170 */
[----:B0-----:R-:W-:-:S04]  /*80f0*/  SHF.R.U32.HI R11, RZ, 0x7, R11 ;  /* 0x00000007ff0b7819 */ /* 0x001fc8000001160b */
[----:B------:R-:W-:-:S13]  /*8100*/  ISETP.NE.AND P4, PT, R11, 0x1, PT ;  /* 0x000000010b00780c */ /* 0x000fda0003f85270 */
[----:B------:R-:W-:Y:S06]  /*8110*/  @!P4 BAR.ARV 0x9, 0x100 ;  /* 0x024400000000cb1d */ /* 0x000fec0000002000 */
.L_x_9407:
[----:B------:R-:W0:Y:S01]  /*8120*/  LDC R0, c[0x0][0x448] ;  /* 0x00011200ff007b82 */ /* 0x000e220000000800 */
        /* <DEDUP_REMOVED lines=8> */
[----:B------:R-:W-:Y:S01]  /*81b0*/  MOV R138, RZ ;  /* 0x000000ff008a7202 */ /* 0x000fe20000000f00 */
        /* <DEDUP_REMOVED lines=14> */
[----:B0-----:R-:W-:Y:S01]  /*82a0*/  ISETP.NE.AND P1, PT, R0, 0x1, PT ;  /* 0x000000010000780c */ /* 0x001fe20003f25270 */
[----:B------:R-:W-:Y:S01]  /*82b0*/  VIADD R0, R191, 0x7f ;  /* 0x0000007fbf007836 */ /* 0x000fe20000000000 */
[----:B------:R-:W-:-:S02]  /*82c0*/  CS2R R110, SRZ ;  /* 0x00000000006e7805 */ /* 0x000fc4000001ff00 */
[----:B------:R-:W-:Y:S02]  /*82d0*/  CS2R R108, SRZ ;  /* 0x00000000006c7805 */ /* 0x000fe4000001ff00 */
[----:B---3--:R-:W-:Y:S02]  /*82e0*/  CS2R R106, SRZ ;  /* 0x00000000006a7805 */ /* 0x008fe4000001ff00 */
[----:B------:R-:W-:Y:S02]  /*82f0*/  CS2R R104, SRZ ;  /* 0x0000000000687805 */ /* 0x000fe4000001ff00 */
[----:B------:R-:W-:Y:S02]  /*8300*/  CS2R R102, SRZ ;  /* 0x0000000000667805 */ /* 0x000fe4000001ff00 */
[----:B------:R-:W-:Y:S02]  /*8310*/  CS2R R100, SRZ ;  /* 0x0000000000647805 */ /* 0x000fe4000001ff00 */
[----:B------:R-:W-:Y:S01]  /*8320*/  CS2R R98, SRZ ;  /* 0x0000000000627805 */ /* 0x000fe2000001ff00 */
[----:B------:R-:W-:Y:S01]  /*8330*/  IMAD.MOV.U32 R36, RZ, RZ, RZ ;  /* 0x000000ffff247224 */ /* 0x000fe200078e00ff */
[----:B------:R-:W-:-:S02]  /*8340*/  CS2R R10, SRZ ;  /* 0x00000000000a7805 */ /* 0x000fc4000001ff00 */
[----:B------:R-:W-:Y:S01]  /*8350*/  MOV R94, RZ ;  /* 0x000000ff005e7202 */ /* 0x000fe20000000f00 */
[----:B------:R-:W-:Y:S01]  /*8360*/  IMAD.MOV.U32 R93, RZ, RZ, RZ ;  /* 0x000000ffff5d7224 */ /* 0x000fe200078e00ff */
[----:B------:R-:W0:Y:S01]  /*8370*/  @P1 LDC R3, c[0x0][0x44c] ;  /* 0x00011300ff031b82 */ /* 0x000e220000000800 */
[----:B------:R-:W-:-:S07]  /*8380*/  CS2R R90, SRZ ;  /* 0x00000000005a7805 */ /* 0x000fce000001ff00 */
[----:B------:R-:W1:Y:S01]  /*8390*/  @P1 LDC R4, c[0x0][0x450] ;  /* 0x00011400ff041b82 */ /* 0x000e620000000800 */
[----:B0-----:R-:W-:-:S05]  /*83a0*/  @P1 IMAD.HI.U32 R3, R0, R3, RZ ;  /* 0x0000000300031227 */ /* 0x001fca00078e00ff */
[----:B-1----:R-:W-:Y:S02]  /*83b0*/  @P1 SHF.R.U32.HI R0, RZ, R4, R3 ;  /* 0x00000004ff001219 */ /* 0x002fe40000011603 */
[----:B------:R-:W-:-:S03]  /*83c0*/  PLOP3.LUT P1, PT, PT, PT, PT, 0x80, 0x0 ;  /* 0x000000000000781c */ /* 0x000fc60003f2f070 */
[----:B------:R-:W-:-:S05]  /*83d0*/  IMAD.IADD R0, R95, 0x1, R0 ;  /* 0x000000015f007824 */ /* 0x000fca00078e0200 */
[----:B------:R-:W-:-:S04]  /*83e0*/  SHF.R.S32.HI R3, RZ, 0x1f, R0 ;  /* 0x0000001fff037819 */ /* 0x000fc80000011400 */
[----:B------:R-:W-:Y:S02]  /*83f0*/  LEA.HI R3, R3, R0, RZ, 0x7 ;  /* 0x0000000003037211 */ /* 0x000fe400078f38ff */
[----:B------:R-:W-:Y:S02]  /*8400*/  MOV R0, RZ ;  /* 0x000000ff00007202 */ /* 0x000fe40000000f00 */
[----:B------:R-:W-:-:S04]  /*8410*/  SHF.R.S32.HI R3, RZ, 0x7, R3 ;  /* 0x00000007ff037819 */ /* 0x000fc80000011403 */
[----:B------:R-:W-:Y:S01]  /*8420*/  VIMNMX R96, R96, R3, PT ;  /* 0x0000000360607248 */ /* 0x000fe20003fe0100 */
[----:B------:R-:W-:-:S03]  /*8430*/  IMAD.MOV.U32 R3, RZ, RZ, RZ ;  /* 0x000000ffff037224 */ /* 0x000fc600078e00ff */
[----:B------:R-:W-:Y:S01]  /*8440*/  ISETP.GE.AND P2, PT, R96, 0x1, PT ;  /* 0x000000016000780c */ /* 0x000fe20003f46270 */
[----:B------:R-:W-:-:S12]  /*8450*/  @P0 BRA `(.L_x_9510) ;  /* 0x00000000000c0947 */ /* 0x000fd80003800000 */
[----:B------:R-:W0:Y:S01]  /*8460*/  FENCE.VIEW.ASYNC.G ;  /* 0x00000000000073c6 */ /* 0x000e220000000100 */
[----:B------:R-:W-:Y:S05]  /*8470*/  WARPSYNC.ALL ;  /* 0x0000000000007948 */ /* 0x000fea0003800000 */
[----:B0-----:R-:W-:Y:S06]  /*8480*/  BAR.ARV 0xc, 0x180 ;  /* 0x0306000000007b1d */ /* 0x001fec0000002000 */
.L_x_9510:
[----:B------:R-:W-:Y:S01]  /*8490*/  CS2R R88, SRZ ;  /* 0x0000000000587805 */ /* 0x000fe2000001ff00 */
[----:B------:R-:W-:Y:S06]  /*84a0*/  @!P2 BRA `(.L_x_9511) ;  /* 0x000000cc00eca947 */ /* 0x000fec0003800000 */
[----:B------:R-:W-:-:S03]  /*84b0*/  UMOV UR4, 0xffffffff ;  /* 0xffffffff00047882 */ /* 0x000fc60000000000 */
[----:B------:R-:W-:Y:S05]  /*84c0*/  BRA.DIV UR4, `(.L_x_9512) ;  /* 0x0000016a04fc7947 */ /* 0x000fea000b800000 */
[----:B------:R0:W1:Y:S02]  /*84d0*/  SHFL.IDX PT, R190, R220, RZ, 0x1f ;  /* 0x00001fffdcbe7589 */ /* 0x00006400000e0000 */
.L_x_9799:
[----:B-1----:R-:W-:-:S04]  /*84e0*/  LEA.HI R0, R190, R190, RZ, 0x1 ;  /* 0x000000bebe007211 */ /* 0x002fc800078f08ff */
[----:B------:R-:W-:Y:S01]  /*84f0*/  LOP3.LUT R3, R0, 0x1e, RZ, 0xc0, !PT ;  /* 0x0000001e00037812 */ /* 0x000fe200078ec0ff */
[----:B------:R-:W-:-:S04]  /*8500*/  IMAD.U32 R0, RZ, RZ, UR40 ;  /* 0x00000028ff007e24 */ /* 0x000fc8000f8e00ff */
[----:B------:R-:W-:Y:S01]  /*8510*/  IMAD.IADD R3, R190, 0x1, -R3 ;  /* 0x00000001be037824 */ /* 0x000fe200078e0a03 */
[----:B------:R-:W-:-:S04]  /*8520*/  LOP3.LUT P0, RZ, R0, 0x3ff, RZ, 0xc0, !PT ;  /* 0x000003ff00ff7812 */ /* 0x000fc8000780c0ff */
[----:B------:R-:W-:Y:S02]  /*8530*/  LEA R3, R3, UR40, 0xd ;  /* 0x0000002803037c11 */ /* 0x000fe4000f8e68ff */
[----:B------:R-:W-:Y:S02]  /*8540*/  P2R R25, PR, RZ, 0x1 ;  /* 0x00000001ff197803 */ /* 0x000fe40000000000 */
[----:B------:R-:W-:-:S04]  /*8550*/  SHF.R.U32.HI R3, RZ, 0x4, R3 ;  /* 0x00000004ff037819 */ /* 0x000fc80000011603 */
[----:B------:R-:W-:Y:S01]  /*8560*/  LOP3.LUT R42, R3, 0x3fff, RZ, 0xc0, !PT ;  /* 0x00003fff032a7812 */ /* 0x000fe200078ec0ff */
[----:B------:R-:W-:Y:S06]  /*8570*/  @!P0 BRA `(.L_x_9513) ;  /* 0x0000000000408947 */ /* 0x000fec0003800000 */
[----:B------:R-:W-:Y:S01]  /*8580*/  MOV R0, 0x0 ;  /* 0x0000000000007802 */ /* 0x000fe20000000f00 */
[----:B------:R-:W-:Y:S01]  /*8590*/  ULDC.64 UR4, c[0x4][0x138] ;  /* 0x01004e0000047ab9 */ /* 0x000fe20000000a00 */
[----:B------:R-:W-:Y:S01]  /*85a0*/  ULDC.64 UR6, c[0x4][0x140] ;  /* 0x0100500000067ab9 */ /* 0x000fe20000000a00 */
[----:B------:R-:W-:Y:S01]  /*85b0*/  MOV R4, UR4 ;  /* 0x0000000400047c02 */ /* 0x000fe20008000f00 */
[----:B------:R1:W3:Y:S01]  /*85c0*/  LDC.64 R14, c[0x4][R0] ;  /* 0x01000000000e7b82 */ /* 0x0002e20000000a00 */
[----:B------:R-:W-:Y:S01]  /*85d0*/  IMAD.U32 R5, RZ, RZ, UR5 ;  /* 0x00000005ff057e24 */ /* 0x000fe2000f8e00ff */
[----:B------:R-:W-:Y:S01]  /*85e0*/  ULDC.64 UR4, c[0x4][0x68] ;  /* 0x01001a0000047ab9 */ /* 0x000fe20000000a00 */
[----:B------:R-:W-:Y:S01]  /*85f0*/  IMAD.U32 R6, RZ, RZ, UR6 ;  /* 0x00000006ff067e24 */ /* 0x000fe2000f8e00ff */
[----:B------:R-:W-:Y:S01]  /*8600*/  MOV R10, UR4 ;  /* 0x00000004000a7c02 */ /* 0x000fe20008000f00 */
[----:B------:R-:W-:Y:S01]  /*8610*/  IMAD.U32 R7, RZ, RZ, UR7 ;  /* 0x00000007ff077e24 */ /* 0x000fe2000f8e00ff */
[----:B----4-:R-:W-:Y:S01]  /*8620*/  MOV R13, RZ ;  /* 0x000000ff000d7202 */ /* 0x010fe20000000f00 */
[----:B------:R-:W-:-:S02]  /*8630*/  IMAD.U32 R11, RZ, RZ, UR5 ;  /* 0x00000005ff0b7e24 */ /* 0x000fc4000f8e00ff */
[----:B------:R-:W-:Y:S02]  /*8640*/  IMAD.MOV.U32 R8, RZ, RZ, 0x70 ;  /* 0x00000070ff087424 */ /* 0x000fe400078e00ff */
[----:B-1----:R-:W-:-:S07]  /*8650*/  IMAD.MOV.U32 R12, RZ, RZ, 0x1 ;  /* 0x00000001ff0c7424 */ /* 0x002fce00078e00ff */
[----:B------:R-:W-:-:S07]  /*8660*/  LEPC R20, `(.L_x_9513) ;  /* 0x000000001014794e */ /* 0x000fce0000000000 */
[----:B0-23-5:R-:W-:Y:S05]  /*8670*/  CALL.ABS.NOINC R14 ;  /* 0x000000000e007343 */ /* 0x02dfea0003c00000 */
.L_x_9513:
        /* <DEDUP_REMOVED lines=8> */
[----:B------:R1:W3:Y:S03]  /*8700*/  SYNCS.PHASECHK.TRANS64.TRYWAIT P0, [R18+URZ+0x28800], R3 ;  /* 0x02880003120075a7 */ /* 0x0002e6000800017f */
[----:B---3--:R-:W-:Y:S05]  /*8710*/  @!P0 NANOSLEEP.SYNCS 0x989680 ;  /* 0x009896800000895d */ /* 0x008fea0003900000 */
[----:B------:R-:W3:Y:S01]  /*8720*/  @!P0 SYNCS.PHASECHK.TRANS64 P0, [R18+URZ+0x28800], R3 ;  /* 0x02880003120085a7 */ /* 0x000ee2000800007f */
[----:B------:R-:W-:Y:S04]  /*8730*/  BSSY B0, `(.L_x_9515) ;  /* 0x0000006000007945 */ /* 0x000fe80003800000 */
[----:B---3--:R-:W-:Y:S05]  /*8740*/  @P0 BRA `(.L_x_9516) ;  /* 0x0000000000100947 */ /* 0x008fea0003800000 */
.L_x_9517:
[----:B---3--:R3:W0:Y:S02]  /*8750*/  SYNCS.PHASECHK.TRANS64.TRYWAIT P0, [R18+URZ+0x28800], R3 ;  /* 0x02880003120075a7 */ /* 0x008624000800017f */
[----:B0-----:R-:W-:Y:S05]  /*8760*/  @!P0 NANOSLEEP.SYNCS 0x989680 ;  /* 0x009896800000895d */ /* 0x001fea0003900000 */
[----:B------:R-:W0:Y:S02]  /*8770*/  @!P0 SYNCS.PHASECHK.TRANS64 P0, [R18+URZ+0x28800], R3 ;  /* 0x02880003120085a7 */ /* 0x000e24000800007f */
[----:B0-----:R-:W-:Y:S05]  /*8780*/  @!P0 BRA `(.L_x_9517) ;  /* 0xfffffffc00f08947 */ /* 0x001fea000383ffff */
.L_x_9516:
[----:B------:R-:W-:Y:S05]  /*8790*/  BSYNC B0 ;  /* 0x0000000000007941 */ /* 0x000fea0003800000 */
.L_x_9515:
[----:B------:R-:W-:Y:S05]  /*87a0*/  BRA `(.L_x_9518) ;  /* 0x0000004c00987947 */ /* 0x000fea0003800000 */
.L_x_9514:
        /* <DEDUP_REMOVED lines=20> */
[----:B------:R-:W-:Y:S01]  /*88f0*/  MOV R10, UR6 ;  /* 0x00000006000a7c02 */ /* 0x000fe20008000f00 */
[----:B------:R-:W-:Y:S01]  /*8900*/  IMAD.U32 R6, RZ, RZ, UR4 ;  /* 0x00000004ff067e24 */ /* 0x000fe2000f8e00ff */
[----:B----4-:R-:W-:Y:S01]  /*8910*/  MOV R13, RZ ;  /* 0x000000ff000d7202 */ /* 0x010fe20000000f00 */
[----:B------:R-:W-:-:S02]  /*8920*/  IMAD.U32 R7, RZ, RZ, UR5 ;  /* 0x00000005ff077e24 */ /* 0x000fc4000f8e00ff */
[----:B------:R-:W-:Y:S02]  /*8930*/  IMAD.U32 R11, RZ, RZ, UR7 ;  /* 0x00000007ff0b7e24 */ /* 0x000fe4000f8e00ff */
[----:B------:R-:W-:Y:S02]  /*8940*/  IMAD.MOV.U32 R8, RZ, RZ, 0x70 ;  /* 0x00000070ff087424 */ /* 0x000fe400078e00ff */
[----:B-1----:R-:W-:-:S07]  /*8950*/  IMAD.MOV.U32 R12, RZ, RZ, 0x1 ;  /* 0x00000001ff0c7424 */ /* 0x002fce00078e00ff */
[----:B------:R-:W-:-:S07]  /*8960*/  LEPC R20, `(.L_x_9519) ;  /* 0x000000001014794e */ /* 0x000fce0000000000 */
[----:B0-23--:R-:W-:Y:S05]  /*8970*/  CALL.ABS.NOINC R14 ;  /* 0x000000000e007343 */ /* 0x00dfea0003c00000 */
.L_x_9519:
[----:B------:R-:W-:Y:S01]  /*8980*/  ULDC.U8 UR4, c[0x0][0x410] ;  /* 0x0001040000047ab9 */ /* 0x000fe20000000000 */
[----:B------:R-:W-:Y:S01]  /*8990*/  IMAD.IADD R55, R187, 0x1, R191 ;  /* 0x00000001bb377824 */ /* 0x000fe200078e02bf */
[----:B------:R-:W-:Y:S01]  /*89a0*/  ISETP.NE.AND P0, PT, RZ, UR4, PT ;  /* 0x00000004ff007c0c */ /* 0x000fe2000bf05270 */
[----:B------:R-:W-:Y:S02]  /*89b0*/  BSSY B0, `(.L_x_9520) ;  /* 0x00004bd000007945 */ /* 0x000fe40003800000 */
[----:B------:R-:W-:-:S10]  /*89c0*/  IMAD R3, R206, 0x20, R55 ;  /* 0x00000020ce037824 */ /* 0x000fd400078e0237 */
[----:B------:R-:W-:Y:S05]  /*89d0*/  @!P0 BRA `(.L_x_9521) ;  /* 0x0000002400b88947 */ /* 0x000fea0003800000 */
[----:B------:R-:W1:Y:S01]  /*89e0*/  LDC R21, c[0x0][0x448] ;  /* 0x00011200ff157b82 */ /* 0x000e620000000800 */
[----:B------:R-:W-:Y:S01]  /*89f0*/  ULDC.64 UR4, c[0x0][0x3f8] ;  /* 0x0000fe0000047ab9 */ /* 0x000fe20000000a00 */
[----:B------:R-:W-:Y:S01]  /*8a00*/  MOV R9, R29 ;  /* 0x0000001d00097202 */ /* 0x000fe20000000f00 */
[----:B------:R-:W-:Y:S01]  /*8a10*/  ULDC.64 UR6, c[0x0][0x408] ;  /* 0x0001020000067ab9 */ /* 0x000fe20000000a00 */
[----:B------:R-:W-:Y:S02]  /*8a20*/  IMAD.MOV.U32 R8, RZ, RZ, R26 ;  /* 0x000000ffff087224 */ /* 0x000fe400078e001a */
[----:B------:R-:W-:Y:S02]  /*8a30*/  IMAD.MOV.U32 R10, RZ, RZ, R24 ;  /* 0x000000ffff0a7224 */ /* 0x000fe400078e0018 */
[----:B------:R-:W-:Y:S01]  /*8a40*/  IMAD.MOV.U32 R11, RZ, RZ, R31 ;  /* 0x000000ffff0b7224 */ /* 0x000fe200078e001f */
[----:B-1----:R-:W-:-:S13]  /*8a50*/  ISETP.NE.AND P0, PT, R21, 0x1, PT ;  /* 0x000000011500780c */ /* 0x002fda0003f05270 */
[----:B------:R-:W1:Y:S08]  /*8a60*/  @P0 LDC R0, c[0x0][0x44c] ;  /* 0x00011300ff000b82 */ /* 0x000e700000000800 */
[----:B------:R-:W3:Y:S01]  /*8a70*/  @P0 LDC R5, c[0x0][0x450] ;  /* 0x00011400ff050b82 */ /* 0x000ee20000000800 */
[----:B-1----:R-:W-:-:S05]  /*8a80*/  @P0 IMAD.HI.U32 R0, R3, R0, RZ ;  /* 0x0000000003000227 */ /* 0x002fca00078e00ff */
[----:B---3--:R-:W-:-:S04]  /*8a90*/  @P0 SHF.R.U32.HI R3, RZ, R5, R0 ;  /* 0x00000005ff030219 */ /* 0x008fc80000011600 */
[----:B------:R-:W-:Y:S01]  /*8aa0*/  SHF.R.S32.HI R0, RZ, 0x1f, R3 ;  /* 0x0000001fff007819 */ /* 0x000fe20000011403 */
[----:B------:R-:W-:-:S04]  /*8ab0*/  IMAD.WIDE.U32 R8, R3, UR4, R8 ;  /* 0x0000000403087c25 */ /* 0x000fc8000f8e0008 */
[C---:B------:R-:W-:Y:S02]  /*8ac0*/  IMAD R4, R0.reuse, UR4, RZ ;  /* 0x0000000400047c24 */ /* 0x040fe4000f8e02ff */
[----:B------:R-:W-:Y:S02]  /*8ad0*/  IMAD R0, R0, UR6, RZ ;  /* 0x0000000600007c24 */ /* 0x000fe4000f8e02ff */
[C---:B----4-:R-:W-:Y:S01]  /*8ae0*/  IMAD R13, R3.reuse, UR5, R4 ;  /* 0x00000005030d7c24 */ /* 0x050fe2000f8e0204 */
        /* <DEDUP_REMOVED lines=12> */
[----:B------:R1:W3:Y:S04]  /*8bb0*/  SHFL.IDX PT, R0, R6, RZ, 0x181f ;  /* 0x00181fff06007589 */ /* 0x0002e800000e0000 */
[----:B------:R1:W4:Y:S04]  /*8bc0*/  SHFL.IDX PT, R3, R5, RZ, 0x181f ;  /* 0x00181fff05037589 */ /* 0x00032800000e0000 */
[----:B------:R1:W0:Y:S04]  /*8bd0*/  SHFL.IDX PT, R4, R8, RZ, 0x181f ;  /* 0x00181fff08047589 */ /* 0x00022800000e0000 */
[----:B------:R1:W0:Y:S02]  /*8be0*/  SHFL.IDX PT, R14, R7, RZ, 0x181f ;  /* 0x00181fff070e7589 */ /* 0x00022400000e0000 */
.L_x_9805:
[----:B------:R-:W-:Y:S01]  /*8bf0*/  IMAD R64, R192, R21, RZ ;  /* 0x00000015c0407224 */ /* 0x000fe200078e02ff */
[----:B------:R-:W-:Y:S01]  /*8c00*/  BSSY B1, `(.L_x_9523) ;  /* 0x000001e000017945 */ /* 0x000fe20003800000 */
[----:B------:R-:W-:Y:S02]  /*8c10*/  CS2R R48, SRZ ;  /* 0x0000000000307805 */ /* 0x000fe4000001ff00 */
[----:B------:R-:W-:Y:S02]  /*8c20*/  CS2R R44, SRZ ;  /* 0x00000000002c7805 */ /* 0x000fe4000001ff00 */
[----:B--2---:R-:W-:Y:S02]  /*8c30*/  CS2R R46, SRZ ;  /* 0x00000000002e7805 */ /* 0x004fe4000001ff00 */
        /* <DEDUP_REMOVED lines=19> */
[----:B------:R-:W-:Y:S02]  /*8d70*/  @!P5 IMAD.X R21, R0, 0x1, R9, P2 ;  /* 0x000000010015d824 */ /* 0x000fe400010e0609 */
[C---:B------:R-:W-:Y:S01]  /*8d80*/  @!P4 IMAD.X R13, R4.reuse, 0x1, R13, P1 ;  /* 0x00000001040dc824 */ /* 0x040fe200008e060d */
[----:B------:R2:W5:Y:S01]  /*8d90*/  @!P4 LD.E.64 R46, desc[UR42][R10.64] ;  /* 0x0000002a0a2ec980 */ /* 0x000562000c101b00 */
[----:B------:R-:W-:-:S03]  /*8da0*/  @!P5 IMAD.X R15, R4, 0x1, R9, P3 ;  /* 0x00000001040fd824 */ /* 0x000fc600018e0609 */
[----:B------:R2:W5:Y:S04]  /*8db0*/  @!P5 LD.E.64 R40, desc[UR42][R20.64] ;  /* 0x0000002a1428d980 */ /* 0x000568000c101b00 */
[----:B------:R2:W5:Y:S04]  /*8dc0*/  @!P5 LD.E.64 R44, desc[UR42][R14.64] ;  /* 0x0000002a0e2cd980 */ /* 0x000568000c101b00 */
[----:B------:R2:W5:Y:S02]  /*8dd0*/  @!P4 LD.E.64 R48, desc[UR42][R12.64] ;  /* 0x0000002a0c30c980 */ /* 0x000564000c101b00 */
.L_x_9524:
[----:B------:R-:W-:Y:S05]  /*8de0*/  BSYNC B1 ;  /* 0x0000000000017941 */ /* 0x000fea0003800000 */
.L_x_9523:
[----:B---3-5:R-:W-:Y:S01]  /*8df0*/  IMAD.MOV.U32 R0, RZ, RZ, R48 ;  /* 0x000000ffff007224 */ /* 0x028fe200078e0030 */
[----:B----4-:R-:W-:Y:S01]  /*8e00*/  MOV R3, R49 ;  /* 0x0000003100037202 */ /* 0x010fe20000000f00 */
[----:B0-----:R-:W-:Y:S01]  /*8e10*/  IMAD.MOV.U32 R4, RZ, RZ, R44 ;  /* 0x000000ffff047224 */ /* 0x001fe200078e002c */
[----:B------:R-:W-:Y:S01]  /*8e20*/  UMOV UR4, 0xffffffff ;  /* 0xffffffff00047882 */ /* 0x000fe20000000000 */
        /* <DEDUP_REMOVED lines=8> */
[----:B------:R-:W-:Y:S02]  /*8eb0*/  CS2R R38, SRZ ;  /* 0x0000000000267805 */ /* 0x000fe4000001ff00 */
[----:B------:R-:W-:Y:S02]  /*8ec0*/  MOV R3, R47 ;  /* 0x0000002f00037202 */ /* 0x000fe40000000f00 */
        /* <DEDUP_REMOVED lines=8> */
[----:B--2---:R2:W0:Y:S02]  /*8f50*/  SHFL.IDX PT, R14, R7, 0x1, 0x181f ;  /* 0x00381f00070e7f89 */ /* 0x00442400000e0000 */
.L_x_9811:
        /* <DEDUP_REMOVED lines=11> */
[----:B------:R-:W-:Y:S02]  /*9010*/  ISETP.GE.AND P5, PT, R185, UR4, PT ;  /* 0x00000004b9007c0c */ /* 0x000fe4000bfa6270 */
[----:B------:R-:W-:-:S07]  /*9020*/  CS2R R36, SRZ ;  /* 0x0000000000247805 */ /* 0x000fce000001ff00 */
[----:B------:R-:W-:-:S04]  /*9030*/  @!P4 SHF.L.U32 R12, R22, 0x1, RZ ;  /* 0x00000001160cc819 */ /* 0x000fc800000006ff */
[C---:B------:R-:W-:Y:S01]  /*9040*/  @!P5 IMAD.SHL.U32 R11, R185.reuse, 0x2, RZ ;  /* 0x00000002b90bd824 */ /* 0x040fe200078e00ff */
[----:B------:R-:W-:Y:S02]  /*9050*/  @!P5 SHF.L.U64.HI R15, R185, 0x1, R212 ;  /* 0x00000001b90fd819 */ /* 0x000fe400000102d4 */
[CC--:B----4-:R-:W-:Y:S02]  /*9060*/  @!P4 IADD3 R10, P0, R3.reuse, R12.reuse, RZ ;  /* 0x0000000c030ac210 */ /* 0x0d0fe40007f1e0ff */
[-C--:B------:R-:W-:Y:S02]  /*9070*/  @!P5 IADD3 R20, P2, R3, R11.reuse, RZ ;  /* 0x0000000b0314d210 */ /* 0x080fe40007f5e0ff */
[----:B0-----:R-:W-:Y:S02]  /*9080*/  @!P4 IADD3 R12, P1, R14, R12, RZ ;  /* 0x0000000c0e0cc210 */ /* 0x001fe40007f3e0ff */
[----:B------:R-:W-:Y:S01]  /*9090*/  @!P4 SHF.L.U64.HI R9, R22, 0x1, R23 ;  /* 0x000000011609c819 */ /* 0x000fe20000010217 */
[----:B---3--:R-:W-:Y:S01]  /*90a0*/  @!P5 IMAD.X R21, R0, 0x1, R15, P2 ;  /* 0x000000010015d824 */ /* 0x008fe200010e060f */
[----:B------:R-:W-:-:S02]  /*90b0*/  @!P5 IADD3 R14, P3, R14, R11, RZ ;  /* 0x0000000b0e0ed210 */ /* 0x000fc40007f7e0ff */
[----:B------:R-:W-:Y:S02]  /*90c0*/  CS2R R38, SRZ ;  /* 0x0000000000267805 */ /* 0x000fe4000001ff00 */
[----:B------:R-:W-:Y:S01]  /*90d0*/  @!P4 IADD3.X R13, R4, R9, RZ, P1, !PT ;  /* 0x00000009040dc210 */ /* 0x000fe20000ffe4ff */
[----:B------:R-:W-:Y:S01]  /*90e0*/  @!P4 IMAD.X R11, R0, 0x1, R9, P0 ;  /* 0x00000001000bc824 */ /* 0x000fe200000e0609 */
[----:B------:R0:W5:Y:S01]  /*90f0*/  @!P5 LD.E.64 R32, desc[UR42][R20.64] ;  /* 0x0000002a1420d980 */ /* 0x000162000c101b00 */
[----:B------:R-:W-:-:S03]  /*9100*/  @!P5 IMAD.X R15, R4, 0x1, R15, P3 ;  /* 0x00000001040fd824 */ /* 0x000fc600018e060f */
[----:B------:R0:W5:Y:S04]  /*9110*/  @!P4 LD.E.64 R36, desc[UR42][R10.64] ;  /* 0x0000002a0a24c980 */ /* 0x000168000c101b00 */
[----:B------:R0:W5:Y:S04]  /*9120*/  @!P5 LD.E.64 R34, desc[UR42][R14.64] ;  /* 0x0000002a0e22d980 */ /* 0x000168000c101b00 */
[----:B------:R0:W5:Y:S02]  /*9130*/  @!P4 LD.E.64 R38, desc[UR42][R12.64] ;  /* 0x0000002a0c26c980 */ /* 0x000164000c101b00 */
.L_x_9527:
[----:B------:R-:W-:Y:S05]  /*9140*/  BSYNC B1 ;  /* 0x0000000000017941 */ /* 0x000fea0003800000 */
.L_x_9526:
[----:B---3-5:R-:W-:Y:S01]  /*9150*/  IMAD.MOV.U32 R0, RZ, RZ, R38 ;  /* 0x000000ffff007224 */ /* 0x028fe200078e0026 */
[----:B0-----:R-:W-:Y:S01]  /*9160*/  MOV R4, R34 ;  /* 0x0000002200047202 */ /* 0x001fe20000000f00 */
[----:B----4-:R-:W-:Y:S01]  /*9170*/  IMAD.MOV.U32 R3, RZ, RZ, R39 ;  /* 0x000000ffff037224 */ /* 0x010fe200078e0027 */
        /* <DEDUP_REMOVED lines=17> */
.L_x_9817:
        /* <DEDUP_REMOVED lines=12> */
[----:B------:R-:W-:Y:S02]  /*9350*/  ISETP.GE.AND P5, PT, R185, UR4, PT ;  /* 0x00000004b9007c0c */ /* 0x000fe4000bfa6270 */
[----:B------:R-:W-:-:S07]  /*9360*/  CS2R R28, SRZ ;  /* 0x00000000001c7805 */ /* 0x000fce000001ff00 */
[C---:B------:R-:W-:Y:S01]  /*9370*/  @!P4 IMAD.SHL.U32 R12, R22.reuse, 0x2, RZ ;  /* 0x00000002160cc824 */ /* 0x040fe200078e00ff */
[----:B------:R-:W-:-:S03]  /*9380*/  @!P4 SHF.L.U64.HI R9, R22, 0x1, R23 ;  /* 0x000000011609c819 */ /* 0x000fc60000010217 */
[C---:B------:R-:W-:Y:S02]  /*9390*/  @!P5 SHF.L.U32 R11, R185.reuse, 0x1, RZ ;  /* 0x00000001b90bd819 */ /* 0x040fe400000006ff */
[----:B------:R-:W-:Y:S02]  /*93a0*/  @!P5 SHF.L.U64.HI R15, R185, 0x1, R212 ;  /* 0x00000001b90fd819 */ /* 0x000fe400000102d4 */
[CC--:B----4-:R-:W-:Y:S02]  /*93b0*/  @!P4 IADD3 R10, P0, R3.reuse, R12.reuse, RZ ;  /* 0x0000000c030ac210 */ /* 0x0d0fe40007f1e0ff */
[-C--:B------:R-:W-:Y:S02]  /*93c0*/  @!P5 IADD3 R26, P2, R3, R11.reuse, RZ ;  /* 0x0000000b031ad210 */ /* 0x080fe40007f5e0ff */
[C---:B0-----:R-:W-:Y:S02]  /*93d0*/  @!P4 IADD3 R12, P1, R14.reuse, R12, RZ ;  /* 0x0000000c0e0cc210 */ /* 0x041fe40007f3e0ff */
[----:B------:R-:W-:Y:S01]  /*93e0*/  @!P5 IADD3 R14, P3, R14, R11, RZ ;  /* 0x0000000b0e0ed210 */ /* 0x000fe20007f7e0ff */
[C---:B---3--:R-:W-:Y:S01]  /*93f0*/  @!P5 IMAD.X R27, R0.reuse, 0x1, R15, P2 ;  /* 0x00000001001bd824 */ /* 0x048fe200010e060f */
        /* <DEDUP_REMOVED lines=8> */
.L_x_9530:
[----:B------:R-:W-:Y:S05]  /*9480*/  BSYNC B1 ;  /* 0x0000000000017941 */ /* 0x000fea0003800000 */
.L_x_9529:
        /* <DEDUP_REMOVED lines=15> */
[----:B------:R0:W3:Y:S04]  /*9580*/  SHFL.IDX PT, R0, R6, 0x3, 0x181f ;  /* 0x00781f0006007f89 */ /* 0x0000e800000e0000 */
[----:B------:R0:W4:Y:S04]  /*9590*/  SHFL.IDX PT, R3, R5, 0x3, 0x181f ;  /* 0x00781f0005037f89 */ /* 0x00012800000e0000 */
[----:B------:R0:W0:Y:S04]  /*95a0*/  SHFL.IDX PT, R4, R8, 0x3, 0x181f ;  /* 0x00781f0008047f89 */ /* 0x00002800000e0000 */
[----:B------:R0:W0:Y:S02]  /*95b0*/  SHFL.IDX PT, R14, R7, 0x3, 0x181f ;  /* 0x00781f00070e7f89 */ /* 0x00002400000e0000 */
.L_x_9823:
[----:B------:R-:W-:Y:S01]  /*95c0*/  VIADD R55, R55, 0x60 ;  /* 0x0000006037377836 */ /* 0x000fe20000000000 */
[----:B------:R-:W-:Y:S01]  /*95d0*/  BSSY B1, `(.L_x_9532) ;  /* 0x000001d000017945 */ /* 0x000fe20003800000 */
[----:B------:R-:W-:Y:S02]  /*95e0*/  CS2R R10, SRZ ;  /* 0x00000000000a7805 */ /* 0x000fe4000001ff00 */
[----:B------:R-:W-:Y:S02]  /*95f0*/  CS2R R12, SRZ ;  /* 0x00000000000c7805 */ /* 0x000fe4000001ff00 */
[----:B01----:R-:W-:Y:S02]  /*9600*/  CS2R R8, SRZ ;  /* 0x0000000000087805 */ /* 0x003fe4000001ff00 */
[----:B------:R-:W-:-:S13]  /*9610*/  ISETP.GE.AND P0, PT, R55, R64, PT ;  /* 0x000000403700720c */ /* 0x000fda0003f06270 */
[----:B------:R-:W-:Y:S05]  /*9620*/  @P0 BRA `(.L_x_9533) ;  /* 0x00000000005c0947 */ /* 0x000fea0003800000 */
[----:B------:R-:W-:Y:S01]  /*9630*/  ULDC UR4, c[0x0][0x3f4] ;  /* 0x0000fd0000047ab9 */ /* 0x000fe20000000800 */
[----:B------:R-:W-:Y:S02]  /*9640*/  CS2R R8, SRZ ;  /* 0x0000000000087805 */ /* 0x000fe4000001ff00 */
[----:B------:R-:W-:Y:S02]  /*9650*/  ISETP.GE.AND P4, PT, R22, UR4, PT ;  /* 0x0000000416007c0c */ /* 0x000fe4000bf86270 */
[----:B------:R-:W-:-:S11]  /*9660*/  ISETP.GE.AND P5, PT, R185, UR4, PT ;  /* 0x00000004b9007c0c */ /* 0x000fd6000bfa6270 */
[C---:B------:R-:W-:Y:S01]  /*9670*/  @!P4 IMAD.SHL.U32 R60, R22.reuse, 0x2, RZ ;  /* 0x00000002163cc824 */ /* 0x040fe200078e00ff */
[----:B------:R-:W-:Y:S01]  /*9680*/  @!P4 SHF.L.U64.HI R5, R22, 0x1, R23 ;  /* 0x000000011605c819 */ /* 0x000fe20000010217 */
[C---:B------:R-:W-:Y:S01]  /*9690*/  @!P5 IMAD.SHL.U32 R15, R185.reuse, 0x2, RZ ;  /* 0x00000002b90fd824 */ /* 0x040fe200078e00ff */
[----:B------:R-:W-:Y:S02]  /*96a0*/  @!P5 SHF.L.U64.HI R11, R185, 0x1, R212 ;  /* 0x00000001b90bd819 */ /* 0x000fe400000102d4 */
[-C--:B----4-:R-:W-:Y:S02]  /*96b0*/  @!P4 IADD3 R6, P0, R3, R60.reuse, RZ ;  /* 0x0000003c0306c210 */ /* 0x090fe40007f1e0ff */
[C---:B------:R-:W-:Y:S02]  /*96c0*/  @!P4 IADD3 R60, P1, R14.reuse, R60, RZ ;  /* 0x0000003c0e3cc210 */ /* 0x040fe40007f3e0ff */
[----:B------:R-:W-:Y:S02]  /*96d0*/  @!P5 IADD3 R14, P3, R14, R15, RZ ;  /* 0x0000000f0e0ed210 */ /* 0x000fe40007f7e0ff */
[----:B------:R-:W-:-:S02]  /*96e0*/  CS2R R12, SRZ ;  /* 0x00000000000c7805 */ /* 0x000fc4000001ff00 */
[----:B------:R-:W-:Y:S02]  /*96f0*/  @!P5 IADD3 R62, P2, R3, R15, RZ ;  /* 0x0000000f033ed210 */ /* 0x000fe40007f5e0ff */
[----:B------:R-:W-:Y:S01]  /*9700*/  CS2R R26, SRZ ;  /* 0x00000000001a7805 */ /* 0x000fe2000001ff00 */
[C---:B--23--:R-:W-:Y:S01]  /*9710*/  @!P4 IMAD.X R7, R0.reuse, 0x1, R5, P0 ;  /* 0x000000010007c824 */ /* 0x04cfe200000e0605 */
[----:B------:R-:W-:Y:S01]  /*9720*/  @!P5 IADD3.X R63, R0, R11, RZ, P2, !PT ;  /* 0x0000000b003fd210 */ /* 0x000fe200017fe4ff */
[C---:B------:R-:W-:Y:S01]  /*9730*/  @!P5 IMAD.X R15, R4.reuse, 0x1, R11, P3 ;  /* 0x00000001040fd824 */ /* 0x040fe200018e060b */
[----:B------:R-:W-:Y:S01]  /*9740*/  CS2R R10, SRZ ;  /* 0x00000000000a7805 */ /* 0x000fe2000001ff00 */
[----:B------:R-:W-:Y:S01]  /*9750*/  @!P4 IMAD.X R61, R4, 0x1, R5, P1 ;  /* 0x00000001043dc824 */ /* 0x000fe200008e0605 */
[----:B------:R0:W5:Y:S04]  /*9760*/  @!P4 LD.E.64 R12, desc[UR42][R6.64] ;  /* 0x0000002a060cc980 */ /* 0x000168000c101b00 */
[----:B------:R0:W5:Y:S04]  /*9770*/  @!P5 LD.E.64 R8, desc[UR42][R62.64] ;  /* 0x0000002a3e08d980 */ /* 0x000168000c101b00 */
[----:B------:R0:W5:Y:S04]  /*9780*/  @!P5 LD.E.64 R10, desc[UR42][R14.64] ;  /* 0x0000002a0e0ad980 */ /* 0x000168000c101b00 */
[----:B------:R0:W5:Y:S02]  /*9790*/  @!P4 LD.E.64 R26, desc[UR42][R60.64] ;  /* 0x0000002a3c1ac980 */ /* 0x000164000c101b00 */
.L_x_9533:
[----:B------:R-:W-:Y:S05]  /*97a0*/  BSYNC B1 ;  /* 0x0000000000017941 */ /* 0x000fea0003800000 */
.L_x_9532:
[----:B------:R-:W-:Y:S01]  /*97b0*/  ULEA.HI UR4, UR37, UR37, URZ, 0x1 ;  /* 0x0000002525047291 */ /* 0x000fe2000f8f083f */
[----:B----45:R-:W-:Y:S01]  /*97c0*/  IMAD.MOV.U32 R3, RZ, RZ, R26 ;  /* 0x000000ffff037224 */ /* 0x030fe200078e001a */
[----:B---3--:R-:W-:Y:S01]  /*97d0*/  VIADDMNMX R0, R64, -R191, 0x80, PT ;  /* 0x0000008040007446 */ /* 0x008fe200038009bf */
[----:B------:R-:W-:Y:S01]  /*97e0*/  IMAD.MOV.U32 R4, RZ, RZ, R27 ;  /* 0x000000ffff047224 */ /* 0x000fe200078e001b */
[----:B------:R-:W-:Y:S01]  /*97f0*/  ULOP3.LUT UR4, UR4, 0xfffffffe, URZ, 0xc0, !UPT ;  /* 0xfffffffe04047892 */ /* 0x000fe2000f8ec03f */
[----:B0-----:R-:W-:Y:S01]  /*9800*/  IMAD.MOV.U32 R6, RZ, RZ, R12 ;  /* 0x000000ffff067224 */ /* 0x001fe200078e000c */
[----:B------:R-:W-:Y:S01]  /*9810*/  BSSY B1, `(.L_x_9534) ;  /* 0x000000f000017945 */ /* 0x000fe20003800000 */
[----:B--2---:R-:W-:Y:S01]  /*9820*/  IMAD.MOV.U32 R7, RZ, RZ, R13 ;  /* 0x000000ffff077224 */ /* 0x004fe200078e000d */
[----:B------:R-:W-:Y:S01]  /*9830*/  UIADD3 UR4, UR37, -UR4, URZ ;  /* 0x8000000425047290 */ /* 0x000fe2000fffe03f */
[----:B------:R-:W-:Y:S01]  /*9840*/  PRMT R15, R3, 0x5410, R4 ;  /* 0x00005410030f7816 */ /* 0x000fe20000000004 */
[----:B------:R-:W-:Y:S01]  /*9850*/  IMAD.MOV.U32 R3, RZ, RZ, R10 ;  /* 0x000000ffff037224 */ /* 0x000fe200078e000a */
[----:B------:R-:W-:-:S02]  /*9860*/  MOV R4, R11 ;  /* 0x0000000b00047202 */ /* 0x000fc40000000f00 */
[----:B------:R-:W-:Y:S02]  /*9870*/  PRMT R55, R6, 0x5410, R7 ;  /* 0x0000541006377816 */ /* 0x000fe40000000007 */
[----:B------:R-:W-:Y:S02]  /*9880*/  MOV R5, UR4 ;  /* 0x0000000400057c02 */ /* 0x000fe40008000f00 */
[----:B------:R-:W-:Y:S01]  /*9890*/  PRMT R3, R3, 0x5410, R4 ;  /* 0x0000541003037816 */ /* 0x000fe20000000004 */
[----:B------:R-:W-:Y:S01]  /*98a0*/  IMAD.MOV.U32 R4, RZ, RZ, R8 ;  /* 0x000000ffff047224 */ /* 0x000fe200078e0008 */
[----:B------:R-:W-:Y:S02]  /*98b0*/  SHF.L.U32 R5, R5, 0x1f, RZ ;  /* 0x0000001f05057819 */ /* 0x000fe400000006ff */
[----:B------:R-:W-:Y:S02]  /*98c0*/  ISETP.GE.AND P1, PT, R187, R0, PT ;  /* 0x00000000bb00720c */ /* 0x000fe40003f26270 */
[----:B------:R-:W0:Y:S01]  /*98d0*/  SYNCS.PHASECHK.TRANS64.TRYWAIT P0, [R18+URZ+0x28800], R5 ;  /* 0x02880005120075a7 */ /* 0x000e22000800017f */
[----:B------:R-:W-:Y:S01]  /*98e0*/  MOV R6, R9 ;  /* 0x0000000900067202 */ /* 0x000fe20000000f00 */
[----:B0-----:R-:W-:Y:S09]  /*98f0*/  @!P0 BRA `(.L_x_9535) ;  /* 0x0000015c00dc8947 */ /* 0x001ff20003800000 */
.L_x_9824:
[----:B------:R-:W-:Y:S05]  /*9900*/  BSYNC B1 ;  /* 0x0000000000017941 */ /* 0x000fea0003800000 */
.L_x_9534:
        /* <DEDUP_REMOVED lines=22> */
[-C--:B------:R-:W-:Y:S01]  /*9a70*/  FMUL.FTZ R65, R49, R63.reuse ;  /* 0x0000003f31417220 */ /* 0x080fe20000410000 */
[--C-:B------:R-:W-:Y:S02]  /*9a80*/  HADD2.F32 R46, -RZ, R6.reuse.H0_H0 ;  /* 0x20000006ff2e7230 */ /* 0x100fe40000004100 */
[----:B------:R-:W-:Y:S01]  /*9a90*/  FMUL.FTZ R64, R4, R62 ;  /* 0x0000003e04407220 */ /* 0x000fe20000410000 */
[----:B------:R-:W-:Y:S01]  /*9aa0*/  FFMA.FTZ R68, R48, R63, R66 ;  /* 0x0000003f30447223 */ /* 0x000fe20000010042 */
[----:B------:R-:W-:-:S02]  /*9ab0*/  HADD2.F32 R47, -RZ, R6.H1_H1 ;  /* 0x30000006ff2f7230 */ /* 0x000fc40000004100 */
[-C--:B------:R-:W-:Y:S01]  /*9ac0*/  FMUL.FTZ R66, R4, R60.reuse ;  /* 0x0000003c04427220 */ /* 0x080fe20000410000 */
[C---:B------:R-:W-:Y:S01]  /*9ad0*/  FFMA.FTZ R64, R7.reuse, R60, -R64 ;  /* 0x0000003c07407223 */ /* 0x040fe20000010840 */
[--C-:B------:R-:W-:Y:S02]  /*9ae0*/  HADD2.F32 R6, -RZ, R5.reuse.H0_H0 ;  /* 0x20000005ff067230 */ /* 0x100fe40000004100 */
[----:B------:R-:W-:Y:S01]  /*9af0*/  FFMA.FTZ R65, R48, R61, -R65 ;  /* 0x0000003d30417223 */ /* 0x000fe20000010841 */
[--C-:B------:R-:W-:Y:S02]  /*9b00*/  HADD2.F32 R60, -RZ, R70.reuse.H0_H0 ;  /* 0x20000046ff3c7230 */ /* 0x100fe40000004100 */
[----:B------:R-:W-:Y:S01]  /*9b10*/  FFMA.FTZ R61, R7, R62, R66 ;  /* 0x0000003e073d7223 */ /* 0x000fe20000010042 */
[----:B------:R-:W-:Y:S02]  /*9b20*/  HADD2.F32 R5, -RZ, R5.H1_H1 ;  /* 0x30000005ff057230 */ /* 0x000fe40000004100 */
[----:B------:R-:W-:-:S02]  /*9b30*/  HADD2.F32 R48, -RZ, R70.H1_H1 ;  /* 0x30000046ff307230 */ /* 0x000fc40000004100 */
[C---:B------:R-:W-:Y:S01]  /*9b40*/  FMUL.FTZ R63, R47.reuse, R60 ;  /* 0x0000003c2f3f7220 */ /* 0x040fe20000410000 */
[----:B------:R-:W-:Y:S02]  /*9b50*/  HADD2.F32 R49, -RZ, R67.H0_H0 ;  /* 0x20000043ff317230 */ /* 0x000fe40000004100 */
[----:B------:R-:W-:Y:S02]  /*9b60*/  HADD2.F32 R4, -RZ, R69.H0_H0 ;  /* 0x20000045ff047230 */ /* 0x000fe40000004100 */
[-C--:B------:R-:W-:Y:S01]  /*9b70*/  FMUL.FTZ R47, R47, R48.reuse ;  /* 0x000000302f2f7220 */ /* 0x080fe20000410000 */
[C---:B------:R-:W-:Y:S01]  /*9b80*/  FFMA.FTZ R63, R46.reuse, R48, -R63 ;  /* 0x000000302e3f7223 */ /* 0x040fe2000001083f */
[C---:B------:R-:W-:Y:S01]  /*9b90*/  FMUL.FTZ R7, R5.reuse, R49 ;  /* 0x0000003105077220 */ /* 0x040fe20000410000 */
[----:B------:R-:W-:Y:S01]  /*9ba0*/  FMUL.FTZ R62, R5, R4 ;  /* 0x00000004053e7220 */ /* 0x000fe20000410000 */
[----:B------:R-:W-:Y:S02]  /*9bb0*/  FFMA.FTZ R46, R46, R60, R47 ;  /* 0x0000003c2e2e7223 */ /* 0x000fe4000001002f */
[----:B------:R-:W-:Y:S01]  /*9bc0*/  FFMA.FTZ R5, R6, R4, -R7 ;  /* 0x0000000406057223 */ /* 0x000fe20000010807 */
[----:B------:R-:W-:Y:S01]  /*9bd0*/  F2FP.F16.F32.PACK_AB R7, R68, R65 ;  /* 0x000000414407723e */ /* 0x000fe200000000ff */
[----:B------:R-:W-:Y:S01]  /*9be0*/  FFMA.FTZ R62, R6, R49, R62 ;  /* 0x00000031063e7223 */ /* 0x000fe2000001003e */
[----:B------:R-:W-:-:S02]  /*9bf0*/  F2FP.F16.F32.PACK_AB R4, R61, R64 ;  /* 0x000000403d04723e */ /* 0x000fc400000000ff */
[----:B------:R-:W-:Y:S02]  /*9c00*/  F2FP.F16.F32.PACK_AB R6, R46, R63 ;  /* 0x0000003f2e06723e */ /* 0x000fe400000000ff */
[----:B------:R-:W-:-:S05]  /*9c10*/  F2FP.F16.F32.PACK_AB R5, R62, R5 ;  /* 0x000000053e05723e */ /* 0x000fca00000000ff */
[----:B------:R1:W-:Y:S02]  /*9c20*/  STS.128 [R202], R4 ;  /* 0x00000004ca007388 */ /* 0x0003e40000000c00 */
.L_x_9539:
[----:B------:R-:W-:Y:S05]  /*9c30*/  BSYNC B2 ;  /* 0x0000000000027941 */ /* 0x000fea0003800000 */
.L_x_9538:
[----:B------:R-:W-:Y:S05]  /*9c40*/  @P1 BRA `(.L_x_9537) ;  /* 0x0000000000a81947 */ /* 0x000fea0003800000 */
[----:B01----:R-:W0:Y:S01]  /*9c50*/  LDS.128 R4, [R202+0x4000] ;  /* 0x00400000ca047984 */ /* 0x003e220000000c00 */
        /* <DEDUP_REMOVED lines=41> */
.L_x_9537:
[----:B------:R-:W-:Y:S05]  /*9ef0*/  BSYNC B1 ;  /* 0x0000000000017941 */ /* 0x000fea0003800000 */
.L_x_9536:
        /* <DEDUP_REMOVED lines=50> */
.L_x_9543:
[----:B------:R-:W-:Y:S05]  /*a220*/  BSYNC B2 ;  /* 0x0000000000027941 */ /* 0x000fea0003800000 */
.L_x_9542:
        /* <DEDUP_REMOVED lines=43> */
.L_x_9541:
[----:B------:R-:W-:Y:S05]  /*a4e0*/  BSYNC B1 ;  /* 0x0000000000017941 */ /* 0x000fea0003800000 */
.L_x_9540:
        /* <DEDUP_REMOVED lines=50> */
.L_x_9547:
[----:B------:R-:W-:Y:S05]  /*a810*/  BSYNC B2 ;  /* 0x0000000000027941 */ /* 0x000fea0003800000 */
.L_x_9546:
[----:B------:R-:W-:Y:S05]  /*a820*/  @P1 BRA `(.L_x_9545) ;  /* 0x0000000000a81947 */ /* 0x000fea0003800000 */
[----:B01----:R-:W0:Y:S01]  /*a830*/  LDS.128 R4, [R202+0x6000] ;  /* 0x00600000ca047984 */ /* 0x003e220000000c00 */
        /* <DEDUP_REMOVED lines=41> */
.L_x_9545:
[----:B------:R-:W-:Y:S05]  /*aad0*/  BSYNC B1 ;  /* 0x0000000000017941 */ /* 0x000fea0003800000 */
.L_x_9544:
        /* <DEDUP_REMOVED lines=49> */
.L_x_9550:
[----:B------:R-:W-:Y:S05]  /*adf0*/  BSYNC B1 ;  /* 0x0000000000017941 */ /* 0x000fea0003800000 */
.L_x_9549:
[----:B------:R-:W-:Y:S05]  /*ae00*/  @P1 BRA `(.L_x_9548) ;  /* 0x0000002400dc1947 */ /* 0x000fea0003800000 */
[----:B01234-:R-:W0:Y:S01]  /*ae10*/  LDS.128 R4, [R202+0x7000] ;  /* 0x00700000ca047984 */ /* 0x01fe220000000c00 */
        /* <DEDUP_REMOVED lines=42> */
.L_x_9521:
[----:B------:R-:W1:Y:S01]  /*b0c0*/  LDC R5, c[0x0][0x448] ;  /* 0x00011200ff057b82 */ /* 0x000e620000000800 */
[----:B------:R-:W-:Y:S01]  /*b0d0*/  ULDC.64 UR4, c[0x0][0x3f8] ;  /* 0x0000fe0000047ab9 */ /* 0x000fe20000000a00 */
[----:B------:R-:W-:Y:S01]  /*b0e0*/  ULDC.64 UR6, c[0x0][0x408] ;  /* 0x0001020000067ab9 */ /* 0x000fe20000000a00 */
        /* <DEDUP_REMOVED lines=24> */
[----:B------:R-:W1:Y:S01]  /*b270*/  LDC R45, c[0x0][0x3f4] ;  /* 0x0000fd00ff2d7b82 */ /* 0x000e620000000800 */
[----:B------:R-:W3:Y:S01]  /*b280*/  SHFL.IDX PT, R4, R32, RZ, 0x181f ;  /* 0x00181fff20047589 */ /* 0x000ee200000e0000 */
[----:B------:R-:W-:-:S03]  /*b290*/  IMAD R0, R192, R5, RZ ;  /* 0x00000005c0007224 */ /* 0x000fc600078e02ff */
[----:B------:R-:W5:Y:S04]  /*b2a0*/  SHFL.IDX PT, R3, R35, RZ, 0x181f ;  /* 0x00181fff23037589 */ /* 0x000f6800000e0000 */
[----:B------:R-:W0:Y:S04]  /*b2b0*/  SHFL.IDX PT, R14, R34, RZ, 0x181f ;  /* 0x00181fff220e7589 */ /* 0x000e2800000e0000 */
[----:B------:R-:W2:Y:S01]  /*b2c0*/  SHFL.IDX PT, R5, R33, RZ, 0x181f ;  /* 0x00181fff21057589 */ /* 0x000ea200000e0000 */
[----:B-1----:R-:W-:-:S04]  /*b2d0*/  ISETP.GE.AND P0, PT, R16, R45, PT ;  /* 0x0000002d1000720c */ /* 0x002fc80003f06270 */
[----:B------:R-:W-:-:S13]  /*b2e0*/  ISETP.GE.OR P1, PT, R55, R0, P0 ;  /* 0x000000003700720c */ /* 0x000fda0000726670 */
[C---:B------:R-:W-:Y:S01]  /*b2f0*/  @!P1 IMAD.SHL.U32 R7, R16.reuse, 0x2, RZ ;  /* 0x0000000210079824 */ /* 0x040fe200078e00ff */
[----:B------:R-:W-:-:S04]  /*b300*/  @!P1 SHF.L.U64.HI R6, R16, 0x1, R17 ;  /* 0x0000000110069819 */ /* 0x000fc80000010211 */
[----:B---3--:R-:W-:-:S05]  /*b310*/  @!P1 IADD3 R4, P2, R4, R7, RZ ;  /* 0x0000000704049210 */ /* 0x008fca0007f5e0ff */
[----:B-----5:R-:W-:Y:S02]  /*b320*/  @!P1 IMAD.X R3, R3, 0x1, R6, P2 ;  /* 0x0000000103039824 */ /* 0x020fe400010e0606 */
[----:B------:R-:W-:-:S03]  /*b330*/  @!P1 IMAD.MOV.U32 R24, RZ, RZ, R4 ;  /* 0x000000ffff189224 */ /* 0x000fc600078e0004 */
[----:B------:R-:W-:-:S06]  /*b340*/  @!P1 MOV R25, R3 ;  /* 0x0000000300199202 */ /* 0x000fcc0000000f00 */
[----:B------:R-:W3:Y:S01]  /*b350*/  @!P1 LD.E.128 R24, desc[UR42][R24.64] ;  /* 0x0000002a18189980 */ /* 0x000ee2000c101d00 */
[----:B0-----:R-:W-:-:S05]  /*b360*/  @!P1 IADD3 R14, P2, R14, R7, RZ ;  /* 0x000000070e0e9210 */ /* 0x001fca0007f5e0ff */
[----:B--2---:R-:W-:Y:S02]  /*b370*/  @!P1 IMAD.X R5, R5, 0x1, R6, P2 ;  /* 0x0000000105059824 */ /* 0x004fe400010e0606 */
[----:B------:R-:W-:-:S06]  /*b380*/  @!P1 IMAD.MOV.U32 R4, RZ, RZ, R14 ;  /* 0x000000ffff049224 */ /* 0x000fcc00078e000e */
[----:B------:R-:W2:Y:S01]  /*b390*/  @!P1 LD.E.128 R4, desc[UR42][R4.64] ;  /* 0x0000002a04049980 */ /* 0x000ea2000c101d00 */
[----:B------:R-:W-:Y:S02]  /*b3a0*/  CS2R R46, SRZ ;  /* 0x00000000002e7805 */ /* 0x000fe4000001ff00 */
[----:B------:R-:W-:Y:S02]  /*b3b0*/  CS2R R48, SRZ ;  /* 0x0000000000307805 */ /* 0x000fe4000001ff00 */
[----:B------:R-:W-:Y:S01]  /*b3c0*/  CS2R R20, SRZ ;  /* 0x0000000000147805 */ /* 0x000fe2000001ff00 */
[----:B------:R0:W1:Y:S01]  /*b3d0*/  SHFL.IDX PT, R9, R33, 0x1, 0x181f ;  /* 0x00381f0021097f89 */ /* 0x00006200000e0000 */
[----:B------:R-:W-:-:S03]  /*b3e0*/  CS2R R36, SRZ ;  /* 0x0000000000247805 */ /* 0x000fc6000001ff00 */
[----:B------:R0:W0:Y:S01]  /*b3f0*/  SHFL.IDX PT, R14, R34, 0x1, 0x181f ;  /* 0x00381f00220e7f89 */ /* 0x00002200000e0000 */
[----:B---3--:R-:W-:Y:S01]  /*b400*/  @!P1 MOV R47, R25 ;  /* 0x00000019002f9202 */ /* 0x008fe20000000f00 */
[----:B------:R-:W-:Y:S01]  /*b410*/  @!P1 IMAD.MOV.U32 R46, RZ, RZ, R24 ;  /* 0x000000ffff2e9224 */ /* 0x000fe200078e0018 */
[----:B------:R-:W-:Y:S01]  /*b420*/  @!P1 MOV R49, R27 ;  /* 0x0000001b00319202 */ /* 0x000fe20000000f00 */
[----:B------:R-:W-:Y:S01]  /*b430*/  @!P1 IMAD.MOV.U32 R48, RZ, RZ, R26 ;  /* 0x000000ffff309224 */ /* 0x000fe200078e001a */
[----:B------:R-:W-:Y:S01]  /*b440*/  CS2R R24, SRZ ;  /* 0x0000000000187805 */ /* 0x000fe2000001ff00 */
[----:B------:R-:W-:Y:S02]  /*b450*/  IMAD.MOV.U32 R3, RZ, RZ, R46 ;  /* 0x000000ffff037224 */ /* 0x000fe400078e002e */
[----:B------:R-:W-:Y:S02]  /*b460*/  IMAD.MOV.U32 R8, RZ, RZ, R47 ;  /* 0x000000ffff087224 */ /* 0x000fe400078e002f */
[----:B------:R-:W-:Y:S01]  /*b470*/  IMAD.MOV.U32 R10, RZ, RZ, R48 ;  /* 0x000000ffff0a7224 */ /* 0x000fe200078e0030 */
[----:B------:R-:W-:Y:S01]  /*b480*/  PRMT R64, R64, 0x5410, R3 ;  /* 0x0000541040407816 */ /* 0x000fe20000000003 */
[----:B------:R-:W-:Y:S01]  /*b490*/  IMAD.MOV.U32 R11, RZ, RZ, R49 ;  /* 0x000000ffff0b7224 */ /* 0x000fe200078e0031 */
[----:B------:R-:W-:Y:S01]  /*b4a0*/  PRMT R66, R8, 0x7610, R66 ;  /* 0x0000761008427816 */ /* 0x000fe20000000042 */
[----:B------:R3:W0:Y:S01]  /*b4b0*/  SHFL.IDX PT, R3, R35, 0x1, 0x181f ;  /* 0x00381f0023037f89 */ /* 0x00062200000e0000 */
[----:B--2---:R-:W-:Y:S01]  /*b4c0*/  @!P1 IMAD.MOV.U32 R20, RZ, RZ, R4 ;  /* 0x000000ffff149224 */ /* 0x004fe200078e0004 */
[----:B------:R-:W-:Y:S01]  /*b4d0*/  @!P1 MOV R21, R5 ;  /* 0x0000000500159202 */ /* 0x000fe20000000f00 */
[----:B------:R-:W-:Y:S01]  /*b4e0*/  @!P1 IMAD.MOV.U32 R36, RZ, RZ, R6 ;  /* 0x000000ffff249224 */ /* 0x000fe200078e0006 */
[----:B------:R3:W2:Y:S01]  /*b4f0*/  SHFL.IDX PT, R8, R32, 0x1, 0x181f ;  /* 0x00381f0020087f89 */ /* 0x0006a200000e0000 */
[----:B------:R-:W-:Y:S01]  /*b500*/  @!P1 IMAD.MOV.U32 R37, RZ, RZ, R7 ;  /* 0x000000ffff259224 */ /* 0x000fe200078e0007 */
[----:B------:R-:W-:Y:S01]  /*b510*/  MOV R5, R21 ;  /* 0x0000001500057202 */ /* 0x000fe20000000f00 */
[----:B------:R-:W-:Y:S01]  /*b520*/  IMAD.MOV.U32 R4, RZ, RZ, R20 ;  /* 0x000000ffff047224 */ /* 0x000fe200078e0014 */
[----:B------:R-:W-:Y:S01]  /*b530*/  PRMT R43, R10, 0x5410, R11 ;  /* 0x000054100a2b7816 */ /* 0x000fe2000000000b */
[----:B------:R-:W-:Y:S01]  /*b540*/  IMAD.MOV.U32 R6, RZ, RZ, R36 ;  /* 0x000000ffff067224 */ /* 0x000fe200078e0024 */
[----:B------:R-:W-:Y:S01]  /*b550*/  PRMT R66, R66, 0x5410, R5 ;  /* 0x0000541042427816 */ /* 0x000fe20000000005 */
[----:B------:R-:W-:-:S03]  /*b560*/  IMAD.MOV.U32 R7, RZ, RZ, R37 ;  /* 0x000000ffff077224 */ /* 0x000fc600078e0025 */
[----:B------:R-:W-:Y:S02]  /*b570*/  PRMT R65, R6, 0x5410, R4 ;  /* 0x0000541006417816 */ /* 0x000fe40000000004 */
[----:B-1-3--:R-:W-:-:S07]  /*b580*/  PRMT R64, R7, 0x7610, R64 ;  /* 0x0000761007407816 */ /* 0x00afce0000000040 */
.L_x_9834:
        /* <DEDUP_REMOVED lines=11> */
[C---:B------:R-:W-:Y:S02]  /*b640*/  SHF.L.U32 R15, R16.reuse, 0x1, RZ ;  /* 0x00000001100f7819 */ /* 0x040fe400000006ff */
[----:B------:R-:W-:Y:S02]  /*b650*/  SHF.L.U64.HI R6, R16, 0x1, R17 ;  /* 0x0000000110067819 */ /* 0x000fe40000010211 */
[-C--:B--2---:R-:W-:Y:S02]  /*b660*/  IADD3 R4, P1, R8, R15.reuse, RZ ;  /* 0x0000000f08047210 */ /* 0x084fe40007f3e0ff */
[----:B0-----:R-:W-:-:S03]  /*b670*/  IADD3 R14, P2, R14, R15, RZ ;  /* 0x0000000f0e0e7210 */ /* 0x001fc60007f5e0ff */
[--C-:B------:R-:W-:Y:S02]  /*b680*/  IMAD.X R5, R3, 0x1, R6.reuse, P1 ;  /* 0x0000000103057824 */ /* 0x100fe400008e0606 */
[----:B------:R-:W-:-:S04]  /*b690*/  IMAD.X R15, R9, 0x1, R6, P2 ;  /* 0x00000001090f7824 */ /* 0x000fc800010e0606 */
[----:B------:R-:W5:Y:S04]  /*b6a0*/  LD.E.128 R4, desc[UR42][R4.64] ;  /* 0x0000002a04047980 */ /* 0x000f68000c101d00 */
[----:B------:R1:W5:Y:S02]  /*b6b0*/  LD.E.128 R24, desc[UR42][R14.64] ;  /* 0x0000002a0e187980 */ /* 0x000364000c101d00 */
.L_x_9553:
[----:B------:R-:W-:Y:S05]  /*b6c0*/  BSYNC B1 ;  /* 0x0000000000017941 */ /* 0x000fea0003800000 */
.L_x_9552:
[----:B0----5:R-:W-:Y:S01]  /*b6d0*/  IMAD.MOV.U32 R3, RZ, RZ, R24 ;  /* 0x000000ffff037224 */ /* 0x021fe200078e0018 */
[----:B--2---:R-:W-:Y:S01]  /*b6e0*/  MOV R8, R25 ;  /* 0x0000001900087202 */ /* 0x004fe20000000f00 */
[----:B------:R-:W-:Y:S01]  /*b6f0*/  IMAD.MOV.U32 R9, RZ, RZ, R26 ;  /* 0x000000ffff097224 */ /* 0x000fe200078e001a */
        /* <DEDUP_REMOVED lines=13> */
[----:B------:R-:W2:Y:S02]  /*b7d0*/  SHFL.IDX PT, R3, R35, 0x2, 0x181f ;  /* 0x00581f0023037f89 */ /* 0x000ea400000e0000 */
[----:B------:R-:W-:Y:S02]  /*b7e0*/  ISETP.GE.OR P1, PT, R9, R0, P0 ;  /* 0x000000000900720c */ /* 0x000fe40000726670 */
[----:B-1----:R-:W1:Y:S04]  /*b7f0*/  SHFL.IDX PT, R14, R34, 0x2, 0x181f ;  /* 0x00581f00220e7f89 */ /* 0x002e6800000e0000 */
[----:B------:R-:W3:Y:S07]  /*b800*/  SHFL.IDX PT, R28, R33, 0x2, 0x181f ;  /* 0x00581f00211c7f89 */ /* 0x000eee00000e0000 */
[----:B------:R-:W-:-:S02]  /*b810*/  @!P1 SHF.L.U32 R31, R16, 0x1, RZ ;  /* 0x00000001101f9819 */ /* 0x000fc400000006ff */
[----:B------:R-:W-:Y:S02]  /*b820*/  @!P1 SHF.L.U64.HI R29, R16, 0x1, R17 ;  /* 0x00000001101d9819 */ /* 0x000fe40000010211 */
[----:B0-----:R-:W-:-:S05]  /*b830*/  @!P1 IADD3 R8, P2, R8, R31, RZ ;  /* 0x0000001f08089210 */ /* 0x001fca0007f5e0ff */
[----:B--2---:R-:W-:-:S06]  /*b840*/  @!P1 IMAD.X R9, R3, 0x1, R29, P2 ;  /* 0x0000000103099824 */ /* 0x004fcc00010e061d */
[----:B------:R-:W2:Y:S01]  /*b850*/  @!P1 LD.E.128 R8, desc[UR42][R8.64] ;  /* 0x0000002a08089980 */ /* 0x000ea2000c101d00 */
[----:B-1----:R-:W-:-:S05]  /*b860*/  @!P1 IADD3 R14, P2, R14, R31, RZ ;  /* 0x0000001f0e0e9210 */ /* 0x002fca0007f5e0ff */
[----:B---3--:R-:W-:-:S04]  /*b870*/  @!P1 IMAD.X R3, R28, 0x1, R29, P2 ;  /* 0x000000011c039824 */ /* 0x008fc800010e061d */
[----:B------:R-:W-:-:S05]  /*b880*/  @!P1 IMAD.MOV.U32 R15, RZ, RZ, R3 ;  /* 0x000000ffff0f9224 */ /* 0x000fca00078e0003 */
[----:B------:R-:W3:Y:S01]  /*b890*/  @!P1 LD.E.128 R28, desc[UR42][R14.64] ;  /* 0x0000002a0e1c9980 */ /* 0x000ee2000c101d00 */
[----:B------:R-:W-:Y:S02]  /*b8a0*/  CS2R R50, SRZ ;  /* 0x0000000000327805 */ /* 0x000fe4000001ff00 */
[----:B------:R-:W-:Y:S02]  /*b8b0*/  CS2R R52, SRZ ;  /* 0x0000000000347805 */ /* 0x000fe4000001ff00 */
[----:B------:R-:W-:Y:S01]  /*b8c0*/  CS2R R38, SRZ ;  /* 0x0000000000267805 */ /* 0x000fe2000001ff00 */
[----:B------:R-:W0:Y:S01]  /*b8d0*/  SHFL.IDX PT, R32, R32, 0x3, 0x181f ;  /* 0x00781f0020207f89 */ /* 0x000e2200000e0000 */
[----:B------:R-:W-:-:S03]  /*b8e0*/  CS2R R40, SRZ ;  /* 0x0000000000287805 */ /* 0x000fc6000001ff00 */
[----:B------:R-:W1:Y:S04]  /*b8f0*/  SHFL.IDX PT, R34, R34, 0x3, 0x181f ;  /* 0x00781f0022227f89 */ /* 0x000e6800000e0000 */
[----:B------:R-:W0:Y:S01]  /*b900*/  SHFL.IDX PT, R33, R33, 0x3, 0x181f ;  /* 0x00781f0021217f89 */ /* 0x000e2200000e0000 */
[----:B--2---:R-:W-:Y:S01]  /*b910*/  @!P1 MOV R50, R8 ;  /* 0x0000000800329202 */ /* 0x004fe20000000f00 */
[----:B------:R-:W-:Y:S01]  /*b920*/  @!P1 IMAD.MOV.U32 R51, RZ, RZ, R9 ;  /* 0x000000ffff339224 */ /* 0x000fe200078e0009 */
[----:B------:R-:W-:Y:S01]  /*b930*/  @!P1 MOV R52, R10 ;  /* 0x0000000a00349202 */ /* 0x000fe20000000f00 */
[----:B------:R-:W-:Y:S02]  /*b940*/  @!P1 IMAD.MOV.U32 R53, RZ, RZ, R11 ;  /* 0x000000ffff359224 */ /* 0x000fe400078e000b */
[----:B------:R-:W-:-:S02]  /*b950*/  IMAD.MOV.U32 R3, RZ, RZ, R50 ;  /* 0x000000ffff037224 */ /* 0x000fc400078e0032 */
[----:B------:R-:W-:Y:S02]  /*b960*/  IMAD.MOV.U32 R12, RZ, RZ, R51 ;  /* 0x000000ffff0c7224 */ /* 0x000fe400078e0033 */
[----:B------:R-:W-:Y:S02]  /*b970*/  IMAD.MOV.U32 R8, RZ, RZ, R52 ;  /* 0x000000ffff087224 */ /* 0x000fe400078e0034 */
[----:B------:R-:W-:Y:S01]  /*b980*/  IMAD.MOV.U32 R9, RZ, RZ, R53 ;  /* 0x000000ffff097224 */ /* 0x000fe200078e0035 */
[----:B------:R-:W-:Y:S02]  /*b990*/  PRMT R59, R3, 0x5410, R12 ;  /* 0x00005410033b7816 */ /* 0x000fe4000000000c */
[----:B------:R2:W0:Y:S01]  /*b9a0*/  SHFL.IDX PT, R3, R35, 0x3, 0x181f ;  /* 0x00781f0023037f89 */ /* 0x00042200000e0000 */
[----:B---3--:R-:W-:Y:S01]  /*b9b0*/  @!P1 IMAD.MOV.U32 R39, RZ, RZ, R29 ;  /* 0x000000ffff279224 */ /* 0x008fe200078e001d */
[----:B------:R-:W-:Y:S01]  /*b9c0*/  @!P1 MOV R38, R28 ;  /* 0x0000001c00269202 */ /* 0x000fe20000000f00 */
[----:B------:R-:W-:Y:S01]  /*b9d0*/  @!P1 IMAD.MOV.U32 R40, RZ, RZ, R30 ;  /* 0x000000ffff289224 */ /* 0x000fe200078e001e */
[----:B------:R-:W-:Y:S01]  /*b9e0*/  PRMT R44, R8, 0x5410, R9 ;  /* 0x00005410082c7816 */ /* 0x000fe20000000009 */
[----:B------:R-:W-:Y:S01]  /*b9f0*/  @!P1 IMAD.MOV.U32 R41, RZ, RZ, R31 ;  /* 0x000000ffff299224 */ /* 0x000fe200078e001f */
[----:B------:R-:W-:Y:S01]  /*ba00*/  MOV R8, R38 ;  /* 0x0000002600087202 */ /* 0x000fe20000000f00 */
[----:B------:R-:W-:-:S02]  /*ba10*/  IMAD.MOV.U32 R9, RZ, RZ, R39 ;  /* 0x000000ffff097224 */ /* 0x000fc400078e0027 */
[----:B------:R-:W-:Y:S02]  /*ba20*/  IMAD.MOV.U32 R10, RZ, RZ, R40 ;  /* 0x000000ffff0a7224 */ /* 0x000fe400078e0028 */
[----:B------:R-:W-:Y:S01]  /*ba30*/  IMAD.MOV.U32 R11, RZ, RZ, R41 ;  /* 0x000000ffff0b7224 */ /* 0x000fe200078e0029 */
[----:B------:R-:W-:Y:S02]  /*ba40*/  PRMT R62, R8, 0x5410, R9 ;  /* 0x00005410083e7816 */ /* 0x000fe40000000009 */
[----:B------:R-:W-:Y:S02]  /*ba50*/  CS2R R8, SRZ ;  /* 0x0000000000087805 */ /* 0x000fe4000001ff00 */
[----:B-12---:R-:W-:-:S07]  /*ba60*/  PRMT R63, R10, 0x5410, R11 ;  /* 0x000054100a3f7816 */ /* 0x006fce000000000b */
.L_x_9844:
[----:B------:R-:W-:Y:S01]  /*ba70*/  IADD3 R55, R55, 0x60, RZ ;  /* 0x0000006037377810 */ /* 0x000fe20007ffe0ff */
[----:B------:R-:W-:Y:S01]  /*ba80*/  BSSY B1, `(.L_x_9555) ;  /* 0x0000012000017945 */ /* 0x000fe20003800000 */
[----:B------:R-:W-:Y:S02]  /*ba90*/  CS2R R10, SRZ ;  /* 0x00000000000a7805 */ /* 0x000fe4000001ff00 */
[----:B----4-:R-:W-:Y:S02]  /*baa0*/  CS2R R12, SRZ ;  /* 0x00000000000c7805 */ /* 0x010fe4000001ff00 */
        /* <DEDUP_REMOVED lines=11> */
[--C-:B------:R-:W-:Y:S02]  /*bb60*/  IMAD.X R13, R3, 0x1, R10.reuse, P1 ;  /* 0x00000001030d7824 */ /* 0x100fe400008e060a */
[----:B------:R-:W-:-:S04]  /*bb70*/  IMAD.X R9, R33, 0x1, R10, P2 ;  /* 0x0000000121097824 */ /* 0x000fc800010e060a */
[----:B------:R-:W5:Y:S04]  /*bb80*/  LD.E.128 R12, desc[UR42][R12.64] ;  /* 0x0000002a0c0c7980 */ /* 0x000f68000c101d00 */
[----:B------:R-:W5:Y:S02]  /*bb90*/  LD.E.128 R8, desc[UR42][R8.64] ;  /* 0x0000002a08087980 */ /* 0x000f64000c101d00 */
.L_x_9556:
[----:B------:R-:W-:Y:S05]  /*bba0*/  BSYNC B1 ;  /* 0x0000000000017941 */ /* 0x000fea0003800000 */
.L_x_9555:
[----:B------:R-:W-:Y:S01]  /*bbb0*/  ULEA.HI UR4, UR37, UR37, URZ, 0x1 ;  /* 0x0000002525047291 */ /* 0x000fe2000f8f083f */
[----:B------:R-:W-:Y:S01]  /*bbc0*/  VIADDMNMX R0, R0, -R191, 0x80, PT ;  /* 0x0000008000007446 */ /* 0x000fe200038009bf */
[----:B0----5:R-:W-:Y:S01]  /*bbd0*/  IMAD.MOV.U32 R3, RZ, RZ, R8 ;  /* 0x000000ffff037224 */ /* 0x021fe200078e0008 */
        /* <DEDUP_REMOVED lines=9> */
[----:B------:R-:W-:Y:S01]  /*bc70*/  IMAD.MOV.U32 R0, RZ, RZ, R10 ;  /* 0x000000ffff007224 */ /* 0x000fe200078e000a */
[----:B------:R-:W-:Y:S02]  /*bc80*/  MOV R29, UR4 ;  /* 0x00000004001d7c02 */ /* 0x000fe40008000f00 */
[----:B------:R-:W-:Y:S01]  /*bc90*/  PRMT R55, R3, 0x5410, R28 ;  /* 0x0000541003377816 */ /* 0x000fe2000000001c */
[----:B------:R-:W-:Y:S01]  /*bca0*/  IMAD.MOV.U32 R28, RZ, RZ, R12 ;  /* 0x000000ffff1c7224 */ /* 0x000fe200078e000c */
[----:B------:R-:W-:Y:S02]  /*bcb0*/  SHF.L.U32 R29, R29, 0x1f, RZ ;  /* 0x0000001f1d1d7819 */ /* 0x000fe400000006ff */
[----:B------:R-:W-:Y:S02]  /*bcc0*/  MOV R3, R11 ;  /* 0x0000000b00037202 */ /* 0x000fe40000000f00 */
[----:B------:R-:W0:Y:S01]  /*bcd0*/  SYNCS.PHASECHK.TRANS64.TRYWAIT P4, [R18+URZ+0x28800], R29 ;  /* 0x0288001d120075a7 */ /* 0x000e22000808017f */
[----:B------:R-:W-:-:S02]  /*bce0*/  PRMT R61, R28, 0x5410, R30 ;  /* 0x000054101c3d7816 */ /* 0x000fc4000000001e */
[----:B------:R-:W-:Y:S01]  /*bcf0*/  PRMT R60, R0, 0x5410, R3 ;  /* 0x00005410003c7816 */ /* 0x000fe20000000003 */
[----:B------:R-:W-:Y:S01]  /*bd00*/  IMAD.MOV.U32 R0, RZ, RZ, R14 ;  /* 0x000000ffff007224 */ /* 0x000fe200078e000e */
[----:B------:R-:W-:Y:S01]  /*bd10*/  MOV R3, R15 ;  /* 0x0000000f00037202 */ /* 0x000fe20000000f00 */
[----:B0-----:R-:W-:Y:S06]  /*bd20*/  @!P4 BRA `(.L_x_9558) ;  /* 0x0000014400a8c947 */ /* 0x001fec0003800000 */
.L_x_9845:
[----:B------:R-:W-:Y:S05]  /*bd30*/  BSYNC B1 ;  /* 0x0000000000017941 */ /* 0x000fea0003800000 */
.L_x_9557:
[----:B------:R-:W-:Y:S04]  /*bd40*/  BSSY B1, `(.L_x_9559) ;  /* 0x0000061000017945 */ /* 0x000fe80003800000 */
[----:B------:R-:W-:Y:S05]  /*bd50*/  @P3 BRA `(.L_x_9560) ;  /* 0x00000004007c3947 */ /* 0x000fea0003800000 */
[----:B------:R-:W-:Y:S01]  /*bd60*/  LEA.HI R28, R45, R206, RZ, 0x1d ;  /* 0x000000ce2d1c7211 */ /* 0x000fe200078fe8ff */
[--C-:B------:R-:W-:Y:S01]  /*bd70*/  HADD2.F32 R69, -RZ, R66.reuse.H1_H1 ;  /* 0x30000042ff457230 */ /* 0x100fe20000004100 */
[----:B------:R-:W-:Y:S01]  /*bd80*/  SHF.R.U64 R80, R46, 0x10, R47 ;  /* 0x000000102e507819 */ /* 0x000fe2000000122f */
[----:B------:R-:W-:Y:S01]  /*bd90*/  HADD2.F32 R68, -RZ, R66.H0_H0 ;  /* 0x20000042ff447230 */ /* 0x000fe20000004100 */
[----:B------:R-:W-:Y:S01]  /*bda0*/  SHF.R.S32.HI R31, RZ, 0x1f, R28 ;  /* 0x0000001fff1f7819 */ /* 0x000fe2000001141c */
[----:B0-----:R-:W-:Y:S01]  /*bdb0*/  IMAD.SHL.U32 R29, R28, 0x8, RZ ;  /* 0x000000081c1d7824 */ /* 0x001fe200078e00ff */
[----:B------:R-:W-:Y:S02]  /*bdc0*/  SHF.R.U64 R77, R20, 0x10, R21 ;  /* 0x00000010144d7819 */ /* 0x000fe40000001215 */
[----:B------:R-:W-:Y:S02]  /*bdd0*/  LEA.HI R31, R31, R28, RZ, 0x3 ;  /* 0x0000001c1f1f7211 */ /* 0x000fe400078f18ff */
[----:B------:R-:W-:-:S02]  /*bde0*/  LOP3.LUT R29, R29, 0x38, RZ, 0xc0, !PT ;  /* 0x000000381d1d7812 */ /* 0x000fc400078ec0ff */
[----:B------:R-:W-:Y:S01]  /*bdf0*/  SHF.R.U32.HI R70, RZ, 0x10, R21 ;  /* 0x00000010ff467819 */ /* 0x000fe20000011615 */
[----:B------:R-:W-:Y:S01]  /*be00*/  IMAD.SHL.U32 R31, R31, 0x400, RZ ;  /* 0x000004001f1f7824 */ /* 0x000fe200078e00ff */
[----:B------:R-:W-:Y:S02]  /*be10*/  LOP3.LUT R29, R29, 0x1c0, R224, 0xf8, !PT ;  /* 0x000001c01d1d7812 */ /* 0x000fe400078ef8e0 */
[----:B------:R-:W-:Y:S01]  /*be20*/  SHF.R.U32.HI R71, RZ, 0x10, R47 ;  /* 0x00000010ff477819 */ /* 0x000fe2000001162f */
[----:B------:R-:W-:Y:S01]  /*be30*/  HADD2.F32 R70, -RZ, R70.H0_H0 ;  /* 0x20000046ff467230 */ /* 0x000fe20000004100 */
[----:B------:R-:W-:Y:S02]  /*be40*/  LOP3.LUT R33, R29, R200, RZ, 0x3c, !PT ;  /* 0x000000c81d217212 */ /* 0x000fe400078e3cff */
[----:B------:R-:W-:Y:S02]  /*be50*/  LOP3.LUT R32, R31, 0x7fffe000, RZ, 0xc0, !PT ;  /* 0x7fffe0001f207812 */ /* 0x000fe400078ec0ff */
[----:B------:R-:W0:Y:S01]  /*be60*/  LDS.128 R28, [R202] ;  /* 0x00000000ca1c7984 */ /* 0x000e220000000c00 */
[----:B------:R-:W-:-:S02]  /*be70*/  SHF.R.U64 R79, R48, 0x10, R49 ;  /* 0x00000010304f7819 */ /* 0x000fc40000001231 */
[----:B------:R-:W-:Y:S02]  /*be80*/  IADD3 R33, R33, R32, R201 ;  /* 0x0000002021217210 */ /* 0x000fe40007ffe0c9 */
[----:B------:R-:W-:Y:S02]  /*be90*/  SHF.R.U32.HI R78, RZ, 0x10, R49 ;  /* 0x00000010ff4e7819 */ /* 0x000fe40000011631 */
[--C-:B------:R-:W-:Y:S01]  /*bea0*/  SHF.R.U32.HI R73, RZ, 0x10, R37.reuse ;  /* 0x00000010ff497819 */ /* 0x100fe20000011625 */
[----:B------:R-:W-:Y:S01]  /*beb0*/  IMAD R67, R33, 0x2, R18 ;  /* 0x0000000221437824 */ /* 0x000fe200078e0212 */
[----:B------:R-:W-:-:S04]  /*bec0*/  SHF.R.U64 R75, R36, 0x10, R37 ;  /* 0x00000010244b7819 */ /* 0x000fc80000001225 */
[----:B------:R-:W1:Y:S01]  /*bed0*/  LDS.128 R32, [R67+0x10400] ;  /* 0x0104000043207984 */ /* 0x000e620000000c00 */
[--C-:B0-----:R-:W-:Y:S02]  /*bee0*/  HADD2.F32 R21, -RZ, R29.reuse.H0_H0 ;  /* 0x2000001dff157230 */ /* 0x101fe40000004100 */
[----:B------:R-:W-:Y:S02]  /*bef0*/  HADD2.F32 R20, -RZ, R28.H0_H0 ;  /* 0x2000001cff147230 */ /* 0x000fe40000004100 */
[----:B------:R-:W-:Y:S02]  /*bf00*/  HADD2.F32 R29, -RZ, R29.H1_H1 ;  /* 0x3000001dff1d7230 */ /* 0x000fe40000004100 */
        /* <DEDUP_REMOVED lines=12> */
[--C-:B------:R-:W-:Y:S02]  /*bfd0*/  HADD2.F32 R66, -RZ, R65.reuse.H1_H1 ;  /* 0x30000041ff427230 */ /* 0x100fe40000004100 */
[----:B------:R-:W-:Y:S01]  /*bfe0*/  FFMA.FTZ R72, R21, R69, R72 ;  /* 0x0000004515487223 */ /* 0x000fe20000010048 */
        /* <DEDUP_REMOVED lines=8> */
[--C-:B------:R-:W-:Y:S02]  /*c070*/  HADD2.F32 R21, -RZ, R43.reuse.H0_H0 ;  /* 0x2000002bff157230 */ /* 0x100fe40000004100 */
[C---:B------:R-:W-:Y:S01]  /*c080*/  FFMA.FTZ R69, R29.reuse, R46, -R74 ;  /* 0x0000002e1d457223 */ /* 0x040fe2000001084a */
[----:B------:R-:W-:Y:S02]  /*c090*/  HADD2.F32 R64, -RZ, R64.H0_H0 ;  /* 0x20000040ff407230 */ /* 0x000fe40000004100 */
[----:B------:R-:W-:Y:S01]  /*c0a0*/  FFMA.FTZ R71, R29, R70, R76 ;  /* 0x000000461d477223 */ /* 0x000fe2000001004c */
[----:B------:R-:W-:Y:S01]  /*c0b0*/  FFMA.FTZ R66, R20, R66, R33 ;  /* 0x0000004214427223 */ /* 0x000fe20000010021 */
[----:B------:R-:W-:Y:S01]  /*c0c0*/  FMUL.FTZ R29, R48, R65 ;  /* 0x00000041301d7220 */ /* 0x000fe20000410000 */
[----:B------:R-:W-:-:S02]  /*c0d0*/  HADD2.F32 R20, -RZ, R43.H1_H1 ;  /* 0x3000002bff147230 */ /* 0x000fc40000004100 */
[-C--:B------:R-:W-:Y:S01]  /*c0e0*/  FMUL.FTZ R33, R48, R21.reuse ;  /* 0x0000001530217220 */ /* 0x080fe20000410000 */
[----:B------:R-:W-:Y:S02]  /*c0f0*/  HADD2.F32 R35, -RZ, R35.H1_H1 ;  /* 0x30000023ff237230 */ /* 0x000fe40000004100 */
[C---:B------:R-:W-:Y:S01]  /*c100*/  FMUL.FTZ R70, R49.reuse, R64 ;  /* 0x0000004031467220 */ /* 0x040fe20000410000 */
[----:B------:R-:W-:Y:S02]  /*c110*/  HADD2.F32 R48, -RZ, R73.H0_H0 ;  /* 0x20000049ff307230 */ /* 0x000fe40000004100 */
[C---:B------:R-:W-:Y:S01]  /*c120*/  FFMA.FTZ R43, R36.reuse, R21, -R29 ;  /* 0x00000015242b7223 */ /* 0x040fe2000001081d */
[----:B------:R-:W-:Y:S02]  /*c130*/  HADD2.F32 R46, -RZ, R78.H0_H0 ;  /* 0x2000004eff2e7230 */ /* 0x000fe40000004100 */
[-C--:B------:R-:W-:Y:S01]  /*c140*/  FMUL.FTZ R49, R49, R20.reuse ;  /* 0x0000001431317220 */ /* 0x080fe20000410000 */
[----:B------:R-:W-:Y:S01]  /*c150*/  FFMA.FTZ R70, R37, R20, -R70 ;  /* 0x0000001425467223 */ /* 0x000fe20000010846 */
[----:B------:R-:W-:Y:S01]  /*c160*/  FFMA.FTZ R36, R36, R65, R33 ;  /* 0x0000004124247223 */ /* 0x000fe20000010021 */
[C---:B------:R-:W-:Y:S01]  /*c170*/  FMUL.FTZ R74, R35.reuse, R48 ;  /* 0x00000030234a7220 */ /* 0x040fe20000410000 */
[----:B------:R-:W-:Y:S01]  /*c180*/  FMUL.FTZ R20, R35, R46 ;  /* 0x0000002e23147220 */ /* 0x000fe20000410000 */
[----:B------:R-:W-:-:S02]  /*c190*/  HADD2.F32 R32, -RZ, R32.H1_H1 ;  /* 0x30000020ff207230 */ /* 0x000fc40000004100 */
[----:B------:R-:W-:Y:S01]  /*c1a0*/  FFMA.FTZ R49, R37, R64, R49 ;  /* 0x0000004025317223 */ /* 0x000fe20000010031 */
[----:B------:R-:W-:Y:S02]  /*c1b0*/  HADD2.F32 R34, -RZ, R34.H1_H1 ;  /* 0x30000022ff227230 */ /* 0x000fe40000004100 */
[C---:B------:R-:W-:Y:S01]  /*c1c0*/  FFMA.FTZ R65, R31.reuse, R46, -R74 ;  /* 0x0000002e1f417223 */ /* 0x040fe2000001084a */
[----:B------:R-:W-:Y:S02]  /*c1d0*/  HADD2.F32 R33, -RZ, R77.H0_H0 ;  /* 0x2000004dff217230 */ /* 0x000fe40000004100 */
[----:B------:R-:W-:Y:S01]  /*c1e0*/  FFMA.FTZ R48, R31, R48, R20 ;  /* 0x000000301f307223 */ /* 0x000fe20000010014 */
[----:B------:R-:W-:Y:S02]  /*c1f0*/  HADD2.F32 R35, -RZ, R75.H0_H0 ;  /* 0x2000004bff237230 */ /* 0x000fe40000004100 */
[----:B------:R-:W-:Y:S02]  /*c200*/  HADD2.F32 R21, -RZ, R80.H0_H0 ;  /* 0x20000050ff157230 */ /* 0x000fe40000004100 */
[----:B------:R-:W-:Y:S01]  /*c210*/  FMUL.FTZ R31, R32, R33 ;  /* 0x00000021201f7220 */ /* 0x000fe20000410000 */
[----:B------:R-:W-:-:S02]  /*c220*/  HADD2.F32 R29, -RZ, R79.H0_H0 ;  /* 0x2000004fff1d7230 */ /* 0x000fc40000004100 */
        /* <DEDUP_REMOVED lines=18> */
.L_x_9560:
[----:B------:R-:W-:Y:S05]  /*c350*/  BSYNC B1 ;  /* 0x0000000000017941 */ /* 0x000fea0003800000 */
.L_x_9559:
[----:B------:R-:W-:Y:S04]  /*c360*/  BSSY B1, `(.L_x_9561) ;  /* 0x0000060000017945 */ /* 0x000fe80003800000 */
[----:B------:R-:W-:Y:S05]  /*c370*/  @P2 BRA `(.L_x_9562) ;  /* 0x0000000400782947 */ /* 0x000fea0003800000 */
[----:B------:R-:W-:Y:S01]  /*c380*/  LEA.HI R20, R45, R206, RZ, 0x1d ;  /* 0x000000ce2d147211 */ /* 0x000fe200078fe8ff */
[----:B------:R-:W-:Y:S01]  /*c390*/  HADD2.F32 R36, -RZ, R54.H1_H1 ;  /* 0x30000036ff247230 */ /* 0x000fe20000004100 */
[----:B------:R-:W-:Y:S02]  /*c3a0*/  SHF.R.U64 R49, R24, 0x10, R25 ;  /* 0x0000001018317819 */ /* 0x000fe40000001219 */
[----:B01----:R-:W-:Y:S02]  /*c3b0*/  SHF.R.S32.HI R29, RZ, 0x1f, R20 ;  /* 0x0000001fff1d7819 */ /* 0x003fe40000011414 */
[----:B------:R-:W-:Y:S02]  /*c3c0*/  SHF.L.U32 R21, R20, 0x3, RZ ;  /* 0x0000000314157819 */ /* 0x000fe400000006ff */
[----:B------:R-:W-:Y:S02]  /*c3d0*/  LEA.HI R29, R29, R20, RZ, 0x3 ;  /* 0x000000141d1d7211 */ /* 0x000fe400078f18ff */
[----:B------:R-:W-:-:S02]  /*c3e0*/  LOP3.LUT R20, R196, 0x38, R21, 0xf8, !PT ;  /* 0x00000038c4147812 */ /* 0x000fc400078ef815 */
[----:B------:R-:W-:Y:S01]  /*c3f0*/  SHF.R.U32.HI R46, RZ, 0x10, R25 ;  /* 0x00000010ff2e7819 */ /* 0x000fe20000011619 */
[----:B------:R-:W-:Y:S01]  /*c400*/  IMAD.SHL.U32 R29, R29, 0x400, RZ ;  /* 0x000004001d1d7824 */ /* 0x000fe200078e00ff */
[----:B------:R-:W-:Y:S02]  /*c410*/  LOP3.LUT R20, R20, R227, RZ, 0x3c, !PT ;  /* 0x000000e314147212 */ /* 0x000fe400078e3cff */
[--C-:B------:R-:W-:Y:S01]  /*c420*/  SHF.R.U64 R47, R26, 0x10, R27.reuse ;  /* 0x000000101a2f7819 */ /* 0x100fe2000000121b */
[----:B------:R-:W-:Y:S01]  /*c430*/  HADD2.F32 R46, -RZ, R46.H0_H0 ;  /* 0x2000002eff2e7230 */ /* 0x000fe20000004100 */
[----:B------:R-:W-:Y:S02]  /*c440*/  LOP3.LUT R21, R29, 0x7fffe000, RZ, 0xc0, !PT ;  /* 0x7fffe0001d157812 */ /* 0x000fe400078ec0ff */
[----:B------:R-:W0:Y:S01]  /*c450*/  LDS.128 R28, [R216] ;  /* 0x00000000d81c7984 */ /* 0x000e220000000c00 */
[----:B------:R-:W-:Y:S01]  /*c460*/  SHF.R.U32.HI R43, RZ, 0x10, R27 ;  /* 0x00000010ff2b7819 */ /* 0x000fe2000001161b */
[--C-:B------:R-:W-:Y:S01]  /*c470*/  HADD2.F32 R27, -RZ, R57.reuse.H1_H1 ;  /* 0x30000039ff1b7230 */ /* 0x100fe20000004100 */
[----:B------:R-:W-:Y:S01]  /*c480*/  IADD3 R21, R20, R21, R199 ;  /* 0x0000001514157210 */ /* 0x000fe20007ffe0c7 */
[----:B------:R-:W-:Y:S01]  /*c490*/  HADD2.F32 R57, -RZ, R57.H0_H0 ;  /* 0x20000039ff397230 */ /* 0x000fe20000004100 */
[----:B------:R-:W-:-:S02]  /*c4a0*/  SHF.R.U64 R67, R4, 0x10, R5 ;  /* 0x0000001004437819 */ /* 0x000fc40000001205 */
[----:B------:R-:W-:Y:S01]  /*c4b0*/  SHF.R.U32.HI R37, RZ, 0x10, R5 ;  /* 0x00000010ff257819 */ /* 0x000fe20000011605 */
[----:B------:R-:W-:Y:S01]  /*c4c0*/  IMAD R21, R21, 0x2, R18 ;  /* 0x0000000215157824 */ /* 0x000fe200078e0212 */
[--C-:B------:R-:W-:Y:S02]  /*c4d0*/  SHF.R.U64 R66, R6, 0x10, R7.reuse ;  /* 0x0000001006427819 */ /* 0x100fe40000001207 */
[----:B------:R-:W-:Y:S02]  /*c4e0*/  SHF.R.U32.HI R65, RZ, 0x10, R7 ;  /* 0x00000010ff417819 */ /* 0x000fe40000011607 */
[----:B------:R-:W1:Y:S01]  /*c4f0*/  LDS.128 R32, [R21+0x10400] ;  /* 0x0104000015207984 */ /* 0x000e620000000c00 */
[--C-:B0-----:R-:W-:Y:S02]  /*c500*/  HADD2.F32 R5, -RZ, R29.reuse.H0_H0 ;  /* 0x2000001dff057230 */ /* 0x101fe40000004100 */
[----:B------:R-:W-:Y:S02]  /*c510*/  HADD2.F32 R29, -RZ, R29.H1_H1 ;  /* 0x3000001dff1d7230 */ /* 0x000fe40000004100 */
[----:B------:R-:W-:-:S02]  /*c520*/  HADD2.F32 R4, -RZ, R28.H0_H0 ;  /* 0x2000001cff047230 */ /* 0x000fc40000004100 */
[----:B------:R-:W-:Y:S02]  /*c530*/  HADD2.F32 R6, -RZ, R30.H0_H0 ;  /* 0x2000001eff067230 */ /* 0x000fe40000004100 */
[--C-:B------:R-:W-:Y:S02]  /*c540*/  HADD2.F32 R7, -RZ, R31.reuse.H0_H0 ;  /* 0x2000001fff077230 */ /* 0x100fe40000004100 */
[----:B------:R-:W-:Y:S02]  /*c550*/  HADD2.F32 R31, -RZ, R31.H1_H1 ;  /* 0x3000001fff1f7230 */ /* 0x000fe40000004100 */
[----:B------:R-:W-:Y:S02]  /*c560*/  HADD2.F32 R28, -RZ, R28.H1_H1 ;  /* 0x3000001cff1c7230 */ /* 0x000fe40000004100 */
[--C-:B-1----:R-:W-:Y:S02]  /*c570*/  HADD2.F32 R24, -RZ, R33.reuse.H0_H0 ;  /* 0x20000021ff187230 */ /* 0x102fe40000004100 */
[----:B------:R-:W-:-:S02]  /*c580*/  HADD2.F32 R33, -RZ, R33.H1_H1 ;  /* 0x30000021ff217230 */ /* 0x000fc40000004100 */
[----:B------:R-:W-:Y:S02]  /*c590*/  HADD2.F32 R20, -RZ, R32.H0_H0 ;  /* 0x20000020ff147230 */ /* 0x000fe40000004100 */
[C---:B------:R-:W-:Y:S01]  /*c5a0*/  FMUL.FTZ R48, R24.reuse, R36 ;  /* 0x0000002418307220 */ /* 0x040fe20000410000 */
[-C--:B------:R-:W-:Y:S01]  /*c5b0*/  FMUL.FTZ R64, R24, R27.reuse ;  /* 0x0000001b18407220 */ /* 0x080fe20000410000 */
[----:B------:R-:W-:Y:S02]  /*c5c0*/  HADD2.F32 R24, -RZ, R37.H0_H0 ;  /* 0x20000025ff187230 */ /* 0x000fe40000004100 */
[----:B------:R-:W-:Y:S01]  /*c5d0*/  FFMA.FTZ R48, R5, R27, -R48 ;  /* 0x0000001b05307223 */ /* 0x000fe20000010830 */
[----:B------:R-:W-:Y:S02]  /*c5e0*/  HADD2.F32 R27, -RZ, R54.H0_H0 ;  /* 0x20000036ff1b7230 */ /* 0x000fe40000004100 */
[----:B------:R-:W-:Y:S01]  /*c5f0*/  FMUL.FTZ R54, R33, R46 ;  /* 0x0000002e21367220 */ /* 0x000fe20000410000 */
[----:B------:R-:W-:Y:S01]  /*c600*/  FFMA.FTZ R64, R5, R36, R64 ;  /* 0x0000002405407223 */ /* 0x000fe20000010040 */
[----:B------:R-:W-:Y:S01]  /*c610*/  FMUL.FTZ R36, R33, R24 ;  /* 0x0000001821247220 */ /* 0x000fe20000410000 */
[----:B------:R-:W-:-:S02]  /*c620*/  HADD2.F32 R25, -RZ, R34.H0_H0 ;  /* 0x20000022ff197230 */ /* 0x000fc40000004100 */
[C---:B------:R-:W-:Y:S01]  /*c630*/  FFMA.FTZ R33, R29.reuse, R24, -R54 ;  /* 0x000000181d217223 */ /* 0x040fe20000010836 */
[C---:B------:R-:W-:Y:S01]  /*c640*/  FMUL.FTZ R5, R20.reuse, R27 ;  /* 0x0000001b14057220 */ /* 0x040fe20000410000 */
[----:B------:R-:W-:Y:S02]  /*c650*/  HADD2.F32 R24, -RZ, R56.H0_H0 ;  /* 0x20000038ff187230 */ /* 0x000fe40000004100 */
[-C--:B------:R-:W-:Y:S01]  /*c660*/  FMUL.FTZ R20, R20, R57.reuse ;  /* 0x0000003914147220 */ /* 0x080fe20000410000 */
[----:B------:R-:W-:Y:S01]  /*c670*/  FFMA.FTZ R37, R29, R46, R36 ;  /* 0x0000002e1d257223 */ /* 0x000fe20000010024 */
[C---:B------:R-:W-:Y:S01]  /*c680*/  FFMA.FTZ R57, R4.reuse, R57, -R5 ;  /* 0x0000003904397223 */ /* 0x040fe20000010805 */
[----:B------:R-:W-:Y:S02]  /*c690*/  HADD2.F32 R5, -RZ, R58.H0_H0 ;  /* 0x2000003aff057230 */ /* 0x000fe40000004100 */
[----:B------:R-:W-:Y:S01]  /*c6a0*/  FFMA.FTZ R29, R4, R27, R20 ;  /* 0x0000001b041d7223 */ /* 0x000fe20000010014 */
[----:B------:R-:W-:-:S02]  /*c6b0*/  HADD2.F32 R26, -RZ, R35.H0_H0 ;  /* 0x20000023ff1a7230 */ /* 0x000fc40000004100 */
[C---:B------:R-:W-:Y:S01]  /*c6c0*/  FMUL.FTZ R27, R25.reuse, R24 ;  /* 0x00000018191b7220 */ /* 0x040fe20000410000 */
[----:B------:R-:W-:Y:S02]  /*c6d0*/  HADD2.F32 R58, -RZ, R58.H1_H1 ;  /* 0x3000003aff3a7230 */ /* 0x000fe40000004100 */
[-C--:B------:R-:W-:Y:S01]  /*c6e0*/  FMUL.FTZ R25, R25, R5.reuse ;  /* 0x0000000519197220 */ /* 0x080fe20000410000 */
[----:B------:R-:W-:Y:S02]  /*c6f0*/  HADD2.F32 R56, -RZ, R56.H1_H1 ;  /* 0x30000038ff387230 */ /* 0x000fe40000004100 */
[----:B------:R-:W-:Y:S01]  /*c700*/  FFMA.FTZ R36, R6, R5, -R27 ;  /* 0x0000000506247223 */ /* 0x000fe2000001081b */
[----:B------:R-:W-:Y:S02]  /*c710*/  HADD2.F32 R35, -RZ, R35.H1_H1 ;  /* 0x30000023ff237230 */ /* 0x000fe40000004100 */
[----:B------:R-:W-:Y:S01]  /*c720*/  FMUL.FTZ R5, R26, R58 ;  /* 0x0000003a1a057220 */ /* 0x000fe20000410000 */
[----:B------:R-:W-:-:S02]  /*c730*/  HADD2.F32 R20, -RZ, R43.H0_H0 ;  /* 0x2000002bff147230 */ /* 0x000fc40000004100 */
[----:B------:R-:W-:Y:S01]  /*c740*/  FMUL.FTZ R46, R26, R56 ;  /* 0x000000381a2e7220 */ /* 0x000fe20000410000 */
[----:B------:R-:W-:Y:S02]  /*c750*/  HADD2.F32 R4, -RZ, R65.H0_H0 ;  /* 0x20000041ff047230 */ /* 0x000fe40000004100 */
        /* <DEDUP_REMOVED lines=32> */
.L_x_9562:
[----:B------:R-:W-:Y:S05]  /*c960*/  BSYNC B1 ;  /* 0x0000000000017941 */ /* 0x000fea0003800000 */
.L_x_9561:
[----:B------:R-:W-:Y:S04]  /*c970*/  BSSY B1, `(.L_x_9563) ;  /* 0x0000060000017945 */ /* 0x000fe80003800000 */
[----:B------:R-:W-:Y:S05]  /*c980*/  @P1 BRA `(.L_x_9564) ;  /* 0x0000000400781947 */ /* 0x000fea0003800000 */
[----:B--2---:R-:W-:Y:S01]  /*c990*/  LEA.HI R4, R45, R206, RZ, 0x1d ;  /* 0x000000ce2d047211 */ /* 0x004fe200078fe8ff */
[----:B-1----:R-:W-:Y:S01]  /*c9a0*/  HADD2.F32 R35, -RZ, R59.H1_H1 ;  /* 0x3000003bff237230 */ /* 0x002fe20000004100 */
[--C-:B------:R-:W-:Y:S01]  /*c9b0*/  SHF.R.U64 R54, R50, 0x10, R51.reuse ;  /* 0x0000001032367819 */ /* 0x100fe20000001233 */
[--C-:B------:R-:W-:Y:S01]  /*c9c0*/  HADD2.F32 R36, -RZ, R62.reuse.H1_H1 ;  /* 0x3000003eff247230 */ /* 0x100fe20000004100 */
[----:B------:R-:W-:Y:S01]  /*c9d0*/  SHF.R.S32.HI R5, RZ, 0x1f, R4 ;  /* 0x0000001fff057819 */ /* 0x000fe20000011404 */
[----:B------:R-:W-:Y:S01]  /*c9e0*/  IMAD.SHL.U32 R6, R4, 0x8, RZ ;  /* 0x0000000804067824 */ /* 0x000fe200078e00ff */
[----:B------:R-:W-:Y:S01]  /*c9f0*/  SHF.R.U32.HI R50, RZ, 0x10, R51 ;  /* 0x00000010ff327819 */ /* 0x000fe20000011633 */
[----:B------:R-:W-:Y:S01]  /*ca00*/  HADD2.F32 R62, -RZ, R62.H0_H0 ;  /* 0x2000003eff3e7230 */ /* 0x000fe20000004100 */
[----:B------:R-:W-:Y:S02]  /*ca10*/  LEA.HI R4, R5, R4, RZ, 0x3 ;  /* 0x0000000405047211 */ /* 0x000fe400078f18ff */
[----:B------:R-:W-:-:S02]  /*ca20*/  LOP3.LUT R5, R195, 0x38, R6, 0xf8, !PT ;  /* 0x00000038c3057812 */ /* 0x000fc400078ef806 */
[----:B------:R-:W-:Y:S02]  /*ca30*/  SHF.L.U32 R4, R4, 0xa, RZ ;  /* 0x0000000a04047819 */ /* 0x000fe400000006ff */
[----:B------:R-:W-:Y:S02]  /*ca40*/  LOP3.LUT R21, R5, R226, RZ, 0x3c, !PT ;  /* 0x000000e205157212 */ /* 0x000fe400078e3cff */
[----:B------:R-:W-:Y:S02]  /*ca50*/  LOP3.LUT R20, R4, 0x7fffe000, RZ, 0xc0, !PT ;  /* 0x7fffe00004147812 */ /* 0x000fe400078ec0ff */
[----:B------:R-:W1:Y:S01]  /*ca60*/  LDS.128 R4, [R215] ;  /* 0x00000000d7047984 */ /* 0x000e620000000c00 */
[--C-:B------:R-:W-:Y:S02]  /*ca70*/  SHF.R.U64 R48, R38, 0x10, R39.reuse ;  /* 0x0000001026307819 */ /* 0x100fe40000001227 */
[----:B------:R-:W-:Y:S02]  /*ca80*/  IADD3 R21, R21, R20, R198 ;  /* 0x0000001415157210 */ /* 0x000fe40007ffe0c6 */
[----:B------:R-:W-:-:S02]  /*ca90*/  SHF.R.U32.HI R37, RZ, 0x10, R39 ;  /* 0x00000010ff257819 */ /* 0x000fc40000011627 */
[--C-:B------:R-:W-:Y:S01]  /*caa0*/  SHF.R.U64 R47, R40, 0x10, R41.reuse ;  /* 0x00000010282f7819 */ /* 0x100fe20000001229 */
[----:B------:R-:W-:Y:S01]  /*cab0*/  IMAD R21, R21, 0x2, R18 ;  /* 0x0000000215157824 */ /* 0x000fe200078e0212 */
[----:B------:R-:W-:Y:S01]  /*cac0*/  SHF.R.U32.HI R46, RZ, 0x10, R41 ;  /* 0x00000010ff2e7819 */ /* 0x000fe20000011629 */
[----:B------:R-:W-:Y:S01]  /*cad0*/  HADD2.F32 R37, -RZ, R37.H0_H0 ;  /* 0x20000025ff257230 */ /* 0x000fe20000004100 */
[--C-:B------:R-:W-:Y:S02]  /*cae0*/  SHF.R.U64 R49, R52, 0x10, R53.reuse ;  /* 0x0000001034317819 */ /* 0x100fe40000001235 */
[----:B------:R-:W2:Y:S01]  /*caf0*/  LDS.128 R24, [R21+0x10400] ;  /* 0x0104000015187984 */ /* 0x000ea20000000c00 */
[----:B------:R-:W-:Y:S01]  /*cb00*/  SHF.R.U32.HI R52, RZ, 0x10, R53 ;  /* 0x00000010ff347819 */ /* 0x000fe20000011635 */
[--C-:B-1----:R-:W-:Y:S02]  /*cb10*/  HADD2.F32 R20, -RZ, R5.reuse.H0_H0 ;  /* 0x20000005ff147230 */ /* 0x102fe40000004100 */
[----:B------:R-:W-:-:S02]  /*cb20*/  HADD2.F32 R28, -RZ, R5.H1_H1 ;  /* 0x30000005ff1c7230 */ /* 0x000fc40000004100 */
[----:B------:R-:W-:Y:S02]  /*cb30*/  HADD2.F32 R5, -RZ, R4.H0_H0 ;  /* 0x20000004ff057230 */ /* 0x000fe40000004100 */
[----:B0-----:R-:W-:Y:S02]  /*cb40*/  HADD2.F32 R29, -RZ, R6.H0_H0 ;  /* 0x20000006ff1d7230 */ /* 0x001fe40000004100 */
[--C-:B------:R-:W-:Y:S02]  /*cb50*/  HADD2.F32 R30, -RZ, R7.reuse.H0_H0 ;  /* 0x20000007ff1e7230 */ /* 0x100fe40000004100 */
[----:B------:R-:W-:Y:S02]  /*cb60*/  HADD2.F32 R7, -RZ, R7.H1_H1 ;  /* 0x30000007ff077230 */ /* 0x000fe40000004100 */
[----:B------:R-:W-:Y:S02]  /*cb70*/  HADD2.F32 R4, -RZ, R4.H1_H1 ;  /* 0x30000004ff047230 */ /* 0x000fe40000004100 */
[----:B--2---:R-:W-:-:S02]  /*cb80*/  HADD2.F32 R31, -RZ, R25.H0_H0 ;  /* 0x20000019ff1f7230 */ /* 0x004fc40000004100 */
[----:B------:R-:W-:Y:S02]  /*cb90*/  HADD2.F32 R32, -RZ, R25.H1_H1 ;  /* 0x30000019ff207230 */ /* 0x000fe40000004100 */
[----:B------:R-:W-:Y:S02]  /*cba0*/  HADD2.F32 R25, -RZ, R24.H0_H0 ;  /* 0x20000018ff197230 */ /* 0x000fe40000004100 */
[CC--:B------:R-:W-:Y:S01]  /*cbb0*/  FMUL.FTZ R39, R31.reuse, R36.reuse ;  /* 0x000000241f277220 */ /* 0x0c0fe20000410000 */
[-C--:B------:R-:W-:Y:S01]  /*cbc0*/  FMUL.FTZ R41, R31, R35.reuse ;  /* 0x000000231f297220 */ /* 0x080fe20000410000 */
[----:B------:R-:W-:Y:S02]  /*cbd0*/  HADD2.F32 R31, -RZ, R50.H0_H0 ;  /* 0x20000032ff1f7230 */ /* 0x000fe40000004100 */
[C---:B------:R-:W-:Y:S01]  /*cbe0*/  FFMA.FTZ R39, R20.reuse, R35, -R39 ;  /* 0x0000002314277223 */ /* 0x040fe20000010827 */
[----:B------:R-:W-:Y:S01]  /*cbf0*/  FFMA.FTZ R41, R20, R36, R41 ;  /* 0x0000002414297223 */ /* 0x000fe20000010029 */
[----:B------:R-:W-:-:S02]  /*cc00*/  HADD2.F32 R20, -RZ, R59.H0_H0 ;  /* 0x2000003bff147230 */ /* 0x000fc40000004100 */
[C---:B------:R-:W-:Y:S01]  /*cc10*/  FMUL.FTZ R35, R32.reuse, R37 ;  /* 0x0000002520237220 */ /* 0x040fe20000410000 */
[-C--:B------:R-:W-:Y:S01]  /*cc20*/  FMUL.FTZ R43, R32, R31.reuse ;  /* 0x0000001f202b7220 */ /* 0x080fe20000410000 */
[C---:B------:R-:W-:Y:S01]  /*cc30*/  FMUL.FTZ R36, R25.reuse, R62 ;  /* 0x0000003e19247220 */ /* 0x040fe20000410000 */
[----:B------:R-:W-:Y:S02]  /*cc40*/  HADD2.F32 R33, -RZ, R26.H0_H0 ;  /* 0x2000001aff217230 */ /* 0x000fe40000004100 */
[-C--:B------:R-:W-:Y:S01]  /*cc50*/  FMUL.FTZ R25, R25, R20.reuse ;  /* 0x0000001419197220 */ /* 0x080fe20000410000 */
[----:B------:R-:W-:Y:S02]  /*cc60*/  HADD2.F32 R32, -RZ, R63.H0_H0 ;  /* 0x2000003fff207230 */ /* 0x000fe40000004100 */
[----:B------:R-:W-:Y:S01]  /*cc70*/  FFMA.FTZ R36, R5, R20, -R36 ;  /* 0x0000001405247223 */ /* 0x000fe20000010824 */
[----:B------:R-:W-:Y:S02]  /*cc80*/  HADD2.F32 R34, -RZ, R27.H0_H0 ;  /* 0x2000001bff227230 */ /* 0x000fe40000004100 */
[C---:B------:R-:W-:Y:S01]  /*cc90*/  FFMA.FTZ R38, R28.reuse, R31, -R35 ;  /* 0x0000001f1c267223 */ /* 0x040fe20000010823 */
[----:B------:R-:W-:Y:S01]  /*cca0*/  FFMA.FTZ R40, R28, R37, R43 ;  /* 0x000000251c287223 */ /* 0x000fe2000001002b */
[----:B------:R-:W-:-:S02]  /*ccb0*/  HADD2.F32 R20, -RZ, R44.H0_H0 ;  /* 0x2000002cff147230 */ /* 0x000fc40000004100 */
[----:B------:R-:W-:Y:S01]  /*ccc0*/  FFMA.FTZ R62, R5, R62, R25 ;  /* 0x0000003e053e7223 */ /* 0x000fe20000010019 */
[----:B------:R-:W-:Y:S02]  /*ccd0*/  HADD2.F32 R63, -RZ, R63.H1_H1 ;  /* 0x3000003fff3f7230 */ /* 0x000fe40000004100 */
[C---:B------:R-:W-:Y:S01]  /*cce0*/  FMUL.FTZ R28, R33.reuse, R32 ;  /* 0x00000020211c7220 */ /* 0x040fe20000410000 */
[----:B------:R-:W-:Y:S02]  /*ccf0*/  HADD2.F32 R5, -RZ, R44.H1_H1 ;  /* 0x3000002cff057230 */ /* 0x000fe40000004100 */
[-C--:B------:R-:W-:Y:S01]  /*cd00*/  FMUL.FTZ R44, R33, R20.reuse ;  /* 0x00000014212c7220 */ /* 0x080fe20000410000 */
[----:B------:R-:W-:Y:S02]  /*cd10*/  HADD2.F32 R27, -RZ, R27.H1_H1 ;  /* 0x3000001bff1b7230 */ /* 0x000fe40000004100 */
[----:B------:R-:W-:Y:S01]  /*cd20*/  FFMA.FTZ R35, R29, R20, -R28 ;  /* 0x000000141d237223 */ /* 0x000fe2000001081c */
[----:B------:R-:W-:Y:S01]  /*cd30*/  FMUL.FTZ R25, R34, R63 ;  /* 0x0000003f22197220 */ /* 0x000fe20000410000 */
[----:B------:R-:W-:-:S02]  /*cd40*/  HADD2.F32 R28, -RZ, R46.H0_H0 ;  /* 0x2000002eff1c7230 */ /* 0x000fc40000004100 */
[-C--:B------:R-:W-:Y:S01]  /*cd50*/  FMUL.FTZ R34, R34, R5.reuse ;  /* 0x0000000522227220 */ /* 0x080fe20000410000 */
[----:B------:R-:W-:Y:S02]  /*cd60*/  HADD2.F32 R20, -RZ, R52.H0_H0 ;  /* 0x20000034ff147230 */ /* 0x000fe40000004100 */
[----:B------:R-:W-:Y:S01]  /*cd70*/  FFMA.FTZ R44, R29, R32, R44 ;  /* 0x000000201d2c7223 */ /* 0x000fe2000001002c */
[C---:B------:R-:W-:Y:S01]  /*cd80*/  FFMA.FTZ R32, R30.reuse, R5, -R25 ;  /* 0x000000051e207223 */ /* 0x040fe20000010819 */
[----:B------:R-:W-:Y:S01]  /*cd90*/  FFMA.FTZ R34, R30, R63, R34 ;  /* 0x0000003f1e227223 */ /* 0x000fe20000010022 */
[C---:B------:R-:W-:Y:S01]  /*cda0*/  FMUL.FTZ R46, R27.reuse, R28 ;  /* 0x0000001c1b2e7220 */ /* 0x040fe20000410000 */
[----:B------:R-:W-:Y:S01]  /*cdb0*/  FMUL.FTZ R30, R27, R20 ;  /* 0x000000141b1e7220 */ /* 0x000fe20000410000 */
[----:B------:R-:W-:Y:S02]  /*cdc0*/  HADD2.F32 R24, -RZ, R24.H1_H1 ;  /* 0x30000018ff187230 */ /* 0x000fe40000004100 */
[----:B------:R-:W-:-:S02]  /*cdd0*/  HADD2.F32 R26, -RZ, R26.H1_H1 ;  /* 0x3000001aff1a7230 */ /* 0x000fc40000004100 */
[C---:B------:R-:W-:Y:S01]  /*cde0*/  FFMA.FTZ R43, R7.reuse, R20, -R46 ;  /* 0x00000014072b7223 */ /* 0x040fe2000001082e */
[----:B------:R-:W-:Y:S02]  /*cdf0*/  HADD2.F32 R27, -RZ, R48.H0_H0 ;  /* 0x20000030ff1b7230 */ /* 0x000fe40000004100 */
        /* <DEDUP_REMOVED lines=23> */
.L_x_9564:
[----:B------:R-:W-:Y:S05]  /*cf70*/  BSYNC B1 ;  /* 0x0000000000017941 */ /* 0x000fea0003800000 */
.L_x_9563:
[----:B-1----:R-:W-:Y:S01]  /*cf80*/  PRMT R32, R0, 0x5410, R3 ;  /* 0x0000541000207816 */ /* 0x002fe20000000003 */
[----:B------:R-:W-:Y:S06]  /*cf90*/  @P0 BRA `(.L_x_9548) ;  /* 0x0000000400780947 */ /* 0x000fec0003800000 */
[----:B------:R-:W-:Y:S01]  /*cfa0*/  LEA.HI R45, R45, R206, RZ, 0x1d ;  /* 0x000000ce2d2d7211 */ /* 0x000fe200078fe8ff */
[----:B--23--:R-:W1:Y:S01]  /*cfb0*/  LDS.128 R4, [R214] ;  /* 0x00000000d6047984 */ /* 0x00ce620000000c00 */
[----:B------:R-:W-:Y:S01]  /*cfc0*/  SHF.R.U32.HI R20, RZ, 0x10, R9 ;  /* 0x00000010ff147819 */ /* 0x000fe20000011609 */
        /* <DEDUP_REMOVED lines=8> */
[--C-:B------:R-:W-:Y:S01]  /*d050*/  SHF.R.U64 R37, R14, 0x10, R15.reuse ;  /* 0x000000100e257819 */ /* 0x100fe2000000120f */
[----:B------:R-:W-:Y:S01]  /*d060*/  IMAD.SHL.U32 R45, R45, 0x400, RZ ;  /* 0x000004002d2d7824 */ /* 0x000fe200078e00ff */
[----:B------:R-:W-:Y:S02]  /*d070*/  LOP3.LUT R0, R0, R225, RZ, 0x3c, !PT ;  /* 0x000000e100007212 */ /* 0x000fe400078e3cff */
[----:B------:R-:W-:Y:S01]  /*d080*/  SHF.R.U32.HI R34, RZ, 0x10, R15 ;  /* 0x00000010ff227819 */ /* 0x000fe2000001160f */
[--C-:B------:R-:W-:Y:S01]  /*d090*/  HADD2.F32 R15, -RZ, R61.reuse.H1_H1 ;  /* 0x3000003dff0f7230 */ /* 0x100fe20000004100 */
[----:B------:R-:W-:Y:S01]  /*d0a0*/  LOP3.LUT R3, R45, 0x7fffe000, RZ, 0xc0, !PT ;  /* 0x7fffe0002d037812 */ /* 0x000fe200078ec0ff */
[----:B------:R-:W-:Y:S01]  /*d0b0*/  HADD2.F32 R61, -RZ, R61.H0_H0 ;  /* 0x2000003dff3d7230 */ /* 0x000fe20000004100 */
[----:B------:R-:W-:Y:S02]  /*d0c0*/  SHF.R.U32.HI R28, RZ, 0x10, R13 ;  /* 0x00000010ff1c7819 */ /* 0x000fe4000001160d */
[----:B------:R-:W-:-:S02]  /*d0d0*/  IADD3 R3, R0, R3, R197 ;  /* 0x0000000300037210 */ /* 0x000fc40007ffe0c5 */
[----:B------:R-:W-:Y:S02]  /*d0e0*/  SHF.R.U64 R36, R8, 0x10, R9 ;  /* 0x0000001008247819 */ /* 0x000fe40000001209 */
[----:B------:R-:W-:Y:S02]  /*d0f0*/  LEA R3, R3, R18, 0x1 ;  /* 0x0000001203037211 */ /* 0x000fe400078e08ff */
[--C-:B------:R-:W-:Y:S02]  /*d100*/  SHF.R.U64 R35, R10, 0x10, R11.reuse ;  /* 0x000000100a237819 */ /* 0x100fe4000000120b */
[----:B------:R-:W-:Y:S01]  /*d110*/  SHF.R.U32.HI R33, RZ, 0x10, R11 ;  /* 0x00000010ff217819 */ /* 0x000fe2000001160b */
[----:B------:R-:W2:Y:S01]  /*d120*/  LDS.128 R24, [R3+0x10400] ;  /* 0x0104000003187984 */ /* 0x000ea20000000c00 */
[--C-:B-1----:R-:W-:Y:S02]  /*d130*/  HADD2.F32 R8, -RZ, R5.reuse.H0_H0 ;  /* 0x20000005ff087230 */ /* 0x102fe40000004100 */
[----:B------:R-:W-:-:S02]  /*d140*/  HADD2.F32 R5, -RZ, R5.H1_H1 ;  /* 0x30000005ff057230 */ /* 0x000fc40000004100 */
[----:B------:R-:W-:Y:S02]  /*d150*/  HADD2.F32 R0, -RZ, R4.H0_H0 ;  /* 0x20000004ff007230 */ /* 0x000fe40000004100 */
[----:B------:R-:W-:Y:S02]  /*d160*/  HADD2.F32 R9, -RZ, R6.H0_H0 ;  /* 0x20000006ff097230 */ /* 0x000fe40000004100 */
[--C-:B------:R-:W-:Y:S02]  /*d170*/  HADD2.F32 R10, -RZ, R7.reuse.H0_H0 ;  /* 0x20000007ff0a7230 */ /* 0x100fe40000004100 */
[----:B------:R-:W-:Y:S02]  /*d180*/  HADD2.F32 R7, -RZ, R7.H1_H1 ;  /* 0x30000007ff077230 */ /* 0x000fe40000004100 */
[----:B------:R-:W-:Y:S02]  /*d190*/  HADD2.F32 R4, -RZ, R4.H1_H1 ;  /* 0x30000004ff047230 */ /* 0x000fe40000004100 */
[----:B------:R-:W-:-:S02]  /*d1a0*/  HADD2.F32 R6, -RZ, R6.H1_H1 ;  /* 0x30000006ff067230 */ /* 0x000fc40000004100 */
[--C-:B--2---:R-:W-:Y:S02]  /*d1b0*/  HADD2.F32 R12, -RZ, R25.reuse.H0_H0 ;  /* 0x20000019ff0c7230 */ /* 0x104fe40000004100 */
[----:B------:R-:W-:Y:S02]  /*d1c0*/  HADD2.F32 R25, -RZ, R25.H1_H1 ;  /* 0x30000019ff197230 */ /* 0x000fe40000004100 */
[----:B------:R-:W-:Y:S02]  /*d1d0*/  HADD2.F32 R11, -RZ, R24.H0_H0 ;  /* 0x20000018ff0b7230 */ /* 0x000fe40000004100 */
[C---:B0-----:R-:W-:Y:S01]  /*d1e0*/  FMUL.FTZ R29, R12.reuse, R21 ;  /* 0x000000150c1d7220 */ /* 0x041fe20000410000 */
[-C--:B------:R-:W-:Y:S01]  /*d1f0*/  FMUL.FTZ R31, R12, R15.reuse ;  /* 0x0000000f0c1f7220 */ /* 0x080fe20000410000 */
[----:B------:R-:W-:Y:S02]  /*d200*/  HADD2.F32 R12, -RZ, R28.H0_H0 ;  /* 0x2000001cff0c7230 */ /* 0x000fe40000004100 */
[----:B------:R-:W-:Y:S01]  /*d210*/  FMUL.FTZ R28, R25, R20 ;  /* 0x00000014191c7220 */ /* 0x000fe20000410000 */
[C---:B------:R-:W-:Y:S01]  /*d220*/  FFMA.FTZ R29, R8.reuse, R15, -R29 ;  /* 0x0000000f081d7223 */ /* 0x040fe2000001081d */
[----:B------:R-:W-:Y:S01]  /*d230*/  FFMA.FTZ R31, R8, R21, R31 ;  /* 0x00000015081f7223 */ /* 0x000fe2000001001f */
[----:B------:R-:W-:-:S02]  /*d240*/  HADD2.F32 R13, -RZ, R26.H0_H0 ;  /* 0x2000001aff0d7230 */ /* 0x000fc40000004100 */
[-C--:B------:R-:W-:Y:S01]  /*d250*/  FMUL.FTZ R8, R25, R12.reuse ;  /* 0x0000000c19087220 */ /* 0x080fe20000410000 */
[----:B------:R-:W-:Y:S01]  /*d260*/  FFMA.FTZ R30, R5, R12, -R28 ;  /* 0x0000000c051e7223 */ /* 0x000fe2000001081c */
[C---:B------:R-:W-:Y:S01]  /*d270*/  FMUL.FTZ R15, R11.reuse, R55 ;  /* 0x000000370b0f7220 */ /* 0x040fe20000410000 */
[----:B------:R-:W-:Y:S02]  /*d280*/  HADD2.F32 R12, -RZ, R60.H0_H0 ;  /* 0x2000003cff0c7230 */ /* 0x000fe40000004100 */
[-C--:B------:R-:W-:Y:S01]  /*d290*/  FMUL.FTZ R28, R11, R61.reuse ;  /* 0x0000003d0b1c7220 */ /* 0x080fe20000410000 */
[----:B------:R-:W-:Y:S01]  /*d2a0*/  FFMA.FTZ R20, R5, R20, R8 ;  /* 0x0000001405147223 */ /* 0x000fe20000010008 */
[----:B------:R-:W-:Y:S02]  /*d2b0*/  HADD2.F32 R8, -RZ, R32.H0_H0 ;  /* 0x20000020ff087230 */ /* 0x000fe40000004100 */
[----:B------:R-:W-:Y:S01]  /*d2c0*/  FFMA.FTZ R15, R0, R61, -R15 ;  /* 0x0000003d000f7223 */ /* 0x000fe2000001080f */
        /* <DEDUP_REMOVED lines=27> */
[-C--:B------:R-:W-:Y:S01]  /*d480*/  FMUL.FTZ R24, R24, R5.reuse ;  /* 0x0000000518187220 */ /* 0x080fe20000410000 */
[----:B------:R-:W-:Y:S01]  /*d490*/  FFMA.FTZ R0, R4, R5, -R7 ;  /* 0x0000000504007223 */ /* 0x000fe20000010807 */
[-C--:B------:R-:W-:Y:S01]  /*d4a0*/  FMUL.FTZ R26, R26, R9.reuse ;  /* 0x000000091a1a7220 */ /* 0x080fe20000410000 */
[----:B------:R-:W-:Y:S01]  /*d4b0*/  FFMA.FTZ R10, R6, R9, -R27 ;  /* 0x00000009060a7223 */ /* 0x000fe2000001081b */
[----:B------:R-:W-:Y:S01]  /*d4c0*/  FFMA.FTZ R21, R4, R11, R24 ;  /* 0x0000000b04157223 */ /* 0x000fe20000010018 */
[----:B------:R-:W-:Y:S01]  /*d4d0*/  F2FP.F16.F32.PACK_AB R7, R33, R12 ;  /* 0x0000000c2107723e */ /* 0x000fe200000000ff */
        /* <DEDUP_REMOVED lines=10> */
.L_x_9548:
[----:B------:R-:W-:Y:S05]  /*d580*/  BSYNC B0 ;  /* 0x0000000000007941 */ /* 0x000fea0003800000 */
.L_x_9520:
        /* <DEDUP_REMOVED lines=8> */
.L_x_9518:
[----:B------:R-:W-:-:S05]  /*d610*/  IMAD.U32 R0, RZ, RZ, UR39 ;  /* 0x00000027ff007e24 */ /* 0x000fca000f8e00ff */
[----:B------:R-:W-:-:S13]  /*d620*/  ISETP.NE.AND P0, PT, R0, 0x3, PT ;  /* 0x000000030000780c */ /* 0x000fda0003f05270 */
[----:B------:R-:W-:Y:S05]  /*d630*/  @!P0 BRA `(.L_x_9565) ;  /* 0x0000000000048947 */ /* 0x000fea0003800000 */
[----:B------:R-:W-:Y:S01]  /*d640*/  BPT.TRAP 0x1 ;  /* 0x000000040000795c */ /* 0x000fe20000300000 */
.L_x_9565:
[----:B------:R-:W-:Y:S01]  /*d650*/  IMAD R0, R186, 0x8, R18 ;  /* 0x00000008ba007824 */ /* 0x000fe200078e0212 */
[----:B-1-3--:R-:W-:-:S04]  /*d660*/  SHF.L.U32 R3, R188, 0x1f, RZ ;  /* 0x0000001fbc037819 */ /* 0x00afc800000006ff */
[----:B------:R1:W3:Y:S01]  /*d670*/  SYNCS.PHASECHK.TRANS64.TRYWAIT P1, [R0+URZ+0x28830], R3 ;  /* 0x02883003000075a7 */ /* 0x0002e2000802017f */
[----:B------:R-:W-:Y:S05]  /*d680*/  @!P0 BRA `(.L_x_9566) ;  /* 0x0000000000048947 */ /* 0x000fea0003800000 */
[----:B------:R-:W-:Y:S01]  /*d690*/  BPT.TRAP 0x1 ;  /* 0x000000040000795c */ /* 0x000fe20000300000 */
.L_x_9566:
[----:B---3--:R-:W-:Y:S05]  /*d6a0*/  @P1 BRA `(.L_x_9567) ;  /* 0x0000000000081947 */ /* 0x008fea0003800000 */
[----:B------:R-:W3:Y:S02]  /*d6b0*/  SYNCS.PHASECHK.TRANS64.TRYWAIT P1, [R0+URZ+0x28830], R3 ;  /* 0x02883003000075a7 */ /* 0x000ee4000802017f */
[----:B---3--:R-:W-:Y:S05]  /*d6c0*/  @!P1 BRA `(.L_x_9568) ;  /* 0x0000012c00549947 */ /* 0x008fea0003800000 */
.L_x_9567:
[----:B------:R-:W-:Y:S05]  /*d6d0*/  WARPSYNC.ALL ;  /* 0x0000000000007948 */ /* 0x000fea0003800000 */
[----:B-1-3--:R-:W-:Y:S01]  /*d6e0*/  VIADD R3, R18, 0x18400 ;  /* 0x0001840012037836 */ /* 0x00afe20000000000 */
[----:B------:R-:W-:Y:S01]  /*d6f0*/  R2UR UR32, R42 ;  /* 0x000000002a2072ca */ /* 0x000fe200000e0000 */
[----:B0-2-4-:R-:W-:Y:S01]  /*d700*/  IMAD.MOV.U32 R7, RZ, RZ, 0x40000040 ;  /* 0x40000040ff077424 */ /* 0x015fe200078e00ff */
        /* <DEDUP_REMOVED lines=14> */
[----:B------:R-:W-:Y:S01]  /*d7f0*/  LEA R6, R186, R4, 0xb ;  /* 0x00000004ba067211 */ /* 0x000fe200078e58ff */
[----:B------:R-:W-:Y:S01]  /*d800*/  UIADD3 UR4, UR32, 0x2, URZ ;  /* 0x0000000220047890 */ /* 0x000fe2000fffe03f */
[----:B------:R-:W-:Y:S01]  /*d810*/  R2UR UR11, R9 ;  /* 0x00000000090b72ca */ /* 0x000fe200000e0000 */
[----:B------:R-:W-:Y:S01]  /*d820*/  UIADD3 UR8, UR32, 0x4, URZ ;  /* 0x0000000420087890 */ /* 0x000fe2000fffe03f */
[C---:B------:R-:W-:Y:S01]  /*d830*/  R2UR UR34, R6.reuse ;  /* 0x00000000062272ca */ /* 0x040fe200000e0000 */
[----:B------:R-:W-:Y:S01]  /*d840*/  VIADD R8, R6, 0x2 ;  /* 0x0000000206087836 */ /* 0x000fe20000000000 */
[----:B------:R-:W-:Y:S01]  /*d850*/  UIADD3 UR12, UR32, 0x6, URZ ;  /* 0x00000006200c7890 */ /* 0x000fe2000fffe03f */
[----:B------:R-:W-:Y:S01]  /*d860*/  IMAD.MOV.U32 R9, RZ, RZ, 0x40000040 ;  /* 0x40000040ff097424 */ /* 0x000fe200078e00ff */
[----:B------:R-:W-:Y:S01]  /*d870*/  UIADD3 UR16, UR32, 0x400, URZ ;  /* 0x0000040020107890 */ /* 0x000fe2000fffe03f */
[----:B------:R-:W-:Y:S01]  /*d880*/  R2UR UR31, R7 ;  /* 0x00000000071f72ca */ /* 0x000fe200000e0000 */
[----:B------:R-:W-:Y:S01]  /*d890*/  UMOV UR17, 0x40000040 ;  /* 0x4000004000117882 */ /* 0x000fe20000000000 */
[----:B------:R-:W-:Y:S01]  /*d8a0*/  R2UR UR6, R8 ;  /* 0x00000000080672ca */ /* 0x000fe200000e0000 */
[----:B------:R-:W-:Y:S01]  /*d8b0*/  UIADD3 UR20, UR32, 0x402, URZ ;  /* 0x0000040220147890 */ /* 0x000fe2000fffe03f */
[----:B------:R-:W-:Y:S01]  /*d8c0*/  IADD3 R8, R6, 0x4, RZ ;  /* 0x0000000406087810 */ /* 0x000fe20007ffe0ff */
[----:B------:R-:W-:Y:S01]  /*d8d0*/  UMOV UR21, 0x40000040 ;  /* 0x4000004000157882 */ /* 0x000fe20000000000 */
[----:B------:R-:W-:Y:S01]  /*d8e0*/  R2UR UR15, R9 ;  /* 0x00000000090f72ca */ /* 0x000fe200000e0000 */
[----:B------:R-:W-:Y:S01]  /*d8f0*/  IMAD.MOV.U32 R9, RZ, RZ, 0x40000040 ;  /* 0x40000040ff097424 */ /* 0x000fe200078e00ff */
[----:B------:R-:W-:Y:S01]  /*d900*/  HGMMA.64x128x16.F32 R24, gdesc[UR32], RZ, !UPT, gsb0 ;  /* 0x01e00000201879f0 */ /* 0x000fe2000c0008ff */
[----:B------:R-:W-:Y:S01]  /*d910*/  R2UR UR10, R8 ;  /* 0x00000000080a72ca */ /* 0x000fe200000e0000 */
[----:B------:R-:W-:Y:S01]  /*d920*/  VIADD R8, R6, 0x6 ;  /* 0x0000000606087836 */ /* 0x000fe20000000000 */
[----:B------:R-:W-:Y:S01]  /*d930*/  UIADD3 UR24, UR32, 0x404, URZ ;  /* 0x0000040420187890 */ /* 0x000fe2000fffe03f */
[----:B------:R-:W-:Y:S01]  /*d940*/  R2UR UR19, R9 ;  /* 0x00000000091372ca */ /* 0x000fe200000e0000 */
[----:B------:R-:W-:Y:S01]  /*d950*/  IMAD.MOV.U32 R9, RZ, RZ, 0x40000040 ;  /* 0x40000040ff097424 */ /* 0x000fe200078e00ff */
[----:B------:R-:W-:Y:S01]  /*d960*/  UMOV UR25, 0x40000040 ;  /* 0x4000004000197882 */ /* 0x000fe20000000000 */
[----:B------:R-:W-:Y:S01]  /*d970*/  R2UR UR14, R8 ;  /* 0x00000000080e72ca */ /* 0x000fe200000e0000 */
[----:B------:R-:W-:Y:S01]  /*d980*/  UIADD3 UR28, UR32, 0x406, URZ ;  /* 0x00000406201c7890 */ /* 0x000fe2000fffe03f */
[----:B------:R-:W-:Y:S01]  /*d990*/  IADD3 R8, R6, 0x400, RZ ;  /* 0x0000040006087810 */ /* 0x000fe20007ffe0ff */
[----:B------:R-:W-:Y:S01]  /*d9a0*/  UMOV UR29, 0x40000040 ;  /* 0x40000040001d7882 */ /* 0x000fe20000000000 */
[----:B------:R-:W-:Y:S01]  /*d9b0*/  R2UR UR23, R9 ;  /* 0x00000000091772ca */ /* 0x000fe200000e0000 */
[----:B------:R-:W-:Y:S01]  /*d9c0*/  IMAD.MOV.U32 R9, RZ, RZ, 0x40000040 ;  /* 0x40000040ff097424 */ /* 0x000fe200078e00ff */
[----:B------:R-:W-:Y:S01]  /*d9d0*/  R2UR UR18, R8 ;  /* 0x00000000081272ca */ /* 0x000fe200000e0000 */
[----:B------:R-:W-:-:S03]  /*d9e0*/  VIADD R8, R6, 0x402 ;  /* 0x0000040206087836 */ /* 0x000fc60000000000 */
[----:B------:R-:W-:Y:S02]  /*d9f0*/  R2UR UR27, R9 ;  /* 0x00000000091b72ca */ /* 0x000fe400000e0000 */
[----:B------:R-:W-:Y:S02]  /*da00*/  R2UR UR22, R8 ;  /* 0x00000000081672ca */ /* 0x000fe400000e0000 */
[C---:B------:R-:W-:Y:S01]  /*da10*/  IADD3 R8, R6.reuse, 0x404, RZ ;  /* 0x0000040406087810 */ /* 0x040fe20007ffe0ff */
        /* <DEDUP_REMOVED lines=27> */
.L_x_9569:
[----:B------:R-:W0:Y:S01]  /*dbd0*/  LDC R3, c[0x0][0x448] ;  /* 0x00011200ff037b82 */ /* 0x000e220000000800 */
[----:B------:R-:W-:Y:S01]  /*dbe0*/  ULDC UR46, c[0x0][0x988] ;  /* 0x00026200002e7ab9 */ /* 0x000fe20000000800 */
[----:B------:R-:W-:Y:S01]  /*dbf0*/  VIADD R0, R0, 0x28840 ;  /* 0x0002884000007836 */ /* 0x000fe20000000000 */
[----:B------:R-:W-:Y:S01]  /*dc00*/  ULDC UR44, c[0x0][0x988] ;  /* 0x00026200002c7ab9 */ /* 0x000fe20000000800 */
[----:B------:R-:W-:Y:S01]  /*dc10*/  ULDC UR45, c[0x0][0x988] ;  /* 0x00026200002d7ab9 */ /* 0x000fe20000000800 */
        /* <DEDUP_REMOVED lines=21> */
[----:B------:R-:W-:-:S02]  /*dd70*/  IADD3 R3, R204, R191, RZ ;  /* 0x000000bfcc037210 */ /* 0x000fc40007ffe0ff */
        /* <DEDUP_REMOVED lines=8> */
[----:B------:R-:W0:Y:S08]  /*de00*/  @P1 LDC R6, c[0x0][0x44c] ;  /* 0x00011300ff061b82 */ /* 0x000e300000000800 */
[----:B------:R-:W1:Y:S01]  /*de10*/  @P1 LDC R8, c[0x0][0x450] ;  /* 0x00011400ff081b82 */ /* 0x000e620000000800 */
[----:B0-----:R-:W-:-:S04]  /*de20*/  @P1 IMAD.HI.U32 R5, R3, R6, RZ ;  /* 0x0000000603051227 */ /* 0x001fc800078e00ff */
[----:B------:R-:W-:Y:S02]  /*de30*/  IMAD.MOV.U32 R6, RZ, RZ, R3 ;  /* 0x000000ffff067224 */ /* 0x000fe400078e0003 */
[----:B------:R-:W-:Y:S01]  /*de40*/  IMAD.MOV.U32 R3, RZ, RZ, -0x80 ;  /* 0xffffff80ff037424 */ /* 0x000fe200078e00ff */
[----:B-1----:R-:W-:-:S03]  /*de50*/  @P1 SHF.R.U32.HI R6, RZ, R8, R5 ;  /* 0x00000008ff061219 */ /* 0x002fc60000011605 */
[----:B------:R-:W-:Y:S02]  /*de60*/  IMAD R8, R96, R3, 0x80 ;  /* 0x0000008060087424 */ /* 0x000fe400078e0203 */
[----:B------:R-:W0:Y:S02]  /*de70*/  SHFL.IDX PT, R5, R6, 0x1, 0x1c1f ;  /* 0x003c1f0006057f89 */ /* 0x000e2400000e0000 */
[----:B------:R-:W-:Y:S01]  /*de80*/  VIADD R10, R8, 0x1 ;  /* 0x00000001080a7836 */ /* 0x000fe20000000000 */
[----:B------:R-:W-:Y:S01]  /*de90*/  IADD3 R8, R193, R8, RZ ;  /* 0x00000008c1087210 */ /* 0x000fe20007ffe0ff */
[----:B------:R-:W1:Y:S02]  /*dea0*/  SHFL.IDX PT, R6, R6, RZ, 0x1c1f ;  /* 0x001c1fff06067589 */ /* 0x000e6400000e0000 */
[C---:B------:R-:W-:Y:S02]  /*deb0*/  IMAD R3, R203.reuse, -0x2, R10 ;  /* 0xfffffffecb037824 */ /* 0x040fe400078e020a */
[----:B------:R-:W-:-:S03]  /*dec0*/  IMAD R10, R203, -0x2, R8 ;  /* 0xfffffffecb0a7824 */ /* 0x000fc600078e0208 */
[----:B------:R-:W-:-:S04]  /*ded0*/  IADD3 R11, -R192, R3, R193 ;  /* 0x00000003c00b7210 */ /* 0x000fc80007ffe1c1 */
        /* <DEDUP_REMOVED lines=94> */
[----:B------:R-:W-:Y:S02]  /*e4c0*/  FMNMX.FTZ R8, R3, R8, !PT ;  /* 0x0000000803087209 */ /* 0x000fe40007810000 */
[----:B-1----:R-:W-:Y:S02]  /*e4d0*/  VIADDMNMX R15, R6, R11, R10, PT ;  /* 0x0000000b060f7246 */ /* 0x002fe4000380010a */
[----:B------:R-:W-:-:S02]  /*e4e0*/  FMNMX.FTZ R12, R87, R8, !PT ;  /* 0x00000008570c7209 */ /* 0x000fc40007810000 */
[C---:B------:R-:W-:Y:S02]  /*e4f0*/  ISETP.GT.AND P3, PT, R15.reuse, 0x1, PT ;  /* 0x000000010f00780c */ /* 0x040fe40003f64270 */
[----:B------:R-:W-:Y:S01]  /*e500*/  ISETP.GT.AND P4, PT, R15, 0x8, PT ;  /* 0x000000080f00780c */ /* 0x000fe20003f84270 */
[----:B------:R-:W0:Y:S01]  /*e510*/  SHFL.BFLY PT, R5, R12, 0x2, 0x1f ;  /* 0x0c401f000c057f89 */ /* 0x000e2200000e0000 */
[----:B------:R-:W-:Y:S02]  /*e520*/  FSEL R30, R25, -INF , P3 ;  /* 0xff800000191e7808 */ /* 0x000fe40001800000 */
[----:B------:R-:W-:Y:S02]  /*e530*/  FSEL R11, R28, -INF , P4 ;  /* 0xff8000001c0b7808 */ /* 0x000fe40002000000 */
[----:B------:R-:W-:-:S04]  /*e540*/  ISETP.GT.AND P3, PT, R15, 0x10, PT ;  /* 0x000000100f00780c */ /* 0x000fc80003f64270 */
[----:B------:R-:W-:Y:S02]  /*e550*/  FSEL R32, R32, -INF , P3 ;  /* 0xff80000020207808 */ /* 0x000fe40001800000 */
[----:B------:R-:W-:-:S04]  /*e560*/  ISETP.GT.AND P3, PT, R15, 0x18, PT ;  /* 0x000000180f00780c */ /* 0x000fc80003f64270 */
[----:B------:R-:W-:Y:S02]  /*e570*/  FSEL R36, R36, -INF , P3 ;  /* 0xff80000024247808 */ /* 0x000fe40001800000 */
[----:B------:R-:W-:-:S04]  /*e580*/  ISETP.GT.AND P3, PT, R15, 0x20, PT ;  /* 0x000000200f00780c */ /* 0x000fc80003f64270 */
[----:B------:R-:W-:Y:S02]  /*e590*/  FSEL R40, R40, -INF , P3 ;  /* 0xff80000028287808 */ /* 0x000fe40001800000 */
[C---:B------:R-:W-:Y:S02]  /*e5a0*/  ISETP.GT.AND P3, PT, R15.reuse, 0x28, PT ;  /* 0x000000280f00780c */ /* 0x040fe40003f64270 */
        /* <DEDUP_REMOVED lines=13> */
[----:B------:R-:W-:Y:S02]  /*e680*/  FSEL R64, R64, -INF , P3 ;  /* 0xff80000040407808 */ /* 0x000fe40001800000 */
[C---:B------:R-:W-:Y:S01]  /*e690*/  FSETP.NEU.FTZ.AND P2, PT, R5.reuse, -INF , PT ;  /* 0xff8000000500780b */ /* 0x040fe20003f5d000 */
[----:B------:R-:W-:Y:S01]  /*e6a0*/  FMUL.FTZ R8, R5, UR46 ;  /* 0x0000002e05087c20 */ /* 0x000fe20008410000 */
[----:B------:R-:W-:-:S04]  /*e6b0*/  ISETP.GT.AND P3, PT, R15, 0x58, PT ;  /* 0x000000580f00780c */ /* 0x000fc80003f64270 */
[----:B------:R-:W-:Y:S02]  /*e6c0*/  FSEL R8, R8, RZ, P2 ;  /* 0x000000ff08087208 */ /* 0x000fe40001000000 */
[----:B------:R-:W-:Y:S02]  /*e6d0*/  ISETP.GT.AND P2, PT, R15, RZ, PT ;  /* 0x000000ff0f00720c */ /* 0x000fe40003f44270 */
[----:B------:R-:W-:Y:S01]  /*e6e0*/  FSEL R68, R68, -INF , P3 ;  /* 0xff80000044447808 */ /* 0x000fe20001800000 */
[--C-:B------:R-:W-:Y:S01]  /*e6f0*/  FFMA.FTZ R181, R13, UR46, -R8.reuse ;  /* 0x0000002e0db57c23 */ /* 0x100fe20008010808 */
[----:B------:R-:W-:Y:S01]  /*e700*/  FSEL R13, R24, -INF , P2 ;  /* 0xff800000180d7808 */ /* 0x000fe20001000000 */
        /* <DEDUP_REMOVED lines=78> */
[----:B------:R-:W-:Y:S01]  /*ebf0*/  FFMA.FTZ R8, R87, UR46, -R8 ;  /* 0x0000002e57087c23 */ /* 0x000fe20008010808 */
[----:B------:R-:W-:-:S02]  /*ec00*/  FMNMX.FTZ R6, R64, R9, !PT ;  /* 0x0000000940067209 */ /* 0x000fc40007810000 */
[----:B------:R-:W-:Y:S02]  /*ec10*/  CS2R R92, SRZ ;  /* 0x00000000005c7805 */ /* 0x000fe4000001ff00 */
[----:B------:R-:W-:Y:S02]  /*ec20*/  ISETP.GT.AND P2, PT, R15, 0x59, PT ;  /* 0x000000590f00780c */ /* 0x000fe40003f44270 */
[----:B------:R-:W-:Y:S02]  /*ec30*/  CS2R R90, SRZ ;  /* 0x00000000005a7805 */ /* 0x000fe4000001ff00 */
[----:B------:R-:W-:Y:S01]  /*ec40*/  FMNMX.FTZ R9, R65, R6, !PT ;  /* 0x0000000641097209 */ /* 0x000fe20007810000 */
[----:B------:R-:W-:Y:S01]  /*ec50*/  MUFU.EX2 R24, R24 ;  /* 0x0000001800187308 */ /* 0x000fe20000000800 */
[----:B------:R-:W-:Y:S02]  /*ec60*/  ISETP.GT.AND P3, PT, R15, 0x60, PT ;  /* 0x000000600f00780c */ /* 0x000fe40003f64270 */
[----:B------:R-:W-:-:S02]  /*ec70*/  CS2R R88, SRZ ;  /* 0x0000000000587805 */ /* 0x000fc4000001ff00 */
        /* <DEDUP_REMOVED lines=33> */
[----:B------:R-:W1:Y:S04]  /*ee90*/  SHFL.BFLY PT, R7, R6, 0x2, 0x1f ;  /* 0x0c401f0006077f89 */ /* 0x000e6800000e0000 */
[----:B------:R-:W-:Y:S08]  /*eea0*/  MUFU.EX2 R38, R38 ;  /* 0x0000002600267308 */ /* 0x000ff00000000800 */
[----:B------:R-:W-:Y:S08]  /*eeb0*/  MUFU.EX2 R167, R167 ;  /* 0x000000a700a77308 */ /* 0x000ff00000000800 */
[----:B------:R-:W-:Y:S01]  /*eec0*/  MUFU.EX2 R42, R42 ;  /* 0x0000002a002a7308 */ /* 0x000fe20000000800 */
[----:B-1----:R-:W-:-:S07]  /*eed0*/  FMNMX.FTZ R7, R6, R7, !PT ;  /* 0x0000000706077209 */ /* 0x002fce0007810000 */
[----:B------:R-:W-:Y:S01]  /*eee0*/  MUFU.EX2 R161, R161 ;  /* 0x000000a100a17308 */ /* 0x000fe20000000800 */
[----:B------:R-:W1:Y:S07]  /*eef0*/  SHFL.BFLY PT, R6, R7, 0x1, 0x1f ;  /* 0x0c201f0007067f89 */ /* 0x000e6e00000e0000 */
[----:B------:R-:W-:Y:S08]  /*ef00*/  MUFU.EX2 R46, R46 ;  /* 0x0000002e002e7308 */ /* 0x000ff00000000800 */
[----:B------:R-:W-:Y:S08]  /*ef10*/  MUFU.EX2 R163, R163 ;  /* 0x000000a300a37308 */ /* 0x000ff00000000800 */
[----:B------:R-:W-:Y:S01]  /*ef20*/  MUFU.EX2 R50, R50 ;  /* 0x0000003200327308 */ /* 0x000fe20000000800 */
[----:B-1----:R-:W-:-:S04]  /*ef30*/  FMNMX.FTZ R6, R7, R6, !PT ;  /* 0x0000000607067209 */ /* 0x002fc80007810000 */
[C---:B------:R-:W-:Y:S01]  /*ef40*/  FSETP.NEU.FTZ.AND P2, PT, R6.reuse, -INF , PT ;  /* 0xff8000000600780b */ /* 0x040fe20003f5d000 */
[----:B------:R-:W-:Y:S02]  /*ef50*/  FMUL.FTZ R7, R6, UR46 ;  /* 0x0000002e06077c20 */ /* 0x000fe40008410000 */
[----:B------:R-:W-:Y:S03]  /*ef60*/  MUFU.EX2 R157, R157 ;  /* 0x0000009d009d7308 */ /* 0x000fe60000000800 */
[----:B------:R-:W-:Y:S01]  /*ef70*/  FSEL R66, R7, RZ, P2 ;  /* 0x000000ff07427208 */ /* 0x000fe20001000000 */
[----:B------:R-:W-:-:S04]  /*ef80*/  IMAD.U32 R7, RZ, RZ, UR38 ;  /* 0x00000026ff077e24 */ /* 0x000fc8000f8e00ff */
[--C-:B------:R-:W-:Y:S01]  /*ef90*/  FFMA.FTZ R9, R30, UR46, -R66.reuse ;  /* 0x0000002e1e097c23 */ /* 0x100fe20008010842 */
[--C-:B------:R-:W-:Y:S01]  /*efa0*/  FFMA.FTZ R180, R13, UR46, -R66.reuse ;  /* 0x0000002e0db47c23 */ /* 0x100fe20008010842 */
[----:B------:R-:W1:Y:S01]  /*efb0*/  @P1 LDC R30, c[0x0][0x44c] ;  /* 0x00011300ff1e1b82 */ /* 0x000e620000000800 */
[--C-:B------:R-:W-:Y:S01]  /*efc0*/  FFMA.FTZ R176, R32, UR46, -R66.reuse ;  /* 0x0000002e20b07c23 */ /* 0x100fe20008010842 */
[--C-:B------:R-:W-:Y:S01]  /*efd0*/  FFMA.FTZ R182, R11, UR46, -R66.reuse ;  /* 0x0000002e0bb67c23 */ /* 0x100fe20008010842 */
[--C-:B------:R-:W-:Y:S01]  /*efe0*/  FFMA.FTZ R3, R29, UR46, -R66.reuse ;  /* 0x0000002e1d037c23 */ /* 0x100fe20008010842 */
[----:B------:R-:W-:Y:S01]  /*eff0*/  MUFU.EX2 R9, R9 ;  /* 0x0000000900097308 */ /* 0x000fe20000000800 */
[--C-:B------:R-:W-:Y:S01]  /*f000*/  FFMA.FTZ R33, R33, UR46, -R66.reuse ;  /* 0x0000002e21217c23 */ /* 0x100fe20008010842 */
[----:B------:R-:W-:Y:S01]  /*f010*/  FFMA.FTZ R36, R36, UR46, -R66 ;  /* 0x0000002e24247c23 */ /* 0x000fe20008010842 */
[----:B------:R-:W-:Y:S01]  /*f020*/  PRMT R0, R7, 0x654, R0 ;  /* 0x0000065407007816 */ /* 0x000fe20000000000 */
[----:B------:R-:W2:Y:S01]  /*f030*/  @P1 LDC R32, c[0x0][0x450] ;  /* 0x00011400ff201b82 */ /* 0x000ea20000000800 */
[----:B------:R-:W-:Y:S01]  /*f040*/  FFMA.FTZ R37, R37, UR46, -R66 ;  /* 0x0000002e25257c23 */ /* 0x000fe20008010842 */
[----:B------:R-:W-:-:S02]  /*f050*/  IMAD.MOV.U32 R11, RZ, RZ, R191 ;  /* 0x000000ffff0b7224 */ /* 0x000fc400078e00bf */
[--C-:B------:R-:W-:Y:S01]  /*f060*/  FFMA.FTZ R40, R40, UR46, -R66.reuse ;  /* 0x0000002e28287c23 */ /* 0x100fe20008010842 */
[----:B------:R-:W3:Y:S01]  /*f070*/  MUFU.EX2 R180, R180 ;  /* 0x000000b400b47308 */ /* 0x000ee20000000800 */
[--C-:B------:R-:W-:Y:S01]  /*f080*/  FFMA.FTZ R41, R41, UR46, -R66.reuse ;  /* 0x0000002e29297c23 */ /* 0x100fe20008010842 */
[--C-:B------:R-:W-:Y:S01]  /*f090*/  FFMA.FTZ R44, R44, UR46, -R66.reuse ;  /* 0x0000002e2c2c7c23 */ /* 0x100fe20008010842 */
[--C-:B------:R-:W-:Y:S01]  /*f0a0*/  FFMA.FTZ R45, R45, UR46, -R66.reuse ;  /* 0x0000002e2d2d7c23 */ /* 0x100fe20008010842 */
[----:B------:R0:W-:Y:S01]  /*f0b0*/  SYNCS.ARRIVE.TRANS64.RED.A1T0 RZ, [R0+URZ], RZ ;  /* 0x000000ff00ff79a7 */ /* 0x0001e2000810043f */
[--C-:B------:R-:W-:Y:S01]  /*f0c0*/  FFMA.FTZ R48, R48, UR46, -R66.reuse ;  /* 0x0000002e30307c23 */ /* 0x100fe20008010842 */
[--C-:B------:R-:W-:Y:S01]  /*f0d0*/  FFMA.FTZ R49, R49, UR46, -R66.reuse ;  /* 0x0000002e31317c23 */ /* 0x100fe20008010842 */
[--C-:B------:R-:W-:Y:S01]  /*f0e0*/  FFMA.FTZ R52, R52, UR46, -R66.reuse ;  /* 0x0000002e34347c23 */ /* 0x100fe20008010842 */
[----:B------:R-:W4:Y:S01]  /*f0f0*/  MUFU.EX2 R182, R182 ;  /* 0x000000b600b67308 */ /* 0x000f220000000800 */
[--C-:B------:R-:W-:Y:S01]  /*f100*/  FFMA.FTZ R53, R53, UR46, -R66.reuse ;  /* 0x0000002e35357c23 */ /* 0x100fe20008010842 */
[--C-:B------:R-:W-:Y:S01]  /*f110*/  FFMA.FTZ R56, R56, UR46, -R66.reuse ;  /* 0x0000002e38387c23 */ /* 0x100fe20008010842 */
[----:B------:R-:W-:Y:S01]  /*f120*/  FFMA.FTZ R57, R57, UR46, -R66 ;  /* 0x0000002e39397c23 */ /* 0x000fe20008010842 */
[----:B-1----:R-:W-:-:S04]  /*f130*/  @P1 IMAD.HI.U32 R13, R191, R30, RZ ;  /* 0x0000001ebf0d1227 */ /* 0x002fc800078e00ff */
[----:B0-----:R-:W-:Y:S01]  /*f140*/  FADD.FTZ R0, R181, R10 ;  /* 0x0000000ab5007221 */ /* 0x001fe20000010000 */
[--C-:B------:R-:W-:Y:S01]  /*f150*/  FFMA.FTZ R60, R60, UR46, -R66.reuse ;  /* 0x0000002e3c3c7c23 */ /* 0x100fe20008010842 */
[--C-:B------:R-:W-:Y:S01]  /*f160*/  FFMA.FTZ R61, R61, UR46, -R66.reuse ;  /* 0x0000002e3d3d7c23 */ /* 0x100fe20008010842 */
[----:B------:R-:W0:Y:S01]  /*f170*/  MUFU.EX2 R3, R3 ;  /* 0x0000000300037308 */ /* 0x000e220000000800 */
[----:B---3--:R-:W-:Y:S01]  /*f180*/  FADD.FTZ R7, R180, R9 ;  /* 0x00000009b4077221 */ /* 0x008fe20000010000 */
[----:B------:R-:W-:Y:S01]  /*f190*/  F2FP.F16.F32.PACK_AB R181, R10, R181 ;  /* 0x000000b50ab5723e */ /* 0x000fe200000000ff */
[--C-:B------:R-:W-:Y:S01]  /*f1a0*/  FFMA.FTZ R64, R64, UR46, -R66.reuse ;  /* 0x0000002e40407c23 */ /* 0x100fe20008010842 */
[----:B--2---:R-:W-:Y:S01]  /*f1b0*/  @P1 SHF.R.U32.HI R11, RZ, R32, R13 ;  /* 0x00000020ff0b1219 */ /* 0x004fe2000001160d */
[--C-:B------:R-:W-:Y:S01]  /*f1c0*/  FFMA.FTZ R65, R65, UR46, -R66.reuse ;  /* 0x0000002e41417c23 */ /* 0x100fe20008010842 */
[----:B------:R-:W-:Y:S01]  /*f1d0*/  FFMA.FTZ R68, R68, UR46, -R66 ;  /* 0x0000002e44447c23 */ /* 0x000fe20008010842 */
[----:B------:R-:W-:Y:S01]  /*f1e0*/  F2FP.F16.F32.PACK_AB R180, R9, R180 ;  /* 0x000000b409b4723e */ /* 0x000fe200000000ff */
[----:B------:R-:W1:Y:S01]  /*f1f0*/  MUFU.EX2 R176, R176 ;  /* 0x000000b000b07308 */ /* 0x000e620000000800 */
[----:B----4-:R-:W-:Y:S01]  /*f200*/  FADD.FTZ R30, R182, R7 ;  /* 0x00000007b61e7221 */ /* 0x010fe20000010000 */
[----:B------:R-:W-:Y:S01]  /*f210*/  IADD3 R13, R11, R193, -R192 ;  /* 0x000000c10b0d7210 */ /* 0x000fe20007ffe8c0 */
[----:B------:R-:W-:Y:S01]  /*f220*/  FADD.FTZ R7, R183, R0 ;  /* 0x00000000b7077221 */ /* 0x000fe20000010000 */
[--C-:B------:R-:W-:Y:S01]  /*f230*/  FFMA.FTZ R69, R69, UR46, -R66.reuse ;  /* 0x0000002e45457c23 */ /* 0x100fe20008010842 */
[----:B------:R-:W-:Y:S01]  /*f240*/  FFMA.FTZ R72, R72, UR46, -R66 ;  /* 0x0000002e48487c23 */ /* 0x000fe20008010842 */
[----:B------:R-:W-:Y:S01]  /*f250*/  SHF.R.S32.HI R32, RZ, 0x1f, R13 ;  /* 0x0000001fff207819 */ /* 0x000fe2000001140d */
[----:B------:R-:W-:Y:S01]  /*f260*/  FADD.FTZ R0, R12, R7 ;  /* 0x000000070c007221 */ /* 0x000fe20000010000 */
[----:B------:R-:W2:Y:S01]  /*f270*/  MUFU.EX2 R33, R33 ;  /* 0x0000002100217308 */ /* 0x000ea20000000800 */
[----:B0-----:R-:W-:Y:S01]  /*f280*/  FADD.FTZ R11, R3, R30 ;  /* 0x0000001e030b7221 */ /* 0x001fe20000010000 */
[----:B------:R-:W-:Y:S01]  /*f290*/  FFMA.FTZ R73, R73, UR46, -R66 ;  /* 0x0000002e49497c23 */ /* 0x000fe20008010842 */
[----:B------:R-:W-:Y:S01]  /*f2a0*/  FADD.FTZ R7, R177, R0 ;  /* 0x00000000b1077221 */ /* 0x000fe20000010000 */
[----:B------:R-:W-:Y:S01]  /*f2b0*/  F2FP.F16.F32.PACK_AB R182, R3, R182 ;  /* 0x000000b603b6723e */ /* 0x000fe200000000ff */
[--C-:B------:R-:W-:Y:S01]  /*f2c0*/  FFMA.FTZ R76, R76, UR46, -R66.reuse ;  /* 0x0000002e4c4c7c23 */ /* 0x100fe20008010842 */
[--C-:B------:R-:W-:Y:S01]  /*f2d0*/  FFMA.FTZ R77, R77, UR46, -R66.reuse ;  /* 0x0000002e4d4d7c23 */ /* 0x100fe20008010842 */
[----:B------:R-:W-:Y:S01]  /*f2e0*/  FADD.FTZ R0, R14, R7 ;  /* 0x000000070e007221 */ /* 0x000fe20000010000 */
[----:B------:R-:W0:Y:S01]  /*f2f0*/  MUFU.EX2 R36, R36 ;  /* 0x0000002400247308 */ /* 0x000e220000000800 */
[----:B-1----:R-:W-:Y:S01]  /*f300*/  FADD.FTZ R30, R176, R11 ;  /* 0x0000000bb01e7221 */ /* 0x002fe20000010000 */
[----:B------:R-:W-:Y:S01]  /*f310*/  FFMA.FTZ R80, R80, UR46, -R66 ;  /* 0x0000002e50507c23 */ /* 0x000fe20008010842 */
[----:B------:R-:W-:Y:S01]  /*f320*/  FADD.FTZ R7, R179, R0 ;  /* 0x00000000b3077221 */ /* 0x000fe20000010000 */
[--C-:B------:R-:W-:Y:S01]  /*f330*/  FFMA.FTZ R81, R81, UR46, -R66.reuse ;  /* 0x0000002e51517c23 */ /* 0x100fe20008010842 */
[--C-:B------:R-:W-:Y:S01]  /*f340*/  FFMA.FTZ R84, R84, UR46, -R66.reuse ;  /* 0x0000002e54547c23 */ /* 0x100fe20008010842 */
[----:B------:R-:W-:Y:S01]  /*f350*/  FFMA.FTZ R66, R85, UR46, -R66 ;  /* 0x0000002e55427c23 */ /* 0x000fe20008010842 */
[----:B------:R-:W-:Y:S01]  /*f360*/  FADD.FTZ R0, R20, R7 ;  /* 0x0000000714007221 */ /* 0x000fe20000010000 */
[----:B------:R-:W1:Y:S01]  /*f370*/  MUFU.EX2 R37, R37 ;  /* 0x0000002500257308 */ /* 0x000e620000000800 */
[----:B--2---:R-:W-:Y:S01]  /*f380*/  FADD.FTZ R11, R33, R30 ;  /* 0x0000001e210b7221 */ /* 0x004fe20000010000 */
[----:B------:R-:W-:Y:S01]  /*f390*/  F2FP.F16.F32.PACK_AB R183, R12, R183 ;  /* 0x000000b70cb7723e */ /* 0x000fe200000000ff */
[----:B------:R-:W-:Y:S01]  /*f3a0*/  FADD.FTZ R7, R173, R0 ;  /* 0x00000000ad077221 */ /* 0x000fe20000010000 */
[----:B------:R-:W-:-:S02]  /*f3b0*/  F2FP.F16.F32.PACK_AB R177, R14, R177 ;  /* 0x000000b10eb1723e */ /* 0x000fc400000000ff */
[----:B------:R-:W-:Y:S01]  /*f3c0*/  F2FP.F16.F32.PACK_AB R179, R20, R179 ;  /* 0x000000b314b3723e */ /* 0x000fe200000000ff */
[----:B------:R-:W-:Y:S01]  /*f3d0*/  FADD.FTZ R0, R24, R7 ;  /* 0x0000000718007221 */ /* 0x000fe20000010000 */
[----:B------:R-:W2:Y:S01]  /*f3e0*/  MUFU.EX2 R40, R40 ;  /* 0x0000002800287308 */ /* 0x000ea20000000800 */
[----:B0-----:R-:W-:Y:S01]  /*f3f0*/  FADD.FTZ R30, R36, R11 ;  /* 0x0000000b241e7221 */ /* 0x001fe20000010000 */
[----:B------:R-:W-:Y:S01]  /*f400*/  F2FP.F16.F32.PACK_AB R173, R24, R173 ;  /* 0x000000ad18ad723e */ /* 0x000fe200000000ff */
[----:B------:R-:W-:Y:S01]  /*f410*/  FADD.FTZ R7, R175, R0 ;  /* 0x00000000af077221 */ /* 0x000fe20000010000 */
[C---:B------:R-:W-:Y:S02]  /*f420*/  F2FP.F16.F32.PACK_AB R175, R26.reuse, R175 ;  /* 0x000000af1aaf723e */ /* 0x040fe400000000ff */
[----:B------:R-:W-:Y:S01]  /*f430*/  F2FP.F16.F32.PACK_AB R176, R33, R176 ;  /* 0x000000b021b0723e */ /* 0x000fe200000000ff */
[----:B------:R-:W-:Y:S01]  /*f440*/  FADD.FTZ R0, R26, R7 ;  /* 0x000000071a007221 */ /* 0x000fe20000010000 */
[----:B------:R-:W0:Y:S01]  /*f450*/  MUFU.EX2 R41, R41 ;  /* 0x0000002900297308 */ /* 0x000e220000000800 */
[----:B-1----:R-:W-:Y:S01]  /*f460*/  FADD.FTZ R11, R37, R30 ;  /* 0x0000001e250b7221 */ /* 0x002fe20000010000 */
[----:B------:R-:W-:-:S02]  /*f470*/  LEA.HI R7, R32, R13, RZ, 0x7 ;  /* 0x0000000d20077211 */ /* 0x000fc400078f38ff */
[----:B------:R-:W-:Y:S02]  /*f480*/  F2FP.F16.F32.PACK_AB R178, R37, R36 ;  /* 0x0000002425b2723e */ /* 0x000fe400000000ff */
[----:B------:R-:W-:Y:S02]  /*f490*/  SHF.R.S32.HI R7, RZ, 0x7, R7 ;  /* 0x00000007ff077819 */ /* 0x000fe40000011407 */
        /* <DEDUP_REMOVED lines=30> */
[C---:B------:R-:W-:Y:S01]  /*f680*/  F2FP.F16.F32.PACK_AB R167, R42.reuse, R167 ;  /* 0x000000a72aa7723e */ /* 0x040fe200000000ff */
[----:B------:R-:W-:Y:S02]  /*f690*/  FADD.FTZ R0, R42, R3 ;  /* 0x000000032a007221 */ /* 0x000fe40000010000 */
[----:B------:R-:W0:Y:S01]  /*f6a0*/  MUFU.EX2 R60, R60 ;  /* 0x0000003c003c7308 */ /* 0x000e220000000800 */
[----:B-1----:R-:W-:Y:S01]  /*f6b0*/  FADD.FTZ R10, R56, R13 ;  /* 0x0000000d380a7221 */ /* 0x002fe20000010000 */
[----:B------:R-:W-:Y:S01]  /*f6c0*/  FADD.FTZ R3, R161, R0 ;  /* 0x00000000a1037221 */ /* 0x000fe20000010000 */
[----:B------:R-:W-:-:S02]  /*f6d0*/  IADD3 R13, R96, -0x2, RZ ;  /* 0xfffffffe600d7810 */ /* 0x000fc40007ffe0ff */
[----:B------:R-:W-:Y:S02]  /*f6e0*/  CS2R R96, SRZ ;  /* 0x0000000000607805 */ /* 0x000fe4000001ff00 */
[C---:B------:R-:W-:Y:S01]  /*f6f0*/  F2FP.F16.F32.PACK_AB R161, R46.reuse, R161 ;  /* 0x000000a12ea1723e */ /* 0x040fe200000000ff */
[----:B------:R-:W-:Y:S01]  /*f700*/  FADD.FTZ R0, R46, R3 ;  /* 0x000000032e007221 */ /* 0x000fe20000010000 */
[----:B------:R-:W1:Y:S01]  /*f710*/  MUFU.EX2 R61, R61 ;  /* 0x0000003d003d7308 */ /* 0x000e620000000800 */
[----:B--2---:R-:W-:Y:S02]  /*f720*/  FADD.FTZ R9, R57, R10 ;  /* 0x0000000a39097221 */ /* 0x004fe40000010000 */
[----:B------:R-:W-:Y:S01]  /*f730*/  FADD.FTZ R3, R163, R0 ;  /* 0x00000000a3037221 */ /* 0x000fe20000010000 */
[----:B------:R-:W-:Y:S02]  /*f740*/  F2FP.F16.F32.PACK_AB R164, R57, R56 ;  /* 0x0000003839a4723e */ /* 0x000fe400000000ff */
[C---:B------:R-:W-:Y:S01]  /*f750*/  F2FP.F16.F32.PACK_AB R163, R50.reuse, R163 ;  /* 0x000000a332a3723e */ /* 0x040fe200000000ff */
[----:B------:R-:W-:Y:S01]  /*f760*/  FADD.FTZ R0, R50, R3 ;  /* 0x0000000332007221 */ /* 0x000fe20000010000 */
[----:B------:R-:W2:Y:S01]  /*f770*/  MUFU.EX2 R64, R64 ;  /* 0x0000004000407308 */ /* 0x000ea20000000800 */
[----:B0-----:R-:W-:-:S02]  /*f780*/  FADD.FTZ R10, R60, R9 ;  /* 0x000000093c0a7221 */ /* 0x001fc40000010000 */
[----:B------:R-:W-:-:S05]  /*f790*/  FADD.FTZ R3, R157, R0 ;  /* 0x000000009d037221 */ /* 0x000fca0000010000 */
        /* <DEDUP_REMOVED lines=45> */
[----:B------:R-:W-:Y:S02]  /*fa70*/  VIMNMX R10, RZ, R7, !PT ;  /* 0x00000007ff0a7248 */ /* 0x000fe40007fe0100 */
[----:B------:R-:W-:Y:S02]  /*fa80*/  F2FP.F16.F32.PACK_AB R154, R9, R84 ;  /* 0x00000054099a723e */ /* 0x000fe400000000ff */
[----:B------:R-:W-:Y:S01]  /*fa90*/  ISETP.GE.AND P2, PT, R13, R10, PT ;  /* 0x0000000a0d00720c */ /* 0x000fe20003f46270 */
[----:B-1----:R-:W-:-:S04]  /*faa0*/  FADD.FTZ R11, R155, R0 ;  /* 0x000000009b0b7221 */ /* 0x002fc80000010000 */
[C---:B--2---:R-:W-:Y:S01]  /*fab0*/  FADD.FTZ R0, R8.reuse, R11 ;  /* 0x0000000b08007221 */ /* 0x044fe20000010000 */
[----:B------:R-:W-:-:S07]  /*fac0*/  F2FP.F16.F32.PACK_AB R155, R8, R155 ;  /* 0x0000009b089b723e */ /* 0x000fce00000000ff */
[----:B------:R-:W-:Y:S05]  /*fad0*/  @!P2 BRA `(.L_x_9570) ;  /* 0x0000002800fca947 */ /* 0x000fea0003800000 */
[----:B------:R-:W-:Y:S01]  /*fae0*/  IMAD.MOV.U32 R11, RZ, RZ, R5 ;  /* 0x000000ffff0b7224 */ /* 0x000fe200078e0005 */
[----:B------:R-:W-:Y:S01]  /*faf0*/  MOV R14, R186 ;  /* 0x000000ba000e7202 */ /* 0x000fe20000000f00 */
[----:B------:R-:W-:Y:S02]  /*fb00*/  IMAD.MOV.U32 R12, RZ, RZ, R6 ;  /* 0x000000ffff0c7224 */ /* 0x000fe400078e0006 */
[----:B------:R-:W-:Y:S02]  /*fb10*/  IMAD.MOV.U32 R15, RZ, RZ, R188 ;  /* 0x000000ffff0f7224 */ /* 0x000fe400078e00bc */
[----:B------:R-:W-:-:S07]  /*fb20*/  IMAD.MOV.U32 R151, RZ, RZ, RZ ;  /* 0x000000ffff977224 */ /* 0x000fce00078e00ff */
.L_x_9582:
        /* <DEDUP_REMOVED lines=8> */
.L_x_9572:
        /* <DEDUP_REMOVED lines=8> */
.L_x_9573:
[----:B------:R-:W-:Y:S04]  /*fc30*/  BSSY B0, `(.L_x_9571) ;  /* 0x0000004000007945 */ /* 0x000fe80003800000 */
[----:B-1----:R-:W-:Y:S05]  /*fc40*/  @P3 BRA `(.L_x_9574) ;  /* 0x0000000000083947 */ /* 0x002fea0003800000 */
[----:B------:R-:W1:Y:S02]  /*fc50*/  SYNCS.PHASECHK.TRANS64.TRYWAIT P3, [R5+URZ+0x28830], R6 ;  /* 0x02883006050075a7 */ /* 0x000e64000806017f */
[----:B-1----:R-:W-:Y:S05]  /*fc60*/  @!P3 BRA `(.L_x_9575) ;  /* 0x000001080000b947 */ /* 0x002fea0003800000 */
.L_x_9574:
[----:B------:R-:W-:Y:S05]  /*fc70*/  BSYNC B0 ;  /* 0x0000000000007941 */ /* 0x000fea0003800000 */
.L_x_9571:
[----:B01----:R-:W0:Y:S01]  /*fc80*/  S2R R5, SR_TID.X ;  /* 0x0000000000057919 */ /* 0x003e220000002100 */
[----:B------:R-:W-:Y:S01]  /*fc90*/  IADD3 R186, R14, 0x1, RZ ;  /* 0x000000010eba7810 */ /* 0x000fe20007ffe0ff */
        /* <DEDUP_REMOVED lines=10> */
[----:B------:R-:W-:Y:S02]  /*fd40*/  R2UR UR31, R7 ;  /* 0x00000000071f72ca */ /* 0x000fe400000e0000 */
[C---:B------:R-:W-:Y:S02]  /*fd50*/  R2UR UR34, R6.reuse ;  /* 0x00000000062272ca */ /* 0x040fe400000e0000 */
[----:B------:R-:W-:-:S02]  /*fd60*/  IADD3 R8, R6, 0x2, RZ ;  /* 0x0000000206087810 */ /* 0x000fc40007ffe0ff */
[----:B------:R-:W-:Y:S01]  /*fd70*/  R2UR UR11, R9 ;  /* 0x00000000090b72ca */ /* 0x000fe200000e0000 */
[----:B------:R-:W-:Y:S01]  /*fd80*/  IMAD.MOV.U32 R9, RZ, RZ, 0x40000040 ;  /* 0x40000040ff097424 */ /* 0x000fe200078e00ff */
[----:B------:R-:W-:Y:S01]  /*fd90*/  R2UR UR6, R8 ;  /* 0x00000000080672ca */ /* 0x000fe200000e0000 */
[----:B------:R-:W-:-:S03]  /*fda0*/  VIADD R8, R6, 0x4 ;  /* 0x0000000406087836 */ /* 0x000fc60000000000 */
[----:B------:R-:W-:Y:S01]  /*fdb0*/  R2UR UR15, R9 ;  /* 0x00000000090f72ca */ /* 0x000fe200000e0000 */
[----:B------:R-:W-:Y:S01]  /*fdc0*/  IMAD.MOV.U32 R9, RZ, RZ, 0x40000040 ;  /* 0x40000040ff097424 */ /* 0x000fe200078e00ff */
[----:B0-----:R-:W-:Y:S02]  /*fdd0*/  SHF.R.U32.HI R5, RZ, 0x7, R5 ;  /* 0x00000007ff057819 */ /* 0x001fe40000011605 */
[----:B------:R-:W-:Y:S02]  /*fde0*/  R2UR UR10, R8 ;  /* 0x00000000080a72ca */ /* 0x000fe400000e0000 */
[----:B------:R-:W-:Y:S01]  /*fdf0*/  IADD3 R8, R6, 0x6, RZ ;  /* 0x0000000606087810 */ /* 0x000fe20007ffe0ff */
[----:B------:R-:W-:Y:S01]  /*fe00*/  VIADD R5, R5, 0x8 ;  /* 0x0000000805057836 */ /* 0x000fe20000000000 */
[----:B------:R-:W-:Y:S01]  /*fe10*/  R2UR UR19, R9 ;  /* 0x00000000091372ca */ /* 0x000fe200000e0000 */
[----:B------:R-:W-:Y:S01]  /*fe20*/  IMAD.MOV.U32 R9, RZ, RZ, 0x40000040 ;  /* 0x40000040ff097424 */ /* 0x000fe200078e00ff */
[----:B------:R-:W-:Y:S01]  /*fe30*/  R2UR UR14, R8 ;  /* 0x00000000080e72ca */ /* 0x000fe200000e0000 */
[----:B------:R-:W-:Y:S01]  /*fe40*/  VIADD R8, R6, 0x400 ;  /* 0x0000040006087836 */ /* 0x000fe20000000000 */
[----:B------:R0:W-:Y:S02]  /*fe50*/  BAR.SYNC.DEFER_BLOCKING R5, 0x100 ;  /* 0x000400050000751d */ /* 0x0001e40000010000 */
[----:B------:R-:W-:Y:S01]  /*fe60*/  R2UR UR23, R9 ;  /* 0x00000000091772ca */ /* 0x000fe200000e0000 */
[----:B------:R-:W-:Y:S01]  /*fe70*/  IMAD.MOV.U32 R9, RZ, RZ, 0x40000040 ;  /* 0x40000040ff097424 */ /* 0x000fe200078e00ff */
[----:B------:R-:W-:-:S02]  /*fe80*/  R2UR UR18, R8 ;  /* 0x00000000081272ca */ /* 0x000fc400000e0000 */
[----:B------:R-:W-:Y:S02]  /*fe90*/  IADD3 R8, R6, 0x402, RZ ;  /* 0x0000040206087810 */ /* 0x000fe40007ffe0ff */
[----:B------:R-:W-:Y:S02]  /*fea0*/  R2UR UR27, R9 ;  /* 0x00000000091b72ca */ /* 0x000fe400000e0000 */
[----:B------:R-:W-:Y:S01]  /*feb0*/  R2UR UR22, R8 ;  /* 0x00000000081672ca */ /* 0x000fe200000e0000 */
[C---:B------:R-:W-:Y:S01]  /*fec0*/  VIADD R8, R6.reuse, 0x404 ;  /* 0x0000040406087836 */ /* 0x040fe20000000000 */
[----:B------:R-:W-:-:S04]  /*fed0*/  IADD3 R6, R6, 0x406, RZ ;  /* 0x0000040606067810 */ /* 0x000fc80007ffe0ff */
        /* <DEDUP_REMOVED lines=29> */
.L_x_9577:
[----:B------:R-:W-:Y:S01]  /*100b0*/  SHF.L.U32 R5, R15, 0x1f, RZ ;  /* 0x0000001f0f057819 */ /* 0x000fe200000006ff */
[----:B------:R-:W-:-:S04]  /*100c0*/  IMAD R6, R14, 0x8, R18 ;  /* 0x000000080e067824 */ /* 0x000fc800078e0212 */
[----:B------:R0:W1:Y:S01]  /*100d0*/  SYNCS.PHASECHK.TRANS64.TRYWAIT P2, [R6+URZ+0x28850], R5 ;  /* 0x02885005060075a7 */ /* 0x000062000804017f */
[----:B------:R-:W-:Y:S05]  /*100e0*/  @!P0 BRA `(.L_x_9578) ;  /* 0x0000000000048947 */ /* 0x000fea0003800000 */
[----:B------:R-:W-:Y:S01]  /*100f0*/  BPT.TRAP 0x1 ;  /* 0x000000040000795c */ /* 0x000fe20000300000 */
.L_x_9578:
[----:B-1----:R-:W-:Y:S05]  /*10100*/  @P2 BRA `(.L_x_9576) ;  /* 0x0000000000082947 */ /* 0x002fea0003800000 */
[----:B------:R-:W1:Y:S02]  /*10110*/  SYNCS.PHASECHK.TRANS64.TRYWAIT P2, [R6+URZ+0x28850], R5 ;  /* 0x02885005060075a7 */ /* 0x000e64000804017f */
[----:B-1----:R-:W-:Y:S05]  /*10120*/  @!P2 BRA `(.L_x_9579) ;  /* 0x0000010000e4a947 */ /* 0x002fea0003800000 */
.L_x_9576:
        /* <DEDUP_REMOVED lines=15> */
[----:B------:R-:W-:Y:S02]  /*10220*/  R2UR UR6, R8 ;  /* 0x00000000080672ca */ /* 0x000fe400000e0000 */
[----:B------:R-:W-:Y:S01]  /*10230*/  R2UR UR7, R9 ;  /* 0x00000000090772ca */ /* 0x000fe200000e0000 */
[----:B------:R-:W-:Y:S01]  /*10240*/  IMAD.MOV.U32 R9, RZ, RZ, 0x40000040 ;  /* 0x40000040ff097424 */ /* 0x000fe200078e00ff */
[----:B------:R-:W-:Y:S02]  /*10250*/  IADD3 R8, R6, 0x100, RZ ;  /* 0x0000010006087810 */ /* 0x000fe40007ffe0ff */
        /* <DEDUP_REMOVED lines=29> */
[C---:B------:R-:W-:Y:S01]  /*10430*/  IADD3 R8, R6.reuse, 0x300, RZ ;  /* 0x0000030006087810 */ /* 0x040fe20007ffe0ff */
        /* <DEDUP_REMOVED lines=18> */
.L_x_9580:
[----:B------:R-:W1:Y:S01]  /*10560*/  @P1 LDC R6, c[0x0][0x44c] ;  /* 0x00011300ff061b82 */ /* 0x000e620000000800 */
[----:B------:R-:W-:Y:S01]  /*10570*/  IADD3 R9, R204, R191, RZ ;  /* 0x000000bfcc097210 */ /* 0x000fe20007ffe0ff */
[----:B------:R-:W-:-:S06]  /*10580*/  UMOV UR46, UR45 ;  /* 0x0000002d002e7c82 */ /* 0x000fcc0008000000 */
[----:B0-----:R-:W0:Y:S01]  /*10590*/  @P1 LDC R5, c[0x0][0x450] ;  /* 0x00011400ff051b82 */ /* 0x001e220000000800 */
[----:B-1----:R-:W-:-:S05]  /*105a0*/  @P1 IMAD.HI.U32 R6, R9, R6, RZ ;  /* 0x0000000609061227 */ /* 0x002fca00078e00ff */
[----:B0-----:R-:W-:Y:S01]  /*105b0*/  @P1 SHF.R.U32.HI R9, RZ, R5, R6 ;  /* 0x00000005ff091219 */ /* 0x001fe20000011606 */
[----:B------:R-:W-:-:S04]  /*105c0*/  IMAD.MOV.U32 R6, RZ, RZ, -0x80 ;  /* 0xffffff80ff067424 */ /* 0x000fc800078e00ff */
[----:B------:R-:W0:Y:S01]  /*105d0*/  SHFL.IDX PT, R8, R9, RZ, 0x1c1f ;  /* 0x001c1fff09087589 */ /* 0x000e2200000e0000 */
[----:B------:R-:W-:-:S03]  /*105e0*/  IMAD R6, R13, R6, 0x1 ;  /* 0x000000010d067424 */ /* 0x000fc600078e0206 */
[----:B------:R-:W1:Y:S01]  /*105f0*/  SHFL.IDX PT, R20, R9, 0x1, 0x1c1f ;  /* 0x003c1f0009147f89 */ /* 0x000e6200000e0000 */
[----:B------:R-:W-:-:S05]  /*10600*/  IMAD R5, R203, -0x2, R6 ;  /* 0xfffffffecb057824 */ /* 0x000fca00078e0206 */
[----:B------:R-:W-:-:S05]  /*10610*/  IADD3 R5, -R192, R5, R193 ;  /* 0x00000005c0057210 */ /* 0x000fca0007ffe1c1 */
[C---:B0-----:R-:W-:Y:S02]  /*10620*/  IMAD.IADD R6, R5.reuse, 0x1, R8 ;  /* 0x0000000105067824 */ /* 0x041fe400078e0208 */
[----:B-1----:R-:W-:-:S03]  /*10630*/  IMAD.IADD R5, R5, 0x1, R20 ;  /* 0x0000000105057824 */ /* 0x002fc600078e0214 */
        /* <DEDUP_REMOVED lines=98> */
[----:B------:R-:W-:Y:S01]  /*10c60*/  FSEL R26, R26, -INF , P3 ;  /* 0xff8000001a1a7808 */ /* 0x000fe20001800000 */
[----:B------:R-:W0:Y:S01]  /*10c70*/  SHFL.BFLY PT, R153, R24, 0x2, 0x1f ;  /* 0x0c401f0018997f89 */ /* 0x000e2200000e0000 */
[----:B------:R-:W-:Y:S02]  /*10c80*/  ISETP.GT.AND P3, PT, R5, 0x8, PT ;  /* 0x000000080500780c */ /* 0x000fe40003f64270 */
[----:B------:R-:W-:Y:S02]  /*10c90*/  FSEL R27, R27, -INF , P4 ;  /* 0xff8000001b1b7808 */ /* 0x000fe40002000000 */
[----:B------:R-:W-:-:S02]  /*10ca0*/  FMNMX.FTZ R20, R26, R11, !PT ;  /* 0x0000000b1a147209 */ /* 0x000fc40007810000 */
[C---:B------:R-:W-:Y:S02]  /*10cb0*/  ISETP.GT.AND P4, PT, R5.reuse, 0x9, PT ;  /* 0x000000090500780c */ /* 0x040fe40003f84270 */
        /* <DEDUP_REMOVED lines=8> */
[----:B0-----:R-:W-:Y:S02]  /*10d40*/  FMNMX.FTZ R153, R24, R153, !PT ;  /* 0x0000009918997209 */ /* 0x001fe40007810000 */
[----:B------:R-:W-:Y:S02]  /*10d50*/  FSEL R38, R38, -INF , P3 ;  /* 0xff80000026267808 */ /* 0x000fe40001800000 */
[----:B------:R-:W-:Y:S01]  /*10d60*/  ISETP.GT.AND P3, PT, R5, 0x20, PT ;  /* 0x000000200500780c */ /* 0x000fe20003f64270 */
[----:B------:R-:W0:Y:S01]  /*10d70*/  SHFL.BFLY PT, R6, R153, 0x1, 0x1f ;  /* 0x0c201f0099067f89 */ /* 0x000e2200000e0000 */
[----:B------:R-:W-:-:S02]  /*10d80*/  FSEL R39, R39, -INF , P4 ;  /* 0xff80000027277808 */ /* 0x000fc40002000000 */
        /* <DEDUP_REMOVED lines=15> */
[C---:B------:R-:W-:Y:S02]  /*10e80*/  ISETP.GT.AND P4, PT, R5.reuse, 0x39, PT ;  /* 0x000000390500780c */ /* 0x040fe40003f84270 */
[----:B------:R-:W-:Y:S02]  /*10e90*/  FSEL R54, R54, -INF , P3 ;  /* 0xff80000036367808 */ /* 0x000fe40001800000 */
[----:B------:R-:W-:Y:S02]  /*10ea0*/  FSEL R8, R8, RZ, P2 ;  /* 0x000000ff08087208 */ /* 0x000fe40001000000 */
[----:B------:R-:W-:-:S02]  /*10eb0*/  ISETP.GT.AND P3, PT, R5, 0x40, PT ;  /* 0x000000400500780c */ /* 0x000fc40003f64270 */
[----:B------:R-:W-:Y:S01]  /*10ec0*/  FSEL R55, R55, -INF , P4 ;  /* 0xff80000037377808 */ /* 0x000fe20002000000 */
[--C-:B------:R-:W-:Y:S01]  /*10ed0*/  FFMA.FTZ R182, R21, UR46, -R8.reuse ;  /* 0x0000002e15b67c23 */ /* 0x100fe20008010808 */
[----:B------:R-:W-:Y:S01]  /*10ee0*/  FMNMX.FTZ R21, R27, R20, !PT ;  /* 0x000000141b157209 */ /* 0x000fe20007810000 */
[--C-:B------:R-:W-:Y:S01]  /*10ef0*/  FFMA.FTZ R176, R15, UR46, -R8.reuse ;  /* 0x0000002e0fb07c23 */ /* 0x100fe20008010808 */
[--C-:B------:R-:W-:Y:S01]  /*10f00*/  FFMA.FTZ R180, R25, UR46, -R8.reuse ;  /* 0x0000002e19b47c23 */ /* 0x100fe20008010808 */
        /* <DEDUP_REMOVED lines=36> */
[----:B------:R-:W-:Y:S01]  /*11150*/  FFMA.FTZ R154, R84, UR46, -R8 ;  /* 0x0000002e549a7c23 */ /* 0x000fe20008010808 */
[----:B------:R-:W-:Y:S01]  /*11160*/  FMNMX.FTZ R25, R47, R20, !PT ;  /* 0x000000142f197209 */ /* 0x000fe20007810000 */
[----:B------:R-:W-:Y:S01]  /*11170*/  MUFU.EX2 R7, R7 ;  /* 0x0000000700077308 */ /* 0x000fe20000000800 */
[----:B------:R-:W-:-:S02]  /*11180*/  FSEL R66, R66, -INF , P3 ;  /* 0xff80000042427808 */ /* 0x000fc40001800000 */
[----:B------:R-:W-:Y:S01]  /*11190*/  FMNMX.FTZ R20, R50, R25, !PT ;  /* 0x0000001932147209 */ /* 0x000fe20007810000 */
[----:B------:R-:W-:Y:S01]  /*111a0*/  FFMA.FTZ R25, R41, UR46, -R8 ;  /* 0x0000002e29197c23 */ /* 0x000fe20008010808 */
[----:B------:R-:W-:Y:S02]  /*111b0*/  ISETP.GT.AND P3, PT, R5, 0x58, PT ;  /* 0x000000580500780c */ /* 0x000fe40003f64270 */
[----:B------:R-:W-:Y:S01]  /*111c0*/  FMNMX.FTZ R29, R51, R20, !PT ;  /* 0x00000014331d7209 */ /* 0x000fe20007810000 */
[----:B------:R-:W-:Y:S01]  /*111d0*/  MUFU.EX2 R180, R180 ;  /* 0x000000b400b47308 */ /* 0x000fe20000000800 */
[----:B------:R-:W-:Y:S02]  /*111e0*/  FSEL R70, R70, -INF , P3 ;  /* 0xff80000046467808 */ /* 0x000fe40001800000 */
[----:B------:R-:W-:Y:S02]  /*111f0*/  FMNMX.FTZ R20, R54, R29, !PT ;  /* 0x0000001d36147209 */ /* 0x000fe40007810000 */
[----:B------:R-:W-:-:S02]  /*11200*/  ISETP.GT.AND P3, PT, R5, 0x60, PT ;  /* 0x000000600500780c */ /* 0x000fc40003f64270 */
[----:B------:R-:W-:Y:S01]  /*11210*/  FMNMX.FTZ R29, R55, R20, !PT ;  /* 0x00000014371d7209 */ /* 0x000fe20007810000 */
[----:B------:R-:W-:Y:S01]  /*11220*/  MUFU.EX2 R182, R182 ;  /* 0x000000b600b67308 */ /* 0x000fe20000000800 */
[----:B------:R-:W-:Y:S02]  /*11230*/  FSEL R74, R74, -INF , P3 ;  /* 0xff8000004a4a7808 */ /* 0x000fe40001800000 */
[----:B------:R-:W-:Y:S01]  /*11240*/  FMNMX.FTZ R20, R58, R29, !PT ;  /* 0x0000001d3a147209 */ /* 0x000fe20007810000 */
[--C-:B------:R-:W-:Y:S01]  /*11250*/  FFMA.FTZ R29, R45, UR46, -R8.reuse ;  /* 0x0000002e2d1d7c23 */ /* 0x100fe20008010808 */
[----:B------:R-:W-:Y:S01]  /*11260*/  ISETP.GT.AND P3, PT, R5, 0x68, PT ;  /* 0x000000680500780c */ /* 0x000fe20003f64270 */
[----:B------:R-:W-:Y:S01]  /*11270*/  FFMA.FTZ R45, R77, UR46, -R8 ;  /* 0x0000002e4d2d7c23 */ /* 0x000fe20008010808 */
[----:B------:R-:W-:Y:S01]  /*11280*/  FMNMX.FTZ R33, R59, R20, !PT ;  /* 0x000000143b217209 */ /* 0x000fe20007810000 */
[----:B------:R-:W-:Y:S01]  /*11290*/  MUFU.EX2 R9, R9 ;  /* 0x0000000900097308 */ /* 0x000fe20000000800 */
[----:B------:R-:W-:-:S02]  /*112a0*/  FSEL R78, R78, -INF , P3 ;  /* 0xff8000004e4e7808 */ /* 0x000fc40001800000 */
[----:B------:R-:W-:Y:S02]  /*112b0*/  FMNMX.FTZ R20, R62, R33, !PT ;  /* 0x000000213e147209 */ /* 0x000fe40007810000 */
[----:B------:R-:W-:Y:S02]  /*112c0*/  ISETP.GT.AND P3, PT, R5, 0x70, PT ;  /* 0x000000700500780c */ /* 0x000fe40003f64270 */
[----:B------:R-:W-:Y:S01]  /*112d0*/  FMNMX.FTZ R33, R63, R20, !PT ;  /* 0x000000143f217209 */ /* 0x000fe20007810000 */
[----:B------:R-:W-:Y:S01]  /*112e0*/  MUFU.EX2 R176, R176 ;  /* 0x000000b000b07308 */ /* 0x000fe20000000800 */
        /* <DEDUP_REMOVED lines=12> */
[----:B------:R0:W-:Y:S01]  /*113b0*/  MUFU.EX2 R33, R49 ;  /* 0x0000003100217308 */ /* 0x0001e20000000800 */
[----:B------:R-:W-:Y:S02]  /*113c0*/  FSEL R75, R75, -INF , P4 ;  /* 0xff8000004b4b7808 */ /* 0x000fe40002000000 */
[----:B------:R-:W-:Y:S01]  /*113d0*/  FMNMX.FTZ R24, R74, R37, !PT ;  /* 0x000000254a187209 */ /* 0x000fe20007810000 */
[--C-:B------:R-:W-:Y:S01]  /*113e0*/  FFMA.FTZ R37, R53, UR46, -R8.reuse ;  /* 0x0000002e35257c23 */ /* 0x100fe20008010808 */
[----:B------:R-:W-:Y:S01]  /*113f0*/  ISETP.GT.AND P4, PT, R5, 0x69, PT ;  /* 0x000000690500780c */ /* 0x000fe20003f84270 */
[--C-:B------:R-:W-:Y:S01]  /*11400*/  FFMA.FTZ R53, R69, UR46, -R8.reuse ;  /* 0x0000002e45357c23 */ /* 0x100fe20008010808 */
[----:B------:R-:W-:Y:S01]  /*11410*/  FMNMX.FTZ R41, R75, R24, !PT ;  /* 0x000000184b297209 */ /* 0x000fe20007810000 */
[----:B------:R-:W-:Y:S01]  /*11420*/  MUFU.EX2 R178, R178 ;  /* 0x000000b200b27308 */ /* 0x000fe20000000800 */
[----:B------:R-:W-:Y:S01]  /*11430*/  FSEL R79, R79, -INF , P4 ;  /* 0xff8000004f4f7808 */ /* 0x000fe20002000000 */
[----:B0-----:R-:W-:Y:S01]  /*11440*/  FFMA.FTZ R49, R73, UR46, -R8 ;  /* 0x0000002e49317c23 */ /* 0x001fe20008010808 */
        /* <DEDUP_REMOVED lines=29> */
[----:B------:R-:W-:Y:S02]  /*11620*/  FMUL.FTZ R69, R5, UR46 ;  /* 0x0000002e05457c20 */ /* 0x000fe40008410000 */
[----:B------:R-:W-:Y:S03]  /*11630*/  MUFU.EX2 R166, R166 ;  /* 0x000000a600a67308 */ /* 0x000fe60000000800 */
[----:B------:R-:W-:-:S05]  /*11640*/  FSEL R69, R69, RZ, P3 ;  /* 0x000000ff45457208 */ /* 0x000fca0001800000 */
[----:B------:R-:W-:Y:S01]  /*11650*/  MUFU.EX2 R61, R61 ;  /* 0x0000003d003d7308 */ /* 0x000fe20000000800 */
[--C-:B------:R-:W-:Y:S01]  /*11660*/  FFMA.FTZ R181, R27, UR46, -R69.reuse ;  /* 0x0000002e1bb57c23 */ /* 0x100fe20008010845 */
[----:B------:R-:W-:Y:S01]  /*11670*/  FSEL R27, R6, RZ, P2 ;  /* 0x000000ff061b7208 */ /* 0x000fe20001000000 */
[--C-:B------:R-:W-:Y:S01]  /*11680*/  FFMA.FTZ R24, R26, UR46, -R69.reuse ;  /* 0x0000002e1a187c23 */ /* 0x100fe20008010845 */
[--C-:B------:R-:W-:Y:S01]  /*11690*/  FFMA.FTZ R183, R30, UR46, -R69.reuse ;  /* 0x0000002e1eb77c23 */ /* 0x100fe20008010845 */
[--C-:B------:R-:W-:Y:S01]  /*116a0*/  FFMA.FTZ R26, R31, UR46, -R69.reuse ;  /* 0x0000002e1f1a7c23 */ /* 0x100fe20008010845 */
[--C-:B------:R-:W-:Y:S01]  /*116b0*/  FFMA.FTZ R177, R34, UR46, -R69.reuse ;  /* 0x0000002e22b17c23 */ /* 0x100fe20008010845 */
[----:B------:R-:W-:Y:S01]  /*116c0*/  FADD.FTZ R27, -R27, R12 ;  /* 0x0000000c1b1b7221 */ /* 0x000fe20000010100 */
[----:B------:R-:W-:Y:S01]  /*116d0*/  FSEL R12, R5, RZ, P3 ;  /* 0x000000ff050c7208 */ /* 0x000fe20001800000 */
[----:B------:R-:W-:Y:S01]  /*116e0*/  MUFU.EX2 R24, R24 ;  /* 0x0000001800187308 */ /* 0x000fe20000000800 */
[--C-:B------:R-:W-:Y:S01]  /*116f0*/  FFMA.FTZ R28, R35, UR46, -R69.reuse ;  /* 0x0000002e231c7c23 */ /* 0x100fe20008010845 */
[----:B------:R-:W-:Y:S01]  /*11700*/  FMUL.FTZ R8, R27, UR46 ;  /* 0x0000002e1b087c20 */ /* 0x000fe20008410000 */
[----:B------:R-:W-:Y:S01]  /*11710*/  FFMA.FTZ R179, R38, UR46, -R69 ;  /* 0x0000002e26b37c23 */ /* 0x000fe20008010845 */
[----:B------:R-:W-:Y:S01]  /*11720*/  FADD.FTZ R12, -R12, R11 ;  /* 0x0000000b0c0c7221 */ /* 0x000fe20000010100 */
[--C-:B------:R-:W-:Y:S01]  /*11730*/  FFMA.FTZ R30, R39, UR46, -R69.reuse ;  /* 0x0000002e271e7c23 */ /* 0x100fe20008010845 */
[--C-:B------:R-:W-:Y:S01]  /*11740*/  FFMA.FTZ R173, R42, UR46, -R69.reuse ;  /* 0x0000002e2aad7c23 */ /* 0x100fe20008010845 */
[--C-:B------:R-:W-:Y:S01]  /*11750*/  FFMA.FTZ R32, R43, UR46, -R69.reuse ;  /* 0x0000002e2b207c23 */ /* 0x100fe20008010845 */
[----:B------:R-:W-:Y:S01]  /*11760*/  FMUL.FTZ R11, R12, UR46 ;  /* 0x0000002e0c0b7c20 */ /* 0x000fe20008410000 */
        /* <DEDUP_REMOVED lines=17> */
[----:B0-----:R-:W-:Y:S01]  /*11880*/  FFMA.FTZ R3, R8, R3, R7 ;  /* 0x0000000308037223 */ /* 0x001fe20000010007 */
[--C-:B------:R-:W-:Y:S01]  /*11890*/  FFMA.FTZ R159, R78, UR46, -R69.reuse ;  /* 0x0000002e4e9f7c23 */ /* 0x100fe20008010845 */
[----:B------:R-:W-:Y:S01]  /*118a0*/  FFMA.FTZ R153, R82, UR46, -R69 ;  /* 0x0000002e52997c23 */ /* 0x000fe20008010845 */
[----:B------:R-:W-:Y:S01]  /*118b0*/  LEA R31, R186, R18, 0x3 ;  /* 0x00000012ba1f7211 */ /* 0x000fe200078e18ff */
[----:B------:R-:W-:Y:S01]  /*118c0*/  FADD.FTZ R3, R180, R3 ;  /* 0x00000003b4037221 */ /* 0x000fe20000010000 */
[----:B------:R-:W-:Y:S01]  /*118d0*/  FFMA.FTZ R155, R86, UR46, -R69 ;  /* 0x0000002e569b7c23 */ /* 0x000fe20008010845 */
[----:B------:R-:W-:Y:S01]  /*118e0*/  IMAD.U32 R35, RZ, RZ, UR38 ;  /* 0x00000026ff237e24 */ /* 0x000fe2000f8e00ff */
[----:B------:R-:W0:Y:S01]  /*118f0*/  MUFU.EX2 R183, R183 ;  /* 0x000000b700b77308 */ /* 0x000e220000000800 */
[----:B-1----:R-:W-:Y:S01]  /*11900*/  FFMA.FTZ R0, R11, R0, R24 ;  /* 0x000000000b007223 */ /* 0x002fe20000010018 */
        /* <DEDUP_REMOVED lines=14> */
[----:B------:R-:W-:Y:S01]  /*119f0*/  FFMA.FTZ R42, R71, UR46, -R69 ;  /* 0x0000002e472a7c23 */ /* 0x000fe20008010845 */
[----:B------:R-:W1:Y:S01]  /*11a00*/  MUFU.EX2 R179, R179 ;  /* 0x000000b300b37308 */ /* 0x000e620000000800 */
[----:B--2---:R-:W-:Y:S01]  /*11a10*/  FADD.FTZ R3, R177, R0 ;  /* 0x00000000b1037221 */ /* 0x004fe20000010000 */
[----:B------:R-:W-:-:S04]  /*11a20*/  FADD.FTZ R44, R174, R27 ;  /* 0x0000001bae2c7221 */ /* 0x000fc80000010000 */
[----:B------:R-:W-:Y:S02]  /*11a30*/  FADD.FTZ R27, R29, R44 ;  /* 0x0000002c1d1b7221 */ /* 0x000fe40000010000 */
[----:B------:R-:W2:Y:S01]  /*11a40*/  MUFU.EX2 R30, R30 ;  /* 0x0000001e001e7308 */ /* 0x000ea20000000800 */
[----:B0-----:R-:W-:Y:S01]  /*11a50*/  FADD.FTZ R0, R28, R3 ;  /* 0x000000031c007221 */ /* 0x001fe20000010000 */
        /* <DEDUP_REMOVED lines=59> */
[----:B------:R-:W-:-:S05]  /*11e10*/  VIADD R0, R31, 0x28840 ;  /* 0x000288401f007836 */ /* 0x000fca0000000000 */
[----:B------:R-:W-:Y:S01]  /*11e20*/  PRMT R0, R35, 0x654, R0 ;  /* 0x0000065423007816 */ /* 0x000fe20000000000 */
[----:B------:R-:W0:Y:S01]  /*11e30*/  MUFU.EX2 R158, R158 ;  /* 0x0000009e009e7308 */ /* 0x000e220000000800 */
[----:B-1----:R-:W-:Y:S01]  /*11e40*/  FADD.FTZ R27, R49, R50 ;  /* 0x00000032311b7221 */ /* 0x002fe20000010000 */
[----:B------:R-:W-:Y:S01]  /*11e50*/  FFMA.FTZ R50, R87, UR46, -R69 ;  /* 0x0000002e57327c23 */ /* 0x000fe20008010845 */
[----:B------:R1:W-:Y:S05]  /*11e60*/  SYNCS.ARRIVE.TRANS64.RED.A1T0 RZ, [R0+URZ], RZ ;  /* 0x000000ff00ff79a7 */ /* 0x0003ea000810043f */
[----:B------:R-:W3:Y:S01]  /*11e70*/  MUFU.EX2 R159, R159 ;  /* 0x0000009f009f7308 */ /* 0x000ee20000000800 */
[----:B--2---:R-:W-:-:S07]  /*11e80*/  FADD.FTZ R52, R44, R3 ;  /* 0x000000032c347221 */ /* 0x004fce0000010000 */
[----:B------:R-:W2:Y:S01]  /*11e90*/  MUFU.EX2 R45, R45 ;  /* 0x0000002d002d7308 */ /* 0x000ea20000000800 */
[----:B0-----:R-:W-:-:S07]  /*11ea0*/  FADD.FTZ R54, R158, R27 ;  /* 0x0000001b9e367221 */ /* 0x001fce0000010000 */
[----:B------:R-:W1:Y:S01]  /*11eb0*/  MUFU.EX2 R46, R46 ;  /* 0x0000002e002e7308 */ /* 0x000e620000000800 */
[----:B---3--:R-:W-:-:S07]  /*11ec0*/  FADD.FTZ R3, R159, R52 ;  /* 0x000000349f037221 */ /* 0x008fce0000010000 */
        /* <DEDUP_REMOVED lines=20> */
.L_x_9581:
[----:B------:R-:W-:Y:S01]  /*12010*/  IMAD R14, R14, 0x8, R18 ;  /* 0x000000080e0e7824 */ /* 0x000fe200078e0212 */
[----:B------:R-:W-:Y:S01]  /*12020*/  ISETP.GT.AND P2, PT, R13, R10, PT ;  /* 0x0000000a0d00720c */ /* 0x000fe20003f44270 */
[-C--:B------:R-:W-:Y:S01]  /*12030*/  FMUL.FTZ R90, R90, R11.reuse ;  /* 0x0000000b5a5a7220 */ /* 0x080fe20000410000 */
[----:B------:R-:W-:Y:S01]  /*12040*/  MOV R27, UR38 ;  /* 0x00000026001b7c02 */ /* 0x000fe20008000f00 */
[----:B------:R-:W-:Y:S01]  /*12050*/  VIADD R14, R14, 0x28860 ;  /* 0x000288600e0e7836 */ /* 0x000fe20000000000 */
[----:B------:R-:W-:Y:S01]  /*12060*/  F2FP.F16.F32.PACK_AB R176, R15, R176 ;  /* 0x000000b00fb0723e */ /* 0x000fe200000000ff */
[----:B------:R-:W-:Y:S01]  /*12070*/  FMUL.FTZ R91, R91, R11 ;  /* 0x0000000b5b5b7220 */ /* 0x000fe20000410000 */
[----:B------:R-:W-:Y:S01]  /*12080*/  F2FP.F16.F32.PACK_AB R171, R12, R171 ;  /* 0x000000ab0cab723e */ /* 0x000fe200000000ff */
        /* <DEDUP_REMOVED lines=92> */
[-C--:B------:R-:W-:Y:S01]  /*12650*/  FMUL.FTZ R148, R148, R8.reuse ;  /* 0x0000000894947220 */ /* 0x080fe20000410000 */
[----:B------:R-:W-:Y:S01]  /*12660*/  FMUL.FTZ R149, R149, R8 ;  /* 0x0000000895957220 */ /* 0x000fe20000410000 */
[----:B------:R-:W-:Y:S01]  /*12670*/  VIADD R13, R13, 0xffffffff ;  /* 0xffffffff0d0d7836 */ /* 0x000fe20000000000 */
[----:B------:R-:W-:Y:S01]  /*12680*/  MOV R12, R6 ;  /* 0x00000006000c7202 */ /* 0x000fe20000000f00 */
[----:B------:R-:W-:-:S02]  /*12690*/  IMAD.MOV.U32 R11, RZ, RZ, R5 ;  /* 0x000000ffff0b7224 */ /* 0x000fc400078e0005 */
[----:B------:R-:W-:Y:S02]  /*126a0*/  IMAD.MOV.U32 R15, RZ, RZ, R188 ;  /* 0x000000ffff0f7224 */ /* 0x000fe400078e00bc */
[----:B0-----:R-:W-:Y:S01]  /*126b0*/  IMAD.MOV.U32 R14, RZ, RZ, R186 ;  /* 0x000000ffff0e7224 */ /* 0x001fe200078e00ba */
[----:B------:R-:W-:Y:S06]  /*126c0*/  @P2 BRA `(.L_x_9582) ;  /* 0xffffffd400182947 */ /* 0x000fec000383ffff */
.L_x_9570:
[----:B------:R-:W-:-:S13]  /*126d0*/  ISETP.GE.AND P1, PT, R13, RZ, PT ;  /* 0x000000ff0d00720c */ /* 0x000fda0003f26270 */
[----:B------:R-:W-:Y:S05]  /*126e0*/  @!P1 BRA `(.L_x_9583) ;  /* 0x00000020009c9947 */ /* 0x000fea0003800000 */
[----:B------:R-:W-:Y:S01]  /*126f0*/  IMAD.MOV.U32 R10, RZ, RZ, R5 ;  /* 0x000000ffff0a7224 */ /* 0x000fe200078e0005 */
[----:B------:R-:W-:Y:S01]  /*12700*/  MOV R11, R6 ;  /* 0x00000006000b7202 */ /* 0x000fe20000000f00 */
[----:B------:R-:W-:Y:S02]  /*12710*/  IMAD.MOV.U32 R14, RZ, RZ, R188 ;  /* 0x000000ffff0e7224 */ /* 0x000fe400078e00bc */
[----:B------:R-:W-:-:S07]  /*12720*/  IMAD.MOV.U32 R12, RZ, RZ, R186 ;  /* 0x000000ffff0c7224 */ /* 0x000fce00078e00ba */
.L_x_9595:
        /* <DEDUP_REMOVED lines=10> */
.L_x_9585:
[----:B------:R-:W-:Y:S02]  /*127d0*/  LEA R5, R186, R18, 0x3 ;  /* 0x00000012ba057211 */ /* 0x000fe400078e18ff */
[----:B------:R-:W-:-:S04]  /*127e0*/  SHF.L.U32 R6, R188, 0x1f, RZ ;  /* 0x0000001fbc067819 */ /* 0x000fc800000006ff */
[----:B------:R0:W1:Y:S01]  /*127f0*/  SYNCS.PHASECHK.TRANS64.TRYWAIT P1, [R5+URZ+0x28830], R6 ;  /* 0x02883006050075a7 */ /* 0x000062000802017f */
[----:B------:R-:W-:Y:S05]  /*12800*/  @!P0 BRA `(.L_x_9586) ;  /* 0x0000000000048947 */ /* 0x000fea0003800000 */
[----:B------:R-:W-:Y:S01]  /*12810*/  BPT.TRAP 0x1 ;  /* 0x000000040000795c */ /* 0x000fe20000300000 */
.L_x_9586:
[----:B------:R-:W-:Y:S04]  /*12820*/  BSSY B0, `(.L_x_9584) ;  /* 0x0000004000007945 */ /* 0x000fe80003800000 */
[----:B-1----:R-:W-:Y:S05]  /*12830*/  @P1 BRA `(.L_x_9587) ;  /* 0x0000000000081947 */ /* 0x002fea0003800000 */
[----:B------:R-:W1:Y:S02]  /*12840*/  SYNCS.PHASECHK.TRANS64.TRYWAIT P1, [R5+URZ+0x28830], R6 ;  /* 0x02883006050075a7 */ /* 0x000e64000802017f */
[----:B-1----:R-:W-:Y:S05]  /*12850*/  @!P1 BRA `(.L_x_9588) ;  /* 0x000000dc002c9947 */ /* 0x002fea0003800000 */
.L_x_9587:
[----:B------:R-:W-:Y:S05]  /*12860*/  BSYNC B0 ;  /* 0x0000000000007941 */ /* 0x000fea0003800000 */
.L_x_9584:
[----:B01----:R-:W0:Y:S01]  /*12870*/  S2R R5, SR_TID.X ;  /* 0x0000000000057919 */ /* 0x003e220000002100 */
[----:B------:R-:W-:Y:S05]  /*12880*/  WARPSYNC.ALL ;  /* 0x0000000000007948 */ /* 0x000fea0003800000 */
[----:B------:R-:W-:Y:S02]  /*12890*/  IMAD R6, R186, 0x800, R4 ;  /* 0x00000800ba067824 */ /* 0x000fe400078e0204 */
[----:B------:R-:W-:Y:S02]  /*128a0*/  IMAD.MOV.U32 R7, RZ, RZ, 0x40000040 ;  /* 0x40000040ff077424 */ /* 0x000fe400078e00ff */
[----:B------:R-:W-:Y:S01]  /*128b0*/  IMAD.MOV.U32 R9, RZ, RZ, 0x40000040 ;  /* 0x40000040ff097424 */ /* 0x000fe200078e00ff */
[----:B------:R-:W-:-:S02]  /*128c0*/  R2UR UR34, R6 ;  /* 0x00000000062272ca */ /* 0x000fc400000e0000 */
[----:B------:R-:W-:Y:S01]  /*128d0*/  R2UR UR35, R7 ;  /* 0x00000000072372ca */ /* 0x000fe200000e0000 */
[----:B------:R-:W-:Y:S01]  /*128e0*/  IMAD.MOV.U32 R7, RZ, RZ, 0x40000040 ;  /* 0x40000040ff077424 */ /* 0x000fe200078e00ff */
[----:B------:R-:W-:Y:S02]  /*128f0*/  IADD3 R8, R6, 0x2, RZ ;  /* 0x0000000206087810 */ /* 0x000fe40007ffe0ff */
[----:B------:R-:W-:Y:S01]  /*12900*/  R2UR UR7, R9 ;  /* 0x00000000090772ca */ /* 0x000fe200000e0000 */
[----:B------:R-:W-:Y:S01]  /*12910*/  IMAD.MOV.U32 R9, RZ, RZ, 0x40000040 ;  /* 0x40000040ff097424 */ /* 0x000fe200078e00ff */
[----:B------:R-:W-:Y:S01]  /*12920*/  R2UR UR6, R8 ;  /* 0x00000000080672ca */ /* 0x000fe200000e0000 */
[----:B------:R-:W-:Y:S01]  /*12930*/  VIADD R8, R6, 0x4 ;  /* 0x0000000406087836 */ /* 0x000fe20000000000 */
        /* <DEDUP_REMOVED lines=10> */
[----:B------:R-:W-:Y:S01]  /*129e0*/  R2UR UR19, R9 ;  /* 0x00000000091372ca */ /* 0x000fe200000e0000 */
[----:B------:R-:W-:Y:S01]  /*129f0*/  IMAD.MOV.U32 R9, RZ, RZ, 0x40000040 ;  /* 0x40000040ff097424 */ /* 0x000fe200078e00ff */
[----:B------:R-:W-:Y:S01]  /*12a00*/  R2UR UR18, R8 ;  /* 0x00000000081272ca */ /* 0x000fe200000e0000 */
[----:B------:R-:W-:Y:S01]  /*12a10*/  VIADD R5, R5, 0x8 ;  /* 0x0000000805057836 */ /* 0x000fe20000000000 */
[----:B------:R-:W-:-:S02]  /*12a20*/  IADD3 R8, R6, 0x402, RZ ;  /* 0x0000040206087810 */ /* 0x000fc40007ffe0ff */
[----:B------:R-:W-:Y:S01]  /*12a30*/  R2UR UR23, R9 ;  /* 0x00000000091772ca */ /* 0x000fe200000e0000 */
[----:B------:R-:W-:Y:S01]  /*12a40*/  IMAD.MOV.U32 R9, RZ, RZ, 0x40000040 ;  /* 0x40000040ff097424 */ /* 0x000fe200078e00ff */
[----:B------:R0:W-:Y:S01]  /*12a50*/  BAR.SYNC.DEFER_BLOCKING R5, 0x100 ;  /* 0x000400050000751d */ /* 0x0001e20000010000 */
[----:B------:R-:W-:Y:S01]  /*12a60*/  R2UR UR22, R8 ;  /* 0x00000000081672ca */ /* 0x000fe200000e0000 */
[C---:B------:R-:W-:Y:S01]  /*12a70*/  VIADD R8, R6.reuse, 0x404 ;  /* 0x0000040406087836 */ /* 0x040fe20000000000 */
[----:B------:R-:W-:Y:S02]  /*12a80*/  IADD3 R6, R6, 0x406, RZ ;  /* 0x0000040606067810 */ /* 0x000fe40007ffe0ff */
        /* <DEDUP_REMOVED lines=30> */
.L_x_9590:
[----:B------:R-:W-:Y:S01]  /*12c70*/  SHF.L.U32 R5, R14, 0x1f, RZ ;  /* 0x0000001f0e057819 */ /* 0x000fe200000006ff */
[----:B------:R-:W-:-:S04]  /*12c80*/  IMAD R6, R12, 0x8, R18 ;  /* 0x000000080c067824 */ /* 0x000fc800078e0212 */
[----:B------:R0:W1:Y:S01]  /*12c90*/  SYNCS.PHASECHK.TRANS64.TRYWAIT P1, [R6+URZ+0x28850], R5 ;  /* 0x02885005060075a7 */ /* 0x000062000802017f */
[----:B------:R-:W-:Y:S05]  /*12ca0*/  @!P0 BRA `(.L_x_9591) ;  /* 0x0000000000048947 */ /* 0x000fea0003800000 */
[----:B------:R-:W-:Y:S01]  /*12cb0*/  BPT.TRAP 0x1 ;  /* 0x000000040000795c */ /* 0x000fe20000300000 */
.L_x_9591:
[----:B-1----:R-:W-:Y:S05]  /*12cc0*/  @P1 BRA `(.L_x_9589) ;  /* 0x0000000000081947 */ /* 0x002fea0003800000 */
[----:B------:R-:W1:Y:S02]  /*12cd0*/  SYNCS.PHASECHK.TRANS64.TRYWAIT P1, [R6+URZ+0x28850], R5 ;  /* 0x02885005060075a7 */ /* 0x000e64000802017f */
[----:B-1----:R-:W-:Y:S05]  /*12ce0*/  @!P1 BRA `(.L_x_9592) ;  /* 0x000000d8001c9947 */ /* 0x002fea0003800000 */
.L_x_9589:
        /* <DEDUP_REMOVED lines=67> */
.L_x_9593:
[----:B------:R-:W-:Y:S01]  /*13120*/  FMNMX.FTZ R6, R24, R11, !PT ;  /* 0x0000000b18067209 */ /* 0x000fe20007810000 */
[----:B------:R-:W-:Y:S01]  /*13130*/  UMOV UR46, UR44 ;  /* 0x0000002c002e7c82 */ /* 0x000fe20008000000 */
[----:B------:R-:W-:Y:S02]  /*13140*/  FMNMX.FTZ R8, R26, R10, !PT ;  /* 0x0000000a1a087209 */ /* 0x000fe40007810000 */
[----:B0-----:R-:W-:Y:S02]  /*13150*/  FMNMX.FTZ R5, R25, R6, !PT ;  /* 0x0000000619057209 */ /* 0x001fe40007810000 */
        /* <DEDUP_REMOVED lines=69> */
[C---:B------:R-:W-:Y:S02]  /*135b0*/  FADD.FTZ R11, -R6.reuse, R11 ;  /* 0x0000000b060b7221 */ /* 0x040fe40000010100 */
[----:B------:R-:W-:Y:S01]  /*135c0*/  FADD.FTZ R7, -R5, R10 ;  /* 0x0000000a05077221 */ /* 0x000fe20000010100 */
[----:B------:R-:W-:Y:S01]  /*135d0*/  FMUL.FTZ R10, R6, UR46 ;  /* 0x0000002e060a7c20 */ /* 0x000fe20008410000 */
[----:B------:R-:W-:Y:S02]  /*135e0*/  FMUL.FTZ R11, R11, UR46 ;  /* 0x0000002e0b0b7c20 */ /* 0x000fe40008410000 */
[----:B------:R-:W-:Y:S01]  /*135f0*/  FMUL.FTZ R7, R7, UR46 ;  /* 0x0000002e07077c20 */ /* 0x000fe20008410000 */
[--C-:B------:R-:W-:Y:S01]  /*13600*/  FFMA.FTZ R153, R45, UR46, -R10.reuse ;  /* 0x0000002e2d997c23 */ /* 0x100fe2000801080a */
[----:B------:R0:W-:Y:S01]  /*13610*/  MUFU.EX2 R8, R11 ;  /* 0x0000000b00087308 */ /* 0x0001e20000000800 */
        /* <DEDUP_REMOVED lines=29> */
[--C-:B------:R-:W-:Y:S01]  /*137f0*/  FFMA.FTZ R154, R84, UR46, -R10.reuse ;  /* 0x0000002e549a7c23 */ /* 0x100fe2000801080a */
[----:B------:R-:W-:Y:S01]  /*13800*/  FFMA.FTZ R49, R85, UR46, -R10 ;  /* 0x0000002e55317c23 */ /* 0x000fe2000801080a */
[----:B------:R-:W-:Y:S01]  /*13810*/  FMUL.FTZ R10, R5, UR46 ;  /* 0x0000002e050a7c20 */ /* 0x000fe20008410000 */
[----:B------:R-:W0:Y:S01]  /*13820*/  MUFU.EX2 R9, R9 ;  /* 0x0000000900097308 */ /* 0x000e220000000800 */
[----:B------:R-:W-:-:S02]  /*13830*/  IMAD.U32 R52, RZ, RZ, UR38 ;  /* 0x00000026ff347e24 */ /* 0x000fc4000f8e00ff */
        /* <DEDUP_REMOVED lines=25> */
[----:B------:R-:W-:Y:S01]  /*139d0*/  FFMA.FTZ R163, R70, UR46, -R10 ;  /* 0x0000002e46a37c23 */ /* 0x000fe2000801080a */
[----:B------:R-:W-:-:S03]  /*139e0*/  LEA R51, R186, R18, 0x3 ;  /* 0x00000012ba337211 */ /* 0x000fc600078e18ff */
[----:B------:R-:W2:Y:S01]  /*139f0*/  MUFU.EX2 R181, R181 ;  /* 0x000000b500b57308 */ /* 0x000ea20000000800 */
[----:B-1----:R-:W-:Y:S01]  /*13a00*/  FFMA.FTZ R0, R7, R0, R14 ;  /* 0x0000000007007223 */ /* 0x002fe2000001000e */
[----:B------:R-:W-:-:S05]  /*13a10*/  VIADD R51, R51, 0x28840 ;  /* 0x0002884033337836 */ /* 0x000fca0000000000 */
[----:B------:R-:W-:Y:S01]  /*13a20*/  PRMT R51, R52, 0x654, R51 ;  /* 0x0000065434337816 */ /* 0x000fe20000000033 */
[----:B------:R-:W1:Y:S01]  /*13a30*/  MUFU.EX2 R182, R182 ;  /* 0x000000b600b67308 */ /* 0x000e620000000800 */
[----:B0-----:R-:W-:Y:S02]  /*13a40*/  FADD.FTZ R3, R180, R3 ;  /* 0x00000003b4037221 */ /* 0x001fe40000010000 */
[----:B------:R0:W-:Y:S05]  /*13a50*/  SYNCS.ARRIVE.TRANS64.RED.A1T0 RZ, [R51+URZ], RZ ;  /* 0x000000ff33ff79a7 */ /* 0x0001ea000810043f */
[----:B------:R-:W3:Y:S01]  /*13a60*/  MUFU.EX2 R183, R183 ;  /* 0x000000b700b77308 */ /* 0x000ee20000000800 */
[----:B--2---:R-:W-:-:S07]  /*13a70*/  FADD.FTZ R0, R181, R0 ;  /* 0x00000000b5007221 */ /* 0x004fce0000010000 */
[----:B------:R-:W2:Y:S01]  /*13a80*/  MUFU.EX2 R161, R161 ;  /* 0x000000a100a17308 */ /* 0x000ea20000000800 */
[----:B-1----:R-:W-:-:S07]  /*13a90*/  FADD.FTZ R40, R182, R3 ;  /* 0x00000003b6287221 */ /* 0x002fce0000010000 */
[----:B------:R-:W1:Y:S01]  /*13aa0*/  MUFU.EX2 R20, R20 ;  /* 0x0000001400147308 */ /* 0x000e620000000800 */
[----:B---3--:R-:W-:-:S07]  /*13ab0*/  FADD.FTZ R3, R183, R0 ;  /* 0x00000000b7037221 */ /* 0x008fce0000010000 */
        /* <DEDUP_REMOVED lines=9> */
[----:B-1----:R-:W-:Y:S01]  /*13b50*/  FADD.FTZ R31, R159, R40 ;  /* 0x000000289f1f7221 */ /* 0x002fe20000010000 */
[----:B------:R-:W-:-:S06]  /*13b60*/  FFMA.FTZ R40, R67, UR46, -R10 ;  /* 0x0000002e43287c23 */ /* 0x000fcc000801080a */
        /* <DEDUP_REMOVED lines=15> */
[----:B--2---:R-:W-:Y:S01]  /*13c60*/  FADD.FTZ R31, R155, R42 ;  /* 0x0000002a9b1f7221 */ /* 0x004fe20000010000 */
[----:B------:R-:W-:-:S06]  /*13c70*/  FFMA.FTZ R42, R71, UR46, -R10 ;  /* 0x0000002e472a7c23 */ /* 0x000fcc000801080a */
[----:B------:R-:W2:Y:S01]  /*13c80*/  MUFU.EX2 R175, R175 ;  /* 0x000000af00af7308 */ /* 0x000ea20000000800 */
[----:B-1----:R-:W-:-:S07]  /*13c90*/  FADD.FTZ R0, R28, R3 ;  /* 0x000000031c007221 */ /* 0x002fce0000010000 */
[----:B------:R-:W1:Y:S01]  /*13ca0*/  MUFU.EX2 R153, R153 ;  /* 0x0000009900997308 */ /* 0x000e620000000800 */
[----:B---3--:R-:W-:Y:S01]  /*13cb0*/  FADD.FTZ R44, R174, R31 ;  /* 0x0000001fae2c7221 */ /* 0x008fe20000010000 */
[----:B------:R-:W-:-:S06]  /*13cc0*/  FFMA.FTZ R31, R74, UR46, -R10 ;  /* 0x0000002e4a1f7c23 */ /* 0x000fcc000801080a */
        /* <DEDUP_REMOVED lines=53> */
[--C-:B------:R-:W-:Y:S01]  /*14020*/  FFMA.FTZ R43, R86, UR46, -R10.reuse ;  /* 0x0000002e562b7c23 */ /* 0x100fe2000801080a */
[----:B------:R-:W-:-:S05]  /*14030*/  FFMA.FTZ R10, R87, UR46, -R10 ;  /* 0x0000002e570a7c23 */ /* 0x000fca000801080a */
        /* <DEDUP_REMOVED lines=34> */
[----:B---3--:R-:W-:-:S03]  /*14260*/  FADD.FTZ R3, R49, R50 ;  /* 0x0000003231037221 */ /* 0x008fc60000010000 */
[----:B--2---:R-:W-:Y:S01]  /*14270*/  FADD.FTZ R0, R10, R47 ;  /* 0x0000002f0a007221 */ /* 0x004fe20000010000 */
[----:B0-----:R-:W-:Y:S06]  /*14280*/  @!P0 BRA `(.L_x_9594) ;  /* 0x0000000000048947 */ /* 0x001fec0003800000 */
[----:B------:R-:W-:Y:S01]  /*14290*/  BPT.TRAP 0x1 ;  /* 0x000000040000795c */ /* 0x000fe20000300000 */
.L_x_9594:
[----:B------:R-:W-:Y:S01]  /*142a0*/  IMAD R12, R12, 0x8, R18 ;  /* 0x000000080c0c7824 */ /* 0x000fe200078e0212 */
[----:B------:R-:W-:Y:S01]  /*142b0*/  ISETP.GT.AND P1, PT, R13, RZ, PT ;  /* 0x000000ff0d00720c */ /* 0x000fe20003f24270 */
[----:B------:R-:W-:Y:S01]  /*142c0*/  FMUL.FTZ R88, R88, R8 ;  /* 0x0000000858587220 */ /* 0x000fe20000410000 */
[----:B------:R-:W-:Y:S01]  /*142d0*/  MOV R47, UR38 ;  /* 0x00000026002f7c02 */ /* 0x000fe20008000f00 */
[----:B------:R-:W-:Y:S01]  /*142e0*/  VIADD R12, R12, 0x28860 ;  /* 0x000288600c0c7836 */ /* 0x000fe20000000000 */
[----:B------:R-:W-:Y:S01]  /*142f0*/  F2FP.F16.F32.PACK_AB R172, R155, R172 ;  /* 0x000000ac9bac723e */ /* 0x000fe200000000ff */
[----:B------:R-:W-:Y:S01]  /*14300*/  FMUL.FTZ R89, R89, R8 ;  /* 0x0000000859597220 */ /* 0x000fe20000410000 */
[----:B------:R-:W-:Y:S01]  /*14310*/  F2FP.F16.F32.PACK_AB R181, R181, R14 ;  /* 0x0000000eb5b5723e */ /* 0x000fe200000000ff */
[-C--:B------:R-:W-:Y:S01]  /*14320*/  FMUL.FTZ R92, R92, R8.reuse ;  /* 0x000000085c5c7220 */ /* 0x080fe20000410000 */
[----:B------:R-:W-:Y:S01]  /*14330*/  PRMT R12, R47, 0x654, R12 ;  /* 0x000006542f0c7816 */ /* 0x000fe2000000000c */
[----:B------:R-:W-:Y:S01]  /*14340*/  FMUL.FTZ R93, R93, R8 ;  /* 0x000000085d5d7220 */ /* 0x000fe20000410000 */
[----:B------:R-:W-:Y:S01]  /*14350*/  F2FP.F16.F32.PACK_AB R182, R161, R182 ;  /* 0x000000b6a1b6723e */ /* 0x000fe200000000ff */
[----:B------:R-:W-:Y:S01]  /*14360*/  FMUL.FTZ R96, R96, R8 ;  /* 0x0000000860607220 */ /* 0x000fe20000410000 */
[----:B------:R0:W-:Y:S01]  /*14370*/  SYNCS.ARRIVE.TRANS64.RED.A1T0 RZ, [R12+URZ], RZ ;  /* 0x000000ff0cff79a7 */ /* 0x0001e2000810043f */
        /* <DEDUP_REMOVED lines=94> */
.L_x_9583:
[----:B------:R-:W-:Y:S05]  /*14960*/  WARPSYNC.ALL ;  /* 0x0000000000007948 */ /* 0x000fea0003800000 */
[----:B------:R-:W-:Y:S06]  /*14970*/  BAR.ARV 0x8, 0x180 ;  /* 0x0206000000007b1d */ /* 0x000fec0000002000 */
[----:B------:R-:W-:Y:S05]  /*14980*/  @!P0 BRA `(.L_x_9596) ;  /* 0x0000000000048947 */ /* 0x000fea0003800000 */
[----:B------:R-:W-:Y:S01]  /*14990*/  BPT.TRAP 0x1 ;  /* 0x000000040000795c */ /* 0x000fe20000300000 */
.L_x_9596:
[----:B------:R-:W-:Y:S01]  /*149a0*/  IMAD R13, R186, 0x8, R18 ;  /* 0x00000008ba0d7824 */ /* 0x000fe200078e0212 */
[----:B------:R-:W-:-:S04]  /*149b0*/  SHF.L.U32 R4, R188, 0x1f, RZ ;  /* 0x0000001fbc047819 */ /* 0x000fc800000006ff */
[----:B------:R0:W1:Y:S01]  /*149c0*/  SYNCS.PHASECHK.TRANS64.TRYWAIT P1, [R13+URZ+0x28850], R4 ;  /* 0x028850040d0075a7 */ /* 0x000062000802017f */
[----:B------:R-:W-:Y:S05]  /*149d0*/  @!P0 BRA `(.L_x_9597) ;  /* 0x0000000000048947 */ /* 0x000fea0003800000 */
[----:B------:R-:W-:Y:S01]  /*149e0*/  BPT.TRAP 0x1 ;  /* 0x000000040000795c */ /* 0x000fe20000300000 */
.L_x_9597:
[----:B------:R-:W-:-:S04]  /*149f0*/  IADD3 R18, R18, 0x400, RZ ;  /* 0x0000040012127810 */ /* 0x000fc80007ffe0ff */
[----:B------:R-:W-:-:S04]  /*14a00*/  SHF.R.U32.HI R18, RZ, 0x4, R18 ;  /* 0x00000004ff127819 */ /* 0x000fc80000011612 */
[----:B------:R-:W-:-:S04]  /*14a10*/  LOP3.LUT R18, R18, 0x3fff, RZ, 0xc0, !PT ;  /* 0x00003fff12127812 */ /* 0x000fc800078ec0ff */
[----:B------:R-:W-:Y:S01]  /*14a20*/  LOP3.LUT R9, R18, 0x4000000, RZ, 0xfc, !PT ;  /* 0x0400000012097812 */ /* 0x000fe200078efcff */
[----:B-1----:R-:W-:Y:S06]  /*14a30*/  @P1 BRA `(.L_x_9598) ;  /* 0x0000000000081947 */ /* 0x002fec0003800000 */
[----:B------:R-:W1:Y:S02]  /*14a40*/  SYNCS.PHASECHK.TRANS64.TRYWAIT P1, [R13+URZ+0x28850], R4 ;  /* 0x028850040d0075a7 */ /* 0x000e64000802017f */
[----:B-1----:R-:W-:Y:S05]  /*14a50*/  @!P1 BRA `(.L_x_9599) ;  /* 0x000000b800d49947 */ /* 0x002fea0003800000 */
.L_x_9598:
[----:B------:R-:W-:Y:S01]  /*14a60*/  IMAD R8, R186, 0x800, R9 ;  /* 0x00000800ba087824 */ /* 0x000fe200078e0209 */
[----:B------:R-:W-:Y:S05]  /*14a70*/  WARPSYNC.ALL ;  /* 0x0000000000007948 */ /* 0x000fea0003800000 */
[----:B------:R-:W-:Y:S01]  /*14a80*/  IMAD.MOV.U32 R9, RZ, RZ, 0x40000040 ;  /* 0x40000040ff097424 */ /* 0x000fe200078e00ff */
[C---:B------:R-:W-:Y:S01]  /*14a90*/  R2UR UR6, R8.reuse ;  /* 0x00000000080672ca */ /* 0x040fe200000e0000 */
[----:B------:R-:W-:Y:S01]  /*14aa0*/  WARPGROUP.ARRIVE ;  /* 0x00000000000079c5 */ /* 0x000fe20000000000 */
[----:B------:R-:W-:Y:S01]  /*14ab0*/  VIADD R10, R8, 0x80 ;  /* 0x00000080080a7836 */ /* 0x000fe20000000000 */
[----:B------:R-:W-:Y:S01]  /*14ac0*/  MOV R11, 0x40000040 ;  /* 0x40000040000b7802 */ /* 0x000fe20000000f00 */
[----:B01----:R-:W0:Y:S01]  /*14ad0*/  SHFL.BFLY PT, R4, R3, 0x2, 0x1f ;  /* 0x0c401f0003047f89 */ /* 0x003e2200000e0000 */
[----:B------:R-:W-:Y:S01]  /*14ae0*/  R2UR UR7, R9 ;  /* 0x00000000090772ca */ /* 0x000fe200000e0000 */
[----:B------:R-:W-:Y:S01]  /*14af0*/  IMAD.MOV.U32 R12, RZ, RZ, RZ ;  /* 0x000000ffff0c7224 */ /* 0x000fe200078e00ff */
[----:B------:R-:W-:Y:S01]  /*14b00*/  MOV R9, 0x40000040 ;  /* 0x4000004000097802 */ /* 0x000fe20000000f00 */
[----:B------:R-:W1:Y:S01]  /*14b10*/  SHFL.BFLY PT, R7, R0, 0x2, 0x1f ;  /* 0x0c401f0000077f89 */ /* 0x000e6200000e0000 */
[----:B------:R-:W-:-:S09]  /*14b20*/  MOV R21, UR46 ;  /* 0x0000002e00157c02 */ /* 0x000fd20008000f00 */
[----:B------:R-:W-:Y:S01]  /*14b30*/  HGMMA.64x128x16.F32 R88, R180, gdesc[UR4].tnspB, R88, gsb0 ;  /* 0x41e00004b4587df0 */ /* 0x000fe20008000858 */
[----:B------:R-:W-:Y:S01]  /*14b40*/  R2UR UR6, R10 ;  /* 0x000000000a0672ca */ /* 0x000fe200000e0000 */
[----:B------:R-:W-:Y:S01]  /*14b50*/  VIADD R10, R8, 0x100 ;  /* 0x00000100080a7836 */ /* 0x000fe20000000000 */
[----:B------:R-:W-:Y:S01]  /*14b60*/  R2UR UR7, R11 ;  /* 0x000000000b0772ca */ /* 0x000fe200000e0000 */
[----:B------:R-:W-:Y:S02]  /*14b70*/  IMAD.MOV.U32 R11, RZ, RZ, 0x40000040 ;  /* 0x40000040ff0b7424 */ /* 0x000fe400078e00ff */
[----:B0-----:R-:W-:Y:S01]  /*14b80*/  FADD.FTZ R4, R4, R3 ;  /* 0x0000000304047221 */ /* 0x001fe20000010000 */
[----:B------:R-:W-:Y:S01]  /*14b90*/  IMAD.MOV.U32 R3, RZ, RZ, -0x800000 ;  /* 0xff800000ff037424 */ /* 0x000fe200078e00ff */
        /* <DEDUP_REMOVED lines=38> */
[----:B-1----:R-:W-:Y:S01]  /*14e00*/  FADD.FTZ R8, R7, R0 ;  /* 0x0000000007087221 */ /* 0x002fe20000010000 */
[----:B------:R-:W-:Y:S01]  /*14e10*/  R2UR UR7, R9 ;  /* 0x00000000090772ca */ /* 0x000fe200000e0000 */
[----:B------:R-:W0:Y:S01]  /*14e20*/  SHFL.BFLY PT, R7, R4, 0x1, 0x1f ;  /* 0x0c201f0004077f89 */ /* 0x000e2200000e0000 */
[----:B------:R-:W-:-:S03]  /*14e30*/  IMAD.MOV.U32 R0, RZ, RZ, -0x800000 ;  /* 0xff800000ff007424 */ /* 0x000fc600078e00ff */
[----:B------:R-:W1:Y:S01]  /*14e40*/  SHFL.BFLY PT, R9, R8, 0x1, 0x1f ;  /* 0x0c201f0008097f89 */ /* 0x000e6200000e0000 */
[----:B0-----:R-:W-:Y:S01]  /*14e50*/  FADD.FTZ R14, R4, R7 ;  /* 0x00000007040e7221 */ /* 0x001fe20000010000 */
[----:B------:R-:W-:Y:S02]  /*14e60*/  IMAD.MOV.U32 R7, RZ, RZ, RZ ;  /* 0x000000ffff077224 */ /* 0x000fe400078e00ff */
[----:B-1----:R-:W-:Y:S02]  /*14e70*/  FADD.FTZ R15, R8, R9 ;  /* 0x00000009080f7221 */ /* 0x002fe40000010000 */
[----:B------:R-:W-:Y:S01]  /*14e80*/  FSETP.NE.FTZ.AND P1, PT, R14, RZ, PT ;  /* 0x000000ff0e00720b */ /* 0x000fe20003f35000 */
[----:B------:R-:W-:Y:S02]  /*14e90*/  IMAD.U32 R9, RZ, RZ, UR46 ;  /* 0x0000002eff097e24 */ /* 0x000fe4000f8e00ff */
        /* <DEDUP_REMOVED lines=17> */
.L_x_9600:
[----:B------:R-:W-:Y:S01]  /*14fb0*/  VIADD R4, R13, 0x28860 ;  /* 0x000288600d047836 */ /* 0x000fe20000000000 */
[----:B------:R-:W-:Y:S01]  /*14fc0*/  MOV R5, UR38 ;  /* 0x0000002600057c02 */ /* 0x000fe20008000f00 */
        /* <DEDUP_REMOVED lines=72> */
[----:B-1----:R-:W-:-:S11]  /*15450*/  SEL R186, R186, RZ, P0 ;  /* 0x000000ffbaba7207 */ /* 0x002fd60000000000 */
.L_x_9511:
[----:B------:R-:W-:Y:S05]  /*15460*/  WARPSYNC.ALL ;  /* 0x0000000000007948 */ /* 0x000fea0003800000 */
[----:B------:R-:W0:Y:S08]  /*15470*/  S2UR UR38, SR_CgaCtaId ;  /* 0x00000000002679c3 */ /* 0x000e300000008800 */
[----:B------:R-:W-:Y:S06]  /*15480*/  BAR.SYNC.DEFER_BLOCKING 0x5, 0x180 ;  /* 0x0146000000007b1d */ /* 0x000fec0000010000 */
[----:B------:R-:W-:Y:S01]  /*15490*/  UMOV UR4, 0x400 ;  /* 0x0000040000047882 */ /* 0x000fe20000000000 */
[----:B------:R-:W-:Y:S01]  /*154a0*/  BSSY B0, `(.L_x_9601) ;  /* 0x00001f9000007945 */ /* 0x000fe20003800000 */
[----:B0-----:R-:W-:-:S06]  /*154b0*/  ULEA UR4, UR38, UR4, 0x18 ;  /* 0x0000000426047291 */ /* 0x001fcc000f8ec03f */
[----:B------:R-:W-:-:S05]  /*154c0*/  IMAD.U32 R18, RZ, RZ, UR4 ;  /* 0x00000004ff127e24 */ /* 0x000fca000f8e00ff */
[----:B------:R0:W1:Y:S01]  /*154d0*/  LDS.128 R40, [R18+0x288d0] ;  /* 0x0288d00012287984 */ /* 0x0000620000000c00 */
[----:B------:R-:W-:Y:S06]  /*154e0*/  BAR.ARV 0x4, 0x180 ;  /* 0x0106000000007b1d */ /* 0x000fec0000002000 */
[----:B------:R-:W-:Y:S05]  /*154f0*/  @P1 BRA `(.L_x_9602) ;  /* 0x0000001400001947 */ /* 0x000fea0003800000 */
[----:B------:R-:W3:Y:S01]  /*15500*/  S2R R5, SR_SWINHI ;  /* 0x0000000000057919 */ /* 0x000ee20000002f00 */
[----:B------:R-:W-:Y:S05]  /*15510*/  WARPSYNC.ALL ;  /* 0x0000000000007948 */ /* 0x000fea0003800000 */
[----:B------:R-:W-:Y:S01]  /*15520*/  BAR.SYNC.DEFER_BLOCKING 0x1, 0x100 ;  /* 0x0044000000007b1d */ /* 0x000fe20000010000 */
[----:B------:R-:W-:Y:S01]  /*15530*/  F2FP.F16.F32.PACK_AB R10, R93, R10 ;  /* 0x0000000a5d0a723e */ /* 0x000fe200000000ff */
[----:B------:R-:W-:Y:S01]  /*15540*/  IMAD.MOV.U32 R48, RZ, RZ, RZ ;  /* 0x000000ffff307224 */ /* 0x000fe200078e00ff */
[----:B------:R-:W-:Y:S02]  /*15550*/  F2FP.F16.F32.PACK_AB R11, R11, R94 ;  /* 0x0000005e0b0b723e */ /* 0x000fe400000000ff */
[----:B------:R-:W-:Y:S01]  /*15560*/  F2FP.F16.F32.PACK_AB R30, R133, R30 ;  /* 0x0000001e851e723e */ /* 0x000fe200000000ff */
[----:B------:R-:W-:Y:S01]  /*15570*/  ULDC.64 UR4, c[0x0][0xc00] ;  /* 0x0003000000047ab9 */ /* 0x000fe20000000a00 */
[----:B------:R-:W-:Y:S01]  /*15580*/  F2FP.F16.F32.PACK_AB R32, R137, R32 ;  /* 0x000000208920723e */ /* 0x000fe200000000ff */
[----:B------:R-:W0:Y:S01]  /*15590*/  LDC R55, c[0x0][0xbe8] ;  /* 0x0002fa00ff377b82 */ /* 0x000e220000000800 */
[----:B------:R-:W-:-:S02]  /*155a0*/  F2FP.F16.F32.PACK_AB R33, R33, R138 ;  /* 0x0000008a2121723e */ /* 0x000fc400000000ff */
[----:B------:R-:W-:Y:S02]  /*155b0*/  F2FP.F16.F32.PACK_AB R34, R141, R34 ;  /* 0x000000228d22723e */ /* 0x000fe400000000ff */
[----:B------:R-:W-:Y:S02]  /*155c0*/  F2FP.F16.F32.PACK_AB R35, R35, R142 ;  /* 0x0000008e2323723e */ /* 0x000fe400000000ff */
[----:B------:R-:W-:Y:S02]  /*155d0*/  MOV R20, R18 ;  /* 0x0000001200147202 */ /* 0x000fe40000000f00 */
[----:B---3--:R-:W-:-:S03]  /*155e0*/  MOV R21, R5 ;  /* 0x0000000500157202 */ /* 0x008fc60000000f00 */
[----:B------:R-:W-:-:S03]  /*155f0*/  IMAD.WIDE R8, R222, 0x2, R20 ;  /* 0x00000002de087825 */ /* 0x000fc600078e0214 */
[C---:B------:R-:W-:Y:S02]  /*15600*/  LOP3.LUT R29, R8.reuse, 0x380, RZ, 0xc0, !PT ;  /* 0x00000380081d7812 */ /* 0x040fe400078ec0ff */
[C---:B------:R-:W-:Y:S02]  /*15610*/  IADD3 R37, P5, R8.reuse, 0x20, RZ ;  /* 0x0000002008257810 */ /* 0x040fe40007fbe0ff */
[C---:B------:R-:W-:Y:S02]  /*15620*/  IADD3 R39, P0, R8.reuse, 0x40, RZ ;  /* 0x0000004008277810 */ /* 0x040fe40007f1e0ff */
[----:B------:R-:W-:Y:S01]  /*15630*/  IADD3 R45, P1, R8, 0x60, RZ ;  /* 0x00000060082d7810 */ /* 0x000fe20007f3e0ff */
[--C-:B------:R-:W-:Y:S01]  /*15640*/  IMAD.X R5, RZ, RZ, R9.reuse, P5 ;  /* 0x000000ffff057224 */ /* 0x100fe200028e0609 */
[----:B------:R-:W-:Y:S02]  /*15650*/  SHF.R.U64 R29, R29, 0x3, RZ ;  /* 0x000000031d1d7819 */ /* 0x000fe400000012ff */
[----:B------:R-:W-:Y:S01]  /*15660*/  LOP3.LUT R4, R37, 0x380, RZ, 0xc0, !PT ;  /* 0x0000038025047812 */ /* 0x000fe200078ec0ff */
[----:B----4-:R-:W-:Y:S01]  /*15670*/  IMAD.X R13, RZ, RZ, R9, P1 ;  /* 0x000000ffff0d7224 */ /* 0x010fe200008e0609 */
[----:B------:R-:W-:-:S02]  /*15680*/  LOP3.LUT R6, R39, 0x380, RZ, 0xc0, !PT ;  /* 0x0000038027067812 */ /* 0x000fc400078ec0ff */
[C---:B--2---:R-:W-:Y:S02]  /*15690*/  IADD3 R47, P2, R8.reuse, 0x4000, RZ ;  /* 0x00004000082f7810 */ /* 0x044fe40007f5e0ff */
[C---:B------:R-:W-:Y:S02]  /*156a0*/  IADD3 R49, P3, R8.reuse, 0x4020, RZ ;  /* 0x0000402008317810 */ /* 0x040fe40007f7e0ff */
[C---:B------:R-:W-:Y:S01]  /*156b0*/  IADD3 R51, P4, R8.reuse, 0x4040, RZ ;  /* 0x0000404008337810 */ /* 0x040fe20007f9e0ff */
[--C-:B------:R-:W-:Y:S01]  /*156c0*/  IMAD.X R15, RZ, RZ, R9.reuse, P2 ;  /* 0x000000ffff0f7224 */ /* 0x100fe200010e0609 */
[----:B------:R-:W-:Y:S01]  /*156d0*/  IADD3 R53, P5, R8, 0x4060, RZ ;  /* 0x0000406008357810 */ /* 0x000fe20007fbe0ff */
[--C-:B------:R-:W-:Y:S01]  /*156e0*/  IMAD.X R25, RZ, RZ, R9.reuse, P3 ;  /* 0x000000ffff197224 */ /* 0x100fe200018e0609 */
[----:B------:R-:W-:Y:S02]  /*156f0*/  LOP3.LUT R12, R45, 0x380, RZ, 0xc0, !PT ;  /* 0x000003802d0c7812 */ /* 0x000fe400078ec0ff */
[----:B------:R-:W-:Y:S01]  /*15700*/  LOP3.LUT R8, R29, R8, RZ, 0x3c, !PT ;  /* 0x000000081d087212 */ /* 0x000fe200078e3cff */
[----:B------:R-:W-:Y:S01]  /*15710*/  IMAD.X R29, RZ, RZ, R9, P5 ;  /* 0x000000ffff1d7224 */ /* 0x000fe200028e0609 */
[----:B------:R-:W-:-:S02]  /*15720*/  SHF.R.U64 R4, R4, 0x3, RZ ;  /* 0x0000000304047819 */ /* 0x000fc400000012ff */
[----:B------:R-:W-:Y:S02]  /*15730*/  SHF.R.U64 R6, R6, 0x3, RZ ;  /* 0x0000000306067819 */ /* 0x000fe400000012ff */
[----:B------:R-:W-:Y:S02]  /*15740*/  LOP3.LUT R14, R47, 0x380, RZ, 0xc0, !PT ;  /* 0x000003802f0e7812 */ /* 0x000fe400078ec0ff */
[-C--:B------:R-:W-:Y:S02]  /*15750*/  IADD3.X R7, RZ, R9.reuse, RZ, P0, !PT ;  /* 0x00000009ff077210 */ /* 0x080fe400007fe4ff */
[----:B------:R-:W-:Y:S02]  /*15760*/  IADD3.X R27, RZ, R9, RZ, P4, !PT ;  /* 0x00000009ff1b7210 */ /* 0x000fe400027fe4ff */
[----:B------:R-:W-:Y:S02]  /*15770*/  SHF.R.U64 R12, R12, 0x3, RZ ;  /* 0x000000030c0c7819 */ /* 0x000fe400000012ff */
[----:B-----5:R-:W-:-:S02]  /*15780*/  LOP3.LUT R24, R49, 0x380, RZ, 0xc0, !PT ;  /* 0x0000038031187812 */ /* 0x020fc400078ec0ff */
[----:B------:R-:W-:Y:S02]  /*15790*/  LOP3.LUT R26, R51, 0x380, RZ, 0xc0, !PT ;  /* 0x00000380331a7812 */ /* 0x000fe400078ec0ff */
[----:B------:R-:W-:Y:S02]  /*157a0*/  MOV R46, R8 ;  /* 0x00000008002e7202 */ /* 0x000fe40000000f00 */
[----:B------:R-:W-:Y:S02]  /*157b0*/  LOP3.LUT R4, R4, R37, RZ, 0x3c, !PT ;  /* 0x0000002504047212 */ /* 0x000fe400078e3cff */
[----:B------:R-:W-:Y:S02]  /*157c0*/  LOP3.LUT R6, R6, R39, RZ, 0x3c, !PT ;  /* 0x0000002706067212 */ /* 0x000fe400078e3cff */
[----:B------:R-:W-:Y:S02]  /*157d0*/  LOP3.LUT R28, R53, 0x380, RZ, 0xc0, !PT ;  /* 0x00000380351c7812 */ /* 0x000fe400078ec0ff */
[----:B------:R-:W-:-:S02]  /*157e0*/  F2FP.F16.F32.PACK_AB R8, R89, R88 ;  /* 0x000000585908723e */ /* 0x000fc400000000ff */
[----:B------:R-:W-:Y:S02]  /*157f0*/  F2FP.F16.F32.PACK_AB R9, R91, R90 ;  /* 0x0000005a5b09723e */ /* 0x000fe400000000ff */
[----:B------:R-:W-:Y:S02]  /*15800*/  SHF.R.U64 R14, R14, 0x3, RZ ;  /* 0x000000030e0e7819 */ /* 0x000fe400000012ff */
[----:B------:R-:W-:Y:S01]  /*15810*/  LOP3.LUT R12, R12, R45, RZ, 0x3c, !PT ;  /* 0x0000002d0c0c7212 */ /* 0x000fe200078e3cff */
[----:B------:R2:W-:Y:S01]  /*15820*/  STSM.16.M88.4 [R46], R8 ;  /* 0x000000082e007844 */ /* 0x0005e20000000200 */
[----:B------:R-:W-:Y:S02]  /*15830*/  SHF.R.U64 R24, R24, 0x3, RZ ;  /* 0x0000000318187819 */ /* 0x000fe400000012ff */
[----:B------:R-:W-:Y:S02]  /*15840*/  SHF.R.U64 R26, R26, 0x3, RZ ;  /* 0x000000031a1a7819 */ /* 0x000fe400000012ff */
[----:B------:R-:W-:-:S02]  /*15850*/  SHF.R.U64 R28, R28, 0x3, RZ ;  /* 0x000000031c1c7819 */ /* 0x000fc400000012ff */
[----:B------:R-:W-:Y:S02]  /*15860*/  MOV R45, R4 ;  /* 0x00000004002d7202 */ /* 0x000fe40000000f00 */
[----:B------:R-:W-:Y:S02]  /*15870*/  MOV R44, R6 ;  /* 0x00000006002c7202 */ /* 0x000fe40000000f00 */
[----:B------:R-:W-:Y:S02]  /*15880*/  F2FP.F16.F32.PACK_AB R4, R36, R31 ;  /* 0x0000001f2404723e */ /* 0x000fe400000000ff */
[----:B------:R-:W-:Y:S02]  /*15890*/  F2FP.F16.F32.PACK_AB R5, R99, R98 ;  /* 0x000000626305723e */ /* 0x000fe400000000ff */
[----:B------:R-:W-:Y:S02]  /*158a0*/  F2FP.F16.F32.PACK_AB R6, R101, R100 ;  /* 0x000000646506723e */ /* 0x000fe400000000ff */
[----:B------:R-:W-:-:S02]  /*158b0*/  F2FP.F16.F32.PACK_AB R7, R103, R102 ;  /* 0x000000666707723e */ /* 0x000fc400000000ff */
[----:B------:R-:W-:Y:S02]  /*158c0*/  LOP3.LUT R14, R14, R47, RZ, 0x3c, !PT ;  /* 0x0000002f0e0e7212 */ /* 0x000fe400078e3cff */
[----:B--2---:R-:W-:Y:S01]  /*158d0*/  F2FP.F16.F32.PACK_AB R8, R105, R104 ;  /* 0x000000686908723e */ /* 0x004fe200000000ff */
[----:B------:R-:W-:Y:S01]  /*158e0*/  STSM.16.M88.4 [R45], R4 ;  /* 0x000000042d007844 */ /* 0x000fe20000000200 */
[----:B------:R-:W-:Y:S02]  /*158f0*/  F2FP.F16.F32.PACK_AB R9, R107, R106 ;  /* 0x0000006a6b09723e */ /* 0x000fe400000000ff */
[----:B------:R-:W-:Y:S02]  /*15900*/  F2FP.F16.F32.PACK_AB R10, R109, R108 ;  /* 0x0000006c6d0a723e */ /* 0x000fe400000000ff */
[----:B------:R-:W-:Y:S02]  /*15910*/  F2FP.F16.F32.PACK_AB R11, R111, R110 ;  /* 0x0000006e6f0b723e */ /* 0x000fe400000000ff */
[----:B------:R-:W-:-:S02]  /*15920*/  LOP3.LUT R24, R24, R49, RZ, 0x3c, !PT ;  /* 0x0000003118187212 */ /* 0x000fc400078e3cff */
[----:B------:R-:W-:Y:S01]  /*15930*/  LOP3.LUT R26, R26, R51, RZ, 0x3c, !PT ;  /* 0x000000331a1a7212 */ /* 0x000fe200078e3cff */
[----:B------:R2:W-:Y:S01]  /*15940*/  STSM.16.M88.4 [R44], R8 ;  /* 0x000000082c007844 */ /* 0x0005e20000000200 */
[----:B------:R-:W-:Y:S02]  /*15950*/  LOP3.LUT R28, R28, R53, RZ, 0x3c, !PT ;  /* 0x000000351c1c7212 */ /* 0x000fe400078e3cff */
[----:B-1----:R-:W-:Y:S02]  /*15960*/  MOV R40, R12 ;  /* 0x0000000c00287202 */ /* 0x002fe40000000f00 */
[----:B------:R-:W-:Y:S02]  /*15970*/  MOV R39, R14 ;  /* 0x0000000e00277202 */ /* 0x000fe40000000f00 */
        /* <DEDUP_REMOVED lines=11> */
[----:B------:R-:W-:Y:S02]  /*15a30*/  MOV R36, R28 ;  /* 0x0000001c00247202 */ /* 0x000fe40000000f00 */
[----:B------:R-:W-:Y:S01]  /*15a40*/  ISETP.NE.U32.AND P0, PT, RZ, UR4, PT ;  /* 0x00000004ff007c0c */ /* 0x000fe2000bf05070 */
[----:B------:R-:W-:Y:S01]  /*15a50*/  STSM.16.M88.4 [R39], R24 ;  /* 0x0000001827007844 */ /* 0x000fe20000000200 */
[----:B--2---:R-:W-:Y:S02]  /*15a60*/  IADD3 R8, P1, R208, UR4, RZ ;  /* 0x00000004d0087c10 */ /* 0x004fe4000ff3e0ff */
[----:B------:R-:W-:Y:S02]  /*15a70*/  F2FP.F16.F32.PACK_AB R28, R129, R128 ;  /* 0x00000080811c723e */ /* 0x000fe400000000ff */
[----:B------:R-:W-:-:S02]  /*15a80*/  F2FP.F16.F32.PACK_AB R29, R131, R130 ;  /* 0x00000082831d723e */ /* 0x000fc400000000ff */
[----:B------:R-:W-:Y:S02]  /*15a90*/  F2FP.F16.F32.PACK_AB R31, R135, R134 ;  /* 0x00000086871f723e */ /* 0x000fe400000000ff */
[----:B------:R-:W-:Y:S02]  /*15aa0*/  F2FP.F16.F32.PACK_AB R4, R145, R144 ;  /* 0x000000909104723e */ /* 0x000fe400000000ff */
[----:B------:R-:W-:Y:S01]  /*15ab0*/  F2FP.F16.F32.PACK_AB R5, R147, R146 ;  /* 0x000000929305723e */ /* 0x000fe200000000ff */
[----:B------:R-:W-:Y:S01]  /*15ac0*/  STSM.16.M88.4 [R38], R28 ;  /* 0x0000001c26007844 */ /* 0x000fe20000000200 */
[----:B------:R-:W-:Y:S02]  /*15ad0*/  F2FP.F16.F32.PACK_AB R6, R149, R148 ;  /* 0x000000949506723e */ /* 0x000fe400000000ff */
[----:B------:R-:W-:Y:S01]  /*15ae0*/  F2FP.F16.F32.PACK_AB R7, R151, R150 ;  /* 0x000000969707723e */ /* 0x000fe200000000ff */
[----:B------:R-:W-:Y:S01]  /*15af0*/  STSM.16.M88.4 [R37], R32 ;  /* 0x0000002025007844 */ /* 0x000fe20000000200 */
[----:B------:R-:W-:-:S02]  /*15b00*/  ISETP.NE.AND.EX P0, PT, RZ, UR5, PT, P0 ;  /* 0x00000005ff007c0c */ /* 0x000fc4000bf05300 */
        /* <DEDUP_REMOVED lines=8> */
[----:B-1----:R-:W-:Y:S01]  /*15b90*/  IMAD.U32 R6, RZ, RZ, UR4 ;  /* 0x00000004ff067e24 */ /* 0x002fe2000f8e00ff */
[----:B------:R-:W-:Y:S01]  /*15ba0*/  @P2 IADD3.X R209, R209, UR5, RZ, P3, !PT ;  /* 0x00000005d1d12c10 */ /* 0x000fe20009ffe4ff */
[----:B------:R1:W5:Y:S01]  /*15bb0*/  @P0 LDG.E R48, desc[UR42][R8.64] ;  /* 0x0000002a08300981 */ /* 0x000362000c1e1900 */
[----:B0-----:R-:W-:Y:S02]  /*15bc0*/  ISETP.NE.AND P1, PT, R55, 0x1, PT ;  /* 0x000000013700780c */ /* 0x001fe40003f25270 */
[----:B------:R-:W-:Y:S01]  /*15bd0*/  IADD3 R13, R204, R191, RZ ;  /* 0x000000bfcc0d7210 */ /* 0x000fe20007ffe0ff */
[----:B------:R1:W5:Y:S10]  /*15be0*/  @P2 LDG.E R6, desc[UR42][R208.64] ;  /* 0x0000002ad0062981 */ /* 0x000374000c1e1900 */
[----:B------:R-:W0:Y:S08]  /*15bf0*/  @P1 LDC R10, c[0x0][0xbec] ;  /* 0x0002fb00ff0a1b82 */ /* 0x000e300000000800 */
[----:B------:R-:W2:Y:S01]  /*15c00*/  @P1 LDC R11, c[0x0][0xbf0] ;  /* 0x0002fc00ff0b1b82 */ /* 0x000ea20000000800 */
[----:B-1----:R-:W-:Y:S05]  /*15c10*/  @P2 BRA `(.L_x_9603) ;  /* 0x0000000000102947 */ /* 0x002fea0003800000 */
[----:B------:R-:W-:Y:S05]  /*15c20*/  @!P0 BRA `(.L_x_9603) ;  /* 0x00000000000c8947 */ /* 0x000fea0003800000 */
[----:B------:R-:W3:Y:S04]  /*15c30*/  LDG.E R5, desc[UR42][R8.64] ;  /* 0x0000002a08057981 */ /* 0x000ee8000c1e1900 */
[----:B-----5:R-:W3:Y:S02]  /*15c40*/  LDG.E R6, desc[UR42][R8.64+0x4] ;  /* 0x0000042a08067981 */ /* 0x020ee4000c1e1900 */
[----:B---3--:R-:W-:-:S07]  /*15c50*/  IMAD.IADD R6, R6, 0x1, -R5 ;  /* 0x0000000106067824 */ /* 0x008fce00078e0a05 */
.L_x_9603:
[----:B------:R-:W-:Y:S01]  /*15c60*/  SHF.R.S32.HI R54, RZ, 0x1f, R207 ;  /* 0x0000001fff367819 */ /* 0x000fe200000114cf */
[----:B0-----:R-:W-:Y:S01]  /*15c70*/  @P1 IMAD.HI.U32 R4, R13, R10, RZ ;  /* 0x0000000a0d041227 */ /* 0x001fe200078e00ff */
[----:B------:R-:W-:Y:S01]  /*15c80*/  ULDC.64 UR4, c[0x0][0xb90] ;  /* 0x0002e40000047ab9 */ /* 0x000fe20000000a00 */
[----:B-----5:R-:W-:Y:S02]  /*15c90*/  SHF.R.S32.HI R49, RZ, 0x1f, R48 ;  /* 0x0000001fff317819 */ /* 0x020fe40000011430 */
[----:B------:R-:W-:Y:S01]  /*15ca0*/  IMAD R8, R54, UR4, RZ ;  /* 0x0000000436087c24 */ /* 0x000fe2000f8e02ff */
[----:B------:R-:W-:Y:S01]  /*15cb0*/  SEL R40, R211, RZ, !P0 ;  /* 0x000000ffd3287207 */ /* 0x000fe20004000000 */
[----:B------:R-:W-:Y:S01]  /*15cc0*/  IMAD.MOV.U32 R7, RZ, RZ, R13 ;  /* 0x000000ffff077224 */ /* 0x000fe200078e000d */
[----:B--2---:R-:W-:Y:S01]  /*15cd0*/  @P1 SHF.R.U32.HI R7, RZ, R11, R4 ;  /* 0x0000000bff071219 */ /* 0x004fe20000011604 */
[----:B------:R-:W-:Y:S01]  /*15ce0*/  IMAD.WIDE.U32 R4, R207, UR4, R48 ;  /* 0x00000004cf047c25 */ /* 0x000fe2000f8e0030 */
[----:B------:R-:W-:-:S03]  /*15cf0*/  SEL R57, R210, RZ, !P0 ;  /* 0x000000ffd2397207 */ /* 0x000fc60004000000 */
[----:B------:R-:W-:Y:S01]  /*15d00*/  IMAD R9, R207, UR5, R8 ;  /* 0x00000005cf097c24 */ /* 0x000fe2000f8e0208 */
[----:B------:R-:W-:Y:S01]  /*15d10*/  IADD3 R8, -R7, RZ, RZ ;  /* 0x000000ff07087210 */ /* 0x000fe20007ffe1ff */
[----:B------:R-:W-:Y:S01]  /*15d20*/  ULDC.64 UR4, c[0x0][0xb98] ;  /* 0x0002e60000047ab9 */ /* 0x000fe20000000a00 */
[----:B------:R-:W-:Y:S02]  /*15d30*/  IMAD.IADD R11, R16, 0x1, R224 ;  /* 0x00000001100b7824 */ /* 0x000fe400078e02e0 */
[----:B------:R-:W-:Y:S02]  /*15d40*/  IMAD.IADD R5, R5, 0x1, R9 ;  /* 0x0000000105057824 */ /* 0x000fe400078e0209 */
        /* <DEDUP_REMOVED lines=10> */
[----:B------:R-:W-:Y:S01]  /*15df0*/  IMAD R59, R6, R55, RZ ;  /* 0x00000037063b7224 */ /* 0x000fe200078e02ff */
        /* <DEDUP_REMOVED lines=17> */
[----:B------:R-:W-:Y:S01]  /*15f10*/  IADD3 R4, R221, R191, RZ ;  /* 0x000000bfdd047210 */ /* 0x000fe20007ffe0ff */
[----:B------:R-:W0:Y:S01]  /*15f20*/  SHFL.IDX PT, R51, R11, RZ, 0x1c1f ;  /* 0x001c1fff0b337589 */ /* 0x000e2200000e0000 */
[----:B------:R-:W-:Y:S02]  /*15f30*/  LOP3.LUT R24, R25, 0x380, RZ, 0xc0, !PT ;  /* 0x0000038019187812 */ /* 0x000fe400078ec0ff */
[----:B------:R-:W-:Y:S01]  /*15f40*/  LOP3.LUT R8, R7, 0x380, RZ, 0xc0, !PT ;  /* 0x0000038007087812 */ /* 0x000fe200078ec0ff */
[----:B------:R-:W-:Y:S01]  /*15f50*/  SHFL.IDX PT, R52, R10, 0x1, 0x1c1f ;  /* 0x003c1f000a347f89 */ /* 0x000fe200000e0000 */
[----:B------:R-:W-:-:S02]  /*15f60*/  SHF.R.U64 R24, R24, 0x3, RZ ;  /* 0x0000000318187819 */ /* 0x000fc400000012ff */
[----:B------:R-:W-:Y:S01]  /*15f70*/  SHF.R.U64 R28, R28, 0x3, RZ ;  /* 0x000000031c1c7819 */ /* 0x000fe200000012ff */
[----:B------:R-:W1:Y:S01]  /*15f80*/  SHFL.IDX PT, R53, R11, 0x1, 0x1c1f ;  /* 0x003c1f000b357f89 */ /* 0x000e6200000e0000 */
[----:B------:R-:W-:Y:S01]  /*15f90*/  LOP3.LUT R24, R24, R25, RZ, 0x3c, !PT ;  /* 0x0000001918187212 */ /* 0x000fe200078e3cff */
[----:B------:R-:W-:Y:S01]  /*15fa0*/  IMAD.X R25, RZ, RZ, R21, P2 ;  /* 0x000000ffff197224 */ /* 0x000fe200010e0615 */
[C---:B------:R-:W-:Y:S01]  /*15fb0*/  ISETP.GE.OR P2, PT, R4.reuse, R59, P0 ;  /* 0x0000003b0400720c */ /* 0x040fe20000746670 */
[----:B------:R-:W-:Y:S01]  /*15fc0*/  VIADD R4, R4, 0x8 ;  /* 0x0000000804047836 */ /* 0x000fe20000000000 */
[----:B------:R-:W-:Y:S02]  /*15fd0*/  SHF.R.U64 R12, R12, 0x3, RZ ;  /* 0x000000030c0c7819 */ /* 0x000fe400000012ff */
[----:B------:R-:W-:Y:S02]  /*15fe0*/  SHF.R.U64 R8, R8, 0x3, RZ ;  /* 0x0000000308087819 */ /* 0x000fe400000012ff */
[----:B------:R-:W-:-:S02]  /*15ff0*/  LOP3.LUT R28, R28, R29, RZ, 0x3c, !PT ;  /* 0x0000001d1c1c7212 */ /* 0x000fc400078e3cff */
[----:B------:R-:W-:Y:S01]  /*16000*/  LOP3.LUT R12, R12, R13, RZ, 0x3c, !PT ;  /* 0x0000000d0c0c7212 */ /* 0x000fe200078e3cff */
[--C-:B------:R-:W-:Y:S01]  /*16010*/  IMAD.X R13, RZ, RZ, R21.reuse, P4 ;  /* 0x000000ffff0d7224 */ /* 0x100fe200020e0615 */
[----:B------:R-:W-:Y:S02]  /*16020*/  IADD3.X R29, RZ, R21, RZ, P3, !PT ;  /* 0x00000015ff1d7210 */ /* 0x000fe40001ffe4ff */
[----:B------:R-:W-:Y:S01]  /*16030*/  LOP3.LUT R8, R8, R7, RZ, 0x3c, !PT ;  /* 0x0000000708087212 */ /* 0x000fe200078e3cff */
[----:B0-----:R0:W-:Y:S01]  /*16040*/  @!P2 ST.E desc[UR42][R50.64], R3 ;  /* 0x000000033200a985 */ /* 0x0011e2000c10192a */
[----:B------:R-:W-:Y:S02]  /*16050*/  IADD3 R5, P3, R20, 0x7000, RZ ;  /* 0x0000700014057810 */ /* 0x000fe40007f7e0ff */
[----:B------:R-:W-:Y:S02]  /*16060*/  ISETP.GE.OR P0, PT, R4, R59, P0 ;  /* 0x0000003b0400720c */ /* 0x000fe40000706670 */
[C---:B------:R-:W-:Y:S01]  /*16070*/  IADD3 R33, P5, R20.reuse, 0x5000, RZ ;  /* 0x0000500014217810 */ /* 0x040fe20007fbe0ff */
[----:B------:R-:W-:Y:S01]  /*16080*/  IMAD.X R45, RZ, RZ, R21, P3 ;  /* 0x000000ffff2d7224 */ /* 0x000fe200018e0615 */
[----:B------:R-:W-:-:S02]  /*16090*/  IADD3 R37, P4, R20, 0x6000, RZ ;  /* 0x0000600014257810 */ /* 0x000fc40007f9e0ff */
[----:B------:R-:W-:Y:S02]  /*160a0*/  LOP3.LUT R7, R20, 0x380, RZ, 0xc0, !PT ;  /* 0x0000038014077812 */ /* 0x000fe400078ec0ff */
[----:B------:R-:W-:Y:S01]  /*160b0*/  LOP3.LUT R4, R5, 0x380, RZ, 0xc0, !PT ;  /* 0x0000038005047812 */ /* 0x000fe200078ec0ff */
[----:B0-----:R-:W0:Y:S01]  /*160c0*/  @P1 LDC R51, c[0x0][0xbec] ;  /* 0x0002fb00ff331b82 */ /* 0x001e220000000800 */
[----:B------:R-:W-:Y:S01]  /*160d0*/  LOP3.LUT R32, R33, 0x380, RZ, 0xc0, !PT ;  /* 0x0000038021207812 */ /* 0x000fe200078ec0ff */
[----:B------:R-:W-:Y:S01]  /*160e0*/  IMAD R3, R49, UR4, RZ ;  /* 0x0000000431037c24 */ /* 0x000fe2000f8e02ff */
[----:B------:R-:W-:Y:S01]  /*160f0*/  LOP3.LUT R36, R37, 0x380, RZ, 0xc0, !PT ;  /* 0x0000038025247812 */ /* 0x000fe200078ec0ff */
[----:B-1----:R1:W-:Y:S01]  /*16100*/  @!P0 ST.E desc[UR42][R52.64], R0 ;  /* 0x0000000034008985 */ /* 0x0023e2000c10192a */
[----:B------:R-:W-:Y:S02]  /*16110*/  SHF.R.U64 R7, R7, 0x3, RZ ;  /* 0x0000000307077819 */ /* 0x000fe400000012ff */
[----:B------:R-:W-:Y:S01]  /*16120*/  SHF.R.U64 R4, R4, 0x3, RZ ;  /* 0x0000000304047819 */ /* 0x000fe200000012ff */
[----:B------:R-:W2:Y:S01]  /*16130*/  @P1 LDC R49, c[0x0][0xbf0] ;  /* 0x0002fc00ff311b82 */ /* 0x000ea20000000800 */
[----:B------:R-:W-:Y:S01]  /*16140*/  SHF.R.U64 R32, R32, 0x3, RZ ;  /* 0x0000000320207819 */ /* 0x000fe200000012ff */
[----:B------:R-:W-:Y:S01]  /*16150*/  IMAD R3, R48, UR5, R3 ;  /* 0x0000000530037c24 */ /* 0x000fe2000f8e0203 */
[----:B------:R-:W-:Y:S01]  /*16160*/  SHF.R.U64 R36, R36, 0x3, RZ ;  /* 0x0000000324247819 */ /* 0x000fe200000012ff */
[----:B------:R-:W5:Y:S01]  /*16170*/  LD.E.128 R8, desc[UR42][R8.64] ;  /* 0x0000002a08087980 */ /* 0x000f62000c101d00 */
[----:B------:R-:W-:-:S02]  /*16180*/  LOP3.LUT R20, R7, R20, RZ, 0x3c, !PT ;  /* 0x0000001407147212 */ /* 0x000fc400078e3cff */
        /* <DEDUP_REMOVED lines=9> */
[----:B---3--:R-:W-:Y:S01]  /*16220*/  IMAD.WIDE.U32 R20, R48, UR4, RZ ;  /* 0x0000000430147c25 */ /* 0x008fe2000f8e00ff */
[----:B------:R-:W-:-:S02]  /*16230*/  ULDC.64 UR4, c[0x0][0xae8] ;  /* 0x0002ba0000047ab9 */ /* 0x000fc40000000a00 */
[----:B------:R-:W5:Y:S01]  /*16240*/  LD.E.128 R32, desc[UR42][R32.64] ;  /* 0x0000002a20207980 */ /* 0x000f62000c101d00 */
[----:B------:R-:W-:Y:S01]  /*16250*/  IMAD R48, R206, 0x20, R187 ;  /* 0x00000020ce307824 */ /* 0x000fe200078e02bb */
[----:B------:R-:W-:Y:S01]  /*16260*/  IADD3 R21, R21, R3, RZ ;  /* 0x0000000315157210 */ /* 0x000fe20007ffe0ff */
[----:B-1----:R-:W-:Y:S01]  /*16270*/  IMAD R0, R54, UR4, RZ ;  /* 0x0000000436007c24 */ /* 0x002fe2000f8e02ff */
[----:B------:R-:W5:Y:S01]  /*16280*/  LD.E.128 R36, desc[UR42][R36.64] ;  /* 0x0000002a24247980 */ /* 0x000f62000c101d00 */
[----:B------:R-:W-:Y:S02]  /*16290*/  IMAD.IADD R48, R191, 0x1, R48 ;  /* 0x00000001bf307824 */ /* 0x000fe400078e0230 */
[C---:B------:R-:W-:Y:S01]  /*162a0*/  IMAD R3, R207.reuse, UR5, R0 ;  /* 0x00000005cf037c24 */ /* 0x040fe2000f8e0200 */
        /* <DEDUP_REMOVED lines=8> */
[----:B-1----:R-:W1:Y:S01]  /*16330*/  FENCE.VIEW.ASYNC.S ;  /* 0x00000000000073c6 */ /* 0x002e620000000000 */
[----:B0-----:R-:W-:-:S04]  /*16340*/  @P1 IMAD.HI.U32 R0, R48, R51, RZ ;  /* 0x0000003330001227 */ /* 0x001fc800078e00ff */
        /* <DEDUP_REMOVED lines=16> */
[----:B------:R-:W-:Y:S01]  /*16450*/  IMAD.IADD R50, R187, 0x1, R191 ;  /* 0x00000001bb327824 */ /* 0x000fe200078e02bf */
[----:B------:R-:W-:Y:S01]  /*16460*/  IADD3 R21, R21, R51, RZ ;  /* 0x0000003315157210 */ /* 0x000fe20007ffe0ff */
[----:B------:R-:W-:Y:S02]  /*16470*/  IMAD R40, R0, UR4, RZ ;  /* 0x0000000400287c24 */ /* 0x000fe4000f8e02ff */
[----:B------:R-:W-:Y:S02]  /*16480*/  VIADD R0, R50, 0x20 ;  /* 0x0000002032007836 */ /* 0x000fe40000000000 */
[----:B------:R-:W-:-:S02]  /*16490*/  IMAD R51, R49, UR5, R40 ;  /* 0x0000000531337c24 */ /* 0x000fc4000f8e0228 */
[----:B------:R-:W-:Y:S01]  /*164a0*/  IMAD.WIDE.U32 R20, R49, UR4, R20 ;  /* 0x0000000431147c25 */ /* 0x000fe2000f8e0014 */
[-C--:B------:R-:W-:Y:S01]  /*164b0*/  ISETP.GE.AND P2, PT, R50, R59.reuse, PT ;  /* 0x0000003b3200720c */ /* 0x080fe20003f46270 */
[----:B------:R-:W-:Y:S01]  /*164c0*/  ULDC.64 UR4, c[0x0][0xa80] ;  /* 0x0002a00000047ab9 */ /* 0x000fe20000000a00 */
[----:B------:R-:W-:Y:S01]  /*164d0*/  ISETP.GE.AND P0, PT, R0, R59, PT ;  /* 0x0000003b0000720c */ /* 0x000fe20003f06270 */
[----:B------:R-:W-:Y:S01]  /*164e0*/  VIADD R3, R50, 0x40 ;  /* 0x0000004032037836 */ /* 0x000fe20000000000 */
[----:B------:R-:W-:Y:S01]  /*164f0*/  IADD3 R21, R21, R51, RZ ;  /* 0x0000003315157210 */ /* 0x000fe20007ffe0ff */
[----:B------:R-:W-:Y:S01]  /*16500*/  VIADD R0, R18, 0x28820 ;  /* 0x0002882012007836 */ /* 0x000fe20000000000 */
[C---:B------:R-:W-:Y:S02]  /*16510*/  LEA R40, P3, R20.reuse, UR4, 0x1 ;  /* 0x0000000414287c11 */ /* 0x040fe4000f8608ff */
[----:B------:R-:W-:Y:S02]  /*16520*/  ISETP.GE.AND P1, PT, R3, R59, PT ;  /* 0x0000003b0300720c */ /* 0x000fe40003f26270 */
[----:B------:R-:W-:-:S02]  /*16530*/  LEA.HI.X R3, R20, UR5, R21, 0x1, P3 ;  /* 0x0000000514037c11 */ /* 0x000fc400098f0c15 */
[----:B------:R-:W-:Y:S01]  /*16540*/  PRMT R0, RZ, 0x654, R0 ;  /* 0x00000654ff007816 */ /* 0x000fe20000000000 */
[----:B-1----:R0:W1:Y:S01]  /*16550*/  SHFL.IDX PT, R21, R40, RZ, 0x181f ;  /* 0x00181fff28157589 */ /* 0x00206200000e0000 */
        /* <DEDUP_REMOVED lines=13> */
.L_x_9605:
[----:B------:R-:W-:Y:S05]  /*16630*/  BSYNC B1 ;  /* 0x0000000000017941 */ /* 0x000fea0003800000 */
.L_x_9604:
        /* <DEDUP_REMOVED lines=13> */
.L_x_9607:
[----:B------:R-:W-:Y:S05]  /*16710*/  BSYNC B1 ;  /* 0x0000000000017941 */ /* 0x000fea0003800000 */
.L_x_9606:
        /* <DEDUP_REMOVED lines=13> */
.L_x_9609:
[----:B------:R-:W-:Y:S05]  /*167f0*/  BSYNC B1 ;  /* 0x0000000000017941 */ /* 0x000fea0003800000 */
.L_x_9608:
[----:B------:R-:W-:Y:S01]  /*16800*/  VIADD R0, R50, 0x60 ;  /* 0x0000006032007836 */ /* 0x000fe20000000000 */
[----:B0--3--:R-:W3:Y:S04]  /*16810*/  SHFL.IDX PT, R3, R3, 0x3, 0x181f ;  /* 0x00781f0003037f89 */ /* 0x009ee800000e0000 */
[----:B------:R-:W-:Y:S01]  /*16820*/  ISETP.GE.AND P0, PT, R0, R59, PT ;  /* 0x0000003b0000720c */ /* 0x000fe20003f06270 */
[----:B----4-:R4:W0:-:S12]  /*16830*/  SHFL.IDX PT, R7, R40, 0x3, 0x181f ;  /* 0x00781f0028077f89 */ /* 0x01081800000e0000 */
[----:B----4-:R-:W-:Y:S05]  /*16840*/  @P0 BRA `(.L_x_9610) ;  /* 0x0000000800f80947 */ /* 0x010fea0003800000 */
[----:B------:R-:W-:Y:S02]  /*16850*/  ULDC UR4, c[0x0][0xac8] ;  /* 0x0002b20000047ab9 */ /* 0x000fe40000000800 */
[----:B------:R-:W-:-:S13]  /*16860*/  ISETP.GE.AND P1, PT, R16, UR4, PT ;  /* 0x0000000410007c0c */ /* 0x000fda000bf26270 */
[----:B0-----:R-:W-:-:S04]  /*16870*/  @!P1 LEA R4, P0, R16, R7, 0x1 ;  /* 0x0000000710049211 */ /* 0x001fc800078008ff */
[----:B---3--:R-:W-:Y:S02]  /*16880*/  @!P1 LEA.HI.X R5, R16, R3, R17, 0x1, P0 ;  /* 0x0000000310059211 */ /* 0x008fe400000f0c11 */
[----:B------:R-:W-:-:S03]  /*16890*/  ISETP.GE.AND P0, PT, R2, UR4, PT ;  /* 0x0000000402007c0c */ /* 0x000fc6000bf06270 */
[----:B------:R4:W-:Y:S10]  /*168a0*/  @!P1 ST.E.128 desc[UR42][R4.64], R24 ;  /* 0x0000001804009985 */ /* 0x0009f4000c101d2a */
[----:B------:R-:W-:Y:S05]  /*168b0*/  @P0 BRA `(.L_x_9610) ;  /* 0x0000000800dc0947 */ /* 0x000fea0003800000 */
[----:B----4-:R-:W-:-:S04]  /*168c0*/  LEA R4, P0, R2, R7, 0x1 ;  /* 0x0000000702047211 */ /* 0x010fc800078008ff */
[----:B------:R-:W-:-:S05]  /*168d0*/  LEA.HI.X R5, R2, R3, R184, 0x1, P0 ;  /* 0x0000000302057211 */ /* 0x000fca00000f0cb8 */
[----:B------:R0:W-:Y:S01]  /*168e0*/  ST.E.128 desc[UR42][R4.64], R44 ;  /* 0x0000002c04007985 */ /* 0x0001e2000c101d2a */
[----:B------:R-:W-:Y:S05]  /*168f0*/  BRA `(.L_x_9610) ;  /* 0x0000000800cc7947 */ /* 0x000fea0003800000 */
.L_x_9602:
[----:B------:R-:W-:Y:S01]  /*16900*/  ULDC.64 UR4, c[0x0][0xc00] ;  /* 0x0003000000047ab9 */ /* 0x000fe20000000a00 */
[----:B------:R-:W-:Y:S01]  /*16910*/  IMAD.MOV.U32 R0, RZ, RZ, RZ ;  /* 0x000000ffff007224 */ /* 0x000fe200078e00ff */
[----:B------:R-:W-:Y:S01]  /*16920*/  ISETP.NE.U32.AND P0, PT, RZ, UR4, PT ;  /* 0x00000004ff007c0c */ /* 0x000fe2000bf05070 */
[----:B------:R-:W3:Y:S01]  /*16930*/  LDC R25, c[0x0][0xbe8] ;  /* 0x0002fa00ff197b82 */ /* 0x000ee20000000800 */
        /* <DEDUP_REMOVED lines=12> */
[----:B---3--:R-:W-:Y:S02]  /*16a00*/  ISETP.NE.AND P2, PT, R25, 0x1, PT ;  /* 0x000000011900780c */ /* 0x008fe40003f45270 */
[----:B------:R-:W-:-:S11]  /*16a10*/  ISETP.GE.AND P3, PT, R228, 0x80, PT ;  /* 0x00000080e400780c */ /* 0x000fd60003f66270 */
[----:B------:R-:W3:Y:S08]  /*16a20*/  @P2 LDC R14, c[0x0][0xbec] ;  /* 0x0002fb00ff0e2b82 */ /* 0x000ef00000000800 */
[----:B------:R-:W0:Y:S01]  /*16a30*/  @P2 LDC R27, c[0x0][0xbf0] ;  /* 0x0002fc00ff1b2b82 */ /* 0x000e220000000800 */
[----:B------:R-:W-:Y:S05]  /*16a40*/  @P1 BRA `(.L_x_9611) ;  /* 0x0000000000101947 */ /* 0x000fea0003800000 */
[----:B------:R-:W-:Y:S05]  /*16a50*/  @!P0 BRA `(.L_x_9611) ;  /* 0x00000000000c8947 */ /* 0x000fea0003800000 */
[----:B------:R-:W2:Y:S04]  /*16a60*/  LDG.E R3, desc[UR42][R4.64] ;  /* 0x0000002a04037981 */ /* 0x000ea8000c1e1900 */
[----:B-----5:R-:W2:Y:S02]  /*16a70*/  LDG.E R8, desc[UR42][R4.64+0x4] ;  /* 0x0000042a04087981 */ /* 0x020ea4000c1e1900 */
[----:B--2---:R-:W-:-:S07]  /*16a80*/  IADD3 R8, -R3, R8, RZ ;  /* 0x0000000803087210 */ /* 0x004fce0007ffe1ff */
.L_x_9611:
[----:B------:R-:W-:Y:S01]  /*16a90*/  BSSY B1, `(.L_x_9612) ;  /* 0x000002d000017945 */ /* 0x000fe20003800000 */
[----:B----4-:R-:W-:Y:S02]  /*16aa0*/  SHF.R.S32.HI R13, RZ, 0x1f, R207 ;  /* 0x0000001fff0d7819 */ /* 0x010fe400000114cf */
[----:B------:R-:W-:Y:S02]  /*16ab0*/  SEL R15, R210, RZ, !P0 ;  /* 0x000000ffd20f7207 */ /* 0x000fe40004000000 */
[----:B------:R-:W-:Y:S02]  /*16ac0*/  SEL R211, R211, RZ, !P0 ;  /* 0x000000ffd3d37207 */ /* 0x000fe40004000000 */
[----:B-----5:R-:W-:Y:S01]  /*16ad0*/  SHF.R.S32.HI R11, RZ, 0x1f, R0 ;  /* 0x0000001fff0b7819 */ /* 0x020fe20000011400 */
[----:B------:R-:W-:Y:S06]  /*16ae0*/  @P3 BRA `(.L_x_9613) ;  /* 0x00000000009c3947 */ /* 0x000fec0003800000 */
[----:B------:R-:W4:Y:S01]  /*16af0*/  S2R R12, SR_TID.X ;  /* 0x00000000000c7919 */ /* 0x000f220000002100 */
[----:B------:R-:W5:Y:S02]  /*16b00*/  LDC R9, c[0x0][0xbe8] ;  /* 0x0002fa00ff097b82 */ /* 0x000f640000000800 */
[----:B-----5:R-:W-:Y:S01]  /*16b10*/  IMAD R3, R8, R9, RZ ;  /* 0x0000000908037224 */ /* 0x020fe200078e02ff */
[----:B----4-:R-:W-:-:S04]  /*16b20*/  IADD3 R12, R191, -0x80, R12 ;  /* 0xffffff80bf0c7810 */ /* 0x010fc80007ffe00c */
[----:B------:R-:W-:-:S13]  /*16b30*/  ISETP.GE.AND P0, PT, R12, R3, PT ;  /* 0x000000030c00720c */ /* 0x000fda0003f06270 */
[----:B------:R-:W-:Y:S05]  /*16b40*/  @P0 BRA `(.L_x_9613) ;  /* 0x0000000000840947 */ /* 0x000fea0003800000 */
[----:B------:R-:W-:Y:S01]  /*16b50*/  ISETP.NE.AND P0, PT, R9, 0x1, PT ;  /* 0x000000010900780c */ /* 0x000fe20003f05270 */
[----:B------:R-:W-:Y:S01]  /*16b60*/  ULDC.64 UR4, c[0x0][0xb90] ;  /* 0x0002e40000047ab9 */ /* 0x000fe20000000a00 */
[----:B0-----:R-:W-:Y:S02]  /*16b70*/  IMAD.MOV.U32 R4, RZ, RZ, R0 ;  /* 0x000000ffff047224 */ /* 0x001fe400078e0000 */
[----:B------:R-:W-:Y:S02]  /*16b80*/  IMAD R10, R13, UR4, RZ ;  /* 0x000000040d0a7c24 */ /* 0x000fe4000f8e02ff */
[----:B------:R-:W-:Y:S02]  /*16b90*/  IMAD.MOV.U32 R5, RZ, RZ, R11 ;  /* 0x000000ffff057224 */ /* 0x000fe400078e000b */
[----:B------:R-:W-:Y:S02]  /*16ba0*/  IMAD.MOV.U32 R3, RZ, RZ, R12 ;  /* 0x000000ffff037224 */ /* 0x000fe400078e000c */
[----:B------:R-:W-:-:S03]  /*16bb0*/  IMAD.WIDE.U32 R4, R207, UR4, R4 ;  /* 0x00000004cf047c25 */ /* 0x000fc6000f8e0004 */
[----:B------:R-:W0:Y:S08]  /*16bc0*/  @P0 LDC R7, c[0x0][0xbec] ;  /* 0x0002fb00ff070b82 */ /* 0x000e300000000800 */
[----:B------:R-:W4:Y:S01]  /*16bd0*/  @P0 LDC R21, c[0x0][0xbf0] ;  /* 0x0002fc00ff150b82 */ /* 0x000f220000000800 */
[----:B0-----:R-:W-:-:S04]  /*16be0*/  @P0 IMAD.HI.U32 R6, R12, R7, RZ ;  /* 0x000000070c060227 */ /* 0x001fc800078e00ff */
[----:B------:R-:W-:Y:S01]  /*16bf0*/  IMAD R7, R207, UR5, R10 ;  /* 0x00000005cf077c24 */ /* 0x000fe2000f8e020a */
[----:B------:R-:W-:Y:S01]  /*16c00*/  ULDC.64 UR4, c[0x0][0xb98] ;  /* 0x0002e60000047ab9 */ /* 0x000fe20000000a00 */
[----:B----4-:R-:W-:Y:S01]  /*16c10*/  @P0 SHF.R.U32.HI R3, RZ, R21, R6 ;  /* 0x00000015ff030219 */ /* 0x010fe20000011606 */
[----:B------:R-:W-:Y:S02]  /*16c20*/  IMAD R6, R211, UR4, RZ ;  /* 0x00000004d3067c24 */ /* 0x000fe4000f8e02ff */
[----:B------:R-:W-:Y:S02]  /*16c30*/  IADD3 R5, R5, R7, RZ ;  /* 0x0000000705057210 */ /* 0x000fe40007ffe0ff */
[----:B------:R-:W-:Y:S02]  /*16c40*/  IMAD.MOV R7, RZ, RZ, -R3 ;  /* 0x000000ffff077224 */ /* 0x000fe400078e0a03 */
        /* <DEDUP_REMOVED lines=17> */
.L_x_9613:
[----:B------:R-:W-:Y:S05]  /*16d60*/  BSYNC B1 ;  /* 0x0000000000017941 */ /* 0x000fea0003800000 */
.L_x_9612:
[----:B------:R-:W-:Y:S02]  /*16d70*/  ULDC.64 UR4, c[0x0][0xaa0] ;  /* 0x0002a80000047ab9 */ /* 0x000fe40000000a00 */
[----:B----4-:R-:W-:Y:S02]  /*16d80*/  IMAD R3, R11, UR4, RZ ;  /* 0x000000040b037c24 */ /* 0x010fe4000f8e02ff */
[----:B0-----:R-:W-:-:S04]  /*16d90*/  IMAD.WIDE.U32 R4, R0, UR4, RZ ;  /* 0x0000000400047c25 */ /* 0x001fc8000f8e00ff */
[----:B------:R-:W-:Y:S01]  /*16da0*/  IMAD R3, R0, UR5, R3 ;  /* 0x0000000500037c24 */ /* 0x000fe2000f8e0203 */
[----:B------:R-:W-:Y:S01]  /*16db0*/  LEA R0, R206, R187, 0x5 ;  /* 0x000000bbce007211 */ /* 0x000fe200078e28ff */
[----:B------:R-:W-:Y:S02]  /*16dc0*/  ULDC.64 UR4, c[0x0][0xae8] ;  /* 0x0002ba0000047ab9 */ /* 0x000fe40000000a00 */
[----:B------:R-:W-:Y:S02]  /*16dd0*/  IMAD.IADD R5, R5, 0x1, R3 ;  /* 0x0000000105057824 */ /* 0x000fe400078e0203 */
[----:B------:R-:W-:Y:S02]  /*16de0*/  IMAD R6, R13, UR4, RZ ;  /* 0x000000040d067c24 */ /* 0x000fe4000f8e02ff */
[----:B------:R-:W-:Y:S02]  /*16df0*/  IMAD.IADD R9, R191, 0x1, R0 ;  /* 0x00000001bf097824 */ /* 0x000fe400078e0200 */
[----:B------:R-:W-:-:S02]  /*16e00*/  IMAD R7, R207, UR5, R6 ;  /* 0x00000005cf077c24 */ /* 0x000fc4000f8e0206 */
[----:B------:R-:W-:Y:S01]  /*16e10*/  IMAD.WIDE.U32 R4, R207, UR4, R4 ;  /* 0x00000004cf047c25 */ /* 0x000fe2000f8e0004 */
[----:B------:R-:W-:-:S03]  /*16e20*/  ULDC.64 UR4, c[0x0][0xaf0] ;  /* 0x0002bc0000047ab9 */ /* 0x000fc60000000a00 */
[----:B---3--:R-:W-:Y:S01]  /*16e30*/  @P2 IMAD.HI.U32 R0, R9, R14, RZ ;  /* 0x0000000e09002227 */ /* 0x008fe200078e00ff */
[----:B------:R-:W-:-:S03]  /*16e40*/  IADD3 R5, R5, R7, RZ ;  /* 0x0000000705057210 */ /* 0x000fc60007ffe0ff */
[----:B------:R-:W-:Y:S01]  /*16e50*/  IMAD.MOV.U32 R3, RZ, RZ, R9 ;  /* 0x000000ffff037224 */ /* 0x000fe200078e0009 */
[----:B------:R-:W-:Y:S01]  /*16e60*/  @P2 SHF.R.U32.HI R3, RZ, R27, R0 ;  /* 0x0000001bff032219 */ /* 0x000fe20000011600 */
[----:B------:R-:W-:Y:S02]  /*16e70*/  IMAD R6, R211, UR4, RZ ;  /* 0x00000004d3067c24 */ /* 0x000fe4000f8e02ff */
[----:B------:R-:W-:Y:S01]  /*16e80*/  IMAD.WIDE.U32 R4, R15, UR4, R4 ;  /* 0x000000040f047c25 */ /* 0x000fe2000f8e0004 */
[----:B------:R-:W-:-:S03]  /*16e90*/  SHF.R.S32.HI R0, RZ, 0x1f, R3 ;  /* 0x0000001fff007819 */ /* 0x000fc60000011403 */
        /* <DEDUP_REMOVED lines=12> */
[----:B------:R-:W-:-:S04]  /*16f60*/  IMAD.WIDE.U32 R4, R7, UR4, R4 ;  /* 0x0000000407047c25 */ /* 0x000fc8000f8e0004 */
[----:B------:R-:W-:Y:S01]  /*16f70*/  IMAD R3, R7, UR5, R0 ;  /* 0x0000000507037c24 */ /* 0x000fe2000f8e0200 */
[----:B------:R-:W-:Y:S01]  /*16f80*/  ULDC.64 UR4, c[0x0][0xa80] ;  /* 0x0002a00000047ab9 */ /* 0x000fe20000000a00 */
[----:B------:R-:W-:Y:S01]  /*16f90*/  IMAD.IADD R191, R187, 0x1, R191 ;  /* 0x00000001bbbf7824 */ /* 0x000fe200078e02bf */
[----:B------:R-:W-:Y:S01]  /*16fa0*/  LEA R0, P0, R4, UR4, 0x1 ;  /* 0x0000000404007c11 */ /* 0x000fe2000f8008ff */
[----:B------:R-:W-:Y:S01]  /*16fb0*/  UMOV UR4, 0xffffffff ;  /* 0xffffffff00047882 */ /* 0x000fe20000000000 */
[----:B------:R-:W-:-:S04]  /*16fc0*/  IADD3 R3, R5, R3, RZ ;  /* 0x0000000305037210 */ /* 0x000fc80007ffe0ff */
[----:B------:R-:W-:Y:S01]  /*16fd0*/  LEA.HI.X R4, R4, UR5, R3, 0x1, P0 ;  /* 0x0000000504047c11 */ /* 0x000fe200080f0c03 */
[----:B------:R-:W-:Y:S06]  /*16fe0*/  BRA.DIV UR4, `(.L_x_9614) ;  /* 0x0000009604847947 */ /* 0x000fec000b800000 */
[----:B------:R0:W3:Y:S04]  /*16ff0*/  SHFL.IDX PT, R3, R4, RZ, 0x181f ;  /* 0x00181fff04037589 */ /* 0x0000e800000e0000 */
[----:B------:R0:W4:Y:S02]  /*17000*/  SHFL.IDX PT, R14, R0, RZ, 0x181f ;  /* 0x00181fff000e7589 */ /* 0x00012400000e0000 */
.L_x_9848:
[----:B------:R-:W-:Y:S01]  /*17010*/  IMAD R8, R8, R25, RZ ;  /* 0x0000001908087224 */ /* 0x000fe200078e02ff */
        /* <DEDUP_REMOVED lines=8> */
[-C--:B---3--:R-:W-:Y:S02]  /*170a0*/  @!P2 LEA.HI.X R7, R16, R3.reuse, R17, 0x1, P0 ;  /* 0x000000031007a211 */ /* 0x088fe400000f0c11 */
[----:B------:R-:W-:-:S03]  /*170b0*/  @!P3 LEA.HI.X R15, R2, R3, R184, 0x1, P1 ;  /* 0x00000003020fb211 */ /* 0x000fc600008f0cb8 */
[----:B------:R3:W-:Y:S04]  /*170c0*/  @!P2 ST.E.128 desc[UR42][R6.64], RZ ;  /* 0x000000ff0600a985 */ /* 0x0007e8000c101d2a */
[----:B------:R3:W-:Y:S02]  /*170d0*/  @!P3 ST.E.128 desc[UR42][R14.64], RZ ;  /* 0x000000ff0e00b985 */ /* 0x0007e4000c101d2a */
.L_x_9616:
[----:B------:R-:W-:Y:S05]  /*170e0*/  BSYNC B1 ;  /* 0x0000000000017941 */ /* 0x000fea0003800000 */
.L_x_9615:
[----:B------:R-:W-:-:S03]  /*170f0*/  UMOV UR4, 0xffffffff ;  /* 0xffffffff00047882 */ /* 0x000fc60000000000 */
[----:B------:R-:W-:Y:S05]  /*17100*/  BRA.DIV UR4, `(.L_x_9617) ;  /* 0x0000009604707947 */ /* 0x000fea000b800000 */
[----:B---3--:R3:W0:Y:S04]  /*17110*/  SHFL.IDX PT, R3, R4, 0x1, 0x181f ;  /* 0x00381f0004037f89 */ /* 0x00862800000e0000 */
[----:B----4-:R3:W4:Y:S02]  /*17120*/  SHFL.IDX PT, R14, R0, 0x1, 0x181f ;  /* 0x00381f00000e7f89 */ /* 0x01072400000e0000 */
.L_x_9852:
        /* <DEDUP_REMOVED lines=13> */
.L_x_9619:
[----:B------:R-:W-:Y:S05]  /*17200*/  BSYNC B1 ;  /* 0x0000000000017941 */ /* 0x000fea0003800000 */
.L_x_9618:
[----:B------:R-:W-:-:S03]  /*17210*/  UMOV UR4, 0xffffffff ;  /* 0xffffffff00047882 */ /* 0x000fc60000000000 */
[----:B------:R-:W-:Y:S05]  /*17220*/  BRA.DIV UR4, `(.L_x_9620) ;  /* 0x0000009604707947 */ /* 0x000fea000b800000 */
[----:B0-----:R0:W0:Y:S04]  /*17230*/  SHFL.IDX PT, R3, R4, 0x2, 0x181f ;  /* 0x00581f0004037f89 */ /* 0x00102800000e0000 */
[----:B----4-:R4:W0:Y:S02]  /*17240*/  SHFL.IDX PT, R14, R0, 0x2, 0x181f ;  /* 0x00581f00000e7f89 */ /* 0x01082400000e0000 */
.L_x_9856:
[----:B------:R-:W-:Y:S01]  /*17250*/  VIADD R5, R191, 0x40 ;  /* 0x00000040bf057836 */ /* 0x000fe20000000000 */
[----:B------:R-:W-:Y:S04]  /*17260*/  BSSY B1, `(.L_x_9621) ;  /* 0x000000c000017945 */ /* 0x000fe80003800000 */
        /* <DEDUP_REMOVED lines=11> */
.L_x_9622:
[----:B------:R-:W-:Y:S05]  /*17320*/  BSYNC B1 ;  /* 0x0000000000017941 */ /* 0x000fea0003800000 */
.L_x_9621:
[----:B------:R-:W-:-:S03]  /*17330*/  UMOV UR4, 0xffffffff ;  /* 0xffffffff00047882 */ /* 0x000fc60000000000 */
[----:B------:R-:W-:Y:S05]  /*17340*/  BRA.DIV UR4, `(.L_x_9623) ;  /* 0x0000009604707947 */ /* 0x000fea000b800000 */
[----:B0-----:R0:W0:Y:S04]  /*17350*/  SHFL.IDX PT, R3, R4, 0x3, 0x181f ;  /* 0x00781f0004037f89 */ /* 0x00102800000e0000 */
[----:B------:R0:W0:Y:S02]  /*17360*/  SHFL.IDX PT, R14, R0, 0x3, 0x181f ;  /* 0x00781f00000e7f89 */ /* 0x00002400000e0000 */
.L_x_9860:
[----:B0--34-:R-:W-:-:S04]  /*17370*/  IADD3 R0, R191, 0x60, RZ ;  /* 0x00000060bf007810 */ /* 0x019fc80007ffe0ff */
[----:B------:R-:W-:-:S13]  /*17380*/  ISETP.GE.AND P0, PT, R0, R8, PT ;  /* 0x000000080000720c */ /* 0x000fda0003f06270 */
[----:B------:R-:W-:Y:S05]  /*17390*/  @P0 BRA `(.L_x_9610) ;  /* 0x0000000000240947 */ /* 0x000fea0003800000 */
[----:B------:R-:W-:Y:S02]  /*173a0*/  ULDC UR4, c[0x0][0xac8] ;  /* 0x0002b20000047ab9 */ /* 0x000fe40000000800 */
[----:B------:R-:W-:Y:S02]  /*173b0*/  ISETP.GE.AND P2, PT, R16, UR4, PT ;  /* 0x0000000410007c0c */ /* 0x000fe4000bf46270 */
[----:B------:R-:W-:-:S11]  /*173c0*/  ISETP.GE.AND P3, PT, R2, UR4, PT ;  /* 0x0000000402007c0c */ /* 0x000fd6000bf66270 */
[-C--:B------:R-:W-:Y:S02]  /*173d0*/  @!P2 LEA R4, P0, R16, R14.reuse, 0x1 ;  /* 0x0000000e1004a211 */ /* 0x080fe400078008ff */
[----:B------:R-:W-:Y:S02]  /*173e0*/  @!P3 LEA R14, P1, R2, R14, 0x1 ;  /* 0x0000000e020eb211 */ /* 0x000fe400078208ff */
[-C--:B------:R-:W-:Y:S02]  /*173f0*/  @!P2 LEA.HI.X R5, R16, R3.reuse, R17, 0x1, P0 ;  /* 0x000000031005a211 */ /* 0x080fe400000f0c11 */
[----:B------:R-:W-:-:S03]  /*17400*/  @!P3 LEA.HI.X R15, R2, R3, R184, 0x1, P1 ;  /* 0x00000003020fb211 */ /* 0x000fc600008f0cb8 */
[----:B------:R0:W-:Y:S04]  /*17410*/  @!P2 ST.E.128 desc[UR42][R4.64], RZ ;  /* 0x000000ff0400a985 */ /* 0x0001e8000c101d2a */
[----:B------:R0:W-:Y:S02]  /*17420*/  @!P3 ST.E.128 desc[UR42][R14.64], RZ ;  /* 0x000000ff0e00b985 */ /* 0x0001e4000c101d2a */
.L_x_9610:
[----:B------:R-:W-:Y:S05]  /*17430*/  BSYNC B0 ;  /* 0x0000000000007941 */ /* 0x000fea0003800000 */
.L_x_9601:
[----:B------:R-:W-:Y:S02]  /*17440*/  ULDC UR4, c[0x0][0xc3c] ;  /* 0x00030f0000047ab9 */ /* 0x000fe40000000800 */
[----:B-1----:R-:W-:-:S13]  /*17450*/  ISETP.GE.AND P0, PT, R43, UR4, PT ;  /* 0x000000042b007c0c */ /* 0x002fda000bf06270 */
[----:B------:R-:W-:Y:S05]  /*17460*/  @!P0 BRA `(.L_x_9624) ;  /* 0xfffffe9c00288947 */ /* 0x000fea000383ffff */
[----:B------:R-:W-:Y:S05]  /*17470*/  BRA `(.L_x_9403) ;  /* 0x0000006c00387947 */ /* 0x000fea0003800000 */
.L_x_9401:
        /* <DEDUP_REMOVED lines=16> */
.L_x_9625:
        /* <DEDUP_REMOVED lines=32> */
[----:B-1----:R-:W-:-:S05]  /*17780*/  IMAD R6, R6, UR5, RZ ;  /* 0x0000000506067c24 */ /* 0x002fca000f8e02ff */
[----:B0-----:R-:W-:Y:S02]  /*17790*/  ISETP.GT.AND P6, PT, R6, UR6, PT ;  /* 0x0000000606007c0c */ /* 0x001fe4000bfc4270 */
[----:B------:R-:W-:-:S11]  /*177a0*/  MOV R3, R6 ;  /* 0x0000000600037202 */ /* 0x000fd60000000f00 */
[----:B------:R-:W-:Y:S05]  /*177b0*/  @P6 BRA `(.L_x_9627) ;  /* 0x0000000000986947 */ /* 0x000fea0003800000 */
[----:B------:R-:W0:Y:S01]  /*177c0*/  LDC R10, c[0x0][0xc3c] ;  /* 0x00030f00ff0a7b82 */ /* 0x000e220000000800 */
[----:B------:R-:W-:Y:S01]  /*177d0*/  IMAD.MOV.U32 R6, RZ, RZ, R3 ;  /* 0x000000ffff067224 */ /* 0x000fe200078e0003 */
[----:B------:R-:W-:Y:S01]  /*177e0*/  UMOV UR4, URZ ;  /* 0x0000003f00047c82 */ /* 0x000fe20008000000 */
[----:B------:R-:W-:Y:S01]  /*177f0*/  ULDC UR7, c[0x0][0xc3c] ;  /* 0x00030f0000077ab9 */ /* 0x000fe20000000800 */
[----:B------:R-:W-:-:S05]  /*17800*/  ULDC UR5, c[0x0][0xc38] ;  /* 0x00030e0000057ab9 */ /* 0x000fca0000000800 */
.L_x_9631:
        /* <DEDUP_REMOVED lines=12> */
.L_x_9630:
[----:B------:R-:W-:Y:S05]  /*178d0*/  BSYNC B0 ;  /* 0x0000000000007941 */ /* 0x000fea0003800000 */
.L_x_9629:
        /* <DEDUP_REMOVED lines=20> */
.L_x_9627:
        /* <DEDUP_REMOVED lines=20> */
.L_x_9632:
        /* <DEDUP_REMOVED lines=24> */
[----:B------:R-:W-:-:S03]  /*17ce0*/  IMAD.MOV R2, RZ, RZ, -R2 ;  /* 0x000000ffff027224 */ /* 0x000fc600078e0a02 */
[----:B------:R-:W-:Y:S01]  /*17cf0*/  IADD3 R8, -R13, RZ, RZ ;  /* 0x000000ff0d087210 */ /* 0x000fe20007ffe1ff */
[----:B------:R-:W-:Y:S02]  /*17d00*/  IMAD R6, R6, R2, R9 ;  /* 0x0000000206067224 */ /* 0x000fe400078e0209 */
[----:B------:R-:W-:Y:S01]  /*17d10*/  IMAD.MOV.U32 R2, RZ, RZ, RZ ;  /* 0x000000ffff027224 */ /* 0x000fe200078e00ff */
[----:B------:R-:W-:Y:S02]  /*17d20*/  VIADDMNMX R15, R8, UR5, R7, PT ;  /* 0x00000005080f7c46 */ /* 0x000fe4000b800107 */
[----:B------:R-:W-:Y:S02]  /*17d30*/  IABS R11, R6 ;  /* 0x00000006000b7213 */ /* 0x000fe40000000000 */
[----:B------:R-:W-:Y:S02]  /*17d40*/  IABS R8, R15 ;  /* 0x0000000f00087213 */ /* 0x000fe40000000000 */
[----:B------:R-:W-:-:S02]  /*17d50*/  IADD3 R18, -R15, RZ, RZ ;  /* 0x000000ff0f127210 */ /* 0x000fc40007ffe1ff */
        /* <DEDUP_REMOVED lines=27> */
.L_x_9628:
[----:B------:R-:W-:Y:S01]  /*17f10*/  IMAD.MOV.U32 R17, RZ, RZ, RZ ;  /* 0x000000ffff117224 */ /* 0x000fe200078e00ff */
[----:B------:R-:W-:Y:S01]  /*17f20*/  MOV R18, RZ ;  /* 0x000000ff00127202 */ /* 0x000fe20000000f00 */
[----:B------:R-:W-:-:S07]  /*17f30*/  IMAD.U32 R16, RZ, RZ, UR6 ;  /* 0x00000006ff107e24 */ /* 0x000fce000f8e00ff */
.L_x_9633:
[----:B------:R-:W-:-:S13]  /*17f40*/  ISETP.NE.AND P0, PT, R5, RZ, PT ;  /* 0x000000ff0500720c */ /* 0x000fda0003f05270 */
[----:B------:R-:W0:Y:S01]  /*17f50*/  @!P0 S2R R3, SR_CgaCtaId ;  /* 0x0000000000038919 */ /* 0x000e220000008800 */
[----:B------:R-:W-:-:S04]  /*17f60*/  @!P0 MOV R2, 0x400 ;  /* 0x0000040000028802 */ /* 0x000fc80000000f00 */
[----:B0-----:R-:W-:-:S05]  /*17f70*/  @!P0 LEA R2, R3, R2, 0x18 ;  /* 0x0000000203028211 */ /* 0x001fca00078ec0ff */
[----:B------:R1:W-:Y:S01]  /*17f80*/  @!P0 STS.128 [R2+0x288d0], R16 ;  /* 0x0288d01002008388 */ /* 0x0003e20000000c00 */
[----:B------:R-:W-:Y:S06]  /*17f90*/  BAR.ARV 0x5, 0x180 ;  /* 0x0146000000007b1d */ /* 0x000fec0000002000 */
.L_x_9626:
[----:B------:R2:W-:Y:S01]  /*17fa0*/  STL [R1+0x24], RZ ;  /* 0x000024ff01007387 */ /* 0x0005e20000100800 */
[----:B------:R-:W-:Y:S01]  /*17fb0*/  ULDC UR4, c[0x0][0xc3c] ;  /* 0x00030f0000047ab9 */ /* 0x000fe20000000800 */
[----:B------:R-:W-:Y:S01]  /*17fc0*/  IMAD.MOV.U32 R28, RZ, RZ, 0x1 ;  /* 0x00000001ff1c7424 */ /* 0x000fe200078e00ff */
[----:B0-----:R-:W-:Y:S01]  /*17fd0*/  ISETP.GE.AND P0, PT, R19, UR4, PT ;  /* 0x0000000413007c0c */ /* 0x001fe2000bf06270 */
[----:B------:R-:W-:-:S12]  /*17fe0*/  IMAD.MOV.U32 R25, RZ, RZ, RZ ;  /* 0x000000ffff197224 */ /* 0x000fd800078e00ff */
[----:B--2---:R-:W-:Y:S05]  /*17ff0*/  @P0 BRA `(.L_x_9634) ;  /* 0x0000005c007c0947 */ /* 0x004fea0003800000 */
[----:B------:R-:W0:Y:S01]  /*18000*/  S2UR UR5, SR_CgaCtaId ;  /* 0x00000000000579c3 */ /* 0x000e220000008800 */
[C---:B------:R-:W-:Y:S01]  /*18010*/  IMAD.SHL.U32 R31, R0.reuse, 0x8, RZ ;  /* 0x00000008001f7824 */ /* 0x040fe200078e00ff */
[----:B-1----:R-:W-:Y:S01]  /*18020*/  LOP3.LUT R2, R0, 0x7f, RZ, 0xc0, !PT ;  /* 0x0000007f00027812 */ /* 0x002fe200078ec0ff */
[----:B------:R-:W-:Y:S01]  /*18030*/  UMOV UR4, 0x400 ;  /* 0x0000040000047882 */ /* 0x000fe20000000000 */
[----:B------:R1:W-:Y:S01]  /*18040*/  STL [R1+0x24], RZ ;  /* 0x000024ff01007387 */ /* 0x0003e20000100800 */
[----:B------:R-:W-:Y:S01]  /*18050*/  BSSY B8, `(.L_x_9634) ;  /* 0x00005d9000087945 */ /* 0x000fe20003800000 */
[----:B------:R-:W-:Y:S01]  /*18060*/  LOP3.LUT R3, R31, 0x1f8, RZ, 0xc0, !PT ;  /* 0x000001f81f037812 */ /* 0x000fe200078ec0ff */
[----:B------:R-:W-:Y:S01]  /*18070*/  IMAD.MOV.U32 R29, RZ, RZ, 0x1 ;  /* 0x00000001ff1d7424 */ /* 0x000fe200078e00ff */
[----:B------:R-:W-:Y:S01]  /*18080*/  SHF.L.U32 R36, R2, 0x3, RZ ;  /* 0x0000000302247819 */ /* 0x000fe200000006ff */
[----:B------:R-:W-:Y:S01]  /*18090*/  IMAD.MOV.U32 R27, RZ, RZ, RZ ;  /* 0x000000ffff1b7224 */ /* 0x000fe200078e00ff */
[----:B------:R-:W-:Y:S01]  /*180a0*/  LOP3.LUT R3, R3, 0x38, R0, 0x78, !PT ;  /* 0x0000003803037812 */ /* 0x000fe200078e7800 */
[----:B------:R-:W-:Y:S01]  /*180b0*/  IMAD.SHL.U32 R0, R0, 0x10, RZ ;  /* 0x0000001000007824 */ /* 0x000fe200078e00ff */
[----:B------:R-:W-:Y:S01]  /*180c0*/  SHF.R.U32.HI R2, RZ, 0x3, R2 ;  /* 0x00000003ff027819 */ /* 0x000fe20000011602 */
[----:B------:R-:W-:Y:S01]  /*180d0*/  IMAD.MOV.U32 R28, RZ, RZ, 0x1 ;  /* 0x00000001ff1c7424 */ /* 0x000fe200078e00ff */
[----:B------:R-:W-:Y:S01]  /*180e0*/  LOP3.LUT R36, R3, 0x200, R36, 0xf8, !PT ;  /* 0x0000020003247812 */ /* 0x000fe200078ef824 */
[----:B------:R-:W-:Y:S01]  /*180f0*/  ULOP3.LUT UR38, UR36, 0x2, URZ, 0xfc, !UPT ;  /* 0x0000000224267892 */ /* 0x000fe2000f8efc3f */
[----:B------:R-:W-:Y:S01]  /*18100*/  LOP3.LUT R0, R0, 0x70, RZ, 0xc0, !PT ;  /* 0x0000007000007812 */ /* 0x000fe200078ec0ff */
[----:B------:R-:W-:Y:S01]  /*18110*/  ULDC.64 UR40, c[0x0][0x198] ;  /* 0x0000660000287ab9 */ /* 0x000fe20000000a00 */
[----:B------:R-:W-:Y:S01]  /*18120*/  LOP3.LUT R31, R31, 0x38, RZ, 0xc0, !PT ;  /* 0x000000381f1f7812 */ /* 0x000fe200078ec0ff */
[----:B------:R-:W-:Y:S01]  /*18130*/  ULDC UR37, c[0x0][0xc] ;  /* 0x0000030000257ab9 */ /* 0x000fe20000000800 */
[----:B------:R-:W-:-:S02]  /*18140*/  LOP3.LUT R2, R2, R0, RZ, 0xfc, !PT ;  /* 0x0000000002027212 */ /* 0x000fc400078efcff */
[----:B------:R-:W-:Y:S01]  /*18150*/  MOV R25, RZ ;  /* 0x000000ff00197202 */ /* 0x000fe20000000f00 */
[----:B0-----:R-:W-:Y:S01]  /*18160*/  ULEA UR4, UR5, UR4, 0x18 ;  /* 0x0000000405047291 */ /* 0x001fe2000f8ec03f */
[----:B------:R-:W-:-:S05]  /*18170*/  LOP3.LUT R30, R31, 0x40, RZ, 0xfc, !PT ;  /* 0x000000401f1e7812 */ /* 0x000fca00078efcff */
[----:B------:R-:W-:-:S04]  /*18180*/  IMAD.U32 R22, RZ, RZ, UR4 ;  /* 0x00000004ff167e24 */ /* 0x000fc8000f8e00ff */
[----:B------:R-:W-:-:S05]  /*18190*/  IMAD R0, R36, 0x2, R22 ;  /* 0x0000000224007824 */ /* 0x000fca00078e0216 */
[----:B------:R1:W-:Y:S02]  /*181a0*/  STL [R1+0x8], R0 ;  /* 0x0000080001007387 */ /* 0x0003e40000100800 */
.L_x_9733:
[----:B0-----:R-:W0:Y:S02]  /*181b0*/  LDC.64 R2, c[0x0][0xc88] ;  /* 0x00032200ff027b82 */ /* 0x001e240000000a00 */
[----:B0-----:R-:W-:-:S05]  /*181c0*/  IMAD.WIDE R2, R19, 0x4, R2 ;  /* 0x0000000413027825 */ /* 0x001fca00078e0202 */
[----:B-1----:R-:W1:Y:S01]  /*181d0*/  LDG.E R33, desc[UR42][R2.64] ;  /* 0x0000002a02217981 */ /* 0x002e62000c1e1900 */
[----:B------:R-:W-:Y:S05]  /*181e0*/  YIELD ;  /* 0x0000000000007946 */ /* 0x000fea0003800000 */
[----:B------:R-:W-:Y:S01]  /*181f0*/  ULDC.64 UR4, c[0x0][0xa28] ;  /* 0x00028a0000047ab9 */ /* 0x000fe20000000a00 */
[----:B------:R-:W-:Y:S01]  /*18200*/  MOV R11, RZ ;  /* 0x000000ff000b7202 */ /* 0x000fe20000000f00 */
[----:B------:R-:W-:Y:S01]  /*18210*/  IMAD.MOV.U32 R6, RZ, RZ, RZ ;  /* 0x000000ffff067224 */ /* 0x000fe200078e00ff */
[----:B------:R-:W-:Y:S01]  /*18220*/  ISETP.NE.U32.AND P0, PT, RZ, UR4, PT ;  /* 0x00000004ff007c0c */ /* 0x000fe2000bf05070 */
[----:B------:R-:W-:Y:S01]  /*18230*/  ULDC.64 UR8, c[0x0][0xa18] ;  /* 0x0002860000087ab9 */ /* 0x000fe20000000a00 */
[----:B------:R-:W-:-:S02]  /*18240*/  ULDC.64 UR6, c[0x0][0xa10] ;  /* 0x0002840000067ab9 */ /* 0x000fc40000000a00 */
[----:B------:R-:W-:Y:S02]  /*18250*/  ISETP.NE.AND.EX P0, PT, RZ, UR5, PT, P0 ;  /* 0x00000005ff007c0c */ /* 0x000fe4000bf05300 */
[----:B-1----:R-:W-:-:S11]  /*18260*/  SHF.R.S32.HI R0, RZ, 0x1f, R33 ;  /* 0x0000001fff007819 */ /* 0x002fd60000011421 */
        /* <DEDUP_REMOVED lines=12> */
[----:B------:R-:W-:Y:S02]  /*18330*/  ISETP.NE.U32.AND P1, PT, RZ, UR6, PT ;  /* 0x00000006ff007c0c */ /* 0x000fe4000bf25070 */
[----:B-1----:R-:W-:-:S02]  /*18340*/  IADD3 R2, P3, R23, UR4, RZ ;  /* 0x0000000417027c10 */ /* 0x002fc4000ff7e0ff */
[----:B------:R-:W-:Y:S02]  /*18350*/  ISETP.NE.AND.EX P1, PT, RZ, UR7, PT, P1 ;  /* 0x00000007ff007c0c */ /* 0x000fe4000bf25310 */
[----:B------:R-:W-:Y:S02]  /*18360*/  IADD3.X R3, R24, UR5, RZ, P3, !PT ;  /* 0x0000000518037c10 */ /* 0x000fe40009ffe4ff */
[----:B------:R-:W-:-:S03]  /*18370*/  IADD3 R4, P4, R23, UR6, RZ ;  /* 0x0000000617047c10 */ /* 0x000fc6000ff9e0ff */
[----:B---3--:R-:W3:Y:S01]  /*18380*/  @P0 LDG.E R6, desc[UR42][R2.64] ;  /* 0x0000002a02060981 */ /* 0x008ee2000c1e1900 */
[----:B------:R-:W-:Y:S01]  /*18390*/  ULDC UR4, c[0x0][0x288] ;  /* 0x0000a20000047ab9 */ /* 0x000fe20000000800 */
[----:B------:R-:W-:Y:S02]  /*183a0*/  IADD3.X R5, R24, UR7, RZ, P4, !PT ;  /* 0x0000000718057c10 */ /* 0x000fe4000a7fe4ff */
[----:B------:R-:W-:Y:S01]  /*183b0*/  MOV R8, UR4 ;  /* 0x0000000400087c02 */ /* 0x000fe20008000f00 */
[----:B------:R-:W-:Y:S02]  /*183c0*/  ULDC.64 UR4, c[0x0][0x418] ;  /* 0x0001060000047ab9 */ /* 0x000fe40000000a00 */
        /* <DEDUP_REMOVED lines=12> */
[----:B0-----:R-:W-:Y:S01]  /*18490*/  IMAD.U32 R7, RZ, RZ, UR5 ;  /* 0x00000005ff077e24 */ /* 0x001fe2000f8e00ff */
[----:B---3--:R0:W-:Y:S04]  /*184a0*/  STL [R1+0x14], R8 ;  /* 0x0000140801007387 */ /* 0x0081e80000100800 */
[----:B--2---:R1:W-:Y:S01]  /*184b0*/  STL [R1], R11 ;  /* 0x0000000b01007387 */ /* 0x0043e20000100800 */
[----:B------:R-:W-:Y:S02]  /*184c0*/  IMAD.MOV.U32 R10, RZ, RZ, R8 ;  /* 0x000000ffff0a7224 */ /* 0x000fe400078e0008 */
[----:B0-----:R-:W-:Y:S01]  /*184d0*/  IMAD.U32 R8, RZ, RZ, UR4 ;  /* 0x00000004ff087e24 */ /* 0x001fe2000f8e00ff */
[----:B----4-:R-:W-:Y:S06]  /*184e0*/  @P2 BRA `(.L_x_9635) ;  /* 0x0000000000142947 */ /* 0x010fec0003800000 */
[----:B------:R-:W-:Y:S05]  /*184f0*/  @!P0 BRA `(.L_x_9635) ;  /* 0x0000000000108947 */ /* 0x000fea0003800000 */
[----:B------:R-:W2:Y:S04]  /*18500*/  LDG.E R9, desc[UR42][R2.64] ;  /* 0x0000002a02097981 */ /* 0x000ea8000c1e1900 */
[----:B------:R-:W2:Y:S02]  /*18510*/  LDG.E R6, desc[UR42][R2.64+0x4] ;  /* 0x0000042a02067981 */ /* 0x000ea4000c1e1900 */
[----:B--2---:R-:W-:-:S05]  /*18520*/  IADD3 R10, -R9, R6, RZ ;  /* 0x00000006090a7210 */ /* 0x004fca0007ffe1ff */
[----:B------:R0:W-:Y:S02]  /*18530*/  STL [R1+0x14], R10 ;  /* 0x0000140a01007387 */ /* 0x0001e40000100800 */
.L_x_9635:
        /* <DEDUP_REMOVED lines=9> */
.L_x_9636:
        /* <DEDUP_REMOVED lines=9> */
.L_x_9637:
[----:B--2---:R-:W2:Y:S01]  /*18660*/  @P1 LDG.E R2, desc[UR42][R4.64] ;  /* 0x0000002a04021981 */ /* 0x004ea2000c1e1900 */
[----:B------:R-:W3:Y:S03]  /*18670*/  LDC R3, c[0x0][0x448] ;  /* 0x00011200ff037b82 */ /* 0x000ee60000000800 */
[----:B------:R4:W2:Y:S01]  /*18680*/  @P1 LDG.E R9, desc[UR42][R4.64+0x4] ;  /* 0x0000042a04091981 */ /* 0x0008a2000c1e1900 */
[----:B-----5:R-:W-:Y:S01]  /*18690*/  IMAD.IADD R8, R8, 0x1, -R11 ;  /* 0x0000000108087824 */ /* 0x020fe200078e0a0b */
[----:B------:R-:W-:Y:S04]  /*186a0*/  BSSY B0, `(.L_x_9638) ;  /* 0x0000127000007945 */ /* 0x000fe80003800000 */
[----:B----4-:R-:W-:-:S04]  /*186b0*/  IADD3 R4, -R8, RZ, RZ ;  /* 0x000000ff08047210 */ /* 0x010fc80007ffe1ff */
[----:B------:R-:W-:Y:S02]  /*186c0*/  VIMNMX R4, RZ, R4, !PT ;  /* 0x00000004ff047248 */ /* 0x000fe40007fe0100 */
[----:B---3--:R-:W-:-:S13]  /*186d0*/  ISETP.NE.AND P0, PT, R3, 0x1, PT ;  /* 0x000000010300780c */ /* 0x008fda0003f05270 */
[----:B------:R-:W3:Y:S08]  /*186e0*/  @P0 LDC R3, c[0x0][0x44c] ;  /* 0x00011300ff030b82 */ /* 0x000ef00000000800 */
[----:B------:R-:W4:Y:S01]  /*186f0*/  @P0 LDC R6, c[0x0][0x450] ;  /* 0x00011400ff060b82 */ /* 0x000f220000000800 */
[----:B--2---:R-:W-:Y:S01]  /*18700*/  @P1 IMAD.IADD R7, R9, 0x1, -R2 ;  /* 0x0000000109071824 */ /* 0x004fe200078e0a02 */
[----:B------:R-:W-:-:S04]  /*18710*/  SHF.L.U32 R2, R17, 0x7, RZ ;  /* 0x0000000711027819 */ /* 0x000fc800000006ff */
[----:B------:R-:W-:Y:S01]  /*18720*/  IADD3 R37, R8, R7, RZ ;  /* 0x0000000708257210 */ /* 0x000fe20007ffe0ff */
[----:B------:R-:W-:-:S04]  /*18730*/  VIADD R2, R2, 0x7f ;  /* 0x0000007f02027836 */ /* 0x000fc80000000000 */
[----:B---3--:R-:W-:-:S04]  /*18740*/  @P0 IMAD.HI.U32 R9, R2, R3, RZ ;  /* 0x0000000302090227 */ /* 0x008fc800078e00ff */
[----:B------:R-:W-:Y:S01]  /*18750*/  IMAD.MOV.U32 R3, RZ, RZ, R2 ;  /* 0x000000ffff037224 */ /* 0x000fe200078e0002 */
[----:B----4-:R-:W-:Y:S01]  /*18760*/  @P0 SHF.R.U32.HI R3, RZ, R6, R9 ;  /* 0x00000006ff030219 */ /* 0x010fe20000011609 */
[C---:B------:R-:W-:Y:S01]  /*18770*/  VIADD R5, R37.reuse, 0x7f ;  /* 0x0000007f25057836 */ /* 0x040fe20000000000 */
[----:B------:R-:W-:-:S04]  /*18780*/  IADD3 R6, R37, 0x80, -R10 ;  /* 0x0000008025067810 */ /* 0x000fc80007ffe80a */
[----:B------:R-:W-:Y:S01]  /*18790*/  SHF.R.S32.HI R2, RZ, 0x1f, R5 ;  /* 0x0000001fff027819 */ /* 0x000fe20000011405 */
[----:B------:R-:W-:-:S03]  /*187a0*/  IMAD.IADD R3, R6, 0x1, R3 ;  /* 0x0000000106037824 */ /* 0x000fc600078e0203 */
[----:B------:R-:W-:Y:S02]  /*187b0*/  LEA.HI R5, R2, R5, RZ, 0x7 ;  /* 0x0000000502057211 */ /* 0x000fe400078f38ff */
[----:B------:R-:W-:Y:S02]  /*187c0*/  SHF.R.S32.HI R2, RZ, 0x1f, R3 ;  /* 0x0000001fff027819 */ /* 0x000fe40000011403 */
[----:B------:R-:W-:Y:S02]  /*187d0*/  SHF.R.S32.HI R5, RZ, 0x7, R5 ;  /* 0x00000007ff057819 */ /* 0x000fe40000011405 */
[----:B------:R-:W-:-:S04]  /*187e0*/  LEA.HI R2, R2, R3, RZ, 0x7 ;  /* 0x0000000302027211 */ /* 0x000fc800078f38ff */
[----:B------:R-:W-:-:S04]  /*187f0*/  SHF.R.S32.HI R2, RZ, 0x7, R2 ;  /* 0x00000007ff027819 */ /* 0x000fc80000011402 */
[----:B------:R-:W-:-:S05]  /*18800*/  VIMNMX R3, R5, R2, PT ;  /* 0x0000000205037248 */ /* 0x000fca0003fe0100 */
[----:B------:R-:W-:-:S05]  /*18810*/  IMAD R2, R3, 0x80, -R8 ;  /* 0x0000008003027824 */ /* 0x000fca00078e0a08 */
[----:B------:R-:W-:-:S04]  /*18820*/  VIMNMX R7, R2, R7, PT ;  /* 0x0000000702077248 */ /* 0x000fc80003fe0100 */
[----:B------:R-:W-:Y:S02]  /*18830*/  ISETP.GT.AND P0, PT, R7, R4, PT ;  /* 0x000000040700720c */ /* 0x000fe40003f04270 */
[----:B------:R-:W-:-:S11]  /*18840*/  SHF.R.U32.HI R4, RZ, 0x7, R4 ;  /* 0x00000007ff047819 */ /* 0x000fd60000011604 */
[----:B------:R-:W-:-:S05]  /*18850*/  @P0 VIADD R2, R7, 0x7f ;  /* 0x0000007f07020836 */ /* 0x000fca0000000000 */
        /* <DEDUP_REMOVED lines=14> */
.L_x_9863:
[----:B---3--:R-:W-:Y:S02]  /*18940*/  ISETP.NE.AND P0, PT, R14, RZ, PT ;  /* 0x000000ff0e00720c */ /* 0x008fe40003f05270 */
[----:B------:R-:W-:-:S11]  /*18950*/  PLOP3.LUT P6, PT, PT, PT, PT, 0x8, 0x0 ;  /* 0x000000000000781c */ /* 0x000fd60003fce170 */
[----:B------:R-:W-:Y:S05]  /*18960*/  @P0 BRA `(.L_x_9641) ;  /* 0x00000000000c0947 */ /* 0x000fea0003800000 */
[----:B------:R-:W-:-:S03]  /*18970*/  UMOV UR4, 0xffffffff ;  /* 0xffffffff00047882 */ /* 0x000fc60000000000 */
[----:B------:R-:W-:Y:S05]  /*18980*/  BRA.DIV UR4, `(.L_x_9642) ;  /* 0x00000082045c7947 */ /* 0x000fea000b800000 */
[----:B------:R-:W-:-:S13]  /*18990*/  ELECT P6, URZ, PT ;  /* 0x00000000003f782f */ /* 0x000fda00038c0000 */
.L_x_9641:
        /* <DEDUP_REMOVED lines=9> */
.L_x_9866:
[----:B------:R-:W-:Y:S05]  /*18a30*/  BSYNC B1 ;  /* 0x0000000000017941 */ /* 0x000fea0003800000 */
.L_x_9643:
[----:B------:R-:W-:Y:S04]  /*18a40*/  BSSY B1, `(.L_x_9645) ;  /* 0x000006e000017945 */ /* 0x000fe80003800000 */
[----:B------:R-:W-:Y:S05]  /*18a50*/  @!P6 BRA `(.L_x_9646) ;  /* 0x0000000400b0e947 */ /* 0x000fea0003800000 */
[----:B--2---:R-:W-:Y:S01]  /*18a60*/  IMAD R7, R27, 0x8, R22 ;  /* 0x000000081b077824 */ /* 0x004fe200078e0216 */
[----:B------:R-:W-:Y:S01]  /*18a70*/  SHF.L.U32 R8, R29, 0x1f, RZ ;  /* 0x0000001f1d087819 */ /* 0x000fe200000006ff */
[----:B------:R-:W2:Y:S01]  /*18a80*/  S2R R9, SR_TID.X ;  /* 0x0000000000097919 */ /* 0x000ea20000002100 */
[----:B------:R-:W-:Y:S02]  /*18a90*/  BSSY B2, `(.L_x_9647) ;  /* 0x0000005000027945 */ /* 0x000fe40003800000 */
[----:B------:R-:W3:Y:S01]  /*18aa0*/  SYNCS.PHASECHK.TRANS64.TRYWAIT P0, [R7+URZ+0x288a0], R8 ;  /* 0x0288a008070075a7 */ /* 0x000ee2000800017f */
[----:B--2---:R-:W-:-:S04]  /*18ab0*/  LOP3.LUT R9, R9, 0x7f, RZ, 0xc0, !PT ;  /* 0x0000007f09097812 */ /* 0x004fc800078ec0ff */
[----:B------:R-:W-:Y:S01]  /*18ac0*/  ISETP.NE.AND P1, PT, R9, RZ, PT ;  /* 0x000000ff0900720c */ /* 0x000fe20003f25270 */
[----:B---3--:R-:W-:-:S12]  /*18ad0*/  @!P0 BRA `(.L_x_9648) ;  /* 0x00000080003c8947 */ /* 0x008fd80003800000 */
.L_x_9867:
[----:B------:R-:W-:Y:S05]  /*18ae0*/  BSYNC B2 ;  /* 0x0000000000027941 */ /* 0x000fea0003800000 */
.L_x_9647:
[----:B------:R-:W-:Y:S04]  /*18af0*/  BSSY B2, `(.L_x_9649) ;  /* 0x0000009000027945 */ /* 0x000fe80003800000 */
[----:B------:R-:W-:Y:S05]  /*18b00*/  @P1 BRA `(.L_x_9650) ;  /* 0x00000000001c1947 */ /* 0x000fea0003800000 */
[----:B0-----:R-:W0:Y:S01]  /*18b10*/  S2R R10, SR_TID.X ;  /* 0x00000000000a7919 */ /* 0x001e220000002100 */
[----:B------:R-:W-:-:S04]  /*18b20*/  IMAD.MOV.U32 R9, RZ, RZ, 0x8000 ;  /* 0x00008000ff097424 */ /* 0x000fc800078e00ff */
[----:B------:R3:W-:Y:S01]  /*18b30*/  SYNCS.ARRIVE.TRANS64 RZ, [R7+URZ+0x28890], R9 ;  /* 0x0288900907ff79a7 */ /* 0x0007e2000800003f */
[----:B0-----:R-:W-:-:S04]  /*18b40*/  LOP3.LUT R10, R10, 0x1f, RZ, 0xc0, !PT ;  /* 0x0000001f0a0a7812 */ /* 0x001fc800078ec0ff */
[----:B------:R-:W-:-:S13]  /*18b50*/  ISETP.NE.AND P0, PT, R10, RZ, PT ;  /* 0x000000ff0a00720c */ /* 0x000fda0003f05270 */
[----:B---3--:R-:W-:Y:S05]  /*18b60*/  @!P0 BRA `(.L_x_9650) ;  /* 0x0000000000048947 */ /* 0x008fea0003800000 */
[----:B------:R-:W-:Y:S01]  /*18b70*/  BPT.TRAP 0x1 ;  /* 0x000000040000795c */ /* 0x000fe20000300000 */
.L_x_9650:
[----:B------:R-:W-:Y:S05]  /*18b80*/  BSYNC B2 ;  /* 0x0000000000027941 */ /* 0x000fea0003800000 */
.L_x_9649:
[----:B------:R-:W-:Y:S01]  /*18b90*/  IMAD.MOV.U32 R14, RZ, RZ, RZ ;  /* 0x000000ffff0e7224 */ /* 0x000fe200078e00ff */
[----:B------:R-:W-:Y:S01]  /*18ba0*/  LEA R9, R3, R0, 0x7 ;  /* 0x0000000003097211 */ /* 0x000fe200078e38ff */
[C---:B0-----:R-:W-:Y:S01]  /*18bb0*/  IMAD R10, R27.reuse, 0x8000, R22 ;  /* 0x000080001b0a7824 */ /* 0x041fe200078e0216 */
[----:B------:R-:W-:Y:S01]  /*18bc0*/  UIADD3 UR4, UP0, UR40, 0x570, URZ ;  /* 0x0000057028047890 */ /* 0x000fe2000ff1e03f */
[----:B------:R-:W-:Y:S01]  /*18bd0*/  PLOP3.LUT P0, PT, PT, PT, PT, 0x80, 0x0 ;  /* 0x000000000000781c */ /* 0x000fe20003f0f070 */
[----:B-1----:R-:W-:Y:S01]  /*18be0*/  IMAD.SHL.U32 R11, R27, 0x4000, RZ ;  /* 0x000040001b0b7824 */ /* 0x002fe200078e00ff */
[----:B------:R-:W-:Y:S01]  /*18bf0*/  R2UR UR10, R14 ;  /* 0x000000000e0a72ca */ /* 0x000fe200000e0000 */
[----:B------:R-:W-:Y:S01]  /*18c00*/  VIADD R9, R9, 0xffffff80 ;  /* 0xffffff8009097836 */ /* 0x000fe20000000000 */
[----:B------:R-:W-:Y:S01]  /*18c10*/  IADD3 R12, R7, 0x28890, RZ ;  /* 0x00028890070c7810 */ /* 0x000fe20007ffe0ff */
[----:B------:R-:W-:Y:S01]  /*18c20*/  VIADD R13, R10, 0x18400 ;  /* 0x000184000a0d7836 */ /* 0x000fe20000000000 */
[----:B------:R-:W-:Y:S01]  /*18c30*/  UIADD3.X UR5, URZ, UR41, URZ, UP0, !UPT ;  /* 0x000000293f057290 */ /* 0x000fe200087fe43f */
[----:B------:R-:W-:Y:S01]  /*18c40*/  UMOV UR6, 0x0 ;  /* 0x0000000000067882 */ /* 0x000fe20000000000 */
[----:B------:R-:W-:-:S10]  /*18c50*/  UMOV UR7, 0x12f00000 ;  /* 0x12f0000000077882 */ /* 0x000fd40000000000 */
.L_x_9651:
        /* <DEDUP_REMOVED lines=16> */
.L_x_9652:
        /* <DEDUP_REMOVED lines=13> */
.L_x_9868:
[----:B------:R-:W-:Y:S05]  /*18e30*/  BSYNC B2 ;  /* 0x0000000000027941 */ /* 0x000fea0003800000 */
.L_x_9653:
[----:B------:R-:W-:Y:S01]  /*18e40*/  BSSY B2, `(.L_x_9655) ;  /* 0x000000b000027945 */ /* 0x000fe20003800000 */
[----:B------:R-:W-:Y:S01]  /*18e50*/  MOV R12, 0x0 ;  /* 0x00000000000c7802 */ /* 0x000fe20000000f00 */
[----:B------:R-:W-:Y:S02]  /*18e60*/  IMAD.MOV.U32 R13, RZ, RZ, 0x12f00000 ;  /* 0x12f00000ff0d7424 */ /* 0x000fe400078e00ff */
[----:B------:R-:W-:Y:S05]  /*18e70*/  @P1 BRA `(.L_x_9656) ;  /* 0x00000000001c1947 */ /* 0x000fea0003800000 */
[----:B------:R-:W1:Y:S01]  /*18e80*/  S2R R10, SR_TID.X ;  /* 0x00000000000a7919 */ /* 0x000e620000002100 */
[----:B0-2---:R-:W-:-:S04]  /*18e90*/  IMAD.MOV.U32 R8, RZ, RZ, 0x8000 ;  /* 0x00008000ff087424 */ /* 0x005fc800078e00ff */
[----:B------:R3:W-:Y:S01]  /*18ea0*/  SYNCS.ARRIVE.TRANS64 RZ, [R7+URZ+0x288b0], R8 ;  /* 0x0288b00807ff79a7 */ /* 0x0007e2000800003f */
[----:B-1----:R-:W-:-:S04]  /*18eb0*/  LOP3.LUT R10, R10, 0x1f, RZ, 0xc0, !PT ;  /* 0x0000001f0a0a7812 */ /* 0x002fc800078ec0ff */
[----:B------:R-:W-:-:S13]  /*18ec0*/  ISETP.NE.AND P0, PT, R10, RZ, PT ;  /* 0x000000ff0a00720c */ /* 0x000fda0003f05270 */
[----:B---3--:R-:W-:Y:S05]  /*18ed0*/  @!P0 BRA `(.L_x_9656) ;  /* 0x0000000000048947 */ /* 0x008fea0003800000 */
[----:B------:R-:W-:Y:S01]  /*18ee0*/  BPT.TRAP 0x1 ;  /* 0x000000040000795c */ /* 0x000fe20000300000 */
.L_x_9656:
[----:B------:R-:W-:Y:S05]  /*18ef0*/  BSYNC B2 ;  /* 0x0000000000027941 */ /* 0x000fea0003800000 */
.L_x_9655:
[----:B------:R-:W-:Y:S01]  /*18f00*/  R2UR UR10, R14 ;  /* 0x000000000e0a72ca */ /* 0x000fe200000e0000 */
[----:B------:R-:W-:Y:S01]  /*18f10*/  IMAD R11, R11, 0x2, R22 ;  /* 0x000000020b0b7824 */ /* 0x000fe200078e0216 */
[----:B------:R-:W-:Y:S01]  /*18f20*/  R2UR UR6, R12 ;  /* 0x000000000c0672ca */ /* 0x000fe200000e0000 */
[----:B------:R-:W-:Y:S01]  /*18f30*/  UIADD3 UR4, UP0, UR40, 0x670, URZ ;  /* 0x0000067028047890 */ /* 0x000fe2000ff1e03f */
[----:B------:R-:W-:Y:S01]  /*18f40*/  R2UR UR7, R13 ;  /* 0x000000000d0772ca */ /* 0x000fe200000e0000 */
[----:B0-2---:R-:W-:Y:S01]  /*18f50*/  VIADD R8, R11, 0x400 ;  /* 0x000004000b087836 */ /* 0x005fe20000000000 */
[----:B------:R-:W-:Y:S01]  /*18f60*/  PLOP3.LUT P0, PT, PT, PT, PT, 0x80, 0x0 ;  /* 0x000000000000781c */ /* 0x000fe20003f0f070 */
[----:B------:R-:W-:Y:S01]  /*18f70*/  UIADD3.X UR5, URZ, UR41, URZ, UP0, !UPT ;  /* 0x000000293f057290 */ /* 0x000fe200087fe43f */
[----:B------:R-:W-:-:S11]  /*18f80*/  IADD3 R7, R7, 0x288b0, RZ ;  /* 0x000288b007077810 */ /* 0x000fd60007ffe0ff */
.L_x_9657:
        /* <DEDUP_REMOVED lines=15> */
.L_x_9658:
        /* <DEDUP_REMOVED lines=10> */
.L_x_9646:
[----:B------:R-:W-:Y:S05]  /*19120*/  BSYNC B1 ;  /* 0x0000000000017941 */ /* 0x000fea0003800000 */
.L_x_9645:
[----:B-1----:R-:W-:Y:S01]  /*19130*/  IADD3 R11, R3, -0x2, RZ ;  /* 0xfffffffe030b7810 */ /* 0x002fe20007ffe0ff */
[----:B------:R-:W-:Y:S01]  /*19140*/  VIADD R27, R27, 0x1 ;  /* 0x000000011b1b7836 */ /* 0x000fe20000000000 */
[----:B------:R-:W-:Y:S02]  /*19150*/  PLOP3.LUT P0, PT, PT, PT, PT, 0x8, 0x0 ;  /* 0x000000000000781c */ /* 0x000fe40003f0e170 */
[----:B------:R-:W-:Y:S02]  /*19160*/  ISETP.GE.AND P2, PT, R11, R4, PT ;  /* 0x000000040b00720c */ /* 0x000fe40003f46270 */
[----:B------:R-:W-:-:S04]  /*19170*/  ISETP.NE.AND P1, PT, R27, 0x2, PT ;  /* 0x000000021b00780c */ /* 0x000fc80003f25270 */
[----:B------:R-:W-:Y:S02]  /*19180*/  SEL R8, RZ, 0x1, P1 ;  /* 0x00000001ff087807 */ /* 0x000fe40000800000 */
[----:B------:R-:W-:Y:S02]  /*19190*/  SEL R27, R27, RZ, P1 ;  /* 0x000000ff1b1b7207 */ /* 0x000fe40000800000 */
[----:B------:R-:W-:-:S03]  /*191a0*/  LOP3.LUT R29, R29, R8, RZ, 0x3c, !PT ;  /* 0x000000081d1d7212 */ /* 0x000fc600078e3cff */
[----:B------:R-:W-:Y:S05]  /*191b0*/  @!P2 BRA `(.L_x_9639) ;  /* 0x0000000400d4a947 */ /* 0x000fea0003800000 */
.L_x_9673:
[----:B------:R-:W-:Y:S05]  /*191c0*/  YIELD ;  /* 0x0000000000007946 */ /* 0x000fea0003800000 */
[----:B------:R-:W-:Y:S04]  /*191d0*/  BSSY B1, `(.L_x_9659) ;  /* 0x000006b000017945 */ /* 0x000fe80003800000 */
[----:B------:R-:W-:Y:S05]  /*191e0*/  @!P6 BRA `(.L_x_9660) ;  /* 0x0000000400a4e947 */ /* 0x000fea0003800000 */
[----:B0-----:R-:W-:Y:S01]  /*191f0*/  IMAD R10, R27, 0x8, R22 ;  /* 0x000000081b0a7824 */ /* 0x001fe200078e0216 */
[----:B------:R-:W-:Y:S01]  /*19200*/  SHF.L.U32 R9, R29, 0x1f, RZ ;  /* 0x0000001f1d097819 */ /* 0x000fe200000006ff */
[----:B------:R-:W0:Y:S01]  /*19210*/  S2R R3, SR_TID.X ;  /* 0x0000000000037919 */ /* 0x000e220000002100 */
[----:B------:R-:W-:Y:S02]  /*19220*/  BSSY B2, `(.L_x_9661) ;  /* 0x0000005000027945 */ /* 0x000fe40003800000 */
[----:B------:R-:W1:Y:S01]  /*19230*/  SYNCS.PHASECHK.TRANS64.TRYWAIT P1, [R10+URZ+0x288a0], R9 ;  /* 0x0288a0090a0075a7 */ /* 0x000e62000802017f */
[----:B0-----:R-:W-:-:S04]  /*19240*/  LOP3.LUT R3, R3, 0x7f, RZ, 0xc0, !PT ;  /* 0x0000007f03037812 */ /* 0x001fc800078ec0ff */
[----:B------:R-:W-:Y:S01]  /*19250*/  ISETP.NE.AND P2, PT, R3, RZ, PT ;  /* 0x000000ff0300720c */ /* 0x000fe20003f45270 */
[----:B-1----:R-:W-:-:S12]  /*19260*/  @!P1 BRA `(.L_x_9662) ;  /* 0x0000007800809947 */ /* 0x002fd80003800000 */
.L_x_9869:
[----:B------:R-:W-:Y:S05]  /*19270*/  BSYNC B2 ;  /* 0x0000000000027941 */ /* 0x000fea0003800000 */
.L_x_9661:
[----:B------:R-:W-:Y:S04]  /*19280*/  BSSY B2, `(.L_x_9663) ;  /* 0x0000009000027945 */ /* 0x000fe80003800000 */
[----:B------:R-:W-:Y:S05]  /*19290*/  @P2 BRA `(.L_x_9664) ;  /* 0x00000000001c2947 */ /* 0x000fea0003800000 */
[----:B--2---:R-:W1:Y:S01]  /*192a0*/  S2R R7, SR_TID.X ;  /* 0x0000000000077919 */ /* 0x004e620000002100 */
[----:B------:R-:W-:-:S04]  /*192b0*/  IMAD.MOV.U32 R3, RZ, RZ, 0x8000 ;  /* 0x00008000ff037424 */ /* 0x000fc800078e00ff */
[----:B------:R3:W-:Y:S01]  /*192c0*/  SYNCS.ARRIVE.TRANS64 RZ, [R10+URZ+0x28890], R3 ;  /* 0x028890030aff79a7 */ /* 0x0007e2000800003f */
[----:B-1----:R-:W-:-:S04]  /*192d0*/  LOP3.LUT R7, R7, 0x1f, RZ, 0xc0, !PT ;  /* 0x0000001f07077812 */ /* 0x002fc800078ec0ff */
[----:B------:R-:W-:-:S13]  /*192e0*/  ISETP.NE.AND P1, PT, R7, RZ, PT ;  /* 0x000000ff0700720c */ /* 0x000fda0003f25270 */
[----:B---3--:R-:W-:Y:S05]  /*192f0*/  @!P1 BRA `(.L_x_9664) ;  /* 0x0000000000049947 */ /* 0x008fea0003800000 */
[----:B------:R-:W-:Y:S01]  /*19300*/  BPT.TRAP 0x1 ;  /* 0x000000040000795c */ /* 0x000fe20000300000 */
.L_x_9664:
[----:B------:R-:W-:Y:S05]  /*19310*/  BSYNC B2 ;  /* 0x0000000000027941 */ /* 0x000fea0003800000 */
.L_x_9663:
[----:B------:R-:W-:Y:S01]  /*19320*/  IMAD.MOV.U32 R14, RZ, RZ, RZ ;  /* 0x000000ffff0e7224 */ /* 0x000fe200078e00ff */
[----:B------:R-:W-:Y:S01]  /*19330*/  LEA R8, R27, R22, 0xf ;  /* 0x000000161b087211 */ /* 0x000fe200078e78ff */
[----:B------:R-:W-:Y:S01]  /*19340*/  UIADD3 UR4, UP0, UR40, 0x570, URZ ;  /* 0x0000057028047890 */ /* 0x000fe2000ff1e03f */
[----:B------:R-:W-:Y:S01]  /*19350*/  PLOP3.LUT P1, PT, PT, PT, PT, 0x80, 0x0 ;  /* 0x000000000000781c */ /* 0x000fe20003f2f070 */
[----:B--2---:R-:W-:Y:S01]  /*19360*/  IMAD R7, R11, 0x80, R0 ;  /* 0x000000800b077824 */ /* 0x004fe200078e0200 */
[----:B------:R-:W-:Y:S01]  /*19370*/  R2UR UR10, R14 ;  /* 0x000000000e0a72ca */ /* 0x000fe200000e0000 */
[----:B------:R-:W-:Y:S01]  /*19380*/  VIADD R3, R10, 0x28890 ;  /* 0x000288900a037836 */ /* 0x000fe20000000000 */
[----:B------:R-:W-:Y:S01]  /*19390*/  UIADD3.X UR5, URZ, UR41, URZ, UP0, !UPT ;  /* 0x000000293f057290 */ /* 0x000fe200087fe43f */
[----:B------:R-:W-:Y:S01]  /*193a0*/  VIADD R12, R8, 0x18400 ;  /* 0x00018400080c7836 */ /* 0x000fe20000000000 */
[----:B------:R-:W-:Y:S01]  /*193b0*/  UMOV UR6, 0x0 ;  /* 0x0000000000067882 */ /* 0x000fe20000000000 */
[----:B------:R-:W-:-:S10]  /*193c0*/  UMOV UR7, 0x12f00000 ;  /* 0x12f0000000077882 */ /* 0x000fd40000000000 */
.L_x_9665:
        /* <DEDUP_REMOVED lines=16> */
.L_x_9666:
        /* <DEDUP_REMOVED lines=13> */
.L_x_9870:
[----:B------:R-:W-:Y:S05]  /*195a0*/  BSYNC B2 ;  /* 0x0000000000027941 */ /* 0x000fea0003800000 */
.L_x_9667:
        /* <DEDUP_REMOVED lines=11> */
.L_x_9670:
[----:B------:R-:W-:Y:S05]  /*19660*/  BSYNC B2 ;  /* 0x0000000000027941 */ /* 0x000fea0003800000 */
.L_x_9669:
        /* <DEDUP_REMOVED lines=8> */
.L_x_9671:
        /* <DEDUP_REMOVED lines=15> */
.L_x_9672:
        /* <DEDUP_REMOVED lines=10> */
.L_x_9660:
[----:B------:R-:W-:Y:S05]  /*19880*/  BSYNC B1 ;  /* 0x0000000000017941 */ /* 0x000fea0003800000 */
.L_x_9659:
        /* <DEDUP_REMOVED lines=8> */
.L_x_9639:
[----:B------:R-:W-:Y:S05]  /*19910*/  BSYNC B0 ;  /* 0x0000000000007941 */ /* 0x000fea0003800000 */
.L_x_9638:
        /* <DEDUP_REMOVED lines=10> */
[----:B------:R-:W-:-:S05]  /*199c0*/  IMAD.IADD R3, R6, 0x1, R3 ;  /* 0x0000000106037824 */ /* 0x000fca00078e0203 */
[----:B------:R-:W-:-:S04]  /*199d0*/  SHF.R.S32.HI R0, RZ, 0x1f, R3 ;  /* 0x0000001fff007819 */ /* 0x000fc80000011403 */
[----:B------:R-:W-:-:S04]  /*199e0*/  LEA.HI R0, R0, R3, RZ, 0x7 ;  /* 0x0000000300007211 */ /* 0x000fc800078f38ff */
[----:B------:R-:W-:-:S04]  /*199f0*/  SHF.R.S32.HI R0, RZ, 0x7, R0 ;  /* 0x00000007ff007819 */ /* 0x000fc80000011400 */
        /* <DEDUP_REMOVED lines=21> */
.L_x_9675:
        /* <DEDUP_REMOVED lines=11> */
[----:B------:R-:W-:Y:S01]  /*19c00*/  IMAD.U32 R6, RZ, RZ, UR8 ;  /* 0x00000008ff067e24 */ /* 0x000fe2000f8e00ff */
[----:B0-----:R-:W-:Y:S01]  /*19c10*/  MOV R10, UR4 ;  /* 0x00000004000a7c02 */ /* 0x001fe20008000f00 */
[----:B------:R-:W-:Y:S01]  /*19c20*/  IMAD.U32 R7, RZ, RZ, UR9 ;  /* 0x00000009ff077e24 */ /* 0x000fe2000f8e00ff */
[----:B------:R-:W-:Y:S01]  /*19c30*/  MOV R13, RZ ;  /* 0x000000ff000d7202 */ /* 0x000fe20000000f00 */
[----:B-1----:R-:W-:-:S02]  /*19c40*/  IMAD.U32 R11, RZ, RZ, UR5 ;  /* 0x00000005ff0b7e24 */ /* 0x002fc4000f8e00ff */
[----:B------:R-:W-:Y:S02]  /*19c50*/  IMAD.MOV.U32 R8, RZ, RZ, 0x70 ;  /* 0x00000070ff087424 */ /* 0x000fe400078e00ff */
[----:B------:R-:W-:-:S07]  /*19c60*/  IMAD.MOV.U32 R12, RZ, RZ, 0x1 ;  /* 0x00000001ff0c7424 */ /* 0x000fce00078e00ff */
[----:B------:R-:W-:-:S07]  /*19c70*/  LEPC R20, `(.L_x_9678) ;  /* 0x000000001014794e */ /* 0x000fce0000000000 */
[----:B--2---:R-:W-:Y:S05]  /*19c80*/  CALL.ABS.NOINC R2 ;  /* 0x0000000002007343 */ /* 0x004fea0003c00000 */
.L_x_9678:
[----:B------:R-:W-:Y:S05]  /*19c90*/  BSYNC B6 ;  /* 0x0000000000067941 */ /* 0x000fea0003800000 */
.L_x_9677:
        /* <DEDUP_REMOVED lines=12> */
[----:B------:R-:W-:Y:S01]  /*19d60*/  MOV R8, 0x70 ;  /* 0x0000007000087802 */ /* 0x000fe20000000f00 */
[----:B------:R-:W-:Y:S02]  /*19d70*/  IMAD.U32 R7, RZ, RZ, UR9 ;  /* 0x00000009ff077e24 */ /* 0x000fe4000f8e00ff */
[----:B0-----:R-:W-:-:S02]  /*19d80*/  IMAD.U32 R10, RZ, RZ, UR4 ;  /* 0x00000004ff0a7e24 */ /* 0x001fc4000f8e00ff */
[----:B-1----:R-:W-:Y:S02]  /*19d90*/  IMAD.U32 R11, RZ, RZ, UR5 ;  /* 0x00000005ff0b7e24 */ /* 0x002fe4000f8e00ff */
[----:B------:R-:W-:Y:S02]  /*19da0*/  IMAD.MOV.U32 R12, RZ, RZ, 0x1 ;  /* 0x00000001ff0c7424 */ /* 0x000fe400078e00ff */
[----:B--2---:R-:W-:-:S07]  /*19db0*/  IMAD.MOV.U32 R13, RZ, RZ, RZ ;  /* 0x000000ffff0d7224 */ /* 0x004fce00078e00ff */
[----:B------:R-:W-:-:S07]  /*19dc0*/  LEPC R20, `(.L_x_9681) ;  /* 0x000000001014794e */ /* 0x000fce0000000000 */
[----:B---3--:R-:W-:Y:S05]  /*19dd0*/  CALL.ABS.NOINC R2 ;  /* 0x0000000002007343 */ /* 0x008fea0003c00000 */
.L_x_9681:
        /* <DEDUP_REMOVED lines=15> */
.L_x_9680:
[----:B------:R-:W-:Y:S05]  /*19ed0*/  BSYNC B6 ;  /* 0x0000000000067941 */ /* 0x000fea0003800000 */
.L_x_9679:
[----:B------:R-:W-:Y:S01]  /*19ee0*/  ULDC.64 UR4, c[0x0][0x9f8] ;  /* 0x00027e0000047ab9 */ /* 0x000fe20000000a00 */
[----:B------:R-:W2:Y:S01]  /*19ef0*/  LDL R20, [R1] ;  /* 0x0000000001147983 */ /* 0x000ea20000100800 */
[----:B------:R-:W-:Y:S01]  /*19f00*/  ISETP.NE.U32.AND P0, PT, RZ, UR4, PT ;  /* 0x00000004ff007c0c */ /* 0x000fe2000bf05070 */
[----:B------:R-:W3:Y:S01]  /*19f10*/  LDC R0, c[0x0][0x430] ;  /* 0x00010c00ff007b82 */ /* 0x000ee20000000800 */
[----:B------:R-:W-:Y:S02]  /*19f20*/  MOV R26, R35 ;  /* 0x00000023001a7202 */ /* 0x000fe40000000f00 */
[----:B------:R-:W-:-:S13]  /*19f30*/  ISETP.NE.AND.EX P0, PT, RZ, UR5, PT, P0 ;  /* 0x00000005ff007c0c */ /* 0x000fda000bf05300 */
[----:B------:R-:W-:Y:S01]  /*19f40*/  @P0 IADD3 R2, P1, R23, UR4, RZ ;  /* 0x0000000417020c10 */ /* 0x000fe2000ff3e0ff */
[----:B------:R-:W4:Y:S01]  /*19f50*/  S2R R35, SR_TID.X ;  /* 0x0000000000237919 */ /* 0x000f220000002100 */
[----:B------:R-:W0:Y:S02]  /*19f60*/  S2R R21, SR_TID.X ;  /* 0x0000000000157919 */ /* 0x000e240000002100 */
[----:B------:R-:W-:Y:S01]  /*19f70*/  @P0 IADD3.X R3, R24, UR5, RZ, P1, !PT ;  /* 0x0000000518030c10 */ /* 0x000fe20008ffe4ff */
[----:B------:R-:W-:Y:S01]  /*19f80*/  VIADD R26, R26, 0xffffffff ;  /* 0xffffffff1a1a7836 */ /* 0x000fe20000000000 */
[----:B------:R-:W-:-:S03]  /*19f90*/  ULDC UR4, c[0x0][0x2f4] ;  /* 0x0000bd0000047ab9 */ /* 0x000fc60000000800 */
[----:B------:R1:W2:Y:S01]  /*19fa0*/  @P0 LDG.E R34, desc[UR42][R2.64] ;  /* 0x0000002a02220981 */ /* 0x0002a2000c1e1900 */
[----:B---3--:R-:W-:Y:S01]  /*19fb0*/  ISETP.NE.AND P1, PT, R0, 0x1, PT ;  /* 0x000000010000780c */ /* 0x008fe20003f25270 */
[----:B------:R-:W-:-:S12]  /*19fc0*/  IMAD.SHL.U32 R8, R26, 0x80, RZ ;  /* 0x000000801a087824 */ /* 0x000fd800078e00ff */
[----:B------:R-:W3:Y:S01]  /*19fd0*/  @P1 LDC R7, c[0x0][0x434] ;  /* 0x00010d00ff071b82 */ /* 0x000ee20000000800 */
[----:B----4-:R-:W-:-:S07]  /*19fe0*/  IMAD.SHL.U32 R35, R35, 0x10, RZ ;  /* 0x0000001023237824 */ /* 0x010fce00078e00ff */
[----:B------:R-:W4:Y:S01]  /*19ff0*/  @P1 LDC R5, c[0x0][0x438] ;  /* 0x00010e00ff051b82 */ /* 0x000f220000000800 */
[----:B0-----:R-:W-:Y:S02]  /*1a000*/  LOP3.LUT R21, R21, 0x7f, RZ, 0xc0, !PT ;  /* 0x0000007f15157812 */ /* 0x001fe400078ec0ff */
[----:B------:R-:W-:Y:S02]  /*1a010*/  LOP3.LUT R35, R35, 0x70, RZ, 0xc0, !PT ;  /* 0x0000007023237812 */ /* 0x000fe400078ec0ff */
[----:B------:R-:W-:-:S04]  /*1a020*/  SHF.R.U32.HI R21, RZ, 0x3, R21 ;  /* 0x00000003ff157819 */ /* 0x000fc80000011615 */
[----:B------:R-:W-:-:S04]  /*1a030*/  LOP3.LUT R6, R8, R21, R35, 0xfe, !PT ;  /* 0x0000001508067212 */ /* 0x000fc800078efe23 */
[----:B------:R-:W-:-:S13]  /*1a040*/  ISETP.GE.AND P0, PT, R6, R37, PT ;  /* 0x000000250600720c */ /* 0x000fda0003f06270 */
[----:B-1----:R-:W0:Y:S01]  /*1a050*/  @!P0 LDC.64 R2, c[0x0][0x428] ;  /* 0x00010a00ff028b82 */ /* 0x002e220000000a00 */
[----:B------:R-:W-:Y:S01]  /*1a060*/  LOP3.LUT R32, R32, 0xfffffffb, RZ, 0xc0, !PT ;  /* 0xfffffffb20207812 */ /* 0x000fe200078ec0ff */
[----:B------:R-:W-:Y:S01]  /*1a070*/  UMOV UR5, 0xffffffff ;  /* 0xffffffff00057882 */ /* 0x000fe20000000000 */
[----:B--2---:R-:W-:-:S05]  /*1a080*/  IADD3 R6, R6, R20, RZ ;  /* 0x0000001406067210 */ /* 0x004fca0007ffe0ff */
[----:B---3--:R-:W-:-:S04]  /*1a090*/  @P1 IMAD.HI.U32 R7, R6, R7, RZ ;  /* 0x0000000706071227 */ /* 0x008fc800078e00ff */
[----:B------:R-:W-:Y:S01]  /*1a0a0*/  IMAD.MOV.U32 R4, RZ, RZ, R6 ;  /* 0x000000ffff047224 */ /* 0x000fe200078e0006 */
[----:B----4-:R-:W-:-:S05]  /*1a0b0*/  @P1 SHF.R.U32.HI R4, RZ, R5, R7 ;  /* 0x00000005ff041219 */ /* 0x010fca0000011607 */
[----:B------:R-:W-:-:S04]  /*1a0c0*/  IMAD.MOV R5, RZ, RZ, -R4 ;  /* 0x000000ffff057224 */ /* 0x000fc800078e0a04 */
[----:B------:R-:W-:Y:S01]  /*1a0d0*/  IMAD R0, R0, R5, R6 ;  /* 0x0000000500007224 */ /* 0x000fe200078e0206 */
[----:B------:R-:W-:Y:S02]  /*1a0e0*/  @!P0 SHF.R.S32.HI R5, RZ, 0x1f, R4 ;  /* 0x0000001fff058819 */ /* 0x000fe40000011404 */
[----:B------:R-:W-:Y:S01]  /*1a0f0*/  SHF.R.S32.HI R9, RZ, 0x1f, R34 ;  /* 0x0000001fff097819 */ /* 0x000fe20000011422 */
[----:B0-----:R-:W-:-:S04]  /*1a100*/  @!P0 IMAD.WIDE.U32 R4, R34, R2, R4 ;  /* 0x0000000222048225 */ /* 0x001fc800078e0004 */
[----:B------:R-:W-:-:S04]  /*1a110*/  @!P0 IMAD R6, R9, R2, RZ ;  /* 0x0000000209068224 */ /* 0x000fc800078e02ff */
[----:B------:R-:W-:Y:S02]  /*1a120*/  @!P0 IMAD R6, R34, R3, R6 ;  /* 0x0000000322068224 */ /* 0x000fe400078e0206 */
[----:B------:R-:W0:Y:S01]  /*1a130*/  @!P0 LDC.64 R2, c[0x0][0x418] ;  /* 0x00010600ff028b82 */ /* 0x000e220000000a00 */
[----:B------:R-:W-:Y:S02]  /*1a140*/  IMAD.U32 R7, RZ, RZ, UR38 ;  /* 0x00000026ff077e24 */ /* 0x000fe4000f8e00ff */
[----:B------:R-:W-:-:S03]  /*1a150*/  @!P0 IMAD.IADD R6, R5, 0x1, R6 ;  /* 0x0000000105068824 */ /* 0x000fc600078e0206 */
[----:B------:R-:W-:Y:S02]  /*1a160*/  ISETP.NE.AND P2, PT, R7, 0x3, PT ;  /* 0x000000030700780c */ /* 0x000fe40003f45270 */
[----:B0-----:R-:W-:-:S04]  /*1a170*/  @!P0 LEA R2, P1, R4, R2, 0x2 ;  /* 0x0000000204028211 */ /* 0x001fc800078210ff */
[----:B------:R-:W-:Y:S02]  /*1a180*/  @!P0 LEA.HI.X R3, R4, R3, R6, 0x2, P1 ;  /* 0x0000000304038211 */ /* 0x000fe400008f1406 */
[----:B------:R-:W-:-:S06]  /*1a190*/  MOV R4, RZ ;  /* 0x000000ff00047202 */ /* 0x000fcc0000000f00 */
[----:B------:R0:W5:Y:S01]  /*1a1a0*/  @!P0 LDG.E R4, desc[UR42][R2.64] ;  /* 0x0000002a02048981 */ /* 0x000162000c1e1900 */
[----:B------:R-:W-:Y:S02]  /*1a1b0*/  ISETP.GE.AND P0, PT, R31, UR4, PT ;  /* 0x000000041f007c0c */ /* 0x000fe4000bf06270 */
[----:B------:R-:W-:Y:S01]  /*1a1c0*/  @P2 LOP3.LUT R32, R32, 0x4, RZ, 0xfc, !PT ;  /* 0x0000000420202812 */ /* 0x000fe200078efcff */
[----:B------:R0:W-:Y:S03]  /*1a1d0*/  STL [R1+0x4], R9 ;  /* 0x0000040901007387 */ /* 0x0001e60000100800 */
[----:B------:R-:W-:-:S07]  /*1a1e0*/  LOP3.LUT R32, R32, 0xfffffffd, RZ, 0xc0, !PT ;  /* 0xfffffffd20207812 */ /* 0x000fce00078ec0ff */
[----:B------:R-:W-:Y:S02]  /*1a1f0*/  @P0 LOP3.LUT R32, R32, 0x2, RZ, 0xfc, !PT ;  /* 0x0000000220200812 */ /* 0x000fe400078efcff */
[----:B------:R-:W-:Y:S02]  /*1a200*/  ISETP.GE.AND P0, PT, R30, UR4, PT ;  /* 0x000000041e007c0c */ /* 0x000fe4000bf06270 */
[----:B------:R-:W-:-:S11]  /*1a210*/  LOP3.LUT R32, R32, 0xfffffffe, RZ, 0xc0, !PT ;  /* 0xfffffffe20207812 */ /* 0x000fd600078ec0ff */
[----:B------:R-:W-:Y:S01]  /*1a220*/  @P0 LOP3.LUT R32, R32, 0x1, RZ, 0xfc, !PT ;  /* 0x0000000120200812 */ /* 0x000fe200078efcff */
[----:B0-----:R-:W-:Y:S06]  /*1a230*/  BRA.DIV UR5, `(.L_x_9682) ;  /* 0x0000006a05b47947 */ /* 0x001fec000b800000 */
.L_x_9873:
[----:B------:R-:W-:Y:S01]  /*1a240*/  SHF.R.S32.HI R35, RZ, 0x1f, R18 ;  /* 0x0000001fff237819 */ /* 0x000fe20000011412 */
[----:B------:R-:W-:Y:S06]  /*1a250*/  @!P2 BRA `(.L_x_9683) ;  /* 0x000000000004a947 */ /* 0x000fec0003800000 */
[----:B------:R-:W-:Y:S01]  /*1a260*/  BPT.TRAP 0x1 ;  /* 0x000000040000795c */ /* 0x000fe20000300000 */
.L_x_9683:
        /* <DEDUP_REMOVED lines=25> */
.L_x_9874:
[----:B------:R-:W-:Y:S05]  /*1a400*/  BSYNC B0 ;  /* 0x0000000000007941 */ /* 0x000fea0003800000 */
.L_x_9684:
        /* <DEDUP_REMOVED lines=21> */
[----:B------:R-:W-:Y:S01]  /*1a560*/  UMOV UR4, 0xffffffff ;  /* 0xffffffff00047882 */ /* 0x000fe20000000000 */
[----:B------:R-:W-:Y:S02]  /*1a570*/  SHF.R.U32.HI R9, RZ, 0x3, R9 ;  /* 0x00000003ff097819 */ /* 0x000fe40000011609 */
[----:B------:R-:W-:Y:S02]  /*1a580*/  IADD3 R0, R3, R0, RZ ;  /* 0x0000000003007210 */ /* 0x000fe40007ffe0ff */
[----:B------:R-:W-:-:S02]  /*1a590*/  IADD3 R6, -R9, R37, -R8 ;  /* 0x0000002509067210 */ /* 0x000fc40007ffe908 */
        /* <DEDUP_REMOVED lines=82> */
.L_x_9892:
        /* <DEDUP_REMOVED lines=11> */
.L_x_9687:
        /* <DEDUP_REMOVED lines=11> */
.L_x_9688:
        /* <DEDUP_REMOVED lines=17> */
[----:B------:R-:W-:-:S05]  /*1ad30*/  IMAD.WIDE.U32 R2, R3, UR4, RZ ;  /* 0x0000000403027c25 */ /* 0x000fca000f8e00ff */
[----:B------:R-:W-:Y:S01]  /*1ad40*/  IADD3 R0, R3, R0, RZ ;  /* 0x0000000003007210 */ /* 0x000fe20007ffe0ff */
        /* <DEDUP_REMOVED lines=9> */
[----:B-1----:R-:W-:Y:S01]  /*1ade0*/  MOV R7, UR7 ;  /* 0x0000000700077c02 */ /* 0x002fe20008000f00 */
        /* <DEDUP_REMOVED lines=9> */
[----:B0-----:R-:W-:Y:S05]  /*1ae80*/  CALL.ABS.NOINC R2 ;  /* 0x0000000002007343 */ /* 0x001fea0003c00000 */
.L_x_9690:
[----:B------:R-:W-:Y:S05]  /*1ae90*/  BSYNC B6 ;  /* 0x0000000000067941 */ /* 0x000fea0003800000 */
.L_x_9689:
[----:B------:R-:W2:Y:S01]  /*1aea0*/  LDL.LU R20, [R1+0x20] ;  /* 0x0000200001147983 */ /* 0x000ea20000300800 */
[----:B------:R-:W3:Y:S01]  /*1aeb0*/  LDC R6, c[0x0][0x448] ;  /* 0x00011200ff067b82 */ /* 0x000ee20000000800 */
[----:B------:R-:W-:Y:S01]  /*1aec0*/  ULDC.64 UR4, c[0x0][0x2d8] ;  /* 0x0000b60000047ab9 */ /* 0x000fe20000000a00 */
[----:B------:R-:W-:Y:S01]  /*1aed0*/  ULDC.64 UR6, c[0x0][0x280] ;  /* 0x0000a00000067ab9 */ /* 0x000fe20000000a00 */
[----:B------:R-:W4:Y:S04]  /*1aee0*/  LDL.LU R21, [R1+0xc] ;  /* 0x00000c0001157983 */ /* 0x000f280000300800 */
[----:B0-----:R-:W4:Y:S01]  /*1aef0*/  LDL.LU.64 R2, [R1+0x18] ;  /* 0x0000180001027983 */ /* 0x001f220000300a00 */
[----:B------:R-:W-:-:S03]  /*1af00*/  IMAD R0, R35, UR4, RZ ;  /* 0x0000000423007c24 */ /* 0x000fc6000f8e02ff */
[----:B------:R0:W5:Y:S01]  /*1af10*/  LDL R10, [R1+0x14] ;  /* 0x00001400010a7983 */ /* 0x0001620000100800 */
[----:B------:R-:W-:-:S03]  /*1af20*/  IMAD R5, R18, UR5, R0 ;  /* 0x0000000512057c24 */ /* 0x000fc6000f8e0200 */
[----:B------:R0:W5:Y:S01]  /*1af30*/  LDL R8, [R1+0x8] ;  /* 0x0000080001087983 */ /* 0x0001620000100800 */
[----:B---3--:R-:W-:-:S13]  /*1af40*/  ISETP.NE.AND P0, PT, R6, 0x1, PT ;  /* 0x000000010600780c */ /* 0x008fda0003f05270 */
[----:B-1----:R-:W1:Y:S01]  /*1af50*/  @P0 LDC R7, c[0x0][0x44c] ;  /* 0x00011300ff070b82 */ /* 0x002e620000000800 */
[----:B----4-:R-:W-:Y:S02]  /*1af60*/  IMAD.MOV.U32 R3, RZ, RZ, R21 ;  /* 0x000000ffff037224 */ /* 0x010fe400078e0015 */
[----:B------:R-:W-:Y:S01]  /*1af70*/  IMAD.WIDE.U32 R2, R18, UR4, R2 ;  /* 0x0000000412027c25 */ /* 0x000fe2000f8e0002 */
[----:B------:R-:W-:Y:S01]  /*1af80*/  ULDC.64 UR4, c[0x0][0x2e0] ;  /* 0x0000b80000047ab9 */ /* 0x000fe20000000a00 */
[----:B------:R-:W3:Y:S02]  /*1af90*/  S2R R21, SR_TID.X ;  /* 0x0000000000157919 */ /* 0x000ee40000002100 */
[----:B--2---:R-:W-:Y:S02]  /*1afa0*/  IMAD R0, R20, UR4, RZ ;  /* 0x0000000414007c24 */ /* 0x004fe4000f8e02ff */
[----:B------:R-:W2:Y:S01]  /*1afb0*/  S2R R20, SR_TID.X ;  /* 0x0000000000147919 */ /* 0x000ea20000002100 */
[----:B------:R-:W-:-:S02]  /*1afc0*/  IMAD.IADD R3, R3, 0x1, R5 ;  /* 0x0000000103037824 */ /* 0x000fc400078e0205 */
[C---:B------:R-:W-:Y:S02]  /*1afd0*/  IMAD R0, R33.reuse, UR5, R0 ;  /* 0x0000000521007c24 */ /* 0x040fe4000f8e0200 */
[----:B------:R-:W-:Y:S01]  /*1afe0*/  IMAD.WIDE.U32 R2, R33, UR4, R2 ;  /* 0x0000000421027c25 */ /* 0x000fe2000f8e0002 */
[----:B------:R-:W-:-:S03]  /*1aff0*/  ULDC.64 UR4, c[0x0][0x2d0] ;  /* 0x0000b40000047ab9 */ /* 0x000fc60000000a00 */
[----:B------:R-:W-:Y:S02]  /*1b000*/  IMAD.IADD R3, R3, 0x1, R0 ;  /* 0x0000000103037824 */ /* 0x000fe400078e0200 */
[----:B------:R-:W4:Y:S01]  /*1b010*/  @P0 LDC R0, c[0x0][0x450] ;  /* 0x00011400ff000b82 */ /* 0x000f220000000800 */
[----:B---3--:R-:W-:Y:S02]  /*1b020*/  SHF.L.U32 R21, R21, 0x4, RZ ;  /* 0x0000000415157819 */ /* 0x008fe400000006ff */
[----:B--2---:R-:W-:Y:S02]  /*1b030*/  LOP3.LUT R20, R20, 0x7f, RZ, 0xc0, !PT ;  /* 0x0000007f14147812 */ /* 0x004fe400078ec0ff */
[----:B------:R-:W-:Y:S02]  /*1b040*/  LOP3.LUT R21, R21, 0x70, RZ, 0xc0, !PT ;  /* 0x0000007015157812 */ /* 0x000fe400078ec0ff */
[----:B------:R-:W-:-:S04]  /*1b050*/  SHF.R.U32.HI R20, RZ, 0x3, R20 ;  /* 0x00000003ff147819 */ /* 0x000fc80000011614 */
[----:B------:R-:W-:-:S05]  /*1b060*/  LOP3.LUT R20, R20, R21, RZ, 0xfc, !PT ;  /* 0x0000001514147212 */ /* 0x000fca00078efcff */
[----:B------:R-:W-:-:S04]  /*1b070*/  IMAD R5, R17, 0x80, R20 ;  /* 0x0000008011057824 */ /* 0x000fc800078e0214 */
[----:B-1----:R-:W-:-:S04]  /*1b080*/  @P0 IMAD.HI.U32 R7, R5, R7, RZ ;  /* 0x0000000705070227 */ /* 0x002fc800078e00ff */
[----:B------:R-:W-:Y:S01]  /*1b090*/  IMAD.MOV.U32 R4, RZ, RZ, R5 ;  /* 0x000000ffff047224 */ /* 0x000fe200078e0005 */
[----:B----4-:R-:W-:Y:S01]  /*1b0a0*/  @P0 SHF.R.U32.HI R4, RZ, R0, R7 ;  /* 0x00000000ff040219 */ /* 0x010fe20000011607 */
[----:B------:R-:W1:Y:S03]  /*1b0b0*/  S2R R20, SR_TID.X ;  /* 0x0000000000147919 */ /* 0x000e660000002100 */
[----:B------:R-:W-:-:S05]  /*1b0c0*/  IADD3 R0, -R4, RZ, RZ ;  /* 0x000000ff04007210 */ /* 0x000fca0007ffe1ff */
        /* <DEDUP_REMOVED lines=22> */
[----:B-----5:R-:W-:Y:S02]  /*1b230*/  IMAD R5, R10, R6, RZ ;  /* 0x000000060a057224 */ /* 0x020fe400078e02ff */
[----:B------:R-:W-:Y:S01]  /*1b240*/  IMAD R17, R17, 0x80, R9 ;  /* 0x0000008011117824 */ /* 0x000fe200078e0209 */
        /* <DEDUP_REMOVED lines=18> */
[----:B------:R1:W-:Y:S01]  /*1b370*/  @!P3 LDGSTS.E.BYPASS.LTC128B.128 [R8+0x14c00], desc[UR42][R2.64+0x80], !P1 ;  /* 0x14c000800208bfae */ /* 0x0003e2000c901d6a */
[----:B------:R-:W-:Y:S01]  /*1b380*/  ISETP.GE.AND P3, PT, R6, R5, PT ;  /* 0x000000050600720c */ /* 0x000fe20003f66270 */
[----:B------:R-:W-:Y:S02]  /*1b390*/  VIADD R6, R17, 0x30 ;  /* 0x0000003011067836 */ /* 0x000fe40000000000 */
        /* <DEDUP_REMOVED lines=47> */
[----:B0-----:R1:W-:Y:S02]  /*1b690*/  @!P3 LDGSTS.E.BYPASS.LTC128B.128 [R8+0x17400], desc[UR42][R2.64+0x80], !P1 ;  /* 0x174000800208bfae */ /* 0x0013e4000c901d6a */
.L_x_9909:
        /* <DEDUP_REMOVED lines=11> */
.L_x_9693:
[----:B------:R-:W-:Y:S05]  /*1b750*/  BSYNC B0 ;  /* 0x0000000000007941 */ /* 0x000fea0003800000 */
.L_x_9692:
[----:B------:R-:W-:Y:S01]  /*1b760*/  NOP ;  /* 0x0000000000007918 */ /* 0x000fe20000000000 */
[----:B------:R-:W-:-:S13]  /*1b770*/  PLOP3.LUT P0, PT, PT, PT, PT, 0x80, 0x0 ;  /* 0x000000000000781c */ /* 0x000fda0003f0f070 */
.L_x_9694:
        /* <DEDUP_REMOVED lines=20> */
.L_x_9910:
[----:B------:R-:W-:Y:S05]  /*1b8c0*/  BSYNC B0 ;  /* 0x0000000000007941 */ /* 0x000fea0003800000 */
.L_x_9695:
        /* <DEDUP_REMOVED lines=8> */
[----:B------:R-:W-:Y:S01]  /*1b950*/  MOV R17, R28 ;  /* 0x0000001c00117202 */ /* 0x000fe20000000f00 */
[----:B---3--:R-:W-:-:S10]  /*1b960*/  VIADD R6, R0, 0xfffffffe ;  /* 0xfffffffe00067836 */ /* 0x008fd40000000000 */
.L_x_9711:
[----:B------:R-:W3:Y:S01]  /*1b970*/  LDL R7, [R1] ;  /* 0x0000000001077983 */ /* 0x000ee20000100800 */
[----:B------:R-:W1:Y:S03]  /*1b980*/  LDC R0, c[0x0][0x430] ;  /* 0x00010c00ff007b82 */ /* 0x000e660000000800 */
[----:B------:R-:W4:Y:S01]  /*1b990*/  LDL R5, [R1+0x4] ;  /* 0x0000040001057983 */ /* 0x000f220000100800 */
[----:B------:R-:W-:Y:S05]  /*1b9a0*/  YIELD ;  /* 0x0000000000007946 */ /* 0x000fea0003800000 */
[----:B------:R-:W5:Y:S01]  /*1b9b0*/  S2R R2, SR_TID.X ;  /* 0x0000000000027919 */ /* 0x000f620000002100 */
[----:B------:R-:W-:Y:S01]  /*1b9c0*/  ULDC.64 UR4, c[0x0][0x428] ;  /* 0x00010a0000047ab9 */ /* 0x000fe20000000a00 */
[----:B------:R-:W2:Y:S01]  /*1b9d0*/  S2R R4, SR_TID.X ;  /* 0x0000000000047919 */ /* 0x000ea20000002100 */
[----:B-1----:R-:W-:-:S13]  /*1b9e0*/  ISETP.NE.AND P0, PT, R0, 0x1, PT ;  /* 0x000000010000780c */ /* 0x002fda0003f05270 */
[----:B0-----:R-:W0:Y:S01]  /*1b9f0*/  @P0 LDC R3, c[0x0][0x434] ;  /* 0x00010d00ff030b82 */ /* 0x001e220000000800 */
[----:B-----5:R-:W-:-:S07]  /*1ba00*/  LOP3.LUT R2, R2, 0x7f, RZ, 0xc0, !PT ;  /* 0x0000007f02027812 */ /* 0x020fce00078ec0ff */
[----:B------:R-:W1:Y:S01]  /*1ba10*/  @P0 LDC R8, c[0x0][0x438] ;  /* 0x00010e00ff080b82 */ /* 0x000e620000000800 */
[----:B------:R-:W-:Y:S01]  /*1ba20*/  SHF.R.U32.HI R2, RZ, 0x3, R2 ;  /* 0x00000003ff027819 */ /* 0x000fe20000011602 */
[----:B--2---:R-:W-:-:S04]  /*1ba30*/  IMAD.SHL.U32 R4, R4, 0x10, RZ ;  /* 0x0000001004047824 */ /* 0x004fc800078e00ff */
        /* <DEDUP_REMOVED lines=17> */
[----:B------:R-:W-:Y:S01]  /*1bb50*/  MOV R7, UR38 ;  /* 0x0000002600077c02 */ /* 0x000fe20008000f00 */
[----:B------:R-:W-:Y:S02]  /*1bb60*/  VIADD R25, R10, 0x1 ;  /* 0x000000010a197836 */ /* 0x000fe40000000000 */
[----:B------:R-:W-:Y:S01]  /*1bb70*/  IMAD.MOV.U32 R26, RZ, RZ, R6 ;  /* 0x000000ffff1a7224 */ /* 0x000fe200078e0006 */
        /* <DEDUP_REMOVED lines=8> */
.L_x_9699:
[----:B------:R-:W-:Y:S01]  /*1bc00*/  IMAD R6, R25, 0x8, R22 ;  /* 0x0000000819067824 */ /* 0x000fe200078e0216 */
[----:B------:R-:W-:Y:S01]  /*1bc10*/  SHF.L.U32 R3, R28, 0x1f, RZ ;  /* 0x0000001f1c037819 */ /* 0x000fe200000006ff */
[----:B------:R-:W-:Y:S03]  /*1bc20*/  BSSY B1, `(.L_x_9700) ;  /* 0x0000003000017945 */ /* 0x000fe60003800000 */
[----:B------:R-:W0:Y:S02]  /*1bc30*/  SYNCS.PHASECHK.TRANS64.TRYWAIT P0, [R6+URZ+0x28840], R3 ;  /* 0x02884003060075a7 */ /* 0x000e24000800017f */
[----:B0-----:R-:W-:Y:S05]  /*1bc40*/  @!P0 BRA `(.L_x_9701) ;  /* 0x0000006400d88947 */ /* 0x001fea0003800000 */
.L_x_9911:
[----:B------:R-:W-:Y:S05]  /*1bc50*/  BSYNC B1 ;  /* 0x0000000000017941 */ /* 0x000fea0003800000 */
.L_x_9700:
        /* <DEDUP_REMOVED lines=68> */
[----:B------:R-:W-:Y:S04]  /*1c0a0*/  LDGSTS.E.BYPASS.LTC128B.128 [R8+0x1b400], desc[UR42][R2.64], !P4 ;  /* 0x1b40000002087fae */ /* 0x000fe8000e101d6a */
[----:B------:R0:W-:Y:S04]  /*1c0b0*/  LDGSTS.E.BYPASS.LTC128B.128 [R8+0x1f400], desc[UR42][R2.64+0x80], !P3 ;  /* 0x1f40008002087fae */ /* 0x0001e8000d901d6a */
[----:B0-2---:R0:W1:Y:S02]  /*1c0c0*/  SHFL.IDX PT, R2, R7, 0x7, 0x181f ;  /* 0x00f81f0007027f89 */ /* 0x00506400000e0000 */
.L_x_9929:
[----:B-1----:R-:W-:-:S04]  /*1c0d0*/  IADD3 R2, P0, R2, R5, RZ ;  /* 0x0000000502027210 */ /* 0x002fc80007f1e0ff */
        /* <DEDUP_REMOVED lines=8> */
.L_x_9703:
        /* <DEDUP_REMOVED lines=11> */
.L_x_9704:
[----:B------:R1:W-:Y:S01]  /*1c210*/  SYNCS.ARRIVE.TRANS64.A1T0 RZ, [R6+URZ+0x28830], RZ ;  /* 0x028830ff06ff79a7 */ /* 0x0003e2000810003f */
[----:B------:R-:W-:Y:S05]  /*1c220*/  @!P4 BRA `(.L_x_9705) ;  /* 0x000000000004c947 */ /* 0x000fea0003800000 */
[----:B------:R-:W-:Y:S01]  /*1c230*/  BPT.TRAP 0x1 ;  /* 0x000000040000795c */ /* 0x000fe20000300000 */
.L_x_9705:
[----:B------:R-:W-:Y:S01]  /*1c240*/  SHF.L.U32 R2, R17, 0x1f, RZ ;  /* 0x0000001f11027819 */ /* 0x000fe200000006ff */
[----:B-1----:R-:W-:Y:S01]  /*1c250*/  IMAD R6, R10, 0x8, R22 ;  /* 0x000000080a067824 */ /* 0x002fe200078e0216 */
[----:B------:R-:W-:Y:S03]  /*1c260*/  BSSY B1, `(.L_x_9706) ;  /* 0x0000003000017945 */ /* 0x000fe60003800000 */
[----:B------:R-:W1:Y:S02]  /*1c270*/  SYNCS.PHASECHK.TRANS64.TRYWAIT P0, [R6+URZ+0x28860], R2 ;  /* 0x02886002060075a7 */ /* 0x000e64000800017f */
[----:B-1----:R-:W-:Y:S05]  /*1c280*/  @!P0 BRA `(.L_x_9707) ;  /* 0x0000006800a88947 */ /* 0x002fea0003800000 */
.L_x_9930:
[----:B------:R-:W-:Y:S05]  /*1c290*/  BSYNC B1 ;  /* 0x0000000000017941 */ /* 0x000fea0003800000 */
.L_x_9706:
[----:B------:R-:W2:Y:S01]  /*1c2a0*/  S2R R3, SR_TID.X ;  /* 0x0000000000037919 */ /* 0x000ea20000002100 */
[----:B------:R-:W-:Y:S01]  /*1c2b0*/  IMAD R8, R33, -0x80, R37 ;  /* 0xffffff8021087824 */ /* 0x000fe200078e0225 */
[----:B------:R-:W-:Y:S01]  /*1c2c0*/  UMOV UR4, 0xffffffff ;  /* 0xffffffff00047882 */ /* 0x000fe20000000000 */
[----:B0-----:R-:W-:Y:S01]  /*1c2d0*/  IMAD R7, R10, 0x4000, R36 ;  /* 0x000040000a077824 */ /* 0x001fe200078e0224 */
[----:B--2---:R-:W-:-:S04]  /*1c2e0*/  LOP3.LUT R3, R3, 0x7f, RZ, 0xc0, !PT ;  /* 0x0000007f03037812 */ /* 0x004fc800078ec0ff */
[----:B------:R-:W-:-:S04]  /*1c2f0*/  SHF.R.U32.HI R3, RZ, 0x3, R3 ;  /* 0x00000003ff037819 */ /* 0x000fc80000011603 */
[----:B------:R-:W-:Y:S01]  /*1c300*/  IADD3 R8, -R3, R8, RZ ;  /* 0x0000000803087210 */ /* 0x000fe20007ffe1ff */
        /* <DEDUP_REMOVED lines=60> */
.L_x_9948:
        /* <DEDUP_REMOVED lines=29> */
.L_x_9709:
        /* <DEDUP_REMOVED lines=11> */
.L_x_9710:
[C---:B------:R-:W-:Y:S01]  /*1c950*/  ISETP.GT.AND P0, PT, R26.reuse, RZ, PT ;  /* 0x000000ff1a00720c */ /* 0x040fe20003f04270 */
[----:B------:R0:W-:Y:S01]  /*1c960*/  SYNCS.ARRIVE.TRANS64.A1T0 RZ, [R6+URZ+0x28850], RZ ;  /* 0x028850ff06ff79a7 */ /* 0x0001e2000810003f */
[----:B------:R-:W-:Y:S01]  /*1c970*/  IMAD.MOV.U32 R10, RZ, RZ, R25 ;  /* 0x000000ffff0a7224 */ /* 0x000fe200078e0019 */
[----:B------:R-:W-:Y:S01]  /*1c980*/  MOV R17, R28 ;  /* 0x0000001c00117202 */ /* 0x000fe20000000f00 */
[----:B------:R-:W-:Y:S02]  /*1c990*/  IMAD.MOV.U32 R33, RZ, RZ, R26 ;  /* 0x000000ffff217224 */ /* 0x000fe400078e001a */
[----:B0-----:R-:W-:-:S07]  /*1c9a0*/  VIADD R6, R26, 0xffffffff ;  /* 0xffffffff1a067836 */ /* 0x001fce0000000000 */
[----:B------:R-:W-:Y:S05]  /*1c9b0*/  @P0 BRA `(.L_x_9711) ;  /* 0xffffffec00ec0947 */ /* 0x000fea000383ffff */
.L_x_9698:
[----:B------:R-:W-:Y:S05]  /*1c9c0*/  BSYNC B0 ;  /* 0x0000000000007941 */ /* 0x000fea0003800000 */
.L_x_9697:
        /* <DEDUP_REMOVED lines=17> */
.L_x_9713:
[----:B------:R-:W-:Y:S05]  /*1cae0*/  BSYNC B0 ;  /* 0x0000000000007941 */ /* 0x000fea0003800000 */
.L_x_9712:
[----:B------:R-:W-:-:S05]  /*1caf0*/  IMAD.U32 R0, RZ, RZ, UR38 ;  /* 0x00000026ff007e24 */ /* 0x000fca000f8e00ff */
[----:B------:R-:W-:-:S13]  /*1cb00*/  ISETP.NE.AND P0, PT, R0, 0x3, PT ;  /* 0x000000030000780c */ /* 0x000fda0003f05270 */
[----:B------:R-:W-:Y:S05]  /*1cb10*/  @!P0 BRA `(.L_x_9714) ;  /* 0x0000000000048947 */ /* 0x000fea0003800000 */
[----:B------:R-:W-:Y:S01]  /*1cb20*/  BPT.TRAP 0x1 ;  /* 0x000000040000795c */ /* 0x000fe20000300000 */
.L_x_9714:
[----:B------:R-:W-:Y:S01]  /*1cb30*/  IMAD R0, R25, 0x8, R22 ;  /* 0x0000000819007824 */ /* 0x000fe200078e0216 */
[----:B0-----:R-:W-:Y:S01]  /*1cb40*/  SHF.L.U32 R3, R28, 0x1f, RZ ;  /* 0x0000001f1c037819 */ /* 0x001fe200000006ff */
[----:B------:R-:W-:Y:S01]  /*1cb50*/  BSSY B0, `(.L_x_9715) ;  /* 0x0000004000007945 */ /* 0x000fe20003800000 */
[----:B------:R-:W-:Y:S02]  /*1cb60*/  IMAD R6, R26, -0x80, R37 ;  /* 0xffffff801a067824 */ /* 0x000fe400078e0225 */
[----:B------:R-:W0:Y:S02]  /*1cb70*/  SYNCS.PHASECHK.TRANS64.TRYWAIT P0, [R0+URZ+0x28860], R3 ;  /* 0x02886003000075a7 */ /* 0x000e24000800017f */
[----:B0-----:R-:W-:Y:S05]  /*1cb80*/  @!P0 BRA `(.L_x_9716) ;  /* 0x0000006c00048947 */ /* 0x001fea0003800000 */
.L_x_9949:
[----:B------:R-:W-:Y:S05]  /*1cb90*/  BSYNC B0 ;  /* 0x0000000000007941 */ /* 0x000fea0003800000 */
.L_x_9715:
        /* <DEDUP_REMOVED lines=70> */
.L_x_9967:
        /* <DEDUP_REMOVED lines=11> */
.L_x_9718:
        /* <DEDUP_REMOVED lines=11> */
.L_x_9719:
[----:B------:R0:W-:Y:S01]  /*1d160*/  SYNCS.ARRIVE.TRANS64.A1T0 RZ, [R0+URZ+0x28850], RZ ;  /* 0x028850ff00ff79a7 */ /* 0x0001e2000810003f */
[----:B------:R-:W-:-:S05]  /*1d170*/  VIADD R25, R25, 0x1 ;  /* 0x0000000119197836 */ /* 0x000fca0000000000 */
[----:B------:R-:W-:-:S04]  /*1d180*/  ISETP.NE.AND P0, PT, R25, 0x2, PT ;  /* 0x000000021900780c */ /* 0x000fc80003f05270 */
[----:B------:R-:W-:Y:S02]  /*1d190*/  SEL R3, RZ, 0x1, P0 ;  /* 0x00000001ff037807 */ /* 0x000fe40000000000 */
[----:B------:R-:W-:Y:S02]  /*1d1a0*/  SEL R25, R25, RZ, P0 ;  /* 0x000000ff19197207 */ /* 0x000fe40000000000 */
[----:B0-----:R-:W-:-:S07]  /*1d1b0*/  LOP3.LUT R28, R28, R3, RZ, 0x3c, !PT ;  /* 0x000000031c1c7212 */ /* 0x001fce00078e3cff */
.L_x_9676:
[----:B------:R-:W-:Y:S05]  /*1d1c0*/  BSYNC B7 ;  /* 0x0000000000077941 */ /* 0x000fea0003800000 */
.L_x_9674:
[----:B------:R-:W-:-:S13]  /*1d1d0*/  LOP3.LUT P0, RZ, R32, 0x8, RZ, 0xc0, !PT ;  /* 0x0000000820ff7812 */ /* 0x000fda000780c0ff */
[----:B------:R-:W-:Y:S05]  /*1d1e0*/  @!P0 BRA `(.L_x_9720) ;  /* 0x0000000000248947 */ /* 0x000fea0003800000 */
[----:B------:R-:W-:Y:S05]  /*1d1f0*/  WARPSYNC.ALL ;  /* 0x0000000000007948 */ /* 0x000fea0003800000 */
[----:B------:R-:W2:Y:S08]  /*1d200*/  S2UR UR5, SR_CgaCtaId ;  /* 0x00000000000579c3 */ /* 0x000eb00000008800 */
[----:B------:R-:W-:Y:S06]  /*1d210*/  BAR.SYNC.DEFER_BLOCKING 0x5, 0x180 ;  /* 0x0146000000007b1d */ /* 0x000fec0000010000 */
[----:B------:R-:W-:-:S02]  /*1d220*/  UMOV UR4, 0x400 ;  /* 0x0000040000047882 */ /* 0x000fc40000000000 */
[----:B--2---:R-:W-:-:S06]  /*1d230*/  ULEA UR4, UR5, UR4, 0x18 ;  /* 0x0000000405047291 */ /* 0x004fcc000f8ec03f */
[----:B------:R-:W-:-:S05]  /*1d240*/  IMAD.U32 R22, RZ, RZ, UR4 ;  /* 0x00000004ff167e24 */ /* 0x000fca000f8e00ff */
[----:B------:R4:W2:Y:S01]  /*1d250*/  LDS.128 R16, [R22+0x288d0] ;  /* 0x0288d00016107984 */ /* 0x0008a20000000c00 */
[----:B------:R-:W-:Y:S06]  /*1d260*/  BAR.ARV 0x4, 0x180 ;  /* 0x0106000000007b1d */ /* 0x000fec0000002000 */
[----:B------:R-:W-:Y:S05]  /*1d270*/  BRA `(.L_x_9721) ;  /* 0x0000000800cc7947 */ /* 0x000fea0003800000 */
.L_x_9720:
        /* <DEDUP_REMOVED lines=35> */
[----:B------:R2:W3:Y:S02]  /*1d4b0*/  SHFL.IDX PT, R14, R6, 0x1f, 0x1f ;  /* 0x03e01f00060e7f89 */ /* 0x0004e400000e0000 */
.L_x_9977:
[----:B------:R-:W-:Y:S02]  /*1d4c0*/  ULDC UR4, c[0x0][0xc38] ;  /* 0x00030e0000047ab9 */ /* 0x000fe40000000800 */
[----:B------:R-:W-:-:S04]  /*1d4d0*/  IMAD.U32 R7, RZ, RZ, UR4 ;  /* 0x00000004ff077e24 */ /* 0x000fc8000f8e00ff */
[----:B---3--:R-:W-:-:S05]  /*1d4e0*/  IMAD R14, R14, R7, RZ ;  /* 0x000000070e0e7224 */ /* 0x008fca00078e02ff */
[----:B------:R-:W-:-:S04]  /*1d4f0*/  IADD3 R9, R4, R14, RZ ;  /* 0x0000000e04097210 */ /* 0x000fc80007ffe0ff */
[----:B------:R-:W-:-:S13]  /*1d500*/  ISETP.GT.AND P6, PT, R9, R0, PT ;  /* 0x000000000900720c */ /* 0x000fda0003fc4270 */
[----:B------:R-:W-:Y:S05]  /*1d510*/  @P6 BRA `(.L_x_9723) ;  /* 0x00000000009c6947 */ /* 0x000fea0003800000 */
.L_x_9728:
[----:B------:R-:W3:Y:S01]  /*1d520*/  LDC R2, c[0x0][0xc3c] ;  /* 0x00030f00ff027b82 */ /* 0x000ee20000000800 */
[----:B------:R-:W-:-:S05]  /*1d530*/  VIADD R19, R19, 0x1f ;  /* 0x0000001f13137836 */ /* 0x000fca0000000000 */
[----:B---3--:R-:W-:-:S13]  /*1d540*/  ISETP.GE.AND P6, PT, R19, R2, PT ;  /* 0x000000021300720c */ /* 0x008fda0003fc6270 */
[----:B------:R-:W-:Y:S05]  /*1d550*/  @P6 BRA `(.L_x_9724) ;  /* 0x0000000400d06947 */ /* 0x000fea0003800000 */
[----:B------:R-:W3:Y:S01]  /*1d560*/  S2R R3, SR_TID.X ;  /* 0x0000000000037919 */ /* 0x000ee20000002100 */
[----:B------:R-:W-:Y:S01]  /*1d570*/  BSSY B0, `(.L_x_9725) ;  /* 0x0000009000007945 */ /* 0x000fe20003800000 */
[----:B------:R-:W-:Y:S01]  /*1d580*/  IMAD.MOV.U32 R5, RZ, RZ, RZ ;  /* 0x000000ffff057224 */ /* 0x000fe200078e00ff */
[----:B---3--:R-:W-:-:S05]  /*1d590*/  LOP3.LUT R3, R3, 0x1f, RZ, 0xc0, !PT ;  /* 0x0000001f03037812 */ /* 0x008fca00078ec0ff */
[----:B------:R-:W-:-:S05]  /*1d5a0*/  IMAD.IADD R7, R19, 0x1, R3 ;  /* 0x0000000113077824 */ /* 0x000fca00078e0203 */
[----:B------:R-:W-:-:S13]  /*1d5b0*/  ISETP.GE.OR P6, PT, R7, R2, !P0 ;  /* 0x000000020700720c */ /* 0x000fda00047c6670 */
[----:B------:R-:W-:Y:S05]  /*1d5c0*/  @P6 BRA `(.L_x_9726) ;  /* 0x00000000000c6947 */ /* 0x000fea0003800000 */
[----:B------:R-:W3:Y:S02]  /*1d5d0*/  LDC.64 R2, c[0x0][0xc80] ;  /* 0x00032000ff027b82 */ /* 0x000ee40000000a00 */
[----:B---3--:R-:W-:-:S05]  /*1d5e0*/  IMAD.WIDE R2, R7, 0x4, R2 ;  /* 0x0000000407027825 */ /* 0x008fca00078e0202 */
[----:B------:R3:W5:Y:S02]  /*1d5f0*/  LDG.E R5, desc[UR42][R2.64] ;  /* 0x0000002a02057981 */ /* 0x000764000c1e1900 */
.L_x_9726:
[----:B------:R-:W-:Y:S05]  /*1d600*/  BSYNC B0 ;  /* 0x0000000000007941 */ /* 0x000fea0003800000 */
.L_x_9725:
[----:B------:R-:W-:-:S03]  /*1d610*/  UMOV UR4, 0xffffffff ;  /* 0xffffffff00047882 */ /* 0x000fc60000000000 */
[----:B------:R-:W-:Y:S05]  /*1d620*/  BRA.DIV UR4, `(.L_x_9727) ;  /* 0x0000007204107947 */ /* 0x000fea000b800000 */
[----:B-----5:R-:W4:Y:S02]  /*1d630*/  SHFL.UP PT, R14, R5, 0x1, RZ ;  /* 0x04200000050e7989 */ /* 0x020f2400000e00ff */
[----:B----4-:R-:W-:-:S04]  /*1d640*/  SEL R14, R14, RZ, P1 ;  /* 0x000000ff0e0e7207 */ /* 0x010fc80000800000 */
[----:B------:R-:W-:-:S05]  /*1d650*/  IADD3 R13, R5, R14, RZ ;  /* 0x0000000e050d7210 */ /* 0x000fca0007ffe0ff */
[----:B------:R-:W3:Y:S02]  /*1d660*/  SHFL.UP PT, R14, R13, 0x2, RZ ;  /* 0x044000000d0e7989 */ /* 0x000ee400000e00ff */
[----:B---3--:R-:W-:-:S05]  /*1d670*/  SEL R2, R14, RZ, P2 ;  /* 0x000000ff0e027207 */ /* 0x008fca0001000000 */
[----:B------:R-:W-:-:S05]  /*1d680*/  IMAD.IADD R2, R13, 0x1, R2 ;  /* 0x000000010d027824 */ /* 0x000fca00078e0202 */
[----:B------:R-:W3:Y:S02]  /*1d690*/  SHFL.UP PT, R14, R2, 0x4, RZ ;  /* 0x04800000020e7989 */ /* 0x000ee400000e00ff */
[----:B---3--:R-:W-:-:S05]  /*1d6a0*/  SEL R3, R14, RZ, P3 ;  /* 0x000000ff0e037207 */ /* 0x008fca0001800000 */
[----:B------:R-:W-:-:S05]  /*1d6b0*/  IMAD.IADD R3, R2, 0x1, R3 ;  /* 0x0000000102037824 */ /* 0x000fca00078e0203 */
[----:B------:R-:W3:Y:S02]  /*1d6c0*/  SHFL.UP PT, R14, R3, 0x8, RZ ;  /* 0x05000000030e7989 */ /* 0x000ee400000e00ff */
[----:B---3--:R-:W-:-:S05]  /*1d6d0*/  SEL R4, R14, RZ, P4 ;  /* 0x000000ff0e047207 */ /* 0x008fca0002000000 */
[----:B------:R-:W-:-:S05]  /*1d6e0*/  IMAD.IADD R4, R3, 0x1, R4 ;  /* 0x0000000103047824 */ /* 0x000fca00078e0204 */
[----:B------:R-:W3:Y:S02]  /*1d6f0*/  SHFL.UP PT, R14, R4, 0x10, RZ ;  /* 0x06000000040e7989 */ /* 0x000ee400000e00ff */
[----:B---3--:R-:W-:-:S04]  /*1d700*/  SEL R7, R14, RZ, P5 ;  /* 0x000000ff0e077207 */ /* 0x008fc80002800000 */
[----:B--2---:R-:W-:-:S05]  /*1d710*/  IADD3 R6, R4, R7, RZ ;  /* 0x0000000704067210 */ /* 0x004fca0007ffe0ff */
[----:B------:R2:W3:Y:S02]  /*1d720*/  SHFL.IDX PT, R14, R6, 0x1f, 0x1f ;  /* 0x03e01f00060e7f89 */ /* 0x0004e400000e0000 */
.L_x_9985:
[----:B------:R-:W-:Y:S02]  /*1d730*/  ULDC UR4, c[0x0][0xc38] ;  /* 0x00030e0000047ab9 */ /* 0x000fe40000000800 */
[----:B------:R-:W-:-:S04]  /*1d740*/  IMAD.U32 R7, RZ, RZ, UR4 ;  /* 0x00000004ff077e24 */ /* 0x000fc8000f8e00ff */
[----:B---3--:R-:W-:-:S04]  /*1d750*/  IMAD R14, R14, R7, RZ ;  /* 0x000000070e0e7224 */ /* 0x008fc800078e02ff */
[----:B------:R-:W-:-:S05]  /*1d760*/  IMAD.IADD R9, R14, 0x1, R9 ;  /* 0x000000010e097824 */ /* 0x000fca00078e0209 */
[----:B------:R-:W-:-:S13]  /*1d770*/  ISETP.GT.AND P6, PT, R9, R0, PT ;  /* 0x000000000900720c */ /* 0x000fda0003fc4270 */
[----:B------:R-:W-:Y:S05]  /*1d780*/  @!P6 BRA `(.L_x_9728) ;  /* 0xfffffffc0064e947 */ /* 0x000fea000383ffff */
.L_x_9723:
        /* <DEDUP_REMOVED lines=8> */
.L_x_9989:
[----:B------:R-:W-:Y:S02]  /*1d810*/  ISETP.NE.AND P0, PT, R2, RZ, PT ;  /* 0x000000ff0200720c */ /* 0x000fe40003f05270 */
[----:B------:R-:W-:-:S11]  /*1d820*/  MOV R14, RZ ;  /* 0x000000ff000e7202 */ /* 0x000fd60000000f00 */
[----:B------:R-:W-:Y:S05]  /*1d830*/  @!P0 BRA `(.L_x_9730) ;  /* 0x0000000000108947 */ /* 0x000fea0003800000 */
[----:B------:R-:W-:Y:S01]  /*1d840*/  UMOV UR4, 0xffffffff ;  /* 0xffffffff00047882 */ /* 0x000fe20000000000 */
[----:B------:R-:W-:Y:S02]  /*1d850*/  VIADD R12, R4, 0xffffffff ;  /* 0xffffffff040c7836 */ /* 0x000fe40000000000 */
[----:B------:R-:W-:Y:S05]  /*1d860*/  BRA.DIV UR4, `(.L_x_9731) ;  /* 0x0000007204847947 */ /* 0x000fea000b800000 */
[----:B------:R0:W0:Y:S02]  /*1d870*/  SHFL.IDX PT, R14, R6, R12, 0x1f ;  /* 0x00001f0c060e7589 */ /* 0x00002400000e0000 */
.L_x_9730:
[----:B------:R-:W5:Y:S01]  /*1d880*/  LDC.64 R2, c[0x0][0xc90] ;  /* 0x00032400ff027b82 */ /* 0x000f620000000a00 */
[----:B------:R-:W-:-:S04]  /*1d890*/  IMAD.IADD R19, R4, 0x1, R19 ;  /* 0x0000000104137824 */ /* 0x000fc800078e0213 */
[----:B-----5:R-:W-:-:S05]  /*1d8a0*/  IMAD.WIDE R2, R19, 0x4, R2 ;  /* 0x0000000413027825 */ /* 0x020fca00078e0202 */
[----:B0-2---:R0:W3:Y:S01]  /*1d8b0*/  LDG.E R6, desc[UR42][R2.64] ;  /* 0x0000002a02067981 */ /* 0x0050e2000c1e1900 */
[----:B------:R-:W-:Y:S02]  /*1d8c0*/  IMAD R16, R14, R7, R16 ;  /* 0x000000070e107224 */ /* 0x000fe400078e0210 */
[----:B0-----:R-:W-:Y:S02]  /*1d8d0*/  IMAD.MOV.U32 R2, RZ, RZ, RZ ;  /* 0x000000ffff027224 */ /* 0x001fe400078e00ff */
[----:B---34-:R-:W-:-:S05]  /*1d8e0*/  IMAD R4, R5, R6, RZ ;  /* 0x0000000605047224 */ /* 0x018fca00078e02ff */
[----:B------:R-:W-:-:S04]  /*1d8f0*/  IABS R8, R4 ;  /* 0x0000000400087213 */ /* 0x000fc80000000000 */
[----:B------:R-:W0:Y:S08]  /*1d900*/  I2F.RP R10, R8 ;  /* 0x00000008000a7306 */ /* 0x000e300000209400 */
[----:B0-----:R-:W1:Y:S02]  /*1d910*/  MUFU.RCP R10, R10 ;  /* 0x0000000a000a7308 */ /* 0x001e640000001000 */
[----:B-1----:R-:W-:-:S06]  /*1d920*/  VIADD R11, R10, 0xffffffe ;  /* 0x0ffffffe0a0b7836 */ /* 0x002fcc0000000000 */
        /* <DEDUP_REMOVED lines=13> */
[-C--:B------:R-:W-:Y:S01]  /*1da00*/  @!P1 IADD3 R3, R3, -R8.reuse, RZ ;  /* 0x8000000803039210 */ /* 0x080fe20007ffe0ff */
        /* <DEDUP_REMOVED lines=33> */
[----:B------:R-:W-:-:S05]  /*1dc20*/  @P0 IADD3 R2, R2, 0x1, RZ ;  /* 0x0000000102020810 */ /* 0x000fca0007ffe0ff */
[----:B------:R-:W-:Y:S01]  /*1dc30*/  @!P2 IMAD.MOV R2, RZ, RZ, -R2 ;  /* 0x000000ffff02a224 */ /* 0x000fe200078e0a02 */
[----:B------:R-:W-:Y:S01]  /*1dc40*/  @!P1 LOP3.LUT R2, RZ, R6, RZ, 0x33, !PT ;  /* 0x00000006ff029212 */ /* 0x000fe200078e33ff */
[----:B------:R-:W-:-:S04]  /*1dc50*/  IMAD.MOV R6, RZ, RZ, -R6 ;  /* 0x000000ffff067224 */ /* 0x000fc800078e0a06 */
[----:B------:R-:W-:Y:S01]  /*1dc60*/  IMAD R18, R2, R6, R9 ;  /* 0x0000000602127224 */ /* 0x000fe200078e0209 */
[----:B------:R-:W-:-:S04]  /*1dc70*/  LOP3.LUT R2, RZ, R2, RZ, 0x33, !PT ;  /* 0x00000002ff027212 */ /* 0x000fc800078e33ff */
[----:B------:R-:W-:Y:S01]  /*1dc80*/  IADD3 R17, R5, R2, RZ ;  /* 0x0000000205117210 */ /* 0x000fe20007ffe0ff */
[----:B------:R-:W-:Y:S06]  /*1dc90*/  BRA `(.L_x_9732) ;  /* 0x00000000001c7947 */ /* 0x000fec0003800000 */
.L_x_9724:
[----:B------:R-:W-:Y:S01]  /*1dca0*/  UMOV UR4, URZ ;  /* 0x0000003f00047c82 */ /* 0x000fe20008000000 */
[----:B------:R-:W-:Y:S01]  /*1dcb0*/  UMOV UR5, URZ ;  /* 0x0000003f00057c82 */ /* 0x000fe20008000000 */
[----:B------:R-:W-:Y:S01]  /*1dcc0*/  ULDC UR6, c[0x0][0xc3c] ;  /* 0x00030f0000067ab9 */ /* 0x000fe20000000800 */
[----:B------:R-:W-:Y:S01]  /*1dcd0*/  IMAD.MOV.U32 R16, RZ, RZ, R0 ;  /* 0x000000ffff107224 */ /* 0x000fe200078e0000 */
[----:B------:R-:W-:Y:S01]  /*1dce0*/  MOV R19, UR6 ;  /* 0x0000000600137c02 */ /* 0x000fe20008000f00 */
[----:B------:R-:W-:Y:S02]  /*1dcf0*/  IMAD.U32 R17, RZ, RZ, UR4 ;  /* 0x00000004ff117e24 */ /* 0x000fe4000f8e00ff */
[----:B------:R-:W-:-:S07]  /*1dd00*/  IMAD.U32 R18, RZ, RZ, UR5 ;  /* 0x00000005ff127e24 */ /* 0x000fce000f8e00ff */
.L_x_9732:
        /* <DEDUP_REMOVED lines=10> */
.L_x_9721:
[----:B------:R-:W-:Y:S02]  /*1ddb0*/  ULDC UR4, c[0x0][0xc3c] ;  /* 0x00030f0000047ab9 */ /* 0x000fe40000000800 */
[----:B--2---:R-:W-:-:S13]  /*1ddc0*/  ISETP.GE.AND P0, PT, R19, UR4, PT ;  /* 0x0000000413007c0c */ /* 0x004fda000bf06270 */
[----:B------:R-:W-:Y:S05]  /*1ddd0*/  @!P0 BRA `(.L_x_9733) ;  /* 0xffffffa000f48947 */ /* 0x000fea000383ffff */
[----:B------:R-:W-:Y:S05]  /*1dde0*/  BSYNC B8 ;  /* 0x0000000000087941 */ /* 0x000fea0003800000 */
.L_x_9634:
[----:B------:R-:W2:Y:S01]  /*1ddf0*/  LDL.LU R0, [R1+0x24] ;  /* 0x0000240001007983 */ /* 0x000ea20000300800 */
[----:B------:R-:W-:Y:S01]  /*1de00*/  BSSY B0, `(.L_x_9734) ;  /* 0x000000b000007945 */ /* 0x000fe20003800000 */
[----:B------:R-:W5:Y:S01]  /*1de10*/  S2R R5, SR_CgaCtaId ;  /* 0x0000000000057919 */ /* 0x000f620000008800 */
[----:B--2---:R-:W-:-:S05]  /*1de20*/  VIADD R0, R0, 0x1 ;  /* 0x0000000100007836 */ /* 0x004fca0000000000 */
[----:B-1----:R-:W-:-:S04]  /*1de30*/  LEA.HI R2, R0, R0, RZ, 0x1 ;  /* 0x0000000000027211 */ /* 0x002fc800078f08ff */
[----:B------:R-:W-:Y:S02]  /*1de40*/  LOP3.LUT R3, R2, 0xfffffffe, RZ, 0xc0, !PT ;  /* 0xfffffffe02037812 */ /* 0x000fe400078ec0ff */
[----:B------:R-:W-:-:S03]  /*1de50*/  MOV R2, 0x400 ;  /* 0x0000040000027802 */ /* 0x000fc60000000f00 */
[----:B------:R-:W-:Y:S01]  /*1de60*/  IMAD.IADD R0, R0, 0x1, -R3 ;  /* 0x0000000100007824 */ /* 0x000fe200078e0a03 */
[----:B-----5:R-:W-:-:S04]  /*1de70*/  LEA R4, R5, R2, 0x18 ;  /* 0x0000000205047211 */ /* 0x020fc800078ec0ff */
[----:B------:R-:W-:-:S04]  /*1de80*/  SHF.L.U32 R0, R0, 0x1f, RZ ;  /* 0x0000001f00007819 */ /* 0x000fc800000006ff */
[----:B------:R-:W1:Y:S02]  /*1de90*/  SYNCS.PHASECHK.TRANS64.TRYWAIT P0, [R4+URZ+0x28820], R0 ;  /* 0x02882000040075a7 */ /* 0x000e64000800017f */
[----:B-1----:R-:W-:Y:S05]  /*1dea0*/  @!P0 BRA `(.L_x_9735) ;  /* 0x0000006c00188947 */ /* 0x002fea0003800000 */
.L_x_9992:
[----:B------:R-:W-:Y:S05]  /*1deb0*/  BSYNC B0 ;  /* 0x0000000000007941 */ /* 0x000fea0003800000 */
.L_x_9734:
[----:B------:R-:W-:-:S03]  /*1dec0*/  UMOV UR4, 0xffffffff ;  /* 0xffffffff00047882 */ /* 0x000fc60000000000 */
[----:B------:R-:W-:Y:S05]  /*1ded0*/  BRA.DIV UR4, `(.L_x_9736) ;  /* 0x0000006e04207947 */ /* 0x000fea000b800000 */
[----:B-1----:R-:W1:Y:S02]  /*1dee0*/  S2R R0, SR_TID.X ;  /* 0x0000000000007919 */ /* 0x002e640000002100 */
[----:B-1----:R-:W-:-:S04]  /*1def0*/  SHF.R.U32.HI R0, RZ, 0x5, R0 ;  /* 0x00000005ff007819 */ /* 0x002fc80000011600 */
[----:B------:R-:W-:-:S05]  /*1df00*/  LOP3.LUT R0, R0, 0x3, RZ, 0xc0, !PT ;  /* 0x0000000300007812 */ /* 0x000fca00078ec0ff */
[----:B------:R1:W2:Y:S02]  /*1df10*/  SHFL.IDX PT, R14, R0, RZ, 0x1f ;  /* 0x00001fff000e7589 */ /* 0x0002a400000e0000 */
.L_x_9995:
[----:B--2---:R-:W-:-:S13]  /*1df20*/  ISETP.NE.AND P0, PT, R14, RZ, PT ;  /* 0x000000ff0e00720c */ /* 0x004fda0003f05270 */
[----:B------:R-:W-:Y:S05]  /*1df30*/  @P0 BRA `(.L_x_9403) ;  /* 0x0000000000880947 */ /* 0x000fea0003800000 */
[----:B------:R-:W-:-:S03]  /*1df40*/  UMOV UR4, 0xffffffff ;  /* 0xffffffff00047882 */ /* 0x000fc60000000000 */
[----:B------:R-:W-:Y:S05]  /*1df50*/  BRA.DIV UR4, `(.L_x_9737) ;  /* 0x0000006e04347947 */ /* 0x000fea000b800000 */
[----:B------:R-:W-:-:S13]  /*1df60*/  ELECT P6, URZ, PT ;  /* 0x00000000003f782f */ /* 0x000fda00038c0000 */
.L_x_9998:
[----:B------:R-:W-:Y:S05]  /*1df70*/  @!P6 BRA `(.L_x_9403) ;  /* 0x000000000078e947 */ /* 0x000fea0003800000 */
[----:B------:R-:W-:-:S06]  /*1df80*/  ULOP3.LUT UR4, UR36, 0x2, URZ, 0xfc, !UPT ;  /* 0x0000000224047892 */ /* 0x000fcc000f8efc3f */
[----:B-1----:R-:W-:-:S05]  /*1df90*/  IMAD.U32 R0, RZ, RZ, UR4 ;  /* 0x00000004ff007e24 */ /* 0x002fca000f8e00ff */
[----:B------:R-:W-:-:S13]  /*1dfa0*/  ISETP.NE.AND P0, PT, R0, 0x3, PT ;  /* 0x000000030000780c */ /* 0x000fda0003f05270 */
[----:B------:R-:W-:Y:S05]  /*1dfb0*/  @!P0 BRA `(.L_x_9738) ;  /* 0x0000000000048947 */ /* 0x000fea0003800000 */
[----:B------:R-:W-:Y:S01]  /*1dfc0*/  BPT.TRAP 0x1 ;  /* 0x000000040000795c */ /* 0x000fe20000300000 */
.L_x_9738:
[C---:B------:R-:W-:Y:S01]  /*1dfd0*/  LEA R5, R25.reuse, R4, 0x3 ;  /* 0x0000000419057211 */ /* 0x040fe200078e18ff */
[----:B------:R-:W-:Y:S01]  /*1dfe0*/  VIADD R25, R25, 0x1 ;  /* 0x0000000119197836 */ /* 0x000fe20000000000 */
[----:B------:R-:W-:-:S04]  /*1dff0*/  SHF.L.U32 R0, R28, 0x1f, RZ ;  /* 0x0000001f1c007819 */ /* 0x000fc800000006ff */
[----:B------:R-:W1:Y:S01]  /*1e000*/  SYNCS.PHASECHK.TRANS64.TRYWAIT P1, [R5+URZ+0x28840], R0 ;  /* 0x02884000050075a7 */ /* 0x000e62000802017f */
[----:B------:R-:W-:-:S04]  /*1e010*/  ISETP.NE.AND P2, PT, R25, 0x2, PT ;  /* 0x000000021900780c */ /* 0x000fc80003f45270 */
[----:B------:R-:W-:Y:S01]  /*1e020*/  SEL R3, RZ, 0x1, P2 ;  /* 0x00000001ff037807 */ /* 0x000fe20001000000 */
[----:B-1----:R-:W-:Y:S08]  /*1e030*/  @!P1 BRA `(.L_x_9739) ;  /* 0x0000006c001c9947 */ /* 0x002ff00003800000 */
.L_x_9999:
[----:B------:R-:W-:Y:S02]  /*1e040*/  SEL R25, R25, RZ, P2 ;  /* 0x000000ff19197207 */ /* 0x000fe40001000000 */
[----:B------:R-:W-:Y:S01]  /*1e050*/  LOP3.LUT R2, R28, R3, RZ, 0x3c, !PT ;  /* 0x000000031c027212 */ /* 0x000fe200078e3cff */
[----:B------:R-:W-:Y:S06]  /*1e060*/  @!P0 BRA `(.L_x_9740) ;  /* 0x0000000000048947 */ /* 0x000fec0003800000 */
[----:B------:R-:W-:Y:S01]  /*1e070*/  BPT.TRAP 0x1 ;  /* 0x000000040000795c */ /* 0x000fe20000300000 */
.L_x_9740:
[----:B------:R-:W-:Y:S01]  /*1e080*/  IMAD R25, R25, 0x8, R4 ;  /* 0x0000000819197824 */ /* 0x000fe200078e0204 */
[----:B------:R-:W-:-:S04]  /*1e090*/  SHF.L.U32 R2, R2, 0x1f, RZ ;  /* 0x0000001f02027819 */ /* 0x000fc800000006ff */
[----:B------:R-:W2:Y:S02]  /*1e0a0*/  SYNCS.PHASECHK.TRANS64.TRYWAIT P1, [R25+URZ+0x28840], R2 ;  /* 0x02884002190075a7 */ /* 0x000ea4000802017f */
[----:B--2---:R-:W-:Y:S05]  /*1e0b0*/  @!P1 BRA `(.L_x_9741) ;  /* 0x0000006c00109947 */ /* 0x004fea0003800000 */
.L_x_10000:
[----:B------:R-:W-:Y:S05]  /*1e0c0*/  @!P0 BRA `(.L_x_9742) ;  /* 0x0000000000048947 */ /* 0x000fea0003800000 */
[----:B------:R-:W-:Y:S01]  /*1e0d0*/  BPT.TRAP 0x1 ;  /* 0x000000040000795c */ /* 0x000fe20000300000 */
.L_x_9742:
[----:B------:R-:W5:Y:S02]  /*1e0e0*/  SYNCS.PHASECHK.TRANS64.TRYWAIT P1, [R5+URZ+0x28860], R0 ;  /* 0x02886000050075a7 */ /* 0x000f64000802017f */
[----:B-----5:R-:W-:Y:S05]  /*1e0f0*/  @!P1 BRA `(.L_x_9743) ;  /* 0x0000006c00149947 */ /* 0x020fea0003800000 */
.L_x_10001:
[----:B------:R-:W-:Y:S05]  /*1e100*/  @!P0 BRA `(.L_x_9744) ;  /* 0x0000000000048947 */ /* 0x000fea0003800000 */
[----:B------:R-:W-:Y:S01]  /*1e110*/  BPT.TRAP 0x1 ;  /* 0x000000040000795c */ /* 0x000fe20000300000 */
.L_x_9744:
[----:B------:R0:W0:Y:S02]  /*1e120*/  SYNCS.PHASECHK.TRANS64.TRYWAIT P0, [R25+URZ+0x28860], R2 ;  /* 0x02886002190075a7 */ /* 0x000024000800017f */
[----:B0-----:R-:W-:Y:S05]  /*1e130*/  @!P0 NANOSLEEP.SYNCS 0x989680 ;  /* 0x009896800000895d */ /* 0x001fea0003900000 */
[----:B------:R-:W0:Y:S02]  /*1e140*/  @!P0 SYNCS.PHASECHK.TRANS64 P0, [R25+URZ+0x28860], R2 ;  /* 0x02886002190085a7 */ /* 0x000e24000800007f */
[----:B0-----:R-:W-:Y:S05]  /*1e150*/  @!P0 BRA `(.L_x_9744) ;  /* 0xfffffffc00f08947 */ /* 0x001fea000383ffff */
.L_x_9403:
[----:B------:R-:W-:Y:S05]  /*1e160*/  BSYNC B9 ;  /* 0x0000000000097941 */ /* 0x000fea0003800000 */
.L_x_9400:
[----:B------:R-:W-:Y:S05]  /*1e170*/  EXIT ;  /* 0x000000000000794d */ /* 0x000fea0003800000 */
.L_x_9425:
[----:B0-----:R0:W1:Y:S02]  /*1e180*/  SYNCS.PHASECHK.TRANS64.TRYWAIT P6, [R91+URZ+0x28890], R102 ;  /* 0x028890665b0075a7 */ /* 0x00106400080c017f */
[----:B-1----:R-:W-:Y:S05]  /*1e190*/  @!P6 NANOSLEEP.SYNCS 0x989680 ;  /* 0x009896800000e95d */ /* 0x002fea0003900000 */
[----:B------:R-:W1:Y:S02]  /*1e1a0*/  @!P6 SYNCS.PHASECHK.TRANS64 P6, [R91+URZ+0x28890], R102 ;  /* 0x028890665b00e5a7 */ /* 0x000e6400080c007f */
[----:B-1----:R-:W-:Y:S05]  /*1e1b0*/  @!P6 BRA `(.L_x_9425) ;  /* 0xfffffffc00f0e947 */ /* 0x002fea000383ffff */
[----:B------:R-:W-:Y:S05]  /*1e1c0*/  BRA `(.L_x_9745) ;  /* 0xfffffe4c00807947 */ /* 0x000fea000383ffff */
.L_x_9426:
        /* <DEDUP_REMOVED lines=8> */
.L_x_9747:
[----:B------:R-:W-:Y:S05]  /*1e250*/  BSYNC B1 ;  /* 0x0000000000017941 */ /* 0x000fea0003800000 */
.L_x_9746:
        /* <DEDUP_REMOVED lines=8> */
.L_x_9748:
[----:B------:R-:W-:Y:S01]  /*1e2e0*/  MOV R105, R14 ;  /* 0x0000000e00697202 */ /* 0x000fe20000000f00 */
[----:B------:R-:W-:Y:S06]  /*1e2f0*/  BRA `(.L_x_9749) ;  /* 0xfffffe4c00487947 */ /* 0x000fec000383ffff */
.L_x_9435:
        /* <DEDUP_REMOVED lines=8> */
.L_x_9751:
[----:B------:R-:W-:Y:S05]  /*1e380*/  BSYNC B1 ;  /* 0x0000000000017941 */ /* 0x000fea0003800000 */
.L_x_9750:
        /* <DEDUP_REMOVED lines=8> */
.L_x_9752:
[----:B------:R-:W-:Y:S01]  /*1e410*/  IMAD.MOV.U32 R73, RZ, RZ, R14 ;  /* 0x000000ffff497224 */ /* 0x000fe200078e000e */
[----:B------:R-:W-:Y:S06]  /*1e420*/  BRA `(.L_x_9753) ;  /* 0xfffffe5000ac7947 */ /* 0x000fec000383ffff */
.L_x_9444:
        /* <DEDUP_REMOVED lines=8> */
.L_x_9755:
[----:B------:R-:W-:Y:S05]  /*1e4b0*/  BSYNC B1 ;  /* 0x0000000000017941 */ /* 0x000fea0003800000 */
.L_x_9754:
        /* <DEDUP_REMOVED lines=8> */
.L_x_9756:
[----:B------:R-:W-:Y:S01]  /*1e540*/  MOV R65, R14 ;  /* 0x0000000e00417202 */ /* 0x000fe20000000f00 */
[----:B------:R-:W-:Y:S06]  /*1e550*/  BRA `(.L_x_9757) ;  /* 0xfffffe5800107947 */ /* 0x000fec000383ffff */
.L_x_9453:
        /* <DEDUP_REMOVED lines=8> */
.L_x_9759:
[----:B------:R-:W-:Y:S05]  /*1e5e0*/  BSYNC B1 ;  /* 0x0000000000017941 */ /* 0x000fea0003800000 */
.L_x_9758:
        /* <DEDUP_REMOVED lines=8> */
.L_x_9760:
[----:B------:R-:W-:Y:S01]  /*1e670*/  IMAD.MOV.U32 R53, RZ, RZ, R14 ;  /* 0x000000ffff357224 */ /* 0x000fe200078e000e */
[----:B------:R-:W-:Y:S06]  /*1e680*/  BRA `(.L_x_9761) ;  /* 0xfffffe5c00707947 */ /* 0x000fec000383ffff */
.L_x_9465:
[----:B-1----:R1:W2:Y:S02]  /*1e690*/  SYNCS.PHASECHK.TRANS64.TRYWAIT P4, [R91+URZ+0x28890], R102 ;  /* 0x028890665b0075a7 */ /* 0x0022a4000808017f */
[----:B--2---:R-:W-:Y:S05]  /*1e6a0*/  @!P4 NANOSLEEP.SYNCS 0x989680 ;  /* 0x009896800000c95d */ /* 0x004fea0003900000 */
[----:B------:R-:W2:Y:S02]  /*1e6b0*/  @!P4 SYNCS.PHASECHK.TRANS64 P4, [R91+URZ+0x28890], R102 ;  /* 0x028890665b00c5a7 */ /* 0x000ea4000808007f */
[----:B--2---:R-:W-:Y:S05]  /*1e6c0*/  @!P4 BRA `(.L_x_9465) ;  /* 0xfffffffc00f0c947 */ /* 0x004fea000383ffff */
[----:B------:R-:W-:Y:S05]  /*1e6d0*/  BRA `(.L_x_9762) ;  /* 0xfffffe6c003c7947 */ /* 0x000fea000383ffff */
.L_x_9466:
        /* <DEDUP_REMOVED lines=8> */
.L_x_9764:
[----:B------:R-:W-:Y:S05]  /*1e760*/  BSYNC B1 ;  /* 0x0000000000017941 */ /* 0x000fea0003800000 */
.L_x_9763:
        /* <DEDUP_REMOVED lines=8> */
.L_x_9765:
[----:B------:R-:W-:Y:S01]  /*1e7f0*/  MOV R106, R14 ;  /* 0x0000000e006a7202 */ /* 0x000fe20000000f00 */
[----:B------:R-:W-:Y:S06]  /*1e800*/  BRA `(.L_x_9766) ;  /* 0xfffffe6c00087947 */ /* 0x000fec000383ffff */
.L_x_9471:
        /* <DEDUP_REMOVED lines=8> */
.L_x_9768:
[----:B------:R-:W-:Y:S05]  /*1e890*/  BSYNC B1 ;  /* 0x0000000000017941 */ /* 0x000fea0003800000 */
.L_x_9767:
        /* <DEDUP_REMOVED lines=8> */
.L_x_9769:
[----:B------:R-:W-:Y:S01]  /*1e920*/  IMAD.MOV.U32 R50, RZ, RZ, R14 ;  /* 0x000000ffff327224 */ /* 0x000fe200078e000e */
[----:B------:R-:W-:Y:S06]  /*1e930*/  BRA `(.L_x_9770) ;  /* 0xfffffe7000a47947 */ /* 0x000fec000383ffff */
.L_x_9476:
        /* <DEDUP_REMOVED lines=8> */
.L_x_9772:
[----:B------:R-:W-:Y:S05]  /*1e9c0*/  BSYNC B1 ;  /* 0x0000000000017941 */ /* 0x000fea0003800000 */
.L_x_9771:
        /* <DEDUP_REMOVED lines=8> */
.L_x_9773:
[----:B------:R-:W-:Y:S01]  /*1ea50*/  MOV R50, R14 ;  /* 0x0000000e00327202 */ /* 0x000fe20000000f00 */
[----:B------:R-:W-:Y:S06]  /*1ea60*/  BRA `(.L_x_9774) ;  /* 0xfffffe7800407947 */ /* 0x000fec000383ffff */
.L_x_9481:
        /* <DEDUP_REMOVED lines=8> */
.L_x_9776:
[----:B------:R-:W-:Y:S05]  /*1eaf0*/  BSYNC B1 ;  /* 0x0000000000017941 */ /* 0x000fea0003800000 */
.L_x_9775:
        /* <DEDUP_REMOVED lines=8> */
.L_x_9777:
[----:B------:R-:W-:Y:S01]  /*1eb80*/  IMAD.MOV.U32 R108, RZ, RZ, R14 ;  /* 0x000000ffff6c7224 */ /* 0x000fe200078e000e */
[----:B------:R-:W-:Y:S06]  /*1eb90*/  BRA `(.L_x_9778) ;  /* 0xfffffe7c00d87947 */ /* 0x000fec000383ffff */
.L_x_9486:
[----:B0-----:R0:W1:Y:S02]  /*1eba0*/  SYNCS.PHASECHK.TRANS64.TRYWAIT P3, [R91+URZ+0x28890], R102 ;  /* 0x028890665b0075a7 */ /* 0x001064000806017f */
[----:B-1----:R-:W-:Y:S05]  /*1ebb0*/  @!P3 NANOSLEEP.SYNCS 0x989680 ;  /* 0x009896800000b95d */ /* 0x002fea0003900000 */
[----:B------:R-:W1:Y:S02]  /*1ebc0*/  @!P3 SYNCS.PHASECHK.TRANS64 P3, [R91+URZ+0x28890], R102 ;  /* 0x028890665b00b5a7 */ /* 0x000e64000806007f */
[----:B-1----:R-:W-:Y:S05]  /*1ebd0*/  @!P3 BRA `(.L_x_9486) ;  /* 0xfffffffc00f0b947 */ /* 0x002fea000383ffff */
[----:B------:R-:W-:Y:S05]  /*1ebe0*/  BRA `(.L_x_9779) ;  /* 0xfffffe8400c47947 */ /* 0x000fea000383ffff */
.L_x_9487:
        /* <DEDUP_REMOVED lines=8> */
.L_x_9781:
[----:B------:R-:W-:Y:S05]  /*1ec70*/  BSYNC B1 ;  /* 0x0000000000017941 */ /* 0x000fea0003800000 */
.L_x_9780:
        /* <DEDUP_REMOVED lines=8> */
.L_x_9782:
[----:B------:R-:W-:Y:S05]  /*1ed00*/  BRA `(.L_x_9783) ;  /* 0xfffffe8400ec7947 */ /* 0x000fea000383ffff */
.L_x_9490:
[----:B------:R-:W-:Y:S01]  /*1ed10*/  BSSY B1, `(.L_x_9784) ;  /* 0x0000008000017945 */ /* 0x000fe20003800000 */
[----:B----4-:R-:W-:Y:S01]  /*1ed20*/  MOV R13, R46 ;  /* 0x0000002e000d7202 */ /* 0x010fe20000000f00 */
[----:B------:R-:W-:Y:S02]  /*1ed30*/  IMAD.MOV.U32 R12, RZ, RZ, 0x1 ;  /* 0x00000001ff0c7424 */ /* 0x000fe400078e00ff */
[----:B------:R-:W-:Y:S02]  /*1ed40*/  IMAD.MOV.U32 R11, RZ, RZ, 0x181f ;  /* 0x0000181fff0b7424 */ /* 0x000fe400078e00ff */
[----:B------:R-:W-:-:S07]  /*1ed50*/  IMAD.MOV.U32 R15, RZ, RZ, -0x1 ;  /* 0xffffffffff0f7424 */ /* 0x000fce00078e00ff */
[----:B0123--:R-:W-:Y:S05]  /*1ed60*/  WARPSYNC.COLLECTIVE R15, `(.L_x_9785) ;  /* 0x000000000f087348 */ /* 0x00ffea0003c00000 */
[----:B---3--:R3:W4:Y:S02]  /*1ed70*/  SHFL.IDX P6, R14, R13, R12, R11 ;  /* 0x0000000c0d0e7389 */ /* 0x00872400000c000b */
[----:B01234-:R-:W-:Y:S01]  /*1ed80*/  ENDCOLLECTIVE ;  /* 0x000000000000791b */ /* 0x01ffe20003800000 */
.L_x_9785:
[----:B------:R-:W-:Y:S05]  /*1ed90*/  BSYNC B1 ;  /* 0x0000000000017941 */ /* 0x000fea0003800000 */
.L_x_9784:
        /* <DEDUP_REMOVED lines=8> */
.L_x_9786:
[----:B------:R-:W-:Y:S05]  /*1ee20*/  BRA `(.L_x_9787) ;  /* 0xfffffe8400ec7947 */ /* 0x000fea000383ffff */
.L_x_9493:
        /* <DEDUP_REMOVED lines=8> */
.L_x_9789:
[----:B------:R-:W-:Y:S05]  /*1eeb0*/  BSYNC B1 ;  /* 0x0000000000017941 */ /* 0x000fea0003800000 */
.L_x_9788:
        /* <DEDUP_REMOVED lines=8> */
.L_x_9790:
[----:B------:R-:W-:Y:S05]  /*1ef40*/  BRA `(.L_x_9791) ;  /* 0xfffffe8400f07947 */ /* 0x000fea000383ffff */
.L_x_9496:
        /* <DEDUP_REMOVED lines=8> */
.L_x_9793:
[----:B------:R-:W-:Y:S05]  /*1efd0*/  BSYNC B1 ;  /* 0x0000000000017941 */ /* 0x000fea0003800000 */
.L_x_9792:
        /* <DEDUP_REMOVED lines=8> */
.L_x_9794:
[----:B------:R-:W-:Y:S05]  /*1f060*/  BRA `(.L_x_9795) ;  /* 0xfffffe8400f47947 */ /* 0x000fea000383ffff */
.L_x_9500:
[----:B------:R0:W0:Y:S02]  /*1f070*/  SYNCS.PHASECHK.TRANS64.TRYWAIT P4, [R91+URZ+0x288b0], R102 ;  /* 0x0288b0665b0075a7 */ /* 0x000024000808017f */
[----:B0-----:R-:W-:Y:S05]  /*1f080*/  @!P4 NANOSLEEP.SYNCS 0x989680 ;  /* 0x009896800000c95d */ /* 0x001fea0003900000 */
[----:B------:R-:W0:Y:S02]  /*1f090*/  @!P4 SYNCS.PHASECHK.TRANS64 P4, [R91+URZ+0x288b0], R102 ;  /* 0x0288b0665b00c5a7 */ /* 0x000e24000808007f */
[----:B0-----:R-:W-:Y:S05]  /*1f0a0*/  @!P4 BRA `(.L_x_9500) ;  /* 0xfffffffc00f0c947 */ /* 0x001fea000383ffff */
[----:B------:R-:W-:Y:S05]  /*1f0b0*/  BRA `(.L_x_9796) ;  /* 0xfffffe8800707947 */ /* 0x000fea000383ffff */
.L_x_9512:
[----:B------:R-:W-:Y:S01]  /*1f0c0*/  BSSY B0, `(.L_x_9797) ;  /* 0x0000008000007945 */ /* 0x000fe20003800000 */
[----:B----4-:R-:W-:Y:S01]  /*1f0d0*/  IMAD.MOV.U32 R13, RZ, RZ, R220 ;  /* 0x000000ffff0d7224 */ /* 0x010fe200078e00dc */
[----:B------:R-:W-:Y:S01]  /*1f0e0*/  MOV R12, RZ ;  /* 0x000000ff000c7202 */ /* 0x000fe20000000f00 */
[----:B------:R-:W-:Y:S02]  /*1f0f0*/  IMAD.MOV.U32 R11, RZ, RZ, 0x1f ;  /* 0x0000001fff0b7424 */ /* 0x000fe400078e00ff */
[----:B------:R-:W-:-:S07]  /*1f100*/  IMAD.MOV.U32 R15, RZ, RZ, -0x1 ;  /* 0xffffffffff0f7424 */ /* 0x000fce00078e00ff */
[----:B--2--5:R-:W-:Y:S05]  /*1f110*/  WARPSYNC.COLLECTIVE R15, `(.L_x_9798) ;  /* 0x000000000f087348 */ /* 0x024fea0003c00000 */
[----:B------:R0:W1:Y:S02]  /*1f120*/  SHFL.IDX P6, R14, R13, R12, R11 ;  /* 0x0000000c0d0e7389 */ /* 0x00006400000c000b */
[----:B012--5:R-:W-:Y:S01]  /*1f130*/  ENDCOLLECTIVE ;  /* 0x000000000000791b */ /* 0x027fe20003800000 */
.L_x_9798:
[----:B------:R-:W-:Y:S05]  /*1f140*/  BSYNC B0 ;  /* 0x0000000000007941 */ /* 0x000fea0003800000 */
.L_x_9797:
[----:B------:R-:W-:Y:S01]  /*1f150*/  IMAD.MOV.U32 R190, RZ, RZ, R14 ;  /* 0x000000ffffbe7224 */ /* 0x000fe200078e000e */
[----:B------:R-:W-:Y:S06]  /*1f160*/  BRA `(.L_x_9799) ;  /* 0xfffffe9000dc7947 */ /* 0x000fec000383ffff */
.L_x_9522:
[----:B------:R-:W-:Y:S01]  /*1f170*/  BSSY B1, `(.L_x_9800) ;  /* 0x0000008000017945 */ /* 0x000fe20003800000 */
[----:B------:R-:W-:Y:S01]  /*1f180*/  MOV R13, R6 ;  /* 0x00000006000d7202 */ /* 0x000fe20000000f00 */
[----:B------:R-:W-:Y:S02]  /*1f190*/  IMAD.MOV.U32 R12, RZ, RZ, RZ ;  /* 0x000000ffff0c7224 */ /* 0x000fe400078e00ff */
[----:B------:R-:W-:Y:S02]  /*1f1a0*/  IMAD.MOV.U32 R11, RZ, RZ, 0x181f ;  /* 0x0000181fff0b7424 */ /* 0x000fe400078e00ff */
[----:B------:R-:W-:-:S07]  /*1f1b0*/  IMAD.MOV.U32 R15, RZ, RZ, -0x1 ;  /* 0xffffffffff0f7424 */ /* 0x000fce00078e00ff */
[----:B0-2---:R-:W-:Y:S05]  /*1f1c0*/  WARPSYNC.COLLECTIVE R15, `(.L_x_9801) ;  /* 0x000000000f087348 */ /* 0x005fea0003c00000 */
[----:B------:R1:W3:Y:S02]  /*1f1d0*/  SHFL.IDX P6, R14, R13, R12, R11 ;  /* 0x0000000c0d0e7389 */ /* 0x0002e400000c000b */
[----:B0123--:R-:W-:Y:S01]  /*1f1e0*/  ENDCOLLECTIVE ;  /* 0x000000000000791b */ /* 0x00ffe20003800000 */
.L_x_9801:
[----:B------:R-:W-:Y:S05]  /*1f1f0*/  BSYNC B1 ;  /* 0x0000000000017941 */ /* 0x000fea0003800000 */
.L_x_9800:
        /* <DEDUP_REMOVED lines=8> */
.L_x_9802:
[----:B------:R-:W-:Y:S02]  /*1f280*/  IMAD.MOV.U32 R13, RZ, RZ, R8 ;  /* 0x000000ffff0d7224 */ /* 0x000fe400078e0008 */
[----:B------:R-:W-:-:S07]  /*1f290*/  IMAD.MOV.U32 R3, RZ, RZ, R14 ;  /* 0x000000ffff037224 */ /* 0x000fce00078e000e */
[----:B------:R-:W-:Y:S05]  /*1f2a0*/  WARPSYNC.COLLECTIVE R15, `(.L_x_9803) ;  /* 0x000000000f087348 */ /* 0x000fea0003c00000 */
[----:B------:R0:W1:Y:S02]  /*1f2b0*/  SHFL.IDX P6, R14, R13, R12, R11 ;  /* 0x0000000c0d0e7389 */ /* 0x00006400000c000b */
[----:B01----:R-:W-:Y:S01]  /*1f2c0*/  ENDCOLLECTIVE ;  /* 0x000000000000791b */ /* 0x003fe20003800000 */
.L_x_9803:
[----:B------:R-:W-:Y:S01]  /*1f2d0*/  MOV R13, R7 ;  /* 0x00000007000d7202 */ /* 0x000fe20000000f00 */
[----:B------:R-:W-:-:S07]  /*1f2e0*/  IMAD.MOV.U32 R4, RZ, RZ, R14 ;  /* 0x000000ffff047224 */ /* 0x000fce00078e000e */
[----:B------:R-:W-:Y:S05]  /*1f2f0*/  WARPSYNC.COLLECTIVE R15, `(.L_x_9804) ;  /* 0x000000000f087348 */ /* 0x000fea0003c00000 */
[----:B------:R0:W1:Y:S02]  /*1f300*/  SHFL.IDX P6, R14, R13, R12, R11 ;  /* 0x0000000c0d0e7389 */ /* 0x00006400000c000b */
[----:B01----:R-:W-:Y:S01]  /*1f310*/  ENDCOLLECTIVE ;  /* 0x000000000000791b */ /* 0x003fe20003800000 */
.L_x_9804:
[----:B------:R-:W-:Y:S05]  /*1f320*/  BRA `(.L_x_9805) ;  /* 0xfffffe9800307947 */ /* 0x000fea000383ffff */
.L_x_9525:
[----:B------:R-:W-:Y:S01]  /*1f330*/  BSSY B1, `(.L_x_9806) ;  /* 0x0000008000017945 */ /* 0x000fe20003800000 */
[----:B--2---:R-:W-:Y:S01]  /*1f340*/  IMAD.MOV.U32 R13, RZ, RZ, R6 ;  /* 0x000000ffff0d7224 */ /* 0x004fe200078e0006 */
[----:B------:R-:W-:Y:S01]  /*1f350*/  MOV R15, 0xffffffff ;  /* 0xffffffff000f7802 */ /* 0x000fe20000000f00 */
[----:B------:R-:W-:Y:S02]  /*1f360*/  IMAD.MOV.U32 R12, RZ, RZ, 0x1 ;  /* 0x00000001ff0c7424 */ /* 0x000fe400078e00ff */
[----:B------:R-:W-:-:S07]  /*1f370*/  IMAD.MOV.U32 R11, RZ, RZ, 0x181f ;  /* 0x0000181fff0b7424 */ /* 0x000fce00078e00ff */
[----:B-1----:R-:W-:Y:S05]  /*1f380*/  WARPSYNC.COLLECTIVE R15, `(.L_x_9807) ;  /* 0x000000000f087348 */ /* 0x002fea0003c00000 */
[----:B------:R0:W2:Y:S02]  /*1f390*/  SHFL.IDX P6, R14, R13, R12, R11 ;  /* 0x0000000c0d0e7389 */ /* 0x0000a400000c000b */
[----:B012---:R-:W-:Y:S01]  /*1f3a0*/  ENDCOLLECTIVE ;  /* 0x000000000000791b */ /* 0x007fe20003800000 */
.L_x_9807:
[----:B------:R-:W-:Y:S05]  /*1f3b0*/  BSYNC B1 ;  /* 0x0000000000017941 */ /* 0x000fea0003800000 */
.L_x_9806:
        /* <DEDUP_REMOVED lines=8> */
.L_x_9808:
[----:B------:R-:W-:Y:S02]  /*1f440*/  IMAD.MOV.U32 R13, RZ, RZ, R8 ;  /* 0x000000ffff0d7224 */ /* 0x000fe400078e0008 */
[----:B------:R-:W-:-:S07]  /*1f450*/  IMAD.MOV.U32 R3, RZ, RZ, R14 ;  /* 0x000000ffff037224 */ /* 0x000fce00078e000e */
[----:B------:R-:W-:Y:S05]  /*1f460*/  WARPSYNC.COLLECTIVE R15, `(.L_x_9809) ;  /* 0x000000000f087348 */ /* 0x000fea0003c00000 */
[----:B------:R0:W1:Y:S02]  /*1f470*/  SHFL.IDX P6, R14, R13, R12, R11 ;  /* 0x0000000c0d0e7389 */ /* 0x00006400000c000b */
[----:B01----:R-:W-:Y:S01]  /*1f480*/  ENDCOLLECTIVE ;  /* 0x000000000000791b */ /* 0x003fe20003800000 */
.L_x_9809:
[----:B------:R-:W-:Y:S01]  /*1f490*/  IMAD.MOV.U32 R13, RZ, RZ, R7 ;  /* 0x000000ffff0d7224 */ /* 0x000fe200078e0007 */
[----:B------:R-:W-:-:S07]  /*1f4a0*/  MOV R4, R14 ;  /* 0x0000000e00047202 */ /* 0x000fce0000000f00 */
[----:B------:R-:W-:Y:S05]  /*1f4b0*/  WARPSYNC.COLLECTIVE R15, `(.L_x_9810) ;  /* 0x000000000f087348 */ /* 0x000fea0003c00000 */
[----:B------:R0:W1:Y:S02]  /*1f4c0*/  SHFL.IDX P6, R14, R13, R12, R11 ;  /* 0x0000000c0d0e7389 */ /* 0x00006400000c000b */
[----:B01----:R-:W-:Y:S01]  /*1f4d0*/  ENDCOLLECTIVE ;  /* 0x000000000000791b */ /* 0x003fe20003800000 */
.L_x_9810:
[----:B------:R-:W-:Y:S05]  /*1f4e0*/  BRA `(.L_x_9811) ;  /* 0xfffffe98009c7947 */ /* 0x000fea000383ffff */
.L_x_9528:
[----:B------:R-:W-:Y:S01]  /*1f4f0*/  BSSY B1, `(.L_x_9812) ;  /* 0x0000008000017945 */ /* 0x000fe20003800000 */
[----:B------:R-:W-:Y:S01]  /*1f500*/  IMAD.MOV.U32 R13, RZ, RZ, R6 ;  /* 0x000000ffff0d7224 */ /* 0x000fe200078e0006 */
[----:B------:R-:W-:Y:S01]  /*1f510*/  MOV R11, 0x181f ;  /* 0x0000181f000b7802 */ /* 0x000fe20000000f00 */
[----:B------:R-:W-:Y:S02]  /*1f520*/  IMAD.MOV.U32 R12, RZ, RZ, 0x2 ;  /* 0x00000002ff0c7424 */ /* 0x000fe400078e00ff */
[----:B------:R-:W-:-:S07]  /*1f530*/  IMAD.MOV.U32 R15, RZ, RZ, -0x1 ;  /* 0xffffffffff0f7424 */ /* 0x000fce00078e00ff */
[----:B-12---:R-:W-:Y:S05]  /*1f540*/  WARPSYNC.COLLECTIVE R15, `(.L_x_9813) ;  /* 0x000000000f087348 */ /* 0x006fea0003c00000 */
[----:B------:R0:W3:Y:S02]  /*1f550*/  SHFL.IDX P6, R14, R13, R12, R11 ;  /* 0x0000000c0d0e7389 */ /* 0x0000e400000c000b */
[----:B0123--:R-:W-:Y:S01]  /*1f560*/  ENDCOLLECTIVE ;  /* 0x000000000000791b */ /* 0x00ffe20003800000 */
.L_x_9813:
[----:B------:R-:W-:Y:S05]  /*1f570*/  BSYNC B1 ;  /* 0x0000000000017941 */ /* 0x000fea0003800000 */
.L_x_9812:
        /* <DEDUP_REMOVED lines=8> */
.L_x_9814:
[----:B------:R-:W-:Y:S01]  /*1f600*/  MOV R13, R8 ;  /* 0x00000008000d7202 */ /* 0x000fe20000000f00 */
[----:B------:R-:W-:-:S07]  /*1f610*/  IMAD.MOV.U32 R3, RZ, RZ, R14 ;  /* 0x000000ffff037224 */ /* 0x000fce00078e000e */
[----:B------:R-:W-:Y:S05]  /*1f620*/  WARPSYNC.COLLECTIVE R15, `(.L_x_9815) ;  /* 0x000000000f087348 */ /* 0x000fea0003c00000 */
[----:B------:R0:W1:Y:S02]  /*1f630*/  SHFL.IDX P6, R14, R13, R12, R11 ;  /* 0x0000000c0d0e7389 */ /* 0x00006400000c000b */
[----:B01----:R-:W-:Y:S01]  /*1f640*/  ENDCOLLECTIVE ;  /* 0x000000000000791b */ /* 0x003fe20003800000 */
.L_x_9815:
[----:B------:R-:W-:Y:S02]  /*1f650*/  IMAD.MOV.U32 R13, RZ, RZ, R7 ;  /* 0x000000ffff0d7224 */ /* 0x000fe400078e0007 */
[----:B------:R-:W-:-:S07]  /*1f660*/  IMAD.MOV.U32 R4, RZ, RZ, R14 ;  /* 0x000000ffff047224 */ /* 0x000fce00078e000e */
[----:B------:R-:W-:Y:S05]  /*1f670*/  WARPSYNC.COLLECTIVE R15, `(.L_x_9816) ;  /* 0x000000000f087348 */ /* 0x000fea0003c00000 */
[----:B------:R0:W1:Y:S02]  /*1f680*/  SHFL.IDX P6, R14, R13, R12, R11 ;  /* 0x0000000c0d0e7389 */ /* 0x00006400000c000b */
[----:B01----:R-:W-:Y:S01]  /*1f690*/  ENDCOLLECTIVE ;  /* 0x000000000000791b */ /* 0x003fe20003800000 */
.L_x_9816:
[----:B------:R-:W-:Y:S05]  /*1f6a0*/  BRA `(.L_x_9817) ;  /* 0xfffffe9800f87947 */ /* 0x000fea000383ffff */
.L_x_9531:
        /* <DEDUP_REMOVED lines=8> */
.L_x_9819:
[----:B------:R-:W-:Y:S05]  /*1f730*/  BSYNC B1 ;  /* 0x0000000000017941 */ /* 0x000fea0003800000 */
.L_x_9818:
        /* <DEDUP_REMOVED lines=8> */
.L_x_9820:
[----:B------:R-:W-:Y:S01]  /*1f7c0*/  IMAD.MOV.U32 R13, RZ, RZ, R8 ;  /* 0x000000ffff0d7224 */ /* 0x000fe200078e0008 */
[----:B------:R-:W-:-:S07]  /*1f7d0*/  MOV R3, R14 ;  /* 0x0000000e00037202 */ /* 0x000fce0000000f00 */
[----:B------:R-:W-:Y:S05]  /*1f7e0*/  WARPSYNC.COLLECTIVE R15, `(.L_x_9821) ;  /* 0x000000000f087348 */ /* 0x000fea0003c00000 */
[----:B------:R0:W1:Y:S02]  /*1f7f0*/  SHFL.IDX P6, R14, R13, R12, R11 ;  /* 0x0000000c0d0e7389 */ /* 0x00006400000c000b */
[----:B01----:R-:W-:Y:S01]  /*1f800*/  ENDCOLLECTIVE ;  /* 0x000000000000791b */ /* 0x003fe20003800000 */
.L_x_9821:
[----:B------:R-:W-:Y:S02]  /*1f810*/  IMAD.MOV.U32 R13, RZ, RZ, R7 ;  /* 0x000000ffff0d7224 */ /* 0x000fe400078e0007 */
[----:B------:R-:W-:-:S07]  /*1f820*/  IMAD.MOV.U32 R4, RZ, RZ, R14 ;  /* 0x000000ffff047224 */ /* 0x000fce00078e000e */
[----:B------:R-:W-:Y:S05]  /*1f830*/  WARPSYNC.COLLECTIVE R15, `(.L_x_9822) ;  /* 0x000000000f087348 */ /* 0x000fea0003c00000 */
[----:B------:R0:W1:Y:S02]  /*1f840*/  SHFL.IDX P6, R14, R13, R12, R11 ;  /* 0x0000000c0d0e7389 */ /* 0x00006400000c000b */
[----:B01----:R-:W-:Y:S01]  /*1f850*/  ENDCOLLECTIVE ;  /* 0x000000000000791b */ /* 0x003fe20003800000 */
.L_x_9822:
[----:B------:R-:W-:Y:S05]  /*1f860*/  BRA `(.L_x_9823) ;  /* 0xfffffe9c00547947 */ /* 0x000fea000383ffff */
.L_x_9535:
[----:B0-----:R0:W1:Y:S02]  /*1f870*/  SYNCS.PHASECHK.TRANS64.TRYWAIT P0, [R18+URZ+0x28800], R5 ;  /* 0x02880005120075a7 */ /* 0x001064000800017f */
[----:B-1----:R-:W-:Y:S05]  /*1f880*/  @!P0 NANOSLEEP.SYNCS 0x989680 ;  /* 0x009896800000895d */ /* 0x002fea0003900000 */
[----:B------:R-:W1:Y:S02]  /*1f890*/  @!P0 SYNCS.PHASECHK.TRANS64 P0, [R18+URZ+0x28800], R5 ;  /* 0x02880005120085a7 */ /* 0x000e64000800007f */
[----:B-1----:R-:W-:Y:S05]  /*1f8a0*/  @!P0 BRA `(.L_x_9535) ;  /* 0xfffffffc00f08947 */ /* 0x002fea000383ffff */
[----:B------:R-:W-:Y:S05]  /*1f8b0*/  BRA `(.L_x_9824) ;  /* 0xfffffea000107947 */ /* 0x000fea000383ffff */
.L_x_9551:
[----:B------:R-:W1:Y:S01]  /*1f8c0*/  LDC R45, c[0x0][0x3f4] ;  /* 0x0000fd00ff2d7b82 */ /* 0x000e620000000800 */
[----:B------:R-:W-:Y:S01]  /*1f8d0*/  BSSY B1, `(.L_x_9825) ;  /* 0x0000008000017945 */ /* 0x000fe20003800000 */
[----:B----4-:R-:W-:Y:S01]  /*1f8e0*/  MOV R13, R35 ;  /* 0x00000023000d7202 */ /* 0x010fe20000000f00 */
[----:B------:R-:W-:Y:S02]  /*1f8f0*/  IMAD.MOV.U32 R12, RZ, RZ, RZ ;  /* 0x000000ffff0c7224 */ /* 0x000fe400078e00ff */
[----:B------:R-:W-:Y:S02]  /*1f900*/  IMAD.MOV.U32 R11, RZ, RZ, 0x181f ;  /* 0x0000181fff0b7424 */ /* 0x000fe400078e00ff */
[----:B------:R-:W-:-:S07]  /*1f910*/  IMAD.MOV.U32 R15, RZ, RZ, -0x1 ;  /* 0xffffffffff0f7424 */ /* 0x000fce00078e00ff */
[----:B012---:R-:W-:Y:S05]  /*1f920*/  WARPSYNC.COLLECTIVE R15, `(.L_x_9826) ;  /* 0x000000000f087348 */ /* 0x007fea0003c00000 */
[----:B------:R3:W4:Y:S02]  /*1f930*/  SHFL.IDX P6, R14, R13, R12, R11 ;  /* 0x0000000c0d0e7389 */ /* 0x00072400000c000b */
[----:B01234-:R-:W-:Y:S01]  /*1f940*/  ENDCOLLECTIVE ;  /* 0x000000000000791b */ /* 0x01ffe20003800000 */
.L_x_9826:
[----:B------:R-:W-:Y:S05]  /*1f950*/  BSYNC B1 ;  /* 0x0000000000017941 */ /* 0x000fea0003800000 */
.L_x_9825:
[----:B------:R-:W-:Y:S01]  /*1f960*/  IMAD.MOV.U32 R13, RZ, RZ, R32 ;  /* 0x000000ffff0d7224 */ /* 0x000fe200078e0020 */
[----:B------:R-:W-:Y:S01]  /*1f970*/  MOV R15, 0xffffffff ;  /* 0xffffffff000f7802 */ /* 0x000fe20000000f00 */
[----:B------:R-:W-:Y:S01]  /*1f980*/  IMAD.MOV.U32 R12, RZ, RZ, RZ ;  /* 0x000000ffff0c7224 */ /* 0x000fe200078e00ff */
[----:B------:R-:W-:Y:S01]  /*1f990*/  MOV R3, R14 ;  /* 0x0000000e00037202 */ /* 0x000fe20000000f00 */
[----:B------:R-:W-:Y:S01]  /*1f9a0*/  IMAD.MOV.U32 R11, RZ, RZ, 0x181f ;  /* 0x0000181fff0b7424 */ /* 0x000fe200078e00ff */
[----:B------:R-:W-:Y:S01]  /*1f9b0*/  ISETP.GE.AND P0, PT, R16, R45, PT ;  /* 0x0000002d1000720c */ /* 0x000fe20003f06270 */
[----:B------:R-:W-:-:S12]  /*1f9c0*/  IMAD R0, R192, R5, RZ ;  /* 0x00000005c0007224 */ /* 0x000fd800078e02ff */
[----:B------:R-:W-:Y:S05]  /*1f9d0*/  WARPSYNC.COLLECTIVE R15, `(.L_x_9827) ;  /* 0x000000000f087348 */ /* 0x000fea0003c00000 */
[----:B------:R0:W1:Y:S02]  /*1f9e0*/  SHFL.IDX P6, R14, R13, R12, R11 ;  /* 0x0000000c0d0e7389 */ /* 0x00006400000c000b */
[----:B01----:R-:W-:Y:S01]  /*1f9f0*/  ENDCOLLECTIVE ;  /* 0x000000000000791b */ /* 0x003fe20003800000 */
.L_x_9827:
[----:B------:R-:W-:Y:S01]  /*1fa00*/  ISETP.GE.OR P1, PT, R55, R0, P0 ;  /* 0x000000003700720c */ /* 0x000fe20000726670 */
[----:B------:R-:W-:-:S12]  /*1fa10*/  IMAD.MOV.U32 R13, RZ, RZ, R33 ;  /* 0x000000ffff0d7224 */ /* 0x000fd800078e0021 */
[C---:B------:R-:W-:Y:S01]  /*1fa20*/  @!P1 SHF.L.U64.HI R6, R16.reuse, 0x1, R17 ;  /* 0x0000000110069819 */ /* 0x040fe20000010211 */
[----:B------:R-:W-:Y:S02]  /*1fa30*/  @!P1 IMAD.SHL.U32 R7, R16, 0x2, RZ ;  /* 0x0000000210079824 */ /* 0x000fe400078e00ff */
[----:B------:R-:W-:-:S07]  /*1fa40*/  IMAD.MOV.U32 R4, RZ, RZ, R14 ;  /* 0x000000ffff047224 */ /* 0x000fce00078e000e */
[----:B------:R-:W-:Y:S05]  /*1fa50*/  WARPSYNC.COLLECTIVE R15, `(.L_x_9828) ;  /* 0x000000000f087348 */ /* 0x000fea0003c00000 */
[----:B------:R0:W1:Y:S02]  /*1fa60*/  SHFL.IDX P6, R14, R13, R12, R11 ;  /* 0x0000000c0d0e7389 */ /* 0x00006400000c000b */
[----:B01----:R-:W-:Y:S01]  /*1fa70*/  ENDCOLLECTIVE ;  /* 0x000000000000791b */ /* 0x003fe20003800000 */
.L_x_9828:
[----:B------:R-:W-:-:S05]  /*1fa80*/  @!P1 IADD3 R4, P2, R4, R7, RZ ;  /* 0x0000000704049210 */ /* 0x000fca0007f5e0ff */
[----:B------:R-:W-:Y:S02]  /*1fa90*/  @!P1 IMAD.X R3, R3, 0x1, R6, P2 ;  /* 0x0000000103039824 */ /* 0x000fe400010e0606 */
[----:B------:R-:W-:-:S03]  /*1faa0*/  @!P1 IMAD.MOV.U32 R24, RZ, RZ, R4 ;  /* 0x000000ffff189224 */ /* 0x000fc600078e0004 */
[----:B------:R-:W-:Y:S02]  /*1fab0*/  @!P1 MOV R25, R3 ;  /* 0x0000000300199202 */ /* 0x000fe40000000f00 */
[----:B------:R-:W-:-:S04]  /*1fac0*/  MOV R13, R34 ;  /* 0x00000022000d7202 */ /* 0x000fc80000000f00 */
[----:B------:R-:W5:Y:S01]  /*1fad0*/  @!P1 LD.E.128 R24, desc[UR42][R24.64] ;  /* 0x0000002a18189980 */ /* 0x000f62000c101d00 */
[----:B------:R-:W-:-:S07]  /*1fae0*/  IMAD.MOV.U32 R5, RZ, RZ, R14 ;  /* 0x000000ffff057224 */ /* 0x000fce00078e000e */
[----:B-----5:R-:W-:Y:S05]  /*1faf0*/  WARPSYNC.COLLECTIVE R15, `(.L_x_9829) ;  /* 0x000000000f087348 */ /* 0x020fea0003c00000 */
[----:B------:R0:W1:Y:S02]  /*1fb00*/  SHFL.IDX P6, R14, R13, R12, R11 ;  /* 0x0000000c0d0e7389 */ /* 0x00006400000c000b */
[----:B01---5:R-:W-:Y:S01]  /*1fb10*/  ENDCOLLECTIVE ;  /* 0x000000000000791b */ /* 0x023fe20003800000 */
.L_x_9829:
[----:B------:R-:W-:-:S05]  /*1fb20*/  @!P1 IADD3 R14, P2, R14, R7, RZ ;  /* 0x000000070e0e9210 */ /* 0x000fca0007f5e0ff */
[----:B------:R-:W-:Y:S02]  /*1fb30*/  @!P1 IMAD.X R5, R5, 0x1, R6, P2 ;  /* 0x0000000105059824 */ /* 0x000fe400010e0606 */
[----:B------:R-:W-:-:S06]  /*1fb40*/  @!P1 IMAD.MOV.U32 R4, RZ, RZ, R14 ;  /* 0x000000ffff049224 */ /* 0x000fcc00078e000e */
[----:B------:R-:W5:Y:S01]  /*1fb50*/  @!P1 LD.E.128 R4, desc[UR42][R4.64] ;  /* 0x0000002a04049980 */ /* 0x000f62000c101d00 */
[----:B------:R-:W-:Y:S02]  /*1fb60*/  IMAD.MOV.U32 R13, RZ, RZ, R35 ;  /* 0x000000ffff0d7224 */ /* 0x000fe400078e0023 */
[----:B------:R-:W-:-:S07]  /*1fb70*/  IMAD.MOV.U32 R12, RZ, RZ, 0x1 ;  /* 0x00000001ff0c7424 */ /* 0x000fce00078e00ff */
[----:B-----5:R-:W-:Y:S05]  /*1fb80*/  WARPSYNC.COLLECTIVE R15, `(.L_x_9830) ;  /* 0x000000000f087348 */ /* 0x020fea0003c00000 */
[----:B------:R0:W1:Y:S02]  /*1fb90*/  SHFL.IDX P6, R14, R13, R12, R11 ;  /* 0x0000000c0d0e7389 */ /* 0x00006400000c000b */
[----:B01---5:R-:W-:Y:S01]  /*1fba0*/  ENDCOLLECTIVE ;  /* 0x000000000000791b */ /* 0x023fe20003800000 */
.L_x_9830:
[----:B------:R-:W-:Y:S02]  /*1fbb0*/  CS2R R46, SRZ ;  /* 0x00000000002e7805 */ /* 0x000fe4000001ff00 */
[----:B------:R-:W-:Y:S02]  /*1fbc0*/  MOV R13, R32 ;  /* 0x00000020000d7202 */ /* 0x000fe40000000f00 */
[----:B------:R-:W-:Y:S02]  /*1fbd0*/  CS2R R48, SRZ ;  /* 0x0000000000307805 */ /* 0x000fe4000001ff00 */
[----:B------:R-:W-:Y:S02]  /*1fbe0*/  CS2R R20, SRZ ;  /* 0x0000000000147805 */ /* 0x000fe4000001ff00 */
[----:B------:R-:W-:Y:S01]  /*1fbf0*/  CS2R R36, SRZ ;  /* 0x0000000000247805 */ /* 0x000fe2000001ff00 */
[----:B------:R-:W-:-:S04]  /*1fc00*/  @!P1 IMAD.MOV.U32 R46, RZ, RZ, R24 ;  /* 0x000000ffff2e9224 */ /* 0x000fc800078e0018 */
[----:B------:R-:W-:-:S05]  /*1fc10*/  IMAD.MOV.U32 R3, RZ, RZ, R46 ;  /* 0x000000ffff037224 */ /* 0x000fca00078e002e */
[----:B------:R-:W-:Y:S01]  /*1fc20*/  PRMT R64, R64, 0x5410, R3 ;  /* 0x0000541040407816 */ /* 0x000fe20000000003 */
[----:B------:R-:W-:-:S07]  /*1fc30*/  IMAD.MOV.U32 R3, RZ, RZ, R14 ;  /* 0x000000ffff037224 */ /* 0x000fce00078e000e */
[----:B------:R-:W-:Y:S05]  /*1fc40*/  WARPSYNC.COLLECTIVE R15, `(.L_x_9831) ;  /* 0x000000000f087348 */ /* 0x000fea0003c00000 */
[----:B------:R0:W1:Y:S02]  /*1fc50*/  SHFL.IDX P6, R14, R13, R12, R11 ;  /* 0x0000000c0d0e7389 */ /* 0x00006400000c000b */
[----:B01----:R-:W-:Y:S01]  /*1fc60*/  ENDCOLLECTIVE ;  /* 0x000000000000791b */ /* 0x003fe20003800000 */
.L_x_9831:
[----:B------:R-:W-:-:S05]  /*1fc70*/  @!P1 MOV R47, R25 ;  /* 0x00000019002f9202 */ /* 0x000fca0000000f00 */
[----:B------:R-:W-:-:S05]  /*1fc80*/  IMAD.MOV.U32 R8, RZ, RZ, R47 ;  /* 0x000000ffff087224 */ /* 0x000fca00078e002f */
[----:B------:R-:W-:Y:S01]  /*1fc90*/  PRMT R66, R8, 0x7610, R66 ;  /* 0x0000761008427816 */ /* 0x000fe20000000042 */
[----:B------:R-:W-:Y:S02]  /*1fca0*/  IMAD.MOV.U32 R13, RZ, RZ, R33 ;  /* 0x000000ffff0d7224 */ /* 0x000fe400078e0021 */
[----:B------:R-:W-:-:S07]  /*1fcb0*/  IMAD.MOV.U32 R8, RZ, RZ, R14 ;  /* 0x000000ffff087224 */ /* 0x000fce00078e000e */
[----:B------:R-:W-:Y:S05]  /*1fcc0*/  WARPSYNC.COLLECTIVE R15, `(.L_x_9832) ;  /* 0x000000000f087348 */ /* 0x000fea0003c00000 */
[----:B------:R0:W1:Y:S02]  /*1fcd0*/  SHFL.IDX P6, R14, R13, R12, R11 ;  /* 0x0000000c0d0e7389 */ /* 0x00006400000c000b */
[----:B01----:R-:W-:Y:S01]  /*1fce0*/  ENDCOLLECTIVE ;  /* 0x000000000000791b */ /* 0x003fe20003800000 */
.L_x_9832:
[----:B------:R-:W-:Y:S01]  /*1fcf0*/  MOV R13, R34 ;  /* 0x00000022000d7202 */ /* 0x000fe20000000f00 */
[----:B------:R-:W-:-:S07]  /*1fd00*/  IMAD.MOV.U32 R9, RZ, RZ, R14 ;  /* 0x000000ffff097224 */ /* 0x000fce00078e000e */
[----:B------:R-:W-:Y:S05]  /*1fd10*/  WARPSYNC.COLLECTIVE R15, `(.L_x_9833) ;  /* 0x000000000f087348 */ /* 0x000fea0003c00000 */
[----:B------:R0:W1:Y:S02]  /*1fd20*/  SHFL.IDX P6, R14, R13, R12, R11 ;  /* 0x0000000c0d0e7389 */ /* 0x00006400000c000b */
[----:B01----:R-:W-:Y:S01]  /*1fd30*/  ENDCOLLECTIVE ;  /* 0x000000000000791b */ /* 0x003fe20003800000 */
.L_x_9833:
[----:B------:R-:W-:Y:S01]  /*1fd40*/  @!P1 MOV R49, R27 ;  /* 0x0000001b00319202 */ /* 0x000fe20000000f00 */
[----:B------:R-:W-:Y:S01]  /*1fd50*/  @!P1 IMAD.MOV.U32 R48, RZ, RZ, R26 ;  /* 0x000000ffff309224 */ /* 0x000fe200078e001a */
[----:B------:R-:W-:Y:S01]  /*1fd60*/  @!P1 MOV R21, R5 ;  /* 0x0000000500159202 */ /* 0x000fe20000000f00 */
[----:B------:R-:W-:Y:S02]  /*1fd70*/  @!P1 IMAD.MOV.U32 R20, RZ, RZ, R4 ;  /* 0x000000ffff149224 */ /* 0x000fe400078e0004 */
[----:B------:R-:W-:Y:S02]  /*1fd80*/  @!P1 IMAD.MOV.U32 R36, RZ, RZ, R6 ;  /* 0x000000ffff249224 */ /* 0x000fe400078e0006 */
[----:B------:R-:W-:Y:S02]  /*1fd90*/  @!P1 IMAD.MOV.U32 R37, RZ, RZ, R7 ;  /* 0x000000ffff259224 */ /* 0x000fe400078e0007 */
[----:B------:R-:W-:Y:S02]  /*1fda0*/  IMAD.MOV.U32 R10, RZ, RZ, R48 ;  /* 0x000000ffff0a7224 */ /* 0x000fe400078e0030 */
        /* <DEDUP_REMOVED lines=11> */
.L_x_9554:
[----:B------:R-:W-:Y:S01]  /*1fe60*/  BSSY B1, `(.L_x_9835) ;  /* 0x0000008000017945 */ /* 0x000fe20003800000 */
[----:B----4-:R-:W-:Y:S01]  /*1fe70*/  IMAD.MOV.U32 R13, RZ, RZ, R35 ;  /* 0x000000ffff0d7224 */ /* 0x010fe200078e0023 */
[----:B------:R-:W-:Y:S01]  /*1fe80*/  MOV R12, 0x2 ;  /* 0x00000002000c7802 */ /* 0x000fe20000000f00 */
[----:B------:R-:W-:Y:S02]  /*1fe90*/  IMAD.MOV.U32 R11, RZ, RZ, 0x181f ;  /* 0x0000181fff0b7424 */ /* 0x000fe400078e00ff */
[----:B-1----:R-:W-:-:S07]  /*1fea0*/  IMAD.MOV.U32 R15, RZ, RZ, -0x1 ;  /* 0xffffffffff0f7424 */ /* 0x002fce00078e00ff */
[----:B------:R-:W-:Y:S05]  /*1feb0*/  WARPSYNC.COLLECTIVE R15, `(.L_x_9836) ;  /* 0x000000000f087348 */ /* 0x000fea0003c00000 */
[----:B------:R0:W1:Y:S02]  /*1fec0*/  SHFL.IDX P6, R14, R13, R12, R11 ;  /* 0x0000000c0d0e7389 */ /* 0x00006400000c000b */
[----:B01----:R-:W-:Y:S01]  /*1fed0*/  ENDCOLLECTIVE ;  /* 0x000000000000791b */ /* 0x003fe20003800000 */
.L_x_9836:
[----:B------:R-:W-:Y:S05]  /*1fee0*/  BSYNC B1 ;  /* 0x0000000000017941 */ /* 0x000fea0003800000 */
.L_x_9835:
[----:B------:R-:W-:Y:S01]  /*1fef0*/  MOV R13, R32 ;  /* 0x00000020000d7202 */ /* 0x000fe20000000f00 */
[----:B------:R-:W-:Y:S02]  /*1ff00*/  IMAD.MOV.U32 R12, RZ, RZ, 0x2 ;  /* 0x00000002ff0c7424 */ /* 0x000fe400078e00ff */
[----:B------:R-:W-:Y:S02]  /*1ff10*/  IMAD.MOV.U32 R11, RZ, RZ, 0x181f ;  /* 0x0000181fff0b7424 */ /* 0x000fe400078e00ff */
[----:B------:R-:W-:Y:S02]  /*1ff20*/  IMAD.MOV.U32 R15, RZ, RZ, -0x1 ;  /* 0xffffffffff0f7424 */ /* 0x000fe400078e00ff */
[----:B------:R-:W-:Y:S02]  /*1ff30*/  IMAD.MOV.U32 R3, RZ, RZ, R14 ;  /* 0x000000ffff037224 */ /* 0x000fe400078e000e */
[----:B------:R-:W-:-:S07]  /*1ff40*/  VIADD R9, R55, 0x40 ;  /* 0x0000004037097836 */ /* 0x000fce0000000000 */
[----:B------:R-:W-:Y:S05]  /*1ff50*/  WARPSYNC.COLLECTIVE R15, `(.L_x_9837) ;  /* 0x000000000f087348 */ /* 0x000fea0003c00000 */
[----:B------:R0:W1:Y:S02]  /*1ff60*/  SHFL.IDX P6, R14, R13, R12, R11 ;  /* 0x0000000c0d0e7389 */ /* 0x00006400000c000b */
[----:B01----:R-:W-:Y:S01]  /*1ff70*/  ENDCOLLECTIVE ;  /* 0x000000000000791b */ /* 0x003fe20003800000 */
.L_x_9837:
[----:B------:R-:W-:Y:S01]  /*1ff80*/  ISETP.GE.OR P1, PT, R9, R0, P0 ;  /* 0x000000000900720c */ /* 0x000fe20000726670 */
[----:B------:R-:W-:-:S12]  /*1ff90*/  IMAD.MOV.U32 R13, RZ, RZ, R33 ;  /* 0x000000ffff0d7224 */ /* 0x000fd800078e0021 */
[C---:B------:R-:W-:Y:S01]  /*1ffa0*/  @!P1 IMAD.SHL.U32 R31, R16.reuse, 0x2, RZ ;  /* 0x00000002101f9824 */ /* 0x040fe200078e00ff */
[----:B------:R-:W-:Y:S02]  /*1ffb0*/  @!P1 SHF.L.U64.HI R29, R16, 0x1, R17 ;  /* 0x00000001101d9819 */ /* 0x000fe40000010211 */
[----:B------:R-:W-:-:S07]  /*1ffc0*/  MOV R8, R14 ;  /* 0x0000000e00087202 */ /* 0x000fce0000000f00 */
[----:B------:R-:W-:Y:S05]  /*1ffd0*/  WARPSYNC.COLLECTIVE R15, `(.L_x_9838) ;  /* 0x000000000f087348 */ /* 0x000fea0003c00000 */
[----:B------:R0:W1:Y:S02]  /*1ffe0*/  SHFL.IDX P6, R14, R13, R12, R11 ;  /* 0x0000000c0d0e7389 */ /* 0x00006400000c000b */
[----:B01----:R-:W-:Y:S01]  /*1fff0*/  ENDCOLLECTIVE ;  /* 0x000000000000791b */ /* 0x003fe20003800000 */
.L_x_9838:
[----:B------:R-:W-:-:S05]  /*20000*/  @!P1 IADD3 R8, P2, R8, R31, RZ ;  /* 0x0000001f08089210 */ /* 0x000fca0007f5e0ff */
[----:B------:R-:W-:Y:S01]  /*20010*/  @!P1 IMAD.X R9, R3, 0x1, R29, P2 ;  /* 0x0000000103099824 */ /* 0x000fe200010e061d */
[----:B------:R-:W-:Y:S01]  /*20020*/  MOV R13, R34 ;  /* 0x00000022000d7202 */ /* 0x000fe20000000f00 */
[----:B------:R-:W-:-:S07]  /*20030*/  IMAD.MOV.U32 R28, RZ, RZ, R14 ;  /* 0x000000ffff1c7224 */ /* 0x000fce00078e000e */
[----:B------:R-:W-:Y:S05]  /*20040*/  WARPSYNC.COLLECTIVE R15, `(.L_x_9839) ;  /* 0x000000000f087348 */ /* 0x000fea0003c00000 */
[----:B------:R0:W1:Y:S02]  /*20050*/  SHFL.IDX P6, R14, R13, R12, R11 ;  /* 0x0000000c0d0e7389 */ /* 0x00006400000c000b */
[----:B01----:R-:W-:Y:S01]  /*20060*/  ENDCOLLECTIVE ;  /* 0x000000000000791b */ /* 0x003fe20003800000 */
.L_x_9839:
[----:B------:R-:W2:Y:S01]  /*20070*/  @!P1 LD.E.128 R8, desc[UR42][R8.64] ;  /* 0x0000002a08089980 */ /* 0x000ea2000c101d00 */
[----:B------:R-:W-:-:S05]  /*20080*/  @!P1 IADD3 R14, P2, R14, R31, RZ ;  /* 0x0000001f0e0e9210 */ /* 0x000fca0007f5e0ff */
[----:B------:R-:W-:-:S05]  /*20090*/  @!P1 IMAD.X R3, R28, 0x1, R29, P2 ;  /* 0x000000011c039824 */ /* 0x000fca00010e061d */
[----:B------:R-:W-:-:S05]  /*200a0*/  @!P1 MOV R15, R3 ;  /* 0x00000003000f9202 */ /* 0x000fca0000000f00 */
[----:B------:R0:W5:Y:S01]  /*200b0*/  @!P1 LD.E.128 R28, desc[UR42][R14.64] ;  /* 0x0000002a0e1c9980 */ /* 0x000162000c101d00 */
[----:B------:R-:W-:Y:S02]  /*200c0*/  CS2R R50, SRZ ;  /* 0x0000000000327805 */ /* 0x000fe4000001ff00 */
[----:B------:R-:W-:Y:S01]  /*200d0*/  CS2R R52, SRZ ;  /* 0x0000000000347805 */ /* 0x000fe2000001ff00 */
[----:B------:R-:W-:Y:S01]  /*200e0*/  IMAD.MOV.U32 R13, RZ, RZ, R35 ;  /* 0x000000ffff0d7224 */ /* 0x000fe200078e0023 */
[----:B------:R-:W-:Y:S02]  /*200f0*/  CS2R R38, SRZ ;  /* 0x0000000000267805 */ /* 0x000fe4000001ff00 */
[----:B------:R-:W-:Y:S01]  /*20100*/  CS2R R40, SRZ ;  /* 0x0000000000287805 */ /* 0x000fe2000001ff00 */
[----:B0-----:R-:W-:Y:S02]  /*20110*/  IMAD.MOV.U32 R15, RZ, RZ, -0x1 ;  /* 0xffffffffff0f7424 */ /* 0x001fe400078e00ff */
[----:B--2---:R-:W-:-:S02]  /*20120*/  @!P1 IMAD.MOV.U32 R50, RZ, RZ, R8 ;  /* 0x000000ffff329224 */ /* 0x004fc400078e0008 */
[----:B------:R-:W-:Y:S02]  /*20130*/  @!P1 IMAD.MOV.U32 R51, RZ, RZ, R9 ;  /* 0x000000ffff339224 */ /* 0x000fe400078e0009 */
[----:B------:R-:W-:Y:S02]  /*20140*/  IMAD.MOV.U32 R3, RZ, RZ, R50 ;  /* 0x000000ffff037224 */ /* 0x000fe400078e0032 */
[----:B------:R-:W-:Y:S01]  /*20150*/  @!P1 IMAD.MOV.U32 R53, RZ, RZ, R11 ;  /* 0x000000ffff359224 */ /* 0x000fe200078e000b */
[----:B------:R-:W-:Y:S01]  /*20160*/  MOV R12, R51 ;  /* 0x00000033000c7202 */ /* 0x000fe20000000f00 */
[----:B------:R-:W-:Y:S02]  /*20170*/  IMAD.MOV.U32 R11, RZ, RZ, 0x181f ;  /* 0x0000181fff0b7424 */ /* 0x000fe400078e00ff */
[----:B------:R-:W-:Y:S01]  /*20180*/  @!P1 IMAD.MOV.U32 R52, RZ, RZ, R10 ;  /* 0x000000ffff349224 */ /* 0x000fe200078e000a */
[----:B------:R-:W-:Y:S01]  /*20190*/  PRMT R59, R3, 0x5410, R12 ;  /* 0x00005410033b7816 */ /* 0x000fe2000000000c */
[----:B------:R-:W-:Y:S01]  /*201a0*/  IMAD.MOV.U32 R9, RZ, RZ, R53 ;  /* 0x000000ffff097224 */ /* 0x000fe200078e0035 */
[----:B------:R-:W-:Y:S01]  /*201b0*/  MOV R12, 0x3 ;  /* 0x00000003000c7802 */ /* 0x000fe20000000f00 */
[----:B------:R-:W-:-:S07]  /*201c0*/  IMAD.MOV.U32 R8, RZ, RZ, R52 ;  /* 0x000000ffff087224 */ /* 0x000fce00078e0034 */
[----:B-----5:R-:W-:Y:S05]  /*201d0*/  WARPSYNC.COLLECTIVE R15, `(.L_x_9840) ;  /* 0x000000000f087348 */ /* 0x020fea0003c00000 */
[----:B------:R0:W1:Y:S02]  /*201e0*/  SHFL.IDX P6, R14, R13, R12, R11 ;  /* 0x0000000c0d0e7389 */ /* 0x00006400000c000b */
[----:B01---5:R-:W-:Y:S01]  /*201f0*/  ENDCOLLECTIVE ;  /* 0x000000000000791b */ /* 0x023fe20003800000 */
.L_x_9840:
[----:B------:R-:W-:Y:S01]  /*20200*/  PRMT R44, R8, 0x5410, R9 ;  /* 0x00005410082c7816 */ /* 0x000fe20000000009 */
[----:B------:R-:W-:Y:S01]  /*20210*/  @!P1 IMAD.MOV.U32 R39, RZ, RZ, R29 ;  /* 0x000000ffff279224 */ /* 0x000fe200078e001d */
[----:B------:R-:W-:Y:S01]  /*20220*/  @!P1 MOV R38, R28 ;  /* 0x0000001c00269202 */ /* 0x000fe20000000f00 */
[----:B------:R-:W-:Y:S02]  /*20230*/  @!P1 IMAD.MOV.U32 R40, RZ, RZ, R30 ;  /* 0x000000ffff289224 */ /* 0x000fe400078e001e */
[----:B------:R-:W-:Y:S01]  /*20240*/  @!P1 IMAD.MOV.U32 R41, RZ, RZ, R31 ;  /* 0x000000ffff299224 */ /* 0x000fe200078e001f */
[----:B------:R-:W-:Y:S01]  /*20250*/  MOV R8, R38 ;  /* 0x0000002600087202 */ /* 0x000fe20000000f00 */
[----:B------:R-:W-:Y:S01]  /*20260*/  IMAD.MOV.U32 R9, RZ, RZ, R39 ;  /* 0x000000ffff097224 */ /* 0x000fe200078e0027 */
[----:B------:R-:W-:Y:S01]  /*20270*/  MOV R13, R32 ;  /* 0x00000020000d7202 */ /* 0x000fe20000000f00 */
[----:B------:R-:W-:-:S03]  /*20280*/  IMAD.MOV.U32 R10, RZ, RZ, R40 ;  /* 0x000000ffff0a7224 */ /* 0x000fc600078e0028 */
[----:B------:R-:W-:Y:S02]  /*20290*/  PRMT R62, R8, 0x5410, R9 ;  /* 0x00005410083e7816 */ /* 0x000fe40000000009 */
[----:B------:R-:W-:Y:S01]  /*202a0*/  CS2R R8, SRZ ;  /* 0x0000000000087805 */ /* 0x000fe2000001ff00 */
[----:B------:R-:W-:-:S07]  /*202b0*/  IMAD.MOV.U32 R3, RZ, RZ, R14 ;  /* 0x000000ffff037224 */ /* 0x000fce00078e000e */
[----:B------:R-:W-:Y:S05]  /*202c0*/  WARPSYNC.COLLECTIVE R15, `(.L_x_9841) ;  /* 0x000000000f087348 */ /* 0x000fea0003c00000 */
[----:B------:R0:W1:Y:S02]  /*202d0*/  SHFL.IDX P6, R14, R13, R12, R11 ;  /* 0x0000000c0d0e7389 */ /* 0x00006400000c000b */
[----:B01----:R-:W-:Y:S01]  /*202e0*/  ENDCOLLECTIVE ;  /* 0x000000000000791b */ /* 0x003fe20003800000 */
.L_x_9841:
[----:B------:R-:W-:Y:S02]  /*202f0*/  IMAD.MOV.U32 R13, RZ, RZ, R33 ;  /* 0x000000ffff0d7224 */ /* 0x000fe400078e0021 */
[----:B------:R-:W-:-:S07]  /*20300*/  IMAD.MOV.U32 R32, RZ, RZ, R14 ;  /* 0x000000ffff207224 */ /* 0x000fce00078e000e */
[----:B------:R-:W-:Y:S05]  /*20310*/  WARPSYNC.COLLECTIVE R15, `(.L_x_9842) ;  /* 0x000000000f087348 */ /* 0x000fea0003c00000 */
[----:B------:R0:W1:Y:S02]  /*20320*/  SHFL.IDX P6, R14, R13, R12, R11 ;  /* 0x0000000c0d0e7389 */ /* 0x00006400000c000b */
[----:B01----:R-:W-:Y:S01]  /*20330*/  ENDCOLLECTIVE ;  /* 0x000000000000791b */ /* 0x003fe20003800000 */
.L_x_9842:
[----:B------:R-:W-:Y:S01]  /*20340*/  MOV R13, R34 ;  /* 0x00000022000d7202 */ /* 0x000fe20000000f00 */
[----:B------:R-:W-:-:S07]  /*20350*/  IMAD.MOV.U32 R33, RZ, RZ, R14 ;  /* 0x000000ffff217224 */ /* 0x000fce00078e000e */
[----:B------:R-:W-:Y:S05]  /*20360*/  WARPSYNC.COLLECTIVE R15, `(.L_x_9843) ;  /* 0x000000000f087348 */ /* 0x000fea0003c00000 */
[----:B------:R0:W1:Y:S02]  /*20370*/  SHFL.IDX P6, R14, R13, R12, R11 ;  /* 0x0000000c0d0e7389 */ /* 0x00006400000c000b */
[----:B01----:R-:W-:Y:S01]  /*20380*/  ENDCOLLECTIVE ;  /* 0x000000000000791b */ /* 0x003fe20003800000 */
.L_x_9843:
[----:B------:R-:W-:-:S05]  /*20390*/  IMAD.MOV.U32 R11, RZ, RZ, R41 ;  /* 0x000000ffff0b7224 */ /* 0x000fca00078e0029 */
[----:B------:R-:W-:Y:S01]  /*203a0*/  PRMT R63, R10, 0x5410, R11 ;  /* 0x000054100a3f7816 */ /* 0x000fe2000000000b */
[----:B------:R-:W-:Y:S01]  /*203b0*/  IMAD.MOV.U32 R34, RZ, RZ, R14 ;  /* 0x000000ffff227224 */ /* 0x000fe200078e000e */
[----:B------:R-:W-:Y:S06]  /*203c0*/  BRA `(.L_x_9844) ;  /* 0xfffffeb400a87947 */ /* 0x000fec000383ffff */
.L_x_9558:
[----:B0-----:R0:W1:Y:S02]  /*203d0*/  SYNCS.PHASECHK.TRANS64.TRYWAIT P4, [R18+URZ+0x28800], R29 ;  /* 0x0288001d120075a7 */ /* 0x001064000808017f */
[----:B-1----:R-:W-:Y:S05]  /*203e0*/  @!P4 NANOSLEEP.SYNCS 0x989680 ;  /* 0x009896800000c95d */ /* 0x002fea0003900000 */
[----:B------:R-:W1:Y:S02]  /*203f0*/  @!P4 SYNCS.PHASECHK.TRANS64 P4, [R18+URZ+0x28800], R29 ;  /* 0x0288001d1200c5a7 */ /* 0x000e64000808007f */
[----:B-1----:R-:W-:Y:S05]  /*20400*/  @!P4 BRA `(.L_x_9558) ;  /* 0xfffffffc00f0c947 */ /* 0x002fea000383ffff */
[----:B------:R-:W-:Y:S05]  /*20410*/  BRA `(.L_x_9845) ;  /* 0xfffffeb800447947 */ /* 0x000fea000383ffff */
.L_x_9568:
[----:B---3--:R3:W0:Y:S02]  /*20420*/  SYNCS.PHASECHK.TRANS64.TRYWAIT P1, [R0+URZ+0x28830], R3 ;  /* 0x02883003000075a7 */ /* 0x008624000802017f */
[----:B0-----:R-:W-:Y:S05]  /*20430*/  @!P1 NANOSLEEP.SYNCS 0x989680 ;  /* 0x009896800000995d */ /* 0x001fea0003900000 */
[----:B------:R-:W0:Y:S02]  /*20440*/  @!P1 SYNCS.PHASECHK.TRANS64 P1, [R0+URZ+0x28830], R3 ;  /* 0x02883003000095a7 */ /* 0x000e24000802007f */
[----:B0-----:R-:W-:Y:S05]  /*20450*/  @!P1 BRA `(.L_x_9568) ;  /* 0xfffffffc00f09947 */ /* 0x001fea000383ffff */
[----:B------:R-:W-:Y:S05]  /*20460*/  BRA `(.L_x_9567) ;  /* 0xfffffed000987947 */ /* 0x000fea000383ffff */
.L_x_9575:
[----:B-1----:R1:W2:Y:S02]  /*20470*/  SYNCS.PHASECHK.TRANS64.TRYWAIT P3, [R5+URZ+0x28830], R6 ;  /* 0x02883006050075a7 */ /* 0x0022a4000806017f */
[----:B--2---:R-:W-:Y:S05]  /*20480*/  @!P3 NANOSLEEP.SYNCS 0x989680 ;  /* 0x009896800000b95d */ /* 0x004fea0003900000 */
[----:B------:R-:W2:Y:S02]  /*20490*/  @!P3 SYNCS.PHASECHK.TRANS64 P3, [R5+URZ+0x28830], R6 ;  /* 0x028830060500b5a7 */ /* 0x000ea4000806007f */
[----:B--2---:R-:W-:Y:S05]  /*204a0*/  @!P3 BRA `(.L_x_9575) ;  /* 0xfffffffc00f0b947 */ /* 0x004fea000383ffff */
[----:B------:R-:W-:Y:S05]  /*204b0*/  BRA `(.L_x_9574) ;  /* 0xfffffef400ec7947 */ /* 0x000fea000383ffff */
.L_x_9579:
[----:B-1----:R1:W2:Y:S02]  /*204c0*/  SYNCS.PHASECHK.TRANS64.TRYWAIT P2, [R6+URZ+0x28850], R5 ;  /* 0x02885005060075a7 */ /* 0x0022a4000804017f */
[----:B--2---:R-:W-:Y:S05]  /*204d0*/  @!P2 NANOSLEEP.SYNCS 0x989680 ;  /* 0x009896800000a95d */ /* 0x004fea0003900000 */
[----:B------:R-:W2:Y:S02]  /*204e0*/  @!P2 SYNCS.PHASECHK.TRANS64 P2, [R6+URZ+0x28850], R5 ;  /* 0x028850050600a5a7 */ /* 0x000ea4000804007f */
[----:B--2---:R-:W-:Y:S05]  /*204f0*/  @!P2 BRA `(.L_x_9579) ;  /* 0xfffffffc00f0a947 */ /* 0x004fea000383ffff */
[----:B------:R-:W-:Y:S05]  /*20500*/  BRA `(.L_x_9576) ;  /* 0xfffffefc00087947 */ /* 0x000fea000383ffff */
.L_x_9588:
[----:B-1----:R1:W2:Y:S02]  /*20510*/  SYNCS.PHASECHK.TRANS64.TRYWAIT P1, [R5+URZ+0x28830], R6 ;  /* 0x02883006050075a7 */ /* 0x0022a4000802017f */
[----:B--2---:R-:W-:Y:S05]  /*20520*/  @!P1 NANOSLEEP.SYNCS 0x989680 ;  /* 0x009896800000995d */ /* 0x004fea0003900000 */
[----:B------:R-:W2:Y:S02]  /*20530*/  @!P1 SYNCS.PHASECHK.TRANS64 P1, [R5+URZ+0x28830], R6 ;  /* 0x02883006050095a7 */ /* 0x000ea4000802007f */
[----:B--2---:R-:W-:Y:S05]  /*20540*/  @!P1 BRA `(.L_x_9588) ;  /* 0xfffffffc00f09947 */ /* 0x004fea000383ffff */
[----:B------:R-:W-:Y:S05]  /*20550*/  BRA `(.L_x_9587) ;  /* 0xffffff2000c07947 */ /* 0x000fea000383ffff */
.L_x_9592:
[----:B-1----:R1:W2:Y:S02]  /*20560*/  SYNCS.PHASECHK.TRANS64.TRYWAIT P1, [R6+URZ+0x28850], R5 ;  /* 0x02885005060075a7 */ /* 0x0022a4000802017f */
[----:B--2---:R-:W-:Y:S05]  /*20570*/  @!P1 NANOSLEEP.SYNCS 0x989680 ;  /* 0x009896800000995d */ /* 0x004fea0003900000 */
[----:B------:R-:W2:Y:S02]  /*20580*/  @!P1 SYNCS.PHASECHK.TRANS64 P1, [R6+URZ+0x28850], R5 ;  /* 0x02885005060095a7 */ /* 0x000ea4000802007f */
[----:B--2---:R-:W-:Y:S05]  /*20590*/  @!P1 BRA `(.L_x_9592) ;  /* 0xfffffffc00f09947 */ /* 0x004fea000383ffff */
[----:B------:R-:W-:Y:S05]  /*205a0*/  BRA `(.L_x_9589) ;  /* 0xffffff2400d07947 */ /* 0x000fea000383ffff */
.L_x_9599:
[----:B-1----:R1:W2:Y:S02]  /*205b0*/  SYNCS.PHASECHK.TRANS64.TRYWAIT P1, [R13+URZ+0x28850], R4 ;  /* 0x028850040d0075a7 */ /* 0x0022a4000802017f */
[----:B--2---:R-:W-:Y:S05]  /*205c0*/  @!P1 NANOSLEEP.SYNCS 0x989680 ;  /* 0x009896800000995d */ /* 0x004fea0003900000 */
[----:B------:R-:W2:Y:S02]  /*205d0*/  @!P1 SYNCS.PHASECHK.TRANS64 P1, [R13+URZ+0x28850], R4 ;  /* 0x028850040d0095a7 */ /* 0x000ea4000802007f */
[----:B--2---:R-:W-:Y:S05]  /*205e0*/  @!P1 BRA `(.L_x_9599) ;  /* 0xfffffffc00f09947 */ /* 0x004fea000383ffff */
[----:B------:R-:W-:Y:S05]  /*205f0*/  BRA `(.L_x_9598) ;  /* 0xffffff4400187947 */ /* 0x000fea000383ffff */
.L_x_9614:
[----:B------:R-:W-:Y:S01]  /*20600*/  MOV R13, R4 ;  /* 0x00000004000d7202 */ /* 0x000fe20000000f00 */
[----:B------:R-:W-:Y:S02]  /*20610*/  IMAD.MOV.U32 R12, RZ, RZ, RZ ;  /* 0x000000ffff0c7224 */ /* 0x000fe400078e00ff */
[----:B------:R-:W-:Y:S02]  /*20620*/  IMAD.MOV.U32 R11, RZ, RZ, 0x181f ;  /* 0x0000181fff0b7424 */ /* 0x000fe400078e00ff */
[----:B------:R-:W-:-:S07]  /*20630*/  IMAD.MOV.U32 R15, RZ, RZ, -0x1 ;  /* 0xffffffffff0f7424 */ /* 0x000fce00078e00ff */
[----:B-12---:R-:W-:Y:S05]  /*20640*/  WARPSYNC.COLLECTIVE R15, `(.L_x_9846) ;  /* 0x000000000f087348 */ /* 0x006fea0003c00000 */
[----:B------:R0:W3:Y:S02]  /*20650*/  SHFL.IDX P6, R14, R13, R12, R11 ;  /* 0x0000000c0d0e7389 */ /* 0x0000e400000c000b */
[----:B0123--:R-:W-:Y:S01]  /*20660*/  ENDCOLLECTIVE ;  /* 0x000000000000791b */ /* 0x00ffe20003800000 */
.L_x_9846:
[----:B------:R-:W-:Y:S01]  /*20670*/  IMAD.MOV.U32 R13, RZ, RZ, R0 ;  /* 0x000000ffff0d7224 */ /* 0x000fe200078e0000 */
[----:B------:R-:W-:-:S07]  /*20680*/  MOV R3, R14 ;  /* 0x0000000e00037202 */ /* 0x000fce0000000f00 */
[----:B------:R-:W-:Y:S05]  /*20690*/  WARPSYNC.COLLECTIVE R15, `(.L_x_9847) ;  /* 0x000000000f087348 */ /* 0x000fea0003c00000 */
[----:B------:R0:W1:Y:S02]  /*206a0*/  SHFL.IDX P6, R14, R13, R12, R11 ;  /* 0x0000000c0d0e7389 */ /* 0x00006400000c000b */
[----:B01----:R-:W-:Y:S01]  /*206b0*/  ENDCOLLECTIVE ;  /* 0x000000000000791b */ /* 0x003fe20003800000 */
.L_x_9847:
[----:B------:R-:W-:Y:S05]  /*206c0*/  BRA `(.L_x_9848) ;  /* 0xffffff6800507947 */ /* 0x000fea000383ffff */
.L_x_9617:
[----:B------:R-:W-:Y:S01]  /*206d0*/  BSSY B1, `(.L_x_9849) ;  /* 0x0000008000017945 */ /* 0x000fe20003800000 */
[----:B------:R-:W-:Y:S01]  /*206e0*/  IMAD.MOV.U32 R13, RZ, RZ, R4 ;  /* 0x000000ffff0d7224 */ /* 0x000fe200078e0004 */
[----:B------:R-:W-:Y:S01]  /*206f0*/  MOV R11, 0x181f ;  /* 0x0000181f000b7802 */ /* 0x000fe20000000f00 */
[----:B------:R-:W-:Y:S02]  /*20700*/  IMAD.MOV.U32 R12, RZ, RZ, 0x1 ;  /* 0x00000001ff0c7424 */ /* 0x000fe400078e00ff */
[----:B---3--:R-:W-:-:S07]  /*20710*/  IMAD.MOV.U32 R15, RZ, RZ, -0x1 ;  /* 0xffffffffff0f7424 */ /* 0x008fce00078e00ff */
[----:B012-4-:R-:W-:Y:S05]  /*20720*/  WARPSYNC.COLLECTIVE R15, `(.L_x_9850) ;  /* 0x000000000f087348 */ /* 0x017fea0003c00000 */
[----:B----4-:R3:W4:Y:S02]  /*20730*/  SHFL.IDX P6, R14, R13, R12, R11 ;  /* 0x0000000c0d0e7389 */ /* 0x01072400000c000b */
[----:B01234-:R-:W-:Y:S01]  /*20740*/  ENDCOLLECTIVE ;  /* 0x000000000000791b */ /* 0x01ffe20003800000 */
.L_x_9850:
[----:B------:R-:W-:Y:S05]  /*20750*/  BSYNC B1 ;  /* 0x0000000000017941 */ /* 0x000fea0003800000 */
.L_x_9849:
        /* <DEDUP_REMOVED lines=8> */
.L_x_9851:
[----:B------:R-:W-:Y:S05]  /*207e0*/  BRA `(.L_x_9852) ;  /* 0xffffff6800507947 */ /* 0x000fea000383ffff */
.L_x_9620:
[----:B------:R-:W-:Y:S01]  /*207f0*/  BSSY B1, `(.L_x_9853) ;  /* 0x0000008000017945 */ /* 0x000fe20003800000 */
[----:B------:R-:W-:Y:S01]  /*20800*/  IMAD.MOV.U32 R13, RZ, RZ, R4 ;  /* 0x000000ffff0d7224 */ /* 0x000fe200078e0004 */
[----:B------:R-:W-:Y:S01]  /*20810*/  MOV R12, 0x2 ;  /* 0x00000002000c7802 */ /* 0x000fe20000000f00 */
[----:B------:R-:W-:Y:S02]  /*20820*/  IMAD.MOV.U32 R11, RZ, RZ, 0x181f ;  /* 0x0000181fff0b7424 */ /* 0x000fe400078e00ff */
[----:B0-----:R-:W-:-:S07]  /*20830*/  IMAD.MOV.U32 R15, RZ, RZ, -0x1 ;  /* 0xffffffffff0f7424 */ /* 0x001fce00078e00ff */
[----:B-1234-:R-:W-:Y:S05]  /*20840*/  WARPSYNC.COLLECTIVE R15, `(.L_x_9854) ;  /* 0x000000000f087348 */ /* 0x01efea0003c00000 */
[----:B----4-:R0:W4:Y:S02]  /*20850*/  SHFL.IDX P6, R14, R13, R12, R11 ;  /* 0x0000000c0d0e7389 */ /* 0x01012400000c000b */
[----:B01234-:R-:W-:Y:S01]  /*20860*/  ENDCOLLECTIVE ;  /* 0x000000000000791b */ /* 0x01ffe20003800000 */
.L_x_9854:
[----:B------:R-:W-:Y:S05]  /*20870*/  BSYNC B1 ;  /* 0x0000000000017941 */ /* 0x000fea0003800000 */
.L_x_9853:
        /* <DEDUP_REMOVED lines=8> */
.L_x_9855:
[----:B------:R-:W-:Y:S05]  /*20900*/  BRA `(.L_x_9856) ;  /* 0xffffff6800507947 */ /* 0x000fea000383ffff */
.L_x_9623:
[----:B------:R-:W-:Y:S01]  /*20910*/  BSSY B1, `(.L_x_9857) ;  /* 0x0000008000017945 */ /* 0x000fe20003800000 */
[----:B------:R-:W-:Y:S01]  /*20920*/  MOV R13, R4 ;  /* 0x00000004000d7202 */ /* 0x000fe20000000f00 */
[----:B------:R-:W-:Y:S02]  /*20930*/  IMAD.MOV.U32 R12, RZ, RZ, 0x3 ;  /* 0x00000003ff0c7424 */ /* 0x000fe400078e00ff */
[----:B------:R-:W-:Y:S02]  /*20940*/  IMAD.MOV.U32 R11, RZ, RZ, 0x181f ;  /* 0x0000181fff0b7424 */ /* 0x000fe400078e00ff */
[----:B0-----:R-:W-:-:S07]  /*20950*/  IMAD.MOV.U32 R15, RZ, RZ, -0x1 ;  /* 0xffffffffff0f7424 */ /* 0x001fce00078e00ff */
[----:B-1234-:R-:W-:Y:S05]  /*20960*/  WARPSYNC.COLLECTIVE R15, `(.L_x_9858) ;  /* 0x000000000f087348 */ /* 0x01efea0003c00000 */
[----:B------:R0:W0:Y:S02]  /*20970*/  SHFL.IDX P6, R14, R13, R12, R11 ;  /* 0x0000000c0d0e7389 */ /* 0x00002400000c000b */
[----:B01234-:R-:W-:Y:S01]  /*20980*/  ENDCOLLECTIVE ;  /* 0x000000000000791b */ /* 0x01ffe20003800000 */
.L_x_9858:
[----:B------:R-:W-:Y:S05]  /*20990*/  BSYNC B1 ;  /* 0x0000000000017941 */ /* 0x000fea0003800000 */
.L_x_9857:
        /* <DEDUP_REMOVED lines=8> */
.L_x_9859:
[----:B------:R-:W-:Y:S05]  /*20a20*/  BRA `(.L_x_9860) ;  /* 0xffffff6800507947 */ /* 0x000fea000383ffff */
.L_x_9640:
[----:B0-----:R-:W0:Y:S01]  /*20a30*/  S2R R10, SR_TID.X ;  /* 0x00000000000a7919 */ /* 0x001e220000002100 */
[----:B------:R-:W-:Y:S01]  /*20a40*/  BSSY B1, `(.L_x_9861) ;  /* 0x000000a000017945 */ /* 0x000fe20003800000 */
[----:B------:R-:W-:Y:S01]  /*20a50*/  IMAD.MOV.U32 R12, RZ, RZ, RZ ;  /* 0x000000ffff0c7224 */ /* 0x000fe200078e00ff */
[----:B------:R-:W-:Y:S01]  /*20a60*/  MOV R15, 0xffffffff ;  /* 0xffffffff000f7802 */ /* 0x000fe20000000f00 */
[----:B-1----:R-:W-:Y:S01]  /*20a70*/  IMAD.MOV.U32 R11, RZ, RZ, 0x1f ;  /* 0x0000001fff0b7424 */ /* 0x002fe200078e00ff */
[----:B0-----:R-:W-:-:S04]  /*20a80*/  SHF.R.U32.HI R10, RZ, 0x5, R10 ;  /* 0x00000005ff0a7819 */ /* 0x001fc8000001160a */
[----:B------:R-:W-:-:S05]  /*20a90*/  LOP3.LUT R10, R10, 0x3, RZ, 0xc0, !PT ;  /* 0x000000030a0a7812 */ /* 0x000fca00078ec0ff */
[----:B------:R-:W-:-:S07]  /*20aa0*/  IMAD.MOV.U32 R13, RZ, RZ, R10 ;  /* 0x000000ffff0d7224 */ /* 0x000fce00078e000a */
[----:B------:R-:W-:Y:S05]  /*20ab0*/  WARPSYNC.COLLECTIVE R15, `(.L_x_9862) ;  /* 0x000000000f087348 */ /* 0x000fea0003c00000 */
[----:B------:R0:W1:Y:S02]  /*20ac0*/  SHFL.IDX P6, R14, R13, R12, R11 ;  /* 0x0000000c0d0e7389 */ /* 0x00006400000c000b */
[----:B01----:R-:W-:Y:S01]  /*20ad0*/  ENDCOLLECTIVE ;  /* 0x000000000000791b */ /* 0x003fe20003800000 */
.L_x_9862:
[----:B------:R-:W-:Y:S05]  /*20ae0*/  BSYNC B1 ;  /* 0x0000000000017941 */ /* 0x000fea0003800000 */
.L_x_9861:
[----:B------:R-:W-:Y:S05]  /*20af0*/  BRA `(.L_x_9863) ;  /* 0xffffff7c00907947 */ /* 0x000fea000383ffff */
.L_x_9642:
[----:B------:R-:W-:Y:S01]  /*20b00*/  BSSY B1, `(.L_x_9864) ;  /* 0x0000006000017945 */ /* 0x000fe20003800000 */
[----:B------:R-:W-:-:S07]  /*20b10*/  IMAD.MOV.U32 R15, RZ, RZ, -0x1 ;  /* 0xffffffffff0f7424 */ /* 0x000fce00078e00ff */
[----:B012---:R-:W-:Y:S05]  /*20b20*/  WARPSYNC.COLLECTIVE R15, `(.L_x_9865) ;  /* 0x000000000f0c7348 */ /* 0x007fea0003c00000 */
[----:B------:R-:W-:Y:S02]  /*20b30*/  ELECT P6, UR62, PT ;  /* 0x00000000003e782f */ /* 0x000fe400038c0000 */
[----:B------:R-:W-:Y:S01]  /*20b40*/  MOV R14, UR62 ;  /* 0x0000003e000e7c02 */ /* 0x000fe20008000f00 */
[----:B012---:R-:W-:Y:S10]  /*20b50*/  ENDCOLLECTIVE ;  /* 0x000000000000791b */ /* 0x007ff40003800000 */
.L_x_9865:
[----:B------:R-:W-:Y:S05]  /*20b60*/  BSYNC B1 ;  /* 0x0000000000017941 */ /* 0x000fea0003800000 */
.L_x_9864:
[----:B------:R-:W-:Y:S05]  /*20b70*/  BRA `(.L_x_9641) ;  /* 0xffffff7c00887947 */ /* 0x000fea000383ffff */
.L_x_9644:
[----:B--2---:R2:W3:Y:S02]  /*20b80*/  SYNCS.PHASECHK.TRANS64.TRYWAIT P0, [R22+URZ+0x28820], R7 ;  /* 0x02882007160075a7 */ /* 0x0044e4000800017f */
[----:B---3--:R-:W-:Y:S05]  /*20b90*/  @!P0 NANOSLEEP.SYNCS 0x989680 ;  /* 0x009896800000895d */ /* 0x008fea0003900000 */
[----:B------:R-:W3:Y:S02]  /*20ba0*/  @!P0 SYNCS.PHASECHK.TRANS64 P0, [R22+URZ+0x28820], R7 ;  /* 0x02882007160085a7 */ /* 0x000ee4000800007f */
[----:B---3--:R-:W-:Y:S05]  /*20bb0*/  @!P0 BRA `(.L_x_9644) ;  /* 0xfffffffc00f08947 */ /* 0x008fea000383ffff */
[----:B------:R-:W-:Y:S05]  /*20bc0*/  BRA `(.L_x_9866) ;  /* 0xffffff7c00987947 */ /* 0x000fea000383ffff */
.L_x_9648:
[----:B--2---:R2:W3:Y:S02]  /*20bd0*/  SYNCS.PHASECHK.TRANS64.TRYWAIT P0, [R7+URZ+0x288a0], R8 ;  /* 0x0288a008070075a7 */ /* 0x0044e4000800017f */
[----:B---3--:R-:W-:Y:S05]  /*20be0*/  @!P0 NANOSLEEP.SYNCS 0x989680 ;  /* 0x009896800000895d */ /* 0x008fea0003900000 */
[----:B------:R-:W3:Y:S02]  /*20bf0*/  @!P0 SYNCS.PHASECHK.TRANS64 P0, [R7+URZ+0x288a0], R8 ;  /* 0x0288a008070085a7 */ /* 0x000ee4000800007f */
[----:B---3--:R-:W-:Y:S05]  /*20c00*/  @!P0 BRA `(.L_x_9648) ;  /* 0xfffffffc00f08947 */ /* 0x008fea000383ffff */
[----:B------:R-:W-:Y:S05]  /*20c10*/  BRA `(.L_x_9867) ;  /* 0xffffff7c00b07947 */ /* 0x000fea000383ffff */
.L_x_9654:
[----:B0-----:R0:W1:Y:S02]  /*20c20*/  SYNCS.PHASECHK.TRANS64.TRYWAIT P0, [R7+URZ+0x288c0], R8 ;  /* 0x0288c008070075a7 */ /* 0x001064000800017f */
[----:B-1----:R-:W-:Y:S05]  /*20c30*/  @!P0 NANOSLEEP.SYNCS 0x989680 ;  /* 0x009896800000895d */ /* 0x002fea0003900000 */
[----:B------:R-:W1:Y:S02]  /*20c40*/  @!P0 SYNCS.PHASECHK.TRANS64 P0, [R7+URZ+0x288c0], R8 ;  /* 0x0288c008070085a7 */ /* 0x000e64000800007f */
[----:B-1----:R-:W-:Y:S05]  /*20c50*/  @!P0 BRA `(.L_x_9654) ;  /* 0xfffffffc00f08947 */ /* 0x002fea000383ffff */
[----:B------:R-:W-:Y:S05]  /*20c60*/  BRA `(.L_x_9868) ;  /* 0xffffff8000707947 */ /* 0x000fea000383ffff */
.L_x_9662:
[----:B0-----:R0:W1:Y:S02]  /*20c70*/  SYNCS.PHASECHK.TRANS64.TRYWAIT P1, [R10+URZ+0x288a0], R9 ;  /* 0x0288a0090a0075a7 */ /* 0x001064000802017f */
[----:B-1----:R-:W-:Y:S05]  /*20c80*/  @!P1 NANOSLEEP.SYNCS 0x989680 ;  /* 0x009896800000995d */ /* 0x002fea0003900000 */
[----:B------:R-:W1:Y:S02]  /*20c90*/  @!P1 SYNCS.PHASECHK.TRANS64 P1, [R10+URZ+0x288a0], R9 ;  /* 0x0288a0090a0095a7 */ /* 0x000e64000802007f */
[----:B-1----:R-:W-:Y:S05]  /*20ca0*/  @!P1 BRA `(.L_x_9662) ;  /* 0xfffffffc00f09947 */ /* 0x002fea000383ffff */
[----:B------:R-:W-:Y:S05]  /*20cb0*/  BRA `(.L_x_9869) ;  /* 0xffffff84006c7947 */ /* 0x000fea000383ffff */
.L_x_9668:
[----:B-1----:R1:W2:Y:S02]  /*20cc0*/  SYNCS.PHASECHK.TRANS64.TRYWAIT P1, [R10+URZ+0x288c0], R9 ;  /* 0x0288c0090a0075a7 */ /* 0x0022a4000802017f */
[----:B--2---:R-:W-:Y:S05]  /*20cd0*/  @!P1 NANOSLEEP.SYNCS 0x989680 ;  /* 0x009896800000995d */ /* 0x004fea0003900000 */
[----:B------:R-:W2:Y:S02]  /*20ce0*/  @!P1 SYNCS.PHASECHK.TRANS64 P1, [R10+URZ+0x288c0], R9 ;  /* 0x0288c0090a0095a7 */ /* 0x000ea4000802007f */
[----:B--2---:R-:W-:Y:S05]  /*20cf0*/  @!P1 BRA `(.L_x_9668) ;  /* 0xfffffffc00f09947 */ /* 0x004fea000383ffff */
[----:B------:R-:W-:Y:S05]  /*20d00*/  BRA `(.L_x_9870) ;  /* 0xffffff8800247947 */ /* 0x000fea000383ffff */
.L_x_9682:
        /* <DEDUP_REMOVED lines=11> */
.L_x_9872:
[----:B------:R-:W-:Y:S05]  /*20dc0*/  BSYNC B0 ;  /* 0x0000000000007941 */ /* 0x000fea0003800000 */
.L_x_9871:
[----:B------:R-:W-:Y:S05]  /*20dd0*/  BRA `(.L_x_9873) ;  /* 0xffffff9400187947 */ /* 0x000fea000383ffff */
.L_x_9685:
[----:B0-----:R0:W1:Y:S02]  /*20de0*/  SYNCS.PHASECHK.TRANS64.TRYWAIT P0, [R7+URZ+0x28840], R2 ;  /* 0x02884002070075a7 */ /* 0x001064000800017f */
[----:B-1----:R-:W-:Y:S05]  /*20df0*/  @!P0 NANOSLEEP.SYNCS 0x989680 ;  /* 0x009896800000895d */ /* 0x002fea0003900000 */
[----:B------:R-:W1:Y:S02]  /*20e00*/  @!P0 SYNCS.PHASECHK.TRANS64 P0, [R7+URZ+0x28840], R2 ;  /* 0x02884002070085a7 */ /* 0x000e64000800007f */
[----:B-1----:R-:W-:Y:S05]  /*20e10*/  @!P0 BRA `(.L_x_9685) ;  /* 0xfffffffc00f08947 */ /* 0x002fea000383ffff */
[----:B------:R-:W-:Y:S05]  /*20e20*/  BRA `(.L_x_9874) ;  /* 0xffffff9400747947 */ /* 0x000fea000383ffff */
.L_x_9686:
        /* <DEDUP_REMOVED lines=8> */
.L_x_9876:
[----:B------:R-:W-:Y:S05]  /*20eb0*/  BSYNC B0 ;  /* 0x0000000000007941 */ /* 0x000fea0003800000 */
.L_x_9875:
[----:B------:R-:W-:Y:S01]  /*20ec0*/  IMAD.MOV.U32 R13, RZ, RZ, R4 ;  /* 0x000000ffff0d7224 */ /* 0x000fe200078e0004 */
[----:B------:R-:W-:Y:S01]  /*20ed0*/  MOV R12, RZ ;  /* 0x000000ff000c7202 */ /* 0x000fe20000000f00 */
[----:B------:R-:W-:Y:S02]  /*20ee0*/  IMAD.MOV.U32 R11, RZ, RZ, 0x181f ;  /* 0x0000181fff0b7424 */ /* 0x000fe400078e00ff */
[----:B------:R-:W-:Y:S02]  /*20ef0*/  IMAD.MOV.U32 R15, RZ, RZ, -0x1 ;  /* 0xffffffffff0f7424 */ /* 0x000fe400078e00ff */
[----:B------:R-:W-:Y:S02]  /*20f00*/  IMAD.MOV.U32 R2, RZ, RZ, R14 ;  /* 0x000000ffff027224 */ /* 0x000fe400078e000e */
[----:B------:R-:W-:-:S07]  /*20f10*/  @P0 IMAD R8, R5, 0x2, R22 ;  /* 0x0000000205080824 */ /* 0x000fce00078e0216 */
[----:B------:R-:W-:Y:S05]  /*20f20*/  WARPSYNC.COLLECTIVE R15, `(.L_x_9877) ;  /* 0x000000000f087348 */ /* 0x000fea0003c00000 */
[----:B------:R0:W1:Y:S02]  /*20f30*/  SHFL.IDX P6, R14, R13, R12, R11 ;  /* 0x0000000c0d0e7389 */ /* 0x00006400000c000b */
[----:B01----:R-:W-:Y:S01]  /*20f40*/  ENDCOLLECTIVE ;  /* 0x000000000000791b */ /* 0x003fe20003800000 */
.L_x_9877:
[----:B------:R-:W-:Y:S02]  /*20f50*/  IMAD.MOV.U32 R13, RZ, RZ, R0 ;  /* 0x000000ffff0d7224 */ /* 0x000fe400078e0000 */
[----:B------:R-:W-:Y:S02]  /*20f60*/  IMAD.MOV.U32 R12, RZ, RZ, 0x1 ;  /* 0x00000001ff0c7424 */ /* 0x000fe400078e00ff */
[----:B------:R-:W-:-:S07]  /*20f70*/  IMAD.MOV.U32 R3, RZ, RZ, R14 ;  /* 0x000000ffff037224 */ /* 0x000fce00078e000e */
[----:B------:R-:W-:Y:S05]  /*20f80*/  WARPSYNC.COLLECTIVE R15, `(.L_x_9878) ;  /* 0x000000000f087348 */ /* 0x000fea0003c00000 */
[----:B------:R0:W1:Y:S02]  /*20f90*/  SHFL.IDX P6, R14, R13, R12, R11 ;  /* 0x0000000c0d0e7389 */ /* 0x00006400000c000b */
[----:B01----:R-:W-:Y:S01]  /*20fa0*/  ENDCOLLECTIVE ;  /* 0x000000000000791b */ /* 0x003fe20003800000 */
.L_x_9878:
        /* <DEDUP_REMOVED lines=16> */
.L_x_9879:
[----:B------:R-:W-:Y:S01]  /*210b0*/  @P0 LEA R8, R5, R22, 0x1 ;  /* 0x0000001605080211 */ /* 0x000fe200078e08ff */
[----:B------:R-:W-:Y:S02]  /*210c0*/  IMAD.MOV.U32 R13, RZ, RZ, R0 ;  /* 0x000000ffff0d7224 */ /* 0x000fe400078e0000 */
[----:B------:R-:W-:Y:S02]  /*210d0*/  IMAD.MOV.U32 R12, RZ, RZ, 0x2 ;  /* 0x00000002ff0c7424 */ /* 0x000fe400078e00ff */
[----:B------:R-:W-:-:S07]  /*210e0*/  IMAD.MOV.U32 R3, RZ, RZ, R14 ;  /* 0x000000ffff037224 */ /* 0x000fce00078e000e */
[----:B------:R-:W-:Y:S05]  /*210f0*/  WARPSYNC.COLLECTIVE R15, `(.L_x_9880) ;  /* 0x000000000f087348 */ /* 0x000fea0003c00000 */
[----:B------:R0:W1:Y:S02]  /*21100*/  SHFL.IDX P6, R14, R13, R12, R11 ;  /* 0x0000000c0d0e7389 */ /* 0x00006400000c000b */
[----:B01----:R-:W-:Y:S01]  /*21110*/  ENDCOLLECTIVE ;  /* 0x000000000000791b */ /* 0x003fe20003800000 */
.L_x_9880:
        /* <DEDUP_REMOVED lines=16> */
.L_x_9881:
[----:B------:R-:W-:Y:S01]  /*21220*/  @P0 IMAD R8, R5, 0x2, R22 ;  /* 0x0000000205080824 */ /* 0x000fe200078e0216 */
[----:B------:R-:W-:Y:S01]  /*21230*/  MOV R13, R0 ;  /* 0x00000000000d7202 */ /* 0x000fe20000000f00 */
[----:B------:R-:W-:Y:S02]  /*21240*/  IMAD.MOV.U32 R12, RZ, RZ, 0x3 ;  /* 0x00000003ff0c7424 */ /* 0x000fe400078e00ff */
[----:B------:R-:W-:-:S07]  /*21250*/  IMAD.MOV.U32 R3, RZ, RZ, R14 ;  /* 0x000000ffff037224 */ /* 0x000fce00078e000e */
[----:B------:R-:W-:Y:S05]  /*21260*/  WARPSYNC.COLLECTIVE R15, `(.L_x_9882) ;  /* 0x000000000f087348 */ /* 0x000fea0003c00000 */
[----:B------:R0:W1:Y:S02]  /*21270*/  SHFL.IDX P6, R14, R13, R12, R11 ;  /* 0x0000000c0d0e7389 */ /* 0x00006400000c000b */
[----:B01----:R-:W-:Y:S01]  /*21280*/  ENDCOLLECTIVE ;  /* 0x000000000000791b */ /* 0x003fe20003800000 */
.L_x_9882:
        /* <DEDUP_REMOVED lines=16> */
.L_x_9883:
[----:B------:R-:W-:Y:S02]  /*21390*/  @P0 IMAD R8, R5, 0x2, R22 ;  /* 0x0000000205080824 */ /* 0x000fe400078e0216 */
[----:B------:R-:W-:Y:S01]  /*213a0*/  IMAD.MOV.U32 R13, RZ, RZ, R0 ;  /* 0x000000ffff0d7224 */ /* 0x000fe200078e0000 */
[----:B------:R-:W-:Y:S02]  /*213b0*/  MOV R12, 0x4 ;  /* 0x00000004000c7802 */ /* 0x000fe40000000f00 */
[----:B------:R-:W-:-:S07]  /*213c0*/  MOV R3, R14 ;  /* 0x0000000e00037202 */ /* 0x000fce0000000f00 */
[----:B------:R-:W-:Y:S05]  /*213d0*/  WARPSYNC.COLLECTIVE R15, `(.L_x_9884) ;  /* 0x000000000f087348 */ /* 0x000fea0003c00000 */
[----:B------:R0:W1:Y:S02]  /*213e0*/  SHFL.IDX P6, R14, R13, R12, R11 ;  /* 0x0000000c0d0e7389 */ /* 0x00006400000c000b */
[----:B01----:R-:W-:Y:S01]  /*213f0*/  ENDCOLLECTIVE ;  /* 0x000000000000791b */ /* 0x003fe20003800000 */
.L_x_9884:
        /* <DEDUP_REMOVED lines=16> */
.L_x_9885:
[----:B------:R-:W-:Y:S02]  /*21500*/  @P0 IMAD R8, R5, 0x2, R22 ;  /* 0x0000000205080824 */ /* 0x000fe400078e0216 */
[----:B------:R-:W-:Y:S02]  /*21510*/  IMAD.MOV.U32 R13, RZ, RZ, R0 ;  /* 0x000000ffff0d7224 */ /* 0x000fe400078e0000 */
[----:B------:R-:W-:Y:S02]  /*21520*/  IMAD.MOV.U32 R12, RZ, RZ, 0x5 ;  /* 0x00000005ff0c7424 */ /* 0x000fe400078e00ff */
[----:B------:R-:W-:-:S07]  /*21530*/  IMAD.MOV.U32 R3, RZ, RZ, R14 ;  /* 0x000000ffff037224 */ /* 0x000fce00078e000e */
[----:B------:R-:W-:Y:S05]  /*21540*/  WARPSYNC.COLLECTIVE R15, `(.L_x_9886) ;  /* 0x000000000f087348 */ /* 0x000fea0003c00000 */
[----:B------:R0:W1:Y:S02]  /*21550*/  SHFL.IDX P6, R14, R13, R12, R11 ;  /* 0x0000000c0d0e7389 */ /* 0x00006400000c000b */
[----:B01----:R-:W-:Y:S01]  /*21560*/  ENDCOLLECTIVE ;  /* 0x000000000000791b */ /* 0x003fe20003800000 */
.L_x_9886:
        /* <DEDUP_REMOVED lines=16> */
.L_x_9887:
[----:B------:R-:W-:Y:S01]  /*21670*/  @P0 LEA R8, R5, R22, 0x1 ;  /* 0x0000001605080211 */ /* 0x000fe200078e08ff */
[----:B------:R-:W-:Y:S02]  /*21680*/  IMAD.MOV.U32 R13, RZ, RZ, R0 ;  /* 0x000000ffff0d7224 */ /* 0x000fe400078e0000 */
[----:B------:R-:W-:Y:S02]  /*21690*/  IMAD.MOV.U32 R12, RZ, RZ, 0x6 ;  /* 0x00000006ff0c7424 */ /* 0x000fe400078e00ff */
[----:B------:R-:W-:-:S07]  /*216a0*/  IMAD.MOV.U32 R3, RZ, RZ, R14 ;  /* 0x000000ffff037224 */ /* 0x000fce00078e000e */
[----:B------:R-:W-:Y:S05]  /*216b0*/  WARPSYNC.COLLECTIVE R15, `(.L_x_9888) ;  /* 0x000000000f087348 */ /* 0x000fea0003c00000 */
[----:B------:R0:W1:Y:S02]  /*216c0*/  SHFL.IDX P6, R14, R13, R12, R11 ;  /* 0x0000000c0d0e7389 */ /* 0x00006400000c000b */
[----:B01----:R-:W-:Y:S01]  /*216d0*/  ENDCOLLECTIVE ;  /* 0x000000000000791b */ /* 0x003fe20003800000 */
.L_x_9888:
        /* <DEDUP_REMOVED lines=16> */
.L_x_9889:
[----:B------:R-:W-:Y:S01]  /*217e0*/  @P0 IMAD R8, R5, 0x2, R22 ;  /* 0x0000000205080824 */ /* 0x000fe200078e0216 */
[----:B------:R-:W-:Y:S01]  /*217f0*/  MOV R13, R0 ;  /* 0x00000000000d7202 */ /* 0x000fe20000000f00 */
[----:B------:R-:W-:Y:S02]  /*21800*/  IMAD.MOV.U32 R12, RZ, RZ, 0x7 ;  /* 0x00000007ff0c7424 */ /* 0x000fe400078e00ff */
[----:B------:R-:W-:-:S07]  /*21810*/  IMAD.MOV.U32 R3, RZ, RZ, R14 ;  /* 0x000000ffff037224 */ /* 0x000fce00078e000e */
[----:B------:R-:W-:Y:S05]  /*21820*/  WARPSYNC.COLLECTIVE R15, `(.L_x_9890) ;  /* 0x000000000f087348 */ /* 0x000fea0003c00000 */
[----:B------:R0:W1:Y:S02]  /*21830*/  SHFL.IDX P6, R14, R13, R12, R11 ;  /* 0x0000000c0d0e7389 */ /* 0x00006400000c000b */
[----:B01----:R-:W-:Y:S01]  /*21840*/  ENDCOLLECTIVE ;  /* 0x000000000000791b */ /* 0x003fe20003800000 */
.L_x_9890:
        /* <DEDUP_REMOVED lines=10> */
.L_x_9891:
[----:B------:R-:W-:Y:S01]  /*218f0*/  @!PT LDS RZ, [RZ] ;  /* 0x00000000fffff984 */ /* 0x000fe20000000800 */
[----:B------:R-:W-:Y:S01]  /*21900*/  @!PT LDS RZ, [RZ] ;  /* 0x00000000fffff984 */ /* 0x000fe20000000800 */
[----:B------:R-:W-:Y:S01]  /*21910*/  @!PT LDS RZ, [RZ] ;  /* 0x00000000fffff984 */ /* 0x000fe20000000800 */
[----:B------:R-:W-:Y:S04]  /*21920*/  @P0 LDGSTS.E.BYPASS.LTC128B.128 [R8+0x1b400], desc[UR42][R2.64], !P3 ;  /* 0x1b40000002080fae */ /* 0x000fe8000d901d6a */
[----:B------:R0:W-:Y:S02]  /*21930*/  @P0 LDGSTS.E.BYPASS.LTC128B.128 [R8+0x1f400], desc[UR42][R2.64+0x80], !P2 ;  /* 0x1f40008002080fae */ /* 0x0001e4000d101d6a */
[----:B0-----:R-:W-:Y:S01]  /*21940*/  MOV R2, R14 ;  /* 0x0000000e00027202 */ /* 0x001fe20000000f00 */
[----:B------:R-:W-:Y:S06]  /*21950*/  BRA `(.L_x_9892) ;  /* 0xffffff9000587947 */ /* 0x000fec000383ffff */
.L_x_9691:
[----:B------:R-:W-:Y:S01]  /*21960*/  IMAD.MOV.U32 R13, RZ, RZ, R4 ;  /* 0x000000ffff0d7224 */ /* 0x000fe200078e0004 */
[----:B------:R-:W-:Y:S01]  /*21970*/  MOV R15, 0xffffffff ;  /* 0xffffffff000f7802 */ /* 0x000fe20000000f00 */
[----:B------:R-:W-:Y:S02]  /*21980*/  IMAD.MOV.U32 R12, RZ, RZ, RZ ;  /* 0x000000ffff0c7224 */ /* 0x000fe400078e00ff */
[----:B------:R-:W-:Y:S02]  /*21990*/  IMAD.MOV.U32 R11, RZ, RZ, 0x181f ;  /* 0x0000181fff0b7424 */ /* 0x000fe400078e00ff */
[----:B-----5:R-:W-:Y:S02]  /*219a0*/  IMAD R5, R10, R6, RZ ;  /* 0x000000060a057224 */ /* 0x020fe400078e02ff */
[----:B------:R-:W-:-:S07]  /*219b0*/  IMAD R17, R17, 0x80, R9 ;  /* 0x0000008011117824 */ /* 0x000fce00078e0209 */
[----:B------:R-:W-:Y:S05]  /*219c0*/  WARPSYNC.COLLECTIVE R15, `(.L_x_9893) ;  /* 0x000000000f087348 */ /* 0x000fea0003c00000 */
[----:B------:R0:W1:Y:S02]  /*219d0*/  SHFL.IDX P6, R14, R13, R12, R11 ;  /* 0x0000000c0d0e7389 */ /* 0x00006400000c000b */
[----:B01----:R-:W-:Y:S01]  /*219e0*/  ENDCOLLECTIVE ;  /* 0x000000000000791b */ /* 0x003fe20003800000 */
.L_x_9893:
[C---:B------:R-:W-:Y:S01]  /*219f0*/  VIADD R6, R17.reuse, 0x10 ;  /* 0x0000001011067836 */ /* 0x040fe20000000000 */
[----:B------:R-:W-:Y:S01]  /*21a00*/  ISETP.GE.AND P3, PT, R17, R5, PT ;  /* 0x000000051100720c */ /* 0x000fe20003f66270 */
[----:B------:R-:W-:Y:S02]  /*21a10*/  IMAD.MOV.U32 R13, RZ, RZ, R0 ;  /* 0x000000ffff0d7224 */ /* 0x000fe400078e0000 */
[----:B------:R-:W-:-:S10]  /*21a20*/  IMAD.MOV.U32 R2, RZ, RZ, R14 ;  /* 0x000000ffff027224 */ /* 0x000fd400078e000e */
[----:B------:R-:W-:Y:S05]  /*21a30*/  WARPSYNC.COLLECTIVE R15, `(.L_x_9894) ;  /* 0x000000000f087348 */ /* 0x000fea0003c00000 */
[----:B------:R0:W1:Y:S02]  /*21a40*/  SHFL.IDX P6, R14, R13, R12, R11 ;  /* 0x0000000c0d0e7389 */ /* 0x00006400000c000b */
[----:B01----:R-:W-:Y:S01]  /*21a50*/  ENDCOLLECTIVE ;  /* 0x000000000000791b */ /* 0x003fe20003800000 */
.L_x_9894:
        /* <DEDUP_REMOVED lines=8> */
.L_x_9895:
        /* <DEDUP_REMOVED lines=12> */
.L_x_9896:
        /* <DEDUP_REMOVED lines=8> */
.L_x_9897:
        /* <DEDUP_REMOVED lines=13> */
.L_x_9898:
        /* <DEDUP_REMOVED lines=8> */
.L_x_9899:
        /* <DEDUP_REMOVED lines=13> */
.L_x_9900:
        /* <DEDUP_REMOVED lines=8> */
.L_x_9901:
        /* <DEDUP_REMOVED lines=13> */
.L_x_9902:
        /* <DEDUP_REMOVED lines=8> */
.L_x_9903:
        /* <DEDUP_REMOVED lines=13> */
.L_x_9904:
        /* <DEDUP_REMOVED lines=8> */
.L_x_9905:
[----:B------:R-:W-:-:S05]  /*22160*/  @!P3 IMAD.MOV.U32 R3, RZ, RZ, R7 ;  /* 0x000000ffff03b224 */ /* 0x000fca00078e0007 */
        /* <DEDUP_REMOVED lines=11> */
.L_x_9906:
        /* <DEDUP_REMOVED lines=8> */
.L_x_9907:
[----:B------:R-:W-:-:S05]  /*222a0*/  @!P3 IMAD.MOV.U32 R3, RZ, RZ, R7 ;  /* 0x000000ffff03b224 */ /* 0x000fca00078e0007 */
        /* <DEDUP_REMOVED lines=10> */
.L_x_9908:
[----:B------:R-:W-:Y:S05]  /*22350*/  BRA `(.L_x_9909) ;  /* 0xffffff9000d07947 */ /* 0x000fea000383ffff */
.L_x_9696:
[----:B0-----:R0:W1:Y:S02]  /*22360*/  SYNCS.PHASECHK.TRANS64.TRYWAIT P0, [R22+URZ+0x28820], R3 ;  /* 0x02882003160075a7 */ /* 0x001064000800017f */
[----:B-1----:R-:W-:Y:S05]  /*22370*/  @!P0 NANOSLEEP.SYNCS 0x989680 ;  /* 0x009896800000895d */ /* 0x002fea0003900000 */
[----:B------:R-:W1:Y:S02]  /*22380*/  @!P0 SYNCS.PHASECHK.TRANS64 P0, [R22+URZ+0x28820], R3 ;  /* 0x02882003160085a7 */ /* 0x000e64000800007f */
[----:B-1----:R-:W-:Y:S05]  /*22390*/  @!P0 BRA `(.L_x_9696) ;  /* 0xfffffffc00f08947 */ /* 0x002fea000383ffff */
[----:B------:R-:W-:Y:S05]  /*223a0*/  BRA `(.L_x_9910) ;  /* 0xffffff9400447947 */ /* 0x000fea000383ffff */
.L_x_9701:
[----:B0-----:R0:W1:Y:S02]  /*223b0*/  SYNCS.PHASECHK.TRANS64.TRYWAIT P0, [R6+URZ+0x28840], R3 ;  /* 0x02884003060075a7 */ /* 0x001064000800017f */
[----:B-1----:R-:W-:Y:S05]  /*223c0*/  @!P0 NANOSLEEP.SYNCS 0x989680 ;  /* 0x009896800000895d */ /* 0x002fea0003900000 */
[----:B------:R-:W1:Y:S02]  /*223d0*/  @!P0 SYNCS.PHASECHK.TRANS64 P0, [R6+URZ+0x28840], R3 ;  /* 0x02884003060085a7 */ /* 0x000e64000800007f */
[----:B-1----:R-:W-:Y:S05]  /*223e0*/  @!P0 BRA `(.L_x_9701) ;  /* 0xfffffffc00f08947 */ /* 0x002fea000383ffff */
[----:B------:R-:W-:Y:S05]  /*223f0*/  BRA `(.L_x_9911) ;  /* 0xffffff9800147947 */ /* 0x000fea000383ffff */
.L_x_9702:
        /* <DEDUP_REMOVED lines=8> */
.L_x_9913:
[----:B------:R-:W-:Y:S05]  /*22480*/  BSYNC B1 ;  /* 0x0000000000017941 */ /* 0x000fea0003800000 */
.L_x_9912:
        /* <DEDUP_REMOVED lines=10> */
.L_x_9914:
[----:B------:R-:W-:Y:S01]  /*22530*/  IMAD.MOV.U32 R13, RZ, RZ, R9 ;  /* 0x000000ffff0d7224 */ /* 0x000fe200078e0009 */
[----:B------:R-:W-:Y:S01]  /*22540*/  MOV R12, 0x1 ;  /* 0x00000001000c7802 */ /* 0x000fe20000000f00 */
[----:B------:R-:W-:-:S07]  /*22550*/  IMAD.MOV.U32 R2, RZ, RZ, R14 ;  /* 0x000000ffff027224 */ /* 0x000fce00078e000e */
[----:B------:R-:W-:Y:S05]  /*22560*/  WARPSYNC.COLLECTIVE R15, `(.L_x_9915) ;  /* 0x000000000f087348 */ /* 0x000fea0003c00000 */
[----:B------:R0:W1:Y:S02]  /*22570*/  SHFL.IDX P6, R14, R13, R12, R11 ;  /* 0x0000000c0d0e7389 */ /* 0x00006400000c000b */
[----:B01----:R-:W-:Y:S01]  /*22580*/  ENDCOLLECTIVE ;  /* 0x000000000000791b */ /* 0x003fe20003800000 */
.L_x_9915:
        /* <DEDUP_REMOVED lines=12> */
.L_x_9916:
[----:B------:R-:W-:Y:S02]  /*22650*/  IMAD.MOV.U32 R13, RZ, RZ, R9 ;  /* 0x000000ffff0d7224 */ /* 0x000fe400078e0009 */
[----:B------:R-:W-:Y:S02]  /*22660*/  IMAD.MOV.U32 R12, RZ, RZ, 0x2 ;  /* 0x00000002ff0c7424 */ /* 0x000fe400078e00ff */
[----:B------:R-:W-:-:S07]  /*22670*/  IMAD.MOV.U32 R2, RZ, RZ, R14 ;  /* 0x000000ffff027224 */ /* 0x000fce00078e000e */
[----:B------:R-:W-:Y:S05]  /*22680*/  WARPSYNC.COLLECTIVE R15, `(.L_x_9917) ;  /* 0x000000000f087348 */ /* 0x000fea0003c00000 */
[----:B------:R0:W1:Y:S02]  /*22690*/  SHFL.IDX P6, R14, R13, R12, R11 ;  /* 0x0000000c0d0e7389 */ /* 0x00006400000c000b */
[----:B01----:R-:W-:Y:S01]  /*226a0*/  ENDCOLLECTIVE ;  /* 0x000000000000791b */ /* 0x003fe20003800000 */
.L_x_9917:
[----:B------:R-:W-:-:S04]  /*226b0*/  IADD3 R2, P0, R2, R5, RZ ;  /* 0x0000000502027210 */ /* 0x000fc80007f1e0ff */
[----:B------:R-:W-:-:S05]  /*226c0*/  IADD3.X R3, RZ, R3, RZ, P0, !PT ;  /* 0x00000003ff037210 */ /* 0x000fca00007fe4ff */
        /* <DEDUP_REMOVED lines=10> */
.L_x_9918:
[----:B------:R-:W-:Y:S01]  /*22770*/  IMAD.MOV.U32 R13, RZ, RZ, R9 ;  /* 0x000000ffff0d7224 */ /* 0x000fe200078e0009 */
[----:B------:R-:W-:Y:S01]  /*22780*/  MOV R12, 0x3 ;  /* 0x00000003000c7802 */ /* 0x000fe20000000f00 */
[----:B------:R-:W-:-:S07]  /*22790*/  IMAD.MOV.U32 R2, RZ, RZ, R14 ;  /* 0x000000ffff027224 */ /* 0x000fce00078e000e */
[----:B------:R-:W-:Y:S05]  /*227a0*/  WARPSYNC.COLLECTIVE R15, `(.L_x_9919) ;  /* 0x000000000f087348 */ /* 0x000fea0003c00000 */
[----:B------:R0:W1:Y:S02]  /*227b0*/  SHFL.IDX P6, R14, R13, R12, R11 ;  /* 0x0000000c0d0e7389 */ /* 0x00006400000c000b */
[----:B01----:R-:W-:Y:S01]  /*227c0*/  ENDCOLLECTIVE ;  /* 0x000000000000791b */ /* 0x003fe20003800000 */
.L_x_9919:
        /* <DEDUP_REMOVED lines=12> */
.L_x_9920:
[----:B------:R-:W-:Y:S02]  /*22890*/  IMAD.MOV.U32 R13, RZ, RZ, R9 ;  /* 0x000000ffff0d7224 */ /* 0x000fe400078e0009 */
[----:B------:R-:W-:Y:S02]  /*228a0*/  IMAD.MOV.U32 R12, RZ, RZ, 0x4 ;  /* 0x00000004ff0c7424 */ /* 0x000fe400078e00ff */
[----:B------:R-:W-:-:S07]  /*228b0*/  IMAD.MOV.U32 R2, RZ, RZ, R14 ;  /* 0x000000ffff027224 */ /* 0x000fce00078e000e */
[----:B------:R-:W-:Y:S05]  /*228c0*/  WARPSYNC.COLLECTIVE R15, `(.L_x_9921) ;  /* 0x000000000f087348 */ /* 0x000fea0003c00000 */
[----:B------:R0:W1:Y:S02]  /*228d0*/  SHFL.IDX P6, R14, R13, R12, R11 ;  /* 0x0000000c0d0e7389 */ /* 0x00006400000c000b */
[----:B01----:R-:W-:Y:S01]  /*228e0*/  ENDCOLLECTIVE ;  /* 0x000000000000791b */ /* 0x003fe20003800000 */
.L_x_9921:
        /* <DEDUP_REMOVED lines=12> */
.L_x_9922:
[----:B------:R-:W-:Y:S01]  /*229b0*/  IMAD.MOV.U32 R13, RZ, RZ, R9 ;  /* 0x000000ffff0d7224 */ /* 0x000fe200078e0009 */
[----:B------:R-:W-:Y:S01]  /*229c0*/  MOV R12, 0x5 ;  /* 0x00000005000c7802 */ /* 0x000fe20000000f00 */
[----:B------:R-:W-:-:S07]  /*229d0*/  IMAD.MOV.U32 R2, RZ, RZ, R14 ;  /* 0x000000ffff027224 */ /* 0x000fce00078e000e */
[----:B------:R-:W-:Y:S05]  /*229e0*/  WARPSYNC.COLLECTIVE R15, `(.L_x_9923) ;  /* 0x000000000f087348 */ /* 0x000fea0003c00000 */
[----:B------:R0:W1:Y:S02]  /*229f0*/  SHFL.IDX P6, R14, R13, R12, R11 ;  /* 0x0000000c0d0e7389 */ /* 0x00006400000c000b */
[----:B01----:R-:W-:Y:S01]  /*22a00*/  ENDCOLLECTIVE ;  /* 0x000000000000791b */ /* 0x003fe20003800000 */
.L_x_9923:
        /* <DEDUP_REMOVED lines=12> */
.L_x_9924:
[----:B------:R-:W-:Y:S02]  /*22ad0*/  IMAD.MOV.U32 R13, RZ, RZ, R9 ;  /* 0x000000ffff0d7224 */ /* 0x000fe400078e0009 */
[----:B------:R-:W-:Y:S02]  /*22ae0*/  IMAD.MOV.U32 R12, RZ, RZ, 0x6 ;  /* 0x00000006ff0c7424 */ /* 0x000fe400078e00ff */
[----:B------:R-:W-:-:S07]  /*22af0*/  IMAD.MOV.U32 R2, RZ, RZ, R14 ;  /* 0x000000ffff027224 */ /* 0x000fce00078e000e */
[----:B------:R-:W-:Y:S05]  /*22b00*/  WARPSYNC.COLLECTIVE R15, `(.L_x_9925) ;  /* 0x000000000f087348 */ /* 0x000fea0003c00000 */
[----:B------:R0:W1:Y:S02]  /*22b10*/  SHFL.IDX P6, R14, R13, R12, R11 ;  /* 0x0000000c0d0e7389 */ /* 0x00006400000c000b */
[----:B01----:R-:W-:Y:S01]  /*22b20*/  ENDCOLLECTIVE ;  /* 0x000000000000791b */ /* 0x003fe20003800000 */
.L_x_9925:
        /* <DEDUP_REMOVED lines=12> */
.L_x_9926:
[----:B------:R-:W-:Y:S01]  /*22bf0*/  IMAD.MOV.U32 R13, RZ, RZ, R9 ;  /* 0x000000ffff0d7224 */ /* 0x000fe200078e0009 */
[----:B------:R-:W-:Y:S01]  /*22c00*/  MOV R12, 0x7 ;  /* 0x00000007000c7802 */ /* 0x000fe20000000f00 */
[----:B------:R-:W-:-:S07]  /*22c10*/  IMAD.MOV.U32 R2, RZ, RZ, R14 ;  /* 0x000000ffff027224 */ /* 0x000fce00078e000e */
[----:B------:R-:W-:Y:S05]  /*22c20*/  WARPSYNC.COLLECTIVE R15, `(.L_x_9927) ;  /* 0x000000000f087348 */ /* 0x000fea0003c00000 */
[----:B------:R0:W1:Y:S02]  /*22c30*/  SHFL.IDX P6, R14, R13, R12, R11 ;  /* 0x0000000c0d0e7389 */ /* 0x00006400000c000b */
[----:B01----:R-:W-:Y:S01]  /*22c40*/  ENDCOLLECTIVE ;  /* 0x000000000000791b */ /* 0x003fe20003800000 */
.L_x_9927:
        /* <DEDUP_REMOVED lines=12> */
.L_x_9928:
[----:B------:R-:W-:Y:S01]  /*22d10*/  IMAD.MOV.U32 R2, RZ, RZ, R14 ;  /* 0x000000ffff027224 */ /* 0x000fe200078e000e */
[----:B------:R-:W-:Y:S06]  /*22d20*/  BRA `(.L_x_9929) ;  /* 0xffffff9000e87947 */ /* 0x000fec000383ffff */
.L_x_9707:
[----:B-1----:R1:W2:Y:S02]  /*22d30*/  SYNCS.PHASECHK.TRANS64.TRYWAIT P0, [R6+URZ+0x28860], R2 ;  /* 0x02886002060075a7 */ /* 0x0022a4000800017f */
[----:B--2---:R-:W-:Y:S05]  /*22d40*/  @!P0 NANOSLEEP.SYNCS 0x989680 ;  /* 0x009896800000895d */ /* 0x004fea0003900000 */
[----:B------:R-:W2:Y:S02]  /*22d50*/  @!P0 SYNCS.PHASECHK.TRANS64 P0, [R6+URZ+0x28860], R2 ;  /* 0x02886002060085a7 */ /* 0x000ea4000800007f */
[----:B--2---:R-:W-:Y:S05]  /*22d60*/  @!P0 BRA `(.L_x_9707) ;  /* 0xfffffffc00f08947 */ /* 0x004fea000383ffff */
[----:B------:R-:W-:Y:S05]  /*22d70*/  BRA `(.L_x_9930) ;  /* 0xffffff9400447947 */ /* 0x000fea000383ffff */
.L_x_9708:
        /* <DEDUP_REMOVED lines=8> */
.L_x_9932:
[----:B------:R-:W-:Y:S05]  /*22e00*/  BSYNC B1 ;  /* 0x0000000000017941 */ /* 0x000fea0003800000 */
.L_x_9931:
[----:B------:R-:W-:Y:S01]  /*22e10*/  IMAD.MOV.U32 R13, RZ, RZ, R23 ;  /* 0x000000ffff0d7224 */ /* 0x000fe200078e0017 */
[----:B------:R-:W-:Y:S01]  /*22e20*/  MOV R15, 0xffffffff ;  /* 0xffffffff000f7802 */ /* 0x000fe20000000f00 */
[----:B------:R-:W-:Y:S01]  /*22e30*/  IMAD.MOV.U32 R12, RZ, RZ, RZ ;  /* 0x000000ffff0c7224 */ /* 0x000fe200078e00ff */
[----:B------:R-:W-:Y:S01]  /*22e40*/  MOV R3, R14 ;  /* 0x0000000e00037202 */ /* 0x000fe20000000f00 */
[----:B------:R-:W-:Y:S02]  /*22e50*/  IMAD.MOV.U32 R11, RZ, RZ, 0x181f ;  /* 0x0000181fff0b7424 */ /* 0x000fe400078e00ff */
[----:B------:R-:W-:-:S07]  /*22e60*/  IMAD R7, R7, 0x2, R22 ;  /* 0x0000000207077824 */ /* 0x000fce00078e0216 */
[----:B------:R-:W-:Y:S05]  /*22e70*/  WARPSYNC.COLLECTIVE R15, `(.L_x_9933) ;  /* 0x000000000f087348 */ /* 0x000fea0003c00000 */
[----:B------:R0:W1:Y:S02]  /*22e80*/  SHFL.IDX P6, R14, R13, R12, R11 ;  /* 0x0000000c0d0e7389 */ /* 0x00006400000c000b */
[----:B01----:R-:W-:Y:S01]  /*22e90*/  ENDCOLLECTIVE ;  /* 0x000000000000791b */ /* 0x003fe20003800000 */
.L_x_9933:
[----:B------:R-:W-:Y:S01]  /*22ea0*/  MOV R13, R24 ;  /* 0x00000018000d7202 */ /* 0x000fe20000000f00 */
[----:B------:R-:W-:Y:S02]  /*22eb0*/  IMAD.MOV.U32 R12, RZ, RZ, 0x1 ;  /* 0x00000001ff0c7424 */ /* 0x000fe400078e00ff */
[----:B------:R-:W-:-:S07]  /*22ec0*/  IMAD.MOV.U32 R2, RZ, RZ, R14 ;  /* 0x000000ffff027224 */ /* 0x000fce00078e000e */
[----:B------:R-:W-:Y:S05]  /*22ed0*/  WARPSYNC.COLLECTIVE R15, `(.L_x_9934) ;  /* 0x000000000f087348 */ /* 0x000fea0003c00000 */
[----:B------:R0:W1:Y:S02]  /*22ee0*/  SHFL.IDX P6, R14, R13, R12, R11 ;  /* 0x0000000c0d0e7389 */ /* 0x00006400000c000b */
[----:B01----:R-:W-:Y:S01]  /*22ef0*/  ENDCOLLECTIVE ;  /* 0x000000000000791b */ /* 0x003fe20003800000 */
.L_x_9934:
        /* <DEDUP_REMOVED lines=14> */
.L_x_9935:
[----:B------:R-:W-:Y:S02]  /*22fe0*/  IMAD.MOV.U32 R13, RZ, RZ, R24 ;  /* 0x000000ffff0d7224 */ /* 0x000fe400078e0018 */
[----:B------:R-:W-:Y:S01]  /*22ff0*/  IMAD.MOV.U32 R12, RZ, RZ, 0x2 ;  /* 0x00000002ff0c7424 */ /* 0x000fe200078e00ff */
[----:B------:R-:W-:-:S07]  /*23000*/  MOV R2, R14 ;  /* 0x0000000e00027202 */ /* 0x000fce0000000f00 */
[----:B------:R-:W-:Y:S05]  /*23010*/  WARPSYNC.COLLECTIVE R15, `(.L_x_9936) ;  /* 0x000000000f087348 */ /* 0x000fea0003c00000 */
[----:B------:R0:W1:Y:S02]  /*23020*/  SHFL.IDX P6, R14, R13, R12, R11 ;  /* 0x0000000c0d0e7389 */ /* 0x00006400000c000b */
[----:B01----:R-:W-:Y:S01]  /*23030*/  ENDCOLLECTIVE ;  /* 0x000000000000791b */ /* 0x003fe20003800000 */
.L_x_9936:
        /* <DEDUP_REMOVED lines=14> */
.L_x_9937:
[----:B------:R-:W-:Y:S01]  /*23120*/  MOV R13, R24 ;  /* 0x00000018000d7202 */ /* 0x000fe20000000f00 */
[----:B------:R-:W-:Y:S02]  /*23130*/  IMAD.MOV.U32 R12, RZ, RZ, 0x3 ;  /* 0x00000003ff0c7424 */ /* 0x000fe400078e00ff */
[----:B------:R-:W-:-:S07]  /*23140*/  IMAD.MOV.U32 R2, RZ, RZ, R14 ;  /* 0x000000ffff027224 */ /* 0x000fce00078e000e */
[----:B------:R-:W-:Y:S05]  /*23150*/  WARPSYNC.COLLECTIVE R15, `(.L_x_9938) ;  /* 0x000000000f087348 */ /* 0x000fea0003c00000 */
[----:B------:R0:W1:Y:S02]  /*23160*/  SHFL.IDX P6, R14, R13, R12, R11 ;  /* 0x0000000c0d0e7389 */ /* 0x00006400000c000b */
[----:B01----:R-:W-:Y:S01]  /*23170*/  ENDCOLLECTIVE ;  /* 0x000000000000791b */ /* 0x003fe20003800000 */
.L_x_9938:
        /* <DEDUP_REMOVED lines=14> */
.L_x_9939:
[----:B------:R-:W-:Y:S02]  /*23260*/  IMAD.MOV.U32 R13, RZ, RZ, R24 ;  /* 0x000000ffff0d7224 */ /* 0x000fe400078e0018 */
[----:B------:R-:W-:Y:S01]  /*23270*/  IMAD.MOV.U32 R12, RZ, RZ, 0x4 ;  /* 0x00000004ff0c7424 */ /* 0x000fe200078e00ff */
[----:B------:R-:W-:-:S07]  /*23280*/  MOV R2, R14 ;  /* 0x0000000e00027202 */ /* 0x000fce0000000f00 */
[----:B------:R-:W-:Y:S05]  /*23290*/  WARPSYNC.COLLECTIVE R15, `(.L_x_9940) ;  /* 0x000000000f087348 */ /* 0x000fea0003c00000 */
[----:B------:R0:W1:Y:S02]  /*232a0*/  SHFL.IDX P6, R14, R13, R12, R11 ;  /* 0x0000000c0d0e7389 */ /* 0x00006400000c000b */
[----:B01----:R-:W-:Y:S01]  /*232b0*/  ENDCOLLECTIVE ;  /* 0x000000000000791b */ /* 0x003fe20003800000 */
.L_x_9940:
        /* <DEDUP_REMOVED lines=14> */
.L_x_9941:
[----:B------:R-:W-:Y:S01]  /*233a0*/  MOV R13, R24 ;  /* 0x00000018000d7202 */ /* 0x000fe20000000f00 */
[----:B------:R-:W-:Y:S02]  /*233b0*/  IMAD.MOV.U32 R12, RZ, RZ, 0x5 ;  /* 0x00000005ff0c7424 */ /* 0x000fe400078e00ff */
[----:B------:R-:W-:-:S07]  /*233c0*/  IMAD.MOV.U32 R2, RZ, RZ, R14 ;  /* 0x000000ffff027224 */ /* 0x000fce00078e000e */
[----:B------:R-:W-:Y:S05]  /*233d0*/  WARPSYNC.COLLECTIVE R15, `(.L_x_9942) ;  /* 0x000000000f087348 */ /* 0x000fea0003c00000 */
[----:B------:R0:W1:Y:S02]  /*233e0*/  SHFL.IDX P6, R14, R13, R12, R11 ;  /* 0x0000000c0d0e7389 */ /* 0x00006400000c000b */
[----:B01----:R-:W-:Y:S01]  /*233f0*/  ENDCOLLECTIVE ;  /* 0x000000000000791b */ /* 0x003fe20003800000 */
.L_x_9942:
        /* <DEDUP_REMOVED lines=14> */
.L_x_9943:
[----:B------:R-:W-:Y:S02]  /*234e0*/  IMAD.MOV.U32 R13, RZ, RZ, R24 ;  /* 0x000000ffff0d7224 */ /* 0x000fe400078e0018 */
[----:B------:R-:W-:Y:S01]  /*234f0*/  IMAD.MOV.U32 R12, RZ, RZ, 0x6 ;  /* 0x00000006ff0c7424 */ /* 0x000fe200078e00ff */
[----:B------:R-:W-:-:S07]  /*23500*/  MOV R2, R14 ;  /* 0x0000000e00027202 */ /* 0x000fce0000000f00 */
[----:B------:R-:W-:Y:S05]  /*23510*/  WARPSYNC.COLLECTIVE R15, `(.L_x_9944) ;  /* 0x000000000f087348 */ /* 0x000fea0003c00000 */
[----:B------:R0:W1:Y:S02]  /*23520*/  SHFL.IDX P6, R14, R13, R12, R11 ;  /* 0x0000000c0d0e7389 */ /* 0x00006400000c000b */
[----:B01----:R-:W-:Y:S01]  /*23530*/  ENDCOLLECTIVE ;  /* 0x000000000000791b */ /* 0x003fe20003800000 */
.L_x_9944:
        /* <DEDUP_REMOVED lines=14> */
.L_x_9945:
[----:B------:R-:W-:Y:S01]  /*23620*/  MOV R13, R24 ;  /* 0x00000018000d7202 */ /* 0x000fe20000000f00 */
[----:B------:R-:W-:Y:S02]  /*23630*/  IMAD.MOV.U32 R12, RZ, RZ, 0x7 ;  /* 0x00000007ff0c7424 */ /* 0x000fe400078e00ff */
[----:B------:R-:W-:-:S07]  /*23640*/  IMAD.MOV.U32 R2, RZ, RZ, R14 ;  /* 0x000000ffff027224 */ /* 0x000fce00078e000e */
[----:B------:R-:W-:Y:S05]  /*23650*/  WARPSYNC.COLLECTIVE R15, `(.L_x_9946) ;  /* 0x000000000f087348 */ /* 0x000fea0003c00000 */
[----:B------:R0:W1:Y:S02]  /*23660*/  SHFL.IDX P6, R14, R13, R12, R11 ;  /* 0x0000000c0d0e7389 */ /* 0x00006400000c000b */
[----:B01----:R-:W-:Y:S01]  /*23670*/  ENDCOLLECTIVE ;  /* 0x000000000000791b */ /* 0x003fe20003800000 */
.L_x_9946:
        /* <DEDUP_REMOVED lines=13> */
.L_x_9947:
[----:B------:R-:W-:Y:S01]  /*23750*/  @!PT LDS RZ, [RZ] ;  /* 0x00000000fffff984 */ /* 0x000fe20000000800 */
[----:B------:R-:W-:Y:S01]  /*23760*/  @!PT LDS RZ, [RZ] ;  /* 0x00000000fffff984 */ /* 0x000fe20000000800 */
[----:B------:R-:W-:Y:S01]  /*23770*/  @!PT LDS RZ, [RZ] ;  /* 0x00000000fffff984 */ /* 0x000fe20000000800 */
[----:B------:R0:W-:Y:S01]  /*23780*/  LDGSTS.E.BYPASS.LTC128B.128 [R7+0x7400], desc[UR42][R2.64+0x80], !P0 ;  /* 0x0740008002077fae */ /* 0x0001e2000c101d6a */
[----:B------:R-:W-:Y:S05]  /*23790*/  BRA `(.L_x_9948) ;  /* 0xffffff8c00cc7947 */ /* 0x000fea000383ffff */
.L_x_9716:
[----:B0-----:R0:W1:Y:S02]  /*237a0*/  SYNCS.PHASECHK.TRANS64.TRYWAIT P0, [R0+URZ+0x28860], R3 ;  /* 0x02886003000075a7 */ /* 0x001064000800017f */
[----:B-1----:R-:W-:Y:S05]  /*237b0*/  @!P0 NANOSLEEP.SYNCS 0x989680 ;  /* 0x009896800000895d */ /* 0x002fea0003900000 */
[----:B------:R-:W1:Y:S02]  /*237c0*/  @!P0 SYNCS.PHASECHK.TRANS64 P0, [R0+URZ+0x28860], R3 ;  /* 0x02886003000085a7 */ /* 0x000e64000800007f */
[----:B-1----:R-:W-:Y:S05]  /*237d0*/  @!P0 BRA `(.L_x_9716) ;  /* 0xfffffffc00f08947 */ /* 0x002fea000383ffff */
[----:B------:R-:W-:Y:S05]  /*237e0*/  BRA `(.L_x_9949) ;  /* 0xffffff9000e87947 */ /* 0x000fea000383ffff */
.L_x_9717:
[----:B------:R-:W-:Y:S01]  /*237f0*/  BSSY B0, `(.L_x_9950) ;  /* 0x0000008000007945 */ /* 0x000fe20003800000 */
[----:B------:R-:W-:Y:S01]  /*23800*/  MOV R13, R24 ;  /* 0x00000018000d7202 */ /* 0x000fe20000000f00 */
[----:B------:R-:W-:Y:S02]  /*23810*/  IMAD.MOV.U32 R12, RZ, RZ, RZ ;  /* 0x000000ffff0c7224 */ /* 0x000fe400078e00ff */
[----:B------:R-:W-:Y:S02]  /*23820*/  IMAD.MOV.U32 R11, RZ, RZ, 0x181f ;  /* 0x0000181fff0b7424 */ /* 0x000fe400078e00ff */
[----:B------:R-:W-:-:S07]  /*23830*/  IMAD.MOV.U32 R15, RZ, RZ, -0x1 ;  /* 0xffffffffff0f7424 */ /* 0x000fce00078e00ff */
[----:B0-2---:R-:W-:Y:S05]  /*23840*/  WARPSYNC.COLLECTIVE R15, `(.L_x_9951) ;  /* 0x000000000f087348 */ /* 0x005fea0003c00000 */
[----:B--2---:R1:W2:Y:S02]  /*23850*/  SHFL.IDX P6, R14, R13, R12, R11 ;  /* 0x0000000c0d0e7389 */ /* 0x0042a400000c000b */
[----:B012---:R-:W-:Y:S01]  /*23860*/  ENDCOLLECTIVE ;  /* 0x000000000000791b */ /* 0x007fe20003800000 */
.L_x_9951:
[----:B------:R-:W-:Y:S05]  /*23870*/  BSYNC B0 ;  /* 0x0000000000007941 */ /* 0x000fea0003800000 */
.L_x_9950:
[----:B------:R-:W-:Y:S01]  /*23880*/  IMAD.MOV.U32 R13, RZ, RZ, R23 ;  /* 0x000000ffff0d7224 */ /* 0x000fe200078e0017 */
[----:B------:R-:W-:Y:S01]  /*23890*/  MOV R15, 0xffffffff ;  /* 0xffffffff000f7802 */ /* 0x000fe20000000f00 */
[----:B------:R-:W-:Y:S01]  /*238a0*/  IMAD.MOV.U32 R12, RZ, RZ, RZ ;  /* 0x000000ffff0c7224 */ /* 0x000fe200078e00ff */
[----:B------:R-:W-:Y:S01]  /*238b0*/  MOV R3, R14 ;  /* 0x0000000e00037202 */ /* 0x000fe20000000f00 */
[----:B------:R-:W-:Y:S02]  /*238c0*/  IMAD.MOV.U32 R11, RZ, RZ, 0x181f ;  /* 0x0000181fff0b7424 */ /* 0x000fe400078e00ff */
[----:B------:R-:W-:Y:S02]  /*238d0*/  IMAD.SHL.U32 R5, R31, 0x2, RZ ;  /* 0x000000021f057824 */ /* 0x000fe400078e00ff */
[----:B------:R-:W-:-:S07]  /*238e0*/  IMAD R4, R9, 0x2, R22 ;  /* 0x0000000209047824 */ /* 0x000fce00078e0216 */
[----:B------:R-:W-:Y:S05]  /*238f0*/  WARPSYNC.COLLECTIVE R15, `(.L_x_9952) ;  /* 0x000000000f087348 */ /* 0x000fea0003c00000 */
[----:B------:R0:W1:Y:S02]  /*23900*/  SHFL.IDX P6, R14, R13, R12, R11 ;  /* 0x0000000c0d0e7389 */ /* 0x00006400000c000b */
[----:B01----:R-:W-:Y:S01]  /*23910*/  ENDCOLLECTIVE ;  /* 0x000000000000791b */ /* 0x003fe20003800000 */
.L_x_9952:
        /* <DEDUP_REMOVED lines=11> */
.L_x_9953:
        /* <DEDUP_REMOVED lines=13> */
.L_x_9954:
[----:B------:R-:W-:Y:S02]  /*23aa0*/  IMAD.MOV.U32 R13, RZ, RZ, R24 ;  /* 0x000000ffff0d7224 */ /* 0x000fe400078e0018 */
[----:B------:R-:W-:Y:S01]  /*23ab0*/  IMAD.MOV.U32 R12, RZ, RZ, 0x2 ;  /* 0x00000002ff0c7424 */ /* 0x000fe200078e00ff */
[----:B------:R-:W-:-:S07]  /*23ac0*/  MOV R10, R14 ;  /* 0x0000000e000a7202 */ /* 0x000fce0000000f00 */
[----:B------:R-:W-:Y:S05]  /*23ad0*/  WARPSYNC.COLLECTIVE R15, `(.L_x_9955) ;  /* 0x000000000f087348 */ /* 0x000fea0003c00000 */
[----:B------:R0:W1:Y:S02]  /*23ae0*/  SHFL.IDX P6, R14, R13, R12, R11 ;  /* 0x0000000c0d0e7389 */ /* 0x00006400000c000b */
[----:B01----:R-:W-:Y:S01]  /*23af0*/  ENDCOLLECTIVE ;  /* 0x000000000000791b */ /* 0x003fe20003800000 */
.L_x_9955:
[----:B------:R-:W-:-:S05]  /*23b00*/  IADD3 R2, P2, R10, R5, RZ ;  /* 0x000000050a027210 */ /* 0x000fca0007f5e0ff */
[----:B------:R-:W-:-:S05]  /*23b10*/  IMAD.X R3, RZ, RZ, R7, P2 ;  /* 0x000000ffff037224 */ /* 0x000fca00010e0607 */
        /* <DEDUP_REMOVED lines=12> */
.L_x_9956:
[----:B------:R-:W-:Y:S01]  /*23be0*/  IMAD.MOV.U32 R13, RZ, RZ, R24 ;  /* 0x000000ffff0d7224 */ /* 0x000fe200078e0018 */
[----:B------:R-:W-:Y:S02]  /*23bf0*/  MOV R12, 0x3 ;  /* 0x00000003000c7802 */ /* 0x000fe40000000f00 */
[----:B------:R-:W-:-:S13]  /*23c00*/  IADD3 R2, P2, R14, R5, RZ ;  /* 0x000000050e027210 */ /* 0x000fda0007f5e0ff */
[----:B------:R-:W-:Y:S05]  /*23c10*/  WARPSYNC.COLLECTIVE R15, `(.L_x_9957) ;  /* 0x000000000f087348 */ /* 0x000fea0003c00000 */
[----:B------:R0:W1:Y:S02]  /*23c20*/  SHFL.IDX P6, R14, R13, R12, R11 ;  /* 0x0000000c0d0e7389 */ /* 0x00006400000c000b */
[----:B01----:R-:W-:Y:S01]  /*23c30*/  ENDCOLLECTIVE ;  /* 0x000000000000791b */ /* 0x003fe20003800000 */
.L_x_9957:
        /* <DEDUP_REMOVED lines=13> */
.L_x_9958:
[----:B------:R-:W-:Y:S01]  /*23d10*/  MOV R13, R24 ;  /* 0x00000018000d7202 */ /* 0x000fe20000000f00 */
[----:B------:R-:W-:Y:S01]  /*23d20*/  IMAD.MOV.U32 R12, RZ, RZ, 0x4 ;  /* 0x00000004ff0c7424 */ /* 0x000fe200078e00ff */
[----:B------:R-:W-:-:S13]  /*23d30*/  IADD3 R2, P2, R14, R5, RZ ;  /* 0x000000050e027210 */ /* 0x000fda0007f5e0ff */
[----:B------:R-:W-:Y:S05]  /*23d40*/  WARPSYNC.COLLECTIVE R15, `(.L_x_9959) ;  /* 0x000000000f087348 */ /* 0x000fea0003c00000 */
[----:B------:R0:W1:Y:S02]  /*23d50*/  SHFL.IDX P6, R14, R13, R12, R11 ;  /* 0x0000000c0d0e7389 */ /* 0x00006400000c000b */
[----:B01----:R-:W-:Y:S01]  /*23d60*/  ENDCOLLECTIVE ;  /* 0x000000000000791b */ /* 0x003fe20003800000 */
.L_x_9959:
        /* <DEDUP_REMOVED lines=13> */
.L_x_9960:
[----:B------:R-:W-:Y:S02]  /*23e40*/  IMAD.MOV.U32 R13, RZ, RZ, R24 ;  /* 0x000000ffff0d7224 */ /* 0x000fe400078e0018 */
[----:B------:R-:W-:Y:S01]  /*23e50*/  IMAD.MOV.U32 R12, RZ, RZ, 0x5 ;  /* 0x00000005ff0c7424 */ /* 0x000fe200078e00ff */
[----:B------:R-:W-:-:S07]  /*23e60*/  MOV R10, R14 ;  /* 0x0000000e000a7202 */ /* 0x000fce0000000f00 */
[----:B------:R-:W-:Y:S05]  /*23e70*/  WARPSYNC.COLLECTIVE R15, `(.L_x_9961) ;  /* 0x000000000f087348 */ /* 0x000fea0003c00000 */
[----:B------:R0:W1:Y:S02]  /*23e80*/  SHFL.IDX P6, R14, R13, R12, R11 ;  /* 0x0000000c0d0e7389 */ /* 0x00006400000c000b */
[----:B01----:R-:W-:Y:S01]  /*23e90*/  ENDCOLLECTIVE ;  /* 0x000000000000791b */ /* 0x003fe20003800000 */
.L_x_9961:
        /* <DEDUP_REMOVED lines=14> */
.L_x_9962:
[----:B------:R-:W-:Y:S01]  /*23f80*/  IMAD.MOV.U32 R13, RZ, RZ, R24 ;  /* 0x000000ffff0d7224 */ /* 0x000fe200078e0018 */
[----:B------:R-:W-:Y:S02]  /*23f90*/  MOV R12, 0x6 ;  /* 0x00000006000c7802 */ /* 0x000fe40000000f00 */
[----:B------:R-:W-:-:S13]  /*23fa0*/  IADD3 R2, P2, R14, R5, RZ ;  /* 0x000000050e027210 */ /* 0x000fda0007f5e0ff */
[----:B------:R-:W-:Y:S05]  /*23fb0*/  WARPSYNC.COLLECTIVE R15, `(.L_x_9963) ;  /* 0x000000000f087348 */ /* 0x000fea0003c00000 */
[----:B------:R0:W1:Y:S02]  /*23fc0*/  SHFL.IDX P6, R14, R13, R12, R11 ;  /* 0x0000000c0d0e7389 */ /* 0x00006400000c000b */
[----:B01----:R-:W-:Y:S01]  /*23fd0*/  ENDCOLLECTIVE ;  /* 0x000000000000791b */ /* 0x003fe20003800000 */
.L_x_9963:
        /* <DEDUP_REMOVED lines=13> */
.L_x_9964:
[----:B------:R-:W-:Y:S02]  /*240b0*/  IMAD.MOV.U32 R13, RZ, RZ, R24 ;  /* 0x000000ffff0d7224 */ /* 0x000fe400078e0018 */
[----:B------:R-:W-:Y:S02]  /*240c0*/  IMAD.MOV.U32 R12, RZ, RZ, 0x7 ;  /* 0x00000007ff0c7424 */ /* 0x000fe400078e00ff */
[----:B------:R-:W-:-:S07]  /*240d0*/  IMAD.MOV.U32 R10, RZ, RZ, R14 ;  /* 0x000000ffff0a7224 */ /* 0x000fce00078e000e */
[----:B------:R-:W-:Y:S05]  /*240e0*/  WARPSYNC.COLLECTIVE R15, `(.L_x_9965) ;  /* 0x000000000f087348 */ /* 0x000fea0003c00000 */
[----:B------:R0:W1:Y:S02]  /*240f0*/  SHFL.IDX P6, R14, R13, R12, R11 ;  /* 0x0000000c0d0e7389 */ /* 0x00006400000c000b */
[----:B01----:R-:W-:Y:S01]  /*24100*/  ENDCOLLECTIVE ;  /* 0x000000000000791b */ /* 0x003fe20003800000 */
.L_x_9965:
[----:B------:R-:W-:-:S04]  /*24110*/  IADD3 R2, P2, R10, R5, RZ ;  /* 0x000000050a027210 */ /* 0x000fc80007f5e0ff */
[----:B------:R-:W-:-:S05]  /*24120*/  IADD3.X R3, RZ, R8, RZ, P2, !PT ;  /* 0x00000008ff037210 */ /* 0x000fca00017fe4ff */
        /* <DEDUP_REMOVED lines=10> */
.L_x_9966:
[----:B------:R-:W-:Y:S05]  /*241d0*/  BRA `(.L_x_9967) ;  /* 0xffffff8c00887947 */ /* 0x000fea000383ffff */
.L_x_9722:
[----:B------:R-:W-:Y:S01]  /*241e0*/  BSSY B0, `(.L_x_9968) ;  /* 0x0000008000007945 */ /* 0x000fe20003800000 */
[----:B------:R-:W-:Y:S01]  /*241f0*/  IMAD.MOV.U32 R13, RZ, RZ, R16 ;  /* 0x000000ffff0d7224 */ /* 0x000fe200078e0010 */
[----:B------:R-:W-:Y:S01]  /*24200*/  MOV R15, 0xffffffff ;  /* 0xffffffff000f7802 */ /* 0x000fe20000000f00 */
[----:B------:R-:W-:Y:S02]  /*24210*/  IMAD.MOV.U32 R12, RZ, RZ, RZ ;  /* 0x000000ffff0c7224 */ /* 0x000fe400078e00ff */
[----:B-1----:R-:W-:-:S07]  /*24220*/  IMAD.MOV.U32 R11, RZ, RZ, 0x1f ;  /* 0x0000001fff0b7424 */ /* 0x002fce00078e00ff */
[----:B0-----:R-:W-:Y:S05]  /*24230*/  WARPSYNC.COLLECTIVE R15, `(.L_x_9969) ;  /* 0x000000000f087348 */ /* 0x001fea0003c00000 */
[----:B------:R1:W2:Y:S02]  /*24240*/  SHFL.IDX P6, R14, R13, R12, R11 ;  /* 0x0000000c0d0e7389 */ /* 0x0002a400000c000b */
[----:B012---:R-:W-:Y:S01]  /*24250*/  ENDCOLLECTIVE ;  /* 0x000000000000791b */ /* 0x007fe20003800000 */
.L_x_9969:
[----:B------:R-:W-:Y:S05]  /*24260*/  BSYNC B0 ;  /* 0x0000000000007941 */ /* 0x000fea0003800000 */
.L_x_9968:
[----:B------:R-:W-:Y:S01]  /*24270*/  IMAD.MOV.U32 R13, RZ, RZ, R16 ;  /* 0x000000ffff0d7224 */ /* 0x000fe200078e0010 */
[----:B------:R-:W-:Y:S01]  /*24280*/  MOV R11, 0x1f ;  /* 0x0000001f000b7802 */ /* 0x000fe20000000f00 */
[----:B------:R-:W-:Y:S02]  /*24290*/  IMAD.MOV.U32 R12, RZ, RZ, 0x1 ;  /* 0x00000001ff0c7424 */ /* 0x000fe400078e00ff */
[----:B------:R-:W-:Y:S02]  /*242a0*/  IMAD.MOV.U32 R15, RZ, RZ, -0x1 ;  /* 0xffffffffff0f7424 */ /* 0x000fe400078e00ff */
[----:B------:R-:W-:Y:S02]  /*242b0*/  IMAD.IADD R5, R19, 0x1, R8 ;  /* 0x0000000113057824 */ /* 0x000fe400078e0208 */
[----:B------:R-:W-:-:S07]  /*242c0*/  IMAD.MOV.U32 R0, RZ, RZ, R14 ;  /* 0x000000ffff007224 */ /* 0x000fce00078e000e */
[----:B------:R-:W-:Y:S05]  /*242d0*/  WARPSYNC.COLLECTIVE R15, `(.L_x_9970) ;  /* 0x000000000f087348 */ /* 0x000fea0003c00000 */
[----:B------:R0:W1:Y:S02]  /*242e0*/  SHFL.IDX P6, R14, R13, R12, R11 ;  /* 0x0000000c0d0e7389 */ /* 0x00006400000c000b */
[----:B01----:R-:W-:Y:S01]  /*242f0*/  ENDCOLLECTIVE ;  /* 0x000000000000791b */ /* 0x003fe20003800000 */
.L_x_9970:
[----:B------:R-:W-:Y:S02]  /*24300*/  ULDC UR4, c[0x0][0xc3c] ;  /* 0x00030f0000047ab9 */ /* 0x000fe40000000800 */
[----:B------:R-:W-:-:S13]  /*24310*/  ISETP.GE.OR P1, PT, R5, UR4, !P0 ;  /* 0x0000000405007c0c */ /* 0x000fda000c726670 */
[----:B------:R-:W0:Y:S01]  /*24320*/  @!P1 LDC.64 R2, c[0x0][0xc80] ;  /* 0x00032000ff029b82 */ /* 0x000e220000000a00 */
[----:B------:R-:W-:Y:S02]  /*24330*/  IMAD.MOV.U32 R11, RZ, RZ, RZ ;  /* 0x000000ffff0b7224 */ /* 0x000fe400078e00ff */
        /* <DEDUP_REMOVED lines=14> */
.L_x_9971:
[----:B------:R-:W-:Y:S01]  /*24420*/  IMAD.MOV.U32 R12, RZ, RZ, 0x2 ;  /* 0x00000002ff0c7424 */ /* 0x000fe200078e00ff */
[----:B------:R-:W-:-:S04]  /*24430*/  SEL R6, R14, RZ, P1 ;  /* 0x000000ff0e067207 */ /* 0x000fc80000800000 */
[----:B------:R-:W-:-:S05]  /*24440*/  IADD3 R6, R5, R6, RZ ;  /* 0x0000000605067210 */ /* 0x000fca0007ffe0ff */
[----:B------:R-:W-:-:S07]  /*24450*/  IMAD.MOV.U32 R13, RZ, RZ, R6 ;  /* 0x000000ffff0d7224 */ /* 0x000fce00078e0006 */
[----:B------:R-:W-:Y:S05]  /*24460*/  WARPSYNC.COLLECTIVE R15, `(.L_x_9972) ;  /* 0x000000000f087348 */ /* 0x000fea0003c00000 */
[----:B------:R0:W1:Y:S02]  /*24470*/  SHFL.UP P6, R14, R13, R12, R11 ;  /* 0x0400000c0d0e7389 */ /* 0x00006400000c000b */
[----:B01----:R-:W-:Y:S01]  /*24480*/  ENDCOLLECTIVE ;  /* 0x000000000000791b */ /* 0x003fe20003800000 */
.L_x_9972:
[----:B------:R-:W-:Y:S01]  /*24490*/  IMAD.MOV.U32 R12, RZ, RZ, 0x4 ;  /* 0x00000004ff0c7424 */ /* 0x000fe200078e00ff */
[----:B------:R-:W-:-:S05]  /*244a0*/  SEL R7, R14, RZ, P2 ;  /* 0x000000ff0e077207 */ /* 0x000fca0001000000 */
[----:B------:R-:W-:-:S05]  /*244b0*/  IMAD.IADD R7, R6, 0x1, R7 ;  /* 0x0000000106077824 */ /* 0x000fca00078e0207 */
[----:B------:R-:W-:-:S07]  /*244c0*/  MOV R13, R7 ;  /* 0x00000007000d7202 */ /* 0x000fce0000000f00 */
[----:B------:R-:W-:Y:S05]  /*244d0*/  WARPSYNC.COLLECTIVE R15, `(.L_x_9973) ;  /* 0x000000000f087348 */ /* 0x000fea0003c00000 */
[----:B------:R0:W1:Y:S02]  /*244e0*/  SHFL.UP P6, R14, R13, R12, R11 ;  /* 0x0400000c0d0e7389 */ /* 0x00006400000c000b */
[----:B01----:R-:W-:Y:S01]  /*244f0*/  ENDCOLLECTIVE ;  /* 0x000000000000791b */ /* 0x003fe20003800000 */
.L_x_9973:
[----:B------:R-:W-:Y:S02]  /*24500*/  MOV R12, 0x8 ;  /* 0x00000008000c7802 */ /* 0x000fe40000000f00 */
[----:B------:R-:W-:-:S05]  /*24510*/  SEL R2, R14, RZ, P3 ;  /* 0x000000ff0e027207 */ /* 0x000fca0001800000 */
[----:B------:R-:W-:-:S04]  /*24520*/  IMAD.IADD R2, R7, 0x1, R2 ;  /* 0x0000000107027824 */ /* 0x000fc800078e0202 */
[----:B------:R-:W-:-:S07]  /*24530*/  IMAD.MOV.U32 R13, RZ, RZ, R2 ;  /* 0x000000ffff0d7224 */ /* 0x000fce00078e0002 */
[----:B------:R-:W-:Y:S05]  /*24540*/  WARPSYNC.COLLECTIVE R15, `(.L_x_9974) ;  /* 0x000000000f087348 */ /* 0x000fea0003c00000 */
[----:B------:R0:W1:Y:S02]  /*24550*/  SHFL.UP P6, R14, R13, R12, R11 ;  /* 0x0400000c0d0e7389 */ /* 0x00006400000c000b */
[----:B01----:R-:W-:Y:S01]  /*24560*/  ENDCOLLECTIVE ;  /* 0x000000000000791b */ /* 0x003fe20003800000 */
.L_x_9974:
[----:B------:R-:W-:Y:S02]  /*24570*/  MOV R12, 0x10 ;  /* 0x00000010000c7802 */ /* 0x000fe40000000f00 */
[----:B------:R-:W-:-:S05]  /*24580*/  SEL R3, R14, RZ, P4 ;  /* 0x000000ff0e037207 */ /* 0x000fca0002000000 */
[----:B------:R-:W-:-:S04]  /*24590*/  IMAD.IADD R3, R2, 0x1, R3 ;  /* 0x0000000102037824 */ /* 0x000fc800078e0203 */
[----:B------:R-:W-:-:S07]  /*245a0*/  IMAD.MOV.U32 R13, RZ, RZ, R3 ;  /* 0x000000ffff0d7224 */ /* 0x000fce00078e0003 */
[----:B------:R-:W-:Y:S05]  /*245b0*/  WARPSYNC.COLLECTIVE R15, `(.L_x_9975) ;  /* 0x000000000f087348 */ /* 0x000fea0003c00000 */
[----:B------:R0:W1:Y:S02]  /*245c0*/  SHFL.UP P6, R14, R13, R12, R11 ;  /* 0x0400000c0d0e7389 */ /* 0x00006400000c000b */
[----:B01----:R-:W-:Y:S01]  /*245d0*/  ENDCOLLECTIVE ;  /* 0x000000000000791b */ /* 0x003fe20003800000 */
.L_x_9975:
        /* <DEDUP_REMOVED lines=8> */
.L_x_9976:
[----:B------:R-:W-:Y:S05]  /*24660*/  BRA `(.L_x_9977) ;  /* 0xffffff8c00947947 */ /* 0x000fea000383ffff */
.L_x_9727:
[----:B------:R-:W-:Y:S01]  /*24670*/  BSSY B0, `(.L_x_9978) ;  /* 0x0000008000007945 */ /* 0x000fe20003800000 */
[----:B-----5:R-:W-:Y:S01]  /*24680*/  IMAD.MOV.U32 R13, RZ, RZ, R5 ;  /* 0x000000ffff0d7224 */ /* 0x020fe200078e0005 */
[----:B------:R-:W-:Y:S01]  /*24690*/  MOV R12, 0x1 ;  /* 0x00000001000c7802 */ /* 0x000fe20000000f00 */
[----:B-1----:R-:W-:Y:S02]  /*246a0*/  IMAD.MOV.U32 R11, RZ, RZ, RZ ;  /* 0x000000ffff0b7224 */ /* 0x002fe400078e00ff */
[----:B------:R-:W-:-:S07]  /*246b0*/  IMAD.MOV.U32 R15, RZ, RZ, -0x1 ;  /* 0xffffffffff0f7424 */ /* 0x000fce00078e00ff */
[----:B0-23--:R-:W-:Y:S05]  /*246c0*/  WARPSYNC.COLLECTIVE R15, `(.L_x_9979) ;  /* 0x000000000f087348 */ /* 0x00dfea0003c00000 */
[----:B------:R1:W4:Y:S02]  /*246d0*/  SHFL.UP P6, R14, R13, R12, R11 ;  /* 0x0400000c0d0e7389 */ /* 0x00032400000c000b */
[----:B01234-:R-:W-:Y:S01]  /*246e0*/  ENDCOLLECTIVE ;  /* 0x000000000000791b */ /* 0x01ffe20003800000 */
.L_x_9979:
[----:B------:R-:W-:Y:S05]  /*246f0*/  BSYNC B0 ;  /* 0x0000000000007941 */ /* 0x000fea0003800000 */
.L_x_9978:
        /* <DEDUP_REMOVED lines=8> */
.L_x_9980:
[----:B------:R-:W-:Y:S02]  /*24780*/  MOV R12, 0x4 ;  /* 0x00000004000c7802 */ /* 0x000fe40000000f00 */
[----:B------:R-:W-:-:S05]  /*24790*/  SEL R2, R14, RZ, P2 ;  /* 0x000000ff0e027207 */ /* 0x000fca0001000000 */
[----:B------:R-:W-:-:S04]  /*247a0*/  IMAD.IADD R2, R13, 0x1, R2 ;  /* 0x000000010d027824 */ /* 0x000fc800078e0202 */
[----:B------:R-:W-:-:S07]  /*247b0*/  IMAD.MOV.U32 R13, RZ, RZ, R2 ;  /* 0x000000ffff0d7224 */ /* 0x000fce00078e0002 */
[----:B------:R-:W-:Y:S05]  /*247c0*/  WARPSYNC.COLLECTIVE R15, `(.L_x_9981) ;  /* 0x000000000f087348 */ /* 0x000fea0003c00000 */
[----:B------:R0:W1:Y:S02]  /*247d0*/  SHFL.UP P6, R14, R13, R12, R11 ;  /* 0x0400000c0d0e7389 */ /* 0x00006400000c000b */
[----:B01----:R-:W-:Y:S01]  /*247e0*/  ENDCOLLECTIVE ;  /* 0x000000000000791b */ /* 0x003fe20003800000 */
.L_x_9981:
[----:B------:R-:W-:Y:S02]  /*247f0*/  MOV R12, 0x8 ;  /* 0x00000008000c7802 */ /* 0x000fe40000000f00 */
[----:B------:R-:W-:-:S05]  /*24800*/  SEL R3, R14, RZ, P3 ;  /* 0x000000ff0e037207 */ /* 0x000fca0001800000 */
[----:B------:R-:W-:-:S04]  /*24810*/  IMAD.IADD R3, R2, 0x1, R3 ;  /* 0x0000000102037824 */ /* 0x000fc800078e0203 */
[----:B------:R-:W-:-:S07]  /*24820*/  IMAD.MOV.U32 R13, RZ, RZ, R3 ;  /* 0x000000ffff0d7224 */ /* 0x000fce00078e0003 */
[----:B------:R-:W-:Y:S05]  /*24830*/  WARPSYNC.COLLECTIVE R15, `(.L_x_9982) ;  /* 0x000000000f087348 */ /* 0x000fea0003c00000 */
[----:B------:R0:W1:Y:S02]  /*24840*/  SHFL.UP P6, R14, R13, R12, R11 ;  /* 0x0400000c0d0e7389 */ /* 0x00006400000c000b */
[----:B01----:R-:W-:Y:S01]  /*24850*/  ENDCOLLECTIVE ;  /* 0x000000000000791b */ /* 0x003fe20003800000 */
.L_x_9982:
[----:B------:R-:W-:Y:S02]  /*24860*/  MOV R12, 0x10 ;  /* 0x00000010000c7802 */ /* 0x000fe40000000f00 */
[----:B------:R-:W-:-:S05]  /*24870*/  SEL R4, R14, RZ, P4 ;  /* 0x000000ff0e047207 */ /* 0x000fca0002000000 */
[----:B------:R-:W-:-:S04]  /*24880*/  IMAD.IADD R4, R3, 0x1, R4 ;  /* 0x0000000103047824 */ /* 0x000fc800078e0204 */
[----:B------:R-:W-:-:S07]  /*24890*/  IMAD.MOV.U32 R13, RZ, RZ, R4 ;  /* 0x000000ffff0d7224 */ /* 0x000fce00078e0004 */
[----:B------:R-:W-:Y:S05]  /*248a0*/  WARPSYNC.COLLECTIVE R15, `(.L_x_9983) ;  /* 0x000000000f087348 */ /* 0x000fea0003c00000 */
[----:B------:R0:W1:Y:S02]  /*248b0*/  SHFL.UP P6, R14, R13, R12, R11 ;  /* 0x0400000c0d0e7389 */ /* 0x00006400000c000b */
[----:B01----:R-:W-:Y:S01]  /*248c0*/  ENDCOLLECTIVE ;  /* 0x000000000000791b */ /* 0x003fe20003800000 */
.L_x_9983:
        /* <DEDUP_REMOVED lines=8> */
.L_x_9984:
[----:B------:R-:W-:Y:S05]  /*24950*/  BRA `(.L_x_9985) ;  /* 0xffffff8c00747947 */ /* 0x000fea000383ffff */
.L_x_9729:
[----:B------:R-:W-:Y:S01]  /*24960*/  BSSY B0, `(.L_x_9986) ;  /* 0x0000006000007945 */ /* 0x000fe20003800000 */
[----:B------:R-:W-:Y:S01]  /*24970*/  PLOP3.LUT P6, PT, P6, PT, PT, 0x8, 0x0 ;  /* 0x000000000000781c */ /* 0x000fe200037ce170 */
[----:B------:R-:W-:-:S12]  /*24980*/  IMAD.MOV.U32 R15, RZ, RZ, -0x1 ;  /* 0xffffffffff0f7424 */ /* 0x000fd800078e00ff */
[----:B012---:R-:W-:Y:S05]  /*24990*/  WARPSYNC.COLLECTIVE R15, `(.L_x_9987) ;  /* 0x000000000f087348 */ /* 0x007fea0003c00000 */
[----:B------:R-:W-:Y:S01]  /*249a0*/  VOTE.ANY R14, PT, P6 ;  /* 0x00000000000e7806 */ /* 0x000fe200030e0100 */
[----:B012---:R-:W-:Y:S06]  /*249b0*/  ENDCOLLECTIVE ;  /* 0x000000000000791b */ /* 0x007fec0003800000 */
.L_x_9987:
[----:B------:R-:W-:Y:S05]  /*249c0*/  BSYNC B0 ;  /* 0x0000000000007941 */ /* 0x000fea0003800000 */
.L_x_9986:
        /* <DEDUP_REMOVED lines=9> */
.L_x_9988:
[----:B------:R-:W-:Y:S01]  /*24a60*/  IMAD.MOV.U32 R5, RZ, RZ, R14 ;  /* 0x000000ffff057224 */ /* 0x000fe200078e000e */
[----:B------:R-:W-:Y:S06]  /*24a70*/  BRA `(.L_x_9989) ;  /* 0xffffff8c00647947 */ /* 0x000fec000383ffff */
.L_x_9731:
[----:B------:R-:W-:Y:S01]  /*24a80*/  BSSY B0, `(.L_x_9990) ;  /* 0x0000007000007945 */ /* 0x000fe20003800000 */
[----:B------:R-:W-:Y:S01]  /*24a90*/  MOV R13, R6 ;  /* 0x00000006000d7202 */ /* 0x000fe20000000f00 */
[----:B-1----:R-:W-:Y:S02]  /*24aa0*/  IMAD.MOV.U32 R11, RZ, RZ, 0x1f ;  /* 0x0000001fff0b7424 */ /* 0x002fe400078e00ff */
[----:B------:R-:W-:-:S07]  /*24ab0*/  IMAD.MOV.U32 R15, RZ, RZ, -0x1 ;  /* 0xffffffffff0f7424 */ /* 0x000fce00078e00ff */
[----:B0-234-:R-:W-:Y:S05]  /*24ac0*/  WARPSYNC.COLLECTIVE R15, `(.L_x_9991) ;  /* 0x000000000f087348 */ /* 0x01dfea0003c00000 */
[----:B------:R1:W0:Y:S02]  /*24ad0*/  SHFL.IDX P6, R14, R13, R12, R11 ;  /* 0x0000000c0d0e7389 */ /* 0x00022400000c000b */
[----:B01234-:R-:W-:Y:S01]  /*24ae0*/  ENDCOLLECTIVE ;  /* 0x000000000000791b */ /* 0x01ffe20003800000 */
.L_x_9991:
[----:B------:R-:W-:Y:S05]  /*24af0*/  BSYNC B0 ;  /* 0x0000000000007941 */ /* 0x000fea0003800000 */
.L_x_9990:
[----:B------:R-:W-:Y:S05]  /*24b00*/  BRA `(.L_x_9730) ;  /* 0xffffff8c005c7947 */ /* 0x000fea000383ffff */
.L_x_9735:
[----:B-1----:R1:W2:Y:S02]  /*24b10*/  SYNCS.PHASECHK.TRANS64.TRYWAIT P0, [R4+URZ+0x28820], R0 ;  /* 0x02882000040075a7 */ /* 0x0022a4000800017f */
[----:B--2---:R-:W-:Y:S05]  /*24b20*/  @!P0 NANOSLEEP.SYNCS 0x989680 ;  /* 0x009896800000895d */ /* 0x004fea0003900000 */
[----:B------:R-:W2:Y:S02]  /*24b30*/  @!P0 SYNCS.PHASECHK.TRANS64 P0, [R4+URZ+0x28820], R0 ;  /* 0x02882000040085a7 */ /* 0x000ea4000800007f */
[----:B--2---:R-:W-:Y:S05]  /*24b40*/  @!P0 BRA `(.L_x_9735) ;  /* 0xfffffffc00f08947 */ /* 0x004fea000383ffff */
[----:B------:R-:W-:Y:S05]  /*24b50*/  BRA `(.L_x_9992) ;  /* 0xffffff9000d47947 */ /* 0x000fea000383ffff */
.L_x_9736:
[----:B------:R-:W2:Y:S01]  /*24b60*/  S2R R2, SR_TID.X ;  /* 0x0000000000027919 */ /* 0x000ea20000002100 */
[----:B------:R-:W-:Y:S01]  /*24b70*/  BSSY B0, `(.L_x_9993) ;  /* 0x000000a000007945 */ /* 0x000fe20003800000 */
[----:B------:R-:W-:Y:S01]  /*24b80*/  IMAD.MOV.U32 R12, RZ, RZ, RZ ;  /* 0x000000ffff0c7224 */ /* 0x000fe200078e00ff */
[----:B------:R-:W-:Y:S01]  /*24b90*/  MOV R15, 0xffffffff ;  /* 0xffffffff000f7802 */ /* 0x000fe20000000f00 */
[----:B------:R-:W-:Y:S01]  /*24ba0*/  IMAD.MOV.U32 R11, RZ, RZ, 0x1f ;  /* 0x0000001fff0b7424 */ /* 0x000fe200078e00ff */
[----:B--2---:R-:W-:-:S04]  /*24bb0*/  SHF.R.U32.HI R2, RZ, 0x5, R2 ;  /* 0x00000005ff027819 */ /* 0x004fc80000011602 */
[----:B------:R-:W-:-:S04]  /*24bc0*/  LOP3.LUT R2, R2, 0x3, RZ, 0xc0, !PT ;  /* 0x0000000302027812 */ /* 0x000fc800078ec0ff */
[----:B------:R-:W-:-:S07]  /*24bd0*/  MOV R13, R2 ;  /* 0x00000002000d7202 */ /* 0x000fce0000000f00 */
[----:B01-34-:R-:W-:Y:S05]  /*24be0*/  WARPSYNC.COLLECTIVE R15, `(.L_x_9994) ;  /* 0x000000000f087348 */ /* 0x01bfea0003c00000 */
[----:B------:R2:W0:Y:S02]  /*24bf0*/  SHFL.IDX P6, R14, R13, R12, R11 ;  /* 0x0000000c0d0e7389 */ /* 0x00042400000c000b */
[----:B01234-:R-:W-:Y:S01]  /*24c00*/  ENDCOLLECTIVE ;  /* 0x000000000000791b */ /* 0x01ffe20003800000 */
.L_x_9994:
[----:B------:R-:W-:Y:S05]  /*24c10*/  BSYNC B0 ;  /* 0x0000000000007941 */ /* 0x000fea0003800000 */
.L_x_9993:
[----:B------:R-:W-:Y:S05]  /*24c20*/  BRA `(.L_x_9995) ;  /* 0xffffff9000bc7947 */ /* 0x000fea000383ffff */
.L_x_9737:
[----:B------:R-:W-:Y:S01]  /*24c30*/  BSSY B0, `(.L_x_9996) ;  /* 0x0000006000007945 */ /* 0x000fe20003800000 */
[----:B------:R-:W-:-:S07]  /*24c40*/  IMAD.MOV.U32 R15, RZ, RZ, -0x1 ;  /* 0xffffffffff0f7424 */ /* 0x000fce00078e00ff */
[----:B01-34-:R-:W-:Y:S05]  /*24c50*/  WARPSYNC.COLLECTIVE R15, `(.L_x_9997) ;  /* 0x000000000f0c7348 */ /* 0x01bfea0003c00000 */
[----:B------:R-:W-:Y:S02]  /*24c60*/  ELECT P6, UR62, PT ;  /* 0x00000000003e782f */ /* 0x000fe400038c0000 */
[----:B------:R-:W-:Y:S01]  /*24c70*/  MOV R14, UR62 ;  /* 0x0000003e000e7c02 */ /* 0x000fe20008000f00 */
[----:B01-34-:R-:W-:Y:S10]  /*24c80*/  ENDCOLLECTIVE ;  /* 0x000000000000791b */ /* 0x01bff40003800000 */
.L_x_9997:
[----:B------:R-:W-:Y:S05]  /*24c90*/  BSYNC B0 ;  /* 0x0000000000007941 */ /* 0x000fea0003800000 */
.L_x_9996:
[----:B------:R-:W-:Y:S05]  /*24ca0*/  BRA `(.L_x_9998) ;  /* 0xffffff9000b07947 */ /* 0x000fea000383ffff */
.L_x_9739:
[----:B-1----:R1:W2:Y:S02]  /*24cb0*/  SYNCS.PHASECHK.TRANS64.TRYWAIT P1, [R5+URZ+0x28840], R0 ;  /* 0x02884000050075a7 */ /* 0x0022a4000802017f */
[----:B--2---:R-:W-:Y:S05]  /*24cc0*/  @!P1 NANOSLEEP.SYNCS 0x989680 ;  /* 0x009896800000995d */ /* 0x004fea0003900000 */
[----:B------:R-:W2:Y:S02]  /*24cd0*/  @!P1 SYNCS.PHASECHK.TRANS64 P1, [R5+URZ+0x28840], R0 ;  /* 0x02884000050095a7 */ /* 0x000ea4000802007f */
[----:B--2---:R-:W-:Y:S05]  /*24ce0*/  @!P1 BRA `(.L_x_9739) ;  /* 0xfffffffc00f09947 */ /* 0x004fea000383ffff */
[----:B------:R-:W-:Y:S05]  /*24cf0*/  BRA `(.L_x_9999) ;  /* 0xffffff9000d07947 */ /* 0x000fea000383ffff */
.L_x_9741:
[----:B--2---:R2:W0:Y:S02]  /*24d00*/  SYNCS.PHASECHK.TRANS64.TRYWAIT P1, [R25+URZ+0x28840], R2 ;  /* 0x02884002190075a7 */ /* 0x004424000802017f */
[----:B0-----:R-:W-:Y:S05]  /*24d10*/  @!P1 NANOSLEEP.SYNCS 0x989680 ;  /* 0x009896800000995d */ /* 0x001fea0003900000 */
[----:B------:R-:W0:Y:S02]  /*24d20*/  @!P1 SYNCS.PHASECHK.TRANS64 P1, [R25+URZ+0x28840], R2 ;  /* 0x02884002190095a7 */ /* 0x000e24000802007f */
[----:B0-----:R-:W-:Y:S05]  /*24d30*/  @!P1 BRA `(.L_x_9741) ;  /* 0xfffffffc00f09947 */ /* 0x001fea000383ffff */
[----:B------:R-:W-:Y:S05]  /*24d40*/  BRA `(.L_x_10000) ;  /* 0xffffff9000dc7947 */ /* 0x000fea000383ffff */
.L_x_9743:
[----:B------:R0:W0:Y:S02]  /*24d50*/  SYNCS.PHASECHK.TRANS64.TRYWAIT P1, [R5+URZ+0x28860], R0 ;  /* 0x02886000050075a7 */ /* 0x000024000802017f */
[----:B0-----:R-:W-:Y:S05]  /*24d60*/  @!P1 NANOSLEEP.SYNCS 0x989680 ;  /* 0x009896800000995d */ /* 0x001fea0003900000 */
[----:B------:R-:W0:Y:S02]  /*24d70*/  @!P1 SYNCS.PHASECHK.TRANS64 P1, [R5+URZ+0x28860], R0 ;  /* 0x02886000050095a7 */ /* 0x000e24000802007f */
[----:B0-----:R-:W-:Y:S05]  /*24d80*/  @!P1 BRA `(.L_x_9743) ;  /* 0xfffffffc00f09947 */ /* 0x001fea000383ffff */
[----:B------:R-:W-:Y:S05]  /*24d90*/  BRA `(.L_x_10001) ;  /* 0xffffff9000d87947 */ /* 0x000fea000383ffff */
.L_x_10002:
        /* <DEDUP_REMOVED lines=14> */
.L_x_15862:


//--------------------- .text._ZN7cutlass13device_kernelIN5flash11enable_sm90INS1_16FlashAttnFwdSm90INS1_25CollectiveMainloopFwdSm90ILi2EN4cute5tupleIJNS5_1CILi1EEES8_S8_EEENS6_IJNS7_ILi192EEENS7_ILi128EEENS7_ILi96EEEEEELi96ENS_6half_tEfNS_4arch4Sm90ELb0ELb0ELb0ELb0ELb1ELb0ELb0ELb0ELb1ELb1ELb0ELb0EEENS1_21CollectiveEpilogueFwdINS6_IJSA_SC_SB_EEES9_SE_SG_Li384ELb0ELb1ELb0ELb0EEENS1_29StaticPersistentTileSchedulerILb0EEEEEEEEEvNT_6ParamsE --------------------------
	.section	.text._ZN7cutlass13device_kernelIN5flash11enable_sm90INS1_16FlashAttnFwdSm90INS1_25CollectiveMainloopFwdSm90ILi2EN4cute5tupleIJNS5_1CILi1EEES8_S8_EEENS6_IJNS7_ILi192EEENS7_ILi128EEENS7_ILi96EEEEEELi96ENS_6half_tEfNS_4arch4Sm90ELb0ELb0ELb0ELb0ELb1ELb0ELb0ELb0ELb1ELb1ELb0ELb0EEENS1_21CollectiveEpilogueFwdINS6_IJSA_SC_SB_EEES9_SE_SG_Li384ELb0ELb1ELb0ELb0EEENS1_29StaticPersistentTileSchedulerILb0EEEEEEEEEvNT_6ParamsE,"ax",@progbits
	.align	128
.text._ZN7cutlass13device_kernelIN5flash11enable_sm90INS1_16FlashAttnFwdSm90INS1_25CollectiveMainloopFwdSm90ILi2EN4cute5tupleIJNS5_1CILi1EEES8_S8_EEENS6_IJNS7_ILi192EEENS7_ILi128EEENS7_ILi96EEEEEELi96ENS_6half_tEfNS_4arch4Sm90ELb0ELb0ELb0ELb0ELb1ELb0ELb0ELb0ELb1ELb1ELb0ELb0EEENS1_21CollectiveEpilogueFwdINS6_IJSA_SC_SB_EEES9_SE_SG_Li384ELb0ELb1ELb0ELb0EEENS1_29StaticPersistentTileSchedulerILb0EEEEEEEEEvNT_6ParamsE:
        .type           _ZN7cutlass13device_kernelIN5flash11enable_sm90INS1_16FlashAttnFwdSm90INS1_25CollectiveMainloopFwdSm90ILi2EN4cute5tupleIJNS5_1CILi1EEES8_S8_EEENS6_IJNS7_ILi192EEENS7_ILi128EEENS7_ILi96EEEEEELi96ENS_6half_tEfNS_4arch4Sm90ELb0ELb0ELb0ELb0ELb1ELb0ELb0ELb0ELb1ELb1ELb0ELb0EEENS1_21CollectiveEpilogueFwdINS6_IJSA_SC_SB_EEES9_SE_SG_Li384ELb0ELb1ELb0ELb0EEENS1_29StaticPersistentTileSchedulerILb0EEEEEEEEEvNT_6ParamsE,@function
        .size           _ZN7cutlass13device_kernelIN5flash11enable_sm90INS1_16FlashAttnFwdSm90INS1_25CollectiveMainloopFwdSm90ILi2EN4cute5tupleIJNS5_1CILi1EEES8_S8_EEENS6_IJNS7_ILi192EEENS7_ILi128EEENS7_ILi96EEEEEELi96ENS_6half_tEfNS_4arch4Sm90ELb0ELb0ELb0ELb0ELb1ELb0ELb0ELb0ELb1ELb1ELb0ELb0EEENS1_21CollectiveEpilogueFwdINS6_IJSA_SC_SB_EEES9_SE_SG_Li384ELb0ELb1ELb0ELb0EEENS1_29StaticPersistentTileSchedulerILb0EEEEEEEEEvNT_6ParamsE,(.L_x_15863 - _ZN7cutlass13device_kernelIN5flash11enable_sm90INS1_16FlashAttnFwdSm90INS1_25CollectiveMainloopFwdSm90ILi2EN4cute5tupleIJNS5_1CILi1EEES8_S8_EEENS6_IJNS7_ILi192EEENS7_ILi128EEENS7_ILi96EEEEEELi96ENS_6half_tEfNS_4arch4Sm90ELb0ELb0ELb0ELb0ELb1ELb0ELb0ELb0ELb1ELb1ELb0ELb0EEENS1_21CollectiveEpilogueFwdINS6_IJSA_SC_SB_EEES9_SE_SG_Li384ELb0ELb1ELb0ELb0EEENS1_29StaticPersistentTileSchedulerILb0EEEEEEEEEvNT_6ParamsE)
        .other          _ZN7cutlass13device_kernelIN5flash11enable_sm90INS1_16FlashAttnFwdSm90INS1_25CollectiveMainloopFwdSm90ILi2EN4cute5tupleIJNS5_1CILi1EEES8_S8_EEENS6_IJNS7_ILi192EEENS7_ILi128EEENS7_ILi96EEEEEELi96ENS_6half_tEfNS_4arch4Sm90ELb0ELb0ELb0ELb0ELb1ELb0ELb0ELb0ELb1ELb1ELb0ELb0EEENS1_21CollectiveEpilogueFwdINS6_IJSA_SC_SB_EEES9_SE_SG_Li384ELb0ELb1ELb0ELb0EEENS1_29StaticPersistentTileSchedulerILb0EEEEEEEEEvNT_6ParamsE,@"STO_CUDA_ENTRY STV_DEFAULT"
_ZN7cutlass13device_kernelIN5flash11enable_sm90INS1_16FlashAttnFwdSm90INS1_25CollectiveMainloopFwdSm90ILi2EN4cute5tupleIJNS5_1CILi1EEES8_S8_EEENS6_IJNS7_ILi192EEENS7_ILi128EEENS7_ILi96EEEEEELi96ENS_6half_tEfNS_4arch4Sm90ELb0ELb0ELb0ELb0ELb1ELb0ELb0ELb0ELb1ELb1ELb0ELb0EEENS1_21CollectiveEpilogueFwdINS6_IJSA_SC_SB_EEES9_SE_SG_Li384ELb0ELb1ELb0ELb0EEENS1_29StaticPersistentTileSchedulerILb0EEEEEEEEEvNT_6ParamsE:
        /* <DEDUP_REMOVED lines=9> */
[----:B------:R-:W1:Y:S01]  /*0090*/  SHFL.IDX PT, R3, R3, RZ, 0x1f ;  /* 0x00001fff03037589 */ /* 0x000e6200000e0000 */
        /* <DEDUP_REMOVED lines=35> */
.L_x_10003:
        /* <DEDUP_REMOVED lines=22> */
.L_x_10004:
        /* <DEDUP_REMOVED lines=18> */
.L_x_10005:
        /* <DEDUP_REMOVED lines=22> */
.L_x_10006:
        /* <DEDUP_REMOVED lines=23> */
.L_x_10007:
        /* <DEDUP_REMOVED lines=8> */
.L_x_10009:
[----:B------:R-:W-:-:S08]  /*08a0*/  NOP ;  /* 0x0000000000007918 */ /* 0x000fd00000000000 */
[----:B------:R-:W0:Y:S02]  /*08b0*/  USETMAXREG.TRY_ALLOC.CTAPOOL UP0, 0xa0 ;  /* 0x000000a0000079c8 */ /* 0x000e240008000600 */
[----:B0-----:R-:W-:-:S13]  /*08c0*/  PLOP3.LUT P0, PT, PT, PT, UP0, 0x80, 0x0 ;  /* 0x000000000000781c */ /* 0x001fda0003f0f008 */
[----:B------:R-:W-:Y:S05]  /*08d0*/  @!P0 BRA `(.L_x_10009) ;  /* 0xfffffffc00f08947 */ /* 0x000fea000383ffff */
[----:B------:R-:W0:Y:S01]  /*08e0*/  S2R R2, SR_TID.X ;  /* 0x0000000000027919 */ /* 0x000e220000002100 */
[----:B------:R-:W1:Y:S08]  /*08f0*/  S2UR UR36, SR_CTAID.X ;  /* 0x00000000002479c3 */ /* 0x000e700000002500 */
        /* <DEDUP_REMOVED lines=8> */
[----:B------:R-:W0:Y:S01]  /*0980*/  S2UR UR41, SR_CgaCtaId ;  /* 0x00000000002979c3 */ /* 0x000e220000008800 */
[----:B------:R-:W-:Y:S01]  /*0990*/  UMOV UR40, 0x400 ;  /* 0x0000040000287882 */ /* 0x000fe20000000000 */
[----:B------:R-:W-:Y:S01]  /*09a0*/  IMAD.MOV.U32 R16, RZ, RZ, 0x40 ;  /* 0x00000040ff107424 */ /* 0x000fe200078e00ff */
[----:B------:R-:W-:Y:S01]  /*09b0*/  ULOP3.LUT UR47, UR42, 0x1, URZ, 0xfc, !UPT ;  /* 0x000000012a2f7892 */ /* 0x000fe2000f8efc3f */
[----:B------:R-:W-:Y:S01]  /*09c0*/  SHF.R.S32.HI R0, RZ, 0x1f, R137 ;  /* 0x0000001fff007819 */ /* 0x000fe20000011489 */
[----:B------:R-:W-:Y:S01]  /*09d0*/  UMOV UR46, URZ ;  /* 0x0000003f002e7c82 */ /* 0x000fe20008000000 */
[----:B------:R-:W-:Y:S01]  /*09e0*/  UMOV UR45, URZ ;  /* 0x0000003f002d7c82 */ /* 0x000fe20008000000 */
[----:B------:R-:W-:Y:S01]  /*09f0*/  UMOV UR44, URZ ;  /* 0x0000003f002c7c82 */ /* 0x000fe20008000000 */
[CC--:B------:R-:W-:Y:S02]  /*0a00*/  LEA.HI R2, R0.reuse, R137.reuse, RZ, 0x4 ;  /* 0x0000008900027211 */ /* 0x0c0fe400078f20ff */
[----:B------:R-:W-:-:S02]  /*0a10*/  LEA.HI R141, R0, R137, RZ, 0x7 ;  /* 0x00000089008d7211 */ /* 0x000fc400078f38ff */
[CC--:B------:R-:W-:Y:S02]  /*0a20*/  LEA.HI R4, R0.reuse, R137.reuse, RZ, 0x5 ;  /* 0x0000008900047211 */ /* 0x0c0fe400078f28ff */
[----:B------:R-:W-:Y:S02]  /*0a30*/  LEA.HI R138, R0, R137, RZ, 0x2 ;  /* 0x00000089008a7211 */ /* 0x000fe400078f10ff */
[C---:B------:R-:W-:Y:S02]  /*0a40*/  LOP3.LUT R0, R2.reuse, 0xfffffff0, RZ, 0xc0, !PT ;  /* 0xfffffff002007812 */ /* 0x040fe400078ec0ff */
[----:B------:R-:W-:Y:S02]  /*0a50*/  SHF.R.S32.HI R5, RZ, 0x4, R2 ;  /* 0x00000004ff057819 */ /* 0x000fe40000011402 */
[----:B------:R-:W-:Y:S01]  /*0a60*/  LOP3.LUT R140, R141, 0xffffff80, RZ, 0xc0, !PT ;  /* 0xffffff808d8c7812 */ /* 0x000fe200078ec0ff */
[----:B------:R-:W-:Y:S01]  /*0a70*/  IMAD.IADD R0, R137, 0x1, -R0 ;  /* 0x0000000189007824 */ /* 0x000fe200078e0a00 */
[----:B------:R-:W-:-:S02]  /*0a80*/  LEA.HI R2, R2, R5, RZ, 0x1 ;  /* 0x0000000502027211 */ /* 0x000fc400078f08ff */
[----:B------:R-:W-:Y:S01]  /*0a90*/  LOP3.LUT R6, R138, 0xfffffffc, RZ, 0xc0, !PT ;  /* 0xfffffffc8a067812 */ /* 0x000fe200078ec0ff */
[C---:B------:R-:W-:Y:S01]  /*0aa0*/  IMAD.IADD R140, R137.reuse, 0x1, -R140 ;  /* 0x00000001898c7824 */ /* 0x040fe200078e0a8c */
[----:B------:R-:W-:Y:S01]  /*0ab0*/  SHF.R.S32.HI R3, RZ, 0x1f, R0 ;  /* 0x0000001fff037819 */ /* 0x000fe20000011400 */
[----:B0-----:R-:W-:Y:S01]  /*0ac0*/  ULEA UR40, UR41, UR40, 0x18 ;  /* 0x0000002829287291 */ /* 0x001fe2000f8ec03f */
[----:B------:R-:W-:Y:S01]  /*0ad0*/  LOP3.LUT R2, R2, 0x1ffffffe, RZ, 0xc0, !PT ;  /* 0x1ffffffe02027812 */ /* 0x000fe200078ec0ff */
[----:B------:R-:W-:Y:S01]  /*0ae0*/  IMAD.IADD R137, R137, 0x1, -R6 ;  /* 0x0000000189897824 */ /* 0x000fe200078e0a06 */
[----:B------:R-:W-:Y:S02]  /*0af0*/  LEA.HI R3, R3, R0, RZ, 0x3 ;  /* 0x0000000003037211 */ /* 0x000fe400078f18ff */
[----:B------:R-:W-:Y:S01]  /*0b00*/  SHF.R.S32.HI R7, RZ, 0x1f, R140 ;  /* 0x0000001fff077819 */ /* 0x000fe2000001148c */
[----:B------:R-:W-:Y:S01]  /*0b10*/  IMAD.IADD R2, R5, 0x1, -R2 ;  /* 0x0000000105027824 */ /* 0x000fe200078e0a02 */
[----:B------:R-:W-:Y:S01]  /*0b20*/  SHF.R.S32.HI R5, RZ, 0x5, R4 ;  /* 0x00000005ff057819 */ /* 0x000fe20000011404 */
[C---:B------:R-:W-:Y:S01]  /*0b30*/  IMAD.SHL.U32 R4, R3.reuse, 0x40, RZ ;  /* 0x0000004003047824 */ /* 0x040fe200078e00ff */
[----:B------:R-:W-:Y:S01]  /*0b40*/  LOP3.LUT R3, R3, 0xfffffff8, RZ, 0xc0, !PT ;  /* 0xfffffff803037812 */ /* 0x000fe200078ec0ff */
[----:B------:R-:W-:Y:S01]  /*0b50*/  IMAD.SHL.U32 R22, R137, 0x8, RZ ;  /* 0x0000000889167824 */ /* 0x000fe200078e00ff */
[----:B------:R-:W-:Y:S01]  /*0b60*/  SHF.L.U32 R2, R2, 0x3, RZ ;  /* 0x0000000302027819 */ /* 0x000fe200000006ff */
[----:B------:R-:W-:Y:S01]  /*0b70*/  IMAD R11, R5, 0x10, R0 ;  /* 0x00000010050b7824 */ /* 0x000fe200078e0200 */
[----:B------:R-:W-:Y:S01]  /*0b80*/  LEA.HI R8, R7, R140, RZ, 0x2 ;  /* 0x0000008c07087211 */ /* 0x000fe200078f10ff */
[----:B------:R-:W-:Y:S01]  /*0b90*/  IMAD.IADD R3, R0, 0x1, -R3 ;  /* 0x0000000100037824 */ /* 0x000fe200078e0a03 */
[----:B------:R-:W-:Y:S01]  /*0ba0*/  LOP3.LUT R4, R4, 0x7ffffe00, RZ, 0xc0, !PT ;  /* 0x7ffffe0004047812 */ /* 0x000fe200078ec0ff */
[----:B------:R-:W-:Y:S01]  /*0bb0*/  IMAD.U32 R144, R11, 0x20, R2 ;  /* 0x000000200b907824 */ /* 0x000fe200078e0002 */
[--C-:B------:R-:W-:Y:S01]  /*0bc0*/  SHF.R.S32.HI R9, RZ, 0x2, R8.reuse ;  /* 0x00000002ff097819 */ /* 0x100fe20000011408 */
[----:B------:R-:W-:Y:S01]  /*0bd0*/  IMAD.MOV.U32 R0, RZ, RZ, -0x2 ;  /* 0xfffffffeff007424 */ /* 0x000fe200078e00ff */
[C---:B------:R-:W-:Y:S01]  /*0be0*/  R2P PR, R3.reuse, 0x6 ;  /* 0x0000000603007804 */ /* 0x040fe20000000000 */
[----:B------:R-:W-:Y:S01]  /*0bf0*/  IMAD.SHL.U32 R3, R3, 0x40, RZ ;  /* 0x0000004003037824 */ /* 0x000fe200078e00ff */
[----:B------:R-:W-:Y:S01]  /*0c00*/  SHF.R.S32.HI R6, RZ, 0x1f, R8 ;  /* 0x0000001fff067819 */ /* 0x000fe20000011408 */
[----:B------:R-:W-:Y:S01]  /*0c10*/  IMAD R4, R5, 0x400, R4 ;  /* 0x0000040005047824 */ /* 0x000fe200078e0204 */
[----:B------:R-:W-:Y:S01]  /*0c20*/  SHF.R.S32.HI R141, RZ, 0x7, R141 ;  /* 0x00000007ff8d7819 */ /* 0x000fe2000001148d */
[C---:B------:R-:W-:Y:S01]  /*0c30*/  VIADD R136, R22.reuse, 0x20 ;  /* 0x0000002016887836 */ /* 0x040fe20000000000 */
[----:B------:R-:W-:Y:S01]  /*0c40*/  LOP3.LUT R3, R3, 0x1c0, RZ, 0xc0, !PT ;  /* 0x000001c003037812 */ /* 0x000fe200078ec0ff */
[----:B------:R-:W-:Y:S01]  /*0c50*/  VIADD R23, R22, 0x40 ;  /* 0x0000004016177836 */ /* 0x000fe20000000000 */
[----:B------:R-:W-:-:S02]  /*0c60*/  LOP3.LUT R5, R8, 0x7ffffffc, RZ, 0xc0, !PT ;  /* 0x7ffffffc08057812 */ /* 0x000fc400078ec0ff */
[----:B------:R-:W-:Y:S02]  /*0c70*/  LOP3.LUT R2, R3, 0x8, R2, 0xf8, !PT ;  /* 0x0000000803027812 */ /* 0x000fe400078ef802 */
[----:B------:R-:W-:Y:S01]  /*0c80*/  SHF.R.U32.HI R3, RZ, 0x3, R3 ;  /* 0x00000003ff037819 */ /* 0x000fe20000011603 */
[----:B------:R-:W-:Y:S01]  /*0c90*/  IMAD.IADD R5, R140, 0x1, -R5 ;  /* 0x000000018c057824 */ /* 0x000fe200078e0a05 */
[----:B------:R-:W-:Y:S01]  /*0ca0*/  LEA.HI R10, R6, R9, RZ, 0x3 ;  /* 0x00000009060a7211 */ /* 0x000fe200078f18ff */
[----:B------:R-:W-:Y:S01]  /*0cb0*/  IMAD.HI R6, R141, 0x55555556, RZ ;  /* 0x555555568d067827 */ /* 0x000fe200078e02ff */
[----:B------:R-:W-:Y:S02]  /*0cc0*/  LOP3.LUT R3, R2, R3, RZ, 0x3c, !PT ;  /* 0x0000000302037212 */ /* 0x000fe400078e3cff */
[----:B------:R-:W-:Y:S01]  /*0cd0*/  LOP3.LUT R10, R10, 0xfffffff8, RZ, 0xc0, !PT ;  /* 0xfffffff80a0a7812 */ /* 0x000fe200078ec0ff */
[----:B------:R-:W-:Y:S01]  /*0ce0*/  IMAD R145, R5, R0, 0x80 ;  /* 0x0000008005917424 */ /* 0x000fe200078e0200 */
[----:B------:R-:W-:Y:S01]  /*0cf0*/  LEA.HI R7, R7, R140, RZ, 0x5 ;  /* 0x0000008c07077211 */ /* 0x000fe200078f28ff */
[----:B------:R-:W-:Y:S01]  /*0d00*/  IMAD.IADD R2, R4, 0x1, R3 ;  /* 0x0000000104027824 */ /* 0x000fe200078e0203 */
[----:B------:R-:W-:Y:S01]  /*0d10*/  LEA.HI R6, R6, R6, RZ, 0x1 ;  /* 0x0000000606067211 */ /* 0x000fe200078f08ff */
[----:B------:R-:W-:Y:S01]  /*0d20*/  IMAD.IADD R10, R9, 0x1, -R10 ;  /* 0x00000001090a7824 */ /* 0x000fe200078e0a0a */
[----:B------:R-:W-:-:S02]  /*0d30*/  SHF.R.S32.HI R7, RZ, 0x5, R7 ;  /* 0x00000005ff077819 */ /* 0x000fc40000011407 */
[----:B------:R-:W-:Y:S01]  /*0d40*/  LEA.HI R0, R137, R137, RZ, 0x1 ;  /* 0x0000008989007211 */ /* 0x000fe200078f08ff */
[----:B------:R-:W-:Y:S01]  /*0d50*/  IMAD R6, R6, -0x3, R141 ;  /* 0xfffffffd06067824 */ /* 0x000fe200078e028d */
[----:B------:R-:W-:Y:S01]  /*0d60*/  LEA R2, R2, UR40, 0x1 ;  /* 0x0000002802027c11 */ /* 0x000fe2000f8e08ff */
[----:B------:R-:W-:Y:S01]  /*0d70*/  IMAD R7, R7, 0x10, R10 ;  /* 0x0000001007077824 */ /* 0x000fe200078e020a */
[----:B------:R-:W-:Y:S02]  /*0d80*/  LOP3.LUT R0, R0, 0x1ffffffe, RZ, 0xc0, !PT ;  /* 0x1ffffffe00007812 */ /* 0x000fe400078ec0ff */
[----:B------:R-:W-:Y:S01]  /*0d90*/  SEL R16, R16, 0xffffffc0, !P2 ;  /* 0xffffffc010107807 */ /* 0x000fe20005000000 */
[----:B------:R-:W-:Y:S01]  /*0da0*/  VIADD R17, R2, 0x21800 ;  /* 0x0002180002117836 */ /* 0x000fe20000000000 */
[----:B------:R-:W-:Y:S01]  /*0db0*/  SHF.R.S32.HI R138, RZ, 0x2, R138 ;  /* 0x00000002ff8a7819 */ /* 0x000fe2000001148a */
[----:B------:R-:W-:Y:S01]  /*0dc0*/  IMAD R142, R6, 0x40, R7 ;  /* 0x00000040068e7824 */ /* 0x000fe200078e0207 */
[----:B------:R-:W-:Y:S01]  /*0dd0*/  SHF.R.S32.HI R147, RZ, 0x1f, R136 ;  /* 0x0000001fff937819 */ /* 0x000fe20000011488 */
[----:B------:R-:W-:Y:S01]  /*0de0*/  VIADD R18, R2, 0x21820 ;  /* 0x0002182002127836 */ /* 0x000fe20000000000 */
[----:B------:R-:W-:Y:S01]  /*0df0*/  SHF.R.S32.HI R146, RZ, 0x1f, R23 ;  /* 0x0000001fff927819 */ /* 0x000fe20000011417 */
[----:B------:R-:W-:-:S02]  /*0e00*/  IMAD.IADD R143, R137, 0x1, -R0 ;  /* 0x00000001898f7824 */ /* 0x000fc400078e0a00 */
[C---:B------:R-:W-:Y:S02]  /*0e10*/  @P1 VIADD R18, R17.reuse, 0xffffffe0 ;  /* 0xffffffe011121836 */ /* 0x040fe40000000000 */
[----:B------:R-:W-:Y:S01]  /*0e20*/  IMAD.IADD R17, R17, 0x1, R16 ;  /* 0x0000000111117824 */ /* 0x000fe200078e0210 */
[----:B------:R-:W-:Y:S01]  /*0e30*/  LEA R143, R143, R142, 0x3 ;  /* 0x0000008e8f8f7211 */ /* 0x000fe200078e18ff */
[----:B------:R-:W-:Y:S02]  /*0e40*/  IMAD.IADD R16, R16, 0x1, R18 ;  /* 0x0000000110107824 */ /* 0x000fe400078e0212 */
[----:B------:R-:W-:-:S07]  /*0e50*/  VIADD R19, R18, 0x6000 ;  /* 0x0000600012137836 */ /* 0x000fce0000000000 */
.L_x_10038:
[----:B------:R-:W0:Y:S01]  /*0e60*/  SHFL.IDX PT, R0, R141, RZ, 0x1f ;  /* 0x00001fff8d007589 */ /* 0x000e2200000e0000 */
[----:B------:R-:W-:Y:S01]  /*0e70*/  ULDC UR4, c[0x0][0xc38] ;  /* 0x00030e0000047ab9 */ /* 0x000fe20000000800 */
[----:B------:R-:W-:Y:S01]  /*0e80*/  ULDC.64 UR6, c[0x0][0x418] ;  /* 0x0001060000067ab9 */ /* 0x000fe20000000a00 */
[----:B------:R-:W-:Y:S02]  /*0e90*/  UISETP.NE.AND UP2, UPT, UR4, 0x1, UPT ;  /* 0x000000010400788c */ /* 0x000fe4000bf45270 */
[----:B------:R-:W-:Y:S01]  /*0ea0*/  UISETP.NE.U32.AND UP0, UPT, UR6, URZ, UPT ;  /* 0x0000003f0600728c */ /* 0x000fe2000bf05070 */
[----:B------:R-:W-:Y:S01]  /*0eb0*/  ULDC UR4, c[0x0][0xc44] ;  /* 0x0003110000047ab9 */ /* 0x000fe20000000800 */
[----:B------:R-:W-:Y:S01]  /*0ec0*/  UMOV UR43, UR36 ;  /* 0x00000024002b7c82 */ /* 0x000fe20008000000 */
[----:B------:R-:W-:Y:S02]  /*0ed0*/  UISETP.NE.AND UP1, UPT, UR4, 0x1, UPT ;  /* 0x000000010400788c */ /* 0x000fe4000bf25270 */
[----:B------:R-:W-:Y:S01]  /*0ee0*/  UISETP.NE.AND.EX UP0, UPT, UR7, URZ, UPT, UP0 ;  /* 0x0000003f0700728c */ /* 0x000fe2000bf05300 */
[----:B------:R-:W-:-:S03]  /*0ef0*/  ULDC UR51, c[0x0][0x424] ;  /* 0x0001090000337ab9 */ /* 0x000fc60000000800 */
[----:B------:R-:W-:Y:S01]  /*0f00*/  @UP2 ULDC UR4, c[0x0][0xc3c] ;  /* 0x00030f0000042ab9 */ /* 0x000fe20000000800 */
[----:B------:R-:W-:Y:S01]  /*0f10*/  @UP2 ULDC UR6, c[0x0][0xc40] ;  /* 0x0003100000062ab9 */ /* 0x000fe20000000800 */
[----:B------:R-:W-:Y:S02]  /*0f20*/  UIMAD.WIDE.U32 UR4, UR36, UR4, URZ ;  /* 0x00000004240472a5 */ /* 0x000fe4000f8e003f */
[----:B------:R-:W-:Y:S02]  /*0f30*/  USEL UR51, UR51, 0x1, UP0 ;  /* 0x0000000133337887 */ /* 0x000fe40008000000 */
[----:B------:R-:W-:Y:S01]  /*0f40*/  @UP2 USHF.R.U32.HI UR43, URZ, UR6, UR5 ;  /* 0x000000063f2b2299 */ /* 0x000fe20008011605 */
[----:B------:R-:W-:Y:S01]  /*0f50*/  @UP1 ULDC.64 UR8, c[0x0][0xc48] ;  /* 0x0003120000081ab9 */ /* 0x000fe20000000a00 */
[----:B0-----:R-:W-:Y:S02]  /*0f60*/  R2UR UR39, R0 ;  /* 0x00000000002772ca */ /* 0x001fe400000e0000 */
[----:B------:R-:W-:-:S02]  /*0f70*/  UIMAD.WIDE.U32 UR4, UR43, UR8, URZ ;  /* 0x000000082b0472a5 */ /* 0x000fc4000f8e003f */
[----:B------:R-:W-:Y:S01]  /*0f80*/  UIADD3 UR8, UR40, 0x21800, URZ ;  /* 0x0002180028087890 */ /* 0x000fe2000fffe03f */
[----:B------:R-:W-:Y:S01]  /*0f90*/  UMOV UR38, UR43 ;  /* 0x0000002b00267c82 */ /* 0x000fe20008000000 */
[----:B------:R-:W-:-:S03]  /*0fa0*/  @UP1 USHF.R.U32.HI UR38, URZ, UR9, UR5 ;  /* 0x000000093f261299 */ /* 0x000fc60008011605 */
[----:B------:R-:W-:Y:S01]  /*0fb0*/  ULDC UR4, c[0x0][0x2f0] ;  /* 0x0000bc0000047ab9 */ /* 0x000fe20000000800 */
[----:B------:R-:W-:Y:S02]  /*0fc0*/  ULOP3.LUT UP0, URZ, UR8, 0x3ff, URZ, 0xc0, !UPT ;  /* 0x000003ff083f7892 */ /* 0x000fe4000f80c03f */
[----:B------:R-:W-:Y:S02]  /*0fd0*/  UIMAD UR51, UR51, UR4, URZ ;  /* 0x00000004333372a4 */ /* 0x000fe4000f8e023f */
[----:B------:R-:W-:Y:S02]  /*0fe0*/  UIMAD.WIDE UR6, UR39, 0x55555556, URZ ;  /* 0x55555556270678a5 */ /* 0x000fe4000f8e023f */
[----:B------:R-:W-:Y:S01]  /*0ff0*/  UIADD3 UR4, UR51, 0x7f, URZ ;  /* 0x0000007f33047890 */ /* 0x000fe2000fffe03f */
[----:B------:R-:W-:Y:S01]  /*1000*/  PLOP3.LUT P0, PT, PT, PT, UP0, 0x80, 0x0 ;  /* 0x000000000000781c */ /* 0x000fe20003f0f008 */
[----:B------:R-:W-:Y:S02]  /*1010*/  ULEA.HI UR52, UR7, UR7, URZ, 0x1 ;  /* 0x0000000707347291 */ /* 0x000fe4000f8f083f */
[----:B------:R-:W-:-:S02]  /*1020*/  USHF.R.S32.HI UR5, URZ, 0x1f, UR4 ;  /* 0x0000001f3f057899 */ /* 0x000fc40008011404 */
[----:B------:R-:W-:Y:S02]  /*1030*/  UIMAD UR52, UR52, -0x3, UR39 ;  /* 0xfffffffd343478a4 */ /* 0x000fe4000f8e0227 */
[----:B------:R-:W-:Y:S02]  /*1040*/  ULEA.HI UR5, UR5, UR4, URZ, 0x7 ;  /* 0x0000000405057291 */ /* 0x000fe4000f8f383f */
[----:B------:R-:W-:Y:S02]  /*1050*/  ULEA UR8, UR52, UR8, 0xd ;  /* 0x0000000834087291 */ /* 0x000fe4000f8e683f */
[----:B------:R-:W-:Y:S02]  /*1060*/  USHF.R.S32.HI UR50, URZ, 0x7, UR5 ;  /* 0x000000073f327899 */ /* 0x000fe40008011405 */
[----:B------:R-:W-:-:S04]  /*1070*/  USHF.R.U32.HI UR8, URZ, 0x4, UR8 ;  /* 0x000000043f087899 */ /* 0x000fc80008011608 */
[----:B------:R-:W-:Y:S01]  /*1080*/  ULOP3.LUT UR37, UR8, 0x3fff, URZ, 0xc0, !UPT ;  /* 0x00003fff08257892 */ /* 0x000fe2000f8ec03f */
[----:B-12345:R-:W-:Y:S11]  /*1090*/  @!P0 BRA `(.L_x_10010) ;  /* 0x0000000000408947 */ /* 0x03eff60003800000 */
        /* <DEDUP_REMOVED lines=16> */
.L_x_10010:
[----:B------:R-:W-:Y:S01]  /*11a0*/  ULOP3.LUT UR4, UR46, 0x1, URZ, 0xc0, !UPT ;  /* 0x000000012e047892 */ /* 0x000fe2000f8ec03f */
[----:B------:R-:W-:-:S04]  /*11b0*/  MOV R3, UR47 ;  /* 0x0000002f00037c02 */ /* 0x000fc80008000f00 */
[----:B------:R-:W-:Y:S01]  /*11c0*/  ISETP.NE.AND P0, PT, R3, 0x3, PT ;  /* 0x000000030300780c */ /* 0x000fe20003f05270 */
[----:B------:R-:W-:-:S05]  /*11d0*/  IMAD.U32 R0, RZ, RZ, UR4 ;  /* 0x00000004ff007e24 */ /* 0x000fca000f8e00ff */
[----:B------:R-:W-:-:S04]  /*11e0*/  SHF.L.U32 R0, R0, 0x1f, RZ ;  /* 0x0000001f00007819 */ /* 0x000fc800000006ff */
[----:B------:R-:W0:Y:S02]  /*11f0*/  SYNCS.PHASECHK.TRANS64.TRYWAIT P1, [UR40+0x2d800], R0 ;  /* 0x02d80000ff0075a7 */ /* 0x000e240008020168 */
[----:B0-----:R-:W-:Y:S05]  /*1200*/  @!P1 BRA `(.L_x_10011) ;  /* 0x0000009400949947 */ /* 0x001fea0003800000 */
.L_x_10088:
[----:B------:R-:W-:Y:S05]  /*1210*/  @!P0 BRA `(.L_x_10012) ;  /* 0x0000000000048947 */ /* 0x000fea0003800000 */
[----:B------:R-:W-:Y:S01]  /*1220*/  BPT.TRAP 0x1 ;  /* 0x000000040000795c */ /* 0x000fe20000300000 */
.L_x_10012:
[----:B------:R-:W-:Y:S02]  /*1230*/  IMAD.U32 R4, RZ, RZ, UR44 ;  /* 0x0000002cff047e24 */ /* 0x000fe4000f8e00ff */
[----:B0-----:R-:W-:-:S03]  /*1240*/  IMAD.U32 R3, RZ, RZ, UR45 ;  /* 0x0000002dff037e24 */ /* 0x001fc6000f8e00ff */
[----:B------:R-:W-:Y:S02]  /*1250*/  LEA R4, R4, UR40, 0x3 ;  /* 0x0000002804047c11 */ /* 0x000fe4000f8e18ff */
[----:B------:R-:W-:-:S04]  /*1260*/  SHF.L.U32 R3, R3, 0x1f, RZ ;  /* 0x0000001f03037819 */ /* 0x000fc800000006ff */
[----:B------:R0:W1:Y:S01]  /*1270*/  SYNCS.PHASECHK.TRANS64.TRYWAIT P1, [R4+URZ+0x2d830], R3 ;  /* 0x02d83003040075a7 */ /* 0x000062000802017f */
[----:B------:R-:W-:Y:S05]  /*1280*/  @!P0 BRA `(.L_x_10013) ;  /* 0x0000000000048947 */ /* 0x000fea0003800000 */
[----:B------:R-:W-:Y:S01]  /*1290*/  BPT.TRAP 0x1 ;  /* 0x000000040000795c */ /* 0x000fe20000300000 */
.L_x_10013:
[----:B------:R-:W-:Y:S01]  /*12a0*/  IMAD.MOV.U32 R135, RZ, RZ, RZ ;  /* 0x000000ffff877224 */ /* 0x000fe200078e00ff */
[----:B-1----:R-:W-:Y:S06]  /*12b0*/  @P1 BRA `(.L_x_10014) ;  /* 0x0000000000081947 */ /* 0x002fec0003800000 */
[----:B------:R-:W1:Y:S02]  /*12c0*/  SYNCS.PHASECHK.TRANS64.TRYWAIT P1, [R4+URZ+0x2d830], R3 ;  /* 0x02d83003040075a7 */ /* 0x000e64000802017f */
[----:B-1----:R-:W-:Y:S05]  /*12d0*/  @!P1 BRA `(.L_x_10015) ;  /* 0x0000009400789947 */ /* 0x002fea0003800000 */
.L_x_10014:
[----:B------:R-:W-:Y:S05]  /*12e0*/  WARPSYNC.ALL ;  /* 0x0000000000007948 */ /* 0x000fea0003800000 */
[----:B------:R-:W-:Y:S01]  /*12f0*/  UIADD3 UR4, UR40, 0x15400, URZ ;  /* 0x0001540028047890 */ /* 0x000fe2000fffe03f */
[----:B------:R-:W-:Y:S01]  /*1300*/  WARPGROUP.ARRIVE ;  /* 0x00000000000079c5 */ /* 0x000fe20000000000 */
[----:B------:R-:W-:Y:S02]  /*1310*/  ULEA UR52, UR52, UR40, 0xc ;  /* 0x0000002834347291 */ /* 0x000fe4000f8e603f */
[----:B------:R-:W-:Y:S02]  /*1320*/  USHF.R.U32.HI UR4, URZ, 0x4, UR4 ;  /* 0x000000043f047899 */ /* 0x000fe40008011604 */
[----:B------:R-:W-:-:S02]  /*1330*/  UIADD3 UR52, UR52, 0xc400, URZ ;  /* 0x0000c40034347890 */ /* 0x000fc4000fffe03f */
[----:B------:R-:W-:Y:S02]  /*1340*/  ULOP3.LUT UR4, UR4, 0x3fff, URZ, 0xc0, !UPT ;  /* 0x00003fff04047892 */ /* 0x000fe4000f8ec03f */
[----:B------:R-:W-:Y:S02]  /*1350*/  USHF.R.U32.HI UR52, URZ, 0x4, UR52 ;  /* 0x000000043f347899 */ /* 0x000fe40008011634 */
[----:B------:R-:W-:Y:S02]  /*1360*/  ULOP3.LUT UR32, UR4, 0x10000, URZ, 0xfc, !UPT ;  /* 0x0001000004207892 */ /* 0x000fe4000f8efc3f */
[----:B------:R-:W-:Y:S02]  /*1370*/  ULOP3.LUT UR52, UR52, 0x3fff, URZ, 0xc0, !UPT ;  /* 0x00003fff34347892 */ /* 0x000fe4000f8ec03f */
[----:B------:R-:W-:Y:S02]  /*1380*/  UIMAD UR6, UR44, 0x600, UR32 ;  /* 0x000006002c0678a4 */ /* 0x000fe4000f8e0220 */
[----:B------:R-:W-:Y:S01]  /*1390*/  ULOP3.LUT UR4, UR52, 0x10000, URZ, 0xfc, !UPT ;  /* 0x0001000034047892 */ /* 0x000fe2000f8efc3f */
[----:B------:R-:W-:Y:S01]  /*13a0*/  UMOV UR7, 0x80000020 ;  /* 0x8000002000077882 */ /* 0x000fe20000000000 */
[----:B------:R-:W-:-:S02]  /*13b0*/  UMOV UR5, 0x80000020 ;  /* 0x8000002000057882 */ /* 0x000fc40000000000 */
        /* <DEDUP_REMOVED lines=39> */
.L_x_10016:
[----:B01----:R-:W-:Y:S01]  /*1630*/  VIADD R3, R145, UR51 ;  /* 0x0000003391037c36 */ /* 0x003fe20008000000 */
[----:B------:R-:W-:Y:S01]  /*1640*/  P2R R6, PR, RZ, 0x1 ;  /* 0x00000001ff067803 */ /* 0x000fe20000000000 */
[----:B------:R-:W-:Y:S01]  /*1650*/  IMAD.U32 R0, RZ, RZ, UR50 ;  /* 0x00000032ff007e24 */ /* 0x000fe2000f8e00ff */
[----:B------:R-:W-:Y:S01]  /*1660*/  ULDC UR33, c[0x0][0x988] ;  /* 0x0002620000217ab9 */ /* 0x000fe20000000800 */
[----:B------:R-:W-:Y:S01]  /*1670*/  R2UR UR6, R4 ;  /* 0x00000000040672ca */ /* 0x000fe200000e0000 */
        /* <DEDUP_REMOVED lines=16> */
[C---:B------:R-:W-:Y:S01]  /*1780*/  ISETP.GT.AND P2, PT, R3.reuse, 0x9, PT ;  /* 0x000000090300780c */ /* 0x040fe20003f44270 */
        /* <DEDUP_REMOVED lines=151> */
[----:B------:R-:W-:-:S02]  /*2100*/  FMNMX.FTZ R5, R85, R0, !PT ;  /* 0x0000000055057209 */ /* 0x000fc40007810000 */
[----:B------:R-:W-:Y:S02]  /*2110*/  P2R R11, PR, RZ, 0x1 ;  /* 0x00000001ff0b7803 */ /* 0x000fe40000000000 */
[----:B------:R-:W-:Y:S01]  /*2120*/  P2R R10, PR, RZ, 0x2 ;  /* 0x00000002ff0a7803 */ /* 0x000fe20000000000 */
[----:B------:R-:W0:Y:S01]  /*2130*/  SHFL.BFLY PT, R0, R5, 0x2, 0x1f ;  /* 0x0c401f0005007f89 */ /* 0x000e2200000e0000 */
[----:B------:R-:W-:Y:S02]  /*2140*/  P2R R9, PR, RZ, 0x4 ;  /* 0x00000004ff097803 */ /* 0x000fe40000000000 */
[C---:B------:R-:W-:Y:S02]  /*2150*/  ISETP.GT.AND P2, PT, R3.reuse, 0x58, PT ;  /* 0x000000580300780c */ /* 0x040fe40003f44270 */
[C---:B------:R-:W-:Y:S02]  /*2160*/  ISETP.GT.AND P1, PT, R3.reuse, 0x59, PT ;  /* 0x000000590300780c */ /* 0x040fe40003f24270 */
[----:B------:R-:W-:-:S02]  /*2170*/  ISETP.GT.AND P0, PT, R3, 0x60, PT ;  /* 0x000000600300780c */ /* 0x000fc40003f04270 */
[----:B------:R-:W-:Y:S02]  /*2180*/  FMNMX.FTZ R3, R26, R27, !PT ;  /* 0x0000001b1a037209 */ /* 0x000fe40007810000 */
[----:B------:R-:W-:Y:S02]  /*2190*/  FSEL R74, R74, -INF , P0 ;  /* 0xff8000004a4a7808 */ /* 0x000fe40000000000 */
[----:B------:R-:W-:Y:S02]  /*21a0*/  ISETP.NE.AND P0, PT, R11, RZ, PT ;  /* 0x000000ff0b00720c */ /* 0x000fe40003f05270 */
[----:B------:R-:W-:Y:S02]  /*21b0*/  FSEL R70, R70, -INF , P2 ;  /* 0xff80000046467808 */ /* 0x000fe40001000000 */
[----:B------:R-:W-:Y:S02]  /*21c0*/  FSEL R75, R75, -INF , P0 ;  /* 0xff8000004b4b7808 */ /* 0x000fe40000000000 */
[----:B------:R-:W-:-:S02]  /*21d0*/  ISETP.NE.AND P0, PT, R6, RZ, PT ;  /* 0x000000ff0600720c */ /* 0x000fc40003f05270 */
[----:B------:R-:W-:Y:S02]  /*21e0*/  FSEL R71, R71, -INF , P1 ;  /* 0xff80000047477808 */ /* 0x000fe40000800000 */
[----:B------:R-:W-:Y:S02]  /*21f0*/  ISETP.NE.AND P1, PT, R10, RZ, PT ;  /* 0x000000ff0a00720c */ /* 0x000fe40003f25270 */
[----:B0-----:R-:W-:Y:S02]  /*2200*/  FMNMX.FTZ R7, R5, R0, !PT ;  /* 0x0000000005077209 */ /* 0x001fe40007810000 */
[----:B------:R-:W-:Y:S02]  /*2210*/  ISETP.NE.AND P2, PT, R9, RZ, PT ;  /* 0x000000ff0900720c */ /* 0x000fe40003f45270 */
[----:B------:R-:W-:Y:S01]  /*2220*/  FSEL R78, R78, -INF , P1 ;  /* 0xff8000004e4e7808 */ /* 0x000fe20000800000 */
[----:B------:R-:W0:Y:S01]  /*2230*/  SHFL.BFLY PT, R0, R7, 0x1, 0x1f ;  /* 0x0c201f0007007f89 */ /* 0x000e2200000e0000 */
[----:B------:R-:W-:-:S02]  /*2240*/  FSEL R79, R79, -INF , P2 ;  /* 0xff8000004f4f7808 */ /* 0x000fc40001000000 */
[----:B------:R-:W-:Y:S02]  /*2250*/  FSEL R83, R83, -INF , P4 ;  /* 0xff80000053537808 */ /* 0x000fe40002000000 */
[----:B------:R-:W-:Y:S02]  /*2260*/  FSEL R86, R86, -INF , P5 ;  /* 0xff80000056567808 */ /* 0x000fe40002800000 */
[----:B------:R-:W-:Y:S02]  /*2270*/  FSEL R87, R87, -INF , P6 ;  /* 0xff80000057577808 */ /* 0x000fe40003000000 */
[----:B------:R-:W-:Y:S02]  /*2280*/  MOV R98, R135 ;  /* 0x0000008700627202 */ /* 0x000fe40000000f00 */
[----:B0-----:R-:W-:-:S04]  /*2290*/  FMNMX.FTZ R0, R7, R0, !PT ;  /* 0x0000000007007209 */ /* 0x001fc80007810000 */
[C---:B------:R-:W-:Y:S01]  /*22a0*/  FSETP.NEU.FTZ.AND P3, PT, R0.reuse, -INF , PT ;  /* 0xff8000000000780b */ /* 0x040fe20003f7d000 */
[----:B------:R-:W-:-:S05]  /*22b0*/  FMUL.FTZ R14, R0, UR33 ;  /* 0x00000021000e7c20 */ /* 0x000fca0008410000 */
[----:B------:R-:W-:Y:S02]  /*22c0*/  FSEL R14, R14, RZ, P3 ;  /* 0x000000ff0e0e7208 */ /* 0x000fe40001800000 */
[----:B------:R-:W-:Y:S02]  /*22d0*/  ISETP.NE.AND P3, PT, R8, RZ, PT ;  /* 0x000000ff0800720c */ /* 0x000fe40003f65270 */
[----:B------:R-:W-:Y:S01]  /*22e0*/  FMNMX.FTZ R8, R30, R3, !PT ;  /* 0x000000031e087209 */ /* 0x000fe20007810000 */
[--C-:B------:R-:W-:Y:S01]  /*22f0*/  FFMA.FTZ R5, R24, UR33, -R14.reuse ;  /* 0x0000002118057c23 */ /* 0x100fe2000801080e */
[--C-:B------:R-:W-:Y:S01]  /*2300*/  FFMA.FTZ R6, R28, UR33, -R14.reuse ;  /* 0x000000211c067c23 */ /* 0x100fe2000801080e */
[--C-:B------:R-:W-:Y:S01]  /*2310*/  FFMA.FTZ R32, R32, UR33, -R14.reuse ;  /* 0x0000002120207c23 */ /* 0x100fe2000801080e */
[----:B------:R-:W-:Y:S01]  /*2320*/  FMNMX.FTZ R3, R31, R8, !PT ;  /* 0x000000081f037209 */ /* 0x000fe20007810000 */
[--C-:B------:R-:W-:Y:S01]  /*2330*/  FFMA.FTZ R11, R36, UR33, -R14.reuse ;  /* 0x00000021240b7c23 */ /* 0x100fe2000801080e */
[----:B------:R-:W-:Y:S01]  /*2340*/  FSEL R82, R82, -INF , P3 ;  /* 0xff80000052527808 */ /* 0x000fe20001800000 */
        /* <DEDUP_REMOVED lines=23> */
[----:B------:R0:W-:Y:S01]  /*24c0*/  MUFU.EX2 R12, R37 ;  /* 0x00000025000c7308 */ /* 0x0001e20000000800 */
[--C-:B------:R-:W-:Y:S01]  /*24d0*/  FFMA.FTZ R48, R69, UR33, -R14.reuse ;  /* 0x0000002145307c23 */ /* 0x100fe2000801080e */
[----:B------:R-:W-:Y:S01]  /*24e0*/  FMNMX.FTZ R20, R46, R3, !PT ;  /* 0x000000032e147209 */ /* 0x000fe20007810000 */
[--C-:B------:R-:W-:Y:S01]  /*24f0*/  FFMA.FTZ R56, R77, UR33, -R14.reuse ;  /* 0x000000214d387c23 */ /* 0x100fe2000801080e */
[----:B------:R-:W-:-:S02]  /*2500*/  FFMA.FTZ R64, R81, UR33, -R14 ;  /* 0x0000002151407c23 */ /* 0x000fc4000801080e */
[----:B------:R-:W-:Y:S02]  /*2510*/  FMNMX.FTZ R3, R47, R20, !PT ;  /* 0x000000142f037209 */ /* 0x000fe40007810000 */
[----:B------:R-:W-:Y:S01]  /*2520*/  MUFU.EX2 R5, R5 ;  /* 0x0000000500057308 */ /* 0x000fe20000000800 */
[----:B0-----:R-:W-:Y:S01]  /*2530*/  FFMA.FTZ R37, R60, UR33, -R14 ;  /* 0x000000213c257c23 */ /* 0x001fe2000801080e */
[----:B------:R-:W-:-:S04]  /*2540*/  FMNMX.FTZ R20, R50, R3, !PT ;  /* 0x0000000332147209 */ /* 0x000fc80007810000 */
[----:B------:R-:W-:Y:S02]  /*2550*/  FMNMX.FTZ R3, R51, R20, !PT ;  /* 0x0000001433037209 */ /* 0x000fe40007810000 */
[----:B------:R0:W-:Y:S02]  /*2560*/  MUFU.EX2 R20, R41 ;  /* 0x0000002900147308 */ /* 0x0001e40000000800 */
[----:B------:R-:W-:-:S04]  /*2570*/  FMNMX.FTZ R24, R54, R3, !PT ;  /* 0x0000000336187209 */ /* 0x000fc80007810000 */
[----:B------:R-:W-:Y:S02]  /*2580*/  FMNMX.FTZ R3, R55, R24, !PT ;  /* 0x0000001837037209 */ /* 0x000fe40007810000 */
[----:B------:R-:W1:Y:S01]  /*2590*/  MUFU.EX2 R10, R10 ;  /* 0x0000000a000a7308 */ /* 0x000e620000000800 */
[----:B0-----:R-:W-:Y:S01]  /*25a0*/  FFMA.FTZ R41, R68, UR33, -R14 ;  /* 0x0000002144297c23 */ /* 0x001fe2000801080e */
[----:B------:R-:W-:-:S04]  /*25b0*/  FMNMX.FTZ R24, R58, R3, !PT ;  /* 0x000000033a187209 */ /* 0x000fc80007810000 */
[----:B------:R-:W-:Y:S02]  /*25c0*/  FMNMX.FTZ R3, R59, R24, !PT ;  /* 0x000000183b037209 */ /* 0x000fe40007810000 */
[----:B------:R0:W-:Y:S02]  /*25d0*/  MUFU.EX2 R24, R45 ;  /* 0x0000002d00187308 */ /* 0x0001e40000000800 */
[----:B------:R-:W-:-:S04]  /*25e0*/  FMNMX.FTZ R28, R62, R3, !PT ;  /* 0x000000033e1c7209 */ /* 0x000fc80007810000 */
[----:B------:R-:W-:Y:S02]  /*25f0*/  FMNMX.FTZ R3, R63, R28, !PT ;  /* 0x0000001c3f037209 */ /* 0x000fe40007810000 */
[----:B------:R-:W-:Y:S01]  /*2600*/  MUFU.EX2 R6, R6 ;  /* 0x0000000600067308 */ /* 0x000fe20000000800 */
[----:B0-----:R-:W-:Y:S01]  /*2610*/  FFMA.FTZ R45, R72, UR33, -R14 ;  /* 0x00000021482d7c23 */ /* 0x001fe2000801080e */
[----:B------:R-:W-:Y:S02]  /*2620*/  FMNMX.FTZ R28, R66, R3, !PT ;  /* 0x00000003421c7209 */ /* 0x000fe40007810000 */
[----:B-1----:R-:W-:Y:S02]  /*2630*/  F2FP.F16.F32.PACK_AB R4, R10, R5 ;  /* 0x000000050a04723e */ /* 0x002fe400000000ff */
[----:B------:R-:W-:Y:S02]  /*2640*/  FMNMX.FTZ R3, R67, R28, !PT ;  /* 0x0000001c43037209 */ /* 0x000fe40007810000 */
[----:B------:R0:W-:Y:S02]  /*2650*/  MUFU.EX2 R28, R49 ;  /* 0x00000031001c7308 */ /* 0x0001e40000000800 */
[----:B------:R-:W-:-:S04]  /*2660*/  FMNMX.FTZ R32, R70, R3, !PT ;  /* 0x0000000346207209 */ /* 0x000fc80007810000 */
[----:B------:R-:W-:Y:S02]  /*2670*/  FMNMX.FTZ R3, R71, R32, !PT ;  /* 0x0000002047037209 */ /* 0x000fe40007810000 */
[----:B------:R-:W-:Y:S01]  /*2680*/  MUFU.EX2 R7, R7 ;  /* 0x0000000700077308 */ /* 0x000fe20000000800 */
[----:B0-----:R-:W-:Y:S01]  /*2690*/  FFMA.FTZ R49, R76, UR33, -R14 ;  /* 0x000000214c317c23 */ /* 0x001fe2000801080e */
[----:B------:R-:W-:-:S04]  /*26a0*/  FMNMX.FTZ R32, R74, R3, !PT ;  /* 0x000000034a207209 */ /* 0x000fc80007810000 */
[----:B------:R-:W-:Y:S02]  /*26b0*/  FMNMX.FTZ R3, R75, R32, !PT ;  /* 0x000000204b037209 */ /* 0x000fe40007810000 */
[----:B------:R-:W-:Y:S02]  /*26c0*/  MUFU.EX2 R32, R53 ;  /* 0x0000003500207308 */ /* 0x000fe40000000800 */
[----:B------:R-:W-:-:S04]  /*26d0*/  FMNMX.FTZ R36, R78, R3, !PT ;  /* 0x000000034e247209 */ /* 0x000fc80007810000 */
[----:B------:R-:W-:Y:S02]  /*26e0*/  FMNMX.FTZ R3, R79, R36, !PT ;  /* 0x000000244f037209 */ /* 0x000fe40007810000 */
[----:B------:R-:W-:Y:S02]  /*26f0*/  MUFU.EX2 R9, R9 ;  /* 0x0000000900097308 */ /* 0x000fe40000000800 */
[----:B------:R-:W-:-:S04]  /*2700*/  FMNMX.FTZ R36, R82, R3, !PT ;  /* 0x0000000352247209 */ /* 0x000fc80007810000 */
[----:B------:R-:W-:Y:S02]  /*2710*/  FMNMX.FTZ R3, R83, R36, !PT ;  /* 0x0000002453037209 */ /* 0x000fe40007810000 */
[----:B------:R0:W-:Y:S02]  /*2720*/  MUFU.EX2 R36, R57 ;  /* 0x0000003900247308 */ /* 0x0001e40000000800 */
[----:B------:R-:W-:-:S04]  /*2730*/  FMNMX.FTZ R40, R86, R3, !PT ;  /* 0x0000000356287209 */ /* 0x000fc80007810000 */
[----:B------:R-:W-:Y:S01]  /*2740*/  FMNMX.FTZ R3, R87, R40, !PT ;  /* 0x0000002857037209 */ /* 0x000fe20007810000 */
[--C-:B------:R-:W-:Y:S01]  /*2750*/  FFMA.FTZ R40, R65, UR33, -R14.reuse ;  /* 0x0000002141287c23 */ /* 0x100fe2000801080e */
[----:B------:R-:W-:Y:S01]  /*2760*/  MUFU.EX2 R11, R11 ;  /* 0x0000000b000b7308 */ /* 0x000fe20000000800 */
[--C-:B0-----:R-:W-:Y:S02]  /*2770*/  FFMA.FTZ R57, R80, UR33, -R14.reuse ;  /* 0x0000002150397c23 */ /* 0x101fe4000801080e */
[----:B------:R-:W0:Y:S05]  /*2780*/  SHFL.BFLY PT, R52, R3, 0x2, 0x1f ;  /* 0x0c401f0003347f89 */ /* 0x000e2a00000e0000 */
[----:B------:R-:W-:Y:S08]  /*2790*/  MUFU.EX2 R13, R13 ;  /* 0x0000000d000d7308 */ /* 0x000ff00000000800 */
[----:B------:R-:W-:Y:S08]  /*27a0*/  MUFU.EX2 R15, R15 ;  /* 0x0000000f000f7308 */ /* 0x000ff00000000800 */
[----:B------:R-:W-:Y:S01]  /*27b0*/  MUFU.EX2 R21, R21 ;  /* 0x0000001500157308 */ /* 0x000fe20000000800 */
[----:B0-----:R-:W-:Y:S01]  /*27c0*/  FMNMX.FTZ R53, R3, R52, !PT ;  /* 0x0000003403357209 */ /* 0x001fe20007810000 */
[----:B------:R-:W-:-:S04]  /*27d0*/  FFMA.FTZ R52, R73, UR33, -R14 ;  /* 0x0000002149347c23 */ /* 0x000fc8000801080e */
[----:B------:R-:W0:Y:S02]  /*27e0*/  SHFL.BFLY PT, R60, R53, 0x1, 0x1f ;  /* 0x0c201f00353c7f89 */ /* 0x000e2400000e0000 */
[----:B------:R-:W-:Y:S08]  /*27f0*/  MUFU.EX2 R25, R25 ;  /* 0x0000001900197308 */ /* 0x000ff00000000800 */
[----:B------:R-:W-:Y:S08]  /*2800*/  MUFU.EX2 R29, R29 ;  /* 0x0000001d001d7308 */ /* 0x000ff00000000800 */
[----:B------:R-:W-:Y:S01]  /*2810*/  MUFU.EX2 R37, R37 ;  /* 0x0000002500257308 */ /* 0x000fe20000000800 */
[----:B0-----:R-:W-:Y:S01]  /*2820*/  FMNMX.FTZ R3, R53, R60, !PT ;  /* 0x0000003c35037209 */ /* 0x001fe20007810000 */
[--C-:B------:R-:W-:Y:S01]  /*2830*/  FFMA.FTZ R53, R84, UR33, -R14.reuse ;  /* 0x0000002154357c23 */ /* 0x100fe2000801080e */
[----:B------:R-:W-:-:S05]  /*2840*/  FFMA.FTZ R60, R85, UR33, -R14 ;  /* 0x00000021553c7c23 */ /* 0x000fca000801080e */
[----:B------:R-:W-:Y:S01]  /*2850*/  MUFU.EX2 R44, R44 ;  /* 0x0000002c002c7308 */ /* 0x000fe20000000800 */
[C---:B------:R-:W-:Y:S01]  /*2860*/  FSETP.NEU.FTZ.AND P1, PT, R3.reuse, -INF , PT ;  /* 0xff8000000300780b */ /* 0x040fe20003f3d000 */
[----:B------:R-:W-:-:S05]  /*2870*/  FMUL.FTZ R61, R3, UR33 ;  /* 0x00000021033d7c20 */ /* 0x000fca0008410000 */
[----:B------:R-:W-:Y:S01]  /*2880*/  FSEL R14, R61, RZ, P1 ;  /* 0x000000ff3d0e7208 */ /* 0x000fe20000800000 */
[----:B------:R-:W-:Y:S01]  /*2890*/  MUFU.EX2 R33, R33 ;  /* 0x0000002100217308 */ /* 0x000fe20000000800 */
[----:B------:R-:W-:-:S03]  /*28a0*/  PLOP3.LUT P1, PT, PT, PT, UP0, 0x80, 0x0 ;  /* 0x000000000000781c */ /* 0x000fc60003f2f008 */
        /* <DEDUP_REMOVED lines=21> */
[----:B------:R1:W2:Y:S01]  /*2a00*/  MUFU.EX2 R69, R68 ;  /* 0x0000004400457308 */ /* 0x0002a20000000800 */
[--C-:B------:R-:W-:Y:S01]  /*2a10*/  FFMA.FTZ R78, R78, UR33, -R14.reuse ;  /* 0x000000214e4e7c23 */ /* 0x100fe2000801080e */
[--C-:B------:R-:W-:Y:S01]  /*2a20*/  FFMA.FTZ R79, R79, UR33, -R14.reuse ;  /* 0x000000214f4f7c23 */ /* 0x100fe2000801080e */
[--C-:B------:R-:W-:Y:S01]  /*2a30*/  FFMA.FTZ R82, R82, UR33, -R14.reuse ;  /* 0x0000002152527c23 */ /* 0x100fe2000801080e */
[--C-:B------:R-:W-:Y:S01]  /*2a40*/  FFMA.FTZ R83, R83, UR33, -R14.reuse ;  /* 0x0000002153537c23 */ /* 0x100fe2000801080e */
[--C-:B------:R-:W-:Y:S01]  /*2a50*/  FFMA.FTZ R86, R86, UR33, -R14.reuse ;  /* 0x0000002156567c23 */ /* 0x100fe2000801080e */
[----:B------:R-:W-:-:S02]  /*2a60*/  FFMA.FTZ R87, R87, UR33, -R14 ;  /* 0x0000002157577c23 */ /* 0x000fc4000801080e */
[----:B------:R3:W4:Y:S01]  /*2a70*/  MUFU.EX2 R76, R31 ;  /* 0x0000001f004c7308 */ /* 0x0007220000000800 */
[--C-:B-1----:R-:W-:Y:S01]  /*2a80*/  FFMA.FTZ R68, R47, UR33, -R14.reuse ;  /* 0x000000212f447c23 */ /* 0x102fe2000801080e */
[----:B------:R-:W-:Y:S01]  /*2a90*/  FFMA.FTZ R47, R55, UR33, -R14 ;  /* 0x00000021372f7c23 */ /* 0x000fe2000801080e */
[----:B------:R-:W-:Y:S01]  /*2aa0*/  FADD.FTZ R55, R5, R10 ;  /* 0x0000000a05377221 */ /* 0x000fe20000010000 */
[----:B0-----:R-:W-:Y:S01]  /*2ab0*/  FADD.FTZ R10, R61, R72 ;  /* 0x000000483d0a7221 */ /* 0x001fe20000010000 */
[----:B------:R-:W-:Y:S02]  /*2ac0*/  F2FP.F16.F32.PACK_AB R5, R72, R61 ;  /* 0x0000003d4805723e */ /* 0x000fe400000000ff */
[----:B------:R-:W-:Y:S01]  /*2ad0*/  FADD.FTZ R54, R6, R55 ;  /* 0x0000003706367221 */ /* 0x000fe20000010000 */
[----:B------:R-:W0:Y:S01]  /*2ae0*/  MUFU.EX2 R26, R26 ;  /* 0x0000001a001a7308 */ /* 0x000e220000000800 */
[C---:B------:R-:W-:Y:S01]  /*2af0*/  F2FP.F16.F32.PACK_AB R6, R7.reuse, R6 ;  /* 0x000000060706723e */ /* 0x040fe200000000ff */
[----:B---3--:R-:W-:Y:S01]  /*2b00*/  FFMA.FTZ R31, R50, UR33, -R14 ;  /* 0x00000021321f7c23 */ /* 0x008fe2000801080e */
[----:B------:R-:W-:Y:S01]  /*2b10*/  FADD.FTZ R59, R7, R54 ;  /* 0x00000036073b7221 */ /* 0x000fe20000010000 */
[----:B--2---:R-:W-:Y:S01]  /*2b20*/  FADD.FTZ R7, R69, R10 ;  /* 0x0000000a45077221 */ /* 0x004fe20000010000 */
[--C-:B------:R-:W-:Y:S01]  /*2b30*/  FFMA.FTZ R50, R62, UR33, -R14.reuse ;  /* 0x000000213e327c23 */ /* 0x100fe2000801080e */
[--C-:B------:R-:W-:Y:S01]  /*2b40*/  FFMA.FTZ R55, R63, UR33, -R14.reuse ;  /* 0x000000213f377c23 */ /* 0x100fe2000801080e */
[----:B------:R-:W-:Y:S01]  /*2b50*/  FADD.FTZ R10, R8, R59 ;  /* 0x0000003b080a7221 */ /* 0x000fe20000010000 */
[----:B------:R-:W1:Y:S01]  /*2b60*/  MUFU.EX2 R27, R27 ;  /* 0x0000001b001b7308 */ /* 0x000e620000000800 */
[----:B----4-:R-:W-:Y:S01]  /*2b70*/  FADD.FTZ R61, R76, R7 ;  /* 0x000000074c3d7221 */ /* 0x010fe20000010000 */
[----:B------:R-:W-:Y:S01]  /*2b80*/  FFMA.FTZ R54, R66, UR33, -R14 ;  /* 0x0000002142367c23 */ /* 0x000fe2000801080e */
[----:B------:R-:W-:Y:S01]  /*2b90*/  FADD.FTZ R62, R9, R10 ;  /* 0x0000000a093e7221 */ /* 0x000fe20000010000 */
[----:B------:R-:W-:Y:S01]  /*2ba0*/  FFMA.FTZ R59, R67, UR33, -R14 ;  /* 0x00000021433b7c23 */ /* 0x000fe2000801080e */
[----:B------:R-:W-:-:S02]  /*2bb0*/  F2FP.F16.F32.PACK_AB R8, R9, R8 ;  /* 0x000000080908723e */ /* 0x000fc400000000ff */
[----:B------:R-:W-:Y:S01]  /*2bc0*/  FADD.FTZ R63, R11, R62 ;  /* 0x0000003e0b3f7221 */ /* 0x000fe20000010000 */
[----:B------:R-:W2:Y:S01]  /*2bd0*/  MUFU.EX2 R30, R30 ;  /* 0x0000001e001e7308 */ /* 0x000ea20000000800 */
[----:B0-----:R-:W-:Y:S01]  /*2be0*/  FADD.FTZ R10, R26, R61 ;  /* 0x0000003d1a0a7221 */ /* 0x001fe20000010000 */
[----:B------:R-:W-:Y:S01]  /*2bf0*/  F2FP.F16.F32.PACK_AB R7, R76, R69 ;  /* 0x000000454c07723e */ /* 0x000fe200000000ff */
[----:B------:R-:W-:-:S04]  /*2c00*/  FADD.FTZ R62, R12, R63 ;  /* 0x0000003f0c3e7221 */ /* 0x000fc80000010000 */
[----:B------:R-:W-:Y:S01]  /*2c10*/  FADD.FTZ R63, R13, R62 ;  /* 0x0000003e0d3f7221 */ /* 0x000fe20000010000 */
[----:B------:R-:W0:Y:S01]  /*2c20*/  MUFU.EX2 R35, R35 ;  /* 0x0000002300237308 */ /* 0x000e220000000800 */
[----:B-1----:R-:W-:Y:S01]  /*2c30*/  FADD.FTZ R61, R27, R10 ;  /* 0x0000000a1b3d7221 */ /* 0x002fe20000010000 */
[----:B------:R1:W-:Y:S01]  /*2c40*/  STSM.16.M88.4 [R2+0x21800], R4 ;  /* 0x0218000402007844 */ /* 0x0003e20000000200 */
[----:B------:R-:W-:-:S05]  /*2c50*/  FADD.FTZ R62, R20, R63 ;  /* 0x0000003f143e7221 */ /* 0x000fca0000010000 */
[----:B------:R-:W3:Y:S01]  /*2c60*/  MUFU.EX2 R34, R34 ;  /* 0x0000002200227308 */ /* 0x000ee20000000800 */
[----:B--2---:R-:W-:-:S07]  /*2c70*/  FADD.FTZ R10, R30, R61 ;  /* 0x0000003d1e0a7221 */ /* 0x004fce0000010000 */
[----:B------:R-:W2:Y:S01]  /*2c80*/  MUFU.EX2 R39, R39 ;  /* 0x0000002700277308 */ /* 0x000ea20000000800 */
[----:B0-----:R-:W-:-:S07]  /*2c90*/  FADD.FTZ R61, R35, R10 ;  /* 0x0000000a233d7221 */ /* 0x001fce0000010000 */
[----:B------:R-:W0:Y:S01]  /*2ca0*/  MUFU.EX2 R43, R43 ;  /* 0x0000002b002b7308 */ /* 0x000e220000000800 */
[----:B---3--:R-:W-:Y:S01]  /*2cb0*/  FADD.FTZ R10, R34, R61 ;  /* 0x0000003d220a7221 */ /* 0x008fe20000010000 */
[----:B------:R-:W-:-:S04]  /*2cc0*/  FADD.FTZ R61, R15, R62 ;  /* 0x0000003e0f3d7221 */ /* 0x000fc80000010000 */
[----:B------:R-:W-:Y:S02]  /*2cd0*/  FADD.FTZ R62, R24, R61 ;  /* 0x0000003d183e7221 */ /* 0x000fe40000010000 */
[----:B------:R-:W3:Y:S01]  /*2ce0*/  MUFU.EX2 R68, R68 ;  /* 0x0000004400447308 */ /* 0x000ee20000000800 */
[----:B--2---:R-:W-:Y:S01]  /*2cf0*/  FADD.FTZ R10, R39, R10 ;  /* 0x0000000a270a7221 */ /* 0x004fe20000010000 */
[----:B------:R-:W-:-:S04]  /*2d00*/  FADD.FTZ R63, R21, R62 ;  /* 0x0000003e153f7221 */ /* 0x000fc80000010000 */
[----:B------:R-:W-:Y:S02]  /*2d10*/  FADD.FTZ R14, R28, R63 ;  /* 0x0000003f1c0e7221 */ /* 0x000fe40000010000 */
[----:B------:R-:W2:Y:S01]  /*2d20*/  MUFU.EX2 R31, R31 ;  /* 0x0000001f001f7308 */ /* 0x000ea20000000800 */
[----:B0-----:R-:W-:-:S07]  /*2d30*/  FADD.FTZ R61, R43, R10 ;  /* 0x0000000a2b3d7221 */ /* 0x001fce0000010000 */
[----:B------:R-:W0:Y:S01]  /*2d40*/  MUFU.EX2 R38, R38 ;  /* 0x0000002600267308 */ /* 0x000e220000000800 */
[----:B---3--:R-:W-:Y:S01]  /*2d50*/  FADD.FTZ R10, R68, R61 ;  /* 0x0000003d440a7221 */ /* 0x008fe20000010000 */
[----:B------:R-:W-:Y:S01]  /*2d60*/  FADD.FTZ R61, R25, R14 ;  /* 0x0000000e193d7221 */ /* 0x000fe20000010000 */
[----:B------:R-:W-:Y:S02]  /*2d70*/  F2FP.F16.F32.PACK_AB R14, R24, R15 ;  /* 0x0000000f180e723e */ /* 0x000fe400000000ff */
[----:B------:R-:W-:-:S03]  /*2d80*/  F2FP.F16.F32.PACK_AB R15, R68, R43 ;  /* 0x0000002b440f723e */ /* 0x000fc600000000ff */
[----:B------:R-:W3:Y:S01]  /*2d90*/  MUFU.EX2 R42, R42 ;  /* 0x0000002a002a7308 */ /* 0x000ee20000000800 */
[----:B--2---:R-:W-:Y:S01]  /*2da0*/  FADD.FTZ R9, R31, R10 ;  /* 0x0000000a1f097221 */ /* 0x004fe20000010000 */
[----:B------:R-:W-:Y:S02]  /*2db0*/  F2FP.F16.F32.PACK_AB R10, R12, R11 ;  /* 0x0000000b0c0a723e */ /* 0x000fe400000000ff */
[----:B------:R-:W-:Y:S01]  /*2dc0*/  F2FP.F16.F32.PACK_AB R12, R20, R13 ;  /* 0x0000000d140c723e */ /* 0x000fe200000000ff */
[----:B------:R-:W-:Y:S01]  /*2dd0*/  FADD.FTZ R20, R32, R61 ;  /* 0x0000003d20147221 */ /* 0x000fe20000010000 */
[----:B------:R-:W-:Y:S02]  /*2de0*/  F2FP.F16.F32.PACK_AB R11, R35, R30 ;  /* 0x0000001e230b723e */ /* 0x000fe400000000ff */
[----:B------:R-:W2:Y:S01]  /*2df0*/  MUFU.EX2 R47, R47 ;  /* 0x0000002f002f7308 */ /* 0x000ea20000000800 */
[----:B0-----:R-:W-:Y:S01]  /*2e00*/  FADD.FTZ R9, R38, R9 ;  /* 0x0000000926097221 */ /* 0x001fe20000010000 */
[----:B-1----:R-:W-:Y:S01]  /*2e10*/  FADD.FTZ R7, R29, R20 ;  /* 0x000000141d077221 */ /* 0x002fe20000010000 */
[----:B------:R-:W-:-:S03]  /*2e20*/  F2FP.F16.F32.PACK_AB R13, R39, R34 ;  /* 0x00000022270d723e */ /* 0x000fc600000000ff */
[----:B------:R-:W-:Y:S02]  /*2e30*/  FADD.FTZ R6, R36, R7 ;  /* 0x0000000724067221 */ /* 0x000fe40000010000 */
[----:B------:R-:W0:Y:S01]  /*2e40*/  MUFU.EX2 R46, R46 ;  /* 0x0000002e002e7308 */ /* 0x000e220000000800 */
[----:B---3--:R-:W-:Y:S01]  /*2e50*/  FADD.FTZ R4, R42, R9 ;  /* 0x000000092a047221 */ /* 0x008fe20000010000 */
[----:B------:R-:W-:Y:S01]  /*2e60*/  FADD.FTZ R7, R37, R6 ;  /* 0x0000000625077221 */ /* 0x000fe20000010000 */
[----:B------:R-:W-:Y:S02]  /*2e70*/  F2FP.F16.F32.PACK_AB R9, R27, R26 ;  /* 0x0000001a1b09723e */ /* 0x000fe400000000ff */
[----:B------:R-:W-:-:S03]  /*2e80*/  F2FP.F16.F32.PACK_AB R6, R32, R25 ;  /* 0x000000192006723e */ /* 0x000fc600000000ff */
[----:B------:R-:W1:Y:S01]  /*2e90*/  MUFU.EX2 R51, R51 ;  /* 0x0000003300337308 */ /* 0x000e620000000800 */
[----:B--2---:R-:W-:Y:S01]  /*2ea0*/  FADD.FTZ R5, R47, R4 ;  /* 0x000000042f057221 */ /* 0x004fe20000010000 */
[----:B------:R2:W-:Y:S04]  /*2eb0*/  STSM.16.M88.4 [R18], R8 ;  /* 0x0000000812007844 */ /* 0x0005e80000000200 */
[----:B------:R3:W-:Y:S02]  /*2ec0*/  STSM.16.M88.4 [R17], R12 ;  /* 0x0000000c11007844 */ /* 0x0007e40000000200 */
[----:B------:R-:W4:Y:S01]  /*2ed0*/  MUFU.EX2 R50, R50 ;  /* 0x0000003200327308 */ /* 0x000f220000000800 */
[----:B0-----:R-:W-:-:S07]  /*2ee0*/  FADD.FTZ R4, R46, R5 ;  /* 0x000000052e047221 */ /* 0x001fce0000010000 */
[----:B------:R-:W0:Y:S01]  /*2ef0*/  MUFU.EX2 R55, R55 ;  /* 0x0000003700377308 */ /* 0x000e220000000800 */
[----:B-1----:R-:W-:Y:S01]  /*2f00*/  FADD.FTZ R5, R51, R4 ;  /* 0x0000000433057221 */ /* 0x002fe20000010000 */
[----:B------:R-:W-:Y:S01]  /*2f10*/  FADD.FTZ R4, R44, R7 ;  /* 0x000000072c047221 */ /* 0x000fe20000010000 */
[----:B--2---:R-:W-:Y:S02]  /*2f20*/  F2FP.F16.F32.PACK_AB R8, R36, R29 ;  /* 0x0000001d2408723e */ /* 0x004fe400000000ff */
[----:B------:R-:W-:Y:S01]  /*2f30*/  F2FP.F16.F32.PACK_AB R10, R44, R37 ;  /* 0x000000252c0a723e */ /* 0x000fe200000000ff */
[----:B------:R-:W-:Y:S01]  /*2f40*/  FADD.FTZ R7, R33, R4 ;  /* 0x0000000421077221 */ /* 0x000fe20000010000 */
[----:B------:R-:W-:Y:S01]  /*2f50*/  F2FP.F16.F32.PACK_AB R4, R28, R21 ;  /* 0x000000151c04723e */ /* 0x000fe200000000ff */
[----:B------:R-:W1:Y:S01]  /*2f60*/  MUFU.EX2 R40, R40 ;  /* 0x0000002800287308 */ /* 0x000e620000000800 */
[----:B----4-:R-:W-:-:S07]  /*2f70*/  FADD.FTZ R24, R50, R5 ;  /* 0x0000000532187221 */ /* 0x010fce0000010000 */
[----:B------:R-:W2:Y:S01]  /*2f80*/  MUFU.EX2 R54, R54 ;  /* 0x0000003600367308 */ /* 0x000ea20000000800 */
[C---:B0-----:R-:W-:Y:S01]  /*2f90*/  FADD.FTZ R5, R55.reuse, R24 ;  /* 0x0000001837057221 */ /* 0x041fe20000010000 */
[----:B------:R-:W-:-:S06]  /*2fa0*/  F2FP.F16.F32.PACK_AB R11, R55, R50 ;  /* 0x00000032370b723e */ /* 0x000fcc00000000ff */
[----:B------:R-:W0:Y:S01]  /*2fb0*/  MUFU.EX2 R41, R41 ;  /* 0x0000002900297308 */ /* 0x000e220000000800 */
[----:B-1----:R-:W-:-:S07]  /*2fc0*/  FADD.FTZ R26, R40, R7 ;  /* 0x00000007281a7221 */ /* 0x002fce0000010000 */
[----:B------:R-:W1:Y:S01]  /*2fd0*/  MUFU.EX2 R59, R59 ;  /* 0x0000003b003b7308 */ /* 0x000e620000000800 */
[----:B--2---:R-:W-:Y:S01]  /*2fe0*/  FADD.FTZ R24, R54, R5 ;  /* 0x0000000536187221 */ /* 0x004fe20000010000 */
[----:B------:R-:W-:-:S06]  /*2ff0*/  F2FP.F16.F32.PACK_AB R5, R38, R31 ;  /* 0x0000001f2605723e */ /* 0x000fcc00000000ff */
[----:B------:R-:W3:Y:S01]  /*3000*/  MUFU.EX2 R48, R48 ;  /* 0x0000003000307308 */ /* 0x000ee20000000800 */
[----:B0-----:R-:W-:-:S07]  /*3010*/  FADD.FTZ R7, R41, R26 ;  /* 0x0000001a29077221 */ /* 0x001fce0000010000 */
[----:B------:R-:W0:Y:S01]  /*3020*/  MUFU.EX2 R58, R58 ;  /* 0x0000003a003a7308 */ /* 0x000e220000000800 */
[----:B-1----:R-:W-:-:S07]  /*3030*/  FADD.FTZ R9, R59, R24 ;  /* 0x000000183b097221 */ /* 0x002fce0000010000 */
[----:B------:R-:W1:Y:S01]  /*3040*/  MUFU.EX2 R45, R45 ;  /* 0x0000002d002d7308 */ /* 0x000e620000000800 */
[----:B---3--:R-:W-:Y:S01]  /*3050*/  FADD.FTZ R14, R48, R7 ;  /* 0x00000007300e7221 */ /* 0x008fe20000010000 */
[----:B------:R-:W-:-:S05]  /*3060*/  F2FP.F16.F32.PACK_AB R7, R47, R42 ;  /* 0x0000002a2f07723e */ /* 0x000fca00000000ff */
[----:B------:R2:W-:Y:S01]  /*3070*/  STSM.16.M88.4 [R16], R4 ;  /* 0x0000000410007844 */ /* 0x0005e20000000200 */
[----:B------:R-:W3:Y:S01]  /*3080*/  MUFU.EX2 R71, R71 ;  /* 0x0000004700477308 */ /* 0x000ee20000000800 */
[----:B0-----:R-:W-:Y:S01]  /*3090*/  FADD.FTZ R12, R58, R9 ;  /* 0x000000093a0c7221 */ /* 0x001fe20000010000 */
[----:B------:R-:W-:-:S05]  /*30a0*/  F2FP.F16.F32.PACK_AB R9, R51, R46 ;  /* 0x0000002e3309723e */ /* 0x000fca00000000ff */
[----:B------:R0:W-:Y:S01]  /*30b0*/  STSM.16.M88.4 [R2+0x27800], R8 ;  /* 0x0278000802007844 */ /* 0x0001e20000000200 */
[----:B------:R-:W4:Y:S01]  /*30c0*/  MUFU.EX2 R52, R52 ;  /* 0x0000003400347308 */ /* 0x000f220000000800 */
[----:B-1----:R-:W-:-:S07]  /*30d0*/  FADD.FTZ R15, R45, R14 ;  /* 0x0000000e2d0f7221 */ /* 0x002fce0000010000 */
[----:B------:R-:W1:Y:S01]  /*30e0*/  MUFU.EX2 R74, R74 ;  /* 0x0000004a004a7308 */ /* 0x000e620000000800 */
[----:B---3--:R-:W-:-:S07]  /*30f0*/  FADD.FTZ R13, R71, R12 ;  /* 0x0000000c470d7221 */ /* 0x008fce0000010000 */
[----:B------:R-:W3:Y:S01]  /*3100*/  MUFU.EX2 R49, R49 ;  /* 0x0000003100317308 */ /* 0x000ee20000000800 */
[----:B----4-:R-:W-:-:S07]  /*3110*/  FADD.FTZ R12, R52, R15 ;  /* 0x0000000f340c7221 */ /* 0x010fce0000010000 */
[----:B------:R-:W4:Y:S01]  /*3120*/  MUFU.EX2 R75, R75 ;  /* 0x0000004b004b7308 */ /* 0x000f220000000800 */
[----:B-1----:R-:W-:-:S07]  /*3130*/  FADD.FTZ R14, R74, R13 ;  /* 0x0000000d4a0e7221 */ /* 0x002fce0000010000 */
[----:B------:R-:W1:Y:S01]  /*3140*/  MUFU.EX2 R56, R56 ;  /* 0x0000003800387308 */ /* 0x000e620000000800 */
[----:B---3--:R-:W-:Y:S01]  /*3150*/  FADD.FTZ R13, R49, R12 ;  /* 0x0000000c310d7221 */ /* 0x008fe20000010000 */
[----:B------:R-:W-:-:S06]  /*3160*/  F2FP.F16.F32.PACK_AB R12, R40, R33 ;  /* 0x00000021280c723e */ /* 0x000fcc00000000ff */
[----:B------:R-:W3:Y:S01]  /*3170*/  MUFU.EX2 R27, R78 ;  /* 0x0000004e001b7308 */ /* 0x000ee20000000800 */
[C---:B----4-:R-:W-:Y:S01]  /*3180*/  FADD.FTZ R24, R75.reuse, R14 ;  /* 0x0000000e4b187221 */ /* 0x050fe20000010000 */
[----:B------:R-:W-:Y:S02]  /*3190*/  F2FP.F16.F32.PACK_AB R14, R48, R41 ;  /* 0x00000029300e723e */ /* 0x000fe400000000ff */
[----:B------:R-:W-:-:S04]  /*31a0*/  F2FP.F16.F32.PACK_AB R25, R75, R74 ;  /* 0x0000004a4b19723e */ /* 0x000fc800000000ff */
[----:B------:R-:W4:Y:S01]  /*31b0*/  MUFU.EX2 R57, R57 ;  /* 0x0000003900397308 */ /* 0x000f220000000800 */
[----:B-1----:R-:W-:-:S07]  /*31c0*/  FADD.FTZ R26, R56, R13 ;  /* 0x0000000d381a7221 */ /* 0x002fce0000010000 */
[----:B------:R-:W2:Y:S01]  /*31d0*/  MUFU.EX2 R20, R79 ;  /* 0x0000004f00147308 */ /* 0x000ea20000000800 */
[----:B---3--:R-:W-:Y:S01]  /*31e0*/  FADD.FTZ R13, R27, R24 ;  /* 0x000000181b0d7221 */ /* 0x008fe20000010000 */
[----:B------:R-:W-:-:S06]  /*31f0*/  F2FP.F16.F32.PACK_AB R24, R52, R45 ;  /* 0x0000002d3418723e */ /* 0x000fcc00000000ff */
[----:B------:R-:W1:Y:S01]  /*3200*/  MUFU.EX2 R64, R64 ;  /* 0x0000004000407308 */ /* 0x000e620000000800 */
[----:B----4-:R-:W-:Y:S01]  /*3210*/  FADD.FTZ R15, R57, R26 ;  /* 0x0000001a390f7221 */ /* 0x010fe20000010000 */
[----:B------:R-:W-:-:S06]  /*3220*/  F2FP.F16.F32.PACK_AB R26, R56, R49 ;  /* 0x00000031381a723e */ /* 0x000fcc00000000ff */
[----:B------:R-:W3:Y:S01]  /*3230*/  MUFU.EX2 R65, R82 ;  /* 0x0000005200417308 */ /* 0x000ee20000000800 */
[C---:B--2---:R-:W-:Y:S01]  /*3240*/  FADD.FTZ R4, R20.reuse, R13 ;  /* 0x0000000d14047221 */ /* 0x044fe20000010000 */
[----:B------:R-:W-:Y:S02]  /*3250*/  F2FP.F16.F32.PACK_AB R13, R59, R54 ;  /* 0x000000363b0d723e */ /* 0x000fe400000000ff */
[----:B------:R-:W-:-:S04]  /*3260*/  F2FP.F16.F32.PACK_AB R27, R20, R27 ;  /* 0x0000001b141b723e */ /* 0x000fc800000000ff */
[----:B------:R-:W-:Y:S01]  /*3270*/  MUFU.EX2 R53, R53 ;  /* 0x0000003500357308 */ /* 0x000fe20000000800 */
[C---:B-1----:R-:W-:Y:S01]  /*3280*/  FADD.FTZ R6, R64.reuse, R15 ;  /* 0x0000000f40067221 */ /* 0x042fe20000010000 */
[----:B------:R-:W-:Y:S02]  /*3290*/  F2FP.F16.F32.PACK_AB R15, R71, R58 ;  /* 0x0000003a470f723e */ /* 0x000fe400000000ff */
[----:B------:R-:W-:-:S03]  /*32a0*/  F2FP.F16.F32.PACK_AB R64, R64, R57 ;  /* 0x000000394040723e */ /* 0x000fc600000000ff */
[----:B------:R0:W-:Y:S01]  /*32b0*/  STSM.16.M88.4 [R19], R12 ;  /* 0x0000000c13007844 */ /* 0x0001e20000000200 */
[----:B------:R-:W1:Y:S01]  /*32c0*/  MUFU.EX2 R60, R60 ;  /* 0x0000003c003c7308 */ /* 0x000e620000000800 */
[----:B---3--:R-:W-:Y:S02]  /*32d0*/  FADD.FTZ R5, R65, R4 ;  /* 0x0000000441057221 */ /* 0x008fe40000010000 */
[----:B------:R0:W-:Y:S05]  /*32e0*/  STSM.16.M88.4 [R17+0x6000], R24 ;  /* 0x0060001811007844 */ /* 0x0001ea0000000200 */
[----:B------:R-:W2:Y:S08]  /*32f0*/  MUFU.EX2 R28, R83 ;  /* 0x00000053001c7308 */ /* 0x000eb00000000800 */
[----:B------:R-:W-:Y:S01]  /*3300*/  MUFU.EX2 R86, R86 ;  /* 0x0000005600567308 */ /* 0x000fe20000000800 */
[----:B-1----:R-:W-:Y:S01]  /*3310*/  F2FP.F16.F32.PACK_AB R66, R60, R53 ;  /* 0x000000353c42723e */ /* 0x002fe200000000ff */
[----:B------:R-:W-:-:S04]  /*3320*/  FADD.FTZ R53, R53, R6 ;  /* 0x0000000635357221 */ /* 0x000fc80000010000 */
[----:B------:R-:W-:Y:S02]  /*3330*/  FADD.FTZ R4, R60, R53 ;  /* 0x000000353c047221 */ /* 0x000fe40000010000 */
[----:B------:R-:W1:Y:S01]  /*3340*/  MUFU.EX2 R87, R87 ;  /* 0x0000005700577308 */ /* 0x000e620000000800 */
[C---:B--2---:R-:W-:Y:S01]  /*3350*/  F2FP.F16.F32.PACK_AB R65, R28.reuse, R65 ;  /* 0x000000411c41723e */ /* 0x044fe200000000ff */
[----:B------:R-:W-:Y:S01]  /*3360*/  FADD.FTZ R5, R28, R5 ;  /* 0x000000051c057221 */ /* 0x000fe20000010000 */
[----:B-1----:R-:W-:-:S03]  /*3370*/  F2FP.F16.F32.PACK_AB R67, R87, R86 ;  /* 0x000000565743723e */ /* 0x002fc600000000ff */
[----:B------:R-:W-:Y:S02]  /*3380*/  FADD.FTZ R86, R86, R5 ;  /* 0x0000000556567221 */ /* 0x000fe40000010000 */
[----:B------:R0:W-:Y:S02]  /*3390*/  STSM.16.M88.4 [R16+0x6000], R64 ;  /* 0x0060004010007844 */ /* 0x0001e40000000200 */
[----:B------:R-:W-:Y:S01]  /*33a0*/  FADD.FTZ R5, R87, R86 ;  /* 0x0000005657057221 */ /* 0x000fe20000010000 */
[----:B------:R1:W-:Y:S06]  /*33b0*/  MEMBAR.ALL.CTA ;  /* 0x0000000000007992 */ /* 0x0003ec0000008000 */
[----:B-1----:R-:W1:Y:S02]  /*33c0*/  FENCE.VIEW.ASYNC.S ;  /* 0x00000000000073c6 */ /* 0x002e640000000000 */
[----:B-1----:R-:W-:Y:S01]  /*33d0*/  NOP ;  /* 0x0000000000007918 */ /* 0x002fe20000000000 */
[----:B------:R-:W-:Y:S05]  /*33e0*/  @!P1 BRA `(.L_x_10017) ;  /* 0x0000002000a49947 */ /* 0x000fea0003800000 */
        /* <DEDUP_REMOVED lines=28> */
[----:B------:R-:W-:Y:S01]  /*35b0*/  UMOV UR34, UR44 ;  /* 0x0000002c00227c82 */ /* 0x000fe20008000000 */
[----:B------:R-:W-:-:S09]  /*35c0*/  ULDC UR33, c[0x0][0x988] ;  /* 0x0002620000217ab9 */ /* 0x000fd20000000800 */
.L_x_10028:
[----:B------:R-:W-:Y:S01]  /*35d0*/  ISETP.NE.AND P2, PT, RZ, UR39, PT ;  /* 0x00000027ff007c0c */ /* 0x000fe2000bf45270 */
[----:B------:R-:W-:-:S04]  /*35e0*/  UISETP.NE.AND UP0, UPT, UR34, 0x1, UPT ;  /* 0x000000012200788c */ /* 0x000fc8000bf05270 */
[----:B------:R-:W-:-:S04]  /*35f0*/  USEL UR45, URZ, 0x1, UP0 ;  /* 0x000000013f2d7887 */ /* 0x000fc80008000000 */
[----:B------:R-:W-:-:S04]  /*3600*/  ULOP3.LUT UR45, UR28, UR45, URZ, 0x3c, !UPT ;  /* 0x0000002d1c2d7292 */ /* 0x000fc8000f8e3c3f */
[----:B------:R-:W-:Y:S08]  /*3610*/  @P2 BRA `(.L_x_10018) ;  /* 0x0000000000382947 */ /* 0x000ff00003800000 */
[----:B------:R-:W-:Y:S05]  /*3620*/  @!P0 BRA `(.L_x_10019) ;  /* 0x0000000000048947 */ /* 0x000fea0003800000 */
[----:B------:R-:W-:Y:S01]  /*3630*/  BPT.TRAP 0x1 ;  /* 0x000000040000795c */ /* 0x000fe20000300000 */
.L_x_10019:
[----:B------:R-:W-:Y:S01]  /*3640*/  UIADD3 UR6, UR34, 0x1, URZ ;  /* 0x0000000122067890 */ /* 0x000fe2000fffe03f */
[----:B------:R-:W-:-:S03]  /*3650*/  IMAD.U32 R0, RZ, RZ, UR45 ;  /* 0x0000002dff007e24 */ /* 0x000fc6000f8e00ff */
[----:B------:R-:W-:Y:S02]  /*3660*/  UISETP.NE.AND UP0, UPT, UR6, 0x2, UPT ;  /* 0x000000020600788c */ /* 0x000fe4000bf05270 */
[----:B------:R-:W-:Y:S02]  /*3670*/  SHF.L.U32 R0, R0, 0x1f, RZ ;  /* 0x0000001f00007819 */ /* 0x000fe400000006ff */
[----:B------:R-:W-:-:S04]  /*3680*/  USEL UR6, UR6, URZ, UP0 ;  /* 0x0000003f06067287 */ /* 0x000fc80008000000 */
[----:B------:R-:W-:-:S09]  /*3690*/  ULEA UR6, UR6, UR40, 0x3 ;  /* 0x0000002806067291 */ /* 0x000fd2000f8e183f */
[----:B------:R1:W2:Y:S01]  /*36a0*/  SYNCS.PHASECHK.TRANS64.TRYWAIT P1, [UR6+0x2d830], R0 ;  /* 0x02d83000ff0075a7 */ /* 0x0002a20008020146 */
[----:B------:R-:W-:Y:S05]  /*36b0*/  @!P0 BRA `(.L_x_10020) ;  /* 0x0000000000048947 */ /* 0x000fea0003800000 */
[----:B------:R-:W-:Y:S01]  /*36c0*/  BPT.TRAP 0x1 ;  /* 0x000000040000795c */ /* 0x000fe20000300000 */
.L_x_10020:
[----:B--2---:R-:W-:Y:S05]  /*36d0*/  @P1 BRA `(.L_x_10018) ;  /* 0x0000000000081947 */ /* 0x004fea0003800000 */
[----:B------:R-:W2:Y:S02]  /*36e0*/  SYNCS.PHASECHK.TRANS64.TRYWAIT P1, [UR6+0x2d830], R0 ;  /* 0x02d83000ff0075a7 */ /* 0x000ea40008020146 */
[----:B--2---:R-:W-:Y:S05]  /*36f0*/  @!P1 BRA `(.L_x_10021) ;  /* 0x0000007000849947 */ /* 0x004fea0003800000 */
.L_x_10018:
[----:B--2---:R-:W2:Y:S01]  /*3700*/  S2R R3, SR_TID.X ;  /* 0x0000000000037919 */ /* 0x004ea20000002100 */
[----:B------:R-:W-:Y:S01]  /*3710*/  UIADD3 UR44, UR34, 0x1, URZ ;  /* 0x00000001222c7890 */ /* 0x000fe2000fffe03f */
[----:B------:R-:W-:Y:S01]  /*3720*/  UMOV UR7, 0x80000020 ;  /* 0x8000002000077882 */ /* 0x000fe20000000000 */
[----:B------:R-:W-:Y:S02]  /*3730*/  UMOV UR11, 0x80000020 ;  /* 0x80000020000b7882 */ /* 0x000fe40000000000 */
[----:B------:R-:W-:Y:S01]  /*3740*/  UISETP.NE.AND UP0, UPT, UR44, 0x2, UPT ;  /* 0x000000022c00788c */ /* 0x000fe2000bf05270 */
[----:B------:R-:W-:Y:S01]  /*3750*/  UMOV UR15, 0x80000020 ;  /* 0x80000020000f7882 */ /* 0x000fe20000000000 */
[----:B------:R-:W-:Y:S02]  /*3760*/  UMOV UR19, 0x80000020 ;  /* 0x8000002000137882 */ /* 0x000fe40000000000 */
[----:B------:R-:W-:Y:S01]  /*3770*/  USEL UR44, UR44, URZ, UP0 ;  /* 0x0000003f2c2c7287 */ /* 0x000fe20008000000 */
[----:B------:R-:W-:Y:S01]  /*3780*/  UMOV UR23, 0x80000020 ;  /* 0x8000002000177882 */ /* 0x000fe20000000000 */
[----:B------:R-:W-:-:S02]  /*3790*/  UMOV UR27, 0x80000020 ;  /* 0x80000020001b7882 */ /* 0x000fc40000000000 */
[----:B------:R-:W-:-:S04]  /*37a0*/  UIMAD UR6, UR44, 0x600, UR32 ;  /* 0x000006002c0678a4 */ /* 0x000fc8000f8e0220 */
[----:B------:R-:W-:Y:S02]  /*37b0*/  UIADD3 UR10, UR6, 0x2, URZ ;  /* 0x00000002060a7890 */ /* 0x000fe4000fffe03f */
[----:B------:R-:W-:Y:S02]  /*37c0*/  UIADD3 UR14, UR6, 0x200, URZ ;  /* 0x00000200060e7890 */ /* 0x000fe4000fffe03f */
[----:B------:R-:W-:Y:S02]  /*37d0*/  UIADD3 UR18, UR6, 0x202, URZ ;  /* 0x0000020206127890 */ /* 0x000fe4000fffe03f */
[----:B------:R-:W-:Y:S02]  /*37e0*/  UIADD3 UR22, UR6, 0x400, URZ ;  /* 0x0000040006167890 */ /* 0x000fe4000fffe03f */
[----:B------:R-:W-:Y:S01]  /*37f0*/  UIADD3 UR26, UR6, 0x402, URZ ;  /* 0x00000402061a7890 */ /* 0x000fe2000fffe03f */
[----:B--2---:R-:W-:-:S04]  /*3800*/  SHF.R.U32.HI R3, RZ, 0x7, R3 ;  /* 0x00000007ff037819 */ /* 0x004fc80000011603 */
[----:B-1----:R-:W-:-:S05]  /*3810*/  IADD3 R0, R3, 0x8, RZ ;  /* 0x0000000803007810 */ /* 0x002fca0007ffe0ff */
[----:B------:R1:W-:Y:S06]  /*3820*/  BAR.SYNC.DEFER_BLOCKING R0, 0x100 ;  /* 0x000400000000751d */ /* 0x0003ec0000010000 */
[----:B0-----:R-:W-:-:S06]  /*3830*/  WARPGROUP.ARRIVE ;  /* 0x00000000000079c5 */ /* 0x001fcc0000000000 */
        /* <DEDUP_REMOVED lines=17> */
[----:B-1----:R-:W-:Y:S05]  /*3950*/  @P2 BRA `(.L_x_10022) ;  /* 0x00000000002c2947 */ /* 0x002fea0003800000 */
[----:B------:R-:W-:Y:S05]  /*3960*/  @!P0 BRA `(.L_x_10023) ;  /* 0x0000000000048947 */ /* 0x000fea0003800000 */
[----:B------:R-:W-:Y:S01]  /*3970*/  BPT.TRAP 0x1 ;  /* 0x000000040000795c */ /* 0x000fe20000300000 */
.L_x_10023:
[----:B------:R-:W-:Y:S01]  /*3980*/  ULEA UR6, UR34, UR40, 0x3 ;  /* 0x0000002822067291 */ /* 0x000fe2000f8e183f */
[----:B------:R-:W-:-:S05]  /*3990*/  IMAD.U32 R0, RZ, RZ, UR28 ;  /* 0x0000001cff007e24 */ /* 0x000fca000f8e00ff */
[----:B------:R-:W-:-:S04]  /*39a0*/  SHF.L.U32 R0, R0, 0x1f, RZ ;  /* 0x0000001f00007819 */ /* 0x000fc800000006ff */
[----:B------:R0:W1:Y:S01]  /*39b0*/  SYNCS.PHASECHK.TRANS64.TRYWAIT P1, [UR6+0x2d850], R0 ;  /* 0x02d85000ff0075a7 */ /* 0x0000620008020146 */
[----:B------:R-:W-:Y:S05]  /*39c0*/  @!P0 BRA `(.L_x_10024) ;  /* 0x0000000000048947 */ /* 0x000fea0003800000 */
[----:B------:R-:W-:Y:S01]  /*39d0*/  BPT.TRAP 0x1 ;  /* 0x000000040000795c */ /* 0x000fe20000300000 */
.L_x_10024:
[----:B-1----:R-:W-:Y:S05]  /*39e0*/  @P1 BRA `(.L_x_10022) ;  /* 0x0000000000081947 */ /* 0x002fea0003800000 */
[----:B------:R-:W1:Y:S02]  /*39f0*/  SYNCS.PHASECHK.TRANS64.TRYWAIT P1, [UR6+0x2d850], R0 ;  /* 0x02d85000ff0075a7 */ /* 0x000e640008020146 */
[----:B-1----:R-:W-:Y:S05]  /*3a00*/  @!P1 BRA `(.L_x_10025) ;  /* 0x0000006c00d89947 */ /* 0x002fea0003800000 */
.L_x_10022:
[----:B------:R-:W-:Y:S01]  /*3a10*/  UIADD3 UR6, UR40, 0x400, URZ ;  /* 0x0000040028067890 */ /* 0x000fe2000fffe03f */
[----:B------:R-:W-:Y:S01]  /*3a20*/  WARPGROUP.ARRIVE ;  /* 0x00000000000079c5 */ /* 0x000fe20000000000 */
[----:B------:R-:W-:Y:S01]  /*3a30*/  UMOV UR29, 0x40000040 ;  /* 0x40000040001d7882 */ /* 0x000fe20000000000 */
[----:B------:R-:W-:Y:S01]  /*3a40*/  UMOV UR31, 0x80000020 ;  /* 0x80000020001f7882 */ /* 0x000fe20000000000 */
[----:B------:R-:W-:-:S03]  /*3a50*/  USHF.R.U32.HI UR6, URZ, 0x4, UR6 ;  /* 0x000000043f067899 */ /* 0x000fc60008011606 */
[----:B------:R-:W1:Y:S01]  /*3a60*/  S2R R8, SR_TID.X ;  /* 0x0000000000087919 */ /* 0x000e620000002100 */
[----:B------:R-:W-:-:S04]  /*3a70*/  ULOP3.LUT UR6, UR6, 0x3fff, URZ, 0xc0, !UPT ;  /* 0x00003fff06067892 */ /* 0x000fc8000f8ec03f */
[----:B------:R-:W-:Y:S02]  /*3a80*/  ULOP3.LUT UR7, UR6, 0x2000000, URZ, 0xfc, !UPT ;  /* 0x0200000006077892 */ /* 0x000fe4000f8efc3f */
[----:B------:R-:W-:Y:S02]  /*3a90*/  ULOP3.LUT UR6, UR37, 0x10000, URZ, 0xfc, !UPT ;  /* 0x0001000025067892 */ /* 0x000fe4000f8efc3f */
[----:B------:R-:W-:-:S05]  /*3aa0*/  UIMAD UR7, UR34, 0x600, UR7 ;  /* 0x00000600220778a4 */ /* 0x000fca000f8e0207 */
[----:B------:R-:W-:Y:S02]  /*3ab0*/  UMOV UR28, UR6 ;  /* 0x00000006001c7c82 */ /* 0x000fe40008000000 */
[----:B------:R-:W-:Y:S02]  /*3ac0*/  UMOV UR30, UR7 ;  /* 0x00000007001e7c82 */ /* 0x000fe40008000000 */
[----:B------:R-:W-:Y:S01]  /*3ad0*/  HGMMA.64x96x16.F32 R88, gdesc[UR28].tnspB, R88, gsb0 ;  /* 0x416000001c5879f0 */ /* 0x000fe20008000858 */
[----:B------:R-:W-:Y:S02]  /*3ae0*/  UIADD3 UR28, UR6, 0x2, URZ ;  /* 0x00000002061c7890 */ /* 0x000fe4000fffe03f */
[----:B------:R-:W-:Y:S01]  /*3af0*/  UIADD3 UR30, UR7, 0x40, URZ ;  /* 0x00000040071e7890 */ /* 0x000fe2000fffe03f */
[----:B------:R-:W-:Y:S01]  /*3b00*/  UMOV UR29, 0x40000040 ;  /* 0x40000040001d7882 */ /* 0x000fe20000000000 */
[----:B------:R-:W-:Y:S01]  /*3b10*/  UMOV UR31, 0x80000020 ;  /* 0x80000020001f7882 */ /* 0x000fe20000000000 */
[----:B-1----:R-:W-:-:S02]  /*3b20*/  SHF.R.U32.HI R3, RZ, 0x7, R8 ;  /* 0x00000007ff037819 */ /* 0x002fc40000011608 */
[----:B------:R-:W-:-:S03]  /*3b30*/  ISETP.GE.U32.AND P1, PT, R8, 0x180, PT ;  /* 0x000001800800780c */ /* 0x000fc60003f26070 */
[----:B0-----:R-:W-:-:S05]  /*3b40*/  VIADD R0, R3, 0x9 ;  /* 0x0000000903007836 */ /* 0x001fca0000000000 */
[----:B------:R-:W-:Y:S01]  /*3b50*/  SEL R0, R0, 0x9, !P1 ;  /* 0x0000000900007807 */ /* 0x000fe20004800000 */
[----:B------:R-:W-:Y:S02]  /*3b60*/  WARPGROUP.DEPBAR.LE gsb0, 0x0 ;  /* 0x00008000000079c5 */ /* 0x000fe40000010000 */
[----:B------:R-:W-:-:S06]  /*3b70*/  WARPGROUP.ARRIVE ;  /* 0x00000000000079c5 */ /* 0x000fcc0000000000 */
[----:B------:R-:W-:Y:S01]  /*3b80*/  HGMMA.64x96x16.F32 R88, gdesc[UR28].tnspB, R88, gsb0 ;  /* 0x416000001c5879f0 */ /* 0x000fe20008000858 */
[----:B------:R-:W-:Y:S02]  /*3b90*/  UIADD3 UR28, UR6, 0x4, URZ ;  /* 0x00000004061c7890 */ /* 0x000fe4000fffe03f */
[----:B------:R-:W-:Y:S01]  /*3ba0*/  UIADD3 UR30, UR7, 0x80, URZ ;  /* 0x00000080071e7890 */ /* 0x000fe2000fffe03f */
[----:B------:R-:W-:Y:S01]  /*3bb0*/  UMOV UR29, 0x40000040 ;  /* 0x40000040001d7882 */ /* 0x000fe20000000000 */
[----:B------:R-:W-:Y:S01]  /*3bc0*/  UMOV UR31, 0x80000020 ;  /* 0x80000020001f7882 */ /* 0x000fe20000000000 */
        /* <DEDUP_REMOVED lines=37> */
[----:B------:R-:W-:Y:S03]  /*3e20*/  HGMMA.64x96x16.F32 R88, gdesc[UR28].tnspB, R88, gsb0 ;  /* 0x416000001c5879f0 */ /* 0x000fe60008000858 */
[----:B------:R-:W-:Y:S02]  /*3e30*/  WARPGROUP.DEPBAR.LE gsb0, 0x0 ;  /* 0x00008000000079c5 */ /* 0x000fe40000010000 */
[----:B------:R0:W-:Y:S06]  /*3e40*/  BAR.ARV R0, 0x100 ;  /* 0x000400000000751d */ /* 0x0001ec0000002000 */
[----:B------:R-:W-:Y:S05]  /*3e50*/  @!P0 BRA `(.L_x_10026) ;  /* 0x0000000000048947 */ /* 0x000fea0003800000 */
[----:B------:R-:W-:Y:S01]  /*3e60*/  BPT.TRAP 0x1 ;  /* 0x000000040000795c */ /* 0x000fe20000300000 */
.L_x_10026:
        /* <DEDUP_REMOVED lines=76> */
[C---:B------:R-:W-:Y:S01]  /*4330*/  FMUL.FTZ R8, R0.reuse, UR33 ;  /* 0x0000002100087c20 */ /* 0x040fe20008410000 */
[----:B------:R-:W-:-:S03]  /*4340*/  FADD.FTZ R7, -R0, R7 ;  /* 0x0000000700077221 */ /* 0x000fc60000010100 */
        /* <DEDUP_REMOVED lines=32> */
[C---:B------:R-:W-:Y:S01]  /*4550*/  FADD.FTZ R6, -R3.reuse, R6 ;  /* 0x0000000603067221 */ /* 0x040fe20000010100 */
[----:B------:R-:W-:Y:S01]  /*4560*/  FMUL.FTZ R8, R3, UR33 ;  /* 0x0000002103087c20 */ /* 0x000fe20008410000 */
[----:B------:R-:W-:Y:S01]  /*4570*/  FMUL.FTZ R7, R7, UR33 ;  /* 0x0000002107077c20 */ /* 0x000fe20008410000 */
[----:B------:R-:W-:Y:S01]  /*4580*/  MUFU.EX2 R9, R9 ;  /* 0x0000000900097308 */ /* 0x000fe20000000800 */
[----:B------:R-:W-:Y:S01]  /*4590*/  FMUL.FTZ R6, R6, UR33 ;  /* 0x0000002106067c20 */ /* 0x000fe20008410000 */
        /* <DEDUP_REMOVED lines=31> */
[----:B------:R-:W-:-:S07]  /*4790*/  FFMA.FTZ R70, R87, UR33, -R8 ;  /* 0x0000002157467c23 */ /* 0x000fce0008010808 */
[----:B------:R-:W2:Y:S01]  /*47a0*/  MUFU.EX2 R139, R139 ;  /* 0x0000008b008b7308 */ /* 0x000ea20000000800 */
[----:B-1----:R-:W-:-:S07]  /*47b0*/  FFMA.FTZ R4, R6, R5, R26 ;  /* 0x0000000506047223 */ /* 0x002fce000001001a */
[----:B------:R-:W1:Y:S01]  /*47c0*/  MUFU.EX2 R11, R11 ;  /* 0x0000000b000b7308 */ /* 0x000e620000000800 */
[----:B0-----:R-:W-:Y:S01]  /*47d0*/  FADD.FTZ R46, R10, R43 ;  /* 0x0000002b0a2e7221 */ /* 0x001fe20000010000 */
[--C-:B------:R-:W-:Y:S01]  /*47e0*/  FFMA.FTZ R43, R66, UR33, -R8.reuse ;  /* 0x00000021422b7c23 */ /* 0x100fe20008010808 */
[----:B------:R-:W-:-:S05]  /*47f0*/  FFMA.FTZ R66, R83, UR33, -R8 ;  /* 0x0000002153427c23 */ /* 0x000fca0008010808 */
        /* <DEDUP_REMOVED lines=125> */
.L_x_10027:
[----:B------:R-:W-:Y:S01]  /*4fd0*/  ULEA UR6, UR34, UR40, 0x3 ;  /* 0x0000002822067291 */ /* 0x000fe2000f8e183f */
[----:B------:R-:W-:Y:S01]  /*4fe0*/  F2FP.F16.F32.PACK_AB R8, R10, R9 ;  /* 0x000000090a08723e */ /* 0x000fe200000000ff */
[----:B------:R-:W-:Y:S01]  /*4ff0*/  UMOV UR28, UR45 ;  /* 0x0000002d001c7c82 */ /* 0x000fe20008000000 */
[----:B------:R-:W-:Y:S01]  /*5000*/  F2FP.F16.F32.PACK_AB R10, R12, R11 ;  /* 0x0000000b0c0a723e */ /* 0x000fe200000000ff */
[----:B------:R-:W-:Y:S01]  /*5010*/  UIADD3 UR6, UR6, 0x2d860, URZ ;  /* 0x0002d86006067890 */ /* 0x000fe2000fffe03f */
[----:B------:R-:W-:Y:S01]  /*5020*/  F2FP.F16.F32.PACK_AB R12, R14, R13 ;  /* 0x0000000d0e0c723e */ /* 0x000fe200000000ff */
[----:B------:R-:W-:Y:S01]  /*5030*/  UMOV UR34, UR44 ;  /* 0x0000002c00227c82 */ /* 0x000fe20008000000 */
[----:B------:R-:W-:Y:S01]  /*5040*/  F2FP.F16.F32.PACK_AB R9, R139, R26 ;  /* 0x0000001a8b09723e */ /* 0x000fe200000000ff */
[----:B------:R-:W-:Y:S01]  /*5050*/  UPRMT UR6, UR41, 0x654, UR6 ;  /* 0x0000065429067896 */ /* 0x000fe20008000006 */
        /* <DEDUP_REMOVED lines=8> */
[----:B------:R-:W-:Y:S01]  /*50e0*/  SYNCS.ARRIVE.TRANS64.RED.A1T0 RZ, [UR6], RZ ;  /* 0x000000ffffff79a7 */ /* 0x000fe20008100406 */
[----:B------:R-:W-:Y:S01]  /*50f0*/  STSM.16.M88.4 [R2+0x21800], R8 ;  /* 0x0218000802007844 */ /* 0x000fe20000000200 */
[----:B------:R-:W-:Y:S01]  /*5100*/  F2FP.F16.F32.PACK_AB R44, R24, R21 ;  /* 0x00000015182c723e */ /* 0x000fe200000000ff */
[----:B------:R-:W-:Y:S01]  /*5110*/  UIADD3 UR6, UR35, -0x1, URZ ;  /* 0xffffffff23067890 */ /* 0x000fe2000fffe03f */
[----:B------:R-:W-:Y:S01]  /*5120*/  F2FP.F16.F32.PACK_AB R45, R81, R45 ;  /* 0x0000002d512d723e */ /* 0x000fe200000000ff */
[----:B------:R0:W-:Y:S01]  /*5130*/  STSM.16.M88.4 [R18], R12 ;  /* 0x0000000c12007844 */ /* 0x0001e20000000200 */
[----:B------:R-:W-:Y:S01]  /*5140*/  F2FP.F16.F32.PACK_AB R46, R28, R25 ;  /* 0x000000191c2e723e */ /* 0x000fe200000000ff */
[-C--:B------:R-:W-:Y:S01]  /*5150*/  FMUL.FTZ R96, R96, R7.reuse ;  /* 0x0000000760607220 */ /* 0x080fe20000410000 */
[----:B------:R-:W-:Y:S01]  /*5160*/  F2FP.F16.F32.PACK_AB R47, R47, R34 ;  /* 0x000000222f2f723e */ /* 0x000fe200000000ff */
[----:B------:R-:W-:Y:S01]  /*5170*/  FMUL.FTZ R97, R97, R7 ;  /* 0x0000000761617220 */ /* 0x000fe20000410000 */
[----:B------:R-:W-:Y:S01]  /*5180*/  F2FP.F16.F32.PACK_AB R24, R32, R29 ;  /* 0x0000001d2018723e */ /* 0x000fe200000000ff */
[----:B------:R-:W-:Y:S01]  /*5190*/  FMUL.FTZ R100, R100, R7 ;  /* 0x0000000764647220 */ /* 0x000fe20000410000 */
        /* <DEDUP_REMOVED lines=14> */
[----:B0-----:R-:W-:Y:S01]  /*5280*/  F2FP.F16.F32.PACK_AB R14, R64, R61 ;  /* 0x0000003d400e723e */ /* 0x001fe200000000ff */
[----:B------:R-:W-:Y:S01]  /*5290*/  FMUL.FTZ R112, R112, R7 ;  /* 0x0000000770707220 */ /* 0x000fe20000410000 */
[----:B------:R-:W-:Y:S01]  /*52a0*/  F2FP.F16.F32.PACK_AB R8, R52, R49 ;  /* 0x000000313408723e */ /* 0x000fe200000000ff */
[----:B------:R1:W-:Y:S01]  /*52b0*/  STSM.16.M88.4 [R2+0x27800], R28 ;  /* 0x0278001c02007844 */ /* 0x0003e20000000200 */
        /* <DEDUP_REMOVED lines=17> */
[----:B------:R1:W-:Y:S01]  /*53d0*/  STSM.16.M88.4 [R17+0x6000], R12 ;  /* 0x0060000c11007844 */ /* 0x0003e20000000200 */
[----:B------:R-:W-:Y:S01]  /*53e0*/  F2FP.F16.F32.PACK_AB R67, R70, R67 ;  /* 0x000000434643723e */ /* 0x000fe200000000ff */
[-C--:B------:R-:W-:Y:S01]  /*53f0*/  FMUL.FTZ R128, R128, R7.reuse ;  /* 0x0000000780807220 */ /* 0x080fe20000410000 */
[----:B------:R-:W-:Y:S01]  /*5400*/  ISETP.LT.AND P1, PT, RZ, UR35, PT ;  /* 0x00000023ff007c0c */ /* 0x000fe2000bf21270 */
[----:B------:R-:W-:Y:S01]  /*5410*/  UMOV UR35, UR6 ;  /* 0x0000000600237c82 */ /* 0x000fe20008000000 */
[-C--:B------:R-:W-:Y:S01]  /*5420*/  FMUL.FTZ R129, R129, R7.reuse ;  /* 0x0000000781817220 */ /* 0x080fe20000410000 */
[----:B------:R1:W-:Y:S01]  /*5430*/  STSM.16.M88.4 [R16+0x6000], R64 ;  /* 0x0060004010007844 */ /* 0x0003e20000000200 */
[-C--:B------:R-:W-:Y:S01]  /*5440*/  FMUL.FTZ R132, R132, R7.reuse ;  /* 0x0000000784847220 */ /* 0x080fe20000410000 */
[----:B------:R-:W-:Y:S01]  /*5450*/  FMUL.FTZ R133, R133, R7 ;  /* 0x0000000785857220 */ /* 0x000fe20000410000 */
[-C--:B------:R-:W-:Y:S01]  /*5460*/  FMUL.FTZ R90, R90, R6.reuse ;  /* 0x000000065a5a7220 */ /* 0x080fe20000410000 */
[----:B------:R-:W-:Y:S01]  /*5470*/  @!PT LDS RZ, [RZ] ;  /* 0x00000000fffff984 */ /* 0x000fe20000000800 */
[----:B------:R-:W-:Y:S01]  /*5480*/  @!PT LDS RZ, [RZ] ;  /* 0x00000000fffff984 */ /* 0x000fe20000000800 */
[----:B------:R-:W-:Y:S01]  /*5490*/  @!PT LDS RZ, [RZ] ;  /* 0x00000000fffff984 */ /* 0x000fe20000000800 */
[----:B------:R-:W-:Y:S01]  /*54a0*/  @!PT LDS RZ, [RZ] ;  /* 0x00000000fffff984 */ /* 0x000fe20000000800 */
[----:B------:R0:W-:Y:S06]  /*54b0*/  MEMBAR.ALL.CTA ;  /* 0x0000000000007992 */ /* 0x0001ec0000008000 */
[----:B0-----:R-:W0:Y:S01]  /*54c0*/  FENCE.VIEW.ASYNC.S ;  /* 0x00000000000073c6 */ /* 0x001e220000000000 */
        /* <DEDUP_REMOVED lines=25> */
[----:B0-----:R-:W-:Y:S01]  /*5660*/  NOP ;  /* 0x0000000000007918 */ /* 0x001fe20000000000 */
[----:B-1----:R-:W-:Y:S05]  /*5670*/  @P1 BRA `(.L_x_10028) ;  /* 0xffffffdc00d41947 */ /* 0x002fea000383ffff */
.L_x_10017:
[----:B------:R-:W-:Y:S06]  /*5680*/  BAR.ARV 0x8, 0x200 ;  /* 0x0208000000007b1d */ /* 0x000fec0000002000 */
[----:B------:R-:W-:Y:S05]  /*5690*/  @!P0 BRA `(.L_x_10029) ;  /* 0x0000000000048947 */ /* 0x000fea0003800000 */
[----:B------:R-:W-:Y:S01]  /*56a0*/  BPT.TRAP 0x1 ;  /* 0x000000040000795c */ /* 0x000fe20000300000 */
.L_x_10029:
[----:B------:R-:W-:Y:S01]  /*56b0*/  ULEA UR8, UR44, UR40, 0x3 ;  /* 0x000000282c087291 */ /* 0x000fe2000f8e183f */
[----:B------:R-:W-:-:S05]  /*56c0*/  IMAD.U32 R6, RZ, RZ, UR45 ;  /* 0x0000002dff067e24 */ /* 0x000fca000f8e00ff */
[----:B------:R-:W-:-:S04]  /*56d0*/  SHF.L.U32 R6, R6, 0x1f, RZ ;  /* 0x0000001f06067819 */ /* 0x000fc800000006ff */
[----:B------:R1:W2:Y:S01]  /*56e0*/  SYNCS.PHASECHK.TRANS64.TRYWAIT P1, [UR8+0x2d850], R6 ;  /* 0x02d85006ff0075a7 */ /* 0x0002a20008020148 */
[----:B------:R-:W-:Y:S05]  /*56f0*/  @!P0 BRA `(.L_x_10030) ;  /* 0x0000000000048947 */ /* 0x000fea0003800000 */
[----:B------:R-:W-:Y:S01]  /*5700*/  BPT.TRAP 0x1 ;  /* 0x000000040000795c */ /* 0x000fe20000300000 */
.L_x_10030:
[----:B--2---:R-:W-:Y:S05]  /*5710*/  @P1 BRA `(.L_x_10031) ;  /* 0x0000000000081947 */ /* 0x004fea0003800000 */
[----:B------:R-:W2:Y:S02]  /*5720*/  SYNCS.PHASECHK.TRANS64.TRYWAIT P1, [UR8+0x2d850], R6 ;  /* 0x02d85006ff0075a7 */ /* 0x000ea40008020148 */
[----:B--2---:R-:W-:Y:S05]  /*5730*/  @!P1 BRA `(.L_x_10032) ;  /* 0x0000005000a49947 */ /* 0x004fea0003800000 */
.L_x_10031:
[----:B------:R-:W-:Y:S01]  /*5740*/  UIADD3 UR4, UR40, 0x400, URZ ;  /* 0x0000040028047890 */ /* 0x000fe2000fffe03f */
[----:B------:R-:W-:Y:S01]  /*5750*/  WARPGROUP.ARRIVE ;  /* 0x00000000000079c5 */ /* 0x000fe20000000000 */
[----:B------:R-:W-:Y:S01]  /*5760*/  ULOP3.LUT UR37, UR37, 0x10000, URZ, 0xfc, !UPT ;  /* 0x0001000025257892 */ /* 0x000fe2000f8efc3f */
[----:B--2---:R-:W2:Y:S01]  /*5770*/  SHFL.BFLY PT, R7, R4, 0x2, 0x1f ;  /* 0x0c401f0004077f89 */ /* 0x004ea200000e0000 */
[----:B------:R-:W-:Y:S01]  /*5780*/  USHF.R.U32.HI UR4, URZ, 0x4, UR4 ;  /* 0x000000043f047899 */ /* 0x000fe20008011604 */
[----:B------:R-:W-:Y:S01]  /*5790*/  IMAD.MOV.U32 R55, RZ, RZ, RZ ;  /* 0x000000ffff377224 */ /* 0x000fe200078e00ff */
[----:B------:R-:W-:Y:S01]  /*57a0*/  UMOV UR5, 0x40000040 ;  /* 0x4000004000057882 */ /* 0x000fe20000000000 */
[----:B------:R-:W-:Y:S01]  /*57b0*/  UMOV UR7, 0x80000020 ;  /* 0x8000002000077882 */ /* 0x000fe20000000000 */
[----:B------:R-:W-:Y:S01]  /*57c0*/  ULOP3.LUT UR4, UR4, 0x3fff, URZ, 0xc0, !UPT ;  /* 0x00003fff04047892 */ /* 0x000fe2000f8ec03f */
[----:B-1----:R-:W0:Y:S01]  /*57d0*/  SHFL.BFLY PT, R6, R5, 0x2, 0x1f ;  /* 0x0c401f0005067f89 */ /* 0x002e2200000e0000 */
[----:B------:R-:W-:-:S02]  /*57e0*/  IMAD.MOV.U32 R33, RZ, RZ, -0x800000 ;  /* 0xff800000ff217424 */ /* 0x000fc400078e00ff */
[----:B------:R-:W-:Y:S01]  /*57f0*/  ULOP3.LUT UR4, UR4, 0x2000000, URZ, 0xfc, !UPT ;  /* 0x0200000004047892 */ /* 0x000fe2000f8efc3f */
[----:B------:R-:W-:-:S03]  /*5800*/  IMAD.MOV.U32 R32, RZ, RZ, -0x800000 ;  /* 0xff800000ff207424 */ /* 0x000fc600078e00ff */
[----:B------:R-:W-:-:S03]  /*5810*/  UIMAD UR9, UR44, 0x600, UR4 ;  /* 0x000006002c0978a4 */ /* 0x000fc6000f8e0204 */
[----:B------:R-:W-:-:S04]  /*5820*/  UMOV UR4, UR37 ;  /* 0x0000002500047c82 */ /* 0x000fc80008000000 */
[----:B------:R-:W-:Y:S02]  /*5830*/  UMOV UR6, UR9 ;  /* 0x0000000900067c82 */ /* 0x000fe40008000000 */
[----:B------:R-:W-:Y:S01]  /*5840*/  HGMMA.64x96x16.F32 R88, gdesc[UR4].tnspB, R88, gsb0 ;  /* 0x41600000045879f0 */ /* 0x000fe20008000858 */
[----:B------:R-:W-:Y:S01]  /*5850*/  UIADD3 UR4, UR37, 0x2, URZ ;  /* 0x0000000225047890 */ /* 0x000fe2000fffe03f */
[----:B--2---:R-:W-:Y:S01]  /*5860*/  FADD.FTZ R7, R7, R4 ;  /* 0x0000000407077221 */ /* 0x004fe20000010000 */
[----:B------:R-:W-:Y:S01]  /*5870*/  UIADD3 UR6, UR9, 0x40, URZ ;  /* 0x0000004009067890 */ /* 0x000fe2000fffe03f */
[----:B------:R-:W-:Y:S01]  /*5880*/  UMOV UR5, 0x40000040 ;  /* 0x4000004000057882 */ /* 0x000fe20000000000 */
[----:B------:R-:W-:Y:S01]  /*5890*/  UMOV UR7, 0x80000020 ;  /* 0x8000002000077882 */ /* 0x000fe20000000000 */
[----:B0-----:R-:W-:Y:S01]  /*58a0*/  FADD.FTZ R8, R6, R5 ;  /* 0x0000000506087221 */ /* 0x001fe20000010000 */
[----:B------:R-:W-:Y:S01]  /*58b0*/  IMAD.U32 R5, RZ, RZ, UR33 ;  /* 0x00000021ff057e24 */ /* 0x000fe2000f8e00ff */
[----:B------:R-:W0:Y:S04]  /*58c0*/  SHFL.BFLY PT, R6, R7, 0x1, 0x1f ;  /* 0x0c201f0007067f89 */ /* 0x000e2800000e0000 */
[----:B------:R-:W1:Y:S01]  /*58d0*/  SHFL.BFLY PT, R9, R8, 0x1, 0x1f ;  /* 0x0c201f0008097f89 */ /* 0x000e6200000e0000 */
[----:B0-----:R-:W-:Y:S01]  /*58e0*/  FADD.FTZ R10, R7, R6 ;  /* 0x00000006070a7221 */ /* 0x001fe20000010000 */
[----:B------:R-:W-:-:S02]  /*58f0*/  IMAD.U32 R7, RZ, RZ, UR33 ;  /* 0x00000021ff077e24 */ /* 0x000fc4000f8e00ff */
[----:B-1----:R-:W-:Y:S02]  /*5900*/  FADD.FTZ R11, R8, R9 ;  /* 0x00000009080b7221 */ /* 0x002fe40000010000 */
[----:B------:R-:W-:Y:S01]  /*5910*/  FSETP.NE.FTZ.AND P1, PT, R10, RZ, PT ;  /* 0x000000ff0a00720b */ /* 0x000fe20003f35000 */
[----:B------:R-:W-:Y:S02]  /*5920*/  IMAD.MOV.U32 R9, RZ, RZ, RZ ;  /* 0x000000ffff097224 */ /* 0x000fe400078e00ff */
        /* <DEDUP_REMOVED lines=57> */
[----:B0-23--:R-:W-:Y:S05]  /*5cc0*/  @!P0 BRA `(.L_x_10033) ;  /* 0x0000000000048947 */ /* 0x00dfea0003800000 */
[----:B------:R-:W-:Y:S01]  /*5cd0*/  BPT.TRAP 0x1 ;  /* 0x000000040000795c */ /* 0x000fe20000300000 */
.L_x_10033:
[----:B------:R-:W0:Y:S01]  /*5ce0*/  S2UR UR6, SR_SWINHI ;  /* 0x00000000000679c3 */ /* 0x000e220000002f00 */
[----:B------:R-:W-:Y:S01]  /*5cf0*/  LEA R11, R138, R22, 0x5 ;  /* 0x000000168a0b7211 */ /* 0x000fe200078e28ff */
[----:B------:R-:W-:Y:S01]  /*5d00*/  FMUL.FTZ R6, R93, R55 ;  /* 0x000000375d067220 */ /* 0x000fe20000410000 */
[----:B------:R-:W-:Y:S01]  /*5d10*/  IMAD R61, RZ, RZ, -UR43 ;  /* 0x8000002bff3d7e24 */ /* 0x000fe2000f8e02ff */
[----:B------:R-:W-:Y:S01]  /*5d20*/  ULDC UR7, c[0x0][0xc44] ;  /* 0x0003110000077ab9 */ /* 0x000fe20000000800 */
[----:B------:R-:W-:Y:S01]  /*5d30*/  UIADD3 UR8, UR8, 0x2d860, URZ ;  /* 0x0002d86008087890 */ /* 0x000fe2000fffe03f */
[-C--:B------:R-:W-:Y:S01]  /*5d40*/  FMUL.FTZ R62, R95, R9.reuse ;  /* 0x000000095f3e7220 */ /* 0x080fe20000410000 */
[----:B------:R-:W-:Y:S01]  /*5d50*/  ULDC.64 UR10, c[0x0][0xb90] ;  /* 0x0002e400000a7ab9 */ /* 0x000fe20000000a00 */
[----:B------:R-:W1:Y:S01]  /*5d60*/  LDC R60, c[0x0][0xbe8] ;  /* 0x0002fa00ff3c7b82 */ /* 0x000e620000000800 */
[----:B------:R-:W-:Y:S01]  /*5d70*/  UPRMT UR8, UR41, 0x654, UR8 ;  /* 0x0000065429087896 */ /* 0x000fe20008000008 */
        /* <DEDUP_REMOVED lines=26> */
[----:B------:R-:W-:Y:S01]  /*5f20*/  USHF.R.S32.HI UR12, URZ, 0x1f, UR7 ;  /* 0x0000001f3f0c7899 */ /* 0x000fe20008011407 */
[----:B------:R-:W-:Y:S01]  /*5f30*/  IMAD.WIDE R38, R11, 0x2, R38 ;  /* 0x000000020b267825 */ /* 0x000fe200078e0226 */
[----:B------:R-:W-:-:S03]  /*5f40*/  IADD3 R31, P1, R4, 0x6000, RZ ;  /* 0x00006000041f7810 */ /* 0x000fc60007f3e0ff */
[----:B------:R-:W-:Y:S01]  /*5f50*/  FMUL.FTZ R72, R126, R9 ;  /* 0x000000097e487220 */ /* 0x000fe20000410000 */
[----:B------:R-:W-:Y:S01]  /*5f60*/  IADD3 R27, P3, R4, 0x3000, RZ ;  /* 0x00003000041b7810 */ /* 0x000fe20007f7e0ff */
[----:B--2---:R-:W-:Y:S01]  /*5f70*/  IMAD R61, R26, R61, UR36 ;  /* 0x000000241a3d7e24 */ /* 0x004fe2000f8e023d */
[----:B------:R-:W-:Y:S01]  /*5f80*/  IADD3 R25, P0, R4, 0x6020, RZ ;  /* 0x0000602004197810 */ /* 0x000fe20007f1e0ff */
[----:B------:R-:W-:Y:S01]  /*5f90*/  IMAD.X R11, RZ, RZ, R5, P1 ;  /* 0x000000ffff0b7224 */ /* 0x000fe200008e0605 */
[----:B-1----:R-:W-:Y:S01]  /*5fa0*/  ISETP.NE.AND P1, PT, R60, 0x1, PT ;  /* 0x000000013c00780c */ /* 0x002fe20003f25270 */
[----:B------:R-:W-:Y:S01]  /*5fb0*/  UIMAD UR6, UR12, UR10, URZ ;  /* 0x0000000a0c0672a4 */ /* 0x000fe2000f8e023f */
[----:B------:R-:W-:Y:S01]  /*5fc0*/  LOP3.LUT R14, R27, 0x180, RZ, 0xc0, !PT ;  /* 0x000001801b0e7812 */ /* 0x000fe200078ec0ff */
[----:B------:R-:W-:Y:S01]  /*5fd0*/  IMAD R95, R61, 0xc0, R143 ;  /* 0x000000c03d5f7824 */ /* 0x000fe200078e028f */
[----:B------:R-:W-:Y:S01]  /*5fe0*/  LOP3.LUT R24, R25, 0x180, RZ, 0xc0, !PT ;  /* 0x0000018019187812 */ /* 0x000fe200078ec0ff */
[-C--:B------:R-:W-:Y:S01]  /*5ff0*/  FMUL.FTZ R64, R131, R9.reuse ;  /* 0x0000000983407220 */ /* 0x080fe20000410000 */
[----:B------:R-:W-:Y:S01]  /*6000*/  SHF.R.U64 R14, R14, 0x3, RZ ;  /* 0x000000030e0e7819 */ /* 0x000fe200000012ff */
[-C--:B------:R-:W-:Y:S01]  /*6010*/  FMUL.FTZ R73, R130, R9.reuse ;  /* 0x0000000982497220 */ /* 0x080fe20000410000 */
[-C--:B------:R-:W-:Y:S01]  /*6020*/  FMUL.FTZ R65, R135, R9.reuse ;  /* 0x0000000987417220 */ /* 0x080fe20000410000 */
[----:B------:R-:W-:Y:S01]  /*6030*/  FMUL.FTZ R134, R134, R9 ;  /* 0x0000000986867220 */ /* 0x000fe20000410000 */
[----:B------:R-:W-:Y:S01]  /*6040*/  LOP3.LUT R14, R14, R27, RZ, 0x3c, !PT ;  /* 0x0000001b0e0e7212 */ /* 0x000fe200078e3cff */
[----:B------:R-:W-:Y:S01]  /*6050*/  UIMAD.WIDE.U32 UR4, UR7, UR10, URZ ;  /* 0x0000000a070472a5 */ /* 0x000fe2000f8e003f */
[----:B------:R-:W0:Y:S01]  /*6060*/  LDC.64 R26, c[0x0][0xb98] ;  /* 0x0002e600ff1a7b82 */ /* 0x000e220000000a00 */
[----:B------:R-:W-:Y:S01]  /*6070*/  SHF.R.U64 R24, R24, 0x3, RZ ;  /* 0x0000000318187819 */ /* 0x000fe200000012ff */
[----:B------:R-:W-:Y:S01]  /*6080*/  UIMAD UR6, UR7, UR11, UR6 ;  /* 0x0000000b070672a4 */ /* 0x000fe2000f8e0206 */
[----:B------:R-:W-:Y:S01]  /*6090*/  LOP3.LUT R9, R4, 0x180, RZ, 0xc0, !PT ;  /* 0x0000018004097812 */ /* 0x000fe200078ec0ff */
[----:B------:R-:W-:Y:S01]  /*60a0*/  FMUL.FTZ R7, R89, R55 ;  /* 0x0000003759077220 */ /* 0x000fe20000410000 */
[----:B------:R-:W-:Y:S01]  /*60b0*/  LOP3.LUT R24, R24, R25, RZ, 0x3c, !PT ;  /* 0x0000001918187212 */ /* 0x000fe200078e3cff */
[-C--:B------:R-:W-:Y:S01]  /*60c0*/  FMUL.FTZ R63, R92, R55.reuse ;  /* 0x000000375c3f7220 */ /* 0x080fe20000410000 */
[----:B------:R-:W-:Y:S01]  /*60d0*/  SHF.R.U64 R9, R9, 0x3, RZ ;  /* 0x0000000309097819 */ /* 0x000fe200000012ff */
[----:B------:R-:W1:Y:S01]  /*60e0*/  @P1 LDC R84, c[0x0][0xbec] ;  /* 0x0002fb00ff541b82 */ /* 0x000e620000000800 */
[----:B------:R-:W-:Y:S01]  /*60f0*/  IMAD.X R25, RZ, RZ, R5, P0 ;  /* 0x000000ffff197224 */ /* 0x000fe200000e0605 */
[----:B------:R-:W-:Y:S01]  /*6100*/  UIADD3 UR6, UR5, UR6, URZ ;  /* 0x0000000605067290 */ /* 0x000fe2000fffe03f */
[----:B------:R-:W-:Y:S01]  /*6110*/  IMAD.MOV.U32 R89, RZ, RZ, R95 ;  /* 0x000000ffff597224 */ /* 0x000fe200078e005f */
[----:B------:R-:W-:Y:S01]  /*6120*/  IADD3 R37, P0, R38, 0x1800, RZ ;  /* 0x0000180026257810 */ /* 0x000fe20007f1e0ff */
[----:B------:R-:W-:Y:S01]  /*6130*/  FMUL.FTZ R28, R88, R55 ;  /* 0x00000037581c7220 */ /* 0x000fe20000410000 */
[C---:B------:R-:W-:Y:S01]  /*6140*/  IADD3 R29, P2, R4.reuse, 0x3020, RZ ;  /* 0x00003020041d7810 */ /* 0x040fe20007f5e0ff */
[----:B------:R-:W-:Y:S01]  /*6150*/  USHF.R.S32.HI UR10, URZ, 0x1f, UR38 ;  /* 0x0000001f3f0a7899 */ /* 0x000fe20008011426 */
[----:B------:R-:W2:Y:S01]  /*6160*/  @P1 LDC R93, c[0x0][0xbf0] ;  /* 0x0002fc00ff5d1b82 */ /* 0x000ea20000000800 */
[----:B------:R-:W-:Y:S01]  /*6170*/  IADD3 R21, P4, R4, 0x20, RZ ;  /* 0x0000002004157810 */ /* 0x000fe20007f9e0ff */
[----:B------:R-:W-:Y:S01]  /*6180*/  IMAD.U32 R41, RZ, RZ, UR5 ;  /* 0x00000005ff297e24 */ /* 0x000fe2000f8e00ff */
[----:B------:R-:W-:Y:S01]  /*6190*/  LOP3.LUT R4, R9, R4, RZ, 0x3c, !PT ;  /* 0x0000000409047212 */ /* 0x000fe200078e3cff */
[----:B------:R-:W-:Y:S01]  /*61a0*/  IMAD.U32 R40, RZ, RZ, UR4 ;  /* 0x00000004ff287e24 */ /* 0x000fe2000f8e00ff */
[----:B------:R-:W-:Y:S01]  /*61b0*/  LOP3.LUT R36, R37, 0x180, RZ, 0xc0, !PT ;  /* 0x0000018025247812 */ /* 0x000fe200078ec0ff */
[----:B------:R-:W-:Y:S01]  /*61c0*/  IMAD.U32 R41, RZ, RZ, UR6 ;  /* 0x00000006ff297e24 */ /* 0x000fe2000f8e00ff */
[----:B------:R-:W-:Y:S01]  /*61d0*/  IADD3 R91, P5, R38, 0x7800, RZ ;  /* 0x00007800265b7810 */ /* 0x000fe20007fbe0ff */
[----:B------:R-:W-:Y:S01]  /*61e0*/  SYNCS.ARRIVE.TRANS64.RED.A1T0 RZ, [UR8], RZ ;  /* 0x000000ffffff79a7 */ /* 0x000fe20008100408 */
[----:B------:R-:W-:Y:S01]  /*61f0*/  F2FP.F16.F32.PACK_AB R6, R6, R63 ;  /* 0x0000003f0606723e */ /* 0x000fe200000000ff */
[----:B0-----:R-:W-:Y:S01]  /*6200*/  IMAD.WIDE.U32 R40, R26, UR38, R40 ;  /* 0x000000261a287c25 */ /* 0x001fe2000f8e0028 */
[----:B------:R-:W-:Y:S01]  /*6210*/  LOP3.LUT R10, R31, 0x180, RZ, 0xc0, !PT ;  /* 0x000001801f0a7812 */ /* 0x000fe200078ec0ff */
[----:B------:R-:W-:Y:S01]  /*6220*/  ULDC.64 UR4, c[0x0][0xb88] ;  /* 0x0002e20000047ab9 */ /* 0x000fe20000000a00 */
[----:B------:R-:W-:Y:S01]  /*6230*/  MOV R86, R4 ;  /* 0x0000000400567202 */ /* 0x000fe20000000f00 */
[--C-:B------:R-:W-:Y:S01]  /*6240*/  IMAD.X R15, RZ, RZ, R5.reuse, P3 ;  /* 0x000000ffff0f7224 */ /* 0x100fe200018e0605 */
[----:B------:R-:W-:Y:S01]  /*6250*/  F2FP.F16.F32.PACK_AB R4, R7, R28 ;  /* 0x0000001c0704723e */ /* 0x000fe200000000ff */
[----:B-1----:R-:W-:Y:S01]  /*6260*/  @P1 IMAD.HI.U32 R84, R95, R84, RZ ;  /* 0x000000545f541227 */ /* 0x002fe200078e00ff */
[----:B------:R-:W-:Y:S01]  /*6270*/  SHF.R.U64 R36, R36, 0x3, RZ ;  /* 0x0000000324247819 */ /* 0x000fe200000012ff */
[----:B------:R-:W-:Y:S01]  /*6280*/  ULDC UR6, c[0x0][0xa88] ;  /* 0x0002a20000067ab9 */ /* 0x000fe20000000800 */
[----:B------:R-:W-:Y:S01]  /*6290*/  F2FP.F16.F32.PACK_AB R7, R62, R85 ;  /* 0x000000553e07723e */ /* 0x000fe200000000ff */
[----:B------:R-:W-:Y:S01]  /*62a0*/  IMAD R62, R26, UR10, RZ ;  /* 0x0000000a1a3e7c24 */ /* 0x000fe2000f8e02ff */
[----:B------:R-:W-:Y:S01]  /*62b0*/  SHF.R.U64 R10, R10, 0x3, RZ ;  /* 0x000000030a0a7819 */ /* 0x000fe200000012ff */
[--C-:B------:R-:W-:Y:S01]  /*62c0*/  IMAD.X R13, RZ, RZ, R5.reuse, P2 ;  /* 0x000000ffff0d7224 */ /* 0x100fe200010e0605 */
[----:B------:R-:W-:Y:S01]  /*62d0*/  LOP3.LUT R8, R29, 0x180, RZ, 0xc0, !PT ;  /* 0x000001801d087812 */ /* 0x000fe200078ec0ff */
[----:B------:R-:W-:Y:S01]  /*62e0*/  IMAD R27, R27, UR38, R62 ;  /* 0x000000261b1b7c24 */ /* 0x000fe2000f8e023e */
[----:B--2---:R-:W-:Y:S01]  /*62f0*/  @P1 SHF.R.U32.HI R89, RZ, R93, R84 ;  /* 0x0000005dff591219 */ /* 0x004fe20000011654 */
[----:B------:R-:W-:Y:S01]  /*6300*/  IMAD.X R9, RZ, RZ, R5, P4 ;  /* 0x000000ffff097224 */ /* 0x000fe200020e0605 */
[----:B------:R-:W-:Y:S01]  /*6310*/  LOP3.LUT R84, R91, 0x180, RZ, 0xc0, !PT ;  /* 0x000001805b547812 */ /* 0x000fe200078ec0ff */
[----:B------:R-:W-:Y:S01]  /*6320*/  IMAD R62, R60, UR6, RZ ;  /* 0x000000063c3e7c24 */ /* 0x000fe2000f8e02ff */
[----:B------:R-:W-:Y:S01]  /*6330*/  LOP3.LUT R36, R36, R37, RZ, 0x3c, !PT ;  /* 0x0000002524247212 */ /* 0x000fe200078e3cff */
[----:B------:R-:W-:Y:S01]  /*6340*/  IMAD.MOV R63, RZ, RZ, -R89 ;  /* 0x000000ffff3f7224 */ /* 0x000fe200078e0a59 */
[----:B------:R-:W-:Y:S01]  /*6350*/  SHF.R.U64 R28, R84, 0x3, RZ ;  /* 0x00000003541c7819 */ /* 0x000fe200000012ff */
[----:B------:R-:W-:Y:S01]  /*6360*/  IMAD.X R37, RZ, RZ, R39, P0 ;  /* 0x000000ffff257224 */ /* 0x000fe200000e0627 */
[----:B------:R-:W-:Y:S01]  /*6370*/  LOP3.LUT R10, R10, R31, RZ, 0x3c, !PT ;  /* 0x0000001f0a0a7212 */ /* 0x000fe200078e3cff */
[----:B------:R-:W-:Y:S01]  /*6380*/  IMAD R63, R60, R63, R95 ;  /* 0x0000003f3c3f7224 */ /* 0x000fe200078e025f */
[----:B------:R-:W-:Y:S01]  /*6390*/  MOV R84, R24 ;  /* 0x0000001800547202 */ /* 0x000fe20000000f00 */
[-C--:B------:R-:W-:Y:S01]  /*63a0*/  FMUL.FTZ R0, R97, R55.reuse ;  /* 0x0000003761007220 */ /* 0x080fe20000410000 */
[----:B------:R-:W-:Y:S01]  /*63b0*/  IADD3 R31, P3, R38, 0x4800, RZ ;  /* 0x00004800261f7810 */ /* 0x000fe20007f7e0ff */
[-C--:B------:R-:W-:Y:S01]  /*63c0*/  FMUL.FTZ R51, R96, R55.reuse ;  /* 0x0000003760337220 */ /* 0x080fe20000410000 */
[----:B------:R-:W-:Y:S01]  /*63d0*/  SHF.R.S32.HI R25, RZ, 0x1f, R89 ;  /* 0x0000001fff197819 */ /* 0x000fe20000011459 */
[-C--:B------:R-:W-:Y:S01]  /*63e0*/  FMUL.FTZ R48, R101, R55.reuse ;  /* 0x0000003765307220 */ /* 0x080fe20000410000 */
[----:B------:R-:W-:Y:S01]  /*63f0*/  IADD3 R24, P0, R89, R40, RZ ;  /* 0x0000002859187210 */ /* 0x000fe20007f1e0ff */
[-C--:B------:R-:W-:Y:S01]  /*6400*/  FMUL.FTZ R53, R100, R55.reuse ;  /* 0x0000003764357220 */ /* 0x080fe20000410000 */
[----:B------:R-:W-:Y:S01]  /*6410*/  SHF.R.S32.HI R26, RZ, 0x1f, R63 ;  /* 0x0000001fff1a7819 */ /* 0x000fe2000001143f */
[-C--:B------:R-:W-:Y:S01]  /*6420*/  FMUL.FTZ R49, R105, R55.reuse ;  /* 0x0000003769317220 */ /* 0x080fe20000410000 */
[----:B------:R-:W-:Y:S01]  /*6430*/  SHF.R.U64 R8, R8, 0x3, RZ ;  /* 0x0000000308087819 */ /* 0x000fe200000012ff */
[----:B------:R-:W-:Y:S01]  /*6440*/  FMUL.FTZ R50, R104, R55 ;  /* 0x0000003768327220 */ /* 0x000fe20000410000 */
[----:B------:R-:W-:Y:S01]  /*6450*/  IADD3 R35, P2, R38, 0x3000, RZ ;  /* 0x0000300026237810 */ /* 0x000fe20007f5e0ff */
[----:B------:R-:W-:Y:S01]  /*6460*/  IMAD R26, R26, UR4, RZ ;  /* 0x000000041a1a7c24 */ /* 0x000fe2000f8e02ff */
[----:B------:R-:W-:Y:S01]  /*6470*/  F2FP.F16.F32.PACK_AB R5, R82, R87 ;  /* 0x000000575205723e */ /* 0x000fe200000000ff */
[----:B------:R-:W-:Y:S01]  /*6480*/  BAR.SYNC.DEFER_BLOCKING 0x1, 0x180 ;  /* 0x0046000000007b1d */ /* 0x000fe20000010000 */
[----:B------:R-:W-:Y:S01]  /*6490*/  LOP3.LUT R30, R31, 0x180, RZ, 0xc0, !PT ;  /* 0x000001801f1e7812 */ /* 0x000fe200078ec0ff */
[----:B------:R-:W-:Y:S01]  /*64a0*/  FMUL.FTZ R46, R109, R55 ;  /* 0x000000376d2e7220 */ /* 0x000fe20000410000 */
[----:B------:R-:W-:Y:S01]  /*64b0*/  IADD3.X R25, R25, R41, R27, P0, !PT ;  /* 0x0000002919197210 */ /* 0x000fe200007fe41b */
[----:B------:R-:W-:Y:S01]  /*64c0*/  FMUL.FTZ R59, R108, R55 ;  /* 0x000000376c3b7220 */ /* 0x000fe20000410000 */
[----:B------:R-:W-:Y:S01]  /*64d0*/  LOP3.LUT R12, R8, R29, RZ, 0x3c, !PT ;  /* 0x0000001d080c7212 */ /* 0x000fe200078e3cff */
[----:B------:R-:W-:Y:S01]  /*64e0*/  FMUL.FTZ R47, R113, R55 ;  /* 0x00000037712f7220 */ /* 0x000fe20000410000 */
[----:B------:R-:W-:Y:S01]  /*64f0*/  LOP3.LUT R8, R21, 0x180, RZ, 0xc0, !PT ;  /* 0x0000018015087812 */ /* 0x000fe200078ec0ff */
[----:B------:R-:W-:Y:S01]  /*6500*/  IMAD.WIDE.U32 R24, R63, UR4, R24 ;  /* 0x000000043f187c25 */ /* 0x000fe2000f8e0018 */
[----:B------:R-:W-:-:S03]  /*6510*/  LOP3.LUT R34, R35, 0x180, RZ, 0xc0, !PT ;  /* 0x0000018023227812 */ /* 0x000fc600078ec0ff */
[-C--:B------:R-:W-:Y:S01]  /*6520*/  FMUL.FTZ R58, R112, R55.reuse ;  /* 0x00000037703a7220 */ /* 0x080fe20000410000 */
[----:B------:R-:W-:Y:S01]  /*6530*/  SHF.R.U64 R30, R30, 0x3, RZ ;  /* 0x000000031e1e7819 */ /* 0x000fe200000012ff */
[----:B------:R-:W-:Y:S01]  /*6540*/  FMUL.FTZ R44, R117, R55 ;  /* 0x00000037752c7220 */ /* 0x000fe20000410000 */
[----:B------:R-:W-:Y:S01]  /*6550*/  MOV R85, R10 ;  /* 0x0000000a00557202 */ /* 0x000fe20000000f00 */
[----:B------:R-:W-:Y:S01]  /*6560*/  IMAD R11, R61, 0xc0, R142 ;  /* 0x000000c03d0b7824 */ /* 0x000fe200078e028e */
[----:B------:R-:W-:Y:S01]  /*6570*/  SHF.R.U64 R8, R8, 0x3, RZ ;  /* 0x0000000308087819 */ /* 0x000fe200000012ff */
[-C--:B------:R-:W-:Y:S01]  /*6580*/  FMUL.FTZ R57, R116, R55.reuse ;  /* 0x0000003774397220 */ /* 0x080fe20000410000 */
[----:B------:R-:W-:Y:S01]  /*6590*/  SHF.R.U64 R34, R34, 0x3, RZ ;  /* 0x0000000322227819 */ /* 0x000fe200000012ff */
[----:B------:R-:W-:Y:S01]  /*65a0*/  FMUL.FTZ R3, R125, R55 ;  /* 0x000000377d037220 */ /* 0x000fe20000410000 */
[----:B------:R-:W-:Y:S01]  /*65b0*/  LOP3.LUT R30, R30, R31, RZ, 0x3c, !PT ;  /* 0x0000001f1e1e7212 */ /* 0x000fe200078e3cff */
[--C-:B------:R-:W-:Y:S01]  /*65c0*/  IMAD.X R31, RZ, RZ, R39.reuse, P3 ;  /* 0x000000ffff1f7224 */ /* 0x100fe200018e0627 */
[----:B------:R-:W-:Y:S01]  /*65d0*/  LOP3.LUT P0, RZ, R140, 0x3, RZ, 0xc0, !PT ;  /* 0x000000038cff7812 */ /* 0x000fe2000780c0ff */
[----:B------:R-:W-:Y:S01]  /*65e0*/  FMUL.FTZ R54, R124, R55 ;  /* 0x000000377c367220 */ /* 0x000fe20000410000 */
[----:B------:R-:W-:Y:S01]  /*65f0*/  LOP3.LUT R8, R8, R21, RZ, 0x3c, !PT ;  /* 0x0000001508087212 */ /* 0x000fe200078e3cff */
[----:B------:R0:W-:Y:S01]  /*6600*/  STSM.16.M88.4 [R86], R4 ;  /* 0x0000000456007844 */ /* 0x0001e20000000200 */
[----:B------:R-:W-:Y:S01]  /*6610*/  LOP3.LUT R34, R34, R35, RZ, 0x3c, !PT ;  /* 0x0000002322227212 */ /* 0x000fe200078e3cff */
[----:B------:R-:W-:Y:S01]  /*6620*/  IMAD.X R35, RZ, RZ, R39, P2 ;  /* 0x000000ffff237224 */ /* 0x000fe200010e0627 */
[----:B------:R-:W-:Y:S01]  /*6630*/  ISETP.GE.OR P2, PT, R11, R62, P0 ;  /* 0x0000003e0b00720c */ /* 0x000fe20000746670 */
[----:B------:R-:W-:Y:S01]  /*6640*/  FMUL.FTZ R45, R121, R55 ;  /* 0x00000037792d7220 */ /* 0x000fe20000410000 */
[----:B------:R-:W-:Y:S01]  /*6650*/  MOV R87, R14 ;  /* 0x0000000e00577202 */ /* 0x000fe20000000f00 */
[----:B------:R-:W-:Y:S01]  /*6660*/  FMUL.FTZ R56, R120, R55 ;  /* 0x0000003778387220 */ /* 0x000fe20000410000 */
[----:B------:R-:W-:Y:S01]  /*6670*/  F2FP.F16.F32.PACK_AB R10, R46, R59 ;  /* 0x0000003b2e0a723e */ /* 0x000fe200000000ff */
[----:B------:R-:W-:Y:S01]  /*6680*/  FMUL.FTZ R43, R129, R55 ;  /* 0x00000037812b7220 */ /* 0x000fe20000410000 */
[----:B------:R-:W-:Y:S01]  /*6690*/  F2FP.F16.F32.PACK_AB R14, R44, R57 ;  /* 0x000000392c0e723e */ /* 0x000fe200000000ff */
[-C--:B------:R-:W-:Y:S01]  /*66a0*/  FMUL.FTZ R52, R128, R55.reuse ;  /* 0x0000003780347220 */ /* 0x080fe20000410000 */
[----:B------:R-:W-:Y:S01]  /*66b0*/  F2FP.F16.F32.PACK_AB R15, R69, R74 ;  /* 0x0000004a450f723e */ /* 0x000fe200000000ff */
[-C--:B------:R-:W-:Y:S01]  /*66c0*/  FMUL.FTZ R42, R133, R55.reuse ;  /* 0x00000037852a7220 */ /* 0x080fe20000410000 */
[----:B------:R-:W-:Y:S01]  /*66d0*/  FMUL.FTZ R55, R132, R55 ;  /* 0x0000003784377220 */ /* 0x000fe20000410000 */
[----:B------:R-:W-:Y:S01]  /*66e0*/  F2FP.F16.F32.PACK_AB R41, R64, R73 ;  /* 0x000000494029723e */ /* 0x000fe200000000ff */
[----:B------:R-:W-:Y:S01]  /*66f0*/  ULDC.64 UR8, c[0x0][0xae8] ;  /* 0x0002ba0000087ab9 */ /* 0x000fe20000000a00 */
[----:B0-----:R-:W-:Y:S01]  /*6700*/  IMAD R7, R63, UR5, R26 ;  /* 0x000000053f077c24 */ /* 0x001fe2000f8e021a */
[----:B------:R-:W-:Y:S01]  /*6710*/  ULDC.64 UR4, c[0x0][0xb50] ;  /* 0x0002d40000047ab9 */ /* 0x000fe20000000a00 */
[----:B------:R-:W-:Y:S01]  /*6720*/  VIADD R5, R11, 0x8 ;  /* 0x000000080b057836 */ /* 0x000fe20000000000 */
[C---:B------:R-:W-:Y:S01]  /*6730*/  LEA R26, P3, R24.reuse, UR4, 0x2 ;  /* 0x00000004181a7c11 */ /* 0x040fe2000f8610ff */
[----:B------:R-:W-:Y:S01]  /*6740*/  IMAD.IADD R7, R25, 0x1, R7 ;  /* 0x0000000119077824 */ /* 0x000fe200078e0207 */
[----:B------:R-:W-:Y:S01]  /*6750*/  MOV R63, R8 ;  /* 0x00000008003f7202 */ /* 0x000fe20000000f00 */
[----:B------:R-:W-:Y:S01]  /*6760*/  IMAD.X R29, RZ, RZ, R39, P5 ;  /* 0x000000ffff1d7224 */ /* 0x000fe200028e0627 */
[----:B------:R-:W-:Y:S01]  /*6770*/  ISETP.GE.OR P0, PT, R5, R62, P0 ;  /* 0x0000003e0500720c */ /* 0x000fe20000706670 */
[----:B------:R-:W-:Y:S01]  /*6780*/  SHFL.IDX PT, R82, R26, 0x1, 0x1c1f ;  /* 0x003c1f001a527f89 */ /* 0x000fe200000e0000 */
[----:B------:R-:W-:-:S02]  /*6790*/  LEA.HI.X R27, R24, UR5, R7, 0x2, P3 ;  /* 0x00000005181b7c11 */ /* 0x000fc400098f1407 */
[----:B------:R-:W-:Y:S02]  /*67a0*/  F2FP.F16.F32.PACK_AB R4, R0, R51 ;  /* 0x000000330004723e */ /* 0x000fe400000000ff */
[----:B------:R-:W-:Y:S02]  /*67b0*/  F2FP.F16.F32.PACK_AB R5, R78, R83 ;  /* 0x000000534e05723e */ /* 0x000fe400000000ff */
[----:B------:R-:W-:Y:S01]  /*67c0*/  F2FP.F16.F32.PACK_AB R6, R48, R53 ;  /* 0x000000353006723e */ /* 0x000fe200000000ff */
[----:B------:R-:W-:Y:S01]  /*67d0*/  SHFL.IDX PT, R83, R27, 0x1, 0x1c1f ;  /* 0x003c1f001b537f89 */ /* 0x000fe200000e0000 */
[----:B------:R-:W-:Y:S02]  /*67e0*/  F2FP.F16.F32.PACK_AB R7, R80, R81 ;  /* 0x000000515007723e */ /* 0x000fe400000000ff */
[----:B------:R-:W-:Y:S01]  /*67f0*/  MOV R86, R12 ;  /* 0x0000000c00567202 */ /* 0x000fe20000000f00 */
[----:B------:R0:W-:Y:S01]  /*6800*/  SHFL.IDX PT, R80, R26, RZ, 0x1c1f ;  /* 0x001c1fff1a507589 */ /* 0x0001e200000e0000 */
[----:B------:R-:W-:-:S02]  /*6810*/  F2FP.F16.F32.PACK_AB R8, R49, R50 ;  /* 0x000000323108723e */ /* 0x000fc400000000ff */
[----:B------:R-:W-:Y:S01]  /*6820*/  F2FP.F16.F32.PACK_AB R9, R70, R79 ;  /* 0x0000004f4609723e */ /* 0x000fe200000000ff */
[----:B------:R-:W-:Y:S01]  /*6830*/  STSM.16.M88.4 [R63], R4 ;  /* 0x000000043f007844 */ /* 0x000fe20000000200 */
[----:B------:R-:W-:Y:S02]  /*6840*/  F2FP.F16.F32.PACK_AB R11, R71, R76 ;  /* 0x0000004c470b723e */ /* 0x000fe400000000ff */
[----:B------:R-:W-:Y:S01]  /*6850*/  F2FP.F16.F32.PACK_AB R12, R47, R58 ;  /* 0x0000003a2f0c723e */ /* 0x000fe200000000ff */
[----:B------:R1:W2:Y:S01]  /*6860*/  SHFL.IDX PT, R81, R27, RZ, 0x1c1f ;  /* 0x001c1fff1b517589 */ /* 0x0002a200000e0000 */
[----:B------:R-:W-:Y:S02]  /*6870*/  F2FP.F16.F32.PACK_AB R13, R68, R77 ;  /* 0x0000004d440d723e */ /* 0x000fe400000000ff */
[----:B0-----:R-:W-:Y:S01]  /*6880*/  F2FP.F16.F32.PACK_AB R26, R3, R54 ;  /* 0x00000036031a723e */ /* 0x001fe200000000ff */
[----:B------:R-:W-:Y:S01]  /*6890*/  STSM.16.M88.4 [R87], R8 ;  /* 0x0000000857007844 */ /* 0x000fe20000000200 */
[----:B------:R-:W0:Y:S01]  /*68a0*/  @P1 LDC R3, c[0x0][0xbec] ;  /* 0x0002fb00ff031b82 */ /* 0x000e220000000800 */
[----:B------:R-:W-:-:S02]  /*68b0*/  F2FP.F16.F32.PACK_AB R24, R45, R56 ;  /* 0x000000382d18723e */ /* 0x000fc400000000ff */
[----:B------:R3:W-:Y:S01]  /*68c0*/  STSM.16.M88.4 [R86], R12 ;  /* 0x0000000c56007844 */ /* 0x0007e20000000200 */
[----:B------:R-:W-:Y:S02]  /*68d0*/  F2FP.F16.F32.PACK_AB R25, R66, R75 ;  /* 0x0000004b4219723e */ /* 0x000fe400000000ff */
[----:B-1----:R-:W-:Y:S02]  /*68e0*/  F2FP.F16.F32.PACK_AB R27, R67, R72 ;  /* 0x00000048431b723e */ /* 0x002fe400000000ff */
[----:B------:R-:W-:Y:S02]  /*68f0*/  F2FP.F16.F32.PACK_AB R40, R43, R52 ;  /* 0x000000342b28723e */ /* 0x000fe400000000ff */
[----:B------:R-:W-:Y:S01]  /*6900*/  F2FP.F16.F32.PACK_AB R42, R42, R55 ;  /* 0x000000372a2a723e */ /* 0x000fe200000000ff */
[----:B------:R1:W-:Y:S01]  /*6910*/  STSM.16.M88.4 [R85], R24 ;  /* 0x0000001855007844 */ /* 0x0003e20000000200 */
[----:B------:R-:W-:Y:S01]  /*6920*/  F2FP.F16.F32.PACK_AB R43, R65, R134 ;  /* 0x00000086412b723e */ /* 0x000fe200000000ff */
[----:B------:R-:W-:Y:S01]  /*6930*/  IMAD R0, R137, 0x60, R138 ;  /* 0x0000006089007824 */ /* 0x000fe200078e028a */
[----:B------:R-:W-:-:S02]  /*6940*/  IADD3 R21, P4, R38, 0x6000, RZ ;  /* 0x0000600026157810 */ /* 0x000fc40007f9e0ff */
[----:B------:R-:W-:Y:S01]  /*6950*/  LOP3.LUT R28, R28, R91, RZ, 0x3c, !PT ;  /* 0x0000005b1c1c7212 */ /* 0x000fe200078e3cff */
[----:B------:R4:W-:Y:S01]  /*6960*/  STSM.16.M88.4 [R84], R40 ;  /* 0x0000002854007844 */ /* 0x0009e20000000200 */
[----:B------:R-:W-:Y:S01]  /*6970*/  LOP3.LUT R20, R21, 0x180, RZ, 0xc0, !PT ;  /* 0x0000018015147812 */ /* 0x000fe200078ec0ff */
[----:B---3--:R-:W3:Y:S08]  /*6980*/  @P1 LDC R13, c[0x0][0xbf0] ;  /* 0x0002fc00ff0d1b82 */ /* 0x008ef00000000800 */
[----:B------:R-:W-:Y:S01]  /*6990*/  BAR.SYNC.DEFER_BLOCKING 0x1, 0x180 ;  /* 0x0046000000007b1d */ /* 0x000fe20000010000 */
[----:B------:R-:W-:Y:S01]  /*69a0*/  UIMAD UR6, UR12, UR8, URZ ;  /* 0x000000080c0672a4 */ /* 0x000fe2000f8e023f */
[----:B------:R-:W-:-:S06]  /*69b0*/  SHF.R.U64 R20, R20, 0x3, RZ ;  /* 0x0000000314147819 */ /* 0x000fcc00000012ff */
[----:B------:R-:W4:Y:S01]  /*69c0*/  LDC.64 R14, c[0x0][0xae0] ;  /* 0x0002b800ff0e7b82 */ /* 0x000f220000000a00 */
[----:B-1----:R-:W-:Y:S01]  /*69d0*/  IMAD R24, R61, 0xc0, R0 ;  /* 0x000000c03d187824 */ /* 0x002fe200078e0200 */
[----:B------:R-:W-:Y:S01]  /*69e0*/  UIMAD.WIDE.U32 UR4, UR7, UR8, URZ ;  /* 0x00000008070472a5 */ /* 0x000fe2000f8e003f */
[----:B------:R-:W-:Y:S01]  /*69f0*/  LOP3.LUT R20, R20, R21, RZ, 0x3c, !PT ;  /* 0x0000001514147212 */ /* 0x000fe200078e3cff */
[----:B------:R-:W-:Y:S01]  /*6a00*/  UIMAD UR6, UR7, UR9, UR6 ;  /* 0x00000009070672a4 */ /* 0x000fe2000f8e0206 */
[----:B0-----:R-:W-:Y:S01]  /*6a10*/  @P1 IMAD.HI.U32 R0, R24, R3, RZ ;  /* 0x0000000318001227 */ /* 0x001fe200078e00ff */
[----:B------:R-:W-:Y:S01]  /*6a20*/  LOP3.LUT R21, R38, 0x180, RZ, 0xc0, !PT ;  /* 0x0000018026157812 */ /* 0x000fe200078ec0ff */
[----:B------:R-:W-:Y:S01]  /*6a30*/  ULDC.64 UR8, c[0x0][0xaf0] ;  /* 0x0002bc0000087ab9 */ /* 0x000fe20000000a00 */
[----:B------:R-:W-:Y:S01]  /*6a40*/  UIADD3 UR5, UR5, UR6, URZ ;  /* 0x0000000605057290 */ /* 0x000fe2000fffe03f */
[----:B------:R-:W-:Y:S01]  /*6a50*/  IMAD.MOV.U32 R12, RZ, RZ, R24 ;  /* 0x000000ffff0c7224 */ /* 0x000fe200078e0018 */
[----:B------:R-:W-:Y:S01]  /*6a60*/  UIMAD UR6, UR10, UR8, URZ ;  /* 0x000000080a0672a4 */ /* 0x000fe2000f8e023f */
[----:B------:R-:W-:-:S02]  /*6a70*/  SHF.R.U64 R21, R21, 0x3, RZ ;  /* 0x0000000315157819 */ /* 0x000fc400000012ff */
[----:B---3--:R-:W-:Y:S01]  /*6a80*/  @P1 SHF.R.U32.HI R12, RZ, R13, R0 ;  /* 0x0000000dff0c1219 */ /* 0x008fe20000011600 */
[----:B------:R-:W-:Y:S01]  /*6a90*/  UIMAD UR6, UR38, UR9, UR6 ;  /* 0x00000009260672a4 */ /* 0x000fe2000f8e0206 */
[----:B------:R-:W-:Y:S01]  /*6aa0*/  LOP3.LUT R38, R21, R38, RZ, 0x3c, !PT ;  /* 0x0000002615267212 */ /* 0x000fe200078e3cff */
[----:B--2---:R0:W-:Y:S01]  /*6ab0*/  @!P2 ST.E desc[UR48][R80.64], R33 ;  /* 0x000000215000a985 */ /* 0x0041e2000c101930 */
[--C-:B------:R-:W-:Y:S01]  /*6ac0*/  SHF.R.S32.HI R3, RZ, 0x1f, R12.reuse ;  /* 0x0000001fff037819 */ /* 0x100fe2000001140c */
[----:B------:R-:W-:Y:S01]  /*6ad0*/  UIMAD.WIDE.U32 UR38, UR38, UR8, UR4 ;  /* 0x00000008262672a5 */ /* 0x000fe2000f8e0004 */
[----:B------:R-:W-:Y:S01]  /*6ae0*/  IMAD.MOV R13, RZ, RZ, -R12 ;  /* 0x000000ffff0d7224 */ /* 0x000fe200078e0a0c */
[----:B------:R-:W-:Y:S01]  /*6af0*/  IADD3.X R21, RZ, R39, RZ, P4, !PT ;  /* 0x00000027ff157210 */ /* 0x000fe200027fe4ff */
[----:B------:R0:W-:Y:S01]  /*6b00*/  @!P0 ST.E desc[UR48][R82.64], R32 ;  /* 0x0000002052008985 */ /* 0x0001e2000c101930 */
[----:B----4-:R-:W-:Y:S01]  /*6b10*/  IMAD R0, R3, R14, RZ ;  /* 0x0000000e03007224 */ /* 0x010fe200078e02ff */
[----:B------:R-:W-:Y:S01]  /*6b20*/  UIADD3 UR39, UR39, UR6, URZ ;  /* 0x0000000627277290 */ /* 0x000fe2000fffe03f */
[----:B------:R-:W-:Y:S01]  /*6b30*/  IMAD R3, R60, R13, R24 ;  /* 0x0000000d3c037224 */ /* 0x000fe200078e0218 */
[----:B------:R0:W5:Y:S01]  /*6b40*/  LD.E.128 R48, desc[UR48][R38.64] ;  /* 0x0000003026307980 */ /* 0x000162000c101d00 */
[----:B------:R-:W-:Y:S01]  /*6b50*/  IMAD R15, R12, R15, R0 ;  /* 0x0000000f0c0f7224 */ /* 0x000fe200078e0200 */
[----:B------:R-:W-:Y:S01]  /*6b60*/  ULDC.64 UR4, c[0x0][0xad8] ;  /* 0x0002b60000047ab9 */ /* 0x000fe20000000a00 */
[----:B------:R-:W-:Y:S01]  /*6b70*/  IMAD R61, R61, 0xc0, R138 ;  /* 0x000000c03d3d7824 */ /* 0x000fe200078e028a */
[----:B------:R0:W5:Y:S01]  /*6b80*/  LD.E.128 R44, desc[UR48][R36.64] ;  /* 0x00000030242c7980 */ /* 0x000162000c101d00 */
[----:B------:R-:W-:-:S03]  /*6b90*/  SHF.R.S32.HI R0, RZ, 0x1f, R3 ;  /* 0x0000001fff007819 */ /* 0x000fc60000011403 */
[----:B------:R0:W5:Y:S01]  /*6ba0*/  LD.E.128 R52, desc[UR48][R34.64] ;  /* 0x0000003022347980 */ /* 0x000162000c101d00 */
[----:B------:R-:W-:Y:S01]  /*6bb0*/  IMAD.WIDE.U32 R12, R12, R14, UR38 ;  /* 0x000000260c0c7e25 */ /* 0x000fe2000f8e000e */
[----:B------:R-:W-:Y:S02]  /*6bc0*/  UIADD3 UR44, UR44, 0x1, URZ ;  /* 0x000000012c2c7890 */ /* 0x000fe4000fffe03f */
[----:B------:R0:W5:Y:S04]  /*6bd0*/  LD.E.128 R4, desc[UR48][R30.64] ;  /* 0x000000301e047980 */ /* 0x000168000c101d00 */
[----:B------:R0:W5:Y:S04]  /*6be0*/  LD.E.128 R56, desc[UR48][R20.64] ;  /* 0x0000003014387980 */ /* 0x000168000c101d00 */
[----:B------:R0:W5:Y:S01]  /*6bf0*/  LD.E.128 R8, desc[UR48][R28.64] ;  /* 0x000000301c087980 */ /* 0x000162000c101d00 */
[----:B------:R-:W-:Y:S01]  /*6c00*/  IMAD.IADD R13, R13, 0x1, R15 ;  /* 0x000000010d0d7824 */ /* 0x000fe200078e020f */
[----:B------:R-:W-:Y:S01]  /*6c10*/  ISETP.GE.AND P0, PT, R61, R62, PT ;  /* 0x0000003e3d00720c */ /* 0x000fe20003f06270 */
[----:B------:R-:W-:Y:S01]  /*6c20*/  IMAD R0, R0, UR4, RZ ;  /* 0x0000000400007c24 */ /* 0x000fe2000f8e02ff */
[----:B------:R-:W-:Y:S01]  /*6c30*/  @!PT LDS RZ, [RZ] ;  /* 0x00000000fffff984 */ /* 0x000fe20000000800 */
[----:B------:R-:W-:Y:S01]  /*6c40*/  @!PT LDS RZ, [RZ] ;  /* 0x00000000fffff984 */ /* 0x000fe20000000800 */
[----:B------:R-:W-:Y:S01]  /*6c50*/  @!PT LDS RZ, [RZ] ;  /* 0x00000000fffff984 */ /* 0x000fe20000000800 */
[----:B------:R-:W-:Y:S01]  /*6c60*/  @!PT LDS RZ, [RZ] ;  /* 0x00000000fffff984 */ /* 0x000fe20000000800 */
[----:B------:R1:W-:Y:S06]  /*6c70*/  MEMBAR.ALL.CTA ;  /* 0x0000000000007992 */ /* 0x0003ec0000008000 */
[----:B-1----:R-:W1:Y:S01]  /*6c80*/  FENCE.VIEW.ASYNC.S ;  /* 0x00000000000073c6 */ /* 0x002e620000000000 */
[C---:B------:R-:W-:Y:S01]  /*6c90*/  IMAD.WIDE.U32 R12, R3.reuse, UR4, R12 ;  /* 0x00000004030c7c25 */ /* 0x040fe2000f8e000c */
[----:B------:R-:W-:Y:S01]  /*6ca0*/  UIADD3 UR4, UR40, 0x2d820, URZ ;  /* 0x0002d82028047890 */ /* 0x000fe2000fffe03f */
[----:B------:R-:W-:Y:S01]  /*6cb0*/  BSSY B0, `(.L_x_10034) ;  /* 0x000001d000007945 */ /* 0x000fe20003800000 */
[----:B------:R-:W-:Y:S01]  /*6cc0*/  ULDC.64 UR6, c[0x0][0xa80] ;  /* 0x0002a00000067ab9 */ /* 0x000fe20000000a00 */
[----:B------:R-:W-:Y:S01]  /*6cd0*/  IMAD R15, R3, UR5, R0 ;  /* 0x00000005030f7c24 */ /* 0x000fe2000f8e0200 */
[----:B------:R-:W-:Y:S01]  /*6ce0*/  UPRMT UR4, URZ, 0x654, UR4 ;  /* 0x000006543f047896 */ /* 0x000fe20008000004 */
[----:B------:R-:W-:Y:S01]  /*6cf0*/  LEA R0, P1, R12, UR6, 0x1 ;  /* 0x000000060c007c11 */ /* 0x000fe2000f8208ff */
[----:B------:R-:W-:Y:S01]  /*6d00*/  UISETP.NE.AND UP0, UPT, UR44, 0x2, UPT ;  /* 0x000000022c00788c */ /* 0x000fe2000bf05270 */
[----:B------:R-:W-:Y:S01]  /*6d10*/  IMAD.IADD R3, R13, 0x1, R15 ;  /* 0x000000010d037824 */ /* 0x000fe200078e020f */
[----:B------:R-:W-:-:S02]  /*6d20*/  ULDC UR5, c[0x0][0xc] ;  /* 0x0000030000057ab9 */ /* 0x000fc40000000800 */
[----:B------:R-:W-:Y:S01]  /*6d30*/  USEL UR6, URZ, 0x1, UP0 ;  /* 0x000000013f067887 */ /* 0x000fe20008000000 */
[----:B-1----:R0:W1:Y:S01]  /*6d40*/  SHFL.IDX PT, R14, R0, RZ, 0x1c1f ;  /* 0x001c1fff000e7589 */ /* 0x00206200000e0000 */
[----:B------:R-:W-:Y:S01]  /*6d50*/  LEA.HI.X R26, R12, UR7, R3, 0x1, P1 ;  /* 0x000000070c1a7c11 */ /* 0x000fe200088f0c03 */
[----:B------:R-:W-:Y:S02]  /*6d60*/  UIADD3 UR36, UR5, UR36, URZ ;  /* 0x0000002405247290 */ /* 0x000fe4000fffe03f */
[----:B------:R-:W-:Y:S02]  /*6d70*/  USEL UR44, UR44, URZ, UP0 ;  /* 0x0000003f2c2c7287 */ /* 0x000fe40008000000 */
[----:B------:R-:W-:Y:S01]  /*6d80*/  ULOP3.LUT UR45, UR45, UR6, URZ, 0x3c, !UPT ;  /* 0x000000062d2d7292 */ /* 0x000fe2000f8e3c3f */
[----:B------:R0:W2:Y:S01]  /*6d90*/  SHFL.IDX PT, R15, R26, RZ, 0x1c1f ;  /* 0x001c1fff1a0f7589 */ /* 0x0000a200000e0000 */
[----:B------:R-:W-:Y:S01]  /*6da0*/  SYNCS.ARRIVE.TRANS64.RED.A1T0 RZ, [UR4], RZ ;  /* 0x000000ffffff79a7 */ /* 0x000fe20008100404 */
[----:B------:R-:W-:Y:S09]  /*6db0*/  @P0 BRA `(.L_x_10035) ;  /* 0x0000000000300947 */ /* 0x000ff20003800000 */
[----:B------:R-:W-:Y:S02]  /*6dc0*/  ULDC UR4, c[0x0][0xac8] ;  /* 0x0002b20000047ab9 */ /* 0x000fe40000000800 */
[----:B------:R-:W-:Y:S02]  /*6dd0*/  ISETP.GE.AND P1, PT, R136, UR4, PT ;  /* 0x0000000488007c0c */ /* 0x000fe4000bf26270 */
[----:B------:R-:W-:Y:S02]  /*6de0*/  ISETP.GE.AND P2, PT, R23, UR4, PT ;  /* 0x0000000417007c0c */ /* 0x000fe4000bf46270 */
[----:B------:R-:W-:-:S09]  /*6df0*/  ISETP.GE.AND P0, PT, R22, UR4, PT ;  /* 0x0000000416007c0c */ /* 0x000fd2000bf06270 */
[-C--:B01----:R-:W-:Y:S02]  /*6e00*/  @!P1 LEA R20, P3, R136, R14.reuse, 0x1 ;  /* 0x0000000e88149211 */ /* 0x083fe400078608ff */
[C---:B------:R-:W-:Y:S02]  /*6e10*/  @!P2 LEA R24, P4, R23.reuse, R14, 0x1 ;  /* 0x0000000e1718a211 */ /* 0x040fe400078808ff */
[----:B--2---:R-:W-:Y:S01]  /*6e20*/  @!P0 IMAD.WIDE R12, R22, 0x2, R14 ;  /* 0x00000002160c8825 */ /* 0x004fe200078e020e */
[-C--:B------:R-:W-:Y:S02]  /*6e30*/  @!P1 LEA.HI.X R21, R136, R15.reuse, R147, 0x1, P3 ;  /* 0x0000000f88159211 */ /* 0x080fe400018f0c93 */
[----:B------:R-:W-:Y:S02]  /*6e40*/  @!P2 LEA.HI.X R25, R23, R15, R146, 0x1, P4 ;  /* 0x0000000f1719a211 */ /* 0x000fe400020f0c92 */
[----:B-----5:R3:W-:Y:S04]  /*6e50*/  @!P0 ST.E.128 desc[UR48][R12.64], R48 ;  /* 0x000000300c008985 */ /* 0x0207e8000c101d30 */
[----:B------:R3:W-:Y:S04]  /*6e60*/  @!P1 ST.E.128 desc[UR48][R20.64], R52 ;  /* 0x0000003414009985 */ /* 0x0007e8000c101d30 */
[----:B------:R3:W-:Y:S02]  /*6e70*/  @!P2 ST.E.128 desc[UR48][R24.64], R56 ;  /* 0x000000381800a985 */ /* 0x0007e4000c101d30 */
.L_x_10035:
[----:B------:R-:W-:Y:S05]  /*6e80*/  BSYNC B0 ;  /* 0x0000000000007941 */ /* 0x000fea0003800000 */
.L_x_10034:
[----:B------:R-:W-:Y:S01]  /*6e90*/  VIADD R3, R61, 0x60 ;  /* 0x000000603d037836 */ /* 0x000fe20000000000 */
[----:B--2---:R2:W4:Y:S01]  /*6ea0*/  SHFL.IDX PT, R15, R26, 0x1, 0x1c1f ;  /* 0x003c1f001a0f7f89 */ /* 0x00452200000e0000 */
[----:B------:R-:W-:Y:S01]  /*6eb0*/  UIADD3 UR46, UR46, 0x1, URZ ;  /* 0x000000012e2e7890 */ /* 0x000fe2000fffe03f */
[----:B------:R-:W-:Y:S02]  /*6ec0*/  BSSY B0, `(.L_x_10036) ;  /* 0x0000010000007945 */ /* 0x000fe40003800000 */
[----:B------:R-:W-:Y:S01]  /*6ed0*/  ISETP.GE.AND P0, PT, R3, R62, PT ;  /* 0x0000003e0300720c */ /* 0x000fe20003f06270 */
[----:B-1----:R2:W1:-:S12]  /*6ee0*/  SHFL.IDX PT, R14, R0, 0x1, 0x1c1f ;  /* 0x003c1f00000e7f89 */ /* 0x00245800000e0000 */
[----:B--2---:R-:W-:Y:S05]  /*6ef0*/  @P0 BRA `(.L_x_10037) ;  /* 0x0000000000300947 */ /* 0x004fea0003800000 */
[----:B------:R-:W-:Y:S02]  /*6f00*/  ULDC UR4, c[0x0][0xac8] ;  /* 0x0002b20000047ab9 */ /* 0x000fe40000000800 */
[----:B------:R-:W-:Y:S02]  /*6f10*/  ISETP.GE.AND P3, PT, R136, UR4, PT ;  /* 0x0000000488007c0c */ /* 0x000fe4000bf66270 */
[----:B------:R-:W-:Y:S02]  /*6f20*/  ISETP.GE.AND P4, PT, R23, UR4, PT ;  /* 0x0000000417007c0c */ /* 0x000fe4000bf86270 */
[----:B------:R-:W-:-:S09]  /*6f30*/  ISETP.GE.AND P2, PT, R22, UR4, PT ;  /* 0x0000000416007c0c */ /* 0x000fd2000bf46270 */
[-C--:B01-3--:R-:W-:Y:S02]  /*6f40*/  @!P3 LEA R20, P0, R136, R14.reuse, 0x1 ;  /* 0x0000000e8814b211 */ /* 0x08bfe400078008ff */
[C---:B------:R-:W-:Y:S02]  /*6f50*/  @!P4 LEA R24, P1, R23.reuse, R14, 0x1 ;  /* 0x0000000e1718c211 */ /* 0x040fe400078208ff */
[----:B----4-:R-:W-:Y:S01]  /*6f60*/  @!P2 IMAD.WIDE R12, R22, 0x2, R14 ;  /* 0x00000002160ca825 */ /* 0x010fe200078e020e */
[-C--:B------:R-:W-:Y:S02]  /*6f70*/  @!P3 LEA.HI.X R21, R136, R15.reuse, R147, 0x1, P0 ;  /* 0x0000000f8815b211 */ /* 0x080fe400000f0c93 */
[----:B------:R-:W-:Y:S02]  /*6f80*/  @!P4 LEA.HI.X R25, R23, R15, R146, 0x1, P1 ;  /* 0x0000000f1719c211 */ /* 0x000fe400008f0c92 */
[----:B-----5:R2:W-:Y:S04]  /*6f90*/  @!P2 ST.E.128 desc[UR48][R12.64], R44 ;  /* 0x0000002c0c00a985 */ /* 0x0205e8000c101d30 */
[----:B------:R2:W-:Y:S04]  /*6fa0*/  @!P3 ST.E.128 desc[UR48][R20.64], R4 ;  /* 0x000000041400b985 */ /* 0x0005e8000c101d30 */
[----:B------:R2:W-:Y:S02]  /*6fb0*/  @!P4 ST.E.128 desc[UR48][R24.64], R8 ;  /* 0x000000081800c985 */ /* 0x0005e4000c101d30 */
.L_x_10037:
[----:B------:R-:W-:Y:S05]  /*6fc0*/  BSYNC B0 ;  /* 0x0000000000007941 */ /* 0x000fea0003800000 */
.L_x_10036:
[----:B0-----:R-:W0:Y:S02]  /*6fd0*/  LDC R0, c[0x0][0xc34] ;  /* 0x00030d00ff007b82 */ /* 0x001e240000000800 */
[----:B0-----:R-:W-:-:S13]  /*6fe0*/  ISETP.LE.AND P0, PT, R0, UR36, PT ;  /* 0x0000002400007c0c */ /* 0x001fda000bf03270 */
[----:B------:R-:W-:Y:S05]  /*6ff0*/  @!P0 BRA `(.L_x_10038) ;  /* 0xffffff9c00988947 */ /* 0x000fea000383ffff */
[----:B------:R-:W-:Y:S05]  /*7000*/  EXIT ;  /* 0x000000000000794d */ /* 0x000fea0003800000 */
.L_x_10008:
[----:B------:R-:W-:-:S08]  /*7010*/  NOP ;  /* 0x0000000000007918 */ /* 0x000fd00000000000 */
[----:B------:R-:W0:-:S00]  /*7020*/  USETMAXREG.DEALLOC.CTAPOOL 0x20 ;  /* 0x00000020000079c8 */ /* 0x000e0000080e0500 */
[----:B------:R-:W1:Y:S01]  /*7030*/  S2UR UR10, SR_CTAID.X ;  /* 0x00000000000a79c3 */ /* 0x000e620000002500 */
[----:B0-----:R-:W-:Y:S02]  /*7040*/  IMAD.MOV.U32 R25, RZ, RZ, 0x1 ;  /* 0x00000001ff197424 */ /* 0x001fe400078e00ff */
[----:B------:R-:W-:Y:S02]  /*7050*/  IMAD.MOV.U32 R23, RZ, RZ, RZ ;  /* 0x000000ffff177224 */ /* 0x000fe400078e00ff */
[----:B------:R-:W-:-:S03]  /*7060*/  IMAD.MOV.U32 R0, RZ, RZ, 0x1 ;  /* 0x00000001ff007424 */ /* 0x000fc600078e00ff */
[----:B------:R-:W1:Y:S02]  /*7070*/  LDC R2, c[0x0][0xc34] ;  /* 0x00030d00ff027b82 */ /* 0x000e640000000800 */
[----:B-1----:R-:W-:-:S13]  /*7080*/  ISETP.LE.AND P0, PT, R2, UR10, PT ;  /* 0x0000000a02007c0c */ /* 0x002fda000bf03270 */
[----:B------:R-:W-:Y:S05]  /*7090*/  @P0 BRA `(.L_x_10039) ;  /* 0x00000034001c0947 */ /* 0x000fea0003800000 */
[----:B------:R-:W0:Y:S01]  /*70a0*/  S2R R5, SR_TID.X ;  /* 0x0000000000057919 */ /* 0x000e220000002100 */
[----:B------:R-:W-:Y:S01]  /*70b0*/  ULDC.64 UR6, c[0x0][0x2f0] ;  /* 0x0000bc0000067ab9 */ /* 0x000fe20000000a00 */
[----:B------:R-:W-:Y:S01]  /*70c0*/  ULDC UR9, c[0x0][0x2b8] ;  /* 0x0000ae0000097ab9 */ /* 0x000fe20000000800 */
[----:B------:R-:W-:Y:S01]  /*70d0*/  LOP3.LUT R16, R16, 0xfffffffd, RZ, 0xc0, !PT ;  /* 0xfffffffd10107812 */ /* 0x000fe200078ec0ff */
[----:B------:R-:W-:Y:S01]  /*70e0*/  ULDC.64 UR4, c[0x0][0x418] ;  /* 0x0001060000047ab9 */ /* 0x000fe20000000a00 */
[----:B------:R-:W1:Y:S01]  /*70f0*/  S2UR UR8, SR_CgaCtaId ;  /* 0x00000000000879c3 */ /* 0x000e620000008800 */
[----:B------:R-:W-:Y:S01]  /*7100*/  UISETP.NE.U32.AND UP0, UPT, UR4, URZ, UPT ;  /* 0x0000003f0400728c */ /* 0x000fe2000bf05070 */
[----:B------:R-:W-:Y:S01]  /*7110*/  IMAD.MOV.U32 R25, RZ, RZ, 0x1 ;  /* 0x00000001ff197424 */ /* 0x000fe200078e00ff */
[----:B------:R-:W-:Y:S01]  /*7120*/  UMOV UR37, 0x400 ;  /* 0x0000040000257882 */ /* 0x000fe20000000000 */
[----:B------:R-:W-:Y:S01]  /*7130*/  ULDC UR4, c[0x0][0x424] ;  /* 0x0001090000047ab9 */ /* 0x000fe20000000800 */
[----:B------:R-:W-:Y:S01]  /*7140*/  UISETP.NE.AND.EX UP0, UPT, UR5, URZ, UPT, UP0 ;  /* 0x0000003f0500728c */ /* 0x000fe2000bf05300 */
[----:B------:R-:W-:Y:S01]  /*7150*/  IMAD.MOV.U32 R23, RZ, RZ, RZ ;  /* 0x000000ffff177224 */ /* 0x000fe200078e00ff */
[----:B------:R-:W-:Y:S01]  /*7160*/  ULDC UR38, c[0x0][0x448] ;  /* 0x0001120000267ab9 */ /* 0x000fe20000000800 */
[----:B------:R-:W-:-:S02]  /*7170*/  ULOP3.LUT UR40, UR42, 0x2, URZ, 0xfc, !UPT ;  /* 0x000000022a287892 */ /* 0x000fc4000f8efc3f */
[----:B------:R-:W-:Y:S01]  /*7180*/  USEL UR4, UR4, 0x1, UP0 ;  /* 0x0000000104047887 */ /* 0x000fe20008000000 */
[----:B------:R-:W-:-:S03]  /*7190*/  ULDC UR41, c[0x0][0xc] ;  /* 0x0000030000297ab9 */ /* 0x000fc60000000800 */
[----:B------:R-:W-:-:S03]  /*71a0*/  UIMAD UR36, UR4, UR6, URZ ;  /* 0x00000006042472a4 */ /* 0x000fc6000f8e023f */
[----:B------:R-:W-:Y:S01]  /*71b0*/  ULDC UR4, c[0x0][0x288] ;  /* 0x0000a20000047ab9 */ /* 0x000fe20000000800 */
[----:B------:R-:W-:Y:S02]  /*71c0*/  UIADD3 UR5, UR36, 0x7f, URZ ;  /* 0x0000007f24057890 */ /* 0x000fe4000fffe03f */
[----:B------:R-:W-:Y:S02]  /*71d0*/  UIMAD UR38, UR38, UR4, URZ ;  /* 0x00000004262672a4 */ /* 0x000fe4000f8e023f */
[----:B------:R-:W-:Y:S02]  /*71e0*/  USHF.R.S32.HI UR6, URZ, 0x1f, UR5 ;  /* 0x0000001f3f067899 */ /* 0x000fe40008011405 */
[----:B-1----:R-:W-:Y:S02]  /*71f0*/  ULEA UR37, UR8, UR37, 0x18 ;  /* 0x0000002508257291 */ /* 0x002fe4000f8ec03f */
[----:B------:R-:W-:Y:S01]  /*7200*/  ULEA.HI UR6, UR6, UR5, URZ, 0x7 ;  /* 0x0000000506067291 */ /* 0x000fe2000f8f383f */
[----:B0-----:R-:W-:-:S03]  /*7210*/  IMAD.SHL.U32 R28, R5, 0x8, RZ ;  /* 0x00000008051c7824 */ /* 0x001fc600078e00ff */
[----:B------:R-:W-:Y:S02]  /*7220*/  ULEA.HI.SX32 UR43, UR6, 0xffffffff, 0x19 ;  /* 0xffffffff062b7891 */ /* 0x000fe4000f8fca3f */
[C---:B------:R-:W-:Y:S01]  /*7230*/  LOP3.LUT R0, R28.reuse, 0xd8, RZ, 0xc0, !PT ;  /* 0x000000d81c007812 */ /* 0x040fe200078ec0ff */
[----:B------:R-:W-:Y:S01]  /*7240*/  ULEA.HI.SX32 UR39, UR6, 0xfffffffe, 0x19 ;  /* 0xfffffffe06277891 */ /* 0x000fe2000f8fca3f */
[----:B------:R-:W-:Y:S01]  /*7250*/  LOP3.LUT R4, R28, 0x18, RZ, 0xc0, !PT ;  /* 0x000000181c047812 */ /* 0x000fe200078ec0ff */
[----:B------:R-:W-:Y:S01]  /*7260*/  USHF.L.U32 UR5, UR43, 0x7, URZ ;  /* 0x000000072b057899 */ /* 0x000fe2000800063f */
[----:B------:R-:W-:Y:S02]  /*7270*/  LOP3.LUT R3, R0, 0x18, R5, 0x78, !PT ;  /* 0x0000001800037812 */ /* 0x000fe400078e7805 */
[C---:B------:R-:W-:Y:S02]  /*7280*/  LOP3.LUT R0, R4.reuse, 0x20, RZ, 0xfc, !PT ;  /* 0x0000002004007812 */ /* 0x040fe400078efcff */
[----:B------:R-:W-:-:S02]  /*7290*/  LOP3.LUT R2, R4, 0x40, RZ, 0xfc, !PT ;  /* 0x0000004004027812 */ /* 0x000fc400078efcff */
[C---:B------:R-:W-:Y:S02]  /*72a0*/  ISETP.GE.AND P0, PT, R0.reuse, UR7, PT ;  /* 0x0000000700007c0c */ /* 0x040fe4000bf06270 */
[----:B------:R-:W-:Y:S02]  /*72b0*/  ISETP.GE.AND P1, PT, R0, UR9, PT ;  /* 0x0000000900007c0c */ /* 0x000fe4000bf26270 */
[----:B------:R-:W-:Y:S02]  /*72c0*/  ISETP.GE.AND P2, PT, R2, UR7, PT ;  /* 0x0000000702007c0c */ /* 0x000fe4000bf46270 */
[----:B------:R-:W-:Y:S01]  /*72d0*/  LOP3.LUT R28, R3, 0x320, R28, 0xf8, !PT ;  /* 0x00000320031c7812 */ /* 0x000fe200078ef81c */
[----:B------:R-:W-:-:S05]  /*72e0*/  IMAD.U32 R3, RZ, RZ, UR10 ;  /* 0x0000000aff037e24 */ /* 0x000fca000f8e00ff */
[----:B------:R0:W-:Y:S01]  /*72f0*/  STL [R1+0xc], R3 ;  /* 0x00000c0301007387 */ /* 0x0001e20000100800 */
[----:B------:R-:W-:Y:S02]  /*7300*/  @P0 LOP3.LUT R16, R16, 0x2, RZ, 0xfc, !PT ;  /* 0x0000000210100812 */ /* 0x000fe400078efcff */
[----:B------:R-:W-:Y:S01]  /*7310*/  ISETP.GE.AND P0, PT, R0, UR7, PT ;  /* 0x0000000700007c0c */ /* 0x000fe2000bf06270 */
[----:B------:R1:W-:Y:S01]  /*7320*/  STL [R1+0x10], RZ ;  /* 0x000010ff01007387 */ /* 0x0003e20000100800 */
[----:B------:R-:W-:Y:S02]  /*7330*/  LOP3.LUT R16, R16, 0xfffffdff, RZ, 0xc0, !PT ;  /* 0xfffffdff10107812 */ /* 0x000fe400078ec0ff */
[----:B------:R-:W-:Y:S02]  /*7340*/  SHF.R.U32.HI R0, RZ, 0x2, R5 ;  /* 0x00000002ff007819 */ /* 0x000fe40000011605 */
[----:B------:R-:W-:Y:S02]  /*7350*/  @P1 LOP3.LUT R16, R16, 0x200, RZ, 0xfc, !PT ;  /* 0x0000020010101812 */ /* 0x000fe400078efcff */
[----:B------:R-:W-:-:S02]  /*7360*/  ISETP.GE.AND P1, PT, R2, UR9, PT ;  /* 0x0000000902007c0c */ /* 0x000fc4000bf26270 */
[----:B------:R-:W-:Y:S02]  /*7370*/  LOP3.LUT R16, R16, 0xffffffef, RZ, 0xc0, !PT ;  /* 0xffffffef10107812 */ /* 0x000fe400078ec0ff */
[----:B0-----:R-:W-:Y:S01]  /*7380*/  LOP3.LUT R3, R0, 0x1f, RZ, 0xc0, !PT ;  /* 0x0000001f00037812 */ /* 0x001fe200078ec0ff */
[----:B------:R-:W-:Y:S01]  /*7390*/  IMAD.U32 R0, RZ, RZ, UR5 ;  /* 0x00000005ff007e24 */ /* 0x000fe2000f8e00ff */
[----:B------:R-:W-:Y:S02]  /*73a0*/  @P0 LOP3.LUT R16, R16, 0x10, RZ, 0xfc, !PT ;  /* 0x0000001010100812 */ /* 0x000fe400078efcff */
[----:B------:R-:W-:Y:S02]  /*73b0*/  ISETP.GE.AND P0, PT, R2, UR7, PT ;  /* 0x0000000702007c0c */ /* 0x000fe4000bf06270 */
[----:B------:R-:W-:Y:S02]  /*73c0*/  LOP3.LUT R16, R16, 0xfffffffe, RZ, 0xc0, !PT ;  /* 0xfffffffe10107812 */ /* 0x000fe400078ec0ff */
[----:B------:R-:W-:-:S02]  /*73d0*/  SHF.L.U32 R2, R5, 0x5, RZ ;  /* 0x0000000505027819 */ /* 0x000fc400000006ff */
[----:B------:R-:W-:Y:S02]  /*73e0*/  @P2 LOP3.LUT R16, R16, 0x1, RZ, 0xfc, !PT ;  /* 0x0000000110102812 */ /* 0x000fe400078efcff */
[----:B------:R-:W-:Y:S02]  /*73f0*/  LOP3.LUT R2, R2, 0x60, RZ, 0xc0, !PT ;  /* 0x0000006002027812 */ /* 0x000fe400078ec0ff */
[----:B------:R-:W-:Y:S02]  /*7400*/  LOP3.LUT R16, R16, 0xfffffeff, RZ, 0xc0, !PT ;  /* 0xfffffeff10107812 */ /* 0x000fe400078ec0ff */
[----:B------:R-:W-:Y:S02]  /*7410*/  LOP3.LUT R5, R3, R2, RZ, 0xfc, !PT ;  /* 0x0000000203057212 */ /* 0x000fe400078efcff */
[----:B------:R-:W-:Y:S02]  /*7420*/  @P1 LOP3.LUT R16, R16, 0x100, RZ, 0xfc, !PT ;  /* 0x0000010010101812 */ /* 0x000fe400078efcff */
[----:B------:R-:W-:-:S02]  /*7430*/  ISETP.GE.AND P1, PT, R4, UR7, PT ;  /* 0x0000000704007c0c */ /* 0x000fc4000bf26270 */
[----:B------:R-:W-:Y:S02]  /*7440*/  LOP3.LUT R16, R16, 0xfffffff7, RZ, 0xc0, !PT ;  /* 0xfffffff710107812 */ /* 0x000fe400078ec0ff */
[----:B------:R-:W-:Y:S02]  /*7450*/  LEA R5, R28, UR37, 0x1 ;  /* 0x000000251c057c11 */ /* 0x000fe4000f8e08ff */
[----:B------:R-:W-:Y:S02]  /*7460*/  @P0 LOP3.LUT R16, R16, 0x8, RZ, 0xfc, !PT ;  /* 0x0000000810100812 */ /* 0x000fe400078efcff */
[----:B------:R-:W-:Y:S02]  /*7470*/  ISETP.GE.AND P0, PT, R4, UR7, PT ;  /* 0x0000000704007c0c */ /* 0x000fe4000bf06270 */
[----:B------:R-:W-:Y:S02]  /*7480*/  LOP3.LUT R16, R16, 0xfffffffb, RZ, 0xc0, !PT ;  /* 0xfffffffb10107812 */ /* 0x000fe400078ec0ff */
[----:B------:R-:W-:-:S02]  /*7490*/  LOP3.LUT R2, R3, UR5, R2, 0xfe, !PT ;  /* 0x0000000503027c12 */ /* 0x000fc4000f8efe02 */
[----:B------:R-:W-:-:S07]  /*74a0*/  IADD3 R0, -R3, UR36, -R0 ;  /* 0x0000002403007c10 */ /* 0x000fce000fffe900 */
[----:B------:R-:W-:Y:S02]  /*74b0*/  @P0 LOP3.LUT R16, R16, 0x4, RZ, 0xfc, !PT ;  /* 0x0000000410100812 */ /* 0x000fe400078efcff */
[----:B------:R-:W-:Y:S02]  /*74c0*/  ISETP.GE.AND P0, PT, R4, UR9, PT ;  /* 0x0000000904007c0c */ /* 0x000fe4000bf06270 */
[----:B------:R-:W-:-:S04]  /*74d0*/  LOP3.LUT R16, R16, 0xfffffbff, RZ, 0xc0, !PT ;  /* 0xfffffbff10107812 */ /* 0x000fc800078ec0ff */
[----:B------:R-:W-:-:S04]  /*74e0*/  LOP3.LUT R16, R16, 0xffffffdf, RZ, 0xc0, !PT ;  /* 0xffffffdf10107812 */ /* 0x000fc800078ec0ff */
[----:B------:R-:W-:-:S04]  /*74f0*/  @P1 LOP3.LUT R16, R16, 0x20, RZ, 0xfc, !PT ;  /* 0x0000002010101812 */ /* 0x000fc800078efcff */
[----:B-1----:R-:W-:-:S07]  /*7500*/  @P0 LOP3.LUT R16, R16, 0x400, RZ, 0xfc, !PT ;  /* 0x0000040010100812 */ /* 0x002fce00078efcff */
.L_x_10074:
[----:B------:R-:W2:Y:S01]  /*7510*/  LDL R2, [R1+0xc] ;  /* 0x00000c0001027983 */ /* 0x000ea20000100800 */
[----:B------:R-:W0:Y:S01]  /*7520*/  LDC R0, c[0x0][0xc38] ;  /* 0x00030e00ff007b82 */ /* 0x000e220000000800 */
[----:B------:R-:W-:Y:S05]  /*7530*/  YIELD ;  /* 0x0000000000007946 */ /* 0x000fea0003800000 */
[----:B------:R-:W-:Y:S01]  /*7540*/  ULDC.64 UR4, c[0x0][0xa28] ;  /* 0x00028a0000047ab9 */ /* 0x000fe20000000a00 */
[----:B------:R-:W-:Y:S01]  /*7550*/  IMAD.MOV.U32 R18, RZ, RZ, RZ ;  /* 0x000000ffff127224 */ /* 0x000fe200078e00ff */
[----:B0-----:R-:W-:-:S13]  /*7560*/  ISETP.NE.AND P0, PT, R0, 0x1, PT ;  /* 0x000000010000780c */ /* 0x001fda0003f05270 */
[----:B------:R-:W2:Y:S08]  /*7570*/  @P0 LDC R0, c[0x0][0xc3c] ;  /* 0x00030f00ff000b82 */ /* 0x000eb00000000800 */
[----:B------:R-:W0:Y:S01]  /*7580*/  @P0 LDC R3, c[0x0][0xc40] ;  /* 0x00031000ff030b82 */ /* 0x000e220000000800 */
[----:B--2---:R-:W-:-:S04]  /*7590*/  @P0 IMAD.HI.U32 R0, R2, R0, RZ ;  /* 0x0000000002000227 */ /* 0x004fc800078e00ff */
[----:B------:R-:W-:Y:S01]  /*75a0*/  IMAD.MOV.U32 R24, RZ, RZ, R2 ;  /* 0x000000ffff187224 */ /* 0x000fe200078e0002 */
[----:B0-----:R-:W-:Y:S02]  /*75b0*/  @P0 SHF.R.U32.HI R24, RZ, R3, R0 ;  /* 0x00000003ff180219 */ /* 0x001fe40000011600 */
        /* <DEDUP_REMOVED lines=8> */
[----:B------:R-:W0:Y:S02]  /*7640*/  @P0 LDC.64 R2, c[0x0][0xa28] ;  /* 0x00028a00ff020b82 */ /* 0x000e240000000a00 */
[----:B0-----:R-:W-:-:S05]  /*7650*/  @P0 IMAD.WIDE R2, R19, 0x4, R2 ;  /* 0x0000000413020825 */ /* 0x001fca00078e0202 */
[----:B------:R-:W2:Y:S01]  /*7660*/  @P0 LDG.E R18, desc[UR48][R2.64] ;  /* 0x0000003002120981 */ /* 0x000ea2000c1e1900 */
[----:B------:R-:W-:-:S04]  /*7670*/  UIADD3 UR4, UR37, 0x15400, URZ ;  /* 0x0001540025047890 */ /* 0x000fc8000fffe03f */
[----:B------:R-:W-:-:S06]  /*7680*/  ULOP3.LUT UP0, URZ, UR4, 0x1bf, URZ, 0xc0, !UPT ;  /* 0x000001bf043f7892 */ /* 0x000fcc000f80c03f */
[----:B------:R-:W-:Y:S01]  /*7690*/  PLOP3.LUT P0, PT, PT, PT, UP0, 0x80, 0x0 ;  /* 0x000000000000781c */ /* 0x000fe20003f0f008 */
[----:B--2---:R0:W-:-:S12]  /*76a0*/  STL [R1+0x8], R18 ;  /* 0x0000081201007387 */ /* 0x0041d80000100800 */
        /* <DEDUP_REMOVED lines=17> */
.L_x_10040:
        /* <DEDUP_REMOVED lines=20> */
.L_x_10042:
        /* <DEDUP_REMOVED lines=15> */
.L_x_10041:
[----:B------:R-:W-:Y:S01]  /*79f0*/  ULDC.64 UR4, c[0x0][0x9f8] ;  /* 0x00027e0000047ab9 */ /* 0x000fe20000000a00 */
[--C-:B------:R-:W-:Y:S01]  /*7a00*/  IMAD.MOV.U32 R6, RZ, RZ, R19.reuse ;  /* 0x000000ffff067224 */ /* 0x100fe200078e0013 */
[----:B------:R-:W-:Y:S01]  /*7a10*/  ISETP.NE.U32.AND P0, PT, RZ, UR4, PT ;  /* 0x00000004ff007c0c */ /* 0x000fe2000bf05070 */
[----:B------:R-:W1:Y:S01]  /*7a20*/  LDC R9, c[0x0][0x430] ;  /* 0x00010c00ff097b82 */ /* 0x000e620000000800 */
[----:B------:R-:W-:Y:S01]  /*7a30*/  IMAD.MOV R5, RZ, RZ, -R19 ;  /* 0x000000ffff057224 */ /* 0x000fe200078e0a13 */
[----:B------:R-:W-:Y:S01]  /*7a40*/  ULDC UR4, c[0x0][0xc44] ;  /* 0x0003110000047ab9 */ /* 0x000fe20000000800 */
[----:B------:R-:W-:-:S13]  /*7a50*/  ISETP.NE.AND.EX P0, PT, RZ, UR5, PT, P0 ;  /* 0x00000005ff007c0c */ /* 0x000fda000bf05300 */
[----:B------:R-:W2:Y:S02]  /*7a60*/  @P0 LDC.64 R2, c[0x0][0x9f8] ;  /* 0x00027e00ff020b82 */ /* 0x000ea40000000a00 */
[----:B--2---:R-:W-:-:S05]  /*7a70*/  @P0 IMAD.WIDE R2, R19, 0x4, R2 ;  /* 0x0000000413020825 */ /* 0x004fca00078e0202 */
[----:B------:R-:W2:Y:S01]  /*7a80*/  @P0 LDG.E R6, desc[UR48][R2.64] ;  /* 0x0000003002060981 */ /* 0x000ea2000c1e1900 */
[----:B------:R-:W-:Y:S01]  /*7a90*/  UMOV UR5, 0xffffffff ;  /* 0xffffffff00057882 */ /* 0x000fe20000000000 */
[----:B------:R-:W-:Y:S02]  /*7aa0*/  IMAD R22, R5, UR4, R24 ;  /* 0x0000000405167c24 */ /* 0x000fe4000f8e0218 */
[----:B--2---:R2:W-:Y:S01]  /*7ab0*/  STL [R1], R6 ;  /* 0x0000000601007387 */ /* 0x0045e20000100800 */
[----:B-1----:R-:W-:Y:S05]  /*7ac0*/  BRA.DIV UR5, `(.L_x_10043) ;  /* 0x0000002e05d87947 */ /* 0x002fea000b800000 */
.L_x_10091:
[----:B------:R-:W1:Y:S01]  /*7ad0*/  S2R R2, SR_TID.X ;  /* 0x0000000000027919 */ /* 0x000e620000002100 */
[----:B------:R-:W-:Y:S01]  /*7ae0*/  USHF.L.U32 UR4, UR43, 0x7, URZ ;  /* 0x000000072b047899 */ /* 0x000fe2000800063f */
[----:B------:R-:W-:Y:S02]  /*7af0*/  ISETP.NE.AND P1, PT, R9, 0x1, PT ;  /* 0x000000010900780c */ /* 0x000fe40003f25270 */
[----:B------:R-:W-:Y:S02]  /*7b00*/  SHF.R.S32.HI R10, RZ, 0x1f, R6 ;  /* 0x0000001fff0a7819 */ /* 0x000fe40000011406 */
[----:B------:R-:W-:-:S03]  /*7b10*/  LOP3.LUT R16, R16, 0xffffffbf, RZ, 0xc0, !PT ;  /* 0xffffffbf10107812 */ /* 0x000fc600078ec0ff */
[----:B------:R3:W-:Y:S06]  /*7b20*/  STL [R1+0x4], R10 ;  /* 0x0000040a01007387 */ /* 0x0007ec0000100800 */
[----:B------:R-:W4:Y:S01]  /*7b30*/  @P1 LDC R3, c[0x0][0x434] ;  /* 0x00010d00ff031b82 */ /* 0x000f220000000800 */
[----:B------:R-:W-:-:S07]  /*7b40*/  @P1 LOP3.LUT R16, R16, 0x40, RZ, 0xfc, !PT ;  /* 0x0000004010101812 */ /* 0x000fce00078efcff */
[----:B------:R-:W0:Y:S01]  /*7b50*/  @P1 LDC R7, c[0x0][0x438] ;  /* 0x00010e00ff071b82 */ /* 0x000e220000000800 */
[----:B-1----:R-:W-:Y:S01]  /*7b60*/  SHF.R.U32.HI R0, RZ, 0x2, R2 ;  /* 0x00000002ff007819 */ /* 0x002fe20000011602 */
[----:B------:R-:W-:-:S03]  /*7b70*/  IMAD.SHL.U32 R2, R2, 0x20, RZ ;  /* 0x0000002002027824 */ /* 0x000fc600078e00ff */
[----:B------:R-:W-:Y:S02]  /*7b80*/  LOP3.LUT R0, R0, 0x1f, RZ, 0xc0, !PT ;  /* 0x0000001f00007812 */ /* 0x000fe400078ec0ff */
[----:B------:R-:W-:-:S04]  /*7b90*/  LOP3.LUT R2, R2, 0x60, RZ, 0xc0, !PT ;  /* 0x0000006002027812 */ /* 0x000fc800078ec0ff */
[----:B------:R-:W-:-:S04]  /*7ba0*/  LOP3.LUT R0, R0, UR4, R2, 0xfe, !PT ;  /* 0x0000000400007c12 */ /* 0x000fc8000f8efe02 */
[C---:B------:R-:W-:Y:S01]  /*7bb0*/  ISETP.GE.AND P0, PT, R0.reuse, UR36, PT ;  /* 0x0000002400007c0c */ /* 0x040fe2000bf06270 */
[----:B------:R-:W-:-:S04]  /*7bc0*/  IMAD.IADD R0, R0, 0x1, R18 ;  /* 0x0000000100007824 */ /* 0x000fc800078e0212 */
[----:B----4-:R-:W-:-:S04]  /*7bd0*/  @P1 IMAD.HI.U32 R2, R0, R3, RZ ;  /* 0x0000000300021227 */ /* 0x010fc800078e00ff */
[----:B------:R-:W-:Y:S01]  /*7be0*/  IMAD.MOV.U32 R8, RZ, RZ, R0 ;  /* 0x000000ffff087224 */ /* 0x000fe200078e0000 */
[----:B0-----:R-:W-:-:S03]  /*7bf0*/  @P1 SHF.R.U32.HI R8, RZ, R7, R2 ;  /* 0x00000007ff081219 */ /* 0x001fc60000011602 */
[----:B------:R-:W0:Y:S01]  /*7c00*/  @!P0 LDC.64 R4, c[0x0][0x428] ;  /* 0x00010a00ff048b82 */ /* 0x000e220000000a00 */
[----:B------:R-:W-:Y:S01]  /*7c10*/  @!P0 SHF.R.S32.HI R3, RZ, 0x1f, R8 ;  /* 0x0000001fff038819 */ /* 0x000fe20000011408 */
[----:B0-----:R-:W-:-:S04]  /*7c20*/  @!P0 IMAD R2, R10, R4, RZ ;  /* 0x000000040a028224 */ /* 0x001fc800078e02ff */
[----:B------:R-:W-:Y:S02]  /*7c30*/  @!P0 IMAD R5, R6, R5, R2 ;  /* 0x0000000506058224 */ /* 0x000fe400078e0202 */
[----:B------:R-:W-:-:S04]  /*7c40*/  @!P0 IMAD.MOV.U32 R2, RZ, RZ, R8 ;  /* 0x000000ffff028224 */ /* 0x000fc800078e0008 */
[----:B------:R-:W-:Y:S01]  /*7c50*/  @!P0 IMAD.WIDE.U32 R2, R6, R4, R2 ;  /* 0x0000000406028225 */ /* 0x000fe200078e0002 */
[----:B------:R-:W-:Y:S01]  /*7c60*/  MOV R4, RZ ;  /* 0x000000ff00047202 */ /* 0x000fe20000000f00 */
[----:B--2---:R-:W0:Y:S02]  /*7c70*/  @!P0 LDC.64 R6, c[0x0][0x418] ;  /* 0x00010600ff068b82 */ /* 0x004e240000000a00 */
[----:B------:R-:W-:Y:S01]  /*7c80*/  @!P0 IMAD.IADD R5, R3, 0x1, R5 ;  /* 0x0000000103058824 */ /* 0x000fe200078e0205 */
[----:B------:R-:W-:Y:S02]  /*7c90*/  LOP3.LUT R16, R16, 0xffffff7f, RZ, 0xc0, !PT ;  /* 0xffffff7f10107812 */ /* 0x000fe400078ec0ff */
[----:B0-----:R-:W-:-:S04]  /*7ca0*/  @!P0 LEA R6, P1, R2, R6, 0x2 ;  /* 0x0000000602068211 */ /* 0x001fc800078210ff */
[----:B------:R-:W-:Y:S01]  /*7cb0*/  @!P0 LEA.HI.X R7, R2, R7, R5, 0x2, P1 ;  /* 0x0000000702078211 */ /* 0x000fe200008f1405 */
[----:B------:R-:W-:Y:S02]  /*7cc0*/  IMAD.U32 R2, RZ, RZ, UR40 ;  /* 0x00000028ff027e24 */ /* 0x000fe4000f8e00ff */
[----:B------:R-:W-:Y:S01]  /*7cd0*/  IMAD.MOV R3, RZ, RZ, -R8 ;  /* 0x000000ffff037224 */ /* 0x000fe200078e0a08 */
[----:B------:R-:W-:Y:S01]  /*7ce0*/  SHF.R.S32.HI R29, RZ, 0x1f, R22 ;  /* 0x0000001fff1d7819 */ /* 0x000fe20000011416 */
[----:B------:R0:W5:Y:S01]  /*7cf0*/  @!P0 LDG.E R4, desc[UR48][R6.64] ;  /* 0x0000003006048981 */ /* 0x000162000c1e1900 */
[----:B------:R-:W-:Y:S01]  /*7d00*/  ISETP.NE.AND P2, PT, R2, 0x3, PT ;  /* 0x000000030200780c */ /* 0x000fe20003f45270 */
[----:B0-----:R-:W-:-:S12]  /*7d10*/  IMAD R6, R9, R3, R0 ;  /* 0x0000000309067224 */ /* 0x001fd800078e0200 */
[----:B------:R-:W-:Y:S01]  /*7d20*/  @P2 LOP3.LUT R16, R16, 0x80, RZ, 0xfc, !PT ;  /* 0x0000008010102812 */ /* 0x000fe200078efcff */
[----:B---3--:R-:W-:Y:S06]  /*7d30*/  @!P2 BRA `(.L_x_10044) ;  /* 0x000000000004a947 */ /* 0x008fec0003800000 */
[----:B------:R-:W-:Y:S01]  /*7d40*/  BPT.TRAP 0x1 ;  /* 0x000000040000795c */ /* 0x000fe20000300000 */
.L_x_10044:
        /* <DEDUP_REMOVED lines=21> */
[----:B------:R-:W-:Y:S02]  /*7ea0*/  LEA R0, R23, UR37, 0x3 ;  /* 0x0000002517007c11 */ /* 0x000fe4000f8e18ff */
[----:B------:R-:W-:-:S04]  /*7eb0*/  SHF.L.U32 R2, R25, 0x1f, RZ ;  /* 0x0000001f19027819 */ /* 0x000fc800000006ff */
[----:B------:R-:W0:Y:S02]  /*7ec0*/  SYNCS.PHASECHK.TRANS64.TRYWAIT P0, [R0+URZ+0x2d840], R2 ;  /* 0x02d84002000075a7 */ /* 0x000e24000800017f */
[----:B0-----:R-:W-:Y:S05]  /*7ed0*/  @!P0 BRA `(.L_x_10046) ;  /* 0x0000002c00088947 */ /* 0x001fea0003800000 */
.L_x_10092:
[----:B------:R-:W-:Y:S05]  /*7ee0*/  BSYNC B0 ;  /* 0x0000000000007941 */ /* 0x000fea0003800000 */
.L_x_10045:
[----:B------:R-:W1:Y:S01]  /*7ef0*/  S2R R9, SR_TID.X ;  /* 0x0000000000097919 */ /* 0x000e620000002100 */
[----:B------:R-:W-:Y:S01]  /*7f00*/  ULDC.64 UR4, c[0x0][0x300] ;  /* 0x0000c00000047ab9 */ /* 0x000fe20000000a00 */
[----:B------:R-:W-:Y:S01]  /*7f10*/  USHF.L.U32 UR6, UR43, 0x7, URZ ;  /* 0x000000072b067899 */ /* 0x000fe2000800063f */
[----:B------:R-:W-:Y:S01]  /*7f20*/  IMAD R7, R7, UR4, RZ ;  /* 0x0000000407077c24 */ /* 0x000fe2000f8e02ff */
[----:B------:R-:W-:Y:S01]  /*7f30*/  LOP3.LUT P4, RZ, R16, 0x4, RZ, 0xc0, !PT ;  /* 0x0000000410ff7812 */ /* 0x000fe2000788c0ff */
        /* <DEDUP_REMOVED lines=15> */
[----:B-1----:R-:W-:Y:S01]  /*8030*/  SHF.R.U32.HI R10, RZ, 0x2, R9 ;  /* 0x00000002ff0a7819 */ /* 0x002fe20000011609 */
[----:B------:R-:W-:Y:S01]  /*8040*/  IMAD.SHL.U32 R8, R9, 0x8, RZ ;  /* 0x0000000809087824 */ /* 0x000fe200078e00ff */
[----:B------:R-:W-:Y:S01]  /*8050*/  LEA R5, P0, R2, UR4, 0x1 ;  /* 0x0000000402057c11 */ /* 0x000fe2000f8008ff */
[----:B------:R-:W-:Y:S01]  /*8060*/  IMAD.IADD R4, R3, 0x1, R4 ;  /* 0x0000000103047824 */ /* 0x000fe200078e0204 */
[----:B------:R-:W-:Y:S01]  /*8070*/  UMOV UR4, 0xffffffff ;  /* 0xffffffff00047882 */ /* 0x000fe20000000000 */
[----:B------:R-:W-:Y:S01]  /*8080*/  IMAD.U32 R9, RZ, RZ, UR6 ;  /* 0x00000006ff097e24 */ /* 0x000fe2000f8e00ff */
[----:B------:R-:W-:Y:S02]  /*8090*/  LOP3.LUT R10, R10, 0x1f, RZ, 0xc0, !PT ;  /* 0x0000001f0a0a7812 */ /* 0x000fe400078ec0ff */
[----:B------:R-:W-:Y:S01]  /*80a0*/  LEA.HI.X R6, R2, UR5, R4, 0x1, P0 ;  /* 0x0000000502067c11 */ /* 0x000fe200080f0c04 */
[----:B------:R-:W-:Y:S01]  /*80b0*/  IMAD R4, R23, 0x3000, R28 ;  /* 0x0000300017047824 */ /* 0x000fe200078e021c */
[----:B------:R-:W-:-:S02]  /*80c0*/  LOP3.LUT R8, R8, 0x18, RZ, 0xc0, !PT ;  /* 0x0000001808087812 */ /* 0x000fc400078ec0ff */
[----:B------:R-:W-:Y:S01]  /*80d0*/  IADD3 R9, -R10, UR36, -R9 ;  /* 0x000000240a097c10 */ /* 0x000fe2000fffe909 */
[----:B------:R-:W-:Y:S06]  /*80e0*/  BRA.DIV UR4, `(.L_x_10047) ;  /* 0x0000002a04987947 */ /* 0x000fec000b800000 */
[----:B------:R-:W0:Y:S01]  /*80f0*/  SHFL.IDX PT, R3, R5, RZ, 0x1c1f ;  /* 0x001c1fff05037589 */ /* 0x000e2200000e0000 */
[----:B------:R-:W-:-:S03]  /*8100*/  ISETP.GE.AND P0, PT, R9, 0x1, PT ;  /* 0x000000010900780c */ /* 0x000fc60003f06270 */
[----:B------:R-:W1:Y:S04]  /*8110*/  SHFL.IDX PT, R2, R6, RZ, 0x1c1f ;  /* 0x001c1fff06027589 */ /* 0x000e6800000e0000 */
[----:B------:R-:W-:Y:S06]  /*8120*/  SHFL.IDX PT, R14, R5, 0x3, 0x1c1f ;  /* 0x007c1f00050e7f89 */ /* 0x000fec00000e0000 */
[----:B------:R-:W-:-:S02]  /*8130*/  @P0 LEA R7, R4, UR37, 0x1 ;  /* 0x0000002504070c11 */ /* 0x000fc4000f8e08ff */
        /* <DEDUP_REMOVED lines=10> */
[----:B------:R-:W-:Y:S01]  /*81e0*/  @P0 LEA R7, R4, UR37, 0x1 ;  /* 0x0000002504070c11 */ /* 0x000fe2000f8e08ff */
        /* <DEDUP_REMOVED lines=12> */
[----:B------:R-:W1:Y:S04]  /*82b0*/  SHFL.IDX PT, R2, R6, 0x2, 0x1c1f ;  /* 0x005c1f0006027f89 */ /* 0x000e6800000e0000 */
[----:B------:R-:W2:Y:S01]  /*82c0*/  SHFL.IDX PT, R6, R6, 0x3, 0x1c1f ;  /* 0x007c1f0006067f89 */ /* 0x000ea200000e0000 */
[----:B0-----:R-:W-:-:S05]  /*82d0*/  @P0 LEA R3, P1, R8, R3, 0x1 ;  /* 0x0000000308030211 */ /* 0x001fca00078208ff */
[----:B-1----:R-:W-:-:S05]  /*82e0*/  @P0 IMAD.X R2, RZ, RZ, R2, P1 ;  /* 0x000000ffff020224 */ /* 0x002fca00008e0602 */
[----:B------:R-:W-:-:S04]  /*82f0*/  @P0 LOP3.LUT R3, R3, R2, RZ, 0x3c, !PT ;  /* 0x0000000203030212 */ /* 0x000fc800078e3cff */
[----:B------:R-:W-:-:S04]  /*8300*/  @P0 LOP3.LUT R2, R3, R2, RZ, 0x3c, !PT ;  /* 0x0000000203020212 */ /* 0x000fc800078e3cff */
[----:B------:R-:W-:-:S05]  /*8310*/  @P0 LOP3.LUT R3, R3, R2, RZ, 0x3c, !PT ;  /* 0x0000000203030212 */ /* 0x000fca00078e3cff */
[----:B------:R0:W-:Y:S04]  /*8320*/  @P0 LDGSTS.E.BYPASS.LTC128B.128 [R7+0x16400], desc[UR48][R2.64], !P4 ;  /* 0x1640000002070fae */ /* 0x0001e8000e101d70 */
[----:B------:R0:W-:Y:S04]  /*8330*/  @P0 LDGSTS.E.BYPASS.LTC128B.128 [R7+0x18400], desc[UR48][R2.64+0x40], !P3 ;  /* 0x1840004002070fae */ /* 0x0001e8000d901d70 */
[----:B--2---:R0:W-:Y:S02]  /*8340*/  @P0 LDGSTS.E.BYPASS.LTC128B.128 [R7+0x1a400], desc[UR48][R2.64+0x80], !P2 ;  /* 0x1a40008002070fae */ /* 0x0041e4000d101d70 */
.L_x_10102:
[----:B------:R-:W-:-:S13]  /*8350*/  ISETP.GE.AND P0, PT, R9, 0x61, PT ;  /* 0x000000610900780c */ /* 0x000fda0003f06270 */
[----:B0-----:R-:W-:Y:S02]  /*8360*/  @P0 LEA R2, P1, R8, R14, 0x1 ;  /* 0x0000000e08020211 */ /* 0x001fe400078208ff */
[----:B------:R-:W-:Y:S02]  /*8370*/  @P0 LEA R5, R4, UR37, 0x1 ;  /* 0x0000002504050c11 */ /* 0x000fe4000f8e08ff */
[----:B------:R-:W-:-:S05]  /*8380*/  @P0 IADD3.X R3, RZ, R6, RZ, P1, !PT ;  /* 0x00000006ff030210 */ /* 0x000fca0000ffe4ff */
        /* <DEDUP_REMOVED lines=8> */
.L_x_10048:
        /* <DEDUP_REMOVED lines=11> */
.L_x_10049:
        /* <DEDUP_REMOVED lines=23> */
.L_x_10050:
[----:B------:R-:W2:Y:S01]  /*8630*/  LDL R21, [R1+0xc] ;  /* 0x00000c0001157983 */ /* 0x000ea20000100800 */
[----:B------:R-:W1:Y:S01]  /*8640*/  LDC R10, c[0x0][0x448] ;  /* 0x00011200ff0a7b82 */ /* 0x000e620000000800 */
[----:B------:R-:W-:Y:S01]  /*8650*/  ULDC.64 UR4, c[0x0][0x2d8] ;  /* 0x0000b60000047ab9 */ /* 0x000fe20000000a00 */
[----:B0-----:R-:W-:Y:S01]  /*8660*/  SHF.R.S32.HI R0, RZ, 0x1f, R19 ;  /* 0x0000001fff007819 */ /* 0x001fe20000011413 */
[----:B------:R-:W0:Y:S01]  /*8670*/  S2R R26, SR_TID.X ;  /* 0x00000000001a7919 */ /* 0x000e220000002100 */
[----:B------:R-:W-:Y:S01]  /*8680*/  IMAD R3, R29, UR4, RZ ;  /* 0x000000041d037c24 */ /* 0x000fe2000f8e02ff */
[----:B------:R-:W-:Y:S01]  /*8690*/  ULDC.64 UR6, c[0x0][0x2c8] ;  /* 0x0000b20000067ab9 */ /* 0x000fe20000000a00 */
[----:B------:R-:W-:Y:S01]  /*86a0*/  IMAD.MOV R6, RZ, RZ, -R24 ;  /* 0x000000ffff067224 */ /* 0x000fe200078e0a18 */
[----:B------:R-:W-:Y:S01]  /*86b0*/  ULDC.64 UR8, c[0x0][0x280] ;  /* 0x0000a00000087ab9 */ /* 0x000fe20000000a00 */
[C---:B------:R-:W-:Y:S01]  /*86c0*/  IMAD R4, R22.reuse, UR5, R3 ;  /* 0x0000000516047c24 */ /* 0x040fe2000f8e0203 */
[----:B------:R-:W3:Y:S01]  /*86d0*/  S2R R11, SR_TID.X ;  /* 0x00000000000b7919 */ /* 0x000ee20000002100 */
[----:B------:R-:W-:Y:S01]  /*86e0*/  IMAD.WIDE.U32 R2, R22, UR4, RZ ;  /* 0x0000000416027c25 */ /* 0x000fe2000f8e00ff */
[----:B------:R-:W-:Y:S01]  /*86f0*/  ULDC.64 UR4, c[0x0][0x2e0] ;  /* 0x0000b80000047ab9 */ /* 0x000fe20000000a00 */
[----:B------:R-:W-:-:S02]  /*8700*/  LOP3.LUT P3, RZ, R16, 0x400, RZ, 0xc0, !PT ;  /* 0x0000040010ff7812 */ /* 0x000fc4000786c0ff */
[----:B------:R-:W-:Y:S01]  /*8710*/  IMAD R0, R0, UR4, RZ ;  /* 0x0000000400007c24 */ /* 0x000fe2000f8e02ff */
[C---:B------:R-:W-:Y:S01]  /*8720*/  LOP3.LUT P4, RZ, R16.reuse, 0x200, RZ, 0xc0, !PT ;  /* 0x0000020010ff7812 */ /* 0x040fe2000788c0ff */
[----:B------:R-:W-:Y:S01]  /*8730*/  IMAD.IADD R3, R3, 0x1, R4 ;  /* 0x0000000103037824 */ /* 0x000fe200078e0204 */
[----:B------:R-:W-:Y:S01]  /*8740*/  LOP3.LUT P5, RZ, R16, 0x100, RZ, 0xc0, !PT ;  /* 0x0000010010ff7812 */ /* 0x000fe200078ac0ff */
[C---:B------:R-:W-:Y:S02]  /*8750*/  IMAD R5, R19.reuse, UR5, R0 ;  /* 0x0000000513057c24 */ /* 0x040fe4000f8e0200 */
[----:B------:R-:W-:Y:S01]  /*8760*/  IMAD.WIDE.U32 R2, R19, UR4, R2 ;  /* 0x0000000413027c25 */ /* 0x000fe2000f8e0002 */
[----:B------:R-:W-:Y:S01]  /*8770*/  ULDC UR4, c[0x0][0xc38] ;  /* 0x00030e0000047ab9 */ /* 0x000fe20000000800 */
[----:B------:R-:W-:Y:S02]  /*8780*/  LEA R19, R28, UR37, 0x1 ;  /* 0x000000251c137c11 */ /* 0x000fe4000f8e08ff */
[----:B-1----:R-:W-:-:S02]  /*8790*/  ISETP.NE.AND P0, PT, R10, 0x1, PT ;  /* 0x000000010a00780c */ /* 0x002fc40003f05270 */
[----:B------:R-:W-:Y:S02]  /*87a0*/  IADD3 R3, R3, R5, RZ ;  /* 0x0000000503037210 */ /* 0x000fe40007ffe0ff */
[----:B0-----:R-:W-:Y:S01]  /*87b0*/  SHF.R.U32.HI R20, RZ, 0x2, R26 ;  /* 0x00000002ff147819 */ /* 0x001fe2000001161a */
[----:B------:R-:W-:-:S08]  /*87c0*/  IMAD.SHL.U32 R26, R26, 0x20, RZ ;  /* 0x000000201a1a7824 */ /* 0x000fd000078e00ff */
[----:B------:R-:W0:Y:S01]  /*87d0*/  @P0 LDC R0, c[0x0][0x44c] ;  /* 0x00011300ff000b82 */ /* 0x000e220000000800 */
[----:B------:R-:W-:Y:S02]  /*87e0*/  LOP3.LUT R20, R20, 0x1f, RZ, 0xc0, !PT ;  /* 0x0000001f14147812 */ /* 0x000fe400078ec0ff */
[----:B------:R-:W-:-:S05]  /*87f0*/  LOP3.LUT R26, R26, 0x60, RZ, 0xc0, !PT ;  /* 0x000000601a1a7812 */ /* 0x000fca00078ec0ff */
[----:B------:R-:W1:Y:S01]  /*8800*/  @P0 LDC R4, c[0x0][0x450] ;  /* 0x00011400ff040b82 */ /* 0x000e620000000800 */
[----:B------:R-:W-:-:S07]  /*8810*/  LOP3.LUT R20, R20, R26, RZ, 0xfc, !PT ;  /* 0x0000001a14147212 */ /* 0x000fce00078efcff */
[----:B------:R-:W4:Y:S01]  /*8820*/  @P0 LDC R9, c[0x0][0x44c] ;  /* 0x00011300ff090b82 */ /* 0x000f220000000800 */
[----:B--2---:R-:W-:Y:S01]  /*8830*/  IMAD R6, R6, UR4, R21 ;  /* 0x0000000406067c24 */ /* 0x004fe2000f8e0215 */
[----:B------:R-:W-:Y:S01]  /*8840*/  ULDC.64 UR4, c[0x0][0x2d0] ;  /* 0x0000b40000047ab9 */ /* 0x000fe20000000a00 */
[----:B---3--:R-:W-:Y:S02]  /*8850*/  SHF.R.U32.HI R21, RZ, 0x2, R11 ;  /* 0x00000002ff157819 */ /* 0x008fe4000001160b */
[----:B------:R-:W-:Y:S02]  /*8860*/  IMAD R7, R6, 0xc0, R20 ;  /* 0x000000c006077824 */ /* 0x000fe400078e0214 */
[----:B------:R-:W-:Y:S01]  /*8870*/  IMAD.SHL.U32 R20, R11, 0x8, RZ ;  /* 0x000000080b147824 */ /* 0x000fe200078e00ff */
[----:B------:R-:W-:Y:S01]  /*8880*/  LOP3.LUT R21, R21, 0x1f, RZ, 0xc0, !PT ;  /* 0x0000001f15157812 */ /* 0x000fe200078ec0ff */
[----:B0-----:R-:W-:-:S03]  /*8890*/  @P0 IMAD.HI.U32 R0, R7, R0, RZ ;  /* 0x0000000007000227 */ /* 0x001fc600078e00ff */
[----:B------:R-:W-:Y:S01]  /*88a0*/  LOP3.LUT R20, R20, 0x18, RZ, 0xc0, !PT ;  /* 0x0000001814147812 */ /* 0x000fe200078ec0ff */
[----:B------:R-:W-:Y:S01]  /*88b0*/  IMAD.MOV.U32 R5, RZ, RZ, R7 ;  /* 0x000000ffff057224 */ /* 0x000fe200078e0007 */
[----:B-1----:R-:W-:-:S04]  /*88c0*/  @P0 SHF.R.U32.HI R5, RZ, R4, R0 ;  /* 0x00000004ff050219 */ /* 0x002fc80000011600 */
[----:B------:R-:W-:-:S05]  /*88d0*/  SHF.R.S32.HI R0, RZ, 0x1f, R5 ;  /* 0x0000001fff007819 */ /* 0x000fca0000011405 */
[----:B------:R-:W-:-:S04]  /*88e0*/  IMAD R0, R0, UR4, RZ ;  /* 0x0000000400007c24 */ /* 0x000fc8000f8e02ff */
[C---:B------:R-:W-:Y:S02]  /*88f0*/  IMAD R8, R5.reuse, UR5, R0 ;  /* 0x0000000505087c24 */ /* 0x040fe4000f8e0200 */
[----:B------:R-:W-:Y:S02]  /*8900*/  IMAD.MOV R0, RZ, RZ, -R5 ;  /* 0x000000ffff007224 */ /* 0x000fe400078e0a05 */
[----:B------:R-:W-:-:S04]  /*8910*/  IMAD.WIDE.U32 R4, R5, UR4, R2 ;  /* 0x0000000405047c25 */ /* 0x000fc8000f8e0002 */
[----:B------:R-:W-:Y:S02]  /*8920*/  IMAD R0, R10, R0, R7 ;  /* 0x000000000a007224 */ /* 0x000fe400078e0207 */
[----:B------:R-:W-:-:S03]  /*8930*/  IMAD.IADD R5, R5, 0x1, R8 ;  /* 0x0000000105057824 */ /* 0x000fc600078e0208 */
[----:B------:R-:W-:Y:S01]  /*8940*/  SHF.R.S32.HI R8, RZ, 0x1f, R0 ;  /* 0x0000001fff087819 */ /* 0x000fe20000011400 */
[----:B------:R-:W-:-:S04]  /*8950*/  IMAD.WIDE.U32 R4, R0, UR6, R4 ;  /* 0x0000000600047c25 */ /* 0x000fc8000f8e0004 */
[----:B------:R-:W-:-:S04]  /*8960*/  IMAD R8, R8, UR6, RZ ;  /* 0x0000000608087c24 */ /* 0x000fc8000f8e02ff */
[----:B------:R-:W-:Y:S01]  /*8970*/  IMAD R8, R0, UR7, R8 ;  /* 0x0000000700087c24 */ /* 0x000fe2000f8e0208 */
[----:B------:R-:W-:-:S03]  /*8980*/  LEA R0, P1, R4, UR8, 0x1 ;  /* 0x0000000804007c11 */ /* 0x000fc6000f8208ff */
[----:B------:R-:W-:Y:S02]  /*8990*/  IMAD.IADD R5, R5, 0x1, R8 ;  /* 0x0000000105057824 */ /* 0x000fe400078e0208 */
[----:B------:R-:W-:-:S03]  /*89a0*/  VIADD R8, R7, 0x80 ;  /* 0x0000008007087836 */ /* 0x000fc60000000000 */
[----:B------:R-:W-:Y:S01]  /*89b0*/  LEA.HI.X R4, R4, UR9, R5, 0x1, P1 ;  /* 0x0000000904047c11 */ /* 0x000fe200088f0c05 */
[----:B----4-:R-:W-:Y:S01]  /*89c0*/  @P0 IMAD.HI.U32 R9, R8, R9, RZ ;  /* 0x0000000908090227 */ /* 0x010fe200078e00ff */
[----:B------:R-:W0:Y:S03]  /*89d0*/  @P0 LDC R5, c[0x0][0x450] ;  /* 0x00011400ff050b82 */ /* 0x000e260000000800 */
[----:B------:R-:W-:Y:S01]  /*89e0*/  IMAD.MOV.U32 R7, RZ, RZ, R8 ;  /* 0x000000ffff077224 */ /* 0x000fe200078e0008 */
[----:B0-----:R-:W-:-:S05]  /*89f0*/  @P0 SHF.R.U32.HI R7, RZ, R5, R9 ;  /* 0x00000005ff070219 */ /* 0x001fca0000011609 */
[----:B------:R-:W-:Y:S02]  /*8a00*/  IMAD.MOV R5, RZ, RZ, -R7 ;  /* 0x000000ffff057224 */ /* 0x000fe400078e0a07 */
[----:B------:R-:W-:-:S04]  /*8a10*/  IMAD.WIDE.U32 R2, R7, UR4, R2 ;  /* 0x0000000407027c25 */ /* 0x000fc8000f8e0002 */
[----:B------:R-:W-:Y:S01]  /*8a20*/  IMAD R5, R10, R5, R8 ;  /* 0x000000050a057224 */ /* 0x000fe200078e0208 */
[----:B------:R-:W-:-:S05]  /*8a30*/  SHF.R.S32.HI R8, RZ, 0x1f, R7 ;  /* 0x0000001fff087819 */ /* 0x000fca0000011407 */
[----:B------:R-:W-:Y:S01]  /*8a40*/  IMAD R8, R8, UR4, RZ ;  /* 0x0000000408087c24 */ /* 0x000fe2000f8e02ff */
[----:B------:R-:W-:-:S03]  /*8a50*/  UMOV UR4, 0xffffffff ;  /* 0xffffffff00047882 */ /* 0x000fc60000000000 */
[----:B------:R-:W-:Y:S01]  /*8a60*/  IMAD R8, R7, UR5, R8 ;  /* 0x0000000507087c24 */ /* 0x000fe2000f8e0208 */
[----:B------:R-:W-:-:S03]  /*8a70*/  SHF.R.S32.HI R7, RZ, 0x1f, R5 ;  /* 0x0000001fff077819 */ /* 0x000fc60000011405 */
[----:B------:R-:W-:Y:S02]  /*8a80*/  IMAD.IADD R3, R3, 0x1, R8 ;  /* 0x0000000103037824 */ /* 0x000fe400078e0208 */
[----:B------:R-:W-:Y:S02]  /*8a90*/  IMAD R7, R7, UR6, RZ ;  /* 0x0000000607077c24 */ /* 0x000fe4000f8e02ff */
[----:B------:R-:W-:-:S04]  /*8aa0*/  IMAD.WIDE.U32 R2, R5, UR6, R2 ;  /* 0x0000000605027c25 */ /* 0x000fc8000f8e0002 */
[----:B------:R-:W-:Y:S01]  /*8ab0*/  IMAD R7, R5, UR7, R7 ;  /* 0x0000000705077c24 */ /* 0x000fe2000f8e0207 */
[----:B------:R-:W-:-:S03]  /*8ac0*/  LEA R8, P0, R2, UR8, 0x1 ;  /* 0x0000000802087c11 */ /* 0x000fc6000f8008ff */
[----:B------:R-:W-:-:S05]  /*8ad0*/  IMAD.IADD R7, R3, 0x1, R7 ;  /* 0x0000000103077824 */ /* 0x000fca00078e0207 */
[----:B------:R-:W-:Y:S01]  /*8ae0*/  LEA.HI.X R7, R2, UR9, R7, 0x1, P0 ;  /* 0x0000000902077c11 */ /* 0x000fe200080f0c07 */
[----:B------:R-:W-:Y:S06]  /*8af0*/  BRA.DIV UR4, `(.L_x_10051) ;  /* 0x00000026047c7947 */ /* 0x000fec000b800000 */
[----:B------:R-:W0:Y:S01]  /*8b00*/  SHFL.IDX PT, R3, R0, RZ, 0x1c1f ;  /* 0x001c1fff00037589 */ /* 0x000e2200000e0000 */
[----:B------:R-:W-:-:S03]  /*8b10*/  IMAD R5, R6, 0xc0, R21 ;  /* 0x000000c006057824 */ /* 0x000fc600078e0215 */
[----:B------:R-:W1:Y:S01]  /*8b20*/  SHFL.IDX PT, R2, R4, RZ, 0x1c1f ;  /* 0x001c1fff04027589 */ /* 0x000e6200000e0000 */
[C---:B------:R-:W-:Y:S01]  /*8b30*/  VIADD R6, R5.reuse, 0x20 ;  /* 0x0000002005067836 */ /* 0x040fe20000000000 */
[----:B------:R-:W-:Y:S02]  /*8b40*/  ISETP.GE.AND P0, PT, R5, UR38, PT ;  /* 0x0000002605007c0c */ /* 0x000fe4000bf06270 */
[----:B------:R-:W-:Y:S11]  /*8b50*/  SHFL.IDX PT, R14, R0, 0x3, 0x1c1f ;  /* 0x007c1f00000e7f89 */ /* 0x000ff600000e0000 */
[----:B0-----:R-:W-:-:S05]  /*8b60*/  @!P0 LEA R3, P1, R20, R3, 0x1 ;  /* 0x0000000314038211 */ /* 0x001fca00078208ff */
[----:B-1----:R-:W-:-:S05]  /*8b70*/  @!P0 IMAD.X R2, RZ, RZ, R2, P1 ;  /* 0x000000ffff028224 */ /* 0x002fca00008e0602 */
[----:B------:R-:W-:-:S04]  /*8b80*/  @!P0 LOP3.LUT R3, R3, R2, RZ, 0x3c, !PT ;  /* 0x0000000203038212 */ /* 0x000fc800078e3cff */
[----:B------:R-:W-:-:S04]  /*8b90*/  @!P0 LOP3.LUT R2, R3, R2, RZ, 0x3c, !PT ;  /* 0x0000000203028212 */ /* 0x000fc800078e3cff */
[----:B------:R-:W-:-:S05]  /*8ba0*/  @!P0 LOP3.LUT R3, R3, R2, RZ, 0x3c, !PT ;  /* 0x0000000203038212 */ /* 0x000fca00078e3cff */
[----:B------:R-:W-:Y:S04]  /*8bb0*/  @!P0 LDGSTS.E.BYPASS.LTC128B.128 [R19+0xc400], desc[UR48][R2.64], !P3 ;  /* 0x0c40000002138fae */ /* 0x000fe8000d901d70 */
[----:B------:R-:W-:Y:S04]  /*8bc0*/  @!P0 LDGSTS.E.BYPASS.LTC128B.128 [R19+0xf400], desc[UR48][R2.64+0x40], !P4 ;  /* 0x0f40004002138fae */ /* 0x000fe8000e101d70 */
[----:B------:R0:W-:Y:S01]  /*8bd0*/  @!P0 LDGSTS.E.BYPASS.LTC128B.128 [R19+0x12400], desc[UR48][R2.64+0x80], !P5 ;  /* 0x1240008002138fae */ /* 0x0001e2000e901d70 */
[----:B------:R-:W-:Y:S02]  /*8be0*/  ISETP.GE.AND P0, PT, R6, UR38, PT ;  /* 0x0000002606007c0c */ /* 0x000fe4000bf06270 */
        /* <DEDUP_REMOVED lines=11> */
[----:B------:R-:W-:Y:S01]  /*8ca0*/  ISETP.GE.AND P0, PT, R6, UR38, PT ;  /* 0x0000002606007c0c */ /* 0x000fe2000bf06270 */
[----:B------:R-:W-:-:S02]  /*8cb0*/  VIADD R6, R5, 0x60 ;  /* 0x0000006005067836 */ /* 0x000fc40000000000 */
[----:B0-----:R-:W0:Y:S04]  /*8cc0*/  SHFL.IDX PT, R3, R0, 0x2, 0x1c1f ;  /* 0x005c1f0000037f89 */ /* 0x001e2800000e0000 */
[----:B------:R-:W1:Y:S04]  /*8cd0*/  SHFL.IDX PT, R2, R4, 0x2, 0x1c1f ;  /* 0x005c1f0004027f89 */ /* 0x000e6800000e0000 */
[----:B------:R-:W2:Y:S04]  /*8ce0*/  SHFL.IDX PT, R4, R4, 0x3, 0x1c1f ;  /* 0x007c1f0004047f89 */ /* 0x000ea800000e0000 */
[----:B------:R-:W-:Y:S04]  /*8cf0*/  SHFL.IDX PT, R0, R7, RZ, 0x1c1f ;  /* 0x001c1fff07007589 */ /* 0x000fe800000e0000 */
[----:B------:R-:W-:Y:S01]  /*8d00*/  SHFL.IDX PT, R7, R7, 0x1, 0x1c1f ;  /* 0x003c1f0007077f89 */ /* 0x000fe200000e0000 */
        /* <DEDUP_REMOVED lines=8> */
[----:B------:R-:W-:-:S13]  /*8d90*/  ISETP.GE.AND P0, PT, R6, UR38, PT ;  /* 0x0000002606007c0c */ /* 0x000fda000bf06270 */
[----:B------:R-:W-:-:S05]  /*8da0*/  @!P0 LEA R14, P1, R20, R14, 0x1 ;  /* 0x0000000e140e8211 */ /* 0x000fca00078208ff */
[----:B--2---:R-:W-:Y:S02]  /*8db0*/  @!P0 IMAD.X R9, RZ, RZ, R4, P1 ;  /* 0x000000ffff098224 */ /* 0x004fe400008e0604 */
[----:B0-----:R-:W-:Y:S02]  /*8dc0*/  @!P0 IMAD.MOV.U32 R2, RZ, RZ, R14 ;  /* 0x000000ffff028224 */ /* 0x001fe400078e000e */
[----:B------:R-:W0:Y:S01]  /*8dd0*/  SHFL.IDX PT, R14, R8, RZ, 0x1c1f ;  /* 0x001c1fff080e7589 */ /* 0x000e2200000e0000 */
[----:B------:R-:W-:Y:S02]  /*8de0*/  @!P0 IMAD.MOV.U32 R3, RZ, RZ, R9 ;  /* 0x000000ffff038224 */ /* 0x000fe400078e0009 */
[----:B------:R-:W-:-:S03]  /*8df0*/  VIADD R4, R5, 0x80 ;  /* 0x0000008005047836 */ /* 0x000fc60000000000 */
[----:B------:R-:W-:Y:S04]  /*8e00*/  @!P0 LDGSTS.E.BYPASS.LTC128B.128 [R19+0xdc00], desc[UR48][R2.64], !P3 ;  /* 0x0dc0000002138fae */ /* 0x000fe8000d901d70 */
[----:B------:R-:W-:Y:S04]  /*8e10*/  @!P0 LDGSTS.E.BYPASS.LTC128B.128 [R19+0x10c00], desc[UR48][R2.64+0x40], !P4 ;  /* 0x10c0004002138fae */ /* 0x000fe8000e101d70 */
[----:B------:R1:W-:Y:S01]  /*8e20*/  @!P0 LDGSTS.E.BYPASS.LTC128B.128 [R19+0x13c00], desc[UR48][R2.64+0x80], !P5 ;  /* 0x13c0008002138fae */ /* 0x0003e2000e901d70 */
[----:B------:R-:W-:-:S13]  /*8e30*/  ISETP.GE.AND P0, PT, R4, UR38, PT ;  /* 0x0000002604007c0c */ /* 0x000fda000bf06270 */
[----:B0-----:R-:W-:-:S05]  /*8e40*/  @!P0 LEA R14, P1, R20, R14, 0x1 ;  /* 0x0000000e140e8211 */ /* 0x001fca00078208ff */
[----:B------:R-:W-:Y:S02]  /*8e50*/  @!P0 IMAD.X R9, RZ, RZ, R0, P1 ;  /* 0x000000ffff098224 */ /* 0x000fe400008e0600 */
[----:B-1----:R-:W-:Y:S02]  /*8e60*/  @!P0 IMAD.MOV.U32 R2, RZ, RZ, R14 ;  /* 0x000000ffff028224 */ /* 0x002fe400078e000e */
[----:B------:R-:W-:Y:S01]  /*8e70*/  @!P0 IMAD.MOV.U32 R3, RZ, RZ, R9 ;  /* 0x000000ffff038224 */ /* 0x000fe200078e0009 */
[----:B------:R0:W1:Y:S04]  /*8e80*/  SHFL.IDX PT, R14, R8, 0x1, 0x1c1f ;  /* 0x003c1f00080e7f89 */ /* 0x00006800000e0000 */
[----:B------:R0:W-:Y:S04]  /*8e90*/  @!P0 LDGSTS.E.BYPASS.LTC128B.128 [R19+0xe400], desc[UR48][R2.64], !P3 ;  /* 0x0e40000002138fae */ /* 0x0001e8000d901d70 */
[----:B------:R0:W-:Y:S04]  /*8ea0*/  @!P0 LDGSTS.E.BYPASS.LTC128B.128 [R19+0x11400], desc[UR48][R2.64+0x40], !P4 ;  /* 0x1140004002138fae */ /* 0x0001e8000e101d70 */
[----:B------:R0:W-:Y:S02]  /*8eb0*/  @!P0 LDGSTS.E.BYPASS.LTC128B.128 [R19+0x14400], desc[UR48][R2.64+0x80], !P5 ;  /* 0x1440008002138fae */ /* 0x0001e4000e901d70 */
.L_x_10115:
[----:B------:R-:W2:Y:S01]  /*8ec0*/  LDL R0, [R1+0x10] ;  /* 0x0000100001007983 */ /* 0x000ea20000100800 */
[----:B------:R-:W-:-:S05]  /*8ed0*/  VIADD R5, R5, 0xa0 ;  /* 0x000000a005057836 */ /* 0x000fca0000000000 */
[----:B------:R-:W-:-:S13]  /*8ee0*/  ISETP.GE.AND P0, PT, R5, UR38, PT ;  /* 0x0000002605007c0c */ /* 0x000fda000bf06270 */
[----:B01----:R-:W-:-:S05]  /*8ef0*/  @!P0 LEA R2, P1, R20, R14, 0x1 ;  /* 0x0000000e14028211 */ /* 0x003fca00078208ff */
[----:B------:R-:W-:-:S05]  /*8f00*/  @!P0 IMAD.X R3, RZ, RZ, R7, P1 ;  /* 0x000000ffff038224 */ /* 0x000fca00008e0607 */
        /* <DEDUP_REMOVED lines=9> */
[----:B--2---:R-:W-:-:S04]  /*8fa0*/  LOP3.LUT R0, R0, 0x1, RZ, 0xc, !PT ;  /* 0x0000000100007812 */ /* 0x004fc800078e0cff */
[----:B------:R-:W-:Y:S01]  /*8fb0*/  SHF.L.U32 R0, R0, 0x1f, RZ ;  /* 0x0000001f00007819 */ /* 0x000fe200000006ff */
[----:B------:R-:W-:Y:S01]  /*8fc0*/  NOP ;  /* 0x0000000000007918 */ /* 0x000fe20000000000 */
[----:B------:R-:W-:Y:S01]  /*8fd0*/  SYNCS.ARRIVE.TRANS64.A1T0 RZ, [UR37+0x2d800], RZ ;  /* 0x02d800ffffff79a7 */ /* 0x000fe20008100025 */
[----:B------:R-:W-:Y:S01]  /*8fe0*/  BSSY B0, `(.L_x_10052) ;  /* 0x0000003000007945 */ /* 0x000fe20003800000 */
[----:B------:R-:W1:Y:S03]  /*8ff0*/  SYNCS.PHASECHK.TRANS64.TRYWAIT P0, [UR37+0x2d820], R0 ;  /* 0x02d82000ff0075a7 */ /* 0x000e660008000165 */
[----:B01----:R-:W-:Y:S05]  /*9000*/  @!P0 BRA `(.L_x_10053) ;  /* 0x00000028003c8947 */ /* 0x003fea0003800000 */
.L_x_10116:
[----:B------:R-:W-:Y:S05]  /*9010*/  BSYNC B0 ;  /* 0x0000000000007941 */ /* 0x000fea0003800000 */
.L_x_10052:
[----:B------:R-:W-:Y:S01]  /*9020*/  UISETP.GE.AND UP0, UPT, UR36, 0x81, UPT ;  /* 0x000000812400788c */ /* 0x000fe2000bf06270 */
[----:B------:R-:W-:-:S05]  /*9030*/  IMAD.U32 R10, RZ, RZ, UR43 ;  /* 0x0000002bff0a7e24 */ /* 0x000fca000f8e00ff */
[----:B------:R-:W-:-:S13]  /*9040*/  PLOP3.LUT P0, PT, PT, PT, UP0, 0x40, 0x0 ;  /* 0x000000000000781c */ /* 0x000fda0003f0e808 */
[----:B------:R-:W-:Y:S05]  /*9050*/  @P0 BRA `(.L_x_10054) ;  /* 0x0000000c00a00947 */ /* 0x000fea0003800000 */
[----:B------:R-:W-:Y:S01]  /*9060*/  BSSY B0, `(.L_x_10054) ;  /* 0x00000e7000007945 */ /* 0x000fe20003800000 */
[----:B------:R-:W-:Y:S01]  /*9070*/  IMAD.MOV.U32 R20, RZ, RZ, R25 ;  /* 0x000000ffff147224 */ /* 0x000fe200078e0019 */
[----:B------:R-:W-:Y:S01]  /*9080*/  MOV R7, R23 ;  /* 0x0000001700077202 */ /* 0x000fe20000000f00 */
[----:B0-----:R-:W-:Y:S02]  /*9090*/  IMAD.U32 R0, RZ, RZ, UR39 ;  /* 0x00000027ff007e24 */ /* 0x001fe4000f8e00ff */
[----:B------:R-:W-:-:S07]  /*90a0*/  IMAD.U32 R26, RZ, RZ, UR43 ;  /* 0x0000002bff1a7e24 */ /* 0x000fce000f8e00ff */
.L_x_10067:
[----:B------:R-:W2:Y:S01]  /*90b0*/  LDL R9, [R1+0x8] ;  /* 0x0000080001097983 */ /* 0x000ea20000100800 */
[----:B------:R-:W0:Y:S01]  /*90c0*/  LDC R3, c[0x0][0x430] ;  /* 0x00010c00ff037b82 */ /* 0x000e220000000800 */
[----:B------:R-:W-:Y:S02]  /*90d0*/  ULDC.64 UR4, c[0x0][0x428] ;  /* 0x00010a0000047ab9 */ /* 0x000fe40000000a00 */
[----:B------:R-:W3:Y:S04]  /*90e0*/  LDL R6, [R1+0x4] ;  /* 0x0000040001067983 */ /* 0x000ee80000100800 */
[----:B------:R-:W4:Y:S01]  /*90f0*/  LDL R8, [R1] ;  /* 0x0000000001087983 */ /* 0x000f220000100800 */
[----:B------:R-:W1:Y:S01]  /*9100*/  S2R R2, SR_TID.X ;  /* 0x0000000000027919 */ /* 0x000e620000002100 */
[----:B0-----:R-:W-:-:S13]  /*9110*/  ISETP.NE.AND P0, PT, R3, 0x1, PT ;  /* 0x000000010300780c */ /* 0x001fda0003f05270 */
[----:B------:R-:W0:Y:S01]  /*9120*/  @P0 LDC R4, c[0x0][0x434] ;  /* 0x00010d00ff040b82 */ /* 0x000e220000000800 */
[----:B-1----:R-:W-:Y:S01]  /*9130*/  IMAD.SHL.U32 R3, R2, 0x20, RZ ;  /* 0x0000002002037824 */ /* 0x002fe200078e00ff */
[----:B------:R-:W-:-:S06]  /*9140*/  SHF.R.U32.HI R5, RZ, 0x2, R2 ;  /* 0x00000002ff057819 */ /* 0x000fcc0000011602 */
[----:B------:R-:W1:Y:S01]  /*9150*/  @P0 LDC R2, c[0x0][0x438] ;  /* 0x00010e00ff020b82 */ /* 0x000e620000000800 */
[----:B------:R-:W-:Y:S02]  /*9160*/  LOP3.LUT R5, R5, 0x1f, RZ, 0xc0, !PT ;  /* 0x0000001f05057812 */ /* 0x000fe400078ec0ff */
[----:B------:R-:W-:-:S03]  /*9170*/  LOP3.LUT R3, R3, 0x60, RZ, 0xc0, !PT ;  /* 0x0000006003037812 */ /* 0x000fc600078ec0ff */
[----:B------:R-:W-:-:S05]  /*9180*/  IMAD R5, R0, 0x80, R5 ;  /* 0x0000008000057824 */ /* 0x000fca00078e0205 */
[----:B--2---:R-:W-:-:S05]  /*9190*/  IADD3 R5, R3, R5, R9 ;  /* 0x0000000503057210 */ /* 0x004fca0007ffe009 */
[----:B0-----:R-:W-:-:S04]  /*91a0*/  @P0 IMAD.HI.U32 R3, R5, R4, RZ ;  /* 0x0000000405030227 */ /* 0x001fc800078e00ff */
[----:B------:R-:W-:Y:S01]  /*91b0*/  IMAD.MOV.U32 R4, RZ, RZ, R5 ;  /* 0x000000ffff047224 */ /* 0x000fe200078e0005 */
[----:B-1----:R-:W-:Y:S01]  /*91c0*/  @P0 SHF.R.U32.HI R4, RZ, R2, R3 ;  /* 0x00000002ff040219 */ /* 0x002fe20000011603 */
[----:B---3--:R-:W-:-:S03]  /*91d0*/  IMAD R6, R6, UR4, RZ ;  /* 0x0000000406067c24 */ /* 0x008fc6000f8e02ff */
[--C-:B------:R-:W-:Y:S01]  /*91e0*/  SHF.R.S32.HI R3, RZ, 0x1f, R4.reuse ;  /* 0x0000001fff037819 */ /* 0x100fe20000011404 */
[----:B------:R-:W-:Y:S02]  /*91f0*/  IMAD.MOV.U32 R2, RZ, RZ, R4 ;  /* 0x000000ffff027224 */ /* 0x000fe400078e0004 */
[C---:B----4-:R-:W-:Y:S02]  /*9200*/  IMAD R6, R8.reuse, UR5, R6 ;  /* 0x0000000508067c24 */ /* 0x050fe4000f8e0206 */
[----:B------:R-:W-:Y:S01]  /*9210*/  IMAD.WIDE.U32 R2, R8, UR4, R2 ;  /* 0x0000000408027c25 */ /* 0x000fe2000f8e0002 */
[----:B------:R-:W-:-:S03]  /*9220*/  ULDC.64 UR4, c[0x0][0x418] ;  /* 0x0001060000047ab9 */ /* 0x000fc60000000a00 */
[----:B------:R-:W-:Y:S01]  /*9230*/  IMAD.IADD R6, R6, 0x1, R3 ;  /* 0x0000000106067824 */ /* 0x000fe200078e0203 */
[C---:B------:R-:W-:Y:S01]  /*9240*/  LEA R8, P0, R2.reuse, UR4, 0x2 ;  /* 0x0000000402087c11 */ /* 0x040fe2000f8010ff */
[----:B------:R-:W-:Y:S01]  /*9250*/  IMAD.U32 R10, RZ, RZ, UR40 ;  /* 0x00000028ff0a7e24 */ /* 0x000fe2000f8e00ff */
[----:B------:R-:W-:Y:S02]  /*9260*/  ULDC UR4, c[0x0][0x430] ;  /* 0x00010c0000047ab9 */ /* 0x000fe40000000800 */
[----:B------:R-:W-:Y:S01]  /*9270*/  LEA.HI.X R9, R2, UR5, R6, 0x2, P0 ;  /* 0x0000000502097c11 */ /* 0x000fe200080f1406 */
[----:B------:R-:W-:-:S04]  /*9280*/  IMAD.MOV R2, RZ, RZ, -R4 ;  /* 0x000000ffff027224 */ /* 0x000fc800078e0a04 */
[----:B------:R-:W2:Y:S01]  /*9290*/  LDG.E R4, desc[UR48][R8.64] ;  /* 0x0000003008047981 */ /* 0x000ea2000c1e1900 */
[----:B------:R-:W-:Y:S01]  /*92a0*/  ISETP.NE.AND P1, PT, R10, 0x3, PT ;  /* 0x000000030a00780c */ /* 0x000fe20003f25270 */
[----:B------:R-:W-:-:S05]  /*92b0*/  VIADD R23, R7, 0x1 ;  /* 0x0000000107177836 */ /* 0x000fca0000000000 */
[----:B------:R-:W-:Y:S01]  /*92c0*/  ISETP.NE.AND P0, PT, R23, 0x2, PT ;  /* 0x000000021700780c */ /* 0x000fe20003f05270 */
[----:B------:R-:W-:-:S03]  /*92d0*/  IMAD R5, R2, UR4, R5 ;  /* 0x0000000402057c24 */ /* 0x000fc6000f8e0205 */
[----:B------:R-:W-:Y:S01]  /*92e0*/  SEL R25, RZ, 0x1, P0 ;  /* 0x00000001ff197807 */ /* 0x000fe20000000000 */
[----:B------:R-:W-:Y:S01]  /*92f0*/  IMAD.MOV.U32 R10, RZ, RZ, R0 ;  /* 0x000000ffff0a7224 */ /* 0x000fe200078e0000 */
[----:B------:R-:W-:Y:S02]  /*9300*/  SEL R23, R23, RZ, P0 ;  /* 0x000000ff17177207 */ /* 0x000fe40000000000 */
[----:B------:R-:W-:Y:S02]  /*9310*/  LOP3.LUT R25, R20, R25, RZ, 0x3c, !PT ;  /* 0x0000001914197212 */ /* 0x000fe400078e3cff */
[----:B--2---:R-:W-:Y:S01]  /*9320*/  SHF.R.S32.HI R24, RZ, 0x1f, R4 ;  /* 0x0000001fff187819 */ /* 0x004fe20000011404 */
[----:B------:R-:W-:Y:S06]  /*9330*/  @!P1 BRA `(.L_x_10055) ;  /* 0x0000000000049947 */ /* 0x000fec0003800000 */
[----:B------:R-:W-:Y:S01]  /*9340*/  BPT.TRAP 0x1 ;  /* 0x000000040000795c */ /* 0x000fe20000300000 */
.L_x_10055:
[----:B------:R-:W-:Y:S01]  /*9350*/  LEA R6, R23, UR37, 0x3 ;  /* 0x0000002517067c11 */ /* 0x000fe2000f8e18ff */
[----:B------:R-:W-:Y:S01]  /*9360*/  BSSY B1, `(.L_x_10056) ;  /* 0x0000004000017945 */ /* 0x000fe20003800000 */
[----:B------:R-:W-:-:S04]  /*9370*/  SHF.L.U32 R0, R25, 0x1f, RZ ;  /* 0x0000001f19007819 */ /* 0x000fc800000006ff */
[----:B------:R-:W0:Y:S02]  /*9380*/  SYNCS.PHASECHK.TRANS64.TRYWAIT P0, [R6+URZ+0x2d840], R0 ;  /* 0x02d84000060075a7 */ /* 0x000e24000800017f */
[----:B0-----:R-:W-:Y:S05]  /*9390*/  @!P0 BRA `(.L_x_10057) ;  /* 0x0000002400708947 */ /* 0x001fea0003800000 */
.L_x_10117:
[----:B------:R-:W-:Y:S05]  /*93a0*/  BSYNC B1 ;  /* 0x0000000000017941 */ /* 0x000fea0003800000 */
.L_x_10056:
[----:B------:R-:W-:Y:S01]  /*93b0*/  SHF.R.S32.HI R21, RZ, 0x1f, R5 ;  /* 0x0000001fff157819 */ /* 0x000fe20000011405 */
[----:B------:R-:W-:Y:S01]  /*93c0*/  ULDC.64 UR4, c[0x0][0x300] ;  /* 0x0000c00000047ab9 */ /* 0x000fe20000000a00 */
[C---:B------:R-:W-:Y:S01]  /*93d0*/  LOP3.LUT P3, RZ, R16.reuse, 0x4, RZ, 0xc0, !PT ;  /* 0x0000000410ff7812 */ /* 0x040fe2000786c0ff */
[----:B------:R-:W-:Y:S01]  /*93e0*/  IMAD.WIDE.U32 R2, R5, UR4, RZ ;  /* 0x0000000405027c25 */ /* 0x000fe2000f8e00ff */
[C---:B------:R-:W-:Y:S02]  /*93f0*/  LOP3.LUT P2, RZ, R16.reuse, 0x2, RZ, 0xc0, !PT ;  /* 0x0000000210ff7812 */ /* 0x040fe4000784c0ff */
[----:B------:R-:W-:Y:S01]  /*9400*/  LOP3.LUT P1, RZ, R16, 0x1, RZ, 0xc0, !PT ;  /* 0x0000000110ff7812 */ /* 0x000fe2000782c0ff */
[----:B0-----:R-:W-:Y:S02]  /*9410*/  IMAD R0, R21, UR4, RZ ;  /* 0x0000000415007c24 */ /* 0x001fe4000f8e02ff */
        /* <DEDUP_REMOVED lines=18> */
[----:B------:R-:W0:Y:S01]  /*9540*/  S2R R3, SR_TID.X ;  /* 0x0000000000037919 */ /* 0x000e220000002100 */
[----:B------:R-:W-:Y:S01]  /*9550*/  LEA R9, R9, UR37, 0x1 ;  /* 0x0000002509097c11 */ /* 0x000fe2000f8e08ff */
[----:B------:R-:W1:Y:S04]  /*9560*/  SHFL.IDX PT, R2, R8, RZ, 0x1c1f ;  /* 0x001c1fff08027589 */ /* 0x000e6800000e0000 */
[----:B------:R-:W-:Y:S01]  /*9570*/  SHFL.IDX PT, R27, R19, 0x2, 0x1c1f ;  /* 0x005c1f00131b7f89 */ /* 0x000fe200000e0000 */
[----:B0-----:R-:W-:-:S03]  /*9580*/  IMAD.SHL.U32 R11, R3, 0x8, RZ ;  /* 0x00000008030b7824 */ /* 0x001fc600078e00ff */
[----:B------:R-:W0:Y:S02]  /*9590*/  SHFL.IDX PT, R3, R19, RZ, 0x1c1f ;  /* 0x001c1fff13037589 */ /* 0x000e2400000e0000 */
[----:B------:R-:W-:-:S05]  /*95a0*/  LOP3.LUT R11, R11, 0x18, RZ, 0xc0, !PT ;  /* 0x000000180b0b7812 */ /* 0x000fca00078ec0ff */
[----:B------:R-:W-:-:S05]  /*95b0*/  IMAD.SHL.U32 R0, R11, 0x2, RZ ;  /* 0x000000020b007824 */ /* 0x000fca00078e00ff */
[----:B-1----:R-:W-:-:S05]  /*95c0*/  IADD3 R2, P0, R2, R0, RZ ;  /* 0x0000000002027210 */ /* 0x002fca0007f1e0ff */
[----:B0-----:R-:W-:-:S05]  /*95d0*/  IMAD.X R3, RZ, RZ, R3, P0 ;  /* 0x000000ffff037224 */ /* 0x001fca00000e0603 */
        /* <DEDUP_REMOVED lines=18> */
.L_x_10127:
[----:B--2---:R-:W-:-:S05]  /*9700*/  IADD3 R2, P0, R2, R0, RZ ;  /* 0x0000000002027210 */ /* 0x004fca0007f1e0ff */
[----:B------:R-:W-:Y:S01]  /*9710*/  IMAD.X R3, RZ, RZ, R27, P0 ;  /* 0x000000ffff037224 */ /* 0x000fe200000e061b */
        /* <DEDUP_REMOVED lines=8> */
.L_x_10059:
        /* <DEDUP_REMOVED lines=11> */
.L_x_10060:
[----:B------:R1:W-:Y:S01]  /*9850*/  SYNCS.ARRIVE.TRANS64.A1T0 RZ, [R6+URZ+0x2d830], RZ ;  /* 0x02d830ff06ff79a7 */ /* 0x0003e2000810003f */
[----:B------:R-:W-:Y:S05]  /*9860*/  @!P2 BRA `(.L_x_10061) ;  /* 0x000000000004a947 */ /* 0x000fea0003800000 */
[----:B------:R-:W-:Y:S01]  /*9870*/  BPT.TRAP 0x1 ;  /* 0x000000040000795c */ /* 0x000fe20000300000 */
.L_x_10061:
[----:B------:R-:W-:Y:S01]  /*9880*/  SHF.L.U32 R2, R20, 0x1f, RZ ;  /* 0x0000001f14027819 */ /* 0x000fe200000006ff */
[----:B------:R-:W-:Y:S01]  /*9890*/  BSSY B1, `(.L_x_10062) ;  /* 0x0000004000017945 */ /* 0x000fe20003800000 */
[----:B-1----:R-:W-:-:S04]  /*98a0*/  LEA R6, R7, UR37, 0x3 ;  /* 0x0000002507067c11 */ /* 0x002fc8000f8e18ff */
[----:B------:R-:W1:Y:S02]  /*98b0*/  SYNCS.PHASECHK.TRANS64.TRYWAIT P0, [R6+URZ+0x2d860], R2 ;  /* 0x02d86002060075a7 */ /* 0x000e64000800017f */
[----:B-1----:R-:W-:Y:S05]  /*98c0*/  @!P0 BRA `(.L_x_10063) ;  /* 0x00000024007c8947 */ /* 0x002fea0003800000 */
.L_x_10128:
[----:B------:R-:W-:Y:S05]  /*98d0*/  BSYNC B1 ;  /* 0x0000000000017941 */ /* 0x000fea0003800000 */
.L_x_10062:
[----:B------:R-:W2:Y:S01]  /*98e0*/  S2R R3, SR_TID.X ;  /* 0x0000000000037919 */ /* 0x000ea20000002100 */
[----:B-1----:R-:W-:Y:S01]  /*98f0*/  IMAD.MOV.U32 R2, RZ, RZ, -0x80 ;  /* 0xffffff80ff027424 */ /* 0x002fe200078e00ff */
[----:B------:R-:W-:Y:S01]  /*9900*/  UMOV UR4, 0xffffffff ;  /* 0xffffffff00047882 */ /* 0x000fe20000000000 */
[C---:B------:R-:W-:Y:S01]  /*9910*/  LOP3.LUT P3, RZ, R16.reuse, 0x20, RZ, 0xc0, !PT ;  /* 0x0000002010ff7812 */ /* 0x040fe2000786c0ff */
[----:B------:R-:W-:Y:S01]  /*9920*/  IMAD R7, R7, 0x3000, R28 ;  /* 0x0000300007077824 */ /* 0x000fe200078e021c */
[----:B------:R-:W-:Y:S01]  /*9930*/  LOP3.LUT P2, RZ, R16, 0x10, RZ, 0xc0, !PT ;  /* 0x0000001010ff7812 */ /* 0x000fe2000784c0ff */
[----:B------:R-:W-:Y:S01]  /*9940*/  IMAD R2, R26, R2, UR36 ;  /* 0x000000241a027e24 */ /* 0x000fe2000f8e0202 */
[----:B------:R-:W-:Y:S02]  /*9950*/  LOP3.LUT P1, RZ, R16, 0x8, RZ, 0xc0, !PT ;  /* 0x0000000810ff7812 */ /* 0x000fe4000782c0ff */
[----:B--2---:R-:W-:-:S04]  /*9960*/  SHF.R.U32.HI R3, RZ, 0x2, R3 ;  /* 0x00000002ff037819 */ /* 0x004fc80000011603 */
[----:B------:R-:W-:-:S05]  /*9970*/  LOP3.LUT R3, R3, 0x1f, RZ, 0xc0, !PT ;  /* 0x0000001f03037812 */ /* 0x000fca00078ec0ff */
[----:B0-----:R-:W-:Y:S01]  /*9980*/  IMAD.IADD R8, R2, 0x1, -R3 ;  /* 0x0000000102087824 */ /* 0x001fe200078e0a03 */
[----:B------:R-:W-:Y:S06]  /*9990*/  BRA.DIV UR4, `(.L_x_10064) ;  /* 0x00000026045c7947 */ /* 0x000fec000b800000 */
[----:B------:R-:W0:Y:S01]  /*99a0*/  SHFL.IDX PT, R2, R17, RZ, 0x1c1f ;  /* 0x001c1fff11027589 */ /* 0x000e2200000e0000 */
[----:B------:R-:W-:-:S03]  /*99b0*/  LEA R7, R7, UR37, 0x1 ;  /* 0x0000002507077c11 */ /* 0x000fc6000f8e08ff */
        /* <DEDUP_REMOVED lines=31> */
[----:B0-2---:R0:W1:Y:S02]  /*9bb0*/  SHFL.IDX PT, R2, R17, 0x3, 0x1c1f ;  /* 0x007c1f0011027f89 */ /* 0x00506400000e0000 */
.L_x_10138:
        /* <DEDUP_REMOVED lines=14> */
[----:B------:R-:W-:Y:S01]  /*9ca0*/  NOP ;  /* 0x0000000000007918 */ /* 0x000fe20000000000 */
[----:B-1----:R-:W-:Y:S01]  /*9cb0*/  IMAD.WIDE.U32 R2, R5, UR4, RZ ;  /* 0x0000000405027c25 */ /* 0x002fe2000f8e00ff */
        /* <DEDUP_REMOVED lines=15> */
.L_x_10065:
        /* <DEDUP_REMOVED lines=11> */
.L_x_10066:
        /* <DEDUP_REMOVED lines=8> */
.L_x_10054:
[----:B0-----:R-:W-:-:S05]  /*9ee0*/  IMAD.U32 R0, RZ, RZ, UR40 ;  /* 0x00000028ff007e24 */ /* 0x001fca000f8e00ff */
[----:B------:R-:W-:-:S13]  /*9ef0*/  ISETP.NE.AND P0, PT, R0, 0x3, PT ;  /* 0x000000030000780c */ /* 0x000fda0003f05270 */
[----:B------:R-:W-:Y:S05]  /*9f00*/  @!P0 BRA `(.L_x_10068) ;  /* 0x0000000000048947 */ /* 0x000fea0003800000 */
[----:B------:R-:W-:Y:S01]  /*9f10*/  BPT.TRAP 0x1 ;  /* 0x000000040000795c */ /* 0x000fe20000300000 */
.L_x_10068:
[----:B------:R-:W-:Y:S01]  /*9f20*/  LEA R4, R23, UR37, 0x3 ;  /* 0x0000002517047c11 */ /* 0x000fe2000f8e18ff */
[----:B------:R-:W-:Y:S01]  /*9f30*/  IMAD.MOV.U32 R5, RZ, RZ, -0x80 ;  /* 0xffffff80ff057424 */ /* 0x000fe200078e00ff */
[----:B------:R-:W-:Y:S01]  /*9f40*/  SHF.L.U32 R3, R25, 0x1f, RZ ;  /* 0x0000001f19037819 */ /* 0x000fe200000006ff */
[----:B------:R-:W-:Y:S02]  /*9f50*/  BSSY B0, `(.L_x_10069) ;  /* 0x0000004000007945 */ /* 0x000fe40003800000 */
[----:B------:R-:W-:Y:S01]  /*9f60*/  IMAD R5, R10, R5, UR36 ;  /* 0x000000240a057e24 */ /* 0x000fe2000f8e0205 */
[----:B------:R-:W0:Y:S02]  /*9f70*/  SYNCS.PHASECHK.TRANS64.TRYWAIT P0, [R4+URZ+0x2d860], R3 ;  /* 0x02d86003040075a7 */ /* 0x000e24000800017f */
[----:B0-----:R-:W-:Y:S05]  /*9f80*/  @!P0 BRA `(.L_x_10070) ;  /* 0x0000002400448947 */ /* 0x001fea0003800000 */
.L_x_10139:
[----:B------:R-:W-:Y:S05]  /*9f90*/  BSYNC B0 ;  /* 0x0000000000007941 */ /* 0x000fea0003800000 */
.L_x_10069:
[----:B------:R-:W1:Y:S01]  /*9fa0*/  S2R R0, SR_TID.X ;  /* 0x0000000000007919 */ /* 0x000e620000002100 */
[----:B------:R-:W-:Y:S01]  /*9fb0*/  UMOV UR4, 0xffffffff ;  /* 0xffffffff00047882 */ /* 0x000fe20000000000 */
[C---:B------:R-:W-:Y:S01]  /*9fc0*/  LOP3.LUT P3, RZ, R16.reuse, 0x20, RZ, 0xc0, !PT ;  /* 0x0000002010ff7812 */ /* 0x040fe2000786c0ff */
[----:B------:R-:W-:Y:S01]  /*9fd0*/  IMAD R7, R23, 0x3000, R28 ;  /* 0x0000300017077824 */ /* 0x000fe200078e021c */
[C---:B------:R-:W-:Y:S02]  /*9fe0*/  LOP3.LUT P2, RZ, R16.reuse, 0x10, RZ, 0xc0, !PT ;  /* 0x0000001010ff7812 */ /* 0x040fe4000784c0ff */
[----:B------:R-:W-:Y:S02]  /*9ff0*/  LOP3.LUT P1, RZ, R16, 0x8, RZ, 0xc0, !PT ;  /* 0x0000000810ff7812 */ /* 0x000fe4000782c0ff */
[----:B-1----:R-:W-:-:S04]  /*a000*/  SHF.R.U32.HI R0, RZ, 0x2, R0 ;  /* 0x00000002ff007819 */ /* 0x002fc80000011600 */
[----:B------:R-:W-:-:S05]  /*a010*/  LOP3.LUT R0, R0, 0x1f, RZ, 0xc0, !PT ;  /* 0x0000001f00007812 */ /* 0x000fca00078ec0ff */
[----:B------:R-:W-:Y:S01]  /*a020*/  IMAD.IADD R5, R5, 0x1, -R0 ;  /* 0x0000000105057824 */ /* 0x000fe200078e0a00 */
[----:B------:R-:W-:Y:S06]  /*a030*/  BRA.DIV UR4, `(.L_x_10071) ;  /* 0x00000026042c7947 */ /* 0x000fec000b800000 */
[----:B------:R-:W1:Y:S01]  /*a040*/  S2R R2, SR_TID.X ;  /* 0x0000000000027919 */ /* 0x000e620000002100 */
[----:B------:R-:W2:Y:S04]  /*a050*/  SHFL.IDX PT, R14, R17, RZ, 0x1c1f ;  /* 0x001c1fff110e7589 */ /* 0x000ea800000e0000 */
[----:B------:R-:W0:Y:S01]  /*a060*/  SHFL.IDX PT, R0, R18, RZ, 0x1c1f ;  /* 0x001c1fff12007589 */ /* 0x000e2200000e0000 */
[----:B-1----:R-:W-:-:S04]  /*a070*/  SHF.L.U32 R2, R2, 0x3, RZ ;  /* 0x0000000302027819 */ /* 0x002fc800000006ff */
[----:B------:R-:W-:-:S05]  /*a080*/  LOP3.LUT R2, R2, 0x18, RZ, 0xc0, !PT ;  /* 0x0000001802027812 */ /* 0x000fca00078ec0ff */
[----:B------:R-:W-:-:S05]  /*a090*/  IMAD.SHL.U32 R6, R2, 0x2, RZ ;  /* 0x0000000202067824 */ /* 0x000fca00078e00ff */
[----:B--2---:R-:W-:Y:S02]  /*a0a0*/  IADD3 R2, P0, R14, R6, RZ ;  /* 0x000000060e027210 */ /* 0x004fe40007f1e0ff */
[----:B------:R-:W1:Y:S03]  /*a0b0*/  SHFL.IDX PT, R14, R17, 0x1, 0x1c1f ;  /* 0x003c1f00110e7f89 */ /* 0x000e6600000e0000 */
[----:B0-----:R-:W-:Y:S01]  /*a0c0*/  IMAD.X R3, RZ, RZ, R0, P0 ;  /* 0x000000ffff037224 */ /* 0x001fe200000e0600 */
[----:B------:R-:W-:Y:S02]  /*a0d0*/  ISETP.LT.OR P0, PT, R5, 0x1, P3 ;  /* 0x000000010500780c */ /* 0x000fe40001f01670 */
[----:B------:R-:W-:Y:S02]  /*a0e0*/  LEA R0, R7, UR37, 0x1 ;  /* 0x0000002507007c11 */ /* 0x000fe4000f8e08ff */
[----:B------:R-:W-:Y:S09]  /*a0f0*/  SHFL.IDX PT, R7, R18, 0x3, 0x1c1f ;  /* 0x007c1f0012077f89 */ /* 0x000ff200000e0000 */
[----:B------:R-:W-:Y:S01]  /*a100*/  LDGSTS.E.BYPASS.LTC128B.128 [R0+0x400], desc[UR48][R2.64], !P0 ;  /* 0x0040000002007fae */ /* 0x000fe2000c101d70 */
        /* <DEDUP_REMOVED lines=11> */
[----:B------:R-:W-:Y:S01]  /*a1c0*/  LDGSTS.E.BYPASS.LTC128B.128 [R0+0x2c00], desc[UR48][R2.64+0x40], !P0 ;  /* 0x02c0004002007fae */ /* 0x000fe2000c101d70 */
[----:B------:R-:W-:-:S13]  /*a1d0*/  ISETP.LT.OR P0, PT, R5, 0x21, P1 ;  /* 0x000000210500780c */ /* 0x000fda0000f01670 */
[----:B------:R0:W-:Y:S04]  /*a1e0*/  LDGSTS.E.BYPASS.LTC128B.128 [R0+0x4c00], desc[UR48][R2.64+0x80], !P0 ;  /* 0x04c0008002007fae */ /* 0x0001e8000c101d70 */
[----:B0-----:R-:W0:Y:S01]  /*a1f0*/  SHFL.IDX PT, R3, R18, 0x2, 0x1c1f ;  /* 0x005c1f0012037f89 */ /* 0x001e2200000e0000 */
[----:B-1----:R-:W-:-:S03]  /*a200*/  IADD3 R2, P0, R14, R6, RZ ;  /* 0x000000060e027210 */ /* 0x002fc60007f1e0ff */
[----:B------:R1:W2:Y:S02]  /*a210*/  SHFL.IDX PT, R14, R17, 0x3, 0x1c1f ;  /* 0x007c1f00110e7f89 */ /* 0x0002a400000e0000 */
[----:B0-----:R-:W-:Y:S01]  /*a220*/  IMAD.X R3, RZ, RZ, R3, P0 ;  /* 0x000000ffff037224 */ /* 0x001fe200000e0603 */
[----:B------:R-:W-:-:S13]  /*a230*/  ISETP.LT.OR P0, PT, R5, 0x41, P3 ;  /* 0x000000410500780c */ /* 0x000fda0001f01670 */
[----:B------:R1:W-:Y:S01]  /*a240*/  LDGSTS.E.BYPASS.LTC128B.128 [R0+0x1400], desc[UR48][R2.64], !P0 ;  /* 0x0140000002007fae */ /* 0x0003e2000c101d70 */
[----:B------:R-:W-:-:S13]  /*a250*/  ISETP.LT.OR P0, PT, R5, 0x41, P2 ;  /* 0x000000410500780c */ /* 0x000fda0001701670 */
[----:B------:R1:W-:Y:S01]  /*a260*/  LDGSTS.E.BYPASS.LTC128B.128 [R0+0x3400], desc[UR48][R2.64+0x40], !P0 ;  /* 0x0340004002007fae */ /* 0x0003e2000c101d70 */
[----:B------:R-:W-:-:S13]  /*a270*/  ISETP.LT.OR P0, PT, R5, 0x41, P1 ;  /* 0x000000410500780c */ /* 0x000fda0000f01670 */
[----:B--2---:R1:W-:Y:S02]  /*a280*/  LDGSTS.E.BYPASS.LTC128B.128 [R0+0x5400], desc[UR48][R2.64+0x80], !P0 ;  /* 0x0540008002007fae */ /* 0x0043e4000c101d70 */
.L_x_10149:
        /* <DEDUP_REMOVED lines=13> */
.L_x_10072:
        /* <DEDUP_REMOVED lines=11> */
.L_x_10073:
[----:B------:R-:W2:Y:S01]  /*a410*/  LDL.LU R3, [R1+0xc] ;  /* 0x00000c0001037983 */ /* 0x000ea20000300800 */
[----:B------:R-:W-:Y:S01]  /*a420*/  VIADD R23, R23, 0x1 ;  /* 0x0000000117177836 */ /* 0x000fe20000000000 */
[----:B------:R-:W-:Y:S01]  /*a430*/  ULDC UR4, c[0x0][0xc34] ;  /* 0x00030d0000047ab9 */ /* 0x000fe20000000800 */
[----:B------:R0:W-:Y:S01]  /*a440*/  SYNCS.ARRIVE.TRANS64.A1T0 RZ, [R4+URZ+0x2d850], RZ ;  /* 0x02d850ff04ff79a7 */ /* 0x0001e2000810003f */
[----:B------:R-:W3:Y:S02]  /*a450*/  LDL.LU R2, [R1+0x10] ;  /* 0x0000100001027983 */ /* 0x000ee40000300800 */
[----:B------:R-:W-:-:S04]  /*a460*/  ISETP.NE.AND P0, PT, R23, 0x2, PT ;  /* 0x000000021700780c */ /* 0x000fc80003f05270 */
[----:B------:R-:W-:Y:S02]  /*a470*/  SEL R23, R23, RZ, P0 ;  /* 0x000000ff17177207 */ /* 0x000fe40000000000 */
[----:B------:R-:W-:-:S04]  /*a480*/  SEL R0, RZ, 0x1, P0 ;  /* 0x00000001ff007807 */ /* 0x000fc80000000000 */
[----:B------:R-:W-:Y:S01]  /*a490*/  LOP3.LUT R25, R25, R0, RZ, 0x3c, !PT ;  /* 0x0000000019197212 */ /* 0x000fe200078e3cff */
[----:B--2---:R-:W-:Y:S02]  /*a4a0*/  VIADD R3, R3, UR41 ;  /* 0x0000002903037c36 */ /* 0x004fe40008000000 */
[----:B---3--:R-:W-:-:S03]  /*a4b0*/  VIADD R2, R2, 0x1 ;  /* 0x0000000102027836 */ /* 0x008fc60000000000 */
[----:B------:R0:W-:Y:S01]  /*a4c0*/  STL [R1+0xc], R3 ;  /* 0x00000c0301007387 */ /* 0x0001e20000100800 */
[----:B------:R-:W-:-:S03]  /*a4d0*/  ISETP.GE.AND P0, PT, R3, UR4, PT ;  /* 0x0000000403007c0c */ /* 0x000fc6000bf06270 */
[----:B------:R0:W-:Y:S10]  /*a4e0*/  STL [R1+0x10], R2 ;  /* 0x0000100201007387 */ /* 0x0001f40000100800 */
[----:B0-----:R-:W-:Y:S05]  /*a4f0*/  @!P0 BRA `(.L_x_10074) ;  /* 0xffffffd000048947 */ /* 0x001fea000383ffff */
[----:B------:R-:W-:-:S07]  /*a500*/  LOP3.LUT R0, R2, 0x1, RZ, 0xc, !PT ;  /* 0x0000000102007812 */ /* 0x000fce00078e0cff */
.L_x_10039:
[----:B------:R-:W0:Y:S01]  /*a510*/  S2R R3, SR_CgaCtaId ;  /* 0x0000000000037919 */ /* 0x000e220000008800 */
[----:B------:R-:W-:Y:S01]  /*a520*/  MOV R2, 0x400 ;  /* 0x0000040000027802 */ /* 0x000fe20000000f00 */
[----:B------:R-:W-:Y:S01]  /*a530*/  BSSY B0, `(.L_x_10075) ;  /* 0x0000005000007945 */ /* 0x000fe20003800000 */
[----:B------:R-:W-:Y:S02]  /*a540*/  SHF.L.U32 R0, R0, 0x1f, RZ ;  /* 0x0000001f00007819 */ /* 0x000fe400000006ff */
[----:B0-----:R-:W-:-:S04]  /*a550*/  LEA R4, R3, R2, 0x18 ;  /* 0x0000000203047211 */ /* 0x001fc800078ec0ff */
[----:B------:R-:W0:Y:S02]  /*a560*/  SYNCS.PHASECHK.TRANS64.TRYWAIT P0, [R4+URZ+0x2d820], R0 ;  /* 0x02d82000040075a7 */ /* 0x000e24000800017f */
[----:B0-----:R-:W-:Y:S05]  /*a570*/  @!P0 BRA `(.L_x_10076) ;  /* 0x0000002400408947 */ /* 0x001fea0003800000 */
.L_x_10150:
[----:B------:R-:W-:Y:S05]  /*a580*/  BSYNC B0 ;  /* 0x0000000000007941 */ /* 0x000fea0003800000 */
.L_x_10075:
[----:B------:R-:W-:-:S03]  /*a590*/  UMOV UR4, 0xffffffff ;  /* 0xffffffff00047882 */ /* 0x000fc60000000000 */
[----:B------:R-:W-:Y:S05]  /*a5a0*/  BRA.DIV UR4, `(.L_x_10077) ;  /* 0x0000002604487947 */ /* 0x000fea000b800000 */
[----:B0-----:R-:W0:Y:S02]  /*a5b0*/  S2R R0, SR_TID.X ;  /* 0x0000000000007919 */ /* 0x001e240000002100 */
[----:B0-----:R-:W-:-:S04]  /*a5c0*/  SHF.R.U32.HI R0, RZ, 0x5, R0 ;  /* 0x00000005ff007819 */ /* 0x001fc80000011600 */
[----:B------:R-:W-:-:S05]  /*a5d0*/  LOP3.LUT R0, R0, 0x3, RZ, 0xc0, !PT ;  /* 0x0000000300007812 */ /* 0x000fca00078ec0ff */
[----:B------:R0:W1:Y:S02]  /*a5e0*/  SHFL.IDX PT, R14, R0, RZ, 0x1f ;  /* 0x00001fff000e7589 */ /* 0x00006400000e0000 */
.L_x_10153:
[----:B-1----:R-:W-:Y:S01]  /*a5f0*/  ISETP.NE.AND P0, PT, R14, RZ, PT ;  /* 0x000000ff0e00720c */ /* 0x002fe20003f05270 */
[----:B------:R-:W-:-:S12]  /*a600*/  BSSY B0, `(.L_x_10078) ;  /* 0x0000024000007945 */ /* 0x000fd80003800000 */
[----:B------:R-:W-:Y:S05]  /*a610*/  @P0 BRA `(.L_x_10079) ;  /* 0x0000000000880947 */ /* 0x000fea0003800000 */
[----:B------:R-:W-:-:S03]  /*a620*/  UMOV UR4, 0xffffffff ;  /* 0xffffffff00047882 */ /* 0x000fc60000000000 */
[----:B------:R-:W-:Y:S05]  /*a630*/  BRA.DIV UR4, `(.L_x_10080) ;  /* 0x0000002604587947 */ /* 0x000fea000b800000 */
[----:B------:R-:W-:-:S13]  /*a640*/  ELECT P6, URZ, PT ;  /* 0x00000000003f782f */ /* 0x000fda00038c0000 */
.L_x_10156:
[----:B------:R-:W-:Y:S05]  /*a650*/  @!P6 BRA `(.L_x_10079) ;  /* 0x000000000078e947 */ /* 0x000fea0003800000 */
[----:B------:R-:W-:-:S06]  /*a660*/  ULOP3.LUT UR4, UR42, 0x2, URZ, 0xfc, !UPT ;  /* 0x000000022a047892 */ /* 0x000fcc000f8efc3f */
[----:B0-----:R-:W-:-:S05]  /*a670*/  IMAD.U32 R0, RZ, RZ, UR4 ;  /* 0x00000004ff007e24 */ /* 0x001fca000f8e00ff */
[----:B------:R-:W-:-:S13]  /*a680*/  ISETP.NE.AND P0, PT, R0, 0x3, PT ;  /* 0x000000030000780c */ /* 0x000fda0003f05270 */
[----:B------:R-:W-:Y:S05]  /*a690*/  @!P0 BRA `(.L_x_10081) ;  /* 0x0000000000048947 */ /* 0x000fea0003800000 */
[----:B------:R-:W-:Y:S01]  /*a6a0*/  BPT.TRAP 0x1 ;  /* 0x000000040000795c */ /* 0x000fe20000300000 */
.L_x_10081:
[----:B------:R-:W-:Y:S01]  /*a6b0*/  IMAD R3, R23, 0x8, R4 ;  /* 0x0000000817037824 */ /* 0x000fe200078e0204 */
[----:B------:R-:W-:Y:S01]  /*a6c0*/  SHF.L.U32 R2, R25, 0x1f, RZ ;  /* 0x0000001f19027819 */ /* 0x000fe200000006ff */
[----:B------:R-:W-:-:S03]  /*a6d0*/  VIADD R23, R23, 0x1 ;  /* 0x0000000117177836 */ /* 0x000fc60000000000 */
[----:B------:R-:W0:Y:S02]  /*a6e0*/  SYNCS.PHASECHK.TRANS64.TRYWAIT P1, [R3+URZ+0x2d840], R2 ;  /* 0x02d84002030075a7 */ /* 0x000e24000802017f */
[----:B------:R-:W-:-:S04]  /*a6f0*/  ISETP.NE.AND P2, PT, R23, 0x2, PT ;  /* 0x000000021700780c */ /* 0x000fc80003f45270 */
[----:B------:R-:W-:Y:S01]  /*a700*/  SEL R0, RZ, 0x1, P2 ;  /* 0x00000001ff007807 */ /* 0x000fe20001000000 */
[----:B0-----:R-:W-:Y:S08]  /*a710*/  @!P1 BRA `(.L_x_10082) ;  /* 0x0000002400409947 */ /* 0x001ff00003800000 */
.L_x_10157:
[----:B------:R-:W-:Y:S02]  /*a720*/  SEL R23, R23, RZ, P2 ;  /* 0x000000ff17177207 */ /* 0x000fe40001000000 */
[----:B------:R-:W-:Y:S01]  /*a730*/  LOP3.LUT R0, R25, R0, RZ, 0x3c, !PT ;  /* 0x0000000019007212 */ /* 0x000fe200078e3cff */
[----:B------:R-:W-:Y:S06]  /*a740*/  @!P0 BRA `(.L_x_10083) ;  /* 0x0000000000048947 */ /* 0x000fec0003800000 */
[----:B------:R-:W-:Y:S01]  /*a750*/  BPT.TRAP 0x1 ;  /* 0x000000040000795c */ /* 0x000fe20000300000 */
.L_x_10083:
[----:B------:R-:W-:Y:S02]  /*a760*/  LEA R23, R23, R4, 0x3 ;  /* 0x0000000417177211 */ /* 0x000fe400078e18ff */
[----:B------:R-:W-:-:S04]  /*a770*/  SHF.L.U32 R0, R0, 0x1f, RZ ;  /* 0x0000001f00007819 */ /* 0x000fc800000006ff */
[----:B------:R-:W1:Y:S02]  /*a780*/  SYNCS.PHASECHK.TRANS64.TRYWAIT P1, [R23+URZ+0x2d840], R0 ;  /* 0x02d84000170075a7 */ /* 0x000e64000802017f */
[----:B-1----:R-:W-:Y:S05]  /*a790*/  @!P1 BRA `(.L_x_10084) ;  /* 0x0000002400349947 */ /* 0x002fea0003800000 */
.L_x_10158:
[----:B------:R-:W-:Y:S05]  /*a7a0*/  @!P0 BRA `(.L_x_10085) ;  /* 0x0000000000048947 */ /* 0x000fea0003800000 */
[----:B------:R-:W-:Y:S01]  /*a7b0*/  BPT.TRAP 0x1 ;  /* 0x000000040000795c */ /* 0x000fe20000300000 */
.L_x_10085:
[----:B------:R-:W2:Y:S02]  /*a7c0*/  SYNCS.PHASECHK.TRANS64.TRYWAIT P1, [R3+URZ+0x2d860], R2 ;  /* 0x02d86002030075a7 */ /* 0x000ea4000802017f */
[----:B--2---:R-:W-:Y:S05]  /*a7d0*/  @!P1 BRA `(.L_x_10086) ;  /* 0x0000002400389947 */ /* 0x004fea0003800000 */
.L_x_10159:
[----:B------:R-:W-:Y:S05]  /*a7e0*/  @!P0 BRA `(.L_x_10087) ;  /* 0x0000000000048947 */ /* 0x000fea0003800000 */
[----:B------:R-:W-:Y:S01]  /*a7f0*/  BPT.TRAP 0x1 ;  /* 0x000000040000795c */ /* 0x000fe20000300000 */
.L_x_10087:
[----:B---3--:R3:W4:Y:S02]  /*a800*/  SYNCS.PHASECHK.TRANS64.TRYWAIT P0, [R23+URZ+0x2d860], R0 ;  /* 0x02d86000170075a7 */ /* 0x008724000800017f */
[----:B----4-:R-:W-:Y:S05]  /*a810*/  @!P0 NANOSLEEP.SYNCS 0x989680 ;  /* 0x009896800000895d */ /* 0x010fea0003900000 */
[----:B------:R-:W4:Y:S02]  /*a820*/  @!P0 SYNCS.PHASECHK.TRANS64 P0, [R23+URZ+0x2d860], R0 ;  /* 0x02d86000170085a7 */ /* 0x000f24000800007f */
[----:B----4-:R-:W-:Y:S05]  /*a830*/  @!P0 BRA `(.L_x_10087) ;  /* 0xfffffffc00f08947 */ /* 0x010fea000383ffff */
.L_x_10079:
[----:B------:R-:W-:Y:S05]  /*a840*/  BSYNC B0 ;  /* 0x0000000000007941 */ /* 0x000fea0003800000 */
.L_x_10078:
[----:B------:R-:W-:Y:S05]  /*a850*/  EXIT ;  /* 0x000000000000794d */ /* 0x000fea0003800000 */
.L_x_10011:
[----:B0-----:R-:W-:-:S04]  /*a860*/  IMAD.U32 R3, RZ, RZ, UR40 ;  /* 0x00000028ff037e24 */ /* 0x001fc8000f8e00ff */
[----:B------:R0:W1:Y:S03]  /*a870*/  SYNCS.PHASECHK.TRANS64.TRYWAIT P1, [R3+URZ+0x2d800], R0 ;  /* 0x02d80000030075a7 */ /* 0x000066000802017f */
[----:B-1----:R-:W-:Y:S05]  /*a880*/  @!P1 NANOSLEEP.SYNCS 0x989680 ;  /* 0x009896800000995d */ /* 0x002fea0003900000 */
[----:B------:R-:W1:Y:S02]  /*a890*/  @!P1 SYNCS.PHASECHK.TRANS64 P1, [R3+URZ+0x2d800], R0 ;  /* 0x02d80000030095a7 */ /* 0x000e64000802007f */
[----:B-1----:R-:W-:Y:S05]  /*a8a0*/  @!P1 BRA `(.L_x_10011) ;  /* 0xfffffffc00ec9947 */ /* 0x002fea000383ffff */
[----:B------:R-:W-:Y:S05]  /*a8b0*/  BRA `(.L_x_10088) ;  /* 0xffffff6800547947 */ /* 0x000fea000383ffff */
.L_x_10015:
[----:B-1----:R1:W2:Y:S02]  /*a8c0*/  SYNCS.PHASECHK.TRANS64.TRYWAIT P1, [R4+URZ+0x2d830], R3 ;  /* 0x02d83003040075a7 */ /* 0x0022a4000802017f */
[----:B--2---:R-:W-:Y:S05]  /*a8d0*/  @!P1 NANOSLEEP.SYNCS 0x989680 ;  /* 0x009896800000995d */ /* 0x004fea0003900000 */
[----:B------:R-:W2:Y:S02]  /*a8e0*/  @!P1 SYNCS.PHASECHK.TRANS64 P1, [R4+URZ+0x2d830], R3 ;  /* 0x02d83003040095a7 */ /* 0x000ea4000802007f */
[----:B--2---:R-:W-:Y:S05]  /*a8f0*/  @!P1 BRA `(.L_x_10015) ;  /* 0xfffffffc00f09947 */ /* 0x004fea000383ffff */
[----:B------:R-:W-:Y:S05]  /*a900*/  BRA `(.L_x_10014) ;  /* 0xffffff6800747947 */ /* 0x000fea000383ffff */
.L_x_10021:
[----:B--2---:R-:W-:-:S04]  /*a910*/  IMAD.U32 R3, RZ, RZ, UR6 ;  /* 0x00000006ff037e24 */ /* 0x004fc8000f8e00ff */
[----:B------:R2:W3:Y:S03]  /*a920*/  SYNCS.PHASECHK.TRANS64.TRYWAIT P1, [R3+URZ+0x2d830], R0 ;  /* 0x02d83000030075a7 */ /* 0x0004e6000802017f */
[----:B---3--:R-:W-:Y:S05]  /*a930*/  @!P1 NANOSLEEP.SYNCS 0x989680 ;  /* 0x009896800000995d */ /* 0x008fea0003900000 */
[----:B------:R-:W3:Y:S02]  /*a940*/  @!P1 SYNCS.PHASECHK.TRANS64 P1, [R3+URZ+0x2d830], R0 ;  /* 0x02d83000030095a7 */ /* 0x000ee4000802007f */
[----:B---3--:R-:W-:Y:S05]  /*a950*/  @!P1 BRA `(.L_x_10021) ;  /* 0xfffffffc00ec9947 */ /* 0x008fea000383ffff */
[----:B------:R-:W-:Y:S05]  /*a960*/  BRA `(.L_x_10018) ;  /* 0xffffff8c00647947 */ /* 0x000fea000383ffff */
.L_x_10025:
[----:B-1----:R-:W-:-:S04]  /*a970*/  IMAD.U32 R3, RZ, RZ, UR6 ;  /* 0x00000006ff037e24 */ /* 0x002fc8000f8e00ff */
[----:B------:R1:W2:Y:S03]  /*a980*/  SYNCS.PHASECHK.TRANS64.TRYWAIT P1, [R3+URZ+0x2d850], R0 ;  /* 0x02d85000030075a7 */ /* 0x0002a6000802017f */
[----:B--2---:R-:W-:Y:S05]  /*a990*/  @!P1 NANOSLEEP.SYNCS 0x989680 ;  /* 0x009896800000995d */ /* 0x004fea0003900000 */
[----:B------:R-:W2:Y:S02]  /*a9a0*/  @!P1 SYNCS.PHASECHK.TRANS64 P1, [R3+URZ+0x2d850], R0 ;  /* 0x02d85000030095a7 */ /* 0x000ea4000802007f */
[----:B--2---:R-:W-:Y:S05]  /*a9b0*/  @!P1 BRA `(.L_x_10025) ;  /* 0xfffffffc00ec9947 */ /* 0x004fea000383ffff */
[----:B------:R-:W-:Y:S05]  /*a9c0*/  BRA `(.L_x_10022) ;  /* 0xffffff9000107947 */ /* 0x000fea000383ffff */
.L_x_10032:
[----:B--2---:R-:W-:-:S04]  /*a9d0*/  IMAD.U32 R7, RZ, RZ, UR8 ;  /* 0x00000008ff077e24 */ /* 0x004fc8000f8e00ff */
[----:B------:R2:W3:Y:S03]  /*a9e0*/  SYNCS.PHASECHK.TRANS64.TRYWAIT P1, [R7+URZ+0x2d850], R6 ;  /* 0x02d85006070075a7 */ /* 0x0004e6000802017f */
[----:B---3--:R-:W-:Y:S05]  /*a9f0*/  @!P1 NANOSLEEP.SYNCS 0x989680 ;  /* 0x009896800000995d */ /* 0x008fea0003900000 */
[----:B------:R-:W3:Y:S02]  /*aa00*/  @!P1 SYNCS.PHASECHK.TRANS64 P1, [R7+URZ+0x2d850], R6 ;  /* 0x02d85006070095a7 */ /* 0x000ee4000802007f */
[----:B---3--:R-:W-:Y:S05]  /*aa10*/  @!P1 BRA `(.L_x_10032) ;  /* 0xfffffffc00ec9947 */ /* 0x008fea000383ffff */
[----:B------:R-:W-:Y:S05]  /*aa20*/  BRA `(.L_x_10031) ;  /* 0xffffffac00447947 */ /* 0x000fea000383ffff */
.L_x_10043:
        /* <DEDUP_REMOVED lines=8> */
[----:B0-2---:R-:W-:Y:S05]  /*aab0*/  WARPSYNC.COLLECTIVE R15, `(.L_x_10090) ;  /* 0x000000000f087348 */ /* 0x005fea0003c00000 */
[----:B------:R1:W3:Y:S02]  /*aac0*/  SHFL.IDX P6, R14, R13, R12, R11 ;  /* 0x0000000c0d0e7389 */ /* 0x0002e400000c000b */
[----:B0123--:R-:W-:Y:S01]  /*aad0*/  ENDCOLLECTIVE ;  /* 0x000000000000791b */ /* 0x00ffe20003800000 */
.L_x_10090:
[----:B------:R-:W-:Y:S05]  /*aae0*/  BSYNC B0 ;  /* 0x0000000000007941 */ /* 0x000fea0003800000 */
.L_x_10089:
[----:B------:R-:W-:Y:S05]  /*aaf0*/  BRA `(.L_x_10091) ;  /* 0xffffffcc00f47947 */ /* 0x000fea000383ffff */
.L_x_10046:
[----:B0-----:R0:W1:Y:S02]  /*ab00*/  SYNCS.PHASECHK.TRANS64.TRYWAIT P0, [R0+URZ+0x2d840], R2 ;  /* 0x02d84002000075a7 */ /* 0x001064000800017f */
[----:B-1----:R-:W-:Y:S05]  /*ab10*/  @!P0 NANOSLEEP.SYNCS 0x989680 ;  /* 0x009896800000895d */ /* 0x002fea0003900000 */
[----:B------:R-:W1:Y:S02]  /*ab20*/  @!P0 SYNCS.PHASECHK.TRANS64 P0, [R0+URZ+0x2d840], R2 ;  /* 0x02d84002000085a7 */ /* 0x000e64000800007f */
[----:B-1----:R-:W-:Y:S05]  /*ab30*/  @!P0 BRA `(.L_x_10046) ;  /* 0xfffffffc00f08947 */ /* 0x002fea000383ffff */
[----:B------:R-:W-:Y:S05]  /*ab40*/  BRA `(.L_x_10092) ;  /* 0xffffffd000e47947 */ /* 0x000fea000383ffff */
.L_x_10047:
        /* <DEDUP_REMOVED lines=8> */
.L_x_10094:
[----:B------:R-:W-:Y:S05]  /*abd0*/  BSYNC B0 ;  /* 0x0000000000007941 */ /* 0x000fea0003800000 */
.L_x_10093:
        /* <DEDUP_REMOVED lines=9> */
.L_x_10095:
[----:B------:R-:W-:Y:S01]  /*ac70*/  @P0 LEA R7, R4, UR37, 0x1 ;  /* 0x0000002504070c11 */ /* 0x000fe2000f8e08ff */
[----:B------:R-:W-:Y:S02]  /*ac80*/  IMAD.MOV.U32 R13, RZ, RZ, R6 ;  /* 0x000000ffff0d7224 */ /* 0x000fe400078e0006 */
[----:B------:R-:W-:Y:S02]  /*ac90*/  IMAD.MOV.U32 R12, RZ, RZ, 0x1 ;  /* 0x00000001ff0c7424 */ /* 0x000fe400078e00ff */
[----:B------:R-:W-:-:S07]  /*aca0*/  IMAD.MOV.U32 R3, RZ, RZ, R14 ;  /* 0x000000ffff037224 */ /* 0x000fce00078e000e */
[----:B------:R-:W-:Y:S05]  /*acb0*/  WARPSYNC.COLLECTIVE R15, `(.L_x_10096) ;  /* 0x000000000f087348 */ /* 0x000fea0003c00000 */
[----:B------:R0:W1:Y:S02]  /*acc0*/  SHFL.IDX P6, R14, R13, R12, R11 ;  /* 0x0000000c0d0e7389 */ /* 0x00006400000c000b */
[----:B01----:R-:W-:Y:S01]  /*acd0*/  ENDCOLLECTIVE ;  /* 0x000000000000791b */ /* 0x003fe20003800000 */
.L_x_10096:
        /* <DEDUP_REMOVED lines=17> */
.L_x_10097:
[----:B------:R-:W-:Y:S02]  /*adf0*/  @P0 LEA R7, R4, UR37, 0x1 ;  /* 0x0000002504070c11 */ /* 0x000fe4000f8e08ff */
[----:B------:R-:W-:Y:S01]  /*ae00*/  MOV R13, R6 ;  /* 0x00000006000d7202 */ /* 0x000fe20000000f00 */
[----:B------:R-:W-:Y:S02]  /*ae10*/  IMAD.MOV.U32 R12, RZ, RZ, 0x2 ;  /* 0x00000002ff0c7424 */ /* 0x000fe400078e00ff */
[----:B------:R-:W-:-:S07]  /*ae20*/  IMAD.MOV.U32 R3, RZ, RZ, R14 ;  /* 0x000000ffff037224 */ /* 0x000fce00078e000e */
[----:B------:R-:W-:Y:S05]  /*ae30*/  WARPSYNC.COLLECTIVE R15, `(.L_x_10098) ;  /* 0x000000000f087348 */ /* 0x000fea0003c00000 */
[----:B------:R0:W1:Y:S02]  /*ae40*/  SHFL.IDX P6, R14, R13, R12, R11 ;  /* 0x0000000c0d0e7389 */ /* 0x00006400000c000b */
[----:B01----:R-:W-:Y:S01]  /*ae50*/  ENDCOLLECTIVE ;  /* 0x000000000000791b */ /* 0x003fe20003800000 */
.L_x_10098:
        /* <DEDUP_REMOVED lines=17> */
.L_x_10099:
[----:B------:R-:W-:Y:S01]  /*af70*/  @P0 LEA R7, R4, UR37, 0x1 ;  /* 0x0000002504070c11 */ /* 0x000fe2000f8e08ff */
[----:B------:R-:W-:Y:S02]  /*af80*/  IMAD.MOV.U32 R13, RZ, RZ, R6 ;  /* 0x000000ffff0d7224 */ /* 0x000fe400078e0006 */
[----:B------:R-:W-:Y:S02]  /*af90*/  IMAD.MOV.U32 R12, RZ, RZ, 0x3 ;  /* 0x00000003ff0c7424 */ /* 0x000fe400078e00ff */
[----:B------:R-:W-:-:S07]  /*afa0*/  IMAD.MOV.U32 R3, RZ, RZ, R14 ;  /* 0x000000ffff037224 */ /* 0x000fce00078e000e */
[----:B------:R-:W-:Y:S05]  /*afb0*/  WARPSYNC.COLLECTIVE R15, `(.L_x_10100) ;  /* 0x000000000f087348 */ /* 0x000fea0003c00000 */
[----:B------:R0:W1:Y:S02]  /*afc0*/  SHFL.IDX P6, R14, R13, R12, R11 ;  /* 0x0000000c0d0e7389 */ /* 0x00006400000c000b */
[----:B01----:R-:W-:Y:S01]  /*afd0*/  ENDCOLLECTIVE ;  /* 0x000000000000791b */ /* 0x003fe20003800000 */
.L_x_10100:
[----:B------:R-:W-:-:S05]  /*afe0*/  @P0 LEA R3, P1, R8, R3, 0x1 ;  /* 0x0000000308030211 */ /* 0x000fca00078208ff */
[----:B------:R-:W-:-:S05]  /*aff0*/  @P0 IMAD.X R2, RZ, RZ, R2, P1 ;  /* 0x000000ffff020224 */ /* 0x000fca00008e0602 */
        /* <DEDUP_REMOVED lines=14> */
.L_x_10101:
[----:B------:R-:W-:Y:S05]  /*b0e0*/  BRA `(.L_x_10102) ;  /* 0xffffffd000987947 */ /* 0x000fea000383ffff */
.L_x_10051:
[----:B------:R-:W-:Y:S01]  /*b0f0*/  IMAD.MOV.U32 R13, RZ, RZ, R4 ;  /* 0x000000ffff0d7224 */ /* 0x000fe200078e0004 */
[----:B------:R-:W-:Y:S01]  /*b100*/  MOV R15, 0xffffffff ;  /* 0xffffffff000f7802 */ /* 0x000fe20000000f00 */
[----:B------:R-:W-:Y:S02]  /*b110*/  IMAD.MOV.U32 R12, RZ, RZ, RZ ;  /* 0x000000ffff0c7224 */ /* 0x000fe400078e00ff */
[----:B------:R-:W-:Y:S02]  /*b120*/  IMAD.MOV.U32 R11, RZ, RZ, 0x1c1f ;  /* 0x00001c1fff0b7424 */ /* 0x000fe400078e00ff */
[----:B------:R-:W-:-:S07]  /*b130*/  IMAD R5, R6, 0xc0, R21 ;  /* 0x000000c006057824 */ /* 0x000fce00078e0215 */
[----:B------:R-:W-:Y:S05]  /*b140*/  WARPSYNC.COLLECTIVE R15, `(.L_x_10103) ;  /* 0x000000000f087348 */ /* 0x000fea0003c00000 */
[----:B------:R0:W1:Y:S02]  /*b150*/  SHFL.IDX P6, R14, R13, R12, R11 ;  /* 0x0000000c0d0e7389 */ /* 0x00006400000c000b */
[----:B01----:R-:W-:Y:S01]  /*b160*/  ENDCOLLECTIVE ;  /* 0x000000000000791b */ /* 0x003fe20003800000 */
.L_x_10103:
[C---:B------:R-:W-:Y:S01]  /*b170*/  VIADD R6, R5.reuse, 0x20 ;  /* 0x0000002005067836 */ /* 0x040fe20000000000 */
[----:B------:R-:W-:Y:S01]  /*b180*/  ISETP.GE.AND P0, PT, R5, UR38, PT ;  /* 0x0000002605007c0c */ /* 0x000fe2000bf06270 */
[----:B------:R-:W-:Y:S02]  /*b190*/  IMAD.MOV.U32 R13, RZ, RZ, R0 ;  /* 0x000000ffff0d7224 */ /* 0x000fe400078e0000 */
[----:B------:R-:W-:-:S10]  /*b1a0*/  IMAD.MOV.U32 R2, RZ, RZ, R14 ;  /* 0x000000ffff027224 */ /* 0x000fd400078e000e */
[----:B------:R-:W-:Y:S05]  /*b1b0*/  WARPSYNC.COLLECTIVE R15, `(.L_x_10104) ;  /* 0x000000000f087348 */ /* 0x000fea0003c00000 */
[----:B------:R0:W1:Y:S02]  /*b1c0*/  SHFL.IDX P6, R14, R13, R12, R11 ;  /* 0x0000000c0d0e7389 */ /* 0x00006400000c000b */
[----:B01----:R-:W-:Y:S01]  /*b1d0*/  ENDCOLLECTIVE ;  /* 0x000000000000791b */ /* 0x003fe20003800000 */
.L_x_10104:
[----:B------:R-:W-:Y:S02]  /*b1e0*/  IMAD.MOV.U32 R13, RZ, RZ, R4 ;  /* 0x000000ffff0d7224 */ /* 0x000fe400078e0004 */
[----:B------:R-:W-:Y:S02]  /*b1f0*/  IMAD.MOV.U32 R12, RZ, RZ, 0x1 ;  /* 0x00000001ff0c7424 */ /* 0x000fe400078e00ff */
[----:B------:R-:W-:-:S07]  /*b200*/  IMAD.MOV.U32 R3, RZ, RZ, R14 ;  /* 0x000000ffff037224 */ /* 0x000fce00078e000e */
[----:B------:R-:W-:Y:S05]  /*b210*/  WARPSYNC.COLLECTIVE R15, `(.L_x_10105) ;  /* 0x000000000f087348 */ /* 0x000fea0003c00000 */
[----:B------:R0:W1:Y:S02]  /*b220*/  SHFL.IDX P6, R14, R13, R12, R11 ;  /* 0x0000000c0d0e7389 */ /* 0x00006400000c000b */
[----:B01----:R-:W-:Y:S01]  /*b230*/  ENDCOLLECTIVE ;  /* 0x000000000000791b */ /* 0x003fe20003800000 */
.L_x_10105:
        /* <DEDUP_REMOVED lines=11> */
[----:B------:R0:W-:Y:S01]  /*b2f0*/  @!P0 LDGSTS.E.BYPASS.LTC128B.128 [R19+0x12400], desc[UR48][R2.64+0x80], !P5 ;  /* 0x1240008002138fae */ /* 0x0001e2000e901d70 */
[----:B------:R-:W-:Y:S01]  /*b300*/  ISETP.GE.AND P0, PT, R6, UR38, PT ;  /* 0x0000002606007c0c */ /* 0x000fe2000bf06270 */
[----:B------:R-:W-:-:S02]  /*b310*/  VIADD R6, R5, 0x40 ;  /* 0x0000004005067836 */ /* 0x000fc40000000000 */
[----:B0-----:R-:W-:-:S10]  /*b320*/  IMAD.MOV.U32 R2, RZ, RZ, R14 ;  /* 0x000000ffff027224 */ /* 0x001fd400078e000e */
[----:B------:R-:W-:Y:S05]  /*b330*/  WARPSYNC.COLLECTIVE R15, `(.L_x_10106) ;  /* 0x000000000f087348 */ /* 0x000fea0003c00000 */
[----:B------:R0:W1:Y:S02]  /*b340*/  SHFL.IDX P6, R14, R13, R12, R11 ;  /* 0x0000000c0d0e7389 */ /* 0x00006400000c000b */
[----:B01----:R-:W-:Y:S01]  /*b350*/  ENDCOLLECTIVE ;  /* 0x000000000000791b */ /* 0x003fe20003800000 */
.L_x_10106:
[----:B------:R-:W-:Y:S01]  /*b360*/  MOV R13, R4 ;  /* 0x00000004000d7202 */ /* 0x000fe20000000f00 */
[----:B------:R-:W-:Y:S02]  /*b370*/  IMAD.MOV.U32 R12, RZ, RZ, 0x2 ;  /* 0x00000002ff0c7424 */ /* 0x000fe400078e00ff */
[----:B------:R-:W-:-:S07]  /*b380*/  IMAD.MOV.U32 R3, RZ, RZ, R14 ;  /* 0x000000ffff037224 */ /* 0x000fce00078e000e */
[----:B------:R-:W-:Y:S05]  /*b390*/  WARPSYNC.COLLECTIVE R15, `(.L_x_10107) ;  /* 0x000000000f087348 */ /* 0x000fea0003c00000 */
[----:B------:R0:W1:Y:S02]  /*b3a0*/  SHFL.IDX P6, R14, R13, R12, R11 ;  /* 0x0000000c0d0e7389 */ /* 0x00006400000c000b */
[----:B01----:R-:W-:Y:S01]  /*b3b0*/  ENDCOLLECTIVE ;  /* 0x000000000000791b */ /* 0x003fe20003800000 */
.L_x_10107:
        /* <DEDUP_REMOVED lines=13> */
[----:B0-----:R-:W-:-:S12]  /*b490*/  IMAD.MOV.U32 R2, RZ, RZ, R14 ;  /* 0x000000ffff027224 */ /* 0x001fd800078e000e */
[----:B------:R-:W-:Y:S05]  /*b4a0*/  WARPSYNC.COLLECTIVE R15, `(.L_x_10108) ;  /* 0x000000000f087348 */ /* 0x000fea0003c00000 */
[----:B------:R0:W1:Y:S02]  /*b4b0*/  SHFL.IDX P6, R14, R13, R12, R11 ;  /* 0x0000000c0d0e7389 */ /* 0x00006400000c000b */
[----:B01----:R-:W-:Y:S01]  /*b4c0*/  ENDCOLLECTIVE ;  /* 0x000000000000791b */ /* 0x003fe20003800000 */
.L_x_10108:
[----:B------:R-:W-:Y:S02]  /*b4d0*/  IMAD.MOV.U32 R13, RZ, RZ, R4 ;  /* 0x000000ffff0d7224 */ /* 0x000fe400078e0004 */
[----:B------:R-:W-:Y:S02]  /*b4e0*/  IMAD.MOV.U32 R12, RZ, RZ, 0x3 ;  /* 0x00000003ff0c7424 */ /* 0x000fe400078e00ff */
[----:B------:R-:W-:-:S07]  /*b4f0*/  IMAD.MOV.U32 R3, RZ, RZ, R14 ;  /* 0x000000ffff037224 */ /* 0x000fce00078e000e */
[----:B------:R-:W-:Y:S05]  /*b500*/  WARPSYNC.COLLECTIVE R15, `(.L_x_10109) ;  /* 0x000000000f087348 */ /* 0x000fea0003c00000 */
[----:B------:R0:W1:Y:S02]  /*b510*/  SHFL.IDX P6, R14, R13, R12, R11 ;  /* 0x0000000c0d0e7389 */ /* 0x00006400000c000b */
[----:B01----:R-:W-:Y:S01]  /*b520*/  ENDCOLLECTIVE ;  /* 0x000000000000791b */ /* 0x003fe20003800000 */
.L_x_10109:
[----:B------:R-:W-:-:S05]  /*b530*/  @!P0 LEA R3, P1, R20, R3, 0x1 ;  /* 0x0000000314038211 */ /* 0x000fca00078208ff */
[----:B------:R-:W-:-:S05]  /*b540*/  @!P0 IMAD.X R2, RZ, RZ, R2, P1 ;  /* 0x000000ffff028224 */ /* 0x000fca00008e0602 */
[-C--:B------:R-:W-:Y:S01]  /*b550*/  @!P0 LOP3.LUT R3, R3, R2.reuse, RZ, 0x3c, !PT ;  /* 0x0000000203038212 */ /* 0x080fe200078e3cff */
[----:B------:R-:W-:Y:S02]  /*b560*/  IMAD.MOV.U32 R13, RZ, RZ, R0 ;  /* 0x000000ffff0d7224 */ /* 0x000fe400078e0000 */
[----:B------:R-:W-:Y:S01]  /*b570*/  VIADD R0, R5, 0x60 ;  /* 0x0000006005007836 */ /* 0x000fe20000000000 */
[----:B------:R-:W-:-:S04]  /*b580*/  @!P0 LOP3.LUT R2, R3, R2, RZ, 0x3c, !PT ;  /* 0x0000000203028212 */ /* 0x000fc800078e3cff */
[----:B------:R-:W-:Y:S01]  /*b590*/  @!P0 LOP3.LUT R3, R3, R2, RZ, 0x3c, !PT ;  /* 0x0000000203038212 */ /* 0x000fe200078e3cff */
[----:B------:R-:W-:-:S07]  /*b5a0*/  IMAD.MOV.U32 R4, RZ, RZ, R14 ;  /* 0x000000ffff047224 */ /* 0x000fce00078e000e */
[----:B------:R-:W-:Y:S05]  /*b5b0*/  WARPSYNC.COLLECTIVE R15, `(.L_x_10110) ;  /* 0x000000000f087348 */ /* 0x000fea0003c00000 */
[----:B------:R0:W1:Y:S02]  /*b5c0*/  SHFL.IDX P6, R14, R13, R12, R11 ;  /* 0x0000000c0d0e7389 */ /* 0x00006400000c000b */
[----:B01----:R-:W-:Y:S01]  /*b5d0*/  ENDCOLLECTIVE ;  /* 0x000000000000791b */ /* 0x003fe20003800000 */
.L_x_10110:
[----:B------:R-:W-:Y:S01]  /*b5e0*/  @!PT LDS RZ, [RZ] ;  /* 0x00000000fffff984 */ /* 0x000fe20000000800 */
[----:B------:R-:W-:Y:S01]  /*b5f0*/  @!PT LDS RZ, [RZ] ;  /* 0x00000000fffff984 */ /* 0x000fe20000000800 */
[----:B------:R-:W-:Y:S01]  /*b600*/  @!PT LDS RZ, [RZ] ;  /* 0x00000000fffff984 */ /* 0x000fe20000000800 */
[----:B------:R-:W-:Y:S04]  /*b610*/  @!P0 LDGSTS.E.BYPASS.LTC128B.128 [R19+0xd400], desc[UR48][R2.64], !P3 ;  /* 0x0d40000002138fae */ /* 0x000fe8000d901d70 */
[----:B------:R-:W-:Y:S04]  /*b620*/  @!P0 LDGSTS.E.BYPASS.LTC128B.128 [R19+0x10400], desc[UR48][R2.64+0x40], !P4 ;  /* 0x1040004002138fae */ /* 0x000fe8000e101d70 */
[----:B------:R0:W-:Y:S01]  /*b630*/  @!P0 LDGSTS.E.BYPASS.LTC128B.128 [R19+0x13400], desc[UR48][R2.64+0x80], !P5 ;  /* 0x1340008002138fae */ /* 0x0001e2000e901d70 */
[----:B------:R-:W-:Y:S01]  /*b640*/  ISETP.GE.AND P0, PT, R0, UR38, PT ;  /* 0x0000002600007c0c */ /* 0x000fe2000bf06270 */
[----:B------:R-:W-:-:S02]  /*b650*/  IMAD.MOV.U32 R13, RZ, RZ, R7 ;  /* 0x000000ffff0d7224 */ /* 0x000fc400078e0007 */
[----:B------:R-:W-:Y:S02]  /*b660*/  IMAD.MOV.U32 R12, RZ, RZ, RZ ;  /* 0x000000ffff0c7224 */ /* 0x000fe400078e00ff */
[----:B------:R-:W-:-:S08]  /*b670*/  VIADD R0, R5, 0x80 ;  /* 0x0000008005007836 */ /* 0x000fd00000000000 */
[----:B------:R-:W-:-:S05]  /*b680*/  @!P0 LEA R14, P1, R20, R14, 0x1 ;  /* 0x0000000e140e8211 */ /* 0x000fca00078208ff */
[----:B0-----:R-:W-:-:S08]  /*b690*/  @!P0 IMAD.MOV.U32 R2, RZ, RZ, R14 ;  /* 0x000000ffff028224 */ /* 0x001fd000078e000e */
[----:B------:R-:W-:Y:S05]  /*b6a0*/  WARPSYNC.COLLECTIVE R15, `(.L_x_10111) ;  /* 0x000000000f087348 */ /* 0x000fea0003c00000 */
[----:B------:R0:W1:Y:S02]  /*b6b0*/  SHFL.IDX P6, R14, R13, R12, R11 ;  /* 0x0000000c0d0e7389 */ /* 0x00006400000c000b */
[----:B01----:R-:W-:Y:S01]  /*b6c0*/  ENDCOLLECTIVE ;  /* 0x000000000000791b */ /* 0x003fe20003800000 */
.L_x_10111:
[----:B------:R-:W-:-:S05]  /*b6d0*/  @!P0 IMAD.X R9, RZ, RZ, R4, P1 ;  /* 0x000000ffff098224 */ /* 0x000fca00008e0604 */
        /* <DEDUP_REMOVED lines=13> */
.L_x_10112:
[----:B------:R-:W-:Y:S02]  /*b7b0*/  IMAD.MOV.U32 R13, RZ, RZ, R7 ;  /* 0x000000ffff0d7224 */ /* 0x000fe400078e0007 */
[----:B------:R-:W-:Y:S01]  /*b7c0*/  IMAD.MOV.U32 R12, RZ, RZ, 0x1 ;  /* 0x00000001ff0c7424 */ /* 0x000fe200078e00ff */
[----:B------:R-:W-:-:S05]  /*b7d0*/  @!P0 LEA R14, P1, R20, R14, 0x1 ;  /* 0x0000000e140e8211 */ /* 0x000fca00078208ff */
[----:B------:R-:W-:-:S08]  /*b7e0*/  @!P0 IMAD.MOV.U32 R2, RZ, RZ, R14 ;  /* 0x000000ffff028224 */ /* 0x000fd000078e000e */
[----:B------:R-:W-:Y:S05]  /*b7f0*/  WARPSYNC.COLLECTIVE R15, `(.L_x_10113) ;  /* 0x000000000f087348 */ /* 0x000fea0003c00000 */
[----:B------:R0:W1:Y:S02]  /*b800*/  SHFL.IDX P6, R14, R13, R12, R11 ;  /* 0x0000000c0d0e7389 */ /* 0x00006400000c000b */
[----:B01----:R-:W-:Y:S01]  /*b810*/  ENDCOLLECTIVE ;  /* 0x000000000000791b */ /* 0x003fe20003800000 */
.L_x_10113:
        /* <DEDUP_REMOVED lines=13> */
.L_x_10114:
[----:B------:R-:W-:Y:S05]  /*b8f0*/  BRA `(.L_x_10115) ;  /* 0xffffffd400707947 */ /* 0x000fea000383ffff */
.L_x_10053:
[----:B0-----:R-:W-:-:S04]  /*b900*/  MOV R3, UR37 ;  /* 0x0000002500037c02 */ /* 0x001fc80008000f00 */
[----:B------:R0:W1:Y:S03]  /*b910*/  SYNCS.PHASECHK.TRANS64.TRYWAIT P0, [R3+URZ+0x2d820], R0 ;  /* 0x02d82000030075a7 */ /* 0x000066000800017f */
[----:B-1----:R-:W-:Y:S05]  /*b920*/  @!P0 NANOSLEEP.SYNCS 0x989680 ;  /* 0x009896800000895d */ /* 0x002fea0003900000 */
[----:B------:R-:W1:Y:S02]  /*b930*/  @!P0 SYNCS.PHASECHK.TRANS64 P0, [R3+URZ+0x2d820], R0 ;  /* 0x02d82000030085a7 */ /* 0x000e64000800007f */
[----:B-1----:R-:W-:Y:S05]  /*b940*/  @!P0 BRA `(.L_x_10053) ;  /* 0xfffffffc00ec8947 */ /* 0x002fea000383ffff */
[----:B------:R-:W-:Y:S05]  /*b950*/  BRA `(.L_x_10116) ;  /* 0xffffffd400ac7947 */ /* 0x000fea000383ffff */
.L_x_10057:
[----:B0-----:R0:W1:Y:S02]  /*b960*/  SYNCS.PHASECHK.TRANS64.TRYWAIT P0, [R6+URZ+0x2d840], R0 ;  /* 0x02d84000060075a7 */ /* 0x001064000800017f */
[----:B-1----:R-:W-:Y:S05]  /*b970*/  @!P0 NANOSLEEP.SYNCS 0x989680 ;  /* 0x009896800000895d */ /* 0x002fea0003900000 */
[----:B------:R-:W1:Y:S02]  /*b980*/  @!P0 SYNCS.PHASECHK.TRANS64 P0, [R6+URZ+0x2d840], R0 ;  /* 0x02d84000060085a7 */ /* 0x000e64000800007f */
[----:B-1----:R-:W-:Y:S05]  /*b990*/  @!P0 BRA `(.L_x_10057) ;  /* 0xfffffffc00f08947 */ /* 0x002fea000383ffff */
[----:B------:R-:W-:Y:S05]  /*b9a0*/  BRA `(.L_x_10117) ;  /* 0xffffffd8007c7947 */ /* 0x000fea000383ffff */
.L_x_10058:
        /* <DEDUP_REMOVED lines=8> */
.L_x_10119:
[----:B------:R-:W-:Y:S05]  /*ba30*/  BSYNC B1 ;  /* 0x0000000000017941 */ /* 0x000fea0003800000 */
.L_x_10118:
[----:B------:R-:W0:Y:S01]  /*ba40*/  S2R R27, SR_TID.X ;  /* 0x00000000001b7919 */ /* 0x000e220000002100 */
[----:B------:R-:W-:Y:S01]  /*ba50*/  IMAD.MOV.U32 R13, RZ, RZ, R8 ;  /* 0x000000ffff0d7224 */ /* 0x000fe200078e0008 */
[----:B------:R-:W-:Y:S01]  /*ba60*/  LEA R9, R9, UR37, 0x1 ;  /* 0x0000002509097c11 */ /* 0x000fe2000f8e08ff */
[----:B------:R-:W-:Y:S02]  /*ba70*/  IMAD.MOV.U32 R12, RZ, RZ, RZ ;  /* 0x000000ffff0c7224 */ /* 0x000fe400078e00ff */
[----:B------:R-:W-:Y:S02]  /*ba80*/  IMAD.MOV.U32 R11, RZ, RZ, 0x1c1f ;  /* 0x00001c1fff0b7424 */ /* 0x000fe400078e00ff */
[----:B------:R-:W-:Y:S02]  /*ba90*/  IMAD.MOV.U32 R15, RZ, RZ, -0x1 ;  /* 0xffffffffff0f7424 */ /* 0x000fe400078e00ff */
[----:B------:R-:W-:-:S07]  /*baa0*/  IMAD.MOV.U32 R3, RZ, RZ, R14 ;  /* 0x000000ffff037224 */ /* 0x000fce00078e000e */
[----:B0-----:R-:W-:Y:S05]  /*bab0*/  WARPSYNC.COLLECTIVE R15, `(.L_x_10120) ;  /* 0x000000000f087348 */ /* 0x001fea0003c00000 */
[----:B------:R1:W2:Y:S02]  /*bac0*/  SHFL.IDX P6, R14, R13, R12, R11 ;  /* 0x0000000c0d0e7389 */ /* 0x0002a400000c000b */
[----:B012---:R-:W-:Y:S01]  /*bad0*/  ENDCOLLECTIVE ;  /* 0x000000000000791b */ /* 0x007fe20003800000 */
.L_x_10120:
[----:B------:R-:W-:Y:S02]  /*bae0*/  IMAD.MOV.U32 R13, RZ, RZ, R19 ;  /* 0x000000ffff0d7224 */ /* 0x000fe400078e0013 */
[----:B------:R-:W-:Y:S02]  /*baf0*/  IMAD.MOV.U32 R12, RZ, RZ, 0x1 ;  /* 0x00000001ff0c7424 */ /* 0x000fe400078e00ff */
[----:B------:R-:W-:Y:S02]  /*bb00*/  IMAD.SHL.U32 R27, R27, 0x8, RZ ;  /* 0x000000081b1b7824 */ /* 0x000fe400078e00ff */
[----:B------:R-:W-:-:S03]  /*bb10*/  IMAD.MOV.U32 R2, RZ, RZ, R14 ;  /* 0x000000ffff027224 */ /* 0x000fc600078e000e */
[----:B------:R-:W-:-:S07]  /*bb20*/  LOP3.LUT R27, R27, 0x18, RZ, 0xc0, !PT ;  /* 0x000000181b1b7812 */ /* 0x000fce00078ec0ff */
[----:B------:R-:W-:Y:S05]  /*bb30*/  WARPSYNC.COLLECTIVE R15, `(.L_x_10121) ;  /* 0x000000000f087348 */ /* 0x000fea0003c00000 */
[----:B------:R0:W1:Y:S02]  /*bb40*/  SHFL.IDX P6, R14, R13, R12, R11 ;  /* 0x0000000c0d0e7389 */ /* 0x00006400000c000b */
[----:B01----:R-:W-:Y:S01]  /*bb50*/  ENDCOLLECTIVE ;  /* 0x000000000000791b */ /* 0x003fe20003800000 */
.L_x_10121:
[----:B------:R-:W-:-:S05]  /*bb60*/  IMAD.SHL.U32 R0, R27, 0x2, RZ ;  /* 0x000000021b007824 */ /* 0x000fca00078e00ff */
[----:B------:R-:W-:-:S04]  /*bb70*/  IADD3 R2, P0, R2, R0, RZ ;  /* 0x0000000002027210 */ /* 0x000fc80007f1e0ff */
[----:B------:R-:W-:Y:S01]  /*bb80*/  IADD3.X R3, RZ, R3, RZ, P0, !PT ;  /* 0x00000003ff037210 */ /* 0x000fe200007fe4ff */
[----:B------:R-:W-:-:S04]  /*bb90*/  IMAD.MOV.U32 R13, RZ, RZ, R8 ;  /* 0x000000ffff0d7224 */ /* 0x000fc800078e0008 */
[----:B------:R-:W-:Y:S01]  /*bba0*/  @!PT LDS RZ, [RZ] ;  /* 0x00000000fffff984 */ /* 0x000fe20000000800 */
[----:B------:R-:W-:Y:S01]  /*bbb0*/  @!PT LDS RZ, [RZ] ;  /* 0x00000000fffff984 */ /* 0x000fe20000000800 */
[----:B------:R-:W-:Y:S01]  /*bbc0*/  @!PT LDS RZ, [RZ] ;  /* 0x00000000fffff984 */ /* 0x000fe20000000800 */
[----:B------:R-:W-:Y:S04]  /*bbd0*/  LDGSTS.E.BYPASS.LTC128B.128 [R9+0x15400], desc[UR48][R2.64], !P3 ;  /* 0x1540000002097fae */ /* 0x000fe8000d901d70 */
[----:B------:R-:W-:Y:S04]  /*bbe0*/  LDGSTS.E.BYPASS.LTC128B.128 [R9+0x17400], desc[UR48][R2.64+0x40], !P2 ;  /* 0x1740004002097fae */ /* 0x000fe8000d101d70 */
[----:B------:R0:W-:Y:S02]  /*bbf0*/  LDGSTS.E.BYPASS.LTC128B.128 [R9+0x19400], desc[UR48][R2.64+0x80], !P1 ;  /* 0x1940008002097fae */ /* 0x0001e4000c901d70 */
[----:B0-----:R-:W-:-:S07]  /*bc00*/  IMAD.MOV.U32 R3, RZ, RZ, R14 ;  /* 0x000000ffff037224 */ /* 0x001fce00078e000e */
[----:B------:R-:W-:Y:S05]  /*bc10*/  WARPSYNC.COLLECTIVE R15, `(.L_x_10122) ;  /* 0x000000000f087348 */ /* 0x000fea0003c00000 */
[----:B------:R0:W1:Y:S02]  /*bc20*/  SHFL.IDX P6, R14, R13, R12, R11 ;  /* 0x0000000c0d0e7389 */ /* 0x00006400000c000b */
[----:B01----:R-:W-:Y:S01]  /*bc30*/  ENDCOLLECTIVE ;  /* 0x000000000000791b */ /* 0x003fe20003800000 */
.L_x_10122:
[----:B------:R-:W-:Y:S02]  /*bc40*/  IMAD.MOV.U32 R13, RZ, RZ, R19 ;  /* 0x000000ffff0d7224 */ /* 0x000fe400078e0013 */
[----:B------:R-:W-:Y:S02]  /*bc50*/  IMAD.MOV.U32 R12, RZ, RZ, 0x2 ;  /* 0x00000002ff0c7424 */ /* 0x000fe400078e00ff */
[----:B------:R-:W-:-:S07]  /*bc60*/  IMAD.MOV.U32 R2, RZ, RZ, R14 ;  /* 0x000000ffff027224 */ /* 0x000fce00078e000e */
[----:B------:R-:W-:Y:S05]  /*bc70*/  WARPSYNC.COLLECTIVE R15, `(.L_x_10123) ;  /* 0x000000000f087348 */ /* 0x000fea0003c00000 */
[----:B------:R0:W1:Y:S02]  /*bc80*/  SHFL.IDX P6, R14, R13, R12, R11 ;  /* 0x0000000c0d0e7389 */ /* 0x00006400000c000b */
[----:B01----:R-:W-:Y:S01]  /*bc90*/  ENDCOLLECTIVE ;  /* 0x000000000000791b */ /* 0x003fe20003800000 */
.L_x_10123:
        /* <DEDUP_REMOVED lines=13> */
.L_x_10124:
[----:B------:R-:W-:Y:S01]  /*bd70*/  MOV R13, R19 ;  /* 0x00000013000d7202 */ /* 0x000fe20000000f00 */
[----:B------:R-:W-:Y:S02]  /*bd80*/  IMAD.MOV.U32 R12, RZ, RZ, 0x3 ;  /* 0x00000003ff0c7424 */ /* 0x000fe400078e00ff */
[----:B------:R-:W-:-:S07]  /*bd90*/  IMAD.MOV.U32 R2, RZ, RZ, R14 ;  /* 0x000000ffff027224 */ /* 0x000fce00078e000e */
[----:B------:R-:W-:Y:S05]  /*bda0*/  WARPSYNC.COLLECTIVE R15, `(.L_x_10125) ;  /* 0x000000000f087348 */ /* 0x000fea0003c00000 */
[----:B------:R0:W1:Y:S02]  /*bdb0*/  SHFL.IDX P6, R14, R13, R12, R11 ;  /* 0x0000000c0d0e7389 */ /* 0x00006400000c000b */
[----:B01----:R-:W-:Y:S01]  /*bdc0*/  ENDCOLLECTIVE ;  /* 0x000000000000791b */ /* 0x003fe20003800000 */
.L_x_10125:
        /* <DEDUP_REMOVED lines=13> */
.L_x_10126:
[----:B------:R-:W-:Y:S01]  /*bea0*/  IMAD.MOV.U32 R2, RZ, RZ, R14 ;  /* 0x000000ffff027224 */ /* 0x000fe200078e000e */
[----:B------:R-:W-:Y:S06]  /*beb0*/  BRA `(.L_x_10127) ;  /* 0xffffffd800107947 */ /* 0x000fec000383ffff */
.L_x_10063:
[----:B-1----:R1:W2:Y:S02]  /*bec0*/  SYNCS.PHASECHK.TRANS64.TRYWAIT P0, [R6+URZ+0x2d860], R2 ;  /* 0x02d86002060075a7 */ /* 0x0022a4000800017f */
[----:B--2---:R-:W-:Y:S05]  /*bed0*/  @!P0 NANOSLEEP.SYNCS 0x989680 ;  /* 0x009896800000895d */ /* 0x004fea0003900000 */
[----:B------:R-:W2:Y:S02]  /*bee0*/  @!P0 SYNCS.PHASECHK.TRANS64 P0, [R6+URZ+0x2d860], R2 ;  /* 0x02d86002060085a7 */ /* 0x000ea4000800007f */
[----:B--2---:R-:W-:Y:S05]  /*bef0*/  @!P0 BRA `(.L_x_10063) ;  /* 0xfffffffc00f08947 */ /* 0x004fea000383ffff */
[----:B------:R-:W-:Y:S05]  /*bf00*/  BRA `(.L_x_10128) ;  /* 0xffffffd800707947 */ /* 0x000fea000383ffff */
.L_x_10064:
        /* <DEDUP_REMOVED lines=8> */
.L_x_10130:
[----:B------:R-:W-:Y:S05]  /*bf90*/  BSYNC B1 ;  /* 0x0000000000017941 */ /* 0x000fea0003800000 */
.L_x_10129:
[----:B------:R-:W-:Y:S01]  /*bfa0*/  IMAD.MOV.U32 R13, RZ, RZ, R17 ;  /* 0x000000ffff0d7224 */ /* 0x000fe200078e0011 */
[----:B------:R-:W-:Y:S01]  /*bfb0*/  MOV R15, 0xffffffff ;  /* 0xffffffff000f7802 */ /* 0x000fe20000000f00 */
[----:B------:R-:W-:Y:S01]  /*bfc0*/  IMAD.MOV.U32 R12, RZ, RZ, RZ ;  /* 0x000000ffff0c7224 */ /* 0x000fe200078e00ff */
[----:B------:R-:W-:Y:S01]  /*bfd0*/  LEA R7, R7, UR37, 0x1 ;  /* 0x0000002507077c11 */ /* 0x000fe2000f8e08ff */
[----:B------:R-:W-:Y:S02]  /*bfe0*/  IMAD.MOV.U32 R11, RZ, RZ, 0x1c1f ;  /* 0x00001c1fff0b7424 */ /* 0x000fe400078e00ff */
[----:B------:R-:W-:-:S07]  /*bff0*/  IMAD.MOV.U32 R3, RZ, RZ, R14 ;  /* 0x000000ffff037224 */ /* 0x000fce00078e000e */
[----:B------:R-:W-:Y:S05]  /*c000*/  WARPSYNC.COLLECTIVE R15, `(.L_x_10131) ;  /* 0x000000000f087348 */ /* 0x000fea0003c00000 */
[----:B------:R0:W1:Y:S02]  /*c010*/  SHFL.IDX P6, R14, R13, R12, R11 ;  /* 0x0000000c0d0e7389 */ /* 0x00006400000c000b */
[----:B01----:R-:W-:Y:S01]  /*c020*/  ENDCOLLECTIVE ;  /* 0x000000000000791b */ /* 0x003fe20003800000 */
.L_x_10131:
[----:B------:R-:W-:Y:S02]  /*c030*/  IMAD.MOV.U32 R13, RZ, RZ, R18 ;  /* 0x000000ffff0d7224 */ /* 0x000fe400078e0012 */
[----:B------:R-:W-:Y:S02]  /*c040*/  IMAD.MOV.U32 R12, RZ, RZ, 0x1 ;  /* 0x00000001ff0c7424 */ /* 0x000fe400078e00ff */
[----:B------:R-:W-:-:S07]  /*c050*/  IMAD.MOV.U32 R2, RZ, RZ, R14 ;  /* 0x000000ffff027224 */ /* 0x000fce00078e000e */
[----:B------:R-:W-:Y:S05]  /*c060*/  WARPSYNC.COLLECTIVE R15, `(.L_x_10132) ;  /* 0x000000000f087348 */ /* 0x000fea0003c00000 */
[----:B------:R0:W1:Y:S02]  /*c070*/  SHFL.IDX P6, R14, R13, R12, R11 ;  /* 0x0000000c0d0e7389 */ /* 0x00006400000c000b */
[----:B01----:R-:W-:Y:S01]  /*c080*/  ENDCOLLECTIVE ;  /* 0x000000000000791b */ /* 0x003fe20003800000 */
.L_x_10132:
        /* <DEDUP_REMOVED lines=16> */
.L_x_10133:
[----:B------:R-:W-:Y:S02]  /*c190*/  IMAD.MOV.U32 R13, RZ, RZ, R18 ;  /* 0x000000ffff0d7224 */ /* 0x000fe400078e0012 */
[----:B------:R-:W-:Y:S02]  /*c1a0*/  IMAD.MOV.U32 R12, RZ, RZ, 0x2 ;  /* 0x00000002ff0c7424 */ /* 0x000fe400078e00ff */
[----:B------:R-:W-:-:S07]  /*c1b0*/  IMAD.MOV.U32 R2, RZ, RZ, R14 ;  /* 0x000000ffff027224 */ /* 0x000fce00078e000e */
[----:B------:R-:W-:Y:S05]  /*c1c0*/  WARPSYNC.COLLECTIVE R15, `(.L_x_10134) ;  /* 0x000000000f087348 */ /* 0x000fea0003c00000 */
[----:B------:R0:W1:Y:S02]  /*c1d0*/  SHFL.IDX P6, R14, R13, R12, R11 ;  /* 0x0000000c0d0e7389 */ /* 0x00006400000c000b */
[----:B01----:R-:W-:Y:S01]  /*c1e0*/  ENDCOLLECTIVE ;  /* 0x000000000000791b */ /* 0x003fe20003800000 */
.L_x_10134:
        /* <DEDUP_REMOVED lines=16> */
.L_x_10135:
[----:B------:R-:W-:Y:S02]  /*c2f0*/  IMAD.MOV.U32 R13, RZ, RZ, R18 ;  /* 0x000000ffff0d7224 */ /* 0x000fe400078e0012 */
[----:B------:R-:W-:Y:S01]  /*c300*/  IMAD.MOV.U32 R12, RZ, RZ, 0x3 ;  /* 0x00000003ff0c7424 */ /* 0x000fe200078e00ff */
[----:B------:R-:W-:-:S07]  /*c310*/  MOV R2, R14 ;  /* 0x0000000e00027202 */ /* 0x000fce0000000f00 */
[----:B------:R-:W-:Y:S05]  /*c320*/  WARPSYNC.COLLECTIVE R15, `(.L_x_10136) ;  /* 0x000000000f087348 */ /* 0x000fea0003c00000 */
[----:B------:R0:W1:Y:S02]  /*c330*/  SHFL.IDX P6, R14, R13, R12, R11 ;  /* 0x0000000c0d0e7389 */ /* 0x00006400000c000b */
[----:B01----:R-:W-:Y:S01]  /*c340*/  ENDCOLLECTIVE ;  /* 0x000000000000791b */ /* 0x003fe20003800000 */
.L_x_10136:
        /* <DEDUP_REMOVED lines=13> */
.L_x_10137:
        /* <DEDUP_REMOVED lines=8> */
.L_x_10070:
[----:B0-----:R0:W1:Y:S02]  /*c4a0*/  SYNCS.PHASECHK.TRANS64.TRYWAIT P0, [R4+URZ+0x2d860], R3 ;  /* 0x02d86003040075a7 */ /* 0x001064000800017f */
[----:B-1----:R-:W-:Y:S05]  /*c4b0*/  @!P0 NANOSLEEP.SYNCS 0x989680 ;  /* 0x009896800000895d */ /* 0x002fea0003900000 */
[----:B------:R-:W1:Y:S02]  /*c4c0*/  @!P0 SYNCS.PHASECHK.TRANS64 P0, [R4+URZ+0x2d860], R3 ;  /* 0x02d86003040085a7 */ /* 0x000e64000800007f */
[----:B-1----:R-:W-:Y:S05]  /*c4d0*/  @!P0 BRA `(.L_x_10070) ;  /* 0xfffffffc00f08947 */ /* 0x002fea000383ffff */
[----:B------:R-:W-:Y:S05]  /*c4e0*/  BRA `(.L_x_10139) ;  /* 0xffffffd800a87947 */ /* 0x000fea000383ffff */
.L_x_10071:
        /* <DEDUP_REMOVED lines=8> */
.L_x_10141:
[----:B------:R-:W-:Y:S05]  /*c570*/  BSYNC B0 ;  /* 0x0000000000007941 */ /* 0x000fea0003800000 */
.L_x_10140:
[----:B------:R-:W0:Y:S01]  /*c580*/  S2R R2, SR_TID.X ;  /* 0x0000000000027919 */ /* 0x000e220000002100 */
[----:B------:R-:W-:Y:S01]  /*c590*/  IMAD.MOV.U32 R13, RZ, RZ, R17 ;  /* 0x000000ffff0d7224 */ /* 0x000fe200078e0011 */
[----:B------:R-:W-:Y:S01]  /*c5a0*/  MOV R12, RZ ;  /* 0x000000ff000c7202 */ /* 0x000fe20000000f00 */
[----:B------:R-:W-:Y:S02]  /*c5b0*/  IMAD.MOV.U32 R11, RZ, RZ, 0x1c1f ;  /* 0x00001c1fff0b7424 */ /* 0x000fe400078e00ff */
[----:B------:R-:W-:Y:S02]  /*c5c0*/  IMAD.MOV.U32 R15, RZ, RZ, -0x1 ;  /* 0xffffffffff0f7424 */ /* 0x000fe400078e00ff */
[----:B------:R-:W-:-:S07]  /*c5d0*/  IMAD.MOV.U32 R0, RZ, RZ, R14 ;  /* 0x000000ffff007224 */ /* 0x000fce00078e000e */
[----:B0-----:R-:W-:Y:S05]  /*c5e0*/  WARPSYNC.COLLECTIVE R15, `(.L_x_10142) ;  /* 0x000000000f087348 */ /* 0x001fea0003c00000 */
[----:B------:R1:W2:Y:S02]  /*c5f0*/  SHFL.IDX P6, R14, R13, R12, R11 ;  /* 0x0000000c0d0e7389 */ /* 0x0002a400000c000b */
[----:B012---:R-:W-:Y:S01]  /*c600*/  ENDCOLLECTIVE ;  /* 0x000000000000791b */ /* 0x007fe20003800000 */
.L_x_10142:
[----:B------:R-:W-:Y:S02]  /*c610*/  IMAD.MOV.U32 R13, RZ, RZ, R18 ;  /* 0x000000ffff0d7224 */ /* 0x000fe400078e0012 */
[----:B------:R-:W-:Y:S02]  /*c620*/  IMAD.MOV.U32 R12, RZ, RZ, 0x1 ;  /* 0x00000001ff0c7424 */ /* 0x000fe400078e00ff */
[----:B------:R-:W-:-:S05]  /*c630*/  IMAD.SHL.U32 R2, R2, 0x8, RZ ;  /* 0x0000000802027824 */ /* 0x000fca00078e00ff */
[----:B------:R-:W-:-:S05]  /*c640*/  LOP3.LUT R2, R2, 0x18, RZ, 0xc0, !PT ;  /* 0x0000001802027812 */ /* 0x000fca00078ec0ff */
[----:B------:R-:W-:-:S05]  /*c650*/  IMAD.SHL.U32 R6, R2, 0x2, RZ ;  /* 0x0000000202067824 */ /* 0x000fca00078e00ff */
[----:B------:R-:W-:-:S13]  /*c660*/  IADD3 R2, P0, R14, R6, RZ ;  /* 0x000000060e027210 */ /* 0x000fda0007f1e0ff */
[----:B------:R-:W-:Y:S05]  /*c670*/  WARPSYNC.COLLECTIVE R15, `(.L_x_10143) ;  /* 0x000000000f087348 */ /* 0x000fea0003c00000 */
[----:B------:R0:W1:Y:S02]  /*c680*/  SHFL.IDX P6, R14, R13, R12, R11 ;  /* 0x0000000c0d0e7389 */ /* 0x00006400000c000b */
[----:B01----:R-:W-:Y:S01]  /*c690*/  ENDCOLLECTIVE ;  /* 0x000000000000791b */ /* 0x003fe20003800000 */
.L_x_10143:
[----:B------:R-:W-:Y:S01]  /*c6a0*/  IMAD.X R3, RZ, RZ, R0, P0 ;  /* 0x000000ffff037224 */ /* 0x000fe200000e0600 */
[----:B------:R-:W-:Y:S02]  /*c6b0*/  ISETP.LT.OR P0, PT, R5, 0x1, P3 ;  /* 0x000000010500780c */ /* 0x000fe40001f01670 */
[----:B------:R-:W-:Y:S01]  /*c6c0*/  LEA R0, R7, UR37, 0x1 ;  /* 0x0000002507007c11 */ /* 0x000fe2000f8e08ff */
[----:B------:R-:W-:-:S10]  /*c6d0*/  IMAD.MOV.U32 R13, RZ, RZ, R17 ;  /* 0x000000ffff0d7224 */ /* 0x000fd400078e0011 */
        /* <DEDUP_REMOVED lines=12> */
.L_x_10144:
[----:B------:R-:W-:Y:S02]  /*c7a0*/  IMAD.MOV.U32 R13, RZ, RZ, R18 ;  /* 0x000000ffff0d7224 */ /* 0x000fe400078e0012 */
[----:B------:R-:W-:Y:S01]  /*c7b0*/  IMAD.MOV.U32 R12, RZ, RZ, 0x2 ;  /* 0x00000002ff0c7424 */ /* 0x000fe200078e00ff */
[----:B------:R-:W-:-:S13]  /*c7c0*/  IADD3 R2, P0, R14, R6, RZ ;  /* 0x000000060e027210 */ /* 0x000fda0007f1e0ff */
[----:B------:R-:W-:Y:S05]  /*c7d0*/  WARPSYNC.COLLECTIVE R15, `(.L_x_10145) ;  /* 0x000000000f087348 */ /* 0x000fea0003c00000 */
[----:B------:R0:W1:Y:S02]  /*c7e0*/  SHFL.IDX P6, R14, R13, R12, R11 ;  /* 0x0000000c0d0e7389 */ /* 0x00006400000c000b */
[----:B01----:R-:W-:Y:S01]  /*c7f0*/  ENDCOLLECTIVE ;  /* 0x000000000000791b */ /* 0x003fe20003800000 */
.L_x_10145:
        /* <DEDUP_REMOVED lines=15> */
.L_x_10146:
[----:B------:R-:W-:Y:S02]  /*c8f0*/  IMAD.MOV.U32 R13, RZ, RZ, R18 ;  /* 0x000000ffff0d7224 */ /* 0x000fe400078e0012 */
[----:B------:R-:W-:Y:S01]  /*c900*/  IMAD.MOV.U32 R12, RZ, RZ, 0x3 ;  /* 0x00000003ff0c7424 */ /* 0x000fe200078e00ff */
[----:B------:R-:W-:-:S13]  /*c910*/  IADD3 R2, P0, R14, R6, RZ ;  /* 0x000000060e027210 */ /* 0x000fda0007f1e0ff */
[----:B------:R-:W-:Y:S05]  /*c920*/  WARPSYNC.COLLECTIVE R15, `(.L_x_10147) ;  /* 0x000000000f087348 */ /* 0x000fea0003c00000 */
[----:B------:R0:W1:Y:S02]  /*c930*/  SHFL.IDX P6, R14, R13, R12, R11 ;  /* 0x0000000c0d0e7389 */ /* 0x00006400000c000b */
[----:B01----:R-:W-:Y:S01]  /*c940*/  ENDCOLLECTIVE ;  /* 0x000000000000791b */ /* 0x003fe20003800000 */
.L_x_10147:
        /* <DEDUP_REMOVED lines=12> */
.L_x_10148:
[----:B------:R-:W-:Y:S01]  /*ca10*/  @!PT LDS RZ, [RZ] ;  /* 0x00000000fffff984 */ /* 0x000fe20000000800 */
[----:B------:R-:W-:Y:S01]  /*ca20*/  @!PT LDS RZ, [RZ] ;  /* 0x00000000fffff984 */ /* 0x000fe20000000800 */
[----:B------:R-:W-:Y:S01]  /*ca30*/  @!PT LDS RZ, [RZ] ;  /* 0x00000000fffff984 */ /* 0x000fe20000000800 */
[----:B------:R0:W-:Y:S01]  /*ca40*/  LDGSTS.E.BYPASS.LTC128B.128 [R0+0x3400], desc[UR48][R2.64+0x40], !P0 ;  /* 0x0340004002007fae */ /* 0x0001e2000c101d70 */
[----:B------:R-:W-:-:S13]  /*ca50*/  ISETP.LT.OR P0, PT, R5, 0x41, P1 ;  /* 0x000000410500780c */ /* 0x000fda0000f01670 */
[----:B------:R0:W-:Y:S01]  /*ca60*/  LDGSTS.E.BYPASS.LTC128B.128 [R0+0x5400], desc[UR48][R2.64+0x80], !P0 ;  /* 0x0540008002007fae */ /* 0x0001e2000c101d70 */
[----:B------:R-:W-:Y:S05]  /*ca70*/  BRA `(.L_x_10149) ;  /* 0xffffffd800047947 */ /* 0x000fea000383ffff */
.L_x_10076:
[----:B0-----:R0:W1:Y:S02]  /*ca80*/  SYNCS.PHASECHK.TRANS64.TRYWAIT P0, [R4+URZ+0x2d820], R0 ;  /* 0x02d82000040075a7 */ /* 0x001064000800017f */
[----:B-1----:R-:W-:Y:S05]  /*ca90*/  @!P0 NANOSLEEP.SYNCS 0x989680 ;  /* 0x009896800000895d */ /* 0x002fea0003900000 */
[----:B------:R-:W1:Y:S02]  /*caa0*/  @!P0 SYNCS.PHASECHK.TRANS64 P0, [R4+URZ+0x2d820], R0 ;  /* 0x02d82000040085a7 */ /* 0x000e64000800007f */
[----:B-1----:R-:W-:Y:S05]  /*cab0*/  @!P0 BRA `(.L_x_10076) ;  /* 0xfffffffc00f08947 */ /* 0x002fea000383ffff */
[----:B------:R-:W-:Y:S05]  /*cac0*/  BRA `(.L_x_10150) ;  /* 0xffffffd800ac7947 */ /* 0x000fea000383ffff */
.L_x_10077:
        /* <DEDUP_REMOVED lines=11> */
.L_x_10152:
[----:B------:R-:W-:Y:S05]  /*cb80*/  BSYNC B0 ;  /* 0x0000000000007941 */ /* 0x000fea0003800000 */
.L_x_10151:
[----:B------:R-:W-:Y:S05]  /*cb90*/  BRA `(.L_x_10153) ;  /* 0xffffffd800947947 */ /* 0x000fea000383ffff */
.L_x_10080:
[----:B------:R-:W-:Y:S01]  /*cba0*/  BSSY B1, `(.L_x_10154) ;  /* 0x0000006000017945 */ /* 0x000fe20003800000 */
[----:B------:R-:W-:-:S07]  /*cbb0*/  IMAD.MOV.U32 R15, RZ, RZ, -0x1 ;  /* 0xffffffffff0f7424 */ /* 0x000fce00078e00ff */
[----:B0-----:R-:W-:Y:S05]  /*cbc0*/  WARPSYNC.COLLECTIVE R15, `(.L_x_10155) ;  /* 0x000000000f0c7348 */ /* 0x001fea0003c00000 */
[----:B------:R-:W-:Y:S02]  /*cbd0*/  ELECT P6, UR62, PT ;  /* 0x00000000003e782f */ /* 0x000fe400038c0000 */
[----:B------:R-:W-:Y:S01]  /*cbe0*/  MOV R14, UR62 ;  /* 0x0000003e000e7c02 */ /* 0x000fe20008000f00 */
[----:B0-----:R-:W-:Y:S10]  /*cbf0*/  ENDCOLLECTIVE ;  /* 0x000000000000791b */ /* 0x001ff40003800000 */
.L_x_10155:
[----:B------:R-:W-:Y:S05]  /*cc00*/  BSYNC B1 ;  /* 0x0000000000017941 */ /* 0x000fea0003800000 */
.L_x_10154:
[----:B------:R-:W-:Y:S05]  /*cc10*/  BRA `(.L_x_10156) ;  /* 0xffffffd8008c7947 */ /* 0x000fea000383ffff */
.L_x_10082:
[----:B0-----:R0:W1:Y:S02]  /*cc20*/  SYNCS.PHASECHK.TRANS64.TRYWAIT P1, [R3+URZ+0x2d840], R2 ;  /* 0x02d84002030075a7 */ /* 0x001064000802017f */
[----:B-1----:R-:W-:Y:S05]  /*cc30*/  @!P1 NANOSLEEP.SYNCS 0x989680 ;  /* 0x009896800000995d */ /* 0x002fea0003900000 */
[----:B------:R-:W1:Y:S02]  /*cc40*/  @!P1 SYNCS.PHASECHK.TRANS64 P1, [R3+URZ+0x2d840], R2 ;  /* 0x02d84002030095a7 */ /* 0x000e64000802007f */
[----:B-1----:R-:W-:Y:S05]  /*cc50*/  @!P1 BRA `(.L_x_10082) ;  /* 0xfffffffc00f09947 */ /* 0x002fea000383ffff */
[----:B------:R-:W-:Y:S05]  /*cc60*/  BRA `(.L_x_10157) ;  /* 0xffffffd800ac7947 */ /* 0x000fea000383ffff */
.L_x_10084:
[----:B-1----:R1:W2:Y:S02]  /*cc70*/  SYNCS.PHASECHK.TRANS64.TRYWAIT P1, [R23+URZ+0x2d840], R0 ;  /* 0x02d84000170075a7 */ /* 0x0022a4000802017f */
[----:B--2---:R-:W-:Y:S05]  /*cc80*/  @!P1 NANOSLEEP.SYNCS 0x989680 ;  /* 0x009896800000995d */ /* 0x004fea0003900000 */
[----:B------:R-:W2:Y:S02]  /*cc90*/  @!P1 SYNCS.PHASECHK.TRANS64 P1, [R23+URZ+0x2d840], R0 ;  /* 0x02d84000170095a7 */ /* 0x000ea4000802007f */
[----:B--2---:R-:W-:Y:S05]  /*cca0*/  @!P1 BRA `(.L_x_10084) ;  /* 0xfffffffc00f09947 */ /* 0x004fea000383ffff */
[----:B------:R-:W-:Y:S05]  /*ccb0*/  BRA `(.L_x_10158) ;  /* 0xffffffd800b87947 */ /* 0x000fea000383ffff */
.L_x_10086:
[----:B--2---:R2:W3:Y:S02]  /*ccc0*/  SYNCS.PHASECHK.TRANS64.TRYWAIT P1, [R3+URZ+0x2d860], R2 ;  /* 0x02d86002030075a7 */ /* 0x0044e4000802017f */
[----:B---3--:R-:W-:Y:S05]  /*ccd0*/  @!P1 NANOSLEEP.SYNCS 0x989680 ;  /* 0x009896800000995d */ /* 0x008fea0003900000 */
[----:B------:R-:W3:Y:S02]  /*cce0*/  @!P1 SYNCS.PHASECHK.TRANS64 P1, [R3+URZ+0x2d860], R2 ;  /* 0x02d86002030095a7 */ /* 0x000ee4000802007f */
[----:B---3--:R-:W-:Y:S05]  /*ccf0*/  @!P1 BRA `(.L_x_10086) ;  /* 0xfffffffc00f09947 */ /* 0x008fea000383ffff */
[----:B------:R-:W-:Y:S05]  /*cd00*/  BRA `(.L_x_10159) ;  /* 0xffffffd800b47947 */ /* 0x000fea000383ffff */
.L_x_10160:
        /* <DEDUP_REMOVED lines=15> */
.L_x_15863:


//--------------------- .text._ZN7cutlass13device_kernelIN5flash11enable_sm90INS1_16FlashAttnFwdSm90INS1_25CollectiveMainloopFwdSm90ILi2EN4cute5tupleIJNS5_1CILi1EEES8_S8_EEENS6_IJNS7_ILi192EEENS7_ILi128EEENS7_ILi96EEEEEELi96ENS_6half_tEfNS_4arch4Sm90ELb0ELb0ELb0ELb1ELb1ELb0ELb0ELb0ELb1ELb1ELb0ELb0EEENS1_21CollectiveEpilogueFwdINS6_IJSA_SC_SB_EEES9_SE_SG_Li384ELb1ELb1ELb0ELb0EEENS1_36VarlenDynamicPersistentTileSchedulerILi192ELi128ELi384ELi128ELb0ELb1ELb1ELb0ELb1ELb1EEEEEEEEEvNT_6ParamsE --------------------------
	.section	.text._ZN7cutlass13device_kernelIN5flash11enable_sm90INS1_16FlashAttnFwdSm90INS1_25CollectiveMainloopFwdSm90ILi2EN4cute5tupleIJNS5_1CILi1EEES8_S8_EEENS6_IJNS7_ILi192EEENS7_ILi128EEENS7_ILi96EEEEEELi96ENS_6half_tEfNS_4arch4Sm90ELb0ELb0ELb0ELb1ELb1ELb0ELb0ELb0ELb1ELb1ELb0ELb0EEENS1_21CollectiveEpilogueFwdINS6_IJSA_SC_SB_EEES9_SE_SG_Li384ELb1ELb1ELb0ELb0EEENS1_36VarlenDynamicPersistentTileSchedulerILi192ELi128ELi384ELi128ELb0ELb1ELb1ELb0ELb1ELb1EEEEEEEEEvNT_6ParamsE,"ax",@progbits
	.align	128
.text._ZN7cutlass13device_kernelIN5flash11enable_sm90INS1_16FlashAttnFwdSm90INS1_25CollectiveMainloopFwdSm90ILi2EN4cute5tupleIJNS5_1CILi1EEES8_S8_EEENS6_IJNS7_ILi192EEENS7_ILi128EEENS7_ILi96EEEEEELi96ENS_6half_tEfNS_4arch4Sm90ELb0ELb0ELb0ELb1ELb1ELb0ELb0ELb0ELb1ELb1ELb0ELb0EEENS1_21CollectiveEpilogueFwdINS6_IJSA_SC_SB_EEES9_SE_SG_Li384ELb1ELb1ELb0ELb0EEENS1_36VarlenDynamicPersistentTileSchedulerILi192ELi128ELi384ELi128ELb0ELb1ELb1ELb0ELb1ELb1EEEEEEEEEvNT_6ParamsE:
        .type           _ZN7cutlass13device_kernelIN5flash11enable_sm90INS1_16FlashAttnFwdSm90INS1_25CollectiveMainloopFwdSm90ILi2EN4cute5tupleIJNS5_1CILi1EEES8_S8_EEENS6_IJNS7_ILi192EEENS7_ILi128EEENS7_ILi96EEEEEELi96ENS_6half_tEfNS_4arch4Sm90ELb0ELb0ELb0ELb1ELb1ELb0ELb0ELb0ELb1ELb1ELb0ELb0EEENS1_21CollectiveEpilogueFwdINS6_IJSA_SC_SB_EEES9_SE_SG_Li384ELb1ELb1ELb0ELb0EEENS1_36VarlenDynamicPersistentTileSchedulerILi192ELi128ELi384ELi128ELb0ELb1ELb1ELb0ELb1ELb1EEEEEEEEEvNT_6ParamsE,@function
        .size           _ZN7cutlass13device_kernelIN5flash11enable_sm90INS1_16FlashAttnFwdSm90INS1_25CollectiveMainloopFwdSm90ILi2EN4cute5tupleIJNS5_1CILi1EEES8_S8_EEENS6_IJNS7_ILi192EEENS7_ILi128EEENS7_ILi96EEEEEELi96ENS_6half_tEfNS_4arch4Sm90ELb0ELb0ELb0ELb1ELb1ELb0ELb0ELb0ELb1ELb1ELb0ELb0EEENS1_21CollectiveEpilogueFwdINS6_IJSA_SC_SB_EEES9_SE_SG_Li384ELb1ELb1ELb0ELb0EEENS1_36VarlenDynamicPersistentTileSchedulerILi192ELi128ELi384ELi128ELb0ELb1ELb1ELb0ELb1ELb1EEEEEEEEEvNT_6ParamsE,(.L_x_15864 - _ZN7cutlass13device_kernelIN5flash11enable_sm90INS1_16FlashAttnFwdSm90INS1_25CollectiveMainloopFwdSm90ILi2EN4cute5tupleIJNS5_1CILi1EEES8_S8_EEENS6_IJNS7_ILi192EEENS7_ILi128EEENS7_ILi96EEEEEELi96ENS_6half_tEfNS_4arch4Sm90ELb0ELb0ELb0ELb1ELb1ELb0ELb0ELb0ELb1ELb1ELb0ELb0EEENS1_21CollectiveEpilogueFwdINS6_IJSA_SC_SB_EEES9_SE_SG_Li384ELb1ELb1ELb0ELb0EEENS1_36VarlenDynamicPersistentTileSchedulerILi192ELi128ELi384ELi128ELb0ELb1ELb1ELb0ELb1ELb1EEEEEEEEEvNT_6ParamsE)
        .other          _ZN7cutlass13device_kernelIN5flash11enable_sm90INS1_16FlashAttnFwdSm90INS1_25CollectiveMainloopFwdSm90ILi2EN4cute5tupleIJNS5_1CILi1EEES8_S8_EEENS6_IJNS7_ILi192EEENS7_ILi128EEENS7_ILi96EEEEEELi96ENS_6half_tEfNS_4arch4Sm90ELb0ELb0ELb0ELb1ELb1ELb0ELb0ELb0ELb1ELb1ELb0ELb0EEENS1_21CollectiveEpilogueFwdINS6_IJSA_SC_SB_EEES9_SE_SG_Li384ELb1ELb1ELb0ELb0EEENS1_36VarlenDynamicPersistentTileSchedulerILi192ELi128ELi384ELi128ELb0ELb1ELb1ELb0ELb1ELb1EEEEEEEEEvNT_6ParamsE,@"STO_CUDA_ENTRY STV_DEFAULT"
_ZN7cutlass13device_kernelIN5flash11enable_sm90INS1_16FlashAttnFwdSm90INS1_25CollectiveMainloopFwdSm90ILi2EN4cute5tupleIJNS5_1CILi1EEES8_S8_EEENS6_IJNS7_ILi192EEENS7_ILi128EEENS7_ILi96EEEEEELi96ENS_6half_tEfNS_4arch4Sm90ELb0ELb0ELb0ELb1ELb1ELb0ELb0ELb0ELb1ELb1ELb0ELb0EEENS1_21CollectiveEpilogueFwdINS6_IJSA_SC_SB_EEES9_SE_SG_Li384ELb1ELb1ELb0ELb0EEENS1_36VarlenDynamicPersistentTileSchedulerILi192ELi128ELi384ELi128ELb0ELb1ELb1ELb0ELb1ELb1EEEEEEEEEvNT_6ParamsE:
        /* <DEDUP_REMOVED lines=8> */
[----:B------:R-:W0:Y:S02]  /*0080*/  SHFL.IDX PT, R2, R0, RZ, 0x1f ;  /* 0x00001fff00027589 */ /* 0x000e2400000e0000 */
[C---:B0-----:R-:W-:Y:S02]  /*0090*/  ISETP.NE.OR P0, PT, R2.reuse, RZ, !P0 ;  /* 0x000000ff0200720c */ /* 0x041fe40004705670 */
[----:B------:R-:W-:Y:S02]  /*00a0*/  ISETP.NE.AND P1, PT, R2, RZ, PT ;  /* 0x000000ff0200720c */ /* 0x000fe40003f25270 */
[----:B------:R0:W1:Y:S09]  /*00b0*/  SHFL.IDX PT, R2, R3, RZ, 0x1f ;  /* 0x00001fff03027589 */ /* 0x00007200000e0000 */
        /* <DEDUP_REMOVED lines=33> */
.L_x_10161:
        /* <DEDUP_REMOVED lines=22> */
.L_x_10162:
        /* <DEDUP_REMOVED lines=18> */
.L_x_10163:
        /* <DEDUP_REMOVED lines=22> */
.L_x_10164:
        /* <DEDUP_REMOVED lines=22> */
.L_x_10165:
        /* <DEDUP_REMOVED lines=8> */
.L_x_10167:
[----:B------:R-:W-:-:S08]  /*0890*/  NOP ;  /* 0x0000000000007918 */ /* 0x000fd00000000000 */
[----:B------:R-:W0:Y:S02]  /*08a0*/  USETMAXREG.TRY_ALLOC.CTAPOOL UP0, 0xa0 ;  /* 0x000000a0000079c8 */ /* 0x000e240008000600 */
[----:B0-----:R-:W-:-:S13]  /*08b0*/  PLOP3.LUT P0, PT, PT, PT, UP0, 0x80, 0x0 ;  /* 0x000000000000781c */ /* 0x001fda0003f0f008 */
[----:B------:R-:W-:Y:S05]  /*08c0*/  @!P0 BRA `(.L_x_10167) ;  /* 0xfffffffc00f08947 */ /* 0x000fea000383ffff */
[----:B------:R-:W0:Y:S01]  /*08d0*/  S2R R2, SR_TID.X ;  /* 0x0000000000027919 */ /* 0x000e220000002100 */
[----:B------:R-:W1:Y:S01]  /*08e0*/  S2UR UR41, SR_CgaCtaId ;  /* 0x00000000002979c3 */ /* 0x000e620000008800 */
[----:B------:R-:W-:Y:S01]  /*08f0*/  UMOV UR40, 0x400 ;  /* 0x0000040000287882 */ /* 0x000fe20000000000 */
[----:B------:R-:W-:Y:S01]  /*0900*/  ULDC UR4, c[0x0][0xc3c] ;  /* 0x00030f0000047ab9 */ /* 0x000fe20000000800 */
[----:B-1----:R-:W-:-:S05]  /*0910*/  ULEA UR40, UR41, UR40, 0x18 ;  /* 0x0000002829287291 */ /* 0x002fca000f8ec03f */
[----:B------:R-:W-:Y:S06]  /*0920*/  BAR.ARV 0x8, 0x200 ;  /* 0x0208000000007b1d */ /* 0x000fec0000002000 */
[----:B0-----:R-:W-:-:S04]  /*0930*/  LOP3.LUT R0, R2, 0xffffff80, RZ, 0xc0, !PT ;  /* 0xffffff8002007812 */ /* 0x001fc800078ec0ff */
[----:B------:R-:W-:-:S13]  /*0940*/  ISETP.NE.AND P0, PT, R0, 0x80, PT ;  /* 0x000000800000780c */ /* 0x000fda0003f05270 */
[----:B------:R-:W-:Y:S08]  /*0950*/  @!P0 BAR.ARV 0x9, 0x100 ;  /* 0x0244000000008b1d */ /* 0x000ff00000002000 */
[----:B------:R-:W-:Y:S06]  /*0960*/  BAR.SYNC.DEFER_BLOCKING 0x5, 0x200 ;  /* 0x0148000000007b1d */ /* 0x000fec0000010000 */
[----:B------:R-:W0:Y:S02]  /*0970*/  LDS.128 R32, [UR40+0x2d8d0] ;  /* 0x02d8d028ff207984 */ /* 0x000e240008000c00 */
[----:B------:R-:W-:Y:S06]  /*0980*/  BAR.ARV 0x4, 0x200 ;  /* 0x0108000000007b1d */ /* 0x000fec0000002000 */
[----:B0-----:R-:W-:-:S13]  /*0990*/  ISETP.GE.AND P0, PT, R35, UR4, PT ;  /* 0x0000000423007c0c */ /* 0x001fda000bf06270 */
[----:B------:R-:W-:Y:S05]  /*09a0*/  @P0 EXIT ;  /* 0x000000000000094d */ /* 0x000fea0003800000 */
[----:B------:R-:W2:Y:S01]  /*09b0*/  LDL.LU R13, [R1+0x1c] ;  /* 0x00001c00010d7983 */ /* 0x000ea20000300800 */
[----:B------:R-:W-:-:S05]  /*09c0*/  VIADD R155, R2, 0xffffff80 ;  /* 0xffffff80029b7836 */ /* 0x000fca0000000000 */
[----:B------:R-:W-:-:S04]  /*09d0*/  SHF.R.S32.HI R0, RZ, 0x1f, R155 ;  /* 0x0000001fff007819 */ /* 0x000fc8000001149b */
[CC--:B------:R-:W-:Y:S02]  /*09e0*/  LEA.HI R147, R0.reuse, R155.reuse, RZ, 0x7 ;  /* 0x0000009b00937211 */ /* 0x0c0fe400078f38ff */
[----:B------:R-:W-:Y:S02]  /*09f0*/  LEA.HI R2, R0, R155, RZ, 0x4 ;  /* 0x0000009b00027211 */ /* 0x000fe400078f20ff */
[----:B------:R-:W-:Y:S02]  /*0a00*/  LOP3.LUT R146, R147, 0xffffff80, RZ, 0xc0, !PT ;  /* 0xffffff8093927812 */ /* 0x000fe400078ec0ff */
[C---:B------:R-:W-:Y:S02]  /*0a10*/  LOP3.LUT R4, R2.reuse, 0xfffffff0, RZ, 0xc0, !PT ;  /* 0xfffffff002047812 */ /* 0x040fe400078ec0ff */
[----:B------:R-:W-:Y:S01]  /*0a20*/  SHF.R.S32.HI R5, RZ, 0x4, R2 ;  /* 0x00000004ff057819 */ /* 0x000fe20000011402 */
[C---:B------:R-:W-:Y:S02]  /*0a30*/  IMAD.IADD R146, R155.reuse, 0x1, -R146 ;  /* 0x000000019b927824 */ /* 0x040fe400078e0a92 */
[----:B------:R-:W-:Y:S01]  /*0a40*/  IMAD.IADD R4, R155, 0x1, -R4 ;  /* 0x000000019b047824 */ /* 0x000fe200078e0a04 */
[----:B------:R-:W-:-:S02]  /*0a50*/  LEA.HI R2, R2, R5, RZ, 0x1 ;  /* 0x0000000502027211 */ /* 0x000fc400078f08ff */
[----:B------:R-:W-:Y:S02]  /*0a60*/  SHF.R.S32.HI R9, RZ, 0x1f, R146 ;  /* 0x0000001fff097819 */ /* 0x000fe40000011492 */
[----:B------:R-:W-:Y:S02]  /*0a70*/  SHF.R.S32.HI R3, RZ, 0x1f, R4 ;  /* 0x0000001fff037819 */ /* 0x000fe40000011404 */
        /* <DEDUP_REMOVED lines=10> */
[----:B------:R-:W-:Y:S02]  /*0b20*/  LOP3.LUT R11, R7, 0xfffffff8, RZ, 0xc0, !PT ;  /* 0xfffffff8070b7812 */ /* 0x000fe400078ec0ff */
[----:B------:R-:W-:-:S02]  /*0b30*/  SHF.R.S32.HI R6, RZ, 0x5, R6 ;  /* 0x00000005ff067819 */ /* 0x000fc40000011406 */
[C---:B------:R-:W-:Y:S01]  /*0b40*/  R2P PR, R5.reuse, 0x6 ;  /* 0x0000000605007804 */ /* 0x040fe20000000000 */
[----:B------:R-:W-:Y:S02]  /*0b50*/  IMAD.SHL.U32 R5, R5, 0x40, RZ ;  /* 0x0000004005057824 */ /* 0x000fe400078e00ff */
[----:B------:R-:W-:Y:S01]  /*0b60*/  IMAD.IADD R10, R10, 0x1, -R11 ;  /* 0x000000010a0a7824 */ /* 0x000fe200078e0a0b */
[----:B------:R-:W-:Y:S01]  /*0b70*/  LEA R11, R6, R4, 0x4 ;  /* 0x00000004060b7211 */ /* 0x000fe200078e20ff */
[----:B------:R-:W-:Y:S01]  /*0b80*/  IMAD.SHL.U32 R2, R2, 0x8, RZ ;  /* 0x0000000802027824 */ /* 0x000fe200078e00ff */
[----:B------:R-:W-:Y:S01]  /*0b90*/  LOP3.LUT R5, R5, 0x1c0, RZ, 0xc0, !PT ;  /* 0x000001c005057812 */ /* 0x000fe200078ec0ff */
[----:B------:R-:W-:Y:S01]  /*0ba0*/  IMAD.SHL.U32 R3, R3, 0x40, RZ ;  /* 0x0000004003037824 */ /* 0x000fe200078e00ff */
[----:B------:R-:W-:Y:S01]  /*0bb0*/  SHF.R.S32.HI R147, RZ, 0x7, R147 ;  /* 0x00000007ff937819 */ /* 0x000fe20000011493 */
[--C-:B------:R-:W-:Y:S01]  /*0bc0*/  IMAD.U32 R152, R11, 0x20, R2.reuse ;  /* 0x000000200b987824 */ /* 0x100fe200078e0002 */
[----:B------:R-:W-:-:S02]  /*0bd0*/  LOP3.LUT R2, R5, 0x8, R2, 0xf8, !PT ;  /* 0x0000000805027812 */ /* 0x000fc400078ef802 */
[----:B------:R-:W-:Y:S02]  /*0be0*/  LOP3.LUT R3, R3, 0x7ffffe00, RZ, 0xc0, !PT ;  /* 0x7ffffe0003037812 */ /* 0x000fe400078ec0ff */
[----:B------:R-:W-:Y:S01]  /*0bf0*/  SHF.R.U32.HI R5, RZ, 0x3, R5 ;  /* 0x00000003ff057819 */ /* 0x000fe20000011605 */
[----:B------:R-:W-:Y:S01]  /*0c00*/  IMAD.HI R7, R147, 0x55555556, RZ ;  /* 0x5555555693077827 */ /* 0x000fe200078e02ff */
[----:B------:R-:W-:Y:S02]  /*0c10*/  LEA.HI R9, R9, R146, RZ, 0x5 ;  /* 0x0000009209097211 */ /* 0x000fe400078f28ff */
[----:B------:R-:W-:Y:S01]  /*0c20*/  LOP3.LUT R2, R2, R5, RZ, 0x3c, !PT ;  /* 0x0000000502027212 */ /* 0x000fe200078e3cff */
[----:B------:R-:W-:Y:S01]  /*0c30*/  IMAD R3, R6, 0x400, R3 ;  /* 0x0000040006037824 */ /* 0x000fe200078e0203 */
[----:B------:R-:W-:Y:S02]  /*0c40*/  LEA.HI R0, R0, R155, RZ, 0x2 ;  /* 0x0000009b00007211 */ /* 0x000fe400078f10ff */
[----:B------:R-:W-:Y:S01]  /*0c50*/  LEA.HI R4, R7, R7, RZ, 0x1 ;  /* 0x0000000707047211 */ /* 0x000fe200078f08ff */
[----:B------:R-:W-:Y:S01]  /*0c60*/  IMAD.IADD R3, R3, 0x1, R2 ;  /* 0x0000000103037824 */ /* 0x000fe200078e0202 */
[----:B------:R-:W-:-:S02]  /*0c70*/  SHF.R.S32.HI R9, RZ, 0x5, R9 ;  /* 0x00000005ff097819 */ /* 0x000fc40000011409 */
[----:B------:R-:W-:Y:S01]  /*0c80*/  LOP3.LUT R2, R0, 0xfffffffc, RZ, 0xc0, !PT ;  /* 0xfffffffc00027812 */ /* 0x000fe200078ec0ff */
[----:B------:R-:W-:Y:S02]  /*0c90*/  IMAD R4, R4, -0x3, R147 ;  /* 0xfffffffd04047824 */ /* 0x000fe400078e0293 */
[----:B------:R-:W-:Y:S01]  /*0ca0*/  IMAD R9, R9, 0x10, R10 ;  /* 0x0000001009097824 */ /* 0x000fe200078e020a */
[----:B------:R-:W-:Y:S02]  /*0cb0*/  IADD3 R143, R155, -R2, RZ ;  /* 0x800000029b8f7210 */ /* 0x000fe40007ffe0ff */
[----:B------:R-:W-:Y:S01]  /*0cc0*/  LEA R16, R3, UR40, 0x1 ;  /* 0x0000002803107c11 */ /* 0x000fe2000f8e08ff */
[----:B------:R-:W-:Y:S01]  /*0cd0*/  IMAD R148, R4, 0x40, R9 ;  /* 0x0000004004947824 */ /* 0x000fe200078e0209 */
[C---:B------:R-:W-:Y:S01]  /*0ce0*/  LEA.HI R4, R143.reuse, R143, RZ, 0x1 ;  /* 0x0000008f8f047211 */ /* 0x040fe200078f08ff */
[----:B------:R-:W-:Y:S01]  /*0cf0*/  IMAD.MOV.U32 R17, RZ, RZ, 0x40 ;  /* 0x00000040ff117424 */ /* 0x000fe200078e00ff */
[----:B------:R-:W-:Y:S01]  /*0d00*/  LOP3.LUT R7, R8, 0x7ffffffc, RZ, 0xc0, !PT ;  /* 0x7ffffffc08077812 */ /* 0x000fe200078ec0ff */
[----:B------:R-:W-:Y:S01]  /*0d10*/  VIADD R18, R16, 0x21800 ;  /* 0x0002180010127836 */ /* 0x000fe20000000000 */
[----:B------:R-:W-:Y:S01]  /*0d20*/  LOP3.LUT R4, R4, 0x1ffffffe, RZ, 0xc0, !PT ;  /* 0x1ffffffe04047812 */ /* 0x000fe200078ec0ff */
[----:B------:R-:W-:Y:S01]  /*0d30*/  IMAD.SHL.U32 R137, R143, 0x8, RZ ;  /* 0x000000088f897824 */ /* 0x000fe200078e00ff */
[----:B------:R-:W-:Y:S01]  /*0d40*/  SEL R17, R17, 0xffffffc0, !P2 ;  /* 0xffffffc011117807 */ /* 0x000fe20005000000 */
[----:B------:R-:W-:Y:S01]  /*0d50*/  VIADD R22, R16, 0x21820 ;  /* 0x0002182010167836 */ /* 0x000fe20000000000 */
[----:B------:R-:W-:Y:S01]  /*0d60*/  @P1 IADD3 R22, R18, -0x20, RZ ;  /* 0xffffffe012161810 */ /* 0x000fe20007ffe0ff */
[----:B------:R-:W-:-:S02]  /*0d70*/  VIADD R140, R137, 0x20 ;  /* 0x00000020898c7836 */ /* 0x000fc40000000000 */
[----:B------:R-:W-:Y:S02]  /*0d80*/  VIADD R142, R137, 0x40 ;  /* 0x00000040898e7836 */ /* 0x000fe40000000000 */
[----:B------:R-:W-:Y:S02]  /*0d90*/  IMAD.MOV.U32 R12, RZ, RZ, -0x2 ;  /* 0xfffffffeff0c7424 */ /* 0x000fe400078e00ff */
[----:B------:R-:W-:Y:S02]  /*0da0*/  IMAD.IADD R7, R146, 0x1, -R7 ;  /* 0x0000000192077824 */ /* 0x000fe400078e0a07 */
[----:B------:R-:W-:Y:S01]  /*0db0*/  IMAD.IADD R3, R143, 0x1, -R4 ;  /* 0x000000018f037824 */ /* 0x000fe200078e0a04 */
[----:B------:R-:W-:Y:S01]  /*0dc0*/  SHF.R.S32.HI R144, RZ, 0x2, R0 ;  /* 0x00000002ff907819 */ /* 0x000fe20000011400 */
[----:B------:R-:W-:Y:S01]  /*0dd0*/  IMAD.IADD R18, R18, 0x1, R17 ;  /* 0x0000000112127824 */ /* 0x000fe200078e0211 */
[----:B------:R-:W-:Y:S01]  /*0de0*/  SHF.R.S32.HI R154, RZ, 0x1f, R140 ;  /* 0x0000001fff9a7819 */ /* 0x000fe2000001148c */
[----:B------:R-:W-:Y:S01]  /*0df0*/  IMAD R151, R7, R12, 0x80 ;  /* 0x0000008007977424 */ /* 0x000fe200078e020c */
[----:B------:R-:W-:Y:S01]  /*0e00*/  SHF.R.S32.HI R153, RZ, 0x1f, R142 ;  /* 0x0000001fff997819 */ /* 0x000fe2000001148e */
[----:B------:R-:W-:-:S02]  /*0e10*/  IMAD.MOV.U32 R145, RZ, RZ, RZ ;  /* 0x000000ffff917224 */ /* 0x000fc400078e00ff */
[----:B------:R-:W-:Y:S02]  /*0e20*/  IMAD.MOV.U32 R2, RZ, RZ, RZ ;  /* 0x000000ffff027224 */ /* 0x000fe400078e00ff */
[----:B------:R-:W-:Y:S02]  /*0e30*/  IMAD R150, R3, 0x8, R148 ;  /* 0x0000000803967824 */ /* 0x000fe400078e0294 */
[----:B------:R-:W-:Y:S02]  /*0e40*/  IMAD.IADD R17, R17, 0x1, R22 ;  /* 0x0000000111117824 */ /* 0x000fe400078e0216 */
[----:B------:R-:W-:Y:S01]  /*0e50*/  VIADD R23, R22, 0x6000 ;  /* 0x0000600016177836 */ /* 0x000fe20000000000 */
[----:B------:R-:W-:Y:S01]  /*0e60*/  UMOV UR38, URZ ;  /* 0x0000003f00267c82 */ /* 0x000fe20008000000 */
[----:B--2---:R-:W-:-:S07]  /*0e70*/  LOP3.LUT R19, R13, 0x1, RZ, 0xfc, !PT ;  /* 0x000000010d137812 */ /* 0x004fce00078efcff */
.L_x_10205:
[----:B--23--:R-:W0:Y:S01]  /*0e80*/  LDC.64 R4, c[0x0][0xc88] ;  /* 0x00032200ff047b82 */ /* 0x00ce220000000a00 */
[----:B------:R-:W-:Y:S01]  /*0e90*/  ULDC.64 UR4, c[0x0][0xa28] ;  /* 0x00028a0000047ab9 */ /* 0x000fe20000000a00 */
[----:B-1----:R-:W-:Y:S01]  /*0ea0*/  IMAD.MOV.U32 R3, RZ, RZ, RZ ;  /* 0x000000ffff037224 */ /* 0x002fe200078e00ff */
[----:B------:R-:W-:Y:S01]  /*0eb0*/  ULDC.64 UR6, c[0x0][0xa20] ;  /* 0x0002880000067ab9 */ /* 0x000fe20000000a00 */
[----:B0-----:R-:W-:-:S05]  /*0ec0*/  IMAD.WIDE R4, R35, 0x4, R4 ;  /* 0x0000000423047825 */ /* 0x001fca00078e0204 */
[----:B------:R-:W2:Y:S01]  /*0ed0*/  LDG.E R136, desc[UR36][R4.64] ;  /* 0x0000002404887981 */ /* 0x000ea2000c1e1900 */
[----:B------:R-:W-:-:S04]  /*0ee0*/  ISETP.NE.U32.AND P0, PT, RZ, UR4, PT ;  /* 0x00000004ff007c0c */ /* 0x000fc8000bf05070 */
[----:B------:R-:W-:Y:S02]  /*0ef0*/  ISETP.NE.AND.EX P0, PT, RZ, UR5, PT, P0 ;  /* 0x00000005ff007c0c */ /* 0x000fe4000bf05300 */
[----:B--2---:R-:W-:-:S11]  /*0f00*/  SHF.R.S32.HI R141, RZ, 0x1f, R136 ;  /* 0x0000001fff8d7819 */ /* 0x004fd60000011488 */
[----:B------:R-:W-:-:S04]  /*0f10*/  @P0 LEA R6, P1, R136, UR4, 0x2 ;  /* 0x0000000488060c11 */ /* 0x000fc8000f8210ff */
[----:B------:R-:W-:Y:S01]  /*0f20*/  @P0 LEA.HI.X R7, R136, UR5, R141, 0x2, P1 ;  /* 0x0000000588070c11 */ /* 0x000fe200088f148d */
[----:B------:R-:W-:-:S04]  /*0f30*/  ULDC.64 UR4, c[0x0][0x418] ;  /* 0x0001060000047ab9 */ /* 0x000fc80000000a00 */
[----:B------:R0:W5:Y:S01]  /*0f40*/  @P0 LDG.E R3, desc[UR36][R6.64] ;  /* 0x0000002406030981 */ /* 0x000162000c1e1900 */
[----:B------:R-:W-:Y:S01]  /*0f50*/  ISETP.NE.U32.AND P0, PT, RZ, UR6, PT ;  /* 0x00000006ff007c0c */ /* 0x000fe2000bf05070 */
[----:B------:R-:W-:-:S03]  /*0f60*/  UISETP.NE.U32.AND UP0, UPT, UR4, URZ, UPT ;  /* 0x0000003f0400728c */ /* 0x000fc6000bf05070 */
[----:B------:R-:W-:Y:S01]  /*0f70*/  ISETP.NE.AND.EX P0, PT, RZ, UR7, PT, P0 ;  /* 0x00000007ff007c0c */ /* 0x000fe2000bf05300 */
[----:B------:R-:W-:Y:S01]  /*0f80*/  UISETP.NE.AND.EX UP0, UPT, UR5, URZ, UPT, UP0 ;  /* 0x0000003f0500728c */ /* 0x000fe2000bf05300 */
[----:B------:R-:W-:Y:S02]  /*0f90*/  ULDC UR4, c[0x0][0x424] ;  /* 0x0001090000047ab9 */ /* 0x000fe40000000800 */
[----:B------:R-:W-:Y:S01]  /*0fa0*/  ULDC UR5, c[0x0][0x2f0] ;  /* 0x0000bc0000057ab9 */ /* 0x000fe20000000800 */
[----:B------:R-:W-:-:S04]  /*0fb0*/  USEL UR4, UR4, 0x1, UP0 ;  /* 0x0000000104047887 */ /* 0x000fc80008000000 */
[----:B------:R-:W-:-:S04]  /*0fc0*/  UIMAD UR4, UR4, UR5, URZ ;  /* 0x00000005040472a4 */ /* 0x000fc8000f8e023f */
[C---:B------:R-:W-:Y:S02]  /*0fd0*/  @P0 LEA R4, P1, R136.reuse, UR6, 0x2 ;  /* 0x0000000688040c11 */ /* 0x040fe4000f8210ff */
[----:B------:R-:W-:Y:S02]  /*0fe0*/  IMAD.U32 R88, RZ, RZ, UR4 ;  /* 0x00000004ff587e24 */ /* 0x000fe4000f8e00ff */
[----:B------:R-:W-:-:S05]  /*0ff0*/  @P0 LEA.HI.X R5, R136, UR7, R141, 0x2, P1 ;  /* 0x0000000788050c11 */ /* 0x000fca00088f148d */
[----:B------:R0:W5:Y:S01]  /*1000*/  @P0 LDG.E R88, desc[UR36][R4.64] ;  /* 0x0000002404580981 */ /* 0x000162000c1e1900 */
[----:B----4-:R-:W-:Y:S05]  /*1010*/  @P0 BRA `(.L_x_10168) ;  /* 0x0000000000240947 */ /* 0x010fea0003800000 */
[----:B------:R-:W-:Y:S02]  /*1020*/  ULDC.64 UR4, c[0x0][0xa08] ;  /* 0x0002820000047ab9 */ /* 0x000fe40000000a00 */
[----:B------:R-:W-:-:S04]  /*1030*/  ISETP.NE.U32.AND P0, PT, RZ, UR4, PT ;  /* 0x00000004ff007c0c */ /* 0x000fc8000bf05070 */
[----:B------:R-:W-:-:S13]  /*1040*/  ISETP.NE.AND.EX P0, PT, RZ, UR5, PT, P0 ;  /* 0x00000005ff007c0c */ /* 0x000fda000bf05300 */
[----:B------:R-:W-:Y:S05]  /*1050*/  @!P0 BRA `(.L_x_10168) ;  /* 0x0000000000148947 */ /* 0x000fea0003800000 */
[----:B0-----:R-:W0:Y:S02]  /*1060*/  LDC.64 R4, c[0x0][0xa08] ;  /* 0x00028200ff047b82 */ /* 0x001e240000000a00 */
[----:B0-----:R-:W-:-:S05]  /*1070*/  IMAD.WIDE R4, R136, 0x4, R4 ;  /* 0x0000000488047825 */ /* 0x001fca00078e0204 */
[----:B-----5:R-:W2:Y:S04]  /*1080*/  LDG.E R88, desc[UR36][R4.64] ;  /* 0x0000002404587981 */ /* 0x020ea8000c1e1900 */
[----:B------:R-:W2:Y:S02]  /*1090*/  LDG.E R7, desc[UR36][R4.64+0x4] ;  /* 0x0000042404077981 */ /* 0x000ea4000c1e1900 */
[----:B--2---:R-:W-:-:S07]  /*10a0*/  IMAD.IADD R88, R7, 0x1, -R88 ;  /* 0x0000000107587824 */ /* 0x004fce00078e0a58 */
.L_x_10168:
[----:B-----5:R-:W-:Y:S01]  /*10b0*/  IMAD.IADD R88, R88, 0x1, -R3 ;  /* 0x0000000158587824 */ /* 0x020fe200078e0a03 */
[----:B------:R-:W-:Y:S01]  /*10c0*/  MOV R139, R33 ;  /* 0x00000021008b7202 */ /* 0x000fe20000000f00 */
[----:B------:R-:W-:Y:S01]  /*10d0*/  IMAD.MOV.U32 R138, RZ, RZ, R34 ;  /* 0x000000ffff8a7224 */ /* 0x000fe200078e0022 */
[----:B------:R-:W-:Y:S01]  /*10e0*/  PLOP3.LUT P0, PT, PT, PT, PT, 0x80, 0x0 ;  /* 0x000000000000781c */ /* 0x000fe20003f0f070 */
[C---:B------:R-:W-:Y:S01]  /*10f0*/  VIADD R0, R88.reuse, 0x7f ;  /* 0x0000007f58007836 */ /* 0x040fe20000000000 */
[----:B------:R-:W-:Y:S02]  /*1100*/  ISETP.GE.AND P1, PT, R88, 0x1, PT ;  /* 0x000000015800780c */ /* 0x000fe40003f26270 */
[----:B------:R-:W-:Y:S01]  /*1110*/  CS2R R28, SRZ ;  /* 0x00000000001c7805 */ /* 0x000fe2000001ff00 */
[----:B------:R-:W-:Y:S01]  /*1120*/  IMAD.MOV.U32 R135, RZ, RZ, RZ ;  /* 0x000000ffff877224 */ /* 0x000fe200078e00ff */
[----:B------:R-:W-:Y:S02]  /*1130*/  CS2R R50, SRZ ;  /* 0x0000000000327805 */ /* 0x000fe4000001ff00 */
[----:B------:R-:W-:-:S02]  /*1140*/  SHF.R.S32.HI R3, RZ, 0x1f, R0 ;  /* 0x0000001fff037819 */ /* 0x000fc40000011400 */
[----:B------:R-:W-:Y:S02]  /*1150*/  CS2R R44, SRZ ;  /* 0x00000000002c7805 */ /* 0x000fe4000001ff00 */
[----:B------:R-:W-:Y:S02]  /*1160*/  CS2R R52, SRZ ;  /* 0x0000000000347805 */ /* 0x000fe4000001ff00 */
[----:B------:R-:W-:Y:S02]  /*1170*/  CS2R R40, SRZ ;  /* 0x0000000000287805 */ /* 0x000fe4000001ff00 */
[----:B------:R-:W-:Y:S01]  /*1180*/  LEA.HI R149, R3, R0, RZ, 0x7 ;  /* 0x0000000003957211 */ /* 0x000fe200078f38ff */
        /* <DEDUP_REMOVED lines=18> */
[----:B0-----:R-:W-:Y:S01]  /*12b0*/  CS2R R6, SRZ ;  /* 0x0000000000067805 */ /* 0x001fe2000001ff00 */
[----:B------:R-:W-:Y:S02]  /*12c0*/  IMAD.MOV.U32 R73, RZ, RZ, RZ ;  /* 0x000000ffff497224 */ /* 0x000fe400078e00ff */
[----:B------:R-:W-:Y:S02]  /*12d0*/  IMAD.MOV.U32 R24, RZ, RZ, RZ ;  /* 0x000000ffff187224 */ /* 0x000fe400078e00ff */
[----:B------:R-:W-:Y:S02]  /*12e0*/  IMAD.MOV.U32 R63, RZ, RZ, RZ ;  /* 0x000000ffff3f7224 */ /* 0x000fe400078e00ff */
[----:B------:R-:W-:Y:S01]  /*12f0*/  IMAD.MOV.U32 R8, RZ, RZ, RZ ;  /* 0x000000ffff087224 */ /* 0x000fe200078e00ff */
[----:B------:R-:W-:Y:S06]  /*1300*/  @!P1 BRA `(.L_x_10169) ;  /* 0x0000005000149947 */ /* 0x000fec0003800000 */
[----:B------:R-:W0:Y:S01]  /*1310*/  SHFL.IDX PT, R0, R147, RZ, 0x1f ;  /* 0x00001fff93007589 */ /* 0x000e2200000e0000 */
[----:B------:R-:W-:Y:S01]  /*1320*/  UIADD3 UR6, UR40, 0x21800, URZ ;  /* 0x0002180028067890 */ /* 0x000fe2000fffe03f */
[----:B------:R-:W-:-:S03]  /*1330*/  SHF.R.S32.HI R149, RZ, 0x7, R149 ;  /* 0x00000007ff957819 */ /* 0x000fc60000011495 */
[----:B------:R-:W-:-:S06]  /*1340*/  ULOP3.LUT UP0, URZ, UR6, 0x3ff, URZ, 0xc0, !UPT ;  /* 0x000003ff063f7892 */ /* 0x000fcc000f80c03f */
[----:B------:R-:W-:Y:S02]  /*1350*/  PLOP3.LUT P0, PT, PT, PT, UP0, 0x80, 0x0 ;  /* 0x000000000000781c */ /* 0x000fe40003f0f008 */
[----:B0-----:R-:W-:-:S13]  /*1360*/  R2UR UR42, R0 ;  /* 0x00000000002a72ca */ /* 0x001fda00000e0000 */
[----:B------:R-:W-:-:S04]  /*1370*/  UIMAD.WIDE UR4, UR42, 0x55555556, URZ ;  /* 0x555555562a0478a5 */ /* 0x000fc8000f8e023f */
[----:B------:R-:W-:-:S04]  /*1380*/  ULEA.HI UR5, UR5, UR5, URZ, 0x1 ;  /* 0x0000000505057291 */ /* 0x000fc8000f8f083f */
[----:B------:R-:W-:-:S04]  /*1390*/  UIMAD UR43, UR5, -0x3, UR42 ;  /* 0xfffffffd052b78a4 */ /* 0x000fc8000f8e022a */
[----:B------:R-:W-:-:S04]  /*13a0*/  ULEA UR4, UR43, UR6, 0xd ;  /* 0x000000062b047291 */ /* 0x000fc8000f8e683f */
[----:B------:R-:W-:-:S04]  /*13b0*/  USHF.R.U32.HI UR4, URZ, 0x4, UR4 ;  /* 0x000000043f047899 */ /* 0x000fc80008011604 */
[----:B------:R-:W-:Y:S01]  /*13c0*/  ULOP3.LUT UR39, UR4, 0x3fff, URZ, 0xc0, !UPT ;  /* 0x00003fff04277892 */ /* 0x000fe2000f8ec03f */
[----:B------:R-:W-:Y:S11]  /*13d0*/  @!P0 BRA `(.L_x_10170) ;  /* 0x0000000000408947 */ /* 0x000ff60003800000 */
[----:B------:R-:W-:Y:S01]  /*13e0*/  MOV R0, 0x0 ;  /* 0x0000000000007802 */ /* 0x000fe20000000f00 */
[----:B------:R-:W-:Y:S01]  /*13f0*/  ULDC.64 UR4, c[0x4][0x138] ;  /* 0x01004e0000047ab9 */ /* 0x000fe20000000a00 */
[----:B------:R-:W-:Y:S01]  /*1400*/  ULDC.64 UR6, c[0x4][0x28] ;  /* 0x01000a0000067ab9 */ /* 0x000fe20000000a00 */
[----:B------:R-:W-:Y:S01]  /*1410*/  MOV R4, UR4 ;  /* 0x0000000400047c02 */ /* 0x000fe20008000f00 */
        /* <DEDUP_REMOVED lines=12> */
.L_x_10170:
[----:B------:R-:W-:Y:S02]  /*14e0*/  LEA.HI R0, R145, R145, RZ, 0x1 ;  /* 0x0000009191007211 */ /* 0x000fe400078f08ff */
[----:B------:R-:W-:Y:S02]  /*14f0*/  ISETP.NE.AND P0, PT, R19, 0x3, PT ;  /* 0x000000031300780c */ /* 0x000fe40003f05270 */
[----:B------:R-:W-:-:S05]  /*1500*/  LOP3.LUT R0, R0, 0xfffffffe, RZ, 0xc0, !PT ;  /* 0xfffffffe00007812 */ /* 0x000fca00078ec0ff */
[----:B------:R-:W-:-:S05]  /*1510*/  IMAD.IADD R0, R145, 0x1, -R0 ;  /* 0x0000000191007824 */ /* 0x000fca00078e0a00 */
[----:B------:R-:W-:-:S04]  /*1520*/  SHF.L.U32 R0, R0, 0x1f, RZ ;  /* 0x0000001f00007819 */ /* 0x000fc800000006ff */
[----:B------:R-:W0:Y:S02]  /*1530*/  SYNCS.PHASECHK.TRANS64.TRYWAIT P1, [UR40+0x2d800], R0 ;  /* 0x02d80000ff0075a7 */ /* 0x000e240008020168 */
[----:B0-----:R-:W-:Y:S05]  /*1540*/  @!P1 BRA `(.L_x_10171) ;  /* 0x000000b800e09947 */ /* 0x001fea0003800000 */
.L_x_10290:
[----:B------:R-:W-:Y:S05]  /*1550*/  @!P0 BRA `(.L_x_10172) ;  /* 0x0000000000048947 */ /* 0x000fea0003800000 */
[----:B------:R-:W-:Y:S01]  /*1560*/  BPT.TRAP 0x1 ;  /* 0x000000040000795c */ /* 0x000fe20000300000 */
.L_x_10172:
[----:B------:R-:W-:Y:S02]  /*1570*/  MOV R4, UR38 ;  /* 0x0000002600047c02 */ /* 0x000fe40008000f00 */
[----:B0-----:R-:W-:Y:S02]  /*1580*/  SHF.L.U32 R3, R2, 0x1f, RZ ;  /* 0x0000001f02037819 */ /* 0x001fe400000006ff */
[----:B------:R-:W-:-:S04]  /*1590*/  LEA R4, R4, UR40, 0x3 ;  /* 0x0000002804047c11 */ /* 0x000fc8000f8e18ff */
[----:B------:R0:W1:Y:S01]  /*15a0*/  SYNCS.PHASECHK.TRANS64.TRYWAIT P1, [R4+URZ+0x2d830], R3 ;  /* 0x02d83003040075a7 */ /* 0x000062000802017f */
[----:B------:R-:W-:Y:S05]  /*15b0*/  @!P0 BRA `(.L_x_10173) ;  /* 0x0000000000048947 */ /* 0x000fea0003800000 */
[----:B------:R-:W-:Y:S01]  /*15c0*/  BPT.TRAP 0x1 ;  /* 0x000000040000795c */ /* 0x000fe20000300000 */
.L_x_10173:
[----:B------:R-:W-:Y:S01]  /*15d0*/  IMAD.MOV.U32 R135, RZ, RZ, RZ ;  /* 0x000000ffff877224 */ /* 0x000fe200078e00ff */
[----:B-1----:R-:W-:Y:S06]  /*15e0*/  @P1 BRA `(.L_x_10174) ;  /* 0x0000000000081947 */ /* 0x002fec0003800000 */
[----:B------:R-:W1:Y:S02]  /*15f0*/  SYNCS.PHASECHK.TRANS64.TRYWAIT P1, [R4+URZ+0x2d830], R3 ;  /* 0x02d83003040075a7 */ /* 0x000e64000802017f */
[----:B-1----:R-:W-:Y:S05]  /*1600*/  @!P1 BRA `(.L_x_10175) ;  /* 0x000000b800c89947 */ /* 0x002fea0003800000 */
.L_x_10174:
        /* <DEDUP_REMOVED lines=53> */
.L_x_10176:
[----:B------:R-:W-:Y:S01]  /*1960*/  IMAD.IADD R0, R151, 0x1, R88 ;  /* 0x0000000197007824 */ /* 0x000fe200078e0258 */
[----:B------:R-:W-:Y:S01]  /*1970*/  P2R R7, PR, RZ, 0x1 ;  /* 0x00000001ff077803 */ /* 0x000fe20000000000 */
[----:B------:R-:W-:Y:S01]  /*1980*/  ULDC UR6, c[0x0][0x988] ;  /* 0x0002620000067ab9 */ /* 0x000fe20000000800 */
[--C-:B------:R-:W-:Y:S02]  /*1990*/  IMAD.MOV.U32 R133, RZ, RZ, R135.reuse ;  /* 0x000000ffff857224 */ /* 0x100fe400078e0087 */
[----:B------:R-:W-:Y:S02]  /*19a0*/  IMAD R5, R149, -0x80, R0 ;  /* 0xffffff8095057824 */ /* 0x000fe400078e0200 */
[--C-:B------:R-:W-:Y:S02]  /*19b0*/  IMAD.MOV.U32 R131, RZ, RZ, R135.reuse ;  /* 0x000000ffff837224 */ /* 0x100fe400078e0087 */
        /* <DEDUP_REMOVED lines=15> */
[----:B01----:R-:W-:Y:S01]  /*1ab0*/  FMNMX.FTZ R3, R24, R10, !PT ;  /* 0x0000000a18037209 */ /* 0x003fe20007810000 */
        /* <DEDUP_REMOVED lines=107> */
[----:B------:R-:W-:Y:S02]  /*2170*/  P2R R29, PR, RZ, 0x1 ;  /* 0x00000001ff1d7803 */ /* 0x000fe40000000000 */
[----:B------:R-:W-:Y:S02]  /*2180*/  P2R R21, PR, RZ, 0x2 ;  /* 0x00000002ff157803 */ /* 0x000fe40000000000 */
[----:B------:R-:W-:-:S02]  /*2190*/  FSEL R134, R77, -INF , P2 ;  /* 0xff8000004d867808 */ /* 0x000fc40001000000 */
[----:B------:R-:W-:Y:S02]  /*21a0*/  P2R R15, PR, RZ, 0x4 ;  /* 0x00000004ff0f7803 */ /* 0x000fe40000000000 */
[C---:B------:R-:W-:Y:S02]  /*21b0*/  ISETP.GT.AND P3, PT, R5.reuse, 0x70, PT ;  /* 0x000000700500780c */ /* 0x040fe40003f64270 */
[C---:B------:R-:W-:Y:S02]  /*21c0*/  ISETP.GT.AND P4, PT, R5.reuse, 0x71, PT ;  /* 0x000000710500780c */ /* 0x040fe40003f84270 */
[C---:B------:R-:W-:Y:S02]  /*21d0*/  ISETP.GT.AND P5, PT, R5.reuse, 0x78, PT ;  /* 0x000000780500780c */ /* 0x040fe40003fa4270 */
[C---:B------:R-:W-:Y:S02]  /*21e0*/  ISETP.GT.AND P6, PT, R5.reuse, 0x79, PT ;  /* 0x000000790500780c */ /* 0x040fe40003fc4270 */
[----:B------:R-:W-:-:S02]  /*21f0*/  ISETP.GT.AND P2, PT, R5, 0x58, PT ;  /* 0x000000580500780c */ /* 0x000fc40003f44270 */
[C---:B------:R-:W-:Y:S02]  /*2200*/  ISETP.GT.AND P1, PT, R5.reuse, 0x59, PT ;  /* 0x000000590500780c */ /* 0x040fe40003f24270 */
[----:B------:R-:W-:Y:S02]  /*2210*/  ISETP.GT.AND P0, PT, R5, 0x60, PT ;  /* 0x000000600500780c */ /* 0x000fe40003f04270 */
[----:B------:R-:W-:Y:S02]  /*2220*/  FMNMX.FTZ R3, R130, R3, !PT ;  /* 0x0000000382037209 */ /* 0x000fe40007810000 */
[----:B------:R-:W-:Y:S02]  /*2230*/  FMNMX.FTZ R5, R26, R27, !PT ;  /* 0x0000001b1a057209 */ /* 0x000fe40007810000 */
[----:B------:R-:W-:Y:S02]  /*2240*/  FSEL R80, R80, -INF , P3 ;  /* 0xff80000050507808 */ /* 0x000fe40001800000 */
[----:B------:R-:W-:-:S02]  /*2250*/  FMNMX.FTZ R3, R134, R3, !PT ;  /* 0x0000000386037209 */ /* 0x000fc40007810000 */
[----:B------:R-:W-:Y:S02]  /*2260*/  FMNMX.FTZ R5, R30, R5, !PT ;  /* 0x000000051e057209 */ /* 0x000fe40007810000 */
[----:B------:R-:W-:Y:S02]  /*2270*/  FSEL R132, R81, -INF , P4 ;  /* 0xff80000051847808 */ /* 0x000fe40002000000 */
        /* <DEDUP_REMOVED lines=8> */
[----:B------:R-:W-:Y:S01]  /*2300*/  FMNMX.FTZ R9, R76, R3, !PT ;  /* 0x000000034c097209 */ /* 0x000fe20007810000 */
[----:B------:R-:W-:Y:S01]  /*2310*/  IMAD.U32 R3, RZ, RZ, UR6 ;  /* 0x00000006ff037e24 */ /* 0x000fe2000f8e00ff */
[----:B------:R-:W-:-:S02]  /*2320*/  FMNMX.FTZ R5, R38, R5, !PT ;  /* 0x0000000526057209 */ /* 0x000fc40007810000 */
[----:B------:R-:W-:Y:S01]  /*2330*/  FSEL R70, R70, -INF , P2 ;  /* 0xff80000046467808 */ /* 0x000fe20001000000 */
[----:B------:R-:W0:Y:S01]  /*2340*/  SHFL.BFLY PT, R0, R9, 0x2, 0x1f ;  /* 0x0c401f0009007f89 */ /* 0x000e2200000e0000 */
[----:B------:R-:W-:Y:S02]  /*2350*/  FMNMX.FTZ R5, R14, R5, !PT ;  /* 0x000000050e057209 */ /* 0x000fe40007810000 */
[----:B------:R-:W-:Y:S02]  /*2360*/  P2R R13, PR, RZ, 0x8 ;  /* 0x00000008ff0d7803 */ /* 0x000fe40000000000 */
[----:B------:R-:W-:Y:S02]  /*2370*/  FMNMX.FTZ R5, R42, R5, !PT ;  /* 0x000000052a057209 */ /* 0x000fe40007810000 */
[----:B------:R-:W-:Y:S02]  /*2380*/  FSEL R60, R71, -INF , P1 ;  /* 0xff800000473c7808 */ /* 0x000fe40000800000 */
[----:B------:R-:W-:-:S02]  /*2390*/  FMNMX.FTZ R5, R20, R5, !PT ;  /* 0x0000000514057209 */ /* 0x000fc40007810000 */
[----:B------:R-:W-:Y:S02]  /*23a0*/  FSEL R74, R74, -INF , P0 ;  /* 0xff8000004a4a7808 */ /* 0x000fe40000000000 */
[----:B------:R-:W-:Y:S02]  /*23b0*/  FMNMX.FTZ R5, R46, R5, !PT ;  /* 0x000000052e057209 */ /* 0x000fe40007810000 */
[----:B------:R-:W-:Y:S02]  /*23c0*/  ISETP.NE.AND P0, PT, R29, RZ, PT ;  /* 0x000000ff1d00720c */ /* 0x000fe40003f05270 */
[----:B------:R-:W-:Y:S02]  /*23d0*/  FMNMX.FTZ R5, R36, R5, !PT ;  /* 0x0000000524057209 */ /* 0x000fe40007810000 */
[----:B------:R-:W-:Y:S02]  /*23e0*/  ISETP.NE.AND P1, PT, R21, RZ, PT ;  /* 0x000000ff1500720c */ /* 0x000fe40003f25270 */
[----:B------:R-:W-:-:S02]  /*23f0*/  FMNMX.FTZ R5, R50, R5, !PT ;  /* 0x0000000532057209 */ /* 0x000fc40007810000 */
[----:B------:R-:W-:Y:S02]  /*2400*/  FSEL R64, R75, -INF , P0 ;  /* 0xff8000004b407808 */ /* 0x000fe40000000000 */
[----:B------:R-:W-:Y:S02]  /*2410*/  FMNMX.FTZ R5, R40, R5, !PT ;  /* 0x0000000528057209 */ /* 0x000fe40007810000 */
[----:B0-----:R-:W-:Y:S02]  /*2420*/  FMNMX.FTZ R11, R9, R0, !PT ;  /* 0x00000000090b7209 */ /* 0x001fe40007810000 */
[----:B------:R-:W-:Y:S02]  /*2430*/  FMNMX.FTZ R5, R54, R5, !PT ;  /* 0x0000000536057209 */ /* 0x000fe40007810000 */
[----:B------:R-:W-:Y:S01]  /*2440*/  ISETP.NE.AND P2, PT, R15, RZ, PT ;  /* 0x000000ff0f00720c */ /* 0x000fe20003f45270 */
[----:B------:R-:W0:Y:S01]  /*2450*/  SHFL.BFLY PT, R0, R11, 0x1, 0x1f ;  /* 0x0c201f000b007f89 */ /* 0x000e2200000e0000 */
[----:B------:R-:W-:-:S02]  /*2460*/  FMNMX.FTZ R5, R44, R5, !PT ;  /* 0x000000052c057209 */ /* 0x000fc40007810000 */
[----:B------:R-:W-:Y:S02]  /*2470*/  ISETP.NE.AND P0, PT, R7, RZ, PT ;  /* 0x000000ff0700720c */ /* 0x000fe40003f05270 */
[----:B------:R-:W-:Y:S02]  /*2480*/  FMNMX.FTZ R5, R58, R5, !PT ;  /* 0x000000053a057209 */ /* 0x000fe40007810000 */
[----:B------:R-:W-:Y:S02]  /*2490*/  R2UR UR6, R4 ;  /* 0x00000000040672ca */ /* 0x000fe400000e0000 */
[----:B------:R-:W-:-:S04]  /*24a0*/  FMNMX.FTZ R5, R48, R5, !PT ;  /* 0x0000000530057209 */ /* 0x000fc80007810000 */
[----:B------:R-:W-:-:S04]  /*24b0*/  FMNMX.FTZ R5, R62, R5, !PT ;  /* 0x000000053e057209 */ /* 0x000fc80007810000 */
[----:B------:R-:W-:-:S03]  /*24c0*/  FMNMX.FTZ R5, R52, R5, !PT ;  /* 0x0000000534057209 */ /* 0x000fc60007810000 */
[----:B------:R-:W-:Y:S01]  /*24d0*/  UIADD3 UR6, UR6, 0x2d840, URZ ;  /* 0x0002d84006067890 */ /* 0x000fe2000fffe03f */
[----:B------:R-:W-:Y:S02]  /*24e0*/  FMNMX.FTZ R5, R66, R5, !PT ;  /* 0x0000000542057209 */ /* 0x000fe40007810000 */
[----:B0-----:R-:W-:Y:S01]  /*24f0*/  FMNMX.FTZ R0, R11, R0, !PT ;  /* 0x000000000b007209 */ /* 0x001fe20007810000 */
[----:B------:R-:W-:Y:S01]  /*2500*/  UPRMT UR6, UR41, 0x654, UR6 ;  /* 0x0000065429067896 */ /* 0x000fe20008000006 */
[----:B------:R-:W-:Y:S02]  /*2510*/  FMNMX.FTZ R5, R56, R5, !PT ;  /* 0x0000000538057209 */ /* 0x000fe40007810000 */
[C---:B------:R-:W-:Y:S01]  /*2520*/  FSETP.NEU.FTZ.AND P3, PT, R0.reuse, -INF , PT ;  /* 0xff8000000000780b */ /* 0x040fe20003f7d000 */
[----:B------:R-:W-:Y:S01]  /*2530*/  FMUL.FTZ R25, R0, R3 ;  /* 0x0000000300197220 */ /* 0x000fe20000410000 */
[----:B------:R-:W-:-:S04]  /*2540*/  FMNMX.FTZ R5, R70, R5, !PT ;  /* 0x0000000546057209 */ /* 0x000fc80007810000 */
[----:B------:R-:W-:Y:S01]  /*2550*/  FSEL R25, R25, RZ, P3 ;  /* 0x000000ff19197208 */ /* 0x000fe20001800000 */
[----:B------:R-:W-:Y:S01]  /*2560*/  SYNCS.ARRIVE.TRANS64.RED.A1T0 RZ, [UR6], RZ ;  /* 0x000000ffffff79a7 */ /* 0x000fe20008100406 */
[----:B------:R-:W-:Y:S02]  /*2570*/  FMNMX.FTZ R5, R60, R5, !PT ;  /* 0x000000053c057209 */ /* 0x000fe40007810000 */
[----:B------:R-:W-:Y:S01]  /*2580*/  ISETP.NE.AND P3, PT, R13, RZ, PT ;  /* 0x000000ff0d00720c */ /* 0x000fe20003f65270 */
[--C-:B------:R-:W-:Y:S01]  /*2590*/  FFMA.FTZ R68, R10, R3, -R25.reuse ;  /* 0x000000030a447223 */ /* 0x100fe20000010819 */
[----:B------:R-:W-:Y:S01]  /*25a0*/  FMNMX.FTZ R5, R74, R5, !PT ;  /* 0x000000054a057209 */ /* 0x000fe20007810000 */
[-CC-:B------:R-:W-:Y:S01]  /*25b0*/  FFMA.FTZ R10, R28, R3.reuse, -R25.reuse ;  /* 0x000000031c0a7223 */ /* 0x180fe20000010819 */
        /* <DEDUP_REMOVED lines=30> */
[-CC-:B------:R-:W-:Y:S01]  /*27a0*/  FFMA.FTZ R31, R120, R3.reuse, -R25.reuse ;  /* 0x00000003781f7223 */ /* 0x180fe20000010819 */
[-CC-:B------:R-:W-:Y:S01]  /*27b0*/  FFMA.FTZ R78, R118, R3.reuse, -R25.reuse ;  /* 0x00000003764e7223 */ /* 0x180fe20000010819 */
[----:B------:R-:W0:Y:S01]  /*27c0*/  SHFL.BFLY PT, R8, R5, 0x2, 0x1f ;  /* 0x0c401f0005087f89 */ /* 0x000e2200000e0000 */
        /* <DEDUP_REMOVED lines=12> */
[--C-:B------:R-:W-:Y:S01]  /*2890*/  IMAD.MOV.U32 R134, RZ, RZ, R135.reuse ;  /* 0x000000ffff867224 */ /* 0x100fe200078e0087 */
[-C--:B------:R-:W-:Y:S01]  /*28a0*/  MOV R128, R135.reuse ;  /* 0x0000008700807202 */ /* 0x080fe20000000f00 */
[--C-:B------:R-:W-:Y:S01]  /*28b0*/  IMAD.MOV.U32 R132, RZ, RZ, R135.reuse ;  /* 0x000000ffff847224 */ /* 0x100fe200078e0087 */
[----:B------:R-:W-:Y:S01]  /*28c0*/  MOV R118, R135 ;  /* 0x0000008700767202 */ /* 0x000fe20000000f00 */
[----:B------:R-:W-:-:S02]  /*28d0*/  IMAD.MOV.U32 R130, RZ, RZ, R135 ;  /* 0x000000ffff827224 */ /* 0x000fc400078e0087 */
[--C-:B------:R-:W-:Y:S01]  /*28e0*/  IMAD.MOV.U32 R126, RZ, RZ, R135.reuse ;  /* 0x000000ffff7e7224 */ /* 0x100fe200078e0087 */
[----:B------:R-:W1:Y:S01]  /*28f0*/  MUFU.EX2 R68, R68 ;  /* 0x0000004400447308 */ /* 0x000e620000000800 */
[--C-:B------:R-:W-:Y:S02]  /*2900*/  IMAD.MOV.U32 R124, RZ, RZ, R135.reuse ;  /* 0x000000ffff7c7224 */ /* 0x100fe400078e0087 */
[--C-:B------:R-:W-:Y:S01]  /*2910*/  IMAD.MOV.U32 R122, RZ, RZ, R135.reuse ;  /* 0x000000ffff7a7224 */ /* 0x100fe200078e0087 */
[----:B0-----:R-:W-:Y:S01]  /*2920*/  FMNMX.FTZ R8, R5, R8, !PT ;  /* 0x0000000805087209 */ /* 0x001fe20007810000 */
[--C-:B------:R-:W-:Y:S02]  /*2930*/  IMAD.MOV.U32 R120, RZ, RZ, R135.reuse ;  /* 0x000000ffff787224 */ /* 0x100fe400078e0087 */
[--C-:B------:R-:W-:Y:S01]  /*2940*/  IMAD.MOV.U32 R116, RZ, RZ, R135.reuse ;  /* 0x000000ffff747224 */ /* 0x100fe200078e0087 */
[----:B------:R-:W0:Y:S01]  /*2950*/  MUFU.EX2 R10, R10 ;  /* 0x0000000a000a7308 */ /* 0x000e220000000800 */
[----:B------:R-:W2:Y:S01]  /*2960*/  SHFL.BFLY PT, R5, R8, 0x1, 0x1f ;  /* 0x0c201f0008057f89 */ /* 0x000ea200000e0000 */
[----:B------:R-:W-:-:S02]  /*2970*/  IMAD.MOV.U32 R114, RZ, RZ, R135 ;  /* 0x000000ffff727224 */ /* 0x000fc400078e0087 */
[----:B------:R-:W-:-:S04]  /*2980*/  IMAD.MOV.U32 R112, RZ, RZ, R135 ;  /* 0x000000ffff707224 */ /* 0x000fc800078e0087 */
[----:B------:R-:W3:Y:S01]  /*2990*/  MUFU.EX2 R11, R11 ;  /* 0x0000000b000b7308 */ /* 0x000ee20000000800 */
[----:B-1----:R-:W-:-:S07]  /*29a0*/  FADD.FTZ R65, R9, R68 ;  /* 0x0000004409417221 */ /* 0x002fce0000010000 */
[----:B------:R-:W1:Y:S08]  /*29b0*/  MUFU.EX2 R13, R13 ;  /* 0x0000000d000d7308 */ /* 0x000e700000000800 */
[----:B------:R-:W4:Y:S01]  /*29c0*/  MUFU.EX2 R24, R24 ;  /* 0x0000001800187308 */ /* 0x000f220000000800 */
[----:B--2---:R-:W-:-:S04]  /*29d0*/  FMNMX.FTZ R5, R8, R5, !PT ;  /* 0x0000000508057209 */ /* 0x004fc80007810000 */
[C---:B------:R-:W-:Y:S01]  /*29e0*/  FSETP.NEU.FTZ.AND P1, PT, R5.reuse, -INF , PT ;  /* 0xff8000000500780b */ /* 0x040fe20003f3d000 */
[----:B------:R-:W-:Y:S02]  /*29f0*/  FMUL.FTZ R8, R5, R3 ;  /* 0x0000000305087220 */ /* 0x000fe40000410000 */
[----:B------:R-:W2:Y:S03]  /*2a00*/  MUFU.EX2 R15, R15 ;  /* 0x0000000f000f7308 */ /* 0x000ea60000000800 */
[----:B------:R-:W-:Y:S02]  /*2a10*/  FSEL R25, R8, RZ, P1 ;  /* 0x000000ff08197208 */ /* 0x000fe40000800000 */
[----:B------:R-:W-:Y:S02]  /*2a20*/  ISETP.GE.AND P1, PT, R88, 0x81, PT ;  /* 0x000000815800780c */ /* 0x000fe40003f26270 */
[----:B------:R-:W-:Y:S01]  /*2a30*/  MOV R88, R135 ;  /* 0x0000008700587202 */ /* 0x000fe20000000f00 */
        /* <DEDUP_REMOVED lines=8> */
[-C--:B------:R-:W-:Y:S01]  /*2ac0*/  FFMA.FTZ R49, R14, R3.reuse, -R25 ;  /* 0x000000030e317223 */ /* 0x080fe20000010819 */
[----:B0-----:R-:W-:Y:S01]  /*2ad0*/  FADD.FTZ R14, R10, R65 ;  /* 0x000000410a0e7221 */ /* 0x001fe20000010000 */
[C---:B---3--:R-:W-:Y:S01]  /*2ae0*/  F2FP.F16.F32.PACK_AB R10, R11.reuse, R10 ;  /* 0x0000000a0b0a723e */ /* 0x048fe200000000ff */
[-CC-:B------:R-:W-:Y:S01]  /*2af0*/  FFMA.FTZ R34, R42, R3.reuse, -R25.reuse ;  /* 0x000000032a227223 */ /* 0x180fe20000010819 */
[-CC-:B------:R-:W-:Y:S01]  /*2b00*/  FFMA.FTZ R38, R46, R3.reuse, -R25.reuse ;  /* 0x000000032e267223 */ /* 0x180fe20000010819 */
[----:B------:R-:W0:Y:S01]  /*2b10*/  MUFU.EX2 R26, R26 ;  /* 0x0000001a001a7308 */ /* 0x000e220000000800 */
[----:B------:R-:W-:Y:S01]  /*2b20*/  FADD.FTZ R14, R11, R14 ;  /* 0x0000000e0b0e7221 */ /* 0x000fe20000010000 */
[-CC-:B------:R-:W-:Y:S01]  /*2b30*/  FFMA.FTZ R57, R36, R3.reuse, -R25.reuse ;  /* 0x0000000324397223 */ /* 0x180fe20000010819 */
[-CC-:B------:R-:W-:Y:S01]  /*2b40*/  FFMA.FTZ R36, R54, R3.reuse, -R25.reuse ;  /* 0x0000000336247223 */ /* 0x180fe20000010819 */
[-CC-:B------:R-:W-:Y:S01]  /*2b50*/  FFMA.FTZ R55, R44, R3.reuse, -R25.reuse ;  /* 0x000000032c377223 */ /* 0x180fe20000010819 */
[----:B-1----:R-:W-:Y:S01]  /*2b60*/  FADD.FTZ R67, R13, R14 ;  /* 0x0000000e0d437221 */ /* 0x002fe20000010000 */
[-CC-:B------:R-:W-:Y:S01]  /*2b70*/  FFMA.FTZ R59, R48, R3.reuse, -R25.reuse ;  /* 0x00000003303b7223 */ /* 0x180fe20000010819 */
[-C--:B------:R-:W-:Y:S01]  /*2b80*/  FFMA.FTZ R4, R62, R3.reuse, -R25 ;  /* 0x000000033e047223 */ /* 0x080fe20000010819 */
[----:B------:R1:W3:Y:S01]  /*2b90*/  MUFU.EX2 R63, R51 ;  /* 0x00000033003f7308 */ /* 0x0002e20000000800 */
[----:B----4-:R-:W-:Y:S01]  /*2ba0*/  FADD.FTZ R14, R24, R67 ;  /* 0x00000043180e7221 */ /* 0x010fe20000010000 */
[-CC-:B------:R-:W-:Y:S01]  /*2bb0*/  FFMA.FTZ R52, R52, R3.reuse, -R25.reuse ;  /* 0x0000000334347223 */ /* 0x180fe20000010819 */
[-CC-:B------:R-:W-:Y:S01]  /*2bc0*/  FFMA.FTZ R42, R66, R3.reuse, -R25.reuse ;  /* 0x00000003422a7223 */ /* 0x180fe20000010819 */
[-CC-:B------:R-:W-:Y:S01]  /*2bd0*/  FFMA.FTZ R44, R70, R3.reuse, -R25.reuse ;  /* 0x00000003462c7223 */ /* 0x180fe20000010819 */
[----:B--2---:R-:W-:Y:S01]  /*2be0*/  FADD.FTZ R69, R15, R14 ;  /* 0x0000000e0f457221 */ /* 0x004fe20000010000 */
[-CC-:B------:R-:W-:Y:S01]  /*2bf0*/  FFMA.FTZ R74, R74, R3.reuse, -R25.reuse ;  /* 0x000000034a4a7223 */ /* 0x180fe20000010819 */
[-C--:B------:R-:W-:Y:S01]  /*2c00*/  FFMA.FTZ R64, R64, R3.reuse, -R25 ;  /* 0x0000000340407223 */ /* 0x080fe20000010819 */
[----:B------:R2:W4:Y:S01]  /*2c10*/  MUFU.EX2 R84, R53 ;  /* 0x0000003500547308 */ /* 0x0005220000000800 */
[----:B0-----:R-:W-:Y:S01]  /*2c20*/  FADD.FTZ R12, R26, R61 ;  /* 0x0000003d1a0c7221 */ /* 0x001fe20000010000 */
[-CC-:B-1----:R-:W-:Y:S01]  /*2c30*/  FFMA.FTZ R51, R20, R3.reuse, -R25.reuse ;  /* 0x0000000314337223 */ /* 0x182fe20000010819 */
[-CC-:B------:R-:W-:Y:S01]  /*2c40*/  FFMA.FTZ R20, R50, R3.reuse, -R25.reuse ;  /* 0x0000000332147223 */ /* 0x180fe20000010819 */
[-CC-:B------:R-:W-:Y:S01]  /*2c50*/  FFMA.FTZ R94, R94, R3.reuse, -R25.reuse ;  /* 0x000000035e5e7223 */ /* 0x180fe20000010819 */
[-CC-:B------:R-:W-:Y:S01]  /*2c60*/  FFMA.FTZ R96, R96, R3.reuse, -R25.reuse ;  /* 0x0000000360607223 */ /* 0x180fe20000010819 */
[-CC-:B------:R-:W-:Y:S01]  /*2c70*/  FFMA.FTZ R98, R98, R3.reuse, -R25.reuse ;  /* 0x0000000362627223 */ /* 0x180fe20000010819 */
[-CC-:B------:R-:W-:Y:S01]  /*2c80*/  FFMA.FTZ R100, R100, R3.reuse, -R25.reuse ;  /* 0x0000000364647223 */ /* 0x180fe20000010819 */
[----:B------:R-:W0:Y:S01]  /*2c90*/  MUFU.EX2 R6, R6 ;  /* 0x0000000600067308 */ /* 0x000e220000000800 */
[----:B---3--:R-:W-:Y:S01]  /*2ca0*/  FADD.FTZ R11, R63, R12 ;  /* 0x0000000c3f0b7221 */ /* 0x008fe20000010000 */
[-CC-:B--2---:R-:W-:Y:S01]  /*2cb0*/  FFMA.FTZ R53, R40, R3.reuse, -R25.reuse ;  /* 0x0000000328357223 */ /* 0x184fe20000010819 */
[-CC-:B------:R-:W-:Y:S01]  /*2cc0*/  FFMA.FTZ R40, R58, R3.reuse, -R25.reuse ;  /* 0x000000033a287223 */ /* 0x180fe20000010819 */
[-CC-:B------:R-:W-:Y:S01]  /*2cd0*/  FFMA.FTZ R108, R108, R3.reuse, -R25.reuse ;  /* 0x000000036c6c7223 */ /* 0x180fe20000010819 */
[----:B------:R-:W-:Y:S01]  /*2ce0*/  FFMA.FTZ R106, R106, R3, -R25 ;  /* 0x000000036a6a7223 */ /* 0x000fe20000010819 */
[----:B------:R-:W-:-:S02]  /*2cf0*/  F2FP.F16.F32.PACK_AB R8, R68, R9 ;  /* 0x000000094408723e */ /* 0x000fc400000000ff */
[----:B------:R-:W1:Y:S01]  /*2d00*/  MUFU.EX2 R27, R27 ;  /* 0x0000001b001b7308 */ /* 0x000e620000000800 */
[C---:B----4-:R-:W-:Y:S01]  /*2d10*/  FADD.FTZ R65, R84.reuse, R11 ;  /* 0x0000000b54417221 */ /* 0x050fe20000010000 */
[----:B------:R-:W-:Y:S01]  /*2d20*/  F2FP.F16.F32.PACK_AB R11, R84, R63 ;  /* 0x0000003f540b723e */ /* 0x000fe200000000ff */
[----:B------:R-:W-:Y:S01]  /*2d30*/  FFMA.FTZ R63, R56, R3, -R25 ;  /* 0x00000003383f7223 */ /* 0x000fe20000010819 */
[----:B------:R-:W-:-:S04]  /*2d40*/  F2FP.F16.F32.PACK_AB R9, R61, R26 ;  /* 0x0000001a3d09723e */ /* 0x000fc800000000ff */
[----:B------:R-:W2:Y:S01]  /*2d50*/  MUFU.EX2 R28, R28 ;  /* 0x0000001c001c7308 */ /* 0x000ea20000000800 */
[----:B0-----:R-:W-:Y:S01]  /*2d60*/  FADD.FTZ R12, R6, R65 ;  /* 0x00000041060c7221 */ /* 0x001fe20000010000 */
[----:B------:R-:W-:Y:S01]  /*2d70*/  FFMA.FTZ R65, R60, R3, -R25 ;  /* 0x000000033c417223 */ /* 0x000fe20000010819 */
[----:B------:R0:W-:Y:S05]  /*2d80*/  STSM.16.M88.4 [R16+0x21800], R8 ;  /* 0x0218000810007844 */ /* 0x0001ea0000000200 */
[----:B------:R-:W3:Y:S01]  /*2d90*/  MUFU.EX2 R30, R30 ;  /* 0x0000001e001e7308 */ /* 0x000ee20000000800 */
[----:B-1----:R-:W-:-:S07]  /*2da0*/  FADD.FTZ R67, R27, R12 ;  /* 0x0000000c1b437221 */ /* 0x002fce0000010000 */
[----:B------:R-:W1:Y:S01]  /*2db0*/  MUFU.EX2 R21, R21 ;  /* 0x0000001500157308 */ /* 0x000e620000000800 */
[----:B--2---:R-:W-:-:S07]  /*2dc0*/  FADD.FTZ R14, R28, R69 ;  /* 0x000000451c0e7221 */ /* 0x004fce0000010000 */
[----:B------:R-:W2:Y:S01]  /*2dd0*/  MUFU.EX2 R49, R49 ;  /* 0x0000003100317308 */ /* 0x000ea20000000800 */
[----:B---3--:R-:W-:-:S07]  /*2de0*/  FADD.FTZ R12, R30, R67 ;  /* 0x000000431e0c7221 */ /* 0x008fce0000010000 */
        /* <DEDUP_REMOVED lines=19> */
[----:B-1----:R-:W-:Y:S01]  /*2f20*/  FADD.FTZ R25, R57, R12 ;  /* 0x0000000c39197221 */ /* 0x002fe20000010000 */
[----:B------:R-:W-:Y:S02]  /*2f30*/  F2FP.F16.F32.PACK_AB R12, R24, R13 ;  /* 0x0000000d180c723e */ /* 0x000fe400000000ff */
[----:B------:R-:W-:-:S04]  /*2f40*/  F2FP.F16.F32.PACK_AB R24, R32, R21 ;  /* 0x000000152018723e */ /* 0x000fc800000000ff */
        /* <DEDUP_REMOVED lines=9> */
[----:B--2---:R-:W-:Y:S01]  /*2fe0*/  FADD.FTZ R13, R53, R26 ;  /* 0x0000001a350d7221 */ /* 0x004fe20000010000 */
[----:B------:R-:W-:Y:S01]  /*2ff0*/  F2FP.F16.F32.PACK_AB R26, R90, R29 ;  /* 0x0000001d5a1a723e */ /* 0x000fe200000000ff */
[----:B------:R-:W-:-:S05]  /*3000*/  IMAD.MOV.U32 R90, RZ, RZ, R135 ;  /* 0x000000ffff5a7224 */ /* 0x000fca00078e0087 */
[----:B------:R-:W2:Y:S01]  /*3010*/  MUFU.EX2 R33, R33 ;  /* 0x0000002100217308 */ /* 0x000ea20000000800 */
[C---:B---3--:R-:W-:Y:S01]  /*3020*/  FADD.FTZ R28, R78.reuse, R25 ;  /* 0x000000194e1c7221 */ /* 0x048fe20000010000 */
[----:B------:R-:W-:Y:S02]  /*3030*/  F2FP.F16.F32.PACK_AB R25, R51, R34 ;  /* 0x000000223319723e */ /* 0x000fe400000000ff */
[----:B0-----:R-:W-:-:S04]  /*3040*/  F2FP.F16.F32.PACK_AB R10, R78, R31 ;  /* 0x0000001f4e0a723e */ /* 0x001fc800000000ff */
[----:B------:R-:W0:Y:S01]  /*3050*/  MUFU.EX2 R55, R55 ;  /* 0x0000003700377308 */ /* 0x000e220000000800 */
[----:B-1----:R-:W-:Y:S01]  /*3060*/  FADD.FTZ R8, R36, R13 ;  /* 0x0000000d24087221 */ /* 0x002fe20000010000 */
[----:B------:R-:W-:Y:S02]  /*3070*/  F2FP.F16.F32.PACK_AB R13, R27, R6 ;  /* 0x000000061b0d723e */ /* 0x000fe400000000ff */
[----:B------:R-:W-:-:S03]  /*3080*/  F2FP.F16.F32.PACK_AB R27, R57, R38 ;  /* 0x00000026391b723e */ /* 0x000fc600000000ff */
[----:B------:R1:W-:Y:S01]  /*3090*/  STSM.16.M88.4 [R22], R12 ;  /* 0x0000000c16007844 */ /* 0x0003e20000000200 */
[----:B------:R-:W3:Y:S01]  /*30a0*/  MUFU.EX2 R82, R82 ;  /* 0x0000005200527308 */ /* 0x000ee20000000800 */
[----:B--2---:R-:W-:Y:S02]  /*30b0*/  FADD.FTZ R11, R33, R28 ;  /* 0x0000001c210b7221 */ /* 0x004fe40000010000 */
[----:B------:R2:W-:Y:S05]  /*30c0*/  STSM.16.M88.4 [R18], R24 ;  /* 0x0000001812007844 */ /* 0x0005ea0000000200 */
[----:B------:R-:W4:Y:S01]  /*30d0*/  MUFU.EX2 R40, R40 ;  /* 0x0000002800287308 */ /* 0x000f220000000800 */
[----:B0-----:R-:W-:-:S07]  /*30e0*/  FADD.FTZ R9, R55, R8 ;  /* 0x0000000837097221 */ /* 0x001fce0000010000 */
[----:B------:R-:W0:Y:S01]  /*30f0*/  MUFU.EX2 R37, R37 ;  /* 0x0000002500257308 */ /* 0x000e220000000800 */
[C---:B---3--:R-:W-:Y:S01]  /*3100*/  FADD.FTZ R8, R82.reuse, R11 ;  /* 0x0000000b52087221 */ /* 0x048fe20000010000 */
[----:B-1----:R-:W-:-:S06]  /*3110*/  F2FP.F16.F32.PACK_AB R12, R82, R33 ;  /* 0x00000021520c723e */ /* 0x002fcc00000000ff */
[----:B------:R-:W1:Y:S01]  /*3120*/  MUFU.EX2 R59, R59 ;  /* 0x0000003b003b7308 */ /* 0x000e620000000800 */
[----:B----4-:R-:W-:-:S07]  /*3130*/  FADD.FTZ R6, R40, R9 ;  /* 0x0000000928067221 */ /* 0x010fce0000010000 */
[----:B------:R-:W3:Y:S01]  /*3140*/  MUFU.EX2 R102, R102 ;  /* 0x0000006600667308 */ /* 0x000ee20000000800 */
[----:B0-----:R-:W-:-:S07]  /*3150*/  FADD.FTZ R11, R37, R8 ;  /* 0x00000008250b7221 */ /* 0x001fce0000010000 */
[----:B------:R-:W0:Y:S01]  /*3160*/  MUFU.EX2 R4, R4 ;  /* 0x0000000400047308 */ /* 0x000e220000000800 */
[----:B-1----:R-:W-:-:S07]  /*3170*/  FADD.FTZ R9, R59, R6 ;  /* 0x000000063b097221 */ /* 0x002fce0000010000 */
[----:B------:R-:W1:Y:S01]  /*3180*/  MUFU.EX2 R35, R35 ;  /* 0x0000002300237308 */ /* 0x000e620000000800 */
[C---:B---3--:R-:W-:Y:S01]  /*3190*/  FADD.FTZ R8, R102.reuse, R11 ;  /* 0x0000000b66087221 */ /* 0x048fe20000010000 */
[----:B------:R-:W-:Y:S02]  /*31a0*/  F2FP.F16.F32.PACK_AB R11, R55, R36 ;  /* 0x00000024370b723e */ /* 0x000fe400000000ff */
[----:B------:R-:W-:Y:S01]  /*31b0*/  F2FP.F16.F32.PACK_AB R14, R102, R37 ;  /* 0x00000025660e723e */ /* 0x000fe200000000ff */
[----:B------:R-:W-:-:S03]  /*31c0*/  IMAD.MOV.U32 R102, RZ, RZ, R135 ;  /* 0x000000ffff667224 */ /* 0x000fc600078e0087 */
[----:B------:R-:W3:Y:S01]  /*31d0*/  MUFU.EX2 R61, R52 ;  /* 0x00000034003d7308 */ /* 0x000ee20000000800 */
[----:B0-----:R-:W-:-:S07]  /*31e0*/  FADD.FTZ R6, R4, R9 ;  /* 0x0000000904067221 */ /* 0x001fce0000010000 */
[----:B------:R-:W0:Y:S01]  /*31f0*/  MUFU.EX2 R86, R86 ;  /* 0x0000005600567308 */ /* 0x000e220000000800 */
[----:B-1----:R-:W-:Y:S01]  /*3200*/  FADD.FTZ R9, R35, R8 ;  /* 0x0000000823097221 */ /* 0x002fe20000010000 */
[----:B------:R-:W-:Y:S01]  /*3210*/  F2FP.F16.F32.PACK_AB R8, R92, R7 ;  /* 0x000000075c08723e */ /* 0x000fe200000000ff */
[----:B------:R-:W-:-:S05]  /*3220*/  IMAD.MOV.U32 R92, RZ, RZ, R135 ;  /* 0x000000ffff5c7224 */ /* 0x000fca00078e0087 */
[----:B------:R-:W1:Y:S01]  /*3230*/  MUFU.EX2 R42, R42 ;  /* 0x0000002a002a7308 */ /* 0x000e620000000800 */
[C---:B---3--:R-:W-:Y:S01]  /*3240*/  FADD.FTZ R7, R61.reuse, R6 ;  /* 0x000000063d077221 */ /* 0x048fe20000010000 */
[----:B------:R-:W-:-:S06]  /*3250*/  F2FP.F16.F32.PACK_AB R15, R61, R4 ;  /* 0x000000043d0f723e */ /* 0x000fcc00000000ff */
[----:B------:R-:W3:Y:S01]  /*3260*/  MUFU.EX2 R39, R39 ;  /* 0x0000002700277308 */ /* 0x000ee20000000800 */
[C---:B0-----:R-:W-:Y:S01]  /*3270*/  FADD.FTZ R28, R86.reuse, R9 ;  /* 0x00000009561c7221 */ /* 0x041fe20000010000 */
[----:B------:R-:W-:Y:S02]  /*3280*/  F2FP.F16.F32.PACK_AB R9, R53, R20 ;  /* 0x000000143509723e */ /* 0x000fe400000000ff */
[----:B--2---:R-:W-:-:S03]  /*3290*/  F2FP.F16.F32.PACK_AB R24, R86, R35 ;  /* 0x000000235618723e */ /* 0x004fc600000000ff */
[----:B------:R0:W-:Y:S01]  /*32a0*/  STSM.16.M88.4 [R17], R8 ;  /* 0x0000000811007844 */ /* 0x0001e20000000200 */
[----:B------:R-:W2:Y:S01]  /*32b0*/  MUFU.EX2 R63, R63 ;  /* 0x0000003f003f7308 */ /* 0x000ea20000000800 */
[----:B-1----:R-:W-:-:S07]  /*32c0*/  FADD.FTZ R6, R42, R7 ;  /* 0x000000072a067221 */ /* 0x002fce0000010000 */
[----:B------:R-:W1:Y:S01]  /*32d0*/  MUFU.EX2 R104, R104 ;  /* 0x0000006800687308 */ /* 0x000e620000000800 */
[----:B---3--:R-:W-:-:S07]  /*32e0*/  FADD.FTZ R7, R39, R28 ;  /* 0x0000001c27077221 */ /* 0x008fce0000010000 */
[----:B------:R-:W3:Y:S01]  /*32f0*/  MUFU.EX2 R44, R44 ;  /* 0x0000002c002c7308 */ /* 0x000ee20000000800 */
[----:B--2---:R-:W-:-:S07]  /*3300*/  FADD.FTZ R13, R63, R6 ;  /* 0x000000063f0d7221 */ /* 0x004fce0000010000 */
[----:B------:R-:W2:Y:S01]  /*3310*/  MUFU.EX2 R41, R41 ;  /* 0x0000002900297308 */ /* 0x000ea20000000800 */
[C---:B-1----:R-:W-:Y:S01]  /*3320*/  FADD.FTZ R20, R104.reuse, R7 ;  /* 0x0000000768147221 */ /* 0x042fe20000010000 */
[----:B------:R-:W-:Y:S01]  /*3330*/  F2FP.F16.F32.PACK_AB R26, R104, R39 ;  /* 0x00000027681a723e */ /* 0x000fe200000000ff */
[----:B------:R-:W-:-:S05]  /*3340*/  IMAD.MOV.U32 R104, RZ, RZ, R135 ;  /* 0x000000ffff687224 */ /* 0x000fca00078e0087 */
[----:B------:R-:W1:Y:S01]  /*3350*/  MUFU.EX2 R65, R65 ;  /* 0x0000004100417308 */ /* 0x000e620000000800 */
[----:B---3--:R-:W-:Y:S01]  /*3360*/  FADD.FTZ R6, R44, R13 ;  /* 0x0000000d2c067221 */ /* 0x008fe20000010000 */
[----:B------:R-:W-:-:S05]  /*3370*/  F2FP.F16.F32.PACK_AB R13, R59, R40 ;  /* 0x000000283b0d723e */ /* 0x000fca00000000ff */
[----:B------:R3:W-:Y:S01]  /*3380*/  STSM.16.M88.4 [R16+0x27800], R12 ;  /* 0x0278000c10007844 */ /* 0x0007e20000000200 */
[----:B------:R-:W4:Y:S01]  /*3390*/  MUFU.EX2 R72, R72 ;  /* 0x0000004800487308 */ /* 0x000f220000000800 */
[----:B--2---:R-:W-:-:S07]  /*33a0*/  FADD.FTZ R27, R41, R20 ;  /* 0x00000014291b7221 */ /* 0x004fce0000010000 */
[----:B------:R-:W2:Y:S01]  /*33b0*/  MUFU.EX2 R74, R74 ;  /* 0x0000004a004a7308 */ /* 0x000ea20000000800 */
[----:B-1----:R-:W-:-:S07]  /*33c0*/  FADD.FTZ R25, R65, R6 ;  /* 0x0000000641197221 */ /* 0x002fce0000010000 */
[----:B------:R-:W1:Y:S01]  /*33d0*/  MUFU.EX2 R43, R43 ;  /* 0x0000002b002b7308 */ /* 0x000e620000000800 */
[C---:B----4-:R-:W-:Y:S01]  /*33e0*/  FADD.FTZ R6, R72.reuse, R27 ;  /* 0x0000001b48067221 */ /* 0x050fe20000010000 */
[----:B0-----:R-:W-:-:S06]  /*33f0*/  F2FP.F16.F32.PACK_AB R8, R72, R41 ;  /* 0x000000294808723e */ /* 0x001fcc00000000ff */
[----:B------:R-:W0:Y:S01]  /*3400*/  MUFU.EX2 R21, R64 ;  /* 0x0000004000157308 */ /* 0x000e220000000800 */
[----:B--2---:R-:W-:-:S07]  /*3410*/  FADD.FTZ R4, R74, R25 ;  /* 0x000000194a047221 */ /* 0x004fce0000010000 */
[----:B------:R-:W2:Y:S01]  /*3420*/  MUFU.EX2 R110, R110 ;  /* 0x0000006e006e7308 */ /* 0x000ea20000000800 */
[----:B-1----:R-:W-:-:S07]  /*3430*/  FADD.FTZ R27, R43, R6 ;  /* 0x000000062b1b7221 */ /* 0x002fce0000010000 */
[----:B------:R-:W1:Y:S01]  /*3440*/  MUFU.EX2 R94, R94 ;  /* 0x0000005e005e7308 */ /* 0x000e620000000800 */
[----:B0-----:R-:W-:-:S07]  /*3450*/  FADD.FTZ R25, R21, R4 ;  /* 0x0000000415197221 */ /* 0x001fce0000010000 */
[----:B------:R-:W0:Y:S01]  /*3460*/  MUFU.EX2 R47, R47 ;  /* 0x0000002f002f7308 */ /* 0x000e220000000800 */
[C---:B--2---:R-:W-:Y:S01]  /*3470*/  FADD.FTZ R6, R110.reuse, R27 ;  /* 0x0000001b6e067221 */ /* 0x044fe20000010000 */
[----:B------:R-:W-:Y:S02]  /*3480*/  F2FP.F16.F32.PACK_AB R27, R65, R44 ;  /* 0x0000002c411b723e */ /* 0x000fe400000000ff */
[----:B------:R-:W-:Y:S01]  /*3490*/  F2FP.F16.F32.PACK_AB R10, R110, R43 ;  /* 0x0000002b6e0a723e */ /* 0x000fe200000000ff */
[----:B------:R-:W-:-:S03]  /*34a0*/  IMAD.MOV.U32 R110, RZ, RZ, R135 ;  /* 0x000000ffff6e7224 */ /* 0x000fc600078e0087 */
[----:B------:R2:W4:Y:S01]  /*34b0*/  MUFU.EX2 R29, R96 ;  /* 0x00000060001d7308 */ /* 0x0005220000000800 */
[----:B-1----:R-:W-:-:S07]  /*34c0*/  FADD.FTZ R4, R94, R25 ;  /* 0x000000195e047221 */ /* 0x002fce0000010000 */
[----:B------:R-:W1:Y:S01]  /*34d0*/  MUFU.EX2 R80, R80 ;  /* 0x0000005000507308 */ /* 0x000e620000000800 */
[----:B0-----:R-:W-:Y:S01]  /*34e0*/  FADD.FTZ R25, R47, R6 ;  /* 0x000000062f197221 */ /* 0x001fe20000010000 */
[----:B--2---:R-:W-:-:S06]  /*34f0*/  IMAD.MOV.U32 R96, RZ, RZ, R135 ;  /* 0x000000ffff607224 */ /* 0x004fcc00078e0087 */
[----:B------:R-:W0:Y:S01]  /*3500*/  MUFU.EX2 R98, R98 ;  /* 0x0000006200627308 */ /* 0x000e220000000800 */
[C---:B----4-:R-:W-:Y:S01]  /*3510*/  FADD.FTZ R9, R29.reuse, R4 ;  /* 0x000000041d097221 */ /* 0x050fe20000010000 */
[----:B------:R-:W-:Y:S01]  /*3520*/  F2FP.F16.F32.PACK_AB R11, R29, R94 ;  /* 0x0000005e1d0b723e */ /* 0x000fe200000000ff */
[----:B------:R-:W-:-:S05]  /*3530*/  IMAD.MOV.U32 R94, RZ, RZ, R135 ;  /* 0x000000ffff5e7224 */ /* 0x000fca00078e0087 */
[----:B------:R-:W-:Y:S01]  /*3540*/  MUFU.EX2 R45, R45 ;  /* 0x0000002d002d7308 */ /* 0x000fe20000000800 */
[C---:B-1----:R-:W-:Y:S01]  /*3550*/  FADD.FTZ R6, R80.reuse, R25 ;  /* 0x0000001950067221 */ /* 0x042fe20000010000 */
[----:B------:R-:W-:Y:S02]  /*3560*/  F2FP.F16.F32.PACK_AB R25, R63, R42 ;  /* 0x0000002a3f19723e */ /* 0x000fe400000000ff */
[----:B---3--:R-:W-:-:S03]  /*3570*/  F2FP.F16.F32.PACK_AB R12, R80, R47 ;  /* 0x0000002f500c723e */ /* 0x008fc600000000ff */
[----:B------:R1:W-:Y:S01]  /*3580*/  STSM.16.M88.4 [R23], R24 ;  /* 0x0000001817007844 */ /* 0x0003e20000000200 */
[----:B------:R-:W2:Y:S01]  /*3590*/  MUFU.EX2 R76, R76 ;  /* 0x0000004c004c7308 */ /* 0x000ea20000000800 */
[----:B0-----:R-:W-:Y:S01]  /*35a0*/  FADD.FTZ R4, R98, R9 ;  /* 0x0000000962047221 */ /* 0x001fe20000010000 */
[----:B------:R-:W-:-:S05]  /*35b0*/  F2FP.F16.F32.PACK_AB R9, R21, R74 ;  /* 0x0000004a1509723e */ /* 0x000fca00000000ff */
[----:B------:R1:W-:Y:S01]  /*35c0*/  STSM.16.M88.4 [R18+0x6000], R8 ;  /* 0x0060000812007844 */ /* 0x0003e20000000200 */
[----:B------:R0:W3:Y:S08]  /*35d0*/  MUFU.EX2 R7, R100 ;  /* 0x0000006400077308 */ /* 0x0000f00000000800 */
[----:B------:R-:W-:Y:S01]  /*35e0*/  MUFU.EX2 R108, R108 ;  /* 0x0000006c006c7308 */ /* 0x000fe20000000800 */
[----:B--2---:R-:W-:Y:S01]  /*35f0*/  F2FP.F16.F32.PACK_AB R14, R76, R45 ;  /* 0x0000002d4c0e723e */ /* 0x004fe200000000ff */
[----:B------:R-:W-:Y:S01]  /*3600*/  FADD.FTZ R45, R45, R6 ;  /* 0x000000062d2d7221 */ /* 0x000fe20000010000 */
[----:B0-----:R-:W-:-:S03]  /*3610*/  IMAD.MOV.U32 R100, RZ, RZ, R135 ;  /* 0x000000ffff647224 */ /* 0x001fc600078e0087 */
[----:B------:R-:W-:Y:S02]  /*3620*/  FADD.FTZ R6, R76, R45 ;  /* 0x0000002d4c067221 */ /* 0x000fe40000010000 */
[----:B------:R0:W2:Y:S01]  /*3630*/  MUFU.EX2 R31, R106 ;  /* 0x0000006a001f7308 */ /* 0x0000a20000000800 */
[C---:B---3--:R-:W-:Y:S01]  /*3640*/  F2FP.F16.F32.PACK_AB R13, R7.reuse, R98 ;  /* 0x00000062070d723e */ /* 0x048fe200000000ff */
[----:B------:R-:W-:Y:S01]  /*3650*/  FADD.FTZ R21, R7, R4 ;  /* 0x0000000407157221 */ /* 0x000fe20000010000 */
[----:B------:R-:W-:Y:S01]  /*3660*/  MOV R98, R135 ;  /* 0x0000008700627202 */ /* 0x000fe20000000f00 */
[----:B0-----:R-:W-:Y:S01]  /*3670*/  IMAD.MOV.U32 R106, RZ, RZ, R135 ;  /* 0x000000ffff6a7224 */ /* 0x001fe200078e0087 */
[----:B--2---:R-:W-:Y:S01]  /*3680*/  F2FP.F16.F32.PACK_AB R15, R31, R108 ;  /* 0x0000006c1f0f723e */ /* 0x004fe200000000ff */
[----:B------:R-:W-:-:S04]  /*3690*/  FADD.FTZ R108, R108, R21 ;  /* 0x000000156c6c7221 */ /* 0x000fc80000010000 */
[----:B------:R1:W-:Y:S01]  /*36a0*/  STSM.16.M88.4 [R17+0x6000], R12 ;  /* 0x0060000c11007844 */ /* 0x0003e20000000200 */
[----:B------:R-:W-:Y:S01]  /*36b0*/  FADD.FTZ R7, R31, R108 ;  /* 0x0000006c1f077221 */ /* 0x000fe20000010000 */
[----:B------:R-:W-:Y:S01]  /*36c0*/  MOV R108, R135 ;  /* 0x00000087006c7202 */ /* 0x000fe20000000f00 */
[----:B------:R0:W-:Y:S06]  /*36d0*/  MEMBAR.ALL.CTA ;  /* 0x0000000000007992 */ /* 0x0001ec0000008000 */
[----:B0-----:R-:W0:Y:S02]  /*36e0*/  FENCE.VIEW.ASYNC.S ;  /* 0x00000000000073c6 */ /* 0x001e240000000000 */
[----:B0-----:R-:W-:Y:S01]  /*36f0*/  NOP ;  /* 0x0000000000007918 */ /* 0x001fe20000000000 */
[----:B------:R-:W-:Y:S05]  /*3700*/  @!P1 BRA `(.L_x_10177) ;  /* 0x0000002000a09947 */ /* 0x000fea0003800000 */
[----:B------:R-:W-:Y:S01]  /*3710*/  VIADD R4, R149, 0xfffffffe ;  /* 0xfffffffe95047836 */ /* 0x000fe20000000000 */
[----:B------:R-:W-:Y:S01]  /*3720*/  CS2R R134, SRZ ;  /* 0x0000000000867805 */ /* 0x000fe2000001ff00 */
[----:B-1----:R-:W-:Y:S01]  /*3730*/  IMAD.MOV.U32 R8, RZ, RZ, R5 ;  /* 0x000000ffff087224 */ /* 0x002fe200078e0005 */
[----:B------:R-:W-:Y:S01]  /*3740*/  CS2R R132, SRZ ;  /* 0x0000000000847805 */ /* 0x000fe2000001ff00 */
        /* <DEDUP_REMOVED lines=24> */
[----:B------:R-:W-:-:S06]  /*38d0*/  UMOV UR6, UR38 ;  /* 0x0000002600067c82 */ /* 0x000fcc0008000000 */
.L_x_10188:
[----:B------:R-:W-:Y:S01]  /*38e0*/  ISETP.NE.AND P2, PT, RZ, UR42, PT ;  /* 0x0000002aff007c0c */ /* 0x000fe2000bf45270 */
[----:B------:R-:W-:-:S04]  /*38f0*/  UISETP.NE.AND UP0, UPT, UR6, 0x1, UPT ;  /* 0x000000010600788c */ /* 0x000fc8000bf05270 */
[----:B------:R-:W-:-:S06]  /*3900*/  USEL UR7, URZ, 0x1, UP0 ;  /* 0x000000013f077887 */ /* 0x000fcc0008000000 */
[----:B------:R-:W-:Y:S02]  /*3910*/  LOP3.LUT R2, R10, UR7, RZ, 0x3c, !PT ;  /* 0x000000070a027c12 */ /* 0x000fe4000f8e3cff */
[----:B------:R-:W-:Y:S05]  /*3920*/  @P2 BRA `(.L_x_10178) ;  /* 0x0000000000342947 */ /* 0x000fea0003800000 */
[----:B------:R-:W-:Y:S05]  /*3930*/  @!P0 BRA `(.L_x_10179) ;  /* 0x0000000000048947 */ /* 0x000fea0003800000 */
[----:B------:R-:W-:Y:S01]  /*3940*/  BPT.TRAP 0x1 ;  /* 0x000000040000795c */ /* 0x000fe20000300000 */
.L_x_10179:
[----:B------:R-:W-:Y:S01]  /*3950*/  UIADD3 UR7, UR6, 0x1, URZ ;  /* 0x0000000106077890 */ /* 0x000fe2000fffe03f */
[----:B------:R-:W-:-:S03]  /*3960*/  SHF.L.U32 R0, R2, 0x1f, RZ ;  /* 0x0000001f02007819 */ /* 0x000fc600000006ff */
[----:B------:R-:W-:-:S04]  /*3970*/  UISETP.NE.AND UP0, UPT, UR7, 0x2, UPT ;  /* 0x000000020700788c */ /* 0x000fc8000bf05270 */
[----:B------:R-:W-:-:S04]  /*3980*/  USEL UR7, UR7, URZ, UP0 ;  /* 0x0000003f07077287 */ /* 0x000fc80008000000 */
[----:B------:R-:W-:-:S09]  /*3990*/  ULEA UR7, UR7, UR40, 0x3 ;  /* 0x0000002807077291 */ /* 0x000fd2000f8e183f */
[----:B------:R0:W1:Y:S01]  /*39a0*/  SYNCS.PHASECHK.TRANS64.TRYWAIT P1, [UR7+0x2d830], R0 ;  /* 0x02d83000ff0075a7 */ /* 0x0000620008020147 */
[----:B------:R-:W-:Y:S05]  /*39b0*/  @!P0 BRA `(.L_x_10180) ;  /* 0x0000000000048947 */ /* 0x000fea0003800000 */
[----:B------:R-:W-:Y:S01]  /*39c0*/  BPT.TRAP 0x1 ;  /* 0x000000040000795c */ /* 0x000fe20000300000 */
.L_x_10180:
[----:B-1----:R-:W-:Y:S05]  /*39d0*/  @P1 BRA `(.L_x_10178) ;  /* 0x0000000000081947 */ /* 0x002fea0003800000 */
[----:B------:R-:W1:Y:S02]  /*39e0*/  SYNCS.PHASECHK.TRANS64.TRYWAIT P1, [UR7+0x2d830], R0 ;  /* 0x02d83000ff0075a7 */ /* 0x000e640008020147 */
[----:B-1----:R-:W-:Y:S05]  /*39f0*/  @!P1 BRA `(.L_x_10181) ;  /* 0x0000009400e09947 */ /* 0x002fea0003800000 */
.L_x_10178:
[----:B-1----:R-:W1:Y:S01]  /*3a00*/  S2R R3, SR_TID.X ;  /* 0x0000000000037919 */ /* 0x002e620000002100 */
[----:B------:R-:W-:Y:S01]  /*3a10*/  UIADD3 UR38, UR6, 0x1, URZ ;  /* 0x0000000106267890 */ /* 0x000fe2000fffe03f */
[----:B------:R-:W-:Y:S01]  /*3a20*/  UMOV UR32, UR4 ;  /* 0x0000000400207c82 */ /* 0x000fe20008000000 */
[----:B------:R-:W-:Y:S02]  /*3a30*/  UMOV UR33, UR5 ;  /* 0x0000000500217c82 */ /* 0x000fe40008000000 */
[----:B------:R-:W-:Y:S01]  /*3a40*/  UISETP.NE.AND UP0, UPT, UR38, 0x2, UPT ;  /* 0x000000022600788c */ /* 0x000fe2000bf05270 */
[----:B------:R-:W-:Y:S01]  /*3a50*/  UMOV UR35, 0x80000020 ;  /* 0x8000002000237882 */ /* 0x000fe20000000000 */
[----:B------:R-:W-:Y:S02]  /*3a60*/  UMOV UR11, 0x80000020 ;  /* 0x80000020000b7882 */ /* 0x000fe40000000000 */
[----:B------:R-:W-:Y:S01]  /*3a70*/  USEL UR38, UR38, URZ, UP0 ;  /* 0x0000003f26267287 */ /* 0x000fe20008000000 */
[----:B------:R-:W-:Y:S01]  /*3a80*/  UMOV UR15, 0x80000020 ;  /* 0x80000020000f7882 */ /* 0x000fe20000000000 */
[----:B------:R-:W-:-:S02]  /*3a90*/  UMOV UR19, 0x80000020 ;  /* 0x8000002000137882 */ /* 0x000fc40000000000 */
[----:B------:R-:W-:Y:S01]  /*3aa0*/  UIMAD UR34, UR38, 0x600, UR28 ;  /* 0x00000600262278a4 */ /* 0x000fe2000f8e021c */
[----:B------:R-:W-:Y:S01]  /*3ab0*/  UMOV UR23, 0x80000020 ;  /* 0x8000002000177882 */ /* 0x000fe20000000000 */
[----:B------:R-:W-:Y:S02]  /*3ac0*/  UMOV UR27, 0x80000020 ;  /* 0x80000020001b7882 */ /* 0x000fe40000000000 */
[----:B------:R-:W-:Y:S02]  /*3ad0*/  UIADD3 UR10, UR34, 0x2, URZ ;  /* 0x00000002220a7890 */ /* 0x000fe4000fffe03f */
[----:B------:R-:W-:Y:S02]  /*3ae0*/  UIADD3 UR14, UR34, 0x200, URZ ;  /* 0x00000200220e7890 */ /* 0x000fe4000fffe03f */
[----:B------:R-:W-:Y:S02]  /*3af0*/  UIADD3 UR18, UR34, 0x202, URZ ;  /* 0x0000020222127890 */ /* 0x000fe4000fffe03f */
[----:B------:R-:W-:-:S02]  /*3b00*/  UIADD3 UR22, UR34, 0x400, URZ ;  /* 0x0000040022167890 */ /* 0x000fc4000fffe03f */
[----:B------:R-:W-:Y:S01]  /*3b10*/  UIADD3 UR26, UR34, 0x402, URZ ;  /* 0x00000402221a7890 */ /* 0x000fe2000fffe03f */
[----:B-1----:R-:W-:-:S05]  /*3b20*/  SHF.R.U32.HI R3, RZ, 0x7, R3 ;  /* 0x00000007ff037819 */ /* 0x002fca0000011603 */
[----:B0-----:R-:W-:-:S05]  /*3b30*/  VIADD R0, R3, 0x8 ;  /* 0x0000000803007836 */ /* 0x001fca0000000000 */
[----:B------:R0:W-:Y:S06]  /*3b40*/  BAR.SYNC.DEFER_BLOCKING R0, 0x100 ;  /* 0x000400000000751d */ /* 0x0001ec0000010000 */
        /* <DEDUP_REMOVED lines=21> */
.L_x_10183:
[----:B------:R-:W-:Y:S01]  /*3ca0*/  ULEA UR7, UR6, UR40, 0x3 ;  /* 0x0000002806077291 */ /* 0x000fe2000f8e183f */
[----:B------:R-:W-:-:S08]  /*3cb0*/  SHF.L.U32 R0, R10, 0x1f, RZ ;  /* 0x0000001f0a007819 */ /* 0x000fd000000006ff */
[----:B------:R0:W1:Y:S01]  /*3cc0*/  SYNCS.PHASECHK.TRANS64.TRYWAIT P1, [UR7+0x2d850], R0 ;  /* 0x02d85000ff0075a7 */ /* 0x0000620008020147 */
[----:B------:R-:W-:Y:S05]  /*3cd0*/  @!P0 BRA `(.L_x_10184) ;  /* 0x0000000000048947 */ /* 0x000fea0003800000 */
[----:B------:R-:W-:Y:S01]  /*3ce0*/  BPT.TRAP 0x1 ;  /* 0x000000040000795c */ /* 0x000fe20000300000 */
.L_x_10184:
[----:B-1----:R-:W-:Y:S05]  /*3cf0*/  @P1 BRA `(.L_x_10182) ;  /* 0x0000000000081947 */ /* 0x002fea0003800000 */
[----:B------:R-:W1:Y:S02]  /*3d00*/  SYNCS.PHASECHK.TRANS64.TRYWAIT P1, [UR7+0x2d850], R0 ;  /* 0x02d85000ff0075a7 */ /* 0x000e640008020147 */
[----:B-1----:R-:W-:Y:S05]  /*3d10*/  @!P1 BRA `(.L_x_10185) ;  /* 0x0000009400309947 */ /* 0x002fea0003800000 */
.L_x_10182:
[----:B------:R-:W-:Y:S01]  /*3d20*/  UIADD3 UR7, UR40, 0x400, URZ ;  /* 0x0000040028077890 */ /* 0x000fe2000fffe03f */
[----:B------:R-:W-:Y:S01]  /*3d30*/  WARPGROUP.ARRIVE ;  /* 0x00000000000079c5 */ /* 0x000fe20000000000 */
[----:B------:R-:W-:-:S05]  /*3d40*/  ULOP3.LUT UR10, UR39, 0x10000, URZ, 0xfc, !UPT ;  /* 0x00010000270a7892 */ /* 0x000fca000f8efc3f */
[----:B------:R-:W1:Y:S01]  /*3d50*/  S2R R5, SR_TID.X ;  /* 0x0000000000057919 */ /* 0x000e620000002100 */
[----:B------:R-:W-:Y:S01]  /*3d60*/  USHF.R.U32.HI UR7, URZ, 0x4, UR7 ;  /* 0x000000043f077899 */ /* 0x000fe20008011607 */
[----:B------:R-:W-:Y:S01]  /*3d70*/  UMOV UR33, 0x40000040 ;  /* 0x4000004000217882 */ /* 0x000fe20000000000 */
[----:B------:R-:W-:Y:S02]  /*3d80*/  UMOV UR35, 0x80000020 ;  /* 0x8000002000237882 */ /* 0x000fe40000000000 */
[----:B------:R-:W-:Y:S01]  /*3d90*/  ULOP3.LUT UR7, UR7, 0x3fff, URZ, 0xc0, !UPT ;  /* 0x00003fff07077892 */ /* 0x000fe2000f8ec03f */
[----:B------:R-:W-:-:S03]  /*3da0*/  UMOV UR32, UR10 ;  /* 0x0000000a00207c82 */ /* 0x000fc60008000000 */
[----:B------:R-:W-:-:S04]  /*3db0*/  ULOP3.LUT UR7, UR7, 0x2000000, URZ, 0xfc, !UPT ;  /* 0x0200000007077892 */ /* 0x000fc8000f8efc3f */
[----:B------:R-:W-:-:S07]  /*3dc0*/  UIMAD UR7, UR6, 0x600, UR7 ;  /* 0x00000600060778a4 */ /* 0x000fce000f8e0207 */
[----:B------:R-:W-:Y:S02]  /*3dd0*/  UMOV UR34, UR7 ;  /* 0x0000000700227c82 */ /* 0x000fe40008000000 */
[----:B------:R-:W-:Y:S01]  /*3de0*/  HGMMA.64x96x16.F32 R88, gdesc[UR32].tnspB, R88, gsb0 ;  /* 0x41600000205879f0 */ /* 0x000fe20008000858 */
[----:B------:R-:W-:Y:S02]  /*3df0*/  UIADD3 UR32, UR10, 0x2, URZ ;  /* 0x000000020a207890 */ /* 0x000fe4000fffe03f */
[----:B------:R-:W-:Y:S01]  /*3e00*/  UIADD3 UR34, UR7, 0x40, URZ ;  /* 0x0000004007227890 */ /* 0x000fe2000fffe03f */
[----:B------:R-:W-:Y:S01]  /*3e10*/  UMOV UR33, 0x40000040 ;  /* 0x4000004000217882 */ /* 0x000fe20000000000 */
[----:B------:R-:W-:Y:S01]  /*3e20*/  UMOV UR35, 0x80000020 ;  /* 0x8000002000237882 */ /* 0x000fe20000000000 */
[----:B-1----:R-:W-:Y:S02]  /*3e30*/  SHF.R.U32.HI R3, RZ, 0x7, R5 ;  /* 0x00000007ff037819 */ /* 0x002fe40000011605 */
        /* <DEDUP_REMOVED lines=52> */
.L_x_10186:
[----:B0-----:R-:W-:Y:S01]  /*4180*/  FMNMX.FTZ R0, R24, R9, !PT ;  /* 0x0000000918007209 */ /* 0x001fe20007810000 */
[----:B------:R-:W-:-:S03]  /*4190*/  ULEA UR7, UR38, UR40, 0x3 ;  /* 0x0000002826077291 */ /* 0x000fc6000f8e183f */
[----:B------:R-:W-:Y:S01]  /*41a0*/  FMNMX.FTZ R3, R25, R0, !PT ;  /* 0x0000000019037209 */ /* 0x000fe20007810000 */
[----:B------:R-:W-:Y:S01]  /*41b0*/  UIADD3 UR7, UR7, 0x2d840, URZ ;  /* 0x0002d84007077890 */ /* 0x000fe2000fffe03f */
[----:B------:R-:W-:-:S03]  /*41c0*/  FMNMX.FTZ R0, R26, R8, !PT ;  /* 0x000000081a007209 */ /* 0x000fc60007810000 */
[----:B------:R-:W-:Y:S01]  /*41d0*/  UPRMT UR7, UR41, 0x654, UR7 ;  /* 0x0000065429077896 */ /* 0x000fe20008000007 */
[----:B------:R-:W-:Y:S02]  /*41e0*/  FMNMX.FTZ R5, R27, R0, !PT ;  /* 0x000000001b057209 */ /* 0x000fe40007810000 */
[----:B------:R-:W-:Y:S02]  /*41f0*/  FMNMX.FTZ R0, R28, R3, !PT ;  /* 0x000000031c007209 */ /* 0x000fe40007810000 */
[----:B------:R-:W-:Y:S02]  /*4200*/  FMNMX.FTZ R10, R30, R5, !PT ;  /* 0x000000051e0a7209 */ /* 0x000fe40007810000 */
[----:B------:R-:W-:Y:S02]  /*4210*/  FMNMX.FTZ R3, R29, R0, !PT ;  /* 0x000000001d037209 */ /* 0x000fe40007810000 */
[----:B------:R-:W-:Y:S01]  /*4220*/  FMNMX.FTZ R5, R31, R10, !PT ;  /* 0x0000000a1f057209 */ /* 0x000fe20007810000 */
[----:B------:R-:W-:Y:S01]  /*4230*/  SYNCS.ARRIVE.TRANS64.RED.A1T0 RZ, [UR7], RZ ;  /* 0x000000ffffff79a7 */ /* 0x000fe20008100407 */
        /* <DEDUP_REMOVED lines=67> */
[-C--:B------:R-:W-:Y:S01]  /*4670*/  FFMA.FTZ R13, R28, R3.reuse, -R10 ;  /* 0x000000031c0d7223 */ /* 0x080fe2000001080a */
[C---:B------:R-:W-:Y:S01]  /*4680*/  FADD.FTZ R8, -R5.reuse, R8 ;  /* 0x0000000805087221 */ /* 0x040fe20000010100 */
[-C--:B------:R-:W-:Y:S01]  /*4690*/  FMUL.FTZ R28, R5, R3.reuse ;  /* 0x00000003051c7220 */ /* 0x080fe20000410000 */
[-CC-:B------:R-:W-:Y:S01]  /*46a0*/  FFMA.FTZ R11, R24, R3.reuse, -R10.reuse ;  /* 0x00000003180b7223 */ /* 0x180fe2000001080a */
[-CC-:B------:R-:W-:Y:S01]  /*46b0*/  FFMA.FTZ R12, R25, R3.reuse, -R10.reuse ;  /* 0x00000003190c7223 */ /* 0x180fe2000001080a */
        /* <DEDUP_REMOVED lines=19> */
[-C--:B------:R-:W-:Y:S01]  /*47f0*/  FFMA.FTZ R53, R64, R3.reuse, -R10 ;  /* 0x0000000340357223 */ /* 0x080fe2000001080a */
[-C--:B------:R-:W-:Y:S01]  /*4800*/  FFMA.FTZ R29, R26, R3.reuse, -R28 ;  /* 0x000000031a1d7223 */ /* 0x080fe2000001081c */
        /* <DEDUP_REMOVED lines=45> */
[----:B------:R-:W-:-:S07]  /*4ae0*/  FFMA.FTZ R83, R83, R3, -R28 ;  /* 0x0000000353537223 */ /* 0x000fce000001081c */
        /* <DEDUP_REMOVED lines=22> */
[----:B------:R-:W-:Y:S01]  /*4c50*/  MUFU.EX2 R24, R24 ;  /* 0x0000001800187308 */ /* 0x000fe20000000800 */
[----:B--2---:R-:W-:-:S07]  /*4c60*/  FADD.FTZ R79, R21, R6 ;  /* 0x00000006154f7221 */ /* 0x004fce0000010000 */
        /* <DEDUP_REMOVED lines=9> */
[----:B------:R-:W1:Y:S08]  /*4d00*/  MUFU.EX2 R27, R27 ;  /* 0x0000001b001b7308 */ /* 0x000e700000000800 */
[----:B------:R-:W2:Y:S08]  /*4d10*/  MUFU.EX2 R36, R36 ;  /* 0x0000002400247308 */ /* 0x000eb00000000800 */
[----:B------:R3:W-:Y:S08]  /*4d20*/  MUFU.EX2 R74, R62 ;  /* 0x0000003e004a7308 */ /* 0x0007f00000000800 */
[----:B------:R-:W4:Y:S01]  /*4d30*/  MUFU.EX2 R43, R43 ;  /* 0x0000002b002b7308 */ /* 0x000f220000000800 */
[----:B---3--:R-:W-:-:S04]  /*4d40*/  FADD.FTZ R62, R24, R79 ;  /* 0x0000004f183e7221 */ /* 0x008fc80000010000 */
[----:B------:R-:W-:Y:S01]  /*4d50*/  FADD.FTZ R79, R25, R62 ;  /* 0x0000003e194f7221 */ /* 0x000fe20000010000 */
[----:B0-----:R-:W-:Y:S02]  /*4d60*/  FADD.FTZ R62, R80, R7 ;  /* 0x00000007503e7221 */ /* 0x001fe40000010000 */
[----:B------:R-:W0:Y:S01]  /*4d70*/  MUFU.EX2 R37, R37 ;  /* 0x0000002500257308 */ /* 0x000e220000000800 */
[----:B------:R-:W-:Y:S01]  /*4d80*/  FADD.FTZ R6, R32, R79 ;  /* 0x0000004f20067221 */ /* 0x000fe20000010000 */
[----:B-1----:R-:W-:-:S03]  /*4d90*/  FADD.FTZ R62, R27, R62 ;  /* 0x0000003e1b3e7221 */ /* 0x002fc60000010000 */
[----:B------:R-:W-:-:S03]  /*4da0*/  FADD.FTZ R7, R33, R6 ;  /* 0x0000000621077221 */ /* 0x000fc60000010000 */
[----:B------:R-:W1:Y:S01]  /*4db0*/  MUFU.EX2 R34, R34 ;  /* 0x0000002200227308 */ /* 0x000e620000000800 */
[----:B--2---:R-:W-:Y:S01]  /*4dc0*/  FADD.FTZ R6, R36, R7 ;  /* 0x0000000724067221 */ /* 0x004fe20000010000 */
[----:B----4-:R-:W-:-:S06]  /*4dd0*/  FADD.FTZ R7, R43, R62 ;  /* 0x0000003e2b077221 */ /* 0x010fcc0000010000 */
[----:B------:R-:W2:Y:S01]  /*4de0*/  MUFU.EX2 R40, R40 ;  /* 0x0000002800287308 */ /* 0x000ea20000000800 */
[----:B0-----:R-:W-:-:S07]  /*4df0*/  FADD.FTZ R79, R37, R6 ;  /* 0x00000006254f7221 */ /* 0x001fce0000010000 */
[----:B------:R-:W0:Y:S01]  /*4e00*/  MUFU.EX2 R42, R42 ;  /* 0x0000002a002a7308 */ /* 0x000e220000000800 */
[----:B-1----:R-:W-:-:S07]  /*4e10*/  FADD.FTZ R7, R34, R7 ;  /* 0x0000000722077221 */ /* 0x002fce0000010000 */
[----:B------:R-:W1:Y:S01]  /*4e20*/  MUFU.EX2 R41, R41 ;  /* 0x0000002900297308 */ /* 0x000e620000000800 */
[----:B--2---:R-:W-:-:S07]  /*4e30*/  FADD.FTZ R6, R40, R79 ;  /* 0x0000004f28067221 */ /* 0x004fce0000010000 */
[----:B------:R-:W2:Y:S08]  /*4e40*/  MUFU.EX2 R35, R35 ;  /* 0x0000002300237308 */ /* 0x000eb00000000800 */
[----:B------:R-:W3:Y:S08]  /*4e50*/  MUFU.EX2 R44, R44 ;  /* 0x0000002c002c7308 */ /* 0x000ef00000000800 */
[----:B------:R-:W4:Y:S08]  /*4e60*/  MUFU.EX2 R39, R39 ;  /* 0x0000002700277308 */ /* 0x000f300000000800 */
[----:B------:R-:W5:Y:S08]  /*4e70*/  MUFU.EX2 R45, R45 ;  /* 0x0000002d002d7308 */ /* 0x000f700000000800 */
[----:B------:R-:W5:Y:S08]  /*4e80*/  MUFU.EX2 R54, R54 ;  /* 0x0000003600367308 */ /* 0x000f700000000800 */
[----:B------:R-:W5:Y:S08]  /*4e90*/  MUFU.EX2 R48, R48 ;  /* 0x0000003000307308 */ /* 0x000f700000000800 */
[----:B------:R0:W5:Y:S08]  /*4ea0*/  MUFU.EX2 R67, R46 ;  /* 0x0000002e00437308 */ /* 0x0001700000000800 */
[----:B------:R1:W-:Y:S01]  /*4eb0*/  MUFU.EX2 R71, R30 ;  /* 0x0000001e00477308 */ /* 0x0003e20000000800 */
[-CC-:B0-----:R-:W-:Y:S01]  /*4ec0*/  FFMA.FTZ R46, R86, R3.reuse, -R28.reuse ;  /* 0x00000003562e7223 */ /* 0x181fe2000001081c */
[----:B------:R-:W-:-:S06]  /*4ed0*/  FFMA.FTZ R28, R87, R3, -R28 ;  /* 0x00000003571c7223 */ /* 0x000fcc000001081c */
[----:B------:R-:W0:Y:S01]  /*4ee0*/  MUFU.EX2 R49, R49 ;  /* 0x0000003100317308 */ /* 0x000e220000000800 */
[----:B-1----:R-:W-:Y:S01]  /*4ef0*/  FADD.FTZ R30, R42, R7 ;  /* 0x000000072a1e7221 */ /* 0x002fe20000010000 */
[----:B------:R-:W-:-:S03]  /*4f00*/  FADD.FTZ R7, R41, R6 ;  /* 0x0000000629077221 */ /* 0x000fc60000010000 */
[----:B--2---:R-:W-:Y:S01]  /*4f10*/  FADD.FTZ R30, R35, R30 ;  /* 0x0000001e231e7221 */ /* 0x004fe20000010000 */
[----:B---3--:R-:W-:Y:S02]  /*4f20*/  FADD.FTZ R6, R44, R7 ;  /* 0x000000072c067221 */ /* 0x008fe40000010000 */
[----:B------:R-:W1:Y:S01]  /*4f30*/  MUFU.EX2 R52, R52 ;  /* 0x0000003400347308 */ /* 0x000e620000000800 */
[----:B----4-:R-:W-:-:S07]  /*4f40*/  FADD.FTZ R7, R39, R30 ;  /* 0x0000001e27077221 */ /* 0x010fce0000010000 */
[----:B------:R-:W2:Y:S08]  /*4f50*/  MUFU.EX2 R75, R63 ;  /* 0x0000003f004b7308 */ /* 0x000eb00000000800 */
[----:B------:R-:W3:Y:S08]  /*4f60*/  MUFU.EX2 R53, R53 ;  /* 0x0000003500357308 */ /* 0x000ef00000000800 */
[----:B------:R5:W-:Y:S08]  /*4f70*/  MUFU.EX2 R63, R47 ;  /* 0x0000002f003f7308 */ /* 0x000bf00000000800 */
[----:B------:R-:W4:Y:S01]  /*4f80*/  MUFU.EX2 R70, R66 ;  /* 0x0000004200467308 */ /* 0x000f220000000800 */
[----:B-----5:R-:W-:Y:S01]  /*4f90*/  FADD.FTZ R47, R45, R6 ;  /* 0x000000062d2f7221 */ /* 0x020fe20000010000 */
[----:B------:R-:W-:-:S03]  /*4fa0*/  FADD.FTZ R6, R54, R7 ;  /* 0x0000000736067221 */ /* 0x000fc60000010000 */
[----:B------:R-:W-:Y:S01]  /*4fb0*/  FADD.FTZ R30, R48, R47 ;  /* 0x0000002f301e7221 */ /* 0x000fe20000010000 */
[----:B------:R-:W-:Y:S02]  /*4fc0*/  FADD.FTZ R7, R67, R6 ;  /* 0x0000000643077221 */ /* 0x000fe40000010000 */
[----:B------:R-:W5:Y:S01]  /*4fd0*/  MUFU.EX2 R56, R56 ;  /* 0x0000003800387308 */ /* 0x000f620000000800 */
[----:B0-----:R-:W-:Y:S01]  /*4fe0*/  FADD.FTZ R47, R49, R30 ;  /* 0x0000001e312f7221 */ /* 0x001fe20000010000 */
[----:B------:R-:W-:-:S03]  /*4ff0*/  FADD.FTZ R6, R74, R7 ;  /* 0x000000074a067221 */ /* 0x000fc60000010000 */
[----:B-1----:R-:W-:Y:S01]  /*5000*/  FADD.FTZ R30, R52, R47 ;  /* 0x0000002f341e7221 */ /* 0x002fe20000010000 */
[----:B--2---:R-:W-:Y:S02]  /*5010*/  FADD.FTZ R7, R75, R6 ;  /* 0x000000064b077221 */ /* 0x004fe40000010000 */
[----:B------:R-:W0:Y:S01]  /*5020*/  MUFU.EX2 R57, R57 ;  /* 0x0000003900397308 */ /* 0x000e220000000800 */
[----:B---3--:R-:W-:Y:S01]  /*5030*/  FADD.FTZ R47, R53, R30 ;  /* 0x0000001e352f7221 */ /* 0x008fe20000010000 */
[----:B----4-:R-:W-:-:S04]  /*5040*/  FADD.FTZ R6, R70, R7 ;  /* 0x0000000746067221 */ /* 0x010fc80000010000 */
[----:B------:R-:W-:Y:S02]  /*5050*/  FADD.FTZ R6, R71, R6 ;  /* 0x0000000647067221 */ /* 0x000fe40000010000 */
[----:B------:R-:W1:Y:S01]  /*5060*/  MUFU.EX2 R60, R60 ;  /* 0x0000003c003c7308 */ /* 0x000e620000000800 */
[----:B-----5:R-:W-:Y:S01]  /*5070*/  FADD.FTZ R30, R56, R47 ;  /* 0x0000002f381e7221 */ /* 0x020fe20000010000 */
        /* <DEDUP_REMOVED lines=39> */
.L_x_10187:
[----:B------:R-:W-:Y:S01]  /*52f0*/  ULEA UR6, UR6, UR40, 0x3 ;  /* 0x0000002806067291 */ /* 0x000fe2000f8e183f */
[----:B------:R-:W-:Y:S01]  /*5300*/  F2FP.F16.F32.PACK_AB R28, R12, R11 ;  /* 0x0000000b0c1c723e */ /* 0x000fe200000000ff */
[----:B------:R-:W-:Y:S01]  /*5310*/  FMUL.FTZ R88, R88, R9 ;  /* 0x0000000958587220 */ /* 0x000fe20000410000 */
[----:B------:R-:W-:Y:S01]  /*5320*/  F2FP.F16.F32.PACK_AB R30, R14, R13 ;  /* 0x0000000d0e1e723e */ /* 0x000fe200000000ff */
        /* <DEDUP_REMOVED lines=14> */
[----:B------:R-:W-:Y:S01]  /*5410*/  SYNCS.ARRIVE.TRANS64.RED.A1T0 RZ, [UR6], RZ ;  /* 0x000000ffffff79a7 */ /* 0x000fe20008100406 */
[----:B------:R-:W-:Y:S01]  /*5420*/  F2FP.F16.F32.PACK_AB R25, R80, R26 ;  /* 0x0000001a5019723e */ /* 0x000fe200000000ff */
[----:B------:R-:W-:Y:S01]  /*5430*/  STSM.16.M88.4 [R16+0x21800], R28 ;  /* 0x0218001c10007844 */ /* 0x000fe20000000200 */
[----:B------:R-:W-:Y:S01]  /*5440*/  F2FP.F16.F32.PACK_AB R26, R36, R33 ;  /* 0x00000021241a723e */ /* 0x000fe200000000ff */
[----:B------:R-:W-:Y:S01]  /*5450*/  UMOV UR6, UR38 ;  /* 0x0000002600067c82 */ /* 0x000fe20008000000 */
[----:B------:R-:W-:Y:S01]  /*5460*/  F2FP.F16.F32.PACK_AB R27, R43, R27 ;  /* 0x0000001b2b1b723e */ /* 0x000fe200000000ff */
[----:B------:R0:W-:Y:S01]  /*5470*/  STSM.16.M88.4 [R22], R12 ;  /* 0x0000000c16007844 */ /* 0x0001e20000000200 */
[----:B------:R-:W-:Y:S01]  /*5480*/  F2FP.F16.F32.PACK_AB R33, R42, R34 ;  /* 0x000000222a21723e */ /* 0x000fe200000000ff */
[----:B------:R-:W-:Y:S01]  /*5490*/  FMUL.FTZ R100, R100, R9 ;  /* 0x0000000964647220 */ /* 0x000fe20000410000 */
[----:B------:R-:W-:Y:S01]  /*54a0*/  F2FP.F16.F32.PACK_AB R32, R40, R37 ;  /* 0x000000252820723e */ /* 0x000fe200000000ff */
[----:B------:R1:W-:Y:S01]  /*54b0*/  STSM.16.M88.4 [R18], R24 ;  /* 0x0000001812007844 */ /* 0x0003e20000000200 */
[----:B------:R-:W-:Y:S01]  /*54c0*/  F2FP.F16.F32.PACK_AB R34, R44, R41 ;  /* 0x000000292c22723e */ /* 0x000fe200000000ff */
[----:B------:R-:W-:Y:S01]  /*54d0*/  FMUL.FTZ R101, R101, R9 ;  /* 0x0000000965657220 */ /* 0x000fe20000410000 */
        /* <DEDUP_REMOVED lines=26> */
[----:B-1----:R-:W-:Y:S01]  /*5680*/  F2FP.F16.F32.PACK_AB R24, R72, R69 ;  /* 0x000000454818723e */ /* 0x002fe200000000ff */
[----:B------:R-:W-:Y:S01]  /*5690*/  FMUL.FTZ R124, R124, R9 ;  /* 0x000000097c7c7220 */ /* 0x000fe20000410000 */
[----:B------:R-:W-:Y:S01]  /*56a0*/  F2FP.F16.F32.PACK_AB R25, R51, R50 ;  /* 0x000000323319723e */ /* 0x000fe200000000ff */
[----:B------:R2:W-:Y:S01]  /*56b0*/  STSM.16.M88.4 [R18+0x6000], R28 ;  /* 0x0060001c12007844 */ /* 0x0005e20000000200 */
[----:B------:R-:W-:Y:S01]  /*56c0*/  F2FP.F16.F32.PACK_AB R26, R10, R73 ;  /* 0x000000490a1a723e */ /* 0x000fe200000000ff */
[-C--:B------:R-:W-:Y:S01]  /*56d0*/  FMUL.FTZ R125, R125, R9.reuse ;  /* 0x000000097d7d7220 */ /* 0x080fe20000410000 */
[----:B------:R-:W-:Y:S01]  /*56e0*/  F2FP.F16.F32.PACK_AB R27, R47, R46 ;  /* 0x0000002e2f1b723e */ /* 0x000fe200000000ff */
[-C--:B------:R-:W-:Y:S01]  /*56f0*/  FMUL.FTZ R128, R128, R9.reuse ;  /* 0x0000000980807220 */ /* 0x080fe20000410000 */
[----:B------:R-:W-:Y:S01]  /*5700*/  ISETP.GT.AND P1, PT, R4, RZ, PT ;  /* 0x000000ff0400720c */ /* 0x000fe20003f24270 */
[-C--:B------:R-:W-:Y:S01]  /*5710*/  FMUL.FTZ R129, R129, R9.reuse ;  /* 0x0000000981817220 */ /* 0x080fe20000410000 */
[-C--:B------:R-:W-:Y:S01]  /*5720*/  FMUL.FTZ R132, R132, R9.reuse ;  /* 0x0000000984847220 */ /* 0x080fe20000410000 */
[----:B------:R2:W-:Y:S01]  /*5730*/  STSM.16.M88.4 [R17+0x6000], R24 ;  /* 0x0060001811007844 */ /* 0x0005e20000000200 */
[----:B------:R-:W-:Y:S01]  /*5740*/  FMUL.FTZ R133, R133, R9 ;  /* 0x0000000985857220 */ /* 0x000fe20000410000 */
[-C--:B------:R-:W-:Y:S01]  /*5750*/  FMUL.FTZ R90, R90, R8.reuse ;  /* 0x000000085a5a7220 */ /* 0x080fe20000410000 */
        /* <DEDUP_REMOVED lines=32> */
[----:B------:R-:W-:Y:S01]  /*5960*/  IMAD.MOV.U32 R9, RZ, RZ, R0 ;  /* 0x000000ffff097224 */ /* 0x000fe200078e0000 */
[----:B0-----:R-:W-:Y:S01]  /*5970*/  NOP ;  /* 0x0000000000007918 */ /* 0x001fe20000000000 */
[----:B--2---:R-:W-:Y:S05]  /*5980*/  @P1 BRA `(.L_x_10188) ;  /* 0xffffffdc00d41947 */ /* 0x004fea000383ffff */
.L_x_10177:
[----:B------:R-:W-:Y:S06]  /*5990*/  BAR.ARV 0x8, 0x200 ;  /* 0x0208000000007b1d */ /* 0x000fec0000002000 */
[----:B------:R-:W-:Y:S05]  /*59a0*/  @!P0 BRA `(.L_x_10189) ;  /* 0x0000000000048947 */ /* 0x000fea0003800000 */
[----:B------:R-:W-:Y:S01]  /*59b0*/  BPT.TRAP 0x1 ;  /* 0x000000040000795c */ /* 0x000fe20000300000 */
.L_x_10189:
[----:B------:R-:W-:Y:S01]  /*59c0*/  ULEA UR4, UR38, UR40, 0x3 ;  /* 0x0000002826047291 */ /* 0x000fe2000f8e183f */
[----:B------:R-:W-:-:S08]  /*59d0*/  SHF.L.U32 R4, R2, 0x1f, RZ ;  /* 0x0000001f02047819 */ /* 0x000fd000000006ff */
[----:B------:R0:W2:Y:S01]  /*59e0*/  SYNCS.PHASECHK.TRANS64.TRYWAIT P1, [UR4+0x2d850], R4 ;  /* 0x02d85004ff0075a7 */ /* 0x0000a20008020144 */
[----:B------:R-:W-:Y:S05]  /*59f0*/  @!P0 BRA `(.L_x_10190) ;  /* 0x0000000000048947 */ /* 0x000fea0003800000 */
[----:B------:R-:W-:Y:S01]  /*5a00*/  BPT.TRAP 0x1 ;  /* 0x000000040000795c */ /* 0x000fe20000300000 */
.L_x_10190:
[----:B--2---:R-:W-:Y:S05]  /*5a10*/  @P1 BRA `(.L_x_10191) ;  /* 0x0000000000081947 */ /* 0x004fea0003800000 */
[----:B------:R-:W2:Y:S02]  /*5a20*/  SYNCS.PHASECHK.TRANS64.TRYWAIT P1, [UR4+0x2d850], R4 ;  /* 0x02d85004ff0075a7 */ /* 0x000ea40008020144 */
[----:B--2---:R-:W-:Y:S05]  /*5a30*/  @!P1 BRA `(.L_x_10192) ;  /* 0x0000007800009947 */ /* 0x004fea0003800000 */
.L_x_10191:
[----:B------:R-:W-:Y:S01]  /*5a40*/  UIADD3 UR40, UR40, 0x400, URZ ;  /* 0x0000040028287890 */ /* 0x000fe2000fffe03f */
[----:B------:R-:W-:Y:S01]  /*5a50*/  WARPGROUP.ARRIVE ;  /* 0x00000000000079c5 */ /* 0x000fe20000000000 */
[----:B------:R-:W-:Y:S01]  /*5a60*/  ULOP3.LUT UR39, UR39, 0x10000, URZ, 0xfc, !UPT ;  /* 0x0001000027277892 */ /* 0x000fe2000f8efc3f */
[----:B-1----:R-:W1:Y:S01]  /*5a70*/  SHFL.BFLY PT, R9, R6, 0x2, 0x1f ;  /* 0x0c401f0006097f89 */ /* 0x002e6200000e0000 */
[----:B------:R-:W-:Y:S01]  /*5a80*/  USHF.R.U32.HI UR40, URZ, 0x4, UR40 ;  /* 0x000000043f287899 */ /* 0x000fe20008011628 */
[----:B------:R-:W-:Y:S01]  /*5a90*/  IMAD.MOV.U32 R45, RZ, RZ, RZ ;  /* 0x000000ffff2d7224 */ /* 0x000fe200078e00ff */
[----:B------:R-:W-:Y:S01]  /*5aa0*/  UMOV UR9, 0x40000040 ;  /* 0x4000004000097882 */ /* 0x000fe20000000000 */
[----:B------:R-:W-:Y:S01]  /*5ab0*/  UMOV UR11, 0x80000020 ;  /* 0x80000020000b7882 */ /* 0x000fe20000000000 */
[----:B------:R-:W-:Y:S01]  /*5ac0*/  ULOP3.LUT UR40, UR40, 0x3fff, URZ, 0xc0, !UPT ;  /* 0x00003fff28287892 */ /* 0x000fe2000f8ec03f */
[----:B0-----:R-:W0:Y:S01]  /*5ad0*/  SHFL.BFLY PT, R4, R7, 0x2, 0x1f ;  /* 0x0c401f0007047f89 */ /* 0x001e2200000e0000 */
[----:B------:R-:W-:Y:S01]  /*5ae0*/  UMOV UR8, UR39 ;  /* 0x0000002700087c82 */ /* 0x000fe20008000000 */
[----:B------:R-:W-:Y:S01]  /*5af0*/  IMAD.MOV.U32 R28, RZ, RZ, -0x800000 ;  /* 0xff800000ff1c7424 */ /* 0x000fe200078e00ff */
[----:B------:R-:W-:Y:S01]  /*5b00*/  ULOP3.LUT UR5, UR40, 0x2000000, URZ, 0xfc, !UPT ;  /* 0x0200000028057892 */ /* 0x000fe2000f8efc3f */
[----:B------:R-:W-:-:S03]  /*5b10*/  IMAD.MOV.U32 R29, RZ, RZ, -0x800000 ;  /* 0xff800000ff1d7424 */ /* 0x000fc600078e00ff */
[----:B------:R-:W-:-:S07]  /*5b20*/  UIMAD UR5, UR38, 0x600, UR5 ;  /* 0x00000600260578a4 */ /* 0x000fce000f8e0205 */
[----:B------:R-:W-:Y:S02]  /*5b30*/  UMOV UR10, UR5 ;  /* 0x00000005000a7c82 */ /* 0x000fe40008000000 */
[----:B------:R-:W-:Y:S01]  /*5b40*/  HGMMA.64x96x16.F32 R88, gdesc[UR8].tnspB, R88, gsb0 ;  /* 0x41600000085879f0 */ /* 0x000fe20008000858 */
[----:B------:R-:W-:Y:S01]  /*5b50*/  UIADD3 UR8, UR39, 0x2, URZ ;  /* 0x0000000227087890 */ /* 0x000fe2000fffe03f */
[----:B-1----:R-:W-:Y:S01]  /*5b60*/  FADD.FTZ R9, R9, R6 ;  /* 0x0000000609097221 */ /* 0x002fe20000010000 */
[----:B------:R-:W-:Y:S01]  /*5b70*/  UIADD3 UR10, UR5, 0x40, URZ ;  /* 0x00000040050a7890 */ /* 0x000fe2000fffe03f */
[----:B------:R-:W-:Y:S01]  /*5b80*/  UMOV UR9, 0x40000040 ;  /* 0x4000004000097882 */ /* 0x000fe20000000000 */
[----:B------:R-:W-:Y:S01]  /*5b90*/  UMOV UR11, 0x80000020 ;  /* 0x80000020000b7882 */ /* 0x000fe20000000000 */
[----:B0-----:R-:W-:Y:S02]  /*5ba0*/  FADD.FTZ R8, R4, R7 ;  /* 0x0000000704087221 */ /* 0x001fe40000010000 */
        /* <DEDUP_REMOVED lines=65> */
.L_x_10193:
        /* <DEDUP_REMOVED lines=55> */
[----:B------:R-:W-:Y:S01]  /*6330*/  VIADD R145, R145, 0x1 ;  /* 0x0000000191917836 */ /* 0x000fe20000000000 */
[----:B------:R-:W-:Y:S01]  /*6340*/  LOP3.LUT R2, R2, UR4, RZ, 0x3c, !PT ;  /* 0x0000000402027c12 */ /* 0x000fe2000f8e3cff */
[----:B------:R-:W-:-:S12]  /*6350*/  USEL UR38, UR38, URZ, UP0 ;  /* 0x0000003f26267287 */ /* 0x000fd80008000000 */
.L_x_10169:
[----:B------:R-:W0:Y:S08]  /*6360*/  S2UR UR41, SR_CgaCtaId ;  /* 0x00000000002979c3 */ /* 0x000e300000008800 */
[----:B------:R-:W-:Y:S06]  /*6370*/  BAR.SYNC.DEFER_BLOCKING 0x5, 0x200 ;  /* 0x0148000000007b1d */ /* 0x000fec0000010000 */
[----:B------:R-:W-:Y:S01]  /*6380*/  UMOV UR40, 0x400 ;  /* 0x0000040000287882 */ /* 0x000fe20000000000 */
[----:B------:R-:W-:Y:S01]  /*6390*/  BSSY B0, `(.L_x_10194) ;  /* 0x00001a0000007945 */ /* 0x000fe20003800000 */
[----:B0-----:R-:W-:-:S09]  /*63a0*/  ULEA UR40, UR41, UR40, 0x18 ;  /* 0x0000002829287291 */ /* 0x001fd2000f8ec03f */
[----:B------:R-:W0:Y:S01]  /*63b0*/  LDS.128 R32, [UR40+0x2d8d0] ;  /* 0x02d8d028ff207984 */ /* 0x000e220008000c00 */
[----:B------:R-:W-:Y:S06]  /*63c0*/  BAR.ARV 0x4, 0x200 ;  /* 0x0108000000007b1d */ /* 0x000fec0000002000 */
[----:B------:R-:W-:Y:S05]  /*63d0*/  @P0 BRA `(.L_x_10195) ;  /* 0x00000010001c0947 */ /* 0x000fea0003800000 */
[----:B------:R-:W1:Y:S08]  /*63e0*/  S2UR UR6, SR_SWINHI ;  /* 0x00000000000679c3 */ /* 0x000e700000002f00 */
[----:B------:R-:W-:Y:S01]  /*63f0*/  BAR.SYNC.DEFER_BLOCKING 0x1, 0x180 ;  /* 0x0046000000007b1d */ /* 0x000fe20000010000 */
[----:B------:R-:W-:Y:S02]  /*6400*/  F2FP.F16.F32.PACK_AB R6, R51, R6 ;  /* 0x000000063306723e */ /* 0x000fe400000000ff */
[----:B------:R-:W-:-:S03]  /*6410*/  F2FP.F16.F32.PACK_AB R26, R39, R26 ;  /* 0x0000001a271a723e */ /* 0x000fc600000000ff */
[----:B------:R-:W-:Y:S01]  /*6420*/  UMOV UR4, UR40 ;  /* 0x0000002800047c82 */ /* 0x000fe20008000000 */
[----:B-1----:R-:W-:Y:S01]  /*6430*/  UMOV UR5, UR6 ;  /* 0x0000000600057c82 */ /* 0x002fe20008000000 */
[----:B------:R-:W-:Y:S02]  /*6440*/  IMAD.U32 R20, RZ, RZ, UR4 ;  /* 0x00000004ff147e24 */ /* 0x000fe4000f8e00ff */
[----:B------:R-:W-:Y:S01]  /*6450*/  IMAD.U32 R21, RZ, RZ, UR5 ;  /* 0x00000005ff157e24 */ /* 0x000fe2000f8e00ff */
[----:B------:R-:W-:Y:S01]  /*6460*/  ULDC.64 UR4, c[0x0][0xc08] ;  /* 0x0003020000047ab9 */ /* 0x000fe20000000a00 */
[----:B------:R-:W-:-:S03]  /*6470*/  IMAD.WIDE R4, R152, 0x2, R20 ;  /* 0x0000000298047825 */ /* 0x000fc600078e0214 */
[C---:B------:R-:W-:Y:S02]  /*6480*/  IADD3 R75, P4, R4.reuse, 0x20, RZ ;  /* 0x00000020044b7810 */ /* 0x040fe40007f9e0ff */
[C---:B------:R-:W-:Y:S02]  /*6490*/  IADD3 R77, P3, R4.reuse, 0x3000, RZ ;  /* 0x00003000044d7810 */ /* 0x040fe40007f7e0ff */
[----:B------:R-:W-:Y:S01]  /*64a0*/  LOP3.LUT R9, R4, 0x180, RZ, 0xc0, !PT ;  /* 0x0000018004097812 */ /* 0x000fe200078ec0ff */
[--C-:B------:R-:W-:Y:S01]  /*64b0*/  IMAD.X R15, RZ, RZ, R5.reuse, P4 ;  /* 0x000000ffff0f7224 */ /* 0x100fe200020e0605 */
[----:B------:R-:W-:Y:S01]  /*64c0*/  LOP3.LUT R12, R75, 0x180, RZ, 0xc0, !PT ;  /* 0x000001804b0c7812 */ /* 0x000fe200078ec0ff */
[----:B------:R-:W-:Y:S01]  /*64d0*/  IMAD.X R13, RZ, RZ, R5, P3 ;  /* 0x000000ffff0d7224 */ /* 0x000fe200018e0605 */
[----:B0-----:R-:W-:Y:S02]  /*64e0*/  LOP3.LUT R32, R77, 0x180, RZ, 0xc0, !PT ;  /* 0x000001804d207812 */ /* 0x001fe400078ec0ff */
[----:B------:R-:W-:-:S02]  /*64f0*/  SHF.R.U64 R9, R9, 0x3, RZ ;  /* 0x0000000309097819 */ /* 0x000fc400000012ff */
[----:B------:R-:W-:Y:S02]  /*6500*/  SHF.R.U64 R12, R12, 0x3, RZ ;  /* 0x000000030c0c7819 */ /* 0x000fe400000012ff */
[C---:B------:R-:W-:Y:S02]  /*6510*/  IADD3 R79, P2, R4.reuse, 0x3020, RZ ;  /* 0x00003020044f7810 */ /* 0x040fe40007f5e0ff */
[C---:B------:R-:W-:Y:S02]  /*6520*/  IADD3 R81, P1, R4.reuse, 0x6000, RZ ;  /* 0x0000600004517810 */ /* 0x040fe40007f3e0ff */
[----:B------:R-:W-:Y:S02]  /*6530*/  IADD3 R72, P0, R4, 0x6020, RZ ;  /* 0x0000602004487810 */ /* 0x000fe40007f1e0ff */
[----:B------:R-:W-:Y:S02]  /*6540*/  SHF.R.U64 R32, R32, 0x3, RZ ;  /* 0x0000000320207819 */ /* 0x000fe400000012ff */
[----:B------:R-:W-:Y:S01]  /*6550*/  LOP3.LUT R4, R9, R4, RZ, 0x3c, !PT ;  /* 0x0000000409047212 */ /* 0x000fe200078e3cff */
[--C-:B------:R-:W-:Y:S01]  /*6560*/  IMAD.X R9, RZ, RZ, R5.reuse, P1 ;  /* 0x000000ffff097224 */ /* 0x100fe200008e0605 */
[----:B------:R-:W-:Y:S01]  /*6570*/  LOP3.LUT R14, R12, R75, RZ, 0x3c, !PT ;  /* 0x0000004b0c0e7212 */ /* 0x000fe200078e3cff */
[----:B------:R-:W-:Y:S01]  /*6580*/  IMAD.X R25, RZ, RZ, R5, P0 ;  /* 0x000000ffff197224 */ /* 0x000fe200000e0605 */
[----:B------:R-:W-:-:S02]  /*6590*/  LOP3.LUT R12, R32, R77, RZ, 0x3c, !PT ;  /* 0x0000004d200c7212 */ /* 0x000fc400078e3cff */
[----:B------:R-:W-:Y:S02]  /*65a0*/  MOV R32, R4 ;  /* 0x0000000400207202 */ /* 0x000fe40000000f00 */
[----:B------:R-:W-:Y:S02]  /*65b0*/  IADD3.X R11, RZ, R5, RZ, P2, !PT ;  /* 0x00000005ff0b7210 */ /* 0x000fe400017fe4ff */
[----:B------:R-:W-:Y:S02]  /*65c0*/  F2FP.F16.F32.PACK_AB R4, R8, R7 ;  /* 0x000000070804723e */ /* 0x000fe400000000ff */
[----:B------:R-:W-:Y:S02]  /*65d0*/  F2FP.F16.F32.PACK_AB R5, R24, R63 ;  /* 0x0000003f1805723e */ /* 0x000fe400000000ff */
[----:B------:R-:W-:Y:S01]  /*65e0*/  LOP3.LUT R8, R79, 0x180, RZ, 0xc0, !PT ;  /* 0x000001804f087812 */ /* 0x000fe200078ec0ff */
[----:B------:R-:W0:Y:S01]  /*65f0*/  LDC.64 R62, c[0x0][0xc00] ;  /* 0x00030000ff3e7b82 */ /* 0x000e220000000a00 */
[----:B------:R-:W-:-:S02]  /*6600*/  LOP3.LUT R24, R81, 0x180, RZ, 0xc0, !PT ;  /* 0x0000018051187812 */ /* 0x000fc400078ec0ff */
[----:B------:R-:W-:Y:S02]  /*6610*/  LOP3.LUT R51, R72, 0x180, RZ, 0xc0, !PT ;  /* 0x0000018048337812 */ /* 0x000fe400078ec0ff */
[----:B------:R-:W-:Y:S02]  /*6620*/  SHF.R.U64 R8, R8, 0x3, RZ ;  /* 0x0000000308087819 */ /* 0x000fe400000012ff */
[----:B------:R-:W-:Y:S02]  /*6630*/  SHF.R.U64 R24, R24, 0x3, RZ ;  /* 0x0000000318187819 */ /* 0x000fe400000012ff */
[----:B------:R-:W-:Y:S02]  /*6640*/  F2FP.F16.F32.PACK_AB R7, R10, R73 ;  /* 0x000000490a07723e */ /* 0x000fe400000000ff */
[----:B------:R-:W-:Y:S02]  /*6650*/  SHF.R.U64 R51, R51, 0x3, RZ ;  /* 0x0000000333337819 */ /* 0x000fe400000012ff */
[----:B------:R-:W-:Y:S01]  /*6660*/  LOP3.LUT R10, R8, R79, RZ, 0x3c, !PT ;  /* 0x0000004f080a7212 */ /* 0x000fe200078e3cff */
[----:B------:R1:W-:Y:S01]  /*6670*/  STSM.16.M88.4 [R32], R4 ;  /* 0x0000000420007844 */ /* 0x0003e20000000200 */
[----:B------:R-:W-:-:S02]  /*6680*/  LOP3.LUT R8, R24, R81, RZ, 0x3c, !PT ;  /* 0x0000005118087212 */ /* 0x000fc400078e3cff */
[----:B------:R-:W-:Y:S02]  /*6690*/  LOP3.LUT R24, R51, R72, RZ, 0x3c, !PT ;  /* 0x0000004833187212 */ /* 0x000fe400078e3cff */
[----:B------:R-:W-:Y:S02]  /*66a0*/  MOV R72, R10 ;  /* 0x0000000a00487202 */ /* 0x000fe40000000f00 */
[----:B------:R-:W-:Y:S02]  /*66b0*/  MOV R51, R8 ;  /* 0x0000000800337202 */ /* 0x000fe40000000f00 */
[----:B------:R-:W-:Y:S02]  /*66c0*/  MOV R74, R14 ;  /* 0x0000000e004a7202 */ /* 0x000fe40000000f00 */
[----:B------:R-:W-:Y:S02]  /*66d0*/  F2FP.F16.F32.PACK_AB R8, R48, R31 ;  /* 0x0000001f3008723e */ /* 0x000fe400000000ff */
[----:B------:R-:W-:-:S02]  /*66e0*/  F2FP.F16.F32.PACK_AB R9, R70, R71 ;  /* 0x000000474609723e */ /* 0x000fc400000000ff */
[----:B------:R-:W-:Y:S02]  /*66f0*/  F2FP.F16.F32.PACK_AB R10, R49, R30 ;  /* 0x0000001e310a723e */ /* 0x000fe400000000ff */
[----:B------:R-:W-:Y:S01]  /*6700*/  F2FP.F16.F32.PACK_AB R11, R68, R69 ;  /* 0x00000045440b723e */ /* 0x000fe200000000ff */
[----:B------:R-:W2:Y:S01]  /*6710*/  LDC.64 R30, c[0x0][0xc00] ;  /* 0x00030000ff1e7b82 */ /* 0x000ea20000000a00 */
[----:B------:R-:W-:Y:S02]  /*6720*/  MOV R73, R12 ;  /* 0x0000000c00497202 */ /* 0x000fe40000000f00 */
[----:B------:R-:W-:Y:S01]  /*6730*/  F2FP.F16.F32.PACK_AB R12, R46, R43 ;  /* 0x0000002b2e0c723e */ /* 0x000fe200000000ff */
[----:B------:R3:W-:Y:S01]  /*6740*/  STSM.16.M88.4 [R74], R8 ;  /* 0x000000084a007844 */ /* 0x0007e20000000200 */
[----:B------:R-:W-:Y:S02]  /*6750*/  F2FP.F16.F32.PACK_AB R13, R66, R67 ;  /* 0x00000043420d723e */ /* 0x000fe400000000ff */
[----:B------:R-:W-:-:S02]  /*6760*/  F2FP.F16.F32.PACK_AB R14, R47, R44 ;  /* 0x0000002c2f0e723e */ /* 0x000fc400000000ff */
[----:B------:R-:W-:Y:S02]  /*6770*/  F2FP.F16.F32.PACK_AB R15, R64, R65 ;  /* 0x00000041400f723e */ /* 0x000fe400000000ff */
[----:B-1----:R-:W-:Y:S02]  /*6780*/  MOV R32, R24 ;  /* 0x0000001800207202 */ /* 0x002fe40000000f00 */
[----:B------:R-:W-:Y:S01]  /*6790*/  F2FP.F16.F32.PACK_AB R4, R42, R37 ;  /* 0x000000252a04723e */ /* 0x000fe200000000ff */
[----:B------:R-:W-:Y:S01]  /*67a0*/  STSM.16.M88.4 [R73], R12 ;  /* 0x0000000c49007844 */ /* 0x000fe20000000200 */
[----:B------:R-:W-:Y:S02]  /*67b0*/  F2FP.F16.F32.PACK_AB R5, R60, R61 ;  /* 0x0000003d3c05723e */ /* 0x000fe400000000ff */
[----:B------:R-:W-:Y:S02]  /*67c0*/  F2FP.F16.F32.PACK_AB R6, R41, R36 ;  /* 0x000000242906723e */ /* 0x000fe400000000ff */
[----:B------:R-:W-:-:S02]  /*67d0*/  F2FP.F16.F32.PACK_AB R7, R58, R59 ;  /* 0x0000003b3a07723e */ /* 0x000fc400000000ff */
[----:B------:R-:W-:Y:S02]  /*67e0*/  F2FP.F16.F32.PACK_AB R24, R38, R27 ;  /* 0x0000001b2618723e */ /* 0x000fe400000000ff */
[----:B------:R-:W-:Y:S01]  /*67f0*/  F2FP.F16.F32.PACK_AB R25, R56, R57 ;  /* 0x000000393819723e */ /* 0x000fe200000000ff */
[----:B------:R1:W-:Y:S01]  /*6800*/  STSM.16.M88.4 [R72], R4 ;  /* 0x0000000448007844 */ /* 0x0003e20000000200 */
[----:B------:R-:W-:Y:S01]  /*6810*/  F2FP.F16.F32.PACK_AB R27, R54, R55 ;  /* 0x00000037361b723e */ /* 0x000fe200000000ff */
[----:B--2---:R-:W-:Y:S01]  /*6820*/  IMAD.WIDE R30, R136, 0x4, R30 ;  /* 0x00000004881e7825 */ /* 0x004fe200078e021e */
[----:B---3--:R-:W-:Y:S02]  /*6830*/  F2FP.F16.F32.PACK_AB R8, R40, R3 ;  /* 0x000000032808723e */ /* 0x008fe400000000ff */
[----:B------:R-:W-:Y:S01]  /*6840*/  F2FP.F16.F32.PACK_AB R9, R52, R53 ;  /* 0x000000353409723e */ /* 0x000fe200000000ff */
[----:B------:R2:W-:Y:S01]  /*6850*/  STSM.16.M88.4 [R51], R24 ;  /* 0x0000001833007844 */ /* 0x0005e20000000200 */
[----:B------:R-:W-:Y:S01]  /*6860*/  F2FP.F16.F32.PACK_AB R10, R45, R0 ;  /* 0x000000002d0a723e */ /* 0x000fe200000000ff */
[----:B------:R-:W-:Y:S01]  /*6870*/  IMAD.MOV.U32 R3, RZ, RZ, RZ ;  /* 0x000000ffff037224 */ /* 0x000fe200078e00ff */
[----:B------:R-:W-:Y:S01]  /*6880*/  F2FP.F16.F32.PACK_AB R11, R135, R50 ;  /* 0x00000032870b723e */ /* 0x000fe200000000ff */
[----:B------:R-:W3:Y:S01]  /*6890*/  LDC R0, c[0x0][0xbe8] ;  /* 0x0002fa00ff007b82 */ /* 0x000ee20000000800 */
[----:B------:R-:W-:-:S02]  /*68a0*/  ISETP.NE.U32.AND P2, PT, RZ, UR4, PT ;  /* 0x00000004ff007c0c */ /* 0x000fc4000bf45070 */
[----:B0-----:R-:W-:Y:S01]  /*68b0*/  ISETP.NE.U32.AND P0, PT, R62, RZ, PT ;  /* 0x000000ff3e00720c */ /* 0x001fe20003f05070 */
[----:B------:R2:W-:Y:S04]  /*68c0*/  STSM.16.M88.4 [R32], R8 ;  /* 0x0000000820007844 */ /* 0x0005e80000000200 */
[----:B------:R-:W-:Y:S01]  /*68d0*/  BAR.SYNC.DEFER_BLOCKING 0x1, 0x180 ;  /* 0x0046000000007b1d */ /* 0x000fe20000010000 */
[----:B------:R-:W-:Y:S02]  /*68e0*/  ISETP.NE.AND.EX P2, PT, RZ, UR5, PT, P2 ;  /* 0x00000005ff007c0c */ /* 0x000fe4000bf45320 */
[----:B------:R-:W-:-:S11]  /*68f0*/  ISETP.NE.AND.EX P0, PT, R63, RZ, PT, P0 ;  /* 0x000000ff3f00720c */ /* 0x000fd60003f05300 */
[C---:B-1----:R-:W-:Y:S01]  /*6900*/  @P2 LEA R4, P3, R136.reuse, UR4, 0x2 ;  /* 0x0000000488042c11 */ /* 0x042fe2000f8610ff */
[----:B------:R-:W-:Y:S02]  /*6910*/  ULDC UR4, c[0x0][0xa88] ;  /* 0x0002a20000047ab9 */ /* 0x000fe40000000800 */
[----:B------:R-:W-:Y:S01]  /*6920*/  IMAD.U32 R7, RZ, RZ, UR4 ;  /* 0x00000004ff077e24 */ /* 0x000fe2000f8e00ff */
[----:B------:R-:W-:Y:S01]  /*6930*/  @P2 LEA.HI.X R5, R136, UR5, R141, 0x2, P3 ;  /* 0x0000000588052c11 */ /* 0x000fe200098f148d */
[----:B------:R2:W5:Y:S01]  /*6940*/  @P0 LDG.E R3, desc[UR36][R30.64] ;  /* 0x000000241e030981 */ /* 0x000562000c1e1900 */
[----:B---3--:R-:W-:Y:S01]  /*6950*/  ISETP.NE.AND P1, PT, R0, 0x1, PT ;  /* 0x000000010000780c */ /* 0x008fe20003f25270 */
[----:B------:R-:W-:Y:S02]  /*6960*/  IMAD R15, R139, 0xc0, R150 ;  /* 0x000000c08b0f7824 */ /* 0x000fe400078e0296 */
[----:B------:R2:W5:Y:S10]  /*6970*/  @P2 LDG.E R7, desc[UR36][R4.64] ;  /* 0x0000002404072981 */ /* 0x000574000c1e1900 */
[----:B------:R-:W0:Y:S08]  /*6980*/  @P1 LDC R12, c[0x0][0xbec] ;  /* 0x0002fb00ff0c1b82 */ /* 0x000e300000000800 */
[----:B------:R-:W1:Y:S01]  /*6990*/  @P1 LDC R13, c[0x0][0xbf0] ;  /* 0x0002fc00ff0d1b82 */ /* 0x000e620000000800 */
[----:B--2---:R-:W-:Y:S05]  /*69a0*/  @P2 BRA `(.L_x_10196) ;  /* 0x0000000000102947 */ /* 0x004fea0003800000 */
[----:B------:R-:W-:Y:S05]  /*69b0*/  @!P0 BRA `(.L_x_10196) ;  /* 0x00000000000c8947 */ /* 0x000fea0003800000 */
[----:B------:R-:W2:Y:S04]  /*69c0*/  LDG.E R4, desc[UR36][R30.64] ;  /* 0x000000241e047981 */ /* 0x000ea8000c1e1900 */
[----:B-----5:R-:W2:Y:S02]  /*69d0*/  LDG.E R7, desc[UR36][R30.64+0x4] ;  /* 0x000004241e077981 */ /* 0x020ea4000c1e1900 */
[----:B--2---:R-:W-:-:S07]  /*69e0*/  IMAD.IADD R7, R7, 0x1, -R4 ;  /* 0x0000000107077824 */ /* 0x004fce00078e0a04 */
.L_x_10196:
[----:B------:R-:W-:Y:S01]  /*69f0*/  SHF.R.S32.HI R32, RZ, 0x1f, R138 ;  /* 0x0000001fff207819 */ /* 0x000fe2000001148a */
[----:B0-----:R-:W-:Y:S01]  /*6a00*/  @P1 IMAD.HI.U32 R4, R15, R12, RZ ;  /* 0x0000000c0f041227 */ /* 0x001fe200078e00ff */
[----:B------:R-:W-:Y:S01]  /*6a10*/  ULDC.64 UR4, c[0x0][0xb90] ;  /* 0x0002e40000047ab9 */ /* 0x000fe20000000a00 */
[--C-:B-----5:R-:W-:Y:S01]  /*6a20*/  SHF.R.S32.HI R31, RZ, 0x1f, R3.reuse ;  /* 0x0000001fff1f7819 */ /* 0x120fe20000011403 */
[----:B------:R-:W0:Y:S01]  /*6a30*/  @P1 LDC R53, c[0x0][0xbec] ;  /* 0x0002fb00ff351b82 */ /* 0x000e220000000800 */
[----:B------:R-:W-:Y:S01]  /*6a40*/  IMAD R5, R32, UR4, RZ ;  /* 0x0000000420057c24 */ /* 0x000fe2000f8e02ff */
[----:B------:R-:W-:Y:S01]  /*6a50*/  SEL R141, R141, RZ, !P0 ;  /* 0x000000ff8d8d7207 */ /* 0x000fe20004000000 */
[----:B------:R-:W-:Y:S01]  /*6a60*/  IMAD.MOV.U32 R30, RZ, RZ, R3 ;  /* 0x000000ffff1e7224 */ /* 0x000fe200078e0003 */
[----:B------:R-:W-:Y:S01]  /*6a70*/  SEL R49, R136, RZ, !P0 ;  /* 0x000000ff88317207 */ /* 0x000fe20004000000 */
[----:B------:R-:W-:Y:S01]  /*6a80*/  IMAD.MOV.U32 R9, RZ, RZ, R15 ;  /* 0x000000ffff097224 */ /* 0x000fe200078e000f */
[----:B-1----:R-:W-:Y:S01]  /*6a90*/  @P1 SHF.R.U32.HI R9, RZ, R13, R4 ;  /* 0x0000000dff091219 */ /* 0x002fe20000011604 */
[C---:B------:R-:W-:Y:S01]  /*6aa0*/  IMAD R13, R138.reuse, UR5, R5 ;  /* 0x000000058a0d7c24 */ /* 0x040fe2000f8e0205 */
[----:B------:R-:W-:Y:S01]  /*6ab0*/  ULDC.64 UR6, c[0x0][0xa80] ;  /* 0x0002a00000067ab9 */ /* 0x000fe20000000a00 */
[----:B------:R-:W-:Y:S01]  /*6ac0*/  IMAD.WIDE.U32 R4, R138, UR4, R30 ;  /* 0x000000048a047c25 */ /* 0x000fe2000f8e001e */
[----:B------:R-:W-:-:S03]  /*6ad0*/  ULDC.64 UR4, c[0x0][0xb98] ;  /* 0x0002e60000047ab9 */ /* 0x000fc60000000a00 */
[----:B------:R-:W-:Y:S01]  /*6ae0*/  IMAD R11, R144, 0x20, R137 ;  /* 0x00000020900b7824 */ /* 0x000fe200078e0289 */
[----:B------:R-:W-:Y:S01]  /*6af0*/  IADD3 R5, R5, R13, RZ ;  /* 0x0000000d05057210 */ /* 0x000fe20007ffe0ff */
[----:B------:R-:W-:Y:S01]  /*6b00*/  IMAD R6, R141, UR4, RZ ;  /* 0x000000048d067c24 */ /* 0x000fe2000f8e02ff */
[----:B------:R-:W-:Y:S01]  /*6b10*/  SHF.R.S32.HI R13, RZ, 0x1f, R9 ;  /* 0x0000001fff0d7819 */ /* 0x000fe20000011409 */
[----:B------:R-:W-:-:S04]  /*6b20*/  IMAD.WIDE R20, R11, 0x2, R20 ;  /* 0x000000020b147825 */ /* 0x000fc800078e0214 */
[----:B------:R-:W-:Y:S01]  /*6b30*/  IMAD.MOV R11, RZ, RZ, -R9 ;  /* 0x000000ffff0b7224 */ /* 0x000fe200078e0a09 */
[C---:B------:R-:W-:Y:S01]  /*6b40*/  IADD3 R25, P6, R20.reuse, 0x3000, RZ ;  /* 0x0000300014197810 */ /* 0x040fe20007fde0ff */
[----:B------:R-:W-:Y:S01]  /*6b50*/  IMAD.WIDE.U32 R4, R49, UR4, R4 ;  /* 0x0000000431047c25 */ /* 0x000fe2000f8e0004 */
[----:B------:R-:W-:Y:S02]  /*6b60*/  IADD3 R37, P4, R20, 0x6000, RZ ;  /* 0x0000600014257810 */ /* 0x000fe40007f9e0ff */
[----:B------:R-:W-:Y:S01]  /*6b70*/  LOP3.LUT R24, R25, 0x180, RZ, 0xc0, !PT ;  /* 0x0000018019187812 */ /* 0x000fe200078ec0ff */
[----:B------:R-:W-:Y:S01]  /*6b80*/  IMAD R11, R0, R11, R15 ;  /* 0x0000000b000b7224 */ /* 0x000fe200078e020f */
[----:B------:R-:W-:Y:S01]  /*6b90*/  IADD3 R4, P0, R9, R4, RZ ;  /* 0x0000000409047210 */ /* 0x000fe20007f1e0ff */
[----:B------:R-:W-:Y:S01]  /*6ba0*/  IMAD R10, R49, UR5, R6 ;  /* 0x00000005310a7c24 */ /* 0x000fe2000f8e0206 */
[----:B------:R-:W-:Y:S01]  /*6bb0*/  IADD3 R15, P2, R20, 0x1800, RZ ;  /* 0x00001800140f7810 */ /* 0x000fe20007f5e0ff */
[----:B------:R-:W-:Y:S01]  /*6bc0*/  ULDC.64 UR4, c[0x0][0xb88] ;  /* 0x0002e20000047ab9 */ /* 0x000fe20000000a00 */
[----:B------:R-:W-:Y:S01]  /*6bd0*/  SHF.R.S32.HI R6, RZ, 0x1f, R11 ;  /* 0x0000001fff067819 */ /* 0x000fe2000001140b */
[----:B------:R-:W-:Y:S01]  /*6be0*/  IMAD R14, R139, 0xc0, R148 ;  /* 0x000000c08b0e7824 */ /* 0x000fe200078e0294 */
[----:B------:R-:W-:Y:S01]  /*6bf0*/  IADD3.X R5, R13, R5, R10, P0, !PT ;  /* 0x000000050d057210 */ /* 0x000fe200007fe40a */
[----:B------:R-:W-:Y:S01]  /*6c00*/  IMAD R51, R7, R0, RZ ;  /* 0x0000000007337224 */ /* 0x000fe200078e02ff */
[----:B------:R-:W-:Y:S01]  /*6c10*/  LOP3.LUT R8, R15, 0x180, RZ, 0xc0, !PT ;  /* 0x000001800f087812 */ /* 0x000fe200078ec0ff */
[----:B------:R-:W-:Y:S01]  /*6c20*/  IMAD R12, R6, UR4, RZ ;  /* 0x00000004060c7c24 */ /* 0x000fe2000f8e02ff */
[----:B------:R-:W-:Y:S01]  /*6c30*/  IADD3 R13, P5, R20, 0x4800, RZ ;  /* 0x00004800140d7810 */ /* 0x000fe20007fbe0ff */
[----:B------:R-:W-:Y:S01]  /*6c40*/  IMAD.WIDE.U32 R4, R11, UR4, R4 ;  /* 0x000000040b047c25 */ /* 0x000fe2000f8e0004 */
[----:B------:R-:W-:-:S02]  /*6c50*/  SHF.R.U64 R8, R8, 0x3, RZ ;  /* 0x0000000308087819 */ /* 0x000fc400000012ff */
[----:B------:R-:W-:Y:S01]  /*6c60*/  LOP3.LUT R36, R37, 0x180, RZ, 0xc0, !PT ;  /* 0x0000018025247812 */ /* 0x000fe200078ec0ff */
[----:B------:R-:W-:Y:S01]  /*6c70*/  IMAD R9, R11, UR5, R12 ;  /* 0x000000050b097c24 */ /* 0x000fe2000f8e020c */
[----:B------:R-:W-:Y:S01]  /*6c80*/  ULDC.64 UR4, c[0x0][0xb50] ;  /* 0x0002d40000047ab9 */ /* 0x000fe20000000a00 */
[----:B------:R-:W-:Y:S01]  /*6c90*/  LOP3.LUT R6, R8, R15, RZ, 0x3c, !PT ;  /* 0x0000000f08067212 */ /* 0x000fe200078e3cff */
[----:B------:R-:W-:Y:S01]  /*6ca0*/  IMAD.X R7, RZ, RZ, R21, P2 ;  /* 0x000000ffff077224 */ /* 0x000fe200010e0615 */
[----:B------:R-:W-:Y:S01]  /*6cb0*/  LEA R8, P0, R4, UR4, 0x2 ;  /* 0x0000000404087c11 */ /* 0x000fe2000f8010ff */
[----:B------:R-:W-:Y:S01]  /*6cc0*/  IMAD.IADD R5, R5, 0x1, R9 ;  /* 0x0000000105057824 */ /* 0x000fe200078e0209 */
[----:B------:R-:W-:Y:S02]  /*6cd0*/  LOP3.LUT R9, R20, 0x180, RZ, 0xc0, !PT ;  /* 0x0000018014097812 */ /* 0x000fe400078ec0ff */
[----:B------:R-:W-:Y:S01]  /*6ce0*/  LOP3.LUT R12, R13, 0x180, RZ, 0xc0, !PT ;  /* 0x000001800d0c7812 */ /* 0x000fe200078ec0ff */
[----:B------:R-:W-:Y:S01]  /*6cf0*/  SHFL.IDX PT, R44, R8, RZ, 0x1c1f ;  /* 0x001c1fff082c7589 */ /* 0x000fe200000e0000 */
[----:B------:R-:W-:Y:S01]  /*6d00*/  LEA.HI.X R10, R4, UR5, R5, 0x2, P0 ;  /* 0x00000005040a7c11 */ /* 0x000fe200080f1405 */
[----:B------:R-:W-:Y:S01]  /*6d10*/  VIADD R4, R14, 0x8 ;  /* 0x000000080e047836 */ /* 0x000fe20000000000 */
[----:B------:R-:W-:Y:S01]  /*6d20*/  LOP3.LUT P0, RZ, R146, 0x3, RZ, 0xc0, !PT ;  /* 0x0000000392ff7812 */ /* 0x000fe2000780c0ff */
[----:B------:R-:W-:Y:S01]  /*6d30*/  SHFL.IDX PT, R46, R8, 0x1, 0x1c1f ;  /* 0x003c1f00082e7f89 */ /* 0x000fe200000e0000 */
[----:B------:R-:W-:Y:S01]  /*6d40*/  SHF.R.U64 R9, R9, 0x3, RZ ;  /* 0x0000000309097819 */ /* 0x000fe200000012ff */
[----:B------:R-:W-:Y:S01]  /*6d50*/  ULDC.64 UR4, c[0x0][0xaa0] ;  /* 0x0002a80000047ab9 */ /* 0x000fe20000000a00 */
[-C--:B------:R-:W-:Y:S01]  /*6d60*/  ISETP.GE.OR P2, PT, R14, R51.reuse, P0 ;  /* 0x000000330e00720c */ /* 0x080fe20000746670 */
[----:B------:R-:W1:Y:S01]  /*6d70*/  SHFL.IDX PT, R45, R10, RZ, 0x1c1f ;  /* 0x001c1fff0a2d7589 */ /* 0x000e6200000e0000 */
[----:B------:R-:W-:-:S02]  /*6d80*/  ISETP.GE.OR P0, PT, R4, R51, P0 ;  /* 0x000000330400720c */ /* 0x000fc40000706670 */
[----:B------:R-:W-:Y:S01]  /*6d90*/  IADD3 R5, P3, R20, 0x7800, RZ ;  /* 0x0000780014057810 */ /* 0x000fe20007f7e0ff */
[----:B------:R-:W2:Y:S01]  /*6da0*/  SHFL.IDX PT, R47, R10, 0x1, 0x1c1f ;  /* 0x003c1f000a2f7f89 */ /* 0x000ea200000e0000 */
[----:B------:R-:W-:Y:S01]  /*6db0*/  IMAD R30, R31, UR4, RZ ;  /* 0x000000041f1e7c24 */ /* 0x000fe2000f8e02ff */
[----:B------:R-:W-:Y:S02]  /*6dc0*/  SHF.R.U64 R24, R24, 0x3, RZ ;  /* 0x0000000318187819 */ /* 0x000fe400000012ff */
[----:B------:R-:W-:Y:S02]  /*6dd0*/  SHF.R.U64 R12, R12, 0x3, RZ ;  /* 0x000000030c0c7819 */ /* 0x000fe400000012ff */
[----:B------:R-:W-:Y:S02]  /*6de0*/  SHF.R.U64 R36, R36, 0x3, RZ ;  /* 0x0000000324247819 */ /* 0x000fe400000012ff */
[----:B------:R-:W-:Y:S01]  /*6df0*/  LOP3.LUT R20, R9, R20, RZ, 0x3c, !PT ;  /* 0x0000001409147212 */ /* 0x000fe200078e3cff */
[----:B------:R-:W-:Y:S01]  /*6e00*/  IMAD R31, R3, UR5, R30 ;  /* 0x00000005031f7c24 */ /* 0x000fe2000f8e021e */
[----:B------:R-:W-:Y:S01]  /*6e10*/  LOP3.LUT R24, R24, R25, RZ, 0x3c, !PT ;  /* 0x0000001918187212 */ /* 0x000fe200078e3cff */
[----:B-1----:R1:W-:Y:S01]  /*6e20*/  @!P2 ST.E desc[UR36][R44.64], R28 ;  /* 0x0000001c2c00a985 */ /* 0x0023e2000c101924 */
[----:B------:R-:W-:Y:S01]  /*6e30*/  LOP3.LUT R12, R12, R13, RZ, 0x3c, !PT ;  /* 0x0000000d0c0c7212 */ /* 0x000fe200078e3cff */
[----:B------:R-:W-:Y:S01]  /*6e40*/  IMAD R30, R143, 0x60, R144 ;  /* 0x000000608f1e7824 */ /* 0x000fe200078e0290 */
[----:B------:R-:W-:Y:S01]  /*6e50*/  LOP3.LUT R36, R36, R37, RZ, 0x3c, !PT ;  /* 0x0000002524247212 */ /* 0x000fe200078e3cff */
[----:B--2---:R2:W-:Y:S01]  /*6e60*/  @!P0 ST.E desc[UR36][R46.64], R29 ;  /* 0x0000001d2e008985 */ /* 0x0045e2000c101924 */
[--C-:B------:R-:W-:Y:S01]  /*6e70*/  IMAD.X R25, RZ, RZ, R21.reuse, P6 ;  /* 0x000000ffff197224 */ /* 0x100fe200030e0615 */
[----:B------:R-:W-:Y:S01]  /*6e80*/  LOP3.LUT R4, R5, 0x180, RZ, 0xc0, !PT ;  /* 0x0000018005047812 */ /* 0x000fe200078ec0ff */
[--C-:B------:R-:W-:Y:S01]  /*6e90*/  IMAD.X R13, RZ, RZ, R21.reuse, P5 ;  /* 0x000000ffff0d7224 */ /* 0x100fe200028e0615 */
[----:B------:R3:W5:Y:S01]  /*6ea0*/  LD.E.128 R8, desc[UR36][R20.64] ;  /* 0x0000002414087980 */ /* 0x000762000c101d00 */
[--C-:B------:R-:W-:Y:S01]  /*6eb0*/  IMAD.X R37, RZ, RZ, R21.reuse, P4 ;  /* 0x000000ffff257224 */ /* 0x100fe200020e0615 */
[----:B------:R-:W-:Y:S01]  /*6ec0*/  SHF.R.U64 R4, R4, 0x3, RZ ;  /* 0x0000000304047819 */ /* 0x000fe200000012ff */
[----:B------:R-:W-:Y:S01]  /*6ed0*/  IMAD.X R41, RZ, RZ, R21, P3 ;  /* 0x000000ffff297224 */ /* 0x000fe200018e0615 */
[----:B-1----:R-:W1:Y:S01]  /*6ee0*/  @P1 LDC R45, c[0x0][0xbf0] ;  /* 0x0002fc00ff2d1b82 */ /* 0x002e620000000800 */
[----:B------:R-:W-:Y:S01]  /*6ef0*/  IMAD R30, R139, 0xc0, R30 ;  /* 0x000000c08b1e7824 */ /* 0x000fe200078e021e */
[----:B------:R-:W-:Y:S01]  /*6f00*/  LOP3.LUT R40, R4, R5, RZ, 0x3c, !PT ;  /* 0x0000000504287212 */ /* 0x000fe200078e3cff */
[----:B------:R-:W5:Y:S01]  /*6f10*/  LD.E.128 R24, desc[UR36][R24.64] ;  /* 0x0000002418187980 */ /* 0x000f62000c101d00 */
[----:B--2---:R-:W-:Y:S01]  /*6f20*/  IMAD.WIDE.U32 R28, R3, UR4, RZ ;  /* 0x00000004031c7c25 */ /* 0x004fe2000f8e00ff */
[----:B------:R-:W-:-:S02]  /*6f30*/  ULDC.64 UR4, c[0x0][0xae8] ;  /* 0x0002ba0000047ab9 */ /* 0x000fc40000000a00 */
[----:B------:R-:W5:Y:S01]  /*6f40*/  LD.E.128 R4, desc[UR36][R6.64] ;  /* 0x0000002406047980 */ /* 0x000f62000c101d00 */
[----:B---3--:R-:W-:Y:S02]  /*6f50*/  IMAD.IADD R21, R29, 0x1, R31 ;  /* 0x000000011d157824 */ /* 0x008fe400078e021f */
[----:B------:R-:W-:Y:S01]  /*6f60*/  IMAD R3, R32, UR4, RZ ;  /* 0x0000000420037c24 */ /* 0x000fe2000f8e02ff */
[----:B------:R-:W5:Y:S01]  /*6f70*/  LD.E.128 R12, desc[UR36][R12.64] ;  /* 0x000000240c0c7980 */ /* 0x000f62000c101d00 */
[----:B------:R-:W-:Y:S02]  /*6f80*/  IMAD.MOV.U32 R20, RZ, RZ, R28 ;  /* 0x000000ffff147224 */ /* 0x000fe400078e001c */
[C---:B------:R-:W-:Y:S01]  /*6f90*/  IMAD R3, R138.reuse, UR5, R3 ;  /* 0x000000058a037c24 */ /* 0x040fe2000f8e0203 */
[----:B------:R-:W5:Y:S01]  /*6fa0*/  LD.E.128 R36, desc[UR36][R36.64] ;  /* 0x0000002424247980 */ /* 0x000f62000c101d00 */
[----:B------:R-:W-:Y:S01]  /*6fb0*/  IMAD.WIDE.U32 R20, R138, UR4, R20 ;  /* 0x000000048a147c25 */ /* 0x000fe2000f8e0014 */
[----:B------:R-:W-:-:S02]  /*6fc0*/  ULDC.64 UR4, c[0x0][0xaf0] ;  /* 0x0002bc0000047ab9 */ /* 0x000fc40000000a00 */
[----:B------:R-:W5:Y:S01]  /*6fd0*/  LD.E.128 R40, desc[UR36][R40.64] ;  /* 0x0000002428287980 */ /* 0x000f62000c101d00 */
[----:B0-----:R-:W-:Y:S01]  /*6fe0*/  @P1 IMAD.HI.U32 R28, R30, R53, RZ ;  /* 0x000000351e1c1227 */ /* 0x001fe200078e00ff */
[----:B------:R-:W-:Y:S01]  /*6ff0*/  IADD3 R21, R21, R3, RZ ;  /* 0x0000000315157210 */ /* 0x000fe20007ffe0ff */
[----:B------:R-:W-:Y:S01]  /*7000*/  @!PT LDS RZ, [RZ] ;  /* 0x00000000fffff984 */ /* 0x000fe20000000800 */
[----:B------:R-:W-:Y:S01]  /*7010*/  @!PT LDS RZ, [RZ] ;  /* 0x00000000fffff984 */ /* 0x000fe20000000800 */
[----:B------:R-:W-:Y:S01]  /*7020*/  @!PT LDS RZ, [RZ] ;  /* 0x00000000fffff984 */ /* 0x000fe20000000800 */
[----:B------:R-:W-:Y:S01]  /*7030*/  @!PT LDS RZ, [RZ] ;  /* 0x00000000fffff984 */ /* 0x000fe20000000800 */
[----:B------:R0:W-:Y:S06]  /*7040*/  MEMBAR.ALL.CTA ;  /* 0x0000000000007992 */ /* 0x0001ec0000008000 */
[----:B0-----:R-:W0:Y:S01]  /*7050*/  FENCE.VIEW.ASYNC.S ;  /* 0x00000000000073c6 */ /* 0x001e220000000000 */
[----:B------:R-:W-:Y:S01]  /*7060*/  IMAD.MOV.U32 R3, RZ, RZ, R30 ;  /* 0x000000ffff037224 */ /* 0x000fe200078e001e */
[----:B-1----:R-:W-:Y:S01]  /*7070*/  @P1 SHF.R.U32.HI R3, RZ, R45, R28 ;  /* 0x0000002dff031219 */ /* 0x002fe2000001161c */
[----:B------:R-:W-:-:S02]  /*7080*/  IMAD R29, R141, UR4, RZ ;  /* 0x000000048d1d7c24 */ /* 0x000fc4000f8e02ff */
[----:B------:R-:W-:Y:S01]  /*7090*/  IMAD.WIDE.U32 R20, R49, UR4, R20 ;  /* 0x0000000431147c25 */ /* 0x000fe2000f8e0014 */
[----:B------:R-:W-:-:S03]  /*70a0*/  SHF.R.S32.HI R28, RZ, 0x1f, R3 ;  /* 0x0000001fff1c7819 */ /* 0x000fc60000011403 */
[----:B------:R-:W-:Y:S01]  /*70b0*/  IMAD R29, R49, UR5, R29 ;  /* 0x00000005311d7c24 */ /* 0x000fe2000f8e021d */
[----:B------:R-:W-:Y:S01]  /*70c0*/  ULDC.64 UR4, c[0x0][0xae0] ;  /* 0x0002b80000047ab9 */ /* 0x000fe20000000a00 */
[----:B------:R-:W-:Y:S02]  /*70d0*/  IMAD.MOV R31, RZ, RZ, -R3 ;  /* 0x000000ffff1f7224 */ /* 0x000fe400078e0a03 */
[----:B------:R-:W-:Y:S02]  /*70e0*/  IMAD.IADD R21, R21, 0x1, R29 ;  /* 0x0000000115157824 */ /* 0x000fe400078e021d */
[----:B------:R-:W-:Y:S02]  /*70f0*/  IMAD R29, R0, R31, R30 ;  /* 0x0000001f001d7224 */ /* 0x000fe400078e021e */
[----:B------:R-:W-:-:S03]  /*7100*/  IMAD R28, R28, UR4, RZ ;  /* 0x000000041c1c7c24 */ /* 0x000fc6000f8e02ff */
[----:B------:R-:W-:Y:S01]  /*7110*/  SHF.R.S32.HI R0, RZ, 0x1f, R29 ;  /* 0x0000001fff007819 */ /* 0x000fe2000001141d */
[C---:B------:R-:W-:Y:S02]  /*7120*/  IMAD R31, R3.reuse, UR5, R28 ;  /* 0x00000005031f7c24 */ /* 0x040fe4000f8e021c */
[----:B------:R-:W-:Y:S01]  /*7130*/  IMAD.WIDE.U32 R20, R3, UR4, R20 ;  /* 0x0000000403147c25 */ /* 0x000fe2000f8e0014 */
[----:B------:R-:W-:-:S03]  /*7140*/  ULDC.64 UR4, c[0x0][0xad8] ;  /* 0x0002b60000047ab9 */ /* 0x000fc60000000a00 */
[----:B------:R-:W-:Y:S02]  /*7150*/  IMAD R0, R0, UR4, RZ ;  /* 0x0000000400007c24 */ /* 0x000fe4000f8e02ff */
[----:B------:R-:W-:Y:S02]  /*7160*/  IMAD.IADD R21, R21, 0x1, R31 ;  /* 0x0000000115157824 */ /* 0x000fe400078e021f */
[----:B------:R-:W-:Y:S02]  /*7170*/  IMAD R3, R29, UR5, R0 ;  /* 0x000000051d037c24 */ /* 0x000fe4000f8e0200 */
[----:B------:R-:W-:Y:S02]  /*7180*/  IMAD R0, R139, 0xc0, R144 ;  /* 0x000000c08b007824 */ /* 0x000fe400078e0290 */
[----:B------:R-:W-:Y:S01]  /*7190*/  IMAD.WIDE.U32 R20, R29, UR4, R20 ;  /* 0x000000041d147c25 */ /* 0x000fe2000f8e0014 */
[----:B------:R-:W-:Y:S02]  /*71a0*/  UIADD3 UR4, UR40, 0x2d820, URZ ;  /* 0x0002d82028047890 */ /* 0x000fe4000fffe03f */
[----:B------:R-:W-:Y:S01]  /*71b0*/  ISETP.GE.AND P0, PT, R0, R51, PT ;  /* 0x000000330000720c */ /* 0x000fe20003f06270 */
[----:B------:R-:W-:Y:S01]  /*71c0*/  IMAD.IADD R3, R21, 0x1, R3 ;  /* 0x0000000115037824 */ /* 0x000fe200078e0203 */
[----:B------:R-:W-:Y:S01]  /*71d0*/  LEA R32, P1, R20, UR6, 0x1 ;  /* 0x0000000614207c11 */ /* 0x000fe2000f8208ff */
[----:B------:R-:W-:-:S03]  /*71e0*/  UPRMT UR4, URZ, 0x654, UR4 ;  /* 0x000006543f047896 */ /* 0x000fc60008000004 */
[----:B------:R-:W-:Y:S01]  /*71f0*/  LEA.HI.X R3, R20, UR7, R3, 0x1, P1 ;  /* 0x0000000714037c11 */ /* 0x000fe200088f0c03 */
[----:B0-----:R0:W1:Y:S01]  /*7200*/  SHFL.IDX PT, R28, R32, RZ, 0x1c1f ;  /* 0x001c1fff201c7589 */ /* 0x00106200000e0000 */
[----:B------:R-:W-:Y:S03]  /*7210*/  BSSY B1, `(.L_x_10197) ;  /* 0x0000010000017945 */ /* 0x000fe60003800000 */
[----:B------:R0:W2:Y:S01]  /*7220*/  SHFL.IDX PT, R29, R3, RZ, 0x1c1f ;  /* 0x001c1fff031d7589 */ /* 0x0000a200000e0000 */
[----:B------:R-:W-:Y:S01]  /*7230*/  SYNCS.ARRIVE.TRANS64.RED.A1T0 RZ, [UR4], RZ ;  /* 0x000000ffffff79a7 */ /* 0x000fe20008100404 */
[----:B------:R-:W-:Y:S05]  /*7240*/  @P0 BRA `(.L_x_10198) ;  /* 0x0000000000300947 */ /* 0x000fea0003800000 */
[----:B------:R-:W-:Y:S02]  /*7250*/  ULDC UR4, c[0x0][0xac8] ;  /* 0x0002b20000047ab9 */ /* 0x000fe40000000800 */
[----:B------:R-:W-:Y:S02]  /*7260*/  ISETP.GE.AND P1, PT, R140, UR4, PT ;  /* 0x000000048c007c0c */ /* 0x000fe4000bf26270 */
[----:B------:R-:W-:Y:S02]  /*7270*/  ISETP.GE.AND P2, PT, R142, UR4, PT ;  /* 0x000000048e007c0c */ /* 0x000fe4000bf46270 */
[----:B------:R-:W-:-:S09]  /*7280*/  ISETP.GE.AND P0, PT, R137, UR4, PT ;  /* 0x0000000489007c0c */ /* 0x000fd2000bf06270 */
[-C--:B-1----:R-:W-:Y:S02]  /*7290*/  @!P1 LEA R30, P3, R140, R28.reuse, 0x1 ;  /* 0x0000001c8c1e9211 */ /* 0x082fe400078608ff */
[----:B------:R-:W-:Y:S02]  /*72a0*/  @!P2 LEA R44, P4, R142, R28, 0x1 ;  /* 0x0000001c8e2ca211 */ /* 0x000fe400078808ff */
[----:B--2---:R-:W-:Y:S01]  /*72b0*/  @!P0 IMAD.WIDE R20, R137, 0x2, R28 ;  /* 0x0000000289148825 */ /* 0x004fe200078e021c */
[-C--:B------:R-:W-:Y:S02]  /*72c0*/  @!P1 LEA.HI.X R31, R140, R29.reuse, R154, 0x1, P3 ;  /* 0x0000001d8c1f9211 */ /* 0x080fe400018f0c9a */
[----:B------:R-:W-:Y:S02]  /*72d0*/  @!P2 LEA.HI.X R45, R142, R29, R153, 0x1, P4 ;  /* 0x0000001d8e2da211 */ /* 0x000fe400020f0c99 */
[----:B-----5:R3:W-:Y:S04]  /*72e0*/  @!P0 ST.E.128 desc[UR36][R20.64], R8 ;  /* 0x0000000814008985 */ /* 0x0207e8000c101d24 */
[----:B------:R3:W-:Y:S04]  /*72f0*/  @!P1 ST.E.128 desc[UR36][R30.64], R24 ;  /* 0x000000181e009985 */ /* 0x0007e8000c101d24 */
[----:B------:R3:W-:Y:S02]  /*7300*/  @!P2 ST.E.128 desc[UR36][R44.64], R36 ;  /* 0x000000242c00a985 */ /* 0x0007e4000c101d24 */
.L_x_10198:
[----:B------:R-:W-:Y:S05]  /*7310*/  BSYNC B1 ;  /* 0x0000000000017941 */ /* 0x000fea0003800000 */
.L_x_10197:
[----:B------:R-:W-:Y:S01]  /*7320*/  VIADD R0, R0, 0x60 ;  /* 0x0000006000007836 */ /* 0x000fe20000000000 */
[----:B---3-5:R3:W4:Y:S04]  /*7330*/  SHFL.IDX PT, R11, R3, 0x1, 0x1c1f ;  /* 0x003c1f00030b7f89 */ /* 0x02872800000e0000 */
[----:B------:R-:W-:Y:S01]  /*7340*/  ISETP.GE.AND P0, PT, R0, R51, PT ;  /* 0x000000330000720c */ /* 0x000fe20003f06270 */
[----:B------:R3:W0:-:S12]  /*7350*/  SHFL.IDX PT, R10, R32, 0x1, 0x1c1f ;  /* 0x003c1f00200a7f89 */ /* 0x00061800000e0000 */
[----:B---3--:R-:W-:Y:S05]  /*7360*/  @P0 BRA `(.L_x_10199) ;  /* 0x0000000800880947 */ /* 0x008fea0003800000 */
[----:B------:R-:W-:Y:S02]  /*7370*/  ULDC UR4, c[0x0][0xac8] ;  /* 0x0002b20000047ab9 */ /* 0x000fe40000000800 */
[----:B------:R-:W-:Y:S02]  /*7380*/  ISETP.GE.AND P2, PT, R140, UR4, PT ;  /* 0x000000048c007c0c */ /* 0x000fe4000bf46270 */
[----:B------:R-:W-:-:S11]  /*7390*/  ISETP.GE.AND P1, PT, R137, UR4, PT ;  /* 0x0000000489007c0c */ /* 0x000fd6000bf26270 */
[C---:B0-----:R-:W-:Y:S02]  /*73a0*/  @!P2 LEA R20, P0, R140.reuse, R10, 0x1 ;  /* 0x0000000a8c14a211 */ /* 0x041fe400078008ff */
[----:B----4-:R-:W-:Y:S02]  /*73b0*/  @!P1 IMAD.WIDE R8, R137, 0x2, R10 ;  /* 0x0000000289089825 */ /* 0x010fe400078e020a */
[----:B------:R-:W-:Y:S02]  /*73c0*/  @!P2 LEA.HI.X R21, R140, R11, R154, 0x1, P0 ;  /* 0x0000000b8c15a211 */ /* 0x000fe400000f0c9a */
[----:B------:R-:W-:Y:S01]  /*73d0*/  ISETP.GE.AND P0, PT, R142, UR4, PT ;  /* 0x000000048e007c0c */ /* 0x000fe2000bf06270 */
[----:B------:R3:W-:Y:S04]  /*73e0*/  @!P1 ST.E.128 desc[UR36][R8.64], R4 ;  /* 0x0000000408009985 */ /* 0x0007e8000c101d24 */
[----:B------:R3:W-:Y:S08]  /*73f0*/  @!P2 ST.E.128 desc[UR36][R20.64], R12 ;  /* 0x0000000c1400a985 */ /* 0x0007f0000c101d24 */
[----:B------:R-:W-:Y:S05]  /*7400*/  @P0 BRA `(.L_x_10199) ;  /* 0x0000000800600947 */ /* 0x000fea0003800000 */
[----:B---3--:R-:W-:-:S04]  /*7410*/  LEA R4, P0, R142, R10, 0x1 ;  /* 0x0000000a8e047211 */ /* 0x008fc800078008ff */
[----:B------:R-:W-:-:S05]  /*7420*/  LEA.HI.X R5, R142, R11, R153, 0x1, P0 ;  /* 0x0000000b8e057211 */ /* 0x000fca00000f0c99 */
[----:B------:R0:W-:Y:S01]  /*7430*/  ST.E.128 desc[UR36][R4.64], R40 ;  /* 0x0000002804007985 */ /* 0x0001e2000c101d24 */
[----:B------:R-:W-:Y:S05]  /*7440*/  BRA `(.L_x_10199) ;  /* 0x0000000800507947 */ /* 0x000fea0003800000 */
.L_x_10195:
[----:B------:R-:W1:Y:S01]  /*7450*/  LDC.64 R6, c[0x0][0xc00] ;  /* 0x00030000ff067b82 */ /* 0x000e620000000a00 */
[C---:B------:R-:W-:Y:S01]  /*7460*/  IMAD.SHL.U32 R5, R136.reuse, 0x4, RZ ;  /* 0x0000000488057824 */ /* 0x040fe200078e00ff */
[----:B------:R-:W-:Y:S01]  /*7470*/  SHF.L.U64.HI R0, R136, 0x2, R141 ;  /* 0x0000000288007819 */ /* 0x000fe2000001028d */
[----:B------:R-:W-:Y:S01]  /*7480*/  ULDC.64 UR4, c[0x0][0xc08] ;  /* 0x0003020000047ab9 */ /* 0x000fe20000000a00 */
[----:B------:R-:W-:-:S04]  /*7490*/  IMAD.MOV.U32 R3, RZ, RZ, RZ ;  /* 0x000000ffff037224 */ /* 0x000fc800078e00ff */
[----:B------:R-:W2:Y:S01]  /*74a0*/  LDC R25, c[0x0][0xbe8] ;  /* 0x0002fa00ff197b82 */ /* 0x000ea20000000800 */
[----:B-1----:R-:W-:Y:S02]  /*74b0*/  ISETP.NE.U32.AND P0, PT, R6, RZ, PT ;  /* 0x000000ff0600720c */ /* 0x002fe40003f05070 */
[----:B------:R-:W-:Y:S02]  /*74c0*/  IADD3 R6, P1, R5, R6, RZ ;  /* 0x0000000605067210 */ /* 0x000fe40007f3e0ff */
[----:B------:R-:W-:-:S03]  /*74d0*/  ISETP.NE.AND.EX P0, PT, R7, RZ, PT, P0 ;  /* 0x000000ff0700720c */ /* 0x000fc60003f05300 */
[----:B------:R-:W-:Y:S01]  /*74e0*/  IMAD.X R7, R0, 0x1, R7, P1 ;  /* 0x0000000100077824 */ /* 0x000fe200008e0607 */
[----:B------:R-:W-:-:S04]  /*74f0*/  ISETP.NE.U32.AND P1, PT, RZ, UR4, PT ;  /* 0x00000004ff007c0c */ /* 0x000fc8000bf25070 */
[----:B------:R-:W-:-:S05]  /*7500*/  ISETP.NE.AND.EX P1, PT, RZ, UR5, PT, P1 ;  /* 0x00000005ff007c0c */ /* 0x000fca000bf25310 */
[----:B------:R1:W5:Y:S08]  /*7510*/  @P0 LDG.E R3, desc[UR36][R6.64] ;  /* 0x0000002406030981 */ /* 0x000370000c1e1900 */
[----:B------:R-:W-:Y:S01]  /*7520*/  @P1 IADD3 R4, P2, R5, UR4, RZ ;  /* 0x0000000405041c10 */ /* 0x000fe2000ff5e0ff */
[----:B------:R-:W-:-:S03]  /*7530*/  ULDC UR4, c[0x0][0xa88] ;  /* 0x0002a20000047ab9 */ /* 0x000fc60000000800 */
[----:B------:R-:W-:Y:S02]  /*7540*/  @P1 IADD3.X R5, R0, UR5, RZ, P2, !PT ;  /* 0x0000000500051c10 */ /* 0x000fe400097fe4ff */
[----:B------:R-:W-:-:S06]  /*7550*/  MOV R0, UR4 ;  /* 0x0000000400007c02 */ /* 0x000fcc0008000f00 */
[----:B------:R1:W5:Y:S01]  /*7560*/  @P1 LDG.E R0, desc[UR36][R4.64] ;  /* 0x0000002404001981 */ /* 0x000362000c1e1900 */
[----:B--2---:R-:W-:Y:S02]  /*7570*/  ISETP.NE.AND P2, PT, R25, 0x1, PT ;  /* 0x000000011900780c */ /* 0x004fe40003f45270 */
[----:B------:R-:W-:-:S11]  /*7580*/  ISETP.GE.AND P3, PT, R155, 0xc0, PT ;  /* 0x000000c09b00780c */ /* 0x000fd60003f66270 */
[----:B------:R-:W2:Y:S01]  /*7590*/  @P2 LDC R14, c[0x0][0xbec] ;  /* 0x0002fb00ff0e2b82 */ /* 0x000ea20000000800 */
[----:B-1----:R-:W-:Y:S05]  /*75a0*/  @P1 BRA `(.L_x_10200) ;  /* 0x0000000000101947 */ /* 0x002fea0003800000 */
[----:B------:R-:W-:Y:S05]  /*75b0*/  @!P0 BRA `(.L_x_10200) ;  /* 0x00000000000c8947 */ /* 0x000fea0003800000 */
[----:B------:R-:W3:Y:S04]  /*75c0*/  LDG.E R5, desc[UR36][R6.64] ;  /* 0x0000002406057981 */ /* 0x000ee8000c1e1900 */
[----:B-----5:R-:W3:Y:S02]  /*75d0*/  LDG.E R0, desc[UR36][R6.64+0x4] ;  /* 0x0000042406007981 */ /* 0x020ee4000c1e1900 */
[----:B---3--:R-:W-:-:S07]  /*75e0*/  IMAD.IADD R0, R0, 0x1, -R5 ;  /* 0x0000000100007824 */ /* 0x008fce00078e0a05 */
.L_x_10200:
[----:B------:R-:W-:Y:S01]  /*75f0*/  BSSY B1, `(.L_x_10201) ;  /* 0x000002e000017945 */ /* 0x000fe20003800000 */
[----:B------:R-:W-:Y:S02]  /*7600*/  SHF.R.S32.HI R12, RZ, 0x1f, R138 ;  /* 0x0000001fff0c7819 */ /* 0x000fe4000001148a */
[----:B------:R-:W-:Y:S02]  /*7610*/  SEL R13, R136, RZ, !P0 ;  /* 0x000000ff880d7207 */ /* 0x000fe40004000000 */
[----:B------:R-:W-:Y:S02]  /*7620*/  SEL R141, R141, RZ, !P0 ;  /* 0x000000ff8d8d7207 */ /* 0x000fe40004000000 */
[----:B-----5:R-:W-:Y:S01]  /*7630*/  SHF.R.S32.HI R10, RZ, 0x1f, R3 ;  /* 0x0000001fff0a7819 */ /* 0x020fe20000011403 */
[----:B------:R-:W-:Y:S06]  /*7640*/  @P3 BRA `(.L_x_10202) ;  /* 0x0000000000a03947 */ /* 0x000fec0003800000 */
[----:B------:R-:W1:Y:S01]  /*7650*/  S2R R4, SR_TID.X ;  /* 0x0000000000047919 */ /* 0x000e620000002100 */
[----:B------:R-:W3:Y:S02]  /*7660*/  LDC R11, c[0x0][0xbe8] ;  /* 0x0002fa00ff0b7b82 */ /* 0x000ee40000000800 */
[----:B---3--:R-:W-:Y:S02]  /*7670*/  IMAD R5, R0, R11, RZ ;  /* 0x0000000b00057224 */ /* 0x008fe400078e02ff */
[----:B-1----:R-:W-:-:S04]  /*7680*/  IMAD R4, R139, 0xc0, R4 ;  /* 0x000000c08b047824 */ /* 0x002fc800078e0204 */
[----:B------:R-:W-:-:S05]  /*7690*/  VIADD R8, R4, 0xffffff80 ;  /* 0xffffff8004087836 */ /* 0x000fca0000000000 */
        /* <DEDUP_REMOVED lines=9> */
[----:B------:R-:W1:Y:S01]  /*7730*/  @P0 LDC R15, c[0x0][0xbec] ;  /* 0x0002fb00ff0f0b82 */ /* 0x000e620000000800 */
[----:B------:R-:W-:Y:S01]  /*7740*/  IMAD R9, R138, UR5, R9 ;  /* 0x000000058a097c24 */ /* 0x000fe2000f8e0209 */
[----:B------:R-:W-:-:S03]  /*7750*/  ULDC.64 UR4, c[0x0][0xb98] ;  /* 0x0002e60000047ab9 */ /* 0x000fc60000000a00 */
[----:B------:R-:W-:-:S03]  /*7760*/  IMAD.IADD R5, R5, 0x1, R9 ;  /* 0x0000000105057824 */ /* 0x000fc600078e0209 */
[----:B------:R-:W3:Y:S01]  /*7770*/  @P0 LDC R21, c[0x0][0xbf0] ;  /* 0x0002fc00ff150b82 */ /* 0x000ee20000000800 */
[----:B------:R-:W-:-:S04]  /*7780*/  IMAD.WIDE.U32 R4, R13, UR4, R4 ;  /* 0x000000040d047c25 */ /* 0x000fc8000f8e0004 */
[----:B-1----:R-:W-:-:S05]  /*7790*/  @P0 IMAD.HI.U32 R6, R8, R15, RZ ;  /* 0x0000000f08060227 */ /* 0x002fca00078e00ff */
        /* <DEDUP_REMOVED lines=19> */
.L_x_10202:
[----:B------:R-:W-:Y:S05]  /*78d0*/  BSYNC B1 ;  /* 0x0000000000017941 */ /* 0x000fea0003800000 */
.L_x_10201:
[----:B------:R-:W3:Y:S01]  /*78e0*/  @P2 LDC R9, c[0x0][0xbf0] ;  /* 0x0002fc00ff092b82 */ /* 0x000ee20000000800 */
[----:B------:R-:W-:Y:S01]  /*78f0*/  ULDC.64 UR4, c[0x0][0xaa0] ;  /* 0x0002a80000047ab9 */ /* 0x000fe20000000a00 */
[----:B-1----:R-:W-:Y:S01]  /*7900*/  IMAD R6, R143, 0x60, R144 ;  /* 0x000000608f067824 */ /* 0x002fe200078e0290 */
[----:B------:R-:W-:Y:S01]  /*7910*/  BSSY B1, `(.L_x_10203) ;  /* 0x0000036000017945 */ /* 0x000fe20003800000 */
[----:B------:R-:W-:Y:S02]  /*7920*/  IMAD R4, R10, UR4, RZ ;  /* 0x000000040a047c24 */ /* 0x000fe4000f8e02ff */
[----:B------:R-:W-:Y:S02]  /*7930*/  IMAD R11, R139, 0xc0, R6 ;  /* 0x000000c08b0b7824 */ /* 0x000fe400078e0206 */
[C---:B------:R-:W-:Y:S02]  /*7940*/  IMAD R7, R3.reuse, UR5, R4 ;  /* 0x0000000503077c24 */ /* 0x040fe4000f8e0204 */
[----:B------:R-:W-:Y:S01]  /*7950*/  IMAD.WIDE.U32 R4, R3, UR4, RZ ;  /* 0x0000000403047c25 */ /* 0x000fe2000f8e00ff */
[----:B------:R-:W-:-:S03]  /*7960*/  ULDC.64 UR4, c[0x0][0xae8] ;  /* 0x0002ba0000047ab9 */ /* 0x000fc60000000a00 */
[----:B------:R-:W-:Y:S01]  /*7970*/  IMAD R3, R12, UR4, RZ ;  /* 0x000000040c037c24 */ /* 0x000fe2000f8e02ff */
[----:B------:R-:W-:Y:S01]  /*7980*/  IADD3 R5, R5, R7, RZ ;  /* 0x0000000705057210 */ /* 0x000fe20007ffe0ff */
[----:B--2---:R-:W-:-:S04]  /*7990*/  @P2 IMAD.HI.U32 R6, R11, R14, RZ ;  /* 0x0000000e0b062227 */ /* 0x004fc800078e00ff */
[C---:B------:R-:W-:Y:S02]  /*79a0*/  IMAD R7, R138.reuse, UR5, R3 ;  /* 0x000000058a077c24 */ /* 0x040fe4000f8e0203 */
[----:B------:R-:W-:Y:S01]  /*79b0*/  IMAD.WIDE.U32 R4, R138, UR4, R4 ;  /* 0x000000048a047c25 */ /* 0x000fe2000f8e0004 */
[----:B------:R-:W-:-:S03]  /*79c0*/  ULDC.64 UR4, c[0x0][0xaf0] ;  /* 0x0002bc0000047ab9 */ /* 0x000fc60000000a00 */
[----:B------:R-:W-:Y:S01]  /*79d0*/  IMAD.MOV.U32 R3, RZ, RZ, R11 ;  /* 0x000000ffff037224 */ /* 0x000fe200078e000b */
[----:B---3--:R-:W-:Y:S01]  /*79e0*/  @P2 SHF.R.U32.HI R3, RZ, R9, R6 ;  /* 0x00000009ff032219 */ /* 0x008fe20000011606 */
[----:B------:R-:W-:Y:S02]  /*79f0*/  IMAD.IADD R5, R5, 0x1, R7 ;  /* 0x0000000105057824 */ /* 0x000fe400078e0207 */
[----:B------:R-:W-:Y:S01]  /*7a00*/  IMAD R7, R141, UR4, RZ ;  /* 0x000000048d077c24 */ /* 0x000fe2000f8e02ff */
[--C-:B------:R-:W-:Y:S01]  /*7a10*/  SHF.R.S32.HI R6, RZ, 0x1f, R3.reuse ;  /* 0x0000001fff067819 */ /* 0x100fe20000011403 */
[----:B------:R-:W-:Y:S02]  /*7a20*/  IMAD.MOV R8, RZ, RZ, -R3 ;  /* 0x000000ffff087224 */ /* 0x000fe400078e0a03 */
[C---:B------:R-:W-:Y:S02]  /*7a30*/  IMAD R9, R13.reuse, UR5, R7 ;  /* 0x000000050d097c24 */ /* 0x040fe4000f8e0207 */
[----:B------:R-:W-:Y:S01]  /*7a40*/  IMAD.WIDE.U32 R4, R13, UR4, R4 ;  /* 0x000000040d047c25 */ /* 0x000fe2000f8e0004 */
[----:B------:R-:W-:-:S03]  /*7a50*/  ULDC.64 UR4, c[0x0][0xae0] ;  /* 0x0002b80000047ab9 */ /* 0x000fc60000000a00 */
[----:B------:R-:W-:Y:S02]  /*7a60*/  IMAD R7, R25, R8, R11 ;  /* 0x0000000819077224 */ /* 0x000fe400078e020b */
[----:B------:R-:W-:Y:S02]  /*7a70*/  IMAD R8, R6, UR4, RZ ;  /* 0x0000000406087c24 */ /* 0x000fe4000f8e02ff */
[----:B------:R-:W-:Y:S01]  /*7a80*/  IMAD.IADD R5, R5, 0x1, R9 ;  /* 0x0000000105057824 */ /* 0x000fe200078e0209 */
[----:B------:R-:W-:Y:S01]  /*7a90*/  SHF.R.S32.HI R6, RZ, 0x1f, R7 ;  /* 0x0000001fff067819 */ /* 0x000fe20000011407 */
[C---:B------:R-:W-:Y:S02]  /*7aa0*/  IMAD R9, R3.reuse, UR5, R8 ;  /* 0x0000000503097c24 */ /* 0x040fe4000f8e0208 */
[----:B------:R-:W-:Y:S01]  /*7ab0*/  IMAD.WIDE.U32 R4, R3, UR4, R4 ;  /* 0x0000000403047c25 */ /* 0x000fe2000f8e0004 */
[----:B------:R-:W-:-:S03]  /*7ac0*/  ULDC.64 UR4, c[0x0][0xad8] ;  /* 0x0002b60000047ab9 */ /* 0x000fc60000000a00 */
[----:B------:R-:W-:Y:S02]  /*7ad0*/  IMAD R6, R6, UR4, RZ ;  /* 0x0000000406067c24 */ /* 0x000fe4000f8e02ff */
[----:B------:R-:W-:Y:S02]  /*7ae0*/  IMAD.IADD R5, R5, 0x1, R9 ;  /* 0x0000000105057824 */ /* 0x000fe400078e0209 */
[----:B------:R-:W-:Y:S02]  /*7af0*/  IMAD R25, R0, R25, RZ ;  /* 0x0000001900197224 */ /* 0x000fe400078e02ff */
[----:B------:R-:W-:Y:S02]  /*7b00*/  IMAD R0, R139, 0xc0, R144 ;  /* 0x000000c08b007824 */ /* 0x000fe400078e0290 */
[C---:B------:R-:W-:Y:S02]  /*7b10*/  IMAD R3, R7.reuse, UR5, R6 ;  /* 0x0000000507037c24 */ /* 0x040fe4000f8e0206 */
[----:B------:R-:W-:Y:S01]  /*7b20*/  IMAD.WIDE.U32 R4, R7, UR4, R4 ;  /* 0x0000000407047c25 */ /* 0x000fe2000f8e0004 */
[----:B------:R-:W-:Y:S01]  /*7b30*/  ISETP.GE.AND P0, PT, R0, R25, PT ;  /* 0x000000190000720c */ /* 0x000fe20003f06270 */
[----:B------:R-:W-:-:S02]  /*7b40*/  ULDC.64 UR4, c[0x0][0xa80] ;  /* 0x0002a00000047ab9 */ /* 0x000fc40000000a00 */
[----:B------:R-:W-:Y:S01]  /*7b50*/  IMAD.IADD R3, R5, 0x1, R3 ;  /* 0x0000000105037824 */ /* 0x000fe200078e0203 */
[----:B------:R-:W-:-:S04]  /*7b60*/  LEA R6, P1, R4, UR4, 0x1 ;  /* 0x0000000404067c11 */ /* 0x000fc8000f8208ff */
[----:B------:R-:W-:Y:S02]  /*7b70*/  LEA.HI.X R3, R4, UR5, R3, 0x1, P1 ;  /* 0x0000000504037c11 */ /* 0x000fe400088f0c03 */
[----:B------:R1:W2:Y:S04]  /*7b80*/  SHFL.IDX PT, R4, R6, RZ, 0x1c1f ;  /* 0x001c1fff06047589 */ /* 0x0002a800000e0000 */
[----:B------:R1:W3:Y:S01]  /*7b90*/  SHFL.IDX PT, R5, R3, RZ, 0x1c1f ;  /* 0x001c1fff03057589 */ /* 0x0002e200000e0000 */
[----:B------:R-:W-:Y:S05]  /*7ba0*/  @P0 BRA `(.L_x_10204) ;  /* 0x0000000000300947 */ /* 0x000fea0003800000 */
[----:B------:R-:W-:Y:S02]  /*7bb0*/  ULDC UR4, c[0x0][0xac8] ;  /* 0x0002b20000047ab9 */ /* 0x000fe40000000800 */
[----:B------:R-:W-:Y:S02]  /*7bc0*/  ISETP.GE.AND P3, PT, R140, UR4, PT ;  /* 0x000000048c007c0c */ /* 0x000fe4000bf66270 */
[----:B------:R-:W-:Y:S02]  /*7bd0*/  ISETP.GE.AND P4, PT, R142, UR4, PT ;  /* 0x000000048e007c0c */ /* 0x000fe4000bf86270 */
[----:B------:R-:W-:-:S09]  /*7be0*/  ISETP.GE.AND P2, PT, R137, UR4, PT ;  /* 0x0000000489007c0c */ /* 0x000fd2000bf46270 */
[-C--:B--2---:R-:W-:Y:S02]  /*7bf0*/  @!P3 LEA R10, P0, R140, R4.reuse, 0x1 ;  /* 0x000000048c0ab211 */ /* 0x084fe400078008ff */
[----:B------:R-:W-:Y:S02]  /*7c00*/  @!P4 LEA R12, P1, R142, R4, 0x1 ;  /* 0x000000048e0cc211 */ /* 0x000fe400078208ff */
[----:B---3--:R-:W-:Y:S01]  /*7c10*/  @!P2 IMAD.WIDE R8, R137, 0x2, R4 ;  /* 0x000000028908a825 */ /* 0x008fe200078e0204 */
[-C--:B------:R-:W-:Y:S02]  /*7c20*/  @!P3 LEA.HI.X R11, R140, R5.reuse, R154, 0x1, P0 ;  /* 0x000000058c0bb211 */ /* 0x080fe400000f0c9a */
[----:B------:R-:W-:Y:S02]  /*7c30*/  @!P4 LEA.HI.X R13, R142, R5, R153, 0x1, P1 ;  /* 0x000000058e0dc211 */ /* 0x000fe400008f0c99 */
[----:B------:R4:W-:Y:S04]  /*7c40*/  @!P2 ST.E.128 desc[UR36][R8.64], RZ ;  /* 0x000000ff0800a985 */ /* 0x0009e8000c101d24 */
[----:B------:R4:W-:Y:S04]  /*7c50*/  @!P3 ST.E.128 desc[UR36][R10.64], RZ ;  /* 0x000000ff0a00b985 */ /* 0x0009e8000c101d24 */
[----:B------:R4:W-:Y:S02]  /*7c60*/  @!P4 ST.E.128 desc[UR36][R12.64], RZ ;  /* 0x000000ff0c00c985 */ /* 0x0009e4000c101d24 */
.L_x_10204:
[----:B------:R-:W-:Y:S05]  /*7c70*/  BSYNC B1 ;  /* 0x0000000000017941 */ /* 0x000fea0003800000 */
.L_x_10203:
[----:B------:R-:W-:Y:S01]  /*7c80*/  VIADD R0, R0, 0x60 ;  /* 0x0000006000007836 */ /* 0x000fe20000000000 */
[----:B---3--:R3:W0:Y:S04]  /*7c90*/  SHFL.IDX PT, R5, R3, 0x1, 0x1c1f ;  /* 0x003c1f0003057f89 */ /* 0x00862800000e0000 */
[----:B------:R-:W-:Y:S01]  /*7ca0*/  ISETP.GE.AND P0, PT, R0, R25, PT ;  /* 0x000000190000720c */ /* 0x000fe20003f06270 */
[----:B--2---:R3:W2:-:S12]  /*7cb0*/  SHFL.IDX PT, R4, R6, 0x1, 0x1c1f ;  /* 0x003c1f0006047f89 */ /* 0x00469800000e0000 */
[----:B---3--:R-:W-:Y:S05]  /*7cc0*/  @P0 BRA `(.L_x_10199) ;  /* 0x0000000000300947 */ /* 0x008fea0003800000 */
[----:B------:R-:W-:Y:S02]  /*7cd0*/  ULDC UR4, c[0x0][0xac8] ;  /* 0x0002b20000047ab9 */ /* 0x000fe40000000800 */
[----:B------:R-:W-:Y:S02]  /*7ce0*/  ISETP.GE.AND P3, PT, R140, UR4, PT ;  /* 0x000000048c007c0c */ /* 0x000fe4000bf66270 */
[----:B------:R-:W-:Y:S02]  /*7cf0*/  ISETP.GE.AND P4, PT, R142, UR4, PT ;  /* 0x000000048e007c0c */ /* 0x000fe4000bf86270 */
[----:B------:R-:W-:-:S09]  /*7d00*/  ISETP.GE.AND P2, PT, R137, UR4, PT ;  /* 0x0000000489007c0c */ /* 0x000fd2000bf46270 */
[-C--:B--2-4-:R-:W-:Y:S02]  /*7d10*/  @!P3 LEA R8, P0, R140, R4.reuse, 0x1 ;  /* 0x000000048c08b211 */ /* 0x094fe400078008ff */
[----:B------:R-:W-:Y:S02]  /*7d20*/  @!P4 LEA R10, P1, R142, R4, 0x1 ;  /* 0x000000048e0ac211 */ /* 0x000fe400078208ff */
[----:B01----:R-:W-:Y:S01]  /*7d30*/  @!P2 IMAD.WIDE R6, R137, 0x2, R4 ;  /* 0x000000028906a825 */ /* 0x003fe200078e0204 */
[-C--:B------:R-:W-:Y:S02]  /*7d40*/  @!P3 LEA.HI.X R9, R140, R5.reuse, R154, 0x1, P0 ;  /* 0x000000058c09b211 */ /* 0x080fe400000f0c9a */
[----:B------:R-:W-:Y:S02]  /*7d50*/  @!P4 LEA.HI.X R11, R142, R5, R153, 0x1, P1 ;  /* 0x000000058e0bc211 */ /* 0x000fe400008f0c99 */
[----:B------:R0:W-:Y:S04]  /*7d60*/  @!P2 ST.E.128 desc[UR36][R6.64], RZ ;  /* 0x000000ff0600a985 */ /* 0x0001e8000c101d24 */
[----:B------:R0:W-:Y:S04]  /*7d70*/  @!P3 ST.E.128 desc[UR36][R8.64], RZ ;  /* 0x000000ff0800b985 */ /* 0x0001e8000c101d24 */
[----:B------:R0:W-:Y:S02]  /*7d80*/  @!P4 ST.E.128 desc[UR36][R10.64], RZ ;  /* 0x000000ff0a00c985 */ /* 0x0001e4000c101d24 */
.L_x_10199:
[----:B------:R-:W-:Y:S05]  /*7d90*/  BSYNC B0 ;  /* 0x0000000000007941 */ /* 0x000fea0003800000 */
.L_x_10194:
[----:B------:R-:W-:Y:S02]  /*7da0*/  ULDC UR4, c[0x0][0xc3c] ;  /* 0x00030f0000047ab9 */ /* 0x000fe40000000800 */
[----:B0-----:R-:W-:-:S13]  /*7db0*/  ISETP.GE.AND P0, PT, R35, UR4, PT ;  /* 0x0000000423007c0c */ /* 0x001fda000bf06270 */
[----:B------:R-:W-:Y:S05]  /*7dc0*/  @!P0 BRA `(.L_x_10205) ;  /* 0xffffff90002c8947 */ /* 0x000fea000383ffff */
[----:B------:R-:W-:Y:S05]  /*7dd0*/  EXIT ;  /* 0x000000000000794d */ /* 0x000fea0003800000 */
.L_x_10166:
        /* <DEDUP_REMOVED lines=16> */
.L_x_10206:
        /* <DEDUP_REMOVED lines=40> */
.L_x_10212:
        /* <DEDUP_REMOVED lines=12> */
.L_x_10211:
[----:B------:R-:W-:Y:S05]  /*8220*/  BSYNC B0 ;  /* 0x0000000000007941 */ /* 0x000fea0003800000 */
.L_x_10210:
        /* <DEDUP_REMOVED lines=21> */
.L_x_10208:
        /* <DEDUP_REMOVED lines=15> */
.L_x_10213:
[----:B---3--:R-:W-:Y:S01]  /*8470*/  IMAD R16, R16, UR5, R9 ;  /* 0x0000000510107c24 */ /* 0x008fe2000f8e0209 */
[----:B0-----:R-:W-:Y:S01]  /*8480*/  IABS R2, R0 ;  /* 0x0000000000027213 */ /* 0x001fe20000000000 */
[----:B-12---:R-:W-:Y:S02]  /*8490*/  IMAD.MOV R7, RZ, RZ, -R3 ;  /* 0x000000ffff077224 */ /* 0x006fe400078e0a03 */
[----:B------:R-:W-:Y:S01]  /*84a0*/  VIADD R19, R19, UR4 ;  /* 0x0000000413137c36 */ /* 0x000fe20008000000 */
[----:B------:R-:W-:Y:S01]  /*84b0*/  IADD3 R9, -R16, UR6, RZ ;  /* 0x0000000610097c10 */ /* 0x000fe2000fffe1ff */
        /* <DEDUP_REMOVED lines=23> */
.L_x_10209:
[----:B------:R-:W-:Y:S01]  /*8630*/  ULDC UR4, c[0x0][0xc3c] ;  /* 0x00030f0000047ab9 */ /* 0x000fe20000000800 */
[----:B------:R-:W-:Y:S02]  /*8640*/  IMAD.MOV.U32 R17, RZ, RZ, RZ ;  /* 0x000000ffff117224 */ /* 0x000fe400078e00ff */
[----:B------:R-:W-:Y:S02]  /*8650*/  IMAD.U32 R16, RZ, RZ, UR6 ;  /* 0x00000006ff107e24 */ /* 0x000fe4000f8e00ff */
[----:B------:R-:W-:Y:S02]  /*8660*/  IMAD.MOV.U32 R18, RZ, RZ, RZ ;  /* 0x000000ffff127224 */ /* 0x000fe400078e00ff */
[----:B------:R-:W-:-:S07]  /*8670*/  IMAD.U32 R19, RZ, RZ, UR4 ;  /* 0x00000004ff137e24 */ /* 0x000fce000f8e00ff */
.L_x_10214:
[----:B------:R-:W-:-:S13]  /*8680*/  ISETP.NE.AND P0, PT, R5, RZ, PT ;  /* 0x000000ff0500720c */ /* 0x000fda0003f05270 */
[----:B------:R-:W0:Y:S01]  /*8690*/  @!P0 S2R R3, SR_CgaCtaId ;  /* 0x0000000000038919 */ /* 0x000e220000008800 */
[----:B------:R-:W-:-:S04]  /*86a0*/  @!P0 MOV R0, 0x400 ;  /* 0x0000040000008802 */ /* 0x000fc80000000f00 */
[----:B0-----:R-:W-:-:S05]  /*86b0*/  @!P0 LEA R0, R3, R0, 0x18 ;  /* 0x0000000003008211 */ /* 0x001fca00078ec0ff */
[----:B------:R0:W-:Y:S01]  /*86c0*/  @!P0 STS.128 [R0+0x2d8d0], R16 ;  /* 0x02d8d01000008388 */ /* 0x0001e20000000c00 */
[----:B------:R-:W-:Y:S06]  /*86d0*/  BAR.ARV 0x5, 0x200 ;  /* 0x0148000000007b1d */ /* 0x000fec0000002000 */
.L_x_10207:
[----:B------:R2:W-:Y:S01]  /*86e0*/  STL [R1+0x30], RZ ;  /* 0x000030ff01007387 */ /* 0x0005e20000100800 */
[----:B------:R-:W-:Y:S01]  /*86f0*/  ULDC UR4, c[0x0][0xc3c] ;  /* 0x00030f0000047ab9 */ /* 0x000fe20000000800 */
[----:B------:R-:W-:Y:S01]  /*8700*/  IMAD.MOV.U32 R29, RZ, RZ, 0x1 ;  /* 0x00000001ff1d7424 */ /* 0x000fe200078e00ff */
[----:B-1----:R-:W-:Y:S01]  /*8710*/  ISETP.GE.AND P0, PT, R19, UR4, PT ;  /* 0x0000000413007c0c */ /* 0x002fe2000bf06270 */
[----:B------:R-:W-:-:S12]  /*8720*/  IMAD.MOV.U32 R26, RZ, RZ, RZ ;  /* 0x000000ffff1a7224 */ /* 0x000fd800078e00ff */
[----:B--2---:R-:W-:Y:S05]  /*8730*/  @P0 BRA `(.L_x_10215) ;  /* 0x00000044007c0947 */ /* 0x004fea0003800000 */
[----:B------:R-:W2:Y:S01]  /*8740*/  LDL R6, [R1+0x1c] ;  /* 0x00001c0001067983 */ /* 0x000ea20000100800 */
[----:B------:R-:W0:Y:S01]  /*8750*/  S2R R3, SR_TID.X ;  /* 0x0000000000037919 */ /* 0x000e220000002100 */
[----:B------:R-:W1:Y:S01]  /*8760*/  S2UR UR5, SR_CgaCtaId ;  /* 0x00000000000579c3 */ /* 0x000e620000008800 */
[----:B------:R-:W-:Y:S01]  /*8770*/  UMOV UR4, 0x400 ;  /* 0x0000040000047882 */ /* 0x000fe20000000000 */
[C---:B0-----:R-:W-:Y:S01]  /*8780*/  IMAD.SHL.U32 R0, R3.reuse, 0x8, RZ ;  /* 0x0000000803007824 */ /* 0x041fe200078e00ff */
[C---:B------:R-:W-:Y:S01]  /*8790*/  LOP3.LUT R5, R3.reuse, 0x7f, RZ, 0xc0, !PT ;  /* 0x0000007f03057812 */ /* 0x040fe200078ec0ff */
[----:B------:R-:W-:-:S03]  /*87a0*/  IMAD.SHL.U32 R4, R3, 0x20, RZ ;  /* 0x0000002003047824 */ /* 0x000fc600078e00ff */
[----:B------:R-:W-:Y:S01]  /*87b0*/  LOP3.LUT R2, R0, 0xd8, RZ, 0xc0, !PT ;  /* 0x000000d800027812 */ /* 0x000fe200078ec0ff */
[----:B-1----:R-:W-:-:S03]  /*87c0*/  ULEA UR4, UR5, UR4, 0x18 ;  /* 0x0000000405047291 */ /* 0x002fc6000f8ec03f */
[----:B------:R-:W-:Y:S02]  /*87d0*/  LOP3.LUT R3, R2, 0x18, R3, 0x78, !PT ;  /* 0x0000001802037812 */ /* 0x000fe400078e7803 */
[----:B------:R-:W-:Y:S01]  /*87e0*/  SHF.R.U32.HI R5, RZ, 0x2, R5 ;  /* 0x00000002ff057819 */ /* 0x000fe20000011605 */
[----:B------:R-:W-:Y:S01]  /*87f0*/  IMAD.U32 R23, RZ, RZ, UR4 ;  /* 0x00000004ff177e24 */ /* 0x000fe2000f8e00ff */
[----:B------:R-:W-:Y:S01]  /*8800*/  BSSY B8, `(.L_x_10215) ;  /* 0x0000452000087945 */ /* 0x000fe20003800000 */
[----:B------:R-:W-:Y:S01]  /*8810*/  IMAD.MOV.U32 R29, RZ, RZ, 0x1 ;  /* 0x00000001ff1d7424 */ /* 0x000fe200078e00ff */
[----:B------:R-:W-:Y:S01]  /*8820*/  MOV R26, RZ ;  /* 0x000000ff001a7202 */ /* 0x000fe20000000f00 */
[----:B------:R-:W-:Y:S01]  /*8830*/  ULDC UR38, c[0x0][0xc] ;  /* 0x0000030000267ab9 */ /* 0x000fe20000000800 */
[----:B--2---:R-:W-:Y:S02]  /*8840*/  LOP3.LUT R2, R6, 0x2, RZ, 0xfc, !PT ;  /* 0x0000000206027812 */ /* 0x004fe400078efcff */
[----:B------:R-:W-:-:S03]  /*8850*/  LOP3.LUT R6, R4, 0x60, RZ, 0xc0, !PT ;  /* 0x0000006004067812 */ /* 0x000fc600078ec0ff */
[----:B------:R0:W-:Y:S01]  /*8860*/  STL [R1+0x38], R2 ;  /* 0x0000380201007387 */ /* 0x0001e20000100800 */
[----:B------:R-:W-:Y:S02]  /*8870*/  LOP3.LUT R4, R0, 0x18, RZ, 0xc0, !PT ;  /* 0x0000001800047812 */ /* 0x000fe400078ec0ff */
[----:B0-----:R-:W-:Y:S02]  /*8880*/  LOP3.LUT R2, R3, 0x320, R0, 0xf8, !PT ;  /* 0x0000032003027812 */ /* 0x001fe400078ef800 */
[----:B------:R-:W-:-:S03]  /*8890*/  LOP3.LUT R0, R5, R6, RZ, 0xfc, !PT ;  /* 0x0000000605007212 */ /* 0x000fc600078efcff */
[----:B------:R-:W-:Y:S01]  /*88a0*/  IMAD R0, R2, 0x2, R23 ;  /* 0x0000000202007824 */ /* 0x000fe200078e0217 */
[----:B------:R0:W-:Y:S04]  /*88b0*/  STL [R1+0x30], RZ ;  /* 0x000030ff01007387 */ /* 0x0001e80000100800 */
[----:B------:R0:W-:Y:S01]  /*88c0*/  STL [R1+0x18], R0 ;  /* 0x0000180001007387 */ /* 0x0001e20000100800 */
[C---:B------:R-:W-:Y:S02]  /*88d0*/  LOP3.LUT R5, R4.reuse, 0x20, RZ, 0xfc, !PT ;  /* 0x0000002004057812 */ /* 0x040fe400078efcff */
[----:B------:R-:W-:-:S07]  /*88e0*/  LOP3.LUT R3, R4, 0x40, RZ, 0xfc, !PT ;  /* 0x0000004004037812 */ /* 0x000fce00078efcff */
.L_x_10276:
[----:B-1----:R-:W1:Y:S02]  /*88f0*/  LDC.64 R2, c[0x0][0xc88] ;  /* 0x00032200ff027b82 */ /* 0x002e640000000a00 */
[----:B-1----:R-:W-:-:S05]  /*8900*/  IMAD.WIDE R2, R19, 0x4, R2 ;  /* 0x0000000413027825 */ /* 0x002fca00078e0202 */
[----:B0-----:R-:W0:Y:S01]  /*8910*/  LDG.E R28, desc[UR36][R2.64] ;  /* 0x00000024021c7981 */ /* 0x001e22000c1e1900 */
[----:B------:R-:W-:Y:S05]  /*8920*/  YIELD ;  /* 0x0000000000007946 */ /* 0x000fea0003800000 */
[----:B------:R-:W-:Y:S01]  /*8930*/  ULDC.64 UR4, c[0x0][0xa28] ;  /* 0x00028a0000047ab9 */ /* 0x000fe20000000a00 */
[----:B------:R-:W-:Y:S01]  /*8940*/  IMAD.MOV.U32 R6, RZ, RZ, RZ ;  /* 0x000000ffff067224 */ /* 0x000fe200078e00ff */
[----:B------:R-:W-:Y:S01]  /*8950*/  ISETP.NE.U32.AND P0, PT, RZ, UR4, PT ;  /* 0x00000004ff007c0c */ /* 0x000fe2000bf05070 */
[----:B------:R-:W-:-:S03]  /*8960*/  ULDC.64 UR6, c[0x0][0xa18] ;  /* 0x0002860000067ab9 */ /* 0x000fc60000000a00 */
[----:B------:R-:W-:Y:S02]  /*8970*/  ISETP.NE.AND.EX P0, PT, RZ, UR5, PT, P0 ;  /* 0x00000005ff007c0c */ /* 0x000fe4000bf05300 */
[----:B0-----:R-:W-:-:S11]  /*8980*/  SHF.R.S32.HI R0, RZ, 0x1f, R28 ;  /* 0x0000001fff007819 */ /* 0x001fd6000001141c */
        /* <DEDUP_REMOVED lines=17> */
[----:B------:R-:W3:Y:S05]  /*8aa0*/  @P2 LDG.E R0, desc[UR36][R2.64] ;  /* 0x0000002402002981 */ /* 0x000eea000c1e1900 */
[----:B------:R-:W-:-:S04]  /*8ab0*/  @P0 IADD3 R4, P1, R24, UR6, RZ ;  /* 0x0000000618040c10 */ /* 0x000fc8000ff3e0ff */
[----:B------:R-:W-:-:S05]  /*8ac0*/  @P0 IADD3.X R5, R25, UR7, RZ, P1, !PT ;  /* 0x0000000719050c10 */ /* 0x000fca0008ffe4ff */
[----:B------:R-:W4:Y:S01]  /*8ad0*/  @P0 LDG.E R4, desc[UR36][R4.64] ;  /* 0x0000002404040981 */ /* 0x000f22000c1e1900 */
[----:B------:R-:W-:-:S03]  /*8ae0*/  UISETP.NE.U32.AND UP0, UPT, UR4, URZ, UPT ;  /* 0x0000003f0400728c */ /* 0x000fc6000bf05070 */
[----:B------:R-:W-:Y:S01]  /*8af0*/  ULDC UR4, c[0x0][0x424] ;  /* 0x0001090000047ab9 */ /* 0x000fe20000000800 */
[----:B------:R-:W-:-:S03]  /*8b00*/  UISETP.NE.AND.EX UP0, UPT, UR5, URZ, UPT, UP0 ;  /* 0x0000003f0500728c */ /* 0x000fc6000bf05300 */
[----:B------:R-:W-:Y:S01]  /*8b10*/  ULDC UR5, c[0x0][0x2f0] ;  /* 0x0000bc0000057ab9 */ /* 0x000fe20000000800 */
[----:B------:R-:W-:-:S04]  /*8b20*/  USEL UR4, UR4, 0x1, UP0 ;  /* 0x0000000104047887 */ /* 0x000fc80008000000 */
[----:B------:R-:W-:Y:S01]  /*8b30*/  UIMAD UR4, UR4, UR5, URZ ;  /* 0x00000005040472a4 */ /* 0x000fe2000f8e023f */
[----:B---3--:R0:W-:Y:S04]  /*8b40*/  STL [R1], R0 ;  /* 0x0000000001007387 */ /* 0x0081e80000100800 */
[----:B--2---:R1:W-:Y:S01]  /*8b50*/  STL [R1+0x10], R6 ;  /* 0x0000100601007387 */ /* 0x0043e20000100800 */
[----:B0-----:R-:W-:-:S03]  /*8b60*/  IMAD.U32 R0, RZ, RZ, UR4 ;  /* 0x00000004ff007e24 */ /* 0x001fc6000f8e00ff */
[----:B----4-:R1:W-:Y:S01]  /*8b70*/  @P0 STL [R1+0x28], R4 ;  /* 0x0000280401000387 */ /* 0x0103e20000100800 */
[----:B------:R-:W-:Y:S05]  /*8b80*/  @P0 BRA `(.L_x_10216) ;  /* 0x0000000000200947 */ /* 0x000fea0003800000 */
[----:B------:R-:W-:Y:S02]  /*8b90*/  ULDC UR4, c[0x0][0x288] ;  /* 0x0000a20000047ab9 */ /* 0x000fe40000000800 */
[----:B-1----:R-:W-:-:S05]  /*8ba0*/  IMAD.U32 R4, RZ, RZ, UR4 ;  /* 0x00000004ff047e24 */ /* 0x002fca000f8e00ff */
[----:B------:R0:W-:Y:S01]  /*8bb0*/  STL [R1+0x28], R4 ;  /* 0x0000280401007387 */ /* 0x0001e20000100800 */
[----:B------:R-:W-:Y:S05]  /*8bc0*/  @!P2 BRA `(.L_x_10216) ;  /* 0x000000000010a947 */ /* 0x000fea0003800000 */
[----:B0-----:R-:W2:Y:S04]  /*8bd0*/  LDG.E R4, desc[UR36][R2.64] ;  /* 0x0000002402047981 */ /* 0x001ea8000c1e1900 */
[----:B------:R-:W2:Y:S02]  /*8be0*/  LDG.E R2, desc[UR36][R2.64+0x4] ;  /* 0x0000042402027981 */ /* 0x000ea4000c1e1900 */
[----:B--2---:R-:W-:-:S05]  /*8bf0*/  IMAD.IADD R2, R2, 0x1, -R4 ;  /* 0x0000000102027824 */ /* 0x004fca00078e0a04 */
[----:B------:R2:W-:Y:S02]  /*8c00*/  STL [R1+0x28], R2 ;  /* 0x0000280201007387 */ /* 0x0005e40000100800 */
.L_x_10216:
[----:B01----:R-:W-:Y:S01]  /*8c10*/  IMAD.MOV.U32 R4, RZ, RZ, R28 ;  /* 0x000000ffff047224 */ /* 0x003fe200078e001c */
[----:B------:R-:W-:Y:S02]  /*8c20*/  ULDC.64 UR4, c[0x0][0xa20] ;  /* 0x0002880000047ab9 */ /* 0x000fe40000000a00 */
[----:B------:R-:W-:Y:S02]  /*8c30*/  ISETP.NE.U32.AND P0, PT, RZ, UR4, PT ;  /* 0x00000004ff007c0c */ /* 0x000fe4000bf05070 */
[----:B------:R0:W-:Y:S02]  /*8c40*/  STL [R1+0x8], R4 ;  /* 0x0000080401007387 */ /* 0x0001e40000100800 */
[----:B------:R-:W-:-:S13]  /*8c50*/  ISETP.NE.AND.EX P0, PT, RZ, UR5, PT, P0 ;  /* 0x00000005ff007c0c */ /* 0x000fda000bf05300 */
[----:B0-----:R-:W-:Y:S05]  /*8c60*/  @!P0 BRA `(.L_x_10217) ;  /* 0x0000000000108947 */ /* 0x001fea0003800000 */
[----:B--2---:R-:W-:-:S04]  /*8c70*/  IADD3 R2, P0, R24, UR4, RZ ;  /* 0x0000000418027c10 */ /* 0x004fc8000ff1e0ff */
[----:B------:R-:W-:-:S05]  /*8c80*/  IADD3.X R3, R25, UR5, RZ, P0, !PT ;  /* 0x0000000519037c10 */ /* 0x000fca00087fe4ff */
[----:B------:R0:W5:Y:S01]  /*8c90*/  LDG.E R0, desc[UR36][R2.64] ;  /* 0x0000002402007981 */ /* 0x000162000c1e1900 */
[----:B------:R-:W-:Y:S05]  /*8ca0*/  BRA `(.L_x_10218) ;  /* 0x0000000000247947 */ /* 0x000fea0003800000 */
.L_x_10217:
[----:B------:R-:W-:Y:S02]  /*8cb0*/  ULDC.64 UR4, c[0x0][0xa08] ;  /* 0x0002820000047ab9 */ /* 0x000fe40000000a00 */
[----:B------:R-:W-:-:S04]  /*8cc0*/  ISETP.NE.U32.AND P0, PT, RZ, UR4, PT ;  /* 0x00000004ff007c0c */ /* 0x000fc8000bf05070 */
[----:B------:R-:W-:-:S13]  /*8cd0*/  ISETP.NE.AND.EX P0, PT, RZ, UR5, PT, P0 ;  /* 0x00000005ff007c0c */ /* 0x000fda000bf05300 */
[----:B------:R-:W-:Y:S05]  /*8ce0*/  @!P0 BRA `(.L_x_10218) ;  /* 0x0000000000148947 */ /* 0x000fea0003800000 */
[----:B--2---:R-:W0:Y:S02]  /*8cf0*/  LDC.64 R2, c[0x0][0xa08] ;  /* 0x00028200ff027b82 */ /* 0x004e240000000a00 */
[----:B0-----:R-:W-:-:S05]  /*8d00*/  IMAD.WIDE R2, R4, 0x4, R2 ;  /* 0x0000000404027825 */ /* 0x001fca00078e0202 */
[----:B------:R-:W2:Y:S04]  /*8d10*/  LDG.E R0, desc[UR36][R2.64] ;  /* 0x0000002402007981 */ /* 0x000ea8000c1e1900 */
[----:B------:R-:W2:Y:S02]  /*8d20*/  LDG.E R2, desc[UR36][R2.64+0x4] ;  /* 0x0000042402027981 */ /* 0x000ea4000c1e1900 */
[----:B--2---:R-:W-:-:S07]  /*8d30*/  IADD3 R0, -R0, R2, RZ ;  /* 0x0000000200007210 */ /* 0x004fce0007ffe1ff */
.L_x_10218:
[----:B0-2--5:R-:W-:Y:S01]  /*8d40*/  IMAD.IADD R2, R0, 0x1, -R6 ;  /* 0x0000000100027824 */ /* 0x025fe200078e0a06 */
[----:B------:R-:W-:Y:S03]  /*8d50*/  BSSY B7, `(.L_x_10219) ;  /* 0x000035e000077945 */ /* 0x000fe60003800000 */
[C---:B------:R-:W-:Y:S01]  /*8d60*/  VIADD R0, R2.reuse, 0x7f ;  /* 0x0000007f02007836 */ /* 0x040fe20000000000 */
[----:B------:R0:W-:Y:S01]  /*8d70*/  STL [R1+0xc], R2 ;  /* 0x00000c0201007387 */ /* 0x0001e20000100800 */
[----:B------:R-:W-:-:S03]  /*8d80*/  ISETP.GT.AND P0, PT, R2, RZ, PT ;  /* 0x000000ff0200720c */ /* 0x000fc60003f04270 */
[----:B0-----:R-:W-:-:S04]  /*8d90*/  SHF.R.S32.HI R2, RZ, 0x1f, R0 ;  /* 0x0000001fff027819 */ /* 0x001fc80000011400 */
        /* <DEDUP_REMOVED lines=10> */
[----:B0-----:R-:W1:Y:S02]  /*8e40*/  FLO.U32 R0, UR4 ;  /* 0x0000000400007d00 */ /* 0x001e6400080e0000 */
[----:B-1----:R-:W-:-:S06]  /*8e50*/  ISETP.EQ.U32.AND P0, PT, R0, R5, PT ;  /* 0x000000050000720c */ /* 0x002fcc0003f02070 */
        /* <DEDUP_REMOVED lines=8> */
.L_x_10220:
[----:B0-----:R-:W-:Y:S01]  /*8ee0*/  VIADD R0, R23, 0x15400 ;  /* 0x0001540017007836 */ /* 0x001fe20000000000 */
        /* <DEDUP_REMOVED lines=19> */
.L_x_10223:
[----:B------:R-:W-:Y:S05]  /*9020*/  BSYNC B6 ;  /* 0x0000000000067941 */ /* 0x000fea0003800000 */
.L_x_10222:
        /* <DEDUP_REMOVED lines=20> */
.L_x_10226:
[----:B------:R0:W1:Y:S01]  /*9170*/  LDC.64 R2, c[0x4][R27] ;  /* 0x010000001b027b82 */ /* 0x0000620000000a00 */
[----:B------:R-:W-:Y:S01]  /*9180*/  ULDC.64 UR6, c[0x4][0x138] ;  /* 0x01004e0000067ab9 */ /* 0x000fe20000000a00 */
[----:B------:R-:W-:Y:S01]  /*9190*/  ULDC.64 UR8, c[0x4][0x140] ;  /* 0x0100500000087ab9 */ /* 0x000fe20000000a00 */
[----:B------:R-:W-:Y:S01]  /*91a0*/  ULDC.64 UR4, c[0x4][0x40] ;  /* 0x0100100000047ab9 */ /* 0x000fe20000000a00 */
        /* <DEDUP_REMOVED lines=11> */
.L_x_10225:
[----:B------:R-:W-:Y:S05]  /*9260*/  BSYNC B6 ;  /* 0x0000000000067941 */ /* 0x000fea0003800000 */
.L_x_10224:
[----:B------:R0:W2:Y:S01]  /*9270*/  LDL R20, [R1+0x8] ;  /* 0x0000080001147983 */ /* 0x0000a20000100800 */
[----:B------:R-:W-:Y:S01]  /*9280*/  ULDC.64 UR4, c[0x0][0x9f8] ;  /* 0x00027e0000047ab9 */ /* 0x000fe20000000a00 */
[----:B------:R-:W1:Y:S01]  /*9290*/  LDC R7, c[0x0][0x430] ;  /* 0x00010c00ff077b82 */ /* 0x000e620000000800 */
[----:B------:R-:W-:Y:S01]  /*92a0*/  ISETP.NE.U32.AND P0, PT, RZ, UR4, PT ;  /* 0x00000004ff007c0c */ /* 0x000fe2000bf05070 */
[----:B------:R-:W3:Y:S03]  /*92b0*/  LDL R27, [R1+0x34] ;  /* 0x00003400011b7983 */ /* 0x000ee60000100800 */
[----:B------:R-:W-:Y:S01]  /*92c0*/  ISETP.NE.AND.EX P0, PT, RZ, UR5, PT, P0 ;  /* 0x00000005ff007c0c */ /* 0x000fe2000bf05300 */
[----:B------:R-:W4:Y:S04]  /*92d0*/  LDL R21, [R1+0xc] ;  /* 0x00000c0001157983 */ /* 0x000f280000100800 */
[----:B------:R-:W4:Y:S04]  /*92e0*/  LDL R2, [R1+0x10] ;  /* 0x0000100001027983 */ /* 0x000f280000100800 */
[----:B------:R-:W4:Y:S04]  /*92f0*/  LDL R10, [R1+0x38] ;  /* 0x00003800010a7983 */ /* 0x000f280000100800 */
[----:B------:R-:W-:Y:S01]  /*9300*/  @P0 IADD3 R24, P1, R24, UR4, RZ ;  /* 0x0000000418180c10 */ /* 0x000fe2000ff3e0ff */
[----:B------:R-:W0:Y:S01]  /*9310*/  S2R R3, SR_TID.X ;  /* 0x0000000000037919 */ /* 0x000e220000002100 */
[----:B------:R-:W3:Y:S02]  /*9320*/  S2R R0, SR_TID.X ;  /* 0x0000000000007919 */ /* 0x000ee40000002100 */
[----:B------:R-:W-:Y:S01]  /*9330*/  @P0 IADD3.X R25, R25, UR5, RZ, P1, !PT ;  /* 0x0000000519190c10 */ /* 0x000fe20008ffe4ff */
[----:B------:R-:W-:-:S04]  /*9340*/  ULDC UR4, c[0x0][0x2f4] ;  /* 0x0000bd0000047ab9 */ /* 0x000fc80000000800 */
[----:B--2---:R-:W2:Y:S01]  /*9350*/  @P0 LDG.E R20, desc[UR36][R24.64] ;  /* 0x0000002418140981 */ /* 0x004ea2000c1e1900 */
[----:B-1----:R-:W-:Y:S01]  /*9360*/  ISETP.NE.AND P2, PT, R7, 0x1, PT ;  /* 0x000000010700780c */ /* 0x002fe20003f45270 */
[----:B0-----:R-:W-:Y:S01]  /*9370*/  IMAD.SHL.U32 R3, R3, 0x20, RZ ;  /* 0x0000002003037824 */ /* 0x001fe200078e00ff */
[----:B---3--:R-:W-:Y:S02]  /*9380*/  LEA.HI.SX32 R27, R27, 0xffffffff, 0x19 ;  /* 0xffffffff1b1b7811 */ /* 0x008fe400078fcaff */
[----:B------:R-:W-:Y:S02]  /*9390*/  LOP3.LUT R0, R0, 0x7f, RZ, 0xc0, !PT ;  /* 0x0000007f00007812 */ /* 0x000fe400078ec0ff */
[----:B------:R-:W-:Y:S01]  /*93a0*/  LOP3.LUT R3, R3, 0x60, RZ, 0xc0, !PT ;  /* 0x0000006003037812 */ /* 0x000fe200078ec0ff */
[----:B------:R-:W-:Y:S01]  /*93b0*/  IMAD.SHL.U32 R8, R27, 0x80, RZ ;  /* 0x000000801b087824 */ /* 0x000fe200078e00ff */
[----:B------:R-:W-:-:S04]  /*93c0*/  SHF.R.U32.HI R0, RZ, 0x2, R0 ;  /* 0x00000002ff007819 */ /* 0x000fc80000011600 */
[----:B------:R-:W-:Y:S01]  /*93d0*/  LOP3.LUT R4, R8, R0, R3, 0xfe, !PT ;  /* 0x0000000008047212 */ /* 0x000fe200078efe03 */
[----:B------:R-:W0:Y:S08]  /*93e0*/  @P2 LDC R5, c[0x0][0x434] ;  /* 0x00010d00ff052b82 */ /* 0x000e300000000800 */
[----:B------:R-:W1:Y:S01]  /*93f0*/  @P2 LDC R0, c[0x0][0x438] ;  /* 0x00010e00ff002b82 */ /* 0x000e620000000800 */
[----:B------:R-:W3:Y:S01]  /*9400*/  S2R R9, SR_TID.X ;  /* 0x0000000000097919 */ /* 0x000ee20000002100 */
[----:B------:R-:W-:-:S04]  /*9410*/  LOP3.LUT R22, R22, 0xffffffef, RZ, 0xc0, !PT ;  /* 0xffffffef16167812 */ /* 0x000fc800078ec0ff */
[----:B------:R-:W-:-:S04]  /*9420*/  @P2 LOP3.LUT R22, R22, 0x10, RZ, 0xfc, !PT ;  /* 0x0000001016162812 */ /* 0x000fc800078efcff */
[----:B------:R-:W-:Y:S01]  /*9430*/  LOP3.LUT R22, R22, 0xfffffff7, RZ, 0xc0, !PT ;  /* 0xfffffff716167812 */ /* 0x000fe200078ec0ff */
[----:B---3--:R-:W-:-:S05]  /*9440*/  IMAD.SHL.U32 R9, R9, 0x8, RZ ;  /* 0x0000000809097824 */ /* 0x008fca00078e00ff */
[----:B------:R-:W-:Y:S01]  /*9450*/  LOP3.LUT R9, R9, 0x18, RZ, 0xc0, !PT ;  /* 0x0000001809097812 */ /* 0x000fe200078ec0ff */
[----:B------:R-:W-:Y:S01]  /*9460*/  UMOV UR5, 0xffffffff ;  /* 0xffffffff00057882 */ /* 0x000fe20000000000 */
[----:B--2---:R2:W-:Y:S01]  /*9470*/  @P0 STL [R1+0x8], R20 ;  /* 0x0000081401000387 */ /* 0x0045e20000100800 */
[C---:B----4-:R-:W-:Y:S01]  /*9480*/  ISETP.GE.AND P0, PT, R4.reuse, R21, PT ;  /* 0x000000150400720c */ /* 0x050fe20003f06270 */
[----:B------:R-:W-:-:S04]  /*9490*/  IMAD.IADD R4, R4, 0x1, R2 ;  /* 0x0000000104047824 */ /* 0x000fc800078e0202 */
[----:B0-----:R-:W-:-:S08]  /*94a0*/  @P2 IMAD.HI.U32 R5, R4, R5, RZ ;  /* 0x0000000504052227 */ /* 0x001fd000078e00ff */
[----:B------:R-:W0:Y:S01]  /*94b0*/  @!P0 LDC.64 R2, c[0x0][0x428] ;  /* 0x00010a00ff028b82 */ /* 0x000e220000000a00 */
[----:B------:R-:W-:Y:S01]  /*94c0*/  IMAD.MOV.U32 R6, RZ, RZ, R4 ;  /* 0x000000ffff067224 */ /* 0x000fe200078e0004 */
[----:B-1----:R-:W-:Y:S02]  /*94d0*/  @P2 SHF.R.U32.HI R6, RZ, R0, R5 ;  /* 0x00000000ff062219 */ /* 0x002fe40000011605 */
[----:B------:R-:W-:-:S03]  /*94e0*/  SHF.R.S32.HI R5, RZ, 0x1f, R20 ;  /* 0x0000001fff057819 */ /* 0x000fc60000011414 */
        /* <DEDUP_REMOVED lines=8> */
[----:B------:R-:W-:Y:S02]  /*9570*/  ISETP.NE.AND P2, PT, R10, 0x3, PT ;  /* 0x000000030a00780c */ /* 0x000fe40003f45270 */
[----:B0-----:R-:W-:-:S04]  /*9580*/  @!P0 LEA R2, P1, R6, R2, 0x2 ;  /* 0x0000000206028211 */ /* 0x001fc800078210ff */
[----:B------:R-:W-:Y:S01]  /*9590*/  @!P0 LEA.HI.X R3, R6, R3, R0, 0x2, P1 ;  /* 0x0000000306038211 */ /* 0x000fe200008f1400 */
[----:B------:R-:W-:-:S06]  /*95a0*/  IMAD.MOV.U32 R0, RZ, RZ, RZ ;  /* 0x000000ffff007224 */ /* 0x000fcc00078e00ff */
[----:B------:R2:W5:Y:S01]  /*95b0*/  @!P0 LDG.E R0, desc[UR36][R2.64] ;  /* 0x0000002402008981 */ /* 0x000562000c1e1900 */
[C---:B------:R-:W-:Y:S02]  /*95c0*/  ISETP.GE.AND P0, PT, R9.reuse, UR4, PT ;  /* 0x0000000409007c0c */ /* 0x040fe4000bf06270 */
[----:B------:R-:W-:Y:S01]  /*95d0*/  @P2 LOP3.LUT R22, R22, 0x8, RZ, 0xfc, !PT ;  /* 0x0000000816162812 */ /* 0x000fe200078efcff */
[----:B------:R2:W-:Y:S01]  /*95e0*/  STL [R1+0x14], R5 ;  /* 0x0000140501007387 */ /* 0x0005e20000100800 */
[C---:B------:R-:W-:Y:S02]  /*95f0*/  LOP3.LUT R10, R9.reuse, 0x20, RZ, 0xfc, !PT ;  /* 0x00000020090a7812 */ /* 0x040fe400078efcff */
[----:B------:R-:W-:Y:S02]  /*9600*/  LOP3.LUT R22, R22, 0xfffffffb, RZ, 0xc0, !PT ;  /* 0xfffffffb16167812 */ /* 0x000fe400078ec0ff */
[----:B------:R-:W-:Y:S02]  /*9610*/  LOP3.LUT R9, R9, 0x40, RZ, 0xfc, !PT ;  /* 0x0000004009097812 */ /* 0x000fe400078efcff */
[----:B------:R-:W-:-:S03]  /*9620*/  ISETP.GE.AND P1, PT, R10, UR4, PT ;  /* 0x000000040a007c0c */ /* 0x000fc6000bf26270 */
[----:B------:R-:W-:Y:S02]  /*9630*/  @P0 LOP3.LUT R22, R22, 0x4, RZ, 0xfc, !PT ;  /* 0x0000000416160812 */ /* 0x000fe400078efcff */
[----:B------:R-:W-:Y:S02]  /*9640*/  ISETP.GE.AND P0, PT, R9, UR4, PT ;  /* 0x0000000409007c0c */ /* 0x000fe4000bf06270 */
[----:B------:R-:W-:-:S04]  /*9650*/  LOP3.LUT R22, R22, 0xfffffffe, RZ, 0xc0, !PT ;  /* 0xfffffffe16167812 */ /* 0x000fc800078ec0ff */
[----:B------:R-:W-:-:S04]  /*9660*/  LOP3.LUT R22, R22, 0xfffffffd, RZ, 0xc0, !PT ;  /* 0xfffffffd16167812 */ /* 0x000fc800078ec0ff */
[----:B------:R-:W-:-:S04]  /*9670*/  @P1 LOP3.LUT R22, R22, 0x2, RZ, 0xfc, !PT ;  /* 0x0000000216161812 */ /* 0x000fc800078efcff */
[----:B------:R-:W-:Y:S01]  /*9680*/  @P0 LOP3.LUT R22, R22, 0x1, RZ, 0xfc, !PT ;  /* 0x0000000116160812 */ /* 0x000fe200078efcff */
[----:B--2---:R-:W-:Y:S06]  /*9690*/  BRA.DIV UR5, `(.L_x_10227) ;  /* 0x0000003e05007947 */ /* 0x004fec000b800000 */
.L_x_10293:
[----:B------:R-:W-:-:S05]  /*96a0*/  SHF.R.S32.HI R9, RZ, 0x1f, R18 ;  /* 0x0000001fff097819 */ /* 0x000fca0000011412 */
[----:B------:R0:W-:Y:S01]  /*96b0*/  STL [R1+0x4], R9 ;  /* 0x0000040901007387 */ /* 0x0001e20000100800 */
[----:B------:R-:W-:Y:S05]  /*96c0*/  @!P2 BRA `(.L_x_10228) ;  /* 0x000000000004a947 */ /* 0x000fea0003800000 */
[----:B------:R-:W-:Y:S01]  /*96d0*/  BPT.TRAP 0x1 ;  /* 0x000000040000795c */ /* 0x000fe20000300000 */
.L_x_10228:
[----:B------:R-:W-:Y:S01]  /*96e0*/  SHF.R.S32.HI R5, RZ, 0x1f, R4 ;  /* 0x0000001fff057819 */ /* 0x000fe20000011404 */
[----:B------:R-:W-:Y:S01]  /*96f0*/  ULDC.64 UR4, c[0x0][0x328] ;  /* 0x0000ca0000047ab9 */ /* 0x000fe20000000a00 */
[----:B------:R-:W-:Y:S01]  /*9700*/  BSSY B0, `(.L_x_10229) ;  /* 0x0000017000007945 */ /* 0x000fe20003800000 */
[----:B------:R-:W-:-:S04]  /*9710*/  IMAD.WIDE.U32 R2, R4, UR4, RZ ;  /* 0x0000000404027c25 */ /* 0x000fc8000f8e00ff */
[----:B------:R-:W-:-:S04]  /*9720*/  IMAD R6, R5, UR4, RZ ;  /* 0x0000000405067c24 */ /* 0x000fc8000f8e02ff */
[----:B------:R-:W-:Y:S01]  /*9730*/  IMAD R6, R4, UR5, R6 ;  /* 0x0000000504067c24 */ /* 0x000fe2000f8e0206 */
[----:B------:R-:W-:-:S04]  /*9740*/  ULDC.64 UR4, c[0x0][0x338] ;  /* 0x0000ce0000047ab9 */ /* 0x000fc80000000a00 */
[----:B------:R-:W-:Y:S02]  /*9750*/  IADD3 R3, R3, R6, RZ ;  /* 0x0000000603037210 */ /* 0x000fe40007ffe0ff */
        /* <DEDUP_REMOVED lines=13> */
[----:B------:R-:W-:Y:S01]  /*9830*/  LEA.HI.X R25, R2, UR5, R25, 0x1, P0 ;  /* 0x0000000502197c11 */ /* 0x000fe200080f0c19 */
[----:B------:R-:W-:-:S05]  /*9840*/  IMAD R2, R26, 0x8, R23 ;  /* 0x000000081a027824 */ /* 0x000fca00078e0217 */
[----:B------:R-:W1:Y:S02]  /*9850*/  SYNCS.PHASECHK.TRANS64.TRYWAIT P0, [R2+URZ+0x2d840], R3 ;  /* 0x02d84003020075a7 */ /* 0x000e64000800017f */
[----:B-1----:R-:W-:Y:S05]  /*9860*/  @!P0 BRA `(.L_x_10230) ;  /* 0x0000003800c08947 */ /* 0x002fea0003800000 */
.L_x_10294:
[----:B------:R-:W-:Y:S05]  /*9870*/  BSYNC B0 ;  /* 0x0000000000007941 */ /* 0x000fea0003800000 */
.L_x_10229:
[----:B------:R-:W2:Y:S01]  /*9880*/  LDL R7, [R1+0x4] ;  /* 0x0000040001077983 */ /* 0x000ea20000100800 */
[----:B------:R-:W-:-:S03]  /*9890*/  ULDC.64 UR4, c[0x0][0x300] ;  /* 0x0000c00000047ab9 */ /* 0x000fc60000000a00 */
[----:B------:R-:W3:Y:S01]  /*98a0*/  LDL R12, [R1+0xc] ;  /* 0x00000c00010c7983 */ /* 0x000ee20000100800 */
[----:B------:R-:W-:Y:S01]  /*98b0*/  IMAD R5, R5, UR4, RZ ;  /* 0x0000000405057c24 */ /* 0x000fe2000f8e02ff */
[----:B------:R-:W-:Y:S01]  /*98c0*/  LOP3.LUT P4, RZ, R22, 0x4, RZ, 0xc0, !PT ;  /* 0x0000000416ff7812 */ /* 0x000fe2000788c0ff */
[----:B0-----:R-:W0:Y:S02]  /*98d0*/  S2R R9, SR_TID.X ;  /* 0x0000000000097919 */ /* 0x001e240000002100 */
[----:B-1----:R-:W-:Y:S01]  /*98e0*/  IMAD R3, R4, UR5, R5 ;  /* 0x0000000504037c24 */ /* 0x002fe2000f8e0205 */
[----:B------:R-:W-:Y:S01]  /*98f0*/  LOP3.LUT P3, RZ, R22, 0x2, RZ, 0xc0, !PT ;  /* 0x0000000216ff7812 */ /* 0x000fe2000786c0ff */
[----:B------:R-:W-:Y:S01]  /*9900*/  IMAD.WIDE.U32 R4, R4, UR4, RZ ;  /* 0x0000000404047c25 */ /* 0x000fe2000f8e00ff */
[----:B------:R-:W-:Y:S01]  /*9910*/  ULDC.64 UR4, c[0x0][0x310] ;  /* 0x0000c40000047ab9 */ /* 0x000fe20000000a00 */
[----:B------:R-:W-:Y:S02]  /*9920*/  LOP3.LUT P2, RZ, R22, 0x1, RZ, 0xc0, !PT ;  /* 0x0000000116ff7812 */ /* 0x000fe4000784c0ff */
[----:B------:R-:W-:-:S02]  /*9930*/  IMAD.IADD R5, R5, 0x1, R3 ;  /* 0x0000000105057824 */ /* 0x000fc400078e0203 */
[----:B------:R-:W-:Y:S02]  /*9940*/  IMAD R6, R6, UR4, RZ ;  /* 0x0000000406067c24 */ /* 0x000fe4000f8e02ff */
[----:B------:R-:W-:-:S04]  /*9950*/  IMAD.WIDE.U32 R4, R0, UR4, R4 ;  /* 0x0000000400047c25 */ /* 0x000fc8000f8e0004 */
[----:B------:R-:W-:Y:S01]  /*9960*/  IMAD R0, R0, UR5, R6 ;  /* 0x0000000500007c24 */ /* 0x000fe2000f8e0206 */
[----:B------:R-:W-:-:S03]  /*9970*/  ULDC.64 UR4, c[0x0][0x308] ;  /* 0x0000c20000047ab9 */ /* 0x000fc60000000a00 */
[----:B------:R-:W-:Y:S02]  /*9980*/  IMAD.IADD R5, R5, 0x1, R0 ;  /* 0x0000000105057824 */ /* 0x000fe400078e0200 */
[----:B------:R-:W-:-:S04]  /*9990*/  IMAD.WIDE.U32 R4, R18, UR4, R4 ;  /* 0x0000000412047c25 */ /* 0x000fc8000f8e0004 */
[----:B0-----:R-:W-:Y:S02]  /*99a0*/  IMAD.SHL.U32 R10, R9, 0x8, RZ ;  /* 0x00000008090a7824 */ /* 0x001fe400078e00ff */
[----:B--2---:R-:W-:Y:S02]  /*99b0*/  IMAD R0, R7, UR4, RZ ;  /* 0x0000000407007c24 */ /* 0x004fe4000f8e02ff */
[----:B------:R-:W0:Y:S02]  /*99c0*/  S2R R7, SR_TID.X ;  /* 0x0000000000077919 */ /* 0x000e240000002100 */
[----:B------:R-:W-:Y:S01]  /*99d0*/  IMAD R0, R18, UR5, R0 ;  /* 0x0000000512007c24 */ /* 0x000fe2000f8e0200 */
[----:B------:R-:W-:-:S03]  /*99e0*/  ULDC.64 UR4, c[0x0][0x2e8] ;  /* 0x0000ba0000047ab9 */ /* 0x000fc60000000a00 */
[----:B------:R-:W-:Y:S01]  /*99f0*/  IMAD.IADD R6, R5, 0x1, R0 ;  /* 0x0000000105067824 */ /* 0x000fe200078e0200 */
[----:B------:R-:W-:Y:S01]  /*9a00*/  LEA R0, P0, R4, UR4, 0x1 ;  /* 0x0000000404007c11 */ /* 0x000fe2000f8008ff */
[----:B------:R-:W-:-:S03]  /*9a10*/  UMOV UR4, 0xffffffff ;  /* 0xffffffff00047882 */ /* 0x000fc60000000000 */
[----:B------:R-:W-:Y:S02]  /*9a20*/  LEA.HI.X R6, R4, UR5, R6, 0x1, P0 ;  /* 0x0000000504067c11 */ /* 0x000fe400080f0c06 */
[----:B0-----:R-:W-:Y:S01]  /*9a30*/  LOP3.LUT R11, R7, 0x7f, RZ, 0xc0, !PT ;  /* 0x0000007f070b7812 */ /* 0x001fe200078ec0ff */
[----:B------:R-:W-:-:S03]  /*9a40*/  IMAD.SHL.U32 R7, R9, 0x8, RZ ;  /* 0x0000000809077824 */ /* 0x000fc600078e00ff */
[----:B------:R-:W-:Y:S02]  /*9a50*/  SHF.R.U32.HI R11, RZ, 0x2, R11 ;  /* 0x00000002ff0b7819 */ /* 0x000fe4000001160b */
[----:B------:R-:W-:Y:S02]  /*9a60*/  LOP3.LUT R7, R7, 0xd8, RZ, 0xc0, !PT ;  /* 0x000000d807077812 */ /* 0x000fe400078ec0ff */
[----:B---3--:R-:W-:Y:S02]  /*9a70*/  IADD3 R3, -R11, R12, -R8 ;  /* 0x0000000c0b037210 */ /* 0x008fe40007ffe908 */
[----:B------:R-:W-:Y:S01]  /*9a80*/  LOP3.LUT R7, R7, 0x18, R9, 0x78, !PT ;  /* 0x0000001807077812 */ /* 0x000fe200078e7809 */
[----:B------:R-:W-:Y:S01]  /*9a90*/  IMAD.SHL.U32 R9, R9, 0x8, RZ ;  /* 0x0000000809097824 */ /* 0x000fe200078e00ff */
[----:B------:R-:W-:Y:S02]  /*9aa0*/  ISETP.GE.AND P0, PT, R3, 0x1, PT ;  /* 0x000000010300780c */ /* 0x000fe40003f06270 */
[----:B------:R-:W-:-:S02]  /*9ab0*/  LOP3.LUT R7, R7, 0x320, R10, 0xf8, !PT ;  /* 0x0000032007077812 */ /* 0x000fc400078ef80a */
[----:B------:R-:W-:-:S03]  /*9ac0*/  LOP3.LUT R9, R9, 0x18, RZ, 0xc0, !PT ;  /* 0x0000001809097812 */ /* 0x000fc600078ec0ff */
[----:B------:R-:W-:Y:S01]  /*9ad0*/  IMAD R7, R26, 0x3000, R7 ;  /* 0x000030001a077824 */ /* 0x000fe200078e0207 */
[----:B------:R-:W-:Y:S06]  /*9ae0*/  BRA.DIV UR4, `(.L_x_10231) ;  /* 0x0000003a04347947 */ /* 0x000fec000b800000 */
        /* <DEDUP_REMOVED lines=28> */
[----:B------:R-:W2:Y:S04]  /*9cb0*/  SHFL.IDX PT, R6, R6, 0x3, 0x1c1f ;  /* 0x007c1f0006067f89 */ /* 0x000ea800000e0000 */
[----:B------:R-:W3:Y:S01]  /*9cc0*/  SHFL.IDX PT, R0, R0, 0x3, 0x1c1f ;  /* 0x007c1f0000007f89 */ /* 0x000ee200000e0000 */
[----:B0-----:R-:W-:-:S05]  /*9cd0*/  @P1 LEA R5, P0, R9, R5, 0x1 ;  /* 0x0000000509051211 */ /* 0x001fca00078008ff */
[----:B-1----:R-:W-:-:S05]  /*9ce0*/  @P1 IMAD.X R4, RZ, RZ, R4, P0 ;  /* 0x000000ffff041224 */ /* 0x002fca00000e0604 */
[----:B------:R-:W-:-:S04]  /*9cf0*/  @P1 LOP3.LUT R5, R5, R4, RZ, 0x3c, !PT ;  /* 0x0000000405051212 */ /* 0x000fc800078e3cff */
[----:B------:R-:W-:-:S04]  /*9d00*/  @P1 LOP3.LUT R4, R5, R4, RZ, 0x3c, !PT ;  /* 0x0000000405041212 */ /* 0x000fc800078e3cff */
[----:B------:R-:W-:-:S05]  /*9d10*/  @P1 LOP3.LUT R5, R5, R4, RZ, 0x3c, !PT ;  /* 0x0000000405051212 */ /* 0x000fca00078e3cff */
[----:B------:R1:W-:Y:S04]  /*9d20*/  @P1 LDGSTS.E.BYPASS.LTC128B.128 [R8+0x16400], desc[UR36][R4.64], !P4 ;  /* 0x1640000004081fae */ /* 0x0003e8000e101d64 */
[----:B------:R1:W-:Y:S04]  /*9d30*/  @P1 LDGSTS.E.BYPASS.LTC128B.128 [R8+0x18400], desc[UR36][R4.64+0x40], !P3 ;  /* 0x1840004004081fae */ /* 0x0003e8000d901d64 */
[----:B--23--:R1:W-:Y:S02]  /*9d40*/  @P1 LDGSTS.E.BYPASS.LTC128B.128 [R8+0x1a400], desc[UR36][R4.64+0x80], !P2 ;  /* 0x1a40008004081fae */ /* 0x00c3e4000d101d64 */
.L_x_10304:
[----:B------:R-:W-:-:S13]  /*9d50*/  ISETP.GE.AND P0, PT, R3, 0x61, PT ;  /* 0x000000610300780c */ /* 0x000fda0003f06270 */
[----:B01----:R-:W-:Y:S01]  /*9d60*/  @P0 LEA R4, P1, R9, R0, 0x1 ;  /* 0x0000000009040211 */ /* 0x003fe200078208ff */
        /* <DEDUP_REMOVED lines=10> */
.L_x_10232:
        /* <DEDUP_REMOVED lines=11> */
.L_x_10233:
[----:B0-----:R0:W5:Y:S01]  /*9ec0*/  LDL.LU R4, [R1+0x20] ;  /* 0x0000200001047983 */ /* 0x0011620000300800 */
[----:B------:R0:W-:Y:S03]  /*9ed0*/  SYNCS.ARRIVE.TRANS64.A1T0 RZ, [R2+URZ+0x2d830], RZ ;  /* 0x02d830ff02ff79a7 */ /* 0x0001e6000810003f */
[----:B------:R0:W5:Y:S02]  /*9ee0*/  LDL.LU R3, [R1] ;  /* 0x0000000001037983 */ /* 0x0001640000300800 */
[----:B------:R-:W-:Y:S05]  /*9ef0*/  WARPSYNC.ALL ;  /* 0x0000000000007948 */ /* 0x000fea0003800000 */
[----:B------:R-:W-:Y:S01]  /*9f00*/  ULDC.64 UR4, c[0x0][0x298] ;  /* 0x0000a60000047ab9 */ /* 0x000fe20000000a00 */
[----:B------:R-:W-:Y:S01]  /*9f10*/  BAR.SYNC.DEFER_BLOCKING 0x8, 0x200 ;  /* 0x0208000000007b1d */ /* 0x000fe20000010000 */
[----:B------:R-:W-:Y:S01]  /*9f20*/  LOP3.LUT P0, RZ, R22, 0x20, RZ, 0xc0, !PT ;  /* 0x0000002016ff7812 */ /* 0x000fe2000780c0ff */
[----:B0-----:R-:W-:-:S03]  /*9f30*/  VIADD R2, R23, 0xc400 ;  /* 0x0000c40017027836 */ /* 0x001fc60000000000 */
        /* <DEDUP_REMOVED lines=11> */
[----:B------:R0:W-:Y:S01]  /*9ff0*/  STL [R1], R0 ;  /* 0x0000000001007387 */ /* 0x0001e20000100800 */
        /* <DEDUP_REMOVED lines=17> */
.L_x_10235:
[----:B------:R-:W-:Y:S05]  /*a110*/  BSYNC B6 ;  /* 0x0000000000067941 */ /* 0x000fea0003800000 */
.L_x_10234:
[----:B0-----:R-:W2:Y:S01]  /*a120*/  LDL.LU R0, [R1+0x2c] ;  /* 0x00002c0001007983 */ /* 0x001ea20000300800 */
[----:B------:R-:W0:Y:S01]  /*a130*/  LDC R10, c[0x0][0x448] ;  /* 0x00011200ff0a7b82 */ /* 0x000e220000000800 */
[----:B------:R-:W-:Y:S01]  /*a140*/  ULDC.64 UR4, c[0x0][0x2d8] ;  /* 0x0000b60000047ab9 */ /* 0x000fe20000000a00 */
[----:B------:R-:W-:Y:S01]  /*a150*/  ULDC.64 UR6, c[0x0][0x2c8] ;  /* 0x0000b20000067ab9 */ /* 0x000fe20000000a00 */
[----:B------:R-:W3:Y:S01]  /*a160*/  LDL.LU R21, [R1] ;  /* 0x0000000001157983 */ /* 0x000ee20000300800 */
[----:B------:R-:W-:-:S03]  /*a170*/  ULDC.64 UR8, c[0x0][0x280] ;  /* 0x0000a00000087ab9 */ /* 0x000fc60000000a00 */
[----:B------:R-:W3:Y:S04]  /*a180*/  LDL.LU.64 R2, [R1+0x20] ;  /* 0x0000200001027983 */ /* 0x000ee80000300a00 */
[----:B------:R-:W4:Y:S01]  /*a190*/  LDL R20, [R1+0x4] ;  /* 0x0000040001147983 */ /* 0x000f220000100800 */
[----:B------:R-:W1:Y:S01]  /*a1a0*/  S2R R13, SR_TID.X ;  /* 0x00000000000d7919 */ /* 0x000e620000002100 */
[----:B0-----:R-:W-:-:S13]  /*a1b0*/  ISETP.NE.AND P0, PT, R10, 0x1, PT ;  /* 0x000000010a00780c */ /* 0x001fda0003f05270 */
[----:B------:R-:W0:Y:S01]  /*a1c0*/  @P0 LDC R5, c[0x0][0x450] ;  /* 0x00011400ff050b82 */ /* 0x000e220000000800 */
[----:B-1----:R-:W-:-:S05]  /*a1d0*/  IMAD.SHL.U32 R11, R13, 0x8, RZ ;  /* 0x000000080d0b7824 */ /* 0x002fca00078e00ff */
[----:B------:R-:W-:-:S04]  /*a1e0*/  LOP3.LUT R11, R11, 0x18, RZ, 0xc0, !PT ;  /* 0x000000180b0b7812 */ /* 0x000fc800078ec0ff */
[C---:B------:R-:W-:Y:S02]  /*a1f0*/  LOP3.LUT R12, R11.reuse, 0x20, RZ, 0xfc, !PT ;  /* 0x000000200b0c7812 */ /* 0x040fe400078efcff */
[----:B------:R-:W-:Y:S01]  /*a200*/  LOP3.LUT R11, R11, 0x40, RZ, 0xfc, !PT ;  /* 0x000000400b0b7812 */ /* 0x000fe200078efcff */
[----:B--2---:R-:W-:Y:S01]  /*a210*/  IMAD.MOV.U32 R4, RZ, RZ, R0 ;  /* 0x000000ffff047224 */ /* 0x004fe200078e0000 */
[----:B---3--:R-:W-:Y:S02]  /*a220*/  MOV R3, R21 ;  /* 0x0000001500037202 */ /* 0x008fe40000000f00 */
[----:B------:R-:W1:Y:S01]  /*a230*/  S2R R21, SR_TID.X ;  /* 0x0000000000157919 */ /* 0x000e620000002100 */
[----:B----4-:R-:W-:Y:S02]  /*a240*/  IMAD R0, R20, UR4, RZ ;  /* 0x0000000414007c24 */ /* 0x010fe4000f8e02ff */
[----:B------:R-:W2:Y:S01]  /*a250*/  S2R R20, SR_TID.X ;  /* 0x0000000000147919 */ /* 0x000ea20000002100 */
[----:B------:R-:W-:-:S04]  /*a260*/  IMAD.WIDE.U32 R2, R18, UR4, R2 ;  /* 0x0000000412027c25 */ /* 0x000fc8000f8e0002 */
[----:B------:R-:W-:Y:S01]  /*a270*/  IMAD R0, R18, UR5, R0 ;  /* 0x0000000512007c24 */ /* 0x000fe2000f8e0200 */
[----:B------:R-:W-:-:S03]  /*a280*/  ULDC.64 UR4, c[0x0][0x2e0] ;  /* 0x0000b80000047ab9 */ /* 0x000fc60000000a00 */
[----:B------:R-:W-:Y:S02]  /*a290*/  IMAD.IADD R3, R3, 0x1, R0 ;  /* 0x0000000103037824 */ /* 0x000fe400078e0200 */
[----:B------:R-:W-:Y:S02]  /*a2a0*/  IMAD R0, R4, UR4, RZ ;  /* 0x0000000404007c24 */ /* 0x000fe4000f8e02ff */
[----:B------:R-:W3:Y:S01]  /*a2b0*/  @P0 LDC R4, c[0x0][0x44c] ;  /* 0x00011300ff040b82 */ /* 0x000ee20000000800 */
[----:B------:R-:W-:-:S04]  /*a2c0*/  IMAD.WIDE.U32 R2, R28, UR4, R2 ;  /* 0x000000041c027c25 */ /* 0x000fc8000f8e0002 */
[----:B------:R-:W-:Y:S01]  /*a2d0*/  IMAD R0, R28, UR5, R0 ;  /* 0x000000051c007c24 */ /* 0x000fe2000f8e0200 */
[----:B------:R-:W-:-:S03]  /*a2e0*/  ULDC.64 UR4, c[0x0][0x2d0] ;  /* 0x0000b40000047ab9 */ /* 0x000fc60000000a00 */
[----:B------:R-:W-:Y:S02]  /*a2f0*/  IMAD.IADD R3, R3, 0x1, R0 ;  /* 0x0000000103037824 */ /* 0x000fe400078e0200 */
[----:B-1----:R-:W-:Y:S01]  /*a300*/  IMAD.SHL.U32 R21, R21, 0x20, RZ ;  /* 0x0000002015157824 */ /* 0x002fe200078e00ff */
[----:B--2---:R-:W-:-:S04]  /*a310*/  LOP3.LUT R20, R20, 0x7f, RZ, 0xc0, !PT ;  /* 0x0000007f14147812 */ /* 0x004fc800078ec0ff */
[----:B------:R-:W-:Y:S02]  /*a320*/  LOP3.LUT R21, R21, 0x60, RZ, 0xc0, !PT ;  /* 0x0000006015157812 */ /* 0x000fe400078ec0ff */
[----:B------:R-:W-:-:S04]  /*a330*/  SHF.R.U32.HI R20, RZ, 0x2, R20 ;  /* 0x00000002ff147819 */ /* 0x000fc80000011614 */
[----:B------:R-:W-:Y:S02]  /*a340*/  LOP3.LUT R20, R20, R21, RZ, 0xfc, !PT ;  /* 0x0000001514147212 */ /* 0x000fe400078efcff */
[----:B------:R-:W-:-:S03]  /*a350*/  LOP3.LUT R21, R13, 0x7f, RZ, 0xc0, !PT ;  /* 0x0000007f0d157812 */ /* 0x000fc600078ec0ff */
[----:B------:R-:W-:Y:S01]  /*a360*/  IMAD R6, R17, 0xc0, R20 ;  /* 0x000000c011067824 */ /* 0x000fe200078e0214 */
[----:B------:R-:W-:Y:S01]  /*a370*/  SHF.R.U32.HI R21, RZ, 0x2, R21 ;  /* 0x00000002ff157819 */ /* 0x000fe20000011615 */
[----:B------:R-:W-:Y:S02]  /*a380*/  IMAD.SHL.U32 R20, R13, 0x8, RZ ;  /* 0x000000080d147824 */ /* 0x000fe400078e00ff */
[----:B---3--:R-:W-:-:S03]  /*a390*/  @P0 IMAD.HI.U32 R0, R6, R4, RZ ;  /* 0x0000000406000227 */ /* 0x008fc600078e00ff */
[----:B------:R-:W-:Y:S01]  /*a3a0*/  LOP3.LUT R20, R20, 0x18, RZ, 0xc0, !PT ;  /* 0x0000001814147812 */ /* 0x000fe200078ec0ff */
[----:B------:R-:W-:Y:S01]  /*a3b0*/  IMAD.MOV.U32 R4, RZ, RZ, R6 ;  /* 0x000000ffff047224 */ /* 0x000fe200078e0006 */
[----:B0-----:R-:W-:-:S04]  /*a3c0*/  @P0 SHF.R.U32.HI R4, RZ, R5, R0 ;  /* 0x00000005ff040219 */ /* 0x001fc80000011600 */
[--C-:B------:R-:W-:Y:S01]  /*a3d0*/  SHF.R.S32.HI R0, RZ, 0x1f, R4.reuse ;  /* 0x0000001fff007819 */ /* 0x100fe20000011404 */
[----:B------:R-:W-:-:S04]  /*a3e0*/  IMAD.MOV R7, RZ, RZ, -R4 ;  /* 0x000000ffff077224 */ /* 0x000fc800078e0a04 */
[----:B------:R-:W-:-:S04]  /*a3f0*/  IMAD R0, R0, UR4, RZ ;  /* 0x0000000400007c24 */ /* 0x000fc8000f8e02ff */
[C---:B------:R-:W-:Y:S02]  /*a400*/  IMAD R0, R4.reuse, UR5, R0 ;  /* 0x0000000504007c24 */ /* 0x040fe4000f8e0200 */
[----:B------:R-:W-:-:S04]  /*a410*/  IMAD.WIDE.U32 R4, R4, UR4, R2 ;  /* 0x0000000404047c25 */ /* 0x000fc8000f8e0002 */
[----:B------:R-:W-:Y:S02]  /*a420*/  IMAD.IADD R5, R5, 0x1, R0 ;  /* 0x0000000105057824 */ /* 0x000fe400078e0200 */
[----:B------:R-:W-:-:S04]  /*a430*/  IMAD R0, R10, R7, R6 ;  /* 0x000000070a007224 */ /* 0x000fc800078e0206 */
[----:B------:R-:W-:Y:S01]  /*a440*/  IMAD.WIDE.U32 R8, R0, UR6, R4 ;  /* 0x0000000600087c25 */ /* 0x000fe2000f8e0004 */
[----:B------:R-:W-:-:S03]  /*a450*/  SHF.R.S32.HI R7, RZ, 0x1f, R0 ;  /* 0x0000001fff077819 */ /* 0x000fc60000011400 */
[----:B------:R-:W-:Y:S01]  /*a460*/  VIADD R5, R6, 0x80 ;  /* 0x0000008006057836 */ /* 0x000fe20000000000 */
[----:B------:R-:W-:Y:S01]  /*a470*/  LEA R4, P1, R8, UR8, 0x1 ;  /* 0x0000000808047c11 */ /* 0x000fe2000f8208ff */
[----:B------:R-:W-:Y:S02]  /*a480*/  IMAD R7, R7, UR6, RZ ;  /* 0x0000000607077c24 */ /* 0x000fe4000f8e02ff */
[----:B------:R-:W-:Y:S02]  /*a490*/  IMAD.MOV.U32 R6, RZ, RZ, R5 ;  /* 0x000000ffff067224 */ /* 0x000fe400078e0005 */
[----:B------:R-:W-:Y:S02]  /*a4a0*/  IMAD R0, R0, UR7, R7 ;  /* 0x0000000700007c24 */ /* 0x000fe4000f8e0207 */
[----:B------:R-:W0:Y:S02]  /*a4b0*/  @P0 LDC R7, c[0x0][0x44c] ;  /* 0x00011300ff070b82 */ /* 0x000e240000000800 */
[----:B------:R-:W-:-:S05]  /*a4c0*/  IMAD.IADD R0, R9, 0x1, R0 ;  /* 0x0000000109007824 */ /* 0x000fca00078e0200 */
[----:B------:R-:W-:Y:S02]  /*a4d0*/  LEA.HI.X R0, R8, UR9, R0, 0x1, P1 ;  /* 0x0000000908007c11 */ /* 0x000fe400088f0c00 */
[----:B------:R-:W1:Y:S01]  /*a4e0*/  @P0 LDC R8, c[0x0][0x450] ;  /* 0x00011400ff080b82 */ /* 0x000e620000000800 */
[----:B0-----:R-:W-:-:S05]  /*a4f0*/  @P0 IMAD.HI.U32 R7, R5, R7, RZ ;  /* 0x0000000705070227 */ /* 0x001fca00078e00ff */
[----:B-1----:R-:W-:-:S04]  /*a500*/  @P0 SHF.R.U32.HI R6, RZ, R8, R7 ;  /* 0x00000008ff060219 */ /* 0x002fc80000011607 */
[C---:B------:R-:W-:Y:S01]  /*a510*/  IADD3 R7, -R6.reuse, RZ, RZ ;  /* 0x000000ff06077210 */ /* 0x040fe20007ffe1ff */
[----:B------:R-:W-:-:S04]  /*a520*/  IMAD.WIDE.U32 R2, R6, UR4, R2 ;  /* 0x0000000406027c25 */ /* 0x000fc8000f8e0002 */
[----:B------:R-:W-:Y:S01]  /*a530*/  IMAD R5, R10, R7, R5 ;  /* 0x000000070a057224 */ /* 0x000fe200078e0205 */
[----:B------:R-:W-:-:S05]  /*a540*/  SHF.R.S32.HI R7, RZ, 0x1f, R6 ;  /* 0x0000001fff077819 */ /* 0x000fca0000011406 */
[----:B------:R-:W-:Y:S01]  /*a550*/  IMAD R7, R7, UR4, RZ ;  /* 0x0000000407077c24 */ /* 0x000fe2000f8e02ff */
[----:B------:R-:W-:Y:S02]  /*a560*/  ULDC UR4, c[0x0][0x2b8] ;  /* 0x0000ae0000047ab9 */ /* 0x000fe40000000800 */
[----:B------:R-:W-:Y:S01]  /*a570*/  ISETP.GE.AND P3, PT, R20, UR4, PT ;  /* 0x0000000414007c0c */ /* 0x000fe2000bf66270 */
[----:B------:R-:W-:Y:S01]  /*a580*/  IMAD R7, R6, UR5, R7 ;  /* 0x0000000506077c24 */ /* 0x000fe2000f8e0207 */
[----:B------:R-:W-:Y:S01]  /*a590*/  SHF.R.S32.HI R6, RZ, 0x1f, R5 ;  /* 0x0000001fff067819 */ /* 0x000fe20000011405 */
[----:B------:R-:W-:Y:S01]  /*a5a0*/  UMOV UR5, 0xffffffff ;  /* 0xffffffff00057882 */ /* 0x000fe20000000000 */
[----:B------:R-:W-:Y:S01]  /*a5b0*/  ISETP.GE.AND P1, PT, R11, UR4, PT ;  /* 0x000000040b007c0c */ /* 0x000fe2000bf26270 */
[----:B------:R-:W-:Y:S02]  /*a5c0*/  IMAD.IADD R3, R3, 0x1, R7 ;  /* 0x0000000103037824 */ /* 0x000fe400078e0207 */
[----:B------:R-:W-:-:S02]  /*a5d0*/  IMAD R6, R6, UR6, RZ ;  /* 0x0000000606067c24 */ /* 0x000fc4000f8e02ff */
[----:B------:R-:W-:-:S04]  /*a5e0*/  IMAD.WIDE.U32 R2, R5, UR6, R2 ;  /* 0x0000000605027c25 */ /* 0x000fc8000f8e0002 */
[----:B------:R-:W-:Y:S01]  /*a5f0*/  IMAD R6, R5, UR7, R6 ;  /* 0x0000000705067c24 */ /* 0x000fe2000f8e0206 */
[----:B------:R-:W-:-:S03]  /*a600*/  LEA R8, P0, R2, UR8, 0x1 ;  /* 0x0000000802087c11 */ /* 0x000fc6000f8008ff */
[----:B------:R-:W-:-:S05]  /*a610*/  IMAD.IADD R3, R3, 0x1, R6 ;  /* 0x0000000103037824 */ /* 0x000fca00078e0206 */
[----:B------:R-:W-:Y:S02]  /*a620*/  LEA.HI.X R3, R2, UR9, R3, 0x1, P0 ;  /* 0x0000000902037c11 */ /* 0x000fe400080f0c03 */
[----:B------:R-:W-:Y:S01]  /*a630*/  ISETP.GE.AND P0, PT, R12, UR4, PT ;  /* 0x000000040c007c0c */ /* 0x000fe2000bf06270 */
[----:B------:R-:W-:-:S12]  /*a640*/  BRA.DIV UR5, `(.L_x_10236) ;  /* 0x0000003205c47947 */ /* 0x000fd8000b800000 */
[----:B------:R-:W2:Y:S04]  /*a650*/  LDL.LU R5, [R1+0x28] ;  /* 0x0000280001057983 */ /* 0x000ea80000300800 */
[----:B------:R-:W3:Y:S01]  /*a660*/  LDL R9, [R1+0x18] ;  /* 0x0000180001097983 */ /* 0x000ee20000100800 */
[----:B------:R-:W-:-:S03]  /*a670*/  IMAD R17, R17, 0xc0, R21 ;  /* 0x000000c011117824 */ /* 0x000fc600078e0215 */
[----:B------:R-:W-:Y:S01]  /*a680*/  SHFL.IDX PT, R6, R0, RZ, 0x1c1f ;  /* 0x001c1fff00067589 */ /* 0x000fe200000e0000 */
[----:B--2---:R-:W-:-:S03]  /*a690*/  IMAD R2, R5, R10, RZ ;  /* 0x0000000a05027224 */ /* 0x004fc600078e02ff */
[----:B------:R-:W0:Y:S02]  /*a6a0*/  SHFL.IDX PT, R5, R4, RZ, 0x1c1f ;  /* 0x001c1fff04057589 */ /* 0x000e2400000e0000 */
[----:B------:R-:W-:-:S13]  /*a6b0*/  ISETP.GE.AND P2, PT, R17, R2, PT ;  /* 0x000000021100720c */ /* 0x000fda0003f46270 */
[----:B0-----:R-:W-:-:S05]  /*a6c0*/  @!P2 LEA R5, P4, R20, R5, 0x1 ;  /* 0x000000051405a211 */ /* 0x001fca00078808ff */
[----:B------:R-:W-:-:S04]  /*a6d0*/  @!P2 IMAD.X R6, RZ, RZ, R6, P4 ;  /* 0x000000ffff06a224 */ /* 0x000fc800020e0606 */
[----:B------:R-:W-:Y:S02]  /*a6e0*/  @!P2 IMAD.MOV.U32 R7, RZ, RZ, R6 ;  /* 0x000000ffff07a224 */ /* 0x000fe400078e0006 */
[----:B------:R-:W-:Y:S02]  /*a6f0*/  @!P2 IMAD.MOV.U32 R6, RZ, RZ, R5 ;  /* 0x000000ffff06a224 */ /* 0x000fe400078e0005 */
[----:B------:R-:W0:Y:S04]  /*a700*/  SHFL.IDX PT, R5, R4, 0x1, 0x1c1f ;  /* 0x003c1f0004057f89 */ /* 0x000e2800000e0000 */
[----:B---3--:R-:W-:Y:S04]  /*a710*/  @!P2 LDGSTS.E.BYPASS.LTC128B.128 [R9+0xc400], desc[UR36][R6.64], !P3 ;  /* 0x0c4000000609afae */ /* 0x008fe8000d901d64 */
[----:B------:R-:W-:Y:S04]  /*a720*/  @!P2 LDGSTS.E.BYPASS.LTC128B.128 [R9+0xf400], desc[UR36][R6.64+0x40], !P0 ;  /* 0x0f4000400609afae */ /* 0x000fe8000c101d64 */
[----:B------:R1:W-:Y:S04]  /*a730*/  @!P2 LDGSTS.E.BYPASS.LTC128B.128 [R9+0x12400], desc[UR36][R6.64+0x80], !P1 ;  /* 0x124000800609afae */ /* 0x0003e8000c901d64 */
[----:B-1----:R-:W1:Y:S01]  /*a740*/  SHFL.IDX PT, R7, R0, 0x1, 0x1c1f ;  /* 0x003c1f0000077f89 */ /* 0x002e6200000e0000 */
[----:B------:R-:W-:-:S05]  /*a750*/  VIADD R6, R17, 0x20 ;  /* 0x0000002011067836 */ /* 0x000fca0000000000 */
[----:B------:R-:W-:-:S13]  /*a760*/  ISETP.GE.AND P2, PT, R6, R2, PT ;  /* 0x000000020600720c */ /* 0x000fda0003f46270 */
[----:B0-----:R-:W-:-:S04]  /*a770*/  @!P2 LEA R5, P4, R20, R5, 0x1 ;  /* 0x000000051405a211 */ /* 0x001fc800078808ff */
[----:B------:R-:W-:Y:S01]  /*a780*/  @!P2 MOV R6, R5 ;  /* 0x000000050006a202 */ /* 0x000fe20000000f00 */
[----:B-1----:R-:W-:Y:S01]  /*a790*/  @!P2 IMAD.X R7, RZ, RZ, R7, P4 ;  /* 0x000000ffff07a224 */ /* 0x002fe200020e0607 */
[----:B------:R-:W0:Y:S04]  /*a7a0*/  SHFL.IDX PT, R5, R4, 0x2, 0x1c1f ;  /* 0x005c1f0004057f89 */ /* 0x000e2800000e0000 */
[----:B------:R-:W-:Y:S04]  /*a7b0*/  @!P2 LDGSTS.E.BYPASS.LTC128B.128 [R9+0xcc00], desc[UR36][R6.64], !P3 ;  /* 0x0cc000000609afae */ /* 0x000fe8000d901d64 */
[----:B------:R-:W-:Y:S04]  /*a7c0*/  @!P2 LDGSTS.E.BYPASS.LTC128B.128 [R9+0xfc00], desc[UR36][R6.64+0x40], !P0 ;  /* 0x0fc000400609afae */ /* 0x000fe8000c101d64 */
[----:B------:R1:W-:Y:S04]  /*a7d0*/  @!P2 LDGSTS.E.BYPASS.LTC128B.128 [R9+0x12c00], desc[UR36][R6.64+0x80], !P1 ;  /* 0x12c000800609afae */ /* 0x0003e8000c901d64 */
[----:B------:R-:W-:Y:S04]  /*a7e0*/  SHFL.IDX PT, R4, R4, 0x3, 0x1c1f ;  /* 0x007c1f0004047f89 */ /* 0x000fe800000e0000 */
[----:B-1----:R-:W1:Y:S01]  /*a7f0*/  SHFL.IDX PT, R7, R0, 0x2, 0x1c1f ;  /* 0x005c1f0000077f89 */ /* 0x002e6200000e0000 */
[----:B------:R-:W-:-:S03]  /*a800*/  VIADD R6, R17, 0x40 ;  /* 0x0000004011067836 */ /* 0x000fc60000000000 */
[----:B------:R-:W2:Y:S02]  /*a810*/  SHFL.IDX PT, R0, R0, 0x3, 0x1c1f ;  /* 0x007c1f0000007f89 */ /* 0x000ea400000e0000 */
[----:B------:R-:W-:-:S13]  /*a820*/  ISETP.GE.AND P2, PT, R6, R2, PT ;  /* 0x000000020600720c */ /* 0x000fda0003f46270 */
[----:B0-----:R-:W-:-:S05]  /*a830*/  @!P2 LEA R5, P4, R20, R5, 0x1 ;  /* 0x000000051405a211 */ /* 0x001fca00078808ff */
[----:B-1----:R-:W-:Y:S02]  /*a840*/  @!P2 IMAD.X R7, RZ, RZ, R7, P4 ;  /* 0x000000ffff07a224 */ /* 0x002fe400020e0607 */
[----:B------:R-:W-:Y:S02]  /*a850*/  @!P2 IMAD.MOV.U32 R6, RZ, RZ, R5 ;  /* 0x000000ffff06a224 */ /* 0x000fe400078e0005 */
[----:B------:R-:W-:-:S03]  /*a860*/  VIADD R5, R17, 0x60 ;  /* 0x0000006011057836 */ /* 0x000fc60000000000 */
[----:B------:R-:W-:Y:S04]  /*a870*/  @!P2 LDGSTS.E.BYPASS.LTC128B.128 [R9+0xd400], desc[UR36][R6.64], !P3 ;  /* 0x0d4000000609afae */ /* 0x000fe8000d901d64 */
[----:B------:R-:W-:Y:S04]  /*a880*/  @!P2 LDGSTS.E.BYPASS.LTC128B.128 [R9+0x10400], desc[UR36][R6.64+0x40], !P0 ;  /* 0x104000400609afae */ /* 0x000fe8000c101d64 */
[----:B------:R-:W-:Y:S01]  /*a890*/  @!P2 LDGSTS.E.BYPASS.LTC128B.128 [R9+0x13400], desc[UR36][R6.64+0x80], !P1 ;  /* 0x134000800609afae */ /* 0x000fe2000c901d64 */
[----:B------:R-:W-:-:S13]  /*a8a0*/  ISETP.GE.AND P2, PT, R5, R2, PT ;  /* 0x000000020500720c */ /* 0x000fda0003f46270 */
[----:B------:R-:W-:-:S05]  /*a8b0*/  @!P2 LEA R4, P4, R20, R4, 0x1 ;  /* 0x000000041404a211 */ /* 0x000fca00078808ff */
[----:B--2---:R-:W-:-:S04]  /*a8c0*/  @!P2 IMAD.X R0, RZ, RZ, R0, P4 ;  /* 0x000000ffff00a224 */ /* 0x004fc800020e0600 */
[----:B------:R-:W-:Y:S02]  /*a8d0*/  @!P2 IMAD.MOV.U32 R5, RZ, RZ, R0 ;  /* 0x000000ffff05a224 */ /* 0x000fe400078e0000 */
[----:B------:R-:W-:Y:S04]  /*a8e0*/  SHFL.IDX PT, R0, R3, RZ, 0x1c1f ;  /* 0x001c1fff03007589 */ /* 0x000fe800000e0000 */
[----:B------:R-:W-:Y:S04]  /*a8f0*/  @!P2 LDGSTS.E.BYPASS.LTC128B.128 [R9+0xdc00], desc[UR36][R4.64], !P3 ;  /* 0x0dc000000409afae */ /* 0x000fe8000d901d64 */
[----:B------:R-:W-:Y:S04]  /*a900*/  @!P2 LDGSTS.E.BYPASS.LTC128B.128 [R9+0x10c00], desc[UR36][R4.64+0x40], !P0 ;  /* 0x10c000400409afae */ /* 0x000fe8000c101d64 */
[----:B------:R0:W-:Y:S04]  /*a910*/  @!P2 LDGSTS.E.BYPASS.LTC128B.128 [R9+0x13c00], desc[UR36][R4.64+0x80], !P1 ;  /* 0x13c000800409afae */ /* 0x0001e8000c901d64 */
[----:B------:R-:W-:Y:S04]  /*a920*/  SHFL.IDX PT, R3, R3, 0x1, 0x1c1f ;  /* 0x003c1f0003037f89 */ /* 0x000fe800000e0000 */
[----:B0-----:R-:W0:Y:S01]  /*a930*/  SHFL.IDX PT, R4, R8, RZ, 0x1c1f ;  /* 0x001c1fff08047589 */ /* 0x001e2200000e0000 */
[----:B------:R-:W-:-:S03]  /*a940*/  VIADD R5, R17, 0x80 ;  /* 0x0000008011057836 */ /* 0x000fc60000000000 */
[----:B------:R-:W1:Y:S02]  /*a950*/  SHFL.IDX PT, R8, R8, 0x1, 0x1c1f ;  /* 0x003c1f0008087f89 */ /* 0x000e6400000e0000 */
[----:B------:R-:W-:-:S13]  /*a960*/  ISETP.GE.AND P2, PT, R5, R2, PT ;  /* 0x000000020500720c */ /* 0x000fda0003f46270 */
[----:B0-----:R-:W-:-:S05]  /*a970*/  @!P2 LEA R4, P4, R20, R4, 0x1 ;  /* 0x000000041404a211 */ /* 0x001fca00078808ff */
[----:B------:R-:W-:-:S04]  /*a980*/  @!P2 IMAD.X R0, RZ, RZ, R0, P4 ;  /* 0x000000ffff00a224 */ /* 0x000fc800020e0600 */
[----:B------:R-:W-:-:S05]  /*a990*/  @!P2 IMAD.MOV.U32 R5, RZ, RZ, R0 ;  /* 0x000000ffff05a224 */ /* 0x000fca00078e0000 */
[----:B------:R0:W-:Y:S04]  /*a9a0*/  @!P2 LDGSTS.E.BYPASS.LTC128B.128 [R9+0xe400], desc[UR36][R4.64], !P3 ;  /* 0x0e4000000409afae */ /* 0x0001e8000d901d64 */
[----:B------:R0:W-:Y:S04]  /*a9b0*/  @!P2 LDGSTS.E.BYPASS.LTC128B.128 [R9+0x11400], desc[UR36][R4.64+0x40], !P0 ;  /* 0x114000400409afae */ /* 0x0001e8000c101d64 */
[----:B-1----:R0:W-:Y:S02]  /*a9c0*/  @!P2 LDGSTS.E.BYPASS.LTC128B.128 [R9+0x14400], desc[UR36][R4.64+0x80], !P1 ;  /* 0x144000800409afae */ /* 0x0021e4000c901d64 */
.L_x_10317:
[----:B------:R-:W2:Y:S01]  /*a9d0*/  LDL R0, [R1+0x18] ;  /* 0x0000180001007983 */ /* 0x000ea20000100800 */
[----:B------:R-:W-:-:S04]  /*a9e0*/  IADD3 R17, R17, 0xa0, RZ ;  /* 0x000000a011117810 */ /* 0x000fc80007ffe0ff */
[----:B------:R-:W-:-:S13]  /*a9f0*/  ISETP.GE.AND P2, PT, R17, R2, PT ;  /* 0x000000021100720c */ /* 0x000fda0003f46270 */
[----:B------:R-:W-:-:S05]  /*aa00*/  @!P2 LEA R2, P4, R20, R8, 0x1 ;  /* 0x000000081402a211 */ /* 0x000fca00078808ff */
[----:B------:R-:W-:-:S05]  /*aa10*/  @!P2 IMAD.X R3, RZ, RZ, R3, P4 ;  /* 0x000000ffff03a224 */ /* 0x000fca00020e0603 */
[----:B------:R-:W-:Y:S01]  /*aa20*/  @!PT LDS RZ, [RZ] ;  /* 0x00000000fffff984 */ /* 0x000fe20000000800 */
[----:B------:R-:W-:Y:S01]  /*aa30*/  @!PT LDS RZ, [RZ] ;  /* 0x00000000fffff984 */ /* 0x000fe20000000800 */
[----:B------:R-:W-:Y:S01]  /*aa40*/  @!PT LDS RZ, [RZ] ;  /* 0x00000000fffff984 */ /* 0x000fe20000000800 */
[----:B--2---:R1:W-:Y:S04]  /*aa50*/  @!P2 LDGSTS.E.BYPASS.LTC128B.128 [R0+0xec00], desc[UR36][R2.64], !P3 ;  /* 0x0ec000000200afae */ /* 0x0043e8000d901d64 */
[----:B------:R1:W-:Y:S01]  /*aa60*/  @!P2 LDGSTS.E.BYPASS.LTC128B.128 [R0+0x11c00], desc[UR36][R2.64+0x40], !P0 ;  /* 0x11c000400200afae */ /* 0x0003e2000c101d64 */
[----:B------:R-:W-:-:S03]  /*aa70*/  PLOP3.LUT P0, PT, PT, PT, PT, 0x80, 0x0 ;  /* 0x000000000000781c */ /* 0x000fc60003f0f070 */
[----:B------:R1:W-:Y:S01]  /*aa80*/  @!P2 LDGSTS.E.BYPASS.LTC128B.128 [R0+0x14c00], desc[UR36][R2.64+0x80], !P1 ;  /* 0x14c000800200afae */ /* 0x0003e2000c901d64 */
[----:B------:R-:W-:-:S09]  /*aa90*/  NOP ;  /* 0x0000000000007918 */ /* 0x000fd20000000000 */
.L_x_10237:
[----:B------:R-:W-:Y:S02]  /*aaa0*/  PLOP3.LUT P1, PT, P1, P0, PT, 0xa2, 0x0 ;  /* 0x000000000000781c */ /* 0x000fe40000f21472 */
[----:B------:R-:W-:-:S08]  /*aab0*/  @P0 R2UR P1, UR4, R23 ;  /* 0x00000000170402ca */ /* 0x000fd00000020000 */
[----:B------:R-:W-:-:S05]  /*aac0*/  @P0 PLOP3.LUT P0, PT, P1, PT, PT, 0x80, 0x0 ;  /* 0x000000000000081c */ /* 0x000fca0000f0f070 */
[----:B------:R-:W-:Y:S01]  /*aad0*/  @!P1 SYNCS.ARRIVE.TRANS64.RED.A0T1 RZ, [UR4+0x2d800], RZ ;  /* 0x02d800ffffff99a7 */ /* 0x000fe20008200404 */
[----:B------:R-:W-:Y:S07]  /*aae0*/  @!P1 ARRIVES.LDGSTSBAR.64.TRANSCNT [UR4+0x2d800] ;  /* 0x02d80000ff0099b0 */ /* 0x000fee0008000a84 */
[----:B------:R-:W-:Y:S05]  /*aaf0*/  @P0 BRA.U.ANY `(.L_x_10237) ;  /* 0xfffffffd00e80947 */ /* 0x000fea000393ffff */
[----:B-1----:R-:W2:Y:S02]  /*ab00*/  LDL.LU R2, [R1+0x30] ;  /* 0x0000300001027983 */ /* 0x002ea40000300800 */
        /* <DEDUP_REMOVED lines=10> */
[----:B-12---:R-:W-:Y:S05]  /*abb0*/  @!P0 BRA `(.L_x_10239) ;  /* 0x0000003400688947 */ /* 0x006fea0003800000 */
.L_x_10318:
[----:B------:R-:W-:Y:S05]  /*abc0*/  BSYNC B0 ;  /* 0x0000000000007941 */ /* 0x000fea0003800000 */
.L_x_10238:
[----:B------:R-:W2:Y:S01]  /*abd0*/  LDL R2, [R1+0xc] ;  /* 0x00000c0001027983 */ /* 0x000ea20000100800 */
[----:B------:R-:W-:Y:S01]  /*abe0*/  BSSY B0, `(.L_x_10240) ;  /* 0x0000100000007945 */ /* 0x000fe20003800000 */
[----:B--2---:R-:W-:-:S13]  /*abf0*/  ISETP.GE.AND P0, PT, R2, 0x81, PT ;  /* 0x000000810200780c */ /* 0x004fda0003f06270 */
[----:B------:R-:W-:Y:S05]  /*ac00*/  @!P0 BRA `(.L_x_10241) ;  /* 0x0000000c00f48947 */ /* 0x000fea0003800000 */
[----:B------:R-:W1:Y:S01]  /*ac10*/  LDL.LU R3, [R1+0x34] ;  /* 0x0000340001037983 */ /* 0x000e620000300800 */
[----:B------:R-:W-:Y:S01]  /*ac20*/  ULDC UR4, c[0x0][0x2f4] ;  /* 0x0000bd0000047ab9 */ /* 0x000fe20000000800 */
[----:B------:R-:W-:Y:S01]  /*ac30*/  IMAD.MOV.U32 R17, RZ, RZ, R29 ;  /* 0x000000ffff117224 */ /* 0x000fe200078e001d */
[----:B------:R-:W0:Y:S01]  /*ac40*/  S2R R2, SR_TID.X ;  /* 0x0000000000027919 */ /* 0x000e220000002100 */
[----:B------:R-:W-:Y:S01]  /*ac50*/  IMAD.MOV.U32 R10, RZ, RZ, R26 ;  /* 0x000000ffff0a7224 */ /* 0x000fe200078e001a */
[----:B------:R2:W-:Y:S01]  /*ac60*/  STL [R1], R27 ;  /* 0x0000001b01007387 */ /* 0x0005e20000100800 */
[----:B0-----:R-:W-:-:S05]  /*ac70*/  IMAD.SHL.U32 R4, R2, 0x8, RZ ;  /* 0x0000000802047824 */ /* 0x001fca00078e00ff */
[----:B------:R-:W-:-:S04]  /*ac80*/  LOP3.LUT R4, R4, 0x18, RZ, 0xc0, !PT ;  /* 0x0000001804047812 */ /* 0x000fc800078ec0ff */
[C---:B------:R-:W-:Y:S02]  /*ac90*/  LOP3.LUT R2, R4.reuse, 0x40, RZ, 0xfc, !PT ;  /* 0x0000004004027812 */ /* 0x040fe400078efcff */
[----:B------:R-:W-:Y:S02]  /*aca0*/  ISETP.GE.AND P3, PT, R4, UR4, PT ;  /* 0x0000000404007c0c */ /* 0x000fe4000bf66270 */
[----:B------:R-:W-:Y:S02]  /*acb0*/  ISETP.GE.AND P1, PT, R2, UR4, PT ;  /* 0x0000000402007c0c */ /* 0x000fe4000bf26270 */
[----:B-1----:R-:W-:Y:S02]  /*acc0*/  LEA.HI.SX32 R0, R3, 0xfffffffe, 0x19 ;  /* 0xfffffffe03007811 */ /* 0x002fe400078fcaff */
[----:B------:R-:W-:-:S04]  /*acd0*/  LOP3.LUT R3, R4, 0x20, RZ, 0xfc, !PT ;  /* 0x0000002004037812 */ /* 0x000fc800078efcff */
[----:B--2---:R-:W-:-:S13]  /*ace0*/  ISETP.GE.AND P2, PT, R3, UR4, PT ;  /* 0x0000000403007c0c */ /* 0x004fda000bf46270 */
.L_x_10254:
[----:B------:R-:W2:Y:S01]  /*acf0*/  LDL R9, [R1+0x10] ;  /* 0x0000100001097983 */ /* 0x000ea20000100800 */
[----:B------:R-:W0:Y:S03]  /*ad00*/  LDC R4, c[0x0][0x430] ;  /* 0x00010c00ff047b82 */ /* 0x000e260000000800 */
[----:B------:R-:W3:Y:S04]  /*ad10*/  LDL R8, [R1+0x14] ;  /* 0x0000140001087983 */ /* 0x000ee80000100800 */
[----:B------:R-:W4:Y:S01]  /*ad20*/  LDL R7, [R1+0x8] ;  /* 0x0000080001077983 */ /* 0x000f220000100800 */
[----:B------:R-:W1:Y:S03]  /*ad30*/  S2R R2, SR_TID.X ;  /* 0x0000000000027919 */ /* 0x000e660000002100 */
[----:B------:R-:W5:Y:S01]  /*ad40*/  LDL R6, [R1+0x38] ;  /* 0x0000380001067983 */ /* 0x000f620000100800 */
[----:B0-----:R-:W-:-:S13]  /*ad50*/  ISETP.NE.AND P0, PT, R4, 0x1, PT ;  /* 0x000000010400780c */ /* 0x001fda0003f05270 */
[----:B------:R-:W0:Y:S01]  /*ad60*/  @P0 LDC R5, c[0x0][0x434] ;  /* 0x00010d00ff050b82 */ /* 0x000e220000000800 */
[----:B-1----:R-:W-:-:S04]  /*ad70*/  LOP3.LUT R3, R2, 0x7f, RZ, 0xc0, !PT ;  /* 0x0000007f02037812 */ /* 0x002fc800078ec0ff */
[----:B------:R-:W-:-:S03]  /*ad80*/  SHF.R.U32.HI R4, RZ, 0x2, R3 ;  /* 0x00000002ff047819 */ /* 0x000fc60000011603 */
[----:B------:R-:W1:Y:S01]  /*ad90*/  @P0 LDC R3, c[0x0][0x438] ;  /* 0x00010e00ff030b82 */ /* 0x000e620000000800 */
[----:B------:R-:W-:Y:S02]  /*ada0*/  IMAD.SHL.U32 R2, R2, 0x20, RZ ;  /* 0x0000002002027824 */ /* 0x000fe400078e00ff */
[----:B------:R-:W-:-:S03]  /*adb0*/  IMAD R4, R0, 0x80, R4 ;  /* 0x0000008000047824 */ /* 0x000fc600078e0204 */
[----:B------:R-:W-:Y:S01]  /*adc0*/  LOP3.LUT R2, R2, 0x60, RZ, 0xc0, !PT ;  /* 0x0000006002027812 */ /* 0x000fe200078ec0ff */
[----:B------:R-:W-:Y:S05]  /*add0*/  YIELD ;  /* 0x0000000000007946 */ /* 0x000fea0003800000 */
[----:B------:R-:W-:Y:S01]  /*ade0*/  ULDC UR4, c[0x0][0x430] ;  /* 0x00010c0000047ab9 */ /* 0x000fe20000000800 */
[----:B--2---:R-:W-:-:S05]  /*adf0*/  IADD3 R4, R2, R4, R9 ;  /* 0x0000000402047210 */ /* 0x004fca0007ffe009 */
[----:B0-----:R-:W-:-:S04]  /*ae00*/  @P0 IMAD.HI.U32 R5, R4, R5, RZ ;  /* 0x0000000504050227 */ /* 0x001fc800078e00ff */
[----:B------:R-:W-:Y:S01]  /*ae10*/  IMAD.MOV.U32 R2, RZ, RZ, R4 ;  /* 0x000000ffff027224 */ /* 0x000fe200078e0004 */
[----:B-1----:R-:W-:-:S04]  /*ae20*/  @P0 SHF.R.U32.HI R2, RZ, R3, R5 ;  /* 0x00000003ff020219 */ /* 0x002fc80000011605 */
[----:B------:R-:W-:Y:S02]  /*ae30*/  IADD3 R9, -R2, RZ, RZ ;  /* 0x000000ff02097210 */ /* 0x000fe40007ffe1ff */
[----:B------:R-:W-:-:S03]  /*ae40*/  SHF.R.S32.HI R3, RZ, 0x1f, R2 ;  /* 0x0000001fff037819 */ /* 0x000fc60000011402 */
[----:B------:R-:W-:Y:S01]  /*ae50*/  IMAD R9, R9, UR4, R4 ;  /* 0x0000000409097c24 */ /* 0x000fe2000f8e0204 */
[----:B------:R-:W-:Y:S02]  /*ae60*/  ULDC.64 UR4, c[0x0][0x428] ;  /* 0x00010a0000047ab9 */ /* 0x000fe40000000a00 */
[----:B---3--:R-:W-:Y:S02]  /*ae70*/  IMAD R4, R8, UR4, RZ ;  /* 0x0000000408047c24 */ /* 0x008fe4000f8e02ff */
[----:B----4-:R-:W-:-:S04]  /*ae80*/  IMAD.WIDE.U32 R2, R7, UR4, R2 ;  /* 0x0000000407027c25 */ /* 0x010fc8000f8e0002 */
[----:B------:R-:W-:Y:S01]  /*ae90*/  IMAD R4, R7, UR5, R4 ;  /* 0x0000000507047c24 */ /* 0x000fe2000f8e0204 */
[----:B------:R-:W-:-:S03]  /*aea0*/  ULDC.64 UR4, c[0x0][0x418] ;  /* 0x0001060000047ab9 */ /* 0x000fc60000000a00 */
[----:B------:R-:W-:Y:S01]  /*aeb0*/  IMAD.IADD R3, R4, 0x1, R3 ;  /* 0x0000000104037824 */ /* 0x000fe200078e0203 */
[----:B------:R-:W-:-:S04]  /*aec0*/  LEA R4, P0, R2, UR4, 0x2 ;  /* 0x0000000402047c11 */ /* 0x000fc8000f8010ff */
[----:B------:R-:W-:-:S05]  /*aed0*/  LEA.HI.X R5, R2, UR5, R3, 0x2, P0 ;  /* 0x0000000502057c11 */ /* 0x000fca00080f1403 */
[----:B------:R-:W2:Y:S01]  /*aee0*/  LDG.E R8, desc[UR36][R4.64] ;  /* 0x0000002404087981 */ /* 0x000ea2000c1e1900 */
[----:B-----5:R-:W-:Y:S01]  /*aef0*/  ISETP.NE.AND P4, PT, R6, 0x3, PT ;  /* 0x000000030600780c */ /* 0x020fe20003f85270 */
[----:B------:R-:W-:-:S05]  /*af00*/  VIADD R26, R10, 0x1 ;  /* 0x000000010a1a7836 */ /* 0x000fca0000000000 */
[----:B------:R-:W-:-:S04]  /*af10*/  ISETP.NE.AND P0, PT, R26, 0x2, PT ;  /* 0x000000021a00780c */ /* 0x000fc80003f05270 */
[----:B------:R-:W-:Y:S01]  /*af20*/  SEL R29, RZ, 0x1, P0 ;  /* 0x00000001ff1d7807 */ /* 0x000fe20000000000 */
[----:B------:R-:W-:Y:S01]  /*af30*/  IMAD.MOV.U32 R27, RZ, RZ, R0 ;  /* 0x000000ffff1b7224 */ /* 0x000fe200078e0000 */
[----:B------:R-:W-:Y:S02]  /*af40*/  SEL R26, R26, RZ, P0 ;  /* 0x000000ff1a1a7207 */ /* 0x000fe40000000000 */
[----:B------:R-:W-:Y:S02]  /*af50*/  LOP3.LUT R29, R17, R29, RZ, 0x3c, !PT ;  /* 0x0000001d111d7212 */ /* 0x000fe400078e3cff */
[----:B--2---:R-:W-:Y:S01]  /*af60*/  SHF.R.S32.HI R28, RZ, 0x1f, R8 ;  /* 0x0000001fff1c7819 */ /* 0x004fe20000011408 */
[----:B------:R-:W-:Y:S06]  /*af70*/  @!P4 BRA `(.L_x_10242) ;  /* 0x000000000004c947 */ /* 0x000fec0003800000 */
[----:B------:R-:W-:Y:S01]  /*af80*/  BPT.TRAP 0x1 ;  /* 0x000000040000795c */ /* 0x000fe20000300000 */
.L_x_10242:
[----:B------:R-:W-:Y:S01]  /*af90*/  IMAD R5, R26, 0x8, R23 ;  /* 0x000000081a057824 */ /* 0x000fe200078e0217 */
[----:B------:R-:W-:Y:S01]  /*afa0*/  SHF.L.U32 R0, R29, 0x1f, RZ ;  /* 0x0000001f1d007819 */ /* 0x000fe200000006ff */
[----:B------:R-:W-:Y:S03]  /*afb0*/  BSSY B1, `(.L_x_10243) ;  /* 0x0000003000017945 */ /* 0x000fe60003800000 */
[----:B------:R-:W0:Y:S02]  /*afc0*/  SYNCS.PHASECHK.TRANS64.TRYWAIT P0, [R5+URZ+0x2d840], R0 ;  /* 0x02d84000050075a7 */ /* 0x000e24000800017f */
[----:B0-----:R-:W-:Y:S05]  /*afd0*/  @!P0 BRA `(.L_x_10244) ;  /* 0x0000003000748947 */ /* 0x001fea0003800000 */
.L_x_10319:
[----:B------:R-:W-:Y:S05]  /*afe0*/  BSYNC B1 ;  /* 0x0000000000017941 */ /* 0x000fea0003800000 */
.L_x_10243:
[----:B------:R-:W2:Y:S01]  /*aff0*/  LDL R4, [R1+0x4] ;  /* 0x0000040001047983 */ /* 0x000ea20000100800 */
[----:B------:R-:W-:Y:S01]  /*b000*/  SHF.R.S32.HI R20, RZ, 0x1f, R9 ;  /* 0x0000001fff147819 */ /* 0x000fe20000011409 */
[----:B------:R-:W-:Y:S01]  /*b010*/  ULDC.64 UR4, c[0x0][0x300] ;  /* 0x0000c00000047ab9 */ /* 0x000fe20000000a00 */
[C---:B------:R-:W-:Y:S01]  /*b020*/  LOP3.LUT P5, RZ, R22.reuse, 0x2, RZ, 0xc0, !PT ;  /* 0x0000000216ff7812 */ /* 0x040fe200078ac0ff */
[----:B------:R-:W1:Y:S01]  /*b030*/  S2R R6, SR_TID.X ;  /* 0x0000000000067919 */ /* 0x000e620000002100 */
[----:B------:R-:W-:Y:S01]  /*b040*/  IMAD.WIDE.U32 R2, R9, UR4, RZ ;  /* 0x0000000409027c25 */ /* 0x000fe2000f8e00ff */
[----:B------:R-:W-:-:S03]  /*b050*/  LOP3.LUT P4, RZ, R22, 0x1, RZ, 0xc0, !PT ;  /* 0x0000000116ff7812 */ /* 0x000fc6000788c0ff */
[----:B0-----:R-:W-:-:S04]  /*b060*/  IMAD R0, R20, UR4, RZ ;  /* 0x0000000414007c24 */ /* 0x001fc8000f8e02ff */
        /* <DEDUP_REMOVED lines=8> */
[----:B------:R-:W-:-:S04]  /*b0f0*/  IMAD.WIDE.U32 R2, R18, UR4, R2 ;  /* 0x0000000412027c25 */ /* 0x000fc8000f8e0002 */
[----:B-1----:R-:W-:Y:S02]  /*b100*/  IMAD.SHL.U32 R11, R6, 0x8, RZ ;  /* 0x00000008060b7824 */ /* 0x002fe400078e00ff */
[----:B--2---:R-:W-:Y:S02]  /*b110*/  IMAD R0, R4, UR4, RZ ;  /* 0x0000000404007c24 */ /* 0x004fe4000f8e02ff */
[----:B------:R-:W-:Y:S02]  /*b120*/  IMAD.SHL.U32 R4, R6, 0x8, RZ ;  /* 0x0000000806047824 */ /* 0x000fe400078e00ff */
[----:B------:R-:W-:Y:S01]  /*b130*/  IMAD R0, R18, UR5, R0 ;  /* 0x0000000512007c24 */ /* 0x000fe2000f8e0200 */
[----:B------:R-:W-:Y:S02]  /*b140*/  ULDC.64 UR4, c[0x0][0x2e8] ;  /* 0x0000ba0000047ab9 */ /* 0x000fe40000000a00 */
[----:B------:R-:W-:Y:S01]  /*b150*/  LOP3.LUT R4, R4, 0xd8, RZ, 0xc0, !PT ;  /* 0x000000d804047812 */ /* 0x000fe200078ec0ff */
[----:B------:R-:W-:-:S03]  /*b160*/  IMAD.IADD R0, R0, 0x1, R3 ;  /* 0x0000000100007824 */ /* 0x000fc600078e0203 */
[----:B------:R-:W-:Y:S02]  /*b170*/  LOP3.LUT R4, R4, 0x18, R6, 0x78, !PT ;  /* 0x0000001804047812 */ /* 0x000fe400078e7806 */
[----:B------:R-:W-:Y:S01]  /*b180*/  LEA R6, P0, R2, UR4, 0x1 ;  /* 0x0000000402067c11 */ /* 0x000fe2000f8008ff */
[----:B------:R-:W-:Y:S01]  /*b190*/  UMOV UR4, 0xffffffff ;  /* 0xffffffff00047882 */ /* 0x000fe20000000000 */
[----:B------:R-:W-:Y:S02]  /*b1a0*/  LOP3.LUT R4, R4, 0x320, R11, 0xf8, !PT ;  /* 0x0000032004047812 */ /* 0x000fe400078ef80b */
[----:B------:R-:W-:-:S03]  /*b1b0*/  LEA.HI.X R7, R2, UR5, R0, 0x1, P0 ;  /* 0x0000000502077c11 */ /* 0x000fc600080f0c00 */
[----:B------:R-:W-:Y:S01]  /*b1c0*/  IMAD R4, R26, 0x3000, R4 ;  /* 0x000030001a047824 */ /* 0x000fe200078e0204 */
[----:B------:R-:W-:Y:S06]  /*b1d0*/  BRA.DIV UR4, `(.L_x_10245) ;  /* 0x0000003204087947 */ /* 0x000fec000b800000 */
[----:B------:R-:W0:Y:S01]  /*b1e0*/  S2R R3, SR_TID.X ;  /* 0x0000000000037919 */ /* 0x000e220000002100 */
[----:B------:R-:W-:Y:S01]  /*b1f0*/  LOP3.LUT P6, RZ, R22, 0x4, RZ, 0xc0, !PT ;  /* 0x0000000416ff7812 */ /* 0x000fe200078cc0ff */
[----:B------:R-:W-:Y:S01]  /*b200*/  IMAD R4, R4, 0x2, R23 ;  /* 0x0000000204047824 */ /* 0x000fe200078e0217 */
[----:B------:R-:W1:Y:S04]  /*b210*/  SHFL.IDX PT, R2, R6, RZ, 0x1c1f ;  /* 0x001c1fff06027589 */ /* 0x000e6800000e0000 */
[----:B------:R-:W-:Y:S01]  /*b220*/  SHFL.IDX PT, R21, R7, 0x2, 0x1c1f ;  /* 0x005c1f0007157f89 */ /* 0x000fe200000e0000 */
[----:B0-----:R-:W-:-:S03]  /*b230*/  SHF.L.U32 R11, R3, 0x3, RZ ;  /* 0x00000003030b7819 */ /* 0x001fc600000006ff */
[----:B------:R-:W0:Y:S01]  /*b240*/  SHFL.IDX PT, R3, R7, RZ, 0x1c1f ;  /* 0x001c1fff07037589 */ /* 0x000e2200000e0000 */
        /* <DEDUP_REMOVED lines=22> */
.L_x_10329:
        /* <DEDUP_REMOVED lines=11> */
.L_x_10246:
        /* <DEDUP_REMOVED lines=11> */
.L_x_10247:
[----:B------:R1:W-:Y:S01]  /*b510*/  SYNCS.ARRIVE.TRANS64.A1T0 RZ, [R5+URZ+0x2d830], RZ ;  /* 0x02d830ff05ff79a7 */ /* 0x0003e2000810003f */
[----:B------:R-:W-:Y:S05]  /*b520*/  @!P5 BRA `(.L_x_10248) ;  /* 0x000000000004d947 */ /* 0x000fea0003800000 */
[----:B------:R-:W-:Y:S01]  /*b530*/  BPT.TRAP 0x1 ;  /* 0x000000040000795c */ /* 0x000fe20000300000 */
.L_x_10248:
[----:B------:R-:W-:Y:S01]  /*b540*/  SHF.L.U32 R2, R17, 0x1f, RZ ;  /* 0x0000001f11027819 */ /* 0x000fe200000006ff */
[----:B-1----:R-:W-:Y:S01]  /*b550*/  IMAD R5, R10, 0x8, R23 ;  /* 0x000000080a057824 */ /* 0x002fe200078e0217 */
[----:B------:R-:W-:Y:S03]  /*b560*/  BSSY B1, `(.L_x_10249) ;  /* 0x0000003000017945 */ /* 0x000fe60003800000 */
[----:B------:R-:W1:Y:S02]  /*b570*/  SYNCS.PHASECHK.TRANS64.TRYWAIT P0, [R5+URZ+0x2d860], R2 ;  /* 0x02d86002050075a7 */ /* 0x000e64000800017f */
[----:B-1----:R-:W-:Y:S05]  /*b580*/  @!P0 BRA `(.L_x_10250) ;  /* 0x0000003000708947 */ /* 0x002fea0003800000 */
.L_x_10330:
[----:B------:R-:W-:Y:S05]  /*b590*/  BSYNC B1 ;  /* 0x0000000000017941 */ /* 0x000fea0003800000 */
.L_x_10249:
[----:B------:R-:W2:Y:S04]  /*b5a0*/  LDL R11, [R1+0xc] ;  /* 0x00000c00010b7983 */ /* 0x000ea80000100800 */
[----:B0-----:R-:W2:Y:S01]  /*b5b0*/  LDL.LU R6, [R1] ;  /* 0x0000000001067983 */ /* 0x001ea20000300800 */
[----:B------:R-:W0:Y:S01]  /*b5c0*/  S2R R12, SR_TID.X ;  /* 0x00000000000c7919 */ /* 0x000e220000002100 */
[----:B------:R-:W-:Y:S01]  /*b5d0*/  UMOV UR4, 0xffffffff ;  /* 0xffffffff00047882 */ /* 0x000fe20000000000 */
[C---:B0-----:R-:W-:Y:S02]  /*b5e0*/  IMAD.SHL.U32 R4, R12.reuse, 0x8, RZ ;  /* 0x000000080c047824 */ /* 0x041fe400078e00ff */
[----:B------:R-:W-:-:S03]  /*b5f0*/  IMAD.SHL.U32 R7, R12, 0x8, RZ ;  /* 0x000000080c077824 */ /* 0x000fc600078e00ff */
[----:B------:R-:W-:Y:S02]  /*b600*/  LOP3.LUT R4, R4, 0xd8, RZ, 0xc0, !PT ;  /* 0x000000d804047812 */ /* 0x000fe400078ec0ff */
[----:B------:R-:W-:Y:S02]  /*b610*/  LOP3.LUT R3, R12, 0x7f, RZ, 0xc0, !PT ;  /* 0x0000007f0c037812 */ /* 0x000fe400078ec0ff */
[----:B------:R-:W-:Y:S02]  /*b620*/  LOP3.LUT R4, R4, 0x18, R12, 0x78, !PT ;  /* 0x0000001804047812 */ /* 0x000fe400078e780c */
[----:B------:R-:W-:Y:S02]  /*b630*/  SHF.R.U32.HI R3, RZ, 0x2, R3 ;  /* 0x00000002ff037819 */ /* 0x000fe40000011603 */
[----:B------:R-:W-:-:S05]  /*b640*/  LOP3.LUT R4, R4, 0x320, R7, 0xf8, !PT ;  /* 0x0000032004047812 */ /* 0x000fca00078ef807 */
[----:B------:R-:W-:Y:S02]  /*b650*/  IMAD R4, R10, 0x3000, R4 ;  /* 0x000030000a047824 */ /* 0x000fe400078e0204 */
[----:B--2---:R-:W-:-:S05]  /*b660*/  IMAD R6, R6, -0x80, R11 ;  /* 0xffffff8006067824 */ /* 0x004fca00078e020b */
[----:B------:R-:W-:Y:S01]  /*b670*/  IADD3 R6, -R3, R6, RZ ;  /* 0x0000000603067210 */ /* 0x000fe20007ffe1ff */
        /* <DEDUP_REMOVED lines=35> */
.L_x_10340:
[----:B------:R-:W2:Y:S01]  /*b8b0*/  LDL R7, [R1+0x4] ;  /* 0x0000040001077983 */ /* 0x000ea20000100800 */
        /* <DEDUP_REMOVED lines=23> */
[----:B--2---:R-:W-:-:S04]  /*ba30*/  IMAD R0, R7, UR4, RZ ;  /* 0x0000000407007c24 */ /* 0x004fc8000f8e02ff */
[----:B------:R-:W-:Y:S01]  /*ba40*/  IMAD R0, R18, UR5, R0 ;  /* 0x0000000512007c24 */ /* 0x000fe2000f8e0200 */
[----:B------:R-:W-:Y:S02]  /*ba50*/  ULDC.64 UR4, c[0x0][0x318] ;  /* 0x0000c60000047ab9 */ /* 0x000fe40000000a00 */
[----:B0-----:R-:W-:Y:S01]  /*ba60*/  LEA R24, P0, R2, UR4, 0x1 ;  /* 0x0000000402187c11 */ /* 0x001fe2000f8008ff */
[----:B------:R-:W-:-:S05]  /*ba70*/  IMAD.IADD R0, R0, 0x1, R3 ;  /* 0x0000000100007824 */ /* 0x000fca00078e0203 */
[----:B------:R-:W-:Y:S01]  /*ba80*/  LEA.HI.X R0, R2, UR5, R0, 0x1, P0 ;  /* 0x0000000502007c11 */ /* 0x000fe200080f0c00 */
[----:B------:R-:W-:Y:S01]  /*ba90*/  NOP ;  /* 0x0000000000007918 */ /* 0x000fe20000000000 */
[----:B------:R-:W-:-:S13]  /*baa0*/  PLOP3.LUT P0, PT, PT, PT, PT, 0x80, 0x0 ;  /* 0x000000000000781c */ /* 0x000fda0003f0f070 */
.L_x_10252:
[----:B------:R-:W-:Y:S02]  /*bab0*/  PLOP3.LUT P4, PT, P4, P0, PT, 0xa2, 0x0 ;  /* 0x000000000000781c */ /* 0x000fe40002781472 */
[----:B------:R-:W-:-:S08]  /*bac0*/  @P0 R2UR P4, UR4, R5 ;  /* 0x00000000050402ca */ /* 0x000fd00000080000 */
[----:B------:R-:W-:-:S05]  /*bad0*/  @P0 PLOP3.LUT P0, PT, P4, PT, PT, 0x80, 0x0 ;  /* 0x000000000000081c */ /* 0x000fca000270f070 */
[----:B------:R-:W-:Y:S01]  /*bae0*/  @!P4 SYNCS.ARRIVE.TRANS64.RED.A0T1 RZ, [UR4+0x2d850], RZ ;  /* 0x02d850ffffffc9a7 */ /* 0x000fe20008200404 */
[----:B------:R-:W-:Y:S07]  /*baf0*/  @!P4 ARRIVES.LDGSTSBAR.64.TRANSCNT [UR4+0x2d850] ;  /* 0x02d85000ff00c9b0 */ /* 0x000fee0008000a84 */
[----:B------:R-:W-:Y:S05]  /*bb00*/  @P0 BRA.U.ANY `(.L_x_10252) ;  /* 0xfffffffd00e80947 */ /* 0x000fea000393ffff */
[----:B------:R-:W-:Y:S01]  /*bb10*/  NOP ;  /* 0x0000000000007918 */ /* 0x000fe20000000000 */
[----:B------:R-:W2:Y:S01]  /*bb20*/  LDL R2, [R1+0x38] ;  /* 0x0000380001027983 */ /* 0x000ea20000100800 */
[----:B------:R-:W-:Y:S01]  /*bb30*/  IMAD.MOV.U32 R25, RZ, RZ, R0 ;  /* 0x000000ffff197224 */ /* 0x000fe200078e0000 */
[----:B--2---:R-:W-:-:S13]  /*bb40*/  ISETP.NE.AND P5, PT, R2, 0x3, PT ;  /* 0x000000030200780c */ /* 0x004fda0003fa5270 */
[----:B------:R-:W-:Y:S05]  /*bb50*/  @!P5 BRA `(.L_x_10253) ;  /* 0x000000000004d947 */ /* 0x000fea0003800000 */
[----:B------:R-:W-:Y:S01]  /*bb60*/  BPT.TRAP 0x1 ;  /* 0x000000040000795c */ /* 0x000fe20000300000 */
.L_x_10253:
[----:B------:R2:W-:Y:S01]  /*bb70*/  STL [R1], R27 ;  /* 0x0000001b01007387 */ /* 0x0005e20000100800 */
[C---:B------:R-:W-:Y:S01]  /*bb80*/  ISETP.GT.AND P0, PT, R27.reuse, RZ, PT ;  /* 0x000000ff1b00720c */ /* 0x040fe20003f04270 */
[----:B------:R2:W-:Y:S01]  /*bb90*/  SYNCS.ARRIVE.TRANS64.A1T0 RZ, [R5+URZ+0x2d850], RZ ;  /* 0x02d850ff05ff79a7 */ /* 0x0005e2000810003f */
[----:B------:R-:W-:Y:S01]  /*bba0*/  IADD3 R0, R27, -0x1, RZ ;  /* 0xffffffff1b007810 */ /* 0x000fe20007ffe0ff */
[----:B------:R-:W-:Y:S02]  /*bbb0*/  IMAD.MOV.U32 R17, RZ, RZ, R29 ;  /* 0x000000ffff117224 */ /* 0x000fe400078e001d */
[----:B------:R-:W-:-:S08]  /*bbc0*/  IMAD.MOV.U32 R10, RZ, RZ, R26 ;  /* 0x000000ffff0a7224 */ /* 0x000fd000078e001a */
[----:B--2---:R-:W-:Y:S05]  /*bbd0*/  @P0 BRA `(.L_x_10254) ;  /* 0xfffffff000440947 */ /* 0x004fea000383ffff */
.L_x_10241:
[----:B------:R-:W-:Y:S05]  /*bbe0*/  BSYNC B0 ;  /* 0x0000000000007941 */ /* 0x000fea0003800000 */
.L_x_10240:
[----:B------:R-:W2:Y:S01]  /*bbf0*/  S2R R2, SR_TID.X ;  /* 0x0000000000027919 */ /* 0x000ea20000002100 */
[----:B------:R-:W-:Y:S01]  /*bc00*/  BSSY B0, `(.L_x_10255) ;  /* 0x0000010000007945 */ /* 0x000fe20003800000 */
[----:B--2---:R-:W-:-:S04]  /*bc10*/  LOP3.LUT R2, R2, 0x7f, RZ, 0xc0, !PT ;  /* 0x0000007f02027812 */ /* 0x004fc800078ec0ff */
[----:B------:R-:W-:-:S13]  /*bc20*/  ISETP.NE.AND P0, PT, R2, RZ, PT ;  /* 0x000000ff0200720c */ /* 0x000fda0003f05270 */
[----:B------:R-:W-:Y:S05]  /*bc30*/  @P0 BRA `(.L_x_10256) ;  /* 0x0000000000300947 */ /* 0x000fea0003800000 */
[----:B0-----:R-:W0:Y:S01]  /*bc40*/  S2R R5, SR_LANEID ;  /* 0x0000000000057919 */ /* 0x001e220000000000 */
[----:B------:R-:W-:Y:S01]  /*bc50*/  VOTEU.ANY UR4, UPT, PT ;  /* 0x0000000000047886 */ /* 0x000fe200038e0100 */
[----:B------:R-:W2:Y:S01]  /*bc60*/  LDC.64 R2, c[0x0][0xc60] ;  /* 0x00031800ff027b82 */ /* 0x000ea20000000a00 */
[----:B-1----:R-:W0:Y:S02]  /*bc70*/  FLO.U32 R0, UR4 ;  /* 0x0000000400007d00 */ /* 0x002e2400080e0000 */
[----:B0-----:R-:W-:-:S06]  /*bc80*/  ISETP.EQ.U32.AND P0, PT, R0, R5, PT ;  /* 0x000000050000720c */ /* 0x001fcc0003f02070 */
[----:B------:R-:W2:Y:S07]  /*bc90*/  POPC R5, UR4 ;  /* 0x0000000400057d09 */ /* 0x000eae0008000000 */
[----:B--2---:R-:W2:Y:S01]  /*bca0*/  @P0 ATOMG.E.ADD.STRONG.GPU PT, R3, desc[UR36][R2.64], R5 ;  /* 0x00000005020309a8 */ /* 0x004ea200081ee1e4 */
[----:B------:R-:W0:Y:S02]  /*bcb0*/  S2R R4, SR_LTMASK ;  /* 0x0000000000047919 */ /* 0x000e240000003900 */
[----:B0-----:R-:W-:-:S04]  /*bcc0*/  LOP3.LUT R4, R4, UR4, RZ, 0xc0, !PT ;  /* 0x0000000404047c12 */ /* 0x001fc8000f8ec0ff */
[----:B------:R-:W0:Y:S01]  /*bcd0*/  POPC R7, R4 ;  /* 0x0000000400077309 */ /* 0x000e220000000000 */
[----:B--2---:R-:W0:Y:S02]  /*bce0*/  SHFL.IDX PT, R0, R3, R0, 0x1f ;  /* 0x00001f0003007589 */ /* 0x004e2400000e0000 */
[----:B0-----:R-:W-:-:S07]  /*bcf0*/  IADD3 R16, R0, UR38, R7 ;  /* 0x0000002600107c10 */ /* 0x001fce000fffe007 */
.L_x_10256:
[----:B------:R-:W-:Y:S05]  /*bd00*/  BSYNC B0 ;  /* 0x0000000000007941 */ /* 0x000fea0003800000 */
.L_x_10255:
[----:B-1----:R-:W2:Y:S02]  /*bd10*/  LDL R0, [R1+0x38] ;  /* 0x0000380001007983 */ /* 0x002ea40000100800 */
[----:B--2---:R-:W-:-:S13]  /*bd20*/  ISETP.NE.AND P0, PT, R0, 0x3, PT ;  /* 0x000000030000780c */ /* 0x004fda0003f05270 */
[----:B------:R-:W-:Y:S05]  /*bd30*/  @!P0 BRA `(.L_x_10257) ;  /* 0x0000000000048947 */ /* 0x000fea0003800000 */
[----:B------:R-:W-:Y:S01]  /*bd40*/  BPT.TRAP 0x1 ;  /* 0x000000040000795c */ /* 0x000fe20000300000 */
.L_x_10257:
[----:B------:R-:W2:Y:S01]  /*bd50*/  LDL.LU R2, [R1+0xc] ;  /* 0x00000c0001027983 */ /* 0x000ea20000300800 */
[----:B------:R-:W-:Y:S01]  /*bd60*/  IMAD R0, R26, 0x8, R23 ;  /* 0x000000081a007824 */ /* 0x000fe200078e0217 */
[----:B------:R-:W-:Y:S01]  /*bd70*/  SHF.L.U32 R3, R29, 0x1f, RZ ;  /* 0x0000001f1d037819 */ /* 0x000fe200000006ff */
[----:B------:R-:W-:Y:S03]  /*bd80*/  BSSY B0, `(.L_x_10258) ;  /* 0x0000004000007945 */ /* 0x000fe60003800000 */
[----:B------:R-:W1:Y:S01]  /*bd90*/  SYNCS.PHASECHK.TRANS64.TRYWAIT P0, [R0+URZ+0x2d860], R3 ;  /* 0x02d86003000075a7 */ /* 0x000e62000800017f */
[----:B--2---:R-:W-:Y:S01]  /*bda0*/  IMAD R6, R27, -0x80, R2 ;  /* 0xffffff801b067824 */ /* 0x004fe200078e0202 */
[----:B-1----:R-:W-:Y:S06]  /*bdb0*/  @!P0 BRA `(.L_x_10259) ;  /* 0x0000002c00dc8947 */ /* 0x002fec0003800000 */
.L_x_10341:
[----:B------:R-:W-:Y:S05]  /*bdc0*/  BSYNC B0 ;  /* 0x0000000000007941 */ /* 0x000fea0003800000 */
.L_x_10258:
[----:B------:R-:W0:Y:S01]  /*bdd0*/  S2R R2, SR_TID.X ;  /* 0x0000000000027919 */ /* 0x000e220000002100 */
[----:B------:R-:W-:Y:S01]  /*bde0*/  UMOV UR4, 0xffffffff ;  /* 0xffffffff00047882 */ /* 0x000fe20000000000 */
[----:B------:R-:W2:Y:S01]  /*bdf0*/  S2R R7, SR_TID.X ;  /* 0x0000000000077919 */ /* 0x000ea20000002100 */
[----:B0-----:R-:W-:Y:S01]  /*be00*/  LOP3.LUT R5, R2, 0x7f, RZ, 0xc0, !PT ;  /* 0x0000007f02057812 */ /* 0x001fe200078ec0ff */
[----:B--2---:R-:W-:-:S03]  /*be10*/  IMAD.SHL.U32 R2, R7, 0x8, RZ ;  /* 0x0000000807027824 */ /* 0x004fc600078e00ff */
[----:B------:R-:W-:Y:S01]  /*be20*/  SHF.R.U32.HI R5, RZ, 0x2, R5 ;  /* 0x00000002ff057819 */ /* 0x000fe20000011605 */
[----:B------:R-:W-:Y:S01]  /*be30*/  IMAD.SHL.U32 R4, R7, 0x8, RZ ;  /* 0x0000000807047824 */ /* 0x000fe200078e00ff */
[----:B------:R-:W-:-:S03]  /*be40*/  LOP3.LUT R2, R2, 0xd8, RZ, 0xc0, !PT ;  /* 0x000000d802027812 */ /* 0x000fc600078ec0ff */
[----:B------:R-:W-:Y:S01]  /*be50*/  IMAD.IADD R6, R6, 0x1, -R5 ;  /* 0x0000000106067824 */ /* 0x000fe200078e0a05 */
[----:B------:R-:W-:-:S04]  /*be60*/  LOP3.LUT R2, R2, 0x18, R7, 0x78, !PT ;  /* 0x0000001802027812 */ /* 0x000fc800078e7807 */
[----:B------:R-:W-:-:S05]  /*be70*/  LOP3.LUT R2, R2, 0x320, R4, 0xf8, !PT ;  /* 0x0000032002027812 */ /* 0x000fca00078ef804 */
[----:B------:R-:W-:Y:S01]  /*be80*/  IMAD R4, R26, 0x3000, R2 ;  /* 0x000030001a047824 */ /* 0x000fe200078e0202 */
[----:B------:R-:W-:Y:S06]  /*be90*/  BRA.DIV UR4, `(.L_x_10260) ;  /* 0x0000002e04b87947 */ /* 0x000fec000b800000 */
[----:B------:R-:W0:Y:S01]  /*bea0*/  S2R R2, SR_TID.X ;  /* 0x0000000000027919 */ /* 0x000e220000002100 */
[----:B------:R-:W-:Y:S01]  /*beb0*/  ULDC UR4, c[0x0][0x2f4] ;  /* 0x0000bd0000047ab9 */ /* 0x000fe20000000800 */
[----:B------:R-:W-:Y:S01]  /*bec0*/  LEA R4, R4, R23, 0x1 ;  /* 0x0000001704047211 */ /* 0x000fe200078e08ff */
[----:B------:R-:W2:Y:S04]  /*bed0*/  SHFL.IDX PT, R14, R24, RZ, 0x1c1f ;  /* 0x001c1fff180e7589 */ /* 0x000ea800000e0000 */
[----:B-1----:R-:W1:Y:S01]  /*bee0*/  SHFL.IDX PT, R3, R25, RZ, 0x1c1f ;  /* 0x001c1fff19037589 */ /* 0x002e6200000e0000 */
[----:B0-----:R-:W-:-:S05]  /*bef0*/  IMAD.SHL.U32 R7, R2, 0x8, RZ ;  /* 0x0000000802077824 */ /* 0x001fca00078e00ff */
[----:B------:R-:W-:-:S04]  /*bf00*/  LOP3.LUT R7, R7, 0x18, RZ, 0xc0, !PT ;  /* 0x0000001807077812 */ /* 0x000fc800078ec0ff */
[C---:B------:R-:W-:Y:S01]  /*bf10*/  ISETP.GE.AND P2, PT, R7.reuse, UR4, PT ;  /* 0x0000000407007c0c */ /* 0x040fe2000bf46270 */
[C---:B------:R-:W-:Y:S01]  /*bf20*/  IMAD.SHL.U32 R5, R7.reuse, 0x2, RZ ;  /* 0x0000000207057824 */ /* 0x040fe200078e00ff */
[C---:B------:R-:W-:Y:S02]  /*bf30*/  LOP3.LUT R8, R7.reuse, 0x20, RZ, 0xfc, !PT ;  /* 0x0000002007087812 */ /* 0x040fe400078efcff */
[----:B------:R-:W-:Y:S02]  /*bf40*/  ISETP.LT.OR P4, PT, R6, 0x1, P2 ;  /* 0x000000010600780c */ /* 0x000fe40001781670 */
[----:B--2---:R-:W-:Y:S02]  /*bf50*/  IADD3 R2, P0, R14, R5, RZ ;  /* 0x000000050e027210 */ /* 0x004fe40007f1e0ff */
[----:B------:R-:W-:Y:S01]  /*bf60*/  LOP3.LUT R7, R7, 0x40, RZ, 0xfc, !PT ;  /* 0x0000004007077812 */ /* 0x000fe200078efcff */
[----:B------:R-:W0:Y:S01]  /*bf70*/  SHFL.IDX PT, R14, R24, 0x1, 0x1c1f ;  /* 0x003c1f00180e7f89 */ /* 0x000e2200000e0000 */
[----:B------:R-:W-:Y:S01]  /*bf80*/  ISETP.GE.AND P1, PT, R8, UR4, PT ;  /* 0x0000000408007c0c */ /* 0x000fe2000bf26270 */
[----:B-1----:R-:W-:Y:S01]  /*bf90*/  IMAD.X R3, RZ, RZ, R3, P0 ;  /* 0x000000ffff037224 */ /* 0x002fe200000e0603 */
[----:B------:R-:W-:-:S02]  /*bfa0*/  ISETP.GE.AND P0, PT, R7, UR4, PT ;  /* 0x0000000407007c0c */ /* 0x000fc4000bf06270 */
[----:B------:R-:W-:-:S03]  /*bfb0*/  ISETP.LT.OR P3, PT, R6, 0x1, P1 ;  /* 0x000000010600780c */ /* 0x000fc60000f61670 */
[----:B------:R-:W-:Y:S01]  /*bfc0*/  LDGSTS.E.BYPASS.LTC128B.128 [R4+0x400], desc[UR36][R2.64], !P4 ;  /* 0x0040000002047fae */ /* 0x000fe2000e101d64 */
[----:B------:R-:W-:-:S09]  /*bfd0*/  ISETP.LT.OR P4, PT, R6, 0x1, P0 ;  /* 0x000000010600780c */ /* 0x000fd20000781670 */
[----:B------:R-:W-:Y:S04]  /*bfe0*/  LDGSTS.E.BYPASS.LTC128B.128 [R4+0x2400], desc[UR36][R2.64+0x40], !P3 ;  /* 0x0240004002047fae */ /* 0x000fe8000d901d64 */
[----:B------:R1:W-:Y:S01]  /*bff0*/  LDGSTS.E.BYPASS.LTC128B.128 [R4+0x4400], desc[UR36][R2.64+0x80], !P4 ;  /* 0x0440008002047fae */ /* 0x0003e2000e101d64 */
[----:B------:R-:W-:-:S03]  /*c000*/  ISETP.LT.OR P4, PT, R6, 0x21, P2 ;  /* 0x000000210600780c */ /* 0x000fc60001781670 */
[----:B-1----:R-:W1:Y:S01]  /*c010*/  SHFL.IDX PT, R3, R25, 0x1, 0x1c1f ;  /* 0x003c1f0019037f89 */ /* 0x002e6200000e0000 */
[----:B0-----:R-:W-:-:S03]  /*c020*/  IADD3 R2, P3, R14, R5, RZ ;  /* 0x000000050e027210 */ /* 0x001fc60007f7e0ff */
[----:B------:R-:W0:Y:S02]  /*c030*/  SHFL.IDX PT, R14, R24, 0x2, 0x1c1f ;  /* 0x005c1f00180e7f89 */ /* 0x000e2400000e0000 */
[----:B-1----:R-:W-:Y:S01]  /*c040*/  IMAD.X R3, RZ, RZ, R3, P3 ;  /* 0x000000ffff037224 */ /* 0x002fe200018e0603 */
[----:B------:R-:W-:-:S04]  /*c050*/  ISETP.LT.OR P3, PT, R6, 0x21, P1 ;  /* 0x000000210600780c */ /* 0x000fc80000f61670 */
[----:B------:R-:W-:Y:S01]  /*c060*/  LDGSTS.E.BYPASS.LTC128B.128 [R4+0xc00], desc[UR36][R2.64], !P4 ;  /* 0x00c0000002047fae */ /* 0x000fe2000e101d64 */
[----:B------:R-:W-:-:S08]  /*c070*/  ISETP.LT.OR P4, PT, R6, 0x21, P0 ;  /* 0x000000210600780c */ /* 0x000fd00000781670 */
[----:B------:R-:W-:Y:S05]  /*c080*/  LDGSTS.E.BYPASS.LTC128B.128 [R4+0x2c00], desc[UR36][R2.64+0x40], !P3 ;  /* 0x02c0004002047fae */ /* 0x000fea000d901d64 */
[----:B------:R1:W-:Y:S01]  /*c090*/  LDGSTS.E.BYPASS.LTC128B.128 [R4+0x4c00], desc[UR36][R2.64+0x80], !P4 ;  /* 0x04c0008002047fae */ /* 0x0003e2000e101d64 */
[----:B------:R-:W-:-:S03]  /*c0a0*/  ISETP.LT.OR P4, PT, R6, 0x41, P2 ;  /* 0x000000410600780c */ /* 0x000fc60001781670 */
[----:B-1----:R-:W1:Y:S01]  /*c0b0*/  SHFL.IDX PT, R3, R25, 0x2, 0x1c1f ;  /* 0x005c1f0019037f89 */ /* 0x002e6200000e0000 */
[----:B0-----:R-:W-:-:S03]  /*c0c0*/  IADD3 R2, P3, R14, R5, RZ ;  /* 0x000000050e027210 */ /* 0x001fc60007f7e0ff */
[----:B------:R-:W0:Y:S04]  /*c0d0*/  SHFL.IDX PT, R25, R25, 0x3, 0x1c1f ;  /* 0x007c1f0019197f89 */ /* 0x000e2800000e0000 */
[----:B------:R2:W3:Y:S01]  /*c0e0*/  SHFL.IDX PT, R14, R24, 0x3, 0x1c1f ;  /* 0x007c1f00180e7f89 */ /* 0x0004e200000e0000 */
[----:B-1----:R-:W-:Y:S01]  /*c0f0*/  IMAD.X R3, RZ, RZ, R3, P3 ;  /* 0x000000ffff037224 */ /* 0x002fe200018e0603 */
[----:B------:R-:W-:-:S04]  /*c100*/  ISETP.LT.OR P3, PT, R6, 0x41, P1 ;  /* 0x000000410600780c */ /* 0x000fc80000f61670 */
[----:B------:R2:W-:Y:S01]  /*c110*/  LDGSTS.E.BYPASS.LTC128B.128 [R4+0x1400], desc[UR36][R2.64], !P4 ;  /* 0x0140000002047fae */ /* 0x0005e2000e101d64 */
[----:B------:R-:W-:-:S08]  /*c120*/  ISETP.LT.OR P4, PT, R6, 0x41, P0 ;  /* 0x000000410600780c */ /* 0x000fd00000781670 */
[----:B------:R2:W-:Y:S05]  /*c130*/  LDGSTS.E.BYPASS.LTC128B.128 [R4+0x3400], desc[UR36][R2.64+0x40], !P3 ;  /* 0x0340004002047fae */ /* 0x0005ea000d901d64 */
[----:B0--3--:R2:W-:Y:S02]  /*c140*/  LDGSTS.E.BYPASS.LTC128B.128 [R4+0x5400], desc[UR36][R2.64+0x80], !P4 ;  /* 0x0540008002047fae */ /* 0x0095e4000e101d64 */
.L_x_10351:
[C---:B------:R-:W-:Y:S02]  /*c150*/  ISETP.LT.OR P2, PT, R6.reuse, 0x61, P2 ;  /* 0x000000610600780c */ /* 0x040fe40001741670 */
[C---:B------:R-:W-:Y:S02]  /*c160*/  ISETP.LT.OR P1, PT, R6.reuse, 0x61, P1 ;  /* 0x000000610600780c */ /* 0x040fe40000f21670 */
[----:B------:R-:W-:Y:S02]  /*c170*/  ISETP.LT.OR P0, PT, R6, 0x61, P0 ;  /* 0x000000610600780c */ /* 0x000fe40000701670 */
[----:B--2---:R-:W-:-:S05]  /*c180*/  IADD3 R2, P3, R14, R5, RZ ;  /* 0x000000050e027210 */ /* 0x004fca0007f7e0ff */
        /* <DEDUP_REMOVED lines=9> */
.L_x_10261:
        /* <DEDUP_REMOVED lines=11> */
.L_x_10262:
[----:B------:R-:W-:Y:S01]  /*c2d0*/  VIADD R26, R26, 0x1 ;  /* 0x000000011a1a7836 */ /* 0x000fe20000000000 */
[----:B------:R0:W-:Y:S04]  /*c2e0*/  SYNCS.ARRIVE.TRANS64.A1T0 RZ, [R0+URZ+0x2d850], RZ ;  /* 0x02d850ff00ff79a7 */ /* 0x0001e8000810003f */
[----:B------:R-:W-:-:S04]  /*c2f0*/  ISETP.NE.AND P0, PT, R26, 0x2, PT ;  /* 0x000000021a00780c */ /* 0x000fc80003f05270 */
[----:B0-----:R-:W-:Y:S02]  /*c300*/  SEL R0, RZ, 0x1, P0 ;  /* 0x00000001ff007807 */ /* 0x001fe40000000000 */
[----:B------:R-:W-:Y:S02]  /*c310*/  SEL R26, R26, RZ, P0 ;  /* 0x000000ff1a1a7207 */ /* 0x000fe40000000000 */
[----:B------:R-:W-:-:S07]  /*c320*/  LOP3.LUT R29, R29, R0, RZ, 0x3c, !PT ;  /* 0x000000001d1d7212 */ /* 0x000fce00078e3cff */
.L_x_10221:
[----:B------:R-:W-:Y:S05]  /*c330*/  BSYNC B7 ;  /* 0x0000000000077941 */ /* 0x000fea0003800000 */
.L_x_10219:
        /* <DEDUP_REMOVED lines=11> */
.L_x_10263:
[----:B0-----:R-:W0:Y:S01]  /*c3f0*/  S2R R0, SR_TID.X ;  /* 0x0000000000007919 */ /* 0x001e220000002100 */
        /* <DEDUP_REMOVED lines=9> */
[----:B------:R0:W2:Y:S01]  /*c490*/  @!P1 LDG.E R3, desc[UR36][R2.64] ;  /* 0x0000002402039981 */ /* 0x0000a2000c1e1900 */
[C---:B------:R-:W-:Y:S02]  /*c4a0*/  ISETP.GE.U32.AND P2, PT, R8.reuse, 0x2, PT ;  /* 0x000000020800780c */ /* 0x040fe40003f46070 */
[C---:B------:R-:W-:Y:S01]  /*c4b0*/  ISETP.GE.U32.AND P3, PT, R8.reuse, 0x4, PT ;  /* 0x000000040800780c */ /* 0x040fe20003f66070 */
[----:B------:R-:W-:Y:S01]  /*c4c0*/  SHFL.IDX PT, R0, R16, RZ, 0x1f ;  /* 0x00001fff10007589 */ /* 0x000fe200000e0000 */
[C---:B------:R-:W-:Y:S02]  /*c4d0*/  ISETP.GE.U32.AND P4, PT, R8.reuse, 0x8, PT ;  /* 0x000000080800780c */ /* 0x040fe40003f86070 */
[C---:B------:R-:W-:Y:S01]  /*c4e0*/  ISETP.GE.U32.AND P5, PT, R8.reuse, 0x10, PT ;  /* 0x000000100800780c */ /* 0x040fe20003fa6070 */
[----:B------:R-:W-:Y:S01]  /*c4f0*/  SHFL.IDX PT, R4, R16, 0x1, 0x1f ;  /* 0x00201f0010047f89 */ /* 0x000fe200000e0000 */
[----:B0-----:R-:W-:Y:S02]  /*c500*/  IMAD.MOV.U32 R2, RZ, RZ, RZ ;  /* 0x000000ffff027224 */ /* 0x001fe400078e00ff */
        /* <DEDUP_REMOVED lines=18> */
.L_x_10361:
[----:B------:R-:W-:Y:S02]  /*c630*/  ULDC UR4, c[0x0][0xc38] ;  /* 0x00030e0000047ab9 */ /* 0x000fe40000000800 */
[----:B------:R-:W-:-:S04]  /*c640*/  IMAD.U32 R16, RZ, RZ, UR4 ;  /* 0x00000004ff107e24 */ /* 0x000fc8000f8e00ff */
[----:B-1----:R-:W-:-:S04]  /*c650*/  IMAD R5, R14, R16, RZ ;  /* 0x000000100e057224 */ /* 0x002fc800078e02ff */
[----:B------:R-:W-:-:S05]  /*c660*/  IMAD.IADD R4, R4, 0x1, R5 ;  /* 0x0000000104047824 */ /* 0x000fca00078e0205 */
[----:B------:R-:W-:-:S13]  /*c670*/  ISETP.GT.AND P6, PT, R4, R0, PT ;  /* 0x000000000400720c */ /* 0x000fda0003fc4270 */
[----:B------:R-:W-:Y:S05]  /*c680*/  @P6 BRA `(.L_x_10266) ;  /* 0x00000000009c6947 */ /* 0x000fea0003800000 */
.L_x_10271:
[----:B------:R-:W1:Y:S01]  /*c690*/  LDC R6, c[0x0][0xc3c] ;  /* 0x00030f00ff067b82 */ /* 0x000e620000000800 */
[----:B------:R-:W-:-:S05]  /*c6a0*/  VIADD R19, R19, 0x1f ;  /* 0x0000001f13137836 */ /* 0x000fca0000000000 */
[----:B-1----:R-:W-:-:S13]  /*c6b0*/  ISETP.GE.AND P6, PT, R19, R6, PT ;  /* 0x000000061300720c */ /* 0x002fda0003fc6270 */
[----:B------:R-:W-:Y:S05]  /*c6c0*/  @P6 BRA `(.L_x_10267) ;  /* 0x0000000400446947 */ /* 0x000fea0003800000 */
[----:B------:R-:W1:Y:S01]  /*c6d0*/  S2R R2, SR_TID.X ;  /* 0x0000000000027919 */ /* 0x000e620000002100 */
[----:B------:R-:W-:Y:S01]  /*c6e0*/  BSSY B0, `(.L_x_10268) ;  /* 0x0000009000007945 */ /* 0x000fe20003800000 */
[----:B-1----:R-:W-:-:S05]  /*c6f0*/  LOP3.LUT R2, R2, 0x1f, RZ, 0xc0, !PT ;  /* 0x0000001f02027812 */ /* 0x002fca00078ec0ff */
[----:B------:R-:W-:Y:S02]  /*c700*/  IMAD.IADD R5, R19, 0x1, R2 ;  /* 0x0000000113057824 */ /* 0x000fe400078e0202 */
[----:B------:R-:W-:-:S03]  /*c710*/  IMAD.MOV.U32 R2, RZ, RZ, RZ ;  /* 0x000000ffff027224 */ /* 0x000fc600078e00ff */
[----:B------:R-:W-:-:S13]  /*c720*/  ISETP.GE.OR P6, PT, R5, R6, !P0 ;  /* 0x000000060500720c */ /* 0x000fda00047c6670 */
[----:B------:R-:W-:Y:S05]  /*c730*/  @P6 BRA `(.L_x_10269) ;  /* 0x00000000000c6947 */ /* 0x000fea0003800000 */
[----:B0-----:R-:W0:Y:S02]  /*c740*/  LDC.64 R2, c[0x0][0xc80] ;  /* 0x00032000ff027b82 */ /* 0x001e240000000a00 */
[----:B0-----:R-:W-:-:S06]  /*c750*/  IMAD.WIDE R2, R5, 0x4, R2 ;  /* 0x0000000405027825 */ /* 0x001fcc00078e0202 */
[----:B------:R1:W5:Y:S02]  /*c760*/  LDG.E R2, desc[UR36][R2.64] ;  /* 0x0000002402027981 */ /* 0x000364000c1e1900 */
.L_x_10269:
[----:B------:R-:W-:Y:S05]  /*c770*/  BSYNC B0 ;  /* 0x0000000000007941 */ /* 0x000fea0003800000 */
.L_x_10268:
[----:B------:R-:W-:-:S03]  /*c780*/  UMOV UR4, 0xffffffff ;  /* 0xffffffff00047882 */ /* 0x000fc60000000000 */
[----:B------:R-:W-:Y:S05]  /*c790*/  BRA.DIV UR4, `(.L_x_10270) ;  /* 0x00000032040c7947 */ /* 0x000fea000b800000 */
[----:B-----5:R-:W2:Y:S02]  /*c7a0*/  SHFL.UP PT, R14, R2, 0x1, RZ ;  /* 0x04200000020e7989 */ /* 0x020ea400000e00ff */
[----:B--2---:R-:W-:-:S05]  /*c7b0*/  SEL R13, R14, RZ, P1 ;  /* 0x000000ff0e0d7207 */ /* 0x004fca0000800000 */
[----:B------:R-:W-:-:S05]  /*c7c0*/  IMAD.IADD R13, R2, 0x1, R13 ;  /* 0x00000001020d7824 */ /* 0x000fca00078e020d */
[----:B------:R-:W2:Y:S02]  /*c7d0*/  SHFL.UP PT, R14, R13, 0x2, RZ ;  /* 0x044000000d0e7989 */ /* 0x000ea400000e00ff */
[----:B--2---:R-:W-:-:S04]  /*c7e0*/  SEL R14, R14, RZ, P2 ;  /* 0x000000ff0e0e7207 */ /* 0x004fc80001000000 */
[----:B01----:R-:W-:-:S05]  /*c7f0*/  IADD3 R3, R13, R14, RZ ;  /* 0x0000000e0d037210 */ /* 0x003fca0007ffe0ff */
        /* <DEDUP_REMOVED lines=10> */
.L_x_10369:
[----:B------:R-:W-:Y:S02]  /*c8a0*/  ULDC UR4, c[0x0][0xc38] ;  /* 0x00030e0000047ab9 */ /* 0x000fe40000000800 */
[----:B------:R-:W-:-:S04]  /*c8b0*/  IMAD.U32 R16, RZ, RZ, UR4 ;  /* 0x00000004ff107e24 */ /* 0x000fc8000f8e00ff */
[----:B-1----:R-:W-:-:S04]  /*c8c0*/  IMAD R5, R14, R16, RZ ;  /* 0x000000100e057224 */ /* 0x002fc800078e02ff */
[----:B------:R-:W-:-:S05]  /*c8d0*/  IMAD.IADD R4, R5, 0x1, R4 ;  /* 0x0000000105047824 */ /* 0x000fca00078e0204 */
[----:B------:R-:W-:-:S13]  /*c8e0*/  ISETP.GT.AND P6, PT, R4, R0, PT ;  /* 0x000000000400720c */ /* 0x000fda0003fc4270 */
[----:B------:R-:W-:Y:S05]  /*c8f0*/  @!P6 BRA `(.L_x_10271) ;  /* 0xfffffffc0064e947 */ /* 0x000fea000383ffff */
.L_x_10266:
        /* <DEDUP_REMOVED lines=8> */
.L_x_10373:
[----:B------:R-:W-:Y:S01]  /*c980*/  ISETP.NE.AND P0, PT, R6, RZ, PT ;  /* 0x000000ff0600720c */ /* 0x000fe20003f05270 */
[----:B------:R-:W-:-:S12]  /*c990*/  IMAD.MOV.U32 R14, RZ, RZ, RZ ;  /* 0x000000ffff0e7224 */ /* 0x000fd800078e00ff */
[----:B------:R-:W-:Y:S05]  /*c9a0*/  @!P0 BRA `(.L_x_10273) ;  /* 0x0000000000108947 */ /* 0x000fea0003800000 */
[----:B------:R-:W-:Y:S01]  /*c9b0*/  UMOV UR4, 0xffffffff ;  /* 0xffffffff00047882 */ /* 0x000fe20000000000 */
[----:B------:R-:W-:Y:S02]  /*c9c0*/  VIADD R12, R4, 0xffffffff ;  /* 0xffffffff040c7836 */ /* 0x000fe40000000000 */
[----:B------:R-:W-:Y:S05]  /*c9d0*/  BRA.DIV UR4, `(.L_x_10274) ;  /* 0x0000003204807947 */ /* 0x000fea000b800000 */
[----:B------:R3:W4:Y:S02]  /*c9e0*/  SHFL.IDX PT, R14, R3, R12, 0x1f ;  /* 0x00001f0c030e7589 */ /* 0x00072400000e0000 */
.L_x_10273:
[----:B--2---:R-:W-:Y:S01]  /*c9f0*/  IABS R6, R17 ;  /* 0x0000001100067213 */ /* 0x004fe20000000000 */
[----:B----4-:R-:W-:Y:S01]  /*ca00*/  IMAD R16, R14, R16, R5 ;  /* 0x000000100e107224 */ /* 0x010fe200078e0205 */
[----:B------:R-:W-:Y:S01]  /*ca10*/  IADD3 R19, R4, R19, RZ ;  /* 0x0000001304137210 */ /* 0x000fe20007ffe0ff */
[----:B-1----:R-:W-:Y:S01]  /*ca20*/  IMAD.MOV.U32 R2, RZ, RZ, RZ ;  /* 0x000000ffff027224 */ /* 0x002fe200078e00ff */
[----:B------:R-:W1:Y:S01]  /*ca30*/  I2F.RP R7, R6 ;  /* 0x0000000600077306 */ /* 0x000e620000209400 */
[----:B------:R-:W-:-:S07]  /*ca40*/  IMAD.IADD R0, R0, 0x1, -R16 ;  /* 0x0000000100007824 */ /* 0x000fce00078e0a10 */
[----:B-1----:R-:W0:Y:S02]  /*ca50*/  MUFU.RCP R7, R7 ;  /* 0x0000000700077308 */ /* 0x002e240000001000 */
[----:B0--3--:R-:W-:-:S06]  /*ca60*/  VIADD R3, R7, 0xffffffe ;  /* 0x0ffffffe07037836 */ /* 0x009fcc0000000000 */
[----:B------:R-:W0:Y:S02]  /*ca70*/  F2I.FTZ.U32.TRUNC.NTZ R3, R3 ;  /* 0x0000000300037305 */ /* 0x000e24000021f000 */
[----:B0-----:R-:W-:-:S05]  /*ca80*/  IADD3 R5, RZ, -R3, RZ ;  /* 0x80000003ff057210 */ /* 0x001fca0007ffe0ff */
[----:B------:R-:W-:-:S04]  /*ca90*/  IMAD R5, R5, R6, RZ ;  /* 0x0000000605057224 */ /* 0x000fc800078e02ff */
[----:B------:R-:W-:Y:S01]  /*caa0*/  IMAD.HI.U32 R2, R3, R5, R2 ;  /* 0x0000000503027227 */ /* 0x000fe200078e0002 */
[----:B------:R-:W-:Y:S02]  /*cab0*/  IABS R5, R17 ;  /* 0x0000001100057213 */ /* 0x000fe40000000000 */
[----:B------:R-:W-:-:S03]  /*cac0*/  IABS R3, R0 ;  /* 0x0000000000037213 */ /* 0x000fc60000000000 */
        /* <DEDUP_REMOVED lines=17> */
.L_x_10267:
[----:B------:R-:W-:Y:S01]  /*cbe0*/  UMOV UR4, URZ ;  /* 0x0000003f00047c82 */ /* 0x000fe20008000000 */
[----:B------:R-:W-:Y:S01]  /*cbf0*/  UMOV UR5, URZ ;  /* 0x0000003f00057c82 */ /* 0x000fe20008000000 */
[----:B------:R-:W-:Y:S01]  /*cc00*/  ULDC UR6, c[0x0][0xc3c] ;  /* 0x00030f0000067ab9 */ /* 0x000fe20000000800 */
[----:B------:R-:W-:Y:S02]  /*cc10*/  IMAD.MOV.U32 R16, RZ, RZ, R0 ;  /* 0x000000ffff107224 */ /* 0x000fe400078e0000 */
[----:B------:R-:W-:Y:S02]  /*cc20*/  IMAD.U32 R17, RZ, RZ, UR4 ;  /* 0x00000004ff117e24 */ /* 0x000fe4000f8e00ff */
[----:B------:R-:W-:Y:S02]  /*cc30*/  IMAD.U32 R18, RZ, RZ, UR5 ;  /* 0x00000005ff127e24 */ /* 0x000fe4000f8e00ff */
[----:B------:R-:W-:-:S07]  /*cc40*/  IMAD.U32 R19, RZ, RZ, UR6 ;  /* 0x00000006ff137e24 */ /* 0x000fce000f8e00ff */
.L_x_10275:
[----:B------:R-:W1:Y:S01]  /*cc50*/  S2R R0, SR_TID.X ;  /* 0x0000000000007919 */ /* 0x000e620000002100 */
[----:B------:R-:W-:Y:S05]  /*cc60*/  WARPSYNC.ALL ;  /* 0x0000000000007948 */ /* 0x000fea0003800000 */
[----:B------:R-:W-:Y:S01]  /*cc70*/  BAR.SYNC.DEFER_BLOCKING 0x4, 0x200 ;  /* 0x0108000000007b1d */ /* 0x000fe20000010000 */
[----:B-1----:R-:W-:-:S04]  /*cc80*/  LOP3.LUT R0, R0, 0x1f, RZ, 0xc0, !PT ;  /* 0x0000001f00007812 */ /* 0x002fc800078ec0ff */
[----:B------:R-:W-:-:S13]  /*cc90*/  ISETP.NE.AND P0, PT, R0, RZ, PT ;  /* 0x000000ff0000720c */ /* 0x000fda0003f05270 */
[----:B0-----:R-:W0:Y:S01]  /*cca0*/  @!P0 S2R R3, SR_CgaCtaId ;  /* 0x0000000000038919 */ /* 0x001e220000008800 */
[----:B------:R-:W-:-:S04]  /*ccb0*/  @!P0 MOV R0, 0x400 ;  /* 0x0000040000008802 */ /* 0x000fc80000000f00 */
[----:B0-----:R-:W-:-:S05]  /*ccc0*/  @!P0 LEA R23, R3, R0, 0x18 ;  /* 0x0000000003178211 */ /* 0x001fca00078ec0ff */
[----:B------:R0:W-:Y:S01]  /*ccd0*/  @!P0 STS.128 [R23+0x2d8d0], R16 ;  /* 0x02d8d01017008388 */ /* 0x0001e20000000c00 */
[----:B------:R-:W-:Y:S06]  /*cce0*/  BAR.ARV 0x5, 0x200 ;  /* 0x0148000000007b1d */ /* 0x000fec0000002000 */
.L_x_10264:
[----:B------:R-:W-:Y:S02]  /*ccf0*/  ULDC UR4, c[0x0][0xc3c] ;  /* 0x00030f0000047ab9 */ /* 0x000fe40000000800 */
[----:B--2---:R-:W-:-:S13]  /*cd00*/  ISETP.GE.AND P0, PT, R19, UR4, PT ;  /* 0x0000000413007c0c */ /* 0x004fda000bf06270 */
[----:B------:R-:W-:Y:S05]  /*cd10*/  @!P0 BRA `(.L_x_10276) ;  /* 0xffffffb800f48947 */ /* 0x000fea000383ffff */
[----:B------:R-:W-:Y:S05]  /*cd20*/  BSYNC B8 ;  /* 0x0000000000087941 */ /* 0x000fea0003800000 */
.L_x_10215:
[----:B0-----:R-:W2:Y:S01]  /*cd30*/  LDL.LU R0, [R1+0x30] ;  /* 0x0000300001007983 */ /* 0x001ea20000300800 */
[----:B------:R-:W-:Y:S01]  /*cd40*/  BSSY B0, `(.L_x_10277) ;  /* 0x000000b000007945 */ /* 0x000fe20003800000 */
[----:B------:R-:W0:Y:S01]  /*cd50*/  S2R R5, SR_CgaCtaId ;  /* 0x0000000000057919 */ /* 0x000e220000008800 */
[----:B--2---:R-:W-:-:S05]  /*cd60*/  VIADD R0, R0, 0x1 ;  /* 0x0000000100007836 */ /* 0x004fca0000000000 */
        /* <DEDUP_REMOVED lines=8> */
.L_x_10376:
[----:B------:R-:W-:Y:S05]  /*cdf0*/  BSYNC B0 ;  /* 0x0000000000007941 */ /* 0x000fea0003800000 */
.L_x_10277:
[----:B------:R-:W-:-:S03]  /*ce00*/  UMOV UR4, 0xffffffff ;  /* 0xffffffff00047882 */ /* 0x000fc60000000000 */
[----:B------:R-:W-:Y:S05]  /*ce10*/  BRA.DIV UR4, `(.L_x_10279) ;  /* 0x0000002e04a87947 */ /* 0x000fea000b800000 */
[----:B0-----:R-:W0:Y:S02]  /*ce20*/  S2R R0, SR_TID.X ;  /* 0x0000000000007919 */ /* 0x001e240000002100 */
[----:B0-----:R-:W-:-:S04]  /*ce30*/  SHF.R.U32.HI R0, RZ, 0x5, R0 ;  /* 0x00000005ff007819 */ /* 0x001fc80000011600 */
[----:B------:R-:W-:-:S05]  /*ce40*/  LOP3.LUT R0, R0, 0x3, RZ, 0xc0, !PT ;  /* 0x0000000300007812 */ /* 0x000fca00078ec0ff */
[----:B------:R0:W2:Y:S02]  /*ce50*/  SHFL.IDX PT, R14, R0, RZ, 0x1f ;  /* 0x00001fff000e7589 */ /* 0x0000a400000e0000 */
.L_x_10379:
[----:B--2---:R-:W-:Y:S01]  /*ce60*/  ISETP.NE.AND P0, PT, R14, RZ, PT ;  /* 0x000000ff0e00720c */ /* 0x004fe20003f05270 */
[----:B------:R-:W-:-:S12]  /*ce70*/  BSSY B0, `(.L_x_10280) ;  /* 0x0000024000007945 */ /* 0x000fd80003800000 */
[----:B------:R-:W-:Y:S05]  /*ce80*/  @P0 BRA `(.L_x_10281) ;  /* 0x0000000000880947 */ /* 0x000fea0003800000 */
[----:B------:R-:W-:-:S03]  /*ce90*/  UMOV UR4, 0xffffffff ;  /* 0xffffffff00047882 */ /* 0x000fc60000000000 */
[----:B------:R-:W-:Y:S05]  /*cea0*/  BRA.DIV UR4, `(.L_x_10282) ;  /* 0x0000002e04b87947 */ /* 0x000fea000b800000 */
[----:B------:R-:W-:-:S13]  /*ceb0*/  ELECT P6, URZ, PT ;  /* 0x00000000003f782f */ /* 0x000fda00038c0000 */
.L_x_10382:
[----:B------:R-:W-:Y:S05]  /*cec0*/  @!P6 BRA `(.L_x_10281) ;  /* 0x000000000078e947 */ /* 0x000fea0003800000 */
[----:B0-----:R-:W2:Y:S02]  /*ced0*/  LDL.LU R0, [R1+0x1c] ;  /* 0x00001c0001007983 */ /* 0x001ea40000300800 */
[----:B--2---:R-:W-:-:S04]  /*cee0*/  LOP3.LUT R0, R0, 0x2, RZ, 0xfc, !PT ;  /* 0x0000000200007812 */ /* 0x004fc800078efcff */
[----:B------:R-:W-:-:S13]  /*cef0*/  ISETP.NE.AND P0, PT, R0, 0x3, PT ;  /* 0x000000030000780c */ /* 0x000fda0003f05270 */
[----:B------:R-:W-:Y:S05]  /*cf00*/  @!P0 BRA `(.L_x_10283) ;  /* 0x0000000000048947 */ /* 0x000fea0003800000 */
[----:B------:R-:W-:Y:S01]  /*cf10*/  BPT.TRAP 0x1 ;  /* 0x000000040000795c */ /* 0x000fe20000300000 */
.L_x_10283:
[C---:B------:R-:W-:Y:S01]  /*cf20*/  IMAD R3, R26.reuse, 0x8, R5 ;  /* 0x000000081a037824 */ /* 0x040fe200078e0205 */
[----:B------:R-:W-:Y:S02]  /*cf30*/  SHF.L.U32 R2, R29, 0x1f, RZ ;  /* 0x0000001f1d027819 */ /* 0x000fe400000006ff */
[----:B------:R-:W-:Y:S02]  /*cf40*/  IADD3 R26, R26, 0x1, RZ ;  /* 0x000000011a1a7810 */ /* 0x000fe40007ffe0ff */
[----:B------:R-:W0:Y:S02]  /*cf50*/  SYNCS.PHASECHK.TRANS64.TRYWAIT P1, [R3+URZ+0x2d840], R2 ;  /* 0x02d84002030075a7 */ /* 0x000e24000802017f */
[----:B------:R-:W-:-:S04]  /*cf60*/  ISETP.NE.AND P2, PT, R26, 0x2, PT ;  /* 0x000000021a00780c */ /* 0x000fc80003f45270 */
[----:B------:R-:W-:Y:S01]  /*cf70*/  SEL R0, RZ, 0x1, P2 ;  /* 0x00000001ff007807 */ /* 0x000fe20001000000 */
[----:B0-----:R-:W-:Y:S08]  /*cf80*/  @!P1 BRA `(.L_x_10284) ;  /* 0x0000002c00a09947 */ /* 0x001ff00003800000 */
.L_x_10383:
[----:B------:R-:W-:Y:S02]  /*cf90*/  SEL R26, R26, RZ, P2 ;  /* 0x000000ff1a1a7207 */ /* 0x000fe40001000000 */
[----:B------:R-:W-:Y:S01]  /*cfa0*/  LOP3.LUT R0, R29, R0, RZ, 0x3c, !PT ;  /* 0x000000001d007212 */ /* 0x000fe200078e3cff */
[----:B------:R-:W-:Y:S06]  /*cfb0*/  @!P0 BRA `(.L_x_10285) ;  /* 0x0000000000048947 */ /* 0x000fec0003800000 */
[----:B------:R-:W-:Y:S01]  /*cfc0*/  BPT.TRAP 0x1 ;  /* 0x000000040000795c */ /* 0x000fe20000300000 */
.L_x_10285:
[----:B------:R-:W-:Y:S01]  /*cfd0*/  IMAD R5, R26, 0x8, R5 ;  /* 0x000000081a057824 */ /* 0x000fe200078e0205 */
[----:B------:R-:W-:-:S04]  /*cfe0*/  SHF.L.U32 R0, R0, 0x1f, RZ ;  /* 0x0000001f00007819 */ /* 0x000fc800000006ff */
[----:B------:R-:W2:Y:S02]  /*cff0*/  SYNCS.PHASECHK.TRANS64.TRYWAIT P1, [R5+URZ+0x2d840], R0 ;  /* 0x02d84000050075a7 */ /* 0x000ea4000802017f */
[----:B--2---:R-:W-:Y:S05]  /*d000*/  @!P1 BRA `(.L_x_10286) ;  /* 0x0000002c00949947 */ /* 0x004fea0003800000 */
.L_x_10384:
[----:B------:R-:W-:Y:S05]  /*d010*/  @!P0 BRA `(.L_x_10287) ;  /* 0x0000000000048947 */ /* 0x000fea0003800000 */
[----:B------:R-:W-:Y:S01]  /*d020*/  BPT.TRAP 0x1 ;  /* 0x000000040000795c */ /* 0x000fe20000300000 */
.L_x_10287:
[----:B------:R-:W3:Y:S02]  /*d030*/  SYNCS.PHASECHK.TRANS64.TRYWAIT P1, [R3+URZ+0x2d860], R2 ;  /* 0x02d86002030075a7 */ /* 0x000ee4000802017f */
[----:B---3--:R-:W-:Y:S05]  /*d040*/  @!P1 BRA `(.L_x_10288) ;  /* 0x0000002c00989947 */ /* 0x008fea0003800000 */
.L_x_10385:
[----:B------:R-:W-:Y:S05]  /*d050*/  @!P0 BRA `(.L_x_10289) ;  /* 0x0000000000048947 */ /* 0x000fea0003800000 */
[----:B------:R-:W-:Y:S01]  /*d060*/  BPT.TRAP 0x1 ;  /* 0x000000040000795c */ /* 0x000fe20000300000 */
.L_x_10289:
[----:B----4-:R4:W0:Y:S02]  /*d070*/  SYNCS.PHASECHK.TRANS64.TRYWAIT P0, [R5+URZ+0x2d860], R0 ;  /* 0x02d86000050075a7 */ /* 0x010824000800017f */
[----:B0-----:R-:W-:Y:S05]  /*d080*/  @!P0 NANOSLEEP.SYNCS 0x989680 ;  /* 0x009896800000895d */ /* 0x001fea0003900000 */
[----:B------:R-:W0:Y:S02]  /*d090*/  @!P0 SYNCS.PHASECHK.TRANS64 P0, [R5+URZ+0x2d860], R0 ;  /* 0x02d86000050085a7 */ /* 0x000e24000800007f */
[----:B0-----:R-:W-:Y:S05]  /*d0a0*/  @!P0 BRA `(.L_x_10289) ;  /* 0xfffffffc00f08947 */ /* 0x001fea000383ffff */
.L_x_10281:
[----:B------:R-:W-:Y:S05]  /*d0b0*/  BSYNC B0 ;  /* 0x0000000000007941 */ /* 0x000fea0003800000 */
.L_x_10280:
[----:B------:R-:W-:Y:S05]  /*d0c0*/  EXIT ;  /* 0x000000000000794d */ /* 0x000fea0003800000 */
.L_x_10171:
[----:B0-----:R-:W-:-:S04]  /*d0d0*/  IMAD.U32 R3, RZ, RZ, UR40 ;  /* 0x00000028ff037e24 */ /* 0x001fc8000f8e00ff */
[----:B------:R0:W1:Y:S03]  /*d0e0*/  SYNCS.PHASECHK.TRANS64.TRYWAIT P1, [R3+URZ+0x2d800], R0 ;  /* 0x02d80000030075a7 */ /* 0x000066000802017f */
[----:B-1----:R-:W-:Y:S05]  /*d0f0*/  @!P1 NANOSLEEP.SYNCS 0x989680 ;  /* 0x009896800000995d */ /* 0x002fea0003900000 */
[----:B------:R-:W1:Y:S02]  /*d100*/  @!P1 SYNCS.PHASECHK.TRANS64 P1, [R3+URZ+0x2d800], R0 ;  /* 0x02d80000030095a7 */ /* 0x000e64000802007f */
[----:B-1----:R-:W-:Y:S05]  /*d110*/  @!P1 BRA `(.L_x_10171) ;  /* 0xfffffffc00ec9947 */ /* 0x002fea000383ffff */
[----:B------:R-:W-:Y:S05]  /*d120*/  BRA `(.L_x_10290) ;  /* 0xffffff4400087947 */ /* 0x000fea000383ffff */
.L_x_10175:
[----:B-1----:R1:W2:Y:S02]  /*d130*/  SYNCS.PHASECHK.TRANS64.TRYWAIT P1, [R4+URZ+0x2d830], R3 ;  /* 0x02d83003040075a7 */ /* 0x0022a4000802017f */
[----:B--2---:R-:W-:Y:S05]  /*d140*/  @!P1 NANOSLEEP.SYNCS 0x989680 ;  /* 0x009896800000995d */ /* 0x004fea0003900000 */
[----:B------:R-:W2:Y:S02]  /*d150*/  @!P1 SYNCS.PHASECHK.TRANS64 P1, [R4+URZ+0x2d830], R3 ;  /* 0x02d83003040095a7 */ /* 0x000ea4000802007f */
[----:B--2---:R-:W-:Y:S05]  /*d160*/  @!P1 BRA `(.L_x_10175) ;  /* 0xfffffffc00f09947 */ /* 0x004fea000383ffff */
[----:B------:R-:W-:Y:S05]  /*d170*/  BRA `(.L_x_10174) ;  /* 0xffffff4400247947 */ /* 0x000fea000383ffff */
.L_x_10181:
[----:B-1----:R-:W-:-:S04]  /*d180*/  IMAD.U32 R3, RZ, RZ, UR7 ;  /* 0x00000007ff037e24 */ /* 0x002fc8000f8e00ff */
[----:B------:R1:W2:Y:S03]  /*d190*/  SYNCS.PHASECHK.TRANS64.TRYWAIT P1, [R3+URZ+0x2d830], R0 ;  /* 0x02d83000030075a7 */ /* 0x0002a6000802017f */
[----:B--2---:R-:W-:Y:S05]  /*d1a0*/  @!P1 NANOSLEEP.SYNCS 0x989680 ;  /* 0x009896800000995d */ /* 0x004fea0003900000 */
[----:B------:R-:W2:Y:S02]  /*d1b0*/  @!P1 SYNCS.PHASECHK.TRANS64 P1, [R3+URZ+0x2d830], R0 ;  /* 0x02d83000030095a7 */ /* 0x000ea4000802007f */
[----:B--2---:R-:W-:Y:S05]  /*d1c0*/  @!P1 BRA `(.L_x_10181) ;  /* 0xfffffffc00ec9947 */ /* 0x004fea000383ffff */
[----:B------:R-:W-:Y:S05]  /*d1d0*/  BRA `(.L_x_10178) ;  /* 0xffffff6800087947 */ /* 0x000fea000383ffff */
.L_x_10185:
[----:B-1----:R-:W-:-:S04]  /*d1e0*/  IMAD.U32 R3, RZ, RZ, UR7 ;  /* 0x00000007ff037e24 */ /* 0x002fc8000f8e00ff */
[----:B------:R1:W2:Y:S03]  /*d1f0*/  SYNCS.PHASECHK.TRANS64.TRYWAIT P1, [R3+URZ+0x2d850], R0 ;  /* 0x02d85000030075a7 */ /* 0x0002a6000802017f */
[----:B--2---:R-:W-:Y:S05]  /*d200*/  @!P1 NANOSLEEP.SYNCS 0x989680 ;  /* 0x009896800000995d */ /* 0x004fea0003900000 */
[----:B------:R-:W2:Y:S02]  /*d210*/  @!P1 SYNCS.PHASECHK.TRANS64 P1, [R3+URZ+0x2d850], R0 ;  /* 0x02d85000030095a7 */ /* 0x000ea4000802007f */
[----:B--2---:R-:W-:Y:S05]  /*d220*/  @!P1 BRA `(.L_x_10185) ;  /* 0xfffffffc00ec9947 */ /* 0x004fea000383ffff */
[----:B------:R-:W-:Y:S05]  /*d230*/  BRA `(.L_x_10182) ;  /* 0xffffff6800b87947 */ /* 0x000fea000383ffff */
.L_x_10192:
[----:B-1----:R-:W-:-:S04]  /*d240*/  IMAD.U32 R9, RZ, RZ, UR4 ;  /* 0x00000004ff097e24 */ /* 0x002fc8000f8e00ff */
[----:B------:R1:W2:Y:S03]  /*d250*/  SYNCS.PHASECHK.TRANS64.TRYWAIT P1, [R9+URZ+0x2d850], R4 ;  /* 0x02d85004090075a7 */ /* 0x0002a6000802017f */
[----:B--2---:R-:W-:Y:S05]  /*d260*/  @!P1 NANOSLEEP.SYNCS 0x989680 ;  /* 0x009896800000995d */ /* 0x004fea0003900000 */
[----:B------:R-:W2:Y:S02]  /*d270*/  @!P1 SYNCS.PHASECHK.TRANS64 P1, [R9+URZ+0x2d850], R4 ;  /* 0x02d85004090095a7 */ /* 0x000ea4000802007f */
[----:B--2---:R-:W-:Y:S05]  /*d280*/  @!P1 BRA `(.L_x_10192) ;  /* 0xfffffffc00ec9947 */ /* 0x004fea000383ffff */
[----:B------:R-:W-:Y:S05]  /*d290*/  BRA `(.L_x_10191) ;  /* 0xffffff8400e87947 */ /* 0x000fea000383ffff */
.L_x_10227:
        /* <DEDUP_REMOVED lines=11> */
.L_x_10292:
[----:B------:R-:W-:Y:S05]  /*d350*/  BSYNC B0 ;  /* 0x0000000000007941 */ /* 0x000fea0003800000 */
.L_x_10291:
[----:B------:R-:W-:Y:S05]  /*d360*/  BRA `(.L_x_10293) ;  /* 0xffffffc000cc7947 */ /* 0x000fea000383ffff */
.L_x_10230:
[----:B-1----:R1:W2:Y:S02]  /*d370*/  SYNCS.PHASECHK.TRANS64.TRYWAIT P0, [R2+URZ+0x2d840], R3 ;  /* 0x02d84003020075a7 */ /* 0x0022a4000800017f */
[----:B--2---:R-:W-:Y:S05]  /*d380*/  @!P0 NANOSLEEP.SYNCS 0x989680 ;  /* 0x009896800000895d */ /* 0x004fea0003900000 */
[----:B------:R-:W2:Y:S02]  /*d390*/  @!P0 SYNCS.PHASECHK.TRANS64 P0, [R2+URZ+0x2d840], R3 ;  /* 0x02d84003020085a7 */ /* 0x000ea4000800007f */
[----:B--2---:R-:W-:Y:S05]  /*d3a0*/  @!P0 BRA `(.L_x_10230) ;  /* 0xfffffffc00f08947 */ /* 0x004fea000383ffff */
[----:B------:R-:W-:Y:S05]  /*d3b0*/  BRA `(.L_x_10294) ;  /* 0xffffffc4002c7947 */ /* 0x000fea000383ffff */
.L_x_10231:
        /* <DEDUP_REMOVED lines=8> */
.L_x_10296:
[----:B------:R-:W-:Y:S05]  /*d440*/  BSYNC B0 ;  /* 0x0000000000007941 */ /* 0x000fea0003800000 */
.L_x_10295:
        /* <DEDUP_REMOVED lines=9> */
.L_x_10297:
[----:B------:R-:W-:Y:S02]  /*d4e0*/  IMAD.MOV.U32 R13, RZ, RZ, R6 ;  /* 0x000000ffff0d7224 */ /* 0x000fe400078e0006 */
[----:B------:R-:W-:Y:S02]  /*d4f0*/  IMAD.MOV.U32 R12, RZ, RZ, 0x1 ;  /* 0x00000001ff0c7424 */ /* 0x000fe400078e00ff */
[----:B------:R-:W-:-:S07]  /*d500*/  IMAD.MOV.U32 R5, RZ, RZ, R14 ;  /* 0x000000ffff057224 */ /* 0x000fce00078e000e */
[----:B------:R-:W-:Y:S05]  /*d510*/  WARPSYNC.COLLECTIVE R15, `(.L_x_10298) ;  /* 0x000000000f087348 */ /* 0x000fea0003c00000 */
[----:B------:R0:W1:Y:S02]  /*d520*/  SHFL.IDX P6, R14, R13, R12, R11 ;  /* 0x0000000c0d0e7389 */ /* 0x00006400000c000b */
[----:B01----:R-:W-:Y:S01]  /*d530*/  ENDCOLLECTIVE ;  /* 0x000000000000791b */ /* 0x003fe20003800000 */
.L_x_10298:
        /* <DEDUP_REMOVED lines=17> */
.L_x_10299:
[----:B------:R-:W-:Y:S02]  /*d650*/  @P1 IMAD R8, R7, 0x2, R23 ;  /* 0x0000000207081824 */ /* 0x000fe400078e0217 */
[----:B------:R-:W-:Y:S02]  /*d660*/  IMAD.MOV.U32 R13, RZ, RZ, R6 ;  /* 0x000000ffff0d7224 */ /* 0x000fe400078e0006 */
[----:B------:R-:W-:Y:S02]  /*d670*/  IMAD.MOV.U32 R12, RZ, RZ, 0x2 ;  /* 0x00000002ff0c7424 */ /* 0x000fe400078e00ff */
[----:B------:R-:W-:-:S07]  /*d680*/  IMAD.MOV.U32 R5, RZ, RZ, R14 ;  /* 0x000000ffff057224 */ /* 0x000fce00078e000e */
[----:B------:R-:W-:Y:S05]  /*d690*/  WARPSYNC.COLLECTIVE R15, `(.L_x_10300) ;  /* 0x000000000f087348 */ /* 0x000fea0003c00000 */
[----:B------:R0:W1:Y:S02]  /*d6a0*/  SHFL.IDX P6, R14, R13, R12, R11 ;  /* 0x0000000c0d0e7389 */ /* 0x00006400000c000b */
[----:B01----:R-:W-:Y:S01]  /*d6b0*/  ENDCOLLECTIVE ;  /* 0x000000000000791b */ /* 0x003fe20003800000 */
.L_x_10300:
        /* <DEDUP_REMOVED lines=17> */
.L_x_10301:
[----:B------:R-:W-:Y:S01]  /*d7d0*/  @P1 IMAD R8, R7, 0x2, R23 ;  /* 0x0000000207081824 */ /* 0x000fe200078e0217 */
[----:B------:R-:W-:Y:S01]  /*d7e0*/  MOV R13, R6 ;  /* 0x00000006000d7202 */ /* 0x000fe20000000f00 */
[----:B------:R-:W-:Y:S02]  /*d7f0*/  IMAD.MOV.U32 R12, RZ, RZ, 0x3 ;  /* 0x00000003ff0c7424 */ /* 0x000fe400078e00ff */
[----:B------:R-:W-:-:S07]  /*d800*/  IMAD.MOV.U32 R5, RZ, RZ, R14 ;  /* 0x000000ffff057224 */ /* 0x000fce00078e000e */
[----:B------:R-:W-:Y:S05]  /*d810*/  WARPSYNC.COLLECTIVE R15, `(.L_x_10302) ;  /* 0x000000000f087348 */ /* 0x000fea0003c00000 */
[----:B------:R0:W1:Y:S02]  /*d820*/  SHFL.IDX P6, R14, R13, R12, R11 ;  /* 0x0000000c0d0e7389 */ /* 0x00006400000c000b */
[----:B01----:R-:W-:Y:S01]  /*d830*/  ENDCOLLECTIVE ;  /* 0x000000000000791b */ /* 0x003fe20003800000 */
.L_x_10302:
        /* <DEDUP_REMOVED lines=10> */
.L_x_10303:
[----:B------:R-:W-:Y:S01]  /*d8e0*/  @!PT LDS RZ, [RZ] ;  /* 0x00000000fffff984 */ /* 0x000fe20000000800 */
[----:B------:R-:W-:Y:S01]  /*d8f0*/  @!PT LDS RZ, [RZ] ;  /* 0x00000000fffff984 */ /* 0x000fe20000000800 */
[----:B------:R-:W-:Y:S01]  /*d900*/  @!PT LDS RZ, [RZ] ;  /* 0x00000000fffff984 */ /* 0x000fe20000000800 */
[----:B------:R0:W-:Y:S04]  /*d910*/  @P1 LDGSTS.E.BYPASS.LTC128B.128 [R8+0x16400], desc[UR36][R4.64], !P4 ;  /* 0x1640000004081fae */ /* 0x0001e8000e101d64 */
[----:B------:R0:W-:Y:S04]  /*d920*/  @P1 LDGSTS.E.BYPASS.LTC128B.128 [R8+0x18400], desc[UR36][R4.64+0x40], !P3 ;  /* 0x1840004004081fae */ /* 0x0001e8000d901d64 */
[----:B------:R0:W-:Y:S01]  /*d930*/  @P1 LDGSTS.E.BYPASS.LTC128B.128 [R8+0x1a400], desc[UR36][R4.64+0x80], !P2 ;  /* 0x1a40008004081fae */ /* 0x0001e2000d101d64 */
[----:B------:R-:W-:Y:S01]  /*d940*/  IMAD.MOV.U32 R0, RZ, RZ, R14 ;  /* 0x000000ffff007224 */ /* 0x000fe200078e000e */
[----:B------:R-:W-:Y:S06]  /*d950*/  BRA `(.L_x_10304) ;  /* 0xffffffc000fc7947 */ /* 0x000fec000383ffff */
.L_x_10236:
[----:B------:R-:W2:Y:S04]  /*d960*/  LDL.LU R11, [R1+0x28] ;  /* 0x00002800010b7983 */ /* 0x000ea80000300800 */
[----:B------:R0:W5:Y:S01]  /*d970*/  LDL R9, [R1+0x18] ;  /* 0x0000180001097983 */ /* 0x0001620000100800 */
[----:B------:R-:W-:Y:S02]  /*d980*/  IMAD.MOV.U32 R13, RZ, RZ, R0 ;  /* 0x000000ffff0d7224 */ /* 0x000fe400078e0000 */
[----:B------:R-:W-:Y:S02]  /*d990*/  IMAD.MOV.U32 R12, RZ, RZ, RZ ;  /* 0x000000ffff0c7224 */ /* 0x000fe400078e00ff */
[----:B------:R-:W-:Y:S02]  /*d9a0*/  IMAD.MOV.U32 R15, RZ, RZ, -0x1 ;  /* 0xffffffffff0f7424 */ /* 0x000fe400078e00ff */
[----:B------:R-:W-:-:S02]  /*d9b0*/  IMAD R17, R17, 0xc0, R21 ;  /* 0x000000c011117824 */ /* 0x000fc400078e0215 */
[----:B--2---:R-:W-:Y:S02]  /*d9c0*/  IMAD R2, R11, R10, RZ ;  /* 0x0000000a0b027224 */ /* 0x004fe400078e02ff */
[----:B0-----:R-:W-:-:S07]  /*d9d0*/  IMAD.MOV.U32 R11, RZ, RZ, 0x1c1f ;  /* 0x00001c1fff0b7424 */ /* 0x001fce00078e00ff */
[----:B-----5:R-:W-:Y:S05]  /*d9e0*/  WARPSYNC.COLLECTIVE R15, `(.L_x_10305) ;  /* 0x000000000f087348 */ /* 0x020fea0003c00000 */
[----:B------:R0:W1:Y:S02]  /*d9f0*/  SHFL.IDX P6, R14, R13, R12, R11 ;  /* 0x0000000c0d0e7389 */ /* 0x00006400000c000b */
[----:B01---5:R-:W-:Y:S01]  /*da00*/  ENDCOLLECTIVE ;  /* 0x000000000000791b */ /* 0x023fe20003800000 */
.L_x_10305:
[----:B------:R-:W-:Y:S01]  /*da10*/  IMAD.MOV.U32 R13, RZ, RZ, R4 ;  /* 0x000000ffff0d7224 */ /* 0x000fe200078e0004 */
[----:B------:R-:W-:-:S07]  /*da20*/  MOV R6, R14 ;  /* 0x0000000e00067202 */ /* 0x000fce0000000f00 */
[----:B------:R-:W-:Y:S05]  /*da30*/  WARPSYNC.COLLECTIVE R15, `(.L_x_10306) ;  /* 0x000000000f087348 */ /* 0x000fea0003c00000 */
[----:B------:R0:W1:Y:S02]  /*da40*/  SHFL.IDX P6, R14, R13, R12, R11 ;  /* 0x0000000c0d0e7389 */ /* 0x00006400000c000b */
[----:B01----:R-:W-:Y:S01]  /*da50*/  ENDCOLLECTIVE ;  /* 0x000000000000791b */ /* 0x003fe20003800000 */
.L_x_10306:
[----:B------:R-:W-:Y:S01]  /*da60*/  ISETP.GE.AND P2, PT, R17, R2, PT ;  /* 0x000000021100720c */ /* 0x000fe20003f46270 */
[----:B------:R-:W-:Y:S02]  /*da70*/  IMAD.MOV.U32 R13, RZ, RZ, R0 ;  /* 0x000000ffff0d7224 */ /* 0x000fe400078e0000 */
[----:B------:R-:W-:Y:S02]  /*da80*/  IMAD.MOV.U32 R12, RZ, RZ, 0x1 ;  /* 0x00000001ff0c7424 */ /* 0x000fe400078e00ff */
[----:B------:R-:W-:-:S08]  /*da90*/  IMAD.MOV.U32 R5, RZ, RZ, R14 ;  /* 0x000000ffff057224 */ /* 0x000fd000078e000e */
[----:B------:R-:W-:Y:S05]  /*daa0*/  WARPSYNC.COLLECTIVE R15, `(.L_x_10307) ;  /* 0x000000000f087348 */ /* 0x000fea0003c00000 */
[----:B------:R0:W1:Y:S02]  /*dab0*/  SHFL.IDX P6, R14, R13, R12, R11 ;  /* 0x0000000c0d0e7389 */ /* 0x00006400000c000b */
[----:B01----:R-:W-:Y:S01]  /*dac0*/  ENDCOLLECTIVE ;  /* 0x000000000000791b */ /* 0x003fe20003800000 */
.L_x_10307:
[----:B------:R-:W-:-:S05]  /*dad0*/  @!P2 LEA R5, P4, R20, R5, 0x1 ;  /* 0x000000051405a211 */ /* 0x000fca00078808ff */
[----:B------:R-:W-:-:S04]  /*dae0*/  @!P2 IMAD.X R6, RZ, RZ, R6, P4 ;  /* 0x000000ffff06a224 */ /* 0x000fc800020e0606 */
[----:B------:R-:W-:Y:S02]  /*daf0*/  @!P2 IMAD.MOV.U32 R7, RZ, RZ, R6 ;  /* 0x000000ffff07a224 */ /* 0x000fe400078e0006 */
[----:B------:R-:W-:Y:S02]  /*db00*/  @!P2 IMAD.MOV.U32 R6, RZ, RZ, R5 ;  /* 0x000000ffff06a224 */ /* 0x000fe400078e0005 */
[----:B------:R-:W-:-:S03]  /*db10*/  IMAD.MOV.U32 R13, RZ, RZ, R4 ;  /* 0x000000ffff0d7224 */ /* 0x000fc600078e0004 */
[----:B------:R-:W-:Y:S01]  /*db20*/  @!PT LDS RZ, [RZ] ;  /* 0x00000000fffff984 */ /* 0x000fe20000000800 */
[----:B------:R-:W-:Y:S01]  /*db30*/  @!PT LDS RZ, [RZ] ;  /* 0x00000000fffff984 */ /* 0x000fe20000000800 */
[----:B------:R-:W-:Y:S01]  /*db40*/  @!PT LDS RZ, [RZ] ;  /* 0x00000000fffff984 */ /* 0x000fe20000000800 */
[----:B------:R-:W-:Y:S04]  /*db50*/  @!P2 LDGSTS.E.BYPASS.LTC128B.128 [R9+0xc400], desc[UR36][R6.64], !P3 ;  /* 0x0c4000000609afae */ /* 0x000fe8000d901d64 */
[----:B------:R-:W-:Y:S04]  /*db60*/  @!P2 LDGSTS.E.BYPASS.LTC128B.128 [R9+0xf400], desc[UR36][R6.64+0x40], !P0 ;  /* 0x0f4000400609afae */ /* 0x000fe8000c101d64 */
[----:B------:R0:W-:Y:S02]  /*db70*/  @!P2 LDGSTS.E.BYPASS.LTC128B.128 [R9+0x12400], desc[UR36][R6.64+0x80], !P1 ;  /* 0x124000800609afae */ /* 0x0001e4000c901d64 */
[----:B0-----:R-:W-:-:S07]  /*db80*/  MOV R7, R14 ;  /* 0x0000000e00077202 */ /* 0x001fce0000000f00 */
[----:B------:R-:W-:Y:S05]  /*db90*/  WARPSYNC.COLLECTIVE R15, `(.L_x_10308) ;  /* 0x000000000f087348 */ /* 0x000fea0003c00000 */
[----:B------:R0:W1:Y:S02]  /*dba0*/  SHFL.IDX P6, R14, R13, R12, R11 ;  /* 0x0000000c0d0e7389 */ /* 0x00006400000c000b */
[----:B01----:R-:W-:Y:S01]  /*dbb0*/  ENDCOLLECTIVE ;  /* 0x000000000000791b */ /* 0x003fe20003800000 */
.L_x_10308:
[----:B------:R-:W-:-:S05]  /*dbc0*/  VIADD R5, R17, 0x20 ;  /* 0x0000002011057836 */ /* 0x000fca0000000000 */
[----:B------:R-:W-:Y:S01]  /*dbd0*/  ISETP.GE.AND P2, PT, R5, R2, PT ;  /* 0x000000020500720c */ /* 0x000fe20003f46270 */
[----:B------:R-:W-:Y:S02]  /*dbe0*/  IMAD.MOV.U32 R13, RZ, RZ, R0 ;  /* 0x000000ffff0d7224 */ /* 0x000fe400078e0000 */
[----:B------:R-:W-:Y:S02]  /*dbf0*/  IMAD.MOV.U32 R12, RZ, RZ, 0x2 ;  /* 0x00000002ff0c7424 */ /* 0x000fe400078e00ff */
[----:B------:R-:W-:-:S08]  /*dc00*/  IMAD.MOV.U32 R5, RZ, RZ, R14 ;  /* 0x000000ffff057224 */ /* 0x000fd000078e000e */
[----:B------:R-:W-:Y:S05]  /*dc10*/  WARPSYNC.COLLECTIVE R15, `(.L_x_10309) ;  /* 0x000000000f087348 */ /* 0x000fea0003c00000 */
[----:B------:R0:W1:Y:S02]  /*dc20*/  SHFL.IDX P6, R14, R13, R12, R11 ;  /* 0x0000000c0d0e7389 */ /* 0x00006400000c000b */
[----:B01----:R-:W-:Y:S01]  /*dc30*/  ENDCOLLECTIVE ;  /* 0x000000000000791b */ /* 0x003fe20003800000 */
.L_x_10309:
[----:B------:R-:W-:-:S05]  /*dc40*/  @!P2 LEA R5, P4, R20, R5, 0x1 ;  /* 0x000000051405a211 */ /* 0x000fca00078808ff */
[----:B------:R-:W-:Y:S02]  /*dc50*/  @!P2 IMAD.X R7, RZ, RZ, R7, P4 ;  /* 0x000000ffff07a224 */ /* 0x000fe400020e0607 */
[----:B------:R-:W-:Y:S01]  /*dc60*/  @!P2 IMAD.MOV.U32 R6, RZ, RZ, R5 ;  /* 0x000000ffff06a224 */ /* 0x000fe200078e0005 */
[----:B------:R-:W-:-:S04]  /*dc70*/  MOV R13, R4 ;  /* 0x00000004000d7202 */ /* 0x000fc80000000f00 */
[----:B------:R-:W-:Y:S01]  /*dc80*/  @!PT LDS RZ, [RZ] ;  /* 0x00000000fffff984 */ /* 0x000fe20000000800 */
[----:B------:R-:W-:Y:S01]  /*dc90*/  @!PT LDS RZ, [RZ] ;  /* 0x00000000fffff984 */ /* 0x000fe20000000800 */
[----:B------:R-:W-:Y:S01]  /*dca0*/  @!PT LDS RZ, [RZ] ;  /* 0x00000000fffff984 */ /* 0x000fe20000000800 */
[----:B------:R-:W-:Y:S04]  /*dcb0*/  @!P2 LDGSTS.E.BYPASS.LTC128B.128 [R9+0xcc00], desc[UR36][R6.64], !P3 ;  /* 0x0cc000000609afae */ /* 0x000fe8000d901d64 */
[----:B------:R-:W-:Y:S04]  /*dcc0*/  @!P2 LDGSTS.E.BYPASS.LTC128B.128 [R9+0xfc00], desc[UR36][R6.64+0x40], !P0 ;  /* 0x0fc000400609afae */ /* 0x000fe8000c101d64 */
[----:B------:R0:W-:Y:S02]  /*dcd0*/  @!P2 LDGSTS.E.BYPASS.LTC128B.128 [R9+0x12c00], desc[UR36][R6.64+0x80], !P1 ;  /* 0x12c000800609afae */ /* 0x0001e4000c901d64 */
[----:B0-----:R-:W-:-:S07]  /*dce0*/  IMAD.MOV.U32 R7, RZ, RZ, R14 ;  /* 0x000000ffff077224 */ /* 0x001fce00078e000e */
[----:B------:R-:W-:Y:S05]  /*dcf0*/  WARPSYNC.COLLECTIVE R15, `(.L_x_10310) ;  /* 0x000000000f087348 */ /* 0x000fea0003c00000 */
[----:B------:R0:W1:Y:S02]  /*dd00*/  SHFL.IDX P6, R14, R13, R12, R11 ;  /* 0x0000000c0d0e7389 */ /* 0x00006400000c000b */
[----:B01----:R-:W-:Y:S01]  /*dd10*/  ENDCOLLECTIVE ;  /* 0x000000000000791b */ /* 0x003fe20003800000 */
.L_x_10310:
        /* <DEDUP_REMOVED lines=8> */
.L_x_10311:
[----:B------:R-:W-:Y:S01]  /*dda0*/  @!P2 LEA R5, P4, R20, R5, 0x1 ;  /* 0x000000051405a211 */ /* 0x000fe200078808ff */
[----:B------:R-:W-:Y:S02]  /*ddb0*/  IMAD.MOV.U32 R13, RZ, RZ, R4 ;  /* 0x000000ffff0d7224 */ /* 0x000fe400078e0004 */
[----:B------:R-:W-:-:S10]  /*ddc0*/  IMAD.MOV.U32 R0, RZ, RZ, R14 ;  /* 0x000000ffff007224 */ /* 0x000fd400078e000e */
[----:B------:R-:W-:Y:S05]  /*ddd0*/  WARPSYNC.COLLECTIVE R15, `(.L_x_10312) ;  /* 0x000000000f087348 */ /* 0x000fea0003c00000 */
[----:B------:R0:W1:Y:S02]  /*dde0*/  SHFL.IDX P6, R14, R13, R12, R11 ;  /* 0x0000000c0d0e7389 */ /* 0x00006400000c000b */
[----:B01----:R-:W-:Y:S01]  /*ddf0*/  ENDCOLLECTIVE ;  /* 0x000000000000791b */ /* 0x003fe20003800000 */
.L_x_10312:
        /* <DEDUP_REMOVED lines=8> */
[----:B------:R0:W-:Y:S01]  /*de80*/  @!P2 LDGSTS.E.BYPASS.LTC128B.128 [R9+0x13400], desc[UR36][R6.64+0x80], !P1 ;  /* 0x134000800609afae */ /* 0x0001e2000c901d64 */
[----:B------:R-:W-:Y:S01]  /*de90*/  ISETP.GE.AND P2, PT, R5, R2, PT ;  /* 0x000000020500720c */ /* 0x000fe20003f46270 */
[----:B------:R-:W-:-:S02]  /*dea0*/  IMAD.MOV.U32 R13, RZ, RZ, R3 ;  /* 0x000000ffff0d7224 */ /* 0x000fc400078e0003 */
[----:B------:R-:W-:Y:S02]  /*deb0*/  IMAD.MOV.U32 R12, RZ, RZ, RZ ;  /* 0x000000ffff0c7224 */ /* 0x000fe400078e00ff */
[----:B------:R-:W-:-:S08]  /*dec0*/  IMAD.MOV.U32 R4, RZ, RZ, R14 ;  /* 0x000000ffff047224 */ /* 0x000fd000078e000e */
[----:B0-----:R-:W-:Y:S05]  /*ded0*/  WARPSYNC.COLLECTIVE R15, `(.L_x_10313) ;  /* 0x000000000f087348 */ /* 0x001fea0003c00000 */
[----:B------:R1:W2:Y:S02]  /*dee0*/  SHFL.IDX P6, R14, R13, R12, R11 ;  /* 0x0000000c0d0e7389 */ /* 0x0002a400000c000b */
[----:B012---:R-:W-:Y:S01]  /*def0*/  ENDCOLLECTIVE ;  /* 0x000000000000791b */ /* 0x007fe20003800000 */
.L_x_10313:
[----:B------:R-:W-:-:S05]  /*df00*/  @!P2 LEA R4, P4, R20, R4, 0x1 ;  /* 0x000000041404a211 */ /* 0x000fca00078808ff */
[----:B------:R-:W-:-:S04]  /*df10*/  @!P2 IMAD.X R0, RZ, RZ, R0, P4 ;  /* 0x000000ffff00a224 */ /* 0x000fc800020e0600 */
[----:B------:R-:W-:Y:S02]  /*df20*/  @!P2 IMAD.MOV.U32 R5, RZ, RZ, R0 ;  /* 0x000000ffff05a224 */ /* 0x000fe400078e0000 */
[----:B------:R-:W-:Y:S02]  /*df30*/  VIADD R0, R17, 0x80 ;  /* 0x0000008011007836 */ /* 0x000fe40000000000 */
[----:B------:R-:W-:Y:S01]  /*df40*/  IMAD.MOV.U32 R13, RZ, RZ, R8 ;  /* 0x000000ffff0d7224 */ /* 0x000fe200078e0008 */
[----:B------:R-:W-:Y:S01]  /*df50*/  @!PT LDS RZ, [RZ] ;  /* 0x00000000fffff984 */ /* 0x000fe20000000800 */
[----:B------:R-:W-:Y:S01]  /*df60*/  @!PT LDS RZ, [RZ] ;  /* 0x00000000fffff984 */ /* 0x000fe20000000800 */
[----:B------:R-:W-:Y:S01]  /*df70*/  @!PT LDS RZ, [RZ] ;  /* 0x00000000fffff984 */ /* 0x000fe20000000800 */
[----:B------:R0:W-:Y:S04]  /*df80*/  @!P2 LDGSTS.E.BYPASS.LTC128B.128 [R9+0xdc00], desc[UR36][R4.64], !P3 ;  /* 0x0dc000000409afae */ /* 0x0001e8000d901d64 */
[----:B------:R0:W-:Y:S04]  /*df90*/  @!P2 LDGSTS.E.BYPASS.LTC128B.128 [R9+0x10c00], desc[UR36][R4.64+0x40], !P0 ;  /* 0x10c000400409afae */ /* 0x0001e8000c101d64 */
[----:B------:R0:W-:Y:S01]  /*dfa0*/  @!P2 LDGSTS.E.BYPASS.LTC128B.128 [R9+0x13c00], desc[UR36][R4.64+0x80], !P1 ;  /* 0x13c000800409afae */ /* 0x0001e2000c901d64 */
[----:B------:R-:W-:Y:S01]  /*dfb0*/  ISETP.GE.AND P2, PT, R0, R2, PT ;  /* 0x000000020000720c */ /* 0x000fe20003f46270 */
[----:B------:R-:W-:-:S12]  /*dfc0*/  IMAD.MOV.U32 R0, RZ, RZ, R14 ;  /* 0x000000ffff007224 */ /* 0x000fd800078e000e */
[----:B0-----:R-:W-:Y:S05]  /*dfd0*/  WARPSYNC.COLLECTIVE R15, `(.L_x_10314) ;  /* 0x000000000f087348 */ /* 0x001fea0003c00000 */
[----:B------:R1:W2:Y:S02]  /*dfe0*/  SHFL.IDX P6, R14, R13, R12, R11 ;  /* 0x0000000c0d0e7389 */ /* 0x0002a400000c000b */
[----:B012---:R-:W-:Y:S01]  /*dff0*/  ENDCOLLECTIVE ;  /* 0x000000000000791b */ /* 0x007fe20003800000 */
.L_x_10314:
[----:B------:R-:W-:Y:S02]  /*e000*/  IMAD.MOV.U32 R13, RZ, RZ, R3 ;  /* 0x000000ffff0d7224 */ /* 0x000fe400078e0003 */
[----:B------:R-:W-:Y:S02]  /*e010*/  IMAD.MOV.U32 R12, RZ, RZ, 0x1 ;  /* 0x00000001ff0c7424 */ /* 0x000fe400078e00ff */
[----:B------:R-:W-:-:S07]  /*e020*/  IMAD.MOV.U32 R4, RZ, RZ, R14 ;  /* 0x000000ffff047224 */ /* 0x000fce00078e000e */
[----:B------:R-:W-:Y:S05]  /*e030*/  WARPSYNC.COLLECTIVE R15, `(.L_x_10315) ;  /* 0x000000000f087348 */ /* 0x000fea0003c00000 */
[----:B------:R0:W1:Y:S02]  /*e040*/  SHFL.IDX P6, R14, R13, R12, R11 ;  /* 0x0000000c0d0e7389 */ /* 0x00006400000c000b */
[----:B01----:R-:W-:Y:S01]  /*e050*/  ENDCOLLECTIVE ;  /* 0x000000000000791b */ /* 0x003fe20003800000 */
.L_x_10315:
[----:B------:R-:W-:-:S04]  /*e060*/  @!P2 LEA R4, P4, R20, R4, 0x1 ;  /* 0x000000041404a211 */ /* 0x000fc800078808ff */
[----:B------:R-:W-:-:S05]  /*e070*/  @!P2 IADD3.X R0, RZ, R0, RZ, P4, !PT ;  /* 0x00000000ff00a210 */ /* 0x000fca00027fe4ff */
        /* <DEDUP_REMOVED lines=12> */
.L_x_10316:
[----:B------:R-:W-:Y:S01]  /*e140*/  IMAD.MOV.U32 R8, RZ, RZ, R14 ;  /* 0x000000ffff087224 */ /* 0x000fe200078e000e */
[----:B------:R-:W-:Y:S06]  /*e150*/  BRA `(.L_x_10317) ;  /* 0xffffffc8001c7947 */ /* 0x000fec000383ffff */
.L_x_10239:
[----:B-1----:R1:W2:Y:S02]  /*e160*/  SYNCS.PHASECHK.TRANS64.TRYWAIT P0, [R23+URZ+0x2d820], R0 ;  /* 0x02d82000170075a7 */ /* 0x0022a4000800017f */
[----:B--2---:R-:W-:Y:S05]  /*e170*/  @!P0 NANOSLEEP.SYNCS 0x989680 ;  /* 0x009896800000895d */ /* 0x004fea0003900000 */
[----:B------:R-:W2:Y:S02]  /*e180*/  @!P0 SYNCS.PHASECHK.TRANS64 P0, [R23+URZ+0x2d820], R0 ;  /* 0x02d82000170085a7 */ /* 0x000ea4000800007f */
[----:B--2---:R-:W-:Y:S05]  /*e190*/  @!P0 BRA `(.L_x_10239) ;  /* 0xfffffffc00f08947 */ /* 0x004fea000383ffff */
[----:B------:R-:W-:Y:S05]  /*e1a0*/  BRA `(.L_x_10318) ;  /* 0xffffffc800847947 */ /* 0x000fea000383ffff */
.L_x_10244:
[----:B0-----:R0:W1:Y:S02]  /*e1b0*/  SYNCS.PHASECHK.TRANS64.TRYWAIT P0, [R5+URZ+0x2d840], R0 ;  /* 0x02d84000050075a7 */ /* 0x001064000800017f */
[----:B-1----:R-:W-:Y:S05]  /*e1c0*/  @!P0 NANOSLEEP.SYNCS 0x989680 ;  /* 0x009896800000895d */ /* 0x002fea0003900000 */
[----:B------:R-:W1:Y:S02]  /*e1d0*/  @!P0 SYNCS.PHASECHK.TRANS64 P0, [R5+URZ+0x2d840], R0 ;  /* 0x02d84000050085a7 */ /* 0x000e64000800007f */
[----:B-1----:R-:W-:Y:S05]  /*e1e0*/  @!P0 BRA `(.L_x_10244) ;  /* 0xfffffffc00f08947 */ /* 0x002fea000383ffff */
[----:B------:R-:W-:Y:S05]  /*e1f0*/  BRA `(.L_x_10319) ;  /* 0xffffffcc00787947 */ /* 0x000fea000383ffff */
.L_x_10245:
        /* <DEDUP_REMOVED lines=8> */
.L_x_10321:
[----:B------:R-:W-:Y:S05]  /*e280*/  BSYNC B1 ;  /* 0x0000000000017941 */ /* 0x000fea0003800000 */
.L_x_10320:
[----:B------:R-:W0:Y:S01]  /*e290*/  S2R R21, SR_TID.X ;  /* 0x0000000000157919 */ /* 0x000e220000002100 */
        /* <DEDUP_REMOVED lines=8> */
[----:B------:R-:W-:-:S12]  /*e320*/  IMAD R4, R4, 0x2, R23 ;  /* 0x0000000204047824 */ /* 0x000fd800078e0217 */
[----:B0-----:R-:W-:Y:S05]  /*e330*/  WARPSYNC.COLLECTIVE R15, `(.L_x_10322) ;  /* 0x000000000f087348 */ /* 0x001fea0003c00000 */
[----:B------:R1:W2:Y:S02]  /*e340*/  SHFL.IDX P6, R14, R13, R12, R11 ;  /* 0x0000000c0d0e7389 */ /* 0x0002a400000c000b */
[----:B012---:R-:W-:Y:S01]  /*e350*/  ENDCOLLECTIVE ;  /* 0x000000000000791b */ /* 0x007fe20003800000 */
.L_x_10322:
        /* <DEDUP_REMOVED lines=8> */
.L_x_10323:
[----:B------:R-:W-:-:S04]  /*e3e0*/  SHF.L.U32 R0, R21, 0x1, RZ ;  /* 0x0000000115007819 */ /* 0x000fc800000006ff */
[----:B------:R-:W-:-:S05]  /*e3f0*/  IADD3 R2, P0, R2, R0, RZ ;  /* 0x0000000002027210 */ /* 0x000fca0007f1e0ff */
[----:B------:R-:W-:Y:S02]  /*e400*/  IMAD.X R3, RZ, RZ, R3, P0 ;  /* 0x000000ffff037224 */ /* 0x000fe400000e0603 */
[----:B------:R-:W-:-:S03]  /*e410*/  IMAD.MOV.U32 R13, RZ, RZ, R6 ;  /* 0x000000ffff0d7224 */ /* 0x000fc600078e0006 */
        /* <DEDUP_REMOVED lines=10> */
.L_x_10324:
[----:B------:R-:W-:Y:S01]  /*e4c0*/  MOV R13, R7 ;  /* 0x00000007000d7202 */ /* 0x000fe20000000f00 */
[----:B------:R-:W-:Y:S02]  /*e4d0*/  IMAD.MOV.U32 R12, RZ, RZ, 0x2 ;  /* 0x00000002ff0c7424 */ /* 0x000fe400078e00ff */
[----:B------:R-:W-:-:S07]  /*e4e0*/  IMAD.MOV.U32 R2, RZ, RZ, R14 ;  /* 0x000000ffff027224 */ /* 0x000fce00078e000e */
[----:B------:R-:W-:Y:S05]  /*e4f0*/  WARPSYNC.COLLECTIVE R15, `(.L_x_10325) ;  /* 0x000000000f087348 */ /* 0x000fea0003c00000 */
[----:B------:R0:W1:Y:S02]  /*e500*/  SHFL.IDX P6, R14, R13, R12, R11 ;  /* 0x0000000c0d0e7389 */ /* 0x00006400000c000b */
[----:B01----:R-:W-:Y:S01]  /*e510*/  ENDCOLLECTIVE ;  /* 0x000000000000791b */ /* 0x003fe20003800000 */
.L_x_10325:
        /* <DEDUP_REMOVED lines=13> */
.L_x_10326:
[----:B------:R-:W-:Y:S02]  /*e5f0*/  IMAD.MOV.U32 R13, RZ, RZ, R7 ;  /* 0x000000ffff0d7224 */ /* 0x000fe400078e0007 */
[----:B------:R-:W-:Y:S02]  /*e600*/  IMAD.MOV.U32 R12, RZ, RZ, 0x3 ;  /* 0x00000003ff0c7424 */ /* 0x000fe400078e00ff */
[----:B------:R-:W-:-:S07]  /*e610*/  IMAD.MOV.U32 R2, RZ, RZ, R14 ;  /* 0x000000ffff027224 */ /* 0x000fce00078e000e */
[----:B------:R-:W-:Y:S05]  /*e620*/  WARPSYNC.COLLECTIVE R15, `(.L_x_10327) ;  /* 0x000000000f087348 */ /* 0x000fea0003c00000 */
[----:B------:R0:W1:Y:S02]  /*e630*/  SHFL.IDX P6, R14, R13, R12, R11 ;  /* 0x0000000c0d0e7389 */ /* 0x00006400000c000b */
[----:B01----:R-:W-:Y:S01]  /*e640*/  ENDCOLLECTIVE ;  /* 0x000000000000791b */ /* 0x003fe20003800000 */
.L_x_10327:
[----:B------:R-:W-:-:S05]  /*e650*/  IADD3 R2, P0, R2, R0, RZ ;  /* 0x0000000002027210 */ /* 0x000fca0007f1e0ff */
[----:B------:R-:W-:-:S05]  /*e660*/  IMAD.X R3, RZ, RZ, R21, P0 ;  /* 0x000000ffff037224 */ /* 0x000fca00000e0615 */
[----:B------:R-:W-:Y:S01]  /*e670*/  @!PT LDS RZ, [RZ] ;  /* 0x00000000fffff984 */ /* 0x000fe20000000800 */
[----:B------:R-:W-:Y:S01]  /*e680*/  @!PT LDS RZ, [RZ] ;  /* 0x00000000fffff984 */ /* 0x000fe20000000800 */
[----:B------:R-:W-:Y:S01]  /*e690*/  @!PT LDS RZ, [RZ] ;  /* 0x00000000fffff984 */ /* 0x000fe20000000800 */
[----:B------:R0:W-:Y:S01]  /*e6a0*/  LDGSTS.E.BYPASS.LTC128B.128 [R4+0x16400], desc[UR36][R2.64], !P1 ;  /* 0x1640000002047fae */ /* 0x0001e2000c901d64 */
[----:B------:R-:W-:Y:S02]  /*e6b0*/  MOV R13, R6 ;  /* 0x00000006000d7202 */ /* 0x000fe40000000f00 */
[----:B------:R-:W-:Y:S01]  /*e6c0*/  LOP3.LUT P1, RZ, R22, 0x80, RZ, 0xc0, !PT ;  /* 0x0000008016ff7812 */ /* 0x000fe2000782c0ff */
[----:B------:R0:W-:Y:S04]  /*e6d0*/  LDGSTS.E.BYPASS.LTC128B.128 [R4+0x18400], desc[UR36][R2.64+0x40], !P5 ;  /* 0x1840004002047fae */ /* 0x0001e8000e901d64 */
[----:B------:R0:W-:Y:S01]  /*e6e0*/  LDGSTS.E.BYPASS.LTC128B.128 [R4+0x1a400], desc[UR36][R2.64+0x80], !P4 ;  /* 0x1a40008002047fae */ /* 0x0001e2000e101d64 */
[----:B------:R-:W-:-:S07]  /*e6f0*/  IMAD.MOV.U32 R21, RZ, RZ, R14 ;  /* 0x000000ffff157224 */ /* 0x000fce00078e000e */
[----:B0-----:R-:W-:Y:S05]  /*e700*/  WARPSYNC.COLLECTIVE R15, `(.L_x_10328) ;  /* 0x000000000f087348 */ /* 0x001fea0003c00000 */
[----:B------:R1:W2:Y:S02]  /*e710*/  SHFL.IDX P6, R14, R13, R12, R11 ;  /* 0x0000000c0d0e7389 */ /* 0x0002a400000c000b */
[----:B012---:R-:W-:Y:S01]  /*e720*/  ENDCOLLECTIVE ;  /* 0x000000000000791b */ /* 0x007fe20003800000 */
.L_x_10328:
[----:B------:R-:W-:Y:S01]  /*e730*/  IMAD.MOV.U32 R2, RZ, RZ, R14 ;  /* 0x000000ffff027224 */ /* 0x000fe200078e000e */
[----:B------:R-:W-:Y:S06]  /*e740*/  BRA `(.L_x_10329) ;  /* 0xffffffcc00187947 */ /* 0x000fec000383ffff */
.L_x_10250:
[----:B-1----:R1:W2:Y:S02]  /*e750*/  SYNCS.PHASECHK.TRANS64.TRYWAIT P0, [R5+URZ+0x2d860], R2 ;  /* 0x02d86002050075a7 */ /* 0x0022a4000800017f */
[----:B--2---:R-:W-:Y:S05]  /*e760*/  @!P0 NANOSLEEP.SYNCS 0x989680 ;  /* 0x009896800000895d */ /* 0x004fea0003900000 */
[----:B------:R-:W2:Y:S02]  /*e770*/  @!P0 SYNCS.PHASECHK.TRANS64 P0, [R5+URZ+0x2d860], R2 ;  /* 0x02d86002050085a7 */ /* 0x000ea4000800007f */
[----:B--2---:R-:W-:Y:S05]  /*e780*/  @!P0 BRA `(.L_x_10250) ;  /* 0xfffffffc00f08947 */ /* 0x004fea000383ffff */
[----:B------:R-:W-:Y:S05]  /*e790*/  BRA `(.L_x_10330) ;  /* 0xffffffcc007c7947 */ /* 0x000fea000383ffff */
.L_x_10251:
        /* <DEDUP_REMOVED lines=8> */
.L_x_10332:
[----:B------:R-:W-:Y:S05]  /*e820*/  BSYNC B1 ;  /* 0x0000000000017941 */ /* 0x000fea0003800000 */
.L_x_10331:
        /* <DEDUP_REMOVED lines=9> */
.L_x_10333:
[----:B------:R-:W-:Y:S02]  /*e8c0*/  IMAD.MOV.U32 R13, RZ, RZ, R25 ;  /* 0x000000ffff0d7224 */ /* 0x000fe400078e0019 */
[----:B------:R-:W-:Y:S02]  /*e8d0*/  IMAD.MOV.U32 R12, RZ, RZ, 0x1 ;  /* 0x00000001ff0c7424 */ /* 0x000fe400078e00ff */
[----:B------:R-:W-:-:S07]  /*e8e0*/  IMAD.MOV.U32 R2, RZ, RZ, R14 ;  /* 0x000000ffff027224 */ /* 0x000fce00078e000e */
[----:B------:R-:W-:Y:S05]  /*e8f0*/  WARPSYNC.COLLECTIVE R15, `(.L_x_10334) ;  /* 0x000000000f087348 */ /* 0x000fea0003c00000 */
[----:B------:R0:W1:Y:S02]  /*e900*/  SHFL.IDX P6, R14, R13, R12, R11 ;  /* 0x0000000c0d0e7389 */ /* 0x00006400000c000b */
[----:B01----:R-:W-:Y:S01]  /*e910*/  ENDCOLLECTIVE ;  /* 0x000000000000791b */ /* 0x003fe20003800000 */
.L_x_10334:
        /* <DEDUP_REMOVED lines=16> */
.L_x_10335:
[----:B------:R-:W-:Y:S02]  /*ea20*/  IMAD.MOV.U32 R13, RZ, RZ, R25 ;  /* 0x000000ffff0d7224 */ /* 0x000fe400078e0019 */
[----:B------:R-:W-:Y:S01]  /*ea30*/  IMAD.MOV.U32 R12, RZ, RZ, 0x2 ;  /* 0x00000002ff0c7424 */ /* 0x000fe200078e00ff */
[----:B------:R-:W-:-:S07]  /*ea40*/  MOV R2, R14 ;  /* 0x0000000e00027202 */ /* 0x000fce0000000f00 */
[----:B------:R-:W-:Y:S05]  /*ea50*/  WARPSYNC.COLLECTIVE R15, `(.L_x_10336) ;  /* 0x000000000f087348 */ /* 0x000fea0003c00000 */
[----:B------:R0:W1:Y:S02]  /*ea60*/  SHFL.IDX P6, R14, R13, R12, R11 ;  /* 0x0000000c0d0e7389 */ /* 0x00006400000c000b */
[----:B01----:R-:W-:Y:S01]  /*ea70*/  ENDCOLLECTIVE ;  /* 0x000000000000791b */ /* 0x003fe20003800000 */
.L_x_10336:
        /* <DEDUP_REMOVED lines=16> */
.L_x_10337:
[----:B------:R-:W-:Y:S01]  /*eb80*/  IMAD.MOV.U32 R13, RZ, RZ, R25 ;  /* 0x000000ffff0d7224 */ /* 0x000fe200078e0019 */
[----:B------:R-:W-:Y:S01]  /*eb90*/  MOV R12, 0x3 ;  /* 0x00000003000c7802 */ /* 0x000fe20000000f00 */
[----:B------:R-:W-:-:S07]  /*eba0*/  IMAD.MOV.U32 R2, RZ, RZ, R14 ;  /* 0x000000ffff027224 */ /* 0x000fce00078e000e */
[----:B------:R-:W-:Y:S05]  /*ebb0*/  WARPSYNC.COLLECTIVE R15, `(.L_x_10338) ;  /* 0x000000000f087348 */ /* 0x000fea0003c00000 */
[----:B------:R0:W1:Y:S02]  /*ebc0*/  SHFL.IDX P6, R14, R13, R12, R11 ;  /* 0x0000000c0d0e7389 */ /* 0x00006400000c000b */
[----:B01----:R-:W-:Y:S01]  /*ebd0*/  ENDCOLLECTIVE ;  /* 0x000000000000791b */ /* 0x003fe20003800000 */
.L_x_10338:
        /* <DEDUP_REMOVED lines=13> */
.L_x_10339:
        /* <DEDUP_REMOVED lines=8> */
.L_x_10259:
[----:B-1----:R1:W2:Y:S02]  /*ed30*/  SYNCS.PHASECHK.TRANS64.TRYWAIT P0, [R0+URZ+0x2d860], R3 ;  /* 0x02d86003000075a7 */ /* 0x0022a4000800017f */
[----:B--2---:R-:W-:Y:S05]  /*ed40*/  @!P0 NANOSLEEP.SYNCS 0x989680 ;  /* 0x009896800000895d */ /* 0x004fea0003900000 */
[----:B------:R-:W2:Y:S02]  /*ed50*/  @!P0 SYNCS.PHASECHK.TRANS64 P0, [R0+URZ+0x2d860], R3 ;  /* 0x02d86003000085a7 */ /* 0x000ea4000800007f */
[----:B--2---:R-:W-:Y:S05]  /*ed60*/  @!P0 BRA `(.L_x_10259) ;  /* 0xfffffffc00f08947 */ /* 0x004fea000383ffff */
[----:B------:R-:W-:Y:S05]  /*ed70*/  BRA `(.L_x_10341) ;  /* 0xffffffd000107947 */ /* 0x000fea000383ffff */
.L_x_10260:
        /* <DEDUP_REMOVED lines=8> */
.L_x_10343:
[----:B------:R-:W-:Y:S05]  /*ee00*/  BSYNC B0 ;  /* 0x0000000000007941 */ /* 0x000fea0003800000 */
.L_x_10342:
[----:B------:R-:W0:Y:S01]  /*ee10*/  S2R R2, SR_TID.X ;  /* 0x0000000000027919 */ /* 0x000e220000002100 */
[----:B------:R-:W-:Y:S01]  /*ee20*/  MOV R13, R24 ;  /* 0x00000018000d7202 */ /* 0x000fe20000000f00 */
[----:B------:R-:W-:Y:S02]  /*ee30*/  IMAD.MOV.U32 R12, RZ, RZ, RZ ;  /* 0x000000ffff0c7224 */ /* 0x000fe400078e00ff */
[----:B------:R-:W-:Y:S02]  /*ee40*/  IMAD.MOV.U32 R11, RZ, RZ, 0x1c1f ;  /* 0x00001c1fff0b7424 */ /* 0x000fe400078e00ff */
[----:B------:R-:W-:Y:S02]  /*ee50*/  IMAD.MOV.U32 R15, RZ, RZ, -0x1 ;  /* 0xffffffffff0f7424 */ /* 0x000fe400078e00ff */
[----:B------:R-:W-:Y:S02]  /*ee60*/  IMAD.MOV.U32 R3, RZ, RZ, R14 ;  /* 0x000000ffff037224 */ /* 0x000fe400078e000e */
[----:B------:R-:W-:-:S07]  /*ee70*/  IMAD R4, R4, 0x2, R23 ;  /* 0x0000000204047824 */ /* 0x000fce00078e0217 */
[----:B0-----:R-:W-:Y:S05]  /*ee80*/  WARPSYNC.COLLECTIVE R15, `(.L_x_10344) ;  /* 0x000000000f087348 */ /* 0x001fea0003c00000 */
[----:B------:R1:W2:Y:S02]  /*ee90*/  SHFL.IDX P6, R14, R13, R12, R11 ;  /* 0x0000000c0d0e7389 */ /* 0x0002a400000c000b */
[----:B012---:R-:W-:Y:S01]  /*eea0*/  ENDCOLLECTIVE ;  /* 0x000000000000791b */ /* 0x007fe20003800000 */
.L_x_10344:
[----:B------:R-:W-:Y:S01]  /*eeb0*/  ULDC UR4, c[0x0][0x2f4] ;  /* 0x0000bd0000047ab9 */ /* 0x000fe20000000800 */
[----:B------:R-:W-:Y:S01]  /*eec0*/  IMAD.MOV.U32 R13, RZ, RZ, R25 ;  /* 0x000000ffff0d7224 */ /* 0x000fe200078e0019 */
[----:B------:R-:W-:Y:S01]  /*eed0*/  MOV R12, 0x1 ;  /* 0x00000001000c7802 */ /* 0x000fe20000000f00 */
[----:B------:R-:W-:-:S05]  /*eee0*/  IMAD.SHL.U32 R7, R2, 0x8, RZ ;  /* 0x0000000802077824 */ /* 0x000fca00078e00ff */
[----:B------:R-:W-:-:S04]  /*eef0*/  LOP3.LUT R7, R7, 0x18, RZ, 0xc0, !PT ;  /* 0x0000001807077812 */ /* 0x000fc800078ec0ff */
[C---:B------:R-:W-:Y:S01]  /*ef00*/  ISETP.GE.AND P2, PT, R7.reuse, UR4, PT ;  /* 0x0000000407007c0c */ /* 0x040fe2000bf46270 */
[C---:B------:R-:W-:Y:S01]  /*ef10*/  IMAD.SHL.U32 R5, R7.reuse, 0x2, RZ ;  /* 0x0000000207057824 */ /* 0x040fe200078e00ff */
[C---:B------:R-:W-:Y:S02]  /*ef20*/  LOP3.LUT R8, R7.reuse, 0x20, RZ, 0xfc, !PT ;  /* 0x0000002007087812 */ /* 0x040fe400078efcff */
[----:B------:R-:W-:Y:S02]  /*ef30*/  LOP3.LUT R7, R7, 0x40, RZ, 0xfc, !PT ;  /* 0x0000004007077812 */ /* 0x000fe400078efcff */
[----:B------:R-:W-:Y:S02]  /*ef40*/  IADD3 R2, P0, R14, R5, RZ ;  /* 0x000000050e027210 */ /* 0x000fe40007f1e0ff */
[----:B------:R-:W-:Y:S02]  /*ef50*/  ISETP.LT.OR P3, PT, R6, 0x1, P2 ;  /* 0x000000010600780c */ /* 0x000fe40001761670 */
[----:B------:R-:W-:Y:S01]  /*ef60*/  ISETP.GE.AND P1, PT, R8, UR4, PT ;  /* 0x0000000408007c0c */ /* 0x000fe2000bf26270 */
[----:B------:R-:W-:Y:S01]  /*ef70*/  IMAD.X R3, RZ, RZ, R3, P0 ;  /* 0x000000ffff037224 */ /* 0x000fe200000e0603 */
[----:B------:R-:W-:-:S13]  /*ef80*/  ISETP.GE.AND P0, PT, R7, UR4, PT ;  /* 0x0000000407007c0c */ /* 0x000fda000bf06270 */
[----:B------:R-:W-:Y:S05]  /*ef90*/  WARPSYNC.COLLECTIVE R15, `(.L_x_10345) ;  /* 0x000000000f087348 */ /* 0x000fea0003c00000 */
[----:B------:R0:W1:Y:S02]  /*efa0*/  SHFL.IDX P6, R14, R13, R12, R11 ;  /* 0x0000000c0d0e7389 */ /* 0x00006400000c000b */
[----:B01----:R-:W-:Y:S01]  /*efb0*/  ENDCOLLECTIVE ;  /* 0x000000000000791b */ /* 0x003fe20003800000 */
.L_x_10345:
[C---:B------:R-:W-:Y:S01]  /*efc0*/  ISETP.LT.OR P4, PT, R6.reuse, 0x1, P1 ;  /* 0x000000010600780c */ /* 0x040fe20000f81670 */
[----:B------:R-:W-:Y:S01]  /*efd0*/  @!PT LDS RZ, [RZ] ;  /* 0x00000000fffff984 */ /* 0x000fe20000000800 */
[----:B------:R-:W-:Y:S01]  /*efe0*/  @!PT LDS RZ, [RZ] ;  /* 0x00000000fffff984 */ /* 0x000fe20000000800 */
[----:B------:R-:W-:Y:S01]  /*eff0*/  @!PT LDS RZ, [RZ] ;  /* 0x00000000fffff984 */ /* 0x000fe20000000800 */
[----:B------:R-:W-:Y:S01]  /*f000*/  LDGSTS.E.BYPASS.LTC128B.128 [R4+0x400], desc[UR36][R2.64], !P3 ;  /* 0x0040000002047fae */ /* 0x000fe2000d901d64 */
[----:B------:R-:W-:Y:S01]  /*f010*/  ISETP.LT.OR P3, PT, R6, 0x1, P0 ;  /* 0x000000010600780c */ /* 0x000fe20000761670 */
[----:B------:R-:W-:-:S10]  /*f020*/  IMAD.MOV.U32 R13, RZ, RZ, R24 ;  /* 0x000000ffff0d7224 */ /* 0x000fd400078e0018 */
[----:B------:R-:W-:Y:S04]  /*f030*/  LDGSTS.E.BYPASS.LTC128B.128 [R4+0x2400], desc[UR36][R2.64+0x40], !P4 ;  /* 0x0240004002047fae */ /* 0x000fe8000e101d64 */
[----:B------:R0:W-:Y:S01]  /*f040*/  LDGSTS.E.BYPASS.LTC128B.128 [R4+0x4400], desc[UR36][R2.64+0x80], !P3 ;  /* 0x0440008002047fae */ /* 0x0001e2000d901d64 */
[----:B------:R-:W-:Y:S01]  /*f050*/  ISETP.LT.OR P3, PT, R6, 0x21, P2 ;  /* 0x000000210600780c */ /* 0x000fe20001761670 */
[----:B0-----:R-:W-:-:S12]  /*f060*/  IMAD.MOV.U32 R3, RZ, RZ, R14 ;  /* 0x000000ffff037224 */ /* 0x001fd800078e000e */
[----:B------:R-:W-:Y:S05]  /*f070*/  WARPSYNC.COLLECTIVE R15, `(.L_x_10346) ;  /* 0x000000000f087348 */ /* 0x000fea0003c00000 */
[----:B------:R0:W1:Y:S02]  /*f080*/  SHFL.IDX P6, R14, R13, R12, R11 ;  /* 0x0000000c0d0e7389 */ /* 0x00006400000c000b */
[----:B01----:R-:W-:Y:S01]  /*f090*/  ENDCOLLECTIVE ;  /* 0x000000000000791b */ /* 0x003fe20003800000 */
.L_x_10346:
[----:B------:R-:W-:Y:S02]  /*f0a0*/  IMAD.MOV.U32 R13, RZ, RZ, R25 ;  /* 0x000000ffff0d7224 */ /* 0x000fe400078e0019 */
[----:B------:R-:W-:Y:S01]  /*f0b0*/  IMAD.MOV.U32 R12, RZ, RZ, 0x2 ;  /* 0x00000002ff0c7424 */ /* 0x000fe200078e00ff */
[----:B------:R-:W-:-:S13]  /*f0c0*/  IADD3 R2, P4, R14, R5, RZ ;  /* 0x000000050e027210 */ /* 0x000fda0007f9e0ff */
[----:B------:R-:W-:Y:S05]  /*f0d0*/  WARPSYNC.COLLECTIVE R15, `(.L_x_10347) ;  /* 0x000000000f087348 */ /* 0x000fea0003c00000 */
[----:B------:R0:W1:Y:S02]  /*f0e0*/  SHFL.IDX P6, R14, R13, R12, R11 ;  /* 0x0000000c0d0e7389 */ /* 0x00006400000c000b */
[----:B01----:R-:W-:Y:S01]  /*f0f0*/  ENDCOLLECTIVE ;  /* 0x000000000000791b */ /* 0x003fe20003800000 */
.L_x_10347:
[----:B------:R-:W-:Y:S01]  /*f100*/  IMAD.X R3, RZ, RZ, R3, P4 ;  /* 0x000000ffff037224 */ /* 0x000fe200020e0603 */
[----:B------:R-:W-:-:S04]  /*f110*/  ISETP.LT.OR P4, PT, R6, 0x21, P1 ;  /* 0x000000210600780c */ /* 0x000fc80000f81670 */
[----:B------:R-:W-:Y:S01]  /*f120*/  @!PT LDS RZ, [RZ] ;  /* 0x00000000fffff984 */ /* 0x000fe20000000800 */
[----:B------:R-:W-:Y:S01]  /*f130*/  @!PT LDS RZ, [RZ] ;  /* 0x00000000fffff984 */ /* 0x000fe20000000800 */
[----:B------:R-:W-:Y:S01]  /*f140*/  @!PT LDS RZ, [RZ] ;  /* 0x00000000fffff984 */ /* 0x000fe20000000800 */
[----:B------:R-:W-:Y:S01]  /*f150*/  LDGSTS.E.BYPASS.LTC128B.128 [R4+0xc00], desc[UR36][R2.64], !P3 ;  /* 0x00c0000002047fae */ /* 0x000fe2000d901d64 */
[----:B------:R-:W-:Y:S01]  /*f160*/  ISETP.LT.OR P3, PT, R6, 0x21, P0 ;  /* 0x000000210600780c */ /* 0x000fe20000761670 */
[----:B------:R-:W-:-:S07]  /*f170*/  IMAD.MOV.U32 R13, RZ, RZ, R24 ;  /* 0x000000ffff0d7224 */ /* 0x000fce00078e0018 */
[----:B------:R-:W-:Y:S05]  /*f180*/  LDGSTS.E.BYPASS.LTC128B.128 [R4+0x2c00], desc[UR36][R2.64+0x40], !P4 ;  /* 0x02c0004002047fae */ /* 0x000fea000e101d64 */
[----:B------:R0:W-:Y:S01]  /*f190*/  LDGSTS.E.BYPASS.LTC128B.128 [R4+0x4c00], desc[UR36][R2.64+0x80], !P3 ;  /* 0x04c0008002047fae */ /* 0x0001e2000d901d64 */
[----:B------:R-:W-:Y:S01]  /*f1a0*/  ISETP.LT.OR P3, PT, R6, 0x41, P2 ;  /* 0x000000410600780c */ /* 0x000fe20001761670 */
[----:B0-----:R-:W-:-:S12]  /*f1b0*/  IMAD.MOV.U32 R3, RZ, RZ, R14 ;  /* 0x000000ffff037224 */ /* 0x001fd800078e000e */
[----:B------:R-:W-:Y:S05]  /*f1c0*/  WARPSYNC.COLLECTIVE R15, `(.L_x_10348) ;  /* 0x000000000f087348 */ /* 0x000fea0003c00000 */
[----:B------:R0:W1:Y:S02]  /*f1d0*/  SHFL.IDX P6, R14, R13, R12, R11 ;  /* 0x0000000c0d0e7389 */ /* 0x00006400000c000b */
[----:B01----:R-:W-:Y:S01]  /*f1e0*/  ENDCOLLECTIVE ;  /* 0x000000000000791b */ /* 0x003fe20003800000 */
.L_x_10348:
[----:B------:R-:W-:Y:S01]  /*f1f0*/  MOV R13, R25 ;  /* 0x00000019000d7202 */ /* 0x000fe20000000f00 */
[----:B------:R-:W-:Y:S01]  /*f200*/  IMAD.MOV.U32 R12, RZ, RZ, 0x3 ;  /* 0x00000003ff0c7424 */ /* 0x000fe200078e00ff */
[----:B------:R-:W-:-:S13]  /*f210*/  IADD3 R2, P4, R14, R5, RZ ;  /* 0x000000050e027210 */ /* 0x000fda0007f9e0ff */
[----:B------:R-:W-:Y:S05]  /*f220*/  WARPSYNC.COLLECTIVE R15, `(.L_x_10349) ;  /* 0x000000000f087348 */ /* 0x000fea0003c00000 */
[----:B------:R0:W1:Y:S02]  /*f230*/  SHFL.IDX P6, R14, R13, R12, R11 ;  /* 0x0000000c0d0e7389 */ /* 0x00006400000c000b */
[----:B01----:R-:W-:Y:S01]  /*f240*/  ENDCOLLECTIVE ;  /* 0x000000000000791b */ /* 0x003fe20003800000 */
.L_x_10349:
        /* <DEDUP_REMOVED lines=14> */
.L_x_10350:
[----:B------:R-:W-:Y:S05]  /*f330*/  BRA `(.L_x_10351) ;  /* 0xffffffcc00847947 */ /* 0x000fea000383ffff */
.L_x_10265:
        /* <DEDUP_REMOVED lines=8> */
.L_x_10353:
[----:B------:R-:W-:Y:S05]  /*f3c0*/  BSYNC B0 ;  /* 0x0000000000007941 */ /* 0x000fea0003800000 */
.L_x_10352:
        /* <DEDUP_REMOVED lines=9> */
.L_x_10354:
[----:B------:R-:W-:Y:S02]  /*f460*/  ULDC UR4, c[0x0][0xc3c] ;  /* 0x00030f0000047ab9 */ /* 0x000fe40000000800 */
[----:B------:R-:W-:-:S13]  /*f470*/  ISETP.GE.OR P1, PT, R5, UR4, !P0 ;  /* 0x0000000405007c0c */ /* 0x000fda000c726670 */
[----:B------:R-:W0:Y:S01]  /*f480*/  @!P1 LDC.64 R2, c[0x0][0xc80] ;  /* 0x00032000ff029b82 */ /* 0x000e220000000a00 */
[----:B------:R-:W-:Y:S01]  /*f490*/  MOV R11, RZ ;  /* 0x000000ff000b7202 */ /* 0x000fe20000000f00 */
[----:B------:R-:W-:Y:S02]  /*f4a0*/  IMAD.MOV.U32 R4, RZ, RZ, R14 ;  /* 0x000000ffff047224 */ /* 0x000fe400078e000e */
[----:B0-----:R-:W-:-:S06]  /*f4b0*/  @!P1 IMAD.WIDE R2, R5, 0x4, R2 ;  /* 0x0000000405029825 */ /* 0x001fcc00078e0202 */
[----:B------:R0:W2:Y:S01]  /*f4c0*/  @!P1 LDG.E R3, desc[UR36][R2.64] ;  /* 0x0000002402039981 */ /* 0x0000a2000c1e1900 */
[C---:B------:R-:W-:Y:S02]  /*f4d0*/  ISETP.GE.U32.AND P2, PT, R8.reuse, 0x2, PT ;  /* 0x000000020800780c */ /* 0x040fe40003f46070 */
[C---:B------:R-:W-:Y:S02]  /*f4e0*/  ISETP.GE.U32.AND P3, PT, R8.reuse, 0x4, PT ;  /* 0x000000040800780c */ /* 0x040fe40003f66070 */
[C---:B------:R-:W-:Y:S02]  /*f4f0*/  ISETP.GE.U32.AND P4, PT, R8.reuse, 0x8, PT ;  /* 0x000000080800780c */ /* 0x040fe40003f86070 */
[C---:B------:R-:W-:Y:S01]  /*f500*/  ISETP.GE.U32.AND P5, PT, R8.reuse, 0x10, PT ;  /* 0x000000100800780c */ /* 0x040fe20003fa6070 */
[----:B0-----:R-:W-:Y:S02]  /*f510*/  IMAD.MOV.U32 R2, RZ, RZ, RZ ;  /* 0x000000ffff027224 */ /* 0x001fe400078e00ff */
[----:B--2---:R-:W-:Y:S01]  /*f520*/  @!P1 IMAD.MOV.U32 R2, RZ, RZ, R3 ;  /* 0x000000ffff029224 */ /* 0x004fe200078e0003 */
[----:B------:R-:W-:-:S03]  /*f530*/  ISETP.NE.AND P1, PT, R8, RZ, PT ;  /* 0x000000ff0800720c */ /* 0x000fc60003f25270 */
[----:B------:R-:W-:-:S10]  /*f540*/  IMAD.MOV.U32 R13, RZ, RZ, R2 ;  /* 0x000000ffff0d7224 */ /* 0x000fd400078e0002 */
[----:B------:R-:W-:Y:S05]  /*f550*/  WARPSYNC.COLLECTIVE R15, `(.L_x_10355) ;  /* 0x000000000f087348 */ /* 0x000fea0003c00000 */
[----:B------:R0:W1:Y:S02]  /*f560*/  SHFL.UP P6, R14, R13, R12, R11 ;  /* 0x0400000c0d0e7389 */ /* 0x00006400000c000b */
[----:B01----:R-:W-:Y:S01]  /*f570*/  ENDCOLLECTIVE ;  /* 0x000000000000791b */ /* 0x003fe20003800000 */
.L_x_10355:
[----:B------:R-:W-:Y:S01]  /*f580*/  IMAD.MOV.U32 R12, RZ, RZ, 0x2 ;  /* 0x00000002ff0c7424 */ /* 0x000fe200078e00ff */
[----:B------:R-:W-:-:S05]  /*f590*/  SEL R5, R14, RZ, P1 ;  /* 0x000000ff0e057207 */ /* 0x000fca0000800000 */
[----:B------:R-:W-:-:S04]  /*f5a0*/  IMAD.IADD R5, R2, 0x1, R5 ;  /* 0x0000000102057824 */ /* 0x000fc800078e0205 */
[----:B------:R-:W-:-:S07]  /*f5b0*/  IMAD.MOV.U32 R13, RZ, RZ, R5 ;  /* 0x000000ffff0d7224 */ /* 0x000fce00078e0005 */
[----:B------:R-:W-:Y:S05]  /*f5c0*/  WARPSYNC.COLLECTIVE R15, `(.L_x_10356) ;  /* 0x000000000f087348 */ /* 0x000fea0003c00000 */
[----:B------:R0:W1:Y:S02]  /*f5d0*/  SHFL.UP P6, R14, R13, R12, R11 ;  /* 0x0400000c0d0e7389 */ /* 0x00006400000c000b */
[----:B01----:R-:W-:Y:S01]  /*f5e0*/  ENDCOLLECTIVE ;  /* 0x000000000000791b */ /* 0x003fe20003800000 */
.L_x_10356:
[----:B------:R-:W-:Y:S01]  /*f5f0*/  IMAD.MOV.U32 R12, RZ, RZ, 0x4 ;  /* 0x00000004ff0c7424 */ /* 0x000fe200078e00ff */
[----:B------:R-:W-:-:S05]  /*f600*/  SEL R6, R14, RZ, P2 ;  /* 0x000000ff0e067207 */ /* 0x000fca0001000000 */
[----:B------:R-:W-:-:S04]  /*f610*/  IMAD.IADD R6, R5, 0x1, R6 ;  /* 0x0000000105067824 */ /* 0x000fc800078e0206 */
[----:B------:R-:W-:-:S07]  /*f620*/  IMAD.MOV.U32 R13, RZ, RZ, R6 ;  /* 0x000000ffff0d7224 */ /* 0x000fce00078e0006 */
[----:B------:R-:W-:Y:S05]  /*f630*/  WARPSYNC.COLLECTIVE R15, `(.L_x_10357) ;  /* 0x000000000f087348 */ /* 0x000fea0003c00000 */
[----:B------:R0:W1:Y:S02]  /*f640*/  SHFL.UP P6, R14, R13, R12, R11 ;  /* 0x0400000c0d0e7389 */ /* 0x00006400000c000b */
[----:B01----:R-:W-:Y:S01]  /*f650*/  ENDCOLLECTIVE ;  /* 0x000000000000791b */ /* 0x003fe20003800000 */
.L_x_10357:
[----:B------:R-:W-:Y:S02]  /*f660*/  MOV R12, 0x8 ;  /* 0x00000008000c7802 */ /* 0x000fe40000000f00 */
[----:B------:R-:W-:-:S05]  /*f670*/  SEL R7, R14, RZ, P3 ;  /* 0x000000ff0e077207 */ /* 0x000fca0001800000 */
[----:B------:R-:W-:-:S04]  /*f680*/  IMAD.IADD R7, R6, 0x1, R7 ;  /* 0x0000000106077824 */ /* 0x000fc800078e0207 */
[----:B------:R-:W-:-:S07]  /*f690*/  IMAD.MOV.U32 R13, RZ, RZ, R7 ;  /* 0x000000ffff0d7224 */ /* 0x000fce00078e0007 */
[----:B------:R-:W-:Y:S05]  /*f6a0*/  WARPSYNC.COLLECTIVE R15, `(.L_x_10358) ;  /* 0x000000000f087348 */ /* 0x000fea0003c00000 */
[----:B------:R0:W1:Y:S02]  /*f6b0*/  SHFL.UP P6, R14, R13, R12, R11 ;  /* 0x0400000c0d0e7389 */ /* 0x00006400000c000b */
[----:B01----:R-:W-:Y:S01]  /*f6c0*/  ENDCOLLECTIVE ;  /* 0x000000000000791b */ /* 0x003fe20003800000 */
.L_x_10358:
[----:B------:R-:W-:Y:S01]  /*f6d0*/  IMAD.MOV.U32 R12, RZ, RZ, 0x10 ;  /* 0x00000010ff0c7424 */ /* 0x000fe200078e00ff */
[----:B------:R-:W-:-:S05]  /*f6e0*/  SEL R14, R14, RZ, P4 ;  /* 0x000000ff0e0e7207 */ /* 0x000fca0002000000 */
[----:B------:R-:W-:-:S04]  /*f6f0*/  IMAD.IADD R5, R7, 0x1, R14 ;  /* 0x0000000107057824 */ /* 0x000fc800078e020e */
[----:B------:R-:W-:-:S07]  /*f700*/  IMAD.MOV.U32 R13, RZ, RZ, R5 ;  /* 0x000000ffff0d7224 */ /* 0x000fce00078e0005 */
[----:B------:R-:W-:Y:S05]  /*f710*/  WARPSYNC.COLLECTIVE R15, `(.L_x_10359) ;  /* 0x000000000f087348 */ /* 0x000fea0003c00000 */
[----:B------:R0:W1:Y:S02]  /*f720*/  SHFL.UP P6, R14, R13, R12, R11 ;  /* 0x0400000c0d0e7389 */ /* 0x00006400000c000b */
[----:B01----:R-:W-:Y:S01]  /*f730*/  ENDCOLLECTIVE ;  /* 0x000000000000791b */ /* 0x003fe20003800000 */
.L_x_10359:
        /* <DEDUP_REMOVED lines=8> */
.L_x_10360:
[----:B------:R-:W-:Y:S05]  /*f7c0*/  BRA `(.L_x_10361) ;  /* 0xffffffcc00987947 */ /* 0x000fea000383ffff */
.L_x_10270:
        /* <DEDUP_REMOVED lines=8> */
.L_x_10363:
[----:B------:R-:W-:Y:S05]  /*f850*/  BSYNC B0 ;  /* 0x0000000000007941 */ /* 0x000fea0003800000 */
.L_x_10362:
        /* <DEDUP_REMOVED lines=8> */
.L_x_10364:
[----:B------:R-:W-:Y:S02]  /*f8e0*/  MOV R12, 0x4 ;  /* 0x00000004000c7802 */ /* 0x000fe40000000f00 */
[----:B------:R-:W-:-:S05]  /*f8f0*/  SEL R14, R14, RZ, P2 ;  /* 0x000000ff0e0e7207 */ /* 0x000fca0001000000 */
[----:B------:R-:W-:-:S04]  /*f900*/  IMAD.IADD R3, R13, 0x1, R14 ;  /* 0x000000010d037824 */ /* 0x000fc800078e020e */
[----:B------:R-:W-:-:S07]  /*f910*/  IMAD.MOV.U32 R13, RZ, RZ, R3 ;  /* 0x000000ffff0d7224 */ /* 0x000fce00078e0003 */
[----:B------:R-:W-:Y:S05]  /*f920*/  WARPSYNC.COLLECTIVE R15, `(.L_x_10365) ;  /* 0x000000000f087348 */ /* 0x000fea0003c00000 */
[----:B------:R0:W1:Y:S02]  /*f930*/  SHFL.UP P6, R14, R13, R12, R11 ;  /* 0x0400000c0d0e7389 */ /* 0x00006400000c000b */
[----:B01----:R-:W-:Y:S01]  /*f940*/  ENDCOLLECTIVE ;  /* 0x000000000000791b */ /* 0x003fe20003800000 */
.L_x_10365:
[----:B------:R-:W-:Y:S01]  /*f950*/  IMAD.MOV.U32 R12, RZ, RZ, 0x8 ;  /* 0x00000008ff0c7424 */ /* 0x000fe200078e00ff */
[----:B------:R-:W-:-:S05]  /*f960*/  SEL R14, R14, RZ, P3 ;  /* 0x000000ff0e0e7207 */ /* 0x000fca0001800000 */
[----:B------:R-:W-:-:S04]  /*f970*/  IMAD.IADD R5, R3, 0x1, R14 ;  /* 0x0000000103057824 */ /* 0x000fc800078e020e */
[----:B------:R-:W-:-:S07]  /*f980*/  IMAD.MOV.U32 R13, RZ, RZ, R5 ;  /* 0x000000ffff0d7224 */ /* 0x000fce00078e0005 */
[----:B------:R-:W-:Y:S05]  /*f990*/  WARPSYNC.COLLECTIVE R15, `(.L_x_10366) ;  /* 0x000000000f087348 */ /* 0x000fea0003c00000 */
[----:B------:R0:W1:Y:S02]  /*f9a0*/  SHFL.UP P6, R14, R13, R12, R11 ;  /* 0x0400000c0d0e7389 */ /* 0x00006400000c000b */
[----:B01----:R-:W-:Y:S01]  /*f9b0*/  ENDCOLLECTIVE ;  /* 0x000000000000791b */ /* 0x003fe20003800000 */
.L_x_10366:
[----:B------:R-:W-:Y:S01]  /*f9c0*/  IMAD.MOV.U32 R12, RZ, RZ, 0x10 ;  /* 0x00000010ff0c7424 */ /* 0x000fe200078e00ff */
[----:B------:R-:W-:-:S05]  /*f9d0*/  SEL R6, R14, RZ, P4 ;  /* 0x000000ff0e067207 */ /* 0x000fca0002000000 */
[----:B------:R-:W-:-:S04]  /*f9e0*/  IMAD.IADD R6, R5, 0x1, R6 ;  /* 0x0000000105067824 */ /* 0x000fc800078e0206 */
[----:B------:R-:W-:-:S07]  /*f9f0*/  IMAD.MOV.U32 R13, RZ, RZ, R6 ;  /* 0x000000ffff0d7224 */ /* 0x000fce00078e0006 */
[----:B------:R-:W-:Y:S05]  /*fa00*/  WARPSYNC.COLLECTIVE R15, `(.L_x_10367) ;  /* 0x000000000f087348 */ /* 0x000fea0003c00000 */
[----:B------:R0:W1:Y:S02]  /*fa10*/  SHFL.UP P6, R14, R13, R12, R11 ;  /* 0x0400000c0d0e7389 */ /* 0x00006400000c000b */
[----:B01----:R-:W-:Y:S01]  /*fa20*/  ENDCOLLECTIVE ;  /* 0x000000000000791b */ /* 0x003fe20003800000 */
.L_x_10367:
        /* <DEDUP_REMOVED lines=8> */
.L_x_10368:
[----:B------:R-:W-:Y:S05]  /*fab0*/  BRA `(.L_x_10369) ;  /* 0xffffffcc00787947 */ /* 0x000fea000383ffff */
.L_x_10272:
[----:B------:R-:W-:Y:S01]  /*fac0*/  BSSY B0, `(.L_x_10370) ;  /* 0x0000006000007945 */ /* 0x000fe20003800000 */
[----:B------:R-:W-:Y:S01]  /*fad0*/  PLOP3.LUT P6, PT, P6, PT, PT, 0x8, 0x0 ;  /* 0x000000000000781c */ /* 0x000fe200037ce170 */
[----:B------:R-:W-:-:S12]  /*fae0*/  IMAD.MOV.U32 R15, RZ, RZ, -0x1 ;  /* 0xffffffffff0f7424 */ /* 0x000fd800078e00ff */
[----:B0-----:R-:W-:Y:S05]  /*faf0*/  WARPSYNC.COLLECTIVE R15, `(.L_x_10371) ;  /* 0x000000000f087348 */ /* 0x001fea0003c00000 */
[----:B------:R-:W-:Y:S01]  /*fb00*/  VOTE.ANY R14, PT, P6 ;  /* 0x00000000000e7806 */ /* 0x000fe200030e0100 */
[----:B0-----:R-:W-:Y:S06]  /*fb10*/  ENDCOLLECTIVE ;  /* 0x000000000000791b */ /* 0x001fec0003800000 */
.L_x_10371:
[----:B------:R-:W-:Y:S05]  /*fb20*/  BSYNC B0 ;  /* 0x0000000000007941 */ /* 0x000fea0003800000 */
.L_x_10370:
        /* <DEDUP_REMOVED lines=9> */
.L_x_10372:
[----:B------:R-:W-:Y:S01]  /*fbc0*/  IMAD.MOV.U32 R17, RZ, RZ, R14 ;  /* 0x000000ffff117224 */ /* 0x000fe200078e000e */
[----:B------:R-:W-:Y:S06]  /*fbd0*/  BRA `(.L_x_10373) ;  /* 0xffffffcc00687947 */ /* 0x000fec000383ffff */
.L_x_10274:
[----:B------:R-:W-:Y:S01]  /*fbe0*/  BSSY B0, `(.L_x_10374) ;  /* 0x0000007000007945 */ /* 0x000fe20003800000 */
[----:B------:R-:W-:Y:S01]  /*fbf0*/  MOV R13, R3 ;  /* 0x00000003000d7202 */ /* 0x000fe20000000f00 */
[----:B------:R-:W-:Y:S02]  /*fc00*/  IMAD.MOV.U32 R11, RZ, RZ, 0x1f ;  /* 0x0000001fff0b7424 */ /* 0x000fe400078e00ff */
[----:B------:R-:W-:-:S07]  /*fc10*/  IMAD.MOV.U32 R15, RZ, RZ, -0x1 ;  /* 0xffffffffff0f7424 */ /* 0x000fce00078e00ff */
[----:B012---:R-:W-:Y:S05]  /*fc20*/  WARPSYNC.COLLECTIVE R15, `(.L_x_10375) ;  /* 0x000000000f087348 */ /* 0x007fea0003c00000 */
[----:B------:R3:W4:Y:S02]  /*fc30*/  SHFL.IDX P6, R14, R13, R12, R11 ;  /* 0x0000000c0d0e7389 */ /* 0x00072400000c000b */
[----:B01234-:R-:W-:Y:S01]  /*fc40*/  ENDCOLLECTIVE ;  /* 0x000000000000791b */ /* 0x01ffe20003800000 */
.L_x_10375:
[----:B------:R-:W-:Y:S05]  /*fc50*/  BSYNC B0 ;  /* 0x0000000000007941 */ /* 0x000fea0003800000 */
.L_x_10374:
[----:B------:R-:W-:Y:S05]  /*fc60*/  BRA `(.L_x_10273) ;  /* 0xffffffcc00607947 */ /* 0x000fea000383ffff */
.L_x_10278:
[----:B0-----:R0:W2:Y:S02]  /*fc70*/  SYNCS.PHASECHK.TRANS64.TRYWAIT P0, [R5+URZ+0x2d820], R0 ;  /* 0x02d82000050075a7 */ /* 0x0010a4000800017f */
[----:B--2---:R-:W-:Y:S05]  /*fc80*/  @!P0 NANOSLEEP.SYNCS 0x989680 ;  /* 0x009896800000895d */ /* 0x004fea0003900000 */
[----:B------:R-:W2:Y:S02]  /*fc90*/  @!P0 SYNCS.PHASECHK.TRANS64 P0, [R5+URZ+0x2d820], R0 ;  /* 0x02d82000050085a7 */ /* 0x000ea4000800007f */
[----:B--2---:R-:W-:Y:S05]  /*fca0*/  @!P0 BRA `(.L_x_10278) ;  /* 0xfffffffc00f08947 */ /* 0x004fea000383ffff */
[----:B------:R-:W-:Y:S05]  /*fcb0*/  BRA `(.L_x_10376) ;  /* 0xffffffd0004c7947 */ /* 0x000fea000383ffff */
.L_x_10279:
        /* <DEDUP_REMOVED lines=8> */
[----:B01----:R-:W-:Y:S05]  /*fd40*/  WARPSYNC.COLLECTIVE R15, `(.L_x_10378) ;  /* 0x000000000f087348 */ /* 0x003fea0003c00000 */
[----:B------:R2:W3:Y:S02]  /*fd50*/  SHFL.IDX P6, R14, R13, R12, R11 ;  /* 0x0000000c0d0e7389 */ /* 0x0004e400000c000b */
[----:B0123--:R-:W-:Y:S01]  /*fd60*/  ENDCOLLECTIVE ;  /* 0x000000000000791b */ /* 0x00ffe20003800000 */
.L_x_10378:
[----:B------:R-:W-:Y:S05]  /*fd70*/  BSYNC B0 ;  /* 0x0000000000007941 */ /* 0x000fea0003800000 */
.L_x_10377:
[----:B------:R-:W-:Y:S05]  /*fd80*/  BRA `(.L_x_10379) ;  /* 0xffffffd000347947 */ /* 0x000fea000383ffff */
.L_x_10282:
[----:B------:R-:W-:Y:S01]  /*fd90*/  BSSY B1, `(.L_x_10380) ;  /* 0x0000006000017945 */ /* 0x000fe20003800000 */
[----:B------:R-:W-:-:S07]  /*fda0*/  IMAD.MOV.U32 R15, RZ, RZ, -0x1 ;  /* 0xffffffffff0f7424 */ /* 0x000fce00078e00ff */
[----:B01----:R-:W-:Y:S05]  /*fdb0*/  WARPSYNC.COLLECTIVE R15, `(.L_x_10381) ;  /* 0x000000000f0c7348 */ /* 0x003fea0003c00000 */
[----:B------:R-:W-:Y:S02]  /*fdc0*/  ELECT P6, UR62, PT ;  /* 0x00000000003e782f */ /* 0x000fe400038c0000 */
[----:B------:R-:W-:Y:S01]  /*fdd0*/  MOV R14, UR62 ;  /* 0x0000003e000e7c02 */ /* 0x000fe20008000f00 */
[----:B01----:R-:W-:Y:S10]  /*fde0*/  ENDCOLLECTIVE ;  /* 0x000000000000791b */ /* 0x003ff40003800000 */
.L_x_10381:
[----:B------:R-:W-:Y:S05]  /*fdf0*/  BSYNC B1 ;  /* 0x0000000000017941 */ /* 0x000fea0003800000 */
.L_x_10380:
[----:B------:R-:W-:Y:S05]  /*fe00*/  BRA `(.L_x_10382) ;  /* 0xffffffd0002c7947 */ /* 0x000fea000383ffff */
.L_x_10284:
[----:B0-----:R0:W2:Y:S02]  /*fe10*/  SYNCS.PHASECHK.TRANS64.TRYWAIT P1, [R3+URZ+0x2d840], R2 ;  /* 0x02d84002030075a7 */ /* 0x0010a4000802017f */
[----:B--2---:R-:W-:Y:S05]  /*fe20*/  @!P1 NANOSLEEP.SYNCS 0x989680 ;  /* 0x009896800000995d */ /* 0x004fea0003900000 */
[----:B------:R-:W2:Y:S02]  /*fe30*/  @!P1 SYNCS.PHASECHK.TRANS64 P1, [R3+URZ+0x2d840], R2 ;  /* 0x02d84002030095a7 */ /* 0x000ea4000802007f */
[----:B--2---:R-:W-:Y:S05]  /*fe40*/  @!P1 BRA `(.L_x_10284) ;  /* 0xfffffffc00f09947 */ /* 0x004fea000383ffff */
[----:B------:R-:W-:Y:S05]  /*fe50*/  BRA `(.L_x_10383) ;  /* 0xffffffd0004c7947 */ /* 0x000fea000383ffff */
.L_x_10286:
[----:B--2---:R2:W3:Y:S02]  /*fe60*/  SYNCS.PHASECHK.TRANS64.TRYWAIT P1, [R5+URZ+0x2d840], R0 ;  /* 0x02d84000050075a7 */ /* 0x0044e4000802017f */
[----:B---3--:R-:W-:Y:S05]  /*fe70*/  @!P1 NANOSLEEP.SYNCS 0x989680 ;  /* 0x009896800000995d */ /* 0x008fea0003900000 */
[----:B------:R-:W3:Y:S02]  /*fe80*/  @!P1 SYNCS.PHASECHK.TRANS64 P1, [R5+URZ+0x2d840], R0 ;  /* 0x02d84000050095a7 */ /* 0x000ee4000802007f */
[----:B---3--:R-:W-:Y:S05]  /*fe90*/  @!P1 BRA `(.L_x_10286) ;  /* 0xfffffffc00f09947 */ /* 0x008fea000383ffff */
[----:B------:R-:W-:Y:S05]  /*fea0*/  BRA `(.L_x_10384) ;  /* 0xffffffd000587947 */ /* 0x000fea000383ffff */
.L_x_10288:
[----:B---3--:R3:W4:Y:S02]  /*feb0*/  SYNCS.PHASECHK.TRANS64.TRYWAIT P1, [R3+URZ+0x2d860], R2 ;  /* 0x02d86002030075a7 */ /* 0x008724000802017f */
[----:B----4-:R-:W-:Y:S05]  /*fec0*/  @!P1 NANOSLEEP.SYNCS 0x989680 ;  /* 0x009896800000995d */ /* 0x010fea0003900000 */
[----:B------:R-:W4:Y:S02]  /*fed0*/  @!P1 SYNCS.PHASECHK.TRANS64 P1, [R3+URZ+0x2d860], R2 ;  /* 0x02d86002030095a7 */ /* 0x000f24000802007f */
[----:B----4-:R-:W-:Y:S05]  /*fee0*/  @!P1 BRA `(.L_x_10288) ;  /* 0xfffffffc00f09947 */ /* 0x010fea000383ffff */
[----:B------:R-:W-:Y:S05]  /*fef0*/  BRA `(.L_x_10385) ;  /* 0xffffffd000547947 */ /* 0x000fea000383ffff */
.L_x_10386:
        /* <DEDUP_REMOVED lines=16> */
.L_x_15864:


//--------------------- .text._ZN7cutlass13device_kernelIN5flash11enable_sm90INS1_16FlashAttnFwdSm90INS1_25CollectiveMainloopFwdSm90ILi2EN4cute5tupleIJNS5_1CILi1EEES8_S8_EEENS6_IJNS7_ILi192EEENS7_ILi128EEENS7_ILi96EEEEEELi96ENS_6half_tEfNS_4arch4Sm90ELb0ELb0ELb0ELb1ELb1ELb1ELb0ELb0ELb1ELb1ELb0ELb0EEENS1_21CollectiveEpilogueFwdINS6_IJSA_SC_SB_EEES9_SE_SG_Li384ELb1ELb1ELb0ELb0EEENS1_36VarlenDynamicPersistentTileSchedulerILi192ELi128ELi384ELi128ELb0ELb1ELb1ELb0ELb1ELb1EEEEEEEEEvNT_6ParamsE --------------------------
	.section	.text._ZN7cutlass13device_kernelIN5flash11enable_sm90INS1_16FlashAttnFwdSm90INS1_25CollectiveMainloopFwdSm90ILi2EN4cute5tupleIJNS5_1CILi1EEES8_S8_EEENS6_IJNS7_ILi192EEENS7_ILi128EEENS7_ILi96EEEEEELi96ENS_6half_tEfNS_4arch4Sm90ELb0ELb0ELb0ELb1ELb1ELb1ELb0ELb0ELb1ELb1ELb0ELb0EEENS1_21CollectiveEpilogueFwdINS6_IJSA_SC_SB_EEES9_SE_SG_Li384ELb1ELb1ELb0ELb0EEENS1_36VarlenDynamicPersistentTileSchedulerILi192ELi128ELi384ELi128ELb0ELb1ELb1ELb0ELb1ELb1EEEEEEEEEvNT_6ParamsE,"ax",@progbits
	.align	128
.text._ZN7cutlass13device_kernelIN5flash11enable_sm90INS1_16FlashAttnFwdSm90INS1_25CollectiveMainloopFwdSm90ILi2EN4cute5tupleIJNS5_1CILi1EEES8_S8_EEENS6_IJNS7_ILi192EEENS7_ILi128EEENS7_ILi96EEEEEELi96ENS_6half_tEfNS_4arch4Sm90ELb0ELb0ELb0ELb1ELb1ELb1ELb0ELb0ELb1ELb1ELb0ELb0EEENS1_21CollectiveEpilogueFwdINS6_IJSA_SC_SB_EEES9_SE_SG_Li384ELb1ELb1ELb0ELb0EEENS1_36VarlenDynamicPersistentTileSchedulerILi192ELi128ELi384ELi128ELb0ELb1ELb1ELb0ELb1ELb1EEEEEEEEEvNT_6ParamsE:
        .type           _ZN7cutlass13device_kernelIN5flash11enable_sm90INS1_16FlashAttnFwdSm90INS1_25CollectiveMainloopFwdSm90ILi2EN4cute5tupleIJNS5_1CILi1EEES8_S8_EEENS6_IJNS7_ILi192EEENS7_ILi128EEENS7_ILi96EEEEEELi96ENS_6half_tEfNS_4arch4Sm90ELb0ELb0ELb0ELb1ELb1ELb1ELb0ELb0ELb1ELb1ELb0ELb0EEENS1_21CollectiveEpilogueFwdINS6_IJSA_SC_SB_EEES9_SE_SG_Li384ELb1ELb1ELb0ELb0EEENS1_36VarlenDynamicPersistentTileSchedulerILi192ELi128ELi384ELi128ELb0ELb1ELb1ELb0ELb1ELb1EEEEEEEEEvNT_6ParamsE,@function
        .size           _ZN7cutlass13device_kernelIN5flash11enable_sm90INS1_16FlashAttnFwdSm90INS1_25CollectiveMainloopFwdSm90ILi2EN4cute5tupleIJNS5_1CILi1EEES8_S8_EEENS6_IJNS7_ILi192EEENS7_ILi128EEENS7_ILi96EEEEEELi96ENS_6half_tEfNS_4arch4Sm90ELb0ELb0ELb0ELb1ELb1ELb1ELb0ELb0ELb1ELb1ELb0ELb0EEENS1_21CollectiveEpilogueFwdINS6_IJSA_SC_SB_EEES9_SE_SG_Li384ELb1ELb1ELb0ELb0EEENS1_36VarlenDynamicPersistentTileSchedulerILi192ELi128ELi384ELi128ELb0ELb1ELb1ELb0ELb1ELb1EEEEEEEEEvNT_6ParamsE,(.L_x_15865 - _ZN7cutlass13device_kernelIN5flash11enable_sm90INS1_16FlashAttnFwdSm90INS1_25CollectiveMainloopFwdSm90ILi2EN4cute5tupleIJNS5_1CILi1EEES8_S8_EEENS6_IJNS7_ILi192EEENS7_ILi128EEENS7_ILi96EEEEEELi96ENS_6half_tEfNS_4arch4Sm90ELb0ELb0ELb0ELb1ELb1ELb1ELb0ELb0ELb1ELb1ELb0ELb0EEENS1_21CollectiveEpilogueFwdINS6_IJSA_SC_SB_EEES9_SE_SG_Li384ELb1ELb1ELb0ELb0EEENS1_36VarlenDynamicPersistentTileSchedulerILi192ELi128ELi384ELi128ELb0ELb1ELb1ELb0ELb1ELb1EEEEEEEEEvNT_6ParamsE)
        .other          _ZN7cutlass13device_kernelIN5flash11enable_sm90INS1_16FlashAttnFwdSm90INS1_25CollectiveMainloopFwdSm90ILi2EN4cute5tupleIJNS5_1CILi1EEES8_S8_EEENS6_IJNS7_ILi192EEENS7_ILi128EEENS7_ILi96EEEEEELi96ENS_6half_tEfNS_4arch4Sm90ELb0ELb0ELb0ELb1ELb1ELb1ELb0ELb0ELb1ELb1ELb0ELb0EEENS1_21CollectiveEpilogueFwdINS6_IJSA_SC_SB_EEES9_SE_SG_Li384ELb1ELb1ELb0ELb0EEENS1_36VarlenDynamicPersistentTileSchedulerILi192ELi128ELi384ELi128ELb0ELb1ELb1ELb0ELb1ELb1EEEEEEEEEvNT_6ParamsE,@"STO_CUDA_ENTRY STV_DEFAULT"
_ZN7cutlass13device_kernelIN5flash11enable_sm90INS1_16FlashAttnFwdSm90INS1_25CollectiveMainloopFwdSm90ILi2EN4cute5tupleIJNS5_1CILi1EEES8_S8_EEENS6_IJNS7_ILi192EEENS7_ILi128EEENS7_ILi96EEEEEELi96ENS_6half_tEfNS_4arch4Sm90ELb0ELb0ELb0ELb1ELb1ELb1ELb0ELb0ELb1ELb1ELb0ELb0EEENS1_21CollectiveEpilogueFwdINS6_IJSA_SC_SB_EEES9_SE_SG_Li384ELb1ELb1ELb0ELb0EEENS1_36VarlenDynamicPersistentTileSchedulerILi192ELi128ELi384ELi128ELb0ELb1ELb1ELb0ELb1ELb1EEEEEEEEEvNT_6ParamsE:
        /* <DEDUP_REMOVED lines=18> */
.L_x_10388:
[----:B------:R-:W-:Y:S05]  /*0120*/  BSYNC B0 ;  /* 0x0000000000007941 */ /* 0x000fea0003800000 */
.L_x_10387:
        /* <DEDUP_REMOVED lines=41> */
.L_x_10389:
        /* <DEDUP_REMOVED lines=22> */
.L_x_10390:
        /* <DEDUP_REMOVED lines=18> */
.L_x_10391:
        /* <DEDUP_REMOVED lines=22> */
.L_x_10392:
        /* <DEDUP_REMOVED lines=22> */
.L_x_10393:
        /* <DEDUP_REMOVED lines=8> */
.L_x_10396:
[----:B------:R-:W-:-:S08]  /*0980*/  NOP ;  /* 0x0000000000007918 */ /* 0x000fd00000000000 */
[----:B------:R-:W0:Y:S02]  /*0990*/  USETMAXREG.TRY_ALLOC.CTAPOOL UP0, 0xa0 ;  /* 0x000000a0000079c8 */ /* 0x000e240008000600 */
[----:B0-----:R-:W-:-:S13]  /*09a0*/  PLOP3.LUT P0, PT, PT, PT, UP0, 0x80, 0x0 ;  /* 0x000000000000781c */ /* 0x001fda0003f0f008 */
[----:B------:R-:W-:Y:S05]  /*09b0*/  @!P0 BRA `(.L_x_10396) ;  /* 0xfffffffc00f08947 */ /* 0x000fea000383ffff */
[----:B------:R-:W0:Y:S01]  /*09c0*/  S2R R0, SR_TID.X ;  /* 0x0000000000007919 */ /* 0x000e220000002100 */
[----:B------:R-:W1:Y:S01]  /*09d0*/  S2UR UR39, SR_CgaCtaId ;  /* 0x00000000002779c3 */ /* 0x000e620000008800 */
[----:B------:R-:W-:Y:S01]  /*09e0*/  UMOV UR4, 0x400 ;  /* 0x0000040000047882 */ /* 0x000fe20000000000 */
[----:B------:R-:W-:-:S06]  /*09f0*/  LOP3.LUT R23, R23, 0xffffffef, RZ, 0xc0, !PT ;  /* 0xffffffef17177812 */ /* 0x000fcc00078ec0ff */
[----:B------:R-:W-:Y:S06]  /*0a00*/  BAR.ARV 0x8, 0x200 ;  /* 0x0208000000007b1d */ /* 0x000fec0000002000 */
[----:B-1----:R-:W-:-:S06]  /*0a10*/  ULEA UR4, UR39, UR4, 0x18 ;  /* 0x0000000427047291 */ /* 0x002fcc000f8ec03f */
[----:B------:R-:W-:Y:S01]  /*0a20*/  IMAD.U32 R2, RZ, RZ, UR4 ;  /* 0x00000004ff027e24 */ /* 0x000fe2000f8e00ff */
[----:B0-----:R-:W-:Y:S01]  /*0a30*/  SHF.R.U32.HI R0, RZ, 0x7, R0 ;  /* 0x00000007ff007819 */ /* 0x001fe20000011600 */
[----:B------:R-:W-:-:S03]  /*0a40*/  ULDC UR4, c[0x0][0xc3c] ;  /* 0x00030f0000047ab9 */ /* 0x000fc60000000800 */
[----:B------:R-:W-:-:S13]  /*0a50*/  ISETP.NE.AND P0, PT, R0, 0x1, PT ;  /* 0x000000010000780c */ /* 0x000fda0003f05270 */
[----:B------:R-:W-:Y:S01]  /*0a60*/  @P0 LOP3.LUT R23, R23, 0x10, RZ, 0xfc, !PT ;  /* 0x0000001017170812 */ /* 0x000fe200078efcff */
[----:B------:R-:W-:Y:S08]  /*0a70*/  @!P0 BAR.ARV 0x9, 0x100 ;  /* 0x0244000000008b1d */ /* 0x000ff00000002000 */
[----:B------:R-:W-:Y:S06]  /*0a80*/  BAR.SYNC.DEFER_BLOCKING 0x5, 0x200 ;  /* 0x0148000000007b1d */ /* 0x000fec0000010000 */
[----:B------:R-:W0:Y:S02]  /*0a90*/  LDS.128 R32, [R2+0x2d8d0] ;  /* 0x02d8d00002207984 */ /* 0x000e240000000c00 */
[----:B------:R-:W-:Y:S06]  /*0aa0*/  BAR.ARV 0x4, 0x200 ;  /* 0x0108000000007b1d */ /* 0x000fec0000002000 */
[----:B0-----:R-:W-:-:S13]  /*0ab0*/  ISETP.GE.AND P0, PT, R35, UR4, PT ;  /* 0x0000000423007c0c */ /* 0x001fda000bf06270 */
[----:B------:R-:W-:Y:S05]  /*0ac0*/  @P0 BRA `(.L_x_10397) ;  /* 0x0000017c00d80947 */ /* 0x000fea0003800000 */
[----:B------:R-:W0:Y:S01]  /*0ad0*/  S2R R0, SR_TID.X ;  /* 0x0000000000007919 */ /* 0x000e220000002100 */
[----:B------:R-:W-:Y:S01]  /*0ae0*/  IMAD.MOV.U32 R19, RZ, RZ, -0x2 ;  /* 0xfffffffeff137424 */ /* 0x000fe200078e00ff */
[----:B------:R-:W-:Y:S01]  /*0af0*/  R2UR UR38, R2 ;  /* 0x00000000022672ca */ /* 0x000fe200000e0000 */
[----:B------:R-:W-:Y:S01]  /*0b00*/  IMAD.MOV.U32 R137, RZ, RZ, RZ ;  /* 0x000000ffff897224 */ /* 0x000fe200078e00ff */
[----:B------:R-:W-:Y:S01]  /*0b10*/  MOV R150, RZ ;  /* 0x000000ff00967202 */ /* 0x000fe20000000f00 */
[----:B------:R-:W-:Y:S01]  /*0b20*/  IMAD.MOV.U32 R139, RZ, RZ, RZ ;  /* 0x000000ffff8b7224 */ /* 0x000fe200078e00ff */
[----:B------:R-:W-:Y:S01]  /*0b30*/  ULOP3.LUT UR40, UR36, 0x1, URZ, 0xfc, !UPT ;  /* 0x0000000124287892 */ /* 0x000fe2000f8efc3f */
[----:B------:R-:W-:-:S08]  /*0b40*/  UMOV UR37, URZ ;  /* 0x0000003f00257c82 */ /* 0x000fd00008000000 */
[----:B------:R-:W-:Y:S01]  /*0b50*/  UIADD3 UR38, UR38, 0xc400, URZ ;  /* 0x0000c40026267890 */ /* 0x000fe2000fffe03f */
[----:B0-----:R-:W-:-:S05]  /*0b60*/  VIADD R21, R0, 0xffffff80 ;  /* 0xffffff8000157836 */ /* 0x001fca0000000000 */
[-C--:B------:R-:W-:Y:S02]  /*0b70*/  LEA.HI R5, R21, R21.reuse, RZ, 0x1 ;  /* 0x0000001515057211 */ /* 0x080fe400078f08ff */
[----:B------:R-:W-:Y:S02]  /*0b80*/  SHF.R.S32.HI R0, RZ, 0x1f, R21 ;  /* 0x0000001fff007819 */ /* 0x000fe40000011415 */
[----:B------:R-:W-:Y:S02]  /*0b90*/  LOP3.LUT R3, R5, 0xfffffffe, RZ, 0xc0, !PT ;  /* 0xfffffffe05037812 */ /* 0x000fe400078ec0ff */
[----:B------:R-:W-:Y:S02]  /*0ba0*/  SHF.R.S32.HI R138, RZ, 0x1, R5 ;  /* 0x00000001ff8a7819 */ /* 0x000fe40000011405 */
[----:B------:R-:W-:Y:S01]  /*0bb0*/  LEA.HI R4, R0, R21, RZ, 0x4 ;  /* 0x0000001500047211 */ /* 0x000fe200078f20ff */
[----:B------:R-:W-:Y:S01]  /*0bc0*/  IMAD.IADD R22, R21, 0x1, -R3 ;  /* 0x0000000115167824 */ /* 0x000fe200078e0a03 */
[----:B------:R-:W-:-:S02]  /*0bd0*/  LEA.HI R6, R5, R138, RZ, 0x1 ;  /* 0x0000008a05067211 */ /* 0x000fc400078f08ff */
[----:B------:R-:W-:Y:S01]  /*0be0*/  SHF.R.S32.HI R3, RZ, 0x4, R4 ;  /* 0x00000004ff037819 */ /* 0x000fe20000011404 */
[----:B------:R-:W-:Y:S01]  /*0bf0*/  IMAD.SHL.U32 R140, R22, 0x4, RZ ;  /* 0x00000004168c7824 */ /* 0x000fe200078e00ff */
[----:B------:R-:W-:Y:S02]  /*0c00*/  LOP3.LUT R7, R6, 0x7fffffe, RZ, 0xc0, !PT ;  /* 0x07fffffe06077812 */ /* 0x000fe400078ec0ff */
[----:B------:R-:W-:Y:S01]  /*0c10*/  LEA.HI R5, R4, R3, RZ, 0x1 ;  /* 0x0000000304057211 */ /* 0x000fe200078f08ff */
[C---:B------:R-:W-:Y:S01]  /*0c20*/  VIADD R20, R140.reuse, 0x20 ;  /* 0x000000208c147836 */ /* 0x040fe20000000000 */
[C---:B------:R-:W-:Y:S02]  /*0c30*/  IADD3 R8, R140.reuse, 0x10, RZ ;  /* 0x000000108c087810 */ /* 0x040fe40007ffe0ff */
[----:B------:R-:W-:Y:S01]  /*0c40*/  LOP3.LUT R6, R5, 0x1ffffffe, RZ, 0xc0, !PT ;  /* 0x1ffffffe05067812 */ /* 0x000fe200078ec0ff */
[----:B------:R-:W-:Y:S01]  /*0c50*/  IMAD.IADD R5, R140, 0x1, R20 ;  /* 0x000000018c057824 */ /* 0x000fe200078e0214 */
[----:B------:R-:W-:Y:S01]  /*0c60*/  LOP3.LUT R4, R4, 0xfffffff0, RZ, 0xc0, !PT ;  /* 0xfffffff004047812 */ /* 0x000fe200078ec0ff */
[----:B------:R0:W-:Y:S01]  /*0c70*/  STL [R1+0x18], R8 ;  /* 0x0000180801007387 */ /* 0x0001e20000100800 */
[----:B------:R-:W-:-:S02]  /*0c80*/  IMAD.IADD R9, R140, 0x1, R8 ;  /* 0x000000018c097824 */ /* 0x000fc400078e0208 */
[----:B------:R-:W-:Y:S01]  /*0c90*/  IMAD.IADD R6, R3, 0x1, -R6 ;  /* 0x0000000103067824 */ /* 0x000fe200078e0a06 */
[----:B------:R-:W-:Y:S01]  /*0ca0*/  SHF.R.S32.HI R12, RZ, 0x1f, R5 ;  /* 0x0000001fff0c7819 */ /* 0x000fe20000011405 */
[----:B------:R-:W-:Y:S01]  /*0cb0*/  IMAD.IADD R4, R21, 0x1, -R4 ;  /* 0x0000000115047824 */ /* 0x000fe200078e0a04 */
[----:B------:R-:W-:Y:S01]  /*0cc0*/  SHF.R.S32.HI R10, RZ, 0x1f, R9 ;  /* 0x0000001fff0a7819 */ /* 0x000fe20000011409 */
[----:B------:R-:W-:Y:S01]  /*0cd0*/  IMAD.SHL.U32 R6, R6, 0x8, RZ ;  /* 0x0000000806067824 */ /* 0x000fe200078e00ff */
[----:B------:R-:W-:Y:S01]  /*0ce0*/  LEA.HI R14, R12, R5, RZ, 0x3 ;  /* 0x000000050c0e7211 */ /* 0x000fe200078f18ff */
[----:B------:R-:W-:Y:S01]  /*0cf0*/  STL [R1+0x24], R20 ;  /* 0x0000241401007387 */ /* 0x000fe20000100800 */
[----:B0-----:R-:W-:Y:S01]  /*0d00*/  IMAD.IADD R8, R138, 0x1, -R7 ;  /* 0x000000018a087824 */ /* 0x001fe200078e0a07 */
[CC--:B------:R-:W-:Y:S02]  /*0d10*/  LEA.HI R148, R10.reuse, R9.reuse, RZ, 0x3 ;  /* 0x000000090a947211 */ /* 0x0c0fe400078f18ff */
[----:B------:R-:W-:-:S02]  /*0d20*/  LEA.HI R15, R10, R9, RZ, 0x5 ;  /* 0x000000090a0f7211 */ /* 0x000fc400078f28ff */
[----:B------:R-:W-:Y:S02]  /*0d30*/  LEA R145, R3, R8, 0x3 ;  /* 0x0000000803917211 */ /* 0x000fe400078e18ff */
[----:B------:R-:W-:Y:S02]  /*0d40*/  LEA.HI R3, R0, R21, RZ, 0x7 ;  /* 0x0000001500037211 */ /* 0x000fe400078f38ff */
[----:B------:R-:W-:Y:S01]  /*0d50*/  LEA.HI R16, R12, R5, RZ, 0x5 ;  /* 0x000000050c107211 */ /* 0x000fe200078f28ff */
[----:B------:R-:W-:Y:S01]  /*0d60*/  IMAD.SHL.U32 R145, R145, 0x20, RZ ;  /* 0x0000002091917824 */ /* 0x000fe200078e00ff */
[----:B------:R-:W-:Y:S02]  /*0d70*/  LOP3.LUT R8, R3, 0xffffff80, RZ, 0xc0, !PT ;  /* 0xffffff8003087812 */ /* 0x000fe400078ec0ff */
[----:B------:R-:W-:Y:S02]  /*0d80*/  SHF.R.S32.HI R18, RZ, 0x7, R3 ;  /* 0x00000007ff127819 */ /* 0x000fe40000011403 */
[----:B------:R-:W-:Y:S01]  /*0d90*/  SHF.R.S32.HI R3, RZ, 0x1f, R4 ;  /* 0x0000001fff037819 */ /* 0x000fe20000011404 */
[----:B------:R-:W-:Y:S01]  /*0da0*/  IMAD.IADD R24, R21, 0x1, -R8 ;  /* 0x0000000115187824 */ /* 0x000fe200078e0a08 */
[----:B------:R-:W-:-:S02]  /*0db0*/  LEA.HI R5, R0, R21, RZ, 0x5 ;  /* 0x0000001500057211 */ /* 0x000fc400078f28ff */
[----:B------:R-:W-:Y:S02]  /*0dc0*/  LEA.HI R7, R0, R21, RZ, 0x2 ;  /* 0x0000001500077211 */ /* 0x000fe400078f10ff */
[----:B------:R-:W-:Y:S02]  /*0dd0*/  SHF.R.S32.HI R9, RZ, 0x1f, R24 ;  /* 0x0000001fff097819 */ /* 0x000fe40000011418 */
[----:B------:R-:W-:Y:S02]  /*0de0*/  LEA.HI R3, R3, R4, RZ, 0x3 ;  /* 0x0000000403037211 */ /* 0x000fe400078f18ff */
[--C-:B------:R-:W-:Y:S02]  /*0df0*/  SHF.R.S32.HI R25, RZ, 0x2, R7.reuse ;  /* 0x00000002ff197819 */ /* 0x100fe40000011407 */
[----:B------:R-:W-:Y:S02]  /*0e00*/  SHF.R.S32.HI R8, RZ, 0x1f, R7 ;  /* 0x0000001fff087819 */ /* 0x000fe40000011407 */
[----:B------:R-:W-:-:S02]  /*0e10*/  SHF.R.S32.HI R0, RZ, 0x5, R5 ;  /* 0x00000005ff007819 */ /* 0x000fc40000011405 */
[----:B------:R-:W-:Y:S02]  /*0e20*/  LEA.HI R10, R9, R24, RZ, 0x2 ;  /* 0x00000018090a7211 */ /* 0x000fe400078f10ff */
[C---:B------:R-:W-:Y:S01]  /*0e30*/  LOP3.LUT R5, R3.reuse, 0xfffffff8, RZ, 0xc0, !PT ;  /* 0xfffffff803057812 */ /* 0x040fe200078ec0ff */
[----:B------:R-:W-:Y:S01]  /*0e40*/  IMAD.SHL.U32 R3, R3, 0x40, RZ ;  /* 0x0000004003037824 */ /* 0x000fe200078e00ff */
[----:B------:R-:W-:Y:S01]  /*0e50*/  LEA.HI R13, R8, R25, RZ, 0x2 ;  /* 0x00000019080d7211 */ /* 0x000fe200078f10ff */
[----:B------:R-:W-:Y:S01]  /*0e60*/  IMAD.HI R8, R18, 0x55555556, RZ ;  /* 0x5555555612087827 */ /* 0x000fe200078e02ff */
[--C-:B------:R-:W-:Y:S02]  /*0e70*/  SHF.R.S32.HI R11, RZ, 0x2, R10.reuse ;  /* 0x00000002ff0b7819 */ /* 0x100fe4000001140a */
[----:B------:R-:W-:Y:S01]  /*0e80*/  SHF.R.S32.HI R12, RZ, 0x1f, R10 ;  /* 0x0000001fff0c7819 */ /* 0x000fe2000001140a */
[----:B------:R-:W-:Y:S01]  /*0e90*/  IMAD.IADD R5, R4, 0x1, -R5 ;  /* 0x0000000104057824 */ /* 0x000fe200078e0a05 */
[----:B------:R-:W-:-:S02]  /*0ea0*/  LOP3.LUT R10, R10, 0x7ffffffc, RZ, 0xc0, !PT ;  /* 0x7ffffffc0a0a7812 */ /* 0x000fc400078ec0ff */
[----:B------:R-:W-:Y:S02]  /*0eb0*/  LOP3.LUT R3, R3, 0x7ffffe00, RZ, 0xc0, !PT ;  /* 0x7ffffe0003037812 */ /* 0x000fe400078ec0ff */
[----:B------:R-:W-:Y:S01]  /*0ec0*/  LEA.HI R12, R12, R11, RZ, 0x3 ;  /* 0x0000000b0c0c7211 */ /* 0x000fe200078f18ff */
[----:B------:R-:W-:Y:S01]  /*0ed0*/  IMAD.IADD R10, R24, 0x1, -R10 ;  /* 0x00000001180a7824 */ /* 0x000fe200078e0a0a */
[----:B------:R-:W-:Y:S01]  /*0ee0*/  LOP3.LUT R13, R13, 0xfffffffc, RZ, 0xc0, !PT ;  /* 0xfffffffc0d0d7812 */ /* 0x000fe200078ec0ff */
[C---:B------:R-:W-:Y:S01]  /*0ef0*/  IMAD R3, R0.reuse, 0x400, R3 ;  /* 0x0000040000037824 */ /* 0x040fe200078e0203 */
[----:B------:R-:W-:Y:S01]  /*0f00*/  LEA R17, R0, R4, 0x4 ;  /* 0x0000000400117211 */ /* 0x000fe200078e20ff */
[----:B------:R-:W-:Y:S01]  /*0f10*/  IMAD R4, R10, R19, 0x80 ;  /* 0x000000800a047424 */ /* 0x000fe200078e0213 */
[----:B------:R-:W-:Y:S01]  /*0f20*/  LOP3.LUT R12, R12, 0xfffffff8, RZ, 0xc0, !PT ;  /* 0xfffffff80c0c7812 */ /* 0x000fe200078ec0ff */
[----:B------:R-:W-:Y:S01]  /*0f30*/  IMAD.IADD R0, R25, 0x1, -R13 ;  /* 0x0000000119007824 */ /* 0x000fe200078e0a0d */
[----:B------:R-:W-:-:S02]  /*0f40*/  LEA.HI R9, R9, R24, RZ, 0x5 ;  /* 0x0000001809097211 */ /* 0x000fc400078f28ff */
[C---:B------:R-:W-:Y:S01]  /*0f50*/  R2P PR, R5.reuse, 0x6 ;  /* 0x0000000605007804 */ /* 0x040fe20000000000 */
[----:B------:R-:W-:Y:S01]  /*0f60*/  IMAD.SHL.U32 R5, R5, 0x40, RZ ;  /* 0x0000004005057824 */ /* 0x000fe200078e00ff */
[----:B------:R-:W-:Y:S01]  /*0f70*/  LEA.HI R8, R8, R8, RZ, 0x1 ;  /* 0x0000000808087211 */ /* 0x000fe200078f08ff */
[----:B------:R-:W-:Y:S01]  /*0f80*/  IMAD.IADD R12, R11, 0x1, -R12 ;  /* 0x000000010b0c7824 */ /* 0x000fe200078e0a0c */
[----:B------:R-:W-:Y:S01]  /*0f90*/  SHF.R.S32.HI R9, RZ, 0x5, R9 ;  /* 0x00000005ff097819 */ /* 0x000fe20000011409 */
[----:B------:R-:W-:Y:S01]  /*0fa0*/  STL [R1+0x88], R4 ;  /* 0x0000880401007387 */ /* 0x000fe20000100800 */
[----:B------:R-:W-:Y:S01]  /*0fb0*/  SHF.L.U32 R143, R0, 0x6, RZ ;  /* 0x00000006008f7819 */ /* 0x000fe200000006ff */
[----:B------:R-:W-:Y:S01]  /*0fc0*/  IMAD R8, R8, -0x3, R18 ;  /* 0xfffffffd08087824 */ /* 0x000fe200078e0212 */
[----:B------:R-:W-:Y:S01]  /*0fd0*/  LOP3.LUT R5, R5, 0x1c0, RZ, 0xc0, !PT ;  /* 0x000001c005057812 */ /* 0x000fe200078ec0ff */
[----:B------:R0:W-:Y:S01]  /*0fe0*/  STL [R1+0x48], R0 ;  /* 0x0000480001007387 */ /* 0x0001e20000100800 */
[----:B------:R-:W-:Y:S01]  /*0ff0*/  LOP3.LUT R7, R7, 0xfffffffc, RZ, 0xc0, !PT ;  /* 0xfffffffc07077812 */ /* 0x000fe200078ec0ff */
[----:B------:R-:W-:Y:S01]  /*1000*/  IMAD R9, R9, 0x10, R12 ;  /* 0x0000001009097824 */ /* 0x000fe200078e020c */
[----:B------:R-:W-:Y:S01]  /*1010*/  LOP3.LUT R143, R143, 0xc0, RZ, 0xc0, !PT ;  /* 0x000000c08f8f7812 */ /* 0x000fe200078ec0ff */
[----:B------:R-:W-:Y:S01]  /*1020*/  IMAD.MOV.U32 R18, RZ, RZ, RZ ;  /* 0x000000ffff127224 */ /* 0x000fe200078e00ff */
[----:B------:R-:W-:Y:S01]  /*1030*/  SHF.R.S32.HI R16, RZ, 0x5, R16 ;  /* 0x00000005ff107819 */ /* 0x000fe20000011410 */
[----:B------:R-:W-:Y:S01]  /*1040*/  IMAD R10, R8, 0x40, R9 ;  /* 0x00000040080a7824 */ /* 0x000fe200078e0209 */
[----:B------:R-:W-:Y:S01]  /*1050*/  SHF.R.U32.HI R144, RZ, 0x3, R143 ;  /* 0x00000003ff907819 */ /* 0x000fe2000001168f */
[----:B------:R-:W-:Y:S01]  /*1060*/  IMAD.IADD R21, R21, 0x1, -R7 ;  /* 0x0000000115157824 */ /* 0x000fe200078e0a07 */
[----:B------:R-:W-:Y:S01]  /*1070*/  LOP3.LUT R13, R143, 0x18, R14, 0xf8, !PT ;  /* 0x000000188f0d7812 */ /* 0x000fe200078ef80e */
[--C-:B0-----:R-:W-:Y:S01]  /*1080*/  IMAD.U32 R0, R17, 0x20, R6.reuse ;  /* 0x0000002011007824 */ /* 0x101fe200078e0006 */
[----:B------:R-:W-:Y:S01]  /*1090*/  LOP3.LUT R6, R5, 0x8, R6, 0xf8, !PT ;  /* 0x0000000805067812 */ /* 0x000fe200078ef806 */
[C---:B------:R-:W-:Y:S01]  /*10a0*/  VIADD R7, R140.reuse, 0x28 ;  /* 0x000000288c077836 */ /* 0x040fe20000000000 */
[----:B------:R-:W-:Y:S01]  /*10b0*/  SHF.R.U32.HI R5, RZ, 0x3, R5 ;  /* 0x00000003ff057819 */ /* 0x000fe20000011605 */
[----:B------:R-:W-:Y:S01]  /*10c0*/  VIADD R4, R140, 0x8 ;  /* 0x000000088c047836 */ /* 0x000fe20000000000 */
[----:B------:R0:W-:Y:S01]  /*10d0*/  STL [R1+0x90], R0 ;  /* 0x0000900001007387 */ /* 0x0001e20000100800 */
[----:B------:R-:W-:Y:S01]  /*10e0*/  IMAD R16, R16, 0x1800, R145 ;  /* 0x0000180010107824 */ /* 0x000fe200078e0291 */
[----:B------:R-:W-:Y:S01]  /*10f0*/  LOP3.LUT R6, R6, R5, RZ, 0x3c, !PT ;  /* 0x0000000506067212 */ /* 0x000fe200078e3cff */
[----:B------:R-:W-:Y:S01]  /*1100*/  VIADD R5, R140, 0x18 ;  /* 0x000000188c057836 */ /* 0x000fe20000000000 */
[-C--:B------:R-:W-:Y:S01]  /*1110*/  LOP3.LUT R13, R13, R144.reuse, RZ, 0x3c, !PT ;  /* 0x000000900d0d7212 */ /* 0x080fe200078e3cff */
[----:B------:R-:W-:Y:S01]  /*1120*/  STL [R1+0x84], R10 ;  /* 0x0000840a01007387 */ /* 0x000fe20000100800 */
[----:B------:R-:W-:Y:S01]  /*1130*/  LOP3.LUT R11, R143, 0x18, R148, 0xf8, !PT ;  /* 0x000000188f0b7812 */ /* 0x000fe200078ef894 */
[----:B------:R-:W-:Y:S01]  /*1140*/  IMAD.IADD R3, R3, 0x1, R6 ;  /* 0x0000000103037824 */ /* 0x000fe200078e0206 */
[----:B------:R-:W-:Y:S01]  /*1150*/  IADD3 R13, R16, R13, RZ ;  /* 0x0000000d100d7210 */ /* 0x000fe20007ffe0ff */
[----:B------:R-:W-:Y:S01]  /*1160*/  STL [R1+0x28], R7 ;  /* 0x0000280701007387 */ /* 0x000fe20000100800 */
[----:B0-----:R-:W-:Y:S01]  /*1170*/  SHF.R.S32.HI R0, RZ, 0x5, R15 ;  /* 0x00000005ff007819 */ /* 0x001fe2000001140f */
[----:B------:R-:W-:Y:S01]  /*1180*/  IMAD.SHL.U32 R16, R22, 0x8, RZ ;  /* 0x0000000816107824 */ /* 0x000fe200078e00ff */
[----:B------:R-:W-:Y:S01]  /*1190*/  LOP3.LUT R11, R11, R144, RZ, 0x3c, !PT ;  /* 0x000000900b0b7212 */ /* 0x000fe200078e3cff */
[----:B------:R0:W-:Y:S01]  /*11a0*/  STL [R1+0x20], R4 ;  /* 0x0000200401007387 */ /* 0x0001e20000100800 */
[----:B------:R-:W-:Y:S01]  /*11b0*/  IMAD R9, R3, 0x2, R2 ;  /* 0x0000000203097824 */ /* 0x000fe200078e0202 */
[----:B------:R-:W-:Y:S01]  /*11c0*/  SHF.R.S32.HI R148, RZ, 0x3, R148 ;  /* 0x00000003ff947819 */ /* 0x000fe20000011494 */
[----:B------:R-:W-:Y:S01]  /*11d0*/  IMAD R0, R0, 0x1800, R145 ;  /* 0x0000180000007824 */ /* 0x000fe200078e0291 */
[----:B------:R1:W-:Y:S01]  /*11e0*/  STL [R1+0x1c], R5 ;  /* 0x00001c0501007387 */ /* 0x0003e20000100800 */
[----:B------:R-:W-:Y:S01]  /*11f0*/  IMAD.MOV.U32 R6, RZ, RZ, 0x40 ;  /* 0x00000040ff067424 */ /* 0x000fe200078e00ff */
[----:B------:R-:W-:Y:S01]  /*1200*/  IADD3 R19, R16, 0x40, RZ ;  /* 0x0000004010137810 */ /* 0x000fe20007ffe0ff */
[----:B------:R-:W-:Y:S01]  /*1210*/  IMAD.IADD R11, R0, 0x1, R11 ;  /* 0x00000001000b7824 */ /* 0x000fe200078e020b */
[----:B------:R-:W-:Y:S01]  /*1220*/  LEA.HI R0, R21, R21, RZ, 0x1 ;  /* 0x0000001515007211 */ /* 0x000fe200078f08ff */
[----:B------:R-:W-:Y:S01]  /*1230*/  VIADD R3, R9, 0x21800 ;  /* 0x0002180009037836 */ /* 0x000fe20000000000 */
[----:B0-----:R-:W-:Y:S01]  /*1240*/  SHF.R.S32.HI R4, RZ, 0x1f, R20 ;  /* 0x0000001fff047819 */ /* 0x001fe20000011414 */
[----:B------:R-:W-:Y:S01]  /*1250*/  VIADD R22, R16, 0x30 ;  /* 0x0000003010167836 */ /* 0x000fe20000000000 */
[----:B------:R-:W-:Y:S01]  /*1260*/  LOP3.LUT R0, R0, 0x1ffffffe, RZ, 0xc0, !PT ;  /* 0x1ffffffe00007812 */ /* 0x000fe200078ec0ff */
[----:B------:R-:W-:Y:S01]  /*1270*/  VIADD R136, R16, 0x50 ;  /* 0x0000005010887836 */ /* 0x000fe20000000000 */
[----:B-1----:R-:W-:-:S02]  /*1280*/  SHF.R.S32.HI R5, RZ, 0x1f, R7 ;  /* 0x0000001fff057819 */ /* 0x002fc40000011407 */
[----:B------:R-:W-:Y:S01]  /*1290*/  SHF.L.U64.HI R8, R20, 0x1, R4 ;  /* 0x0000000114087819 */ /* 0x000fe20000010204 */
[----:B------:R-:W-:Y:S01]  /*12a0*/  IMAD.IADD R0, R21, 0x1, -R0 ;  /* 0x0000000115007824 */ /* 0x000fe200078e0a00 */
[----:B------:R-:W-:Y:S02]  /*12b0*/  SHF.L.U64.HI R4, R7, 0x1, R5 ;  /* 0x0000000107047819 */ /* 0x000fe40000010205 */
[C-C-:B------:R-:W-:Y:S01]  /*12c0*/  LOP3.LUT R5, R143.reuse, 0x8, R16.reuse, 0xf8, !PT ;  /* 0x000000088f057812 */ /* 0x140fe200078ef810 */
[----:B------:R0:W-:Y:S01]  /*12d0*/  STL [R1+0x70], R8 ;  /* 0x0000700801007387 */ /* 0x0001e20000100800 */
[--C-:B------:R-:W-:Y:S02]  /*12e0*/  LOP3.LUT R7, R143, 0x18, R16.reuse, 0xf8, !PT ;  /* 0x000000188f077812 */ /* 0x100fe400078ef810 */
[----:B------:R-:W-:Y:S01]  /*12f0*/  SEL R6, R6, 0xffffffc0, !P2 ;  /* 0xffffffc006067807 */ /* 0x000fe20005000000 */
[----:B------:R1:W-:Y:S01]  /*1300*/  STL [R1+0x74], R4 ;  /* 0x0000740401007387 */ /* 0x0003e20000100800 */
[----:B------:R-:W-:-:S02]  /*1310*/  SHF.R.S32.HI R17, RZ, 0x1f, R16 ;  /* 0x0000001fff117819 */ /* 0x000fc40000011410 */
[----:B------:R-:W-:Y:S01]  /*1320*/  SHF.R.S32.HI R153, RZ, 0x1f, R22 ;  /* 0x0000001fff997819 */ /* 0x000fe20000011416 */
[----:B------:R-:W-:Y:S01]  /*1330*/  STL [R1+0x2c], R9 ;  /* 0x00002c0901007387 */ /* 0x000fe20000100800 */
[----:B------:R-:W-:Y:S02]  /*1340*/  SHF.R.S32.HI R152, RZ, 0x1f, R19 ;  /* 0x0000001fff987819 */ /* 0x000fe40000011413 */
[-C--:B0-----:R-:W-:Y:S02]  /*1350*/  LOP3.LUT R8, R7, R144.reuse, RZ, 0x3c, !PT ;  /* 0x0000009007087212 */ /* 0x081fe400078e3cff */
[----:B------:R-:W-:Y:S02]  /*1360*/  LEA R7, R11, UR38, 0x1 ;  /* 0x000000260b077c11 */ /* 0x000fe4000f8e08ff */
[----:B-1----:R-:W-:Y:S01]  /*1370*/  LOP3.LUT R4, R5, R144, RZ, 0x3c, !PT ;  /* 0x0000009005047212 */ /* 0x002fe200078e3cff */
[----:B------:R-:W-:Y:S01]  /*1380*/  IMAD.IADD R8, R145, 0x1, R8 ;  /* 0x0000000191087824 */ /* 0x000fe200078e0208 */
[----:B------:R-:W-:-:S02]  /*1390*/  LEA R5, R13, UR38, 0x1 ;  /* 0x000000260d057c11 */ /* 0x000fc4000f8e08ff */
[----:B------:R-:W-:Y:S02]  /*13a0*/  IADD3 R4, R145, R4, RZ ;  /* 0x0000000491047210 */ /* 0x000fe40007ffe0ff */
[----:B------:R-:W-:Y:S02]  /*13b0*/  SHF.R.S32.HI R151, RZ, 0x1f, R136 ;  /* 0x0000001fff977819 */ /* 0x000fe40000011488 */
[----:B------:R-:W-:Y:S01]  /*13c0*/  SHF.R.S32.HI R149, RZ, 0x3, R14 ;  /* 0x00000003ff957819 */ /* 0x000fe2000001140e */
[----:B------:R0:W-:Y:S04]  /*13d0*/  STL [R1+0x44], R4 ;  /* 0x0000440401007387 */ /* 0x0001e80000100800 */
[----:B------:R1:W-:Y:S04]  /*13e0*/  STL [R1+0x7c], R7 ;  /* 0x00007c0701007387 */ /* 0x0003e80000100800 */
[----:B------:R2:W-:Y:S01]  /*13f0*/  STL [R1+0x78], R5 ;  /* 0x0000780501007387 */ /* 0x0005e20000100800 */
[----:B0-----:R-:W-:-:S02]  /*1400*/  VIADD R4, R9, 0x21820 ;  /* 0x0002182009047836 */ /* 0x001fc40000000000 */
[C---:B------:R-:W-:Y:S01]  /*1410*/  @P1 VIADD R4, R3.reuse, 0xffffffe0 ;  /* 0xffffffe003041836 */ /* 0x040fe20000000000 */
[----:B-1----:R-:W-:Y:S01]  /*1420*/  LEA R7, R8, UR38, 0x1 ;  /* 0x0000002608077c11 */ /* 0x002fe2000f8e08ff */
[----:B--2---:R-:W-:Y:S01]  /*1430*/  IMAD R5, R0, 0x8, R10 ;  /* 0x0000000800057824 */ /* 0x004fe200078e020a */
[----:B------:R-:W-:-:S03]  /*1440*/  IADD3 R0, R3, R6, RZ ;  /* 0x0000000603007210 */ /* 0x000fc60007ffe0ff */
[----:B------:R-:W-:Y:S01]  /*1450*/  STL [R1+0x80], R7 ;  /* 0x0000800701007387 */ /* 0x000fe20000100800 */
[----:B------:R-:W-:-:S03]  /*1460*/  IMAD.IADD R3, R6, 0x1, R4 ;  /* 0x0000000106037824 */ /* 0x000fc600078e0204 */
[----:B------:R-:W-:Y:S04]  /*1470*/  STL [R1+0x4c], R4 ;  /* 0x00004c0401007387 */ /* 0x000fe80000100800 */
[----:B------:R-:W-:Y:S04]  /*1480*/  STL [R1+0x8c], R5 ;  /* 0x00008c0501007387 */ /* 0x000fe80000100800 */
[----:B------:R0:W-:Y:S04]  /*1490*/  STL [R1+0x34], R0 ;  /* 0x0000340001007387 */ /* 0x0001e80000100800 */
[----:B------:R1:W-:Y:S01]  /*14a0*/  STL [R1+0x30], R3 ;  /* 0x0000300301007387 */ /* 0x0003e20000100800 */
[----:B0-----:R-:W-:-:S05]  /*14b0*/  VIADD R0, R4, 0x6000 ;  /* 0x0000600004007836 */ /* 0x001fca0000000000 */
[----:B------:R1:W-:Y:S02]  /*14c0*/  STL [R1+0x50], R0 ;  /* 0x0000500001007387 */ /* 0x0003e40000100800 */
.L_x_10539:
[----:B0-----:R-:W0:Y:S02]  /*14d0*/  LDC.64 R4, c[0x0][0xc88] ;  /* 0x00032200ff047b82 */ /* 0x001e240000000a00 */
[----:B0-----:R-:W-:-:S05]  /*14e0*/  IMAD.WIDE R4, R35, 0x4, R4 ;  /* 0x0000000423047825 */ /* 0x001fca00078e0204 */
[----:B-12---:R-:W2:Y:S01]  /*14f0*/  LDG.E R0, desc[UR42][R4.64] ;  /* 0x0000002a04007981 */ /* 0x006ea2000c1e1900 */
[----:B------:R-:W-:Y:S05]  /*1500*/  YIELD ;  /* 0x0000000000007946 */ /* 0x000fea0003800000 */
[----:B------:R-:W-:Y:S01]  /*1510*/  ULDC.64 UR4, c[0x0][0xa28] ;  /* 0x00028a0000047ab9 */ /* 0x000fe20000000a00 */
[----:B------:R-:W-:Y:S01]  /*1520*/  ULDC.64 UR8, c[0x0][0xa18] ;  /* 0x0002860000087ab9 */ /* 0x000fe20000000a00 */
[----:B------:R-:W-:Y:S01]  /*1530*/  ISETP.NE.U32.AND P1, PT, RZ, UR4, PT ;  /* 0x00000004ff007c0c */ /* 0x000fe2000bf25070 */
[----:B------:R-:W-:Y:S01]  /*1540*/  ULDC.64 UR6, c[0x0][0xa08] ;  /* 0x0002820000067ab9 */ /* 0x000fe20000000a00 */
[----:B------:R-:W-:Y:S01]  /*1550*/  IMAD.MOV.U32 R87, RZ, RZ, RZ ;  /* 0x000000ffff577224 */ /* 0x000fe200078e00ff */
[----:B------:R-:W-:-:S02]  /*1560*/  ISETP.NE.U32.AND P0, PT, RZ, UR6, PT ;  /* 0x00000006ff007c0c */ /* 0x000fc4000bf05070 */
[----:B------:R-:W-:Y:S02]  /*1570*/  ISETP.NE.AND.EX P1, PT, RZ, UR5, PT, P1 ;  /* 0x00000005ff007c0c */ /* 0x000fe4000bf25310 */
[----:B------:R-:W-:Y:S02]  /*1580*/  ISETP.NE.AND.EX P0, PT, RZ, UR7, PT, P0 ;  /* 0x00000007ff007c0c */ /* 0x000fe4000bf05300 */
[----:B--2---:R-:W-:Y:S01]  /*1590*/  SHF.R.S32.HI R3, RZ, 0x1f, R0 ;  /* 0x0000001fff037819 */ /* 0x004fe20000011400 */
[----:B------:R-:W-:Y:S08]  /*15a0*/  STL [R1+0x60], R0 ;  /* 0x0000600001007387 */ /* 0x000ff00000100800 */
[C---:B----4-:R-:W-:Y:S01]  /*15b0*/  @P1 LEA R6, P2, R0.reuse, UR4, 0x2 ;  /* 0x0000000400061c11 */ /* 0x050fe2000f8410ff */
[C---:B------:R-:W-:Y:S01]  /*15c0*/  IMAD.SHL.U32 R30, R0.reuse, 0x4, RZ ;  /* 0x00000004001e7824 */ /* 0x040fe200078e00ff */
[C-C-:B------:R-:W-:Y:S01]  /*15d0*/  SHF.L.U64.HI R29, R0.reuse, 0x2, R3.reuse ;  /* 0x00000002001d7819 */ /* 0x140fe20000010203 */
[----:B------:R0:W-:Y:S01]  /*15e0*/  STL [R1+0x6c], R3 ;  /* 0x00006c0301007387 */ /* 0x0001e20000100800 */
[----:B---3--:R-:W-:-:S02]  /*15f0*/  @P1 LEA.HI.X R7, R0, UR5, R3, 0x2, P2 ;  /* 0x0000000500071c11 */ /* 0x008fc400090f1403 */
[----:B------:R-:W-:Y:S01]  /*1600*/  ISETP.NE.U32.AND P2, PT, RZ, UR8, PT ;  /* 0x00000008ff007c0c */ /* 0x000fe2000bf45070 */
[----:B------:R-:W-:Y:S01]  /*1610*/  ULDC UR4, c[0x0][0x288] ;  /* 0x0000a20000047ab9 */ /* 0x000fe20000000800 */
[C---:B------:R-:W-:Y:S01]  /*1620*/  IADD3 R8, P3, R30.reuse, UR6, RZ ;  /* 0x000000061e087c10 */ /* 0x040fe2000ff7e0ff */
[----:B------:R1:W-:Y:S01]  /*1630*/  STL [R1+0x58], R30 ;  /* 0x0000581e01007387 */ /* 0x0003e20000100800 */
[----:B------:R-:W-:Y:S01]  /*1640*/  ISETP.NE.AND.EX P2, PT, RZ, UR9, PT, P2 ;  /* 0x00000009ff007c0c */ /* 0x000fe2000bf45320 */
[----:B0-----:R-:W-:Y:S01]  /*1650*/  IMAD.MOV.U32 R3, RZ, RZ, RZ ;  /* 0x000000ffff037224 */ /* 0x001fe200078e00ff */
[----:B------:R-:W-:Y:S01]  /*1660*/  MOV R100, UR4 ;  /* 0x0000000400647c02 */ /* 0x000fe20008000f00 */
[----:B------:R-:W-:Y:S01]  /*1670*/  ULDC.64 UR4, c[0x0][0x418] ;  /* 0x0001060000047ab9 */ /* 0x000fe20000000a00 */
[C---:B------:R-:W-:Y:S01]  /*1680*/  IADD3.X R9, R29.reuse, UR7, RZ, P3, !PT ;  /* 0x000000071d097c10 */ /* 0x040fe20009ffe4ff */
[----:B------:R1:W-:Y:S04]  /*1690*/  STL [R1+0x5c], R29 ;  /* 0x00005c1d01007387 */ /* 0x0003e80000100800 */
[----:B------:R1:W5:Y:S04]  /*16a0*/  @P1 LDG.E R3, desc[UR42][R6.64] ;  /* 0x0000002a06031981 */ /* 0x000368000c1e1900 */
[----:B------:R-:W-:Y:S01]  /*16b0*/  @P2 IADD3 R4, P1, R30, UR8, RZ ;  /* 0x000000081e042c10 */ /* 0x000fe2000ff3e0ff */
[----:B------:R1:W5:Y:S03]  /*16c0*/  @P0 LDG.E R87, desc[UR42][R8.64] ;  /* 0x0000002a08570981 */ /* 0x000366000c1e1900 */
[----:B------:R-:W-:-:S05]  /*16d0*/  @P2 IADD3.X R5, R29, UR9, RZ, P1, !PT ;  /* 0x000000091d052c10 */ /* 0x000fca0008ffe4ff */
[----:B------:R1:W5:Y:S01]  /*16e0*/  @P2 LDG.E R100, desc[UR42][R4.64] ;  /* 0x0000002a04642981 */ /* 0x000362000c1e1900 */
[----:B------:R-:W-:Y:S01]  /*16f0*/  UISETP.NE.U32.AND UP0, UPT, UR4, URZ, UPT ;  /* 0x0000003f0400728c */ /* 0x000fe2000bf05070 */
[----:B------:R-:W-:Y:S02]  /*1700*/  IMAD.MOV.U32 R25, RZ, RZ, R0 ;  /* 0x000000ffff197224 */ /* 0x000fe400078e0000 */
[----:B------:R-:W-:Y:S01]  /*1710*/  ULDC UR4, c[0x0][0x424] ;  /* 0x0001090000047ab9 */ /* 0x000fe20000000800 */
[----:B------:R-:W-:-:S03]  /*1720*/  UISETP.NE.AND.EX UP0, UPT, UR5, URZ, UPT, UP0 ;  /* 0x0000003f0500728c */ /* 0x000fc6000bf05300 */
[----:B------:R-:W-:Y:S01]  /*1730*/  ULDC UR5, c[0x0][0x2f0] ;  /* 0x0000bc0000057ab9 */ /* 0x000fe20000000800 */
[----:B------:R-:W-:-:S04]  /*1740*/  USEL UR4, UR4, 0x1, UP0 ;  /* 0x0000000104047887 */ /* 0x000fc80008000000 */
[----:B------:R-:W-:-:S03]  /*1750*/  UIMAD UR4, UR4, UR5, URZ ;  /* 0x00000005040472a4 */ /* 0x000fc6000f8e023f */
[----:B------:R-:W-:Y:S02]  /*1760*/  ULDC UR5, c[0x0][0x348] ;  /* 0x0000d20000057ab9 */ /* 0x000fe40000000800 */
[----:B------:R-:W-:Y:S02]  /*1770*/  IMAD.U32 R24, RZ, RZ, UR5 ;  /* 0x00000005ff187e24 */ /* 0x000fe4000f8e00ff */
[----:B------:R-:W-:Y:S01]  /*1780*/  IMAD.U32 R28, RZ, RZ, UR4 ;  /* 0x00000004ff1c7e24 */ /* 0x000fe2000f8e00ff */
[----:B-1----:R-:W-:Y:S06]  /*1790*/  @P2 BRA `(.L_x_10398) ;  /* 0x0000000000242947 */ /* 0x002fec0003800000 */
        /* <DEDUP_REMOVED lines=9> */
.L_x_10398:
[----:B------:R-:W-:Y:S01]  /*1830*/  ULDC.64 UR4, c[0x0][0xa20] ;  /* 0x0002880000047ab9 */ /* 0x000fe20000000a00 */
[----:B------:R0:W-:Y:S01]  /*1840*/  STL [R1+0x64], R33 ;  /* 0x0000642101007387 */ /* 0x0001e20000100800 */
[----:B------:R-:W-:-:S03]  /*1850*/  ISETP.NE.U32.AND P1, PT, RZ, UR4, PT ;  /* 0x00000004ff007c0c */ /* 0x000fc6000bf25070 */
[----:B------:R0:W-:Y:S01]  /*1860*/  STL [R1+0x54], R34 ;  /* 0x0000542201007387 */ /* 0x0001e20000100800 */
[----:B------:R-:W-:-:S13]  /*1870*/  ISETP.NE.AND.EX P1, PT, RZ, UR5, PT, P1 ;  /* 0x00000005ff007c0c */ /* 0x000fda000bf25310 */
[----:B0-----:R-:W-:Y:S05]  /*1880*/  @!P1 BRA `(.L_x_10399) ;  /* 0x0000000000109947 */ /* 0x001fea0003800000 */
[----:B------:R-:W-:-:S04]  /*1890*/  IADD3 R4, P0, R30, UR4, RZ ;  /* 0x000000041e047c10 */ /* 0x000fc8000ff1e0ff */
[----:B------:R-:W-:-:S05]  /*18a0*/  IADD3.X R5, R29, UR5, RZ, P0, !PT ;  /* 0x000000051d057c10 */ /* 0x000fca00087fe4ff */
[----:B------:R0:W5:Y:S01]  /*18b0*/  LDG.E R28, desc[UR42][R4.64] ;  /* 0x0000002a041c7981 */ /* 0x000162000c1e1900 */
[----:B------:R-:W-:Y:S05]  /*18c0*/  BRA `(.L_x_10400) ;  /* 0x0000000000107947 */ /* 0x000fea0003800000 */
.L_x_10399:
[----:B------:R-:W-:Y:S05]  /*18d0*/  @!P0 BRA `(.L_x_10400) ;  /* 0x00000000000c8947 */ /* 0x000fea0003800000 */
[----:B------:R-:W2:Y:S04]  /*18e0*/  LDG.E R5, desc[UR42][R8.64] ;  /* 0x0000002a08057981 */ /* 0x000ea8000c1e1900 */
[----:B------:R-:W2:Y:S02]  /*18f0*/  LDG.E R28, desc[UR42][R8.64+0x4] ;  /* 0x0000042a081c7981 */ /* 0x000ea4000c1e1900 */
[----:B--2---:R-:W-:-:S07]  /*1900*/  IMAD.IADD R28, R28, 0x1, -R5 ;  /* 0x000000011c1c7824 */ /* 0x004fce00078e0a05 */
.L_x_10400:
[----:B------:R-:W-:Y:S02]  /*1910*/  ULDC.64 UR4, c[0x0][0xa10] ;  /* 0x0002840000047ab9 */ /* 0x000fe40000000a00 */
[----:B------:R-:W-:-:S04]  /*1920*/  ISETP.NE.U32.AND P0, PT, RZ, UR4, PT ;  /* 0x00000004ff007c0c */ /* 0x000fc8000bf05070 */
[----:B------:R-:W-:Y:S01]  /*1930*/  ISETP.NE.AND.EX P0, PT, RZ, UR5, PT, P0 ;  /* 0x00000005ff007c0c */ /* 0x000fe2000bf05300 */
[----:B-----5:R-:W-:Y:S01]  /*1940*/  IMAD.IADD R11, R28, 0x1, -R3 ;  /* 0x000000011c0b7824 */ /* 0x020fe200078e0a03 */
[----:B------:R-:W-:-:S11]  /*1950*/  ULDC.64 UR4, c[0x0][0xa30] ;  /* 0x00028c0000047ab9 */ /* 0x000fd60000000a00 */
[----:B0-----:R-:W0:Y:S02]  /*1960*/  @P0 LDC.64 R4, c[0x0][0xa10] ;  /* 0x00028400ff040b82 */ /* 0x001e240000000a00 */
[----:B0-----:R-:W-:-:S05]  /*1970*/  @P0 IMAD.WIDE R4, R25, 0x4, R4 ;  /* 0x0000000419040825 */ /* 0x001fca00078e0204 */
[----:B------:R-:W2:Y:S04]  /*1980*/  @P0 LDG.E R0, desc[UR42][R4.64] ;  /* 0x0000002a04000981 */ /* 0x000ea8000c1e1900 */
[----:B------:R-:W2:Y:S01]  /*1990*/  @P0 LDG.E R9, desc[UR42][R4.64+0x4] ;  /* 0x0000042a04090981 */ /* 0x000ea2000c1e1900 */
[----:B------:R-:W-:Y:S01]  /*19a0*/  IMAD.MOV R74, RZ, RZ, -R11 ;  /* 0x000000ffff4a7224 */ /* 0x000fe200078e0a0b */
[----:B------:R-:W-:Y:S02]  /*19b0*/  ISETP.NE.U32.AND P1, PT, RZ, UR4, PT ;  /* 0x00000004ff007c0c */ /* 0x000fe4000bf25070 */
[----:B------:R-:W-:Y:S02]  /*19c0*/  MOV R97, R28 ;  /* 0x0000001c00617202 */ /* 0x000fe40000000f00 */
[----:B------:R-:W-:-:S02]  /*19d0*/  VIMNMX R74, RZ, R74, !PT ;  /* 0x0000004aff4a7248 */ /* 0x000fc40007fe0100 */
[----:B------:R-:W-:-:S13]  /*19e0*/  ISETP.NE.AND.EX P1, PT, RZ, UR5, PT, P1 ;  /* 0x00000005ff007c0c */ /* 0x000fda000bf25310 */
        /* <DEDUP_REMOVED lines=8> */
[----:B------:R-:W-:-:S04]  /*1a70*/  LOP3.LUT R5, R3, 0xffffff80, RZ, 0xc0, !PT ;  /* 0xffffff8003057812 */ /* 0x000fc800078ec0ff */
[----:B------:R-:W-:-:S04]  /*1a80*/  VIADDMNMX R5, R5, -R11, R24, PT ;  /* 0x8000000b05057246 */ /* 0x000fc80003800118 */
[----:B------:R-:W-:Y:S02]  /*1a90*/  ISETP.GT.AND P0, PT, R5, R74, PT ;  /* 0x0000004a0500720c */ /* 0x000fe40003f04270 */
[----:B------:R-:W-:-:S05]  /*1aa0*/  SHF.R.U32.HI R74, RZ, 0x7, R74 ;  /* 0x00000007ff4a7819 */ /* 0x000fca000001164a */
[----:B------:R-:W-:-:S06]  /*1ab0*/  IMAD.MOV.U32 R26, RZ, RZ, R74 ;  /* 0x000000ffff1a7224 */ /* 0x000fcc00078e004a */
[----:B------:R-:W-:-:S04]  /*1ac0*/  @P0 IADD3 R0, R5, 0x7f, RZ ;  /* 0x0000007f05000810 */ /* 0x000fc80007ffe0ff */
[----:B------:R-:W-:-:S04]  /*1ad0*/  @P0 SHF.R.S32.HI R5, RZ, 0x1f, R0 ;  /* 0x0000001fff050819 */ /* 0x000fc80000011400 */
[----:B------:R-:W-:Y:S02]  /*1ae0*/  @P0 LEA.HI R5, R5, R0, RZ, 0x7 ;  /* 0x0000000005050211 */ /* 0x000fe400078f38ff */
[----:B------:R-:W-:Y:S02]  /*1af0*/  SHF.R.S32.HI R0, RZ, 0x7, R3 ;  /* 0x00000007ff007819 */ /* 0x000fe40000011403 */
[----:B------:R-:W-:Y:S02]  /*1b00*/  @P0 SHF.R.S32.HI R26, RZ, 0x7, R5 ;  /* 0x00000007ff1a0819 */ /* 0x000fe40000011405 */
[----:B------:R-:W-:Y:S01]  /*1b10*/  PLOP3.LUT P0, PT, PT, PT, PT, 0x80, 0x0 ;  /* 0x000000000000781c */ /* 0x000fe20003f0f070 */
[----:B------:R0:W-:Y:S01]  /*1b20*/  STL [R1+0x68], R0 ;  /* 0x0000680001007387 */ /* 0x0001e20000100800 */
        /* <DEDUP_REMOVED lines=22> */
.L_x_10403:
[----:B------:R-:W-:Y:S05]  /*1c90*/  BSYNC B6 ;  /* 0x0000000000067941 */ /* 0x000fea0003800000 */
.L_x_10402:
        /* <DEDUP_REMOVED lines=8> */
[----:B------:R-:W-:Y:S01]  /*1d20*/  MOV R11, UR7 ;  /* 0x00000007000b7c02 */ /* 0x000fe20008000f00 */
[----:B------:R-:W-:Y:S01]  /*1d30*/  IMAD.U32 R5, RZ, RZ, UR5 ;  /* 0x00000005ff057e24 */ /* 0x000fe2000f8e00ff */
[----:B------:R-:W0:Y:S01]  /*1d40*/  LDC.64 R14, c[0x4][R14] ;  /* 0x010000000e0e7b82 */ /* 0x000e220000000a00 */
[----:B------:R-:W-:Y:S01]  /*1d50*/  ULDC.64 UR4, c[0x4][0x140] ;  /* 0x0100500000047ab9 */ /* 0x000fe20000000a00 */
[----:B------:R-:W-:Y:S02]  /*1d60*/  IMAD.U32 R10, RZ, RZ, UR6 ;  /* 0x00000006ff0a7e24 */ /* 0x000fe4000f8e00ff */
[----:B------:R-:W-:-:S02]  /*1d70*/  IMAD.U32 R6, RZ, RZ, UR4 ;  /* 0x00000004ff067e24 */ /* 0x000fc4000f8e00ff */
[----:B------:R-:W-:Y:S02]  /*1d80*/  IMAD.U32 R7, RZ, RZ, UR5 ;  /* 0x00000005ff077e24 */ /* 0x000fe4000f8e00ff */
[----:B------:R-:W-:Y:S02]  /*1d90*/  IMAD.MOV.U32 R8, RZ, RZ, 0x70 ;  /* 0x00000070ff087424 */ /* 0x000fe400078e00ff */
[----:B------:R-:W-:Y:S02]  /*1da0*/  IMAD.MOV.U32 R12, RZ, RZ, 0x1 ;  /* 0x00000001ff0c7424 */ /* 0x000fe400078e00ff */
[----:B------:R-:W-:-:S07]  /*1db0*/  IMAD.MOV.U32 R13, RZ, RZ, RZ ;  /* 0x000000ffff0d7224 */ /* 0x000fce00078e00ff */
[----:B------:R-:W-:-:S07]  /*1dc0*/  LEPC R20, `(.L_x_10405) ;  /* 0x000000001014794e */ /* 0x000fce0000000000 */
[----:B0----5:R-:W-:Y:S05]  /*1dd0*/  CALL.ABS.NOINC R14 ;  /* 0x000000000e007343 */ /* 0x021fea0003c00000 */
.L_x_10405:
[----:B------:R-:W-:Y:S05]  /*1de0*/  BSYNC B6 ;  /* 0x0000000000067941 */ /* 0x000fea0003800000 */
.L_x_10404:
[----:B------:R-:W-:Y:S01]  /*1df0*/  ULDC.64 UR4, c[0x0][0x9f8] ;  /* 0x00027e0000047ab9 */ /* 0x000fe20000000a00 */
[----:B------:R-:W2:Y:S01]  /*1e00*/  LDL R21, [R1+0x48] ;  /* 0x0000480001157983 */ /* 0x000ea20000100800 */
[----:B------:R-:W-:Y:S01]  /*1e10*/  ISETP.NE.U32.AND P0, PT, RZ, UR4, PT ;  /* 0x00000004ff007c0c */ /* 0x000fe2000bf05070 */
[----:B------:R-:W0:Y:S03]  /*1e20*/  S2R R20, SR_TID.X ;  /* 0x0000000000147919 */ /* 0x000e260000002100 */
[----:B------:R-:W-:Y:S01]  /*1e30*/  ISETP.NE.AND.EX P0, PT, RZ, UR5, PT, P0 ;  /* 0x00000005ff007c0c */ /* 0x000fe2000bf05300 */
[----:B------:R-:W-:Y:S01]  /*1e40*/  VIADD R0, R16, 0x10 ;  /* 0x0000001010007836 */ /* 0x000fe20000000000 */
[----:B------:R-:W1:Y:S08]  /*1e50*/  LDC.64 R88, c[0x0][0x408] ;  /* 0x00010200ff587b82 */ /* 0x000e700000000a00 */
[----:B------:R-:W3:Y:S03]  /*1e60*/  LDC R99, c[0x0][0x3f4] ;  /* 0x0000fd00ff637b82 */ /* 0x000ee60000000800 */
[----:B------:R-:W-:-:S04]  /*1e70*/  @P0 IADD3 R4, P1, R30, UR4, RZ ;  /* 0x000000041e040c10 */ /* 0x000fc8000ff3e0ff */
[----:B------:R-:W-:-:S05]  /*1e80*/  @P0 IADD3.X R5, R29, UR5, RZ, P1, !PT ;  /* 0x000000051d050c10 */ /* 0x000fca0008ffe4ff */
[----:B------:R1:W4:Y:S01]  /*1e90*/  @P0 LDG.E R25, desc[UR42][R4.64] ;  /* 0x0000002a04190981 */ /* 0x000322000c1e1900 */
[----:B0-----:R-:W-:-:S04]  /*1ea0*/  SHF.R.U32.HI R20, RZ, 0x7, R20 ;  /* 0x00000007ff147819 */ /* 0x001fc80000011614 */
[----:B------:R-:W-:-:S13]  /*1eb0*/  ISETP.NE.AND P6, PT, R20, 0x1, PT ;  /* 0x000000011400780c */ /* 0x000fda0003fc5270 */
[----:B------:R-:W-:Y:S05]  /*1ec0*/  @!P6 WARPSYNC.ALL ;  /* 0x000000000000e948 */ /* 0x000fea0003800000 */
[----:B------:R-:W-:Y:S02]  /*1ed0*/  ULDC UR4, c[0x0][0x2f4] ;  /* 0x0000bd0000047ab9 */ /* 0x000fe40000000800 */
[----:B------:R-:W-:Y:S02]  /*1ee0*/  ISETP.GE.AND P1, PT, R0, UR4, PT ;  /* 0x0000000400007c0c */ /* 0x000fe4000bf26270 */
[----:B------:R-:W-:Y:S02]  /*1ef0*/  ISETP.GE.AND P0, PT, R16, UR4, PT ;  /* 0x0000000410007c0c */ /* 0x000fe4000bf06270 */
[----:B------:R-:W-:-:S02]  /*1f00*/  SEL R6, RZ, 0xffffffff, P1 ;  /* 0xffffffffff067807 */ /* 0x000fc40000800000 */
[----:B------:R-:W-:-:S03]  /*1f10*/  SEL R3, RZ, 0x1, P0 ;  /* 0x00000001ff037807 */ /* 0x000fc60000000000 */
[----:B------:R-:W-:-:S05]  /*1f20*/  IMAD.SHL.U32 R6, R6, 0x2, RZ ;  /* 0x0000000206067824 */ /* 0x000fca00078e00ff */
[----:B------:R-:W-:Y:S02]  /*1f30*/  LOP3.LUT R8, R6, 0x2, R3, 0xe2, !PT ;  /* 0x0000000206087812 */ /* 0x000fe400078ee203 */
[----:B------:R-:W0:Y:S01]  /*1f40*/  LDC.64 R6, c[0x0][0x3f8] ;  /* 0x0000fe00ff067b82 */ /* 0x000e220000000a00 */
[----:B------:R-:W-:Y:S02]  /*1f50*/  SHF.R.S32.HI R9, RZ, 0x1f, R138 ;  /* 0x0000001fff097819 */ /* 0x000fe4000001148a */
[----:B------:R-:W-:Y:S01]  /*1f60*/  IADD3 R3, R16, 0x20, RZ ;  /* 0x0000002010037810 */ /* 0x000fe20007ffe0ff */
[----:B------:R-:W0:Y:S01]  /*1f70*/  S2R R15, SR_TID.X ;  /* 0x00000000000f7919 */ /* 0x000e220000002100 */
[----:B------:R-:W-:Y:S01]  /*1f80*/  SHF.R.S32.HI R141, RZ, 0x1f, R140 ;  /* 0x0000001fff8d7819 */ /* 0x000fe2000001148c */
[-C--:B-1----:R-:W-:Y:S01]  /*1f90*/  IMAD R4, R9, R88.reuse, RZ ;  /* 0x0000005809047224 */ /* 0x082fe200078e02ff */
[----:B------:R-:W-:Y:S02]  /*1fa0*/  ISETP.GE.AND P1, PT, R22, UR4, PT ;  /* 0x0000000416007c0c */ /* 0x000fe4000bf26270 */
[----:B------:R-:W-:Y:S01]  /*1fb0*/  ISETP.GE.AND P0, PT, R3, UR4, PT ;  /* 0x0000000403007c0c */ /* 0x000fe2000bf06270 */
[C---:B------:R-:W-:Y:S01]  /*1fc0*/  IMAD R11, R138.reuse, R89, R4 ;  /* 0x000000598a0b7224 */ /* 0x040fe200078e0204 */
[----:B------:R-:W-:Y:S01]  /*1fd0*/  SEL R4, RZ, 0x8, P1 ;  /* 0x00000008ff047807 */ /* 0x000fe20000800000 */
[----:B------:R-:W-:Y:S01]  /*1fe0*/  IMAD.WIDE.U32 R70, R138, R88, R16 ;  /* 0x000000588a467225 */ /* 0x000fe200078e0010 */
[----:B------:R-:W-:-:S02]  /*1ff0*/  SEL R5, RZ, 0x4, P0 ;  /* 0x00000004ff057807 */ /* 0x000fc40000000000 */
[----:B------:R-:W-:Y:S01]  /*2000*/  ISETP.GE.AND P0, PT, R19, UR4, PT ;  /* 0x0000000413007c0c */ /* 0x000fe2000bf06270 */
[----:B------:R-:W-:Y:S01]  /*2010*/  IMAD.WIDE.U32 R68, R138, R88, R140 ;  /* 0x000000588a447225 */ /* 0x000fe200078e008c */
[-C--:B---3--:R-:W-:Y:S02]  /*2020*/  ISETP.GE.AND P3, PT, R0, R99.reuse, PT ;  /* 0x000000630000720c */ /* 0x088fe40003f66270 */
[----:B------:R-:W-:Y:S01]  /*2030*/  LOP3.LUT R4, R4, R8, R5, 0xfe, !PT ;  /* 0x0000000804047212 */ /* 0x000fe200078efe05 */
[----:B------:R-:W-:Y:S01]  /*2040*/  IMAD.IADD R71, R71, 0x1, R11 ;  /* 0x0000000147477824 */ /* 0x000fe200078e020b */
[----:B------:R-:W-:Y:S01]  /*2050*/  SEL R5, RZ, 0x10, P0 ;  /* 0x00000010ff057807 */ /* 0x000fe20000000000 */
[----:B0-----:R-:W-:Y:S01]  /*2060*/  IMAD R9, R9, R6, RZ ;  /* 0x0000000609097224 */ /* 0x001fe200078e02ff */
[-C--:B------:R-:W-:Y:S01]  /*2070*/  ISETP.GE.AND P0, PT, R16, R99.reuse, PT ;  /* 0x000000631000720c */ /* 0x080fe20003f06270 */
[----:B------:R-:W-:Y:S01]  /*2080*/  IMAD.IADD R69, R11, 0x1, R69 ;  /* 0x000000010b457824 */ /* 0x000fe200078e0245 */
[----:B------:R-:W-:Y:S01]  /*2090*/  ISETP.GE.AND P2, PT, R3, R99, PT ;  /* 0x000000630300720c */ /* 0x000fe20003f46270 */
[----:B------:R-:W-:Y:S01]  /*20a0*/  IMAD R11, R138, R7, R9 ;  /* 0x000000078a0b7224 */ /* 0x000fe200078e0209 */
[----:B------:R-:W-:Y:S01]  /*20b0*/  SEL R9, R99, RZ, P3 ;  /* 0x000000ff63097207 */ /* 0x000fe20001800000 */
[----:B------:R-:W-:Y:S01]  /*20c0*/  IMAD.IADD R87, R87, 0x1, R28 ;  /* 0x0000000157577824 */ /* 0x000fe200078e021c */
[----:B------:R-:W-:-:S02]  /*20d0*/  LOP3.LUT R28, R4, R5, RZ, 0xfc, !PT ;  /* 0x00000005041c7212 */ /* 0x000fc400078efcff */
[C---:B------:R-:W-:Y:S01]  /*20e0*/  SEL R5, R99.reuse, RZ, P0 ;  /* 0x000000ff63057207 */ /* 0x040fe20000000000 */
[----:B------:R-:W-:Y:S01]  /*20f0*/  IMAD.IADD R9, R0, 0x1, R9 ;  /* 0x0000000100097824 */ /* 0x000fe200078e0209 */
[----:B------:R-:W-:Y:S02]  /*2100*/  SEL R4, R99, RZ, P2 ;  /* 0x000000ff63047207 */ /* 0x000fe40001000000 */
[----:B------:R-:W-:Y:S02]  /*2110*/  LOP3.LUT R23, R23, 0xfffffffe, RZ, 0xc0, !PT ;  /* 0xfffffffe17177812 */ /* 0x000fe400078ec0ff */
[----:B------:R-:W-:Y:S01]  /*2120*/  IADD3 R5, R16, R5, RZ ;  /* 0x0000000510057210 */ /* 0x000fe20007ffe0ff */
[----:B------:R-:W-:Y:S01]  /*2130*/  IMAD.WIDE.U32 R66, R138, R6, R16 ;  /* 0x000000068a427225 */ /* 0x000fe200078e0010 */
[----:B------:R-:W-:-:S03]  /*2140*/  SHF.R.S32.HI R8, RZ, 0x1f, R9 ;  /* 0x0000001fff087819 */ /* 0x000fc60000011409 */
[----:B------:R-:W-:Y:S01]  /*2150*/  IMAD.WIDE.U32 R64, R138, R6, R140 ;  /* 0x000000068a407225 */ /* 0x000fe200078e008c */
[----:B------:R-:W-:-:S03]  /*2160*/  @P3 LOP3.LUT R23, R23, 0x1, RZ, 0xfc, !PT ;  /* 0x0000000117173812 */ /* 0x000fc600078efcff */
[----:B------:R-:W-:Y:S01]  /*2170*/  IMAD.IADD R10, R3, 0x1, R4 ;  /* 0x00000001030a7824 */ /* 0x000fe200078e0204 */
[----:B------:R-:W-:Y:S01]  /*2180*/  SHF.R.S32.HI R4, RZ, 0x1f, R5 ;  /* 0x0000001fff047819 */ /* 0x000fe20000011405 */
[----:B------:R-:W-:Y:S01]  /*2190*/  IMAD.IADD R67, R67, 0x1, R11 ;  /* 0x0000000143437824 */ /* 0x000fe200078e020b */
[----:B------:R-:W-:Y:S01]  /*21a0*/  LEA.HI R72, R8, R9, RZ, 0x3 ;  /* 0x0000000908487211 */ /* 0x000fe200078f18ff */
[----:B------:R-:W-:Y:S01]  /*21b0*/  IMAD.IADD R65, R11, 0x1, R65 ;  /* 0x000000010b417824 */ /* 0x000fe200078e0241 */
[----:B------:R-:W-:Y:S02]  /*21c0*/  SHF.R.S32.HI R11, RZ, 0x1f, R10 ;  /* 0x0000001fff0b7819 */ /* 0x000fe4000001140a */
[----:B------:R-:W-:Y:S02]  /*21d0*/  LOP3.LUT R23, R23, 0xfffffffd, RZ, 0xc0, !PT ;  /* 0xfffffffd17177812 */ /* 0x000fe400078ec0ff */
[----:B------:R-:W-:Y:S02]  /*21e0*/  LEA.HI R73, R4, R5, RZ, 0x3 ;  /* 0x0000000504497211 */ /* 0x000fe400078f18ff */
[----:B------:R-:W-:-:S02]  /*21f0*/  LEA.HI R9, R8, R9, RZ, 0x5 ;  /* 0x0000000908097211 */ /* 0x000fc400078f28ff */
[----:B------:R-:W-:Y:S02]  /*2200*/  LEA.HI R5, R4, R5, RZ, 0x5 ;  /* 0x0000000504057211 */ /* 0x000fe400078f28ff */
[-C--:B------:R-:W-:Y:S02]  /*2210*/  LEA.HI R4, R11, R10.reuse, RZ, 0x3 ;  /* 0x0000000a0b047211 */ /* 0x080fe400078f18ff */
[----:B------:R-:W-:Y:S02]  /*2220*/  @P2 LOP3.LUT R23, R23, 0x2, RZ, 0xfc, !PT ;  /* 0x0000000217172812 */ /* 0x000fe400078efcff */
[----:B------:R-:W-:Y:S01]  /*2230*/  LEA.HI R11, R11, R10, RZ, 0x5 ;  /* 0x0000000a0b0b7211 */ /* 0x000fe200078f28ff */
[----:B------:R-:W-:Y:S01]  /*2240*/  IMAD.SHL.U32 R10, R9, 0x80, RZ ;  /* 0x00000080090a7824 */ /* 0x000fe200078e00ff */
[----:B-----5:R-:W-:Y:S01]  /*2250*/  SHF.R.S32.HI R13, RZ, 0x1f, R97 ;  /* 0x0000001fff0d7819 */ /* 0x020fe20000011461 */
[----:B------:R-:W-:Y:S01]  /*2260*/  IMAD.SHL.U32 R8, R5, 0x80, RZ ;  /* 0x0000008005087824 */ /* 0x000fe200078e00ff */
[----:B------:R-:W-:Y:S01]  /*2270*/  LOP3.LUT R9, R143, 0x18, R72, 0xf8, !PT ;  /* 0x000000188f097812 */ /* 0x000fe200078ef848 */
[----:B------:R-:W-:Y:S01]  /*2280*/  VIADD R29, R15, 0xffffff80 ;  /* 0xffffff800f1d7836 */ /* 0x000fe20000000000 */
[----:B------:R-:W-:-:S02]  /*2290*/  LOP3.LUT R5, R143, 0x18, R73, 0xf8, !PT ;  /* 0x000000188f057812 */ /* 0x000fc400078ef849 */
[----:B------:R-:W-:Y:S01]  /*22a0*/  LOP3.LUT R23, R23, 0xfffffffb, RZ, 0xc0, !PT ;  /* 0xfffffffb17177812 */ /* 0x000fe200078ec0ff */
[----:B------:R-:W-:Y:S01]  /*22b0*/  IMAD R14, R13, R88, RZ ;  /* 0x000000580d0e7224 */ /* 0x000fe200078e02ff */
[----:B------:R-:W-:Y:S02]  /*22c0*/  LOP3.LUT R10, R10, 0xfffff000, RZ, 0xc0, !PT ;  /* 0xfffff0000a0a7812 */ /* 0x000fe400078ec0ff */
[-C--:B------:R-:W-:Y:S02]  /*22d0*/  LOP3.LUT R9, R9, R144.reuse, RZ, 0x3c, !PT ;  /* 0x0000009009097212 */ /* 0x080fe400078e3cff */
[----:B------:R-:W-:Y:S02]  /*22e0*/  LOP3.LUT R8, R8, 0xfffff000, RZ, 0xc0, !PT ;  /* 0xfffff00008087812 */ /* 0x000fe400078ec0ff */
[----:B------:R-:W-:Y:S02]  /*22f0*/  LOP3.LUT R5, R5, R144, RZ, 0x3c, !PT ;  /* 0x0000009005057212 */ /* 0x000fe400078e3cff */
[----:B------:R-:W-:Y:S01]  /*2300*/  LEA.HI R15, R29, R29, RZ, 0x1 ;  /* 0x0000001d1d0f7211 */ /* 0x000fe200078f08ff */
[----:B------:R-:W-:Y:S01]  /*2310*/  IMAD.WIDE.U32 R70, R97, R88, R70 ;  /* 0x0000005861467225 */ /* 0x000fe200078e0046 */
[----:B------:R-:W-:-:S02]  /*2320*/  IADD3 R95, R9, R10, R145 ;  /* 0x0000000a095f7210 */ /* 0x000fc40007ffe091 */
[----:B------:R-:W-:Y:S01]  /*2330*/  IADD3 R96, R5, R8, R145 ;  /* 0x0000000805607210 */ /* 0x000fe20007ffe091 */
[----:B------:R-:W-:Y:S01]  /*2340*/  IMAD R9, R97, R89, R14 ;  /* 0x0000005961097224 */ /* 0x000fe200078e020e */
[----:B------:R-:W-:Y:S01]  /*2350*/  LOP3.LUT R15, R15, 0xfffffffe, RZ, 0xc0, !PT ;  /* 0xfffffffe0f0f7812 */ /* 0x000fe200078ec0ff */
[----:B------:R-:W-:Y:S01]  /*2360*/  IMAD.SHL.U32 R12, R11, 0x80, RZ ;  /* 0x000000800b0c7824 */ /* 0x000fe200078e00ff */
[----:B------:R-:W-:Y:S01]  /*2370*/  LOP3.LUT R11, R143, 0x18, R4, 0xf8, !PT ;  /* 0x000000188f0b7812 */ /* 0x000fe200078ef804 */
[----:B------:R-:W-:Y:S02]  /*2380*/  IMAD R8, R13, R6, RZ ;  /* 0x000000060d087224 */ /* 0x000fe400078e02ff */
[----:B------:R-:W-:Y:S01]  /*2390*/  IMAD.WIDE.U32 R68, R97, R88, R68 ;  /* 0x0000005861447225 */ /* 0x000fe200078e0044 */
[----:B------:R-:W-:Y:S02]  /*23a0*/  IADD3 R86, R71, R9, RZ ;  /* 0x0000000947567210 */ /* 0x000fe40007ffe0ff */
[----:B------:R-:W-:Y:S01]  /*23b0*/  LOP3.LUT R12, R12, 0xfffff000, RZ, 0xc0, !PT ;  /* 0xfffff0000c0c7812 */ /* 0x000fe200078ec0ff */
[----:B------:R-:W-:Y:S01]  /*23c0*/  IMAD R81, R97, R7, R8 ;  /* 0x0000000761517224 */ /* 0x000fe200078e0208 */
[----:B------:R-:W-:Y:S01]  /*23d0*/  LOP3.LUT R11, R11, R144, RZ, 0x3c, !PT ;  /* 0x000000900b0b7212 */ /* 0x000fe200078e3cff */
[----:B------:R-:W-:Y:S01]  /*23e0*/  IMAD.WIDE.U32 R66, R97, R6, R66 ;  /* 0x0000000661427225 */ /* 0x000fe200078e0042 */
[----:B------:R-:W-:-:S03]  /*23f0*/  LOP3.LUT R10, R72, 0xfffffff8, RZ, 0xc0, !PT ;  /* 0xfffffff8480a7812 */ /* 0x000fc600078ec0ff */
[----:B------:R-:W-:Y:S01]  /*2400*/  VIADD R102, R20, 0x8 ;  /* 0x0000000814667836 */ /* 0x000fe20000000000 */
[----:B------:R-:W-:Y:S01]  /*2410*/  LOP3.LUT R20, R4, 0xfffffff8, RZ, 0xc0, !PT ;  /* 0xfffffff804147812 */ /* 0x000fe200078ec0ff */
[----:B------:R-:W-:Y:S01]  /*2420*/  IMAD.IADD R84, R9, 0x1, R69 ;  /* 0x0000000109547824 */ /* 0x000fe200078e0245 */
[----:B------:R-:W-:Y:S01]  /*2430*/  LOP3.LUT R9, R73, 0xfffffff8, RZ, 0xc0, !PT ;  /* 0xfffffff849097812 */ /* 0x000fe200078ec0ff */
[----:B------:R-:W-:Y:S01]  /*2440*/  IMAD.WIDE.U32 R64, R97, R6, R64 ;  /* 0x0000000661407225 */ /* 0x000fe200078e0040 */
[----:B------:R-:W-:-:S03]  /*2450*/  SHF.L.U64.HI R89, R88, 0x7, R89 ;  /* 0x0000000758597819 */ /* 0x000fc60000010259 */
[----:B------:R-:W-:Y:S01]  /*2460*/  IMAD.IADD R15, R29, 0x1, -R15 ;  /* 0x000000011d0f7824 */ /* 0x000fe200078e0a0f */
[----:B------:R-:W-:Y:S01]  /*2470*/  SHF.L.U32 R5, R88, 0x7, RZ ;  /* 0x0000000758057819 */ /* 0x000fe200000006ff */
[----:B------:R-:W-:Y:S01]  /*2480*/  IMAD.IADD R85, R67, 0x1, R81 ;  /* 0x0000000143557824 */ /* 0x000fe200078e0251 */
[C---:B------:R-:W-:Y:S01]  /*2490*/  SHF.L.U64.HI R90, R6.reuse, 0x7, R7 ;  /* 0x00000007065a7819 */ /* 0x040fe20000010207 */
[----:B------:R-:W-:Y:S01]  /*24a0*/  IMAD.SHL.U32 R6, R6, 0x80, RZ ;  /* 0x0000008006067824 */ /* 0x000fe200078e00ff */
[----:B------:R-:W-:Y:S01]  /*24b0*/  IADD3 R94, R11, R12, R145 ;  /* 0x0000000c0b5e7210 */ /* 0x000fe20007ffe091 */
[----:B------:R-:W-:Y:S01]  /*24c0*/  IMAD R8, R15, 0xc0, R138 ;  /* 0x000000c00f087824 */ /* 0x000fe200078e028a */
[----:B------:R-:W-:Y:S01]  /*24d0*/  SHF.R.S32.HI R7, RZ, 0x1f, R34 ;  /* 0x0000001fff077819 */ /* 0x000fe20000011422 */
[----:B------:R-:W-:Y:S01]  /*24e0*/  IMAD.SHL.U32 R99, R99, 0x2, RZ ;  /* 0x0000000263637824 */ /* 0x000fe200078e00ff */
[----:B------:R-:W-:Y:S01]  /*24f0*/  SHF.R.S32.HI R93, RZ, 0x1f, R9 ;  /* 0x0000001fff5d7819 */ /* 0x000fe20000011409 */
[----:B------:R-:W-:Y:S01]  /*2500*/  IMAD.IADD R81, R81, 0x1, R65 ;  /* 0x0000000151517824 */ /* 0x000fe200078e0241 */
[----:B------:R-:W-:-:S02]  /*2510*/  SHF.R.S32.HI R92, RZ, 0x1f, R10 ;  /* 0x0000001fff5c7819 */ /* 0x000fc4000001140a */
[----:B------:R-:W-:Y:S01]  /*2520*/  SHF.R.S32.HI R91, RZ, 0x1f, R20 ;  /* 0x0000001fff5b7819 */ /* 0x000fe20000011414 */
[----:B------:R-:W-:Y:S01]  /*2530*/  @!P6 BAR.SYNC.DEFER_BLOCKING 0x9, 0x100 ;  /* 0x024400000000eb1d */ /* 0x000fe20000010000 */
[----:B--2---:R-:W-:-:S13]  /*2540*/  LOP3.LUT P1, RZ, R21, 0x2, RZ, 0xc0, !PT ;  /* 0x0000000215ff7812 */ /* 0x004fda000782c0ff */
[----:B------:R-:W-:Y:S02]  /*2550*/  @P1 LOP3.LUT R23, R23, 0x4, RZ, 0xfc, !PT ;  /* 0x0000000417171812 */ /* 0x000fe400078efcff */
[----:B------:R-:W-:-:S04]  /*2560*/  ISETP.GE.AND P1, PT, R136, UR4, PT ;  /* 0x0000000488007c0c */ /* 0x000fc8000bf26270 */
[----:B------:R-:W-:-:S04]  /*2570*/  SEL R21, RZ, 0x20, P1 ;  /* 0x00000020ff157807 */ /* 0x000fc80000800000 */
[C---:B------:R-:W-:Y:S02]  /*2580*/  LOP3.LUT R21, R28.reuse, R21, RZ, 0xfc, !PT ;  /* 0x000000151c157212 */ /* 0x040fe400078efcff */
[----:B------:R-:W-:Y:S02]  /*2590*/  LOP3.LUT R28, R28, 0x1, RZ, 0xc0, !PT ;  /* 0x000000011c1c7812 */ /* 0x000fe400078ec0ff */
[----:B----4-:R-:W-:Y:S02]  /*25a0*/  SHF.R.S32.HI R88, RZ, 0x1f, R25 ;  /* 0x0000001fff587819 */ /* 0x010fe40000011419 */
[C---:B------:R-:W-:Y:S02]  /*25b0*/  LOP3.LUT R29, R21.reuse, 0x2, RZ, 0xc0, !PT ;  /* 0x00000002151d7812 */ /* 0x040fe400078ec0ff */
[----:B------:R-:W-:-:S07]  /*25c0*/  LOP3.LUT R30, R21, 0x4, RZ, 0xc0, !PT ;  /* 0x00000004151e7812 */ /* 0x000fce00078ec0ff */
.L_x_10464:
[----:B--23--:R-:W2:Y:S01]  /*25d0*/  LDL R31, [R1+0x48] ;  /* 0x00004800011f7983 */ /* 0x00cea20000100800 */
[----:B------:R-:W0:Y:S03]  /*25e0*/  LDC R76, c[0x0][0x430] ;  /* 0x00010c00ff4c7b82 */ /* 0x000e260000000800 */
[----:B------:R-:W3:Y:S01]  /*25f0*/  LDL R35, [R1+0x44] ;  /* 0x0000440001237983 */ /* 0x000ee20000100800 */
[----:B------:R-:W-:-:S04]  /*2600*/  VIADD R26, R26, 0xffffffff ;  /* 0xffffffff1a1a7836 */ /* 0x000fc80000000000 */
[----:B------:R-:W-:Y:S01]  /*2610*/  IMAD R12, R26, 0x80, R8 ;  /* 0x000000801a0c7824 */ /* 0x000fe200078e0208 */
[----:B-1----:R-:W1:Y:S04]  /*2620*/  LDC R98, c[0x0][0x3f4] ;  /* 0x0000fd00ff627b82 */ /* 0x002e680000000800 */
[----:B------:R-:W-:Y:S02]  /*2630*/  ISETP.GE.AND P1, PT, R12, R24, PT ;  /* 0x000000180c00720c */ /* 0x000fe40003f26270 */
[----:B0-----:R-:W-:Y:S02]  /*2640*/  ISETP.NE.AND P2, PT, R76, 0x1, PT ;  /* 0x000000014c00780c */ /* 0x001fe40003f45270 */
[----:B------:R-:W-:-:S11]  /*2650*/  ISETP.GT.OR P1, PT, R8, 0x7f, P1 ;  /* 0x0000007f0800780c */ /* 0x000fd60000f24670 */
[----:B------:R-:W0:Y:S08]  /*2660*/  @P2 LDC R11, c[0x0][0x434] ;  /* 0x00010d00ff0b2b82 */ /* 0x000e300000000800 */
[----:B------:R-:W4:Y:S08]  /*2670*/  @P2 LDC R32, c[0x0][0x438] ;  /* 0x00010e00ff202b82 */ /* 0x000f300000000800 */
[----:B------:R-:W1:Y:S01]  /*2680*/  @!P1 LDC.64 R14, c[0x0][0x428] ;  /* 0x00010a00ff0e9b82 */ /* 0x000e620000000a00 */
[----:B------:R-:W-:-:S07]  /*2690*/  IADD3 R38, R87, R12, RZ ;  /* 0x0000000c57267210 */ /* 0x000fce0007ffe0ff */
[----:B------:R-:W1:Y:S01]  /*26a0*/  @!P1 LDC.64 R12, c[0x0][0x418] ;  /* 0x00010600ff0c9b82 */ /* 0x000e620000000a00 */
[----:B0-----:R-:W-:-:S04]  /*26b0*/  @P2 IMAD.HI.U32 R11, R38, R11, RZ ;  /* 0x0000000b260b2227 */ /* 0x001fc800078e00ff */
[----:B------:R-:W-:Y:S01]  /*26c0*/  IMAD.MOV.U32 R36, RZ, RZ, R38 ;  /* 0x000000ffff247224 */ /* 0x000fe200078e0026 */
[----:B----4-:R-:W-:-:S04]  /*26d0*/  @P2 SHF.R.U32.HI R36, RZ, R32, R11 ;  /* 0x00000020ff242219 */ /* 0x010fc8000001160b */
[----:B------:R-:W-:Y:S01]  /*26e0*/  @!P1 SHF.R.S32.HI R37, RZ, 0x1f, R36 ;  /* 0x0000001fff259819 */ /* 0x000fe20000011424 */
[----:B-1----:R-:W-:-:S04]  /*26f0*/  @!P1 IMAD R32, R88, R14, RZ ;  /* 0x0000000e58209224 */ /* 0x002fc800078e02ff */
[C---:B------:R-:W-:Y:S02]  /*2700*/  @!P1 IMAD R11, R25.reuse, R15, R32 ;  /* 0x0000000f190b9224 */ /* 0x040fe400078e0220 */
[----:B------:R-:W-:-:S04]  /*2710*/  @!P1 IMAD.WIDE.U32 R14, R25, R14, R36 ;  /* 0x0000000e190e9225 */ /* 0x000fc800078e0024 */
[----:B------:R-:W-:Y:S01]  /*2720*/  @!P1 IMAD.IADD R11, R15, 0x1, R11 ;  /* 0x000000010f0b9824 */ /* 0x000fe200078e020b */
[----:B------:R-:W-:-:S04]  /*2730*/  @!P1 LEA R12, P2, R14, R12, 0x2 ;  /* 0x0000000c0e0c9211 */ /* 0x000fc800078410ff */
[----:B------:R-:W-:Y:S02]  /*2740*/  @!P1 LEA.HI.X R13, R14, R13, R11, 0x2, P2 ;  /* 0x0000000d0e0d9211 */ /* 0x000fe400010f140b */
[----:B------:R-:W-:Y:S01]  /*2750*/  ISETP.GE.AND P2, PT, R98, 0x1, PT ;  /* 0x000000016200780c */ /* 0x000fe20003f46270 */
[----:B------:R-:W-:Y:S01]  /*2760*/  IMAD.MOV.U32 R75, RZ, RZ, RZ ;  /* 0x000000ffff4b7224 */ /* 0x000fe200078e00ff */
[----:B------:R-:W-:Y:S05]  /*2770*/  YIELD ;  /* 0x0000000000007946 */ /* 0x000fea0003800000 */
[----:B------:R-:W-:Y:S01]  /*2780*/  IMAD.MOV R11, RZ, RZ, -R36 ;  /* 0x000000ffff0b7224 */ /* 0x000fe200078e0a24 */
[----:B------:R-:W-:Y:S01]  /*2790*/  BSSY B0, `(.L_x_10406) ;  /* 0x000040e000007945 */ /* 0x000fe20003800000 */
[----:B------:R0:W5:Y:S01]  /*27a0*/  @!P1 LDG.E R75, desc[UR42][R12.64] ;  /* 0x0000002a0c4b9981 */ /* 0x000162000c1e1900 */
[----:B------:R-:W-:Y:S01]  /*27b0*/  ISETP.GT.AND P1, PT, R26, R74, PT ;  /* 0x0000004a1a00720c */ /* 0x000fe20003f24270 */
[----:B------:R-:W-:Y:S01]  /*27c0*/  IMAD R76, R76, R11, R38 ;  /* 0x0000000b4c4c7224 */ /* 0x000fe200078e0226 */
[----:B--2---:R-:W-:Y:S01]  /*27d0*/  LOP3.LUT P3, RZ, R31, 0x2, RZ, 0xc0, !PT ;  /* 0x000000021fff7812 */ /* 0x004fe2000786c0ff */
[----:B---3--:R-:W-:-:S04]  /*27e0*/  IMAD R14, R18, 0x3000, R35 ;  /* 0x00003000120e7824 */ /* 0x008fc800078e0223 */
[----:B------:R-:W-:-:S08]  /*27f0*/  VIADD R32, R14, 0x10 ;  /* 0x000000100e207836 */ /* 0x000fd00000000000 */
[C---:B------:R-:W-:Y:S01]  /*2800*/  @P3 IADD3 R32, R14.reuse, -0x10, RZ ;  /* 0xfffffff00e203810 */ /* 0x040fe20007ffe0ff */
[----:B------:R-:W-:-:S04]  /*2810*/  IMAD R35, R14, 0x2, R27 ;  /* 0x000000020e237824 */ /* 0x000fc800078e021b */
[----:B------:R-:W-:Y:S01]  /*2820*/  IMAD R32, R32, 0x2, R27 ;  /* 0x0000000220207824 */ /* 0x000fe200078e021b */
[----:B0-----:R-:W-:Y:S06]  /*2830*/  @!P2 BRA `(.L_x_10407) ;  /* 0x0000003800e8a947 */ /* 0x001fec0003800000 */
[----:B------:R-:W-:Y:S01]  /*2840*/  SHF.R.S32.HI R77, RZ, 0x1f, R76 ;  /* 0x0000001fff4d7819 */ /* 0x000fe2000001144c */
[----:B------:R-:W-:Y:S01]  /*2850*/  ULDC.64 UR4, c[0x0][0x300] ;  /* 0x0000c00000047ab9 */ /* 0x000fe20000000a00 */
[----:B-----5:R-:W-:Y:S01]  /*2860*/  SHF.R.S32.HI R78, RZ, 0x1f, R75 ;  /* 0x0000001fff4e7819 */ /* 0x020fe2000001144b */
[----:B------:R-:W-:-:S04]  /*2870*/  IMAD.WIDE.U32 R12, R76, UR4, RZ ;  /* 0x000000044c0c7c25 */ /* 0x000fc8000f8e00ff */
[----:B------:R-:W-:Y:S02]  /*2880*/  IMAD R11, R77, UR4, RZ ;  /* 0x000000044d0b7c24 */ /* 0x000fe4000f8e02ff */
[----:B------:R-:W-:Y:S02]  /*2890*/  IMAD R36, R89, R26, RZ ;  /* 0x0000001a59247224 */ /* 0x000fe400078e02ff */
[----:B------:R-:W-:Y:S01]  /*28a0*/  IMAD R11, R76, UR5, R11 ;  /* 0x000000054c0b7c24 */ /* 0x000fe2000f8e020b */
[----:B------:R-:W-:Y:S01]  /*28b0*/  ULDC.64 UR4, c[0x0][0x310] ;  /* 0x0000c40000047ab9 */ /* 0x000fe20000000a00 */
[----:B------:R-:W-:Y:S02]  /*28c0*/  IMAD R79, R26, -0x80, R24 ;  /* 0xffffff801a4f7824 */ /* 0x000fe400078e0218 */
[----:B------:R-:W-:Y:S02]  /*28d0*/  IMAD R14, R78, UR4, RZ ;  /* 0x000000044e0e7c24 */ /* 0x000fe4000f8e02ff */
[----:B------:R-:W-:Y:S01]  /*28e0*/  IMAD.IADD R13, R13, 0x1, R11 ;  /* 0x000000010d0d7824 */ /* 0x000fe200078e020b */
[----:B------:R-:W-:Y:S01]  /*28f0*/  VIMNMX R79, R79, 0x80, PT ;  /* 0x000000804f4f7848 */ /* 0x000fe20003fe0100 */
[----:B------:R-:W-:-:S02]  /*2900*/  IMAD R11, R75, UR5, R14 ;  /* 0x000000054b0b7c24 */ /* 0x000fc4000f8e020e */
[----:B------:R-:W-:Y:S01]  /*2910*/  IMAD.WIDE.U32 R12, R75, UR4, R12 ;  /* 0x000000044b0c7c25 */ /* 0x000fe2000f8e000c */
[----:B------:R-:W-:-:S03]  /*2920*/  ULDC.64 UR4, c[0x0][0x308] ;  /* 0x0000c20000047ab9 */ /* 0x000fc60000000a00 */
[----:B------:R-:W-:Y:S02]  /*2930*/  IMAD R15, R7, UR4, RZ ;  /* 0x00000004070f7c24 */ /* 0x000fe4000f8e02ff */
[----:B------:R-:W-:Y:S01]  /*2940*/  IMAD.IADD R13, R13, 0x1, R11 ;  /* 0x000000010d0d7824 */ /* 0x000fe200078e020b */
[----:B------:R-:W-:Y:S01]  /*2950*/  SHF.R.S32.HI R11, RZ, 0x1f, R26 ;  /* 0x0000001fff0b7819 */ /* 0x000fe2000001141a */
[C---:B------:R-:W-:Y:S02]  /*2960*/  IMAD R15, R34.reuse, UR5, R15 ;  /* 0x00000005220f7c24 */ /* 0x040fe4000f8e020f */
[----:B------:R-:W-:Y:S01]  /*2970*/  IMAD.WIDE.U32 R12, R34, UR4, R12 ;  /* 0x00000004220c7c25 */ /* 0x000fe2000f8e000c */
[----:B------:R-:W-:-:S03]  /*2980*/  ULDC.64 UR4, c[0x0][0x2e8] ;  /* 0x0000ba0000047ab9 */ /* 0x000fc60000000a00 */
[----:B------:R-:W-:Y:S01]  /*2990*/  IMAD.IADD R61, R13, 0x1, R15 ;  /* 0x000000010d3d7824 */ /* 0x000fe200078e020f */
[----:B------:R-:W-:Y:S01]  /*29a0*/  LEA R60, P2, R12, UR4, 0x1 ;  /* 0x000000040c3c7c11 */ /* 0x000fe2000f8408ff */
[----:B------:R-:W-:Y:S01]  /*29b0*/  ULDC.U8 UR4, c[0x0][0x410] ;  /* 0x0001040000047ab9 */ /* 0x000fe20000000000 */
[----:B------:R-:W-:Y:S02]  /*29c0*/  IMAD R14, R90, R26, RZ ;  /* 0x0000001a5a0e7224 */ /* 0x000fe400078e02ff */
[----:B------:R-:W-:Y:S01]  /*29d0*/  LEA.HI.X R61, R12, UR5, R61, 0x1, P2 ;  /* 0x000000050c3d7c11 */ /* 0x000fe200090f0c3d */
[C---:B------:R-:W-:Y:S01]  /*29e0*/  IMAD R37, R11.reuse, R5, R36 ;  /* 0x000000050b257224 */ /* 0x040fe200078e0224 */
[----:B------:R-:W-:Y:S01]  /*29f0*/  ISETP.NE.AND P2, PT, RZ, UR4, PT ;  /* 0x00000004ff007c0c */ /* 0x000fe2000bf45270 */
[----:B------:R-:W-:Y:S02]  /*2a00*/  IMAD R31, R11, R6, R14 ;  /* 0x000000060b1f7224 */ /* 0x000fe400078e020e */
[----:B------:R-:W-:-:S04]  /*2a10*/  IMAD.WIDE.U32 R14, R6, R26, RZ ;  /* 0x0000001a060e7225 */ /* 0x000fc800078e00ff */
[----:B------:R-:W-:Y:S01]  /*2a20*/  IMAD.WIDE.U32 R12, R5, R26, RZ ;  /* 0x0000001a050c7225 */ /* 0x000fe200078e00ff */
[----:B------:R-:W-:-:S03]  /*2a30*/  IADD3 R11, R15, R31, RZ ;  /* 0x0000001f0f0b7210 */ /* 0x000fc60007ffe0ff */
[----:B------:R-:W-:Y:S02]  /*2a40*/  IMAD.IADD R31, R13, 0x1, R37 ;  /* 0x000000010d1f7824 */ /* 0x000fe400078e0225 */
[----:B------:R-:W-:Y:S05]  /*2a50*/  @!P2 BRA `(.L_x_10408) ;  /* 0x0000001c0008a947 */ /* 0x000fea0003800000 */
        /* <DEDUP_REMOVED lines=14> */
[----:B------:R-:W-:Y:S06]  /*2b40*/  @P3 BRA `(.L_x_10410) ;  /* 0x0000000000b43947 */ /* 0x000fec0003800000 */
[----:B------:R-:W2:Y:S04]  /*2b50*/  LDL R83, [R1+0x20] ;  /* 0x0000200001537983 */ /* 0x000ea80000100800 */
[----:B------:R-:W3:Y:S04]  /*2b60*/  LDL R82, [R1+0x18] ;  /* 0x0000180001527983 */ /* 0x000ee80000100800 */
[----:B------:R-:W4:Y:S04]  /*2b70*/  LDL R80, [R1+0x1c] ;  /* 0x00001c0001507983 */ /* 0x000f280000100800 */
[----:B------:R-:W4:Y:S04]  /*2b80*/  LDL R63, [R1+0x24] ;  /* 0x00002400013f7983 */ /* 0x000f280000100800 */
[----:B------:R-:W4:Y:S01]  /*2b90*/  LDL R62, [R1+0x28] ;  /* 0x00002800013e7983 */ /* 0x000f220000100800 */
[----:B------:R-:W-:Y:S01]  /*2ba0*/  IADD3 R14, P2, R64, R14, RZ ;  /* 0x0000000e400e7210 */ /* 0x000fe20007f5e0ff */
[----:B------:R-:W-:Y:S01]  /*2bb0*/  ULDC.64 UR4, c[0x0][0x3e8] ;  /* 0x0000fa0000047ab9 */ /* 0x000fe20000000a00 */
[----:B------:R-:W-:-:S02]  /*2bc0*/  CS2R R56, SRZ ;  /* 0x0000000000387805 */ /* 0x000fc4000001ff00 */
[----:B------:R-:W-:Y:S01]  /*2bd0*/  CS2R R58, SRZ ;  /* 0x00000000003a7805 */ /* 0x000fe2000001ff00 */
[----:B------:R-:W-:Y:S01]  /*2be0*/  IMAD.X R13, R11, 0x1, R81, P2 ;  /* 0x000000010b0d7824 */ /* 0x000fe200010e0651 */
[----:B------:R-:W-:-:S05]  /*2bf0*/  IADD3 R11, P2, R68, R12, RZ ;  /* 0x0000000c440b7210 */ /* 0x000fca0007f5e0ff */
[----:B------:R-:W-:Y:S01]  /*2c00*/  IMAD.X R36, R31, 0x1, R84, P2 ;  /* 0x000000011f247824 */ /* 0x000fe200010e0654 */
        /* <DEDUP_REMOVED lines=19> */
[----:B------:R0:W5:Y:S04]  /*2d40*/  @!P2 LDG.E.64 R52, desc[UR42][R12.64+0x10] ;  /* 0x0000102a0c34a981 */ /* 0x000168000c1e1b00 */
[----:B------:R0:W5:Y:S01]  /*2d50*/  @!P2 LDG.E.64 R54, desc[UR42][R14.64+0x10] ;  /* 0x0000102a0e36a981 */ /* 0x000162000c1e1b00 */
[----:B---3--:R-:W-:-:S13]  /*2d60*/  ISETP.GE.AND P2, PT, R82, R98, PT ;  /* 0x000000625200720c */ /* 0x008fda0003f46270 */
[----:B------:R0:W5:Y:S04]  /*2d70*/  @!P2 LDG.E.64 R48, desc[UR42][R12.64+0x20] ;  /* 0x0000202a0c30a981 */ /* 0x000168000c1e1b00 */
[----:B------:R0:W5:Y:S01]  /*2d80*/  @!P2 LDG.E.64 R50, desc[UR42][R14.64+0x20] ;  /* 0x0000202a0e32a981 */ /* 0x000162000c1e1b00 */
[----:B----4-:R-:W-:-:S13]  /*2d90*/  ISETP.GE.AND P2, PT, R80, R98, PT ;  /* 0x000000625000720c */ /* 0x010fda0003f46270 */
[----:B------:R0:W5:Y:S04]  /*2da0*/  @!P2 LDG.E.64 R44, desc[UR42][R12.64+0x30] ;  /* 0x0000302a0c2ca981 */ /* 0x000168000c1e1b00 */
[----:B------:R0:W5:Y:S01]  /*2db0*/  @!P2 LDG.E.64 R46, desc[UR42][R14.64+0x30] ;  /* 0x0000302a0e2ea981 */ /* 0x000162000c1e1b00 */
[----:B------:R-:W-:-:S13]  /*2dc0*/  ISETP.GE.AND P2, PT, R63, R98, PT ;  /* 0x000000623f00720c */ /* 0x000fda0003f46270 */
[----:B------:R0:W5:Y:S04]  /*2dd0*/  @!P2 LDG.E.64 R40, desc[UR42][R12.64+0x40] ;  /* 0x0000402a0c28a981 */ /* 0x000168000c1e1b00 */
[----:B------:R0:W5:Y:S01]  /*2de0*/  @!P2 LDG.E.64 R42, desc[UR42][R14.64+0x40] ;  /* 0x0000402a0e2aa981 */ /* 0x000162000c1e1b00 */
[----:B------:R-:W-:-:S13]  /*2df0*/  ISETP.GE.AND P2, PT, R62, R98, PT ;  /* 0x000000623e00720c */ /* 0x000fda0003f46270 */
[----:B------:R0:W5:Y:S04]  /*2e00*/  @!P2 LDG.E.64 R36, desc[UR42][R12.64+0x50] ;  /* 0x0000502a0c24a981 */ /* 0x000168000c1e1b00 */
[----:B------:R0:W5:Y:S02]  /*2e10*/  @!P2 LDG.E.64 R38, desc[UR42][R14.64+0x50] ;  /* 0x0000502a0e26a981 */ /* 0x000164000c1e1b00 */
.L_x_10410:
[----:B------:R-:W-:Y:S05]  /*2e20*/  BSYNC B1 ;  /* 0x0000000000017941 */ /* 0x000fea0003800000 */
.L_x_10409:
[----:B-----5:R-:W-:Y:S01]  /*2e30*/  IMAD.MOV.U32 R11, RZ, RZ, R36 ;  /* 0x000000ffff0b7224 */ /* 0x020fe200078e0024 */
[----:B0-----:R-:W-:Y:S01]  /*2e40*/  MOV R13, R40 ;  /* 0x00000028000d7202 */ /* 0x001fe20000000f00 */
[----:B------:R-:W-:Y:S01]  /*2e50*/  IMAD.MOV.U32 R12, RZ, RZ, R37 ;  /* 0x000000ffff0c7224 */ /* 0x000fe200078e0025 */
[----:B------:R-:W-:Y:S01]  /*2e60*/  UISETP.NE.AND UP0, UPT, UR40, 0x3, UPT ;  /* 0x000000032800788c */ /* 0x000fe2000bf05270 */
[----:B------:R-:W-:Y:S01]  /*2e70*/  IMAD.MOV.U32 R14, RZ, RZ, R45 ;  /* 0x000000ffff0e7224 */ /* 0x000fe200078e002d */
[----:B------:R-:W-:Y:S01]  /*2e80*/  PRMT R63, R11, 0x7610, R63 ;  /* 0x000076100b3f7816 */ /* 0x000fe2000000003f */
[----:B------:R-:W-:Y:S01]  /*2e90*/  IMAD.MOV.U32 R11, RZ, RZ, R41 ;  /* 0x000000ffff0b7224 */ /* 0x000fe200078e0029 */
[----:B------:R-:W-:Y:S01]  /*2ea0*/  PRMT R62, R62, 0x5410, R12 ;  /* 0x000054103e3e7816 */ /* 0x000fe2000000000c */
[----:B------:R-:W-:Y:S01]  /*2eb0*/  IMAD.MOV.U32 R12, RZ, RZ, R44 ;  /* 0x000000ffff0c7224 */ /* 0x000fe200078e002c */
[----:B------:R-:W-:Y:S02]  /*2ec0*/  PLOP3.LUT P2, PT, PT, PT, UP0, 0x80, 0x0 ;  /* 0x000000000000781c */ /* 0x000fe40003f4f008 */
[----:B------:R-:W-:Y:S01]  /*2ed0*/  PRMT R82, R13, 0x5410, R11 ;  /* 0x000054100d527816 */ /* 0x000fe2000000000b */
[----:B------:R-:W-:Y:S01]  /*2ee0*/  IMAD.MOV.U32 R11, RZ, RZ, R48 ;  /* 0x000000ffff0b7224 */ /* 0x000fe200078e0030 */
[----:B------:R-:W-:Y:S01]  /*2ef0*/  PRMT R103, R12, 0x5410, R14 ;  /* 0x000054100c677816 */ /* 0x000fe2000000000e */
[----:B------:R-:W-:-:S05]  /*2f00*/  IMAD.MOV.U32 R12, RZ, RZ, R49 ;  /* 0x000000ffff0c7224 */ /* 0x000fca00078e0031 */
[----:B------:R-:W-:Y:S01]  /*2f10*/  PRMT R107, R12, 0x5410, R11 ;  /* 0x000054100c6b7816 */ /* 0x000fe2000000000b */
[----:B------:R-:W-:Y:S01]  /*2f20*/  IMAD.MOV.U32 R12, RZ, RZ, R53 ;  /* 0x000000ffff0c7224 */ /* 0x000fe200078e0035 */
[----:B------:R-:W-:-:S04]  /*2f30*/  MOV R11, R52 ;  /* 0x00000034000b7202 */ /* 0x000fc80000000f00 */
[----:B------:R-:W-:Y:S01]  /*2f40*/  PRMT R108, R108, 0x5410, R11 ;  /* 0x000054106c6c7816 */ /* 0x000fe2000000000b */
[----:B------:R-:W-:Y:S01]  /*2f50*/  IMAD.MOV.U32 R11, RZ, RZ, R56 ;  /* 0x000000ffff0b7224 */ /* 0x000fe200078e0038 */
[----:B------:R-:W-:Y:S01]  /*2f60*/  PRMT R109, R12, 0x7610, R109 ;  /* 0x000076100c6d7816 */ /* 0x000fe2000000006d */
[----:B------:R-:W-:-:S03]  /*2f70*/  IMAD.MOV.U32 R12, RZ, RZ, R57 ;  /* 0x000000ffff0c7224 */ /* 0x000fc600078e0039 */
[----:B------:R-:W-:Y:S01]  /*2f80*/  PRMT R109, R109, 0x5410, R11 ;  /* 0x000054106d6d7816 */ /* 0x000fe2000000000b */
[----:B------:R-:W-:Y:S01]  /*2f90*/  IMAD.MOV.U32 R11, RZ, RZ, R38 ;  /* 0x000000ffff0b7224 */ /* 0x000fe200078e0026 */
[----:B------:R-:W-:Y:S01]  /*2fa0*/  PRMT R110, R12, 0x7610, R110 ;  /* 0x000076100c6e7816 */ /* 0x000fe2000000006e */
[----:B------:R-:W-:-:S03]  /*2fb0*/  IMAD.MOV.U32 R12, RZ, RZ, R39 ;  /* 0x000000ffff0c7224 */ /* 0x000fc600078e0027 */
[----:B------:R-:W-:Y:S01]  /*2fc0*/  PRMT R62, R11, 0x7610, R62 ;  /* 0x000076100b3e7816 */ /* 0x000fe2000000003e */
[----:B------:R-:W-:Y:S01]  /*2fd0*/  IMAD.MOV.U32 R11, RZ, RZ, R43 ;  /* 0x000000ffff0b7224 */ /* 0x000fe200078e002b */
[----:B------:R-:W-:Y:S02]  /*2fe0*/  PRMT R63, R63, 0x5410, R12 ;  /* 0x000054103f3f7816 */ /* 0x000fe4000000000c */
[----:B------:R-:W-:-:S04]  /*2ff0*/  MOV R12, R42 ;  /* 0x0000002a000c7202 */ /* 0x000fc80000000f00 */
[----:B------:R-:W-:Y:S01]  /*3000*/  PRMT R83, R12, 0x5410, R11 ;  /* 0x000054100c537816 */ /* 0x000fe2000000000b */
[----:B------:R-:W-:Y:S02]  /*3010*/  IMAD.MOV.U32 R12, RZ, RZ, R46 ;  /* 0x000000ffff0c7224 */ /* 0x000fe400078e002e */
[----:B------:R-:W-:-:S05]  /*3020*/  IMAD.MOV.U32 R11, RZ, RZ, R47 ;  /* 0x000000ffff0b7224 */ /* 0x000fca00078e002f */
[----:B------:R-:W-:Y:S01]  /*3030*/  PRMT R105, R12, 0x5410, R11 ;  /* 0x000054100c697816 */ /* 0x000fe2000000000b */
[----:B------:R-:W-:Y:S02]  /*3040*/  IMAD.MOV.U32 R12, RZ, RZ, R51 ;  /* 0x000000ffff0c7224 */ /* 0x000fe400078e0033 */
        /* <DEDUP_REMOVED lines=9> */
[----:B------:R-:W-:Y:S06]  /*30e0*/  @!P2 BRA `(.L_x_10411) ;  /* 0x000000000004a947 */ /* 0x000fec0003800000 */
[----:B------:R-:W-:Y:S01]  /*30f0*/  BPT.TRAP 0x1 ;  /* 0x000000040000795c */ /* 0x000fe20000300000 */
.L_x_10411:
[----:B------:R-:W-:Y:S01]  /*3100*/  IMAD R31, R18, 0x8, R2 ;  /* 0x00000008121f7824 */ /* 0x000fe200078e0202 */
[----:B------:R-:W-:Y:S01]  /*3110*/  SHF.L.U32 R80, R137, 0x1f, RZ ;  /* 0x0000001f89507819 */ /* 0x000fe200000006ff */
[----:B------:R-:W-:Y:S03]  /*3120*/  BSSY B1, `(.L_x_10412) ;  /* 0x0000003000017945 */ /* 0x000fe60003800000 */
[----:B------:R-:W0:Y:S02]  /*3130*/  SYNCS.PHASECHK.TRANS64.TRYWAIT P4, [R31+URZ+0x2d890], R80 ;  /* 0x02d890501f0075a7 */ /* 0x000e24000808017f */
[----:B0-----:R-:W-:Y:S05]  /*3140*/  @!P4 BRA `(.L_x_10413) ;  /* 0x000001580040c947 */ /* 0x001fea0003800000 */
.L_x_10662:
[----:B------:R-:W-:Y:S05]  /*3150*/  BSYNC B1 ;  /* 0x0000000000017941 */ /* 0x000fea0003800000 */
.L_x_10412:
[----:B------:R-:W-:-:S03]  /*3160*/  UMOV UR4, 0xffffffff ;  /* 0xffffffff00047882 */ /* 0x000fc60000000000 */
[----:B------:R-:W-:Y:S05]  /*3170*/  BRA.DIV UR4, `(.L_x_10414) ;  /* 0x0000015a04487947 */ /* 0x000fea000b800000 */
[----:B------:R-:W1:Y:S04]  /*3180*/  SHFL.IDX PT, R61, R61, RZ, 0x1e1f ;  /* 0x001e1fff3d3d7589 */ /* 0x000e6800000e0000 */
[----:B------:R-:W2:Y:S02]  /*3190*/  SHFL.IDX PT, R60, R60, RZ, 0x1e1f ;  /* 0x001e1fff3c3c7589 */ /* 0x000ea400000e0000 */
.L_x_10666:
[----:B------:R-:W-:Y:S05]  /*31a0*/  @P3 BRA `(.L_x_10415) ;  /* 0x0000003400b03947 */ /* 0x000fea0003800000 */
[----:B------:R-:W-:Y:S01]  /*31b0*/  ISETP.NE.AND P3, PT, R28, RZ, PT ;  /* 0x000000ff1c00720c */ /* 0x000fe20003f65270 */
[----:B------:R-:W-:-:S12]  /*31c0*/  BSSY B1, `(.L_x_10416) ;  /* 0x0000036000017945 */ /* 0x000fd80003800000 */
[----:B------:R-:W-:Y:S05]  /*31d0*/  @!P3 BRA `(.L_x_10417) ;  /* 0x0000000000d0b947 */ /* 0x000fea0003800000 */
[----:B------:R3:W4:Y:S01]  /*31e0*/  LDS.128 R12, [R35+0x15000] ;  /* 0x01500000230c7984 */ /* 0x0007220000000c00 */
[----:B------:R-:W-:Y:S01]  /*31f0*/  ISETP.GE.AND P3, PT, R140, R98, PT ;  /* 0x000000628c00720c */ /* 0x000fe20003f66270 */
[----:B------:R-:W-:-:S12]  /*3200*/  BSSY B2, `(.L_x_10418) ;  /* 0x000002e000027945 */ /* 0x000fd80003800000 */
[----:B---3--:R-:W-:Y:S05]  /*3210*/  @P3 BRA `(.L_x_10419) ;  /* 0x0000000000b03947 */ /* 0x008fea0003800000 */
[--C-:B------:R-:W-:Y:S02]  /*3220*/  SHF.R.U64 R11, R56, 0x10, R57.reuse ;  /* 0x00000010380b7819 */ /* 0x100fe40000001239 */
[----:B------:R-:W-:Y:S01]  /*3230*/  SHF.R.U32.HI R56, RZ, 0x10, R57 ;  /* 0x00000010ff387819 */ /* 0x000fe20000011639 */
[----:B----4-:R-:W-:Y:S01]  /*3240*/  IMAD.MOV.U32 R57, RZ, RZ, R13 ;  /* 0x000000ffff397224 */ /* 0x010fe200078e000d */
[--C-:B------:R-:W-:Y:S01]  /*3250*/  SHF.R.U64 R58, R58, 0x10, R59.reuse ;  /* 0x000000103a3a7819 */ /* 0x100fe2000000123b */
[----:B------:R-:W-:Y:S01]  /*3260*/  HADD2.F32 R11, -RZ, R11.H0_H0 ;  /* 0x2000000bff0b7230 */ /* 0x000fe20000004100 */
[----:B------:R-:W-:Y:S02]  /*3270*/  SHF.R.U32.HI R59, RZ, 0x10, R59 ;  /* 0x00000010ff3b7819 */ /* 0x000fe4000001163b */
[----:B------:R-:W-:Y:S02]  /*3280*/  HADD2.F32 R104, -RZ, R57.H1_H1 ;  /* 0x30000039ff687230 */ /* 0x000fe40000004100 */
[----:B------:R-:W-:-:S02]  /*3290*/  HADD2.F32 R13, -RZ, R58.H0_H0 ;  /* 0x2000003aff0d7230 */ /* 0x000fc40000004100 */
[----:B------:R-:W-:Y:S02]  /*32a0*/  HADD2.F32 R106, -RZ, R57.H0_H0 ;  /* 0x20000039ff6a7230 */ /* 0x000fe40000004100 */
[----:B------:R-:W-:Y:S02]  /*32b0*/  HADD2.F32 R59, -RZ, R59.H0_H0 ;  /* 0x2000003bff3b7230 */ /* 0x000fe40000004100 */
[-C--:B------:R-:W-:Y:S01]  /*32c0*/  FMUL.FTZ R57, R104, R13.reuse ;  /* 0x0000000d68397220 */ /* 0x080fe20000410000 */
[----:B------:R-:W-:-:S03]  /*32d0*/  FMUL.FTZ R13, R106, R13 ;  /* 0x0000000d6a0d7220 */ /* 0x000fc60000410000 */
[-C--:B------:R-:W-:Y:S01]  /*32e0*/  FFMA.FTZ R58, R106, R11.reuse, -R57 ;  /* 0x0000000b6a3a7223 */ /* 0x080fe20000010839 */
[----:B------:R-:W-:Y:S02]  /*32f0*/  HADD2.F32 R57, -RZ, R56.H0_H0 ;  /* 0x20000038ff397230 */ /* 0x000fe40000004100 */
[----:B------:R-:W-:Y:S01]  /*3300*/  FFMA.FTZ R11, R104, R11, R13 ;  /* 0x0000000b680b7223 */ /* 0x000fe2000001000d */
[--C-:B------:R-:W-:Y:S01]  /*3310*/  HADD2.F32 R104, -RZ, R15.reuse.H1_H1 ;  /* 0x3000000fff687230 */ /* 0x100fe20000004100 */
[----:B------:R-:W-:Y:S01]  /*3320*/  MOV R106, R12 ;  /* 0x0000000c006a7202 */ /* 0x000fe20000000f00 */
[----:B------:R-:W-:Y:S02]  /*3330*/  HADD2.F32 R56, -RZ, R15.H0_H0 ;  /* 0x2000000fff387230 */ /* 0x000fe40000004100 */
[----:B------:R-:W-:Y:S02]  /*3340*/  HADD2.F32 R15, -RZ, R109.H1_H1 ;  /* 0x3000006dff0f7230 */ /* 0x000fe40000004100 */
[----:B------:R-:W-:Y:S01]  /*3350*/  FMUL.FTZ R13, R104, R59 ;  /* 0x0000003b680d7220 */ /* 0x000fe20000410000 */
[----:B------:R-:W-:-:S02]  /*3360*/  HADD2.F32 R12, -RZ, R106.H1_H1 ;  /* 0x3000006aff0c7230 */ /* 0x000fc40000004100 */
[C---:B------:R-:W-:Y:S01]  /*3370*/  FMUL.FTZ R59, R56.reuse, R59 ;  /* 0x0000003b383b7220 */ /* 0x040fe20000410000 */
[----:B------:R-:W-:Y:S02]  /*3380*/  HADD2.F32 R106, -RZ, R106.H0_H0 ;  /* 0x2000006aff6a7230 */ /* 0x000fe40000004100 */
[-C--:B------:R-:W-:Y:S01]  /*3390*/  FFMA.FTZ R13, R56, R57.reuse, -R13 ;  /* 0x00000039380d7223 */ /* 0x080fe2000001080d */
[----:B------:R-:W-:Y:S01]  /*33a0*/  F2FP.F16.F32.PACK_AB R11, R11, R58 ;  /* 0x0000003a0b0b723e */ /* 0x000fe200000000ff */
[----:B------:R-:W-:Y:S01]  /*33b0*/  FFMA.FTZ R104, R104, R57, R59 ;  /* 0x0000003968687223 */ /* 0x000fe2000001003b */
[----:B------:R-:W-:-:S04]  /*33c0*/  HADD2.F32 R57, -RZ, R112.H0_H0 ;  /* 0x20000070ff397230 */ /* 0x000fc80000004100 */
[----:B------:R-:W-:Y:S01]  /*33d0*/  F2FP.F16.F32.PACK_AB R104, R104, R13 ;  /* 0x0000000d6868723e */ /* 0x000fe200000000ff */
[-C--:B------:R-:W-:Y:S01]  /*33e0*/  FMUL.FTZ R59, R12, R57.reuse ;  /* 0x000000390c3b7220 */ /* 0x080fe20000410000 */
[C---:B------:R-:W-:Y:S01]  /*33f0*/  FMUL.FTZ R57, R106.reuse, R57 ;  /* 0x000000396a397220 */ /* 0x040fe20000410000 */
[----:B------:R-:W-:Y:S02]  /*3400*/  IMAD.MOV.U32 R13, RZ, RZ, R11 ;  /* 0x000000ffff0d7224 */ /* 0x000fe400078e000b */
[-C--:B------:R-:W-:Y:S01]  /*3410*/  FFMA.FTZ R56, R106, R15.reuse, -R59 ;  /* 0x0000000f6a387223 */ /* 0x080fe2000001083b */
[----:B------:R-:W-:Y:S01]  /*3420*/  FFMA.FTZ R15, R12, R15, R57 ;  /* 0x0000000f0c0f7223 */ /* 0x000fe20000010039 */
[----:B------:R-:W-:Y:S02]  /*3430*/  HADD2.F32 R12, -RZ, R112.H1_H1 ;  /* 0x30000070ff0c7230 */ /* 0x000fe40000004100 */
[--C-:B------:R-:W-:Y:S02]  /*3440*/  HADD2.F32 R57, -RZ, R14.reuse.H1_H1 ;  /* 0x3000000eff397230 */ /* 0x100fe40000004100 */
[----:B------:R-:W-:-:S02]  /*3450*/  HADD2.F32 R59, -RZ, R14.H0_H0 ;  /* 0x2000000eff3b7230 */ /* 0x000fc40000004100 */
[----:B------:R-:W-:Y:S02]  /*3460*/  HADD2.F32 R106, -RZ, R110.H0_H0 ;  /* 0x2000006eff6a7230 */ /* 0x000fe40000004100 */
[-C--:B------:R-:W-:Y:S01]  /*3470*/  FMUL.FTZ R14, R57, R12.reuse ;  /* 0x0000000c390e7220 */ /* 0x080fe20000410000 */
[----:B------:R-:W-:-:S03]  /*3480*/  FMUL.FTZ R12, R59, R12 ;  /* 0x0000000c3b0c7220 */ /* 0x000fc60000410000 */
[-C--:B------:R-:W-:Y:S01]  /*3490*/  FFMA.FTZ R14, R59, R106.reuse, -R14 ;  /* 0x0000006a3b0e7223 */ /* 0x080fe2000001080e */
[----:B------:R-:W-:Y:S01]  /*34a0*/  FFMA.FTZ R57, R57, R106, R12 ;  /* 0x0000006a39397223 */ /* 0x000fe2000001000c */
[----:B------:R-:W-:Y:S01]  /*34b0*/  F2FP.F16.F32.PACK_AB R12, R15, R56 ;  /* 0x000000380f0c723e */ /* 0x000fe200000000ff */
[----:B------:R-:W-:-:S03]  /*34c0*/  IMAD.MOV.U32 R15, RZ, RZ, R104 ;  /* 0x000000ffff0f7224 */ /* 0x000fc600078e0068 */
[----:B------:R-:W-:-:S07]  /*34d0*/  F2FP.F16.F32.PACK_AB R14, R57, R14 ;  /* 0x0000000e390e723e */ /* 0x000fce00000000ff */
.L_x_10419:
[----:B------:R-:W-:Y:S05]  /*34e0*/  BSYNC B2 ;  /* 0x0000000000027941 */ /* 0x000fea0003800000 */
.L_x_10418:
[----:B--2---:R-:W-:-:S04]  /*34f0*/  LEA R56, P3, R16, R60, 0x1 ;  /* 0x0000003c10387211 */ /* 0x004fc800078608ff */
[----:B-1----:R-:W-:-:S05]  /*3500*/  LEA.HI.X R57, R16, R61, R17, 0x1, P3 ;  /* 0x0000003d10397211 */ /* 0x002fca00018f0c11 */
[----:B----4-:R3:W-:Y:S04]  /*3510*/  ST.E.128 desc[UR42][R56.64], R12 ;  /* 0x0000000c38007985 */ /* 0x0107e8000c101d2a */
.L_x_10417:
[----:B------:R-:W-:Y:S05]  /*3520*/  BSYNC B1 ;  /* 0x0000000000017941 */ /* 0x000fea0003800000 */
.L_x_10416:
[----:B------:R-:W-:Y:S01]  /*3530*/  ISETP.NE.AND P3, PT, R29, RZ, PT ;  /* 0x000000ff1d00720c */ /* 0x000fe20003f65270 */
[----:B------:R-:W-:-:S12]  /*3540*/  BSSY B1, `(.L_x_10420) ;  /* 0x0000037000017945 */ /* 0x000fd80003800000 */
[----:B------:R-:W-:Y:S05]  /*3550*/  @!P3 BRA `(.L_x_10421) ;  /* 0x0000000000d4b947 */ /* 0x000fea0003800000 */
[----:B------:R-:W4:Y:S01]  /*3560*/  LDL R11, [R1+0x20] ;  /* 0x00002000010b7983 */ /* 0x000f220000100800 */
[----:B------:R-:W-:Y:S03]  /*3570*/  BSSY B2, `(.L_x_10422) ;  /* 0x000002e000027945 */ /* 0x000fe60003800000 */
[----:B---3--:R3:W0:Y:S01]  /*3580*/  LDS.128 R12, [R32+0x15000] ;  /* 0x01500000200c7984 */ /* 0x0086220000000c00 */
[----:B----4-:R-:W-:-:S13]  /*3590*/  ISETP.GE.AND P3, PT, R11, R98, PT ;  /* 0x000000620b00720c */ /* 0x010fda0003f66270 */
[----:B0--3--:R-:W-:Y:S05]  /*35a0*/  @P3 BRA `(.L_x_10423) ;  /* 0x0000000000a83947 */ /* 0x009fea0003800000 */
[--C-:B------:R-:W-:Y:S01]  /*35b0*/  SHF.R.U64 R11, R52, 0x10, R53.reuse ;  /* 0x00000010340b7819 */ /* 0x100fe20000001235 */
[----:B------:R-:W-:Y:S01]  /*35c0*/  HADD2.F32 R57, -RZ, R111.H1_H1 ;  /* 0x3000006fff397230 */ /* 0x000fe20000004100 */
[----:B------:R-:W-:Y:S02]  /*35d0*/  SHF.R.U32.HI R52, RZ, 0x10, R53 ;  /* 0x00000010ff347819 */ /* 0x000fe40000011635 */
[--C-:B------:R-:W-:Y:S02]  /*35e0*/  SHF.R.U64 R53, R54, 0x10, R55.reuse ;  /* 0x0000001036357819 */ /* 0x100fe40000001237 */
[----:B------:R-:W-:Y:S01]  /*35f0*/  SHF.R.U32.HI R54, RZ, 0x10, R55 ;  /* 0x00000010ff367819 */ /* 0x000fe20000011637 */
[----:B------:R-:W-:Y:S02]  /*3600*/  IMAD.MOV.U32 R55, RZ, RZ, R13 ;  /* 0x000000ffff377224 */ /* 0x000fe400078e000d */
[----:B------:R-:W-:Y:S02]  /*3610*/  HADD2.F32 R13, -RZ, R53.H0_H0 ;  /* 0x20000035ff0d7230 */ /* 0x000fe40000004100 */
[----:B------:R-:W-:-:S02]  /*3620*/  HADD2.F32 R53, -RZ, R11.H0_H0 ;  /* 0x2000000bff357230 */ /* 0x000fc40000004100 */
[--C-:B------:R-:W-:Y:S02]  /*3630*/  HADD2.F32 R56, -RZ, R55.reuse.H1_H1 ;  /* 0x30000037ff387230 */ /* 0x100fe40000004100 */
[----:B------:R-:W-:Y:S02]  /*3640*/  HADD2.F32 R58, -RZ, R55.H0_H0 ;  /* 0x20000037ff3a7230 */ /* 0x000fe40000004100 */
[----:B------:R-:W-:Y:S02]  /*3650*/  HADD2.F32 R54, -RZ, R54.H0_H0 ;  /* 0x20000036ff367230 */ /* 0x000fe40000004100 */
[-C--:B------:R-:W-:Y:S01]  /*3660*/  FMUL.FTZ R11, R56, R13.reuse ;  /* 0x0000000d380b7220 */ /* 0x080fe20000410000 */
[----:B------:R-:W-:Y:S02]  /*3670*/  HADD2.F32 R52, -RZ, R52.H0_H0 ;  /* 0x20000034ff347230 */ /* 0x000fe40000004100 */
[----:B------:R-:W-:Y:S01]  /*3680*/  FMUL.FTZ R13, R58, R13 ;  /* 0x0000000d3a0d7220 */ /* 0x000fe20000410000 */
[----:B------:R-:W-:-:S02]  /*3690*/  HADD2.F32 R55, -RZ, R111.H0_H0 ;  /* 0x2000006fff377230 */ /* 0x000fc40000004100 */
[-C--:B------:R-:W-:Y:S01]  /*36a0*/  FFMA.FTZ R11, R58, R53.reuse, -R11 ;  /* 0x000000353a0b7223 */ /* 0x080fe2000001080b */
[----:B------:R-:W-:Y:S01]  /*36b0*/  FFMA.FTZ R56, R56, R53, R13 ;  /* 0x0000003538387223 */ /* 0x000fe2000001000d */
[--C-:B------:R-:W-:Y:S02]  /*36c0*/  HADD2.F32 R13, -RZ, R15.reuse.H1_H1 ;  /* 0x3000000fff0d7230 */ /* 0x100fe40000004100 */
[----:B------:R-:W-:Y:S02]  /*36d0*/  HADD2.F32 R53, -RZ, R15.H0_H0 ;  /* 0x2000000fff357230 */ /* 0x000fe40000004100 */
[----:B------:R-:W-:Y:S01]  /*36e0*/  F2FP.F16.F32.PACK_AB R11, R56, R11 ;  /* 0x0000000b380b723e */ /* 0x000fe200000000ff */
[-C--:B------:R-:W-:Y:S02]  /*36f0*/  FMUL.FTZ R58, R13, R54.reuse ;  /* 0x000000360d3a7220 */ /* 0x080fe40000410000 */
[C---:B------:R-:W-:Y:S02]  /*3700*/  FMUL.FTZ R54, R53.reuse, R54 ;  /* 0x0000003635367220 */ /* 0x040fe40000410000 */
[----:B------:R-:W-:Y:S01]  /*3710*/  FFMA.FTZ R15, R53, R52, -R58 ;  /* 0x00000034350f7223 */ /* 0x000fe2000001083a */
[----:B------:R-:W-:-:S02]  /*3720*/  HADD2.F32 R53, -RZ, R108.H1_H1 ;  /* 0x3000006cff357230 */ /* 0x000fc40000004100 */
[----:B------:R-:W-:Y:S01]  /*3730*/  FFMA.FTZ R52, R13, R52, R54 ;  /* 0x000000340d347223 */ /* 0x000fe20000010036 */
[--C-:B------:R-:W-:Y:S02]  /*3740*/  HADD2.F32 R54, -RZ, R12.reuse.H0_H0 ;  /* 0x2000000cff367230 */ /* 0x100fe40000004100 */
[----:B------:R-:W-:Y:S02]  /*3750*/  HADD2.F32 R12, -RZ, R12.H1_H1 ;  /* 0x3000000cff0c7230 */ /* 0x000fe40000004100 */
[----:B------:R-:W-:-:S03]  /*3760*/  F2FP.F16.F32.PACK_AB R15, R52, R15 ;  /* 0x0000000f340f723e */ /* 0x000fc600000000ff */
        /* <DEDUP_REMOVED lines=9> */
[----:B------:R-:W-:Y:S01]  /*3800*/  FMUL.FTZ R57, R54, R57 ;  /* 0x0000003936397220 */ /* 0x000fe20000410000 */
[----:B------:R-:W-:-:S02]  /*3810*/  IMAD.MOV.U32 R13, RZ, RZ, R11 ;  /* 0x000000ffff0d7224 */ /* 0x000fc400078e000b */
[-C--:B------:R-:W-:Y:S01]  /*3820*/  FFMA.FTZ R55, R54, R53.reuse, -R55 ;  /* 0x0000003536377223 */ /* 0x080fe20000010837 */
[----:B------:R-:W-:-:S05]  /*3830*/  FFMA.FTZ R14, R14, R53, R57 ;  /* 0x000000350e0e7223 */ /* 0x000fca0000010039 */
[----:B------:R-:W-:-:S07]  /*3840*/  F2FP.F16.F32.PACK_AB R14, R14, R55 ;  /* 0x000000370e0e723e */ /* 0x000fce00000000ff */
.L_x_10423:
[----:B------:R-:W-:Y:S05]  /*3850*/  BSYNC B2 ;  /* 0x0000000000027941 */ /* 0x000fea0003800000 */
.L_x_10422:
[----:B--2---:R-:W-:Y:S01]  /*3860*/  MOV R52, R60 ;  /* 0x0000003c00347202 */ /* 0x004fe20000000f00 */
[----:B------:R-:W-:Y:S02]  /*3870*/  IMAD.SHL.U32 R11, R148, 0x8, RZ ;  /* 0x00000008940b7824 */ /* 0x000fe400078e00ff */
[----:B-1----:R-:W-:Y:S02]  /*3880*/  IMAD.MOV.U32 R53, RZ, RZ, R61 ;  /* 0x000000ffff357224 */ /* 0x002fe400078e003d */
[----:B------:R-:W-:-:S05]  /*3890*/  IMAD.WIDE R52, R11, 0x2, R52 ;  /* 0x000000020b347825 */ /* 0x000fca00078e0234 */
[----:B------:R4:W-:Y:S02]  /*38a0*/  ST.E.128 desc[UR42][R52.64], R12 ;  /* 0x0000000c34007985 */ /* 0x0009e4000c101d2a */
.L_x_10421:
[----:B------:R-:W-:Y:S05]  /*38b0*/  BSYNC B1 ;  /* 0x0000000000017941 */ /* 0x000fea0003800000 */
.L_x_10420:
[----:B------:R-:W-:Y:S01]  /*38c0*/  ISETP.NE.AND P3, PT, R30, RZ, PT ;  /* 0x000000ff1e00720c */ /* 0x000fe20003f65270 */
[----:B------:R-:W-:-:S12]  /*38d0*/  BSSY B1, `(.L_x_10424) ;  /* 0x0000037000017945 */ /* 0x000fd80003800000 */
[----:B------:R-:W-:Y:S05]  /*38e0*/  @!P3 BRA `(.L_x_10425) ;  /* 0x0000000000d4b947 */ /* 0x000fea0003800000 */
[----:B------:R-:W5:Y:S01]  /*38f0*/  LDL R11, [R1+0x18] ;  /* 0x00001800010b7983 */ /* 0x000f620000100800 */
[----:B------:R-:W-:Y:S03]  /*3900*/  BSSY B2, `(.L_x_10426) ;  /* 0x000002e000027945 */ /* 0x000fe60003800000 */
[----:B---34-:R3:W4:Y:S01]  /*3910*/  LDS.128 R12, [R35+0x17000] ;  /* 0x01700000230c7984 */ /* 0x0187220000000c00 */
[----:B-----5:R-:W-:-:S13]  /*3920*/  ISETP.GE.AND P3, PT, R11, R98, PT ;  /* 0x000000620b00720c */ /* 0x020fda0003f66270 */
[----:B---34-:R-:W-:Y:S05]  /*3930*/  @P3 BRA `(.L_x_10427) ;  /* 0x0000000000a83947 */ /* 0x018fea0003800000 */
[----:B------:R-:W-:Y:S01]  /*3940*/  SHF.R.U64 R52, R50, 0x10, R51 ;  /* 0x0000001032347819 */ /* 0x000fe20000001233 */
[--C-:B------:R-:W-:Y:S01]  /*3950*/  HADD2.F32 R11, -RZ, R13.reuse.H1_H1 ;  /* 0x3000000dff0b7230 */ /* 0x100fe20000004100 */
[----:B------:R-:W-:Y:S01]  /*3960*/  SHF.R.U64 R48, R48, 0x10, R49 ;  /* 0x0000001030307819 */ /* 0x000fe20000001231 */
[----:B------:R-:W-:Y:S02]  /*3970*/  HADD2.F32 R13, -RZ, R13.H0_H0 ;  /* 0x2000000dff0d7230 */ /* 0x000fe40000004100 */
[----:B------:R-:W-:Y:S02]  /*3980*/  HADD2.F32 R52, -RZ, R52.H0_H0 ;  /* 0x20000034ff347230 */ /* 0x000fe40000004100 */
[----:B------:R-:W-:Y:S02]  /*3990*/  HADD2.F32 R48, -RZ, R48.H0_H0 ;  /* 0x20000030ff307230 */ /* 0x000fe40000004100 */
[----:B------:R-:W-:Y:S02]  /*39a0*/  HADD2.F32 R110, -RZ, R110.H1_H1 ;  /* 0x3000006eff6e7230 */ /* 0x000fe40000004100 */
[-C--:B------:R-:W-:Y:S01]  /*39b0*/  FMUL.FTZ R50, R11, R52.reuse ;  /* 0x000000340b327220 */ /* 0x080fe20000410000 */
[----:B------:R-:W-:-:S03]  /*39c0*/  FMUL.FTZ R52, R13, R52 ;  /* 0x000000340d347220 */ /* 0x000fc60000410000 */
[-C--:B------:R-:W-:Y:S01]  /*39d0*/  FFMA.FTZ R50, R13, R48.reuse, -R50 ;  /* 0x000000300d327223 */ /* 0x080fe20000010832 */
[----:B------:R-:W-:Y:S01]  /*39e0*/  FFMA.FTZ R11, R11, R48, R52 ;  /* 0x000000300b0b7223 */ /* 0x000fe20000010034 */
[----:B------:R-:W-:Y:S01]  /*39f0*/  SHF.R.U32.HI R52, RZ, 0x10, R51 ;  /* 0x00000010ff347819 */ /* 0x000fe20000011633 */
[--C-:B------:R-:W-:Y:S01]  /*3a00*/  HADD2.F32 R13, -RZ, R15.reuse.H1_H1 ;  /* 0x3000000fff0d7230 */ /* 0x100fe20000004100 */
[----:B------:R-:W-:Y:S01]  /*3a10*/  SHF.R.U32.HI R48, RZ, 0x10, R49 ;  /* 0x00000010ff307819 */ /* 0x000fe20000011631 */
[----:B------:R-:W-:Y:S01]  /*3a20*/  HADD2.F32 R15, -RZ, R15.H0_H0 ;  /* 0x2000000fff0f7230 */ /* 0x000fe20000004100 */
[----:B------:R-:W-:Y:S01]  /*3a30*/  F2FP.F16.F32.PACK_AB R11, R11, R50 ;  /* 0x000000320b0b723e */ /* 0x000fe200000000ff */
[----:B------:R-:W-:Y:S02]  /*3a40*/  HADD2.F32 R52, -RZ, R52.H0_H0 ;  /* 0x20000034ff347230 */ /* 0x000fe40000004100 */
[----:B------:R-:W-:Y:S02]  /*3a50*/  HADD2.F32 R48, -RZ, R48.H0_H0 ;  /* 0x20000030ff307230 */ /* 0x000fe40000004100 */
[----:B------:R-:W-:-:S02]  /*3a60*/  HADD2.F32 R49, -RZ, R107.H1_H1 ;  /* 0x3000006bff317230 */ /* 0x000fc40000004100 */
[-C--:B------:R-:W-:Y:S01]  /*3a70*/  FMUL.FTZ R54, R13, R52.reuse ;  /* 0x000000340d367220 */ /* 0x080fe20000410000 */
[C---:B------:R-:W-:Y:S01]  /*3a80*/  FMUL.FTZ R52, R15.reuse, R52 ;  /* 0x000000340f347220 */ /* 0x040fe20000410000 */
[----:B------:R-:W-:Y:S02]  /*3a90*/  HADD2.F32 R107, -RZ, R107.H0_H0 ;  /* 0x2000006bff6b7230 */ /* 0x000fe40000004100 */
[-C--:B------:R-:W-:Y:S01]  /*3aa0*/  FFMA.FTZ R54, R15, R48.reuse, -R54 ;  /* 0x000000300f367223 */ /* 0x080fe20000010836 */
[----:B------:R-:W-:Y:S01]  /*3ab0*/  FFMA.FTZ R13, R13, R48, R52 ;  /* 0x000000300d0d7223 */ /* 0x000fe20000010034 */
[--C-:B------:R-:W-:Y:S02]  /*3ac0*/  HADD2.F32 R15, -RZ, R12.reuse.H1_H1 ;  /* 0x3000000cff0f7230 */ /* 0x100fe40000004100 */
[----:B------:R-:W-:Y:S02]  /*3ad0*/  HADD2.F32 R48, -RZ, R12.H0_H0 ;  /* 0x2000000cff307230 */ /* 0x000fe40000004100 */
[----:B------:R-:W-:Y:S01]  /*3ae0*/  F2FP.F16.F32.PACK_AB R54, R13, R54 ;  /* 0x000000360d36723e */ /* 0x000fe200000000ff */
[----:B------:R-:W-:Y:S01]  /*3af0*/  FMUL.FTZ R51, R15, R110 ;  /* 0x0000006e0f337220 */ /* 0x000fe20000410000 */
[----:B------:R-:W-:-:S02]  /*3b00*/  IMAD.MOV.U32 R13, RZ, RZ, R11 ;  /* 0x000000ffff0d7224 */ /* 0x000fc400078e000b */
[C---:B------:R-:W-:Y:S01]  /*3b10*/  FMUL.FTZ R110, R48.reuse, R110 ;  /* 0x0000006e306e7220 */ /* 0x040fe20000410000 */
[-C--:B------:R-:W-:Y:S01]  /*3b20*/  FFMA.FTZ R12, R48, R49.reuse, -R51 ;  /* 0x00000031300c7223 */ /* 0x080fe20000010833 */
[--C-:B------:R-:W-:Y:S02]  /*3b30*/  HADD2.F32 R48, -RZ, R14.reuse.H0_H0 ;  /* 0x2000000eff307230 */ /* 0x100fe40000004100 */
[----:B------:R-:W-:Y:S01]  /*3b40*/  FFMA.FTZ R15, R15, R49, R110 ;  /* 0x000000310f0f7223 */ /* 0x000fe2000001006e */
[----:B------:R-:W-:Y:S02]  /*3b50*/  HADD2.F32 R14, -RZ, R14.H1_H1 ;  /* 0x3000000eff0e7230 */ /* 0x000fe40000004100 */
[----:B------:R-:W-:Y:S02]  /*3b60*/  HADD2.F32 R49, -RZ, R108.H0_H0 ;  /* 0x2000006cff317230 */ /* 0x000fe40000004100 */
[----:B------:R-:W-:Y:S01]  /*3b70*/  F2FP.F16.F32.PACK_AB R12, R15, R12 ;  /* 0x0000000c0f0c723e */ /* 0x000fe200000000ff */
[----:B------:R-:W-:-:S02]  /*3b80*/  IMAD.MOV.U32 R15, RZ, RZ, R54 ;  /* 0x000000ffff0f7224 */ /* 0x000fc400078e0036 */
[-C--:B------:R-:W-:Y:S01]  /*3b90*/  FMUL.FTZ R51, R14, R49.reuse ;  /* 0x000000310e337220 */ /* 0x080fe20000410000 */
[----:B------:R-:W-:-:S03]  /*3ba0*/  FMUL.FTZ R49, R48, R49 ;  /* 0x0000003130317220 */ /* 0x000fc60000410000 */
[-C--:B------:R-:W-:Y:S01]  /*3bb0*/  FFMA.FTZ R48, R48, R107.reuse, -R51 ;  /* 0x0000006b30307223 */ /* 0x080fe20000010833 */
[----:B------:R-:W-:-:S05]  /*3bc0*/  FFMA.FTZ R49, R14, R107, R49 ;  /* 0x0000006b0e317223 */ /* 0x000fca0000010031 */
[----:B------:R-:W-:-:S07]  /*3bd0*/  F2FP.F16.F32.PACK_AB R14, R49, R48 ;  /* 0x00000030310e723e */ /* 0x000fce00000000ff */
.L_x_10427:
[----:B------:R-:W-:Y:S05]  /*3be0*/  BSYNC B2 ;  /* 0x0000000000027941 */ /* 0x000fea0003800000 */
.L_x_10426:
[----:B-1----:R-:W-:Y:S01]  /*3bf0*/  MOV R49, R61 ;  /* 0x0000003d00317202 */ /* 0x002fe20000000f00 */
[----:B------:R-:W-:Y:S02]  /*3c00*/  IMAD.SHL.U32 R11, R149, 0x8, RZ ;  /* 0x00000008950b7824 */ /* 0x000fe400078e00ff */
[----:B--2---:R-:W-:-:S04]  /*3c10*/  IMAD.MOV.U32 R48, RZ, RZ, R60 ;  /* 0x000000ffff307224 */ /* 0x004fc800078e003c */
[----:B------:R-:W-:-:S05]  /*3c20*/  IMAD.WIDE R48, R11, 0x2, R48 ;  /* 0x000000020b307825 */ /* 0x000fca00078e0230 */
[----:B------:R1:W-:Y:S02]  /*3c30*/  ST.E.128 desc[UR42][R48.64], R12 ;  /* 0x0000000c30007985 */ /* 0x0003e4000c101d2a */
.L_x_10425:
[----:B------:R-:W-:Y:S05]  /*3c40*/  BSYNC B1 ;  /* 0x0000000000017941 */ /* 0x000fea0003800000 */
.L_x_10424:
[----:B------:R-:W-:Y:S01]  /*3c50*/  LOP3.LUT P3, RZ, R21, 0x8, RZ, 0xc0, !PT ;  /* 0x0000000815ff7812 */ /* 0x000fe2000786c0ff */
[----:B------:R-:W-:-:S12]  /*3c60*/  BSSY B1, `(.L_x_10428) ;  /* 0x0000036000017945 */ /* 0x000fd80003800000 */
[----:B------:R-:W-:Y:S05]  /*3c70*/  @!P3 BRA `(.L_x_10429) ;  /* 0x0000000000d0b947 */ /* 0x000fea0003800000 */
[----:B------:R-:W5:Y:S01]  /*3c80*/  LDL R11, [R1+0x1c] ;  /* 0x00001c00010b7983 */ /* 0x000f620000100800 */
[C---:B-12---:R-:W-:Y:S01]  /*3c90*/  LEA R48, P3, R22.reuse, R60, 0x1 ;  /* 0x0000003c16307211 */ /* 0x046fe200078608ff */
[----:B------:R-:W-:Y:S02]  /*3ca0*/  BSSY B2, `(.L_x_10430) ;  /* 0x0000030000027945 */ /* 0x000fe40003800000 */
[----:B---34-:R1:W2:Y:S01]  /*3cb0*/  LDS.128 R12, [R32+0x17000] ;  /* 0x01700000200c7984 */ /* 0x0182a20000000c00 */
[----:B------:R-:W-:Y:S02]  /*3cc0*/  LEA.HI.X R49, R22, R61, R153, 0x1, P3 ;  /* 0x0000003d16317211 */ /* 0x000fe400018f0c99 */
[----:B-----5:R-:W-:-:S13]  /*3cd0*/  ISETP.GE.AND P3, PT, R11, R98, PT ;  /* 0x000000620b00720c */ /* 0x020fda0003f66270 */
[----:B-12---:R-:W-:Y:S05]  /*3ce0*/  @P3 BRA `(.L_x_10431) ;  /* 0x0000000000ac3947 */ /* 0x006fea0003800000 */
[----:B------:R-:W-:Y:S01]  /*3cf0*/  SHF.R.U64 R46, R46, 0x10, R47 ;  /* 0x000000102e2e7819 */ /* 0x000fe2000000122f */
[--C-:B------:R-:W-:Y:S01]  /*3d00*/  HADD2.F32 R11, -RZ, R13.reuse.H1_H1 ;  /* 0x3000000dff0b7230 */ /* 0x100fe20000004100 */
[----:B------:R-:W-:Y:S01]  /*3d10*/  SHF.R.U64 R50, R44, 0x10, R45 ;  /* 0x000000102c327819 */ /* 0x000fe2000000122d */
[----:B------:R-:W-:Y:S01]  /*3d20*/  HADD2.F32 R44, -RZ, R13.H0_H0 ;  /* 0x2000000dff2c7230 */ /* 0x000fe20000004100 */
[----:B------:R-:W-:Y:S01]  /*3d30*/  SHF.R.U32.HI R47, RZ, 0x10, R47 ;  /* 0x00000010ff2f7819 */ /* 0x000fe2000001162f */
[----:B------:R-:W-:Y:S02]  /*3d40*/  HADD2.F32 R46, -RZ, R46.H0_H0 ;  /* 0x2000002eff2e7230 */ /* 0x000fe40000004100 */
[----:B------:R-:W-:Y:S02]  /*3d50*/  HADD2.F32 R13, -RZ, R50.H0_H0 ;  /* 0x20000032ff0d7230 */ /* 0x000fe40000004100 */
[----:B------:R-:W-:Y:S02]  /*3d60*/  HADD2.F32 R47, -RZ, R47.H0_H0 ;  /* 0x2000002fff2f7230 */ /* 0x000fe40000004100 */
[-C--:B------:R-:W-:Y:S01]  /*3d70*/  FMUL.FTZ R51, R11, R46.reuse ;  /* 0x0000002e0b337220 */ /* 0x080fe20000410000 */
[----:B------:R-:W-:Y:S01]  /*3d80*/  FMUL.FTZ R46, R44, R46 ;  /* 0x0000002e2c2e7220 */ /* 0x000fe20000410000 */
[----:B------:R-:W-:-:S02]  /*3d90*/  HADD2.F32 R50, -RZ, R105.H0_H0 ;  /* 0x20000069ff327230 */ /* 0x000fc40000004100 */
[-C--:B------:R-:W-:Y:S01]  /*3da0*/  FFMA.FTZ R44, R44, R13.reuse, -R51 ;  /* 0x0000000d2c2c7223 */ /* 0x080fe20000010833 */
[----:B------:R-:W-:Y:S01]  /*3db0*/  FFMA.FTZ R11, R11, R13, R46 ;  /* 0x0000000d0b0b7223 */ /* 0x000fe2000001002e */
[----:B------:R-:W-:Y:S01]  /*3dc0*/  IMAD.MOV.U32 R13, RZ, RZ, R15 ;  /* 0x000000ffff0d7224 */ /* 0x000fe200078e000f */
[----:B------:R-:W-:Y:S01]  /*3dd0*/  SHF.R.U32.HI R46, RZ, 0x10, R45 ;  /* 0x00000010ff2e7819 */ /* 0x000fe2000001162d */
[----:B------:R-:W-:Y:S02]  /*3de0*/  IMAD.MOV.U32 R45, RZ, RZ, R12 ;  /* 0x000000ffff2d7224 */ /* 0x000fe400078e000c */
[----:B------:R-:W-:Y:S01]  /*3df0*/  HADD2.F32 R51, -RZ, R14.H0_H0 ;  /* 0x2000000eff337230 */ /* 0x000fe20000004100 */
[----:B------:R-:W-:Y:S01]  /*3e00*/  F2FP.F16.F32.PACK_AB R11, R11, R44 ;  /* 0x0000002c0b0b723e */ /* 0x000fe200000000ff */
[--C-:B------:R-:W-:Y:S02]  /*3e10*/  HADD2.F32 R15, -RZ, R13.reuse.H1_H1 ;  /* 0x3000000dff0f7230 */ /* 0x100fe40000004100 */
[----:B------:R-:W-:-:S02]  /*3e20*/  HADD2.F32 R12, -RZ, R13.H0_H0 ;  /* 0x2000000dff0c7230 */ /* 0x000fc40000004100 */
[----:B------:R-:W-:Y:S02]  /*3e30*/  HADD2.F32 R46, -RZ, R46.H0_H0 ;  /* 0x2000002eff2e7230 */ /* 0x000fe40000004100 */
[CC--:B------:R-:W-:Y:S01]  /*3e40*/  FMUL.FTZ R13, R15.reuse, R47.reuse ;  /* 0x0000002f0f0d7220 */ /* 0x0c0fe20000410000 */
[C---:B------:R-:W-:Y:S01]  /*3e50*/  FMUL.FTZ R52, R12.reuse, R47 ;  /* 0x0000002f0c347220 */ /* 0x040fe20000410000 */
[--C-:B------:R-:W-:Y:S02]  /*3e60*/  HADD2.F32 R47, -RZ, R45.reuse.H0_H0 ;  /* 0x2000002dff2f7230 */ /* 0x100fe40000004100 */
[-C--:B------:R-:W-:Y:S01]  /*3e70*/  FFMA.FTZ R12, R12, R46.reuse, -R13 ;  /* 0x0000002e0c0c7223 */ /* 0x080fe2000001080d */
[----:B------:R-:W-:Y:S02]  /*3e80*/  HADD2.F32 R13, -RZ, R45.H1_H1 ;  /* 0x3000002dff0d7230 */ /* 0x000fe40000004100 */
[----:B------:R-:W-:Y:S01]  /*3e90*/  FFMA.FTZ R15, R15, R46, R52 ;  /* 0x0000002e0f0f7223 */ /* 0x000fe20000010034 */
[----:B------:R-:W-:-:S02]  /*3ea0*/  HADD2.F32 R46, -RZ, R103.H0_H0 ;  /* 0x20000067ff2e7230 */ /* 0x000fc40000004100 */
[-C--:B------:R-:W-:Y:S01]  /*3eb0*/  FMUL.FTZ R56, R47, R50.reuse ;  /* 0x000000322f387220 */ /* 0x080fe20000410000 */
[----:B------:R-:W-:Y:S02]  /*3ec0*/  HADD2.F32 R52, -RZ, R105.H1_H1 ;  /* 0x30000069ff347230 */ /* 0x000fe40000004100 */
[C---:B------:R-:W-:Y:S01]  /*3ed0*/  FMUL.FTZ R54, R13.reuse, R50 ;  /* 0x000000320d367220 */ /* 0x040fe20000410000 */
[----:B------:R-:W-:Y:S02]  /*3ee0*/  HADD2.F32 R45, -RZ, R14.H1_H1 ;  /* 0x3000000eff2d7230 */ /* 0x000fe40000004100 */
[-C--:B------:R-:W-:Y:S01]  /*3ef0*/  FFMA.FTZ R13, R13, R46.reuse, R56 ;  /* 0x0000002e0d0d7223 */ /* 0x080fe20000010038 */
[----:B------:R-:W-:Y:S02]  /*3f00*/  HADD2.F32 R50, -RZ, R103.H1_H1 ;  /* 0x30000067ff327230 */ /* 0x000fe40000004100 */
[----:B------:R-:W-:Y:S01]  /*3f10*/  FFMA.FTZ R14, R47, R46, -R54 ;  /* 0x0000002e2f0e7223 */ /* 0x000fe20000010836 */
[----:B------:R-:W-:Y:S01]  /*3f20*/  F2FP.F16.F32.PACK_AB R15, R15, R12 ;  /* 0x0000000c0f0f723e */ /* 0x000fe200000000ff */
[-C--:B------:R-:W-:Y:S01]  /*3f30*/  FMUL.FTZ R54, R45, R52.reuse ;  /* 0x000000342d367220 */ /* 0x080fe20000410000 */
[----:B------:R-:W-:-:S02]  /*3f40*/  FMUL.FTZ R52, R51, R52 ;  /* 0x0000003433347220 */ /* 0x000fc40000410000 */
[----:B------:R-:W-:Y:S01]  /*3f50*/  F2FP.F16.F32.PACK_AB R12, R13, R14 ;  /* 0x0000000e0d0c723e */ /* 0x000fe200000000ff */
[-C--:B------:R-:W-:Y:S01]  /*3f60*/  FFMA.FTZ R54, R51, R50.reuse, -R54 ;  /* 0x0000003233367223 */ /* 0x080fe20000010836 */
[----:B------:R-:W-:Y:S01]  /*3f70*/  FFMA.FTZ R45, R45, R50, R52 ;  /* 0x000000322d2d7223 */ /* 0x000fe20000010034 */
[----:B------:R-:W-:-:S04]  /*3f80*/  IMAD.MOV.U32 R13, RZ, RZ, R11 ;  /* 0x000000ffff0d7224 */ /* 0x000fc800078e000b */
[----:B------:R-:W-:-:S07]  /*3f90*/  F2FP.F16.F32.PACK_AB R14, R45, R54 ;  /* 0x000000362d0e723e */ /* 0x000fce00000000ff */
.L_x_10431:
[----:B------:R-:W-:Y:S05]  /*3fa0*/  BSYNC B2 ;  /* 0x0000000000027941 */ /* 0x000fea0003800000 */
.L_x_10430:
[----:B------:R1:W-:Y:S02]  /*3fb0*/  ST.E.128 desc[UR42][R48.64], R12 ;  /* 0x0000000c30007985 */ /* 0x0003e4000c101d2a */
.L_x_10429:
[----:B------:R-:W-:Y:S05]  /*3fc0*/  BSYNC B1 ;  /* 0x0000000000017941 */ /* 0x000fea0003800000 */
.L_x_10428:
[----:B------:R-:W-:Y:S01]  /*3fd0*/  LOP3.LUT P3, RZ, R21, 0x10, RZ, 0xc0, !PT ;  /* 0x0000001015ff7812 */ /* 0x000fe2000786c0ff */
[----:B------:R-:W-:-:S12]  /*3fe0*/  BSSY B1, `(.L_x_10432) ;  /* 0x0000035000017945 */ /* 0x000fd80003800000 */
[----:B------:R-:W-:Y:S05]  /*3ff0*/  @!P3 BRA `(.L_x_10433) ;  /* 0x0000000000ccb947 */ /* 0x000fea0003800000 */
[----:B------:R-:W5:Y:S01]  /*4000*/  LDL R11, [R1+0x24] ;  /* 0x00002400010b7983 */ /* 0x000f620000100800 */
[C---:B--2---:R-:W-:Y:S01]  /*4010*/  LEA R44, P3, R19.reuse, R60, 0x1 ;  /* 0x0000003c132c7211 */ /* 0x044fe200078608ff */
[----:B------:R-:W-:Y:S02]  /*4020*/  BSSY B2, `(.L_x_10434) ;  /* 0x000002f000027945 */ /* 0x000fe40003800000 */
[----:B-1-34-:R1:W2:Y:S01]  /*4030*/  LDS.128 R12, [R35+0x19000] ;  /* 0x01900000230c7984 */ /* 0x01a2a20000000c00 */
[----:B------:R-:W-:Y:S02]  /*4040*/  LEA.HI.X R45, R19, R61, R152, 0x1, P3 ;  /* 0x0000003d132d7211 */ /* 0x000fe400018f0c98 */
[----:B-----5:R-:W-:-:S13]  /*4050*/  ISETP.GE.AND P3, PT, R11, R98, PT ;  /* 0x000000620b00720c */ /* 0x020fda0003f66270 */
[----:B-12---:R-:W-:Y:S05]  /*4060*/  @P3 BRA `(.L_x_10435) ;  /* 0x0000000000a83947 */ /* 0x006fea0003800000 */
[--C-:B------:R-:W-:Y:S02]  /*4070*/  SHF.R.U64 R11, R42, 0x10, R43.reuse ;  /* 0x000000102a0b7819 */ /* 0x100fe4000000122b */
[----:B------:R-:W-:Y:S02]  /*4080*/  SHF.R.U32.HI R48, RZ, 0x10, R43 ;  /* 0x00000010ff307819 */ /* 0x000fe4000001162b */
[--C-:B------:R-:W-:Y:S01]  /*4090*/  SHF.R.U64 R47, R40, 0x10, R41.reuse ;  /* 0x00000010282f7819 */ /* 0x100fe20000001229 */
[----:B------:R-:W-:Y:S01]  /*40a0*/  IMAD.MOV.U32 R40, RZ, RZ, R12 ;  /* 0x000000ffff287224 */ /* 0x000fe200078e000c */
        /* <DEDUP_REMOVED lines=38> */
.L_x_10435:
[----:B------:R-:W-:Y:S05]  /*4310*/  BSYNC B2 ;  /* 0x0000000000027941 */ /* 0x000fea0003800000 */
.L_x_10434:
[----:B------:R1:W-:Y:S02]  /*4320*/  ST.E.128 desc[UR42][R44.64], R12 ;  /* 0x0000000c2c007985 */ /* 0x0003e4000c101d2a */
.L_x_10433:
[----:B------:R-:W-:Y:S05]  /*4330*/  BSYNC B1 ;  /* 0x0000000000017941 */ /* 0x000fea0003800000 */
.L_x_10432:
[----:B------:R-:W-:-:S13]  /*4340*/  LOP3.LUT P3, RZ, R21, 0x20, RZ, 0xc0, !PT ;  /* 0x0000002015ff7812 */ /* 0x000fda000786c0ff */
        /* <DEDUP_REMOVED lines=28> */
[----:B------:R-:W-:-:S02]  /*4510*/  HADD2.F32 R15, -RZ, R63.H0_H0 ;  /* 0x2000003fff0f7230 */ /* 0x000fc40000004100 */
[----:B------:R-:W-:Y:S02]  /*4520*/  HADD2.F32 R36, -RZ, R62.H0_H0 ;  /* 0x2000003eff247230 */ /* 0x000fe40000004100 */
[----:B------:R-:W-:Y:S02]  /*4530*/  HADD2.F32 R11, -RZ, R12.H1_H1 ;  /* 0x3000000cff0b7230 */ /* 0x000fe40000004100 */
[----:B------:R-:W-:Y:S02]  /*4540*/  HADD2.F32 R13, -RZ, R14.H1_H1 ;  /* 0x3000000eff0d7230 */ /* 0x000fe40000004100 */
[----:B------:R-:W-:Y:S02]  /*4550*/  HADD2.F32 R63, -RZ, R63.H1_H1 ;  /* 0x3000003fff3f7230 */ /* 0x000fe40000004100 */
[----:B------:R-:W-:Y:S01]  /*4560*/  FMUL.FTZ R37, R11, R36 ;  /* 0x000000240b257220 */ /* 0x000fe20000410000 */
[----:B------:R-:W-:Y:S02]  /*4570*/  HADD2.F32 R12, -RZ, R12.H0_H0 ;  /* 0x2000000cff0c7230 */ /* 0x000fe40000004100 */
[----:B------:R-:W-:-:S02]  /*4580*/  HADD2.F32 R14, -RZ, R14.H0_H0 ;  /* 0x2000000eff0e7230 */ /* 0x000fc40000004100 */
[----:B------:R-:W-:Y:S01]  /*4590*/  FMUL.FTZ R43, R13, R63 ;  /* 0x0000003f0d2b7220 */ /* 0x000fe20000410000 */
[----:B------:R-:W-:Y:S02]  /*45a0*/  HADD2.F32 R62, -RZ, R62.H1_H1 ;  /* 0x3000003eff3e7230 */ /* 0x000fe40000004100 */
[C---:B------:R-:W-:Y:S01]  /*45b0*/  FMUL.FTZ R36, R12.reuse, R36 ;  /* 0x000000240c247220 */ /* 0x040fe20000410000 */
[----:B------:R-:W-:Y:S01]  /*45c0*/  FFMA.FTZ R37, R12, R15, -R37 ;  /* 0x0000000f0c257223 */ /* 0x000fe20000010825 */
[C---:B------:R-:W-:Y:S02]  /*45d0*/  FMUL.FTZ R38, R14.reuse, R63 ;  /* 0x0000003f0e267220 */ /* 0x040fe40000410000 */
[----:B------:R-:W-:Y:S01]  /*45e0*/  FFMA.FTZ R36, R11, R15, R36 ;  /* 0x0000000f0b247223 */ /* 0x000fe20000010024 */
[-C--:B------:R-:W-:Y:S01]  /*45f0*/  FFMA.FTZ R43, R14, R62.reuse, -R43 ;  /* 0x0000003e0e2b7223 */ /* 0x080fe2000001082b */
[----:B------:R-:W-:Y:S01]  /*4600*/  FFMA.FTZ R38, R13, R62, R38 ;  /* 0x0000003e0d267223 */ /* 0x000fe20000010026 */
[----:B------:R-:W-:-:S02]  /*4610*/  F2FP.F16.F32.PACK_AB R13, R39, R44 ;  /* 0x0000002c270d723e */ /* 0x000fc400000000ff */
[----:B------:R-:W-:Y:S02]  /*4620*/  F2FP.F16.F32.PACK_AB R15, R45, R46 ;  /* 0x0000002e2d0f723e */ /* 0x000fe400000000ff */
[----:B------:R-:W-:Y:S02]  /*4630*/  F2FP.F16.F32.PACK_AB R12, R36, R37 ;  /* 0x00000025240c723e */ /* 0x000fe400000000ff */
[----:B------:R-:W-:-:S07]  /*4640*/  F2FP.F16.F32.PACK_AB R14, R38, R43 ;  /* 0x0000002b260e723e */ /* 0x000fce00000000ff */
.L_x_10437:
[----:B------:R-:W-:Y:S05]  /*4650*/  BSYNC B1 ;  /* 0x0000000000017941 */ /* 0x000fea0003800000 */
.L_x_10436:
[----:B------:R1:W-:Y:S01]  /*4660*/  ST.E.128 desc[UR42][R40.64], R12 ;  /* 0x0000000c28007985 */ /* 0x0003e2000c101d2a */
[----:B------:R-:W-:Y:S05]  /*4670*/  BRA `(.L_x_10415) ;  /* 0x00000020007c7947 */ /* 0x000fea0003800000 */
.L_x_10408:
        /* <DEDUP_REMOVED lines=21> */
[----:B------:R-:W-:-:S02]  /*47d0*/  IADD3 R11, P2, R70, R12, RZ ;  /* 0x0000000c460b7210 */ /* 0x000fc40007f5e0ff */
[----:B------:R-:W-:-:S03]  /*47e0*/  CS2R R56, SRZ ;  /* 0x0000000000387805 */ /* 0x000fc6000001ff00 */
        /* <DEDUP_REMOVED lines=23> */
.L_x_10439:
[----:B------:R-:W-:Y:S05]  /*4960*/  BSYNC B1 ;  /* 0x0000000000017941 */ /* 0x000fea0003800000 */
.L_x_10438:
[----:B-----5:R-:W-:Y:S01]  /*4970*/  IMAD.MOV.U32 R11, RZ, RZ, R38 ;  /* 0x000000ffff0b7224 */ /* 0x020fe200078e0026 */
[----:B------:R-:W-:Y:S01]  /*4980*/  UISETP.NE.AND UP0, UPT, UR40, 0x3, UPT ;  /* 0x000000032800788c */ /* 0x000fe2000bf05270 */
[----:B0-----:R-:W-:Y:S02]  /*4990*/  IMAD.MOV.U32 R12, RZ, RZ, R39 ;  /* 0x000000ffff0c7224 */ /* 0x001fe400078e0027 */
[----:B------:R-:W-:Y:S02]  /*49a0*/  IMAD.MOV.U32 R13, RZ, RZ, R36 ;  /* 0x000000ffff0d7224 */ /* 0x000fe400078e0024 */
[----:B------:R-:W-:Y:S01]  /*49b0*/  IMAD.MOV.U32 R14, RZ, RZ, R43 ;  /* 0x000000ffff0e7224 */ /* 0x000fe200078e002b */
        /* <DEDUP_REMOVED lines=37> */
[----:B------:R-:W-:Y:S02]  /*4c10*/  MOV R11, R56 ;  /* 0x00000038000b7202 */ /* 0x000fe40000000f00 */
[----:B------:R-:W-:Y:S02]  /*4c20*/  PRMT R107, R12, 0x7610, R107 ;  /* 0x000076100c6b7816 */ /* 0x000fe4000000006b */
[----:B------:R-:W-:Y:S01]  /*4c30*/  PRMT R120, R120, 0x5410, R11 ;  /* 0x0000541078787816 */ /* 0x000fe2000000000b */
[----:B------:R-:W-:Y:S06]  /*4c40*/  @!P2 BRA `(.L_x_10440) ;  /* 0x000000000004a947 */ /* 0x000fec0003800000 */
[----:B------:R-:W-:Y:S01]  /*4c50*/  BPT.TRAP 0x1 ;  /* 0x000000040000795c */ /* 0x000fe20000300000 */
.L_x_10440:
[----:B------:R-:W-:Y:S01]  /*4c60*/  IMAD R31, R18, 0x8, R2 ;  /* 0x00000008121f7824 */ /* 0x000fe200078e0202 */
[----:B------:R-:W-:Y:S01]  /*4c70*/  SHF.L.U32 R80, R137, 0x1f, RZ ;  /* 0x0000001f89507819 */ /* 0x000fe200000006ff */
[----:B------:R-:W-:Y:S03]  /*4c80*/  BSSY B1, `(.L_x_10441) ;  /* 0x0000003000017945 */ /* 0x000fe60003800000 */
[----:B------:R-:W0:Y:S02]  /*4c90*/  SYNCS.PHASECHK.TRANS64.TRYWAIT P4, [R31+URZ+0x2d890], R80 ;  /* 0x02d890501f0075a7 */ /* 0x000e24000808017f */
[----:B0-----:R-:W-:Y:S05]  /*4ca0*/  @!P4 BRA `(.L_x_10442) ;  /* 0x0000013c00c8c947 */ /* 0x001fea0003800000 */
.L_x_10667:
[----:B------:R-:W-:Y:S05]  /*4cb0*/  BSYNC B1 ;  /* 0x0000000000017941 */ /* 0x000fea0003800000 */
.L_x_10441:
[----:B------:R-:W-:-:S03]  /*4cc0*/  UMOV UR4, 0xffffffff ;  /* 0xffffffff00047882 */ /* 0x000fc60000000000 */
[----:B------:R-:W-:Y:S05]  /*4cd0*/  BRA.DIV UR4, `(.L_x_10443) ;  /* 0x0000013e04d07947 */ /* 0x000fea000b800000 */
[----:B------:R1:W2:Y:S04]  /*4ce0*/  SHFL.IDX PT, R83, R61, RZ, 0x1e1f ;  /* 0x001e1fff3d537589 */ /* 0x0002a800000e0000 */
[----:B------:R1:W3:Y:S02]  /*4cf0*/  SHFL.IDX PT, R82, R60, RZ, 0x1e1f ;  /* 0x001e1fff3c527589 */ /* 0x0002e400000e0000 */
.L_x_10671:
[----:B------:R-:W-:Y:S05]  /*4d00*/  @P3 BRA `(.L_x_10415) ;  /* 0x0000001800d83947 */ /* 0x000fea0003800000 */
[----:B------:R-:W4:Y:S01]  /*4d10*/  LDC R11, c[0x0][0x2f4] ;  /* 0x0000bd00ff0b7b82 */ /* 0x000f220000000800 */
[----:B------:R-:W-:Y:S01]  /*4d20*/  ISETP.NE.AND P3, PT, R28, RZ, PT ;  /* 0x000000ff1c00720c */ /* 0x000fe20003f65270 */
[----:B------:R-:W-:Y:S01]  /*4d30*/  BSSY B1, `(.L_x_10444) ;  /* 0x0000079000017945 */ /* 0x000fe20003800000 */
[----:B----4-:R-:W-:-:S11]  /*4d40*/  IMAD.IADD R103, R11, 0x1, -R99 ;  /* 0x000000010b677824 */ /* 0x010fd600078e0a63 */
[----:B------:R-:W-:Y:S05]  /*4d50*/  @!P3 BRA `(.L_x_10445) ;  /* 0x0000000400d8b947 */ /* 0x000fea0003800000 */
[----:B------:R-:W-:Y:S01]  /*4d60*/  SEL R12, R99, R103, !P0 ;  /* 0x00000067630c7207 */ /* 0x000fe20004000000 */
[----:B------:R-:W-:Y:S01]  /*4d70*/  BSSY B2, `(.L_x_10446) ;  /* 0x000006e000027945 */ /* 0x000fe20003800000 */
[----:B------:R-:W-:Y:S02]  /*4d80*/  ISETP.GE.AND P3, PT, R16, R98, PT ;  /* 0x000000621000720c */ /* 0x000fe40003f66270 */
[----:B------:R-:W-:-:S04]  /*4d90*/  SHF.R.S32.HI R13, RZ, 0x1f, R12 ;  /* 0x0000001fff0d7819 */ /* 0x000fc8000001140c */
[----:B------:R-:W-:-:S04]  /*4da0*/  LEA.HI R13, R13, R12, RZ, 0x4 ;  /* 0x0000000c0d0d7211 */ /* 0x000fc800078f20ff */
[----:B------:R-:W-:-:S04]  /*4db0*/  SHF.R.S32.HI R13, RZ, 0x4, R13 ;  /* 0x00000004ff0d7819 */ /* 0x000fc8000001140d */
[----:B------:R-:W-:-:S04]  /*4dc0*/  LEA.HI.SX32 R104, R73, R13, 0x1d ;  /* 0x0000000d49687211 */ /* 0x000fc800078feaff */
[----:B------:R-:W-:-:S04]  /*4dd0*/  SHF.R.S32.HI R12, RZ, 0x1f, R104 ;  /* 0x0000001fff0c7819 */ /* 0x000fc80000011468 */
[----:B------:R-:W-:Y:S01]  /*4de0*/  LEA.HI R12, R12, R104, RZ, 0x2 ;  /* 0x000000680c0c7211 */ /* 0x000fe200078f10ff */
[----:B------:R-:W-:-:S04]  /*4df0*/  IMAD.SHL.U32 R104, R104, 0x8, RZ ;  /* 0x0000000868687824 */ /* 0x000fc800078e00ff */
[----:B------:R-:W-:Y:S01]  /*4e00*/  IMAD.SHL.U32 R12, R12, 0x400, RZ ;  /* 0x000004000c0c7824 */ /* 0x000fe200078e00ff */
[----:B------:R-:W-:-:S04]  /*4e10*/  LOP3.LUT R13, R143, 0x18, R104, 0xf8, !PT ;  /* 0x000000188f0d7812 */ /* 0x000fc800078ef868 */
[----:B------:R-:W-:Y:S02]  /*4e20*/  LOP3.LUT R13, R13, R144, RZ, 0x3c, !PT ;  /* 0x000000900d0d7212 */ /* 0x000fe400078e3cff */
[----:B------:R-:W-:-:S04]  /*4e30*/  LOP3.LUT R12, R12, 0x7ffff000, RZ, 0xc0, !PT ;  /* 0x7ffff0000c0c7812 */ /* 0x000fc800078ec0ff */
[----:B------:R-:W-:-:S05]  /*4e40*/  IADD3 R12, R13, R12, R145 ;  /* 0x0000000c0d0c7210 */ /* 0x000fca0007ffe091 */
[C---:B-1----:R-:W-:Y:S02]  /*4e50*/  IMAD R60, R18.reuse, 0x3000, R12 ;  /* 0x00003000123c7824 */ /* 0x042fe400078e020c */
[----:B------:R-:W-:Y:S02]  /*4e60*/  IMAD R12, R18, 0x3000, R96 ;  /* 0x00003000120c7824 */ /* 0x000fe400078e0260 */
[----:B------:R-:W-:-:S03]  /*4e70*/  IMAD R60, R60, 0x2, R2 ;  /* 0x000000023c3c7824 */ /* 0x000fc600078e0202 */
[----:B------:R-:W-:-:S03]  /*4e80*/  LEA R12, R12, R2, 0x1 ;  /* 0x000000020c0c7211 */ /* 0x000fc600078e08ff */
[----:B------:R-:W1:Y:S04]  /*4e90*/  LDS.128 R60, [R60+0x15400] ;  /* 0x015400003c3c7984 */ /* 0x000e680000000c00 */
[----:B------:R-:W4:Y:S01]  /*4ea0*/  LDS.128 R12, [R12+0x15400] ;  /* 0x015400000c0c7984 */ /* 0x000f220000000c00 */
[----:B------:R-:W-:Y:S05]  /*4eb0*/  @P3 BRA `(.L_x_10447) ;  /* 0x0000000400643947 */ /* 0x000fea0003800000 */
[----:B-1----:R-:W-:Y:S01]  /*4ec0*/  IMAD.MOV.U32 R106, RZ, RZ, R61 ;  /* 0x000000ffff6a7224 */ /* 0x002fe200078e003d */
        /* <DEDUP_REMOVED lines=8> */
[-C--:B------:R-:W-:Y:S01]  /*4f50*/  FMUL.FTZ R61, R13, R107.reuse ;  /* 0x0000006b0d3d7220 */ /* 0x080fe20000410000 */
        /* <DEDUP_REMOVED lines=48> */
[----:B------:R-:W-:Y:S01]  /*5260*/  FMUL.FTZ R108, R105, R108 ;  /* 0x0000006c696c7220 */ /* 0x000fe20000410000 */
        /* <DEDUP_REMOVED lines=21> */
[----:B------:R-:W-:Y:S02]  /*53c0*/  IMAD.MOV.U32 R15, RZ, RZ, R63 ;  /* 0x000000ffff0f7224 */ /* 0x000fe400078e003f */
[-C--:B------:R-:W-:Y:S01]  /*53d0*/  FFMA.FTZ R57, R14, R46.reuse, -R57 ;  /* 0x0000002e0e397223 */ /* 0x080fe20000010839 */
[----:B------:R-:W-:Y:S01]  /*53e0*/  FFMA.FTZ R47, R62, R46, R47 ;  /* 0x0000002e3e2f7223 */ /* 0x000fe2000001002f */
[----:B------:R-:W-:-:S03]  /*53f0*/  IMAD.MOV.U32 R63, RZ, RZ, R107 ;  /* 0x000000ffff3f7224 */ /* 0x000fc600078e006b */
[----:B------:R-:W-:Y:S01]  /*5400*/  F2FP.F16.F32.PACK_AB R57, R57, R60 ;  /* 0x0000003c3939723e */ /* 0x000fe200000000ff */
[----:B------:R-:W-:Y:S01]  /*5410*/  IMAD.MOV.U32 R60, RZ, RZ, R44 ;  /* 0x000000ffff3c7224 */ /* 0x000fe200078e002c */
[----:B------:R-:W-:-:S03]  /*5420*/  F2FP.F16.F32.PACK_AB R47, R47, R105 ;  /* 0x000000692f2f723e */ /* 0x000fc600000000ff */
[----:B------:R-:W-:Y:S02]  /*5430*/  IMAD.MOV.U32 R14, RZ, RZ, R57 ;  /* 0x000000ffff0e7224 */ /* 0x000fe400078e0039 */
[----:B------:R-:W-:-:S07]  /*5440*/  IMAD.MOV.U32 R62, RZ, RZ, R47 ;  /* 0x000000ffff3e7224 */ /* 0x000fce00078e002f */
.L_x_10447:
[----:B------:R-:W-:Y:S05]  /*5450*/  BSYNC B2 ;  /* 0x0000000000027941 */ /* 0x000fea0003800000 */
.L_x_10446:
[----:B---3--:R-:W-:-:S04]  /*5460*/  LEA R44, P3, R9, R82, 0x1 ;  /* 0x00000052092c7211 */ /* 0x008fc800078608ff */
[----:B--2---:R-:W-:Y:S02]  /*5470*/  LEA.HI.X R45, R9, R83, R93, 0x1, P3 ;  /* 0x00000053092d7211 */ /* 0x004fe400018f0c5d */
[----:B------:R-:W-:-:S03]  /*5480*/  ISETP.GE.AND P3, PT, R104, R11, PT ;  /* 0x0000000b6800720c */ /* 0x000fc60003f66270 */
[----:B----4-:R2:W-:Y:S10]  /*5490*/  ST.E.128 desc[UR42][R44.64], R12 ;  /* 0x0000000c2c007985 */ /* 0x0105f4000c101d2a */
[----:B--2---:R-:W-:-:S05]  /*54a0*/  @!P3 IMAD.WIDE R12, R104, 0x2, R82 ;  /* 0x00000002680cb825 */ /* 0x004fca00078e0252 */
[----:B-1----:R4:W-:Y:S02]  /*54b0*/  @!P3 ST.E.128 desc[UR42][R12.64], R60 ;  /* 0x0000003c0c00b985 */ /* 0x0029e4000c101d2a */
.L_x_10445:
[----:B------:R-:W-:Y:S05]  /*54c0*/  BSYNC B1 ;  /* 0x0000000000017941 */ /* 0x000fea0003800000 */
.L_x_10444:
[----:B------:R-:W-:Y:S01]  /*54d0*/  ISETP.NE.AND P3, PT, R29, RZ, PT ;  /* 0x000000ff1d00720c */ /* 0x000fe20003f65270 */
[----:B------:R-:W-:-:S12]  /*54e0*/  BSSY B1, `(.L_x_10448) ;  /* 0x0000078000017945 */ /* 0x000fd80003800000 */
[----:B------:R-:W-:Y:S05]  /*54f0*/  @!P3 BRA `(.L_x_10449) ;  /* 0x0000000400d8b947 */ /* 0x000fea0003800000 */
[----:B------:R-:W-:Y:S01]  /*5500*/  LOP3.LUT P4, RZ, R23, 0x1, RZ, 0xc0, !PT ;  /* 0x0000000117ff7812 */ /* 0x000fe2000788c0ff */
[----:B------:R-:W-:Y:S01]  /*5510*/  BSSY B2, `(.L_x_10450) ;  /* 0x000006e000027945 */ /* 0x000fe20003800000 */
[----:B------:R-:W-:Y:S02]  /*5520*/  ISETP.GE.AND P3, PT, R0, R98, PT ;  /* 0x000000620000720c */ /* 0x000fe40003f66270 */
[----:B----4-:R-:W-:-:S04]  /*5530*/  SEL R12, R99, R103, !P4 ;  /* 0x00000067630c7207 */ /* 0x010fc80006000000 */
[----:B------:R-:W-:-:S04]  /*5540*/  SHF.R.S32.HI R13, RZ, 0x1f, R12 ;  /* 0x0000001fff0d7819 */ /* 0x000fc8000001140c */
[----:B------:R-:W-:-:S04]  /*5550*/  LEA.HI R13, R13, R12, RZ, 0x4 ;  /* 0x0000000c0d0d7211 */ /* 0x000fc800078f20ff */
[----:B------:R-:W-:-:S04]  /*5560*/  SHF.R.S32.HI R13, RZ, 0x4, R13 ;  /* 0x00000004ff0d7819 */ /* 0x000fc8000001140d */
[----:B------:R-:W-:-:S04]  /*5570*/  LEA.HI.SX32 R56, R72, R13, 0x1d ;  /* 0x0000000d48387211 */ /* 0x000fc800078feaff */
[----:B------:R-:W-:-:S04]  /*5580*/  SHF.R.S32.HI R12, RZ, 0x1f, R56 ;  /* 0x0000001fff0c7819 */ /* 0x000fc80000011438 */
[----:B------:R-:W-:Y:S02]  /*5590*/  LEA.HI R12, R12, R56, RZ, 0x2 ;  /* 0x000000380c0c7211 */ /* 0x000fe400078f10ff */
[----:B------:R-:W-:-:S03]  /*55a0*/  SHF.L.U32 R56, R56, 0x3, RZ ;  /* 0x0000000338387819 */ /* 0x000fc600000006ff */
[----:B------:R-:W-:Y:S01]  /*55b0*/  IMAD.SHL.U32 R12, R12, 0x400, RZ ;  /* 0x000004000c0c7824 */ /* 0x000fe200078e00ff */
[----:B------:R-:W-:-:S04]  /*55c0*/  LOP3.LUT R13, R143, 0x18, R56, 0xf8, !PT ;  /* 0x000000188f0d7812 */ /* 0x000fc800078ef838 */
[----:B------:R-:W-:Y:S02]  /*55d0*/  LOP3.LUT R13, R13, R144, RZ, 0x3c, !PT ;  /* 0x000000900d0d7212 */ /* 0x000fe400078e3cff */
[----:B------:R-:W-:-:S04]  /*55e0*/  LOP3.LUT R12, R12, 0x7ffff000, RZ, 0xc0, !PT ;  /* 0x7ffff0000c0c7812 */ /* 0x000fc800078ec0ff */
[----:B------:R-:W-:-:S05]  /*55f0*/  IADD3 R12, R13, R12, R145 ;  /* 0x0000000c0d0c7210 */ /* 0x000fca0007ffe091 */
[C---:B------:R-:W-:Y:S02]  /*5600*/  IMAD R44, R18.reuse, 0x3000, R12 ;  /* 0x00003000122c7824 */ /* 0x040fe400078e020c */
[----:B------:R-:W-:Y:S02]  /*5610*/  IMAD R12, R18, 0x3000, R95 ;  /* 0x00003000120c7824 */ /* 0x000fe400078e025f */
[--C-:B------:R-:W-:Y:S02]  /*5620*/  IMAD R44, R44, 0x2, R2.reuse ;  /* 0x000000022c2c7824 */ /* 0x100fe400078e0202 */
[----:B------:R-:W-:-:S04]  /*5630*/  IMAD R12, R12, 0x2, R2 ;  /* 0x000000020c0c7824 */ /* 0x000fc800078e0202 */
[----:B------:R-:W4:Y:S04]  /*5640*/  LDS.128 R44, [R44+0x15400] ;  /* 0x015400002c2c7984 */ /* 0x000f280000000c00 */
[----:B------:R-:W0:Y:S01]  /*5650*/  LDS.128 R12, [R12+0x15400] ;  /* 0x015400000c0c7984 */ /* 0x000e220000000c00 */
[----:B------:R-:W-:Y:S05]  /*5660*/  @P3 BRA `(.L_x_10451) ;  /* 0x0000000400603947 */ /* 0x000fea0003800000 */
[----:B----4-:R-:W-:Y:S01]  /*5670*/  IMAD.MOV.U32 R58, RZ, RZ, R45 ;  /* 0x000000ffff3a7224 */ /* 0x010fe200078e002d */
[----:B0-----:R-:W-:Y:S01]  /*5680*/  MOV R57, R13 ;  /* 0x0000000d00397202 */ /* 0x001fe20000000f00 */
[--C-:B------:R-:W-:Y:S01]  /*5690*/  HADD2.F32 R59, -RZ, R117.reuse.H1_H1 ;  /* 0x30000075ff3b7230 */ /* 0x100fe20000004100 */
[--C-:B------:R-:W-:Y:S01]  /*56a0*/  SHF.R.U64 R40, R40, 0x10, R41.reuse ;  /* 0x0000001028287819 */ /* 0x100fe20000001229 */
[----:B-1----:R-:W-:Y:S01]  /*56b0*/  HADD2.F32 R60, -RZ, R117.H0_H0 ;  /* 0x20000075ff3c7230 */ /* 0x002fe20000004100 */
[----:B------:R-:W-:Y:S01]  /*56c0*/  SHF.R.U32.HI R41, RZ, 0x10, R41 ;  /* 0x00000010ff297819 */ /* 0x000fe20000011629 */
[--C-:B------:R-:W-:Y:S01]  /*56d0*/  HADD2.F32 R13, -RZ, R58.reuse.H0_H0 ;  /* 0x2000003aff0d7230 */ /* 0x100fe20000004100 */
[----:B------:R-:W-:Y:S01]  /*56e0*/  SHF.R.U64 R42, R42, 0x10, R43 ;  /* 0x000000102a2a7819 */ /* 0x000fe2000000122b */
[----:B------:R-:W-:Y:S02]  /*56f0*/  HADD2.F32 R61, -RZ, R57.H0_H0 ;  /* 0x20000039ff3d7230 */ /* 0x000fe40000004100 */
[----:B------:R-:W-:-:S02]  /*5700*/  HADD2.F32 R58, -RZ, R58.H1_H1 ;  /* 0x3000003aff3a7230 */ /* 0x000fc40000004100 */
[-C--:B------:R-:W-:Y:S01]  /*5710*/  FMUL.FTZ R45, R13, R59.reuse ;  /* 0x0000003b0d2d7220 */ /* 0x080fe20000410000 */
[----:B------:R-:W-:Y:S02]  /*5720*/  HADD2.F32 R41, -RZ, R41.H0_H0 ;  /* 0x20000029ff297230 */ /* 0x000fe40000004100 */
[C---:B------:R-:W-:Y:S01]  /*5730*/  FMUL.FTZ R59, R61.reuse, R59 ;  /* 0x0000003b3d3b7220 */ /* 0x040fe20000410000 */
[----:B------:R-:W-:Y:S02]  /*5740*/  HADD2.F32 R40, -RZ, R40.H0_H0 ;  /* 0x20000028ff287230 */ /* 0x000fe40000004100 */
[-C--:B------:R-:W-:Y:S01]  /*5750*/  FFMA.FTZ R45, R61, R60.reuse, -R45 ;  /* 0x0000003c3d2d7223 */ /* 0x080fe2000001082d */
[----:B------:R-:W-:Y:S02]  /*5760*/  HADD2.F32 R42, -RZ, R42.H0_H0 ;  /* 0x2000002aff2a7230 */ /* 0x000fe40000004100 */
[----:B------:R-:W-:Y:S01]  /*5770*/  FFMA.FTZ R13, R13, R60, R59 ;  /* 0x0000003c0d0d7223 */ /* 0x000fe2000001003b */
[--C-:B------:R-:W-:Y:S01]  /*5780*/  SHF.R.U32.HI R59, RZ, 0x10, R53.reuse ;  /* 0x00000010ff3b7819 */ /* 0x100fe20000011635 */
[----:B------:R-:W-:Y:S01]  /*5790*/  HADD2.F32 R60, -RZ, R116.H1_H1 ;  /* 0x30000074ff3c7230 */ /* 0x000fe20000004100 */
[----:B------:R-:W-:Y:S01]  /*57a0*/  SHF.R.U64 R53, R52, 0x10, R53 ;  /* 0x0000001034357819 */ /* 0x000fe20000001235 */
[----:B------:R-:W-:-:S02]  /*57b0*/  HADD2.F32 R52, -RZ, R57.H1_H1 ;  /* 0x30000039ff347230 */ /* 0x000fc40000004100 */
[----:B------:R-:W-:Y:S02]  /*57c0*/  HADD2.F32 R59, -RZ, R59.H0_H0 ;  /* 0x2000003bff3b7230 */ /* 0x000fe40000004100 */
[----:B------:R-:W-:-:S03]  /*57d0*/  HADD2.F32 R53, -RZ, R53.H0_H0 ;  /* 0x20000035ff357230 */ /* 0x000fc60000004100 */
[-C--:B------:R-:W-:Y:S01]  /*57e0*/  FMUL.FTZ R57, R58, R59.reuse ;  /* 0x0000003b3a397220 */ /* 0x080fe20000410000 */
[----:B------:R-:W-:-:S03]  /*57f0*/  FMUL.FTZ R59, R52, R59 ;  /* 0x0000003b343b7220 */ /* 0x000fc60000410000 */
[-C--:B------:R-:W-:Y:S01]  /*5800*/  FFMA.FTZ R52, R52, R41.reuse, -R57 ;  /* 0x0000002934347223 */ /* 0x080fe20000010839 */
[----:B------:R-:W-:Y:S02]  /*5810*/  HADD2.F32 R57, -RZ, R47.H0_H0 ;  /* 0x2000002fff397230 */ /* 0x000fe40000004100 */
[----:B------:R-:W-:Y:S01]  /*5820*/  FFMA.FTZ R41, R58, R41, R59 ;  /* 0x000000293a297223 */ /* 0x000fe2000001003b */
[----:B------:R-:W-:Y:S02]  /*5830*/  HADD2.F32 R58, -RZ, R116.H0_H0 ;  /* 0x20000074ff3a7230 */ /* 0x000fe40000004100 */
[--C-:B------:R-:W-:Y:S02]  /*5840*/  HADD2.F32 R59, -RZ, R15.reuse.H0_H0 ;  /* 0x2000000fff3b7230 */ /* 0x100fe40000004100 */
[----:B------:R-:W-:Y:S01]  /*5850*/  FMUL.FTZ R61, R57, R60 ;  /* 0x0000003c393d7220 */ /* 0x000fe20000410000 */
[----:B------:R-:W-:Y:S01]  /*5860*/  HADD2.F32 R15, -RZ, R15.H1_H1 ;  /* 0x3000000fff0f7230 */ /* 0x000fe20000004100 */
[----:B------:R-:W-:-:S02]  /*5870*/  F2FP.F16.F32.PACK_AB R45, R52, R45 ;  /* 0x0000002d342d723e */ /* 0x000fc400000000ff */
[C---:B------:R-:W-:Y:S01]  /*5880*/  FFMA.FTZ R61, R59.reuse, R58, -R61 ;  /* 0x0000003a3b3d7223 */ /* 0x040fe2000001083d */
[----:B------:R-:W-:Y:S01]  /*5890*/  FMUL.FTZ R59, R59, R60 ;  /* 0x0000003c3b3b7220 */ /* 0x000fe20000410000 */
[----:B------:R-:W-:Y:S01]  /*58a0*/  F2FP.F16.F32.PACK_AB R41, R41, R13 ;  /* 0x0000000d2929723e */ /* 0x000fe200000000ff */
[----:B------:R-:W-:Y:S02]  /*58b0*/  IMAD.MOV.U32 R13, RZ, RZ, R45 ;  /* 0x000000ffff0d7224 */ /* 0x000fe400078e002d */
[----:B------:R-:W-:Y:S01]  /*58c0*/  FFMA.FTZ R59, R57, R58, R59 ;  /* 0x0000003a393b7223 */ /* 0x000fe2000001003b */
[----:B------:R-:W-:Y:S01]  /*58d0*/  SHF.R.U32.HI R57, RZ, 0x10, R43 ;  /* 0x00000010ff397819 */ /* 0x000fe2000001162b */
[----:B------:R-:W-:Y:S01]  /*58e0*/  IMAD.MOV.U32 R45, RZ, RZ, R41 ;  /* 0x000000ffff2d7224 */ /* 0x000fe200078e0029 */
[--C-:B------:R-:W-:Y:S01]  /*58f0*/  SHF.R.U64 R43, R54, 0x10, R55.reuse ;  /* 0x00000010362b7819 */ /* 0x100fe20000001237 */
[----:B------:R-:W-:Y:S01]  /*5900*/  HADD2.F32 R54, -RZ, R47.H1_H1 ;  /* 0x3000002fff367230 */ /* 0x000fe20000004100 */
[----:B------:R-:W-:Y:S01]  /*5910*/  SHF.R.U32.HI R55, RZ, 0x10, R55 ;  /* 0x00000010ff377819 */ /* 0x000fe20000011637 */
[----:B------:R-:W-:-:S02]  /*5920*/  HADD2.F32 R57, -RZ, R57.H0_H0 ;  /* 0x20000039ff397230 */ /* 0x000fc40000004100 */
[----:B------:R-:W-:Y:S02]  /*5930*/  HADD2.F32 R43, -RZ, R43.H0_H0 ;  /* 0x2000002bff2b7230 */ /* 0x000fe40000004100 */
[----:B------:R-:W-:-:S05]  /*5940*/  HADD2.F32 R47, -RZ, R55.H0_H0 ;  /* 0x20000037ff2f7230 */ /* 0x000fca0000004100 */
[----:B------:R-:W-:-:S04]  /*5950*/  FMUL.FTZ R55, R54, R47 ;  /* 0x0000002f36377220 */ /* 0x000fc80000410000 */
[C---:B------:R-:W-:Y:S01]  /*5960*/  FFMA.FTZ R55, R15.reuse, R57, -R55 ;  /* 0x000000390f377223 */ /* 0x040fe20000010837 */
[----:B------:R-:W-:Y:S01]  /*5970*/  FMUL.FTZ R15, R15, R47 ;  /* 0x0000002f0f0f7220 */ /* 0x000fe20000410000 */
[--C-:B------:R-:W-:Y:S02]  /*5980*/  HADD2.F32 R47, -RZ, R44.reuse.H0_H0 ;  /* 0x2000002cff2f7230 */ /* 0x100fe40000004100 */
[----:B------:R-:W-:Y:S02]  /*5990*/  HADD2.F32 R44, -RZ, R44.H1_H1 ;  /* 0x3000002cff2c7230 */ /* 0x000fe40000004100 */
[----:B------:R-:W-:Y:S01]  /*59a0*/  FFMA.FTZ R15, R54, R57, R15 ;  /* 0x00000039360f7223 */ /* 0x000fe2000001000f */
[--C-:B------:R-:W-:Y:S01]  /*59b0*/  HADD2.F32 R57, -RZ, R115.reuse.H1_H1 ;  /* 0x30000073ff397230 */ /* 0x100fe20000004100 */
[----:B------:R-:W-:Y:S01]  /*59c0*/  F2FP.F16.F32.PACK_AB R55, R55, R61 ;  /* 0x0000003d3737723e */ /* 0x000fe200000000ff */
[----:B------:R-:W-:Y:S02]  /*59d0*/  HADD2.F32 R54, -RZ, R12.H0_H0 ;  /* 0x2000000cff367230 */ /* 0x000fe40000004100 */
[----:B------:R-:W-:-:S02]  /*59e0*/  HADD2.F32 R115, -RZ, R115.H0_H0 ;  /* 0x20000073ff737230 */ /* 0x000fc40000004100 */
[-C--:B------:R-:W-:Y:S01]  /*59f0*/  FMUL.FTZ R58, R47, R57.reuse ;  /* 0x000000392f3a7220 */ /* 0x080fe20000410000 */
[----:B------:R-:W-:Y:S02]  /*5a00*/  HADD2.F32 R12, -RZ, R12.H1_H1 ;  /* 0x3000000cff0c7230 */ /* 0x000fe40000004100 */
[C---:B------:R-:W-:Y:S01]  /*5a10*/  FMUL.FTZ R57, R54.reuse, R57 ;  /* 0x0000003936397220 */ /* 0x040fe20000410000 */
[----:B------:R-:W-:Y:S01]  /*5a20*/  F2FP.F16.F32.PACK_AB R59, R15, R59 ;  /* 0x0000003b0f3b723e */ /* 0x000fe200000000ff */
[----:B------:R-:W-:Y:S01]  /*5a30*/  FFMA.FTZ R58, R54, R115, -R58 ;  /* 0x00000073363a7223 */ /* 0x000fe2000001083a */
[----:B------:R-:W-:Y:S01]  /*5a40*/  MOV R15, R55 ;  /* 0x00000037000f7202 */ /* 0x000fe20000000f00 */
[----:B------:R-:W-:Y:S01]  /*5a50*/  FFMA.FTZ R57, R47, R115, R57 ;  /* 0x000000732f397223 */ /* 0x000fe20000010039 */
[-C--:B------:R-:W-:Y:S01]  /*5a60*/  FMUL.FTZ R47, R44, R53.reuse ;  /* 0x000000352c2f7220 */ /* 0x080fe20000410000 */
[----:B------:R-:W-:-:S03]  /*5a70*/  FMUL.FTZ R53, R12, R53 ;  /* 0x000000350c357220 */ /* 0x000fc60000410000 */
[-C--:B------:R-:W-:Y:S01]  /*5a80*/  FFMA.FTZ R47, R12, R40.reuse, -R47 ;  /* 0x000000280c2f7223 */ /* 0x080fe2000001082f */
[----:B------:R-:W-:Y:S01]  /*5a90*/  FFMA.FTZ R53, R44, R40, R53 ;  /* 0x000000282c357223 */ /* 0x000fe20000010035 */
[----:B------:R-:W-:Y:S02]  /*5aa0*/  HADD2.F32 R44, -RZ, R114.H0_H0 ;  /* 0x20000072ff2c7230 */ /* 0x000fe40000004100 */
[----:B------:R-:W-:Y:S01]  /*5ab0*/  HADD2.F32 R12, -RZ, R46.H0_H0 ;  /* 0x2000002eff0c7230 */ /* 0x000fe20000004100 */
[----:B------:R-:W-:Y:S01]  /*5ac0*/  F2FP.F16.F32.PACK_AB R58, R47, R58 ;  /* 0x0000003a2f3a723e */ /* 0x000fe200000000ff */
[----:B------:R-:W-:Y:S02]  /*5ad0*/  HADD2.F32 R40, -RZ, R14.H0_H0 ;  /* 0x2000000eff287230 */ /* 0x000fe40000004100 */
[----:B------:R-:W-:Y:S02]  /*5ae0*/  HADD2.F32 R114, -RZ, R114.H1_H1 ;  /* 0x30000072ff727230 */ /* 0x000fe40000004100 */
[----:B------:R-:W-:Y:S01]  /*5af0*/  FMUL.FTZ R54, R12, R44 ;  /* 0x0000002c0c367220 */ /* 0x000fe20000410000 */
[----:B------:R-:W-:-:S02]  /*5b00*/  HADD2.F32 R46, -RZ, R46.H1_H1 ;  /* 0x3000002eff2e7230 */ /* 0x000fc40000004100 */
[C---:B------:R-:W-:Y:S01]  /*5b10*/  FMUL.FTZ R44, R40.reuse, R44 ;  /* 0x0000002c282c7220 */ /* 0x040fe20000410000 */
[----:B------:R-:W-:Y:S02]  /*5b20*/  HADD2.F32 R14, -RZ, R14.H1_H1 ;  /* 0x3000000eff0e7230 */ /* 0x000fe40000004100 */
[-C--:B------:R-:W-:Y:S01]  /*5b30*/  FFMA.FTZ R54, R40, R114.reuse, -R54 ;  /* 0x0000007228367223 */ /* 0x080fe20000010836 */
[----:B------:R-:W-:Y:S01]  /*5b40*/  F2FP.F16.F32.PACK_AB R40, R53, R57 ;  /* 0x000000393528723e */ /* 0x000fe200000000ff */
[----:B------:R-:W-:Y:S01]  /*5b50*/  FFMA.FTZ R44, R12, R114, R44 ;  /* 0x000000720c2c7223 */ /* 0x000fe2000001002c */
[-C--:B------:R-:W-:Y:S01]  /*5b60*/  FMUL.FTZ R12, R46, R43.reuse ;  /* 0x0000002b2e0c7220 */ /* 0x080fe20000410000 */
[C---:B------:R-:W-:Y:S01]  /*5b70*/  FMUL.FTZ R43, R14.reuse, R43 ;  /* 0x0000002b0e2b7220 */ /* 0x040fe20000410000 */
[----:B------:R-:W-:Y:S02]  /*5b80*/  IMAD.MOV.U32 R47, RZ, RZ, R59 ;  /* 0x000000ffff2f7224 */ /* 0x000fe400078e003b */
[-C--:B------:R-:W-:Y:S01]  /*5b90*/  FFMA.FTZ R12, R14, R42.reuse, -R12 ;  /* 0x0000002a0e0c7223 */ /* 0x080fe2000001080c */
[----:B------:R-:W-:-:S04]  /*5ba0*/  FFMA.FTZ R43, R46, R42, R43 ;  /* 0x0000002a2e2b7223 */ /* 0x000fc8000001002b */
[----:B------:R-:W-:Y:S01]  /*5bb0*/  F2FP.F16.F32.PACK_AB R14, R12, R54 ;  /* 0x000000360c0e723e */ /* 0x000fe200000000ff */
[----:B------:R-:W-:Y:S01]  /*5bc0*/  IMAD.MOV.U32 R12, RZ, RZ, R58 ;  /* 0x000000ffff0c7224 */ /* 0x000fe200078e003a */
[----:B------:R-:W-:Y:S01]  /*5bd0*/  F2FP.F16.F32.PACK_AB R46, R43, R44 ;  /* 0x0000002c2b2e723e */ /* 0x000fe200000000ff */
[----:B------:R-:W-:-:S07]  /*5be0*/  IMAD.MOV.U32 R44, RZ, RZ, R40 ;  /* 0x000000ffff2c7224 */ /* 0x000fce00078e0028 */
.L_x_10451:
[----:B------:R-:W-:Y:S05]  /*5bf0*/  BSYNC B2 ;  /* 0x0000000000027941 */ /* 0x000fea0003800000 */
.L_x_10450:
[----:B---3--:R-:W-:-:S04]  /*5c00*/  LEA R40, P3, R10, R82, 0x1 ;  /* 0x000000520a287211 */ /* 0x008fc800078608ff */
[----:B--2---:R-:W-:Y:S02]  /*5c10*/  LEA.HI.X R41, R10, R83, R92, 0x1, P3 ;  /* 0x000000530a297211 */ /* 0x004fe400018f0c5c */
[----:B------:R-:W-:-:S03]  /*5c20*/  ISETP.GE.AND P3, PT, R56, R11, PT ;  /* 0x0000000b3800720c */ /* 0x000fc60003f66270 */
[----:B0-----:R0:W-:Y:S10]  /*5c30*/  ST.E.128 desc[UR42][R40.64], R12 ;  /* 0x0000000c28007985 */ /* 0x0011f4000c101d2a */
[----:B------:R-:W-:-:S05]  /*5c40*/  @!P3 IMAD.WIDE R42, R56, 0x2, R82 ;  /* 0x00000002382ab825 */ /* 0x000fca00078e0252 */
[----:B----4-:R0:W-:Y:S02]  /*5c50*/  @!P3 ST.E.128 desc[UR42][R42.64], R44 ;  /* 0x0000002c2a00b985 */ /* 0x0101e4000c101d2a */
.L_x_10449:
[----:B------:R-:W-:Y:S05]  /*5c60*/  BSYNC B1 ;  /* 0x0000000000017941 */ /* 0x000fea0003800000 */
.L_x_10448:
[----:B------:R-:W-:-:S13]  /*5c70*/  ISETP.NE.AND P3, PT, R30, RZ, PT ;  /* 0x000000ff1e00720c */ /* 0x000fda0003f65270 */
[----:B------:R-:W-:Y:S05]  /*5c80*/  @!P3 BRA `(.L_x_10415) ;  /* 0x0000000800f8b947 */ /* 0x000fea0003800000 */
[----:B------:R-:W-:Y:S01]  /*5c90*/  LOP3.LUT P4, RZ, R23, 0x2, RZ, 0xc0, !PT ;  /* 0x0000000217ff7812 */ /* 0x000fe2000788c0ff */
[----:B------:R-:W-:Y:S01]  /*5ca0*/  BSSY B1, `(.L_x_10452) ;  /* 0x000006d000017945 */ /* 0x000fe20003800000 */
[C---:B0--3--:R-:W-:Y:S02]  /*5cb0*/  LEA R44, P3, R20.reuse, R82, 0x1 ;  /* 0x00000052142c7211 */ /* 0x049fe400078608ff */
[----:B------:R-:W-:Y:S02]  /*5cc0*/  SEL R103, R99, R103, !P4 ;  /* 0x0000006763677207 */ /* 0x000fe40006000000 */
[----:B--2---:R-:W-:Y:S02]  /*5cd0*/  LEA.HI.X R45, R20, R83, R91, 0x1, P3 ;  /* 0x00000053142d7211 */ /* 0x004fe400018f0c5b */
[----:B----4-:R-:W-:Y:S02]  /*5ce0*/  SHF.R.S32.HI R12, RZ, 0x1f, R103 ;  /* 0x0000001fff0c7819 */ /* 0x010fe40000011467 */
[----:B------:R-:W-:-:S02]  /*5cf0*/  ISETP.GE.AND P3, PT, R3, R98, PT ;  /* 0x000000620300720c */ /* 0x000fc40003f66270 */
[----:B------:R-:W-:-:S04]  /*5d00*/  LEA.HI R12, R12, R103, RZ, 0x4 ;  /* 0x000000670c0c7211 */ /* 0x000fc800078f20ff */
[----:B------:R-:W-:-:S04]  /*5d10*/  SHF.R.S32.HI R13, RZ, 0x4, R12 ;  /* 0x00000004ff0d7819 */ /* 0x000fc8000001140c */
        /* <DEDUP_REMOVED lines=9> */
[----:B------:R-:W-:-:S04]  /*5db0*/  IMAD R13, R18, 0x3000, R94 ;  /* 0x00003000120d7824 */ /* 0x000fc800078e025e */
[----:B------:R-:W-:Y:S02]  /*5dc0*/  IMAD R15, R18, 0x3000, R15 ;  /* 0x00003000120f7824 */ /* 0x000fe400078e020f */
[----:B------:R-:W-:-:S03]  /*5dd0*/  IMAD R13, R13, 0x2, R2 ;  /* 0x000000020d0d7824 */ /* 0x000fc600078e0202 */
[----:B------:R-:W-:-:S03]  /*5de0*/  LEA R40, R15, R2, 0x1 ;  /* 0x000000020f287211 */ /* 0x000fc600078e08ff */
[----:B------:R-:W0:Y:S04]  /*5df0*/  LDS.128 R12, [R13+0x15400] ;  /* 0x015400000d0c7984 */ /* 0x000e280000000c00 */
[----:B------:R-:W2:Y:S01]  /*5e00*/  LDS.128 R40, [R40+0x15400] ;  /* 0x0154000028287984 */ /* 0x000ea20000000c00 */
[----:B------:R-:W-:Y:S05]  /*5e10*/  @P3 BRA `(.L_x_10453) ;  /* 0x0000000400543947 */ /* 0x000fea0003800000 */
[----:B------:R-:W-:Y:S01]  /*5e20*/  SHF.R.U64 R36, R36, 0x10, R37 ;  /* 0x0000001024247819 */ /* 0x000fe20000001225 */
[----:B--2---:R-:W-:Y:S01]  /*5e30*/  IMAD.MOV.U32 R52, RZ, RZ, R41 ;  /* 0x000000ffff347224 */ /* 0x004fe200078e0029 */
[----:B------:R-:W-:Y:S01]  /*5e40*/  SHF.R.U32.HI R47, RZ, 0x10, R37 ;  /* 0x00000010ff2f7819 */ /* 0x000fe20000011625 */
[----:B------:R-:W-:Y:S01]  /*5e50*/  HADD2.F32 R54, -RZ, R113.H1_H1 ;  /* 0x30000071ff367230 */ /* 0x000fe20000004100 */
[----:B------:R-:W-:Y:S01]  /*5e60*/  SHF.R.U64 R37, R48, 0x10, R49 ;  /* 0x0000001030257819 */ /* 0x000fe20000001231 */
[----:B------:R-:W-:Y:S01]  /*5e70*/  HADD2.F32 R56, -RZ, R111.H1_H1 ;  /* 0x3000006fff387230 */ /* 0x000fe20000004100 */
[--C-:B------:R-:W-:Y:S01]  /*5e80*/  SHF.R.U64 R38, R38, 0x10, R39.reuse ;  /* 0x0000001026267819 */ /* 0x100fe20000001227 */
[----:B------:R-:W-:Y:S01]  /*5e90*/  HADD2.F32 R53, -RZ, R52.H0_H0 ;  /* 0x20000034ff357230 */ /* 0x000fe20000004100 */
[----:B------:R-:W-:Y:S01]  /*5ea0*/  SHF.R.U32.HI R48, RZ, 0x10, R39 ;  /* 0x00000010ff307819 */ /* 0x000fe20000011627 */
[----:B0-----:R-:W-:Y:S01]  /*5eb0*/  IMAD.MOV.U32 R41, RZ, RZ, R15 ;  /* 0x000000ffff297224 */ /* 0x001fe200078e000f */
[--C-:B------:R-:W-:Y:S01]  /*5ec0*/  SHF.R.U64 R39, R50, 0x10, R51.reuse ;  /* 0x0000001032277819 */ /* 0x100fe20000001233 */
[----:B------:R-:W-:Y:S01]  /*5ed0*/  HADD2.F32 R47, -RZ, R47.H0_H0 ;  /* 0x2000002fff2f7230 */ /* 0x000fe20000004100 */
[----:B------:R-:W-:Y:S01]  /*5ee0*/  SHF.R.U32.HI R50, RZ, 0x10, R51 ;  /* 0x00000010ff327819 */ /* 0x000fe20000011633 */
[----:B------:R-:W-:Y:S01]  /*5ef0*/  IMAD.MOV.U32 R51, RZ, RZ, R13 ;  /* 0x000000ffff337224 */ /* 0x000fe200078e000d */
[----:B------:R-:W-:Y:S01]  /*5f00*/  SHF.R.U32.HI R49, RZ, 0x10, R49 ;  /* 0x00000010ff317819 */ /* 0x000fe20000011631 */
[----:B------:R-:W-:-:S03]  /*5f10*/  FMUL.FTZ R58, R53, R54 ;  /* 0x00000036353a7220 */ /* 0x000fc60000410000 */
[--C-:B------:R-:W-:Y:S02]  /*5f20*/  HADD2.F32 R13, -RZ, R51.reuse.H0_H0 ;  /* 0x20000033ff0d7230 */ /* 0x100fe40000004100 */
[----:B------:R-:W-:-:S03]  /*5f30*/  HADD2.F32 R51, -RZ, R51.H1_H1 ;  /* 0x30000033ff337230 */ /* 0x000fc60000004100 */
[C---:B-1----:R-:W-:Y:S01]  /*5f40*/  FMUL.FTZ R60, R13.reuse, R54 ;  /* 0x000000360d3c7220 */ /* 0x042fe20000410000 */
[----:B------:R-:W-:Y:S02]  /*5f50*/  HADD2.F32 R54, -RZ, R52.H1_H1 ;  /* 0x30000034ff367230 */ /* 0x000fe40000004100 */
[-C--:B------:R-:W-:Y:S01]  /*5f60*/  FFMA.FTZ R13, R13, R56.reuse, -R58 ;  /* 0x000000380d0d7223 */ /* 0x080fe2000001083a */
[----:B------:R-:W-:Y:S02]  /*5f70*/  HADD2.F32 R52, -RZ, R49.H0_H0 ;  /* 0x20000031ff347230 */ /* 0x000fe40000004100 */
[----:B------:R-:W-:Y:S01]  /*5f80*/  FFMA.FTZ R15, R53, R56, R60 ;  /* 0x00000038350f7223 */ /* 0x000fe2000001003c */
[----:B------:R-:W-:Y:S02]  /*5f90*/  IMAD.MOV.U32 R49, RZ, RZ, R43 ;  /* 0x000000ffff317224 */ /* 0x000fe400078e002b */
[----:B------:R-:W-:Y:S02]  /*5fa0*/  HADD2.F32 R58, -RZ, R112.H1_H1 ;  /* 0x30000070ff3a7230 */ /* 0x000fe40000004100 */
[-C--:B------:R-:W-:Y:S01]  /*5fb0*/  FMUL.FTZ R56, R54, R52.reuse ;  /* 0x0000003436387220 */ /* 0x080fe20000410000 */
[----:B------:R-:W-:Y:S01]  /*5fc0*/  FMUL.FTZ R53, R51, R52 ;  /* 0x0000003433357220 */ /* 0x000fe20000410000 */
[----:B------:R-:W-:-:S02]  /*5fd0*/  HADD2.F32 R43, -RZ, R49.H0_H0 ;  /* 0x20000031ff2b7230 */ /* 0x000fc40000004100 */
[-C--:B------:R-:W-:Y:S01]  /*5fe0*/  FFMA.FTZ R52, R51, R47.reuse, -R56 ;  /* 0x0000002f33347223 */ /* 0x080fe20000010838 */
[----:B------:R-:W-:Y:S01]  /*5ff0*/  FFMA.FTZ R54, R54, R47, R53 ;  /* 0x0000002f36367223 */ /* 0x000fe20000010035 */
[----:B------:R-:W-:Y:S02]  /*6000*/  HADD2.F32 R47, -RZ, R41.H0_H0 ;  /* 0x20000029ff2f7230 */ /* 0x000fe40000004100 */
[-C--:B------:R-:W-:Y:S01]  /*6010*/  FMUL.FTZ R62, R43, R58.reuse ;  /* 0x0000003a2b3e7220 */ /* 0x080fe20000410000 */
[----:B------:R-:W-:Y:S01]  /*6020*/  HADD2.F32 R51, -RZ, R49.H1_H1 ;  /* 0x30000031ff337230 */ /* 0x000fe20000004100 */
[----:B------:R-:W-:Y:S01]  /*6030*/  F2FP.F16.F32.PACK_AB R13, R52, R13 ;  /* 0x0000000d340d723e */ /* 0x000fe200000000ff */
[----:B------:R-:W-:Y:S02]  /*6040*/  HADD2.F32 R60, -RZ, R50.H0_H0 ;  /* 0x20000032ff3c7230 */ /* 0x000fe40000004100 */
[----:B------:R-:W-:Y:S01]  /*6050*/  FMUL.FTZ R58, R47, R58 ;  /* 0x0000003a2f3a7220 */ /* 0x000fe20000410000 */
[----:B------:R-:W-:-:S02]  /*6060*/  HADD2.F32 R56, -RZ, R110.H1_H1 ;  /* 0x3000006eff387230 */ /* 0x000fc40000004100 */
[----:B------:R-:W-:Y:S02]  /*6070*/  HADD2.F32 R49, -RZ, R41.H1_H1 ;  /* 0x30000029ff317230 */ /* 0x000fe40000004100 */
[----:B------:R-:W-:Y:S02]  /*6080*/  HADD2.F32 R50, -RZ, R48.H0_H0 ;  /* 0x20000030ff327230 */ /* 0x000fe40000004100 */
[----:B------:R-:W-:Y:S01]  /*6090*/  FMUL.FTZ R48, R51, R60 ;  /* 0x0000003c33307220 */ /* 0x000fe20000410000 */
[----:B------:R-:W-:Y:S01]  /*60a0*/  FFMA.FTZ R41, R47, R56, -R62 ;  /* 0x000000382f297223 */ /* 0x000fe2000001083e */
[----:B------:R-:W-:Y:S01]  /*60b0*/  FMUL.FTZ R60, R49, R60 ;  /* 0x0000003c313c7220 */ /* 0x000fe20000410000 */
[----:B------:R-:W-:Y:S01]  /*60c0*/  FFMA.FTZ R43, R43, R56, R58 ;  /* 0x000000382b2b7223 */ /* 0x000fe2000001003a */
[-C--:B------:R-:W-:Y:S01]  /*60d0*/  FFMA.FTZ R48, R49, R50.reuse, -R48 ;  /* 0x0000003231307223 */ /* 0x080fe20000010830 */
[----:B------:R-:W-:Y:S02]  /*60e0*/  HADD2.F32 R53, -RZ, R37.H0_H0 ;  /* 0x20000025ff357230 */ /* 0x000fe40000004100 */
        /* <DEDUP_REMOVED lines=20> */
[----:B------:R-:W-:Y:S01]  /*6230*/  HADD2.F32 R51, -RZ, R39.H0_H0 ;  /* 0x20000027ff337230 */ /* 0x000fe20000004100 */
[----:B------:R-:W-:Y:S01]  /*6240*/  MOV R15, R48 ;  /* 0x00000030000f7202 */ /* 0x000fe20000000f00 */
[----:B------:R-:W-:Y:S01]  /*6250*/  HADD2.F32 R40, -RZ, R42.H0_H0 ;  /* 0x2000002aff287230 */ /* 0x000fe20000004100 */
[----:B------:R-:W-:Y:S01]  /*6260*/  F2FP.F16.F32.PACK_AB R12, R37, R12 ;  /* 0x0000000c250c723e */ /* 0x000fe200000000ff */
[----:B------:R-:W-:-:S02]  /*6270*/  HADD2.F32 R39, -RZ, R14.H0_H0 ;  /* 0x2000000eff277230 */ /* 0x000fc40000004100 */
[----:B------:R-:W-:Y:S02]  /*6280*/  HADD2.F32 R42, -RZ, R42.H1_H1 ;  /* 0x3000002aff2a7230 */ /* 0x000fe40000004100 */
[----:B------:R-:W-:Y:S02]  /*6290*/  HADD2.F32 R14, -RZ, R14.H1_H1 ;  /* 0x3000000eff0e7230 */ /* 0x000fe40000004100 */
[-C--:B------:R-:W-:Y:S01]  /*62a0*/  FMUL.FTZ R53, R39, R112.reuse ;  /* 0x0000007027357220 */ /* 0x080fe20000410000 */
[----:B------:R-:W-:Y:S02]  /*62b0*/  HADD2.F32 R110, -RZ, R110.H0_H0 ;  /* 0x2000006eff6e7230 */ /* 0x000fe40000004100 */
[-C--:B------:R-:W-:Y:S01]  /*62c0*/  FMUL.FTZ R55, R42, R51.reuse ;  /* 0x000000332a377220 */ /* 0x080fe20000410000 */
[----:B------:R-:W-:Y:S02]  /*62d0*/  HADD2.F32 R49, -RZ, R38.H0_H0 ;  /* 0x20000026ff317230 */ /* 0x000fe40000004100 */
[----:B------:R-:W-:Y:S01]  /*62e0*/  FMUL.FTZ R38, R40, R112 ;  /* 0x0000007028267220 */ /* 0x000fe20000410000 */
[----:B------:R-:W-:Y:S01]  /*62f0*/  FMUL.FTZ R51, R14, R51 ;  /* 0x000000330e337220 */ /* 0x000fe20000410000 */
[----:B------:R-:W-:Y:S01]  /*6300*/  FFMA.FTZ R53, R40, R110, R53 ;  /* 0x0000006e28357223 */ /* 0x000fe20000010035 */
[----:B------:R-:W-:Y:S01]  /*6310*/  F2FP.F16.F32.PACK_AB R40, R47, R36 ;  /* 0x000000242f28723e */ /* 0x000fe200000000ff */
[----:B------:R-:W-:Y:S01]  /*6320*/  FFMA.FTZ R38, R39, R110, -R38 ;  /* 0x0000006e27267223 */ /* 0x000fe20000010826 */
[-C--:B------:R-:W-:Y:S01]  /*6330*/  FFMA.FTZ R55, R14, R49.reuse, -R55 ;  /* 0x000000310e377223 */ /* 0x080fe20000010837 */
[----:B------:R-:W-:-:S04]  /*6340*/  FFMA.FTZ R42, R42, R49, R51 ;  /* 0x000000312a2a7223 */ /* 0x000fc80000010033 */
[----:B------:R-:W-:Y:S02]  /*6350*/  F2FP.F16.F32.PACK_AB R14, R55, R38 ;  /* 0x00000026370e723e */ /* 0x000fe400000000ff */
[----:B------:R-:W-:-:S07]  /*6360*/  F2FP.F16.F32.PACK_AB R42, R42, R53 ;  /* 0x000000352a2a723e */ /* 0x000fce00000000ff */
.L_x_10453:
[----:B------:R-:W-:Y:S05]  /*6370*/  BSYNC B1 ;  /* 0x0000000000017941 */ /* 0x000fea0003800000 */
.L_x_10452:
[----:B0-----:R0:W-:Y:S01]  /*6380*/  ST.E.128 desc[UR42][R44.64], R12 ;  /* 0x0000000c2c007985 */ /* 0x0011e2000c101d2a */
[----:B------:R-:W-:-:S13]  /*6390*/  ISETP.GE.AND P3, PT, R46, R11, PT ;  /* 0x0000000b2e00720c */ /* 0x000fda0003f66270 */
[----:B------:R-:W-:Y:S05]  /*63a0*/  @P3 BRA `(.L_x_10415) ;  /* 0x0000000400303947 */ /* 0x000fea0003800000 */
[----:B------:R-:W-:-:S05]  /*63b0*/  IMAD.WIDE R82, R46, 0x2, R82 ;  /* 0x000000022e527825 */ /* 0x000fca00078e0252 */
[----:B--2---:R2:W-:Y:S01]  /*63c0*/  ST.E.128 desc[UR42][R82.64], R40 ;  /* 0x0000002852007985 */ /* 0x0045e2000c101d2a */
[----:B------:R-:W-:Y:S05]  /*63d0*/  BRA `(.L_x_10415) ;  /* 0x0000000400247947 */ /* 0x000fea0003800000 */
.L_x_10407:
[----:B------:R-:W-:-:S06]  /*63e0*/  UISETP.NE.AND UP0, UPT, UR40, 0x3, UPT ;  /* 0x000000032800788c */ /* 0x000fcc000bf05270 */
[----:B------:R-:W-:-:S13]  /*63f0*/  PLOP3.LUT P2, PT, PT, PT, UP0, 0x80, 0x0 ;  /* 0x000000000000781c */ /* 0x000fda0003f4f008 */
[----:B------:R-:W-:Y:S05]  /*6400*/  @!P2 BRA `(.L_x_10454) ;  /* 0x000000000004a947 */ /* 0x000fea0003800000 */
[----:B------:R-:W-:Y:S01]  /*6410*/  BPT.TRAP 0x1 ;  /* 0x000000040000795c */ /* 0x000fe20000300000 */
.L_x_10454:
[----:B------:R-:W-:Y:S01]  /*6420*/  IMAD R31, R18, 0x8, R2 ;  /* 0x00000008121f7824 */ /* 0x000fe200078e0202 */
[----:B------:R-:W-:Y:S01]  /*6430*/  SHF.L.U32 R80, R137, 0x1f, RZ ;  /* 0x0000001f89507819 */ /* 0x000fe200000006ff */
[----:B------:R-:W-:Y:S01]  /*6440*/  BSSY B1, `(.L_x_10455) ;  /* 0x0000004000017945 */ /* 0x000fe20003800000 */
[----:B------:R-:W-:Y:S02]  /*6450*/  SHF.R.S32.HI R77, RZ, 0x1f, R76 ;  /* 0x0000001fff4d7819 */ /* 0x000fe4000001144c */
[----:B------:R-:W0:Y:S02]  /*6460*/  SYNCS.PHASECHK.TRANS64.TRYWAIT P3, [R31+URZ+0x2d890], R80 ;  /* 0x02d890501f0075a7 */ /* 0x000e24000806017f */
[----:B0-----:R-:W-:Y:S05]  /*6470*/  @!P3 BRA `(.L_x_10456) ;  /* 0x000001280034b947 */ /* 0x001fea0003800000 */
.L_x_10672:
[----:B------:R-:W-:Y:S05]  /*6480*/  BSYNC B1 ;  /* 0x0000000000017941 */ /* 0x000fea0003800000 */
.L_x_10455:
        /* <DEDUP_REMOVED lines=22> */
[----:B------:R-:W-:Y:S01]  /*65f0*/  ISETP.GT.AND P3, PT, R79, R138, PT ;  /* 0x0000008a4f00720c */ /* 0x000fe20003f64270 */
[----:B------:R-:W-:-:S12]  /*6600*/  BRA.DIV UR4, `(.L_x_10457) ;  /* 0x0000012604e47947 */ /* 0x000fd8000b800000 */
[----:B------:R1:W2:Y:S04]  /*6610*/  SHFL.IDX PT, R43, R13, RZ, 0x1e1f ;  /* 0x001e1fff0d2b7589 */ /* 0x0002a800000e0000 */
[----:B------:R-:W3:Y:S02]  /*6620*/  SHFL.IDX PT, R42, R42, RZ, 0x1e1f ;  /* 0x001e1fff2a2a7589 */ /* 0x000ee400000e0000 */
.L_x_10676:
[----:B------:R-:W-:Y:S05]  /*6630*/  @!P3 BRA `(.L_x_10415) ;  /* 0x00000000008cb947 */ /* 0x000fea0003800000 */
[----:B------:R-:W-:Y:S02]  /*6640*/  ULDC UR4, c[0x0][0x2f4] ;  /* 0x0000bd0000047ab9 */ /* 0x000fe40000000800 */
[----:B------:R-:W-:Y:S02]  /*6650*/  ISETP.GE.AND P5, PT, R16, UR4, PT ;  /* 0x0000000410007c0c */ /* 0x000fe4000bfa6270 */
[----:B------:R-:W-:-:S11]  /*6660*/  ISETP.GE.AND P4, PT, R22, UR4, PT ;  /* 0x0000000416007c0c */ /* 0x000fd6000bf86270 */
[----:B-1----:R-:W1:Y:S01]  /*6670*/  @!P5 LDS.128 R12, [R35+0x15000] ;  /* 0x01500000230cd984 */ /* 0x002e620000000c00 */
[----:B---3--:R-:W-:-:S04]  /*6680*/  @!P5 LEA R40, P3, R16, R42, 0x1 ;  /* 0x0000002a1028d211 */ /* 0x008fc800078608ff */
[----:B--2---:R-:W-:Y:S02]  /*6690*/  @!P5 LEA.HI.X R41, R16, R43, R17, 0x1, P3 ;  /* 0x0000002b1029d211 */ /* 0x004fe400018f0c11 */
[----:B------:R-:W-:-:S04]  /*66a0*/  @!P4 LEA R38, P3, R22, R42, 0x1 ;  /* 0x0000002a1626c211 */ /* 0x000fc800078608ff */
[----:B------:R-:W-:Y:S02]  /*66b0*/  @!P4 LEA.HI.X R39, R22, R43, R153, 0x1, P3 ;  /* 0x0000002b1627c211 */ /* 0x000fe400018f0c99 */
[----:B------:R-:W-:-:S13]  /*66c0*/  ISETP.GE.AND P3, PT, R19, UR4, PT ;  /* 0x0000000413007c0c */ /* 0x000fda000bf66270 */
[----:B------:R-:W-:-:S04]  /*66d0*/  @!P3 LEA R36, P6, R19, R42, 0x1 ;  /* 0x0000002a1324b211 */ /* 0x000fc800078c08ff */
[----:B------:R-:W-:Y:S01]  /*66e0*/  @!P3 LEA.HI.X R37, R19, R43, R152, 0x1, P6 ;  /* 0x0000002b1325b211 */ /* 0x000fe200030f0c98 */
[----:B-1----:R1:W-:Y:S01]  /*66f0*/  @!P5 ST.E.128 desc[UR42][R40.64], R12 ;  /* 0x0000000c2800d985 */ /* 0x0023e2000c101d2a */
[----:B------:R-:W-:-:S13]  /*6700*/  ISETP.GE.AND P5, PT, R0, UR4, PT ;  /* 0x0000000400007c0c */ /* 0x000fda000bfa6270 */
[----:B------:R-:W2:Y:S01]  /*6710*/  @!P5 LDS.128 R12, [R32+0x15000] ;  /* 0x01500000200cd984 */ /* 0x000ea20000000c00 */
[----:B------:R-:W-:Y:S01]  /*6720*/  @!P5 SHF.L.U32 R11, R148, 0x3, RZ ;  /* 0x00000003940bd819 */ /* 0x000fe200000006ff */
[----:B-1----:R-:W-:Y:S02]  /*6730*/  @!P5 IMAD.MOV.U32 R40, RZ, RZ, R42 ;  /* 0x000000ffff28d224 */ /* 0x002fe400078e002a */
[----:B------:R-:W-:Y:S02]  /*6740*/  @!P5 IMAD.MOV.U32 R41, RZ, RZ, R43 ;  /* 0x000000ffff29d224 */ /* 0x000fe400078e002b */
[----:B------:R-:W-:-:S05]  /*6750*/  @!P5 IMAD.WIDE R40, R11, 0x2, R40 ;  /* 0x000000020b28d825 */ /* 0x000fca00078e0228 */
[----:B--2---:R1:W-:Y:S01]  /*6760*/  @!P5 ST.E.128 desc[UR42][R40.64], R12 ;  /* 0x0000000c2800d985 */ /* 0x0043e2000c101d2a */
[----:B------:R-:W-:-:S13]  /*6770*/  ISETP.GE.AND P5, PT, R3, UR4, PT ;  /* 0x0000000403007c0c */ /* 0x000fda000bfa6270 */
[----:B------:R-:W2:Y:S01]  /*6780*/  @!P5 LDS.128 R12, [R35+0x17000] ;  /* 0x01700000230cd984 */ /* 0x000ea20000000c00 */
[----:B------:R-:W-:Y:S01]  /*6790*/  @!P5 IMAD.SHL.U32 R11, R149, 0x8, RZ ;  /* 0x00000008950bd824 */ /* 0x000fe200078e00ff */
[----:B-1----:R-:W-:Y:S01]  /*67a0*/  @!P5 MOV R41, R43 ;  /* 0x0000002b0029d202 */ /* 0x002fe20000000f00 */
[----:B------:R-:W-:-:S04]  /*67b0*/  @!P5 IMAD.MOV.U32 R40, RZ, RZ, R42 ;  /* 0x000000ffff28d224 */ /* 0x000fc800078e002a */
[----:B------:R-:W-:-:S05]  /*67c0*/  @!P5 IMAD.WIDE R40, R11, 0x2, R40 ;  /* 0x000000020b28d825 */ /* 0x000fca00078e0228 */
[----:B--2---:R1:W-:Y:S01]  /*67d0*/  @!P5 ST.E.128 desc[UR42][R40.64], R12 ;  /* 0x0000000c2800d985 */ /* 0x0043e2000c101d2a */
[----:B------:R-:W-:-:S03]  /*67e0*/  ISETP.GE.AND P5, PT, R136, UR4, PT ;  /* 0x0000000488007c0c */ /* 0x000fc6000bfa6270 */
[----:B------:R-:W2:Y:S10]  /*67f0*/  @!P4 LDS.128 R12, [R32+0x17000] ;  /* 0x01700000200cc984 */ /* 0x000eb40000000c00 */
[----:B-1----:R-:W-:-:S04]  /*6800*/  @!P5 LEA R40, P6, R136, R42, 0x1 ;  /* 0x0000002a8828d211 */ /* 0x002fc800078c08ff */
[----:B------:R-:W-:Y:S01]  /*6810*/  @!P5 LEA.HI.X R41, R136, R43, R151, 0x1, P6 ;  /* 0x0000002b8829d211 */ /* 0x000fe200030f0c97 */
[----:B--2---:R-:W-:Y:S04]  /*6820*/  @!P4 ST.E.128 desc[UR42][R38.64], R12 ;  /* 0x0000000c2600c985 */ /* 0x004fe8000c101d2a */
[----:B------:R-:W1:Y:S04]  /*6830*/  @!P3 LDS.128 R12, [R35+0x19000] ;  /* 0x01900000230cb984 */ /* 0x000e680000000c00 */
[----:B-1----:R-:W-:Y:S04]  /*6840*/  @!P3 ST.E.128 desc[UR42][R36.64], R12 ;  /* 0x0000000c2400b985 */ /* 0x002fe8000c101d2a */
[----:B------:R-:W1:Y:S04]  /*6850*/  @!P5 LDS.128 R12, [R32+0x19000] ;  /* 0x01900000200cd984 */ /* 0x000e680000000c00 */
[----:B-1----:R4:W-:Y:S02]  /*6860*/  @!P5 ST.E.128 desc[UR42][R40.64], R12 ;  /* 0x0000000c2800d985 */ /* 0x0029e4000c101d2a */
.L_x_10415:
[----:B------:R-:W-:Y:S05]  /*6870*/  BSYNC B0 ;  /* 0x0000000000007941 */ /* 0x000fea0003800000 */
.L_x_10406:
[----:B------:R-:W5:Y:S01]  /*6880*/  S2R R11, SR_TID.X ;  /* 0x00000000000b7919 */ /* 0x000f620000002100 */
[----:B------:R-:W-:Y:S01]  /*6890*/  @!PT LDS RZ, [RZ] ;  /* 0x00000000fffff984 */ /* 0x000fe20000000800 */
[----:B------:R-:W-:Y:S01]  /*68a0*/  @!PT LDS RZ, [RZ] ;  /* 0x00000000fffff984 */ /* 0x000fe20000000800 */
[----:B------:R-:W-:Y:S01]  /*68b0*/  @!PT LDS RZ, [RZ] ;  /* 0x00000000fffff984 */ /* 0x000fe20000000800 */
[----:B------:R-:W-:Y:S01]  /*68c0*/  @!PT LDS RZ, [RZ] ;  /* 0x00000000fffff984 */ /* 0x000fe20000000800 */
[----:B------:R0:W-:Y:S06]  /*68d0*/  MEMBAR.ALL.CTA ;  /* 0x0000000000007992 */ /* 0x0001ec0000008000 */
[----:B0-----:R-:W0:Y:S01]  /*68e0*/  FENCE.VIEW.ASYNC.S ;  /* 0x00000000000073c6 */ /* 0x001e220000000000 */
[----:B------:R-:W-:Y:S05]  /*68f0*/  WARPSYNC.ALL ;  /* 0x0000000000007948 */ /* 0x000fea0003800000 */
[----:B------:R-:W-:Y:S01]  /*6900*/  BSSY B0, `(.L_x_10458) ;  /* 0x0000008000007945 */ /* 0x000fe20003800000 */
[----:B0-----:R0:W-:Y:S01]  /*6910*/  BAR.SYNC.DEFER_BLOCKING R102, 0x80 ;  /* 0x000200660000751d */ /* 0x0011e20000010000 */
[----:B-----5:R-:W-:-:S13]  /*6920*/  LOP3.LUT P3, RZ, R11, 0x7f, RZ, 0xc0, !PT ;  /* 0x0000007f0bff7812 */ /* 0x020fda000786c0ff */
[----:B------:R-:W-:-:S05]  /*6930*/  @!P3 VIADD R11, R31, 0x2d8a0 ;  /* 0x0002d8a01f0bb836 */ /* 0x000fca0000000000 */
[----:B------:R-:W-:-:S04]  /*6940*/  @!P3 PRMT R11, RZ, 0x654, R11 ;  /* 0x00000654ff0bb816 */ /* 0x000fc8000000000b */
[----:B------:R0:W-:Y:S01]  /*6950*/  @!P3 SYNCS.ARRIVE.TRANS64.RED.A1T0 RZ, [R11+URZ], RZ ;  /* 0x000000ff0bffb9a7 */ /* 0x0001e2000810043f */
[----:B------:R-:W-:Y:S05]  /*6960*/  @!P2 BRA `(.L_x_10459) ;  /* 0x000000000004a947 */ /* 0x000fea0003800000 */
[----:B------:R-:W-:Y:S01]  /*6970*/  BPT.TRAP 0x1 ;  /* 0x000000040000795c */ /* 0x000fe20000300000 */
.L_x_10459:
[----:B------:R-:W-:Y:S05]  /*6980*/  BSYNC B0 ;  /* 0x0000000000007941 */ /* 0x000fea0003800000 */
.L_x_10458:
[----:B------:R-:W5:Y:S01]  /*6990*/  SYNCS.PHASECHK.TRANS64.TRYWAIT P2, [R31+URZ+0x2d8b0], R80 ;  /* 0x02d8b0501f0075a7 */ /* 0x000f62000804017f */
[----:B------:R-:W-:Y:S04]  /*69a0*/  BSSY B0, `(.L_x_10460) ;  /* 0x0000002000007945 */ /* 0x000fe80003800000 */
[----:B-----5:R-:W-:Y:S05]  /*69b0*/  @!P2 BRA `(.L_x_10461) ;  /* 0x000001240040a947 */ /* 0x020fea0003800000 */
.L_x_10677:
[----:B------:R-:W-:Y:S05]  /*69c0*/  BSYNC B0 ;  /* 0x0000000000007941 */ /* 0x000fea0003800000 */
.L_x_10460:
[----:B------:R-:W-:Y:S01]  /*69d0*/  ULDC.64 UR4, c[0x0][0x328] ;  /* 0x0000ca0000047ab9 */ /* 0x000fe20000000a00 */
[----:B------:R-:W-:Y:S01]  /*69e0*/  BSSY B0, `(.L_x_10462) ;  /* 0x0000037000007945 */ /* 0x000fe20003800000 */
[----:B------:R-:W-:Y:S02]  /*69f0*/  IMAD R77, R77, UR4, RZ ;  /* 0x000000044d4d7c24 */ /* 0x000fe4000f8e02ff */
[----:B-1-34-:R-:W-:-:S04]  /*6a00*/  IMAD.WIDE.U32 R12, R76, UR4, RZ ;  /* 0x000000044c0c7c25 */ /* 0x01afc8000f8e00ff */
        /* <DEDUP_REMOVED lines=15> */
[----:B--2---:R0:W1:Y:S01]  /*6b00*/  SHFL.IDX PT, R40, R11, RZ, 0x1e1f ;  /* 0x001e1fff0b287589 */ /* 0x00406200000e0000 */
[----:B------:R-:W-:-:S03]  /*6b10*/  ISETP.GT.AND P2, PT, R79, R138, PT ;  /* 0x0000008a4f00720c */ /* 0x000fc60003f44270 */
[----:B------:R0:W2:Y:S10]  /*6b20*/  SHFL.IDX PT, R41, R12, RZ, 0x1e1f ;  /* 0x001e1fff0c297589 */ /* 0x0000b400000e0000 */
[----:B0-----:R-:W-:Y:S05]  /*6b30*/  @!P2 BRA `(.L_x_10463) ;  /* 0x000000000084a947 */ /* 0x001fea0003800000 */
[----:B------:R-:W-:Y:S02]  /*6b40*/  ULDC UR4, c[0x0][0x2f4] ;  /* 0x0000bd0000047ab9 */ /* 0x000fe40000000800 */
[----:B------:R-:W-:Y:S02]  /*6b50*/  ISETP.GE.AND P5, PT, R16, UR4, PT ;  /* 0x0000000410007c0c */ /* 0x000fe4000bfa6270 */
[----:B------:R-:W-:-:S11]  /*6b60*/  ISETP.GE.AND P4, PT, R22, UR4, PT ;  /* 0x0000000416007c0c */ /* 0x000fd6000bf86270 */
[----:B------:R-:W0:Y:S01]  /*6b70*/  @!P5 LDS.128 R12, [R35] ;  /* 0x00000000230cd984 */ /* 0x000e220000000c00 */
[----:B-1----:R-:W-:-:S04]  /*6b80*/  @!P5 LEA R42, P2, R16, R40, 0x1 ;  /* 0x00000028102ad211 */ /* 0x002fc800078408ff */
[----:B--2---:R-:W-:Y:S02]  /*6b90*/  @!P5 LEA.HI.X R43, R16, R41, R17, 0x1, P2 ;  /* 0x00000029102bd211 */ /* 0x004fe400010f0c11 */
[----:B------:R-:W-:-:S04]  /*6ba0*/  @!P4 LEA R38, P2, R22, R40, 0x1 ;  /* 0x000000281626c211 */ /* 0x000fc800078408ff */
[----:B------:R-:W-:Y:S02]  /*6bb0*/  @!P4 LEA.HI.X R39, R22, R41, R153, 0x1, P2 ;  /* 0x000000291627c211 */ /* 0x000fe400010f0c99 */
[----:B------:R-:W-:-:S13]  /*6bc0*/  ISETP.GE.AND P2, PT, R19, UR4, PT ;  /* 0x0000000413007c0c */ /* 0x000fda000bf46270 */
[----:B------:R-:W-:-:S04]  /*6bd0*/  @!P2 LEA R36, P6, R19, R40, 0x1 ;  /* 0x000000281324a211 */ /* 0x000fc800078c08ff */
[----:B------:R-:W-:Y:S01]  /*6be0*/  @!P2 LEA.HI.X R37, R19, R41, R152, 0x1, P6 ;  /* 0x000000291325a211 */ /* 0x000fe200030f0c98 */
[----:B0-----:R0:W-:Y:S01]  /*6bf0*/  @!P5 ST.E.128 desc[UR42][R42.64], R12 ;  /* 0x0000000c2a00d985 */ /* 0x0011e2000c101d2a */
[----:B------:R-:W-:-:S13]  /*6c00*/  ISETP.GE.AND P5, PT, R0, UR4, PT ;  /* 0x0000000400007c0c */ /* 0x000fda000bfa6270 */
[----:B------:R-:W1:Y:S01]  /*6c10*/  @!P5 LDS.128 R12, [R32] ;  /* 0x00000000200cd984 */ /* 0x000e620000000c00 */
[----:B------:R-:W-:-:S05]  /*6c20*/  @!P5 SHF.L.U32 R11, R148, 0x3, RZ ;  /* 0x00000003940bd819 */ /* 0x000fca00000006ff */
[----:B0-----:R-:W-:-:S05]  /*6c30*/  @!P5 IMAD.WIDE R42, R11, 0x2, R40 ;  /* 0x000000020b2ad825 */ /* 0x001fca00078e0228 */
[----:B-1----:R0:W-:Y:S01]  /*6c40*/  @!P5 ST.E.128 desc[UR42][R42.64], R12 ;  /* 0x0000000c2a00d985 */ /* 0x0021e2000c101d2a */
[----:B------:R-:W-:-:S13]  /*6c50*/  ISETP.GE.AND P5, PT, R3, UR4, PT ;  /* 0x0000000403007c0c */ /* 0x000fda000bfa6270 */
[----:B------:R-:W1:Y:S01]  /*6c60*/  @!P5 LDS.128 R12, [R35+0x2000] ;  /* 0x00200000230cd984 */ /* 0x000e620000000c00 */
[----:B------:R-:W-:Y:S02]  /*6c70*/  @!P5 IMAD.SHL.U32 R11, R149, 0x8, RZ ;  /* 0x00000008950bd824 */ /* 0x000fe400078e00ff */
[----:B0-----:R-:W-:Y:S02]  /*6c80*/  @!P5 IMAD.MOV.U32 R42, RZ, RZ, R40 ;  /* 0x000000ffff2ad224 */ /* 0x001fe400078e0028 */
[----:B------:R-:W-:Y:S02]  /*6c90*/  @!P5 IMAD.MOV.U32 R43, RZ, RZ, R41 ;  /* 0x000000ffff2bd224 */ /* 0x000fe400078e0029 */
        /* <DEDUP_REMOVED lines=11> */
.L_x_10463:
[----:B------:R-:W-:Y:S05]  /*6d50*/  BSYNC B0 ;  /* 0x0000000000007941 */ /* 0x000fea0003800000 */
.L_x_10462:
[----:B------:R-:W-:Y:S01]  /*6d60*/  @!PT LDS RZ, [RZ] ;  /* 0x00000000fffff984 */ /* 0x000fe20000000800 */
[----:B------:R-:W-:Y:S01]  /*6d70*/  @!PT LDS RZ, [RZ] ;  /* 0x00000000fffff984 */ /* 0x000fe20000000800 */
[----:B------:R-:W-:Y:S01]  /*6d80*/  @!PT LDS RZ, [RZ] ;  /* 0x00000000fffff984 */ /* 0x000fe20000000800 */
[----:B------:R-:W-:Y:S01]  /*6d90*/  @!PT LDS RZ, [RZ] ;  /* 0x00000000fffff984 */ /* 0x000fe20000000800 */
[----:B------:R3:W-:Y:S06]  /*6da0*/  MEMBAR.ALL.CTA ;  /* 0x0000000000007992 */ /* 0x0007ec0000008000 */
[----:B---3--:R-:W3:Y:S01]  /*6db0*/  FENCE.VIEW.ASYNC.S ;  /* 0x00000000000073c6 */ /* 0x008ee20000000000 */
[----:B------:R-:W-:Y:S01]  /*6dc0*/  @!P3 VIADD R31, R31, 0x2d8c0 ;  /* 0x0002d8c01f1fb836 */ /* 0x000fe20000000000 */
[----:B------:R-:W-:Y:S01]  /*6dd0*/  IADD3 R18, R18, 0x1, RZ ;  /* 0x0000000112127810 */ /* 0x000fe20007ffe0ff */
[----:B---3--:R3:W-:Y:S03]  /*6de0*/  BAR.SYNC.DEFER_BLOCKING R102, 0x80 ;  /* 0x000200660000751d */ /* 0x0087e60000010000 */
[----:B------:R-:W-:-:S02]  /*6df0*/  ISETP.NE.AND P2, PT, R18, 0x2, PT ;  /* 0x000000021200780c */ /* 0x000fc40003f45270 */
[----:B------:R-:W-:Y:S02]  /*6e00*/  @!P3 PRMT R31, RZ, 0x654, R31 ;  /* 0x00000654ff1fb816 */ /* 0x000fe4000000001f */
[----:B0-----:R-:W-:Y:S02]  /*6e10*/  SEL R12, RZ, 0x1, P2 ;  /* 0x00000001ff0c7807 */ /* 0x001fe40001000000 */
[----:B------:R-:W-:Y:S02]  /*6e20*/  SEL R18, R18, RZ, P2 ;  /* 0x000000ff12127207 */ /* 0x000fe40001000000 */
[----:B------:R-:W-:Y:S01]  /*6e30*/  LOP3.LUT R137, R137, R12, RZ, 0x3c, !PT ;  /* 0x0000000c89897212 */ /* 0x000fe200078e3cff */
[----:B------:R3:W-:Y:S01]  /*6e40*/  @!P3 SYNCS.ARRIVE.TRANS64.RED.A1T0 RZ, [R31+URZ], RZ ;  /* 0x000000ff1fffb9a7 */ /* 0x0007e2000810043f */
[----:B------:R-:W-:Y:S05]  /*6e50*/  @P1 BRA `(.L_x_10464) ;  /* 0xffffffb400dc1947 */ /* 0x000fea000383ffff */
[----:B------:R-:W0:Y:S01]  /*6e60*/  S2R R11, SR_TID.X ;  /* 0x00000000000b7919 */ /* 0x000e220000002100 */
[----:B------:R-:W-:Y:S02]  /*6e70*/  PLOP3.LUT P0, PT, PT, PT, PT, 0x8, 0x0 ;  /* 0x000000000000781c */ /* 0x000fe40003f0e170 */
[----:B0-----:R-:W-:-:S04]  /*6e80*/  SHF.R.U32.HI R11, RZ, 0x7, R11 ;  /* 0x00000007ff0b7819 */ /* 0x001fc8000001160b */
[----:B------:R-:W-:-:S13]  /*6e90*/  ISETP.NE.AND P4, PT, R11, 0x1, PT ;  /* 0x000000010b00780c */ /* 0x000fda0003f85270 */
[----:B------:R-:W-:Y:S06]  /*6ea0*/  @!P4 BAR.ARV 0x9, 0x100 ;  /* 0x024400000000cb1d */ /* 0x000fec0000002000 */
.L_x_10401:
[----:B------:R-:W-:Y:S02]  /*6eb0*/  ISETP.GE.AND P2, PT, R101, 0x1, PT ;  /* 0x000000016500780c */ /* 0x000fe40003f46270 */
[----:B-12---:R-:W-:Y:S02]  /*6ec0*/  CS2R R40, SRZ ;  /* 0x0000000000287805 */ /* 0x006fe4000001ff00 */
[----:B------:R-:W-:Y:S01]  /*6ed0*/  PLOP3.LUT P1, PT, PT, PT, PT, 0x80, 0x0 ;  /* 0x000000000000781c */ /* 0x000fe20003f2f070 */
[----:B------:R-:W-:Y:S01]  /*6ee0*/  IMAD.MOV.U32 R135, RZ, RZ, RZ ;  /* 0x000000ffff877224 */ /* 0x000fe200078e00ff */
        /* <DEDUP_REMOVED lines=23> */
[----:B------:R-:W-:Y:S01]  /*7060*/  MOV R51, RZ ;  /* 0x000000ff00337202 */ /* 0x000fe20000000f00 */
[----:B------:R-:W-:Y:S01]  /*7070*/  IMAD.MOV.U32 R6, RZ, RZ, RZ ;  /* 0x000000ffff067224 */ /* 0x000fe200078e00ff */
[----:B------:R-:W-:Y:S06]  /*7080*/  @P0 BRA `(.L_x_10465) ;  /* 0x00000000000c0947 */ /* 0x000fec0003800000 */
[----:B------:R-:W0:Y:S01]  /*7090*/  FENCE.VIEW.ASYNC.G ;  /* 0x00000000000073c6 */ /* 0x000e220000000100 */
[----:B------:R-:W-:Y:S05]  /*70a0*/  WARPSYNC.ALL ;  /* 0x0000000000007948 */ /* 0x000fea0003800000 */
[----:B0-----:R-:W-:Y:S06]  /*70b0*/  BAR.ARV 0xc, 0x200 ;  /* 0x0308000000007b1d */ /* 0x001fec0000002000 */
.L_x_10465:
[----:B------:R-:W-:Y:S02]  /*70c0*/  IMAD.MOV.U32 R50, RZ, RZ, RZ ;  /* 0x000000ffff327224 */ /* 0x000fe400078e00ff */
[----:B------:R-:W-:Y:S01]  /*70d0*/  IMAD.MOV.U32 R7, RZ, RZ, RZ ;  /* 0x000000ffff077224 */ /* 0x000fe200078e00ff */
[----:B------:R-:W-:Y:S06]  /*70e0*/  @!P2 BRA `(.L_x_10466) ;  /* 0x0000009000a0a947 */ /* 0x000fec0003800000 */
[----:B------:R-:W-:-:S03]  /*70f0*/  UMOV UR4, 0xffffffff ;  /* 0xffffffff00047882 */ /* 0x000fc60000000000 */
[----:B------:R-:W-:Y:S05]  /*7100*/  BRA.DIV UR4, `(.L_x_10467) ;  /* 0x0000011e04807947 */ /* 0x000fea000b800000 */
[----:B------:R-:W0:Y:S02]  /*7110*/  S2R R0, SR_TID.X ;  /* 0x0000000000007919 */ /* 0x000e240000002100 */
[----:B0-----:R-:W-:-:S05]  /*7120*/  VIADD R3, R0, 0xffffff80 ;  /* 0xffffff8000037836 */ /* 0x001fca0000000000 */
[----:B------:R-:W-:-:S04]  /*7130*/  SHF.R.S32.HI R0, RZ, 0x1f, R3 ;  /* 0x0000001fff007819 */ /* 0x000fc80000011403 */
[----:B------:R-:W-:-:S04]  /*7140*/  LEA.HI R0, R0, R3, RZ, 0x7 ;  /* 0x0000000300007211 */ /* 0x000fc800078f38ff */
[----:B------:R-:W-:-:S06]  /*7150*/  SHF.R.S32.HI R0, RZ, 0x7, R0 ;  /* 0x00000007ff007819 */ /* 0x000fcc0000011400 */
[----:B------:R-:W0:Y:S04]  /*7160*/  SHFL.IDX PT, R0, R0, RZ, 0x1f ;  /* 0x00001fff00007589 */ /* 0x000e2800000e0000 */
[----:B0-----:R1:W-:Y:S02]  /*7170*/  STL [R1+0x38], R0 ;  /* 0x0000380001007387 */ /* 0x0013e40000100800 */
.L_x_10680:
[----:B------:R-:W1:Y:S01]  /*7180*/  LDL R3, [R1+0x38] ;  /* 0x0000380001037983 */ /* 0x000e620000100800 */
[----:B------:R-:W-:Y:S01]  /*7190*/  BSSY B6, `(.L_x_10468) ;  /* 0x000001b000067945 */ /* 0x000fe20003800000 */
[----:B-1----:R-:W-:-:S05]  /*71a0*/  IMAD.HI R0, R3, 0x55555556, RZ ;  /* 0x5555555603007827 */ /* 0x002fca00078e02ff */
[----:B------:R-:W-:-:S05]  /*71b0*/  LEA.HI R44, R0, R0, RZ, 0x1 ;  /* 0x00000000002c7211 */ /* 0x000fca00078f08ff */
[----:B------:R-:W-:Y:S01]  /*71c0*/  IMAD R44, R44, -0x3, R3 ;  /* 0xfffffffd2c2c7824 */ /* 0x000fe200078e0203 */
[----:B------:R-:W-:-:S04]  /*71d0*/  IADD3 R3, R2, 0x21800, RZ ;  /* 0x0002180002037810 */ /* 0x000fc80007ffe0ff */
[----:B------:R-:W-:Y:S01]  /*71e0*/  LOP3.LUT P0, RZ, R3, 0x3ff, RZ, 0xc0, !PT ;  /* 0x000003ff03ff7812 */ /* 0x000fe2000780c0ff */
[----:B------:R-:W-:-:S05]  /*71f0*/  IMAD R0, R44, 0x2000, R3 ;  /* 0x000020002c007824 */ /* 0x000fca00078e0203 */
[----:B------:R-:W-:-:S04]  /*7200*/  SHF.R.U32.HI R0, RZ, 0x4, R0 ;  /* 0x00000004ff007819 */ /* 0x000fc80000011600 */
[----:B------:R-:W-:-:S05]  /*7210*/  LOP3.LUT R0, R0, 0x3fff, RZ, 0xc0, !PT ;  /* 0x00003fff00007812 */ /* 0x000fca00078ec0ff */
[----:B------:R1:W-:Y:S01]  /*7220*/  STL [R1+0x40], R0 ;  /* 0x0000400001007387 */ /* 0x0003e20000100800 */
[----:B------:R-:W-:Y:S05]  /*7230*/  @!P0 BRA `(.L_x_10469) ;  /* 0x0000000000408947 */ /* 0x000fea0003800000 */
[----:B-1----:R-:W-:Y:S01]  /*7240*/  MOV R0, 0x0 ;  /* 0x0000000000007802 */ /* 0x002fe20000000f00 */
[----:B------:R-:W-:Y:S01]  /*7250*/  ULDC.64 UR4, c[0x4][0x138] ;  /* 0x01004e0000047ab9 */ /* 0x000fe20000000a00 */
[----:B------:R-:W-:Y:S01]  /*7260*/  ULDC.64 UR6, c[0x4][0x140] ;  /* 0x0100500000067ab9 */ /* 0x000fe20000000a00 */
[----:B------:R-:W-:Y:S01]  /*7270*/  IMAD.U32 R4, RZ, RZ, UR4 ;  /* 0x00000004ff047e24 */ /* 0x000fe2000f8e00ff */
[----:B0-----:R0:W1:Y:S01]  /*7280*/  LDC.64 R14, c[0x4][R0] ;  /* 0x01000000000e7b82 */ /* 0x0010620000000a00 */
        /* <DEDUP_REMOVED lines=11> */
.L_x_10469:
[----:B------:R-:W-:Y:S05]  /*7340*/  BSYNC B6 ;  /* 0x0000000000067941 */ /* 0x000fea0003800000 */
.L_x_10468:
        /* <DEDUP_REMOVED lines=13> */
.L_x_10473:
[----:B---3--:R3:W4:Y:S02]  /*7420*/  SYNCS.PHASECHK.TRANS64.TRYWAIT P0, [R2+URZ+0x2d800], R3 ;  /* 0x02d80003020075a7 */ /* 0x008724000800017f */
[----:B----4-:R-:W-:Y:S05]  /*7430*/  @!P0 NANOSLEEP.SYNCS 0x989680 ;  /* 0x009896800000895d */ /* 0x010fea0003900000 */
[----:B------:R-:W4:Y:S02]  /*7440*/  @!P0 SYNCS.PHASECHK.TRANS64 P0, [R2+URZ+0x2d800], R3 ;  /* 0x02d80003020085a7 */ /* 0x000f24000800007f */
[----:B----4-:R-:W-:Y:S05]  /*7450*/  @!P0 BRA `(.L_x_10473) ;  /* 0xfffffffc00f08947 */ /* 0x010fea000383ffff */
.L_x_10472:
[----:B------:R-:W-:Y:S05]  /*7460*/  BSYNC B0 ;  /* 0x0000000000007941 */ /* 0x000fea0003800000 */
.L_x_10471:
[----:B------:R-:W-:Y:S05]  /*7470*/  BRA `(.L_x_10474) ;  /* 0x0000003800247947 */ /* 0x000fea0003800000 */
.L_x_10470:
[----:B-1---5:R-:W-:Y:S01]  /*7480*/  SHF.R.S32.HI R0, RZ, 0x1f, R97 ;  /* 0x0000001fff007819 */ /* 0x022fe20000011461 */
[----:B------:R-:W-:Y:S01]  /*7490*/  ULOP3.LUT UP0, URZ, UR38, 0x1bf, URZ, 0xc0, !UPT ;  /* 0x000001bf263f7892 */ /* 0x000fe2000f80c03f */
[----:B------:R-:W-:Y:S01]  /*74a0*/  ULDC.64 UR4, c[0x0][0x3f8] ;  /* 0x0000fe0000047ab9 */ /* 0x000fe20000000a00 */
[----:B------:R-:W-:Y:S02]  /*74b0*/  ULDC.64 UR6, c[0x0][0x408] ;  /* 0x0001020000067ab9 */ /* 0x000fe40000000a00 */
[C---:B------:R-:W-:Y:S02]  /*74c0*/  IMAD R6, R0.reuse, UR4, RZ ;  /* 0x0000000400067c24 */ /* 0x040fe4000f8e02ff */
[----:B------:R-:W-:Y:S01]  /*74d0*/  IMAD R0, R0, UR6, RZ ;  /* 0x0000000600007c24 */ /* 0x000fe2000f8e02ff */
[----:B------:R-:W-:Y:S01]  /*74e0*/  PLOP3.LUT P2, PT, PT, PT, UP0, 0x80, 0x0 ;  /* 0x000000000000781c */ /* 0x000fe20003f4f008 */
[C---:B------:R-:W-:Y:S02]  /*74f0*/  IMAD R25, R97.reuse, UR5, R6 ;  /* 0x0000000561197c24 */ /* 0x040fe4000f8e0206 */
[----:B------:R-:W-:Y:S01]  /*7500*/  IMAD.WIDE.U32 R4, R97, UR4, RZ ;  /* 0x0000000461047c25 */ /* 0x000fe2000f8e00ff */
[----:B------:R-:W-:-:S03]  /*7510*/  ULDC.64 UR4, c[0x0][0x3e8] ;  /* 0x0000fa0000047ab9 */ /* 0x000fc60000000a00 */
[C---:B------:R-:W-:Y:S01]  /*7520*/  IMAD R27, R97.reuse, UR7, R0 ;  /* 0x00000007611b7c24 */ /* 0x040fe2000f8e0200 */
[----:B------:R-:W-:Y:S01]  /*7530*/  LEA R24, P0, R4, UR4, 0x1 ;  /* 0x0000000404187c11 */ /* 0x000fe2000f8008ff */
[----:B------:R-:W-:Y:S01]  /*7540*/  IMAD.WIDE.U32 R6, R97, UR6, RZ ;  /* 0x0000000661067c25 */ /* 0x000fe2000f8e00ff */
[----:B------:R-:W-:-:S03]  /*7550*/  ULDC.64 UR6, c[0x0][0x400] ;  /* 0x0001000000067ab9 */ /* 0x000fc60000000a00 */
[----:B------:R-:W-:Y:S01]  /*7560*/  IMAD.IADD R25, R25, 0x1, R5 ;  /* 0x0000000119197824 */ /* 0x000fe200078e0205 */
[----:B------:R-:W-:Y:S01]  /*7570*/  LEA R26, P1, R6, UR6, 0x1 ;  /* 0x00000006061a7c11 */ /* 0x000fe2000f8208ff */
[----:B------:R-:W-:-:S03]  /*7580*/  IMAD.IADD R27, R27, 0x1, R7 ;  /* 0x000000011b1b7824 */ /* 0x000fc600078e0207 */
[----:B------:R-:W-:Y:S02]  /*7590*/  LEA.HI.X R25, R4, UR5, R25, 0x1, P0 ;  /* 0x0000000504197c11 */ /* 0x000fe400080f0c19 */
[----:B------:R-:W-:Y:S01]  /*75a0*/  LEA.HI.X R27, R6, UR7, R27, 0x1, P1 ;  /* 0x00000007061b7c11 */ /* 0x000fe200088f0c1b */
[----:B------:R-:W-:Y:S06]  /*75b0*/  @!P2 BRA `(.L_x_10475) ;  /* 0x000000000040a947 */ /* 0x000fec0003800000 */
[----:B0-----:R-:W-:Y:S01]  /*75c0*/  MOV R14, 0x0 ;  /* 0x00000000000e7802 */ /* 0x001fe20000000f00 */
[----:B------:R-:W-:Y:S01]  /*75d0*/  ULDC.64 UR4, c[0x4][0x138] ;  /* 0x01004e0000047ab9 */ /* 0x000fe20000000a00 */
[----:B------:R-:W-:Y:S01]  /*75e0*/  ULDC.64 UR6, c[0x4][0x140] ;  /* 0x0100500000067ab9 */ /* 0x000fe20000000a00 */
[----:B------:R-:W-:Y:S01]  /*75f0*/  IMAD.U32 R4, RZ, RZ, UR4 ;  /* 0x00000004ff047e24 */ /* 0x000fe2000f8e00ff */
[----:B------:R-:W-:Y:S01]  /*7600*/  MOV R5, UR5 ;  /* 0x0000000500057c02 */ /* 0x000fe20008000f00 */
        /* <DEDUP_REMOVED lines=11> */
.L_x_10475:
        /* <DEDUP_REMOVED lines=8> */
[----:B------:R1:W3:Y:S04]  /*7740*/  SHFL.IDX PT, R0, R24, RZ, 0x1e1f ;  /* 0x001e1fff18007589 */ /* 0x0002e800000e0000 */
[----:B------:R1:W4:Y:S04]  /*7750*/  SHFL.IDX PT, R5, R27, RZ, 0x1e1f ;  /* 0x001e1fff1b057589 */ /* 0x00032800000e0000 */
[----:B------:R1:W0:Y:S02]  /*7760*/  SHFL.IDX PT, R4, R26, RZ, 0x1e1f ;  /* 0x001e1fff1a047589 */ /* 0x00022400000e0000 */
.L_x_10686:
[----:B------:R-:W-:Y:S01]  /*7770*/  ULDC UR4, c[0x0][0x448] ;  /* 0x0001120000047ab9 */ /* 0x000fe20000000800 */
[----:B------:R-:W-:Y:S01]  /*7780*/  BSSY B1, `(.L_x_10479) ;  /* 0x000005a000017945 */ /* 0x000fe20003800000 */
[----:B------:R-:W-:Y:S01]  /*7790*/  IMAD R45, R100, UR4, RZ ;  /* 0x00000004642d7c24 */ /* 0x000fe2000f8e02ff */
[----:B------:R-:W-:Y:S02]  /*77a0*/  CS2R R34, SRZ ;  /* 0x0000000000227805 */ /* 0x000fe4000001ff00 */
[----:B------:R-:W-:Y:S02]  /*77b0*/  CS2R R30, SRZ ;  /* 0x00000000001e7805 */ /* 0x000fe4000001ff00 */
[----:B-1----:R-:W-:Y:S02]  /*77c0*/  CS2R R26, SRZ ;  /* 0x00000000001a7805 */ /* 0x002fe4000001ff00 */
[----:B------:R-:W-:Y:S02]  /*77d0*/  CS2R R20, SRZ ;  /* 0x0000000000147805 */ /* 0x000fe4000001ff00 */
[----:B------:R-:W-:Y:S01]  /*77e0*/  ISETP.GE.AND P0, PT, R6, R45, PT ;  /* 0x0000002d0600720c */ /* 0x000fe20003f06270 */
[----:B------:R-:W-:Y:S01]  /*77f0*/  IMAD R45, R33, -0xc0, R45 ;  /* 0xffffff40212d7824 */ /* 0x000fe200078e022d */
[----:B------:R-:W-:-:S02]  /*7800*/  CS2R R12, SRZ ;  /* 0x00000000000c7805 */ /* 0x000fc4000001ff00 */
[----:B------:R-:W-:Y:S02]  /*7810*/  CS2R R8, SRZ ;  /* 0x0000000000087805 */ /* 0x000fe4000001ff00 */
[----:B------:R-:W-:Y:S02]  /*7820*/  CS2R R36, SRZ ;  /* 0x0000000000247805 */ /* 0x000fe4000001ff00 */
[----:B------:R-:W-:Y:S02]  /*7830*/  CS2R R32, SRZ ;  /* 0x0000000000207805 */ /* 0x000fe4000001ff00 */
[----:B------:R-:W-:Y:S02]  /*7840*/  CS2R R28, SRZ ;  /* 0x00000000001c7805 */ /* 0x000fe4000001ff00 */
[----:B------:R-:W-:Y:S02]  /*7850*/  CS2R R24, SRZ ;  /* 0x0000000000187805 */ /* 0x000fe4000001ff00 */
[----:B0-----:R-:W-:-:S02]  /*7860*/  CS2R R14, SRZ ;  /* 0x00000000000e7805 */ /* 0x001fc4000001ff00 */
[----:B------:R-:W-:Y:S01]  /*7870*/  CS2R R10, SRZ ;  /* 0x00000000000a7805 */ /* 0x000fe2000001ff00 */
[----:B------:R-:W-:Y:S06]  /*7880*/  @P0 BRA `(.L_x_10480) ;  /* 0x0000000400240947 */ /* 0x000fec0003800000 */
[----:B------:R-:W2:Y:S01]  /*7890*/  LDL R7, [R1+0x20] ;  /* 0x0000200001077983 */ /* 0x000ea20000100800 */
[----:B------:R-:W-:-:S03]  /*78a0*/  ULDC UR4, c[0x0][0x3f4] ;  /* 0x0000fd0000047ab9 */ /* 0x000fc60000000800 */
[----:B------:R-:W4:Y:S04]  /*78b0*/  LDL R39, [R1+0x18] ;  /* 0x0000180001277983 */ /* 0x000f280000100800 */
[----:B------:R-:W4:Y:S04]  /*78c0*/  LDL R38, [R1+0x1c] ;  /* 0x00001c0001267983 */ /* 0x000f280000100800 */
[----:B------:R-:W4:Y:S04]  /*78d0*/  LDL R35, [R1+0x24] ;  /* 0x0000240001237983 */ /* 0x000f280000100800 */
[----:B------:R-:W4:Y:S04]  /*78e0*/  LDL R34, [R1+0x28] ;  /* 0x0000280001227983 */ /* 0x000f280000100800 */
[----:B------:R-:W4:Y:S04]  /*78f0*/  LDL R49, [R1+0x70] ;  /* 0x0000700001317983 */ /* 0x000f280000100800 */
[----:B------:R-:W4:Y:S01]  /*7900*/  LDL R48, [R1+0x74] ;  /* 0x0000740001307983 */ /* 0x000f220000100800 */
[----:B------:R-:W-:-:S02]  /*7910*/  CS2R R32, SRZ ;  /* 0x0000000000207805 */ /* 0x000fc4000001ff00 */
[----:B------:R-:W-:Y:S02]  /*7920*/  CS2R R30, SRZ ;  /* 0x00000000001e7805 */ /* 0x000fe4000001ff00 */
[----:B------:R-:W-:Y:S02]  /*7930*/  CS2R R28, SRZ ;  /* 0x00000000001c7805 */ /* 0x000fe4000001ff00 */
[----:B------:R-:W-:Y:S02]  /*7940*/  CS2R R26, SRZ ;  /* 0x00000000001a7805 */ /* 0x000fe4000001ff00 */
[----:B------:R-:W-:Y:S02]  /*7950*/  CS2R R24, SRZ ;  /* 0x0000000000187805 */ /* 0x000fe4000001ff00 */
[----:B------:R-:W-:Y:S02]  /*7960*/  CS2R R20, SRZ ;  /* 0x0000000000147805 */ /* 0x000fe4000001ff00 */
[----:B------:R-:W-:-:S02]  /*7970*/  CS2R R36, SRZ ;  /* 0x0000000000247805 */ /* 0x000fc4000001ff00 */
[C---:B--2---:R-:W-:Y:S01]  /*7980*/  ISETP.GE.AND P3, PT, R7.reuse, UR4, PT ;  /* 0x0000000407007c0c */ /* 0x044fe2000bf66270 */
[----:B------:R-:W-:Y:S01]  /*7990*/  IMAD.SHL.U32 R9, R7, 0x2, RZ ;  /* 0x0000000207097824 */ /* 0x000fe200078e00ff */
[----:B------:R-:W-:-:S04]  /*79a0*/  SHF.R.S32.HI R6, RZ, 0x1f, R7 ;  /* 0x0000001fff067819 */ /* 0x000fc80000011407 */
[----:B------:R-:W-:-:S07]  /*79b0*/  SHF.L.U64.HI R10, R7, 0x1, R6 ;  /* 0x00000001070a7819 */ /* 0x000fce0000010206 */
[----:B---3--:R-:W-:Y:S02]  /*79c0*/  @!P3 IADD3 R6, P0, R0, R9, RZ ;  /* 0x000000090006b210 */ /* 0x008fe40007f1e0ff */
[----:B----4-:R-:W-:-:S03]  /*79d0*/  ISETP.GE.AND P1, PT, R39, UR4, PT ;  /* 0x0000000427007c0c */ /* 0x010fc6000bf26270 */
[--C-:B------:R-:W-:Y:S01]  /*79e0*/  @!P3 IMAD.X R7, R3, 0x1, R10.reuse, P0 ;  /* 0x000000010307b824 */ /* 0x100fe200000e060a */
[----:B------:R-:W-:Y:S02]  /*79f0*/  @!P3 IADD3 R8, P0, R4, R9, RZ ;  /* 0x000000090408b210 */ /* 0x000fe40007f1e0ff */
[----:B------:R-:W-:Y:S02]  /*7a00*/  SHF.R.S32.HI R11, RZ, 0x1f, R39 ;  /* 0x0000001fff0b7819 */ /* 0x000fe40000011427 */
[----:B------:R-:W-:Y:S01]  /*7a10*/  SHF.L.U32 R13, R39, 0x1, RZ ;  /* 0x00000001270d7819 */ /* 0x000fe200000006ff */
[----:B------:R-:W-:Y:S01]  /*7a20*/  @!P3 IMAD.X R9, R5, 0x1, R10, P0 ;  /* 0x000000010509b824 */ /* 0x000fe200000e060a */
[----:B------:R-:W-:Y:S01]  /*7a30*/  ISETP.GE.AND P0, PT, R38, UR4, PT ;  /* 0x0000000426007c0c */ /* 0x000fe2000bf06270 */
[----:B------:R0:W5:Y:S01]  /*7a40*/  @!P3 LD.E.64 R32, desc[UR42][R6.64] ;  /* 0x0000002a0620b980 */ /* 0x000162000c101b00 */
[----:B------:R-:W-:Y:S02]  /*7a50*/  SHF.L.U64.HI R14, R39, 0x1, R11 ;  /* 0x00000001270e7819 */ /* 0x000fe4000001020b */
[-C--:B------:R-:W-:Y:S01]  /*7a60*/  @!P1 IADD3 R10, P2, R0, R13.reuse, RZ ;  /* 0x0000000d000a9210 */ /* 0x080fe20007f5e0ff */
[----:B------:R1:W5:Y:S01]  /*7a70*/  @!P3 LD.E.64 R30, desc[UR42][R8.64] ;  /* 0x0000002a081eb980 */ /* 0x000362000c101b00 */
[----:B------:R-:W-:-:S02]  /*7a80*/  @!P1 IADD3 R12, P3, R4, R13, RZ ;  /* 0x0000000d040c9210 */ /* 0x000fc40007f7e0ff */
[----:B------:R-:W-:Y:S01]  /*7a90*/  SHF.R.S32.HI R15, RZ, 0x1f, R38 ;  /* 0x0000001fff0f7819 */ /* 0x000fe20000011426 */
[----:B0-----:R-:W-:-:S03]  /*7aa0*/  IMAD.SHL.U32 R7, R38, 0x2, RZ ;  /* 0x0000000226077824 */ /* 0x001fc600078e00ff */
[----:B------:R-:W-:Y:S01]  /*7ab0*/  SHF.L.U64.HI R6, R38, 0x1, R15 ;  /* 0x0000000126067819 */ /* 0x000fe2000001020f */
[--C-:B------:R-:W-:Y:S02]  /*7ac0*/  @!P1 IMAD.X R11, R3, 0x1, R14.reuse, P2 ;  /* 0x00000001030b9824 */ /* 0x100fe400010e060e */
[C---:B------:R-:W-:Y:S01]  /*7ad0*/  @!P1 IMAD.X R13, R5.reuse, 0x1, R14, P3 ;  /* 0x00000001050d9824 */ /* 0x040fe200018e060e */
[-C--:B-1----:R-:W-:Y:S02]  /*7ae0*/  @!P0 IADD3 R8, P3, R4, R7.reuse, RZ ;  /* 0x0000000704088210 */ /* 0x082fe40007f7e0ff */
[----:B------:R-:W-:Y:S01]  /*7af0*/  @!P0 IADD3 R38, P2, R0, R7, RZ ;  /* 0x0000000700268210 */ /* 0x000fe20007f5e0ff */
[----:B------:R0:W5:Y:S02]  /*7b00*/  @!P1 LD.E.64 R28, desc[UR42][R10.64] ;  /* 0x0000002a0a1c9980 */ /* 0x000164000c101b00 */
[----:B------:R-:W-:Y:S01]  /*7b10*/  @!P0 IMAD.X R9, R5, 0x1, R6, P3 ;  /* 0x0000000105098824 */ /* 0x000fe200018e0606 */
[----:B------:R-:W-:Y:S01]  /*7b20*/  @!P0 IADD3.X R39, R3, R6, RZ, P2, !PT ;  /* 0x0000000603278210 */ /* 0x000fe200017fe4ff */
[----:B------:R-:W5:Y:S01]  /*7b30*/  @!P1 LD.E.64 R26, desc[UR42][R12.64] ;  /* 0x0000002a0c1a9980 */ /* 0x000f62000c101b00 */
[----:B------:R-:W-:-:S02]  /*7b40*/  ISETP.GE.AND P1, PT, R35, UR4, PT ;  /* 0x0000000423007c0c */ /* 0x000fc4000bf26270 */
[----:B------:R-:W-:Y:S01]  /*7b50*/  ISETP.GE.AND P2, PT, R140, UR4, PT ;  /* 0x000000048c007c0c */ /* 0x000fe2000bf46270 */
[----:B------:R-:W5:Y:S01]  /*7b60*/  @!P0 LD.E.64 R24, desc[UR42][R38.64] ;  /* 0x0000002a26188980 */ /* 0x000f62000c101b00 */
[----:B------:R-:W-:-:S03]  /*7b70*/  IMAD.SHL.U32 R7, R35, 0x2, RZ ;  /* 0x0000000223077824 */ /* 0x000fc600078e00ff */
[----:B------:R1:W5:Y:S01]  /*7b80*/  @!P0 LD.E.64 R20, desc[UR42][R8.64] ;  /* 0x0000002a08148980 */ /* 0x000362000c101b00 */
[C---:B------:R-:W-:Y:S01]  /*7b90*/  ISETP.GE.AND P0, PT, R34.reuse, UR4, PT ;  /* 0x0000000422007c0c */ /* 0x040fe2000bf06270 */
[----:B0-----:R-:W-:-:S04]  /*7ba0*/  IMAD.SHL.U32 R11, R34, 0x2, RZ ;  /* 0x00000002220b7824 */ /* 0x001fc800078e00ff */
[-C--:B------:R-:W-:Y:S02]  /*7bb0*/  @!P1 IADD3 R40, P4, R0, R7.reuse, RZ ;  /* 0x0000000700289210 */ /* 0x080fe40007f9e0ff */
[----:B------:R-:W-:Y:S01]  /*7bc0*/  @!P1 IADD3 R6, P3, R4, R7, RZ ;  /* 0x0000000704069210 */ /* 0x000fe20007f7e0ff */
[----:B------:R-:W-:Y:S01]  /*7bd0*/  @!P2 IMAD.WIDE R46, R140, 0x2, R4 ;  /* 0x000000028c2ea825 */ /* 0x000fe200078e0204 */
[----:B-1----:R-:W-:-:S03]  /*7be0*/  @!P2 MOV R9, R3 ;  /* 0x000000030009a202 */ /* 0x002fc60000000f00 */
[----:B------:R-:W-:Y:S01]  /*7bf0*/  @!P2 IMAD.MOV.U32 R8, RZ, RZ, R0 ;  /* 0x000000ffff08a224 */ /* 0x000fe200078e0000 */
[-C--:B------:R-:W-:Y:S01]  /*7c00*/  @!P0 IADD3 R4, P5, R4, R11.reuse, RZ ;  /* 0x0000000b04048210 */ /* 0x080fe20007fbe0ff */
[----:B------:R-:W-:Y:S01]  /*7c10*/  @!P1 IMAD.X R41, R3, 0x1, R49, P4 ;  /* 0x0000000103299824 */ /* 0x000fe200020e0631 */
[----:B------:R-:W-:Y:S01]  /*7c20*/  @!P0 IADD3 R38, P4, R0, R11, RZ ;  /* 0x0000000b00268210 */ /* 0x000fe20007f9e0ff */
[----:B------:R-:W-:Y:S01]  /*7c30*/  @!P2 IMAD.WIDE R42, R140, 0x2, R8 ;  /* 0x000000028c2aa825 */ /* 0x000fe200078e0208 */
[----:B------:R-:W-:Y:S02]  /*7c40*/  CS2R R14, SRZ ;  /* 0x00000000000e7805 */ /* 0x000fe4000001ff00 */
[----:B------:R-:W-:Y:S02]  /*7c50*/  CS2R R34, SRZ ;  /* 0x0000000000227805 */ /* 0x000fe4000001ff00 */
[----:B------:R-:W-:Y:S01]  /*7c60*/  CS2R R12, SRZ ;  /* 0x00000000000c7805 */ /* 0x000fe2000001ff00 */
[----:B------:R-:W-:Y:S01]  /*7c70*/  @!P1 IMAD.X R7, R5, 0x1, R49, P3 ;  /* 0x0000000105079824 */ /* 0x000fe200018e0631 */
[----:B------:R-:W-:-:S02]  /*7c80*/  CS2R R10, SRZ ;  /* 0x00000000000a7805 */ /* 0x000fc4000001ff00 */
[----:B------:R-:W-:Y:S01]  /*7c90*/  CS2R R8, SRZ ;  /* 0x0000000000087805 */ /* 0x000fe2000001ff00 */
[--C-:B------:R-:W-:Y:S01]  /*7ca0*/  @!P0 IMAD.X R39, R3, 0x1, R48.reuse, P4 ;  /* 0x0000000103278824 */ /* 0x100fe200020e0630 */
[----:B------:R0:W5:Y:S01]  /*7cb0*/  @!P2 LD.E.64 R36, desc[UR42][R42.64] ;  /* 0x0000002a2a24a980 */ /* 0x000162000c101b00 */
[----:B------:R-:W-:-:S03]  /*7cc0*/  @!P0 IMAD.X R5, R5, 0x1, R48, P5 ;  /* 0x0000000105058824 */ /* 0x000fc600028e0630 */
[----:B------:R0:W5:Y:S04]  /*7cd0*/  @!P2 LD.E.64 R34, desc[UR42][R46.64] ;  /* 0x0000002a2e22a980 */ /* 0x000168000c101b00 */
[----:B------:R0:W5:Y:S04]  /*7ce0*/  @!P1 LD.E.64 R14, desc[UR42][R40.64] ;  /* 0x0000002a280e9980 */ /* 0x000168000c101b00 */
[----:B------:R0:W5:Y:S04]  /*7cf0*/  @!P1 LD.E.64 R12, desc[UR42][R6.64] ;  /* 0x0000002a060c9980 */ /* 0x000168000c101b00 */
[----:B------:R0:W5:Y:S04]  /*7d00*/  @!P0 LD.E.64 R10, desc[UR42][R38.64] ;  /* 0x0000002a260a8980 */ /* 0x000168000c101b00 */
[----:B------:R0:W5:Y:S02]  /*7d10*/  @!P0 LD.E.64 R8, desc[UR42][R4.64] ;  /* 0x0000002a04088980 */ /* 0x000164000c101b00 */
.L_x_10480:
[----:B------:R-:W-:Y:S05]  /*7d20*/  BSYNC B1 ;  /* 0x0000000000017941 */ /* 0x000fea0003800000 */
.L_x_10479:
[----:B------:R-:W-:Y:S01]  /*7d30*/  ULEA.HI UR4, UR37, UR37, URZ, 0x1 ;  /* 0x0000002525047291 */ /* 0x000fe2000f8f083f */
[----:B--2--5:R-:W-:Y:S01]  /*7d40*/  IMAD.MOV.U32 R3, RZ, RZ, R35 ;  /* 0x000000ffff037224 */ /* 0x024fe200078e0023 */
[----:B---3--:R-:W-:Y:S01]  /*7d50*/  MOV R0, R34 ;  /* 0x0000002200007202 */ /* 0x008fe20000000f00 */
[----:B0-----:R-:W-:Y:S01]  /*7d60*/  IMAD.MOV.U32 R4, RZ, RZ, R30 ;  /* 0x000000ffff047224 */ /* 0x001fe200078e001e */
[----:B------:R-:W-:Y:S01]  /*7d70*/  ULOP3.LUT UR4, UR4, 0xfffffffe, URZ, 0xc0, !UPT ;  /* 0xfffffffe04047892 */ /* 0x000fe2000f8ec03f */
[----:B------:R-:W-:Y:S01]  /*7d80*/  VIMNMX R45, R45, 0xc0, PT ;  /* 0x000000c02d2d7848 */ /* 0x000fe20003fe0100 */
[----:B----4-:R-:W-:Y:S01]  /*7d90*/  IMAD.MOV.U32 R5, RZ, RZ, R27 ;  /* 0x000000ffff057224 */ /* 0x010fe200078e001b */
[----:B------:R-:W-:Y:S01]  /*7da0*/  PRMT R47, R47, 0x5410, R3 ;  /* 0x000054102f2f7816 */ /* 0x000fe20000000003 */
[----:B------:R-:W-:Y:S01]  /*7db0*/  UIADD3 UR4, UR37, -UR4, URZ ;  /* 0x8000000425047290 */ /* 0x000fe2000fffe03f */
[----:B------:R-:W-:Y:S01]  /*7dc0*/  PRMT R50, R0, 0x7610, R50 ;  /* 0x0000761000327816 */ /* 0x000fe20000000032 */
[----:B------:R-:W-:Y:S01]  /*7dd0*/  IMAD.MOV.U32 R0, RZ, RZ, R31 ;  /* 0x000000ffff007224 */ /* 0x000fe200078e001f */
[----:B------:R-:W-:Y:S01]  /*7de0*/  PRMT R58, R4, 0x7610, R58 ;  /* 0x00007610043a7816 */ /* 0x000fe2000000003a */
[----:B------:R-:W-:Y:S01]  /*7df0*/  BSSY B1, `(.L_x_10481) ;  /* 0x0000026000017945 */ /* 0x000fe20003800000 */
[----:B------:R-:W-:Y:S01]  /*7e00*/  MOV R4, R26 ;  /* 0x0000001a00047202 */ /* 0x000fe20000000f00 */
[----:B------:R-:W-:Y:S01]  /*7e10*/  IMAD.U32 R3, RZ, RZ, UR4 ;  /* 0x00000004ff037e24 */ /* 0x000fe2000f8e00ff */
[----:B------:R-:W-:-:S02]  /*7e20*/  ISETP.GE.AND P1, PT, R138, R45, PT ;  /* 0x0000002d8a00720c */ /* 0x000fc40003f26270 */
[----:B------:R-:W-:Y:S01]  /*7e30*/  PRMT R47, R0, 0x7610, R47 ;  /* 0x00007610002f7816 */ /* 0x000fe2000000002f */
[----:B------:R-:W-:Y:S01]  /*7e40*/  IMAD.MOV.U32 R0, RZ, RZ, R20 ;  /* 0x000000ffff007224 */ /* 0x000fe200078e0014 */
[----:B------:R-:W-:Y:S02]  /*7e50*/  SHF.L.U32 R3, R3, 0x1f, RZ ;  /* 0x0000001f03037819 */ /* 0x000fe400000006ff */
[----:B------:R-:W-:Y:S01]  /*7e60*/  PRMT R46, R4, 0x7610, R46 ;  /* 0x00007610042e7816 */ /* 0x000fe2000000002e */
[----:B------:R-:W-:Y:S01]  /*7e70*/  IMAD.MOV.U32 R4, RZ, RZ, R21 ;  /* 0x000000ffff047224 */ /* 0x000fe200078e0015 */
[----:B------:R-:W0:Y:S01]  /*7e80*/  SYNCS.PHASECHK.TRANS64.TRYWAIT P0, [R2+URZ+0x2d800], R3 ;  /* 0x02d80003020075a7 */ /* 0x000e22000800017f */
        /* <DEDUP_REMOVED lines=27> */
[----:B0-----:R-:W-:Y:S06]  /*8040*/  @!P0 BRA `(.L_x_10482) ;  /* 0x0000011000648947 */ /* 0x001fec0003800000 */
.L_x_10687:
[----:B------:R-:W-:Y:S05]  /*8050*/  BSYNC B1 ;  /* 0x0000000000017941 */ /* 0x000fea0003800000 */
.L_x_10481:
[----:B------:R-:W-:Y:S01]  /*8060*/  PRMT R39, R0, 0x5410, R4 ;  /* 0x0000541000277816 */ /* 0x000fe20000000004 */
[----:B------:R-:W-:Y:S06]  /*8070*/  @P1 BRA `(.L_x_10483) ;  /* 0x0000002c00001947 */ /* 0x000fec0003800000 */
[----:B------:R-:W0:Y:S01]  /*8080*/  LDL R54, [R1+0x44] ;  /* 0x0000440001367983 */ /* 0x000e220000100800 */
[----:B------:R-:W1:Y:S03]  /*8090*/  LDC R5, c[0x0][0x3f4] ;  /* 0x0000fd00ff057b82 */ /* 0x000e660000000800 */
[----:B------:R-:W2:Y:S04]  /*80a0*/  LDL R53, [R1+0x20] ;  /* 0x0000200001357983 */ /* 0x000ea80000100800 */
[----:B------:R-:W3:Y:S04]  /*80b0*/  LDL R52, [R1+0x18] ;  /* 0x0000180001347983 */ /* 0x000ee80000100800 */
[----:B------:R-:W4:Y:S04]  /*80c0*/  LDL R51, [R1+0x1c] ;  /* 0x00001c0001337983 */ /* 0x000f280000100800 */
[----:B------:R-:W5:Y:S04]  /*80d0*/  LDL R49, [R1+0x24] ;  /* 0x0000240001317983 */ /* 0x000f680000100800 */
[----:B------:R-:W5:Y:S04]  /*80e0*/  LDL R7, [R1+0x28] ;  /* 0x0000280001077983 */ /* 0x000f680000100800 */
[----:B------:R-:W5:Y:S01]  /*80f0*/  LDL R6, [R1+0x48] ;  /* 0x0000480001067983 */ /* 0x000f620000100800 */
[----:B-1----:R-:W-:Y:S01]  /*8100*/  ISETP.GE.AND P6, PT, R140, R5, PT ;  /* 0x000000058c00720c */ /* 0x002fe20003fc6270 */
[----:B------:R-:W-:Y:S01]  /*8110*/  BSSY B1, `(.L_x_10484) ;  /* 0x0000034000017945 */ /* 0x000fe20003800000 */
[----:B0-----:R-:W-:-:S02]  /*8120*/  LEA R3, R54, R2, 0x1 ;  /* 0x0000000236037211 */ /* 0x001fc400078e08ff */
[----:B--2---:R-:W-:-:S03]  /*8130*/  ISETP.GE.AND P0, PT, R53, R5, PT ;  /* 0x000000053500720c */ /* 0x004fc60003f06270 */
[----:B------:R-:W-:Y:S01]  /*8140*/  VIADD R0, R3, 0x20 ;  /* 0x0000002003007836 */ /* 0x000fe20000000000 */
[-C--:B---3--:R-:W-:Y:S02]  /*8150*/  ISETP.GE.AND P1, PT, R52, R5.reuse, PT ;  /* 0x000000053400720c */ /* 0x088fe40003f26270 */
[-C--:B----4-:R-:W-:Y:S02]  /*8160*/  ISETP.GE.AND P2, PT, R51, R5.reuse, PT ;  /* 0x000000053300720c */ /* 0x090fe40003f46270 */
[-C--:B-----5:R-:W-:Y:S02]  /*8170*/  ISETP.GE.AND P3, PT, R49, R5.reuse, PT ;  /* 0x000000053100720c */ /* 0x0a0fe40003f66270 */
[----:B------:R-:W-:Y:S02]  /*8180*/  ISETP.GE.AND P4, PT, R7, R5, PT ;  /* 0x000000050700720c */ /* 0x000fe40003f86270 */
[----:B------:R-:W-:Y:S01]  /*8190*/  LOP3.LUT P5, RZ, R6, 0x2, RZ, 0xc0, !PT ;  /* 0x0000000206ff7812 */ /* 0x000fe200078ac0ff */
[----:B------:R-:W-:-:S12]  /*81a0*/  @P6 BRA `(.L_x_10485) ;  /* 0x0000000000a86947 */ /* 0x000fd80003800000 */
[----:B------:R-:W0:Y:S01]  /*81b0*/  LDS.128 R4, [R3+0xc400] ;  /* 0x00c4000003047984 */ /* 0x000e220000000c00 */
        /* <DEDUP_REMOVED lines=20> */
[----:B------:R-:W-:Y:S02]  /*8300*/  HADD2.F32 R6, -RZ, R5.H0_H0 ;  /* 0x20000005ff067230 */ /* 0x000fe40000004100 */
[----:B------:R-:W-:Y:S01]  /*8310*/  FFMA.FTZ R53, R36, R49, -R53 ;  /* 0x0000003124357223 */ /* 0x000fe20000010835 */
[----:B------:R-:W-:Y:S02]  /*8320*/  HADD2.F32 R48, -RZ, R47.H1_H1 ;  /* 0x3000002fff307230 */ /* 0x000fe40000004100 */
        /* <DEDUP_REMOVED lines=17> */
[----:B------:R0:W-:Y:S02]  /*8440*/  STS.128 [R3+0xc400], R4 ;  /* 0x00c4000403007388 */ /* 0x0001e40000000c00 */
.L_x_10485:
[----:B------:R-:W-:Y:S05]  /*8450*/  BSYNC B1 ;  /* 0x0000000000017941 */ /* 0x000fea0003800000 */
.L_x_10484:
[----:B------:R-:W-:Y:S01]  /*8460*/  BSSY B1, `(.L_x_10486) ;  /* 0x000002d000017945 */ /* 0x000fe20003800000 */
[----:B------:R-:W-:-:S03]  /*8470*/  @P5 VIADD R0, R3, 0xffffffe0 ;  /* 0xffffffe003005836 */ /* 0x000fc60000000000 */
        /* <DEDUP_REMOVED lines=10> */
[----:B------:R-:W-:-:S02]  /*8520*/  HADD2.F32 R47, -RZ, R47.H0_H0 ;  /* 0x2000002fff2f7230 */ /* 0x000fc40000004100 */
        /* <DEDUP_REMOVED lines=32> */
.L_x_10487:
[----:B------:R-:W-:Y:S05]  /*8730*/  BSYNC B1 ;  /* 0x0000000000017941 */ /* 0x000fea0003800000 */
.L_x_10486:
[----:B------:R-:W-:Y:S04]  /*8740*/  BSSY B1, `(.L_x_10488) ;  /* 0x000002c000017945 */ /* 0x000fe80003800000 */
[----:B------:R-:W-:Y:S05]  /*8750*/  @P1 BRA `(.L_x_10489) ;  /* 0x0000000000a81947 */ /* 0x000fea0003800000 */
[----:B01----:R-:W0:Y:S01]  /*8760*/  LDS.128 R4, [R3+0xf400] ;  /* 0x00f4000003047984 */ /* 0x003e220000000c00 */
        /* <DEDUP_REMOVED lines=41> */
.L_x_10489:
[----:B------:R-:W-:Y:S05]  /*8a00*/  BSYNC B1 ;  /* 0x0000000000017941 */ /* 0x000fea0003800000 */
.L_x_10488:
[----:B------:R-:W-:Y:S04]  /*8a10*/  BSSY B1, `(.L_x_10490) ;  /* 0x000002c000017945 */ /* 0x000fe80003800000 */
[----:B------:R-:W-:Y:S05]  /*8a20*/  @P2 BRA `(.L_x_10491) ;  /* 0x0000000000a82947 */ /* 0x000fea0003800000 */
[----:B012---:R-:W0:Y:S01]  /*8a30*/  LDS.128 R4, [R0+0xf400] ;  /* 0x00f4000000047984 */ /* 0x007e220000000c00 */
        /* <DEDUP_REMOVED lines=41> */
.L_x_10491:
[----:B------:R-:W-:Y:S05]  /*8cd0*/  BSYNC B1 ;  /* 0x0000000000017941 */ /* 0x000fea0003800000 */
.L_x_10490:
        /* <DEDUP_REMOVED lines=44> */
.L_x_10493:
[----:B------:R-:W-:Y:S05]  /*8fa0*/  BSYNC B1 ;  /* 0x0000000000017941 */ /* 0x000fea0003800000 */
.L_x_10492:
[----:B------:R-:W-:Y:S05]  /*8fb0*/  @P4 BRA `(.L_x_10483) ;  /* 0x0000001c00304947 */ /* 0x000fea0003800000 */
[----:B01234-:R-:W0:Y:S01]  /*8fc0*/  LDS.128 R4, [R0+0x12400] ;  /* 0x0124000000047984 */ /* 0x01fe220000000c00 */
        /* <DEDUP_REMOVED lines=9> */
[----:B------:R-:W-:Y:S02]  /*9060*/  HADD2.F32 R39, -RZ, R39.H1_H1 ;  /* 0x30000027ff277230 */ /* 0x000fe40000004100 */
[--C-:B0-----:R-:W-:Y:S02]  /*9070*/  HADD2.F32 R10, -RZ, R7.reuse.H1_H1 ;  /* 0x30000007ff0a7230 */ /* 0x101fe40000004100 */
[--C-:B------:R-:W-:Y:S02]  /*9080*/  HADD2.F32 R3, -RZ, R4.reuse.H0_H0 ;  /* 0x20000004ff037230 */ /* 0x100fe40000004100 */
[----:B------:R-:W-:Y:S02]  /*9090*/  HADD2.F32 R9, -RZ, R7.H0_H0 ;  /* 0x20000007ff097230 */ /* 0x000fe40000004100 */
[C---:B------:R-:W-:Y:S01]  /*90a0*/  FMUL.FTZ R20, R10.reuse, R14 ;  /* 0x0000000e0a147220 */ /* 0x040fe20000410000 */
[----:B------:R-:W-:Y:S02]  /*90b0*/  HADD2.F32 R4, -RZ, R4.H1_H1 ;  /* 0x30000004ff047230 */ /* 0x000fe40000004100 */
[----:B------:R-:W-:Y:S01]  /*90c0*/  FMUL.FTZ R15, R10, R12 ;  /* 0x0000000c0a0f7220 */ /* 0x000fe20000410000 */
[----:B------:R-:W-:-:S02]  /*90d0*/  HADD2.F32 R7, -RZ, R6.H0_H0 ;  /* 0x20000006ff077230 */ /* 0x000fc40000004100 */
[C---:B------:R-:W-:Y:S01]  /*90e0*/  FFMA.FTZ R20, R9.reuse, R12, -R20 ;  /* 0x0000000c09147223 */ /* 0x040fe20000010814 */
[----:B------:R-:W-:Y:S02]  /*90f0*/  HADD2.F32 R8, -RZ, R6.H1_H1 ;  /* 0x30000006ff087230 */ /* 0x000fe40000004100 */
[C---:B------:R-:W-:Y:S01]  /*9100*/  FMUL.FTZ R10, R4.reuse, R13 ;  /* 0x0000000d040a7220 */ /* 0x040fe20000410000 */
        /* <DEDUP_REMOVED lines=22> */
.L_x_10477:
[----:B------:R-:W-:-:S03]  /*9270*/  UMOV UR4, 0xffffffff ;  /* 0xffffffff00047882 */ /* 0x000fc60000000000 */
[----:B------:R-:W-:Y:S05]  /*9280*/  BRA.DIV UR4, `(.L_x_10494) ;  /* 0x000000fe04e87947 */ /* 0x000fea000b800000 */
[----:B------:R1:W2:Y:S04]  /*9290*/  SHFL.IDX PT, R3, R25, RZ, 0x1e1f ;  /* 0x001e1fff19037589 */ /* 0x0002a800000e0000 */
[----:B------:R1:W3:Y:S04]  /*92a0*/  SHFL.IDX PT, R0, R24, RZ, 0x1e1f ;  /* 0x001e1fff18007589 */ /* 0x0002e800000e0000 */
[----:B------:R1:W4:Y:S04]  /*92b0*/  SHFL.IDX PT, R21, R27, RZ, 0x1e1f ;  /* 0x001e1fff1b157589 */ /* 0x00032800000e0000 */
[----:B------:R1:W0:Y:S02]  /*92c0*/  SHFL.IDX PT, R20, R26, RZ, 0x1e1f ;  /* 0x001e1fff1a147589 */ /* 0x00022400000e0000 */
.L_x_10693:
        /* <DEDUP_REMOVED lines=10> */
[----:B0-----:R-:W-:Y:S02]  /*9370*/  CS2R R14, SRZ ;  /* 0x00000000000e7805 */ /* 0x001fe4000001ff00 */
[----:B-1----:R-:W-:Y:S02]  /*9380*/  CS2R R24, SRZ ;  /* 0x0000000000187805 */ /* 0x002fe4000001ff00 */
[----:B------:R-:W-:Y:S02]  /*9390*/  CS2R R26, SRZ ;  /* 0x00000000001a7805 */ /* 0x000fe4000001ff00 */
[----:B------:R-:W-:Y:S02]  /*93a0*/  CS2R R28, SRZ ;  /* 0x00000000001c7805 */ /* 0x000fe4000001ff00 */
[----:B------:R-:W-:Y:S02]  /*93b0*/  CS2R R30, SRZ ;  /* 0x00000000001e7805 */ /* 0x000fe4000001ff00 */
[----:B------:R-:W-:-:S02]  /*93c0*/  CS2R R32, SRZ ;  /* 0x0000000000207805 */ /* 0x000fc4000001ff00 */
[----:B------:R-:W-:Y:S01]  /*93d0*/  CS2R R34, SRZ ;  /* 0x0000000000227805 */ /* 0x000fe2000001ff00 */
[----:B------:R-:W-:Y:S06]  /*93e0*/  @P0 BRA `(.L_x_10496) ;  /* 0x0000000000980947 */ /* 0x000fec0003800000 */
[----:B------:R-:W-:Y:S01]  /*93f0*/  ULDC UR4, c[0x0][0x3f4] ;  /* 0x0000fd0000047ab9 */ /* 0x000fe20000000800 */
[C---:B------:R-:W-:Y:S01]  /*9400*/  VIADD R4, R16.reuse, 0x10 ;  /* 0x0000001010047836 */ /* 0x040fe20000000000 */
[C---:B------:R-:W-:Y:S01]  /*9410*/  ISETP.GE.AND P2, PT, R16.reuse, UR4, PT ;  /* 0x0000000410007c0c */ /* 0x040fe2000bf46270 */
[----:B------:R-:W-:Y:S01]  /*9420*/  VIADD R5, R16, 0x20 ;  /* 0x0000002010057836 */ /* 0x000fe20000000000 */
[----:B------:R-:W-:Y:S02]  /*9430*/  CS2R R28, SRZ ;  /* 0x00000000001c7805 */ /* 0x000fe4000001ff00 */
[----:B------:R-:W-:Y:S02]  /*9440*/  CS2R R30, SRZ ;  /* 0x00000000001e7805 */ /* 0x000fe4000001ff00 */
[----:B------:R-:W-:Y:S01]  /*9450*/  ISETP.GE.AND P3, PT, R4, UR4, PT ;  /* 0x0000000404007c0c */ /* 0x000fe2000bf66270 */
[----:B---3--:R-:W-:Y:S01]  /*9460*/  IMAD.MOV.U32 R4, RZ, RZ, R0 ;  /* 0x000000ffff047224 */ /* 0x008fe200078e0000 */
[----:B------:R-:W-:Y:S01]  /*9470*/  ISETP.GE.AND P4, PT, R5, UR4, PT ;  /* 0x0000000405007c0c */ /* 0x000fe2000bf86270 */
[----:B--2---:R-:W-:Y:S01]  /*9480*/  IMAD.MOV.U32 R5, RZ, RZ, R3 ;  /* 0x000000ffff057224 */ /* 0x004fe200078e0003 */
[----:B------:R-:W-:-:S02]  /*9490*/  CS2R R8, SRZ ;  /* 0x0000000000087805 */ /* 0x000fc4000001ff00 */
[----:B------:R-:W-:Y:S02]  /*94a0*/  CS2R R10, SRZ ;  /* 0x00000000000a7805 */ /* 0x000fe4000001ff00 */
[----:B------:R-:W-:Y:S02]  /*94b0*/  CS2R R32, SRZ ;  /* 0x0000000000207805 */ /* 0x000fe4000001ff00 */
[----:B------:R-:W-:Y:S02]  /*94c0*/  CS2R R34, SRZ ;  /* 0x0000000000227805 */ /* 0x000fe4000001ff00 */
[----:B------:R-:W-:Y:S01]  /*94d0*/  @!P2 SHF.L.U32 R37, R16, 0x1, RZ ;  /* 0x000000011025a819 */ /* 0x000fe200000006ff */
[----:B------:R-:W-:-:S03]  /*94e0*/  @!P3 IMAD.SHL.U32 R49, R148, 0x8, RZ ;  /* 0x000000089431b824 */ /* 0x000fc600078e00ff */
[-C--:B------:R-:W-:Y:S01]  /*94f0*/  @!P2 IADD3 R38, P0, R0, R37.reuse, RZ ;  /* 0x000000250026a210 */ /* 0x080fe20007f1e0ff */
[----:B------:R-:W-:Y:S01]  /*9500*/  @!P4 IMAD.SHL.U32 R41, R149, 0x8, RZ ;  /* 0x000000089529c824 */ /* 0x000fe200078e00ff */
[----:B------:R-:W-:Y:S01]  /*9510*/  @!P2 IADD3 R36, P1, R20, R37, RZ ;  /* 0x000000251424a210 */ /* 0x000fe20007f3e0ff */
[----:B------:R-:W-:Y:S01]  /*9520*/  @!P3 IMAD.WIDE R42, R49, 0x2, R4 ;  /* 0x00000002312ab825 */ /* 0x000fe200078e0204 */
[----:B------:R-:W-:Y:S02]  /*9530*/  @!P2 SHF.L.U64.HI R0, R16, 0x1, R17 ;  /* 0x000000011000a819 */ /* 0x000fe40000010211 */
[----:B------:R-:W-:Y:S02]  /*9540*/  CS2R R12, SRZ ;  /* 0x00000000000c7805 */ /* 0x000fe4000001ff00 */
[----:B------:R-:W-:Y:S01]  /*9550*/  CS2R R14, SRZ ;  /* 0x00000000000e7805 */ /* 0x000fe2000001ff00 */
[----:B------:R-:W-:Y:S01]  /*9560*/  @!P4 IMAD.WIDE R46, R41, 0x2, R4 ;  /* 0x00000002292ec825 */ /* 0x000fe200078e0204 */
[----:B------:R-:W-:-:S02]  /*9570*/  CS2R R24, SRZ ;  /* 0x0000000000187805 */ /* 0x000fc4000001ff00 */
[----:B------:R-:W-:Y:S02]  /*9580*/  CS2R R26, SRZ ;  /* 0x00000000001a7805 */ /* 0x000fe4000001ff00 */
[----:B------:R-:W-:Y:S02]  /*9590*/  CS2R R4, SRZ ;  /* 0x0000000000047805 */ /* 0x000fe4000001ff00 */
[----:B------:R-:W-:Y:S01]  /*95a0*/  CS2R R6, SRZ ;  /* 0x0000000000067805 */ /* 0x000fe2000001ff00 */
[--C-:B----4-:R-:W-:Y:S01]  /*95b0*/  @!P3 IMAD.WIDE R48, R49, 0x2, R20.reuse ;  /* 0x000000023130b825 */ /* 0x110fe200078e0214 */
        /* <DEDUP_REMOVED lines=9> */
.L_x_10496:
[----:B------:R-:W-:Y:S05]  /*9650*/  BSYNC B1 ;  /* 0x0000000000017941 */ /* 0x000fea0003800000 */
.L_x_10495:
[----:B------:R-:W-:Y:S01]  /*9660*/  ULEA.HI UR4, UR37, UR37, URZ, 0x1 ;  /* 0x0000002525047291 */ /* 0x000fe2000f8f083f */
[----:B--2--5:R-:W-:Y:S01]  /*9670*/  IMAD.MOV.U32 R3, RZ, RZ, R5 ;  /* 0x000000ffff037224 */ /* 0x024fe200078e0005 */
[----:B0-----:R-:W-:Y:S01]  /*9680*/  MOV R38, R29 ;  /* 0x0000001d00267202 */ /* 0x001fe20000000f00 */
[----:B---3--:R-:W-:Y:S01]  /*9690*/  IMAD.MOV.U32 R0, RZ, RZ, R4 ;  /* 0x000000ffff007224 */ /* 0x008fe200078e0004 */
[----:B------:R-:W-:Y:S01]  /*96a0*/  ULOP3.LUT UR4, UR4, 0xfffffffe, URZ, 0xc0, !UPT ;  /* 0xfffffffe04047892 */ /* 0x000fe2000f8ec03f */
[----:B------:R-:W-:Y:S01]  /*96b0*/  IMAD.MOV.U32 R20, RZ, RZ, R6 ;  /* 0x000000ffff147224 */ /* 0x000fe200078e0006 */
[----:B------:R-:W-:Y:S01]  /*96c0*/  PRMT R61, R3, 0x7610, R61 ;  /* 0x00007610033d7816 */ /* 0x000fe2000000003d */
[----:B----4-:R-:W-:Y:S01]  /*96d0*/  IMAD.MOV.U32 R21, RZ, RZ, R9 ;  /* 0x000000ffff157224 */ /* 0x010fe200078e0009 */
[----:B------:R-:W-:Y:S01]  /*96e0*/  UIADD3 UR4, UR37, -UR4, URZ ;  /* 0x8000000425047290 */ /* 0x000fe2000fffe03f */
[----:B------:R-:W-:Y:S01]  /*96f0*/  PRMT R62, R0, 0x7610, R62 ;  /* 0x00007610003e7816 */ /* 0x000fe2000000003e */
[----:B------:R-:W-:Y:S01]  /*9700*/  IMAD.MOV.U32 R0, RZ, RZ, R7 ;  /* 0x000000ffff007224 */ /* 0x000fe200078e0007 */
[----:B------:R-:W-:Y:S01]  /*9710*/  PRMT R54, R54, 0x5410, R20 ;  /* 0x0000541036367816 */ /* 0x000fe20000000014 */
[----:B------:R-:W-:Y:S01]  /*9720*/  IMAD.MOV.U32 R20, RZ, RZ, R8 ;  /* 0x000000ffff147224 */ /* 0x000fe200078e0008 */
[----:B------:R-:W-:Y:S01]  /*9730*/  VIMNMX R45, R45, 0xc0, PT ;  /* 0x000000c02d2d7848 */ /* 0x000fe20003fe0100 */
[----:B------:R-:W-:Y:S01]  /*9740*/  IMAD.MOV.U32 R36, RZ, RZ, R13 ;  /* 0x000000ffff247224 */ /* 0x000fe200078e000d */
[----:B------:R-:W-:Y:S01]  /*9750*/  MOV R3, UR4 ;  /* 0x0000000400037c02 */ /* 0x000fe20008000f00 */
[----:B------:R-:W-:Y:S01]  /*9760*/  IMAD.MOV.U32 R37, RZ, RZ, R25 ;  /* 0x000000ffff257224 */ /* 0x000fe200078e0019 */
[----:B------:R-:W-:Y:S01]  /*9770*/  PRMT R54, R0, 0x7610, R54 ;  /* 0x0000761000367816 */ /* 0x000fe20000000036 */
[----:B------:R-:W-:Y:S01]  /*9780*/  IMAD.MOV.U32 R0, RZ, RZ, R10 ;  /* 0x000000ffff007224 */ /* 0x000fe200078e000a */
[----:B------:R-:W-:Y:S01]  /*9790*/  SHF.L.U32 R3, R3, 0x1f, RZ ;  /* 0x0000001f03037819 */ /* 0x000fe200000006ff */
[----:B------:R-:W-:Y:S01]  /*97a0*/  BSSY B1, `(.L_x_10497) ;  /* 0x000001c000017945 */ /* 0x000fe20003800000 */
[----:B------:R-:W-:Y:S01]  /*97b0*/  PRMT R47, R20, 0x5410, R21 ;  /* 0x00005410142f7816 */ /* 0x000fe20000000015 */
[----:B------:R-:W-:Y:S01]  /*97c0*/  IMAD.MOV.U32 R21, RZ, RZ, R12 ;  /* 0x000000ffff157224 */ /* 0x000fe200078e000c */
[----:B------:R-:W0:Y:S01]  /*97d0*/  SYNCS.PHASECHK.TRANS64.TRYWAIT P0, [R2+URZ+0x2d800], R3 ;  /* 0x02d80003020075a7 */ /* 0x000e22000800017f */
        /* <DEDUP_REMOVED lines=14> */
[----:B------:R-:W-:Y:S01]  /*98c0*/  ISETP.GE.AND P1, PT, R138, R45, PT ;  /* 0x0000002d8a00720c */ /* 0x000fe20003f26270 */
[----:B------:R-:W-:-:S03]  /*98d0*/  IMAD.MOV.U32 R38, RZ, RZ, R33 ;  /* 0x000000ffff267224 */ /* 0x000fc600078e0021 */
[----:B------:R-:W-:Y:S01]  /*98e0*/  PRMT R67, R21, 0x5410, R36 ;  /* 0x0000541015437816 */ /* 0x000fe20000000024 */
[----:B------:R-:W-:Y:S02]  /*98f0*/  IMAD.MOV.U32 R21, RZ, RZ, R30 ;  /* 0x000000ffff157224 */ /* 0x000fe400078e001e */
[----:B------:R-:W-:-:S05]  /*9900*/  IMAD.MOV.U32 R36, RZ, RZ, R31 ;  /* 0x000000ffff247224 */ /* 0x000fca00078e001f */
[----:B------:R-:W-:Y:S02]  /*9910*/  PRMT R50, R21, 0x5410, R36 ;  /* 0x0000541015327816 */ /* 0x000fe40000000024 */
[----:B------:R-:W-:Y:S01]  /*9920*/  PRMT R21, R37, 0x5410, R38 ;  /* 0x0000541025157816 */ /* 0x000fe20000000026 */
[----:B------:R-:W-:Y:S01]  /*9930*/  IMAD.MOV.U32 R37, RZ, RZ, R35 ;  /* 0x000000ffff257224 */ /* 0x000fe200078e0023 */
[----:B------:R-:W-:Y:S01]  /*9940*/  MOV R36, R34 ;  /* 0x0000002200247202 */ /* 0x000fe20000000f00 */
[----:B0-----:R-:W-:Y:S06]  /*9950*/  @!P0 BRA `(.L_x_10498) ;  /* 0x000000f800a88947 */ /* 0x001fec0003800000 */
.L_x_10694:
[----:B------:R-:W-:Y:S05]  /*9960*/  BSYNC B1 ;  /* 0x0000000000017941 */ /* 0x000fea0003800000 */
.L_x_10497:
[----:B------:R-:W-:Y:S01]  /*9970*/  PRMT R45, R36, 0x5410, R37 ;  /* 0x00005410242d7816 */ /* 0x000fe20000000025 */
[----:B------:R-:W-:Y:S06]  /*9980*/  @P1 BRA `(.L_x_10483) ;  /* 0x0000001000bc1947 */ /* 0x000fec0003800000 */
[----:B0-----:R-:W0:Y:S01]  /*9990*/  LDC R3, c[0x0][0x3f4] ;  /* 0x0000fd00ff037b82 */ /* 0x001e220000000800 */
[C---:B------:R-:W-:Y:S01]  /*99a0*/  VIADD R36, R16.reuse, 0x10 ;  /* 0x0000001010247836 */ /* 0x040fe20000000000 */
[----:B------:R-:W-:Y:S01]  /*99b0*/  BSSY B1, `(.L_x_10499) ;  /* 0x000006a000017945 */ /* 0x000fe20003800000 */
[C---:B------:R-:W-:Y:S01]  /*99c0*/  VIADD R38, R16.reuse, 0x20 ;  /* 0x0000002010267836 */ /* 0x040fe20000000000 */
[-C--:B0-----:R-:W-:Y:S02]  /*99d0*/  ISETP.GE.AND P0, PT, R16, R3.reuse, PT ;  /* 0x000000031000720c */ /* 0x081fe40003f06270 */
[-C--:B------:R-:W-:Y:S02]  /*99e0*/  ISETP.GE.AND P1, PT, R36, R3.reuse, PT ;  /* 0x000000032400720c */ /* 0x080fe40003f26270 */
[----:B------:R-:W-:-:S09]  /*99f0*/  ISETP.GE.AND P2, PT, R38, R3, PT ;  /* 0x000000032600720c */ /* 0x000fd20003f46270 */
[----:B------:R-:W-:Y:S05]  /*9a00*/  @P0 BRA `(.L_x_10500) ;  /* 0x0000000400900947 */ /* 0x000fea0003800000 */
[----:B------:R-:W2:Y:S01]  /*9a10*/  LDL R69, [R1+0x80] ;  /* 0x0000800001457983 */ /* 0x000ea20000100800 */
[----:B------:R-:W0:Y:S02]  /*9a20*/  S2R R39, SR_TID.X ;  /* 0x0000000000277919 */ /* 0x000e240000002100 */
[----:B0-----:R-:W-:-:S05]  /*9a30*/  VIADD R40, R39, 0xffffff80 ;  /* 0xffffff8027287836 */ /* 0x001fca0000000000 */
[----:B------:R-:W-:-:S04]  /*9a40*/  LEA.HI R39, R40, R40, RZ, 0x1 ;  /* 0x0000002828277211 */ /* 0x000fc800078f08ff */
[----:B------:R-:W-:-:S04]  /*9a50*/  LOP3.LUT R39, R39, 0xfffffffe, RZ, 0xc0, !PT ;  /* 0xfffffffe27277812 */ /* 0x000fc800078ec0ff */
[----:B------:R-:W-:-:S04]  /*9a60*/  IADD3 R39, R40, -R39, RZ ;  /* 0x8000002728277210 */ /* 0x000fc80007ffe0ff */
[----:B------:R-:W-:-:S04]  /*9a70*/  LEA.HI R36, R3, R39, RZ, 0x1d ;  /* 0x0000002703247211 */ /* 0x000fc800078fe8ff */
        /* <DEDUP_REMOVED lines=8> */
[----:B------:R-:W-:-:S05]  /*9b00*/  IMAD R46, R41, 0x2, R2 ;  /* 0x00000002292e7824 */ /* 0x000fca00078e0202 */
[----:B------:R-:W0:Y:S01]  /*9b10*/  LDS.128 R40, [R46+0xc400] ;  /* 0x00c400002e287984 */ /* 0x000e220000000c00 */
[----:B------:R-:W-:Y:S02]  /*9b20*/  SHF.R.U32.HI R64, RZ, 0x10, R5 ;  /* 0x00000010ff407819 */ /* 0x000fe40000011605 */
[--C-:B------:R-:W-:Y:S02]  /*9b30*/  SHF.R.U64 R24, R24, 0x10, R25.reuse ;  /* 0x0000001018187819 */ /* 0x100fe40000001219 */
[----:B------:R-:W-:Y:S02]  /*9b40*/  SHF.R.U32.HI R60, RZ, 0x10, R25 ;  /* 0x00000010ff3c7819 */ /* 0x000fe40000011619 */
[----:B------:R-:W-:Y:S01]  /*9b50*/  SHF.R.U64 R25, R4, 0x10, R5 ;  /* 0x0000001004197819 */ /* 0x000fe20000001205 */
[----:B------:R-:W-:Y:S01]  /*9b60*/  HADD2.F32 R61, -RZ, R61.H0_H0 ;  /* 0x2000003dff3d7230 */ /* 0x000fe20000004100 */
[--C-:B------:R-:W-:Y:S01]  /*9b70*/  SHF.R.U64 R4, R26, 0x10, R27.reuse ;  /* 0x000000101a047819 */ /* 0x100fe2000000121b */
[----:B------:R-:W-:Y:S01]  /*9b80*/  HADD2.F32 R64, -RZ, R64.H0_H0 ;  /* 0x20000040ff407230 */ /* 0x000fe20000004100 */
[----:B------:R-:W-:-:S02]  /*9b90*/  SHF.R.U32.HI R51, RZ, 0x10, R27 ;  /* 0x00000010ff337819 */ /* 0x000fc4000001161b */
[--C-:B------:R-:W-:Y:S01]  /*9ba0*/  SHF.R.U64 R5, R6, 0x10, R7.reuse ;  /* 0x0000001006057819 */ /* 0x100fe20000001207 */
[----:B------:R-:W-:Y:S02]  /*9bb0*/  HADD2.F32 R59, -RZ, R59.H0_H0 ;  /* 0x2000003bff3b7230 */ /* 0x000fe40000004100 */
[----:B------:R-:W-:Y:S02]  /*9bc0*/  HADD2.F32 R60, -RZ, R60.H0_H0 ;  /* 0x2000003cff3c7230 */ /* 0x000fe40000004100 */
[----:B------:R-:W-:Y:S02]  /*9bd0*/  HADD2.F32 R62, -RZ, R62.H0_H0 ;  /* 0x2000003eff3e7230 */ /* 0x000fe40000004100 */
[----:B------:R-:W-:Y:S01]  /*9be0*/  HADD2.F32 R58, -RZ, R58.H0_H0 ;  /* 0x2000003aff3a7230 */ /* 0x000fe20000004100 */
[----:B------:R-:W-:Y:S01]  /*9bf0*/  SHF.R.U32.HI R52, RZ, 0x10, R7 ;  /* 0x00000010ff347819 */ /* 0x000fe20000011607 */
[--C-:B0-----:R-:W-:Y:S02]  /*9c00*/  HADD2.F32 R6, -RZ, R41.reuse.H0_H0 ;  /* 0x20000029ff067230 */ /* 0x101fe40000004100 */
[----:B------:R-:W-:-:S02]  /*9c10*/  HADD2.F32 R27, -RZ, R41.H1_H1 ;  /* 0x30000029ff1b7230 */ /* 0x000fc40000004100 */
[----:B------:R-:W-:Y:S02]  /*9c20*/  HADD2.F32 R41, -RZ, R40.H0_H0 ;  /* 0x20000028ff297230 */ /* 0x000fe40000004100 */
[C---:B------:R-:W-:Y:S01]  /*9c30*/  FMUL.FTZ R63, R6.reuse, R61 ;  /* 0x0000003d063f7220 */ /* 0x040fe20000410000 */
[----:B------:R-:W-:Y:S01]  /*9c40*/  FMUL.FTZ R65, R6, R59 ;  /* 0x0000003b06417220 */ /* 0x000fe20000410000 */
[C---:B------:R-:W-:Y:S01]  /*9c50*/  FMUL.FTZ R66, R27.reuse, R64 ;  /* 0x000000401b427220 */ /* 0x040fe20000410000 */
[----:B------:R-:W-:Y:S01]  /*9c60*/  FMUL.FTZ R68, R27, R60 ;  /* 0x0000003c1b447220 */ /* 0x000fe20000410000 */
[----:B------:R-:W-:Y:S02]  /*9c70*/  HADD2.F32 R56, -RZ, R42.H0_H0 ;  /* 0x2000002aff387230 */ /* 0x000fe40000004100 */
[--C-:B------:R-:W-:Y:S02]  /*9c80*/  HADD2.F32 R57, -RZ, R43.reuse.H0_H0 ;  /* 0x2000002bff397230 */ /* 0x100fe40000004100 */
[----:B------:R-:W-:-:S02]  /*9c90*/  HADD2.F32 R43, -RZ, R43.H1_H1 ;  /* 0x3000002bff2b7230 */ /* 0x000fc40000004100 */
[----:B------:R-:W-:Y:S02]  /*9ca0*/  HADD2.F32 R40, -RZ, R40.H1_H1 ;  /* 0x30000028ff287230 */ /* 0x000fe40000004100 */
[----:B------:R-:W-:Y:S02]  /*9cb0*/  HADD2.F32 R42, -RZ, R42.H1_H1 ;  /* 0x3000002aff2a7230 */ /* 0x000fe40000004100 */
[----:B------:R-:W-:Y:S01]  /*9cc0*/  HADD2.F32 R25, -RZ, R25.H0_H0 ;  /* 0x20000019ff197230 */ /* 0x000fe20000004100 */
[----:B--2---:R-:W0:Y:S02]  /*9cd0*/  LDS.128 R36, [R69] ;  /* 0x0000000045247984 */ /* 0x004e240000000c00 */
[--C-:B0-----:R-:W-:Y:S02]  /*9ce0*/  HADD2.F32 R26, -RZ, R37.reuse.H0_H0 ;  /* 0x20000025ff1a7230 */ /* 0x101fe40000004100 */
[----:B------:R-:W-:Y:S02]  /*9cf0*/  HADD2.F32 R53, -RZ, R37.H1_H1 ;  /* 0x30000025ff357230 */ /* 0x000fe40000004100 */
[----:B------:R-:W-:-:S02]  /*9d00*/  HADD2.F32 R55, -RZ, R36.H0_H0 ;  /* 0x20000024ff377230 */ /* 0x000fc40000004100 */
[C---:B------:R-:W-:Y:S01]  /*9d10*/  FFMA.FTZ R6, R26.reuse, R59, -R63 ;  /* 0x0000003b1a067223 */ /* 0x040fe2000001083f */
[----:B------:R-:W-:Y:S01]  /*9d20*/  FFMA.FTZ R26, R26, R61, R65 ;  /* 0x0000003d1a1a7223 */ /* 0x000fe20000010041 */
[----:B------:R-:W-:Y:S01]  /*9d30*/  FFMA.FTZ R27, R53, R60, -R66 ;  /* 0x0000003c351b7223 */ /* 0x000fe20000010842 */
[C---:B------:R-:W-:Y:S01]  /*9d40*/  FMUL.FTZ R60, R41.reuse, R62 ;  /* 0x0000003e293c7220 */ /* 0x040fe20000410000 */
[----:B------:R-:W-:Y:S02]  /*9d50*/  HADD2.F32 R59, -RZ, R54.H1_H1 ;  /* 0x30000036ff3b7230 */ /* 0x000fe40000004100 */
[----:B------:R-:W-:Y:S01]  /*9d60*/  FMUL.FTZ R61, R41, R58 ;  /* 0x0000003a293d7220 */ /* 0x000fe20000410000 */
[----:B------:R-:W-:Y:S01]  /*9d70*/  FFMA.FTZ R41, R53, R64, R68 ;  /* 0x0000004035297223 */ /* 0x000fe20000010044 */
[C---:B------:R-:W-:Y:S01]  /*9d80*/  FFMA.FTZ R53, R55.reuse, R58, -R60 ;  /* 0x0000003a37357223 */ /* 0x040fe2000001083c */
[----:B------:R-:W-:Y:S02]  /*9d90*/  HADD2.F32 R37, -RZ, R38.H0_H0 ;  /* 0x20000026ff257230 */ /* 0x000fe40000004100 */
[----:B------:R-:W-:Y:S01]  /*9da0*/  FFMA.FTZ R61, R55, R62, R61 ;  /* 0x0000003e373d7223 */ /* 0x000fe2000001003d */
[----:B------:R-:W-:-:S02]  /*9db0*/  HADD2.F32 R58, -RZ, R67.H0_H0 ;  /* 0x20000043ff3a7230 */ /* 0x000fc40000004100 */
[C---:B------:R-:W-:Y:S01]  /*9dc0*/  FMUL.FTZ R62, R56.reuse, R59 ;  /* 0x0000003b383e7220 */ /* 0x040fe20000410000 */
[----:B------:R-:W-:Y:S02]  /*9dd0*/  HADD2.F32 R54, -RZ, R54.H0_H0 ;  /* 0x20000036ff367230 */ /* 0x000fe40000004100 */
[----:B------:R-:W-:Y:S02]  /*9de0*/  HADD2.F32 R60, -RZ, R67.H1_H1 ;  /* 0x30000043ff3c7230 */ /* 0x000fe40000004100 */
[-C--:B------:R-:W-:Y:S01]  /*9df0*/  FMUL.FTZ R64, R56, R58.reuse ;  /* 0x0000003a38407220 */ /* 0x080fe20000410000 */
[----:B------:R-:W-:Y:S01]  /*9e00*/  FFMA.FTZ R62, R37, R58, -R62 ;  /* 0x0000003a253e7223 */ /* 0x000fe2000001083e */
[----:B------:R-:W-:Y:S02]  /*9e10*/  HADD2.F32 R7, -RZ, R39.H0_H0 ;  /* 0x20000027ff077230 */ /* 0x000fe40000004100 */
[----:B------:R-:W-:Y:S01]  /*9e20*/  FMUL.FTZ R58, R57, R54 ;  /* 0x00000036393a7220 */ /* 0x000fe20000410000 */
[----:B------:R-:W-:-:S02]  /*9e30*/  HADD2.F32 R56, -RZ, R52.H0_H0 ;  /* 0x20000034ff387230 */ /* 0x000fc40000004100 */
[----:B------:R-:W-:Y:S01]  /*9e40*/  FMUL.FTZ R57, R57, R60 ;  /* 0x0000003c39397220 */ /* 0x000fe20000410000 */
[----:B------:R-:W-:Y:S02]  /*9e50*/  HADD2.F32 R52, -RZ, R51.H0_H0 ;  /* 0x20000033ff347230 */ /* 0x000fe40000004100 */
[----:B------:R-:W-:Y:S01]  /*9e60*/  FFMA.FTZ R64, R37, R59, R64 ;  /* 0x0000003b25407223 */ /* 0x000fe20000010040 */
[----:B------:R-:W-:Y:S02]  /*9e70*/  HADD2.F32 R39, -RZ, R39.H1_H1 ;  /* 0x30000027ff277230 */ /* 0x000fe40000004100 */
[----:B------:R-:W-:Y:S01]  /*9e80*/  FFMA.FTZ R57, R7, R54, R57 ;  /* 0x0000003607397223 */ /* 0x000fe20000010039 */
[----:B------:R-:W-:Y:S01]  /*9e90*/  FMUL.FTZ R66, R43, R56 ;  /* 0x000000382b427220 */ /* 0x000fe20000410000 */
[----:B------:R-:W-:Y:S01]  /*9ea0*/  FFMA.FTZ R58, R7, R60, -R58 ;  /* 0x0000003c073a7223 */ /* 0x000fe2000001083a */
[----:B------:R-:W-:Y:S01]  /*9eb0*/  FMUL.FTZ R54, R43, R52 ;  /* 0x000000342b367220 */ /* 0x000fe20000410000 */
[----:B------:R-:W-:-:S02]  /*9ec0*/  HADD2.F32 R37, -RZ, R5.H0_H0 ;  /* 0x20000005ff257230 */ /* 0x000fc40000004100 */
[----:B------:R-:W-:Y:S02]  /*9ed0*/  HADD2.F32 R7, -RZ, R24.H0_H0 ;  /* 0x20000018ff077230 */ /* 0x000fe40000004100 */
[----:B------:R-:W-:Y:S02]  /*9ee0*/  HADD2.F32 R5, -RZ, R4.H0_H0 ;  /* 0x20000004ff057230 */ /* 0x000fe40000004100 */
[C---:B------:R-:W-:Y:S01]  /*9ef0*/  FFMA.FTZ R51, R39.reuse, R52, -R66 ;  /* 0x0000003427337223 */ /* 0x040fe20000010842 */
[----:B------:R-:W-:Y:S02]  /*9f00*/  HADD2.F32 R36, -RZ, R36.H1_H1 ;  /* 0x30000024ff247230 */ /* 0x000fe40000004100 */
        /* <DEDUP_REMOVED lines=20> */
.L_x_10500:
[----:B------:R-:W-:Y:S05]  /*a050*/  BSYNC B1 ;  /* 0x0000000000017941 */ /* 0x000fea0003800000 */
.L_x_10499:
[----:B------:R-:W-:Y:S04]  /*a060*/  BSSY B1, `(.L_x_10501) ;  /* 0x0000061000017945 */ /* 0x000fe80003800000 */
[----:B------:R-:W-:Y:S05]  /*a070*/  @P1 BRA `(.L_x_10502) ;  /* 0x00000004007c1947 */ /* 0x000fea0003800000 */
[----:B------:R-:W2:Y:S01]  /*a080*/  LDL R57, [R1+0x7c] ;  /* 0x00007c0001397983 */ /* 0x000ea20000100800 */
[----:B0-----:R-:W-:Y:S01]  /*a090*/  LEA.HI R4, R3, R148, RZ, 0x1d ;  /* 0x0000009403047211 */ /* 0x001fe200078fe8ff */
[----:B------:R-:W-:Y:S01]  /*a0a0*/  HADD2.F32 R41, -RZ, R49.H1_H1 ;  /* 0x30000031ff297230 */ /* 0x000fe20000004100 */
[----:B------:R-:W-:Y:S01]  /*a0b0*/  SHF.R.U32.HI R46, RZ, 0x10, R9 ;  /* 0x00000010ff2e7819 */ /* 0x000fe20000011609 */
[----:B------:R-:W-:Y:S01]  /*a0c0*/  HADD2.F32 R43, -RZ, R47.H1_H1 ;  /* 0x3000002fff2b7230 */ /* 0x000fe20000004100 */
[----:B------:R-:W-:Y:S02]  /*a0d0*/  SHF.R.S32.HI R5, RZ, 0x1f, R4 ;  /* 0x0000001fff057819 */ /* 0x000fe40000011404 */
[--C-:B------:R-:W-:Y:S01]  /*a0e0*/  SHF.R.U64 R28, R28, 0x10, R29.reuse ;  /* 0x000000101c1c7819 */ /* 0x100fe2000000121d */
[----:B------:R-:W-:Y:S01]  /*a0f0*/  HADD2.F32 R46, -RZ, R46.H0_H0 ;  /* 0x2000002eff2e7230 */ /* 0x000fe20000004100 */
[----:B------:R-:W-:Y:S01]  /*a100*/  LEA.HI R5, R5, R4, RZ, 0x2 ;  /* 0x0000000405057211 */ /* 0x000fe200078f10ff */
[----:B------:R-:W-:Y:S01]  /*a110*/  IMAD.SHL.U32 R4, R4, 0x8, RZ ;  /* 0x0000000804047824 */ /* 0x000fe200078e00ff */
[----:B------:R-:W-:-:S02]  /*a120*/  SHF.R.U32.HI R42, RZ, 0x10, R29 ;  /* 0x00000010ff2a7819 */ /* 0x000fc4000001161d */
[----:B------:R-:W-:Y:S02]  /*a130*/  SHF.R.S32.HI R6, RZ, 0x2, R5 ;  /* 0x00000002ff067819 */ /* 0x000fe40000011405 */
[----:B------:R-:W-:Y:S02]  /*a140*/  LOP3.LUT R5, R143, 0x18, R4, 0xf8, !PT ;  /* 0x000000188f057812 */ /* 0x000fe400078ef804 */
[----:B------:R-:W-:Y:S01]  /*a150*/  SHF.R.U64 R29, R8, 0x10, R9 ;  /* 0x00000010081d7819 */ /* 0x000fe20000001209 */
[----:B------:R-:W-:Y:S01]  /*a160*/  IMAD R24, R6, 0x1800, R145 ;  /* 0x0000180006187824 */ /* 0x000fe200078e0291 */
[----:B------:R-:W-:Y:S02]  /*a170*/  LOP3.LUT R25, R5, R144, RZ, 0x3c, !PT ;  /* 0x0000009005197212 */ /* 0x000fe400078e3cff */
[----:B------:R-:W-:Y:S01]  /*a180*/  SHF.R.U64 R9, R10, 0x10, R11 ;  /* 0x000000100a097819 */ /* 0x000fe2000000120b */
[----:B------:R-:W-:Y:S01]  /*a190*/  HADD2.F32 R29, -RZ, R29.H0_H0 ;  /* 0x2000001dff1d7230 */ /* 0x000fe20000004100 */
[----:B------:R-:W-:-:S02]  /*a1a0*/  IADD3 R25, R24, R25, RZ ;  /* 0x0000001918197210 */ /* 0x000fc40007ffe0ff */
        /* <DEDUP_REMOVED lines=13> */
[----:B------:R-:W-:Y:S02]  /*a280*/  HADD2.F32 R39, -RZ, R26.H0_H0 ;  /* 0x2000001aff277230 */ /* 0x000fe40000004100 */
[----:B------:R-:W-:Y:S01]  /*a290*/  FMUL.FTZ R54, R38, R37 ;  /* 0x0000002526367220 */ /* 0x000fe20000410000 */
[--C-:B------:R-:W-:Y:S02]  /*a2a0*/  HADD2.F32 R40, -RZ, R27.reuse.H0_H0 ;  /* 0x2000001bff287230 */ /* 0x100fe40000004100 */
[----:B------:R-:W-:Y:S01]  /*a2b0*/  FMUL.FTZ R38, R25, R42 ;  /* 0x0000002a19267220 */ /* 0x000fe20000410000 */
[----:B------:R-:W-:Y:S02]  /*a2c0*/  HADD2.F32 R27, -RZ, R27.H1_H1 ;  /* 0x3000001bff1b7230 */ /* 0x000fe40000004100 */
[----:B------:R-:W-:-:S02]  /*a2d0*/  HADD2.F32 R24, -RZ, R24.H1_H1 ;  /* 0x30000018ff187230 */ /* 0x000fc40000004100 */
[----:B------:R-:W-:Y:S01]  /*a2e0*/  HADD2.F32 R26, -RZ, R26.H1_H1 ;  /* 0x3000001aff1a7230 */ /* 0x000fe20000004100 */
[----:B--2---:R-:W0:Y:S02]  /*a2f0*/  LDS.128 R4, [R57] ;  /* 0x0000000039047984 */ /* 0x004e240000000c00 */
[--C-:B0-----:R-:W-:Y:S02]  /*a300*/  HADD2.F32 R10, -RZ, R5.reuse.H0_H0 ;  /* 0x20000005ff0a7230 */ /* 0x101fe40000004100 */
[----:B------:R-:W-:Y:S02]  /*a310*/  HADD2.F32 R11, -RZ, R5.H1_H1 ;  /* 0x30000005ff0b7230 */ /* 0x000fe40000004100 */
[----:B------:R-:W-:Y:S02]  /*a320*/  HADD2.F32 R5, -RZ, R4.H0_H0 ;  /* 0x20000004ff057230 */ /* 0x000fe40000004100 */
[C---:B------:R-:W-:Y:S01]  /*a330*/  FFMA.FTZ R51, R10.reuse, R41, -R51 ;  /* 0x000000290a337223 */ /* 0x040fe20000010833 */
[----:B------:R-:W-:Y:S01]  /*a340*/  FFMA.FTZ R53, R10, R43, R53 ;  /* 0x0000002b0a357223 */ /* 0x000fe20000010035 */
[----:B------:R-:W-:-:S02]  /*a350*/  HADD2.F32 R10, -RZ, R49.H0_H0 ;  /* 0x20000031ff0a7230 */ /* 0x000fc40000004100 */
[C---:B------:R-:W-:Y:S01]  /*a360*/  FFMA.FTZ R52, R11.reuse, R37, -R52 ;  /* 0x000000250b347223 */ /* 0x040fe20000010834 */
[----:B------:R-:W-:Y:S02]  /*a370*/  HADD2.F32 R37, -RZ, R48.H0_H0 ;  /* 0x20000030ff257230 */ /* 0x000fe40000004100 */
[----:B------:R-:W-:Y:S01]  /*a380*/  FFMA.FTZ R54, R11, R46, R54 ;  /* 0x0000002e0b367223 */ /* 0x000fe20000010036 */
[----:B------:R-:W-:Y:S02]  /*a390*/  HADD2.F32 R30, -RZ, R6.H0_H0 ;  /* 0x20000006ff1e7230 */ /* 0x000fe40000004100 */
[-C--:B------:R-:W-:Y:S01]  /*a3a0*/  FMUL.FTZ R41, R25, R10.reuse ;  /* 0x0000000a19297220 */ /* 0x080fe20000410000 */
[C---:B------:R-:W-:Y:S01]  /*a3b0*/  FFMA.FTZ R25, R5.reuse, R10, -R38 ;  /* 0x0000000a05197223 */ /* 0x040fe20000010826 */
[----:B------:R-:W-:Y:S02]  /*a3c0*/  HADD2.F32 R10, -RZ, R50.H0_H0 ;  /* 0x20000032ff0a7230 */ /* 0x000fe40000004100 */
[----:B------:R-:W-:Y:S01]  /*a3d0*/  FFMA.FTZ R41, R5, R42, R41 ;  /* 0x0000002a05297223 */ /* 0x000fe20000010029 */
[----:B------:R-:W-:Y:S01]  /*a3e0*/  FMUL.FTZ R5, R39, R37 ;  /* 0x0000002527057220 */ /* 0x000fe20000410000 */
[----:B------:R-:W-:-:S02]  /*a3f0*/  HADD2.F32 R48, -RZ, R48.H1_H1 ;  /* 0x30000030ff307230 */ /* 0x000fc40000004100 */
[-C--:B------:R-:W-:Y:S01]  /*a400*/  FMUL.FTZ R11, R39, R10.reuse ;  /* 0x0000000a270b7220 */ /* 0x080fe20000410000 */
[----:B------:R-:W-:Y:S02]  /*a410*/  HADD2.F32 R50, -RZ, R50.H1_H1 ;  /* 0x30000032ff327230 */ /* 0x000fe40000004100 */
[----:B------:R-:W-:Y:S01]  /*a420*/  FFMA.FTZ R39, R30, R10, -R5 ;  /* 0x0000000a1e277223 */ /* 0x000fe20000010805 */
[----:B------:R-:W-:Y:S02]  /*a430*/  HADD2.F32 R31, -RZ, R7.H0_H0 ;  /* 0x20000007ff1f7230 */ /* 0x000fe40000004100 */
[C---:B------:R-:W-:Y:S01]  /*a440*/  FMUL.FTZ R42, R40.reuse, R48 ;  /* 0x00000030282a7220 */ /* 0x040fe20000410000 */
[----:B------:R-:W-:Y:S02]  /*a450*/  HADD2.F32 R38, -RZ, R55.H0_H0 ;  /* 0x20000037ff267230 */ /* 0x000fe40000004100 */
[----:B------:R-:W-:Y:S01]  /*a460*/  FMUL.FTZ R5, R40, R50 ;  /* 0x0000003228057220 */ /* 0x000fe20000410000 */
[----:B------:R-:W-:-:S02]  /*a470*/  HADD2.F32 R10, -RZ, R56.H0_H0 ;  /* 0x20000038ff0a7230 */ /* 0x000fc40000004100 */
[----:B------:R-:W-:Y:S01]  /*a480*/  FFMA.FTZ R30, R30, R37, R11 ;  /* 0x000000251e1e7223 */ /* 0x000fe2000001000b */
[----:B------:R-:W-:Y:S02]  /*a490*/  HADD2.F32 R7, -RZ, R7.H1_H1 ;  /* 0x30000007ff077230 */ /* 0x000fe40000004100 */
[----:B------:R-:W-:Y:S01]  /*a4a0*/  FFMA.FTZ R42, R31, R50, -R42 ;  /* 0x000000321f2a7223 */ /* 0x000fe2000001082a */
[----:B------:R-:W-:Y:S01]  /*a4b0*/  FMUL.FTZ R40, R27, R38 ;  /* 0x000000261b287220 */ /* 0x000fe20000410000 */
[----:B------:R-:W-:Y:S01]  /*a4c0*/  FFMA.FTZ R31, R31, R48, R5 ;  /* 0x000000301f1f7223 */ /* 0x000fe20000010005 */
[-C--:B------:R-:W-:Y:S01]  /*a4d0*/  FMUL.FTZ R46, R27, R10.reuse ;  /* 0x0000000a1b2e7220 */ /* 0x080fe20000410000 */
[----:B------:R-:W-:Y:S02]  /*a4e0*/  HADD2.F32 R11, -RZ, R9.H0_H0 ;  /* 0x20000009ff0b7230 */ /* 0x000fe40000004100 */
[----:B------:R-:W-:Y:S01]  /*a4f0*/  FFMA.FTZ R37, R7, R10, -R40 ;  /* 0x0000000a07257223 */ /* 0x000fe20000010828 */
[----:B------:R-:W-:-:S02]  /*a500*/  HADD2.F32 R5, -RZ, R28.H0_H0 ;  /* 0x2000001cff057230 */ /* 0x000fc40000004100 */
[----:B------:R-:W-:Y:S01]  /*a510*/  FFMA.FTZ R46, R7, R38, R46 ;  /* 0x00000026072e7223 */ /* 0x000fe2000001002e */
[----:B------:R-:W-:Y:S02]  /*a520*/  HADD2.F32 R9, -RZ, R8.H0_H0 ;  /* 0x20000008ff097230 */ /* 0x000fe40000004100 */
[----:B------:R-:W-:Y:S01]  /*a530*/  FMUL.FTZ R7, R24, R29 ;  /* 0x0000001d18077220 */ /* 0x000fe20000410000 */
[----:B------:R-:W-:Y:S02]  /*a540*/  HADD2.F32 R4, -RZ, R4.H1_H1 ;  /* 0x30000004ff047230 */ /* 0x000fe40000004100 */
        /* <DEDUP_REMOVED lines=18> */
.L_x_10502:
[----:B------:R-:W-:Y:S05]  /*a670*/  BSYNC B1 ;  /* 0x0000000000017941 */ /* 0x000fea0003800000 */
.L_x_10501:
[----:B------:R-:W-:Y:S05]  /*a680*/  @P2 BRA `(.L_x_10483) ;  /* 0x00000004007c2947 */ /* 0x000fea0003800000 */
[----:B------:R-:W2:Y:S01]  /*a690*/  LDL R42, [R1+0x78] ;  /* 0x00007800012a7983 */ /* 0x000ea20000100800 */
[----:B------:R-:W-:Y:S01]  /*a6a0*/  LEA.HI R3, R3, R149, RZ, 0x1d ;  /* 0x0000009503037211 */ /* 0x000fe200078fe8ff */
[--C-:B------:R-:W-:Y:S01]  /*a6b0*/  HADD2.F32 R29, -RZ, R21.reuse.H1_H1 ;  /* 0x30000015ff1d7230 */ /* 0x100fe20000004100 */
[----:B------:R-:W-:Y:S01]  /*a6c0*/  SHF.R.U64 R41, R32, 0x10, R33 ;  /* 0x0000001020297819 */ /* 0x000fe20000001221 */
[--C-:B------:R-:W-:Y:S01]  /*a6d0*/  HADD2.F32 R31, -RZ, R0.reuse.H1_H1 ;  /* 0x30000000ff1f7230 */ /* 0x100fe20000004100 */
[----:B01----:R-:W-:Y:S01]  /*a6e0*/  SHF.R.S32.HI R4, RZ, 0x1f, R3 ;  /* 0x0000001fff047819 */ /* 0x003fe20000011403 */
[----:B------:R-:W-:Y:S01]  /*a6f0*/  HADD2.F32 R28, -RZ, R0.H0_H0 ;  /* 0x20000000ff1c7230 */ /* 0x000fe20000004100 */
[----:B------:R-:W-:Y:S01]  /*a700*/  SHF.R.U32.HI R30, RZ, 0x10, R13 ;  /* 0x00000010ff1e7819 */ /* 0x000fe2000001160d */
[----:B------:R-:W-:Y:S01]  /*a710*/  HADD2.F32 R0, -RZ, R21.H0_H0 ;  /* 0x20000015ff007230 */ /* 0x000fe20000004100 */
[----:B------:R-:W-:Y:S01]  /*a720*/  LEA.HI R5, R4, R3, RZ, 0x2 ;  /* 0x0000000304057211 */ /* 0x000fe200078f10ff */
[----:B------:R-:W-:Y:S01]  /*a730*/  IMAD.SHL.U32 R4, R3, 0x8, RZ ;  /* 0x0000000803047824 */ /* 0x000fe200078e00ff */
[----:B------:R-:W-:Y:S01]  /*a740*/  SHF.R.U32.HI R32, RZ, 0x10, R33 ;  /* 0x00000010ff207819 */ /* 0x000fe20000011621 */
[----:B------:R-:W-:Y:S01]  /*a750*/  HADD2.F32 R30, -RZ, R30.H0_H0 ;  /* 0x2000001eff1e7230 */ /* 0x000fe20000004100 */
[----:B------:R-:W-:Y:S01]  /*a760*/  SHF.R.S32.HI R6, RZ, 0x2, R5 ;  /* 0x00000002ff067819 */ /* 0x000fe20000011405 */
[--C-:B------:R-:W-:Y:S01]  /*a770*/  HADD2.F32 R21, -RZ, R20.reuse.H0_H0 ;  /* 0x20000014ff157230 */ /* 0x100fe20000004100 */
[----:B------:R-:W-:Y:S01]  /*a780*/  LOP3.LUT R3, R143, 0x18, R4, 0xf8, !PT ;  /* 0x000000188f037812 */ /* 0x000fe200078ef804 */
[----:B------:R-:W-:Y:S01]  /*a790*/  HADD2.F32 R20, -RZ, R20.H1_H1 ;  /* 0x30000014ff147230 */ /* 0x000fe20000004100 */
[----:B------:R-:W-:Y:S01]  /*a7a0*/  SHF.R.U64 R38, R12, 0x10, R13 ;  /* 0x000000100c267819 */ /* 0x000fe2000000120d */
[----:B------:R-:W-:Y:S01]  /*a7b0*/  IMAD R8, R6, 0x1800, R145 ;  /* 0x0000180006087824 */ /* 0x000fe200078e0291 */
[----:B------:R-:W-:-:S02]  /*a7c0*/  LOP3.LUT R3, R3, R144, RZ, 0x3c, !PT ;  /* 0x0000009003037212 */ /* 0x000fc400078e3cff */
[--C-:B------:R-:W-:Y:S02]  /*a7d0*/  SHF.R.U64 R40, R34, 0x10, R35.reuse ;  /* 0x0000001022287819 */ /* 0x100fe40000001223 */
[----:B------:R-:W-:Y:S01]  /*a7e0*/  SHF.R.U32.HI R39, RZ, 0x10, R35 ;  /* 0x00000010ff277819 */ /* 0x000fe20000011623 */
[----:B------:R-:W-:Y:S01]  /*a7f0*/  IMAD.IADD R3, R8, 0x1, R3 ;  /* 0x0000000108037824 */ /* 0x000fe200078e0203 */
[--C-:B------:R-:W-:Y:S02]  /*a800*/  SHF.R.U32.HI R36, RZ, 0x10, R15.reuse ;  /* 0x00000010ff247819 */ /* 0x100fe4000001160f */
[----:B------:R-:W-:Y:S01]  /*a810*/  SHF.R.U64 R37, R14, 0x10, R15 ;  /* 0x000000100e257819 */ /* 0x000fe2000000120f */
[----:B------:R-:W-:-:S05]  /*a820*/  IMAD R3, R3, 0x2, R2 ;  /* 0x0000000203037824 */ /* 0x000fca00078e0202 */
        /* <DEDUP_REMOVED lines=20> */
[C---:B------:R-:W-:Y:S01]  /*a970*/  FMUL.FTZ R12, R9.reuse, R28 ;  /* 0x0000001c090c7220 */ /* 0x040fe20000410000 */
[----:B------:R-:W-:Y:S01]  /*a980*/  FMUL.FTZ R29, R9, R0 ;  /* 0x00000000091d7220 */ /* 0x000fe20000410000 */
[----:B------:R-:W-:Y:S02]  /*a990*/  HADD2.F32 R9, -RZ, R45.H0_H0 ;  /* 0x2000002dff097230 */ /* 0x000fe40000004100 */
[----:B------:R-:W-:Y:S01]  /*a9a0*/  FFMA.FTZ R32, R13, R24, -R32 ;  /* 0x000000180d207223 */ /* 0x000fe20000010820 */
[----:B------:R-:W-:Y:S01]  /*a9b0*/  FFMA.FTZ R25, R5, R0, -R12 ;  /* 0x0000000005197223 */ /* 0x000fe2000001080c */
[----:B------:R-:W-:-:S02]  /*a9c0*/  HADD2.F32 R14, -RZ, R6.H0_H0 ;  /* 0x20000006ff0e7230 */ /* 0x000fc40000004100 */
[----:B------:R-:W-:Y:S01]  /*a9d0*/  FFMA.FTZ R29, R5, R28, R29 ;  /* 0x0000001c051d7223 */ /* 0x000fe2000001001d */
[----:B------:R-:W-:Y:S02]  /*a9e0*/  HADD2.F32 R15, -RZ, R7.H0_H0 ;  /* 0x20000007ff0f7230 */ /* 0x000fe40000004100 */
[----:B------:R-:W-:Y:S01]  /*a9f0*/  FFMA.FTZ R34, R13, R30, R34 ;  /* 0x0000001e0d227223 */ /* 0x000fe20000010022 */
[----:B------:R-:W-:Y:S02]  /*aa00*/  HADD2.F32 R0, -RZ, R45.H1_H1 ;  /* 0x3000002dff007230 */ /* 0x000fe40000004100 */
[----:B------:R-:W-:Y:S01]  /*aa10*/  FMUL.FTZ R5, R26, R21 ;  /* 0x000000151a057220 */ /* 0x000fe20000410000 */
[----:B------:R-:W-:Y:S02]  /*aa20*/  HADD2.F32 R24, -RZ, R36.H0_H0 ;  /* 0x20000024ff187230 */ /* 0x000fe40000004100 */
[----:B------:R-:W-:Y:S01]  /*aa30*/  FMUL.FTZ R28, R27, R20 ;  /* 0x000000141b1c7220 */ /* 0x000fe20000410000 */
[----:B------:R-:W-:-:S02]  /*aa40*/  HADD2.F32 R12, -RZ, R39.H0_H0 ;  /* 0x20000027ff0c7230 */ /* 0x000fc40000004100 */
[-C--:B------:R-:W-:Y:S01]  /*aa50*/  FMUL.FTZ R13, R26, R9.reuse ;  /* 0x000000091a0d7220 */ /* 0x080fe20000410000 */
[C---:B------:R-:W-:Y:S01]  /*aa60*/  FFMA.FTZ R26, R14.reuse, R9, -R5 ;  /* 0x000000090e1a7223 */ /* 0x040fe20000010805 */
[-C--:B------:R-:W-:Y:S01]  /*aa70*/  FMUL.FTZ R27, R27, R0.reuse ;  /* 0x000000001b1b7220 */ /* 0x080fe20000410000 */
[----:B------:R-:W-:Y:S01]  /*aa80*/  FFMA.FTZ R28, R15, R0, -R28 ;  /* 0x000000000f1c7223 */ /* 0x000fe2000001081c */
[----:B------:R-:W-:Y:S02]  /*aa90*/  HADD2.F32 R7, -RZ, R7.H1_H1 ;  /* 0x30000007ff077230 */ /* 0x000fe40000004100 */
[----:B------:R-:W-:Y:S01]  /*aaa0*/  FFMA.FTZ R14, R14, R21, R13 ;  /* 0x000000150e0e7223 */ /* 0x000fe2000001000d */
[C---:B------:R-:W-:Y:S01]  /*aab0*/  FMUL.FTZ R30, R11.reuse, R24 ;  /* 0x000000180b1e7220 */ /* 0x040fe20000410000 */
[----:B------:R-:W-:Y:S01]  /*aac0*/  FMUL.FTZ R0, R11, R12 ;  /* 0x0000000c0b007220 */ /* 0x000fe20000410000 */
[----:B------:R-:W-:Y:S02]  /*aad0*/  HADD2.F32 R11, -RZ, R38.H0_H0 ;  /* 0x20000026ff0b7230 */ /* 0x000fe40000004100 */
[----:B------:R-:W-:Y:S01]  /*aae0*/  FFMA.FTZ R27, R15, R20, R27 ;  /* 0x000000140f1b7223 */ /* 0x000fe2000001001b */
[----:B------:R-:W-:-:S02]  /*aaf0*/  HADD2.F32 R13, -RZ, R37.H0_H0 ;  /* 0x20000025ff0d7230 */ /* 0x000fc40000004100 */
        /* <DEDUP_REMOVED lines=24> */
.L_x_10483:
[----:B------:R-:W-:Y:S05]  /*ac80*/  BSYNC B0 ;  /* 0x0000000000007941 */ /* 0x000fea0003800000 */
.L_x_10476:
        /* <DEDUP_REMOVED lines=8> */
.L_x_10474:
[----:B01-3--:R-:W-:-:S04]  /*ad10*/  MOV R0, UR40 ;  /* 0x0000002800007c02 */ /* 0x00bfc80008000f00 */
[----:B------:R-:W-:-:S13]  /*ad20*/  ISETP.NE.AND P0, PT, R0, 0x3, PT ;  /* 0x000000030000780c */ /* 0x000fda0003f05270 */
[----:B------:R-:W-:Y:S05]  /*ad30*/  @!P0 BRA `(.L_x_10503) ;  /* 0x0000000000048947 */ /* 0x000fea0003800000 */
[----:B------:R-:W-:Y:S01]  /*ad40*/  BPT.TRAP 0x1 ;  /* 0x000000040000795c */ /* 0x000fe20000300000 */
.L_x_10503:
[----:B------:R-:W-:Y:S01]  /*ad50*/  IMAD R8, R139, 0x8, R2 ;  /* 0x000000088b087824 */ /* 0x000fe200078e0202 */
[----:B--2-4-:R-:W-:-:S04]  /*ad60*/  SHF.L.U32 R3, R150, 0x1f, RZ ;  /* 0x0000001f96037819 */ /* 0x014fc800000006ff */
[----:B------:R0:W1:Y:S01]  /*ad70*/  SYNCS.PHASECHK.TRANS64.TRYWAIT P1, [R8+URZ+0x2d830], R3 ;  /* 0x02d83003080075a7 */ /* 0x000062000802017f */
[----:B------:R-:W-:Y:S05]  /*ad80*/  @!P0 BRA `(.L_x_10504) ;  /* 0x0000000000048947 */ /* 0x000fea0003800000 */
[----:B------:R-:W-:Y:S01]  /*ad90*/  BPT.TRAP 0x1 ;  /* 0x000000040000795c */ /* 0x000fe20000300000 */
.L_x_10504:
[----:B------:R-:W-:Y:S02]  /*ada0*/  VIADD R0, R2, 0x15400 ;  /* 0x0001540002007836 */ /* 0x000fe40000000000 */
[----:B------:R-:W-:-:S03]  /*adb0*/  IMAD R44, R44, 0x1000, R2 ;  /* 0x000010002c2c7824 */ /* 0x000fc600078e0202 */
[----:B------:R-:W-:Y:S01]  /*adc0*/  SHF.R.U32.HI R0, RZ, 0x4, R0 ;  /* 0x00000004ff007819 */ /* 0x000fe20000011600 */
[----:B------:R-:W-:-:S03]  /*add0*/  VIADD R44, R44, 0xc400 ;  /* 0x0000c4002c2c7836 */ /* 0x000fc60000000000 */
[----:B------:R-:W-:Y:S02]  /*ade0*/  LOP3.LUT R0, R0, 0x3fff, RZ, 0xc0, !PT ;  /* 0x00003fff00007812 */ /* 0x000fe400078ec0ff */
[----:B------:R-:W-:Y:S02]  /*adf0*/  SHF.R.U32.HI R44, RZ, 0x4, R44 ;  /* 0x00000004ff2c7819 */ /* 0x000fe4000001162c */
[----:B------:R-:W-:Y:S02]  /*ae00*/  LOP3.LUT R0, R0, 0x10000, RZ, 0xfc, !PT ;  /* 0x0001000000007812 */ /* 0x000fe400078efcff */
[----:B------:R-:W-:-:S03]  /*ae10*/  LOP3.LUT R44, R44, 0x3fff, RZ, 0xc0, !PT ;  /* 0x00003fff2c2c7812 */ /* 0x000fc600078ec0ff */
[----:B------:R2:W-:Y:S01]  /*ae20*/  STL [R1+0x3c], R0 ;  /* 0x00003c0001007387 */ /* 0x0005e20000100800 */
[----:B-1----:R-:W-:Y:S05]  /*ae30*/  @P1 BRA `(.L_x_10505) ;  /* 0x0000000000081947 */ /* 0x002fea0003800000 */
[----:B------:R-:W1:Y:S02]  /*ae40*/  SYNCS.PHASECHK.TRANS64.TRYWAIT P1, [R8+URZ+0x2d830], R3 ;  /* 0x02d83003080075a7 */ /* 0x000e64000802017f */
[----:B-1----:R-:W-:Y:S05]  /*ae50*/  @!P1 BRA `(.L_x_10506) ;  /* 0x000000e4007c9947 */ /* 0x002fea0003800000 */
.L_x_10505:
[----:B--2---:R-:W2:Y:S01]  /*ae60*/  LDL R0, [R1+0x3c] ;  /* 0x00003c0001007983 */ /* 0x004ea20000100800 */
[----:B------:R-:W-:Y:S01]  /*ae70*/  IMAD.MOV.U32 R147, RZ, RZ, -0x7fffffe0 ;  /* 0x80000020ff937424 */ /* 0x000fe200078e00ff */
[----:B------:R-:W-:Y:S01]  /*ae80*/  LOP3.LUT R146, R44, 0x10000, RZ, 0xfc, !PT ;  /* 0x000100002c927812 */ /* 0x000fe200078efcff */
[----:B------:R-:W-:Y:S05]  /*ae90*/  WARPSYNC.ALL ;  /* 0x0000000000007948 */ /* 0x000fea0003800000 */
[----:B------:R-:W-:Y:S01]  /*aea0*/  MOV R5, 0x80000020 ;  /* 0x8000002000057802 */ /* 0x000fe20000000f00 */
[----:B------:R-:W-:Y:S01]  /*aeb0*/  WARPGROUP.ARRIVE ;  /* 0x00000000000079c5 */ /* 0x000fe20000000000 */
[C---:B------:R-:W-:Y:S01]  /*aec0*/  R2UR UR4, R146.reuse ;  /* 0x00000000920472ca */ /* 0x040fe200000e0000 */
[C---:B------:R-:W-:Y:S01]  /*aed0*/  VIADD R14, R146.reuse, 0x2 ;  /* 0x00000002920e7836 */ /* 0x040fe20000000000 */
[----:B------:R-:W-:Y:S01]  /*aee0*/  R2UR UR7, R5 ;  /* 0x00000000050772ca */ /* 0x000fe200000e0000 */
[----:B------:R-:W-:Y:S01]  /*aef0*/  IMAD.MOV.U32 R7, RZ, RZ, -0x7fffffe0 ;  /* 0x80000020ff077424 */ /* 0x000fe200078e00ff */
[----:B------:R-:W-:Y:S01]  /*af00*/  R2UR UR5, R147 ;  /* 0x00000000930572ca */ /* 0x000fe200000e0000 */
[C---:B------:R-:W-:Y:S01]  /*af10*/  VIADD R12, R146.reuse, 0x300 ;  /* 0x00000300920c7836 */ /* 0x040fe20000000000 */
[----:B------:R-:W-:Y:S01]  /*af20*/  MOV R15, 0x80000020 ;  /* 0x80000020000f7802 */ /* 0x000fe20000000f00 */
[----:B------:R-:W-:Y:S01]  /*af30*/  IMAD.MOV.U32 R13, RZ, RZ, -0x7fffffe0 ;  /* 0x80000020ff0d7424 */ /* 0x000fe200078e00ff */
[C---:B------:R-:W-:Y:S01]  /*af40*/  IADD3 R156, R146.reuse, 0x600, RZ ;  /* 0x00000600929c7810 */ /* 0x040fe20007ffe0ff */
[----:B------:R-:W-:Y:S01]  /*af50*/  VIADD R10, R146, 0x302 ;  /* 0x00000302920a7836 */ /* 0x000fe20000000000 */
[----:B------:R-:W-:Y:S01]  /*af60*/  MOV R5, 0x80000020 ;  /* 0x8000002000057802 */ /* 0x000fe20000000f00 */
[----:B------:R-:W-:Y:S01]  /*af70*/  IMAD.MOV.U32 R11, RZ, RZ, -0x7fffffe0 ;  /* 0x80000020ff0b7424 */ /* 0x000fe200078e00ff */
[----:B------:R3:W-:Y:S01]  /*af80*/  STL.64 [R1+0x10], R14 ;  /* 0x0000100e01007387 */ /* 0x0007e20000100a00 */
[----:B------:R-:W-:-:S02]  /*af90*/  IMAD.MOV.U32 R157, RZ, RZ, -0x7fffffe0 ;  /* 0x80000020ff9d7424 */ /* 0x000fc400078e00ff */
[----:B------:R-:W-:Y:S01]  /*afa0*/  VIADD R154, R146, 0x602 ;  /* 0x00000602929a7836 */ /* 0x000fe20000000000 */
[----:B------:R3:W-:Y:S01]  /*afb0*/  STL.64 [R1+0x8], R12 ;  /* 0x0000080c01007387 */ /* 0x0007e20000100a00 */
[----:B------:R-:W-:Y:S02]  /*afc0*/  IMAD.MOV.U32 R155, RZ, RZ, -0x7fffffe0 ;  /* 0x80000020ff9b7424 */ /* 0x000fe400078e00ff */
[----:B------:R-:W-:Y:S01]  /*afd0*/  IMAD.MOV.U32 R135, RZ, RZ, RZ ;  /* 0x000000ffff877224 */ /* 0x000fe200078e00ff */
[----:B------:R3:W-:Y:S01]  /*afe0*/  STL.64 [R1], R10 ;  /* 0x0000000a01007387 */ /* 0x0007e20000100a00 */
[----:B--2---:R-:W-:-:S04]  /*aff0*/  IMAD R4, R139, 0x600, R0 ;  /* 0x000006008b047824 */ /* 0x004fc800078e0200 */
[C---:B------:R-:W-:Y:S01]  /*b000*/  VIADD R6, R4.reuse, 0x2 ;  /* 0x0000000204067836 */ /* 0x040fe20000000000 */
[----:B------:R-:W-:-:S13]  /*b010*/  R2UR UR6, R4 ;  /* 0x00000000040672ca */ /* 0x000fda00000e0000 */
[----:B------:R-:W-:Y:S01]  /*b020*/  HGMMA.64x128x16.F32 R24, gdesc[UR4], RZ, !UPT, gsb0 ;  /* 0x01e00000041879f0 */ /* 0x000fe2000c0008ff */
[----:B------:R-:W-:Y:S01]  /*b030*/  R2UR UR6, R6 ;  /* 0x00000000060672ca */ /* 0x000fe200000e0000 */
[----:B------:R-:W-:Y:S01]  /*b040*/  VIADD R6, R4, 0x200 ;  /* 0x0000020004067836 */ /* 0x000fe20000000000 */
[----:B------:R-:W-:Y:S01]  /*b050*/  R2UR UR7, R7 ;  /* 0x00000000070772ca */ /* 0x000fe200000e0000 */
[----:B------:R-:W-:Y:S01]  /*b060*/  IMAD.MOV.U32 R7, RZ, RZ, -0x7fffffe0 ;  /* 0x80000020ff077424 */ /* 0x000fe200078e00ff */
[----:B------:R-:W-:Y:S02]  /*b070*/  R2UR UR4, R14 ;  /* 0x000000000e0472ca */ /* 0x000fe400000e0000 */
[----:B------:R-:W-:Y:S01]  /*b080*/  R2UR UR5, R15 ;  /* 0x000000000f0572ca */ /* 0x000fe200000e0000 */
[----:B------:R-:W-:Y:S02]  /*b090*/  WARPGROUP.DEPBAR.LE gsb0, 0x0 ;  /* 0x00008000000079c5 */ /* 0x000fe40000010000 */
[----:B------:R-:W-:-:S10]  /*b0a0*/  WARPGROUP.ARRIVE ;  /* 0x00000000000079c5 */ /* 0x000fd40000000000 */
[----:B------:R-:W-:Y:S01]  /*b0b0*/  HGMMA.64x128x16.F32 R24, gdesc[UR4], R24, gsb0 ;  /* 0x01e00000041879f0 */ /* 0x000fe20008000818 */
[----:B------:R-:W-:Y:S02]  /*b0c0*/  R2UR UR6, R6 ;  /* 0x00000000060672ca */ /* 0x000fe400000e0000 */
[----:B------:R-:W-:Y:S01]  /*b0d0*/  R2UR UR7, R7 ;  /* 0x00000000070772ca */ /* 0x000fe200000e0000 */
[----:B------:R-:W-:Y:S01]  /*b0e0*/  IMAD.MOV.U32 R7, RZ, RZ, -0x7fffffe0 ;  /* 0x80000020ff077424 */ /* 0x000fe200078e00ff */
[----:B------:R-:W-:Y:S02]  /*b0f0*/  R2UR UR4, R12 ;  /* 0x000000000c0472ca */ /* 0x000fe400000e0000 */
[----:B------:R-:W-:Y:S02]  /*b100*/  R2UR UR5, R13 ;  /* 0x000000000d0572ca */ /* 0x000fe400000e0000 */
[----:B------:R-:W-:Y:S01]  /*b110*/  IADD3 R6, R4, 0x202, RZ ;  /* 0x0000020204067810 */ /* 0x000fe20007ffe0ff */
[----:B------:R-:W-:-:S02]  /*b120*/  WARPGROUP.DEPBAR.LE gsb0, 0x0 ;  /* 0x00008000000079c5 */ /* 0x000fc40000010000 */
[----:B------:R-:W-:-:S08]  /*b130*/  WARPGROUP.ARRIVE ;  /* 0x00000000000079c5 */ /* 0x000fd00000000000 */
[----:B------:R-:W-:Y:S01]  /*b140*/  HGMMA.64x128x16.F32 R24, gdesc[UR4], R24, gsb0 ;  /* 0x01e00000041879f0 */ /* 0x000fe20008000818 */
[----:B------:R-:W-:Y:S01]  /*b150*/  R2UR UR6, R6 ;  /* 0x00000000060672ca */ /* 0x000fe200000e0000 */
[----:B------:R-:W-:Y:S01]  /*b160*/  VIADD R6, R4, 0x400 ;  /* 0x0000040004067836 */ /* 0x000fe20000000000 */
[----:B------:R-:W-:Y:S01]  /*b170*/  R2UR UR7, R7 ;  /* 0x00000000070772ca */ /* 0x000fe200000e0000 */
[----:B------:R-:W-:Y:S01]  /*b180*/  IMAD.MOV.U32 R7, RZ, RZ, -0x7fffffe0 ;  /* 0x80000020ff077424 */ /* 0x000fe200078e00ff */
[----:B------:R-:W-:Y:S01]  /*b190*/  R2UR UR4, R10 ;  /* 0x000000000a0472ca */ /* 0x000fe200000e0000 */
[----:B------:R-:W-:Y:S01]  /*b1a0*/  VIADD R4, R4, 0x402 ;  /* 0x0000040204047836 */ /* 0x000fe20000000000 */
[----:B------:R-:W-:Y:S01]  /*b1b0*/  R2UR UR5, R11 ;  /* 0x000000000b0572ca */ /* 0x000fe200000e0000 */
[----:B------:R-:W-:Y:S02]  /*b1c0*/  WARPGROUP.DEPBAR.LE gsb0, 0x0 ;  /* 0x00008000000079c5 */ /* 0x000fe40000010000 */
[----:B------:R-:W-:-:S10]  /*b1d0*/  WARPGROUP.ARRIVE ;  /* 0x00000000000079c5 */ /* 0x000fd40000000000 */
[----:B------:R-:W-:Y:S01]  /*b1e0*/  HGMMA.64x128x16.F32 R24, gdesc[UR4], R24, gsb0 ;  /* 0x01e00000041879f0 */ /* 0x000fe20008000818 */
[----:B------:R-:W-:Y:S02]  /*b1f0*/  R2UR UR6, R6 ;  /* 0x00000000060672ca */ /* 0x000fe400000e0000 */
[----:B------:R-:W-:Y:S02]  /*b200*/  R2UR UR7, R7 ;  /* 0x00000000070772ca */ /* 0x000fe400000e0000 */
[----:B------:R-:W-:Y:S02]  /*b210*/  R2UR UR4, R156 ;  /* 0x000000009c0472ca */ /* 0x000fe400000e0000 */
        /* <DEDUP_REMOVED lines=10> */
[----:B------:R-:W-:Y:S03]  /*b2c0*/  HGMMA.64x128x16.F32 R24, gdesc[UR4], R24, gsb0 ;  /* 0x01e00000041879f0 */ /* 0x000fe60008000818 */
[----:B------:R-:W-:Y:S02]  /*b2d0*/  WARPGROUP.DEPBAR.LE gsb0, 0x0 ;  /* 0x00008000000079c5 */ /* 0x000fe40000010000 */
[----:B---3--:R-:W-:Y:S05]  /*b2e0*/  @!P0 BRA `(.L_x_10507) ;  /* 0x0000000000048947 */ /* 0x008fea0003800000 */
[----:B------:R-:W-:Y:S01]  /*b2f0*/  BPT.TRAP 0x1 ;  /* 0x000000040000795c */ /* 0x000fe20000300000 */
.L_x_10507:
[----:B01----:R-:W2:Y:S04]  /*b300*/  LDL R3, [R1+0x88] ;  /* 0x0000880001037983 */ /* 0x003ea80000100800 */
[----:B------:R-:W3:Y:S01]  /*b310*/  LDL R0, [R1+0x68] ;  /* 0x0000680001007983 */ /* 0x000ee20000100800 */
[----:B------:R-:W-:Y:S01]  /*b320*/  P2R R4, PR, RZ, 0x1 ;  /* 0x00000001ff047803 */ /* 0x000fe20000000000 */
[----:B------:R-:W-:Y:S02]  /*b330*/  ULDC UR41, c[0x0][0x988] ;  /* 0x0002620000297ab9 */ /* 0x000fe40000000800 */
[----:B------:R-:W4:Y:S04]  /*b340*/  LDL R90, [R1+0x2c] ;  /* 0x00002c00015a7983 */ /* 0x000f280000100800 */
[----:B------:R-:W4:Y:S01]  /*b350*/  LDL R91, [R1+0x4c] ;  /* 0x00004c00015b7983 */ /* 0x000f220000100800 */
[----:B------:R-:W-:Y:S01]  /*b360*/  VIADD R8, R8, 0x2d840 ;  /* 0x0002d84008087836 */ /* 0x000fe20000000000 */
[----:B------:R-:W-:-:S02]  /*b370*/  ULDC UR44, c[0x0][0x988] ;  /* 0x00026200002c7ab9 */ /* 0x000fc40000000800 */
[----:B------:R-:W4:Y:S04]  /*b380*/  LDL R89, [R1+0x34] ;  /* 0x0000340001597983 */ /* 0x000f280000100800 */
[----:B------:R-:W4:Y:S01]  /*b390*/  LDL R88, [R1+0x30] ;  /* 0x0000300001587983 */ /* 0x000f220000100800 */
[----:B--2---:R-:W-:-:S04]  /*b3a0*/  IMAD.IADD R3, R3, 0x1, R101 ;  /* 0x0000000103037824 */ /* 0x004fc800078e0265 */
[----:B---3--:R-:W-:-:S05]  /*b3b0*/  IMAD R3, R0, -0x80, R3 ;  /* 0xffffff8000037824 */ /* 0x008fca00078e0203 */
        /* <DEDUP_REMOVED lines=101> */
[----:B------:R-:W-:-:S02]  /*ba10*/  FSEL R77, R77, -INF , P2 ;  /* 0xff8000004d4d7808 */ /* 0x000fc40001000000 */
[----:B------:R-:W-:Y:S02]  /*ba20*/  FMNMX.FTZ R0, R76, R5, !PT ;  /* 0x000000054c007209 */ /* 0x000fe40007810000 */
[----:B------:R-:W-:Y:S02]  /*ba30*/  ISETP.GT.AND P3, PT, R3, 0x70, PT ;  /* 0x000000700300780c */ /* 0x000fe40003f64270 */
[----:B------:R-:W-:Y:S02]  /*ba40*/  FSEL R63, R63, -INF , P4 ;  /* 0xff8000003f3f7808 */ /* 0x000fe40002000000 */
[----:B------:R-:W-:Y:S02]  /*ba50*/  FSEL R80, R80, -INF , P3 ;  /* 0xff80000050507808 */ /* 0x000fe40001800000 */
[----:B------:R-:W-:Y:S02]  /*ba60*/  FMNMX.FTZ R5, R77, R0, !PT ;  /* 0x000000004d057209 */ /* 0x000fe40007810000 */
[----:B------:R-:W-:-:S02]  /*ba70*/  ISETP.GT.AND P4, PT, R3, 0x71, PT ;  /* 0x000000710300780c */ /* 0x000fc40003f84270 */
[----:B------:R-:W-:Y:S02]  /*ba80*/  FSEL R62, R62, -INF , P5 ;  /* 0xff8000003e3e7808 */ /* 0x000fe40002800000 */
[----:B------:R-:W-:Y:S02]  /*ba90*/  FSEL R81, R81, -INF , P4 ;  /* 0xff80000051517808 */ /* 0x000fe40002000000 */
[----:B------:R-:W-:Y:S02]  /*baa0*/  FMNMX.FTZ R0, R80, R5, !PT ;  /* 0x0000000550007209 */ /* 0x000fe40007810000 */
[----:B------:R-:W-:Y:S02]  /*bab0*/  ISETP.GT.AND P5, PT, R3, 0x78, PT ;  /* 0x000000780300780c */ /* 0x000fe40003fa4270 */
[----:B------:R-:W-:Y:S02]  /*bac0*/  FMNMX.FTZ R5, R81, R0, !PT ;  /* 0x0000000051057209 */ /* 0x000fe40007810000 */
[----:B------:R-:W-:-:S02]  /*bad0*/  FSEL R84, R84, -INF , P5 ;  /* 0xff80000054547808 */ /* 0x000fc40002800000 */
[----:B------:R-:W-:Y:S02]  /*bae0*/  ISETP.GT.AND P6, PT, R3, 0x79, PT ;  /* 0x000000790300780c */ /* 0x000fe40003fc4270 */
[----:B------:R-:W-:Y:S02]  /*baf0*/  FMNMX.FTZ R0, R84, R5, !PT ;  /* 0x0000000554007209 */ /* 0x000fe40007810000 */
[----:B------:R-:W-:-:S04]  /*bb00*/  FSEL R85, R85, -INF , P6 ;  /* 0xff80000055557808 */ /* 0x000fc80003000000 */
[----:B------:R-:W-:-:S05]  /*bb10*/  FMNMX.FTZ R10, R85, R0, !PT ;  /* 0x00000000550a7209 */ /* 0x000fca0007810000 */
[----:B------:R-:W0:Y:S01]  /*bb20*/  SHFL.BFLY PT, R5, R10, 0x2, 0x1f ;  /* 0x0c401f000a057f89 */ /* 0x000e2200000e0000 */
[----:B------:R-:W-:Y:S02]  /*bb30*/  P2R R6, PR, RZ, 0x1 ;  /* 0x00000001ff067803 */ /* 0x000fe40000000000 */
[----:B------:R-:W-:Y:S02]  /*bb40*/  P2R R7, PR, RZ, 0x2 ;  /* 0x00000002ff077803 */ /* 0x000fe40000000000 */
[C---:B------:R-:W-:Y:S02]  /*bb50*/  ISETP.GT.AND P1, PT, R3.reuse, 0x59, PT ;  /* 0x000000590300780c */ /* 0x040fe40003f24270 */
[----:B------:R-:W-:Y:S02]  /*bb60*/  ISETP.GT.AND P0, PT, R3, 0x60, PT ;  /* 0x000000600300780c */ /* 0x000fe40003f04270 */
[----:B------:R-:W-:Y:S02]  /*bb70*/  FMNMX.FTZ R3, R26, R27, !PT ;  /* 0x0000001b1a037209 */ /* 0x000fe40007810000 */
[----:B0-----:R-:W-:-:S02]  /*bb80*/  FMNMX.FTZ R11, R10, R5, !PT ;  /* 0x000000050a0b7209 */ /* 0x001fc40007810000 */
        /* <DEDUP_REMOVED lines=11> */
[----:B------:R-:W-:Y:S01]  /*bc40*/  FMNMX.FTZ R3, R51, R12, !PT ;  /* 0x0000000c33037209 */ /* 0x000fe20007810000 */
[----:B------:R-:W0:Y:S03]  /*bc50*/  SHFL.BFLY PT, R0, R11, 0x1, 0x1f ;  /* 0x0c201f000b007f89 */ /* 0x000e2600000e0000 */
[----:B------:R-:W-:-:S04]  /*bc60*/  FMNMX.FTZ R12, R54, R3, !PT ;  /* 0x00000003360c7209 */ /* 0x000fc80007810000 */
[----:B------:R-:W-:-:S04]  /*bc70*/  FMNMX.FTZ R3, R55, R12, !PT ;  /* 0x0000000c37037209 */ /* 0x000fc80007810000 */
[----:B------:R-:W-:-:S04]  /*bc80*/  FMNMX.FTZ R12, R58, R3, !PT ;  /* 0x000000033a0c7209 */ /* 0x000fc80007810000 */
[----:B------:R-:W-:-:S04]  /*bc90*/  FMNMX.FTZ R3, R59, R12, !PT ;  /* 0x0000000c3b037209 */ /* 0x000fc80007810000 */
[----:B------:R-:W-:-:S04]  /*bca0*/  FMNMX.FTZ R12, R62, R3, !PT ;  /* 0x000000033e0c7209 */ /* 0x000fc80007810000 */
[----:B------:R-:W-:Y:S02]  /*bcb0*/  FMNMX.FTZ R3, R63, R12, !PT ;  /* 0x0000000c3f037209 */ /* 0x000fe40007810000 */
[----:B0-----:R-:W-:Y:S02]  /*bcc0*/  FMNMX.FTZ R0, R11, R0, !PT ;  /* 0x000000000b007209 */ /* 0x001fe40007810000 */
[----:B------:R-:W-:Y:S02]  /*bcd0*/  FMNMX.FTZ R14, R66, R3, !PT ;  /* 0x00000003420e7209 */ /* 0x000fe40007810000 */
[----:B------:R-:W-:Y:S01]  /*bce0*/  P2R R9, PR, RZ, 0x4 ;  /* 0x00000004ff097803 */ /* 0x000fe20000000000 */
[C---:B------:R-:W-:Y:S01]  /*bcf0*/  FMUL.FTZ R5, R0.reuse, UR41 ;  /* 0x0000002900057c20 */ /* 0x040fe20008410000 */
[----:B------:R-:W-:Y:S02]  /*bd00*/  FMNMX.FTZ R3, R67, R14, !PT ;  /* 0x0000000e43037209 */ /* 0x000fe40007810000 */
[----:B------:R-:W-:-:S02]  /*bd10*/  FSETP.NEU.FTZ.AND P2, PT, R0, -INF , PT ;  /* 0xff8000000000780b */ /* 0x000fc40003f5d000 */
[----:B------:R-:W-:Y:S02]  /*bd20*/  FSEL R71, R71, -INF , P1 ;  /* 0xff80000047477808 */ /* 0x000fe40000800000 */
[----:B------:R-:W-:Y:S02]  /*bd30*/  FSEL R74, R74, -INF , P0 ;  /* 0xff8000004a4a7808 */ /* 0x000fe40000000000 */
[----:B------:R-:W-:Y:S02]  /*bd40*/  FMNMX.FTZ R14, R70, R3, !PT ;  /* 0x00000003460e7209 */ /* 0x000fe40007810000 */
[----:B------:R-:W-:Y:S02]  /*bd50*/  ISETP.NE.AND P0, PT, R6, RZ, PT ;  /* 0x000000ff0600720c */ /* 0x000fe40003f05270 */
[----:B------:R-:W-:Y:S02]  /*bd60*/  FSEL R5, R5, RZ, P2 ;  /* 0x000000ff05057208 */ /* 0x000fe40001000000 */
[----:B------:R-:W-:-:S02]  /*bd70*/  FMNMX.FTZ R3, R71, R14, !PT ;  /* 0x0000000e47037209 */ /* 0x000fc40007810000 */
[----:B------:R-:W-:Y:S02]  /*bd80*/  FSEL R75, R75, -INF , P0 ;  /* 0xff8000004b4b7808 */ /* 0x000fe40000000000 */
[----:B------:R-:W-:Y:S01]  /*bd90*/  ISETP.NE.AND P0, PT, R4, RZ, PT ;  /* 0x000000ff0400720c */ /* 0x000fe20003f05270 */
[----:B------:R-:W-:Y:S01]  /*bda0*/  FFMA.FTZ R4, R24, UR41, -R5 ;  /* 0x0000002918047c23 */ /* 0x000fe20008010805 */
[----:B------:R-:W-:Y:S02]  /*bdb0*/  ISETP.NE.AND P1, PT, R7, RZ, PT ;  /* 0x000000ff0700720c */ /* 0x000fe40003f25270 */
[----:B------:R-:W-:Y:S02]  /*bdc0*/  FMNMX.FTZ R24, R74, R3, !PT ;  /* 0x000000034a187209 */ /* 0x000fe40007810000 */
[----:B------:R-:W-:Y:S02]  /*bdd0*/  ISETP.NE.AND P2, PT, R9, RZ, PT ;  /* 0x000000ff0900720c */ /* 0x000fe40003f45270 */
[----:B------:R-:W-:-:S02]  /*bde0*/  FSEL R78, R78, -INF , P1 ;  /* 0xff8000004e4e7808 */ /* 0x000fc40000800000 */
[----:B------:R-:W-:Y:S01]  /*bdf0*/  FMNMX.FTZ R3, R75, R24, !PT ;  /* 0x000000184b037209 */ /* 0x000fe20007810000 */
[----:B------:R-:W-:Y:S01]  /*be00*/  FFMA.FTZ R11, R36, UR41, -R5 ;  /* 0x00000029240b7c23 */ /* 0x000fe20008010805 */
[----:B------:R-:W-:Y:S02]  /*be10*/  FSEL R79, R79, -INF , P2 ;  /* 0xff8000004f4f7808 */ /* 0x000fe40001000000 */
[----:B------:R-:W-:Y:S02]  /*be20*/  FMNMX.FTZ R36, R78, R3, !PT ;  /* 0x000000034e247209 */ /* 0x000fe40007810000 */
[----:B------:R-:W-:Y:S02]  /*be30*/  FSEL R82, R82, -INF , P3 ;  /* 0xff80000052527808 */ /* 0x000fe40001800000 */
[----:B------:R-:W-:Y:S02]  /*be40*/  FMNMX.FTZ R3, R79, R36, !PT ;  /* 0x000000244f037209 */ /* 0x000fe40007810000 */
[----:B------:R-:W-:-:S02]  /*be50*/  FSEL R83, R83, -INF , P4 ;  /* 0xff80000053537808 */ /* 0x000fc40002000000 */
[----:B------:R-:W-:Y:S02]  /*be60*/  FMNMX.FTZ R36, R82, R3, !PT ;  /* 0x0000000352247209 */ /* 0x000fe40007810000 */
[----:B------:R-:W-:Y:S02]  /*be70*/  FSEL R86, R86, -INF , P5 ;  /* 0xff80000056567808 */ /* 0x000fe40002800000 */
[----:B------:R-:W-:Y:S02]  /*be80*/  FMNMX.FTZ R3, R83, R36, !PT ;  /* 0x0000002453037209 */ /* 0x000fe40007810000 */
[----:B------:R-:W-:Y:S02]  /*be90*/  FSEL R87, R87, -INF , P6 ;  /* 0xff80000057577808 */ /* 0x000fe40003000000 */
[----:B------:R-:W-:Y:S01]  /*bea0*/  FMNMX.FTZ R36, R86, R3, !PT ;  /* 0x0000000356247209 */ /* 0x000fe20007810000 */
[----:B------:R-:W-:-:S03]  /*beb0*/  FFMA.FTZ R7, R28, UR41, -R5 ;  /* 0x000000291c077c23 */ /* 0x000fc60008010805 */
[----:B------:R-:W-:Y:S01]  /*bec0*/  FMNMX.FTZ R3, R87, R36, !PT ;  /* 0x0000002457037209 */ /* 0x000fe20007810000 */
[----:B------:R-:W-:-:S04]  /*bed0*/  FFMA.FTZ R28, R44, UR41, -R5 ;  /* 0x000000292c1c7c23 */ /* 0x000fc80008010805 */
[----:B------:R-:W0:Y:S01]  /*bee0*/  SHFL.BFLY PT, R44, R3, 0x2, 0x1f ;  /* 0x0c401f00032c7f89 */ /* 0x000e2200000e0000 */
[--C-:B------:R-:W-:Y:S01]  /*bef0*/  FFMA.FTZ R21, R29, UR41, -R5.reuse ;  /* 0x000000291d157c23 */ /* 0x100fe20008010805 */
[----:B------:R-:W-:-:S04]  /*bf00*/  FFMA.FTZ R52, R52, UR41, -R5 ;  /* 0x0000002934347c23 */ /* 0x000fc80008010805 */
[----:B------:R1:W-:Y:S02]  /*bf10*/  MUFU.EX2 R14, R52 ;  /* 0x00000034000e7308 */ /* 0x0003e40000000800 */
[----:B-1----:R-:W-:Y:S01]  /*bf20*/  FFMA.FTZ R52, R60, UR41, -R5 ;  /* 0x000000293c347c23 */ /* 0x002fe20008010805 */
[----:B0-----:R-:W-:-:S05]  /*bf30*/  FMNMX.FTZ R29, R3, R44, !PT ;  /* 0x0000002c031d7209 */ /* 0x001fca0007810000 */
[----:B------:R-:W0:Y:S01]  /*bf40*/  SHFL.BFLY PT, R60, R29, 0x1, 0x1f ;  /* 0x0c201f001d3c7f89 */ /* 0x000e2200000e0000 */
[--C-:B------:R-:W-:Y:S01]  /*bf50*/  FFMA.FTZ R33, R33, UR41, -R5.reuse ;  /* 0x0000002921217c23 */ /* 0x100fe20008010805 */
[----:B------:R-:W-:-:S03]  /*bf60*/  FFMA.FTZ R6, R25, UR41, -R5 ;  /* 0x0000002919067c23 */ /* 0x000fc60008010805 */
[----:B------:R1:W-:Y:S01]  /*bf70*/  MUFU.EX2 R10, R33 ;  /* 0x00000021000a7308 */ /* 0x0003e20000000800 */
[--C-:B------:R-:W-:Y:S01]  /*bf80*/  FFMA.FTZ R48, R48, UR41, -R5.reuse ;  /* 0x0000002930307c23 */ /* 0x100fe20008010805 */
[--C-:B------:R-:W-:Y:S01]  /*bf90*/  FFMA.FTZ R53, R53, UR41, -R5.reuse ;  /* 0x0000002935357c23 */ /* 0x100fe20008010805 */
[--C-:B-1----:R-:W-:Y:S01]  /*bfa0*/  FFMA.FTZ R33, R56, UR41, -R5.reuse ;  /* 0x0000002938217c23 */ /* 0x102fe20008010805 */
[----:B------:R-:W-:Y:S01]  /*bfb0*/  FFMA.FTZ R56, R61, UR41, -R5 ;  /* 0x000000293d387c23 */ /* 0x000fe20008010805 */
[----:B0-----:R-:W-:-:S04]  /*bfc0*/  FMNMX.FTZ R3, R29, R60, !PT ;  /* 0x0000003c1d037209 */ /* 0x001fc80007810000 */
[C---:B------:R-:W-:Y:S01]  /*bfd0*/  FSETP.NEU.FTZ.AND P1, PT, R3.reuse, -INF , PT ;  /* 0xff8000000300780b */ /* 0x040fe20003f3d000 */
[----:B------:R-:W-:Y:S01]  /*bfe0*/  FMUL.FTZ R61, R3, UR41 ;  /* 0x00000029033d7c20 */ /* 0x000fe20008410000 */
[----:B------:R-:W-:Y:S01]  /*bff0*/  MUFU.EX2 R4, R4 ;  /* 0x0000000400047308 */ /* 0x000fe20000000800 */
[----:B------:R-:W-:-:S03]  /*c000*/  FFMA.FTZ R9, R32, UR41, -R5 ;  /* 0x0000002920097c23 */ /* 0x000fc60008010805 */
[----:B------:R-:W-:Y:S01]  /*c010*/  FSEL R61, R61, RZ, P1 ;  /* 0x000000ff3d3d7208 */ /* 0x000fe20000800000 */
[----:B------:R-:W-:-:S03]  /*c020*/  FFMA.FTZ R15, R37, UR41, -R5 ;  /* 0x00000029250f7c23 */ /* 0x000fc60008010805 */
[----:B------:R-:W0:Y:S01]  /*c030*/  MUFU.EX2 R6, R6 ;  /* 0x0000000600067308 */ /* 0x000e220000000800 */
[--C-:B------:R-:W-:Y:S01]  /*c040*/  FFMA.FTZ R20, R40, UR41, -R5.reuse ;  /* 0x0000002928147c23 */ /* 0x100fe20008010805 */
[--C-:B------:R-:W-:Y:S01]  /*c050*/  FFMA.FTZ R25, R41, UR41, -R5.reuse ;  /* 0x0000002929197c23 */ /* 0x100fe20008010805 */
[--C-:B------:R-:W-:Y:S01]  /*c060*/  FFMA.FTZ R32, R45, UR41, -R5.reuse ;  /* 0x000000292d207c23 */ /* 0x100fe20008010805 */
[--C-:B------:R-:W-:Y:S01]  /*c070*/  FFMA.FTZ R13, R49, UR41, -R5.reuse ;  /* 0x00000029310d7c23 */ /* 0x100fe20008010805 */
[--C-:B------:R-:W-:Y:S01]  /*c080*/  FFMA.FTZ R36, R64, UR41, -R5.reuse ;  /* 0x0000002940247c23 */ /* 0x100fe20008010805 */
[--C-:B------:R-:W-:Y:S02]  /*c090*/  FFMA.FTZ R40, R65, UR41, -R5.reuse ;  /* 0x0000002941287c23 */ /* 0x100fe40008010805 */
        /* <DEDUP_REMOVED lines=8> */
[----:B------:R2:W-:Y:S01]  /*c120*/  MUFU.EX2 R24, R53 ;  /* 0x0000003500187308 */ /* 0x0005e20000000800 */
[--C-:B-1----:R-:W-:Y:S01]  /*c130*/  FFMA.FTZ R48, R57, UR41, -R5.reuse ;  /* 0x0000002939307c23 */ /* 0x102fe20008010805 */
[--C-:B------:R-:W-:Y:S01]  /*c140*/  FFMA.FTZ R57, R80, UR41, -R5.reuse ;  /* 0x0000002950397c23 */ /* 0x100fe20008010805 */
[----:B------:R-:W-:Y:S01]  /*c150*/  FFMA.FTZ R142, R85, UR41, -R5 ;  /* 0x00000029558e7c23 */ /* 0x000fe20008010805 */
[----:B------:R-:W-:-:S04]  /*c160*/  FFMA.FTZ R64, R27, UR41, -R61 ;  /* 0x000000291b407c23 */ /* 0x000fc8000801083d */
[----:B------:R-:W1:Y:S01]  /*c170*/  MUFU.EX2 R7, R7 ;  /* 0x0000000700077308 */ /* 0x000e620000000800 */
[----:B--2---:R-:W-:Y:S01]  /*c180*/  FFMA.FTZ R53, R77, UR41, -R5 ;  /* 0x000000294d357c23 */ /* 0x004fe20008010805 */
[--C-:B------:R-:W-:Y:S01]  /*c190*/  FFMA.FTZ R5, R26, UR41, -R61.reuse ;  /* 0x000000291a057c23 */ /* 0x100fe2000801083d */
[----:B------:R-:W-:-:S05]  /*c1a0*/  FFMA.FTZ R65, R30, UR41, -R61 ;  /* 0x000000291e417c23 */ /* 0x000fca000801083d */
[----:B------:R-:W2:Y:S01]  /*c1b0*/  MUFU.EX2 R21, R21 ;  /* 0x0000001500157308 */ /* 0x000ea20000000800 */
[--C-:B------:R-:W-:Y:S01]  /*c1c0*/  FFMA.FTZ R72, R31, UR41, -R61.reuse ;  /* 0x000000291f487c23 */ /* 0x100fe2000801083d */
[----:B------:R-:W-:-:S06]  /*c1d0*/  FFMA.FTZ R31, R54, UR41, -R61 ;  /* 0x00000029361f7c23 */ /* 0x000fcc000801083d */
[----:B------:R-:W-:Y:S01]  /*c1e0*/  MUFU.EX2 R5, R5 ;  /* 0x0000000500057308 */ /* 0x000fe20000000800 */
[----:B0-----:R-:W-:-:S07]  /*c1f0*/  FADD.FTZ R54, R4, R6 ;  /* 0x0000000604367221 */ /* 0x001fce0000010000 */
[----:B------:R-:W0:Y:S01]  /*c200*/  MUFU.EX2 R64, R64 ;  /* 0x0000004000407308 */ /* 0x000e220000000800 */
[----:B------:R-:W-:-:S07]  /*c210*/  FFMA.FTZ R30, R51, UR41, -R61 ;  /* 0x00000029331e7c23 */ /* 0x000fce000801083d */
[----:B------:R-:W3:Y:S01]  /*c220*/  MUFU.EX2 R9, R9 ;  /* 0x0000000900097308 */ /* 0x000ee20000000800 */
[----:B------:R-:W-:Y:S01]  /*c230*/  MOV R51, UR39 ;  /* 0x0000002700337c02 */ /* 0x000fe20008000f00 */
[----:B-1----:R-:W-:-:S06]  /*c240*/  FADD.FTZ R54, R7, R54 ;  /* 0x0000003607367221 */ /* 0x002fcc0000010000 */
[----:B------:R-:W1:Y:S01]  /*c250*/  MUFU.EX2 R65, R65 ;  /* 0x0000004100417308 */ /* 0x000e620000000800 */
[----:B------:R-:W-:Y:S01]  /*c260*/  PRMT R8, R51, 0x654, R8 ;  /* 0x0000065433087816 */ /* 0x000fe20000000008 */
[----:B--2---:R-:W-:-:S06]  /*c270*/  FADD.FTZ R54, R21, R54 ;  /* 0x0000003615367221 */ /* 0x004fcc0000010000 */
[----:B------:R-:W2:Y:S01]  /*c280*/  MUFU.EX2 R11, R11 ;  /* 0x0000000b000b7308 */ /* 0x000ea20000000800 */
[--C-:B------:R-:W-:Y:S01]  /*c290*/  FFMA.FTZ R69, R47, UR41, -R61.reuse ;  /* 0x000000292f457c23 */ /* 0x100fe2000801083d */
[----:B------:R0:W-:Y:S06]  /*c2a0*/  SYNCS.ARRIVE.TRANS64.RED.A1T0 RZ, [R8+URZ], RZ ;  /* 0x000000ff08ff79a7 */ /* 0x0001ec000810043f */
[----:B------:R-:W4:Y:S01]  /*c2b0*/  MUFU.EX2 R72, R72 ;  /* 0x0000004800487308 */ /* 0x000f220000000800 */
[----:B------:R-:W-:Y:S01]  /*c2c0*/  FFMA.FTZ R47, R59, UR41, -R61 ;  /* 0x000000293b2f7c23 */ /* 0x000fe2000801083d */
[----:B0-----:R-:W-:Y:S01]  /*c2d0*/  FADD.FTZ R8, R5, R64 ;  /* 0x0000004005087221 */ /* 0x001fe20000010000 */
[----:B---3--:R-:W-:-:S05]  /*c2e0*/  FADD.FTZ R59, R9, R54 ;  /* 0x00000036093b7221 */ /* 0x008fca0000010000 */
[----:B------:R-:W0:Y:S01]  /*c2f0*/  MUFU.EX2 R15, R15 ;  /* 0x0000000f000f7308 */ /* 0x000e220000000800 */
[----:B------:R-:W-:Y:S02]  /*c300*/  F2FP.F16.F32.PACK_AB R4, R6, R4 ;  /* 0x000000040604723e */ /* 0x000fe400000000ff */
[----:B------:R-:W-:Y:S01]  /*c310*/  F2FP.F16.F32.PACK_AB R6, R21, R7 ;  /* 0x000000071506723e */ /* 0x000fe200000000ff */
[----:B-1----:R-:W-:-:S04]  /*c320*/  FADD.FTZ R7, R65, R8 ;  /* 0x0000000841077221 */ /* 0x002fc80000010000 */
[----:B------:R-:W1:Y:S01]  /*c330*/  MUFU.EX2 R20, R20 ;  /* 0x0000001400147308 */ /* 0x000e620000000800 */
[----:B------:R-:W-:Y:S01]  /*c340*/  FFMA.FTZ R26, R34, UR41, -R61 ;  /* 0x00000029221a7c23 */ /* 0x000fe2000801083d */
[----:B------:R-:W-:Y:S01]  /*c350*/  FADD.FTZ R8, R10, R59 ;  /* 0x0000003b0a087221 */ /* 0x000fe20000010000 */
[--C-:B------:R-:W-:Y:S01]  /*c360*/  FFMA.FTZ R34, R35, UR41, -R61.reuse ;  /* 0x0000002923227c23 */ /* 0x100fe2000801083d */
[--C-:B------:R-:W-:Y:S01]  /*c370*/  FFMA.FTZ R35, R38, UR41, -R61.reuse ;  /* 0x0000002926237c23 */ /* 0x100fe2000801083d */
[----:B------:R-:W-:-:S03]  /*c380*/  FFMA.FTZ R27, R50, UR41, -R61 ;  /* 0x00000029321b7c23 */ /* 0x000fc6000801083d */
[----:B------:R-:W3:Y:S01]  /*c390*/  MUFU.EX2 R25, R25 ;  /* 0x0000001900197308 */ /* 0x000ee20000000800 */
[--C-:B------:R-:W-:Y:S01]  /*c3a0*/  FFMA.FTZ R38, R39, UR41, -R61.reuse ;  /* 0x0000002927267c23 */ /* 0x100fe2000801083d */
[--C-:B------:R-:W-:Y:S01]  /*c3b0*/  FFMA.FTZ R50, R62, UR41, -R61.reuse ;  /* 0x000000293e327c23 */ /* 0x100fe2000801083d */
[--C-:B------:R-:W-:Y:S01]  /*c3c0*/  FFMA.FTZ R39, R42, UR41, -R61.reuse ;  /* 0x000000292a277c23 */ /* 0x100fe2000801083d */
[----:B--2---:R-:W-:Y:S01]  /*c3d0*/  FADD.FTZ R62, R11, R8 ;  /* 0x000000080b3e7221 */ /* 0x004fe20000010000 */
[----:B------:R-:W-:-:S03]  /*c3e0*/  FFMA.FTZ R42, R55, UR41, -R61 ;  /* 0x00000029372a7c23 */ /* 0x000fc6000801083d */
[----:B------:R-:W2:Y:S01]  /*c3f0*/  MUFU.EX2 R28, R28 ;  /* 0x0000001c001c7308 */ /* 0x000ea20000000800 */
[C---:B----4-:R-:W-:Y:S01]  /*c400*/  FADD.FTZ R55, R72.reuse, R7 ;  /* 0x0000000748377221 */ /* 0x050fe20000010000 */
[----:B------:R-:W-:Y:S01]  /*c410*/  F2FP.F16.F32.PACK_AB R7, R72, R65 ;  /* 0x000000414807723e */ /* 0x000fe200000000ff */
[----:B0-----:R-:W-:-:S05]  /*c420*/  FADD.FTZ R65, R15, R62 ;  /* 0x0000003e0f417221 */ /* 0x001fca0000010000 */
[----:B------:R-:W0:Y:S01]  /*c430*/  MUFU.EX2 R32, R32 ;  /* 0x0000002000207308 */ /* 0x000e220000000800 */
[----:B-1----:R-:W-:Y:S01]  /*c440*/  FADD.FTZ R62, R20, R65 ;  /* 0x00000041143e7221 */ /* 0x002fe20000010000 */
[----:B------:R-:W-:-:S03]  /*c450*/  F2FP.F16.F32.PACK_AB R5, R64, R5 ;  /* 0x000000054005723e */ /* 0x000fc600000000ff */
[----:B---3--:R-:W-:Y:S02]  /*c460*/  FADD.FTZ R65, R25, R62 ;  /* 0x0000003e19417221 */ /* 0x008fe40000010000 */
[----:B------:R1:W-:Y:S02]  /*c470*/  STSM.16.M88.4 [R90+0x21800], R4 ;  /* 0x021800045a007844 */ /* 0x0003e40000000200 */
[----:B--2---:R-:W-:Y:S01]  /*c480*/  FADD.FTZ R65, R28, R65 ;  /* 0x000000411c417221 */ /* 0x004fe20000010000 */
[----:B-1----:R-:W-:Y:S02]  /*c490*/  F2FP.F16.F32.PACK_AB R4, R10, R9 ;  /* 0x000000090a04723e */ /* 0x002fe400000000ff */
[----:B0-----:R-:W-:Y:S02]  /*c4a0*/  F2FP.F16.F32.PACK_AB R10, R32, R28 ;  /* 0x0000001c200a723e */ /* 0x001fe400000000ff */
[----:B------:R-:W2:Y:S01]  /*c4b0*/  LDL R28, [R1+0x50] ;  /* 0x00005000011c7983 */ /* 0x000ea20000100800 */
[----:B------:R-:W0:Y:S08]  /*c4c0*/  MUFU.EX2 R26, R26 ;  /* 0x0000001a001a7308 */ /* 0x000e300000000800 */
[----:B------:R-:W1:Y:S01]  /*c4d0*/  MUFU.EX2 R34, R34 ;  /* 0x0000002200227308 */ /* 0x000e620000000800 */
[----:B------:R-:W-:-:S07]  /*c4e0*/  FFMA.FTZ R68, R43, UR41, -R61 ;  /* 0x000000292b447c23 */ /* 0x000fce000801083d */
[----:B------:R-:W3:Y:S01]  /*c4f0*/  MUFU.EX2 R35, R35 ;  /* 0x0000002300237308 */ /* 0x000ee20000000800 */
[----:B0-----:R-:W-:Y:S01]  /*c500*/  FADD.FTZ R59, R26, R55 ;  /* 0x000000371a3b7221 */ /* 0x001fe20000010000 */
[----:B------:R-:W-:-:S06]  /*c510*/  FFMA.FTZ R46, R46, UR41, -R61 ;  /* 0x000000292e2e7c23 */ /* 0x000fcc000801083d */
[----:B------:R-:W0:Y:S01]  /*c520*/  MUFU.EX2 R38, R38 ;  /* 0x0000002600267308 */ /* 0x000e220000000800 */
[----:B-1----:R-:W-:-:S07]  /*c530*/  FADD.FTZ R8, R34, R59 ;  /* 0x0000003b22087221 */ /* 0x002fce0000010000 */
[----:B------:R-:W1:Y:S01]  /*c540*/  MUFU.EX2 R39, R39 ;  /* 0x0000002700277308 */ /* 0x000e620000000800 */
[----:B------:R-:W-:Y:S01]  /*c550*/  FFMA.FTZ R51, R63, UR41, -R61 ;  /* 0x000000293f337c23 */ /* 0x000fe2000801083d */
[----:B---3--:R-:W-:-:S06]  /*c560*/  FADD.FTZ R63, R35, R8 ;  /* 0x00000008233f7221 */ /* 0x008fcc0000010000 */
        /* <DEDUP_REMOVED lines=9> */
[----:B------:R-:W-:-:S07]  /*c600*/  FFMA.FTZ R43, R58, UR41, -R61 ;  /* 0x000000293a2b7c23 */ /* 0x000fce000801083d */
[----:B------:R-:W4:Y:S01]  /*c610*/  MUFU.EX2 R30, R30 ;  /* 0x0000001e001e7308 */ /* 0x000f220000000800 */
[----:B------:R-:W-:Y:S01]  /*c620*/  FADD.FTZ R65, R32, R65 ;  /* 0x0000004120417221 */ /* 0x000fe20000010000 */
[----:B-1----:R-:W-:-:S06]  /*c630*/  FADD.FTZ R8, R69, R8 ;  /* 0x0000000845087221 */ /* 0x002fcc0000010000 */
[----:B------:R-:W1:Y:S01]  /*c640*/  MUFU.EX2 R31, R31 ;  /* 0x0000001f001f7308 */ /* 0x000e620000000800 */
[----:B------:R-:W-:Y:S01]  /*c650*/  FADD.FTZ R62, R12, R65 ;  /* 0x000000410c3e7221 */ /* 0x000fe20000010000 */
[----:B---3--:R-:W-:-:S06]  /*c660*/  FADD.FTZ R9, R27, R8 ;  /* 0x000000081b097221 */ /* 0x008fcc0000010000 */
[----:B------:R-:W3:Y:S01]  /*c670*/  MUFU.EX2 R42, R42 ;  /* 0x0000002a002a7308 */ /* 0x000ee20000000800 */
[----:B0-----:R-:W-:Y:S01]  /*c680*/  FADD.FTZ R63, R13, R62 ;  /* 0x0000003e0d3f7221 */ /* 0x001fe20000010000 */
[----:B----4-:R-:W-:-:S06]  /*c690*/  FADD.FTZ R62, R30, R9 ;  /* 0x000000091e3e7221 */ /* 0x010fcc0000010000 */
[----:B------:R-:W0:Y:S08]  /*c6a0*/  MUFU.EX2 R33, R33 ;  /* 0x0000002100217308 */ /* 0x000e300000000800 */
[----:B------:R-:W4:Y:S01]  /*c6b0*/  MUFU.EX2 R43, R43 ;  /* 0x0000002b002b7308 */ /* 0x000f220000000800 */
[----:B------:R-:W-:Y:S01]  /*c6c0*/  FADD.FTZ R63, R14, R63 ;  /* 0x0000003f0e3f7221 */ /* 0x000fe20000010000 */
[----:B-1----:R-:W-:-:S06]  /*c6d0*/  FADD.FTZ R9, R31, R62 ;  /* 0x0000003e1f097221 */ /* 0x002fcc0000010000 */
[----:B------:R-:W1:Y:S01]  /*c6e0*/  MUFU.EX2 R48, R48 ;  /* 0x0000003000307308 */ /* 0x000e620000000800 */
[----:B------:R-:W-:-:S07]  /*c6f0*/  FFMA.FTZ R21, R66, UR41, -R61 ;  /* 0x0000002942157c23 */ /* 0x000fce000801083d */
[----:B------:R-:W1:Y:S01]  /*c700*/  MUFU.EX2 R47, R47 ;  /* 0x0000002f002f7308 */ /* 0x000e620000000800 */
[----:B------:R-:W-:Y:S01]  /*c710*/  FADD.FTZ R64, R24, R63 ;  /* 0x0000003f18407221 */ /* 0x000fe20000010000 */
[----:B------:R-:W-:-:S06]  /*c720*/  F2FP.F16.F32.PACK_AB R5, R34, R26 ;  /* 0x0000001a2205723e */ /* 0x000fcc00000000ff */
[----:B------:R-:W1:Y:S01]  /*c730*/  MUFU.EX2 R52, R52 ;  /* 0x0000003400347308 */ /* 0x000e620000000800 */
[----:B---3--:R-:W-:Y:S01]  /*c740*/  FADD.FTZ R26, R42, R9 ;  /* 0x000000092a1a7221 */ /* 0x008fe20000010000 */
[----:B------:R-:W-:-:S06]  /*c750*/  FFMA.FTZ R54, R67, UR41, -R61 ;  /* 0x0000002943367c23 */ /* 0x000fcc000801083d */
[----:B------:R-:W3:Y:S01]  /*c760*/  MUFU.EX2 R50, R50 ;  /* 0x0000003200327308 */ /* 0x000ee20000000800 */
[----:B------:R-:W-:Y:S01]  /*c770*/  F2FP.F16.F32.PACK_AB R6, R15, R11 ;  /* 0x0000000b0f06723e */ /* 0x000fe200000000ff */
[----:B0-----:R-:W-:-:S06]  /*c780*/  FADD.FTZ R11, R33, R64 ;  /* 0x00000040210b7221 */ /* 0x001fcc0000010000 */
[----:B------:R-:W0:Y:S01]  /*c790*/  MUFU.EX2 R56, R56 ;  /* 0x0000003800387308 */ /* 0x000e220000000800 */
[----:B----4-:R-:W-:Y:S01]  /*c7a0*/  FADD.FTZ R26, R43, R26 ;  /* 0x0000001a2b1a7221 */ /* 0x010fe20000010000 */
[----:B------:R-:W-:-:S06]  /*c7b0*/  FFMA.FTZ R55, R70, UR41, -R61 ;  /* 0x0000002946377c23 */ /* 0x000fcc000801083d */
[----:B------:R-:W4:Y:S01]  /*c7c0*/  MUFU.EX2 R51, R51 ;  /* 0x0000003300337308 */ /* 0x000f220000000800 */
[----:B-1----:R-:W-:Y:S01]  /*c7d0*/  FADD.FTZ R11, R48, R11 ;  /* 0x0000000b300b7221 */ /* 0x002fe20000010000 */
[----:B------:R-:W-:-:S06]  /*c7e0*/  FADD.FTZ R15, R47, R26 ;  /* 0x0000001a2f0f7221 */ /* 0x000fcc0000010000 */
[----:B------:R-:W1:Y:S01]  /*c7f0*/  MUFU.EX2 R36, R36 ;  /* 0x0000002400247308 */ /* 0x000e620000000800 */
[----:B------:R-:W-:-:S07]  /*c800*/  FFMA.FTZ R58, R71, UR41, -R61 ;  /* 0x00000029473a7c23 */ /* 0x000fce000801083d */
[----:B------:R-:W1:Y:S01]  /*c810*/  MUFU.EX2 R21, R21 ;  /* 0x0000001500157308 */ /* 0x000e620000000800 */
[----:B------:R-:W-:Y:S01]  /*c820*/  F2FP.F16.F32.PACK_AB R8, R25, R20 ;  /* 0x000000141908723e */ /* 0x000fe200000000ff */
[----:B------:R-:W-:-:S06]  /*c830*/  FADD.FTZ R25, R52, R11 ;  /* 0x0000000b34197221 */ /* 0x000fcc0000010000 */
[----:B------:R-:W1:Y:S01]  /*c840*/  MUFU.EX2 R40, R40 ;  /* 0x0000002800287308 */ /* 0x000e620000000800 */
[----:B---3--:R-:W-:Y:S01]  /*c850*/  FADD.FTZ R26, R50, R15 ;  /* 0x0000000f321a7221 */ /* 0x008fe20000010000 */
[----:B------:R-:W-:-:S06]  /*c860*/  FFMA.FTZ R59, R74, UR41, -R61 ;  /* 0x000000294a3b7c23 */ /* 0x000fcc000801083d */
[----:B------:R-:W3:Y:S01]  /*c870*/  MUFU.EX2 R54, R54 ;  /* 0x0000003600367308 */ /* 0x000ee20000000800 */
[----:B------:R-:W-:Y:S01]  /*c880*/  F2FP.F16.F32.PACK_AB R7, R38, R35 ;  /* 0x000000232607723e */ /* 0x000fe200000000ff */
[----:B0-----:R-:W-:-:S06]  /*c890*/  FADD.FTZ R25, R56, R25 ;  /* 0x0000001938197221 */ /* 0x001fcc0000010000 */
[----:B------:R-:W0:Y:S01]  /*c8a0*/  MUFU.EX2 R37, R37 ;  /* 0x0000002500257308 */ /* 0x000e220000000800 */
[----:B----4-:R-:W-:-:S07]  /*c8b0*/  FADD.FTZ R26, R51, R26 ;  /* 0x0000001a331a7221 */ /* 0x010fce0000010000 */
[----:B------:R-:W4:Y:S01]  /*c8c0*/  MUFU.EX2 R55, R55 ;  /* 0x0000003700377308 */ /* 0x000f220000000800 */
[----:B------:R-:W-:Y:S01]  /*c8d0*/  F2FP.F16.F32.PACK_AB R9, R68, R39 ;  /* 0x000000274409723e */ /* 0x000fe200000000ff */
[----:B------:R-:W-:Y:S01]  /*c8e0*/  FFMA.FTZ R75, R75, UR41, -R61 ;  /* 0x000000294b4b7c23 */ /* 0x000fe2000801083d */
[----:B------:R-:W-:-:S05]  /*c8f0*/  F2FP.F16.F32.PACK_AB R11, R69, R46 ;  /* 0x0000002e450b723e */ /* 0x000fca00000000ff */
[----:B------:R-:W4:Y:S01]  /*c900*/  MUFU.EX2 R41, R41 ;  /* 0x0000002900297308 */ /* 0x000f220000000800 */
[----:B------:R3:W-:Y:S01]  /*c910*/  STSM.16.M88.4 [R91], R4 ;  /* 0x000000045b007844 */ /* 0x0007e20000000200 */
[----:B-1----:R-:W-:-:S06]  /*c920*/  FADD.FTZ R25, R36, R25 ;  /* 0x0000001924197221 */ /* 0x002fcc0000010000 */
[----:B------:R-:W1:Y:S01]  /*c930*/  MUFU.EX2 R58, R58 ;  /* 0x0000003a003a7308 */ /* 0x000e620000000800 */
[----:B------:R-:W-:Y:S01]  /*c940*/  FFMA.FTZ R78, R78, UR41, -R61 ;  /* 0x000000294e4e7c23 */ /* 0x000fe2000801083d */
[----:B------:R-:W-:Y:S01]  /*c950*/  F2FP.F16.F32.PACK_AB R14, R24, R14 ;  /* 0x0000000e180e723e */ /* 0x000fe200000000ff */
[----:B------:R0:W-:Y:S05]  /*c960*/  STSM.16.M88.4 [R89], R8 ;  /* 0x0000000859007844 */ /* 0x0001ea0000000200 */
[----:B------:R-:W1:Y:S01]  /*c970*/  MUFU.EX2 R44, R44 ;  /* 0x0000002c002c7308 */ /* 0x000e620000000800 */
[----:B---3--:R-:W-:Y:S01]  /*c980*/  FADD.FTZ R5, R21, R26 ;  /* 0x0000001a15057221 */ /* 0x008fe20000010000 */
[----:B------:R-:W-:-:S06]  /*c990*/  FADD.FTZ R24, R40, R25 ;  /* 0x0000001928187221 */ /* 0x000fcc0000010000 */
[----:B------:R-:W3:Y:S01]  /*c9a0*/  MUFU.EX2 R59, R59 ;  /* 0x0000003b003b7308 */ /* 0x000ee20000000800 */
[----:B------:R-:W-:Y:S01]  /*c9b0*/  FFMA.FTZ R79, R79, UR41, -R61 ;  /* 0x000000294f4f7c23 */ /* 0x000fe2000801083d */
[----:B0-----:R-:W-:-:S06]  /*c9c0*/  FADD.FTZ R8, R54, R5 ;  /* 0x0000000536087221 */ /* 0x001fcc0000010000 */
[----:B------:R-:W0:Y:S01]  /*c9d0*/  MUFU.EX2 R45, R45 ;  /* 0x0000002d002d7308 */ /* 0x000e220000000800 */
[----:B------:R-:W-:Y:S01]  /*c9e0*/  FADD.FTZ R24, R37, R24 ;  /* 0x0000001825187221 */ /* 0x000fe20000010000 */
[----:B----4-:R-:W-:-:S06]  /*c9f0*/  FADD.FTZ R9, R55, R8 ;  /* 0x0000000837097221 */ /* 0x010fcc0000010000 */
[----:B------:R-:W4:Y:S01]  /*ca00*/  MUFU.EX2 R20, R75 ;  /* 0x0000004b00147308 */ /* 0x000f220000000800 */
[----:B------:R-:W-:Y:S01]  /*ca10*/  FFMA.FTZ R82, R82, UR41, -R61 ;  /* 0x0000002952527c23 */ /* 0x000fe2000801083d */
[----:B------:R-:W-:-:S06]  /*ca20*/  FADD.FTZ R5, R41, R24 ;  /* 0x0000001829057221 */ /* 0x000fcc0000010000 */
[----:B------:R-:W4:Y:S01]  /*ca30*/  MUFU.EX2 R49, R49 ;  /* 0x0000003100317308 */ /* 0x000f220000000800 */
[----:B-1----:R-:W-:Y:S01]  /*ca40*/  FADD.FTZ R8, R58, R9 ;  /* 0x000000093a087221 */ /* 0x002fe20000010000 */
[----:B------:R-:W-:-:S06]  /*ca50*/  FFMA.FTZ R83, R83, UR41, -R61 ;  /* 0x0000002953537c23 */ /* 0x000fcc000801083d */
[----:B------:R-:W1:Y:S01]  /*ca60*/  MUFU.EX2 R78, R78 ;  /* 0x0000004e004e7308 */ /* 0x000e620000000800 */
[--C-:B------:R-:W-:Y:S01]  /*ca70*/  FFMA.FTZ R86, R86, UR41, -R61.reuse ;  /* 0x0000002956567c23 */ /* 0x100fe2000801083d */
[----:B------:R-:W-:Y:S01]  /*ca80*/  FFMA.FTZ R61, R87, UR41, -R61 ;  /* 0x00000029573d7c23 */ /* 0x000fe2000801083d */
[----:B------:R-:W-:-:S05]  /*ca90*/  FADD.FTZ R10, R44, R5 ;  /* 0x000000052c0a7221 */ /* 0x000fca0000010000 */
[----:B------:R-:W2:Y:S01]  /*caa0*/  MUFU.EX2 R53, R53 ;  /* 0x0000003500357308 */ /* 0x000ea20000000800 */
[----:B---3--:R-:W-:-:S07]  /*cab0*/  FADD.FTZ R9, R59, R8 ;  /* 0x000000083b097221 */ /* 0x008fce0000010000 */
[----:B------:R-:W3:Y:S01]  /*cac0*/  MUFU.EX2 R79, R79 ;  /* 0x0000004f004f7308 */ /* 0x000ee20000000800 */
[----:B0-----:R-:W-:Y:S01]  /*cad0*/  FADD.FTZ R10, R45, R10 ;  /* 0x0000000a2d0a7221 */ /* 0x001fe20000010000 */
[----:B----4-:R-:W-:-:S06]  /*cae0*/  FADD.FTZ R9, R20, R9 ;  /* 0x0000000914097221 */ /* 0x010fcc0000010000 */
[----:B------:R-:W0:Y:S08]  /*caf0*/  MUFU.EX2 R57, R57 ;  /* 0x0000003900397308 */ /* 0x000e300000000800 */
[----:B------:R-:W-:Y:S01]  /*cb00*/  MUFU.EX2 R82, R82 ;  /* 0x0000005200527308 */ /* 0x000fe20000000800 */
[----:B------:R-:W-:Y:S01]  /*cb10*/  FADD.FTZ R10, R49, R10 ;  /* 0x0000000a310a7221 */ /* 0x000fe20000010000 */
[----:B-1----:R-:W-:-:S06]  /*cb20*/  FADD.FTZ R24, R78, R9 ;  /* 0x000000094e187221 */ /* 0x002fcc0000010000 */
[----:B------:R-:W1:Y:S01]  /*cb30*/  MUFU.EX2 R60, R81 ;  /* 0x00000051003c7308 */ /* 0x000e620000000800 */
[----:B------:R-:W-:-:S07]  /*cb40*/  F2FP.F16.F32.PACK_AB R12, R13, R12 ;  /* 0x0000000c0d0c723e */ /* 0x000fce00000000ff */
[----:B------:R-:W4:Y:S01]  /*cb50*/  MUFU.EX2 R83, R83 ;  /* 0x0000005300537308 */ /* 0x000f220000000800 */
[----:B------:R-:W-:-:S07]  /*cb60*/  F2FP.F16.F32.PACK_AB R13, R30, R27 ;  /* 0x0000001b1e0d723e */ /* 0x000fce00000000ff */
[----:B------:R-:W-:Y:S01]  /*cb70*/  MUFU.EX2 R29, R29 ;  /* 0x0000001d001d7308 */ /* 0x000fe20000000800 */
[----:B------:R-:W-:-:S07]  /*cb80*/  F2FP.F16.F32.PACK_AB R15, R42, R31 ;  /* 0x0000001f2a0f723e */ /* 0x000fce00000000ff */
[----:B------:R-:W4:Y:S01]  /*cb90*/  MUFU.EX2 R142, R142 ;  /* 0x0000008e008e7308 */ /* 0x000f220000000800 */
[----:B--2---:R-:W-:-:S07]  /*cba0*/  FADD.FTZ R10, R53, R10 ;  /* 0x0000000a350a7221 */ /* 0x004fce0000010000 */
[----:B------:R-:W-:Y:S08]  /*cbb0*/  MUFU.EX2 R86, R86 ;  /* 0x0000005600567308 */ /* 0x000ff00000000800 */
[----:B------:R-:W2:Y:S01]  /*cbc0*/  MUFU.EX2 R61, R61 ;  /* 0x0000003d003d7308 */ /* 0x000ea20000000800 */
[----:B---3--:R-:W-:Y:S01]  /*cbd0*/  FADD.FTZ R9, R79, R24 ;  /* 0x000000184f097221 */ /* 0x008fe20000010000 */
[----:B------:R-:W-:-:S02]  /*cbe0*/  F2FP.F16.F32.PACK_AB R4, R48, R33 ;  /* 0x000000213004723e */ /* 0x000fc400000000ff */
[----:B------:R-:W-:Y:S02]  /*cbf0*/  F2FP.F16.F32.PACK_AB R6, R56, R52 ;  /* 0x000000343806723e */ /* 0x000fe400000000ff */
[----:B------:R-:W-:Y:S02]  /*cc00*/  F2FP.F16.F32.PACK_AB R5, R47, R43 ;  /* 0x0000002b2f05723e */ /* 0x000fe400000000ff */
[----:B------:R-:W-:Y:S01]  /*cc10*/  F2FP.F16.F32.PACK_AB R7, R51, R50 ;  /* 0x000000323307723e */ /* 0x000fe200000000ff */
[----:B------:R3:W-:Y:S01]  /*cc20*/  STSM.16.M88.4 [R88], R12 ;  /* 0x0000000c58007844 */ /* 0x0007e20000000200 */
[----:B0-----:R-:W-:Y:S01]  /*cc30*/  FADD.FTZ R11, R57, R10 ;  /* 0x0000000a390b7221 */ /* 0x001fe20000010000 */
[----:B------:R-:W-:Y:S02]  /*cc40*/  F2FP.F16.F32.PACK_AB R8, R45, R44 ;  /* 0x0000002c2d08723e */ /* 0x000fe400000000ff */
[----:B------:R0:W-:Y:S01]  /*cc50*/  STSM.16.M88.4 [R90+0x27800], R4 ;  /* 0x027800045a007844 */ /* 0x0001e20000000200 */
[----:B-1----:R-:W-:Y:S01]  /*cc60*/  FADD.FTZ R24, R60, R11 ;  /* 0x0000000b3c187221 */ /* 0x002fe20000010000 */
[----:B------:R-:W-:-:S02]  /*cc70*/  F2FP.F16.F32.PACK_AB R10, R53, R49 ;  /* 0x00000031350a723e */ /* 0x000fc400000000ff */
[----:B------:R-:W-:Y:S01]  /*cc80*/  F2FP.F16.F32.PACK_AB R11, R79, R78 ;  /* 0x0000004e4f0b723e */ /* 0x000fe200000000ff */
[----:B---3--:R-:W-:Y:S01]  /*cc90*/  FADD.FTZ R14, R82, R9 ;  /* 0x00000009520e7221 */ /* 0x008fe20000010000 */
[----:B------:R-:W-:Y:S02]  /*cca0*/  F2FP.F16.F32.PACK_AB R9, R20, R59 ;  /* 0x0000003b1409723e */ /* 0x000fe400000000ff */
[----:B0-----:R-:W-:Y:S02]  /*ccb0*/  F2FP.F16.F32.PACK_AB R4, R40, R36 ;  /* 0x000000242804723e */ /* 0x001fe400000000ff */
[----:B------:R-:W-:Y:S02]  /*ccc0*/  F2FP.F16.F32.PACK_AB R6, R41, R37 ;  /* 0x000000252906723e */ /* 0x000fe400000000ff */
[----:B------:R-:W-:Y:S01]  /*ccd0*/  F2FP.F16.F32.PACK_AB R5, R54, R21 ;  /* 0x000000153605723e */ /* 0x000fe200000000ff */
[----:B----4-:R-:W-:Y:S01]  /*cce0*/  FADD.FTZ R21, R83, R14 ;  /* 0x0000000e53157221 */ /* 0x010fe20000010000 */
[----:B------:R-:W-:-:S02]  /*ccf0*/  F2FP.F16.F32.PACK_AB R7, R58, R55 ;  /* 0x000000373a07723e */ /* 0x000fc400000000ff */
[----:B------:R-:W-:Y:S02]  /*cd00*/  F2FP.F16.F32.PACK_AB R12, R60, R57 ;  /* 0x000000393c0c723e */ /* 0x000fe400000000ff */
[----:B------:R-:W-:Y:S02]  /*cd10*/  F2FP.F16.F32.PACK_AB R13, R83, R82 ;  /* 0x00000052530d723e */ /* 0x000fe400000000ff */
[----:B------:R-:W-:Y:S02]  /*cd20*/  F2FP.F16.F32.PACK_AB R14, R142, R29 ;  /* 0x0000001d8e0e723e */ /* 0x000fe400000000ff */
[----:B--2---:R-:W-:Y:S01]  /*cd30*/  F2FP.F16.F32.PACK_AB R15, R61, R86 ;  /* 0x000000563d0f723e */ /* 0x004fe200000000ff */
[----:B------:R-:W-:Y:S04]  /*cd40*/  STSM.16.M88.4 [R28], R4 ;  /* 0x000000041c007844 */ /* 0x000fe80000000200 */
[----:B------:R0:W-:Y:S04]  /*cd50*/  STSM.16.M88.4 [R89+0x6000], R8 ;  /* 0x0060000859007844 */ /* 0x0001e80000000200 */
[----:B------:R1:W-:Y:S01]  /*cd60*/  STSM.16.M88.4 [R88+0x6000], R12 ;  /* 0x0060000c58007844 */ /* 0x0003e20000000200 */
[----:B------:R2:W-:Y:S06]  /*cd70*/  MEMBAR.ALL.CTA ;  /* 0x0000000000007992 */ /* 0x0005ec0000008000 */
[----:B--2---:R-:W2:Y:S01]  /*cd80*/  FENCE.VIEW.ASYNC.S ;  /* 0x00000000000073c6 */ /* 0x004ea20000000000 */
[----:B------:R-:W-:Y:S01]  /*cd90*/  ISETP.GE.AND P1, PT, R101, 0x81, PT ;  /* 0x000000816500780c */ /* 0x000fe20003f26270 */
[----:B------:R-:W-:Y:S01]  /*cda0*/  FADD.FTZ R29, R29, R24 ;  /* 0x000000181d1d7221 */ /* 0x000fe20000010000 */
[----:B------:R-:W-:Y:S01]  /*cdb0*/  FADD.FTZ R86, R86, R21 ;  /* 0x0000001556567221 */ /* 0x000fe20000010000 */
[----:B------:R-:W-:Y:S01]  /*cdc0*/  IMAD.MOV.U32 R134, RZ, RZ, R135 ;  /* 0x000000ffff867224 */ /* 0x000fe200078e0087 */
[-C--:B------:R-:W-:Y:S01]  /*cdd0*/  MOV R130, R135.reuse ;  /* 0x0000008700827202 */ /* 0x080fe20000000f00 */
[----:B------:R-:W-:Y:S01]  /*cde0*/  FADD.FTZ R142, R142, R29 ;  /* 0x0000001d8e8e7221 */ /* 0x000fe20000010000 */
[----:B------:R-:W-:Y:S01]  /*cdf0*/  FADD.FTZ R21, R61, R86 ;  /* 0x000000563d157221 */ /* 0x000fe20000010000 */
        /* <DEDUP_REMOVED lines=37> */
[--C-:B-----5:R-:W-:Y:S02]  /*d050*/  IMAD.MOV.U32 R97, RZ, RZ, R135.reuse ;  /* 0x000000ffff617224 */ /* 0x120fe400078e0087 */
[--C-:B------:R-:W-:Y:S02]  /*d060*/  IMAD.MOV.U32 R96, RZ, RZ, R135.reuse ;  /* 0x000000ffff607224 */ /* 0x100fe400078e0087 */
[--C-:B------:R-:W-:Y:S02]  /*d070*/  IMAD.MOV.U32 R94, RZ, RZ, R135.reuse ;  /* 0x000000ffff5e7224 */ /* 0x100fe400078e0087 */
[----:B------:R-:W-:-:S02]  /*d080*/  IMAD.MOV.U32 R93, RZ, RZ, R135 ;  /* 0x000000ffff5d7224 */ /* 0x000fc400078e0087 */
[--C-:B------:R-:W-:Y:S02]  /*d090*/  IMAD.MOV.U32 R92, RZ, RZ, R135.reuse ;  /* 0x000000ffff5c7224 */ /* 0x100fe400078e0087 */
[--C-:B------:R-:W-:Y:S02]  /*d0a0*/  IMAD.MOV.U32 R91, RZ, RZ, R135.reuse ;  /* 0x000000ffff5b7224 */ /* 0x100fe400078e0087 */
[--C-:B0-----:R-:W-:Y:S02]  /*d0b0*/  IMAD.MOV.U32 R89, RZ, RZ, R135.reuse ;  /* 0x000000ffff597224 */ /* 0x101fe400078e0087 */
[----:B-1----:R-:W-:Y:S01]  /*d0c0*/  IMAD.MOV.U32 R88, RZ, RZ, R135 ;  /* 0x000000ffff587224 */ /* 0x002fe200078e0087 */
[----:B--2---:R-:W-:Y:S01]  /*d0d0*/  NOP ;  /* 0x0000000000007918 */ /* 0x004fe20000000000 */
[----:B------:R-:W-:Y:S05]  /*d0e0*/  @!P1 BRA `(.L_x_10508) ;  /* 0x00000024009c9947 */ /* 0x000fea0003800000 */
[----:B------:R-:W2:Y:S01]  /*d0f0*/  LDL.LU R73, [R1+0x68] ;  /* 0x0000680001497983 */ /* 0x000ea20000300800 */
        /* <DEDUP_REMOVED lines=28> */
[----:B--2---:R-:W-:-:S07]  /*d2c0*/  VIADD R4, R73, 0xfffffffe ;  /* 0xfffffffe49047836 */ /* 0x004fce0000000000 */
.L_x_10520:
[----:B------:R-:W2:Y:S01]  /*d2d0*/  LDL R0, [R1+0x38] ;  /* 0x0000380001007983 */ /* 0x000ea20000100800 */
[----:B------:R-:W-:Y:S01]  /*d2e0*/  ISETP.NE.AND P1, PT, R5, 0x1, PT ;  /* 0x000000010500780c */ /* 0x000fe20003f25270 */
[----:B------:R-:W-:Y:S05]  /*d2f0*/  YIELD ;  /* 0x0000000000007946 */ /* 0x000fea0003800000 */
[----:B------:R-:W-:-:S04]  /*d300*/  SEL R3, RZ, 0x1, P1 ;  /* 0x00000001ff037807 */ /* 0x000fc80000800000 */
[----:B------:R-:W-:Y:S02]  /*d310*/  LOP3.LUT R150, R6, R3, RZ, 0x3c, !PT ;  /* 0x0000000306967212 */ /* 0x000fe400078e3cff */
[----:B--2---:R-:W-:-:S13]  /*d320*/  ISETP.NE.AND P1, PT, R0, RZ, PT ;  /* 0x000000ff0000720c */ /* 0x004fda0003f25270 */
[----:B0-----:R-:W-:Y:S05]  /*d330*/  @P1 BRA `(.L_x_10509) ;  /* 0x00000000003c1947 */ /* 0x001fea0003800000 */
[----:B------:R-:W-:Y:S05]  /*d340*/  @!P0 BRA `(.L_x_10510) ;  /* 0x0000000000048947 */ /* 0x000fea0003800000 */
[----:B------:R-:W-:Y:S01]  /*d350*/  BPT.TRAP 0x1 ;  /* 0x000000040000795c */ /* 0x000fe20000300000 */
.L_x_10510:
        /* <DEDUP_REMOVED lines=8> */
.L_x_10511:
[----:B------:R-:W-:Y:S04]  /*d3e0*/  BSSY B0, `(.L_x_10509) ;  /* 0x0000004000007945 */ /* 0x000fe80003800000 */
[----:B-1----:R-:W-:Y:S05]  /*d3f0*/  @P2 BRA `(.L_x_10512) ;  /* 0x0000000000082947 */ /* 0x002fea0003800000 */
[----:B------:R-:W1:Y:S02]  /*d400*/  SYNCS.PHASECHK.TRANS64.TRYWAIT P2, [R3+URZ+0x2d830], R0 ;  /* 0x02d83000030075a7 */ /* 0x000e64000804017f */
[----:B-1----:R-:W-:Y:S05]  /*d410*/  @!P2 BRA `(.L_x_10513) ;  /* 0x000000c00020a947 */ /* 0x002fea0003800000 */
.L_x_10512:
[----:B------:R-:W-:Y:S05]  /*d420*/  BSYNC B0 ;  /* 0x0000000000007941 */ /* 0x000fea0003800000 */
.L_x_10509:
[----:B01----:R-:W2:Y:S01]  /*d430*/  LDL R3, [R1+0x3c] ;  /* 0x00003c0001037983 */ /* 0x003ea20000100800 */
[----:B------:R-:W-:Y:S01]  /*d440*/  IADD3 R139, R5, 0x1, RZ ;  /* 0x00000001058b7810 */ /* 0x000fe20007ffe0ff */
[----:B------:R-:W0:Y:S03]  /*d450*/  S2R R0, SR_TID.X ;  /* 0x0000000000007919 */ /* 0x000e260000002100 */
[----:B------:R-:W-:-:S04]  /*d460*/  ISETP.NE.AND P2, PT, R139, 0x2, PT ;  /* 0x000000028b00780c */ /* 0x000fc80003f45270 */
[----:B------:R-:W-:Y:S01]  /*d470*/  SEL R139, R139, RZ, P2 ;  /* 0x000000ff8b8b7207 */ /* 0x000fe20001000000 */
[----:B------:R-:W-:Y:S05]  /*d480*/  WARPSYNC.ALL ;  /* 0x0000000000007948 */ /* 0x000fea0003800000 */
[----:B------:R-:W-:-:S05]  /*d490*/  IMAD.MOV.U32 R11, RZ, RZ, -0x7fffffe0 ;  /* 0x80000020ff0b7424 */ /* 0x000fca00078e00ff */
[C---:B------:R-:W-:Y:S02]  /*d4a0*/  R2UR UR7, R11.reuse ;  /* 0x000000000b0772ca */ /* 0x040fe400000e0000 */
[----:B------:R-:W-:Y:S02]  /*d4b0*/  R2UR UR27, R11 ;  /* 0x000000000b1b72ca */ /* 0x000fe400000e0000 */
[----:B------:R-:W-:-:S04]  /*d4c0*/  MOV R15, 0x80000020 ;  /* 0x80000020000f7802 */ /* 0x000fc80000000f00 */
[C---:B------:R-:W-:Y:S02]  /*d4d0*/  R2UR UR11, R15.reuse ;  /* 0x000000000f0b72ca */ /* 0x040fe400000e0000 */
[----:B------:R-:W-:Y:S02]  /*d4e0*/  R2UR UR19, R15 ;  /* 0x000000000f1372ca */ /* 0x000fe400000e0000 */
[----:B0-----:R-:W-:-:S05]  /*d4f0*/  SHF.R.U32.HI R0, RZ, 0x7, R0 ;  /* 0x00000007ff007819 */ /* 0x001fca0000011600 */
[----:B------:R-:W-:Y:S01]  /*d500*/  VIADD R0, R0, 0x8 ;  /* 0x0000000800007836 */ /* 0x000fe20000000000 */
[----:B------:R-:W-:Y:S02]  /*d510*/  R2UR UR4, R146 ;  /* 0x00000000920472ca */ /* 0x000fe400000e0000 */
[----:B------:R-:W-:Y:S02]  /*d520*/  R2UR UR5, R147 ;  /* 0x00000000930572ca */ /* 0x000fe400000e0000 */
[----:B------:R-:W-:-:S04]  /*d530*/  MOV R25, 0x80000020 ;  /* 0x8000002000197802 */ /* 0x000fc80000000f00 */
[----:B------:R-:W-:Y:S01]  /*d540*/  R2UR UR23, R25 ;  /* 0x00000000191772ca */ /* 0x000fe200000e0000 */
[----:B------:R-:W-:Y:S02]  /*d550*/  IMAD.MOV.U32 R13, RZ, RZ, -0x7fffffe0 ;  /* 0x80000020ff0d7424 */ /* 0x000fe400078e00ff */
[----:B--2---:R-:W-:-:S04]  /*d560*/  IMAD R10, R139, 0x600, R3 ;  /* 0x000006008b0a7824 */ /* 0x004fc800078e0203 */
[C---:B------:R-:W-:Y:S01]  /*d570*/  VIADD R14, R10.reuse, 0x2 ;  /* 0x000000020a0e7836 */ /* 0x040fe20000000000 */
[C---:B------:R-:W-:Y:S01]  /*d580*/  R2UR UR6, R10.reuse ;  /* 0x000000000a0672ca */ /* 0x040fe200000e0000 */
[C---:B------:R-:W-:Y:S02]  /*d590*/  VIADD R12, R10.reuse, 0x200 ;  /* 0x000002000a0c7836 */ /* 0x040fe40000000000 */
[----:B------:R-:W-:Y:S01]  /*d5a0*/  VIADD R24, R10, 0x400 ;  /* 0x000004000a187836 */ /* 0x000fe20000000000 */
[----:B------:R-:W-:Y:S01]  /*d5b0*/  R2UR UR10, R14 ;  /* 0x000000000e0a72ca */ /* 0x000fe200000e0000 */
[C---:B------:R-:W-:Y:S02]  /*d5c0*/  VIADD R14, R10.reuse, 0x202 ;  /* 0x000002020a0e7836 */ /* 0x040fe40000000000 */
[----:B------:R-:W-:-:S05]  /*d5d0*/  VIADD R10, R10, 0x402 ;  /* 0x000004020a0a7836 */ /* 0x000fca0000000000 */
[----:B------:R-:W-:Y:S02]  /*d5e0*/  R2UR UR26, R10 ;  /* 0x000000000a1a72ca */ /* 0x000fe400000e0000 */
[----:B------:R-:W2:Y:S01]  /*d5f0*/  LDL.64 R10, [R1+0x10] ;  /* 0x00001000010a7983 */ /* 0x000ea20000100a00 */
[----:B------:R-:W-:-:S03]  /*d600*/  R2UR UR18, R14 ;  /* 0x000000000e1272ca */ /* 0x000fc600000e0000 */
[----:B------:R-:W3:Y:S01]  /*d610*/  LDL.64 R14, [R1+0x8] ;  /* 0x00000800010e7983 */ /* 0x000ee20000100a00 */
[----:B------:R-:W-:Y:S01]  /*d620*/  R2UR UR22, R24 ;  /* 0x00000000181672ca */ /* 0x000fe200000e0000 */
[----:B------:R0:W-:Y:S06]  /*d630*/  BAR.SYNC.DEFER_BLOCKING R0, 0x100 ;  /* 0x000400000000751d */ /* 0x0001ec0000010000 */
[----:B------:R-:W-:-:S06]  /*d640*/  WARPGROUP.ARRIVE ;  /* 0x00000000000079c5 */ /* 0x000fcc0000000000 */
[----:B------:R-:W-:Y:S01]  /*d650*/  HGMMA.64x128x16.F32 R24, gdesc[UR4], RZ, !UPT, gsb0 ;  /* 0x01e00000041879f0 */ /* 0x000fe2000c0008ff */
[----:B------:R-:W-:Y:S02]  /*d660*/  R2UR UR14, R12 ;  /* 0x000000000c0e72ca */ /* 0x000fe400000e0000 */
[----:B------:R-:W-:Y:S02]  /*d670*/  R2UR UR15, R13 ;  /* 0x000000000d0f72ca */ /* 0x000fe400000e0000 */
[----:B------:R-:W4:Y:S01]  /*d680*/  LDL.64 R12, [R1] ;  /* 0x00000000010c7983 */ /* 0x000f220000100a00 */
[----:B------:R-:W-:Y:S02]  /*d690*/  WARPGROUP.DEPBAR.LE gsb0, 0x0 ;  /* 0x00008000000079c5 */ /* 0x000fe40000010000 */
[----:B------:R-:W-:Y:S01]  /*d6a0*/  WARPGROUP.ARRIVE ;  /* 0x00000000000079c5 */ /* 0x000fe20000000000 */
[----:B--2---:R-:W-:Y:S02]  /*d6b0*/  R2UR UR8, R10 ;  /* 0x000000000a0872ca */ /* 0x004fe400000e0000 */
[----:B------:R-:W-:-:S13]  /*d6c0*/  R2UR UR9, R11 ;  /* 0x000000000b0972ca */ /* 0x000fda00000e0000 */
[----:B------:R-:W-:Y:S01]  /*d6d0*/  HGMMA.64x128x16.F32 R24, gdesc[UR8], R24, gsb0 ;  /* 0x01e00000081879f0 */ /* 0x000fe20008000818 */
[----:B---3--:R-:W-:Y:S02]  /*d6e0*/  R2UR UR12, R14 ;  /* 0x000000000e0c72ca */ /* 0x008fe400000e0000 */
[----:B------:R-:W-:Y:S01]  /*d6f0*/  R2UR UR13, R15 ;  /* 0x000000000f0d72ca */ /* 0x000fe200000e0000 */
[----:B------:R-:W-:Y:S02]  /*d700*/  WARPGROUP.DEPBAR.LE gsb0, 0x0 ;  /* 0x00008000000079c5 */ /* 0x000fe40000010000 */
[----:B------:R-:W-:-:S10]  /*d710*/  WARPGROUP.ARRIVE ;  /* 0x00000000000079c5 */ /* 0x000fd40000000000 */
[----:B------:R-:W-:Y:S01]  /*d720*/  HGMMA.64x128x16.F32 R24, gdesc[UR12], R24, gsb0 ;  /* 0x01e000000c1879f0 */ /* 0x000fe20008000818 */
[----:B----4-:R-:W-:Y:S02]  /*d730*/  R2UR UR16, R12 ;  /* 0x000000000c1072ca */ /* 0x010fe400000e0000 */
[----:B------:R-:W-:Y:S02]  /*d740*/  R2UR UR17, R13 ;  /* 0x000000000d1172ca */ /* 0x000fe400000e0000 */
[----:B------:R-:W-:Y:S02]  /*d750*/  R2UR UR20, R156 ;  /* 0x000000009c1472ca */ /* 0x000fe400000e0000 */
[----:B------:R-:W-:Y:S01]  /*d760*/  R2UR UR21, R157 ;  /* 0x000000009d1572ca */ /* 0x000fe200000e0000 */
[----:B------:R-:W-:Y:S02]  /*d770*/  WARPGROUP.DEPBAR.LE gsb0, 0x0 ;  /* 0x00008000000079c5 */ /* 0x000fe40000010000 */
[----:B------:R-:W-:-:S06]  /*d780*/  WARPGROUP.ARRIVE ;  /* 0x00000000000079c5 */ /* 0x000fcc0000000000 */
[----:B------:R-:W-:Y:S01]  /*d790*/  HGMMA.64x128x16.F32 R24, gdesc[UR16], R24, gsb0 ;  /* 0x01e00000101879f0 */ /* 0x000fe20008000818 */
        /* <DEDUP_REMOVED lines=12> */
.L_x_10515:
[----:B------:R-:W-:Y:S01]  /*d860*/  SHF.L.U32 R0, R6, 0x1f, RZ ;  /* 0x0000001f06007819 */ /* 0x000fe200000006ff */
[----:B------:R-:W-:-:S04]  /*d870*/  IMAD R3, R5, 0x8, R2 ;  /* 0x0000000805037824 */ /* 0x000fc800078e0202 */
[----:B------:R0:W1:Y:S01]  /*d880*/  SYNCS.PHASECHK.TRANS64.TRYWAIT P1, [R3+URZ+0x2d850], R0 ;  /* 0x02d85000030075a7 */ /* 0x000062000802017f */
[----:B------:R-:W-:Y:S05]  /*d890*/  @!P0 BRA `(.L_x_10516) ;  /* 0x0000000000048947 */ /* 0x000fea0003800000 */
[----:B------:R-:W-:Y:S01]  /*d8a0*/  BPT.TRAP 0x1 ;  /* 0x000000040000795c */ /* 0x000fe20000300000 */
.L_x_10516:
[----:B-1----:R-:W-:Y:S05]  /*d8b0*/  @P1 BRA `(.L_x_10514) ;  /* 0x0000000000081947 */ /* 0x002fea0003800000 */
[----:B------:R-:W1:Y:S02]  /*d8c0*/  SYNCS.PHASECHK.TRANS64.TRYWAIT P1, [R3+URZ+0x2d850], R0 ;  /* 0x02d85000030075a7 */ /* 0x000e64000802017f */
[----:B-1----:R-:W-:Y:S05]  /*d8d0*/  @!P1 BRA `(.L_x_10517) ;  /* 0x000000bc00049947 */ /* 0x002fea0003800000 */
.L_x_10514:
[----:B------:R-:W2:Y:S01]  /*d8e0*/  LDL R6, [R1+0x40] ;  /* 0x0000400001067983 */ /* 0x000ea20000100800 */
[----:B01----:R-:W-:Y:S01]  /*d8f0*/  VIADD R0, R2, 0x400 ;  /* 0x0000040002007836 */ /* 0x003fe20000000000 */
[----:B------:R-:W-:Y:S05]  /*d900*/  WARPSYNC.ALL ;  /* 0x0000000000007948 */ /* 0x000fea0003800000 */
[----:B------:R-:W-:Y:S01]  /*d910*/  SHF.R.U32.HI R0, RZ, 0x4, R0 ;  /* 0x00000004ff007819 */ /* 0x000fe20000011600 */
[----:B------:R-:W-:Y:S01]  /*d920*/  IMAD.MOV.U32 R11, RZ, RZ, -0x7fffffe0 ;  /* 0x80000020ff0b7424 */ /* 0x000fe200078e00ff */
[----:B------:R-:W-:Y:S01]  /*d930*/  WARPGROUP.ARRIVE ;  /* 0x00000000000079c5 */ /* 0x000fe20000000000 */
[----:B------:R-:W-:-:S02]  /*d940*/  MOV R13, 0x80000020 ;  /* 0x80000020000d7802 */ /* 0x000fc40000000f00 */
[----:B------:R-:W-:Y:S02]  /*d950*/  LOP3.LUT R0, R0, 0x3fff, RZ, 0xc0, !PT ;  /* 0x00003fff00007812 */ /* 0x000fe400078ec0ff */
[C---:B------:R-:W-:Y:S02]  /*d960*/  R2UR UR7, R11.reuse ;  /* 0x000000000b0772ca */ /* 0x040fe400000e0000 */
[----:B------:R-:W-:Y:S02]  /*d970*/  LOP3.LUT R0, R0, 0x2000000, RZ, 0xfc, !PT ;  /* 0x0200000000007812 */ /* 0x000fe400078efcff */
[----:B------:R-:W-:Y:S01]  /*d980*/  R2UR UR35, R11 ;  /* 0x000000000b2372ca */ /* 0x000fe200000e0000 */
[----:B------:R-:W-:Y:S01]  /*d990*/  IMAD.MOV.U32 R11, RZ, RZ, 0x40000040 ;  /* 0x40000040ff0b7424 */ /* 0x000fe200078e00ff */
[----:B------:R-:W-:Y:S01]  /*d9a0*/  R2UR UR11, R13 ;  /* 0x000000000d0b72ca */ /* 0x000fe200000e0000 */
[----:B------:R-:W-:Y:S01]  /*d9b0*/  IMAD R10, R5, 0x600, R0 ;  /* 0x00000600050a7824 */ /* 0x000fe200078e0200 */
[----:B------:R-:W-:-:S02]  /*d9c0*/  R2UR UR15, R13 ;  /* 0x000000000d0f72ca */ /* 0x000fc400000e0000 */
[----:B------:R-:W-:Y:S01]  /*d9d0*/  R2UR UR5, R11 ;  /* 0x000000000b0572ca */ /* 0x000fe200000e0000 */
[C---:B------:R-:W-:Y:S01]  /*d9e0*/  VIADD R12, R10.reuse, 0x40 ;  /* 0x000000400a0c7836 */ /* 0x040fe20000000000 */
[----:B------:R-:W-:Y:S01]  /*d9f0*/  R2UR UR6, R10 ;  /* 0x000000000a0672ca */ /* 0x000fe200000e0000 */
[----:B------:R-:W-:Y:S01]  /*da00*/  IMAD.MOV.U32 R11, RZ, RZ, 0x40000040 ;  /* 0x40000040ff0b7424 */ /* 0x000fe200078e00ff */
[C---:B------:R-:W-:Y:S02]  /*da10*/  R2UR UR19, R13.reuse ;  /* 0x000000000d1372ca */ /* 0x040fe400000e0000 */
[----:B------:R-:W-:Y:S01]  /*da20*/  R2UR UR10, R12 ;  /* 0x000000000c0a72ca */ /* 0x000fe200000e0000 */
[----:B------:R-:W-:Y:S01]  /*da30*/  VIADD R12, R10, 0x80 ;  /* 0x000000800a0c7836 */ /* 0x000fe20000000000 */
[C---:B------:R-:W-:Y:S02]  /*da40*/  R2UR UR23, R13.reuse ;  /* 0x000000000d1772ca */ /* 0x040fe400000e0000 */
[----:B------:R-:W-:-:S02]  /*da50*/  R2UR UR27, R13 ;  /* 0x000000000d1b72ca */ /* 0x000fc400000e0000 */
[----:B------:R-:W-:Y:S01]  /*da60*/  R2UR UR14, R12 ;  /* 0x000000000c0e72ca */ /* 0x000fe200000e0000 */
[----:B------:R-:W-:Y:S01]  /*da70*/  VIADD R12, R10, 0xc0 ;  /* 0x000000c00a0c7836 */ /* 0x000fe20000000000 */
[----:B------:R-:W-:Y:S01]  /*da80*/  R2UR UR31, R13 ;  /* 0x000000000d1f72ca */ /* 0x000fe200000e0000 */
[----:B------:R-:W-:Y:S01]  /*da90*/  IMAD.MOV.U32 R13, RZ, RZ, 0x40000040 ;  /* 0x40000040ff0d7424 */ /* 0x000fe200078e00ff */
[----:B------:R-:W-:Y:S02]  /*daa0*/  R2UR UR33, R11 ;  /* 0x000000000b2172ca */ /* 0x000fe400000e0000 */
[----:B------:R-:W-:Y:S01]  /*dab0*/  R2UR UR18, R12 ;  /* 0x000000000c1272ca */ /* 0x000fe200000e0000 */
[----:B------:R-:W-:Y:S01]  /*dac0*/  VIADD R12, R10, 0x100 ;  /* 0x000001000a0c7836 */ /* 0x000fe20000000000 */
[----:B------:R-:W-:Y:S01]  /*dad0*/  R2UR UR9, R13 ;  /* 0x000000000d0972ca */ /* 0x000fe200000e0000 */
[----:B------:R-:W-:-:S03]  /*dae0*/  IMAD.MOV.U32 R13, RZ, RZ, 0x40000040 ;  /* 0x40000040ff0d7424 */ /* 0x000fc600078e00ff */
[----:B------:R-:W-:Y:S01]  /*daf0*/  R2UR UR22, R12 ;  /* 0x000000000c1672ca */ /* 0x000fe200000e0000 */
[----:B------:R-:W-:Y:S01]  /*db00*/  VIADD R12, R10, 0x140 ;  /* 0x000001400a0c7836 */ /* 0x000fe20000000000 */
[----:B------:R-:W-:Y:S01]  /*db10*/  R2UR UR13, R13 ;  /* 0x000000000d0d72ca */ /* 0x000fe200000e0000 */
[----:B------:R-:W-:-:S03]  /*db20*/  IMAD.MOV.U32 R13, RZ, RZ, 0x40000040 ;  /* 0x40000040ff0d7424 */ /* 0x000fc600078e00ff */
[----:B------:R-:W-:Y:S02]  /*db30*/  R2UR UR26, R12 ;  /* 0x000000000c1a72ca */ /* 0x000fe400000e0000 */
[C---:B------:R-:W-:Y:S01]  /*db40*/  IADD3 R12, R10.reuse, 0x180, RZ ;  /* 0x000001800a0c7810 */ /* 0x040fe20007ffe0ff */
[----:B------:R-:W-:Y:S01]  /*db50*/  VIADD R10, R10, 0x1c0 ;  /* 0x000001c00a0a7836 */ /* 0x000fe20000000000 */
[----:B------:R-:W-:Y:S02]  /*db60*/  R2UR UR17, R13 ;  /* 0x000000000d1172ca */ /* 0x000fe400000e0000 */
[----:B------:R-:W-:Y:S02]  /*db70*/  R2UR UR30, R12 ;  /* 0x000000000c1e72ca */ /* 0x000fe400000e0000 */
[----:B------:R-:W-:Y:S02]  /*db80*/  R2UR UR34, R10 ;  /* 0x000000000a2272ca */ /* 0x000fe400000e0000 */
[----:B------:R-:W-:-:S04]  /*db90*/  MOV R13, 0x40000040 ;  /* 0x40000040000d7802 */ /* 0x000fc80000000f00 */
[----:B------:R-:W-:Y:S01]  /*dba0*/  R2UR UR21, R13 ;  /* 0x000000000d1572ca */ /* 0x000fe200000e0000 */
[----:B------:R-:W-:-:S05]  /*dbb0*/  IMAD.MOV.U32 R13, RZ, RZ, 0x40000040 ;  /* 0x40000040ff0d7424 */ /* 0x000fca00078e00ff */
[----:B------:R-:W-:Y:S01]  /*dbc0*/  R2UR UR25, R13 ;  /* 0x000000000d1972ca */ /* 0x000fe200000e0000 */
[----:B------:R-:W-:-:S05]  /*dbd0*/  IMAD.MOV.U32 R13, RZ, RZ, 0x40000040 ;  /* 0x40000040ff0d7424 */ /* 0x000fca00078e00ff */
[----:B------:R-:W-:Y:S02]  /*dbe0*/  R2UR UR29, R13 ;  /* 0x000000000d1d72ca */ /* 0x000fe400000e0000 */
[----:B--2---:R-:W-:Y:S02]  /*dbf0*/  LOP3.LUT R10, R6, 0x10000, RZ, 0xfc, !PT ;  /* 0x00010000060a7812 */ /* 0x004fe400078efcff */
[----:B------:R-:W0:Y:S02]  /*dc00*/  S2R R6, SR_TID.X ;  /* 0x0000000000067919 */ /* 0x000e240000002100 */
[C---:B------:R-:W-:Y:S01]  /*dc10*/  R2UR UR4, R10.reuse ;  /* 0x000000000a0472ca */ /* 0x040fe200000e0000 */
[----:B------:R-:W-:-:S05]  /*dc20*/  VIADD R12, R10, 0x2 ;  /* 0x000000020a0c7836 */ /* 0x000fca0000000000 */
[----:B------:R-:W-:Y:S02]  /*dc30*/  R2UR UR8, R12 ;  /* 0x000000000c0872ca */ /* 0x000fe400000e0000 */
[----:B------:R-:W-:-:S04]  /*dc40*/  IADD3 R12, R10, 0x4, RZ ;  /* 0x000000040a0c7810 */ /* 0x000fc80007ffe0ff */
[----:B------:R-:W-:Y:S01]  /*dc50*/  R2UR UR12, R12 ;  /* 0x000000000c0c72ca */ /* 0x000fe200000e0000 */
[----:B------:R-:W-:Y:S01]  /*dc60*/  HGMMA.64x96x16.F32 R88, gdesc[UR4].tnspB, R88, gsb0 ;  /* 0x41600000045879f0 */ /* 0x000fe20008000858 */
[----:B------:R-:W-:-:S05]  /*dc70*/  VIADD R12, R10, 0x6 ;  /* 0x000000060a0c7836 */ /* 0x000fca0000000000 */
[----:B------:R-:W-:Y:S01]  /*dc80*/  R2UR UR16, R12 ;  /* 0x000000000c1072ca */ /* 0x000fe200000e0000 */
[----:B------:R-:W-:-:S05]  /*dc90*/  VIADD R12, R10, 0x600 ;  /* 0x000006000a0c7836 */ /* 0x000fca0000000000 */
[----:B------:R-:W-:Y:S01]  /*dca0*/  R2UR UR20, R12 ;  /* 0x000000000c1472ca */ /* 0x000fe200000e0000 */
[----:B------:R-:W-:Y:S01]  /*dcb0*/  VIADD R12, R10, 0x602 ;  /* 0x000006020a0c7836 */ /* 0x000fe20000000000 */
[----:B0-----:R-:W-:-:S04]  /*dcc0*/  SHF.R.U32.HI R0, RZ, 0x7, R6 ;  /* 0x00000007ff007819 */ /* 0x001fc80000011606 */
[----:B------:R-:W-:Y:S01]  /*dcd0*/  R2UR UR24, R12 ;  /* 0x000000000c1872ca */ /* 0x000fe200000e0000 */
[C---:B------:R-:W-:Y:S01]  /*dce0*/  VIADD R12, R10.reuse, 0x604 ;  /* 0x000006040a0c7836 */ /* 0x040fe20000000000 */
[----:B------:R-:W-:Y:S01]  /*dcf0*/  IADD3 R10, R10, 0x606, RZ ;  /* 0x000006060a0a7810 */ /* 0x000fe20007ffe0ff */
[----:B------:R-:W-:Y:S01]  /*dd00*/  VIADD R0, R0, 0x9 ;  /* 0x0000000900007836 */ /* 0x000fe20000000000 */
[----:B------:R-:W-:Y:S02]  /*dd10*/  ISETP.GE.U32.AND P1, PT, R6, 0x180, PT ;  /* 0x000001800600780c */ /* 0x000fe40003f26070 */
[----:B------:R-:W-:Y:S02]  /*dd20*/  R2UR UR28, R12 ;  /* 0x000000000c1c72ca */ /* 0x000fe400000e0000 */
[----:B------:R-:W-:Y:S02]  /*dd30*/  R2UR UR32, R10 ;  /* 0x000000000a2072ca */ /* 0x000fe400000e0000 */
[----:B------:R-:W-:Y:S01]  /*dd40*/  SEL R0, R0, 0x9, !P1 ;  /* 0x0000000900007807 */ /* 0x000fe20004800000 */
[----:B------:R-:W-:-:S02]  /*dd50*/  WARPGROUP.DEPBAR.LE gsb0, 0x0 ;  /* 0x00008000000079c5 */ /* 0x000fc40000010000 */
[----:B------:R-:W-:-:S06]  /*dd60*/  WARPGROUP.ARRIVE ;  /* 0x00000000000079c5 */ /* 0x000fcc0000000000 */
[----:B------:R-:W-:Y:S03]  /*dd70*/  HGMMA.64x96x16.F32 R88, gdesc[UR8].tnspB, R88, gsb0 ;  /* 0x41600000085879f0 */ /* 0x000fe60008000858 */
[----:B------:R-:W-:Y:S02]  /*dd80*/  WARPGROUP.DEPBAR.LE gsb0, 0x0 ;  /* 0x00008000000079c5 */ /* 0x000fe40000010000 */
        /* <DEDUP_REMOVED lines=18> */
[----:B------:R0:W-:Y:S06]  /*deb0*/  BAR.ARV R0, 0x100 ;  /* 0x000400000000751d */ /* 0x0001ec0000002000 */
[----:B------:R-:W-:Y:S05]  /*dec0*/  @!P0 BRA `(.L_x_10518) ;  /* 0x0000000000048947 */ /* 0x000fea0003800000 */
[----:B------:R-:W-:Y:S01]  /*ded0*/  BPT.TRAP 0x1 ;  /* 0x000000040000795c */ /* 0x000fe20000300000 */
.L_x_10518:
[----:B0-----:R-:W-:Y:S01]  /*dee0*/  IMAD R0, R139, 0x8, R2 ;  /* 0x000000088b007824 */ /* 0x001fe200078e0202 */
[----:B------:R-:W-:Y:S01]  /*def0*/  MOV R3, UR39 ;  /* 0x0000002700037c02 */ /* 0x000fe20008000f00 */
[----:B------:R-:W-:Y:S02]  /*df00*/  UMOV UR41, UR44 ;  /* 0x0000002c00297c82 */ /* 0x000fe40008000000 */
[----:B------:R-:W-:-:S05]  /*df10*/  VIADD R0, R0, 0x2d840 ;  /* 0x0002d84000007836 */ /* 0x000fca0000000000 */
[----:B------:R-:W-:-:S04]  /*df20*/  PRMT R0, R3, 0x654, R0 ;  /* 0x0000065403007816 */ /* 0x000fc80000000000 */
[----:B------:R0:W-:Y:S02]  /*df30*/  SYNCS.ARRIVE.TRANS64.RED.A1T0 RZ, [R0+URZ], RZ ;  /* 0x000000ff00ff79a7 */ /* 0x0001e4000810043f */
[----:B0-----:R-:W-:-:S04]  /*df40*/  FMNMX.FTZ R0, R24, R8, !PT ;  /* 0x0000000818007209 */ /* 0x001fc80007810000 */
        /* <DEDUP_REMOVED lines=71> */
[----:B0-----:R-:W-:Y:S01]  /*e3c0*/  FMNMX.FTZ R3, R3, R6, !PT ;  /* 0x0000000603037209 */ /* 0x001fe20007810000 */
[----:B------:R-:W-:-:S04]  /*e3d0*/  FMUL.FTZ R6, R0, UR41 ;  /* 0x0000002900067c20 */ /* 0x000fc80008410000 */
[----:B------:R-:W-:Y:S01]  /*e3e0*/  FADD.FTZ R8, -R3, R7 ;  /* 0x0000000703087221 */ /* 0x000fe20000010100 */
[----:B------:R-:W-:Y:S01]  /*e3f0*/  FMUL.FTZ R7, R9, UR41 ;  /* 0x0000002909077c20 */ /* 0x000fe20008410000 */
[----:B------:R-:W-:Y:S01]  /*e400*/  FMUL.FTZ R9, R3, UR41 ;  /* 0x0000002903097c20 */ /* 0x000fe20008410000 */
[--C-:B------:R-:W-:Y:S01]  /*e410*/  FFMA.FTZ R24, R24, UR41, -R6.reuse ;  /* 0x0000002918187c23 */ /* 0x100fe20008010806 */
[----:B------:R-:W-:Y:S01]  /*e420*/  FMUL.FTZ R8, R8, UR41 ;  /* 0x0000002908087c20 */ /* 0x000fe20008410000 */
        /* <DEDUP_REMOVED lines=24> */
[----:B------:R-:W-:Y:S01]  /*e5b0*/  FFMA.FTZ R45, R45, UR41, -R6 ;  /* 0x000000292d2d7c23 */ /* 0x000fe20008010806 */
        /* <DEDUP_REMOVED lines=18> */
[----:B-1----:R-:W-:Y:S01]  /*e6e0*/  FFMA.FTZ R21, R8, R21, R26 ;  /* 0x0000001508157223 */ /* 0x002fe2000001001a */
[--C-:B------:R-:W-:Y:S01]  /*e6f0*/  FFMA.FTZ R62, R62, UR41, -R9.reuse ;  /* 0x000000293e3e7c23 */ /* 0x100fe20008010809 */
[--C-:B------:R-:W-:Y:S01]  /*e700*/  FFMA.FTZ R61, R61, UR41, -R6.reuse ;  /* 0x000000293d3d7c23 */ /* 0x100fe20008010806 */
[--C-:B------:R-:W-:Y:S01]  /*e710*/  FFMA.FTZ R63, R63, UR41, -R9.reuse ;  /* 0x000000293f3f7c23 */ /* 0x100fe20008010809 */
[--C-:B------:R-:W-:Y:S01]  /*e720*/  FFMA.FTZ R64, R64, UR41, -R6.reuse ;  /* 0x0000002940407c23 */ /* 0x100fe20008010806 */
[--C-:B------:R-:W-:Y:S01]  /*e730*/  FFMA.FTZ R66, R66, UR41, -R9.reuse ;  /* 0x0000002942427c23 */ /* 0x100fe20008010809 */
[----:B------:R-:W-:Y:S01]  /*e740*/  FFMA.FTZ R65, R65, UR41, -R6 ;  /* 0x0000002941417c23 */ /* 0x000fe20008010806 */
[----:B------:R-:W1:Y:S01]  /*e750*/  MUFU.EX2 R28, R28 ;  /* 0x0000001c001c7308 */ /* 0x000e620000000800 */
[----:B0-----:R-:W-:Y:S01]  /*e760*/  FADD.FTZ R10, R25, R142 ;  /* 0x0000008e190a7221 */ /* 0x001fe20000010000 */
[--C-:B------:R-:W-:Y:S01]  /*e770*/  FFMA.FTZ R67, R67, UR41, -R9.reuse ;  /* 0x0000002943437c23 */ /* 0x100fe20008010809 */
[--C-:B------:R-:W-:Y:S01]  /*e780*/  FFMA.FTZ R68, R68, UR41, -R6.reuse ;  /* 0x0000002944447c23 */ /* 0x100fe20008010806 */
[--C-:B------:R-:W-:Y:S01]  /*e790*/  FFMA.FTZ R70, R70, UR41, -R9.reuse ;  /* 0x0000002946467c23 */ /* 0x100fe20008010809 */
[--C-:B------:R-:W-:Y:S01]  /*e7a0*/  FFMA.FTZ R69, R69, UR41, -R6.reuse ;  /* 0x0000002945457c23 */ /* 0x100fe20008010806 */
[----:B------:R-:W-:Y:S01]  /*e7b0*/  FFMA.FTZ R71, R71, UR41, -R9 ;  /* 0x0000002947477c23 */ /* 0x000fe20008010809 */
[--C-:B------:R-:W-:Y:S01]  /*e7c0*/  FFMA.FTZ R72, R72, UR41, -R6.reuse ;  /* 0x0000002948487c23 */ /* 0x100fe20008010806 */
[----:B------:R-:W0:Y:S01]  /*e7d0*/  MUFU.EX2 R27, R30 ;  /* 0x0000001e001b7308 */ /* 0x000e220000000800 */
[----:B--2---:R-:W-:Y:S01]  /*e7e0*/  FADD.FTZ R11, R20, R21 ;  /* 0x00000015140b7221 */ /* 0x004fe20000010000 */
[--C-:B------:R-:W-:Y:S01]  /*e7f0*/  FFMA.FTZ R74, R74, UR41, -R9.reuse ;  /* 0x000000294a4a7c23 */ /* 0x100fe20008010809 */
[--C-:B------:R-:W-:Y:S01]  /*e800*/  FFMA.FTZ R73, R73, UR41, -R6.reuse ;  /* 0x0000002949497c23 */ /* 0x100fe20008010806 */
[--C-:B------:R-:W-:Y:S01]  /*e810*/  FFMA.FTZ R75, R75, UR41, -R9.reuse ;  /* 0x000000294b4b7c23 */ /* 0x100fe20008010809 */
[--C-:B------:R-:W-:Y:S01]  /*e820*/  FFMA.FTZ R76, R76, UR41, -R6.reuse ;  /* 0x000000294c4c7c23 */ /* 0x100fe20008010806 */
[--C-:B------:R-:W-:Y:S01]  /*e830*/  FFMA.FTZ R78, R78, UR41, -R9.reuse ;  /* 0x000000294e4e7c23 */ /* 0x100fe20008010809 */
[----:B------:R-:W-:Y:S01]  /*e840*/  FFMA.FTZ R77, R77, UR41, -R6 ;  /* 0x000000294d4d7c23 */ /* 0x000fe20008010806 */
[----:B------:R-:W2:Y:S01]  /*e850*/  MUFU.EX2 R29, R29 ;  /* 0x0000001d001d7308 */ /* 0x000ea20000000800 */
[----:B-1----:R-:W-:Y:S01]  /*e860*/  FADD.FTZ R10, R28, R10 ;  /* 0x0000000a1c0a7221 */ /* 0x002fe20000010000 */
[--C-:B------:R-:W-:Y:S01]  /*e870*/  FFMA.FTZ R79, R79, UR41, -R9.reuse ;  /* 0x000000294f4f7c23 */ /* 0x100fe20008010809 */
[--C-:B------:R-:W-:Y:S01]  /*e880*/  FFMA.FTZ R80, R80, UR41, -R6.reuse ;  /* 0x0000002950507c23 */ /* 0x100fe20008010806 */
[--C-:B------:R-:W-:Y:S01]  /*e890*/  FFMA.FTZ R82, R82, UR41, -R9.reuse ;  /* 0x0000002952527c23 */ /* 0x100fe20008010809 */
[--C-:B------:R-:W-:Y:S01]  /*e8a0*/  FFMA.FTZ R81, R81, UR41, -R6.reuse ;  /* 0x0000002951517c23 */ /* 0x100fe20008010806 */
[----:B------:R-:W-:Y:S01]  /*e8b0*/  FFMA.FTZ R83, R83, UR41, -R9 ;  /* 0x0000002953537c23 */ /* 0x000fe20008010809 */
[--C-:B------:R-:W-:Y:S01]  /*e8c0*/  FFMA.FTZ R84, R84, UR41, -R6.reuse ;  /* 0x0000002954547c23 */ /* 0x100fe20008010806 */
[----:B------:R-:W1:Y:S01]  /*e8d0*/  MUFU.EX2 R31, R31 ;  /* 0x0000001f001f7308 */ /* 0x000e620000000800 */
[----:B0-----:R-:W-:Y:S01]  /*e8e0*/  FADD.FTZ R11, R27, R11 ;  /* 0x0000000b1b0b7221 */ /* 0x001fe20000010000 */
[--C-:B------:R-:W-:Y:S01]  /*e8f0*/  FFMA.FTZ R86, R86, UR41, -R9.reuse ;  /* 0x0000002956567c23 */ /* 0x100fe20008010809 */
[----:B------:R-:W-:Y:S01]  /*e900*/  FFMA.FTZ R6, R85, UR41, -R6 ;  /* 0x0000002955067c23 */ /* 0x000fe20008010806 */
[----:B------:R-:W-:-:S04]  /*e910*/  FFMA.FTZ R9, R87, UR41, -R9 ;  /* 0x0000002957097c23 */ /* 0x000fc80008010809 */
        /* <DEDUP_REMOVED lines=116> */
.L_x_10519:
[----:B------:R-:W2:Y:S04]  /*f060*/  LDL R62, [R1+0x2c] ;  /* 0x00002c00013e7983 */ /* 0x000ea80000100800 */
[----:B------:R-:W3:Y:S04]  /*f070*/  LDL R70, [R1+0x4c] ;  /* 0x00004c0001467983 */ /* 0x000ee80000100800 */
[----:B------:R-:W4:Y:S04]  /*f080*/  LDL R46, [R1+0x34] ;  /* 0x00003400012e7983 */ /* 0x000f280000100800 */
[----:B------:R-:W5:Y:S04]  /*f090*/  LDL R38, [R1+0x30] ;  /* 0x0000300001267983 */ /* 0x000f680000100800 */
[----:B------:R-:W5:Y:S01]  /*f0a0*/  LDL R54, [R1+0x50] ;  /* 0x0000500001367983 */ /* 0x000f620000100800 */
[----:B------:R-:W-:-:S02]  /*f0b0*/  IMAD R5, R5, 0x8, R2 ;  /* 0x0000000805057824 */ /* 0x000fc400078e0202 */
[----:B------:R-:W-:Y:S02]  /*f0c0*/  IMAD.U32 R30, RZ, RZ, UR39 ;  /* 0x00000027ff1e7e24 */ /* 0x000fe4000f8e00ff */
[----:B------:R-:W-:Y:S01]  /*f0d0*/  VIADD R5, R5, 0x2d860 ;  /* 0x0002d86005057836 */ /* 0x000fe20000000000 */
[----:B------:R-:W-:Y:S02]  /*f0e0*/  F2FP.F16.F32.PACK_AB R24, R25, R24 ;  /* 0x000000181918723e */ /* 0x000fe400000000ff */
[----:B------:R-:W-:Y:S02]  /*f0f0*/  F2FP.F16.F32.PACK_AB R25, R20, R26 ;  /* 0x0000001a1419723e */ /* 0x000fe400000000ff */
[----:B------:R-:W-:Y:S02]  /*f100*/  F2FP.F16.F32.PACK_AB R32, R33, R32 ;  /* 0x000000202120723e */ /* 0x000fe400000000ff */
[----:B------:R-:W-:Y:S02]  /*f110*/  PRMT R5, R30, 0x654, R5 ;  /* 0x000006541e057816 */ /* 0x000fe40000000005 */
[----:B------:R-:W-:-:S02]  /*f120*/  F2FP.F16.F32.PACK_AB R26, R29, R28 ;  /* 0x0000001c1d1a723e */ /* 0x000fc400000000ff */
[----:B------:R-:W-:Y:S01]  /*f130*/  F2FP.F16.F32.PACK_AB R27, R31, R27 ;  /* 0x0000001b1f1b723e */ /* 0x000fe200000000ff */
[----:B------:R0:W-:Y:S01]  /*f140*/  SYNCS.ARRIVE.TRANS64.RED.A1T0 RZ, [R5+URZ], RZ ;  /* 0x000000ff05ff79a7 */ /* 0x0001e2000810043f */
        /* <DEDUP_REMOVED lines=27> */
[----:B------:R-:W-:Y:S01]  /*f300*/  ISETP.GT.AND P1, PT, R4, RZ, PT ;  /* 0x000000ff0400720c */ /* 0x000fe20003f24270 */
        /* <DEDUP_REMOVED lines=53> */
[----:B--2---:R0:W-:Y:S04]  /*f660*/  STSM.16.M88.4 [R62+0x21800], R24 ;  /* 0x021800183e007844 */ /* 0x0041e80000000200 */
[----:B---3--:R0:W-:Y:S04]  /*f670*/  STSM.16.M88.4 [R70], R32 ;  /* 0x0000002046007844 */ /* 0x0081e80000000200 */
[----:B----4-:R0:W-:Y:S04]  /*f680*/  STSM.16.M88.4 [R46], R40 ;  /* 0x000000282e007844 */ /* 0x0101e80000000200 */
[----:B-----5:R0:W-:Y:S04]  /*f690*/  STSM.16.M88.4 [R38], R48 ;  /* 0x0000003026007844 */ /* 0x0201e80000000200 */
[----:B------:R0:W-:Y:S04]  /*f6a0*/  STSM.16.M88.4 [R62+0x27800], R56 ;  /* 0x027800383e007844 */ /* 0x0001e80000000200 */
[----:B------:R0:W-:Y:S04]  /*f6b0*/  STSM.16.M88.4 [R54], R64 ;  /* 0x0000004036007844 */ /* 0x0001e80000000200 */
[----:B------:R0:W-:Y:S04]  /*f6c0*/  STSM.16.M88.4 [R46+0x6000], R72 ;  /* 0x006000482e007844 */ /* 0x0001e80000000200 */
[----:B------:R0:W-:Y:S01]  /*f6d0*/  STSM.16.M88.4 [R38+0x6000], R80 ;  /* 0x0060005026007844 */ /* 0x0001e20000000200 */
[----:B------:R-:W-:Y:S01]  /*f6e0*/  @!PT LDS RZ, [RZ] ;  /* 0x00000000fffff984 */ /* 0x000fe20000000800 */
[----:B------:R-:W-:Y:S01]  /*f6f0*/  @!PT LDS RZ, [RZ] ;  /* 0x00000000fffff984 */ /* 0x000fe20000000800 */
[----:B------:R-:W-:Y:S01]  /*f700*/  @!PT LDS RZ, [RZ] ;  /* 0x00000000fffff984 */ /* 0x000fe20000000800 */
[----:B------:R-:W-:Y:S01]  /*f710*/  @!PT LDS RZ, [RZ] ;  /* 0x00000000fffff984 */ /* 0x000fe20000000800 */
[----:B------:R1:W-:Y:S06]  /*f720*/  MEMBAR.ALL.CTA ;  /* 0x0000000000007992 */ /* 0x0003ec0000008000 */
[----:B-1----:R-:W1:Y:S02]  /*f730*/  FENCE.VIEW.ASYNC.S ;  /* 0x00000000000073c6 */ /* 0x002e640000000000 */
[----:B-1----:R-:W-:Y:S01]  /*f740*/  NOP ;  /* 0x0000000000007918 */ /* 0x002fe20000000000 */
[----:B------:R-:W-:Y:S05]  /*f750*/  @P1 BRA `(.L_x_10520) ;  /* 0xffffffd800dc1947 */ /* 0x000fea000383ffff */
.L_x_10508:
[----:B------:R-:W-:Y:S05]  /*f760*/  WARPSYNC.ALL ;  /* 0x0000000000007948 */ /* 0x000fea0003800000 */
[----:B------:R-:W-:Y:S06]  /*f770*/  BAR.ARV 0x8, 0x200 ;  /* 0x0208000000007b1d */ /* 0x000fec0000002000 */
[----:B------:R-:W-:Y:S05]  /*f780*/  @!P0 BRA `(.L_x_10521) ;  /* 0x0000000000048947 */ /* 0x000fea0003800000 */
[----:B------:R-:W-:Y:S01]  /*f790*/  BPT.TRAP 0x1 ;  /* 0x000000040000795c */ /* 0x000fe20000300000 */
.L_x_10521:
[----:B------:R-:W-:Y:S01]  /*f7a0*/  IMAD R12, R139, 0x8, R2 ;  /* 0x000000088b0c7824 */ /* 0x000fe200078e0202 */
[----:B------:R-:W-:-:S04]  /*f7b0*/  SHF.L.U32 R7, R150, 0x1f, RZ ;  /* 0x0000001f96077819 */ /* 0x000fc800000006ff */
[----:B------:R1:W2:Y:S01]  /*f7c0*/  SYNCS.PHASECHK.TRANS64.TRYWAIT P1, [R12+URZ+0x2d850], R7 ;  /* 0x02d850070c0075a7 */ /* 0x0002a2000802017f */
[----:B------:R-:W-:Y:S05]  /*f7d0*/  @!P0 BRA `(.L_x_10522) ;  /* 0x0000000000048947 */ /* 0x000fea0003800000 */
[----:B------:R-:W-:Y:S01]  /*f7e0*/  BPT.TRAP 0x1 ;  /* 0x000000040000795c */ /* 0x000fe20000300000 */
.L_x_10522:
[----:B------:R-:W3:Y:S01]  /*f7f0*/  LDL.LU R4, [R1+0x40] ;  /* 0x0000400001047983 */ /* 0x000ee20000300800 */
[----:B------:R-:W-:Y:S01]  /*f800*/  IADD3 R2, R2, 0x400, RZ ;  /* 0x0000040002027810 */ /* 0x000fe20007ffe0ff */
[----:B------:R-:W-:-:S03]  /*f810*/  IMAD.MOV.U32 R5, RZ, RZ, 0x40000040 ;  /* 0x40000040ff057424 */ /* 0x000fc600078e00ff */
[----:B------:R-:W-:-:S04]  /*f820*/  SHF.R.U32.HI R2, RZ, 0x4, R2 ;  /* 0x00000004ff027819 */ /* 0x000fc80000011602 */
[----:B------:R-:W-:-:S04]  /*f830*/  LOP3.LUT R2, R2, 0x3fff, RZ, 0xc0, !PT ;  /* 0x00003fff02027812 */ /* 0x000fc800078ec0ff */
[----:B------:R-:W-:Y:S02]  /*f840*/  LOP3.LUT R2, R2, 0x2000000, RZ, 0xfc, !PT ;  /* 0x0200000002027812 */ /* 0x000fe400078efcff */
[----:B---3--:R-:W-:Y:S01]  /*f850*/  LOP3.LUT R4, R4, 0x10000, RZ, 0xfc, !PT ;  /* 0x0001000004047812 */ /* 0x008fe200078efcff */
[----:B--2---:R-:W-:Y:S06]  /*f860*/  @P1 BRA `(.L_x_10523) ;  /* 0x0000000000081947 */ /* 0x004fec0003800000 */
[----:B------:R-:W2:Y:S02]  /*f870*/  SYNCS.PHASECHK.TRANS64.TRYWAIT P1, [R12+URZ+0x2d850], R7 ;  /* 0x02d850070c0075a7 */ /* 0x000ea4000802017f */
[----:B--2---:R-:W-:Y:S05]  /*f880*/  @!P1 BRA `(.L_x_10524) ;  /* 0x0000009c002c9947 */ /* 0x004fea0003800000 */
.L_x_10523:
[----:B------:R-:W-:Y:S01]  /*f890*/  IMAD R6, R139, 0x600, R2 ;  /* 0x000006008b067824 */ /* 0x000fe200078e0202 */
[----:B------:R-:W-:Y:S05]  /*f8a0*/  WARPSYNC.ALL ;  /* 0x0000000000007948 */ /* 0x000fea0003800000 */
[----:B-12---:R-:W-:Y:S01]  /*f8b0*/  IMAD.MOV.U32 R7, RZ, RZ, -0x7fffffe0 ;  /* 0x80000020ff077424 */ /* 0x006fe200078e00ff */
[C---:B------:R-:W-:Y:S01]  /*f8c0*/  R2UR UR4, R4.reuse ;  /* 0x00000000040472ca */ /* 0x040fe200000e0000 */
[----:B------:R-:W-:Y:S01]  /*f8d0*/  WARPGROUP.ARRIVE ;  /* 0x00000000000079c5 */ /* 0x000fe20000000000 */
[----:B------:R-:W-:Y:S01]  /*f8e0*/  R2UR UR5, R5 ;  /* 0x00000000050572ca */ /* 0x000fe200000e0000 */
[----:B------:R-:W-:Y:S01]  /*f8f0*/  VIADD R8, R4, 0x2 ;  /* 0x0000000204087836 */ /* 0x000fe20000000000 */
[C---:B------:R-:W-:Y:S01]  /*f900*/  R2UR UR6, R6.reuse ;  /* 0x00000000060672ca */ /* 0x040fe200000e0000 */
[----:B------:R-:W-:Y:S01]  /*f910*/  VIADD R10, R6, 0x40 ;  /* 0x00000040060a7836 */ /* 0x000fe20000000000 */
[----:B------:R-:W-:Y:S01]  /*f920*/  R2UR UR7, R7 ;  /* 0x00000000070772ca */ /* 0x000fe200000e0000 */
[----:B------:R-:W-:Y:S01]  /*f930*/  IMAD.MOV.U32 R11, RZ, RZ, -0x7fffffe0 ;  /* 0x80000020ff0b7424 */ /* 0x000fe200078e00ff */
[----:B------:R-:W-:Y:S01]  /*f940*/  MOV R9, 0x40000040 ;  /* 0x4000004000097802 */ /* 0x000fe20000000f00 */
[----:B------:R-:W-:Y:S01]  /*f950*/  IMAD.MOV.U32 R5, RZ, RZ, 0x40000040 ;  /* 0x40000040ff057424 */ /* 0x000fe200078e00ff */
[----:B------:R-:W-:Y:S01]  /*f960*/  MOV R7, 0x80000020 ;  /* 0x8000002000077802 */ /* 0x000fe20000000f00 */
[----:B------:R-:W1:Y:S01]  /*f970*/  SHFL.BFLY PT, R2, R21, 0x2, 0x1f ;  /* 0x0c401f0015027f89 */ /* 0x000e6200000e0000 */
[----:B------:R-:W-:Y:S01]  /*f980*/  IMAD.MOV.U32 R39, RZ, RZ, RZ ;  /* 0x000000ffff277224 */ /* 0x000fe200078e00ff */
[----:B0-----:R-:W-:Y:S01]  /*f990*/  MOV R40, 0xff800000 ;  /* 0xff80000000287802 */ /* 0x001fe20000000f00 */
[----:B------:R-:W-:-:S05]  /*f9a0*/  IMAD.MOV.U32 R41, RZ, RZ, -0x800000 ;  /* 0xff800000ff297424 */ /* 0x000fca00078e00ff */
[----:B------:R-:W-:Y:S01]  /*f9b0*/  HGMMA.64x96x16.F32 R88, gdesc[UR4].tnspB, R88, gsb0 ;  /* 0x41600000045879f0 */ /* 0x000fe20008000858 */
[----:B------:R-:W-:Y:S01]  /*f9c0*/  R2UR UR4, R8 ;  /* 0x00000000080472ca */ /* 0x000fe200000e0000 */
[----:B------:R-:W-:Y:S01]  /*f9d0*/  VIADD R8, R4, 0x4 ;  /* 0x0000000404087836 */ /* 0x000fe20000000000 */
[----:B------:R-:W-:Y:S01]  /*f9e0*/  R2UR UR5, R9 ;  /* 0x00000000090572ca */ /* 0x000fe200000e0000 */
[----:B------:R-:W-:Y:S01]  /*f9f0*/  IMAD.MOV.U32 R9, RZ, RZ, 0x40000040 ;  /* 0x40000040ff097424 */ /* 0x000fe200078e00ff */
[----:B------:R-:W-:Y:S01]  /*fa00*/  R2UR UR6, R10 ;  /* 0x000000000a0672ca */ /* 0x000fe200000e0000 */
[----:B------:R-:W-:Y:S01]  /*fa10*/  VIADD R10, R6, 0x80 ;  /* 0x00000080060a7836 */ /* 0x000fe20000000000 */
[----:B------:R-:W-:Y:S02]  /*fa20*/  R2UR UR7, R11 ;  /* 0x000000000b0772ca */ /* 0x000fe400000e0000 */
[----:B------:R-:W-:Y:S01]  /*fa30*/  MOV R11, 0x80000020 ;  /* 0x80000020000b7802 */ /* 0x000fe20000000f00 */
[----:B------:R-:W-:-:S02]  /*fa40*/  WARPGROUP.DEPBAR.LE gsb0, 0x0 ;  /* 0x00008000000079c5 */ /* 0x000fc40000010000 */
[----:B------:R-:W-:-:S08]  /*fa50*/  WARPGROUP.ARRIVE ;  /* 0x00000000000079c5 */ /* 0x000fd00000000000 */
[----:B------:R-:W-:Y:S01]  /*fa60*/  HGMMA.64x96x16.F32 R88, gdesc[UR4].tnspB, R88, gsb0 ;  /* 0x41600000045879f0 */ /* 0x000fe20008000858 */
[----:B------:R-:W-:Y:S01]  /*fa70*/  R2UR UR4, R8 ;  /* 0x00000000080472ca */ /* 0x000fe200000e0000 */
[----:B------:R-:W-:Y:S01]  /*fa80*/  VIADD R8, R4, 0x6 ;  /* 0x0000000604087836 */ /* 0x000fe20000000000 */
[----:B------:R-:W-:Y:S01]  /*fa90*/  R2UR UR5, R9 ;  /* 0x00000000090572ca */ /* 0x000fe200000e0000 */
[----:B------:R-:W-:Y:S01]  /*faa0*/  IMAD.MOV.U32 R9, RZ, RZ, 0x40000040 ;  /* 0x40000040ff097424 */ /* 0x000fe200078e00ff */
[----:B------:R-:W-:Y:S01]  /*fab0*/  R2UR UR6, R10 ;  /* 0x000000000a0672ca */ /* 0x000fe200000e0000 */
[----:B------:R-:W-:Y:S01]  /*fac0*/  VIADD R10, R6, 0xc0 ;  /* 0x000000c0060a7836 */ /* 0x000fe20000000000 */
[----:B------:R-:W-:Y:S01]  /*fad0*/  R2UR UR7, R11 ;  /* 0x000000000b0772ca */ /* 0x000fe200000e0000 */
[----:B------:R-:W-:Y:S01]  /*fae0*/  IMAD.MOV.U32 R11, RZ, RZ, -0x7fffffe0 ;  /* 0x80000020ff0b7424 */ /* 0x000fe200078e00ff */
[----:B------:R-:W-:Y:S02]  /*faf0*/  WARPGROUP.DEPBAR.LE gsb0, 0x0 ;  /* 0x00008000000079c5 */ /* 0x000fe40000010000 */
[----:B------:R-:W-:-:S09]  /*fb00*/  WARPGROUP.ARRIVE ;  /* 0x00000000000079c5 */ /* 0x000fd20000000000 */
[----:B------:R-:W-:Y:S01]  /*fb10*/  HGMMA.64x96x16.F32 R88, gdesc[UR4].tnspB, R88, gsb0 ;  /* 0x41600000045879f0 */ /* 0x000fe20008000858 */
[----:B------:R-:W-:Y:S02]  /*fb20*/  R2UR UR4, R8 ;  /* 0x00000000080472ca */ /* 0x000fe400000e0000 */
[----:B------:R-:W-:Y:S01]  /*fb30*/  R2UR UR5, R9 ;  /* 0x00000000090572ca */ /* 0x000fe200000e0000 */
[----:B------:R-:W-:Y:S01]  /*fb40*/  IMAD.MOV.U32 R9, RZ, RZ, 0x40000040 ;  /* 0x40000040ff097424 */ /* 0x000fe200078e00ff */
[----:B------:R-:W-:Y:S01]  /*fb50*/  R2UR UR6, R10 ;  /* 0x000000000a0672ca */ /* 0x000fe200000e0000 */
[----:B------:R-:W-:Y:S01]  /*fb60*/  VIADD R10, R6, 0x100 ;  /* 0x00000100060a7836 */ /* 0x000fe20000000000 */
[----:B------:R-:W-:Y:S01]  /*fb70*/  R2UR UR7, R11 ;  /* 0x000000000b0772ca */ /* 0x000fe200000e0000 */
[----:B------:R-:W-:Y:S01]  /*fb80*/  IMAD.MOV.U32 R11, RZ, RZ, -0x7fffffe0 ;  /* 0x80000020ff0b7424 */ /* 0x000fe200078e00ff */
[----:B------:R-:W-:Y:S01]  /*fb90*/  IADD3 R8, R4, 0x600, RZ ;  /* 0x0000060004087810 */ /* 0x000fe20007ffe0ff */
[----:B------:R-:W-:-:S02]  /*fba0*/  WARPGROUP.DEPBAR.LE gsb0, 0x0 ;  /* 0x00008000000079c5 */ /* 0x000fc40000010000 */
[----:B------:R-:W-:-:S08]  /*fbb0*/  WARPGROUP.ARRIVE ;  /* 0x00000000000079c5 */ /* 0x000fd00000000000 */
[----:B------:R-:W-:Y:S01]  /*fbc0*/  HGMMA.64x96x16.F32 R88, gdesc[UR4].tnspB, R88, gsb0 ;  /* 0x41600000045879f0 */ /* 0x000fe20008000858 */
[----:B------:R-:W-:Y:S01]  /*fbd0*/  R2UR UR4, R8 ;  /* 0x00000000080472ca */ /* 0x000fe200000e0000 */
[----:B------:R-:W-:Y:S01]  /*fbe0*/  VIADD R8, R4, 0x602 ;  /* 0x0000060204087836 */ /* 0x000fe20000000000 */
[----:B------:R-:W-:Y:S01]  /*fbf0*/  R2UR UR5, R9 ;  /* 0x00000000090572ca */ /* 0x000fe200000e0000 */
[----:B------:R-:W-:Y:S01]  /*fc00*/  IMAD.MOV.U32 R9, RZ, RZ, 0x40000040 ;  /* 0x40000040ff097424 */ /* 0x000fe200078e00ff */
[----:B------:R-:W-:Y:S02]  /*fc10*/  R2UR UR6, R10 ;  /* 0x000000000a0672ca */ /* 0x000fe400000e0000 */
[----:B------:R-:W-:Y:S01]  /*fc20*/  R2UR UR7, R11 ;  /* 0x000000000b0772ca */ /* 0x000fe200000e0000 */
[----:B------:R-:W-:Y:S01]  /*fc30*/  IMAD.MOV.U32 R11, RZ, RZ, -0x7fffffe0 ;  /* 0x80000020ff0b7424 */ /* 0x000fe200078e00ff */
[----:B------:R-:W-:Y:S01]  /*fc40*/  IADD3 R10, R6, 0x140, RZ ;  /* 0x00000140060a7810 */ /* 0x000fe20007ffe0ff */
[----:B------:R-:W-:-:S02]  /*fc50*/  WARPGROUP.DEPBAR.LE gsb0, 0x0 ;  /* 0x00008000000079c5 */ /* 0x000fc40000010000 */
[----:B------:R-:W-:-:S08]  /*fc60*/  WARPGROUP.ARRIVE ;  /* 0x00000000000079c5 */ /* 0x000fd00000000000 */
[----:B------:R-:W-:Y:S01]  /*fc70*/  HGMMA.64x96x16.F32 R88, gdesc[UR4].tnspB, R88, gsb0 ;  /* 0x41600000045879f0 */ /* 0x000fe20008000858 */
[----:B------:R-:W-:Y:S01]  /*fc80*/  R2UR UR4, R8 ;  /* 0x00000000080472ca */ /* 0x000fe200000e0000 */
[C---:B------:R-:W-:Y:S01]  /*fc90*/  VIADD R8, R4.reuse, 0x604 ;  /* 0x0000060404087836 */ /* 0x040fe20000000000 */
[----:B------:R-:W-:Y:S01]  /*fca0*/  R2UR UR5, R9 ;  /* 0x00000000090572ca */ /* 0x000fe200000e0000 */
[----:B------:R-:W-:Y:S01]  /*fcb0*/  VIADD R4, R4, 0x606 ;  /* 0x0000060604047836 */ /* 0x000fe20000000000 */
[----:B------:R-:W-:Y:S01]  /*fcc0*/  R2UR UR6, R10 ;  /* 0x000000000a0672ca */ /* 0x000fe200000e0000 */
[C---:B------:R-:W-:Y:S01]  /*fcd0*/  VIADD R10, R6.reuse, 0x180 ;  /* 0x00000180060a7836 */ /* 0x040fe20000000000 */
[----:B------:R-:W-:Y:S01]  /*fce0*/  R2UR UR7, R11 ;  /* 0x000000000b0772ca */ /* 0x000fe200000e0000 */
[----:B------:R-:W-:Y:S01]  /*fcf0*/  IMAD.MOV.U32 R11, RZ, RZ, -0x7fffffe0 ;  /* 0x80000020ff0b7424 */ /* 0x000fe200078e00ff */
[----:B------:R-:W-:Y:S01]  /*fd00*/  MOV R9, 0x40000040 ;  /* 0x4000004000097802 */ /* 0x000fe20000000f00 */
[----:B------:R-:W-:Y:S01]  /*fd10*/  VIADD R6, R6, 0x1c0 ;  /* 0x000001c006067836 */ /* 0x000fe20000000000 */
[----:B------:R-:W-:-:S02]  /*fd20*/  WARPGROUP.DEPBAR.LE gsb0, 0x0 ;  /* 0x00008000000079c5 */ /* 0x000fc40000010000 */
[----:B------:R-:W-:-:S07]  /*fd30*/  WARPGROUP.ARRIVE ;  /* 0x00000000000079c5 */ /* 0x000fce0000000000 */
[----:B------:R-:W-:Y:S01]  /*fd40*/  HGMMA.64x96x16.F32 R88, gdesc[UR4].tnspB, R88, gsb0 ;  /* 0x41600000045879f0 */ /* 0x000fe20008000858 */
[----:B------:R-:W-:Y:S02]  /*fd50*/  R2UR UR4, R8 ;  /* 0x00000000080472ca */ /* 0x000fe400000e0000 */
[----:B------:R-:W-:Y:S02]  /*fd60*/  R2UR UR5, R9 ;  /* 0x00000000090572ca */ /* 0x000fe400000e0000 */
[----:B------:R-:W-:Y:S02]  /*fd70*/  R2UR UR6, R10 ;  /* 0x000000000a0672ca */ /* 0x000fe400000e0000 */
[----:B------:R-:W-:Y:S01]  /*fd80*/  R2UR UR7, R11 ;  /* 0x000000000b0772ca */ /* 0x000fe200000e0000 */
[----:B------:R-:W-:Y:S01]  /*fd90*/  IMAD.U32 R11, RZ, RZ, UR41 ;  /* 0x00000029ff0b7e24 */ /* 0x000fe2000f8e00ff */
[----:B------:R-:W-:Y:S02]  /*fda0*/  WARPGROUP.DEPBAR.LE gsb0, 0x0 ;  /* 0x00008000000079c5 */ /* 0x000fe40000010000 */
[----:B------:R-:W-:-:S09]  /*fdb0*/  WARPGROUP.ARRIVE ;  /* 0x00000000000079c5 */ /* 0x000fd20000000000 */
[----:B------:R-:W-:Y:S01]  /*fdc0*/  HGMMA.64x96x16.F32 R88, gdesc[UR4].tnspB, R88, gsb0 ;  /* 0x41600000045879f0 */ /* 0x000fe20008000858 */
[----:B------:R-:W-:Y:S01]  /*fdd0*/  R2UR UR4, R4 ;  /* 0x00000000040472ca */ /* 0x000fe200000e0000 */
[----:B-1----:R-:W-:Y:S01]  /*fde0*/  FADD.FTZ R4, R2, R21 ;  /* 0x0000001502047221 */ /* 0x002fe20000010000 */
[----:B------:R-:W-:Y:S02]  /*fdf0*/  R2UR UR5, R5 ;  /* 0x00000000050572ca */ /* 0x000fe400000e0000 */
[----:B------:R-:W-:Y:S01]  /*fe00*/  R2UR UR6, R6 ;  /* 0x00000000060672ca */ /* 0x000fe200000e0000 */
[----:B------:R-:W0:Y:S01]  /*fe10*/  SHFL.BFLY PT, R5, R142, 0x2, 0x1f ;  /* 0x0c401f008e057f89 */ /* 0x000e2200000e0000 */
[----:B------:R-:W-:-:S03]  /*fe20*/  R2UR UR7, R7 ;  /* 0x00000000070772ca */ /* 0x000fc600000e0000 */
[----:B------:R-:W1:Y:S01]  /*fe30*/  SHFL.BFLY PT, R7, R4, 0x1, 0x1f ;  /* 0x0c201f0004077f89 */ /* 0x000e6200000e0000 */
[----:B0-----:R-:W-:Y:S01]  /*fe40*/  FADD.FTZ R5, R5, R142 ;  /* 0x0000008e05057221 */ /* 0x001fe20000010000 */
[----:B-1----:R-:W-:-:S04]  /*fe50*/  FADD.FTZ R9, R4, R7 ;  /* 0x0000000704097221 */ /* 0x002fc80000010000 */
[----:B------:R-:W0:Y:S01]  /*fe60*/  SHFL.BFLY PT, R2, R5, 0x1, 0x1f ;  /* 0x0c201f0005027f89 */ /* 0x000e2200000e0000 */
[----:B------:R-:W-:-:S13]  /*fe70*/  FSETP.NE.FTZ.AND P2, PT, R9, RZ, PT ;  /* 0x000000ff0900720b */ /* 0x000fda0003f55000 */
[----:B------:R-:W1:Y:S01]  /*fe80*/  @P2 MUFU.LG2 R7, R9 ;  /* 0x0000000900072308 */ /* 0x000e620000000c00 */
[----:B------:R-:W-:Y:S01]  /*fe90*/  @P2 FMUL.FTZ R11, R11, 0.69314718246459960938 ;  /* 0x3f3172180b0b2820 */ /* 0x000fe20000410000 */
[----:B0-----:R-:W-:Y:S01]  /*fea0*/  FADD.FTZ R8, R5, R2 ;  /* 0x0000000205087221 */ /* 0x001fe20000010000 */
[----:B------:R-:W-:Y:S02]  /*feb0*/  IMAD.MOV.U32 R2, RZ, RZ, RZ ;  /* 0x000000ffff027224 */ /* 0x000fe400078e00ff */
[----:B------:R-:W-:Y:S02]  /*fec0*/  IMAD.U32 R5, RZ, RZ, UR41 ;  /* 0x00000029ff057e24 */ /* 0x000fe4000f8e00ff */
[----:B------:R-:W-:Y:S02]  /*fed0*/  FSETP.NE.FTZ.AND P1, PT, R8, RZ, PT ;  /* 0x000000ff0800720b */ /* 0x000fe40003f35000 */
[----:B------:R-:W-:Y:S01]  /*fee0*/  @P2 MUFU.RCP R2, R9 ;  /* 0x0000000900022308 */ /* 0x000fe20000001000 */
[----:B-1----:R-:W-:-:S04]  /*fef0*/  @P2 FMUL.FTZ R4, R7, 0.69314718246459960938 ;  /* 0x3f31721807042820 */ /* 0x002fc80000410000 */
[----:B------:R-:W-:-:S06]  /*ff00*/  @P2 FFMA.FTZ R41, R11, R3, R4 ;  /* 0x000000030b292223 */ /* 0x000fcc0000010004 */
[----:B------:R-:W0:Y:S01]  /*ff10*/  @P1 MUFU.LG2 R6, R8 ;  /* 0x0000000800061308 */ /* 0x000e220000000c00 */
[----:B------:R-:W-:-:S07]  /*ff20*/  @P1 FMUL.FTZ R5, R5, 0.69314718246459960938 ;  /* 0x3f31721805051820 */ /* 0x000fce0000410000 */
[----:B------:R1:W2:Y:S01]  /*ff30*/  @P1 MUFU.RCP R39, R8 ;  /* 0x0000000800271308 */ /* 0x0002a20000001000 */
[----:B0-----:R-:W-:-:S04]  /*ff40*/  @P1 FMUL.FTZ R6, R6, 0.69314718246459960938 ;  /* 0x3f31721806061820 */ /* 0x001fc80000410000 */
[----:B------:R-:W-:Y:S01]  /*ff50*/  @P1 FFMA.FTZ R40, R5, R0, R6 ;  /* 0x0000000005281223 */ /* 0x000fe20000010006 */
[----:B------:R-:W-:Y:S02]  /*ff60*/  WARPGROUP.DEPBAR.LE gsb0, 0x0 ;  /* 0x00008000000079c5 */ /* 0x000fe40000010000 */
[----:B------:R-:W-:-:S06]  /*ff70*/  WARPGROUP.ARRIVE ;  /* 0x00000000000079c5 */ /* 0x000fcc0000000000 */
[----:B------:R-:W-:Y:S03]  /*ff80*/  HGMMA.64x96x16.F32 R88, gdesc[UR4].tnspB, R88, gsb0 ;  /* 0x41600000045879f0 */ /* 0x000fe60008000858 */
[----:B------:R-:W-:Y:S02]  /*ff90*/  WARPGROUP.DEPBAR.LE gsb0, 0x0 ;  /* 0x00008000000079c5 */ /* 0x000fe40000010000 */
[----:B-12---:R-:W-:Y:S05]  /*ffa0*/  @!P0 BRA `(.L_x_10525) ;  /* 0x0000000000048947 */ /* 0x006fea0003800000 */
[----:B------:R-:W-:Y:S01]  /*ffb0*/  BPT.TRAP 0x1 ;  /* 0x000000040000795c */ /* 0x000fe20000300000 */
.L_x_10525:
        /* <DEDUP_REMOVED lines=58> */
[----:B0-----:R-:W-:-:S11]  /*10360*/  SEL R139, R139, RZ, P0 ;  /* 0x000000ff8b8b7207 */ /* 0x001fd60000000000 */
.L_x_10466:
[----:B------:R-:W-:Y:S05]  /*10370*/  WARPSYNC.ALL ;  /* 0x0000000000007948 */ /* 0x000fea0003800000 */
[----:B------:R-:W0:Y:S08]  /*10380*/  S2UR UR39, SR_CgaCtaId ;  /* 0x00000000002779c3 */ /* 0x000e300000008800 */
[----:B------:R-:W-:Y:S06]  /*10390*/  BAR.SYNC.DEFER_BLOCKING 0x5, 0x200 ;  /* 0x0148000000007b1d */ /* 0x000fec0000010000 */
[----:B------:R-:W-:Y:S01]  /*103a0*/  UMOV UR4, 0x400 ;  /* 0x0000040000047882 */ /* 0x000fe20000000000 */
[----:B------:R-:W-:Y:S01]  /*103b0*/  BSSY B0, `(.L_x_10526) ;  /* 0x00001d1000007945 */ /* 0x000fe20003800000 */
[----:B0-----:R-:W-:-:S06]  /*103c0*/  ULEA UR4, UR39, UR4, 0x18 ;  /* 0x0000000427047291 */ /* 0x001fcc000f8ec03f */
[----:B------:R-:W-:-:S05]  /*103d0*/  MOV R2, UR4 ;  /* 0x0000000400027c02 */ /* 0x000fca0008000f00 */
[----:B------:R0:W1:Y:S01]  /*103e0*/  LDS.128 R32, [R2+0x2d8d0] ;  /* 0x02d8d00002207984 */ /* 0x0000620000000c00 */
[----:B------:R-:W-:Y:S06]  /*103f0*/  BAR.ARV 0x4, 0x200 ;  /* 0x0108000000007b1d */ /* 0x000fec0000002000 */
[----:B------:R-:W-:Y:S05]  /*10400*/  @P1 BRA `(.L_x_10527) ;  /* 0x0000001000801947 */ /* 0x000fea0003800000 */
[----:B------:R-:W2:Y:S04]  /*10410*/  LDL R4, [R1+0x90] ;  /* 0x0000900001047983 */ /* 0x000ea80000100800 */
[----:B------:R-:W3:Y:S04]  /*10420*/  LDL.LU R82, [R1+0x58] ;  /* 0x0000580001527983 */ /* 0x000ee80000300800 */
[----:B------:R-:W4:Y:S01]  /*10430*/  LDL.LU R80, [R1+0x5c] ;  /* 0x00005c0001507983 */ /* 0x000f220000300800 */
[----:B------:R-:W0:Y:S01]  /*10440*/  S2R R5, SR_SWINHI ;  /* 0x0000000000057919 */ /* 0x000e220000002f00 */
[----:B------:R-:W-:Y:S05]  /*10450*/  WARPSYNC.ALL ;  /* 0x0000000000007948 */ /* 0x000fea0003800000 */
[----:B------:R-:W-:Y:S01]  /*10460*/  F2FP.F16.F32.PACK_AB R6, R51, R6 ;  /* 0x000000063306723e */ /* 0x000fe200000000ff */
[----:B------:R-:W-:Y:S01]  /*10470*/  ULDC.64 UR4, c[0x0][0xc00] ;  /* 0x0003000000047ab9 */ /* 0x000fe20000000a00 */
[----:B------:R-:W-:Y:S01]  /*10480*/  F2FP.F16.F32.PACK_AB R26, R47, R26 ;  /* 0x0000001a2f1a723e */ /* 0x000fe200000000ff */
[----:B------:R-:W4:Y:S01]  /*10490*/  LDL R78, [R1+0x54] ;  /* 0x00005400014e7983 */ /* 0x000f220000100800 */
[----:B------:R-:W-:-:S02]  /*104a0*/  MOV R20, R2 ;  /* 0x0000000200147202 */ /* 0x000fc40000000f00 */
[----:B0-----:R-:W-:Y:S01]  /*104b0*/  MOV R21, R5 ;  /* 0x0000000500157202 */ /* 0x001fe20000000f00 */
[----:B------:R-:W-:Y:S02]  /*104c0*/  BAR.SYNC.DEFER_BLOCKING 0x1, 0x180 ;  /* 0x0046000000007b1d */ /* 0x000fe40000010000 */
[----:B--2---:R-:W-:-:S03]  /*104d0*/  IMAD.WIDE R4, R4, 0x2, R20 ;  /* 0x0000000204047825 */ /* 0x004fc600078e0214 */
[----:B------:R-:W-:-:S04]  /*104e0*/  IADD3 R75, P4, R4, 0x20, RZ ;  /* 0x00000020044b7810 */ /* 0x000fc80007f9e0ff */
[----:B------:R-:W-:Y:S02]  /*104f0*/  LOP3.LUT R8, R75, 0x180, RZ, 0xc0, !PT ;  /* 0x000001804b087812 */ /* 0x000fe400078ec0ff */
[----:B------:R-:W-:Y:S02]  /*10500*/  IADD3 R77, P3, R4, 0x3000, RZ ;  /* 0x00003000044d7810 */ /* 0x000fe40007f7e0ff */
[----:B------:R-:W-:Y:S02]  /*10510*/  SHF.R.U64 R8, R8, 0x3, RZ ;  /* 0x0000000308087819 */ /* 0x000fe400000012ff */
[C---:B------:R-:W-:Y:S02]  /*10520*/  IADD3 R79, P2, R4.reuse, 0x3020, RZ ;  /* 0x00003020044f7810 */ /* 0x040fe40007f5e0ff */
[C---:B------:R-:W-:Y:S02]  /*10530*/  IADD3 R81, P1, R4.reuse, 0x6000, RZ ;  /* 0x0000600004517810 */ /* 0x040fe40007f3e0ff */
[----:B------:R-:W-:-:S02]  /*10540*/  LOP3.LUT R9, R4, 0x180, RZ, 0xc0, !PT ;  /* 0x0000018004097812 */ /* 0x000fc400078ec0ff */
[----:B------:R-:W-:Y:S02]  /*10550*/  LOP3.LUT R12, R8, R75, RZ, 0x3c, !PT ;  /* 0x0000004b080c7212 */ /* 0x000fe400078e3cff */
[----:B------:R-:W-:Y:S02]  /*10560*/  LOP3.LUT R8, R77, 0x180, RZ, 0xc0, !PT ;  /* 0x000001804d087812 */ /* 0x000fe400078ec0ff */
[----:B------:R-:W-:Y:S02]  /*10570*/  LOP3.LUT R10, R79, 0x180, RZ, 0xc0, !PT ;  /* 0x000001804f0a7812 */ /* 0x000fe400078ec0ff */
[----:B-1----:R-:W-:Y:S02]  /*10580*/  LOP3.LUT R32, R81, 0x180, RZ, 0xc0, !PT ;  /* 0x0000018051207812 */ /* 0x002fe400078ec0ff */
[----:B------:R-:W-:Y:S02]  /*10590*/  SHF.R.U64 R9, R9, 0x3, RZ ;  /* 0x0000000309097819 */ /* 0x000fe400000012ff */
[----:B------:R-:W-:-:S02]  /*105a0*/  SHF.R.U64 R8, R8, 0x3, RZ ;  /* 0x0000000308087819 */ /* 0x000fc400000012ff */
[----:B------:R-:W-:Y:S02]  /*105b0*/  IADD3 R76, P0, R4, 0x6020, RZ ;  /* 0x00006020044c7810 */ /* 0x000fe40007f1e0ff */
[----:B------:R-:W-:Y:S02]  /*105c0*/  SHF.R.U64 R10, R10, 0x3, RZ ;  /* 0x000000030a0a7819 */ /* 0x000fe400000012ff */
[----:B------:R-:W-:Y:S02]  /*105d0*/  SHF.R.U64 R32, R32, 0x3, RZ ;  /* 0x0000000320207819 */ /* 0x000fe400000012ff */
[----:B------:R-:W-:Y:S01]  /*105e0*/  LOP3.LUT R4, R9, R4, RZ, 0x3c, !PT ;  /* 0x0000000409047212 */ /* 0x000fe200078e3cff */
[--C-:B------:R-:W-:Y:S01]  /*105f0*/  IMAD.X R13, RZ, RZ, R5.reuse, P4 ;  /* 0x000000ffff0d7224 */ /* 0x100fe200020e0605 */
[----:B------:R-:W-:Y:S01]  /*10600*/  LOP3.LUT R14, R8, R77, RZ, 0x3c, !PT ;  /* 0x0000004d080e7212 */ /* 0x000fe200078e3cff */
[--C-:B------:R-:W-:Y:S01]  /*10610*/  IMAD.X R15, RZ, RZ, R5.reuse, P3 ;  /* 0x000000ffff0f7224 */ /* 0x100fe200018e0605 */
[----:B------:R-:W-:Y:S01]  /*10620*/  LOP3.LUT R24, R10, R79, RZ, 0x3c, !PT ;  /* 0x0000004f0a187212 */ /* 0x000fe200078e3cff */
[----:B------:R-:W-:Y:S01]  /*10630*/  IMAD.X R25, RZ, RZ, R5, P2 ;  /* 0x000000ffff197224 */ /* 0x000fe200010e0605 */
[----:B------:R-:W-:-:S02]  /*10640*/  LOP3.LUT R8, R32, R81, RZ, 0x3c, !PT ;  /* 0x0000005120087212 */ /* 0x000fc400078e3cff */
[----:B------:R-:W-:Y:S02]  /*10650*/  LOP3.LUT R75, R76, 0x180, RZ, 0xc0, !PT ;  /* 0x000001804c4b7812 */ /* 0x000fe400078ec0ff */
[----:B------:R-:W-:Y:S01]  /*10660*/  MOV R32, R4 ;  /* 0x0000000400207202 */ /* 0x000fe20000000f00 */
[----:B------:R-:W-:Y:S01]  /*10670*/  IMAD.X R9, RZ, RZ, R5, P1 ;  /* 0x000000ffff097224 */ /* 0x000fe200008e0605 */
[----:B------:R-:W-:Y:S02]  /*10680*/  F2FP.F16.F32.PACK_AB R4, R50, R7 ;  /* 0x000000073204723e */ /* 0x000fe400000000ff */
[----:B------:R-:W-:Y:S02]  /*10690*/  IADD3.X R11, RZ, R5, RZ, P0, !PT ;  /* 0x00000005ff0b7210 */ /* 0x000fe400007fe4ff */
[----:B------:R-:W-:Y:S02]  /*106a0*/  F2FP.F16.F32.PACK_AB R7, R66, R63 ;  /* 0x0000003f4207723e */ /* 0x000fe400000000ff */
[----:B------:R-:W-:-:S02]  /*106b0*/  F2FP.F16.F32.PACK_AB R5, R73, R64 ;  /* 0x000000404905723e */ /* 0x000fc400000000ff */
[----:B------:R-:W-:Y:S02]  /*106c0*/  MOV R63, R12 ;  /* 0x0000000c003f7202 */ /* 0x000fe40000000f00 */
[----:B------:R-:W-:Y:S02]  /*106d0*/  MOV R51, R14 ;  /* 0x0000000e00337202 */ /* 0x000fe40000000f00 */
[----:B------:R-:W-:Y:S02]  /*106e0*/  MOV R50, R24 ;  /* 0x0000001800327202 */ /* 0x000fe40000000f00 */
[----:B------:R-:W-:Y:S02]  /*106f0*/  SHF.R.U64 R75, R75, 0x3, RZ ;  /* 0x000000034b4b7819 */ /* 0x000fe400000012ff */
[----:B------:R-:W-:Y:S02]  /*10700*/  F2FP.F16.F32.PACK_AB R12, R48, R37 ;  /* 0x00000025300c723e */ /* 0x000fe400000000ff */
[----:B------:R-:W-:-:S02]  /*10710*/  F2FP.F16.F32.PACK_AB R13, R71, R62 ;  /* 0x0000003e470d723e */ /* 0x000fc400000000ff */
[----:B------:R-:W-:Y:S02]  /*10720*/  F2FP.F16.F32.PACK_AB R14, R49, R36 ;  /* 0x00000024310e723e */ /* 0x000fe400000000ff */
[----:B------:R-:W-:Y:S02]  /*10730*/  F2FP.F16.F32.PACK_AB R15, R74, R61 ;  /* 0x0000003d4a0f723e */ /* 0x000fe400000000ff */
[----:B------:R-:W-:Y:S02]  /*10740*/  F2FP.F16.F32.PACK_AB R24, R46, R27 ;  /* 0x0000001b2e18723e */ /* 0x000fe400000000ff */
[----:B------:R-:W-:Y:S02]  /*10750*/  F2FP.F16.F32.PACK_AB R25, R69, R60 ;  /* 0x0000003c4519723e */ /* 0x000fe400000000ff */
[----:B------:R-:W-:Y:S01]  /*10760*/  F2FP.F16.F32.PACK_AB R27, R72, R59 ;  /* 0x0000003b481b723e */ /* 0x000fe200000000ff */
[----:B------:R0:W-:Y:S01]  /*10770*/  STSM.16.M88.4 [R32], R4 ;  /* 0x0000000420007844 */ /* 0x0001e20000000200 */
[----:B------:R-:W-:-:S03]  /*10780*/  LOP3.LUT R10, R75, R76, RZ, 0x3c, !PT ;  /* 0x0000004c4b0a7212 */ /* 0x000fc600078e3cff */
[----:B------:R-:W-:Y:S01]  /*10790*/  STSM.16.M88.4 [R63], R12 ;  /* 0x0000000c3f007844 */ /* 0x000fe20000000200 */
[----:B------:R-:W-:-:S03]  /*107a0*/  ISETP.NE.U32.AND P0, PT, RZ, UR4, PT ;  /* 0x00000004ff007c0c */ /* 0x000fc6000bf05070 */
[----:B------:R3:W-:Y:S01]  /*107b0*/  STSM.16.M88.4 [R51], R24 ;  /* 0x0000001833007844 */ /* 0x0007e20000000200 */
[----:B------:R-:W-:Y:S02]  /*107c0*/  MOV R36, R8 ;  /* 0x0000000800247202 */ /* 0x000fe40000000f00 */
[----:B------:R-:W-:Y:S02]  /*107d0*/  F2FP.F16.F32.PACK_AB R8, R42, R29 ;  /* 0x0000001d2a08723e */ /* 0x000fe400000000ff */
[----:B------:R-:W-:Y:S02]  /*107e0*/  F2FP.F16.F32.PACK_AB R9, R65, R56 ;  /* 0x000000384109723e */ /* 0x000fe400000000ff */
[----:B0-----:R-:W-:Y:S02]  /*107f0*/  MOV R32, R10 ;  /* 0x0000000a00207202 */ /* 0x001fe40000000f00 */
[----:B------:R-:W-:Y:S02]  /*10800*/  F2FP.F16.F32.PACK_AB R4, R44, R31 ;  /* 0x0000001f2c04723e */ /* 0x000fe400000000ff */
[----:B------:R-:W-:-:S02]  /*10810*/  F2FP.F16.F32.PACK_AB R5, R67, R58 ;  /* 0x0000003a4305723e */ /* 0x000fc400000000ff */
[----:B------:R-:W-:Y:S02]  /*10820*/  F2FP.F16.F32.PACK_AB R6, R45, R30 ;  /* 0x0000001e2d06723e */ /* 0x000fe400000000ff */
[----:B---3--:R-:W-:Y:S02]  /*10830*/  IADD3 R24, P1, R82, UR4, RZ ;  /* 0x0000000452187c10 */ /* 0x008fe4000ff3e0ff */
[----:B------:R-:W-:Y:S02]  /*10840*/  F2FP.F16.F32.PACK_AB R7, R70, R57 ;  /* 0x000000394607723e */ /* 0x000fe400000000ff */
[----:B------:R-:W-:Y:S02]  /*10850*/  F2FP.F16.F32.PACK_AB R10, R43, R28 ;  /* 0x0000001c2b0a723e */ /* 0x000fe400000000ff */
[----:B------:R-:W-:Y:S02]  /*10860*/  F2FP.F16.F32.PACK_AB R11, R68, R55 ;  /* 0x00000037440b723e */ /* 0x000fe400000000ff */
[----:B------:R-:W-:-:S02]  /*10870*/  F2FP.F16.F32.PACK_AB R12, R38, R3 ;  /* 0x00000003260c723e */ /* 0x000fc400000000ff */
[----:B------:R-:W-:Y:S02]  /*10880*/  F2FP.F16.F32.PACK_AB R13, R54, R53 ;  /* 0x00000035360d723e */ /* 0x000fe400000000ff */
[----:B------:R-:W-:Y:S02]  /*10890*/  F2FP.F16.F32.PACK_AB R14, R39, R0 ;  /* 0x00000000270e723e */ /* 0x000fe400000000ff */
[----:B------:R-:W-:Y:S02]  /*108a0*/  F2FP.F16.F32.PACK_AB R15, R135, R52 ;  /* 0x00000034870f723e */ /* 0x000fe400000000ff */
[----:B------:R-:W-:Y:S02]  /*108b0*/  ISETP.NE.AND.EX P0, PT, RZ, UR5, PT, P0 ;  /* 0x00000005ff007c0c */ /* 0x000fe4000bf05300 */
[----:B----4-:R-:W-:Y:S01]  /*108c0*/  IADD3.X R25, R80, UR5, RZ, P1, !PT ;  /* 0x0000000550197c10 */ /* 0x010fe20008ffe4ff */
[----:B------:R-:W-:Y:S01]  /*108d0*/  ULDC.64 UR4, c[0x0][0xc08] ;  /* 0x0003020000047ab9 */ /* 0x000fe20000000a00 */
[----:B------:R0:W-:Y:S01]  /*108e0*/  STSM.16.M88.4 [R50], R4 ;  /* 0x0000000432007844 */ /* 0x0001e20000000200 */
[----:B------:R-:W-:Y:S01]  /*108f0*/  ISETP.NE.U32.AND P2, PT, RZ, UR4, PT ;  /* 0x00000004ff007c0c */ /* 0x000fe2000bf45070 */
[----:B------:R-:W-:Y:S01]  /*10900*/  IMAD.MOV.U32 R42, RZ, RZ, RZ ;  /* 0x000000ffff2a7224 */ /* 0x000fe200078e00ff */
[----:B------:R-:W1:Y:S01]  /*10910*/  LDC R3, c[0x0][0xbe8] ;  /* 0x0002fa00ff037b82 */ /* 0x000e620000000800 */
[----:B------:R-:W-:Y:S01]  /*10920*/  STSM.16.M88.4 [R36], R8 ;  /* 0x0000000824007844 */ /* 0x000fe20000000200 */
[----:B------:R-:W-:-:S03]  /*10930*/  ISETP.NE.AND.EX P2, PT, RZ, UR5, PT, P2 ;  /* 0x00000005ff007c0c */ /* 0x000fc6000bf45320 */
[----:B------:R2:W-:Y:S03]  /*10940*/  STSM.16.M88.4 [R32], R12 ;  /* 0x0000000c20007844 */ /* 0x0005e60000000200 */
[----:B------:R-:W-:Y:S07]  /*10950*/  BAR.SYNC.DEFER_BLOCKING 0x1, 0x180 ;  /* 0x0046000000007b1d */ /* 0x000fee0000010000 */
[----:B0-----:R-:W-:Y:S01]  /*10960*/  @P2 IADD3 R4, P3, R82, UR4, RZ ;  /* 0x0000000452042c10 */ /* 0x001fe2000ff7e0ff */
[----:B------:R-:W-:-:S03]  /*10970*/  ULDC UR4, c[0x0][0xa88] ;  /* 0x0002a20000047ab9 */ /* 0x000fc60000000800 */
[----:B------:R-:W-:Y:S01]  /*10980*/  @P2 IADD3.X R5, R80, UR5, RZ, P3, !PT ;  /* 0x0000000550052c10 */ /* 0x000fe20009ffe4ff */
[----:B--2---:R-:W-:Y:S01]  /*10990*/  IMAD.U32 R32, RZ, RZ, UR4 ;  /* 0x00000004ff207e24 */ /* 0x004fe2000f8e00ff */
[----:B------:R0:W5:Y:S05]  /*109a0*/  @P0 LDG.E R42, desc[UR42][R24.64] ;  /* 0x0000002a182a0981 */ /* 0x00016a000c1e1900 */
[----:B------:R0:W5:Y:S01]  /*109b0*/  @P2 LDG.E R32, desc[UR42][R4.64] ;  /* 0x0000002a04202981 */ /* 0x000162000c1e1900 */
[----:B-1----:R-:W-:-:S13]  /*109c0*/  ISETP.NE.AND P1, PT, R3, 0x1, PT ;  /* 0x000000010300780c */ /* 0x002fda0003f25270 */
[----:B------:R-:W1:Y:S08]  /*109d0*/  @P1 LDC R6, c[0x0][0xbec] ;  /* 0x0002fb00ff061b82 */ /* 0x000e700000000800 */
[----:B------:R-:W2:Y:S01]  /*109e0*/  @P1 LDC R27, c[0x0][0xbf0] ;  /* 0x0002fc00ff1b1b82 */ /* 0x000ea20000000800 */
[----:B------:R-:W-:Y:S01]  /*109f0*/  SHF.R.S32.HI R49, RZ, 0x1f, R78 ;  /* 0x0000001fff317819 */ /* 0x000fe2000001144e */
[----:B0-----:R-:W-:Y:S06]  /*10a00*/  @P2 BRA `(.L_x_10528) ;  /* 0x0000000000102947 */ /* 0x001fec0003800000 */
[----:B------:R-:W-:Y:S05]  /*10a10*/  @!P0 BRA `(.L_x_10528) ;  /* 0x00000000000c8947 */ /* 0x000fea0003800000 */
[----:B------:R-:W3:Y:S04]  /*10a20*/  LDG.E R5, desc[UR42][R24.64] ;  /* 0x0000002a18057981 */ /* 0x000ee8000c1e1900 */
[----:B-----5:R-:W3:Y:S02]  /*10a30*/  LDG.E R32, desc[UR42][R24.64+0x4] ;  /* 0x0000042a18207981 */ /* 0x020ee4000c1e1900 */
[----:B---3--:R-:W-:-:S07]  /*10a40*/  IMAD.IADD R32, R32, 0x1, -R5 ;  /* 0x0000000120207824 */ /* 0x008fce00078e0a05 */
.L_x_10528:
[----:B------:R-:W3:Y:S01]  /*10a50*/  LDL R5, [R1+0x8c] ;  /* 0x00008c0001057983 */ /* 0x000ee20000100800 */
[----:B------:R-:W-:Y:S01]  /*10a60*/  ULDC.64 UR4, c[0x0][0xb90] ;  /* 0x0002e40000047ab9 */ /* 0x000fe20000000a00 */
[----:B------:R-:W0:Y:S01]  /*10a70*/  S2R R4, SR_TID.X ;  /* 0x0000000000047919 */ /* 0x000e220000002100 */
[----:B-----5:R-:W-:Y:S01]  /*10a80*/  SHF.R.S32.HI R43, RZ, 0x1f, R42 ;  /* 0x0000001fff2b7819 */ /* 0x020fe2000001142a */
[----:B------:R-:W-:Y:S01]  /*10a90*/  IMAD R32, R32, R3, RZ ;  /* 0x0000000320207224 */ /* 0x000fe200078e02ff */
[----:B------:R-:W4:Y:S01]  /*10aa0*/  @P1 LDC R51, c[0x0][0xbec] ;  /* 0x0002fb00ff331b82 */ /* 0x000f220000000800 */
[----:B------:R-:W2:Y:S04]  /*10ab0*/  LDL.LU R10, [R1+0x6c] ;  /* 0x00006c00010a7983 */ /* 0x000ea80000300800 */
[----:B------:R-:W4:Y:S04]  /*10ac0*/  LDL.LU R8, [R1+0x60] ;  /* 0x0000600001087983 */ /* 0x000f280000300800 */
[----:B------:R-:W3:Y:S01]  /*10ad0*/  LDL.LU R52, [R1+0x64] ;  /* 0x0000640001347983 */ /* 0x000ee20000300800 */
[----:B------:R-:W-:-:S04]  /*10ae0*/  IMAD R0, R49, UR4, RZ ;  /* 0x0000000431007c24 */ /* 0x000fc8000f8e02ff */
[----:B------:R-:W-:Y:S02]  /*10af0*/  IMAD R11, R78, UR5, R0 ;  /* 0x000000054e0b7c24 */ /* 0x000fe4000f8e0200 */
[----:B0-----:R-:W-:-:S05]  /*10b00*/  VIADD R15, R4, 0xffffff80 ;  /* 0xffffff80040f7836 */ /* 0x001fca0000000000 */
[--C-:B------:R-:W-:Y:S02]  /*10b10*/  SHF.R.S32.HI R54, RZ, 0x1f, R15.reuse ;  /* 0x0000001fff367819 */ /* 0x100fe4000001140f */
[----:B------:R-:W-:Y:S02]  /*10b20*/  SHF.R.S32.HI R53, RZ, 0x1f, R15 ;  /* 0x0000001fff357819 */ /* 0x000fe4000001140f */
[-C--:B------:R-:W-:Y:S02]  /*10b30*/  LEA.HI R54, R54, R15.reuse, RZ, 0x2 ;  /* 0x0000000f36367211 */ /* 0x080fe400078f10ff */
[----:B------:R-:W-:Y:S02]  /*10b40*/  LEA.HI R53, R53, R15, RZ, 0x2 ;  /* 0x0000000f35357211 */ /* 0x000fe400078f10ff */
[----:B------:R-:W-:Y:S02]  /*10b50*/  LOP3.LUT R54, R54, 0xfffffffc, RZ, 0xc0, !PT ;  /* 0xfffffffc36367812 */ /* 0x000fe400078ec0ff */
[----:B------:R-:W-:-:S02]  /*10b60*/  SHF.R.S32.HI R53, RZ, 0x2, R53 ;  /* 0x00000002ff357819 */ /* 0x000fc40000011435 */
[----:B------:R-:W-:-:S05]  /*10b70*/  IADD3 R54, R15, -R54, RZ ;  /* 0x800000360f367210 */ /* 0x000fca0007ffe0ff */
[----:B------:R-:W-:-:S04]  /*10b80*/  IMAD.SHL.U32 R0, R54, 0x8, RZ ;  /* 0x0000000836007824 */ /* 0x000fc800078e00ff */
[----:B------:R-:W-:Y:S01]  /*10b90*/  IMAD R9, R53, 0x20, R0 ;  /* 0x0000002035097824 */ /* 0x000fe200078e0200 */
[----:B--2---:R-:W-:Y:S02]  /*10ba0*/  SEL R48, R10, RZ, !P0 ;  /* 0x000000ff0a307207 */ /* 0x004fe40004000000 */
[----:B------:R-:W2:Y:S01]  /*10bb0*/  LDL R10, [R1+0x84] ;  /* 0x00008400010a7983 */ /* 0x000ea20000100800 */
[----:B----4-:R-:W-:Y:S01]  /*10bc0*/  SEL R50, R8, RZ, !P0 ;  /* 0x000000ff08327207 */ /* 0x010fe20004000000 */
[----:B---3--:R-:W-:Y:S02]  /*10bd0*/  IMAD R13, R52, 0xc0, R5 ;  /* 0x000000c0340d7824 */ /* 0x008fe400078e0205 */
[----:B------:R-:W-:Y:S01]  /*10be0*/  IMAD.WIDE.U32 R4, R78, UR4, R42 ;  /* 0x000000044e047c25 */ /* 0x000fe2000f8e002a */
[----:B------:R-:W-:-:S03]  /*10bf0*/  ULDC.64 UR4, c[0x0][0xb98] ;  /* 0x0002e60000047ab9 */ /* 0x000fc60000000a00 */
[----:B-1----:R-:W-:-:S04]  /*10c00*/  @P1 IMAD.HI.U32 R6, R13, R6, RZ ;  /* 0x000000060d061227 */ /* 0x002fc800078e00ff */
[----:B------:R-:W-:Y:S01]  /*10c10*/  IMAD.MOV.U32 R7, RZ, RZ, R13 ;  /* 0x000000ffff077224 */ /* 0x000fe200078e000d */
[----:B------:R-:W-:Y:S01]  /*10c20*/  @P1 SHF.R.U32.HI R7, RZ, R27, R6 ;  /* 0x0000001bff071219 */ /* 0x000fe20000011606 */
[----:B------:R-:W-:-:S03]  /*10c30*/  IMAD.IADD R5, R5, 0x1, R11 ;  /* 0x0000000105057824 */ /* 0x000fc600078e020b */
[----:B------:R-:W-:Y:S01]  /*10c40*/  IADD3 R6, -R7, RZ, RZ ;  /* 0x000000ff07067210 */ /* 0x000fe20007ffe1ff */
        /* <DEDUP_REMOVED lines=11> */
[----:B------:R-:W-:Y:S01]  /*10d00*/  SHF.R.S32.HI R14, RZ, 0x1f, R15 ;  /* 0x0000001fff0e7819 */ /* 0x000fe2000001140f */
[----:B------:R-:W-:-:S04]  /*10d10*/  IMAD.WIDE.U32 R4, R9, UR4, R4 ;  /* 0x0000000409047c25 */ /* 0x000fc8000f8e0004 */
[----:B------:R-:W-:Y:S01]  /*10d20*/  IMAD R11, R9, UR5, R6 ;  /* 0x00000005090b7c24 */ /* 0x000fe2000f8e0206 */
[----:B------:R-:W-:Y:S01]  /*10d30*/  LEA.HI R14, R14, R15, RZ, 0x7 ;  /* 0x0000000f0e0e7211 */ /* 0x000fe200078f38ff */
[----:B------:R-:W-:Y:S02]  /*10d40*/  ULDC.64 UR4, c[0x0][0xb50] ;  /* 0x0002d40000047ab9 */ /* 0x000fe40000000a00 */
[----:B------:R-:W-:Y:S01]  /*10d50*/  IMAD.IADD R5, R5, 0x1, R11 ;  /* 0x0000000105057824 */ /* 0x000fe200078e020b */
[----:B------:R-:W-:Y:S02]  /*10d60*/  LEA R6, P0, R4, UR4, 0x2 ;  /* 0x0000000404067c11 */ /* 0x000fe4000f8010ff */
[----:B------:R-:W-:Y:S02]  /*10d70*/  LOP3.LUT R14, R14, 0xffffff80, RZ, 0xc0, !PT ;  /* 0xffffff800e0e7812 */ /* 0x000fe400078ec0ff */
[----:B------:R-:W-:Y:S01]  /*10d80*/  LEA.HI.X R4, R4, UR5, R5, 0x2, P0 ;  /* 0x0000000504047c11 */ /* 0x000fe200080f1405 */
[----:B------:R-:W-:Y:S01]  /*10d90*/  SHFL.IDX PT, R44, R6, RZ, 0x1c1f ;  /* 0x001c1fff062c7589 */ /* 0x000fe200000e0000 */
[C---:B------:R-:W-:Y:S01]  /*10da0*/  IADD3 R7, P2, R20.reuse, 0x1800, RZ ;  /* 0x0000180014077810 */ /* 0x040fe20007f5e0ff */
[----:B------:R-:W-:Y:S01]  /*10db0*/  IMAD.IADD R14, R15, 0x1, -R14 ;  /* 0x000000010f0e7824 */ /* 0x000fe200078e0a0e */
[C---:B------:R-:W-:Y:S01]  /*10dc0*/  IADD3 R13, P3, R20.reuse, 0x3000, RZ ;  /* 0x00003000140d7810 */ /* 0x040fe20007f7e0ff */
[----:B------:R-:W0:Y:S01]  /*10dd0*/  SHFL.IDX PT, R45, R4, RZ, 0x1c1f ;  /* 0x001c1fff042d7589 */ /* 0x000e2200000e0000 */
[----:B------:R-:W-:Y:S01]  /*10de0*/  LOP3.LUT R11, R20, 0x180, RZ, 0xc0, !PT ;  /* 0x00000180140b7812 */ /* 0x000fe200078ec0ff */
[----:B------:R-:W-:Y:S01]  /*10df0*/  ULDC.64 UR4, c[0x0][0xaa0] ;  /* 0x0002a80000047ab9 */ /* 0x000fe20000000a00 */
[----:B------:R-:W-:Y:S01]  /*10e00*/  LOP3.LUT P0, RZ, R14, 0x3, RZ, 0xc0, !PT ;  /* 0x000000030eff7812 */ /* 0x000fe2000780c0ff */
[----:B------:R-:W-:Y:S04]  /*10e10*/  SHFL.IDX PT, R46, R6, 0x1, 0x1c1f ;  /* 0x003c1f00062e7f89 */ /* 0x000fe800000e0000 */
[----:B------:R1:W3:Y:S01]  /*10e20*/  SHFL.IDX PT, R47, R4, 0x1, 0x1c1f ;  /* 0x003c1f00042f7f89 */ /* 0x0002e200000e0000 */
[----:B------:R-:W-:Y:S01]  /*10e30*/  IMAD.X R9, RZ, RZ, R21, P2 ;  /* 0x000000ffff097224 */ /* 0x000fe200010e0615 */
[----:B------:R-:W-:-:S02]  /*10e40*/  LOP3.LUT R12, R13, 0x180, RZ, 0xc0, !PT ;  /* 0x000001800d0c7812 */ /* 0x000fc400078ec0ff */
[----:B------:R-:W-:Y:S02]  /*10e50*/  LOP3.LUT R8, R7, 0x180, RZ, 0xc0, !PT ;  /* 0x0000018007087812 */ /* 0x000fe400078ec0ff */
[----:B------:R-:W-:Y:S02]  /*10e60*/  SHF.R.U64 R12, R12, 0x3, RZ ;  /* 0x000000030c0c7819 */ /* 0x000fe400000012ff */
[----:B------:R-:W-:Y:S02]  /*10e70*/  SHF.R.U64 R8, R8, 0x3, RZ ;  /* 0x0000000308087819 */ /* 0x000fe400000012ff */
[----:B------:R-:W-:Y:S02]  /*10e80*/  LOP3.LUT R12, R12, R13, RZ, 0x3c, !PT ;  /* 0x0000000d0c0c7212 */ /* 0x000fe400078e3cff */
[----:B------:R-:W-:Y:S02]  /*10e90*/  LOP3.LUT R8, R8, R7, RZ, 0x3c, !PT ;  /* 0x0000000708087212 */ /* 0x000fe400078e3cff */
[----:B------:R-:W-:-:S02]  /*10ea0*/  IADD3.X R13, RZ, R21, RZ, P3, !PT ;  /* 0x00000015ff0d7210 */ /* 0x000fc40001ffe4ff */
[C---:B------:R-:W-:Y:S02]  /*10eb0*/  IADD3 R7, P3, R20.reuse, 0x7800, RZ ;  /* 0x0000780014077810 */ /* 0x040fe40007f7e0ff */
[C---:B------:R-:W-:Y:S02]  /*10ec0*/  IADD3 R25, P5, R20.reuse, 0x4800, RZ ;  /* 0x0000480014197810 */ /* 0x040fe40007fbe0ff */
[----:B------:R-:W-:Y:S01]  /*10ed0*/  IADD3 R29, P4, R20, 0x6000, RZ ;  /* 0x00006000141d7810 */ /* 0x000fe20007f9e0ff */
[----:B------:R-:W-:Y:S01]  /*10ee0*/  IMAD R43, R43, UR4, RZ ;  /* 0x000000042b2b7c24 */ /* 0x000fe2000f8e02ff */
[----:B-1----:R-:W-:Y:S02]  /*10ef0*/  LOP3.LUT R4, R7, 0x180, RZ, 0xc0, !PT ;  /* 0x0000018007047812 */ /* 0x002fe400078ec0ff */
[----:B------:R-:W-:Y:S02]  /*10f00*/  SHF.R.U64 R11, R11, 0x3, RZ ;  /* 0x000000030b0b7819 */ /* 0x000fe400000012ff */
[----:B------:R-:W-:-:S02]  /*10f10*/  LOP3.LUT R24, R25, 0x180, RZ, 0xc0, !PT ;  /* 0x0000018019187812 */ /* 0x000fc400078ec0ff */
[----:B------:R-:W-:Y:S02]  /*10f20*/  LOP3.LUT R28, R29, 0x180, RZ, 0xc0, !PT ;  /* 0x000001801d1c7812 */ /* 0x000fe400078ec0ff */
[----:B------:R-:W-:Y:S02]  /*10f30*/  SHF.R.U64 R4, R4, 0x3, RZ ;  /* 0x0000000304047819 */ /* 0x000fe400000012ff */
[----:B------:R-:W-:Y:S02]  /*10f40*/  LOP3.LUT R20, R11, R20, RZ, 0x3c, !PT ;  /* 0x000000140b147212 */ /* 0x000fe400078e3cff */
        /* <DEDUP_REMOVED lines=8> */
[----:B------:R-:W-:Y:S01]  /*10fd0*/  BSSY B1, `(.L_x_10529) ;  /* 0x0000050000017945 */ /* 0x000fe20003800000 */
[----:B--2---:R-:W-:-:S05]  /*10fe0*/  IMAD R5, R52, 0xc0, R10 ;  /* 0x000000c034057824 */ /* 0x004fca00078e020a */
[C---:B------:R-:W-:Y:S01]  /*10ff0*/  ISETP.GE.OR P2, PT, R5.reuse, R32, P0 ;  /* 0x000000200500720c */ /* 0x040fe20000746670 */
[----:B------:R-:W-:-:S05]  /*11000*/  VIADD R5, R5, 0x8 ;  /* 0x0000000805057836 */ /* 0x000fca0000000000 */
[----:B------:R-:W-:-:S07]  /*11010*/  ISETP.GE.OR P0, PT, R5, R32, P0 ;  /* 0x000000200500720c */ /* 0x000fce0000706670 */
[----:B0-----:R0:W-:Y:S06]  /*11020*/  @!P2 ST.E desc[UR42][R44.64], R40 ;  /* 0x000000282c00a985 */ /* 0x0011ec000c10192a */
[----:B---3--:R1:W-:Y:S04]  /*11030*/  @!P0 ST.E desc[UR42][R46.64], R41 ;  /* 0x000000292e008985 */ /* 0x0083e8000c10192a */
[----:B------:R2:W5:Y:S01]  /*11040*/  LD.E.128 R4, desc[UR42][R20.64] ;  /* 0x0000002a14047980 */ /* 0x000562000c101d00 */
[C---:B0-----:R-:W-:Y:S01]  /*11050*/  IMAD R45, R42.reuse, UR5, R43 ;  /* 0x000000052a2d7c24 */ /* 0x041fe2000f8e022b */
[----:B-1----:R-:W0:Y:S01]  /*11060*/  @P1 LDC R47, c[0x0][0xbf0] ;  /* 0x0002fc00ff2f1b82 */ /* 0x002e220000000800 */
[----:B------:R-:W-:Y:S01]  /*11070*/  IMAD.WIDE.U32 R42, R42, UR4, RZ ;  /* 0x000000042a2a7c25 */ /* 0x000fe2000f8e00ff */
[----:B------:R-:W-:Y:S01]  /*11080*/  ULDC.64 UR4, c[0x0][0xae8] ;  /* 0x0002ba0000047ab9 */ /* 0x000fe20000000a00 */
[----:B------:R-:W5:Y:S02]  /*11090*/  LD.E.128 R8, desc[UR42][R8.64] ;  /* 0x0000002a08087980 */ /* 0x000f64000c101d00 */
[----:B------:R-:W-:Y:S01]  /*110a0*/  IMAD R40, R54, 0x60, R53 ;  /* 0x0000006036287824 */ /* 0x000fe200078e0235 */
[----:B--2---:R-:W-:Y:S01]  /*110b0*/  MOV R20, R42 ;  /* 0x0000002a00147202 */ /* 0x004fe20000000f00 */
[----:B------:R-:W-:Y:S01]  /*110c0*/  IMAD.IADD R21, R43, 0x1, R45 ;  /* 0x000000012b157824 */ /* 0x000fe200078e022d */
[----:B------:R-:W5:Y:S01]  /*110d0*/  LD.E.128 R12, desc[UR42][R12.64] ;  /* 0x0000002a0c0c7980 */ /* 0x000f62000c101d00 */
[----:B------:R-:W-:-:S02]  /*110e0*/  IMAD R49, R49, UR4, RZ ;  /* 0x0000000431317c24 */ /* 0x000fc4000f8e02ff */
[----:B------:R-:W-:Y:S01]  /*110f0*/  IMAD R42, R52, 0xc0, R40 ;  /* 0x000000c0342a7824 */ /* 0x000fe200078e0228 */
[----:B------:R-:W5:Y:S01]  /*11100*/  LD.E.128 R24, desc[UR42][R24.64] ;  /* 0x0000002a18187980 */ /* 0x000f62000c101d00 */
[C---:B------:R-:W-:Y:S02]  /*11110*/  IMAD R49, R78.reuse, UR5, R49 ;  /* 0x000000054e317c24 */ /* 0x040fe4000f8e0231 */
[----:B------:R-:W-:Y:S01]  /*11120*/  IMAD.WIDE.U32 R20, R78, UR4, R20 ;  /* 0x000000044e147c25 */ /* 0x000fe2000f8e0014 */
[----:B------:R-:W-:Y:S01]  /*11130*/  ULDC.64 UR4, c[0x0][0xaf0] ;  /* 0x0002bc0000047ab9 */ /* 0x000fe20000000a00 */
[----:B------:R-:W5:Y:S02]  /*11140*/  LD.E.128 R28, desc[UR42][R28.64] ;  /* 0x0000002a1c1c7980 */ /* 0x000f64000c101d00 */
[----:B------:R-:W-:Y:S02]  /*11150*/  @P1 IMAD.HI.U32 R40, R42, R51, RZ ;  /* 0x000000332a281227 */ /* 0x000fe400078e00ff */
[----:B------:R-:W5:Y:S02]  /*11160*/  LD.E.128 R36, desc[UR42][R36.64] ;  /* 0x0000002a24247980 */ /* 0x000f64000c101d00 */
[----:B------:R-:W-:-:S02]  /*11170*/  IMAD R43, R48, UR4, RZ ;  /* 0x00000004302b7c24 */ /* 0x000fc4000f8e02ff */
[----:B------:R-:W-:Y:S01]  /*11180*/  IMAD.IADD R21, R21, 0x1, R49 ;  /* 0x0000000115157824 */ /* 0x000fe200078e0231 */
[----:B------:R-:W-:Y:S01]  /*11190*/  @!PT LDS RZ, [RZ] ;  /* 0x00000000fffff984 */ /* 0x000fe20000000800 */
[----:B------:R-:W-:Y:S01]  /*111a0*/  @!PT LDS RZ, [RZ] ;  /* 0x00000000fffff984 */ /* 0x000fe20000000800 */
[----:B------:R-:W-:Y:S01]  /*111b0*/  @!PT LDS RZ, [RZ] ;  /* 0x00000000fffff984 */ /* 0x000fe20000000800 */
[----:B------:R-:W-:Y:S01]  /*111c0*/  @!PT LDS RZ, [RZ] ;  /* 0x00000000fffff984 */ /* 0x000fe20000000800 */
[----:B------:R1:W-:Y:S06]  /*111d0*/  MEMBAR.ALL.CTA ;  /* 0x0000000000007992 */ /* 0x0003ec0000008000 */
[----:B-1----:R-:W1:Y:S01]  /*111e0*/  FENCE.VIEW.ASYNC.S ;  /* 0x00000000000073c6 */ /* 0x002e620000000000 */
[----:B------:R-:W-:Y:S01]  /*111f0*/  IMAD.MOV.U32 R41, RZ, RZ, R42 ;  /* 0x000000ffff297224 */ /* 0x000fe200078e002a */
[----:B0-----:R-:W-:Y:S01]  /*11200*/  @P1 SHF.R.U32.HI R41, RZ, R47, R40 ;  /* 0x0000002fff291219 */ /* 0x001fe20000011628 */
[----:B------:R-:W-:-:S02]  /*11210*/  IMAD R43, R50, UR5, R43 ;  /* 0x00000005322b7c24 */ /* 0x000fc4000f8e022b */
[----:B------:R-:W-:Y:S01]  /*11220*/  IMAD.WIDE.U32 R50, R50, UR4, R20 ;  /* 0x0000000432327c25 */ /* 0x000fe2000f8e0014 */
[--C-:B------:R-:W-:Y:S01]  /*11230*/  SHF.R.S32.HI R20, RZ, 0x1f, R41.reuse ;  /* 0x0000001fff147819 */ /* 0x100fe20000011429 */
[----:B------:R-:W-:Y:S02]  /*11240*/  ULDC.64 UR4, c[0x0][0xae0] ;  /* 0x0002b80000047ab9 */ /* 0x000fe40000000a00 */
[----:B------:R-:W-:Y:S02]  /*11250*/  IMAD.MOV R40, RZ, RZ, -R41 ;  /* 0x000000ffff287224 */ /* 0x000fe400078e0a29 */
[----:B------:R-:W-:Y:S02]  /*11260*/  IMAD R20, R20, UR4, RZ ;  /* 0x0000000414147c24 */ /* 0x000fe4000f8e02ff */
[----:B------:R-:W-:Y:S02]  /*11270*/  IMAD.IADD R51, R51, 0x1, R43 ;  /* 0x0000000133337824 */ /* 0x000fe400078e022b */
[----:B------:R-:W-:-:S02]  /*11280*/  IMAD R3, R3, R40, R42 ;  /* 0x0000002803037224 */ /* 0x000fc400078e022a */
[C---:B------:R-:W-:Y:S02]  /*11290*/  IMAD R43, R41.reuse, UR5, R20 ;  /* 0x00000005292b7c24 */ /* 0x040fe4000f8e0214 */
[----:B------:R-:W-:Y:S01]  /*112a0*/  IMAD.WIDE.U32 R20, R41, UR4, R50 ;  /* 0x0000000429147c25 */ /* 0x000fe2000f8e0032 */
        /* <DEDUP_REMOVED lines=9> */
[----:B------:R-:W-:-:S03]  /*11340*/  IMAD R49, R52, 0xc0, R53 ;  /* 0x000000c034317824 */ /* 0x000fc600078e0235 */
[----:B------:R-:W-:Y:S02]  /*11350*/  LEA.HI.X R47, R20, UR5, R21, 0x1, P0 ;  /* 0x00000005142f7c11 */ /* 0x000fe400080f0c15 */
[----:B------:R-:W-:Y:S01]  /*11360*/  ISETP.GE.AND P0, PT, R49, R32, PT ;  /* 0x000000203100720c */ /* 0x000fe20003f06270 */
[----:B------:R-:W-:Y:S02]  /*11370*/  VIADD R3, R2, 0x2d820 ;  /* 0x0002d82002037836 */ /* 0x000fe40000000000 */
[----:B------:R-:W-:-:S03]  /*11380*/  VIADD R53, R0, 0x40 ;  /* 0x0000004000357836 */ /* 0x000fc60000000000 */
[----:B------:R-:W-:Y:S01]  /*11390*/  PRMT R3, RZ, 0x654, R3 ;  /* 0x00000654ff037816 */ /* 0x000fe20000000003 */
[----:B------:R-:W-:Y:S01]  /*113a0*/  VIADD R51, R0, 0x20 ;  /* 0x0000002000337836 */ /* 0x000fe20000000000 */
[----:B-1----:R0:W1:Y:S02]  /*113b0*/  SHFL.IDX PT, R40, R46, RZ, 0x1c1f ;  /* 0x001c1fff2e287589 */ /* 0x00206400000e0000 */
[----:B------:R0:W-:Y:S02]  /*113c0*/  SYNCS.ARRIVE.TRANS64.RED.A1T0 RZ, [R3+URZ], RZ ;  /* 0x000000ff03ff79a7 */ /* 0x0001e4000810043f */
[----:B------:R0:W2:Y:S01]  /*113d0*/  SHFL.IDX PT, R41, R47, RZ, 0x1c1f ;  /* 0x001c1fff2f297589 */ /* 0x0000a200000e0000 */
[----:B------:R-:W-:Y:S02]  /*113e0*/  SHF.R.S32.HI R48, RZ, 0x1f, R53 ;  /* 0x0000001fff307819 */ /* 0x000fe40000011435 */
        /* <DEDUP_REMOVED lines=14> */
.L_x_10530:
[----:B------:R-:W-:Y:S05]  /*114d0*/  BSYNC B1 ;  /* 0x0000000000017941 */ /* 0x000fea0003800000 */
.L_x_10529:
[----:B0-----:R-:W-:Y:S01]  /*114e0*/  IADD3 R3, R49, 0x60, RZ ;  /* 0x0000006031037810 */ /* 0x001fe20007ffe0ff */
[----:B---3-5:R0:W3:Y:S03]  /*114f0*/  SHFL.IDX PT, R7, R47, 0x1, 0x1c1f ;  /* 0x003c1f002f077f89 */ /* 0x0280e600000e0000 */
[----:B------:R-:W-:Y:S01]  /*11500*/  ISETP.GE.AND P0, PT, R3, R32, PT ;  /* 0x000000200300720c */ /* 0x000fe20003f06270 */
[----:B------:R0:W4:-:S12]  /*11510*/  SHFL.IDX PT, R6, R46, 0x1, 0x1c1f ;  /* 0x003c1f002e067f89 */ /* 0x00011800000e0000 */
[----:B0-----:R-:W-:Y:S05]  /*11520*/  @P0 BRA `(.L_x_10531) ;  /* 0x0000000800e40947 */ /* 0x001fea0003800000 */
[----:B------:R-:W-:Y:S02]  /*11530*/  ULDC UR4, c[0x0][0xac8] ;  /* 0x0002b20000047ab9 */ /* 0x000fe40000000800 */
[----:B------:R-:W-:Y:S02]  /*11540*/  ISETP.GE.AND P2, PT, R51, UR4, PT ;  /* 0x0000000433007c0c */ /* 0x000fe4000bf46270 */
[----:B------:R-:W-:-:S11]  /*11550*/  ISETP.GE.AND P1, PT, R0, UR4, PT ;  /* 0x0000000400007c0c */ /* 0x000fd6000bf26270 */
[C---:B----4-:R-:W-:Y:S02]  /*11560*/  @!P2 LEA R12, P0, R51.reuse, R6, 0x1 ;  /* 0x00000006330ca211 */ /* 0x050fe400078008ff */
[----:B---3--:R-:W-:Y:S02]  /*11570*/  @!P1 IMAD.WIDE R4, R0, 0x2, R6 ;  /* 0x0000000200049825 */ /* 0x008fe400078e0206 */
        /* <DEDUP_REMOVED lines=9> */
.L_x_10527:
[----:B------:R-:W2:Y:S01]  /*11610*/  LDL.LU R6, [R1+0x58] ;  /* 0x0000580001067983 */ /* 0x000ea20000300800 */
[----:B------:R-:W-:Y:S01]  /*11620*/  ULDC.64 UR4, c[0x0][0xc00] ;  /* 0x0003000000047ab9 */ /* 0x000fe20000000a00 */
[----:B------:R-:W-:Y:S01]  /*11630*/  IMAD.MOV.U32 R0, RZ, RZ, RZ ;  /* 0x000000ffff007224 */ /* 0x000fe200078e00ff */
[----:B------:R-:W3:Y:S01]  /*11640*/  LDC R21, c[0x0][0xbe8] ;  /* 0x0002fa00ff157b82 */ /* 0x000ee20000000800 */
[----:B------:R-:W4:Y:S01]  /*11650*/  LDL.LU R3, [R1+0x5c] ;  /* 0x00005c0001037983 */ /* 0x000f220000300800 */
[----:B------:R-:W-:-:S04]  /*11660*/  ISETP.NE.U32.AND P0, PT, RZ, UR4, PT ;  /* 0x00000004ff007c0c */ /* 0x000fc8000bf05070 */
[----:B------:R-:W-:Y:S02]  /*11670*/  ISETP.NE.AND.EX P0, PT, RZ, UR5, PT, P0 ;  /* 0x00000005ff007c0c */ /* 0x000fe4000bf05300 */
[----:B--2---:R-:W-:-:S04]  /*11680*/  IADD3 R4, P1, R6, UR4, RZ ;  /* 0x0000000406047c10 */ /* 0x004fc8000ff3e0ff */
[----:B----4-:R-:W-:Y:S01]  /*11690*/  IADD3.X R5, R3, UR5, RZ, P1, !PT ;  /* 0x0000000503057c10 */ /* 0x010fe20008ffe4ff */
[----:B------:R-:W-:Y:S02]  /*116a0*/  ULDC.64 UR4, c[0x0][0xc08] ;  /* 0x0003020000047ab9 */ /* 0x000fe40000000a00 */
[----:B------:R-:W-:-:S04]  /*116b0*/  ISETP.NE.U32.AND P1, PT, RZ, UR4, PT ;  /* 0x00000004ff007c0c */ /* 0x000fc8000bf25070 */
[----:B------:R2:W5:Y:S01]  /*116c0*/  @P0 LDG.E R0, desc[UR42][R4.64] ;  /* 0x0000002a04000981 */ /* 0x000562000c1e1900 */
[----:B------:R-:W-:Y:S01]  /*116d0*/  ISETP.NE.AND.EX P1, PT, RZ, UR5, PT, P1 ;  /* 0x00000005ff007c0c */ /* 0x000fe2000bf25310 */
[----:B------:R-:W4:-:S12]  /*116e0*/  S2R R9, SR_TID.X ;  /* 0x0000000000097919 */ /* 0x000f180000002100 */
[----:B------:R-:W-:Y:S01]  /*116f0*/  @P1 IADD3 R6, P2, R6, UR4, RZ ;  /* 0x0000000406061c10 */ /* 0x000fe2000ff5e0ff */
[----:B------:R-:W-:Y:S02]  /*11700*/  ULDC UR4, c[0x0][0xa88] ;  /* 0x0002a20000047ab9 */ /* 0x000fe40000000800 */
[----:B------:R-:W-:Y:S01]  /*11710*/  IMAD.U32 R8, RZ, RZ, UR4 ;  /* 0x00000004ff087e24 */ /* 0x000fe2000f8e00ff */
[----:B------:R-:W-:-:S05]  /*11720*/  @P1 IADD3.X R7, R3, UR5, RZ, P2, !PT ;  /* 0x0000000503071c10 */ /* 0x000fca00097fe4ff */
[----:B------:R2:W5:Y:S01]  /*11730*/  @P1 LDG.E R8, desc[UR42][R6.64] ;  /* 0x0000002a06081981 */ /* 0x000562000c1e1900 */
[----:B---3--:R-:W-:Y:S01]  /*11740*/  ISETP.NE.AND P2, PT, R21, 0x1, PT ;  /* 0x000000011500780c */ /* 0x008fe20003f45270 */
[----:B----4-:R-:W-:-:S12]  /*11750*/  VIADD R28, R9, 0xffffff80 ;  /* 0xffffff80091c7836 */ /* 0x010fd80000000000 */
[----:B------:R-:W3:Y:S01]  /*11760*/  @P2 LDC R20, c[0x0][0xbec] ;  /* 0x0002fb00ff142b82 */ /* 0x000ee20000000800 */
[----:B------:R-:W-:-:S07]  /*11770*/  ISETP.GE.AND P3, PT, R28, 0xc0, PT ;  /* 0x000000c01c00780c */ /* 0x000fce0003f66270 */
[----:B------:R-:W4:Y:S01]  /*11780*/  @P2 LDC R25, c[0x0][0xbf0] ;  /* 0x0002fc00ff192b82 */ /* 0x000f220000000800 */
[----:B--2---:R-:W-:Y:S05]  /*11790*/  @P1 BRA `(.L_x_10532) ;  /* 0x0000000000101947 */ /* 0x004fea0003800000 */
[----:B------:R-:W-:Y:S05]  /*117a0*/  @!P0 BRA `(.L_x_10532) ;  /* 0x00000000000c8947 */ /* 0x000fea0003800000 */
[----:B------:R-:W2:Y:S04]  /*117b0*/  LDG.E R3, desc[UR42][R4.64] ;  /* 0x0000002a04037981 */ /* 0x000ea8000c1e1900 */
[----:B-----5:R-:W2:Y:S02]  /*117c0*/  LDG.E R8, desc[UR42][R4.64+0x4] ;  /* 0x0000042a04087981 */ /* 0x020ea4000c1e1900 */
[----:B--2---:R-:W-:-:S07]  /*117d0*/  IMAD.IADD R8, R8, 0x1, -R3 ;  /* 0x0000000108087824 */ /* 0x004fce00078e0a03 */
.L_x_10532:
[----:B------:R-:W2:Y:S04]  /*117e0*/  LDL.LU R4, [R1+0x60] ;  /* 0x0000600001047983 */ /* 0x000ea80000300800 */
[----:B------:R-:W3:Y:S04]  /*117f0*/  LDL.LU R3, [R1+0x6c] ;  /* 0x00006c0001037983 */ /* 0x000ee80000300800 */
[----:B------:R-:W4:Y:S04]  /*11800*/  LDL R24, [R1+0x54] ;  /* 0x0000540001187983 */ /* 0x000f280000100800 */
[----:B------:R0:W5:Y:S01]  /*11810*/  LDL R26, [R1+0x64] ;  /* 0x00006400011a7983 */ /* 0x0001620000100800 */
[----:B------:R-:W-:Y:S01]  /*11820*/  BSSY B1, `(.L_x_10533) ;  /* 0x000002d000017945 */ /* 0x000fe20003800000 */
[----:B-----5:R-:W-:-:S02]  /*11830*/  SHF.R.S32.HI R11, RZ, 0x1f, R0 ;  /* 0x0000001fff0b7819 */ /* 0x020fc40000011400 */
[----:B--2---:R-:W-:Y:S02]  /*11840*/  SEL R13, R4, RZ, !P0 ;  /* 0x000000ff040d7207 */ /* 0x004fe40004000000 */
[----:B---3--:R-:W-:Y:S02]  /*11850*/  SEL R12, R3, RZ, !P0 ;  /* 0x000000ff030c7207 */ /* 0x008fe40004000000 */
[----:B----4-:R-:W-:Y:S01]  /*11860*/  SHF.R.S32.HI R10, RZ, 0x1f, R24 ;  /* 0x0000001fff0a7819 */ /* 0x010fe20000011418 */
[----:B0-----:R-:W-:Y:S06]  /*11870*/  @P3 BRA `(.L_x_10534) ;  /* 0x00000000009c3947 */ /* 0x001fec0003800000 */
[----:B------:R-:W0:Y:S01]  /*11880*/  LDC R14, c[0x0][0xbe8] ;  /* 0x0002fa00ff0e7b82 */ /* 0x000e220000000800 */
[----:B------:R-:W-:-:S05]  /*11890*/  IMAD R3, R26, 0xc0, R9 ;  /* 0x000000c01a037824 */ /* 0x000fca00078e0209 */
[----:B------:R-:W-:Y:S01]  /*118a0*/  IADD3 R9, R3, -0x80, RZ ;  /* 0xffffff8003097810 */ /* 0x000fe20007ffe0ff */
[----:B0-----:R-:W-:-:S05]  /*118b0*/  IMAD R4, R8, R14, RZ ;  /* 0x0000000e08047224 */ /* 0x001fca00078e02ff */
        /* <DEDUP_REMOVED lines=9> */
[----:B------:R-:W0:Y:S01]  /*11950*/  @P0 LDC R6, c[0x0][0xbec] ;  /* 0x0002fb00ff060b82 */ /* 0x000e220000000800 */
[----:B------:R-:W-:Y:S01]  /*11960*/  IMAD R7, R24, UR5, R7 ;  /* 0x0000000518077c24 */ /* 0x000fe2000f8e0207 */
[----:B------:R-:W-:-:S03]  /*11970*/  ULDC.64 UR4, c[0x0][0xb98] ;  /* 0x0002e60000047ab9 */ /* 0x000fc60000000a00 */
[----:B------:R-:W-:-:S03]  /*11980*/  IMAD.IADD R5, R5, 0x1, R7 ;  /* 0x0000000105057824 */ /* 0x000fc600078e0207 */
[----:B------:R-:W2:Y:S01]  /*11990*/  @P0 LDC R15, c[0x0][0xbf0] ;  /* 0x0002fc00ff0f0b82 */ /* 0x000ea20000000800 */
[----:B------:R-:W-:-:S04]  /*119a0*/  IMAD.WIDE.U32 R4, R13, UR4, R4 ;  /* 0x000000040d047c25 */ /* 0x000fc8000f8e0004 */
[----:B0-----:R-:W-:-:S05]  /*119b0*/  @P0 IMAD.HI.U32 R6, R9, R6, RZ ;  /* 0x0000000609060227 */ /* 0x001fca00078e00ff */
[----:B--2---:R-:W-:Y:S01]  /*119c0*/  @P0 SHF.R.U32.HI R3, RZ, R15, R6 ;  /* 0x0000000fff030219 */ /* 0x004fe20000011606 */
        /* <DEDUP_REMOVED lines=18> */
.L_x_10534:
[----:B------:R-:W-:Y:S05]  /*11af0*/  BSYNC B1 ;  /* 0x0000000000017941 */ /* 0x000fea0003800000 */
.L_x_10533:
[--C-:B------:R-:W-:Y:S01]  /*11b00*/  SHF.R.S32.HI R14, RZ, 0x1f, R28.reuse ;  /* 0x0000001fff0e7819 */ /* 0x100fe2000001141c */
[----:B------:R-:W-:Y:S01]  /*11b10*/  ULDC.64 UR4, c[0x0][0xaa0] ;  /* 0x0002a80000047ab9 */ /* 0x000fe20000000a00 */
[----:B------:R-:W-:Y:S01]  /*11b20*/  SHF.R.S32.HI R27, RZ, 0x1f, R28 ;  /* 0x0000001fff1b7819 */ /* 0x000fe2000001141c */
[----:B0-----:R-:W-:Y:S01]  /*11b30*/  IMAD R3, R11, UR4, RZ ;  /* 0x000000040b037c24 */ /* 0x001fe2000f8e02ff */
[-C--:B------:R-:W-:Y:S01]  /*11b40*/  LEA.HI R14, R14, R28.reuse, RZ, 0x2 ;  /* 0x0000001c0e0e7211 */ /* 0x080fe200078f10ff */
[----:B------:R-:W-:Y:S01]  /*11b50*/  IMAD.WIDE.U32 R4, R0, UR4, RZ ;  /* 0x0000000400047c25 */ /* 0x000fe2000f8e00ff */
[----:B------:R-:W-:Y:S02]  /*11b60*/  LEA.HI R27, R27, R28, RZ, 0x2 ;  /* 0x0000001c1b1b7211 */ /* 0x000fe400078f10ff */
[----:B------:R-:W-:Y:S01]  /*11b70*/  LOP3.LUT R14, R14, 0xfffffffc, RZ, 0xc0, !PT ;  /* 0xfffffffc0e0e7812 */ /* 0x000fe200078ec0ff */
[----:B------:R-:W-:Y:S01]  /*11b80*/  IMAD R3, R0, UR5, R3 ;  /* 0x0000000500037c24 */ /* 0x000fe2000f8e0203 */
[----:B------:R-:W-:Y:S01]  /*11b90*/  SHF.R.S32.HI R27, RZ, 0x2, R27 ;  /* 0x00000002ff1b7819 */ /* 0x000fe2000001141b */
[----:B------:R-:W-:-:S02]  /*11ba0*/  ULDC.64 UR4, c[0x0][0xae8] ;  /* 0x0002ba0000047ab9 */ /* 0x000fc40000000a00 */
[----:B------:R-:W-:Y:S02]  /*11bb0*/  IMAD.IADD R14, R28, 0x1, -R14 ;  /* 0x000000011c0e7824 */ /* 0x000fe400078e0a0e */
[----:B------:R-:W-:Y:S02]  /*11bc0*/  IMAD.IADD R5, R5, 0x1, R3 ;  /* 0x0000000105057824 */ /* 0x000fe400078e0203 */
[----:B------:R-:W-:Y:S02]  /*11bd0*/  IMAD R0, R14, 0x60, R27 ;  /* 0x000000600e007824 */ /* 0x000fe400078e021b */
[----:B------:R-:W-:Y:S02]  /*11be0*/  IMAD R6, R10, UR4, RZ ;  /* 0x000000040a067c24 */ /* 0x000fe4000f8e02ff */
[----:B------:R-:W-:Y:S02]  /*11bf0*/  IMAD R9, R26, 0xc0, R0 ;  /* 0x000000c01a097824 */ /* 0x000fe400078e0200 */
[----:B------:R-:W-:-:S02]  /*11c00*/  IMAD R7, R24, UR5, R6 ;  /* 0x0000000518077c24 */ /* 0x000fc4000f8e0206 */
[----:B------:R-:W-:Y:S01]  /*11c10*/  @P2 IMAD.HI.U32 R0, R9, R20, RZ ;  /* 0x0000001409002227 */ /* 0x000fe200078e00ff */
[----:B------:R-:W-:-:S03]  /*11c20*/  MOV R3, R9 ;  /* 0x0000000900037202 */ /* 0x000fc60000000f00 */
[----:B------:R-:W-:Y:S01]  /*11c30*/  IMAD.WIDE.U32 R4, R24, UR4, R4 ;  /* 0x0000000418047c25 */ /* 0x000fe2000f8e0004 */
[----:B------:R-:W-:Y:S01]  /*11c40*/  ULDC.64 UR4, c[0x0][0xaf0] ;  /* 0x0002bc0000047ab9 */ /* 0x000fe20000000a00 */
[----:B------:R-:W-:Y:S02]  /*11c50*/  @P2 SHF.R.U32.HI R3, RZ, R25, R0 ;  /* 0x00000019ff032219 */ /* 0x000fe40000011600 */
        /* <DEDUP_REMOVED lines=15> */
[----:B------:R-:W-:Y:S01]  /*11d50*/  SHF.L.U32 R9, R14, 0x3, RZ ;  /* 0x000000030e097819 */ /* 0x000fe200000006ff */
[----:B------:R-:W-:Y:S02]  /*11d60*/  IMAD R0, R0, UR4, RZ ;  /* 0x0000000400007c24 */ /* 0x000fe4000f8e02ff */
[----:B------:R-:W-:-:S04]  /*11d70*/  IMAD.WIDE.U32 R4, R7, UR4, R4 ;  /* 0x0000000407047c25 */ /* 0x000fc8000f8e0004 */
[----:B------:R-:W-:Y:S01]  /*11d80*/  IMAD R3, R7, UR5, R0 ;  /* 0x0000000507037c24 */ /* 0x000fe2000f8e0200 */
[----:B------:R-:W-:Y:S01]  /*11d90*/  ULDC.64 UR4, c[0x0][0xa80] ;  /* 0x0002a00000047ab9 */ /* 0x000fe20000000a00 */
[----:B------:R-:W-:Y:S01]  /*11da0*/  VIADD R10, R9, 0x20 ;  /* 0x00000020090a7836 */ /* 0x000fe20000000000 */
[C---:B------:R-:W-:Y:S01]  /*11db0*/  LEA R0, P0, R4.reuse, UR4, 0x1 ;  /* 0x0000000404007c11 */ /* 0x040fe2000f8008ff */
[----:B------:R-:W-:Y:S01]  /*11dc0*/  IMAD.IADD R3, R5, 0x1, R3 ;  /* 0x0000000105037824 */ /* 0x000fe200078e0203 */
[----:B------:R-:W-:Y:S01]  /*11dd0*/  UMOV UR4, 0xffffffff ;  /* 0xffffffff00047882 */ /* 0x000fe20000000000 */
[----:B------:R-:W-:Y:S01]  /*11de0*/  VIADD R7, R9, 0x40 ;  /* 0x0000004009077836 */ /* 0x000fe20000000000 */
[----:B------:R-:W-:Y:S02]  /*11df0*/  SHF.R.S32.HI R20, RZ, 0x1f, R10 ;  /* 0x0000001fff147819 */ /* 0x000fe4000001140a */
[----:B------:R-:W-:Y:S02]  /*11e00*/  LEA.HI.X R4, R4, UR5, R3, 0x1, P0 ;  /* 0x0000000504047c11 */ /* 0x000fe400080f0c03 */
[----:B------:R-:W-:Y:S01]  /*11e10*/  SHF.R.S32.HI R24, RZ, 0x1f, R7 ;  /* 0x0000001fff187819 */ /* 0x000fe20000011407 */
[----:B------:R-:W-:Y:S06]  /*11e20*/  BRA.DIV UR4, `(.L_x_10535) ;  /* 0x0000007604d87947 */ /* 0x000fec000b800000 */
[----:B------:R0:W2:Y:S04]  /*11e30*/  SHFL.IDX PT, R3, R4, RZ, 0x1c1f ;  /* 0x001c1fff04037589 */ /* 0x0000a800000e0000 */
[----:B------:R0:W3:Y:S02]  /*11e40*/  SHFL.IDX PT, R14, R0, RZ, 0x1c1f ;  /* 0x001c1fff000e7589 */ /* 0x0000e400000e0000 */
.L_x_10697:
[----:B------:R-:W-:Y:S01]  /*11e50*/  IMAD R21, R8, R21, RZ ;  /* 0x0000001508157224 */ /* 0x000fe200078e02ff */
[----:B------:R-:W-:Y:S01]  /*11e60*/  BSSY B1, `(.L_x_10536) ;  /* 0x0000011000017945 */ /* 0x000fe20003800000 */
[----:B------:R-:W-:-:S05]  /*11e70*/  IMAD R6, R26, 0xc0, R27 ;  /* 0x000000c01a067824 */ /* 0x000fca00078e021b */
[----:B------:R-:W-:-:S13]  /*11e80*/  ISETP.GE.AND P0, PT, R6, R21, PT ;  /* 0x000000150600720c */ /* 0x000fda0003f06270 */
[----:B------:R-:W-:Y:S05]  /*11e90*/  @P0 BRA `(.L_x_10537) ;  /* 0x0000000000340947 */ /* 0x000fea0003800000 */
[----:B------:R-:W-:Y:S02]  /*11ea0*/  ULDC UR4, c[0x0][0xac8] ;  /* 0x0002b20000047ab9 */ /* 0x000fe40000000800 */
[----:B------:R-:W-:Y:S02]  /*11eb0*/  ISETP.GE.AND P2, PT, R9, UR4, PT ;  /* 0x0000000409007c0c */ /* 0x000fe4000bf46270 */
[----:B------:R-:W-:Y:S02]  /*11ec0*/  ISETP.GE.AND P3, PT, R10, UR4, PT ;  /* 0x000000040a007c0c */ /* 0x000fe4000bf66270 */
[----:B------:R-:W-:-:S09]  /*11ed0*/  ISETP.GE.AND P4, PT, R7, UR4, PT ;  /* 0x0000000407007c0c */ /* 0x000fd2000bf86270 */
[----:B--2---:R-:W-:Y:S02]  /*11ee0*/  @!P2 IMAD.MOV.U32 R15, RZ, RZ, R3 ;  /* 0x000000ffff0fa224 */ /* 0x004fe400078e0003 */
[CC--:B---3--:R-:W-:Y:S02]  /*11ef0*/  @!P3 LEA R26, P0, R10.reuse, R14.reuse, 0x1 ;  /* 0x0000000e0a1ab211 */ /* 0x0c8fe400078008ff */
[----:B------:R-:W-:Y:S01]  /*11f00*/  @!P4 LEA R28, P1, R7, R14, 0x1 ;  /* 0x0000000e071cc211 */ /* 0x000fe200078208ff */
[----:B------:R-:W-:Y:S01]  /*11f10*/  @!P2 IMAD.WIDE R12, R9, 0x2, R14 ;  /* 0x00000002090ca825 */ /* 0x000fe200078e020e */
[-C--:B------:R-:W-:Y:S02]  /*11f20*/  @!P3 LEA.HI.X R27, R10, R3.reuse, R20, 0x1, P0 ;  /* 0x000000030a1bb211 */ /* 0x080fe400000f0c14 */
[----:B------:R-:W-:Y:S02]  /*11f30*/  @!P4 LEA.HI.X R29, R7, R3, R24, 0x1, P1 ;  /* 0x00000003071dc211 */ /* 0x000fe400008f0c18 */
[----:B------:R4:W-:Y:S04]  /*11f40*/  @!P2 ST.E.128 desc[UR42][R12.64], RZ ;  /* 0x000000ff0c00a985 */ /* 0x0009e8000c101d2a */
[----:B------:R4:W-:Y:S04]  /*11f50*/  @!P3 ST.E.128 desc[UR42][R26.64], RZ ;  /* 0x000000ff1a00b985 */ /* 0x0009e8000c101d2a */
[----:B------:R4:W-:Y:S02]  /*11f60*/  @!P4 ST.E.128 desc[UR42][R28.64], RZ ;  /* 0x000000ff1c00c985 */ /* 0x0009e4000c101d2a */
.L_x_10537:
[----:B------:R-:W-:Y:S05]  /*11f70*/  BSYNC B1 ;  /* 0x0000000000017941 */ /* 0x000fea0003800000 */
.L_x_10536:
[----:B------:R-:W-:-:S03]  /*11f80*/  UMOV UR4, 0xffffffff ;  /* 0xffffffff00047882 */ /* 0x000fc60000000000 */
[----:B------:R-:W-:Y:S05]  /*11f90*/  BRA.DIV UR4, `(.L_x_10538) ;  /* 0x0000007604b07947 */ /* 0x000fea000b800000 */
[----:B--2---:R2:W0:Y:S04]  /*11fa0*/  SHFL.IDX PT, R3, R4, 0x1, 0x1c1f ;  /* 0x003c1f0004037f89 */ /* 0x00442800000e0000 */
[----:B---3--:R2:W3:Y:S02]  /*11fb0*/  SHFL.IDX PT, R14, R0, 0x1, 0x1c1f ;  /* 0x003c1f00000e7f89 */ /* 0x0084e400000e0000 */
.L_x_10701:
[----:B0-2---:R-:W-:-:S04]  /*11fc0*/  IADD3 R0, R6, 0x60, RZ ;  /* 0x0000006006007810 */ /* 0x005fc80007ffe0ff */
[----:B------:R-:W-:-:S13]  /*11fd0*/  ISETP.GE.AND P0, PT, R0, R21, PT ;  /* 0x000000150000720c */ /* 0x000fda0003f06270 */
[----:B------:R-:W-:Y:S05]  /*11fe0*/  @P0 BRA `(.L_x_10531) ;  /* 0x0000000000340947 */ /* 0x000fea0003800000 */
[----:B------:R-:W-:Y:S02]  /*11ff0*/  ULDC UR4, c[0x0][0xac8] ;  /* 0x0002b20000047ab9 */ /* 0x000fe40000000800 */
[----:B------:R-:W-:Y:S02]  /*12000*/  ISETP.GE.AND P2, PT, R9, UR4, PT ;  /* 0x0000000409007c0c */ /* 0x000fe4000bf46270 */
[----:B------:R-:W-:Y:S02]  /*12010*/  ISETP.GE.AND P3, PT, R10, UR4, PT ;  /* 0x000000040a007c0c */ /* 0x000fe4000bf66270 */
[----:B------:R-:W-:-:S09]  /*12020*/  ISETP.GE.AND P4, PT, R7, UR4, PT ;  /* 0x0000000407007c0c */ /* 0x000fd2000bf86270 */
[----:B------:R-:W-:Y:S02]  /*12030*/  @!P2 IMAD.MOV.U32 R15, RZ, RZ, R3 ;  /* 0x000000ffff0fa224 */ /* 0x000fe400078e0003 */
        /* <DEDUP_REMOVED lines=8> */
.L_x_10531:
[----:B------:R-:W-:Y:S05]  /*120c0*/  BSYNC B0 ;  /* 0x0000000000007941 */ /* 0x000fea0003800000 */
.L_x_10526:
[----:B------:R-:W-:Y:S02]  /*120d0*/  ULDC UR4, c[0x0][0xc3c] ;  /* 0x00030f0000047ab9 */ /* 0x000fe40000000800 */
[----:B-1----:R-:W-:-:S13]  /*120e0*/  ISETP.GE.AND P0, PT, R35, UR4, PT ;  /* 0x0000000423007c0c */ /* 0x002fda000bf06270 */
[----:B------:R-:W-:Y:S05]  /*120f0*/  @!P0 BRA `(.L_x_10539) ;  /* 0xfffffef000f48947 */ /* 0x000fea000383ffff */
[----:B------:R-:W-:Y:S05]  /*12100*/  BRA `(.L_x_10397) ;  /* 0x0000006800487947 */ /* 0x000fea0003800000 */
.L_x_10395:
        /* <DEDUP_REMOVED lines=16> */
.L_x_10540:
        /* <DEDUP_REMOVED lines=38> */
[----:B------:R-:W-:Y:S01]  /*12470*/  MOV R4, R3 ;  /* 0x0000000300047202 */ /* 0x000fe20000000f00 */
[----:B------:R-:W-:Y:S01]  /*12480*/  UMOV UR4, URZ ;  /* 0x0000003f00047c82 */ /* 0x000fe20008000000 */
[----:B------:R-:W-:Y:S01]  /*12490*/  ULDC UR7, c[0x0][0xc3c] ;  /* 0x00030f0000077ab9 */ /* 0x000fe20000000800 */
[----:B------:R-:W-:-:S05]  /*124a0*/  ULDC UR5, c[0x0][0xc38] ;  /* 0x00030e0000057ab9 */ /* 0x000fca0000000800 */
.L_x_10546:
        /* <DEDUP_REMOVED lines=12> */
.L_x_10545:
[----:B------:R-:W-:Y:S05]  /*12570*/  BSYNC B0 ;  /* 0x0000000000007941 */ /* 0x000fea0003800000 */
.L_x_10544:
        /* <DEDUP_REMOVED lines=21> */
.L_x_10542:
        /* <DEDUP_REMOVED lines=15> */
.L_x_10547:
        /* <DEDUP_REMOVED lines=28> */
.L_x_10543:
[----:B------:R-:W-:Y:S02]  /*12980*/  IMAD.MOV.U32 R17, RZ, RZ, RZ ;  /* 0x000000ffff117224 */ /* 0x000fe400078e00ff */
[----:B------:R-:W-:Y:S02]  /*12990*/  IMAD.U32 R16, RZ, RZ, UR6 ;  /* 0x00000006ff107e24 */ /* 0x000fe4000f8e00ff */
[----:B------:R-:W-:-:S07]  /*129a0*/  IMAD.MOV.U32 R18, RZ, RZ, RZ ;  /* 0x000000ffff127224 */ /* 0x000fce00078e00ff */
.L_x_10548:
[----:B------:R-:W-:-:S13]  /*129b0*/  ISETP.NE.AND P0, PT, R5, RZ, PT ;  /* 0x000000ff0500720c */ /* 0x000fda0003f05270 */
[----:B------:R-:W0:Y:S01]  /*129c0*/  @!P0 S2R R3, SR_CgaCtaId ;  /* 0x0000000000038919 */ /* 0x000e220000008800 */
[----:B------:R-:W-:-:S04]  /*129d0*/  @!P0 MOV R0, 0x400 ;  /* 0x0000040000008802 */ /* 0x000fc80000000f00 */
[----:B0-----:R-:W-:-:S05]  /*129e0*/  @!P0 LEA R0, R3, R0, 0x18 ;  /* 0x0000000003008211 */ /* 0x001fca00078ec0ff */
[----:B------:R0:W-:Y:S01]  /*129f0*/  @!P0 STS.128 [R0+0x2d8d0], R16 ;  /* 0x02d8d01000008388 */ /* 0x0001e20000000c00 */
[----:B------:R-:W-:Y:S06]  /*12a00*/  BAR.ARV 0x5, 0x200 ;  /* 0x0148000000007b1d */ /* 0x000fec0000002000 */
.L_x_10541:
[----:B0-----:R-:W-:Y:S01]  /*12a10*/  IMAD.MOV.U32 R0, RZ, RZ, 0x1 ;  /* 0x00000001ff007424 */ /* 0x001fe200078e00ff */
[----:B------:R-:W-:Y:S01]  /*12a20*/  ULDC UR4, c[0x0][0xc3c] ;  /* 0x00030f0000047ab9 */ /* 0x000fe20000000800 */
[----:B------:R-:W-:Y:S02]  /*12a30*/  MOV R26, RZ ;  /* 0x000000ff001a7202 */ /* 0x000fe40000000f00 */
[----:B-1----:R-:W-:Y:S01]  /*12a40*/  ISETP.GE.AND P0, PT, R19, UR4, PT ;  /* 0x0000000413007c0c */ /* 0x002fe2000bf06270 */
[----:B------:R0:W-:Y:S04]  /*12a50*/  STL [R1], R0 ;  /* 0x0000000001007387 */ /* 0x0001e80000100800 */
[----:B------:R0:W-:Y:S08]  /*12a60*/  STL [R1+0x48], RZ ;  /* 0x000048ff01007387 */ /* 0x0001f00000100800 */
[----:B0-----:R-:W-:Y:S05]  /*12a70*/  @P0 BRA `(.L_x_10549) ;  /* 0x0000005c00080947 */ /* 0x001fea0003800000 */
[----:B------:R-:W0:Y:S01]  /*12a80*/  S2R R7, SR_TID.X ;  /* 0x0000000000077919 */ /* 0x000e220000002100 */
[----:B------:R-:W1:Y:S01]  /*12a90*/  S2UR UR5, SR_CgaCtaId ;  /* 0x00000000000579c3 */ /* 0x000e620000008800 */
[----:B------:R-:W-:Y:S01]  /*12aa0*/  UMOV UR4, 0x400 ;  /* 0x0000040000047882 */ /* 0x000fe20000000000 */
[----:B------:R-:W-:Y:S01]  /*12ab0*/  BSSY B8, `(.L_x_10549) ;  /* 0x00005be000087945 */ /* 0x000fe20003800000 */
[----:B------:R-:W-:Y:S01]  /*12ac0*/  MOV R28, RZ ;  /* 0x000000ff001c7202 */ /* 0x000fe20000000f00 */
[----:B------:R-:W-:Y:S01]  /*12ad0*/  IMAD.MOV.U32 R26, RZ, RZ, RZ ;  /* 0x000000ffff1a7224 */ /* 0x000fe200078e00ff */
[----:B------:R-:W-:Y:S01]  /*12ae0*/  ULDC.64 UR40, c[0x0][0x198] ;  /* 0x0000660000287ab9 */ /* 0x000fe20000000a00 */
[----:B------:R-:W-:Y:S01]  /*12af0*/  ULOP3.LUT UR38, UR36, 0x2, URZ, 0xfc, !UPT ;  /* 0x0000000224267892 */ /* 0x000fe2000f8efc3f */
[----:B------:R-:W-:Y:S01]  /*12b00*/  ULDC UR37, c[0x0][0xc] ;  /* 0x0000030000257ab9 */ /* 0x000fe20000000800 */
[----:B-1----:R-:W-:-:S06]  /*12b10*/  ULEA UR4, UR5, UR4, 0x18 ;  /* 0x0000000405047291 */ /* 0x002fcc000f8ec03f */
[----:B------:R-:W-:Y:S01]  /*12b20*/  IMAD.U32 R22, RZ, RZ, UR4 ;  /* 0x00000004ff167e24 */ /* 0x000fe2000f8e00ff */
[C---:B0-----:R-:W-:Y:S01]  /*12b30*/  LOP3.LUT R6, R7.reuse, 0x7f, RZ, 0xc0, !PT ;  /* 0x0000007f07067812 */ /* 0x041fe200078ec0ff */
[----:B------:R-:W-:-:S04]  /*12b40*/  IMAD.SHL.U32 R0, R7, 0x8, RZ ;  /* 0x0000000807007824 */ /* 0x000fc800078e00ff */
[----:B------:R-:W-:Y:S01]  /*12b50*/  IMAD.SHL.U32 R4, R6, 0x8, RZ ;  /* 0x0000000806047824 */ /* 0x000fe200078e00ff */
[C---:B------:R-:W-:Y:S02]  /*12b60*/  LOP3.LUT R3, R0.reuse, 0x20, RZ, 0xc0, !PT ;  /* 0x0000002000037812 */ /* 0x040fe400078ec0ff */
[----:B------:R-:W-:Y:S02]  /*12b70*/  LOP3.LUT R2, R0, 0xd8, RZ, 0xc0, !PT ;  /* 0x000000d800027812 */ /* 0x000fe400078ec0ff */
[----:B------:R-:W-:Y:S01]  /*12b80*/  LOP3.LUT R3, R3, 0x300, R4, 0xf8, !PT ;  /* 0x0000030003037812 */ /* 0x000fe200078ef804 */
[----:B------:R-:W-:Y:S01]  /*12b90*/  IMAD.MOV.U32 R4, RZ, RZ, 0x1 ;  /* 0x00000001ff047424 */ /* 0x000fe200078e00ff */
[----:B------:R-:W-:Y:S02]  /*12ba0*/  LOP3.LUT R2, R2, 0x18, R7, 0x78, !PT ;  /* 0x0000001802027812 */ /* 0x000fe400078e7807 */
[----:B------:R-:W-:Y:S02]  /*12bb0*/  LOP3.LUT R0, R0, 0x18, RZ, 0xc0, !PT ;  /* 0x0000001800007812 */ /* 0x000fe400078ec0ff */
[----:B------:R-:W-:Y:S01]  /*12bc0*/  LOP3.LUT R5, R3, R2, RZ, 0xfc, !PT ;  /* 0x0000000203057212 */ /* 0x000fe200078efcff */
[----:B------:R-:W-:Y:S01]  /*12bd0*/  IMAD.SHL.U32 R2, R7, 0x20, RZ ;  /* 0x0000002007027824 */ /* 0x000fe200078e00ff */
[----:B------:R-:W-:-:S03]  /*12be0*/  SHF.R.U32.HI R3, RZ, 0x2, R6 ;  /* 0x00000002ff037819 */ /* 0x000fc60000011606 */
[----:B------:R-:W-:Y:S01]  /*12bf0*/  STL [R1+0x14], R5 ;  /* 0x0000140501007387 */ /* 0x000fe20000100800 */
[----:B------:R-:W-:-:S03]  /*12c00*/  LOP3.LUT R2, R2, 0x60, RZ, 0xc0, !PT ;  /* 0x0000006002027812 */ /* 0x000fc600078ec0ff */
[----:B------:R-:W-:Y:S04]  /*12c10*/  STL [R1+0x4], R4 ;  /* 0x0000040401007387 */ /* 0x000fe80000100800 */
[----:B------:R-:W-:Y:S04]  /*12c20*/  STL [R1+0x48], RZ ;  /* 0x000048ff01007387 */ /* 0x000fe80000100800 */
[----:B------:R0:W-:Y:S02]  /*12c30*/  STL [R1], R4 ;  /* 0x0000000401007387 */ /* 0x0001e40000100800 */
[----:B0-----:R-:W-:-:S02]  /*12c40*/  LOP3.LUT R4, R3, R2, RZ, 0xfc, !PT ;  /* 0x0000000203047212 */ /* 0x001fc400078efcff */
[C---:B------:R-:W-:Y:S02]  /*12c50*/  LOP3.LUT R3, R0.reuse, 0x20, RZ, 0xfc, !PT ;  /* 0x0000002000037812 */ /* 0x040fe400078efcff */
[----:B------:R-:W-:Y:S01]  /*12c60*/  LOP3.LUT R2, R0, 0x40, RZ, 0xfc, !PT ;  /* 0x0000004000027812 */ /* 0x000fe200078efcff */
[----:B------:R-:W-:-:S05]  /*12c70*/  IMAD R0, R5, 0x2, R22 ;  /* 0x0000000205007824 */ /* 0x000fca00078e0216 */
[----:B------:R0:W-:Y:S02]  /*12c80*/  STL [R1+0x30], R0 ;  /* 0x0000300001007387 */ /* 0x0001e40000100800 */
.L_x_10650:
[----:B01----:R-:W1:Y:S02]  /*12c90*/  LDC.64 R2, c[0x0][0xc88] ;  /* 0x00032200ff027b82 */ /* 0x003e640000000a00 */
[----:B-1----:R-:W-:-:S05]  /*12ca0*/  IMAD.WIDE R2, R19, 0x4, R2 ;  /* 0x0000000413027825 */ /* 0x002fca00078e0202 */
[----:B------:R-:W0:Y:S01]  /*12cb0*/  LDG.E R29, desc[UR42][R2.64] ;  /* 0x0000002a021d7981 */ /* 0x000e22000c1e1900 */
        /* <DEDUP_REMOVED lines=8> */
[----:B0-----:R-:W-:-:S11]  /*12d40*/  SHF.R.S32.HI R0, RZ, 0x1f, R29 ;  /* 0x0000001fff007819 */ /* 0x001fd6000001141d */
        /* <DEDUP_REMOVED lines=19> */
[----:B------:R-:W-:Y:S01]  /*12e80*/  IMAD.U32 R8, RZ, RZ, UR4 ;  /* 0x00000004ff087e24 */ /* 0x000fe2000f8e00ff */
[----:B------:R-:W-:Y:S01]  /*12e90*/  IADD3.X R5, R25, UR7, RZ, P4, !PT ;  /* 0x0000000719057c10 */ /* 0x000fe2000a7fe4ff */
[----:B------:R-:W-:-:S05]  /*12ea0*/  ULDC.64 UR4, c[0x0][0x418] ;  /* 0x0001060000047ab9 */ /* 0x000fca0000000a00 */
[----:B------:R-:W5:Y:S04]  /*12eb0*/  @P1 LDG.E R0, desc[UR42][R4.64] ;  /* 0x0000002a04001981 */ /* 0x000f68000c1e1900 */
[----:B---3--:R0:W-:Y:S02]  /*12ec0*/  STL [R1+0x8], R6 ;  /* 0x0000080601007387 */ /* 0x0081e40000100800 */
[----:B0-----:R-:W-:-:S04]  /*12ed0*/  @P2 IADD3 R6, P3, R24, UR8, RZ ;  /* 0x0000000818062c10 */ /* 0x001fc8000ff7e0ff */
[----:B------:R-:W-:-:S05]  /*12ee0*/  @P2 IADD3.X R7, R25, UR9, RZ, P3, !PT ;  /* 0x0000000919072c10 */ /* 0x000fca0009ffe4ff */
[----:B------:R0:W3:Y:S01]  /*12ef0*/  @P2 LDG.E R8, desc[UR42][R6.64] ;  /* 0x0000002a06082981 */ /* 0x0000e2000c1e1900 */
[----:B------:R-:W-:-:S03]  /*12f00*/  UISETP.NE.U32.AND UP0, UPT, UR4, URZ, UPT ;  /* 0x0000003f0400728c */ /* 0x000fc6000bf05070 */
[----:B--2---:R1:W-:Y:S01]  /*12f10*/  STL [R1+0x28], R9 ;  /* 0x0000280901007387 */ /* 0x0043e20000100800 */
[----:B------:R-:W-:Y:S01]  /*12f20*/  UISETP.NE.AND.EX UP0, UPT, UR5, URZ, UPT, UP0 ;  /* 0x0000003f0500728c */ /* 0x000fe2000bf05300 */
[----:B------:R-:W-:Y:S02]  /*12f30*/  ULDC UR4, c[0x0][0x424] ;  /* 0x0001090000047ab9 */ /* 0x000fe40000000800 */
[----:B------:R-:W-:Y:S01]  /*12f40*/  ULDC UR5, c[0x0][0x2f0] ;  /* 0x0000bc0000057ab9 */ /* 0x000fe20000000800 */
[----:B------:R-:W-:-:S04]  /*12f50*/  USEL UR4, UR4, 0x1, UP0 ;  /* 0x0000000104047887 */ /* 0x000fc80008000000 */
[----:B------:R-:W-:-:S03]  /*12f60*/  UIMAD UR4, UR4, UR5, URZ ;  /* 0x00000005040472a4 */ /* 0x000fc6000f8e023f */
[----:B------:R-:W-:Y:S02]  /*12f70*/  ULDC UR5, c[0x0][0x348] ;  /* 0x0000d20000057ab9 */ /* 0x000fe40000000800 */
[----:B0-----:R-:W-:Y:S01]  /*12f80*/  IMAD.U32 R6, RZ, RZ, UR5 ;  /* 0x00000005ff067e24 */ /* 0x001fe2000f8e00ff */
[----:B------:R-:W-:Y:S01]  /*12f90*/  MOV R7, UR4 ;  /* 0x0000000400077c02 */ /* 0x000fe20008000f00 */
[----:B---3--:R1:W-:Y:S01]  /*12fa0*/  STL [R1+0x40], R8 ;  /* 0x0000400801007387 */ /* 0x0083e20000100800 */
[----:B----4-:R-:W-:Y:S05]  /*12fb0*/  @P2 BRA `(.L_x_10550) ;  /* 0x0000000000142947 */ /* 0x010fea0003800000 */
[----:B------:R-:W-:Y:S05]  /*12fc0*/  @!P0 BRA `(.L_x_10550) ;  /* 0x0000000000108947 */ /* 0x000fea0003800000 */
[----:B-1----:R-:W2:Y:S04]  /*12fd0*/  LDG.E R8, desc[UR42][R2.64] ;  /* 0x0000002a02087981 */ /* 0x002ea8000c1e1900 */
[----:B------:R-:W2:Y:S02]  /*12fe0*/  LDG.E R2, desc[UR42][R2.64+0x4] ;  /* 0x0000042a02027981 */ /* 0x000ea4000c1e1900 */
[----:B--2---:R-:W-:-:S05]  /*12ff0*/  IMAD.IADD R2, R2, 0x1, -R8 ;  /* 0x0000000102027824 */ /* 0x004fca00078e0a08 */
[----:B------:R0:W-:Y:S02]  /*13000*/  STL [R1+0x40], R2 ;  /* 0x0000400201007387 */ /* 0x0001e40000100800 */
.L_x_10550:
[----:B-1----:R-:W-:Y:S01]  /*13010*/  IMAD.MOV.U32 R8, RZ, RZ, R29 ;  /* 0x000000ffff087224 */ /* 0x002fe200078e001d */
[----:B------:R-:W-:Y:S02]  /*13020*/  ULDC.64 UR4, c[0x0][0xa20] ;  /* 0x0002880000047ab9 */ /* 0x000fe40000000a00 */
[----:B------:R-:W-:Y:S02]  /*13030*/  ISETP.NE.U32.AND P0, PT, RZ, UR4, PT ;  /* 0x00000004ff007c0c */ /* 0x000fe4000bf05070 */
[----:B------:R1:W-:Y:S02]  /*13040*/  STL [R1+0x10], R8 ;  /* 0x0000100801007387 */ /* 0x0003e40000100800 */
[----:B------:R-:W-:-:S13]  /*13050*/  ISETP.NE.AND.EX P0, PT, RZ, UR5, PT, P0 ;  /* 0x00000005ff007c0c */ /* 0x000fda000bf05300 */
[----:B-1----:R-:W-:Y:S05]  /*13060*/  @!P0 BRA `(.L_x_10551) ;  /* 0x0000000000108947 */ /* 0x002fea0003800000 */
[----:B0-----:R-:W-:-:S04]  /*13070*/  IADD3 R2, P0, R24, UR4, RZ ;  /* 0x0000000418027c10 */ /* 0x001fc8000ff1e0ff */
[----:B------:R-:W-:-:S05]  /*13080*/  IADD3.X R3, R25, UR5, RZ, P0, !PT ;  /* 0x0000000519037c10 */ /* 0x000fca00087fe4ff */
[----:B------:R0:W5:Y:S01]  /*13090*/  LDG.E R7, desc[UR42][R2.64] ;  /* 0x0000002a02077981 */ /* 0x000162000c1e1900 */
[----:B------:R-:W-:Y:S05]  /*130a0*/  BRA `(.L_x_10552) ;  /* 0x0000000000247947 */ /* 0x000fea0003800000 */
.L_x_10551:
        /* <DEDUP_REMOVED lines=9> */
.L_x_10552:
[----:B0-----:R-:W2:Y:S04]  /*13140*/  @P1 LDG.E R2, desc[UR42][R4.64] ;  /* 0x0000002a04021981 */ /* 0x001ea8000c1e1900 */
[----:B------:R-:W2:Y:S01]  /*13150*/  @P1 LDG.E R4, desc[UR42][R4.64+0x4] ;  /* 0x0000042a04041981 */ /* 0x000ea2000c1e1900 */
[----:B-----5:R-:W-:Y:S01]  /*13160*/  IADD3 R7, -R9, R7, RZ ;  /* 0x0000000709077210 */ /* 0x020fe20007ffe1ff */
[----:B------:R-:W-:Y:S01]  /*13170*/  BSSY B0, `(.L_x_10553) ;  /* 0x000015c000007945 */ /* 0x000fe20003800000 */
[----:B--2---:R-:W-:-:S04]  /*13180*/  @P1 IMAD.IADD R6, R4, 0x1, -R2 ;  /* 0x0000000104061824 */ /* 0x004fc800078e0a02 */
[----:B------:R-:W-:-:S05]  /*13190*/  IMAD.IADD R2, R7, 0x1, R6 ;  /* 0x0000000107027824 */ /* 0x000fca00078e0206 */
[----:B------:R0:W-:Y:S02]  /*131a0*/  STL [R1+0x24], R2 ;  /* 0x0000240201007387 */ /* 0x0001e40000100800 */
[----:B0-----:R-:W-:-:S05]  /*131b0*/  VIADD R2, R2, 0x7f ;  /* 0x0000007f02027836 */ /* 0x001fca0000000000 */
[----:B------:R-:W-:-:S04]  /*131c0*/  SHF.R.S32.HI R3, RZ, 0x1f, R2 ;  /* 0x0000001fff037819 */ /* 0x000fc80000011402 */
[----:B------:R-:W-:Y:S01]  /*131d0*/  LEA.HI R4, R3, R2, RZ, 0x7 ;  /* 0x0000000203047211 */ /* 0x000fe200078f38ff */
[----:B------:R-:W-:-:S03]  /*131e0*/  IMAD.MOV R3, RZ, RZ, -R7 ;  /* 0x000000ffff037224 */ /* 0x000fc600078e0a07 */
[----:B------:R-:W-:Y:S01]  /*131f0*/  LOP3.LUT R2, R4, 0xffffff80, RZ, 0xc0, !PT ;  /* 0xffffff8004027812 */ /* 0x000fe200078ec0ff */
[----:B------:R0:W-:Y:S01]  /*13200*/  STL [R1+0x44], R4 ;  /* 0x0000440401007387 */ /* 0x0001e20000100800 */
[----:B------:R-:W-:Y:S02]  /*13210*/  VIMNMX R3, RZ, R3, !PT ;  /* 0x00000003ff037248 */ /* 0x000fe40007fe0100 */
[----:B------:R-:W-:-:S04]  /*13220*/  VIADDMNMX R2, R2, -R7, R6, PT ;  /* 0x8000000702027246 */ /* 0x000fc80003800106 */
[----:B------:R-:W-:Y:S02]  /*13230*/  ISETP.GT.AND P0, PT, R2, R3, PT ;  /* 0x000000030200720c */ /* 0x000fe40003f04270 */
[----:B------:R-:W-:-:S11]  /*13240*/  SHF.R.U32.HI R3, RZ, 0x7, R3 ;  /* 0x00000007ff037819 */ /* 0x000fd60000011603 */
[----:B------:R-:W-:-:S05]  /*13250*/  @P0 VIADD R2, R2, 0x7f ;  /* 0x0000007f02020836 */ /* 0x000fca0000000000 */
[----:B0-----:R-:W-:-:S04]  /*13260*/  @P0 SHF.R.S32.HI R4, RZ, 0x1f, R2 ;  /* 0x0000001fff040819 */ /* 0x001fc80000011402 */
        /* <DEDUP_REMOVED lines=13> */
.L_x_10704:
[----:B-1----:R-:W-:Y:S02]  /*13340*/  ISETP.NE.AND P0, PT, R14, RZ, PT ;  /* 0x000000ff0e00720c */ /* 0x002fe40003f05270 */
[----:B------:R-:W-:-:S11]  /*13350*/  PLOP3.LUT P6, PT, PT, PT, PT, 0x8, 0x0 ;  /* 0x000000000000781c */ /* 0x000fd60003fce170 */
[----:B------:R-:W-:Y:S05]  /*13360*/  @P0 BRA `(.L_x_10556) ;  /* 0x00000000000c0947 */ /* 0x000fea0003800000 */
[----:B------:R-:W-:-:S03]  /*13370*/  UMOV UR4, 0xffffffff ;  /* 0xffffffff00047882 */ /* 0x000fc60000000000 */
[----:B------:R-:W-:Y:S05]  /*13380*/  BRA.DIV UR4, `(.L_x_10557) ;  /* 0x0000006604307947 */ /* 0x000fea000b800000 */
[----:B------:R-:W-:-:S13]  /*13390*/  ELECT P6, URZ, PT ;  /* 0x00000000003f782f */ /* 0x000fda00038c0000 */
.L_x_10556:
        /* <DEDUP_REMOVED lines=9> */
.L_x_10707:
[----:B------:R-:W-:Y:S05]  /*13430*/  BSYNC B1 ;  /* 0x0000000000017941 */ /* 0x000fea0003800000 */
.L_x_10558:
[----:B------:R-:W-:Y:S04]  /*13440*/  BSSY B1, `(.L_x_10560) ;  /* 0x000008c000017945 */ /* 0x000fe80003800000 */
[----:B------:R-:W-:Y:S05]  /*13450*/  @!P6 BRA `(.L_x_10561) ;  /* 0x000000080028e947 */ /* 0x000fea0003800000 */
[----:B------:R-:W2:Y:S01]  /*13460*/  LDL R7, [R1+0x4] ;  /* 0x0000040001077983 */ /* 0x000ea20000100800 */
[----:B------:R-:W-:Y:S01]  /*13470*/  IMAD R8, R28, 0x8, R22 ;  /* 0x000000081c087824 */ /* 0x000fe200078e0216 */
[----:B------:R-:W1:Y:S01]  /*13480*/  S2R R6, SR_TID.X ;  /* 0x0000000000067919 */ /* 0x000e620000002100 */
[----:B------:R-:W-:Y:S01]  /*13490*/  BSSY B2, `(.L_x_10562) ;  /* 0x0000006000027945 */ /* 0x000fe20003800000 */
[----:B-1----:R-:W-:-:S04]  /*134a0*/  LOP3.LUT R6, R6, 0x7f, RZ, 0xc0, !PT ;  /* 0x0000007f06067812 */ /* 0x002fc800078ec0ff */
[----:B------:R-:W-:Y:S02]  /*134b0*/  ISETP.NE.AND P1, PT, R6, RZ, PT ;  /* 0x000000ff0600720c */ /* 0x000fe40003f25270 */
[----:B--2---:R-:W-:-:S04]  /*134c0*/  SHF.L.U32 R10, R7, 0x1f, RZ ;  /* 0x0000001f070a7819 */ /* 0x004fc800000006ff */
[----:B------:R-:W1:Y:S02]  /*134d0*/  SYNCS.PHASECHK.TRANS64.TRYWAIT P0, [R8+URZ+0x2d8a0], R10 ;  /* 0x02d8a00a080075a7 */ /* 0x000e64000800017f */
[----:B-1----:R-:W-:Y:S05]  /*134e0*/  @!P0 BRA `(.L_x_10563) ;  /* 0x00000064000c8947 */ /* 0x002fea0003800000 */
.L_x_10708:
[----:B------:R-:W-:Y:S05]  /*134f0*/  BSYNC B2 ;  /* 0x0000000000027941 */ /* 0x000fea0003800000 */
.L_x_10562:
[----:B------:R-:W-:Y:S04]  /*13500*/  BSSY B2, `(.L_x_10564) ;  /* 0x0000009000027945 */ /* 0x000fe80003800000 */
[----:B------:R-:W-:Y:S05]  /*13510*/  @P1 BRA `(.L_x_10565) ;  /* 0x00000000001c1947 */ /* 0x000fea0003800000 */
[----:B0-----:R-:W0:Y:S02]  /*13520*/  S2R R5, SR_TID.X ;  /* 0x0000000000057919 */ /* 0x001e240000002100 */
[----:B0-----:R-:W-:Y:S01]  /*13530*/  LOP3.LUT R6, R5, 0x1f, RZ, 0xc0, !PT ;  /* 0x0000001f05067812 */ /* 0x001fe200078ec0ff */
[----:B------:R-:W-:-:S03]  /*13540*/  IMAD.MOV.U32 R5, RZ, RZ, 0x6000 ;  /* 0x00006000ff057424 */ /* 0x000fc600078e00ff */
[----:B------:R-:W-:Y:S01]  /*13550*/  ISETP.NE.AND P0, PT, R6, RZ, PT ;  /* 0x000000ff0600720c */ /* 0x000fe20003f05270 */
[----:B------:R2:W-:-:S12]  /*13560*/  SYNCS.ARRIVE.TRANS64 RZ, [R8+URZ+0x2d890], R5 ;  /* 0x02d8900508ff79a7 */ /* 0x0005d8000800003f */
[----:B--2---:R-:W-:Y:S05]  /*13570*/  @!P0 BRA `(.L_x_10565) ;  /* 0x0000000000048947 */ /* 0x004fea0003800000 */
[----:B------:R-:W-:Y:S01]  /*13580*/  BPT.TRAP 0x1 ;  /* 0x000000040000795c */ /* 0x000fe20000300000 */
.L_x_10565:
[----:B------:R-:W-:Y:S05]  /*13590*/  BSYNC B2 ;  /* 0x0000000000027941 */ /* 0x000fea0003800000 */
.L_x_10564:
        /* <DEDUP_REMOVED lines=12> */
.L_x_10566:
        /* <DEDUP_REMOVED lines=16> */
.L_x_10567:
        /* <DEDUP_REMOVED lines=16> */
.L_x_10568:
        /* <DEDUP_REMOVED lines=13> */
.L_x_10709:
[----:B------:R-:W-:Y:S05]  /*13930*/  BSYNC B2 ;  /* 0x0000000000027941 */ /* 0x000fea0003800000 */
.L_x_10569:
[----:B------:R-:W-:Y:S01]  /*13940*/  BSSY B2, `(.L_x_10571) ;  /* 0x000000b000027945 */ /* 0x000fe20003800000 */
[----:B01----:R-:W-:Y:S01]  /*13950*/  IMAD.MOV.U32 R10, RZ, RZ, 0x0 ;  /* 0x00000000ff0a7424 */ /* 0x003fe200078e00ff */
[----:B------:R-:W-:Y:S02]  /*13960*/  MOV R11, 0x12f00000 ;  /* 0x12f00000000b7802 */ /* 0x000fe40000000f00 */
[----:B------:R-:W-:Y:S05]  /*13970*/  @P1 BRA `(.L_x_10572) ;  /* 0x00000000001c1947 */ /* 0x000fea0003800000 */
[----:B------:R-:W0:Y:S02]  /*13980*/  S2R R5, SR_TID.X ;  /* 0x0000000000057919 */ /* 0x000e240000002100 */
[----:B0-----:R-:W-:Y:S01]  /*13990*/  LOP3.LUT R9, R5, 0x1f, RZ, 0xc0, !PT ;  /* 0x0000001f05097812 */ /* 0x001fe200078ec0ff */
[----:B------:R-:W-:-:S03]  /*139a0*/  IMAD.MOV.U32 R5, RZ, RZ, 0x6000 ;  /* 0x00006000ff057424 */ /* 0x000fc600078e00ff */
[----:B------:R-:W-:Y:S01]  /*139b0*/  ISETP.NE.AND P0, PT, R9, RZ, PT ;  /* 0x000000ff0900720c */ /* 0x000fe20003f05270 */
[----:B------:R0:W-:-:S12]  /*139c0*/  SYNCS.ARRIVE.TRANS64 RZ, [R8+URZ+0x2d8b0], R5 ;  /* 0x02d8b00508ff79a7 */ /* 0x0001d8000800003f */
[----:B0-----:R-:W-:Y:S05]  /*139d0*/  @!P0 BRA `(.L_x_10572) ;  /* 0x0000000000048947 */ /* 0x001fea0003800000 */
[----:B------:R-:W-:Y:S01]  /*139e0*/  BPT.TRAP 0x1 ;  /* 0x000000040000795c */ /* 0x000fe20000300000 */
.L_x_10572:
[----:B------:R-:W-:Y:S05]  /*139f0*/  BSYNC B2 ;  /* 0x0000000000027941 */ /* 0x000fea0003800000 */
.L_x_10571:
        /* <DEDUP_REMOVED lines=8> */
.L_x_10573:
        /* <DEDUP_REMOVED lines=15> */
.L_x_10574:
        /* <DEDUP_REMOVED lines=15> */
.L_x_10575:
        /* <DEDUP_REMOVED lines=10> */
.L_x_10561:
[----:B------:R-:W-:Y:S05]  /*13d00*/  BSYNC B1 ;  /* 0x0000000000017941 */ /* 0x000fea0003800000 */
.L_x_10560:
[----:B0-----:R-:W2:Y:S01]  /*13d10*/  LDL.LU R5, [R1+0x4] ;  /* 0x0000040001057983 */ /* 0x001ea20000300800 */
[----:B------:R-:W-:Y:S01]  /*13d20*/  VIADD R28, R28, 0x1 ;  /* 0x000000011c1c7836 */ /* 0x000fe20000000000 */
[----:B------:R-:W-:Y:S01]  /*13d30*/  PLOP3.LUT P0, PT, PT, PT, PT, 0x8, 0x0 ;  /* 0x000000000000781c */ /* 0x000fe20003f0e170 */
[----:B------:R-:W-:-:S03]  /*13d40*/  VIADD R9, R4, 0xfffffffe ;  /* 0xfffffffe04097836 */ /* 0x000fc60000000000 */
[C---:B------:R-:W-:Y:S02]  /*13d50*/  ISETP.NE.AND P1, PT, R28.reuse, 0x2, PT ;  /* 0x000000021c00780c */ /* 0x040fe40003f25270 */
[----:B------:R-:W-:Y:S02]  /*13d60*/  ISETP.GE.AND P2, PT, R9, R3, PT ;  /* 0x000000030900720c */ /* 0x000fe40003f46270 */
[----:B------:R-:W-:Y:S02]  /*13d70*/  SEL R4, RZ, 0x1, P1 ;  /* 0x00000001ff047807 */ /* 0x000fe40000800000 */
[----:B------:R-:W-:Y:S02]  /*13d80*/  SEL R28, R28, RZ, P1 ;  /* 0x000000ff1c1c7207 */ /* 0x000fe40000800000 */
[----:B--2---:R-:W-:-:S05]  /*13d90*/  LOP3.LUT R5, R5, R4, RZ, 0x3c, !PT ;  /* 0x0000000405057212 */ /* 0x004fca00078e3cff */
[----:B------:R0:W-:Y:S02]  /*13da0*/  STL [R1+0x4], R5 ;  /* 0x0000040501007387 */ /* 0x0001e40000100800 */
[----:B------:R-:W-:Y:S05]  /*13db0*/  @!P2 BRA `(.L_x_10554) ;  /* 0x00000008005ca947 */ /* 0x000fea0003800000 */
.L_x_10592:
[----:B------:R-:W-:Y:S05]  /*13dc0*/  YIELD ;  /* 0x0000000000007946 */ /* 0x000fea0003800000 */
[----:B------:R-:W-:Y:S04]  /*13dd0*/  BSSY B1, `(.L_x_10576) ;  /* 0x000008b000017945 */ /* 0x000fe80003800000 */
[----:B-1----:R-:W-:Y:S05]  /*13de0*/  @!P6 BRA `(.L_x_10577) ;  /* 0x000000080024e947 */ /* 0x002fea0003800000 */
[----:B0-----:R-:W2:Y:S01]  /*13df0*/  LDL R5, [R1+0x4] ;  /* 0x0000040001057983 */ /* 0x001ea20000100800 */
[----:B------:R-:W-:Y:S01]  /*13e00*/  IMAD R8, R28, 0x8, R22 ;  /* 0x000000081c087824 */ /* 0x000fe200078e0216 */
[----:B------:R-:W0:Y:S01]  /*13e10*/  S2R R4, SR_TID.X ;  /* 0x0000000000047919 */ /* 0x000e220000002100 */
[----:B------:R-:W-:Y:S01]  /*13e20*/  BSSY B2, `(.L_x_10578) ;  /* 0x0000006000027945 */ /* 0x000fe20003800000 */
[----:B0-----:R-:W-:-:S04]  /*13e30*/  LOP3.LUT R4, R4, 0x7f, RZ, 0xc0, !PT ;  /* 0x0000007f04047812 */ /* 0x001fc800078ec0ff */
[----:B------:R-:W-:Y:S02]  /*13e40*/  ISETP.NE.AND P2, PT, R4, RZ, PT ;  /* 0x000000ff0400720c */ /* 0x000fe40003f45270 */
[----:B--2---:R-:W-:-:S04]  /*13e50*/  SHF.L.U32 R7, R5, 0x1f, RZ ;  /* 0x0000001f05077819 */ /* 0x004fc800000006ff */
[----:B------:R-:W0:Y:S02]  /*13e60*/  SYNCS.PHASECHK.TRANS64.TRYWAIT P1, [R8+URZ+0x2d8a0], R7 ;  /* 0x02d8a007080075a7 */ /* 0x000e24000802017f */
[----:B0-----:R-:W-:Y:S05]  /*13e70*/  @!P1 BRA `(.L_x_10579) ;  /* 0x0000005800d09947 */ /* 0x001fea0003800000 */
.L_x_10710:
[----:B------:R-:W-:Y:S05]  /*13e80*/  BSYNC B2 ;  /* 0x0000000000027941 */ /* 0x000fea0003800000 */
.L_x_10578:
[----:B------:R-:W-:Y:S04]  /*13e90*/  BSSY B2, `(.L_x_10580) ;  /* 0x0000009000027945 */ /* 0x000fe80003800000 */
[----:B------:R-:W-:Y:S05]  /*13ea0*/  @P2 BRA `(.L_x_10581) ;  /* 0x00000000001c2947 */ /* 0x000fea0003800000 */
[----:B------:R-:W1:Y:S02]  /*13eb0*/  S2R R4, SR_TID.X ;  /* 0x0000000000047919 */ /* 0x000e640000002100 */
[----:B-1----:R-:W-:Y:S01]  /*13ec0*/  LOP3.LUT R5, R4, 0x1f, RZ, 0xc0, !PT ;  /* 0x0000001f04057812 */ /* 0x002fe200078ec0ff */
[----:B------:R-:W-:-:S03]  /*13ed0*/  IMAD.MOV.U32 R4, RZ, RZ, 0x6000 ;  /* 0x00006000ff047424 */ /* 0x000fc600078e00ff */
[----:B------:R-:W-:Y:S01]  /*13ee0*/  ISETP.NE.AND P1, PT, R5, RZ, PT ;  /* 0x000000ff0500720c */ /* 0x000fe20003f25270 */
[----:B------:R1:W-:-:S12]  /*13ef0*/  SYNCS.ARRIVE.TRANS64 RZ, [R8+URZ+0x2d890], R4 ;  /* 0x02d8900408ff79a7 */ /* 0x0003d8000800003f */
[----:B-1----:R-:W-:Y:S05]  /*13f00*/  @!P1 BRA `(.L_x_10581) ;  /* 0x0000000000049947 */ /* 0x002fea0003800000 */
[----:B------:R-:W-:Y:S01]  /*13f10*/  BPT.TRAP 0x1 ;  /* 0x000000040000795c */ /* 0x000fe20000300000 */
.L_x_10581:
[----:B------:R-:W-:Y:S05]  /*13f20*/  BSYNC B2 ;  /* 0x0000000000027941 */ /* 0x000fea0003800000 */
.L_x_10580:
[----:B------:R-:W-:Y:S01]  /*13f30*/  MOV R12, RZ ;  /* 0x000000ff000c7202 */ /* 0x000fe20000000f00 */
[----:B------:R-:W-:Y:S01]  /*13f40*/  IMAD R6, R28, 0x6000, R22 ;  /* 0x000060001c067824 */ /* 0x000fe200078e0216 */
[----:B------:R-:W-:Y:S01]  /*13f50*/  UIADD3 UR4, UP0, UR40, 0x570, URZ ;  /* 0x0000057028047890 */ /* 0x000fe2000ff1e03f */
[----:B------:R-:W-:Y:S01]  /*13f60*/  PLOP3.LUT P1, PT, PT, PT, PT, 0x80, 0x0 ;  /* 0x000000000000781c */ /* 0x000fe20003f2f070 */
[----:B------:R-:W-:Y:S01]  /*13f70*/  IMAD R5, R9, 0x80, R0 ;  /* 0x0000008009057824 */ /* 0x000fe200078e0200 */
[----:B------:R-:W-:Y:S01]  /*13f80*/  R2UR UR10, R12 ;  /* 0x000000000c0a72ca */ /* 0x000fe200000e0000 */
[----:B------:R-:W-:Y:S01]  /*13f90*/  VIADD R4, R8, 0x2d890 ;  /* 0x0002d89008047836 */ /* 0x000fe20000000000 */
[----:B------:R-:W-:Y:S01]  /*13fa0*/  UIADD3.X UR5, URZ, UR41, URZ, UP0, !UPT ;  /* 0x000000293f057290 */ /* 0x000fe200087fe43f */
[----:B------:R-:W-:Y:S01]  /*13fb0*/  VIADD R10, R6, 0x15400 ;  /* 0x00015400060a7836 */ /* 0x000fe20000000000 */
[----:B------:R-:W-:Y:S01]  /*13fc0*/  UMOV UR6, 0x0 ;  /* 0x0000000000067882 */ /* 0x000fe20000000000 */
[----:B------:R-:W-:-:S10]  /*13fd0*/  UMOV UR7, 0x12f00000 ;  /* 0x12f0000000077882 */ /* 0x000fd40000000000 */
.L_x_10582:
        /* <DEDUP_REMOVED lines=12> */
[----:B------:R-:W-:Y:S01]  /*140a0*/  UMOV UR6, 0x0 ;  /* 0x0000000000067882 */ /* 0x000fe20000000000 */
[----:B------:R-:W-:Y:S01]  /*140b0*/  IADD3 R10, R6, 0x17400, RZ ;  /* 0x00017400060a7810 */ /* 0x000fe20007ffe0ff */
[----:B------:R-:W-:Y:S01]  /*140c0*/  UMOV UR7, 0x12f00000 ;  /* 0x12f0000000077882 */ /* 0x000fe20000000000 */
[----:B------:R-:W-:-:S15]  /*140d0*/  R2UR UR10, R14 ;  /* 0x000000000e0a72ca */ /* 0x000fde00000e0000 */
.L_x_10583:
        /* <DEDUP_REMOVED lines=16> */
.L_x_10584:
        /* <DEDUP_REMOVED lines=13> */
.L_x_10711:
[----:B------:R-:W-:Y:S05]  /*142b0*/  BSYNC B2 ;  /* 0x0000000000027941 */ /* 0x000fea0003800000 */
.L_x_10585:
[----:B------:R-:W-:Y:S01]  /*142c0*/  BSSY B2, `(.L_x_10587) ;  /* 0x000000b000027945 */ /* 0x000fe20003800000 */
[----:B------:R-:W-:Y:S02]  /*142d0*/  IMAD.MOV.U32 R10, RZ, RZ, 0x0 ;  /* 0x00000000ff0a7424 */ /* 0x000fe400078e00ff */
[----:B------:R-:W-:Y:S01]  /*142e0*/  IMAD.MOV.U32 R11, RZ, RZ, 0x12f00000 ;  /* 0x12f00000ff0b7424 */ /* 0x000fe200078e00ff */
[----:B------:R-:W-:Y:S06]  /*142f0*/  @P2 BRA `(.L_x_10588) ;  /* 0x00000000001c2947 */ /* 0x000fec0003800000 */
[----:B------:R-:W2:Y:S02]  /*14300*/  S2R R4, SR_TID.X ;  /* 0x0000000000047919 */ /* 0x000ea40000002100 */
[----:B--2---:R-:W-:Y:S02]  /*14310*/  LOP3.LUT R15, R4, 0x1f, RZ, 0xc0, !PT ;  /* 0x0000001f040f7812 */ /* 0x004fe400078ec0ff */
[----:B------:R-:W-:Y:S02]  /*14320*/  MOV R4, 0x6000 ;  /* 0x0000600000047802 */ /* 0x000fe40000000f00 */
[----:B------:R-:W-:Y:S02]  /*14330*/  ISETP.NE.AND P1, PT, R15, RZ, PT ;  /* 0x000000ff0f00720c */ /* 0x000fe40003f25270 */
[----:B------:R2:W-:Y:S11]  /*14340*/  SYNCS.ARRIVE.TRANS64 RZ, [R8+URZ+0x2d8b0], R4 ;  /* 0x02d8b00408ff79a7 */ /* 0x0005f6000800003f */
[----:B--2---:R-:W-:Y:S05]  /*14350*/  @!P1 BRA `(.L_x_10588) ;  /* 0x0000000000049947 */ /* 0x004fea0003800000 */
[----:B------:R-:W-:Y:S01]  /*14360*/  BPT.TRAP 0x1 ;  /* 0x000000040000795c */ /* 0x000fe20000300000 */
.L_x_10588:
[----:B------:R-:W-:Y:S05]  /*14370*/  BSYNC B2 ;  /* 0x0000000000027941 */ /* 0x000fea0003800000 */
.L_x_10587:
        /* <DEDUP_REMOVED lines=8> */
.L_x_10589:
        /* <DEDUP_REMOVED lines=15> */
.L_x_10590:
        /* <DEDUP_REMOVED lines=15> */
.L_x_10591:
        /* <DEDUP_REMOVED lines=10> */
.L_x_10577:
[----:B------:R-:W-:Y:S05]  /*14680*/  BSYNC B1 ;  /* 0x0000000000017941 */ /* 0x000fea0003800000 */
.L_x_10576:
[----:B------:R-:W2:Y:S01]  /*14690*/  LDL.LU R7, [R1+0x4] ;  /* 0x0000040001077983 */ /* 0x000ea20000300800 */
[----:B------:R-:W-:Y:S02]  /*146a0*/  IADD3 R28, R28, 0x1, RZ ;  /* 0x000000011c1c7810 */ /* 0x000fe40007ffe0ff */
[C---:B------:R-:W-:Y:S01]  /*146b0*/  ISETP.GT.AND P2, PT, R9.reuse, R3, PT ;  /* 0x000000030900720c */ /* 0x040fe20003f44270 */
[----:B------:R-:W-:Y:S01]  /*146c0*/  VIADD R9, R9, 0xffffffff ;  /* 0xffffffff09097836 */ /* 0x000fe20000000000 */
[----:B------:R-:W-:-:S04]  /*146d0*/  ISETP.NE.AND P1, PT, R28, 0x2, PT ;  /* 0x000000021c00780c */ /* 0x000fc80003f25270 */
[----:B------:R-:W-:Y:S02]  /*146e0*/  SEL R4, RZ, 0x1, P1 ;  /* 0x00000001ff047807 */ /* 0x000fe40000800000 */
[----:B------:R-:W-:Y:S02]  /*146f0*/  SEL R28, R28, RZ, P1 ;  /* 0x000000ff1c1c7207 */ /* 0x000fe40000800000 */
[----:B--2---:R-:W-:-:S05]  /*14700*/  LOP3.LUT R7, R7, R4, RZ, 0x3c, !PT ;  /* 0x0000000407077212 */ /* 0x004fca00078e3cff */
[----:B------:R1:W-:Y:S01]  /*14710*/  STL [R1+0x4], R7 ;  /* 0x0000040701007387 */ /* 0x0003e20000100800 */
[----:B------:R-:W-:Y:S05]  /*14720*/  @P2 BRA `(.L_x_10592) ;  /* 0xfffffff400a42947 */ /* 0x000fea000383ffff */
.L_x_10554:
[----:B------:R-:W-:Y:S05]  /*14730*/  BSYNC B0 ;  /* 0x0000000000007941 */ /* 0x000fea0003800000 */
.L_x_10553:
[----:B------:R-:W2:Y:S01]  /*14740*/  LDL R4, [R1+0x24] ;  /* 0x0000240001047983 */ /* 0x000ea20000100800 */
[----:B------:R-:W-:Y:S05]  /*14750*/  @!P0 WARPSYNC.ALL ;  /* 0x0000000000008948 */ /* 0x000fea0003800000 */
[----:B------:R-:W-:Y:S06]  /*14760*/  @!P0 BAR.SYNC.DEFER_BLOCKING 0xc, 0x200 ;  /* 0x0308000000008b1d */ /* 0x000fec0000010000 */
[----:B------:R-:W-:Y:S01]  /*14770*/  BSSY B7, `(.L_x_10593) ;  /* 0x0000353000077945 */ /* 0x000fe20003800000 */
[----:B--2---:R-:W-:-:S13]  /*14780*/  ISETP.GT.AND P0, PT, R4, RZ, PT ;  /* 0x000000ff0400720c */ /* 0x004fda0003f04270 */
[----:B------:R-:W-:Y:S05]  /*14790*/  @P0 BRA `(.L_x_10594) ;  /* 0x0000000000440947 */ /* 0x000fea0003800000 */
[----:B------:R-:W2:Y:S02]  /*147a0*/  S2R R4, SR_TID.X ;  /* 0x0000000000047919 */ /* 0x000ea40000002100 */
[----:B--2---:R-:W-:-:S04]  /*147b0*/  LOP3.LUT R4, R4, 0x7f, RZ, 0xc0, !PT ;  /* 0x0000007f04047812 */ /* 0x004fc800078ec0ff */
[----:B------:R-:W-:-:S13]  /*147c0*/  ISETP.NE.AND P0, PT, R4, RZ, PT ;  /* 0x000000ff0400720c */ /* 0x000fda0003f05270 */
[----:B------:R-:W-:Y:S05]  /*147d0*/  @P0 BRA `(.L_x_10595) ;  /* 0x0000003400300947 */ /* 0x000fea0003800000 */
[----:B0-----:R-:W0:Y:S01]  /*147e0*/  S2R R5, SR_LANEID ;  /* 0x0000000000057919 */ /* 0x001e220000000000 */
[----:B------:R-:W-:Y:S01]  /*147f0*/  VOTEU.ANY UR4, UPT, PT ;  /* 0x0000000000047886 */ /* 0x000fe200038e0100 */
[----:B------:R-:W2:Y:S01]  /*14800*/  LDC.64 R2, c[0x0][0xc60] ;  /* 0x00031800ff027b82 */ /* 0x000ea20000000a00 */
[----:B------:R-:W0:Y:S02]  /*14810*/  FLO.U32 R0, UR4 ;  /* 0x0000000400007d00 */ /* 0x000e2400080e0000 */
[----:B0-----:R-:W-:-:S06]  /*14820*/  ISETP.EQ.U32.AND P0, PT, R0, R5, PT ;  /* 0x000000050000720c */ /* 0x001fcc0003f02070 */
[----:B------:R-:W2:Y:S07]  /*14830*/  POPC R5, UR4 ;  /* 0x0000000400057d09 */ /* 0x000eae0008000000 */
[----:B--2---:R-:W2:Y:S01]  /*14840*/  @P0 ATOMG.E.ADD.STRONG.GPU PT, R3, desc[UR42][R2.64], R5 ;  /* 0x00000005020309a8 */ /* 0x004ea200081ee1ea */
[----:B------:R-:W0:Y:S02]  /*14850*/  S2R R4, SR_LTMASK ;  /* 0x0000000000047919 */ /* 0x000e240000003900 */
[----:B0-----:R-:W-:-:S04]  /*14860*/  LOP3.LUT R4, R4, UR4, RZ, 0xc0, !PT ;  /* 0x0000000404047c12 */ /* 0x001fc8000f8ec0ff */
[----:B-1----:R-:W0:Y:S01]  /*14870*/  POPC R7, R4 ;  /* 0x0000000400077309 */ /* 0x002e220000000000 */
[----:B--2---:R-:W0:Y:S02]  /*14880*/  SHFL.IDX PT, R0, R3, R0, 0x1f ;  /* 0x00001f0003007589 */ /* 0x004e2400000e0000 */
[----:B0-----:R-:W-:Y:S01]  /*14890*/  IADD3 R16, R0, UR37, R7 ;  /* 0x0000002500107c10 */ /* 0x001fe2000fffe007 */
[----:B------:R-:W-:Y:S06]  /*148a0*/  BRA `(.L_x_10595) ;  /* 0x0000003000fc7947 */ /* 0x000fec0003800000 */
.L_x_10594:
        /* <DEDUP_REMOVED lines=11> */
[----:B0-----:R-:W-:Y:S01]  /*14960*/  IMAD.U32 R5, RZ, RZ, UR7 ;  /* 0x00000007ff057e24 */ /* 0x001fe2000f8e00ff */
[----:B------:R-:W-:Y:S01]  /*14970*/  MOV R12, 0x1 ;  /* 0x00000001000c7802 */ /* 0x000fe20000000f00 */
[----:B-1----:R-:W-:Y:S02]  /*14980*/  IMAD.U32 R7, RZ, RZ, UR9 ;  /* 0x00000009ff077e24 */ /* 0x002fe4000f8e00ff */
[----:B------:R-:W-:-:S02]  /*14990*/  IMAD.U32 R10, RZ, RZ, UR4 ;  /* 0x00000004ff0a7e24 */ /* 0x000fc4000f8e00ff */
[----:B------:R-:W-:Y:S02]  /*149a0*/  IMAD.U32 R11, RZ, RZ, UR5 ;  /* 0x00000005ff0b7e24 */ /* 0x000fe4000f8e00ff */
[----:B------:R-:W-:Y:S02]  /*149b0*/  IMAD.MOV.U32 R8, RZ, RZ, 0x70 ;  /* 0x00000070ff087424 */ /* 0x000fe400078e00ff */
[----:B------:R-:W-:-:S07]  /*149c0*/  IMAD.MOV.U32 R13, RZ, RZ, RZ ;  /* 0x000000ffff0d7224 */ /* 0x000fce00078e00ff */
[----:B------:R-:W-:-:S07]  /*149d0*/  LEPC R20, `(.L_x_10597) ;  /* 0x000000001014794e */ /* 0x000fce0000000000 */
[----:B--2---:R-:W-:Y:S05]  /*149e0*/  CALL.ABS.NOINC R2 ;  /* 0x0000000002007343 */ /* 0x004fea0003c00000 */
.L_x_10597:
[----:B------:R-:W-:Y:S05]  /*149f0*/  BSYNC B6 ;  /* 0x0000000000067941 */ /* 0x000fea0003800000 */
.L_x_10596:
        /* <DEDUP_REMOVED lines=11> */
[----:B0-----:R-:W-:Y:S01]  /*14ab0*/  IMAD.U32 R5, RZ, RZ, UR7 ;  /* 0x00000007ff057e24 */ /* 0x001fe2000f8e00ff */
[----:B------:R-:W-:Y:S01]  /*14ac0*/  MOV R12, 0x1 ;  /* 0x00000001000c7802 */ /* 0x000fe20000000f00 */
[----:B-1----:R-:W-:Y:S02]  /*14ad0*/  IMAD.U32 R7, RZ, RZ, UR9 ;  /* 0x00000009ff077e24 */ /* 0x002fe4000f8e00ff */
[----:B------:R-:W-:-:S02]  /*14ae0*/  IMAD.U32 R10, RZ, RZ, UR4 ;  /* 0x00000004ff0a7e24 */ /* 0x000fc4000f8e00ff */
[----:B------:R-:W-:Y:S02]  /*14af0*/  IMAD.U32 R11, RZ, RZ, UR5 ;  /* 0x00000005ff0b7e24 */ /* 0x000fe4000f8e00ff */
[----:B------:R-:W-:Y:S02]  /*14b00*/  IMAD.MOV.U32 R8, RZ, RZ, 0x70 ;  /* 0x00000070ff087424 */ /* 0x000fe400078e00ff */
[----:B--2---:R-:W-:-:S07]  /*14b10*/  IMAD.MOV.U32 R13, RZ, RZ, RZ ;  /* 0x000000ffff0d7224 */ /* 0x004fce00078e00ff */
[----:B------:R-:W-:-:S07]  /*14b20*/  LEPC R20, `(.L_x_10600) ;  /* 0x000000001014794e */ /* 0x000fce0000000000 */
[----:B---3--:R-:W-:Y:S05]  /*14b30*/  CALL.ABS.NOINC R2 ;  /* 0x0000000002007343 */ /* 0x008fea0003c00000 */
.L_x_10600:
        /* <DEDUP_REMOVED lines=15> */
.L_x_10599:
[----:B------:R-:W-:Y:S05]  /*14c30*/  BSYNC B6 ;  /* 0x0000000000067941 */ /* 0x000fea0003800000 */
.L_x_10598:
[----:B------:R2:W3:Y:S01]  /*14c40*/  LDL R20, [R1+0x10] ;  /* 0x0000100001147983 */ /* 0x0004e20000100800 */
[----:B------:R-:W-:Y:S01]  /*14c50*/  ULDC.64 UR4, c[0x0][0x9f8] ;  /* 0x00027e0000047ab9 */ /* 0x000fe20000000a00 */
[----:B-1----:R-:W1:Y:S01]  /*14c60*/  LDC R7, c[0x0][0x430] ;  /* 0x00010c00ff077b82 */ /* 0x002e620000000800 */
[----:B------:R-:W-:Y:S01]  /*14c70*/  ISETP.NE.U32.AND P0, PT, RZ, UR4, PT ;  /* 0x00000004ff007c0c */ /* 0x000fe2000bf05070 */
[----:B------:R-:W4:Y:S03]  /*14c80*/  LDL R27, [R1+0x44] ;  /* 0x00004400011b7983 */ /* 0x000f260000100800 */
[----:B------:R-:W-:Y:S01]  /*14c90*/  ISETP.NE.AND.EX P0, PT, RZ, UR5, PT, P0 ;  /* 0x00000005ff007c0c */ /* 0x000fe2000bf05300 */
[----:B------:R-:W2:Y:S04]  /*14ca0*/  LDL R21, [R1+0x24] ;  /* 0x0000240001157983 */ /* 0x000ea80000100800 */
[----:B------:R-:W2:Y:S08]  /*14cb0*/  LDL R2, [R1+0x28] ;  /* 0x0000280001027983 */ /* 0x000eb00000100800 */
[----:B------:R-:W-:Y:S01]  /*14cc0*/  @P0 IADD3 R24, P1, R24, UR4, RZ ;  /* 0x0000000418180c10 */ /* 0x000fe2000ff3e0ff */
[----:B------:R-:W0:Y:S01]  /*14cd0*/  S2R R3, SR_TID.X ;  /* 0x0000000000037919 */ /* 0x000e220000002100 */
[----:B------:R-:W-:-:S02]  /*14ce0*/  ULDC UR4, c[0x0][0x2f4] ;  /* 0x0000bd0000047ab9 */ /* 0x000fc40000000800 */
[----:B------:R-:W-:Y:S01]  /*14cf0*/  @P0 IADD3.X R25, R25, UR5, RZ, P1, !PT ;  /* 0x0000000519190c10 */ /* 0x000fe20008ffe4ff */
[----:B------:R-:W4:Y:S04]  /*14d00*/  S2R R0, SR_TID.X ;  /* 0x0000000000007919 */ /* 0x000f280000002100 */
[----:B---3--:R-:W3:Y:S01]  /*14d10*/  @P0 LDG.E R20, desc[UR42][R24.64] ;  /* 0x0000002a18140981 */ /* 0x008ee2000c1e1900 */
[----:B-1----:R-:W-:Y:S01]  /*14d20*/  ISETP.NE.AND P1, PT, R7, 0x1, PT ;  /* 0x000000010700780c */ /* 0x002fe20003f25270 */
[----:B0-----:R-:W-:Y:S01]  /*14d30*/  IMAD.SHL.U32 R3, R3, 0x20, RZ ;  /* 0x0000002003037824 */ /* 0x001fe200078e00ff */
[----:B----4-:R-:W-:Y:S02]  /*14d40*/  LEA.HI.SX32 R27, R27, 0xffffffff, 0x19 ;  /* 0xffffffff1b1b7811 */ /* 0x010fe400078fcaff */
[----:B------:R-:W-:-:S02]  /*14d50*/  LOP3.LUT R0, R0, 0x7f, RZ, 0xc0, !PT ;  /* 0x0000007f00007812 */ /* 0x000fc400078ec0ff */
[----:B------:R-:W-:Y:S01]  /*14d60*/  LOP3.LUT R3, R3, 0x60, RZ, 0xc0, !PT ;  /* 0x0000006003037812 */ /* 0x000fe200078ec0ff */
[----:B------:R-:W-:Y:S01]  /*14d70*/  IMAD.SHL.U32 R10, R27, 0x80, RZ ;  /* 0x000000801b0a7824 */ /* 0x000fe200078e00ff */
[----:B------:R-:W-:-:S04]  /*14d80*/  SHF.R.U32.HI R0, RZ, 0x2, R0 ;  /* 0x00000002ff007819 */ /* 0x000fc80000011600 */
[----:B------:R-:W-:Y:S01]  /*14d90*/  LOP3.LUT R0, R10, R0, R3, 0xfe, !PT ;  /* 0x000000000a007212 */ /* 0x000fe200078efe03 */
[----:B------:R-:W0:Y:S08]  /*14da0*/  @P1 LDC R4, c[0x0][0x434] ;  /* 0x00010d00ff041b82 */ /* 0x000e300000000800 */
[----:B------:R-:W1:Y:S01]  /*14db0*/  @P1 LDC R5, c[0x0][0x438] ;  /* 0x00010e00ff051b82 */ /* 0x000e620000000800 */
[----:B------:R-:W4:Y:S01]  /*14dc0*/  S2R R11, SR_TID.X ;  /* 0x00000000000b7919 */ /* 0x000f220000002100 */
[----:B------:R-:W-:Y:S01]  /*14dd0*/  LOP3.LUT R23, R23, 0xfffffff7, RZ, 0xc0, !PT ;  /* 0xfffffff717177812 */ /* 0x000fe200078ec0ff */
[----:B----4-:R-:W-:-:S05]  /*14de0*/  IMAD.SHL.U32 R11, R11, 0x8, RZ ;  /* 0x000000080b0b7824 */ /* 0x010fca00078e00ff */
[----:B------:R-:W-:-:S04]  /*14df0*/  LOP3.LUT R11, R11, 0x18, RZ, 0xc0, !PT ;  /* 0x000000180b0b7812 */ /* 0x000fc800078ec0ff */
[----:B------:R-:W-:Y:S01]  /*14e00*/  LOP3.LUT R12, R11, 0x20, RZ, 0xfc, !PT ;  /* 0x000000200b0c7812 */ /* 0x000fe200078efcff */
[----:B------:R-:W-:Y:S01]  /*14e10*/  UMOV UR5, 0xffffffff ;  /* 0xffffffff00057882 */ /* 0x000fe20000000000 */
[----:B---3--:R-:W-:Y:S01]  /*14e20*/  @P0 STL [R1+0x10], R20 ;  /* 0x0000101401000387 */ /* 0x008fe20000100800 */
[C---:B--2---:R-:W-:Y:S01]  /*14e30*/  ISETP.GE.AND P0, PT, R0.reuse, R21, PT ;  /* 0x000000150000720c */ /* 0x044fe20003f06270 */
[----:B------:R-:W-:-:S04]  /*14e40*/  IMAD.IADD R0, R0, 0x1, R2 ;  /* 0x0000000100007824 */ /* 0x000fc800078e0202 */
[----:B0-----:R-:W-:-:S08]  /*14e50*/  @P1 IMAD.HI.U32 R4, R0, R4, RZ ;  /* 0x0000000400041227 */ /* 0x001fd000078e00ff */
[----:B------:R-:W0:Y:S01]  /*14e60*/  @!P0 LDC.64 R2, c[0x0][0x428] ;  /* 0x00010a00ff028b82 */ /* 0x000e220000000a00 */
[----:B------:R-:W-:Y:S01]  /*14e70*/  IMAD.MOV.U32 R6, RZ, RZ, R0 ;  /* 0x000000ffff067224 */ /* 0x000fe200078e0000 */
[----:B-1----:R-:W-:Y:S02]  /*14e80*/  @P1 SHF.R.U32.HI R6, RZ, R5, R4 ;  /* 0x00000005ff061219 */ /* 0x002fe40000011604 */
[----:B------:R-:W-:Y:S02]  /*14e90*/  SHF.R.S32.HI R8, RZ, 0x1f, R20 ;  /* 0x0000001fff087819 */ /* 0x000fe40000011414 */
[----:B------:R-:W-:-:S05]  /*14ea0*/  IADD3 R4, -R6, RZ, RZ ;  /* 0x000000ff06047210 */ /* 0x000fca0007ffe1ff */
[----:B------:R-:W-:Y:S01]  /*14eb0*/  IMAD R4, R7, R4, R0 ;  /* 0x0000000407047224 */ /* 0x000fe200078e0200 */
[--C-:B------:R-:W-:Y:S01]  /*14ec0*/  @!P0 SHF.R.S32.HI R7, RZ, 0x1f, R6.reuse ;  /* 0x0000001fff078819 */ /* 0x100fe20000011406 */
[-C--:B0-----:R-:W-:Y:S02]  /*14ed0*/  @!P0 IMAD R0, R8, R2.reuse, RZ ;  /* 0x0000000208008224 */ /* 0x081fe400078e02ff */
[----:B------:R-:W-:-:S04]  /*14ee0*/  @!P0 IMAD.WIDE.U32 R6, R20, R2, R6 ;  /* 0x0000000214068225 */ /* 0x000fc800078e0006 */
[----:B------:R-:W-:Y:S02]  /*14ef0*/  @!P0 IMAD R0, R20, R3, R0 ;  /* 0x0000000314008224 */ /* 0x000fe400078e0200 */
[----:B------:R-:W0:Y:S01]  /*14f00*/  @!P0 LDC.64 R2, c[0x0][0x418] ;  /* 0x00010600ff028b82 */ /* 0x000e220000000a00 */
[----:B------:R-:W-:Y:S01]  /*14f10*/  IMAD.U32 R5, RZ, RZ, UR38 ;  /* 0x00000026ff057e24 */ /* 0x000fe2000f8e00ff */
[----:B------:R0:W-:Y:S01]  /*14f20*/  STL [R1+0x2c], R8 ;  /* 0x00002c0801007387 */ /* 0x0001e20000100800 */
[----:B------:R-:W-:-:S03]  /*14f30*/  @!P0 IMAD.IADD R0, R7, 0x1, R0 ;  /* 0x0000000107008824 */ /* 0x000fc600078e0200 */
[----:B------:R-:W-:Y:S02]  /*14f40*/  ISETP.NE.AND P2, PT, R5, 0x3, PT ;  /* 0x000000030500780c */ /* 0x000fe40003f45270 */
[----:B0-----:R-:W-:Y:S01]  /*14f50*/  @!P0 LEA R8, P1, R6, R2, 0x2 ;  /* 0x0000000206088211 */ /* 0x001fe200078210ff */
[----:B------:R-:W-:-:S03]  /*14f60*/  IMAD.MOV.U32 R2, RZ, RZ, RZ ;  /* 0x000000ffff027224 */ /* 0x000fc600078e00ff */
[----:B------:R-:W-:-:S05]  /*14f70*/  @!P0 LEA.HI.X R9, R6, R3, R0, 0x2, P1 ;  /* 0x0000000306098211 */ /* 0x000fca00008f1400 */
[----:B------:R0:W5:Y:S01]  /*14f80*/  @!P0 LDG.E R2, desc[UR42][R8.64] ;  /* 0x0000002a08028981 */ /* 0x000162000c1e1900 */
[----:B------:R-:W-:Y:S02]  /*14f90*/  ISETP.GE.AND P0, PT, R11, UR4, PT ;  /* 0x000000040b007c0c */ /* 0x000fe4000bf06270 */
[----:B------:R-:W-:-:S04]  /*14fa0*/  @P2 LOP3.LUT R23, R23, 0x8, RZ, 0xfc, !PT ;  /* 0x0000000817172812 */ /* 0x000fc800078efcff */
        /* <DEDUP_REMOVED lines=9> */
[----:B0-----:R-:W-:Y:S06]  /*15040*/  BRA.DIV UR5, `(.L_x_10601) ;  /* 0x0000004a05847947 */ /* 0x001fec000b800000 */
.L_x_10714:
[----:B------:R-:W-:-:S05]  /*15050*/  SHF.R.S32.HI R9, RZ, 0x1f, R18 ;  /* 0x0000001fff097819 */ /* 0x000fca0000011412 */
[----:B------:R0:W-:Y:S01]  /*15060*/  STL [R1+0xc], R9 ;  /* 0x00000c0901007387 */ /* 0x0001e20000100800 */
[----:B------:R-:W-:Y:S05]  /*15070*/  @!P2 BRA `(.L_x_10602) ;  /* 0x000000000004a947 */ /* 0x000fea0003800000 */
[----:B------:R-:W-:Y:S01]  /*15080*/  BPT.TRAP 0x1 ;  /* 0x000000040000795c */ /* 0x000fe20000300000 */
.L_x_10602:
[----:B------:R-:W2:Y:S01]  /*15090*/  LDL R5, [R1] ;  /* 0x0000000001057983 */ /* 0x000ea20000100800 */
        /* <DEDUP_REMOVED lines=22> */
[----:B--2---:R-:W-:-:S04]  /*15200*/  SHF.L.U32 R5, R5, 0x1f, RZ ;  /* 0x0000001f05057819 */ /* 0x004fc800000006ff */
[----:B------:R-:W1:Y:S02]  /*15210*/  SYNCS.PHASECHK.TRANS64.TRYWAIT P0, [R0+URZ+0x2d840], R5 ;  /* 0x02d84005000075a7 */ /* 0x000e64000800017f */
[----:B-1----:R-:W-:Y:S05]  /*15220*/  @!P0 BRA `(.L_x_10604) ;  /* 0x0000004800408947 */ /* 0x002fea0003800000 */
.L_x_10715:
[----:B------:R-:W-:Y:S05]  /*15230*/  BSYNC B0 ;  /* 0x0000000000007941 */ /* 0x000fea0003800000 */
.L_x_10603:
[----:B------:R-:W2:Y:S01]  /*15240*/  LDL R7, [R1+0xc] ;  /* 0x00000c0001077983 */ /* 0x000ea20000100800 */
[----:B------:R-:W-:-:S03]  /*15250*/  ULDC.64 UR4, c[0x0][0x300] ;  /* 0x0000c00000047ab9 */ /* 0x000fc60000000a00 */
[----:B0-----:R-:W3:Y:S04]  /*15260*/  LDL R9, [R1+0x14] ;  /* 0x0000140001097983 */ /* 0x001ee80000100800 */
[----:B------:R-:W4:Y:S01]  /*15270*/  LDL R12, [R1+0x24] ;  /* 0x00002400010c7983 */ /* 0x000f220000100800 */
[----:B------:R-:W0:Y:S01]  /*15280*/  S2R R6, SR_TID.X ;  /* 0x0000000000067919 */ /* 0x000e220000002100 */
[----:B------:R-:W-:-:S04]  /*15290*/  IMAD R3, R3, UR4, RZ ;  /* 0x0000000403037c24 */ /* 0x000fc8000f8e02ff */
[C---:B------:R-:W-:Y:S02]  /*152a0*/  IMAD R3, R4.reuse, UR5, R3 ;  /* 0x0000000504037c24 */ /* 0x040fe4000f8e0203 */
[----:B-1----:R-:W-:Y:S01]  /*152b0*/  IMAD.WIDE.U32 R4, R4, UR4, RZ ;  /* 0x0000000404047c25 */ /* 0x002fe2000f8e00ff */
[----:B------:R-:W-:-:S03]  /*152c0*/  ULDC.64 UR4, c[0x0][0x310] ;  /* 0x0000c40000047ab9 */ /* 0x000fc60000000a00 */
[----:B------:R-:W-:Y:S02]  /*152d0*/  IMAD.IADD R5, R5, 0x1, R3 ;  /* 0x0000000105057824 */ /* 0x000fe400078e0203 */
[----:B------:R-:W-:Y:S01]  /*152e0*/  IMAD R8, R8, UR4, RZ ;  /* 0x0000000408087c24 */ /* 0x000fe2000f8e02ff */
[----:B0-----:R-:W-:-:S04]  /*152f0*/  LOP3.LUT R6, R6, 0x7f, RZ, 0xc0, !PT ;  /* 0x0000007f06067812 */ /* 0x001fc800078ec0ff */
[----:B------:R-:W-:Y:S02]  /*15300*/  SHF.R.U32.HI R11, RZ, 0x2, R6 ;  /* 0x00000002ff0b7819 */ /* 0x000fe40000011606 */
[----:B------:R-:W0:Y:S01]  /*15310*/  S2R R6, SR_TID.X ;  /* 0x0000000000067919 */ /* 0x000e220000002100 */
[----:B------:R-:W-:-:S04]  /*15320*/  IMAD.WIDE.U32 R4, R2, UR4, R4 ;  /* 0x0000000402047c25 */ /* 0x000fc8000f8e0004 */
[----:B------:R-:W-:Y:S01]  /*15330*/  IMAD R2, R2, UR5, R8 ;  /* 0x0000000502027c24 */ /* 0x000fe2000f8e0208 */
[----:B------:R-:W-:-:S04]  /*15340*/  ULDC.64 UR4, c[0x0][0x308] ;  /* 0x0000c20000047ab9 */ /* 0x000fc80000000a00 */
[----:B------:R-:W-:Y:S01]  /*15350*/  IADD3 R3, R5, R2, RZ ;  /* 0x0000000205037210 */ /* 0x000fe20007ffe0ff */
[----:B------:R-:W-:Y:S01]  /*15360*/  IMAD.MOV.U32 R2, RZ, RZ, R4 ;  /* 0x000000ffff027224 */ /* 0x000fe200078e0004 */
[C---:B------:R-:W-:Y:S02]  /*15370*/  LOP3.LUT P4, RZ, R23.reuse, 0x4, RZ, 0xc0, !PT ;  /* 0x0000000417ff7812 */ /* 0x040fe4000788c0ff */
[C---:B------:R-:W-:Y:S02]  /*15380*/  LOP3.LUT P3, RZ, R23.reuse, 0x2, RZ, 0xc0, !PT ;  /* 0x0000000217ff7812 */ /* 0x040fe4000786c0ff */
[----:B------:R-:W-:Y:S01]  /*15390*/  LOP3.LUT P2, RZ, R23, 0x1, RZ, 0xc0, !PT ;  /* 0x0000000117ff7812 */ /* 0x000fe2000784c0ff */
[----:B--2---:R-:W-:-:S04]  /*153a0*/  IMAD R4, R7, UR4, RZ ;  /* 0x0000000407047c24 */ /* 0x004fc8000f8e02ff */
[C---:B------:R-:W-:Y:S02]  /*153b0*/  IMAD R7, R18.reuse, UR5, R4 ;  /* 0x0000000512077c24 */ /* 0x040fe4000f8e0204 */
[----:B------:R-:W-:Y:S01]  /*153c0*/  IMAD.WIDE.U32 R4, R18, UR4, R2 ;  /* 0x0000000412047c25 */ /* 0x000fe2000f8e0002 */
[----:B------:R-:W-:-:S03]  /*153d0*/  ULDC.64 UR4, c[0x0][0x2e8] ;  /* 0x0000ba0000047ab9 */ /* 0x000fc60000000a00 */
[----:B------:R-:W-:Y:S01]  /*153e0*/  IMAD.IADD R7, R5, 0x1, R7 ;  /* 0x0000000105077824 */ /* 0x000fe200078e0207 */
[----:B------:R-:W-:Y:S01]  /*153f0*/  LEA R2, P0, R4, UR4, 0x1 ;  /* 0x0000000404027c11 */ /* 0x000fe2000f8008ff */
[----:B---3--:R-:W-:Y:S01]  /*15400*/  IMAD R8, R26, 0x3000, R9 ;  /* 0x000030001a087824 */ /* 0x008fe200078e0209 */
[----:B------:R-:W-:Y:S01]  /*15410*/  UMOV UR4, 0xffffffff ;  /* 0xffffffff00047882 */ /* 0x000fe20000000000 */
[----:B0-----:R-:W-:Y:S01]  /*15420*/  IMAD.SHL.U32 R9, R6, 0x8, RZ ;  /* 0x0000000806097824 */ /* 0x001fe200078e00ff */
[----:B----4-:R-:W-:Y:S02]  /*15430*/  IADD3 R3, -R11, R12, -R10 ;  /* 0x0000000c0b037210 */ /* 0x010fe40007ffe90a */
[----:B------:R-:W-:Y:S02]  /*15440*/  LEA.HI.X R7, R4, UR5, R7, 0x1, P0 ;  /* 0x0000000504077c11 */ /* 0x000fe400080f0c07 */
[----:B------:R-:W-:Y:S02]  /*15450*/  ISETP.GE.AND P0, PT, R3, 0x1, PT ;  /* 0x000000010300780c */ /* 0x000fe40003f06270 */
[----:B------:R-:W-:Y:S01]  /*15460*/  LOP3.LUT R9, R9, 0x18, RZ, 0xc0, !PT ;  /* 0x0000001809097812 */ /* 0x000fe200078ec0ff */
[----:B------:R-:W-:Y:S10]  /*15470*/  BRA.DIV UR4, `(.L_x_10605) ;  /* 0x0000004604c07947 */ /* 0x000ff4000b800000 */
[----:B------:R-:W0:Y:S04]  /*15480*/  SHFL.IDX PT, R4, R2, RZ, 0x1c1f ;  /* 0x001c1fff02047589 */ /* 0x000e2800000e0000 */
[----:B------:R-:W1:Y:S01]  /*15490*/  SHFL.IDX PT, R6, R7, RZ, 0x1c1f ;  /* 0x001c1fff07067589 */ /* 0x000e6200000e0000 */
[----:B0-----:R-:W-:-:S05]  /*154a0*/  @P0 LEA R5, P1, R9, R4, 0x1 ;  /* 0x0000000409050211 */ /* 0x001fca00078208ff */
[----:B-1----:R-:W-:Y:S01]  /*154b0*/  @P0 IMAD.X R4, RZ, RZ, R6, P1 ;  /* 0x000000ffff040224 */ /* 0x002fe200008e0606 */
[----:B------:R-:W-:Y:S02]  /*154c0*/  @P0 LEA R6, R8, R22, 0x1 ;  /* 0x0000001608060211 */ /* 0x000fe400078e08ff */
        /* <DEDUP_REMOVED lines=8> */
[----:B0-----:R-:W0:Y:S04]  /*15550*/  SHFL.IDX PT, R4, R2, 0x1, 0x1c1f ;  /* 0x003c1f0002047f89 */ /* 0x001e2800000e0000 */
[----:B------:R-:W1:Y:S01]  /*15560*/  SHFL.IDX PT, R6, R7, 0x1, 0x1c1f ;  /* 0x003c1f0007067f89 */ /* 0x000e6200000e0000 */
[----:B0-----:R-:W-:-:S05]  /*15570*/  @P1 LEA R5, P0, R9, R4, 0x1 ;  /* 0x0000000409051211 */ /* 0x001fca00078008ff */
[----:B-1----:R-:W-:Y:S02]  /*15580*/  @P1 IMAD.X R4, RZ, RZ, R6, P0 ;  /* 0x000000ffff041224 */ /* 0x002fe400000e0606 */
[----:B------:R-:W-:-:S03]  /*15590*/  @P1 IMAD R6, R8, 0x2, R22 ;  /* 0x0000000208061824 */ /* 0x000fc600078e0216 */
[----:B------:R-:W-:-:S04]  /*155a0*/  @P1 LOP3.LUT R5, R5, R4, RZ, 0x3c, !PT ;  /* 0x0000000405051212 */ /* 0x000fc800078e3cff */
[----:B------:R-:W-:-:S04]  /*155b0*/  @P1 LOP3.LUT R4, R5, R4, RZ, 0x3c, !PT ;  /* 0x0000000405041212 */ /* 0x000fc800078e3cff */
[----:B------:R-:W-:-:S05]  /*155c0*/  @P1 LOP3.LUT R5, R5, R4, RZ, 0x3c, !PT ;  /* 0x0000000405051212 */ /* 0x000fca00078e3cff */
[----:B------:R-:W-:Y:S04]  /*155d0*/  @P1 LDGSTS.E.BYPASS.LTC128B.128 [R6+0x15c00], desc[UR42][R4.64], !P4 ;  /* 0x15c0000004061fae */ /* 0x000fe8000e101d6a */
[----:B------:R-:W-:Y:S04]  /*155e0*/  @P1 LDGSTS.E.BYPASS.LTC128B.128 [R6+0x17c00], desc[UR42][R4.64+0x40], !P3 ;  /* 0x17c0004004061fae */ /* 0x000fe8000d901d6a */
[----:B------:R0:W-:Y:S01]  /*155f0*/  @P1 LDGSTS.E.BYPASS.LTC128B.128 [R6+0x19c00], desc[UR42][R4.64+0x80], !P2 ;  /* 0x19c0008004061fae */ /* 0x0001e2000d101d6a */
[----:B------:R-:W-:-:S03]  /*15600*/  ISETP.GE.AND P1, PT, R3, 0x41, PT ;  /* 0x000000410300780c */ /* 0x000fc60003f26270 */
[----:B0-----:R-:W0:Y:S04]  /*15610*/  SHFL.IDX PT, R4, R2, 0x2, 0x1c1f ;  /* 0x005c1f0002047f89 */ /* 0x001e2800000e0000 */
[----:B------:R-:W1:Y:S04]  /*15620*/  SHFL.IDX PT, R6, R7, 0x2, 0x1c1f ;  /* 0x005c1f0007067f89 */ /* 0x000e6800000e0000 */
[----:B------:R-:W2:Y:S04]  /*15630*/  SHFL.IDX PT, R7, R7, 0x3, 0x1c1f ;  /* 0x007c1f0007077f89 */ /* 0x000ea800000e0000 */
[----:B------:R-:W3:Y:S01]  /*15640*/  SHFL.IDX PT, R2, R2, 0x3, 0x1c1f ;  /* 0x007c1f0002027f89 */ /* 0x000ee200000e0000 */
[----:B0-----:R-:W-:-:S05]  /*15650*/  @P1 LEA R5, P0, R9, R4, 0x1 ;  /* 0x0000000409051211 */ /* 0x001fca00078008ff */
[----:B-1----:R-:W-:Y:S02]  /*15660*/  @P1 IMAD.X R4, RZ, RZ, R6, P0 ;  /* 0x000000ffff041224 */ /* 0x002fe400000e0606 */
[----:B------:R-:W-:-:S03]  /*15670*/  @P1 IMAD R6, R8, 0x2, R22 ;  /* 0x0000000208061824 */ /* 0x000fc600078e0216 */
[----:B------:R-:W-:-:S04]  /*15680*/  @P1 LOP3.LUT R5, R5, R4, RZ, 0x3c, !PT ;  /* 0x0000000405051212 */ /* 0x000fc800078e3cff */
[----:B------:R-:W-:-:S04]  /*15690*/  @P1 LOP3.LUT R4, R5, R4, RZ, 0x3c, !PT ;  /* 0x0000000405041212 */ /* 0x000fc800078e3cff */
[----:B------:R-:W-:-:S05]  /*156a0*/  @P1 LOP3.LUT R5, R5, R4, RZ, 0x3c, !PT ;  /* 0x0000000405051212 */ /* 0x000fca00078e3cff */
[----:B------:R0:W-:Y:S04]  /*156b0*/  @P1 LDGSTS.E.BYPASS.LTC128B.128 [R6+0x16400], desc[UR42][R4.64], !P4 ;  /* 0x1640000004061fae */ /* 0x0001e8000e101d6a */
[----:B------:R0:W-:Y:S04]  /*156c0*/  @P1 LDGSTS.E.BYPASS.LTC128B.128 [R6+0x18400], desc[UR42][R4.64+0x40], !P3 ;  /* 0x1840004004061fae */ /* 0x0001e8000d901d6a */
[----:B--23--:R0:W-:Y:S02]  /*156d0*/  @P1 LDGSTS.E.BYPASS.LTC128B.128 [R6+0x1a400], desc[UR42][R4.64+0x80], !P2 ;  /* 0x1a40008004061fae */ /* 0x00c1e4000d101d6a */
.L_x_10725:
[----:B------:R-:W-:-:S13]  /*156e0*/  ISETP.GE.AND P0, PT, R3, 0x61, PT ;  /* 0x000000610300780c */ /* 0x000fda0003f06270 */
[----:B------:R-:W-:Y:S01]  /*156f0*/  @P0 LEA R2, P1, R9, R2, 0x1 ;  /* 0x0000000209020211 */ /* 0x000fe200078208ff */
[----:B------:R-:W-:-:S03]  /*15700*/  @P0 IMAD R8, R8, 0x2, R22 ;  /* 0x0000000208080824 */ /* 0x000fc600078e0216 */
        /* <DEDUP_REMOVED lines=9> */
.L_x_10606:
[----:B------:R-:W-:Y:S02]  /*157a0*/  PLOP3.LUT P1, PT, P1, P0, PT, 0xa2, 0x0 ;  /* 0x000000000000781c */ /* 0x000fe40000f21472 */
[----:B------:R-:W-:-:S08]  /*157b0*/  @P0 R2UR P1, UR4, R0 ;  /* 0x00000000000402ca */ /* 0x000fd00000020000 */
[----:B------:R-:W-:-:S05]  /*157c0*/  @P0 PLOP3.LUT P0, PT, P1, PT, PT, 0x80, 0x0 ;  /* 0x000000000000081c */ /* 0x000fca0000f0f070 */
[----:B------:R-:W-:Y:S01]  /*157d0*/  @!P1 SYNCS.ARRIVE.TRANS64.RED.A0T1 RZ, [UR4+0x2d830], RZ ;  /* 0x02d830ffffff99a7 */ /* 0x000fe20008200404 */
[----:B------:R-:W-:Y:S07]  /*157e0*/  @!P1 ARRIVES.LDGSTSBAR.64.TRANSCNT [UR4+0x2d830] ;  /* 0x02d83000ff0099b0 */ /* 0x000fee0008000a84 */
[----:B------:R-:W-:Y:S05]  /*157f0*/  @P0 BRA.U.ANY `(.L_x_10606) ;  /* 0xfffffffd00e80947 */ /* 0x000fea000393ffff */
[----:B------:R-:W-:Y:S01]  /*15800*/  NOP ;  /* 0x0000000000007918 */ /* 0x000fe20000000000 */
[----:B--2---:R-:W-:-:S05]  /*15810*/  IMAD.U32 R2, RZ, RZ, UR38 ;  /* 0x00000026ff027e24 */ /* 0x004fca000f8e00ff */
[----:B------:R-:W-:-:S13]  /*15820*/  ISETP.NE.AND P2, PT, R2, 0x3, PT ;  /* 0x000000030200780c */ /* 0x000fda0003f45270 */
[----:B------:R-:W-:Y:S05]  /*15830*/  @!P2 BRA `(.L_x_10607) ;  /* 0x000000000004a947 */ /* 0x000fea0003800000 */
[----:B------:R-:W-:Y:S01]  /*15840*/  BPT.TRAP 0x1 ;  /* 0x000000040000795c */ /* 0x000fe20000300000 */
.L_x_10607:
[----:B01----:R0:W5:Y:S01]  /*15850*/  LDL.LU R4, [R1+0x8] ;  /* 0x0000080001047983 */ /* 0x0031620000300800 */
[----:B------:R0:W-:Y:S03]  /*15860*/  SYNCS.ARRIVE.TRANS64.A1T0 RZ, [R0+URZ+0x2d830], RZ ;  /* 0x02d830ff00ff79a7 */ /* 0x0001e6000810003f */
[----:B------:R0:W5:Y:S02]  /*15870*/  LDL.LU R3, [R1+0x34] ;  /* 0x0000340001037983 */ /* 0x0001640000300800 */
[----:B------:R-:W-:Y:S05]  /*15880*/  WARPSYNC.ALL ;  /* 0x0000000000007948 */ /* 0x000fea0003800000 */
[----:B------:R-:W-:Y:S01]  /*15890*/  ULDC.64 UR4, c[0x0][0x298] ;  /* 0x0000a60000047ab9 */ /* 0x000fe20000000a00 */
[----:B------:R-:W-:Y:S01]  /*158a0*/  ULDC.64 UR6, c[0x0][0xa00] ;  /* 0x0002800000067ab9 */ /* 0x000fe20000000a00 */
[----:B0-----:R-:W-:Y:S01]  /*158b0*/  VIADD R0, R22, 0xc400 ;  /* 0x0000c40016007836 */ /* 0x001fe20000000000 */
[----:B------:R-:W-:Y:S01]  /*158c0*/  BAR.SYNC.DEFER_BLOCKING 0x8, 0x200 ;  /* 0x0208000000007b1d */ /* 0x000fe20000010000 */
[----:B------:R-:W-:-:S03]  /*158d0*/  ISETP.NE.U32.AND P0, PT, RZ, UR6, PT ;  /* 0x00000006ff007c0c */ /* 0x000fc6000bf05070 */
[----:B------:R-:W-:Y:S02]  /*158e0*/  LOP3.LUT P1, RZ, R0, 0x1bf, RZ, 0xc0, !PT ;  /* 0x000001bf00ff7812 */ /* 0x000fe4000782c0ff */
[----:B------:R-:W-:Y:S01]  /*158f0*/  ISETP.NE.AND.EX P0, PT, RZ, UR7, PT, P0 ;  /* 0x00000007ff007c0c */ /* 0x000fe2000bf05300 */
[----:B------:R-:W-:Y:S03]  /*15900*/  BSSY B6, `(.L_x_10608) ;  /* 0x000001c000067945 */ /* 0x000fe60003800000 */
[----:B------:R-:W-:Y:S02]  /*15910*/  SEL R29, R29, RZ, !P0 ;  /* 0x000000ff1d1d7207 */ /* 0x000fe40004000000 */
[----:B-----5:R-:W-:-:S05]  /*15920*/  SHF.R.S32.HI R2, RZ, 0x1f, R4 ;  /* 0x0000001fff027819 */ /* 0x020fca0000011404 */
[----:B------:R-:W-:-:S04]  /*15930*/  IMAD R2, R2, UR4, RZ ;  /* 0x0000000402027c24 */ /* 0x000fc8000f8e02ff */
[C---:B------:R-:W-:Y:S01]  /*15940*/  IMAD R0, R4.reuse, UR5, R2 ;  /* 0x0000000504007c24 */ /* 0x040fe2000f8e0202 */
[----:B------:R-:W-:Y:S01]  /*15950*/  SEL R2, R3, RZ, !P0 ;  /* 0x000000ff03027207 */ /* 0x000fe20004000000 */
        /* <DEDUP_REMOVED lines=21> */
[----:B0-----:R-:W-:Y:S05]  /*15ab0*/  CALL.ABS.NOINC R2 ;  /* 0x0000000002007343 */ /* 0x001fea0003c00000 */
.L_x_10609:
[----:B------:R-:W-:Y:S05]  /*15ac0*/  BSYNC B6 ;  /* 0x0000000000067941 */ /* 0x000fea0003800000 */
.L_x_10608:
[----:B0-----:R-:W2:Y:S01]  /*15ad0*/  LDL.LU R0, [R1+0x34] ;  /* 0x0000340001007983 */ /* 0x001ea20000300800 */
[----:B------:R-:W-:Y:S01]  /*15ae0*/  ULDC.64 UR4, c[0x0][0x2d8] ;  /* 0x0000b60000047ab9 */ /* 0x000fe20000000a00 */
[----:B------:R-:W0:Y:S01]  /*15af0*/  LDC R9, c[0x0][0x448] ;  /* 0x00011200ff097b82 */ /* 0x000e220000000800 */
[----:B------:R-:W-:Y:S01]  /*15b00*/  ULDC.64 UR6, c[0x0][0x2c8] ;  /* 0x0000b20000067ab9 */ /* 0x000fe20000000a00 */
[----:B------:R-:W3:Y:S01]  /*15b10*/  LDL.LU R21, [R1+0x8] ;  /* 0x0000080001157983 */ /* 0x000ee20000300800 */
[----:B------:R-:W-:-:S03]  /*15b20*/  ULDC.64 UR8, c[0x0][0x280] ;  /* 0x0000a00000087ab9 */ /* 0x000fc60000000a00 */
[----:B------:R-:W3:Y:S04]  /*15b30*/  LDL.LU.64 R2, [R1+0x38] ;  /* 0x0000380001027983 */ /* 0x000ee80000300a00 */
[----:B------:R-:W4:Y:S01]  /*15b40*/  LDL R20, [R1+0xc] ;  /* 0x00000c0001147983 */ /* 0x000f220000100800 */
[----:B0-----:R-:W-:-:S13]  /*15b50*/  ISETP.NE.AND P0, PT, R9, 0x1, PT ;  /* 0x000000010900780c */ /* 0x001fda0003f05270 */
[----:B------:R-:W0:Y:S08]  /*15b60*/  @P0 LDC R5, c[0x0][0x44c] ;  /* 0x00011300ff050b82 */ /* 0x000e300000000800 */
[----:B------:R-:W1:Y:S08]  /*15b70*/  @P0 LDC R6, c[0x0][0x450] ;  /* 0x00011400ff060b82 */ /* 0x000e700000000800 */
[----:B------:R-:W1:Y:S01]  /*15b80*/  @P0 LDC R8, c[0x0][0x450] ;  /* 0x00011400ff080b82 */ /* 0x000e620000000800 */
[----:B--2---:R-:W-:Y:S01]  /*15b90*/  IMAD.MOV.U32 R4, RZ, RZ, R0 ;  /* 0x000000ffff047224 */ /* 0x004fe200078e0000 */
[----:B---3--:R-:W-:-:S02]  /*15ba0*/  MOV R3, R21 ;  /* 0x0000001500037202 */ /* 0x008fc40000000f00 */
[----:B------:R-:W2:Y:S01]  /*15bb0*/  S2R R21, SR_TID.X ;  /* 0x0000000000157919 */ /* 0x000ea20000002100 */
[----:B----4-:R-:W-:Y:S02]  /*15bc0*/  IMAD R0, R20, UR4, RZ ;  /* 0x0000000414007c24 */ /* 0x010fe4000f8e02ff */
[----:B------:R-:W3:Y:S01]  /*15bd0*/  S2R R20, SR_TID.X ;  /* 0x0000000000147919 */ /* 0x000ee20000002100 */
        /* <DEDUP_REMOVED lines=9> */
[----:B--2---:R-:W-:Y:S01]  /*15c70*/  IMAD.SHL.U32 R21, R21, 0x20, RZ ;  /* 0x0000002015157824 */ /* 0x004fe200078e00ff */
[----:B---3--:R-:W-:-:S04]  /*15c80*/  LOP3.LUT R20, R20, 0x7f, RZ, 0xc0, !PT ;  /* 0x0000007f14147812 */ /* 0x008fc800078ec0ff */
[----:B------:R-:W-:Y:S02]  /*15c90*/  LOP3.LUT R21, R21, 0x60, RZ, 0xc0, !PT ;  /* 0x0000006015157812 */ /* 0x000fe400078ec0ff */
[----:B------:R-:W-:-:S04]  /*15ca0*/  SHF.R.U32.HI R20, RZ, 0x2, R20 ;  /* 0x00000002ff147819 */ /* 0x000fc80000011614 */
[----:B------:R-:W-:Y:S02]  /*15cb0*/  LOP3.LUT R20, R20, R21, RZ, 0xfc, !PT ;  /* 0x0000001514147212 */ /* 0x000fe400078efcff */
[----:B------:R2:W5:Y:S03]  /*15cc0*/  LDL R21, [R1+0x40] ;  /* 0x0000400001157983 */ /* 0x0005660000100800 */
[----:B------:R-:W-:-:S04]  /*15cd0*/  IMAD R0, R17, 0xc0, R20 ;  /* 0x000000c011007824 */ /* 0x000fc800078e0214 */
[----:B0-----:R-:W-:-:S04]  /*15ce0*/  @P0 IMAD.HI.U32 R5, R0, R5, RZ ;  /* 0x0000000500050227 */ /* 0x001fc800078e00ff */
[----:B------:R-:W-:Y:S01]  /*15cf0*/  IMAD.MOV.U32 R4, RZ, RZ, R0 ;  /* 0x000000ffff047224 */ /* 0x000fe200078e0000 */
[----:B-1----:R-:W-:-:S04]  /*15d00*/  @P0 SHF.R.U32.HI R4, RZ, R6, R5 ;  /* 0x00000006ff040219 */ /* 0x002fc80000011605 */
[----:B------:R-:W-:-:S05]  /*15d10*/  SHF.R.S32.HI R5, RZ, 0x1f, R4 ;  /* 0x0000001fff057819 */ /* 0x000fca0000011404 */
[----:B------:R-:W-:Y:S01]  /*15d20*/  IMAD R5, R5, UR4, RZ ;  /* 0x0000000405057c24 */ /* 0x000fe2000f8e02ff */
[----:B------:R-:W-:-:S03]  /*15d30*/  IADD3 R7, -R4, RZ, RZ ;  /* 0x000000ff04077210 */ /* 0x000fc60007ffe1ff */
[C---:B------:R-:W-:Y:S02]  /*15d40*/  IMAD R6, R4.reuse, UR5, R5 ;  /* 0x0000000504067c24 */ /* 0x040fe4000f8e0205 */
[----:B------:R-:W-:-:S04]  /*15d50*/  IMAD.WIDE.U32 R4, R4, UR4, R2 ;  /* 0x0000000404047c25 */ /* 0x000fc8000f8e0002 */
[----:B------:R-:W-:Y:S02]  /*15d60*/  IMAD.IADD R5, R5, 0x1, R6 ;  /* 0x0000000105057824 */ /* 0x000fe400078e0206 */
[----:B------:R-:W-:-:S05]  /*15d70*/  IMAD R6, R9, R7, R0 ;  /* 0x0000000709067224 */ /* 0x000fca00078e0200 */
[----:B------:R-:W-:Y:S01]  /*15d80*/  SHF.R.S32.HI R7, RZ, 0x1f, R6 ;  /* 0x0000001fff077819 */ /* 0x000fe20000011406 */
[----:B------:R-:W-:-:S04]  /*15d90*/  IMAD.WIDE.U32 R4, R6, UR6, R4 ;  /* 0x0000000606047c25 */ /* 0x000fc8000f8e0004 */
[----:B------:R-:W-:-:S04]  /*15da0*/  IMAD R7, R7, UR6, RZ ;  /* 0x0000000607077c24 */ /* 0x000fc8000f8e02ff */
[----:B------:R-:W-:Y:S02]  /*15db0*/  IMAD R6, R6, UR7, R7 ;  /* 0x0000000706067c24 */ /* 0x000fe4000f8e0207 */
[----:B------:R-:W0:Y:S01]  /*15dc0*/  @P0 LDC R7, c[0x0][0x44c] ;  /* 0x00011300ff070b82 */ /* 0x000e220000000800 */
[----:B------:R-:W-:Y:S01]  /*15dd0*/  VIADD R0, R0, 0x80 ;  /* 0x0000008000007836 */ /* 0x000fe20000000000 */
[----:B------:R-:W1:Y:S01]  /*15de0*/  S2R R13, SR_TID.X ;  /* 0x00000000000d7919 */ /* 0x000e620000002100 */
[----:B------:R-:W-:Y:S01]  /*15df0*/  IMAD.IADD R6, R5, 0x1, R6 ;  /* 0x0000000105067824 */ /* 0x000fe200078e0206 */
[----:B------:R-:W-:-:S04]  /*15e00*/  LEA R5, P1, R4, UR8, 0x1 ;  /* 0x0000000804057c11 */ /* 0x000fc8000f8208ff */
[----:B------:R-:W-:Y:S01]  /*15e10*/  LEA.HI.X R4, R4, UR9, R6, 0x1, P1 ;  /* 0x0000000904047c11 */ /* 0x000fe200088f0c06 */
[----:B------:R-:W-:Y:S02]  /*15e20*/  IMAD.MOV.U32 R6, RZ, RZ, R0 ;  /* 0x000000ffff067224 */ /* 0x000fe400078e0000 */
[----:B0-----:R-:W-:-:S05]  /*15e30*/  @P0 IMAD.HI.U32 R7, R0, R7, RZ ;  /* 0x0000000700070227 */ /* 0x001fca00078e00ff */
[----:B------:R-:W-:-:S04]  /*15e40*/  @P0 SHF.R.U32.HI R6, RZ, R8, R7 ;  /* 0x00000008ff060219 */ /* 0x000fc80000011607 */
[----:B------:R-:W-:-:S05]  /*15e50*/  IADD3 R7, -R6, RZ, RZ ;  /* 0x000000ff06077210 */ /* 0x000fca0007ffe1ff */
[----:B------:R-:W-:Y:S01]  /*15e60*/  IMAD R0, R9, R7, R0 ;  /* 0x0000000709007224 */ /* 0x000fe200078e0200 */
[----:B------:R-:W-:Y:S01]  /*15e70*/  SHF.R.S32.HI R7, RZ, 0x1f, R6 ;  /* 0x0000001fff077819 */ /* 0x000fe20000011406 */
[----:B------:R-:W-:-:S04]  /*15e80*/  IMAD.WIDE.U32 R2, R6, UR4, R2 ;  /* 0x0000000406027c25 */ /* 0x000fc8000f8e0002 */
[----:B------:R-:W-:Y:S01]  /*15e90*/  IMAD R7, R7, UR4, RZ ;  /* 0x0000000407077c24 */ /* 0x000fe2000f8e02ff */
[----:B------:R-:W-:-:S03]  /*15ea0*/  ULDC UR4, c[0x0][0x2b8] ;  /* 0x0000ae0000047ab9 */ /* 0x000fc60000000800 */
[----:B------:R-:W-:Y:S01]  /*15eb0*/  IMAD R7, R6, UR5, R7 ;  /* 0x0000000506077c24 */ /* 0x000fe2000f8e0207 */
[----:B------:R-:W-:Y:S01]  /*15ec0*/  SHF.R.S32.HI R6, RZ, 0x1f, R0 ;  /* 0x0000001fff067819 */ /* 0x000fe20000011400 */
[----:B-1----:R-:W-:Y:S02]  /*15ed0*/  IMAD.SHL.U32 R11, R13, 0x8, RZ ;  /* 0x000000080d0b7824 */ /* 0x002fe400078e00ff */
[----:B------:R-:W-:Y:S02]  /*15ee0*/  IMAD.IADD R3, R3, 0x1, R7 ;  /* 0x0000000103037824 */ /* 0x000fe400078e0207 */
[----:B------:R-:W-:Y:S01]  /*15ef0*/  IMAD R6, R6, UR6, RZ ;  /* 0x0000000606067c24 */ /* 0x000fe2000f8e02ff */
[----:B------:R-:W-:Y:S01]  /*15f00*/  LOP3.LUT R11, R11, 0x18, RZ, 0xc0, !PT ;  /* 0x000000180b0b7812 */ /* 0x000fe200078ec0ff */
[----:B------:R-:W-:-:S04]  /*15f10*/  IMAD.WIDE.U32 R2, R0, UR6, R2 ;  /* 0x0000000600027c25 */ /* 0x000fc8000f8e0002 */
[----:B------:R-:W-:Y:S02]  /*15f20*/  IMAD R6, R0, UR7, R6 ;  /* 0x0000000700067c24 */ /* 0x000fe4000f8e0206 */
[----:B------:R-:W-:Y:S01]  /*15f30*/  IMAD.SHL.U32 R10, R13, 0x8, RZ ;  /* 0x000000080d0a7824 */ /* 0x000fe200078e00ff */
[----:B------:R-:W-:Y:S01]  /*15f40*/  LEA R7, P0, R2, UR8, 0x1 ;  /* 0x0000000802077c11 */ /* 0x000fe2000f8008ff */
[----:B------:R-:W-:Y:S01]  /*15f50*/  IMAD.IADD R6, R3, 0x1, R6 ;  /* 0x0000000103067824 */ /* 0x000fe200078e0206 */
[C---:B------:R-:W-:Y:S02]  /*15f60*/  LOP3.LUT R12, R11.reuse, 0x20, RZ, 0xfc, !PT ;  /* 0x000000200b0c7812 */ /* 0x040fe400078efcff */
[----:B------:R-:W-:Y:S02]  /*15f70*/  LOP3.LUT R10, R10, 0x18, RZ, 0xc0, !PT ;  /* 0x000000180a0a7812 */ /* 0x000fe400078ec0ff */
[----:B------:R-:W-:Y:S01]  /*15f80*/  LOP3.LUT R11, R11, 0x40, RZ, 0xfc, !PT ;  /* 0x000000400b0b7812 */ /* 0x000fe200078efcff */
[----:B------:R-:W-:Y:S01]  /*15f90*/  UMOV UR5, 0xffffffff ;  /* 0xffffffff00057882 */ /* 0x000fe20000000000 */
[----:B------:R-:W-:-:S02]  /*15fa0*/  LEA.HI.X R6, R2, UR9, R6, 0x1, P0 ;  /* 0x0000000902067c11 */ /* 0x000fc400080f0c06 */
[----:B------:R-:W-:Y:S02]  /*15fb0*/  LOP3.LUT R20, R13, 0x7f, RZ, 0xc0, !PT ;  /* 0x0000007f0d147812 */ /* 0x000fe400078ec0ff */
[----:B------:R-:W-:Y:S02]  /*15fc0*/  ISETP.GE.AND P0, PT, R10, UR4, PT ;  /* 0x000000040a007c0c */ /* 0x000fe4000bf06270 */
[----:B------:R-:W-:Y:S02]  /*15fd0*/  ISETP.GE.AND P1, PT, R12, UR4, PT ;  /* 0x000000040c007c0c */ /* 0x000fe4000bf26270 */
[----:B------:R-:W-:Y:S02]  /*15fe0*/  ISETP.GE.AND P2, PT, R11, UR4, PT ;  /* 0x000000040b007c0c */ /* 0x000fe4000bf46270 */
[----:B------:R-:W-:Y:S01]  /*15ff0*/  SHF.R.U32.HI R20, RZ, 0x2, R20 ;  /* 0x00000002ff147819 */ /* 0x000fe20000011614 */
[----:B--2---:R-:W-:Y:S10]  /*16000*/  BRA.DIV UR5, `(.L_x_10610) ;  /* 0x0000004205447947 */ /* 0x004ff4000b800000 */
[----:B------:R-:W2:Y:S01]  /*16010*/  LDL R8, [R1+0x30] ;  /* 0x0000300001087983 */ /* 0x000ea20000100800 */
[----:B-----5:R-:W-:Y:S02]  /*16020*/  IMAD R0, R21, R9, RZ ;  /* 0x0000000915007224 */ /* 0x020fe400078e02ff */
[----:B------:R-:W-:Y:S01]  /*16030*/  IMAD R17, R17, 0xc0, R20 ;  /* 0x000000c011117824 */ /* 0x000fe200078e0214 */
[----:B------:R-:W0:Y:S04]  /*16040*/  SHFL.IDX PT, R3, R5, RZ, 0x1c1f ;  /* 0x001c1fff05037589 */ /* 0x000e2800000e0000 */
[----:B------:R-:W1:Y:S01]  /*16050*/  SHFL.IDX PT, R2, R4, RZ, 0x1c1f ;  /* 0x001c1fff04027589 */ /* 0x000e6200000e0000 */
[----:B------:R-:W-:-:S13]  /*16060*/  ISETP.GE.AND P3, PT, R17, R0, PT ;  /* 0x000000001100720c */ /* 0x000fda0003f66270 */
[----:B0-----:R-:W-:-:S04]  /*16070*/  @!P3 LEA R3, P4, R10, R3, 0x1 ;  /* 0x000000030a03b211 */ /* 0x001fc800078808ff */
[----:B-1----:R-:W-:-:S04]  /*16080*/  @!P3 IADD3.X R2, RZ, R2, RZ, P4, !PT ;  /* 0x00000002ff02b210 */ /* 0x002fc800027fe4ff */
[----:B------:R-:W-:-:S04]  /*16090*/  @!P3 LOP3.LUT R3, R3, R2, RZ, 0x3c, !PT ;  /* 0x000000020303b212 */ /* 0x000fc800078e3cff */
[----:B------:R-:W-:-:S04]  /*160a0*/  @!P3 LOP3.LUT R2, R3, R2, RZ, 0x3c, !PT ;  /* 0x000000020302b212 */ /* 0x000fc800078e3cff */
[----:B------:R-:W-:-:S05]  /*160b0*/  @!P3 LOP3.LUT R3, R3, R2, RZ, 0x3c, !PT ;  /* 0x000000020303b212 */ /* 0x000fca00078e3cff */
[----:B------:R-:W-:Y:S01]  /*160c0*/  @!PT LDS RZ, [RZ] ;  /* 0x00000000fffff984 */ /* 0x000fe20000000800 */
[----:B--2---:R-:W-:Y:S04]  /*160d0*/  @!P3 LDGSTS.E.BYPASS.LTC128B.128 [R8+0xc400], desc[UR42][R2.64], !P0 ;  /* 0x0c4000000208bfae */ /* 0x004fe8000c101d6a */
[----:B------:R-:W-:Y:S04]  /*160e0*/  @!P3 LDGSTS.E.BYPASS.LTC128B.128 [R8+0xf400], desc[UR42][R2.64+0x40], !P1 ;  /* 0x0f4000400208bfae */ /* 0x000fe8000c901d6a */
[----:B------:R0:W-:Y:S02]  /*160f0*/  @!P3 LDGSTS.E.BYPASS.LTC128B.128 [R8+0x12400], desc[UR42][R2.64+0x80], !P2 ;  /* 0x124000800208bfae */ /* 0x0001e4000d101d6a */
[----:B0-----:R-:W-:-:S02]  /*16100*/  VIADD R2, R17, 0x20 ;  /* 0x0000002011027836 */ /* 0x001fc40000000000 */
[----:B------:R-:W0:Y:S03]  /*16110*/  SHFL.IDX PT, R3, R5, 0x1, 0x1c1f ;  /* 0x003c1f0005037f89 */ /* 0x000e2600000e0000 */
[----:B------:R-:W-:Y:S02]  /*16120*/  ISETP.GE.AND P3, PT, R2, R0, PT ;  /* 0x000000000200720c */ /* 0x000fe40003f66270 */
[----:B------:R-:W1:Y:S11]  /*16130*/  SHFL.IDX PT, R2, R4, 0x1, 0x1c1f ;  /* 0x003c1f0004027f89 */ /* 0x000e7600000e0000 */
[----:B0-----:R-:W-:-:S05]  /*16140*/  @!P3 LEA R3, P4, R10, R3, 0x1 ;  /* 0x000000030a03b211 */ /* 0x001fca00078808ff */
[----:B-1----:R-:W-:-:S05]  /*16150*/  @!P3 IMAD.X R2, RZ, RZ, R2, P4 ;  /* 0x000000ffff02b224 */ /* 0x002fca00020e0602 */
[----:B------:R-:W-:-:S04]  /*16160*/  @!P3 LOP3.LUT R3, R3, R2, RZ, 0x3c, !PT ;  /* 0x000000020303b212 */ /* 0x000fc800078e3cff */
[----:B------:R-:W-:-:S04]  /*16170*/  @!P3 LOP3.LUT R2, R3, R2, RZ, 0x3c, !PT ;  /* 0x000000020302b212 */ /* 0x000fc800078e3cff */
[----:B------:R-:W-:-:S05]  /*16180*/  @!P3 LOP3.LUT R3, R3, R2, RZ, 0x3c, !PT ;  /* 0x000000020303b212 */ /* 0x000fca00078e3cff */
[----:B------:R-:W-:Y:S04]  /*16190*/  @!P3 LDGSTS.E.BYPASS.LTC128B.128 [R8+0xcc00], desc[UR42][R2.64], !P0 ;  /* 0x0cc000000208bfae */ /* 0x000fe8000c101d6a */
[----:B------:R-:W-:Y:S04]  /*161a0*/  @!P3 LDGSTS.E.BYPASS.LTC128B.128 [R8+0xfc00], desc[UR42][R2.64+0x40], !P1 ;  /* 0x0fc000400208bfae */ /* 0x000fe8000c901d6a */
[----:B------:R0:W-:Y:S02]  /*161b0*/  @!P3 LDGSTS.E.BYPASS.LTC128B.128 [R8+0x12c00], desc[UR42][R2.64+0x80], !P2 ;  /* 0x12c000800208bfae */ /* 0x0001e4000d101d6a */
[----:B0-----:R-:W-:-:S02]  /*161c0*/  VIADD R2, R17, 0x40 ;  /* 0x0000004011027836 */ /* 0x001fc40000000000 */
[----:B------:R-:W0:Y:S03]  /*161d0*/  SHFL.IDX PT, R3, R5, 0x2, 0x1c1f ;  /* 0x005c1f0005037f89 */ /* 0x000e2600000e0000 */
[----:B------:R-:W-:Y:S01]  /*161e0*/  ISETP.GE.AND P3, PT, R2, R0, PT ;  /* 0x000000000200720c */ /* 0x000fe20003f66270 */
[----:B------:R-:W-:Y:S04]  /*161f0*/  SHFL.IDX PT, R5, R5, 0x3, 0x1c1f ;  /* 0x007c1f0005057f89 */ /* 0x000fe800000e0000 */
[----:B------:R-:W1:Y:S04]  /*16200*/  SHFL.IDX PT, R2, R4, 0x2, 0x1c1f ;  /* 0x005c1f0004027f89 */ /* 0x000e6800000e0000 */
[----:B------:R-:W2:Y:S04]  /*16210*/  SHFL.IDX PT, R4, R4, 0x3, 0x1c1f ;  /* 0x007c1f0004047f89 */ /* 0x000ea800000e0000 */
        /* <DEDUP_REMOVED lines=8> */
[----:B0-----:R-:W-:-:S04]  /*162a0*/  IADD3 R2, R17, 0x60, RZ ;  /* 0x0000006011027810 */ /* 0x001fc80007ffe0ff */
[----:B------:R-:W-:-:S13]  /*162b0*/  ISETP.GE.AND P3, PT, R2, R0, PT ;  /* 0x000000000200720c */ /* 0x000fda0003f66270 */
[----:B------:R-:W-:-:S05]  /*162c0*/  @!P3 LEA R2, P4, R10, R5, 0x1 ;  /* 0x000000050a02b211 */ /* 0x000fca00078808ff */
[----:B--2---:R-:W-:Y:S02]  /*162d0*/  @!P3 IMAD.X R3, RZ, RZ, R4, P4 ;  /* 0x000000ffff03b224 */ /* 0x004fe400020e0604 */
[----:B------:R-:W-:-:S03]  /*162e0*/  VIADD R4, R17, 0x80 ;  /* 0x0000008011047836 */ /* 0x000fc60000000000 */
[----:B------:R-:W-:Y:S04]  /*162f0*/  @!P3 LDGSTS.E.BYPASS.LTC128B.128 [R8+0xdc00], desc[UR42][R2.64], !P0 ;  /* 0x0dc000000208bfae */ /* 0x000fe8000c101d6a */
[----:B------:R-:W-:Y:S04]  /*16300*/  @!P3 LDGSTS.E.BYPASS.LTC128B.128 [R8+0x10c00], desc[UR42][R2.64+0x40], !P1 ;  /* 0x10c000400208bfae */ /* 0x000fe8000c901d6a */
[----:B------:R0:W-:Y:S01]  /*16310*/  @!P3 LDGSTS.E.BYPASS.LTC128B.128 [R8+0x13c00], desc[UR42][R2.64+0x80], !P2 ;  /* 0x13c000800208bfae */ /* 0x0001e2000d101d6a */
[----:B------:R-:W-:-:S03]  /*16320*/  ISETP.GE.AND P3, PT, R4, R0, PT ;  /* 0x000000000400720c */ /* 0x000fc60003f66270 */
[----:B0-----:R-:W0:Y:S04]  /*16330*/  SHFL.IDX PT, R3, R7, RZ, 0x1c1f ;  /* 0x001c1fff07037589 */ /* 0x001e2800000e0000 */
[----:B------:R-:W1:Y:S04]  /*16340*/  SHFL.IDX PT, R2, R6, RZ, 0x1c1f ;  /* 0x001c1fff06027589 */ /* 0x000e6800000e0000 */
[----:B------:R-:W2:Y:S02]  /*16350*/  SHFL.IDX PT, R6, R6, 0x1, 0x1c1f ;  /* 0x003c1f0006067f89 */ /* 0x000ea400000e0000 */
[----:B0-----:R-:W-:-:S05]  /*16360*/  @!P3 LEA R3, P4, R10, R3, 0x1 ;  /* 0x000000030a03b211 */ /* 0x001fca00078808ff */
[----:B-1----:R-:W-:-:S05]  /*16370*/  @!P3 IMAD.X R2, RZ, RZ, R2, P4 ;  /* 0x000000ffff02b224 */ /* 0x002fca00020e0602 */
[----:B------:R-:W-:-:S04]  /*16380*/  @!P3 LOP3.LUT R3, R3, R2, RZ, 0x3c, !PT ;  /* 0x000000020303b212 */ /* 0x000fc800078e3cff */
[----:B------:R-:W-:-:S04]  /*16390*/  @!P3 LOP3.LUT R2, R3, R2, RZ, 0x3c, !PT ;  /* 0x000000020302b212 */ /* 0x000fc800078e3cff */
[----:B------:R-:W-:-:S05]  /*163a0*/  @!P3 LOP3.LUT R3, R3, R2, RZ, 0x3c, !PT ;  /* 0x000000020303b212 */ /* 0x000fca00078e3cff */
[----:B------:R-:W-:Y:S04]  /*163b0*/  @!P3 LDGSTS.E.BYPASS.LTC128B.128 [R8+0xe400], desc[UR42][R2.64], !P0 ;  /* 0x0e4000000208bfae */ /* 0x000fe8000c101d6a */
[----:B------:R-:W-:Y:S04]  /*163c0*/  @!P3 LDGSTS.E.BYPASS.LTC128B.128 [R8+0x11400], desc[UR42][R2.64+0x40], !P1 ;  /* 0x114000400208bfae */ /* 0x000fe8000c901d6a */
[----:B------:R0:W-:Y:S04]  /*163d0*/  @!P3 LDGSTS.E.BYPASS.LTC128B.128 [R8+0x14400], desc[UR42][R2.64+0x80], !P2 ;  /* 0x144000800208bfae */ /* 0x0001e8000d101d6a */
[----:B0-2---:R0:W1:Y:S02]  /*163e0*/  SHFL.IDX PT, R2, R7, 0x1, 0x1c1f ;  /* 0x003c1f0007027f89 */ /* 0x00506400000e0000 */
.L_x_10738:
[----:B------:R-:W2:Y:S01]  /*163f0*/  LDL R4, [R1+0x30] ;  /* 0x0000300001047983 */ /* 0x000ea20000100800 */
[----:B------:R-:W-:-:S05]  /*16400*/  VIADD R17, R17, 0xa0 ;  /* 0x000000a011117836 */ /* 0x000fca0000000000 */
[----:B------:R-:W-:-:S13]  /*16410*/  ISETP.GE.AND P3, PT, R17, R0, PT ;  /* 0x000000001100720c */ /* 0x000fda0003f66270 */
[----:B-1----:R-:W-:-:S04]  /*16420*/  @!P3 LEA R2, P4, R10, R2, 0x1 ;  /* 0x000000020a02b211 */ /* 0x002fc800078808ff */
[----:B------:R-:W-:-:S05]  /*16430*/  @!P3 IADD3.X R3, RZ, R6, RZ, P4, !PT ;  /* 0x00000006ff03b210 */ /* 0x000fca00027fe4ff */
[----:B------:R-:W-:Y:S01]  /*16440*/  @!PT LDS RZ, [RZ] ;  /* 0x00000000fffff984 */ /* 0x000fe20000000800 */
[----:B------:R-:W-:Y:S01]  /*16450*/  @!PT LDS RZ, [RZ] ;  /* 0x00000000fffff984 */ /* 0x000fe20000000800 */
[----:B------:R-:W-:Y:S01]  /*16460*/  @!PT LDS RZ, [RZ] ;  /* 0x00000000fffff984 */ /* 0x000fe20000000800 */
[----:B--2---:R1:W-:Y:S01]  /*16470*/  @!P3 LDGSTS.E.BYPASS.LTC128B.128 [R4+0xec00], desc[UR42][R2.64], !P0 ;  /* 0x0ec000000204bfae */ /* 0x0043e2000c101d6a */
[----:B------:R-:W-:-:S03]  /*16480*/  PLOP3.LUT P0, PT, PT, PT, PT, 0x80, 0x0 ;  /* 0x000000000000781c */ /* 0x000fc60003f0f070 */
[----:B------:R1:W-:Y:S04]  /*16490*/  @!P3 LDGSTS.E.BYPASS.LTC128B.128 [R4+0x11c00], desc[UR42][R2.64+0x40], !P1 ;  /* 0x11c000400204bfae */ /* 0x0003e8000c901d6a */
[----:B------:R1:W-:Y:S01]  /*164a0*/  @!P3 LDGSTS.E.BYPASS.LTC128B.128 [R4+0x14c00], desc[UR42][R2.64+0x80], !P2 ;  /* 0x14c000800204bfae */ /* 0x0003e2000d101d6a */
[----:B------:R-:W-:-:S05]  /*164b0*/  NOP ;  /* 0x0000000000007918 */ /* 0x000fca0000000000 */
.L_x_10611:
        /* <DEDUP_REMOVED lines=18> */
.L_x_10739:
[----:B------:R-:W-:Y:S05]  /*165e0*/  BSYNC B0 ;  /* 0x0000000000007941 */ /* 0x000fea0003800000 */
.L_x_10612:
[----:B------:R-:W2:Y:S01]  /*165f0*/  LDL R2, [R1+0x24] ;  /* 0x0000240001027983 */ /* 0x000ea20000100800 */
[----:B------:R-:W-:Y:S01]  /*16600*/  BSSY B0, `(.L_x_10614) ;  /* 0x00000f7000007945 */ /* 0x000fe20003800000 */
[----:B--2---:R-:W-:-:S13]  /*16610*/  ISETP.GE.AND P0, PT, R2, 0x81, PT ;  /* 0x000000810200780c */ /* 0x004fda0003f06270 */
[----:B------:R-:W-:Y:S05]  /*16620*/  @!P0 BRA `(.L_x_10615) ;  /* 0x0000000c00d08947 */ /* 0x000fea0003800000 */
[----:B------:R-:W1:Y:S01]  /*16630*/  LDL.LU R3, [R1+0x44] ;  /* 0x0000440001037983 */ /* 0x000e620000300800 */
[----:B------:R-:W-:Y:S01]  /*16640*/  ULDC UR4, c[0x0][0x2f4] ;  /* 0x0000bd0000047ab9 */ /* 0x000fe20000000800 */
[----:B------:R-:W2:Y:S02]  /*16650*/  S2R R2, SR_TID.X ;  /* 0x0000000000027919 */ /* 0x000ea40000002100 */
[----:B------:R3:W5:Y:S04]  /*16660*/  LDL.LU R17, [R1] ;  /* 0x0000000001117983 */ /* 0x0007680000300800 */
[----:B------:R3:W-:Y:S01]  /*16670*/  STL [R1+0x8], R27 ;  /* 0x0000081b01007387 */ /* 0x0007e20000100800 */
[----:B------:R-:W-:Y:S02]  /*16680*/  IMAD.MOV.U32 R10, RZ, RZ, R26 ;  /* 0x000000ffff0a7224 */ /* 0x000fe400078e001a */
[----:B--2---:R-:W-:-:S05]  /*16690*/  IMAD.SHL.U32 R4, R2, 0x8, RZ ;  /* 0x0000000802047824 */ /* 0x004fca00078e00ff */
[----:B------:R-:W-:-:S04]  /*166a0*/  LOP3.LUT R4, R4, 0x18, RZ, 0xc0, !PT ;  /* 0x0000001804047812 */ /* 0x000fc800078ec0ff */
[C---:B------:R-:W-:Y:S02]  /*166b0*/  LOP3.LUT R2, R4.reuse, 0x40, RZ, 0xfc, !PT ;  /* 0x0000004004027812 */ /* 0x040fe400078efcff */
[----:B------:R-:W-:Y:S02]  /*166c0*/  ISETP.GE.AND P3, PT, R4, UR4, PT ;  /* 0x0000000404007c0c */ /* 0x000fe4000bf66270 */
[----:B------:R-:W-:Y:S02]  /*166d0*/  ISETP.GE.AND P1, PT, R2, UR4, PT ;  /* 0x0000000402007c0c */ /* 0x000fe4000bf26270 */
[----:B-1----:R-:W-:Y:S02]  /*166e0*/  LEA.HI.SX32 R0, R3, 0xfffffffe, 0x19 ;  /* 0xfffffffe03007811 */ /* 0x002fe400078fcaff */
[----:B------:R-:W-:-:S04]  /*166f0*/  LOP3.LUT R3, R4, 0x20, RZ, 0xfc, !PT ;  /* 0x0000002004037812 */ /* 0x000fc800078efcff */
[----:B---3--:R-:W-:-:S13]  /*16700*/  ISETP.GE.AND P2, PT, R3, UR4, PT ;  /* 0x0000000403007c0c */ /* 0x008fda000bf46270 */
.L_x_10628:
[----:B------:R-:W2:Y:S01]  /*16710*/  LDL R8, [R1+0x28] ;  /* 0x0000280001087983 */ /* 0x000ea20000100800 */
[----:B------:R-:W1:Y:S03]  /*16720*/  LDC R9, c[0x0][0x430] ;  /* 0x00010c00ff097b82 */ /* 0x000e660000000800 */
[----:B0-----:R-:W3:Y:S04]  /*16730*/  LDL R7, [R1+0x2c] ;  /* 0x00002c0001077983 */ /* 0x001ee80000100800 */
[----:B------:R-:W4:Y:S01]  /*16740*/  LDL R6, [R1+0x10] ;  /* 0x0000100001067983 */ /* 0x000f220000100800 */
[----:B------:R-:W0:Y:S01]  /*16750*/  S2R R2, SR_TID.X ;  /* 0x0000000000027919 */ /* 0x000e220000002100 */
[----:B-1----:R-:W-:-:S13]  /*16760*/  ISETP.NE.AND P0, PT, R9, 0x1, PT ;  /* 0x000000010900780c */ /* 0x002fda0003f05270 */
[----:B------:R-:W1:Y:S01]  /*16770*/  @P0 LDC R5, c[0x0][0x434] ;  /* 0x00010d00ff050b82 */ /* 0x000e620000000800 */
[----:B0-----:R-:W-:-:S04]  /*16780*/  LOP3.LUT R3, R2, 0x7f, RZ, 0xc0, !PT ;  /* 0x0000007f02037812 */ /* 0x001fc800078ec0ff */
[----:B------:R-:W-:-:S03]  /*16790*/  SHF.R.U32.HI R4, RZ, 0x2, R3 ;  /* 0x00000002ff047819 */ /* 0x000fc60000011603 */
[----:B------:R-:W0:Y:S01]  /*167a0*/  @P0 LDC R3, c[0x0][0x438] ;  /* 0x00010e00ff030b82 */ /* 0x000e220000000800 */
[----:B------:R-:W-:Y:S01]  /*167b0*/  SHF.L.U32 R2, R2, 0x5, RZ ;  /* 0x0000000502027819 */ /* 0x000fe200000006ff */
[----:B------:R-:W-:-:S03]  /*167c0*/  IMAD R4, R0, 0x80, R4 ;  /* 0x0000008000047824 */ /* 0x000fc600078e0204 */
[----:B------:R-:W-:Y:S01]  /*167d0*/  LOP3.LUT R2, R2, 0x60, RZ, 0xc0, !PT ;  /* 0x0000006002027812 */ /* 0x000fe200078ec0ff */
[----:B------:R-:W-:Y:S05]  /*167e0*/  YIELD ;  /* 0x0000000000007946 */ /* 0x000fea0003800000 */
[----:B------:R-:W-:Y:S01]  /*167f0*/  ULDC.64 UR4, c[0x0][0x428] ;  /* 0x00010a0000047ab9 */ /* 0x000fe20000000a00 */
[----:B--2---:R-:W-:-:S05]  /*16800*/  IADD3 R4, R2, R4, R8 ;  /* 0x0000000402047210 */ /* 0x004fca0007ffe008 */
[----:B-1----:R-:W-:-:S04]  /*16810*/  @P0 IMAD.HI.U32 R5, R4, R5, RZ ;  /* 0x0000000504050227 */ /* 0x002fc800078e00ff */
[----:B------:R-:W-:Y:S01]  /*16820*/  IMAD.MOV.U32 R2, RZ, RZ, R4 ;  /* 0x000000ffff027224 */ /* 0x000fe200078e0004 */
[----:B0-----:R-:W-:-:S05]  /*16830*/  @P0 SHF.R.U32.HI R2, RZ, R3, R5 ;  /* 0x00000003ff020219 */ /* 0x001fca0000011605 */
[----:B------:R-:W-:-:S04]  /*16840*/  IMAD.MOV R3, RZ, RZ, -R2 ;  /* 0x000000ffff037224 */ /* 0x000fc800078e0a02 */
[----:B------:R-:W-:Y:S01]  /*16850*/  IMAD R9, R9, R3, R4 ;  /* 0x0000000309097224 */ /* 0x000fe200078e0204 */
[----:B------:R-:W-:Y:S01]  /*16860*/  SHF.R.S32.HI R3, RZ, 0x1f, R2 ;  /* 0x0000001fff037819 */ /* 0x000fe20000011402 */
[----:B---3--:R-:W-:-:S04]  /*16870*/  IMAD R4, R7, UR4, RZ ;  /* 0x0000000407047c24 */ /* 0x008fc8000f8e02ff */
[C---:B----4-:R-:W-:Y:S02]  /*16880*/  IMAD R4, R6.reuse, UR5, R4 ;  /* 0x0000000506047c24 */ /* 0x050fe4000f8e0204 */
[----:B------:R-:W-:Y:S01]  /*16890*/  IMAD.WIDE.U32 R2, R6, UR4, R2 ;  /* 0x0000000406027c25 */ /* 0x000fe2000f8e0002 */
[----:B------:R-:W-:-:S03]  /*168a0*/  ULDC.64 UR4, c[0x0][0x418] ;  /* 0x0001060000047ab9 */ /* 0x000fc60000000a00 */
[----:B------:R-:W-:Y:S01]  /*168b0*/  IMAD.IADD R3, R4, 0x1, R3 ;  /* 0x0000000104037824 */ /* 0x000fe200078e0203 */
[----:B------:R-:W-:-:S04]  /*168c0*/  LEA R4, P0, R2, UR4, 0x2 ;  /* 0x0000000402047c11 */ /* 0x000fc8000f8010ff */
[----:B------:R-:W-:-:S05]  /*168d0*/  LEA.HI.X R5, R2, UR5, R3, 0x2, P0 ;  /* 0x0000000502057c11 */ /* 0x000fca00080f1403 */
[----:B------:R-:W2:Y:S01]  /*168e0*/  LDG.E R8, desc[UR42][R4.64] ;  /* 0x0000002a04087981 */ /* 0x000ea2000c1e1900 */
[----:B------:R-:W-:-:S04]  /*168f0*/  IADD3 R26, R10, 0x1, RZ ;  /* 0x000000010a1a7810 */ /* 0x000fc80007ffe0ff */
[----:B------:R-:W-:-:S04]  /*16900*/  ISETP.NE.AND P0, PT, R26, 0x2, PT ;  /* 0x000000021a00780c */ /* 0x000fc80003f05270 */
[----:B------:R-:W-:-:S04]  /*16910*/  SEL R2, RZ, 0x1, P0 ;  /* 0x00000001ff027807 */ /* 0x000fc80000000000 */
[----:B-----5:R-:W-:Y:S01]  /*16920*/  LOP3.LUT R2, R17, R2, RZ, 0x3c, !PT ;  /* 0x0000000211027212 */ /* 0x020fe200078e3cff */
[----:B------:R-:W-:-:S04]  /*16930*/  IMAD.U32 R6, RZ, RZ, UR38 ;  /* 0x00000026ff067e24 */ /* 0x000fc8000f8e00ff */
[----:B------:R0:W-:Y:S01]  /*16940*/  STL [R1], R2 ;  /* 0x0000000201007387 */ /* 0x0001e20000100800 */
[----:B------:R-:W-:Y:S01]  /*16950*/  ISETP.NE.AND P4, PT, R6, 0x3, PT ;  /* 0x000000030600780c */ /* 0x000fe20003f85270 */
[----:B------:R-:W-:Y:S01]  /*16960*/  IMAD.MOV.U32 R27, RZ, RZ, R0 ;  /* 0x000000ffff1b7224 */ /* 0x000fe200078e0000 */
[----:B------:R-:W-:Y:S02]  /*16970*/  SEL R26, R26, RZ, P0 ;  /* 0x000000ff1a1a7207 */ /* 0x000fe40000000000 */
[----:B--2---:R-:W-:-:S09]  /*16980*/  SHF.R.S32.HI R29, RZ, 0x1f, R8 ;  /* 0x0000001fff1d7819 */ /* 0x004fd20000011408 */
[----:B0-----:R-:W-:Y:S05]  /*16990*/  @!P4 BRA `(.L_x_10616) ;  /* 0x000000000004c947 */ /* 0x001fea0003800000 */
[----:B------:R-:W-:Y:S01]  /*169a0*/  BPT.TRAP 0x1 ;  /* 0x000000040000795c */ /* 0x000fe20000300000 */
.L_x_10616:
[----:B------:R-:W-:Y:S01]  /*169b0*/  IMAD R5, R26, 0x8, R22 ;  /* 0x000000081a057824 */ /* 0x000fe200078e0216 */
[----:B------:R-:W-:Y:S01]  /*169c0*/  SHF.L.U32 R0, R2, 0x1f, RZ ;  /* 0x0000001f02007819 */ /* 0x000fe200000006ff */
[----:B------:R-:W-:Y:S03]  /*169d0*/  BSSY B1, `(.L_x_10617) ;  /* 0x0000003000017945 */ /* 0x000fe60003800000 */
[----:B------:R-:W0:Y:S02]  /*169e0*/  SYNCS.PHASECHK.TRANS64.TRYWAIT P0, [R5+URZ+0x2d840], R0 ;  /* 0x02d84000050075a7 */ /* 0x000e24000800017f */
[----:B0-----:R-:W-:Y:S05]  /*169f0*/  @!P0 BRA `(.L_x_10618) ;  /* 0x0000003c00fc8947 */ /* 0x001fea0003800000 */
.L_x_10740:
[----:B------:R-:W-:Y:S05]  /*16a00*/  BSYNC B1 ;  /* 0x0000000000017941 */ /* 0x000fea0003800000 */
.L_x_10617:
[----:B------:R-:W2:Y:S04]  /*16a10*/  LDL R6, [R1+0xc] ;  /* 0x00000c0001067983 */ /* 0x000ea80000100800 */
[----:B------:R-:W3:Y:S01]  /*16a20*/  LDL R4, [R1+0x14] ;  /* 0x0000140001047983 */ /* 0x000ee20000100800 */
[----:B------:R-:W-:Y:S01]  /*16a30*/  SHF.R.S32.HI R21, RZ, 0x1f, R9 ;  /* 0x0000001fff157819 */ /* 0x000fe20000011409 */
[----:B------:R-:W-:Y:S01]  /*16a40*/  ULDC.64 UR4, c[0x0][0x300] ;  /* 0x0000c00000047ab9 */ /* 0x000fe20000000a00 */
[----:B------:R-:W-:Y:S01]  /*16a50*/  LOP3.LUT P5, RZ, R23, 0x2, RZ, 0xc0, !PT ;  /* 0x0000000217ff7812 */ /* 0x000fe200078ac0ff */
        /* <DEDUP_REMOVED lines=9> */
[----:B------:R-:W-:-:S04]  /*16af0*/  ULDC.64 UR4, c[0x0][0x308] ;  /* 0x0000c20000047ab9 */ /* 0x000fc80000000a00 */
[----:B------:R-:W-:-:S03]  /*16b00*/  IADD3 R3, R3, R0, RZ ;  /* 0x0000000003037210 */ /* 0x000fc60007ffe0ff */
[----:B------:R-:W-:-:S04]  /*16b10*/  IMAD.WIDE.U32 R2, R18, UR4, R2 ;  /* 0x0000000412027c25 */ /* 0x000fc8000f8e0002 */
[----:B--2---:R-:W-:-:S04]  /*16b20*/  IMAD R0, R6, UR4, RZ ;  /* 0x0000000406007c24 */ /* 0x004fc8000f8e02ff */
[----:B------:R-:W-:Y:S01]  /*16b30*/  IMAD R0, R18, UR5, R0 ;  /* 0x0000000512007c24 */ /* 0x000fe2000f8e0200 */
[----:B------:R-:W-:Y:S01]  /*16b40*/  ULDC.64 UR4, c[0x0][0x2e8] ;  /* 0x0000ba0000047ab9 */ /* 0x000fe20000000a00 */
[----:B---3--:R-:W-:Y:S01]  /*16b50*/  IMAD R4, R26, 0x3000, R4 ;  /* 0x000030001a047824 */ /* 0x008fe200078e0204 */
[----:B------:R-:W-:Y:S01]  /*16b60*/  LEA R6, P0, R2, UR4, 0x1 ;  /* 0x0000000402067c11 */ /* 0x000fe2000f8008ff */
[----:B------:R-:W-:Y:S01]  /*16b70*/  IMAD.IADD R0, R0, 0x1, R3 ;  /* 0x0000000100007824 */ /* 0x000fe200078e0203 */
[----:B------:R-:W-:-:S04]  /*16b80*/  UMOV UR4, 0xffffffff ;  /* 0xffffffff00047882 */ /* 0x000fc80000000000 */
[----:B------:R-:W-:Y:S01]  /*16b90*/  LEA.HI.X R7, R2, UR5, R0, 0x1, P0 ;  /* 0x0000000502077c11 */ /* 0x000fe200080f0c00 */
[----:B------:R-:W-:Y:S06]  /*16ba0*/  BRA.DIV UR4, `(.L_x_10619) ;  /* 0x0000003e04a47947 */ /* 0x000fec000b800000 */
[----:B------:R-:W0:Y:S01]  /*16bb0*/  S2R R3, SR_TID.X ;  /* 0x0000000000037919 */ /* 0x000e220000002100 */
[----:B------:R-:W-:Y:S02]  /*16bc0*/  LOP3.LUT P6, RZ, R23, 0x4, RZ, 0xc0, !PT ;  /* 0x0000000417ff7812 */ /* 0x000fe400078cc0ff */
[----:B------:R-:W-:Y:S01]  /*16bd0*/  LEA R4, R4, R22, 0x1 ;  /* 0x0000001604047211 */ /* 0x000fe200078e08ff */
        /* <DEDUP_REMOVED lines=26> */
.L_x_10750:
        /* <DEDUP_REMOVED lines=11> */
.L_x_10620:
        /* <DEDUP_REMOVED lines=11> */
.L_x_10621:
[----:B------:R1:W-:Y:S01]  /*16ee0*/  SYNCS.ARRIVE.TRANS64.A1T0 RZ, [R5+URZ+0x2d830], RZ ;  /* 0x02d830ff05ff79a7 */ /* 0x0003e2000810003f */
[----:B------:R-:W-:Y:S05]  /*16ef0*/  @!P5 BRA `(.L_x_10622) ;  /* 0x000000000004d947 */ /* 0x000fea0003800000 */
[----:B------:R-:W-:Y:S01]  /*16f00*/  BPT.TRAP 0x1 ;  /* 0x000000040000795c */ /* 0x000fe20000300000 */
.L_x_10622:
[----:B------:R-:W-:Y:S01]  /*16f10*/  SHF.L.U32 R2, R17, 0x1f, RZ ;  /* 0x0000001f11027819 */ /* 0x000fe200000006ff */
[----:B------:R-:W-:Y:S01]  /*16f20*/  BSSY B1, `(.L_x_10623) ;  /* 0x0000004000017945 */ /* 0x000fe20003800000 */
[----:B-1----:R-:W-:-:S04]  /*16f30*/  LEA R5, R10, R22, 0x3 ;  /* 0x000000160a057211 */ /* 0x002fc800078e18ff */
[----:B------:R-:W1:Y:S02]  /*16f40*/  SYNCS.PHASECHK.TRANS64.TRYWAIT P0, [R5+URZ+0x2d860], R2 ;  /* 0x02d86002050075a7 */ /* 0x000e64000800017f */
[----:B-1----:R-:W-:Y:S05]  /*16f50*/  @!P0 BRA `(.L_x_10624) ;  /* 0x00000040000c8947 */ /* 0x002fea0003800000 */
.L_x_10751:
[----:B------:R-:W-:Y:S05]  /*16f60*/  BSYNC B1 ;  /* 0x0000000000017941 */ /* 0x000fea0003800000 */
.L_x_10623:
[----:B0-----:R-:W2:Y:S04]  /*16f70*/  LDL R7, [R1+0x24] ;  /* 0x0000240001077983 */ /* 0x001ea80000100800 */
[----:B------:R-:W2:Y:S04]  /*16f80*/  LDL.LU R6, [R1+0x8] ;  /* 0x0000080001067983 */ /* 0x000ea80000300800 */
[----:B------:R-:W3:Y:S01]  /*16f90*/  LDL R4, [R1+0x14] ;  /* 0x0000140001047983 */ /* 0x000ee20000100800 */
[----:B------:R-:W0:Y:S01]  /*16fa0*/  S2R R3, SR_TID.X ;  /* 0x0000000000037919 */ /* 0x000e220000002100 */
[----:B------:R-:W-:Y:S01]  /*16fb0*/  UMOV UR4, 0xffffffff ;  /* 0xffffffff00047882 */ /* 0x000fe20000000000 */
[----:B0-----:R-:W-:-:S04]  /*16fc0*/  LOP3.LUT R3, R3, 0x7f, RZ, 0xc0, !PT ;  /* 0x0000007f03037812 */ /* 0x001fc800078ec0ff */
[----:B------:R-:W-:Y:S01]  /*16fd0*/  SHF.R.U32.HI R3, RZ, 0x2, R3 ;  /* 0x00000002ff037819 */ /* 0x000fe20000011603 */
[----:B--2---:R-:W-:Y:S02]  /*16fe0*/  IMAD R6, R6, -0x80, R7 ;  /* 0xffffff8006067824 */ /* 0x004fe400078e0207 */
[----:B---3--:R-:W-:Y:S02]  /*16ff0*/  IMAD R4, R10, 0x3000, R4 ;  /* 0x000030000a047824 */ /* 0x008fe400078e0204 */
        /* <DEDUP_REMOVED lines=36> */
.L_x_10761:
        /* <DEDUP_REMOVED lines=32> */
.L_x_10626:
[----:B------:R-:W-:Y:S02]  /*17440*/  PLOP3.LUT P4, PT, P4, P0, PT, 0xa2, 0x0 ;  /* 0x000000000000781c */ /* 0x000fe40002781472 */
[----:B------:R-:W-:-:S08]  /*17450*/  @P0 R2UR P4, UR4, R5 ;  /* 0x00000000050402ca */ /* 0x000fd00000080000 */
[----:B------:R-:W-:-:S05]  /*17460*/  @P0 PLOP3.LUT P0, PT, P4, PT, PT, 0x80, 0x0 ;  /* 0x000000000000081c */ /* 0x000fca000270f070 */
[----:B------:R-:W-:Y:S01]  /*17470*/  @!P4 SYNCS.ARRIVE.TRANS64.RED.A0T1 RZ, [UR4+0x2d850], RZ ;  /* 0x02d850ffffffc9a7 */ /* 0x000fe20008200404 */
[----:B------:R-:W-:Y:S07]  /*17480*/  @!P4 ARRIVES.LDGSTSBAR.64.TRANSCNT [UR4+0x2d850] ;  /* 0x02d85000ff00c9b0 */ /* 0x000fee0008000a84 */
[----:B------:R-:W-:Y:S05]  /*17490*/  @P0 BRA.U.ANY `(.L_x_10626) ;  /* 0xfffffffd00e80947 */ /* 0x000fea000393ffff */
[----:B------:R-:W-:Y:S01]  /*174a0*/  NOP ;  /* 0x0000000000007918 */ /* 0x000fe20000000000 */
[----:B------:R-:W-:Y:S01]  /*174b0*/  MOV R2, UR38 ;  /* 0x0000002600027c02 */ /* 0x000fe20008000f00 */
[----:B------:R-:W-:-:S03]  /*174c0*/  IMAD.MOV.U32 R25, RZ, RZ, R0 ;  /* 0x000000ffff197224 */ /* 0x000fc600078e0000 */
[----:B------:R-:W-:-:S13]  /*174d0*/  ISETP.NE.AND P5, PT, R2, 0x3, PT ;  /* 0x000000030200780c */ /* 0x000fda0003fa5270 */
[----:B------:R-:W-:Y:S05]  /*174e0*/  @!P5 BRA `(.L_x_10627) ;  /* 0x000000000004d947 */ /* 0x000fea0003800000 */
[----:B------:R-:W-:Y:S01]  /*174f0*/  BPT.TRAP 0x1 ;  /* 0x000000040000795c */ /* 0x000fe20000300000 */
.L_x_10627:
[----:B------:R2:W5:Y:S01]  /*17500*/  LDL R17, [R1] ;  /* 0x0000000001117983 */ /* 0x0005620000100800 */
[----:B------:R2:W-:Y:S01]  /*17510*/  SYNCS.ARRIVE.TRANS64.A1T0 RZ, [R5+URZ+0x2d850], RZ ;  /* 0x02d850ff05ff79a7 */ /* 0x0005e2000810003f */
[C---:B------:R-:W-:Y:S02]  /*17520*/  VIADD R0, R27.reuse, 0xffffffff ;  /* 0xffffffff1b007836 */ /* 0x040fe40000000000 */
[----:B------:R2:W-:Y:S01]  /*17530*/  STL [R1+0x8], R27 ;  /* 0x0000081b01007387 */ /* 0x0005e20000100800 */
[----:B------:R-:W-:Y:S01]  /*17540*/  ISETP.GT.AND P0, PT, R27, RZ, PT ;  /* 0x000000ff1b00720c */ /* 0x000fe20003f04270 */
[----:B------:R-:W-:-:S12]  /*17550*/  IMAD.MOV.U32 R10, RZ, RZ, R26 ;  /* 0x000000ffff0a7224 */ /* 0x000fd800078e001a */
[----:B--2---:R-:W-:Y:S05]  /*17560*/  @P0 BRA `(.L_x_10628) ;  /* 0xfffffff000680947 */ /* 0x004fea000383ffff */
.L_x_10615:
[----:B------:R-:W-:Y:S05]  /*17570*/  BSYNC B0 ;  /* 0x0000000000007941 */ /* 0x000fea0003800000 */
.L_x_10614:
[----:B------:R-:W2:Y:S01]  /*17580*/  S2R R2, SR_TID.X ;  /* 0x0000000000027919 */ /* 0x000ea20000002100 */
[----:B------:R-:W-:Y:S01]  /*17590*/  BSSY B0, `(.L_x_10629) ;  /* 0x0000010000007945 */ /* 0x000fe20003800000 */
[----:B--2---:R-:W-:-:S04]  /*175a0*/  LOP3.LUT R2, R2, 0x7f, RZ, 0xc0, !PT ;  /* 0x0000007f02027812 */ /* 0x004fc800078ec0ff */
[----:B------:R-:W-:-:S13]  /*175b0*/  ISETP.NE.AND P0, PT, R2, RZ, PT ;  /* 0x000000ff0200720c */ /* 0x000fda0003f05270 */
[----:B------:R-:W-:Y:S05]  /*175c0*/  @P0 BRA `(.L_x_10630) ;  /* 0x0000000000300947 */ /* 0x000fea0003800000 */
[----:B------:R-:W2:Y:S01]  /*175d0*/  S2R R5, SR_LANEID ;  /* 0x0000000000057919 */ /* 0x000ea20000000000 */
[----:B------:R-:W-:Y:S01]  /*175e0*/  VOTEU.ANY UR4, UPT, PT ;  /* 0x0000000000047886 */ /* 0x000fe200038e0100 */
[----:B------:R-:W3:Y:S01]  /*175f0*/  LDC.64 R2, c[0x0][0xc60] ;  /* 0x00031800ff027b82 */ /* 0x000ee20000000a00 */
[----:B-1----:R-:W2:Y:S02]  /*17600*/  FLO.U32 R0, UR4 ;  /* 0x0000000400007d00 */ /* 0x002ea400080e0000 */
[----:B--2---:R-:W-:-:S06]  /*17610*/  ISETP.EQ.U32.AND P0, PT, R0, R5, PT ;  /* 0x000000050000720c */ /* 0x004fcc0003f02070 */
[----:B------:R-:W3:Y:S07]  /*17620*/  POPC R5, UR4 ;  /* 0x0000000400057d09 */ /* 0x000eee0008000000 */
[----:B---3--:R-:W2:Y:S01]  /*17630*/  @P0 ATOMG.E.ADD.STRONG.GPU PT, R3, desc[UR42][R2.64], R5 ;  /* 0x00000005020309a8 */ /* 0x008ea200081ee1ea */
[----:B------:R-:W1:Y:S02]  /*17640*/  S2R R4, SR_LTMASK ;  /* 0x0000000000047919 */ /* 0x000e640000003900 */
[----:B-1----:R-:W-:-:S04]  /*17650*/  LOP3.LUT R4, R4, UR4, RZ, 0xc0, !PT ;  /* 0x0000000404047c12 */ /* 0x002fc8000f8ec0ff */
[----:B0-----:R-:W0:Y:S01]  /*17660*/  POPC R7, R4 ;  /* 0x0000000400077309 */ /* 0x001e220000000000 */
[----:B--2---:R-:W0:Y:S02]  /*17670*/  SHFL.IDX PT, R0, R3, R0, 0x1f ;  /* 0x00001f0003007589 */ /* 0x004e2400000e0000 */
[----:B0-----:R-:W-:-:S07]  /*17680*/  IADD3 R16, R0, UR37, R7 ;  /* 0x0000002500107c10 */ /* 0x001fce000fffe007 */
.L_x_10630:
[----:B------:R-:W-:Y:S05]  /*17690*/  BSYNC B0 ;  /* 0x0000000000007941 */ /* 0x000fea0003800000 */
.L_x_10629:
[----:B-1----:R-:W-:-:S05]  /*176a0*/  IMAD.U32 R0, RZ, RZ, UR38 ;  /* 0x00000026ff007e24 */ /* 0x002fca000f8e00ff */
[----:B------:R-:W-:-:S13]  /*176b0*/  ISETP.NE.AND P0, PT, R0, 0x3, PT ;  /* 0x000000030000780c */ /* 0x000fda0003f05270 */
[----:B------:R-:W-:Y:S05]  /*176c0*/  @!P0 BRA `(.L_x_10631) ;  /* 0x0000000000048947 */ /* 0x000fea0003800000 */
[----:B------:R-:W-:Y:S01]  /*176d0*/  BPT.TRAP 0x1 ;  /* 0x000000040000795c */ /* 0x000fe20000300000 */
.L_x_10631:
[----:B------:R-:W2:Y:S04]  /*176e0*/  LDL R3, [R1] ;  /* 0x0000000001037983 */ /* 0x000ea80000100800 */
[----:B------:R-:W3:Y:S01]  /*176f0*/  LDL.LU R2, [R1+0x24] ;  /* 0x0000240001027983 */ /* 0x000ee20000300800 */
[----:B------:R-:W-:Y:S01]  /*17700*/  LEA R0, R26, R22, 0x3 ;  /* 0x000000161a007211 */ /* 0x000fe200078e18ff */
[----:B------:R-:W-:Y:S01]  /*17710*/  BSSY B0, `(.L_x_10632) ;  /* 0x0000005000007945 */ /* 0x000fe20003800000 */
[----:B--2---:R-:W-:-:S04]  /*17720*/  SHF.L.U32 R3, R3, 0x1f, RZ ;  /* 0x0000001f03037819 */ /* 0x004fc800000006ff */
[----:B------:R-:W1:Y:S01]  /*17730*/  SYNCS.PHASECHK.TRANS64.TRYWAIT P0, [R0+URZ+0x2d860], R3 ;  /* 0x02d86003000075a7 */ /* 0x000e62000800017f */
[----:B---3--:R-:W-:Y:S01]  /*17740*/  IMAD R6, R27, -0x80, R2 ;  /* 0xffffff801b067824 */ /* 0x008fe200078e0202 */
[----:B-1----:R-:W-:Y:S06]  /*17750*/  @!P0 BRA `(.L_x_10633) ;  /* 0x0000003c00848947 */ /* 0x002fec0003800000 */
.L_x_10762:
[----:B------:R-:W-:Y:S05]  /*17760*/  BSYNC B0 ;  /* 0x0000000000007941 */ /* 0x000fea0003800000 */
.L_x_10632:
[----:B------:R-:W2:Y:S02]  /*17770*/  S2R R2, SR_TID.X ;  /* 0x0000000000027919 */ /* 0x000ea40000002100 */
[----:B--2---:R-:W-:-:S04]  /*17780*/  LOP3.LUT R2, R2, 0x7f, RZ, 0xc0, !PT ;  /* 0x0000007f02027812 */ /* 0x004fc800078ec0ff */
[----:B------:R-:W-:Y:S02]  /*17790*/  SHF.R.U32.HI R4, RZ, 0x2, R2 ;  /* 0x00000002ff047819 */ /* 0x000fe40000011602 */
[----:B------:R-:W2:Y:S01]  /*177a0*/  LDL R2, [R1+0x14] ;  /* 0x0000140001027983 */ /* 0x000ea20000100800 */
[----:B------:R-:W-:Y:S02]  /*177b0*/  UMOV UR4, 0xffffffff ;  /* 0xffffffff00047882 */ /* 0x000fe40000000000 */
[----:B------:R-:W-:Y:S02]  /*177c0*/  IMAD.IADD R6, R6, 0x1, -R4 ;  /* 0x0000000106067824 */ /* 0x000fe400078e0a04 */
[----:B--2---:R-:W-:Y:S01]  /*177d0*/  IMAD R4, R26, 0x3000, R2 ;  /* 0x000030001a047824 */ /* 0x004fe200078e0202 */
        /* <DEDUP_REMOVED lines=44> */
.L_x_10772:
        /* <DEDUP_REMOVED lines=13> */
.L_x_10635:
        /* <DEDUP_REMOVED lines=11> */
.L_x_10636:
[----:B------:R-:W2:Y:S01]  /*17c20*/  LDL.LU R2, [R1] ;  /* 0x0000000001027983 */ /* 0x000ea20000300800 */
[----:B------:R-:W-:Y:S01]  /*17c30*/  IADD3 R26, R26, 0x1, RZ ;  /* 0x000000011a1a7810 */ /* 0x000fe20007ffe0ff */
[----:B------:R0:W-:Y:S03]  /*17c40*/  SYNCS.ARRIVE.TRANS64.A1T0 RZ, [R0+URZ+0x2d850], RZ ;  /* 0x02d850ff00ff79a7 */ /* 0x0001e6000810003f */
[----:B------:R-:W-:-:S04]  /*17c50*/  ISETP.NE.AND P0, PT, R26, 0x2, PT ;  /* 0x000000021a00780c */ /* 0x000fc80003f05270 */
[----:B------:R-:W-:Y:S02]  /*17c60*/  SEL R26, R26, RZ, P0 ;  /* 0x000000ff1a1a7207 */ /* 0x000fe40000000000 */
[----:B0-----:R-:W-:-:S04]  /*17c70*/  SEL R0, RZ, 0x1, P0 ;  /* 0x00000001ff007807 */ /* 0x001fc80000000000 */
[----:B--2---:R-:W-:-:S05]  /*17c80*/  LOP3.LUT R2, R2, R0, RZ, 0x3c, !PT ;  /* 0x0000000002027212 */ /* 0x004fca00078e3cff */
[----:B------:R0:W-:Y:S02]  /*17c90*/  STL [R1], R2 ;  /* 0x0000000201007387 */ /* 0x0001e40000100800 */
.L_x_10595:
[----:B------:R-:W-:Y:S05]  /*17ca0*/  BSYNC B7 ;  /* 0x0000000000077941 */ /* 0x000fea0003800000 */
.L_x_10593:
        /* <DEDUP_REMOVED lines=8> */
[----:B-----5:R2:W3:Y:S01]  /*17d30*/  LDS.128 R16, [R22+0x2d8d0] ;  /* 0x02d8d00016107984 */ /* 0x0204e20000000c00 */
[----:B------:R-:W-:Y:S06]  /*17d40*/  BAR.ARV 0x4, 0x200 ;  /* 0x0108000000007b1d */ /* 0x000fec0000002000 */
[----:B------:R-:W-:Y:S05]  /*17d50*/  BRA `(.L_x_10638) ;  /* 0x0000000800407947 */ /* 0x000fea0003800000 */
.L_x_10637:
[----:B------:R-:W2:Y:S01]  /*17d60*/  S2R R0, SR_TID.X ;  /* 0x0000000000007919 */ /* 0x000ea20000002100 */
[----:B------:R-:W-:Y:S01]  /*17d70*/  UMOV UR4, 0xffffffff ;  /* 0xffffffff00047882 */ /* 0x000fe20000000000 */
[----:B--2---:R-:W-:-:S04]  /*17d80*/  LOP3.LUT R8, R0, 0x1f, RZ, 0xc0, !PT ;  /* 0x0000001f00087812 */ /* 0x004fc800078ec0ff */
[----:B------:R-:W-:Y:S01]  /*17d90*/  ISETP.NE.AND P0, PT, R8, 0x1f, PT ;  /* 0x0000001f0800780c */ /* 0x000fe20003f05270 */
[----:B------:R-:W-:-:S12]  /*17da0*/  BRA.DIV UR4, `(.L_x_10639) ;  /* 0x0000003e04747947 */ /* 0x000fd8000b800000 */
[----:B0-----:R-:W-:Y:S01]  /*17db0*/  IMAD.IADD R5, R19, 0x1, R8 ;  /* 0x0000000113057824 */ /* 0x001fe200078e0208 */
        /* <DEDUP_REMOVED lines=15> */
[----:B0-----:R-:W-:-:S04]  /*17eb0*/  SEL R5, R14, RZ, P1 ;  /* 0x000000ff0e057207 */ /* 0x001fc80000800000 */
[----:B------:R-:W-:-:S05]  /*17ec0*/  IADD3 R5, R2, R5, RZ ;  /* 0x0000000502057210 */ /* 0x000fca0007ffe0ff */
[----:B------:R-:W0:Y:S02]  /*17ed0*/  SHFL.UP PT, R14, R5, 0x2, RZ ;  /* 0x04400000050e7989 */ /* 0x000e2400000e00ff */
[----:B0-----:R-:W-:-:S05]  /*17ee0*/  SEL R6, R14, RZ, P2 ;  /* 0x000000ff0e067207 */ /* 0x001fca0001000000 */
[----:B------:R-:W-:-:S05]  /*17ef0*/  IMAD.IADD R6, R5, 0x1, R6 ;  /* 0x0000000105067824 */ /* 0x000fca00078e0206 */
[----:B------:R-:W1:Y:S02]  /*17f00*/  SHFL.UP PT, R14, R6, 0x4, RZ ;  /* 0x04800000060e7989 */ /* 0x000e6400000e00ff */
[----:B-1----:R-:W-:-:S05]  /*17f10*/  SEL R7, R14, RZ, P3 ;  /* 0x000000ff0e077207 */ /* 0x002fca0001800000 */
        /* <DEDUP_REMOVED lines=8> */
.L_x_10782:
[----:B------:R-:W-:Y:S02]  /*17fa0*/  ULDC UR4, c[0x0][0xc38] ;  /* 0x00030e0000047ab9 */ /* 0x000fe40000000800 */
[----:B------:R-:W-:-:S05]  /*17fb0*/  MOV R16, UR4 ;  /* 0x0000000400107c02 */ /* 0x000fca0008000f00 */
[----:B-1----:R-:W-:-:S04]  /*17fc0*/  IMAD R5, R14, R16, RZ ;  /* 0x000000100e057224 */ /* 0x002fc800078e02ff */
[----:B------:R-:W-:-:S05]  /*17fd0*/  IMAD.IADD R4, R4, 0x1, R5 ;  /* 0x0000000104047824 */ /* 0x000fca00078e0205 */
[----:B------:R-:W-:-:S13]  /*17fe0*/  ISETP.GT.AND P6, PT, R4, R0, PT ;  /* 0x000000000400720c */ /* 0x000fda0003fc4270 */
[----:B------:R-:W-:Y:S05]  /*17ff0*/  @P6 BRA `(.L_x_10640) ;  /* 0x00000000009c6947 */ /* 0x000fea0003800000 */
.L_x_10645:
        /* <DEDUP_REMOVED lines=14> */
.L_x_10643:
[----:B------:R-:W-:Y:S05]  /*180e0*/  BSYNC B0 ;  /* 0x0000000000007941 */ /* 0x000fea0003800000 */
.L_x_10642:
[----:B------:R-:W-:-:S03]  /*180f0*/  UMOV UR4, 0xffffffff ;  /* 0xffffffff00047882 */ /* 0x000fc60000000000 */
[----:B------:R-:W-:Y:S05]  /*18100*/  BRA.DIV UR4, `(.L_x_10644) ;  /* 0x0000003e04c07947 */ /* 0x000fea000b800000 */
[----:B-----5:R-:W2:Y:S02]  /*18110*/  SHFL.UP PT, R14, R2, 0x1, RZ ;  /* 0x04200000020e7989 */ /* 0x020ea400000e00ff */
[----:B--2---:R-:W-:-:S04]  /*18120*/  SEL R13, R14, RZ, P1 ;  /* 0x000000ff0e0d7207 */ /* 0x004fc80000800000 */
[----:B------:R-:W-:-:S05]  /*18130*/  IADD3 R13, R2, R13, RZ ;  /* 0x0000000d020d7210 */ /* 0x000fca0007ffe0ff */
[----:B------:R-:W2:Y:S02]  /*18140*/  SHFL.UP PT, R14, R13, 0x2, RZ ;  /* 0x044000000d0e7989 */ /* 0x000ea400000e00ff */
[----:B--2---:R-:W-:-:S05]  /*18150*/  SEL R14, R14, RZ, P2 ;  /* 0x000000ff0e0e7207 */ /* 0x004fca0001000000 */
[----:B01----:R-:W-:-:S05]  /*18160*/  IMAD.IADD R3, R13, 0x1, R14 ;  /* 0x000000010d037824 */ /* 0x003fca00078e020e */
        /* <DEDUP_REMOVED lines=10> */
.L_x_10790:
[----:B------:R-:W-:Y:S02]  /*18210*/  ULDC UR4, c[0x0][0xc38] ;  /* 0x00030e0000047ab9 */ /* 0x000fe40000000800 */
[----:B------:R-:W-:-:S05]  /*18220*/  MOV R16, UR4 ;  /* 0x0000000400107c02 */ /* 0x000fca0008000f00 */
[----:B-1----:R-:W-:-:S04]  /*18230*/  IMAD R5, R14, R16, RZ ;  /* 0x000000100e057224 */ /* 0x002fc800078e02ff */
[----:B------:R-:W-:-:S05]  /*18240*/  IMAD.IADD R4, R5, 0x1, R4 ;  /* 0x0000000105047824 */ /* 0x000fca00078e0204 */
[----:B------:R-:W-:-:S13]  /*18250*/  ISETP.GT.AND P6, PT, R4, R0, PT ;  /* 0x000000000400720c */ /* 0x000fda0003fc4270 */
[----:B------:R-:W-:Y:S05]  /*18260*/  @!P6 BRA `(.L_x_10645) ;  /* 0xfffffffc0064e947 */ /* 0x000fea000383ffff */
.L_x_10640:
[----:B------:R-:W-:Y:S01]  /*18270*/  IMAD.IADD R5, R4, 0x1, -R5 ;  /* 0x0000000104057824 */ /* 0x000fe200078e0a05 */
[----:B------:R-:W-:-:S03]  /*18280*/  UMOV UR4, 0xffffffff ;  /* 0xffffffff00047882 */ /* 0x000fc60000000000 */
[----:B------:R-:W-:-:S05]  /*18290*/  IMAD R7, R3, R16, R5 ;  /* 0x0000001003077224 */ /* 0x000fca00078e0205 */
[----:B------:R-:W-:Y:S01]  /*182a0*/  ISETP.GT.AND P6, PT, R7, R0, PT ;  /* 0x000000000700720c */ /* 0x000fe20003fc4270 */
[----:B------:R-:W-:-:S12]  /*182b0*/  BRA.DIV UR4, `(.L_x_10646) ;  /* 0x0000004204107947 */ /* 0x000fd8000b800000 */
[----:B------:R-:W-:-:S04]  /*182c0*/  VOTE.ANY R6, PT, !P6 ;  /* 0x0000000000067806 */ /* 0x000fc800070e0100 */
[----:B------:R-:W1:Y:S02]  /*182d0*/  POPC R4, R6 ;  /* 0x0000000600047309 */ /* 0x000e640000000000 */
[----:B-1---5:R1:W2:Y:S02]  /*182e0*/  SHFL.IDX PT, R17, R2, R4, 0x1f ;  /* 0x00001f0402117589 */ /* 0x0222a400000e0000 */
.L_x_10794:
[----:B------:R-:W-:Y:S01]  /*182f0*/  ISETP.NE.AND P0, PT, R6, RZ, PT ;  /* 0x000000ff0600720c */ /* 0x000fe20003f05270 */
[----:B------:R-:W-:-:S12]  /*18300*/  IMAD.MOV.U32 R14, RZ, RZ, RZ ;  /* 0x000000ffff0e7224 */ /* 0x000fd800078e00ff */
[----:B------:R-:W-:Y:S05]  /*18310*/  @!P0 BRA `(.L_x_10647) ;  /* 0x0000000000108947 */ /* 0x000fea0003800000 */
[----:B------:R-:W-:Y:S01]  /*18320*/  UMOV UR4, 0xffffffff ;  /* 0xffffffff00047882 */ /* 0x000fe20000000000 */
[----:B------:R-:W-:Y:S02]  /*18330*/  VIADD R12, R4, 0xffffffff ;  /* 0xffffffff040c7836 */ /* 0x000fe40000000000 */
[----:B------:R-:W-:Y:S05]  /*18340*/  BRA.DIV UR4, `(.L_x_10648) ;  /* 0x0000004204347947 */ /* 0x000fea000b800000 */
[----:B------:R3:W4:Y:S02]  /*18350*/  SHFL.IDX PT, R14, R3, R12, 0x1f ;  /* 0x00001f0c030e7589 */ /* 0x00072400000e0000 */
.L_x_10647:
[----:B--2---:R-:W-:Y:S01]  /*18360*/  IABS R6, R17 ;  /* 0x0000001100067213 */ /* 0x004fe20000000000 */
[----:B----4-:R-:W-:Y:S01]  /*18370*/  IMAD R16, R14, R16, R5 ;  /* 0x000000100e107224 */ /* 0x010fe200078e0205 */
[----:B------:R-:W-:Y:S01]  /*18380*/  IADD3 R19, R4, R19, RZ ;  /* 0x0000001304137210 */ /* 0x000fe20007ffe0ff */
[----:B-1----:R-:W-:Y:S01]  /*18390*/  IMAD.MOV.U32 R2, RZ, RZ, RZ ;  /* 0x000000ffff027224 */ /* 0x002fe200078e00ff */
[----:B------:R-:W1:Y:S01]  /*183a0*/  I2F.RP R7, R6 ;  /* 0x0000000600077306 */ /* 0x000e620000209400 */
[----:B------:R-:W-:-:S07]  /*183b0*/  IMAD.IADD R0, R0, 0x1, -R16 ;  /* 0x0000000100007824 */ /* 0x000fce00078e0a10 */
[----:B-1----:R-:W0:Y:S02]  /*183c0*/  MUFU.RCP R7, R7 ;  /* 0x0000000700077308 */ /* 0x002e240000001000 */
[----:B0--3--:R-:W-:-:S06]  /*183d0*/  IADD3 R3, R7, 0xffffffe, RZ ;  /* 0x0ffffffe07037810 */ /* 0x009fcc0007ffe0ff */
[----:B------:R-:W0:Y:S02]  /*183e0*/  F2I.FTZ.U32.TRUNC.NTZ R3, R3 ;  /* 0x0000000300037305 */ /* 0x000e24000021f000 */
[----:B0-----:R-:W-:-:S04]  /*183f0*/  IMAD.MOV R5, RZ, RZ, -R3 ;  /* 0x000000ffff057224 */ /* 0x001fc800078e0a03 */
        /* <DEDUP_REMOVED lines=21> */
.L_x_10641:
[----:B------:R-:W-:Y:S01]  /*18550*/  UMOV UR4, URZ ;  /* 0x0000003f00047c82 */ /* 0x000fe20008000000 */
[----:B------:R-:W-:Y:S01]  /*18560*/  UMOV UR5, URZ ;  /* 0x0000003f00057c82 */ /* 0x000fe20008000000 */
[----:B------:R-:W-:Y:S01]  /*18570*/  ULDC UR6, c[0x0][0xc3c] ;  /* 0x00030f0000067ab9 */ /* 0x000fe20000000800 */
[----:B------:R-:W-:Y:S01]  /*18580*/  IMAD.MOV.U32 R16, RZ, RZ, R0 ;  /* 0x000000ffff107224 */ /* 0x000fe200078e0000 */
[----:B------:R-:W-:Y:S01]  /*18590*/  MOV R19, UR6 ;  /* 0x0000000600137c02 */ /* 0x000fe20008000f00 */
[----:B-----5:R-:W-:Y:S02]  /*185a0*/  IMAD.U32 R17, RZ, RZ, UR4 ;  /* 0x00000004ff117e24 */ /* 0x020fe4000f8e00ff */
[----:B------:R-:W-:-:S07]  /*185b0*/  IMAD.U32 R18, RZ, RZ, UR5 ;  /* 0x00000005ff127e24 */ /* 0x000fce000f8e00ff */
.L_x_10649:
        /* <DEDUP_REMOVED lines=10> */
.L_x_10638:
[----:B------:R-:W-:Y:S02]  /*18660*/  ULDC UR4, c[0x0][0xc3c] ;  /* 0x00030f0000047ab9 */ /* 0x000fe40000000800 */
[----:B---3--:R-:W-:-:S13]  /*18670*/  ISETP.GE.AND P0, PT, R19, UR4, PT ;  /* 0x0000000413007c0c */ /* 0x008fda000bf06270 */
[----:B------:R-:W-:Y:S05]  /*18680*/  @!P0 BRA `(.L_x_10650) ;  /* 0xffffffa400808947 */ /* 0x000fea000383ffff */
[----:B------:R-:W-:Y:S05]  /*18690*/  BSYNC B8 ;  /* 0x0000000000087941 */ /* 0x000fea0003800000 */
.L_x_10549:
[----:B------:R-:W3:Y:S01]  /*186a0*/  LDL.LU R0, [R1+0x48] ;  /* 0x0000480001007983 */ /* 0x000ee20000300800 */
[----:B------:R-:W-:Y:S01]  /*186b0*/  BSSY B0, `(.L_x_10651) ;  /* 0x000000b000007945 */ /* 0x000fe20003800000 */
[----:B0-----:R-:W0:Y:S01]  /*186c0*/  S2R R5, SR_CgaCtaId ;  /* 0x0000000000057919 */ /* 0x001e220000008800 */
        /* <DEDUP_REMOVED lines=9> */
.L_x_10797:
[----:B------:R-:W-:Y:S05]  /*18760*/  BSYNC B0 ;  /* 0x0000000000007941 */ /* 0x000fea0003800000 */
.L_x_10651:
[----:B------:R-:W-:-:S03]  /*18770*/  UMOV UR4, 0xffffffff ;  /* 0xffffffff00047882 */ /* 0x000fc60000000000 */
[----:B------:R-:W-:Y:S05]  /*18780*/  BRA.DIV UR4, `(.L_x_10653) ;  /* 0x0000003e045c7947 */ /* 0x000fea000b800000 */
[----:B0-----:R-:W0:Y:S02]  /*18790*/  S2R R0, SR_TID.X ;  /* 0x0000000000007919 */ /* 0x001e240000002100 */
[----:B0-----:R-:W-:-:S04]  /*187a0*/  SHF.R.U32.HI R0, RZ, 0x5, R0 ;  /* 0x00000005ff007819 */ /* 0x001fc80000011600 */
[----:B------:R-:W-:-:S05]  /*187b0*/  LOP3.LUT R0, R0, 0x3, RZ, 0xc0, !PT ;  /* 0x0000000300007812 */ /* 0x000fca00078ec0ff */
[----:B------:R0:W3:Y:S02]  /*187c0*/  SHFL.IDX PT, R14, R0, RZ, 0x1f ;  /* 0x00001fff000e7589 */ /* 0x0000e400000e0000 */
.L_x_10800:
[----:B---3--:R-:W-:-:S13]  /*187d0*/  ISETP.NE.AND P0, PT, R14, RZ, PT ;  /* 0x000000ff0e00720c */ /* 0x008fda0003f05270 */
[----:B------:R-:W-:Y:S05]  /*187e0*/  @P0 BRA `(.L_x_10397) ;  /* 0x0000000000900947 */ /* 0x000fea0003800000 */
[----:B------:R-:W-:-:S03]  /*187f0*/  UMOV UR4, 0xffffffff ;  /* 0xffffffff00047882 */ /* 0x000fc60000000000 */
[----:B------:R-:W-:Y:S05]  /*18800*/  BRA.DIV UR4, `(.L_x_10654) ;  /* 0x0000003e04707947 */ /* 0x000fea000b800000 */
[----:B------:R-:W-:-:S13]  /*18810*/  ELECT P6, URZ, PT ;  /* 0x00000000003f782f */ /* 0x000fda00038c0000 */
.L_x_10803:
[----:B------:R-:W-:Y:S05]  /*18820*/  @!P6 BRA `(.L_x_10397) ;  /* 0x000000000080e947 */ /* 0x000fea0003800000 */
[----:B------:R-:W-:-:S06]  /*18830*/  ULOP3.LUT UR4, UR36, 0x2, URZ, 0xfc, !UPT ;  /* 0x0000000224047892 */ /* 0x000fcc000f8efc3f */
[----:B0-----:R-:W-:-:S05]  /*18840*/  IMAD.U32 R0, RZ, RZ, UR4 ;  /* 0x00000004ff007e24 */ /* 0x001fca000f8e00ff */
[----:B------:R-:W-:-:S13]  /*18850*/  ISETP.NE.AND P0, PT, R0, 0x3, PT ;  /* 0x000000030000780c */ /* 0x000fda0003f05270 */
[----:B------:R-:W-:Y:S05]  /*18860*/  @!P0 BRA `(.L_x_10655) ;  /* 0x0000000000048947 */ /* 0x000fea0003800000 */
[----:B------:R-:W-:Y:S01]  /*18870*/  BPT.TRAP 0x1 ;  /* 0x000000040000795c */ /* 0x000fe20000300000 */
.L_x_10655:
[----:B------:R-:W3:Y:S01]  /*18880*/  LDL R0, [R1] ;  /* 0x0000000001007983 */ /* 0x000ee20000100800 */
[C---:B------:R-:W-:Y:S01]  /*18890*/  IMAD R3, R26.reuse, 0x8, R5 ;  /* 0x000000081a037824 */ /* 0x040fe200078e0205 */
[----:B------:R-:W-:-:S04]  /*188a0*/  IADD3 R26, R26, 0x1, RZ ;  /* 0x000000011a1a7810 */ /* 0x000fc80007ffe0ff */
[----:B------:R-:W-:Y:S02]  /*188b0*/  ISETP.NE.AND P2, PT, R26, 0x2, PT ;  /* 0x000000021a00780c */ /* 0x000fe40003f45270 */
[----:B---3--:R-:W-:Y:S02]  /*188c0*/  SHF.L.U32 R2, R0, 0x1f, RZ ;  /* 0x0000001f00027819 */ /* 0x008fe400000006ff */
[----:B------:R-:W-:Y:S02]  /*188d0*/  SEL R0, RZ, 0x1, P2 ;  /* 0x00000001ff007807 */ /* 0x000fe40001000000 */
[----:B------:R-:W0:Y:S02]  /*188e0*/  SYNCS.PHASECHK.TRANS64.TRYWAIT P1, [R3+URZ+0x2d840], R2 ;  /* 0x02d84002030075a7 */ /* 0x000e24000802017f */
[----:B0-----:R-:W-:Y:S05]  /*188f0*/  @!P1 BRA `(.L_x_10656) ;  /* 0x0000003c00549947 */ /* 0x001fea0003800000 */
.L_x_10804:
[----:B------:R-:W3:Y:S01]  /*18900*/  LDL.LU R4, [R1] ;  /* 0x0000000001047983 */ /* 0x000ee20000300800 */
[----:B------:R-:W-:Y:S02]  /*18910*/  SEL R26, R26, RZ, P2 ;  /* 0x000000ff1a1a7207 */ /* 0x000fe40001000000 */
[----:B---3--:R-:W-:Y:S01]  /*18920*/  LOP3.LUT R0, R4, R0, RZ, 0x3c, !PT ;  /* 0x0000000004007212 */ /* 0x008fe200078e3cff */
[----:B------:R-:W-:Y:S06]  /*18930*/  @!P0 BRA `(.L_x_10657) ;  /* 0x0000000000048947 */ /* 0x000fec0003800000 */
[----:B------:R-:W-:Y:S01]  /*18940*/  BPT.TRAP 0x1 ;  /* 0x000000040000795c */ /* 0x000fe20000300000 */
.L_x_10657:
[----:B------:R-:W-:Y:S01]  /*18950*/  IMAD R5, R26, 0x8, R5 ;  /* 0x000000081a057824 */ /* 0x000fe200078e0205 */
[----:B------:R-:W-:-:S04]  /*18960*/  SHF.L.U32 R0, R0, 0x1f, RZ ;  /* 0x0000001f00007819 */ /* 0x000fc800000006ff */
[----:B------:R-:W3:Y:S02]  /*18970*/  SYNCS.PHASECHK.TRANS64.TRYWAIT P1, [R5+URZ+0x2d840], R0 ;  /* 0x02d84000050075a7 */ /* 0x000ee4000802017f */
[----:B---3--:R-:W-:Y:S05]  /*18980*/  @!P1 BRA `(.L_x_10658) ;  /* 0x0000003c00449947 */ /* 0x008fea0003800000 */
.L_x_10805:
[----:B------:R-:W-:Y:S05]  /*18990*/  @!P0 BRA `(.L_x_10659) ;  /* 0x0000000000048947 */ /* 0x000fea0003800000 */
[----:B------:R-:W-:Y:S01]  /*189a0*/  BPT.TRAP 0x1 ;  /* 0x000000040000795c */ /* 0x000fe20000300000 */
.L_x_10659:
[----:B------:R-:W5:Y:S02]  /*189b0*/  SYNCS.PHASECHK.TRANS64.TRYWAIT P1, [R3+URZ+0x2d860], R2 ;  /* 0x02d86002030075a7 */ /* 0x000f64000802017f */
[----:B-----5:R-:W-:Y:S05]  /*189c0*/  @!P1 BRA `(.L_x_10660) ;  /* 0x0000003c00489947 */ /* 0x020fea0003800000 */
.L_x_10806:
[----:B------:R-:W-:Y:S05]  /*189d0*/  @!P0 BRA `(.L_x_10661) ;  /* 0x0000000000048947 */ /* 0x000fea0003800000 */
[----:B------:R-:W-:Y:S01]  /*189e0*/  BPT.TRAP 0x1 ;  /* 0x000000040000795c */ /* 0x000fe20000300000 */
.L_x_10661:
[----:B------:R0:W0:Y:S02]  /*189f0*/  SYNCS.PHASECHK.TRANS64.TRYWAIT P0, [R5+URZ+0x2d860], R0 ;  /* 0x02d86000050075a7 */ /* 0x000024000800017f */
[----:B0-----:R-:W-:Y:S05]  /*18a00*/  @!P0 NANOSLEEP.SYNCS 0x989680 ;  /* 0x009896800000895d */ /* 0x001fea0003900000 */
[----:B------:R-:W0:Y:S02]  /*18a10*/  @!P0 SYNCS.PHASECHK.TRANS64 P0, [R5+URZ+0x2d860], R0 ;  /* 0x02d86000050085a7 */ /* 0x000e24000800007f */
[----:B0-----:R-:W-:Y:S05]  /*18a20*/  @!P0 BRA `(.L_x_10661) ;  /* 0xfffffffc00f08947 */ /* 0x001fea000383ffff */
.L_x_10397:
[----:B------:R-:W-:Y:S05]  /*18a30*/  BSYNC B9 ;  /* 0x0000000000097941 */ /* 0x000fea0003800000 */
.L_x_10394:
[----:B------:R-:W-:Y:S05]  /*18a40*/  EXIT ;  /* 0x000000000000794d */ /* 0x000fea0003800000 */
.L_x_10413:
[----:B0-----:R0:W1:Y:S02]  /*18a50*/  SYNCS.PHASECHK.TRANS64.TRYWAIT P4, [R31+URZ+0x2d890], R80 ;  /* 0x02d890501f0075a7 */ /* 0x001064000808017f */
[----:B-1----:R-:W-:Y:S05]  /*18a60*/  @!P4 NANOSLEEP.SYNCS 0x989680 ;  /* 0x009896800000c95d */ /* 0x002fea0003900000 */
[----:B------:R-:W1:Y:S02]  /*18a70*/  @!P4 SYNCS.PHASECHK.TRANS64 P4, [R31+URZ+0x2d890], R80 ;  /* 0x02d890501f00c5a7 */ /* 0x000e64000808007f */
[----:B-1----:R-:W-:Y:S05]  /*18a80*/  @!P4 BRA `(.L_x_10413) ;  /* 0xfffffffc00f0c947 */ /* 0x002fea000383ffff */
[----:B------:R-:W-:Y:S05]  /*18a90*/  BRA `(.L_x_10662) ;  /* 0xfffffea400ac7947 */ /* 0x000fea000383ffff */
.L_x_10414:
        /* <DEDUP_REMOVED lines=8> */
.L_x_10664:
[----:B------:R-:W-:Y:S05]  /*18b20*/  BSYNC B1 ;  /* 0x0000000000017941 */ /* 0x000fea0003800000 */
.L_x_10663:
        /* <DEDUP_REMOVED lines=8> */
.L_x_10665:
[----:B------:R-:W-:Y:S01]  /*18bb0*/  IMAD.MOV.U32 R60, RZ, RZ, R14 ;  /* 0x000000ffff3c7224 */ /* 0x000fe200078e000e */
[----:B------:R-:W-:Y:S06]  /*18bc0*/  BRA `(.L_x_10666) ;  /* 0xfffffea400747947 */ /* 0x000fec000383ffff */
.L_x_10442:
[----:B0-----:R0:W1:Y:S02]  /*18bd0*/  SYNCS.PHASECHK.TRANS64.TRYWAIT P4, [R31+URZ+0x2d890], R80 ;  /* 0x02d890501f0075a7 */ /* 0x001064000808017f */
[----:B-1----:R-:W-:Y:S05]  /*18be0*/  @!P4 NANOSLEEP.SYNCS 0x989680 ;  /* 0x009896800000c95d */ /* 0x002fea0003900000 */
[----:B------:R-:W1:Y:S02]  /*18bf0*/  @!P4 SYNCS.PHASECHK.TRANS64 P4, [R31+URZ+0x2d890], R80 ;  /* 0x02d890501f00c5a7 */ /* 0x000e64000808007f */
[----:B-1----:R-:W-:Y:S05]  /*18c00*/  @!P4 BRA `(.L_x_10442) ;  /* 0xfffffffc00f0c947 */ /* 0x002fea000383ffff */
[----:B------:R-:W-:Y:S05]  /*18c10*/  BRA `(.L_x_10667) ;  /* 0xfffffec000247947 */ /* 0x000fea000383ffff */
.L_x_10443:
        /* <DEDUP_REMOVED lines=8> */
.L_x_10669:
[----:B------:R-:W-:Y:S05]  /*18ca0*/  BSYNC B1 ;  /* 0x0000000000017941 */ /* 0x000fea0003800000 */
.L_x_10668:
        /* <DEDUP_REMOVED lines=8> */
.L_x_10670:
[----:B------:R-:W-:Y:S01]  /*18d30*/  IMAD.MOV.U32 R82, RZ, RZ, R14 ;  /* 0x000000ffff527224 */ /* 0x000fe200078e000e */
[----:B------:R-:W-:Y:S06]  /*18d40*/  BRA `(.L_x_10671) ;  /* 0xfffffebc00ec7947 */ /* 0x000fec000383ffff */
.L_x_10456:
[----:B0-----:R0:W1:Y:S02]  /*18d50*/  SYNCS.PHASECHK.TRANS64.TRYWAIT P3, [R31+URZ+0x2d890], R80 ;  /* 0x02d890501f0075a7 */ /* 0x001064000806017f */
[----:B-1----:R-:W-:Y:S05]  /*18d60*/  @!P3 NANOSLEEP.SYNCS 0x989680 ;  /* 0x009896800000b95d */ /* 0x002fea0003900000 */
[----:B------:R-:W1:Y:S02]  /*18d70*/  @!P3 SYNCS.PHASECHK.TRANS64 P3, [R31+URZ+0x2d890], R80 ;  /* 0x02d890501f00b5a7 */ /* 0x000e64000806007f */
[----:B-1----:R-:W-:Y:S05]  /*18d80*/  @!P3 BRA `(.L_x_10456) ;  /* 0xfffffffc00f0b947 */ /* 0x002fea000383ffff */
[----:B------:R-:W-:Y:S05]  /*18d90*/  BRA `(.L_x_10672) ;  /* 0xfffffed400b87947 */ /* 0x000fea000383ffff */
.L_x_10457:
[----:B------:R-:W-:Y:S01]  /*18da0*/  BSSY B1, `(.L_x_10673) ;  /* 0x0000007000017945 */ /* 0x000fe20003800000 */
[----:B------:R-:W-:Y:S02]  /*18db0*/  IMAD.MOV.U32 R12, RZ, RZ, RZ ;  /* 0x000000ffff0c7224 */ /* 0x000fe400078e00ff */
[----:B------:R-:W-:Y:S02]  /*18dc0*/  IMAD.MOV.U32 R11, RZ, RZ, 0x1e1f ;  /* 0x00001e1fff0b7424 */ /* 0x000fe400078e00ff */
[----:B------:R-:W-:-:S07]  /*18dd0*/  IMAD.MOV.U32 R15, RZ, RZ, -0x1 ;  /* 0xffffffffff0f7424 */ /* 0x000fce00078e00ff */
[----:B0-----:R-:W-:Y:S05]  /*18de0*/  WARPSYNC.COLLECTIVE R15, `(.L_x_10674) ;  /* 0x000000000f087348 */ /* 0x001fea0003c00000 */
[----:B------:R1:W2:Y:S02]  /*18df0*/  SHFL.IDX P6, R14, R13, R12, R11 ;  /* 0x0000000c0d0e7389 */ /* 0x0002a400000c000b */
[----:B012---:R-:W-:Y:S01]  /*18e00*/  ENDCOLLECTIVE ;  /* 0x000000000000791b */ /* 0x007fe20003800000 */
.L_x_10674:
[----:B------:R-:W-:Y:S05]  /*18e10*/  BSYNC B1 ;  /* 0x0000000000017941 */ /* 0x000fea0003800000 */
.L_x_10673:
        /* <DEDUP_REMOVED lines=8> */
.L_x_10675:
[----:B------:R-:W-:Y:S01]  /*18ea0*/  MOV R42, R14 ;  /* 0x0000000e002a7202 */ /* 0x000fe20000000f00 */
[----:B------:R-:W-:Y:S06]  /*18eb0*/  BRA `(.L_x_10676) ;  /* 0xfffffed400dc7947 */ /* 0x000fec000383ffff */
.L_x_10461:
[----:B------:R0:W0:Y:S02]  /*18ec0*/  SYNCS.PHASECHK.TRANS64.TRYWAIT P2, [R31+URZ+0x2d8b0], R80 ;  /* 0x02d8b0501f0075a7 */ /* 0x000024000804017f */
[----:B0-----:R-:W-:Y:S05]  /*18ed0*/  @!P2 NANOSLEEP.SYNCS 0x989680 ;  /* 0x009896800000a95d */ /* 0x001fea0003900000 */
[----:B------:R-:W0:Y:S02]  /*18ee0*/  @!P2 SYNCS.PHASECHK.TRANS64 P2, [R31+URZ+0x2d8b0], R80 ;  /* 0x02d8b0501f00a5a7 */ /* 0x000e24000804007f */
[----:B0-----:R-:W-:Y:S05]  /*18ef0*/  @!P2 BRA `(.L_x_10461) ;  /* 0xfffffffc00f0a947 */ /* 0x001fea000383ffff */
[----:B------:R-:W-:Y:S05]  /*18f00*/  BRA `(.L_x_10677) ;  /* 0xfffffed800ac7947 */ /* 0x000fea000383ffff */
.L_x_10467:
[----:B------:R-:W0:Y:S01]  /*18f10*/  S2R R4, SR_TID.X ;  /* 0x0000000000047919 */ /* 0x000e220000002100 */
[----:B------:R-:W-:Y:S01]  /*18f20*/  BSSY B0, `(.L_x_10678) ;  /* 0x000000c000007945 */ /* 0x000fe20003800000 */
[----:B------:R-:W-:Y:S01]  /*18f30*/  IMAD.MOV.U32 R12, RZ, RZ, RZ ;  /* 0x000000ffff0c7224 */ /* 0x000fe200078e00ff */
[----:B------:R-:W-:Y:S01]  /*18f40*/  MOV R15, 0xffffffff ;  /* 0xffffffff000f7802 */ /* 0x000fe20000000f00 */
[----:B------:R-:W-:Y:S02]  /*18f50*/  IMAD.MOV.U32 R11, RZ, RZ, 0x1f ;  /* 0x0000001fff0b7424 */ /* 0x000fe400078e00ff */
[----:B0-----:R-:W-:-:S05]  /*18f60*/  VIADD R5, R4, 0xffffff80 ;  /* 0xffffff8004057836 */ /* 0x001fca0000000000 */
[----:B------:R-:W-:-:S04]  /*18f70*/  SHF.R.S32.HI R4, RZ, 0x1f, R5 ;  /* 0x0000001fff047819 */ /* 0x000fc80000011405 */
[----:B------:R-:W-:-:S04]  /*18f80*/  LEA.HI R4, R4, R5, RZ, 0x7 ;  /* 0x0000000504047211 */ /* 0x000fc800078f38ff */
[----:B------:R-:W-:-:S05]  /*18f90*/  SHF.R.S32.HI R4, RZ, 0x7, R4 ;  /* 0x00000007ff047819 */ /* 0x000fca0000011404 */
[----:B------:R-:W-:-:S07]  /*18fa0*/  IMAD.MOV.U32 R13, RZ, RZ, R4 ;  /* 0x000000ffff0d7224 */ /* 0x000fce00078e0004 */
[----:B-----5:R-:W-:Y:S05]  /*18fb0*/  WARPSYNC.COLLECTIVE R15, `(.L_x_10679) ;  /* 0x000000000f087348 */ /* 0x020fea0003c00000 */
[----:B------:R0:W1:Y:S02]  /*18fc0*/  SHFL.IDX P6, R14, R13, R12, R11 ;  /* 0x0000000c0d0e7389 */ /* 0x00006400000c000b */
[----:B01---5:R-:W-:Y:S01]  /*18fd0*/  ENDCOLLECTIVE ;  /* 0x000000000000791b */ /* 0x023fe20003800000 */
.L_x_10679:
[----:B------:R-:W-:Y:S05]  /*18fe0*/  BSYNC B0 ;  /* 0x0000000000007941 */ /* 0x000fea0003800000 */
.L_x_10678:
[----:B------:R0:W-:Y:S01]  /*18ff0*/  STL [R1+0x38], R14 ;  /* 0x0000380e01007387 */ /* 0x0001e20000100800 */
[----:B------:R-:W-:Y:S05]  /*19000*/  BRA `(.L_x_10680) ;  /* 0xfffffee0005c7947 */ /* 0x000fea000383ffff */
.L_x_10478:
[----:B------:R-:W-:Y:S01]  /*19010*/  BSSY B1, `(.L_x_10681) ;  /* 0x0000008000017945 */ /* 0x000fe20003800000 */
[----:B------:R-:W-:Y:S02]  /*19020*/  IMAD.MOV.U32 R13, RZ, RZ, R25 ;  /* 0x000000ffff0d7224 */ /* 0x000fe400078e0019 */
[----:B------:R-:W-:Y:S02]  /*19030*/  IMAD.MOV.U32 R12, RZ, RZ, RZ ;  /* 0x000000ffff0c7224 */ /* 0x000fe400078e00ff */
[----:B------:R-:W-:Y:S02]  /*19040*/  IMAD.MOV.U32 R11, RZ, RZ, 0x1e1f ;  /* 0x00001e1fff0b7424 */ /* 0x000fe400078e00ff */
[----:B------:R-:W-:-:S07]  /*19050*/  IMAD.MOV.U32 R15, RZ, RZ, -0x1 ;  /* 0xffffffffff0f7424 */ /* 0x000fce00078e00ff */
[----:B0-----:R-:W-:Y:S05]  /*19060*/  WARPSYNC.COLLECTIVE R15, `(.L_x_10682) ;  /* 0x000000000f087348 */ /* 0x001fea0003c00000 */
[----:B0-----:R0:W1:Y:S02]  /*19070*/  SHFL.IDX P6, R14, R13, R12, R11 ;  /* 0x0000000c0d0e7389 */ /* 0x00106400000c000b */
[----:B01----:R-:W-:Y:S01]  /*19080*/  ENDCOLLECTIVE ;  /* 0x000000000000791b */ /* 0x003fe20003800000 */
.L_x_10682:
[----:B------:R-:W-:Y:S05]  /*19090*/  BSYNC B1 ;  /* 0x0000000000017941 */ /* 0x000fea0003800000 */
.L_x_10681:
        /* <DEDUP_REMOVED lines=8> */
.L_x_10683:
[----:B------:R-:W-:Y:S01]  /*19120*/  IMAD.MOV.U32 R13, RZ, RZ, R27 ;  /* 0x000000ffff0d7224 */ /* 0x000fe200078e001b */
[----:B------:R-:W-:-:S07]  /*19130*/  MOV R0, R14 ;  /* 0x0000000e00007202 */ /* 0x000fce0000000f00 */
[----:B------:R-:W-:Y:S05]  /*19140*/  WARPSYNC.COLLECTIVE R15, `(.L_x_10684) ;  /* 0x000000000f087348 */ /* 0x000fea0003c00000 */
[----:B------:R0:W1:Y:S02]  /*19150*/  SHFL.IDX P6, R14, R13, R12, R11 ;  /* 0x0000000c0d0e7389 */ /* 0x00006400000c000b */
[----:B01----:R-:W-:Y:S01]  /*19160*/  ENDCOLLECTIVE ;  /* 0x000000000000791b */ /* 0x003fe20003800000 */
.L_x_10684:
[----:B------:R-:W-:Y:S02]  /*19170*/  IMAD.MOV.U32 R13, RZ, RZ, R26 ;  /* 0x000000ffff0d7224 */ /* 0x000fe400078e001a */
[----:B------:R-:W-:-:S07]  /*19180*/  IMAD.MOV.U32 R5, RZ, RZ, R14 ;  /* 0x000000ffff057224 */ /* 0x000fce00078e000e */
[----:B------:R-:W-:Y:S05]  /*19190*/  WARPSYNC.COLLECTIVE R15, `(.L_x_10685) ;  /* 0x000000000f087348 */ /* 0x000fea0003c00000 */
[----:B------:R0:W1:Y:S02]  /*191a0*/  SHFL.IDX P6, R14, R13, R12, R11 ;  /* 0x0000000c0d0e7389 */ /* 0x00006400000c000b */
[----:B01----:R-:W-:Y:S01]  /*191b0*/  ENDCOLLECTIVE ;  /* 0x000000000000791b */ /* 0x003fe20003800000 */
.L_x_10685:
[----:B------:R-:W-:Y:S01]  /*191c0*/  IMAD.MOV.U32 R4, RZ, RZ, R14 ;  /* 0x000000ffff047224 */ /* 0x000fe200078e000e */
[----:B------:R-:W-:Y:S06]  /*191d0*/  BRA `(.L_x_10686) ;  /* 0xfffffee400647947 */ /* 0x000fec000383ffff */
.L_x_10482:
[----:B0-----:R0:W1:Y:S02]  /*191e0*/  SYNCS.PHASECHK.TRANS64.TRYWAIT P0, [R2+URZ+0x2d800], R3 ;  /* 0x02d80003020075a7 */ /* 0x001064000800017f */
[----:B-1----:R-:W-:Y:S05]  /*191f0*/  @!P0 NANOSLEEP.SYNCS 0x989680 ;  /* 0x009896800000895d */ /* 0x002fea0003900000 */
[----:B------:R-:W1:Y:S02]  /*19200*/  @!P0 SYNCS.PHASECHK.TRANS64 P0, [R2+URZ+0x2d800], R3 ;  /* 0x02d80003020085a7 */ /* 0x000e64000800007f */
[----:B-1----:R-:W-:Y:S05]  /*19210*/  @!P0 BRA `(.L_x_10482) ;  /* 0xfffffffc00f08947 */ /* 0x002fea000383ffff */
[----:B------:R-:W-:Y:S05]  /*19220*/  BRA `(.L_x_10687) ;  /* 0xfffffeec00887947 */ /* 0x000fea000383ffff */
.L_x_10494:
[----:B------:R-:W-:Y:S01]  /*19230*/  BSSY B1, `(.L_x_10688) ;  /* 0x0000008000017945 */ /* 0x000fe20003800000 */
[----:B------:R-:W-:Y:S01]  /*19240*/  MOV R13, R25 ;  /* 0x00000019000d7202 */ /* 0x000fe20000000f00 */
[----:B------:R-:W-:Y:S02]  /*19250*/  IMAD.MOV.U32 R12, RZ, RZ, RZ ;  /* 0x000000ffff0c7224 */ /* 0x000fe400078e00ff */
[----:B------:R-:W-:Y:S02]  /*19260*/  IMAD.MOV.U32 R11, RZ, RZ, 0x1e1f ;  /* 0x00001e1fff0b7424 */ /* 0x000fe400078e00ff */
[----:B------:R-:W-:-:S07]  /*19270*/  IMAD.MOV.U32 R15, RZ, RZ, -0x1 ;  /* 0xffffffffff0f7424 */ /* 0x000fce00078e00ff */
[----:B0-----:R-:W-:Y:S05]  /*19280*/  WARPSYNC.COLLECTIVE R15, `(.L_x_10689) ;  /* 0x000000000f087348 */ /* 0x001fea0003c00000 */
[----:B0-----:R0:W1:Y:S02]  /*19290*/  SHFL.IDX P6, R14, R13, R12, R11 ;  /* 0x0000000c0d0e7389 */ /* 0x00106400000c000b */
[----:B01----:R-:W-:Y:S01]  /*192a0*/  ENDCOLLECTIVE ;  /* 0x000000000000791b */ /* 0x003fe20003800000 */
.L_x_10689:
[----:B------:R-:W-:Y:S05]  /*192b0*/  BSYNC B1 ;  /* 0x0000000000017941 */ /* 0x000fea0003800000 */
.L_x_10688:
        /* <DEDUP_REMOVED lines=8> */
.L_x_10690:
[----:B------:R-:W-:Y:S01]  /*19340*/  MOV R13, R27 ;  /* 0x0000001b000d7202 */ /* 0x000fe20000000f00 */
[----:B------:R-:W-:-:S07]  /*19350*/  IMAD.MOV.U32 R0, RZ, RZ, R14 ;  /* 0x000000ffff007224 */ /* 0x000fce00078e000e */
[----:B------:R-:W-:Y:S05]  /*19360*/  WARPSYNC.COLLECTIVE R15, `(.L_x_10691) ;  /* 0x000000000f087348 */ /* 0x000fea0003c00000 */
[----:B------:R0:W1:Y:S02]  /*19370*/  SHFL.IDX P6, R14, R13, R12, R11 ;  /* 0x0000000c0d0e7389 */ /* 0x00006400000c000b */
[----:B01----:R-:W-:Y:S01]  /*19380*/  ENDCOLLECTIVE ;  /* 0x000000000000791b */ /* 0x003fe20003800000 */
.L_x_10691:
[----:B------:R-:W-:Y:S02]  /*19390*/  IMAD.MOV.U32 R13, RZ, RZ, R26 ;  /* 0x000000ffff0d7224 */ /* 0x000fe400078e001a */
[----:B------:R-:W-:-:S07]  /*193a0*/  IMAD.MOV.U32 R21, RZ, RZ, R14 ;  /* 0x000000ffff157224 */ /* 0x000fce00078e000e */
[----:B------:R-:W-:Y:S05]  /*193b0*/  WARPSYNC.COLLECTIVE R15, `(.L_x_10692) ;  /* 0x000000000f087348 */ /* 0x000fea0003c00000 */
[----:B------:R0:W1:Y:S02]  /*193c0*/  SHFL.IDX P6, R14, R13, R12, R11 ;  /* 0x0000000c0d0e7389 */ /* 0x00006400000c000b */
[----:B01----:R-:W-:Y:S01]  /*193d0*/  ENDCOLLECTIVE ;  /* 0x000000000000791b */ /* 0x003fe20003800000 */
.L_x_10692:
[----:B------:R-:W-:Y:S01]  /*193e0*/  IMAD.MOV.U32 R20, RZ, RZ, R14 ;  /* 0x000000ffff147224 */ /* 0x000fe200078e000e */
[----:B------:R-:W-:Y:S06]  /*193f0*/  BRA `(.L_x_10693) ;  /* 0xfffffefc00b47947 */ /* 0x000fec000383ffff */
.L_x_10498:
[----:B0-----:R0:W1:Y:S02]  /*19400*/  SYNCS.PHASECHK.TRANS64.TRYWAIT P0, [R2+URZ+0x2d800], R3 ;  /* 0x02d80003020075a7 */ /* 0x001064000800017f */
[----:B-1----:R-:W-:Y:S05]  /*19410*/  @!P0 NANOSLEEP.SYNCS 0x989680 ;  /* 0x009896800000895d */ /* 0x002fea0003900000 */
[----:B------:R-:W1:Y:S02]  /*19420*/  @!P0 SYNCS.PHASECHK.TRANS64 P0, [R2+URZ+0x2d800], R3 ;  /* 0x02d80003020085a7 */ /* 0x000e64000800007f */
[----:B-1----:R-:W-:Y:S05]  /*19430*/  @!P0 BRA `(.L_x_10498) ;  /* 0xfffffffc00f08947 */ /* 0x002fea000383ffff */
[----:B------:R-:W-:Y:S05]  /*19440*/  BRA `(.L_x_10694) ;  /* 0xffffff0400447947 */ /* 0x000fea000383ffff */
.L_x_10506:
[----:B-1----:R1:W3:Y:S02]  /*19450*/  SYNCS.PHASECHK.TRANS64.TRYWAIT P1, [R8+URZ+0x2d830], R3 ;  /* 0x02d83003080075a7 */ /* 0x0022e4000802017f */
[----:B---3--:R-:W-:Y:S05]  /*19460*/  @!P1 NANOSLEEP.SYNCS 0x989680 ;  /* 0x009896800000995d */ /* 0x008fea0003900000 */
[----:B------:R-:W3:Y:S02]  /*19470*/  @!P1 SYNCS.PHASECHK.TRANS64 P1, [R8+URZ+0x2d830], R3 ;  /* 0x02d83003080095a7 */ /* 0x000ee4000802007f */
[----:B---3--:R-:W-:Y:S05]  /*19480*/  @!P1 BRA `(.L_x_10506) ;  /* 0xfffffffc00f09947 */ /* 0x008fea000383ffff */
[----:B------:R-:W-:Y:S05]  /*19490*/  BRA `(.L_x_10505) ;  /* 0xffffff1800707947 */ /* 0x000fea000383ffff */
.L_x_10513:
[----:B-1----:R1:W2:Y:S02]  /*194a0*/  SYNCS.PHASECHK.TRANS64.TRYWAIT P2, [R3+URZ+0x2d830], R0 ;  /* 0x02d83000030075a7 */ /* 0x0022a4000804017f */
[----:B--2---:R-:W-:Y:S05]  /*194b0*/  @!P2 NANOSLEEP.SYNCS 0x989680 ;  /* 0x009896800000a95d */ /* 0x004fea0003900000 */
[----:B------:R-:W2:Y:S02]  /*194c0*/  @!P2 SYNCS.PHASECHK.TRANS64 P2, [R3+URZ+0x2d830], R0 ;  /* 0x02d830000300a5a7 */ /* 0x000ea4000804007f */
[----:B--2---:R-:W-:Y:S05]  /*194d0*/  @!P2 BRA `(.L_x_10513) ;  /* 0xfffffffc00f0a947 */ /* 0x004fea000383ffff */
[----:B------:R-:W-:Y:S05]  /*194e0*/  BRA `(.L_x_10512) ;  /* 0xffffff3c00cc7947 */ /* 0x000fea000383ffff */
.L_x_10517:
[----:B-1----:R1:W2:Y:S02]  /*194f0*/  SYNCS.PHASECHK.TRANS64.TRYWAIT P1, [R3+URZ+0x2d850], R0 ;  /* 0x02d85000030075a7 */ /* 0x0022a4000802017f */
[----:B--2---:R-:W-:Y:S05]  /*19500*/  @!P1 NANOSLEEP.SYNCS 0x989680 ;  /* 0x009896800000995d */ /* 0x004fea0003900000 */
[----:B------:R-:W2:Y:S02]  /*19510*/  @!P1 SYNCS.PHASECHK.TRANS64 P1, [R3+URZ+0x2d850], R0 ;  /* 0x02d85000030095a7 */ /* 0x000ea4000802007f */
[----:B--2---:R-:W-:Y:S05]  /*19520*/  @!P1 BRA `(.L_x_10517) ;  /* 0xfffffffc00f09947 */ /* 0x004fea000383ffff */
[----:B------:R-:W-:Y:S05]  /*19530*/  BRA `(.L_x_10514) ;  /* 0xffffff4000e87947 */ /* 0x000fea000383ffff */
.L_x_10524:
[----:B--2---:R2:W3:Y:S02]  /*19540*/  SYNCS.PHASECHK.TRANS64.TRYWAIT P1, [R12+URZ+0x2d850], R7 ;  /* 0x02d850070c0075a7 */ /* 0x0044e4000802017f */
[----:B---3--:R-:W-:Y:S05]  /*19550*/  @!P1 NANOSLEEP.SYNCS 0x989680 ;  /* 0x009896800000995d */ /* 0x008fea0003900000 */
[----:B------:R-:W3:Y:S02]  /*19560*/  @!P1 SYNCS.PHASECHK.TRANS64 P1, [R12+URZ+0x2d850], R7 ;  /* 0x02d850070c0095a7 */ /* 0x000ee4000802007f */
[----:B---3--:R-:W-:Y:S05]  /*19570*/  @!P1 BRA `(.L_x_10524) ;  /* 0xfffffffc00f09947 */ /* 0x008fea000383ffff */
[----:B------:R-:W-:Y:S05]  /*19580*/  BRA `(.L_x_10523) ;  /* 0xffffff6000c07947 */ /* 0x000fea000383ffff */
.L_x_10535:
[----:B------:R-:W-:Y:S01]  /*19590*/  IMAD.MOV.U32 R13, RZ, RZ, R4 ;  /* 0x000000ffff0d7224 */ /* 0x000fe200078e0004 */
[----:B------:R-:W-:Y:S01]  /*195a0*/  MOV R12, RZ ;  /* 0x000000ff000c7202 */ /* 0x000fe20000000f00 */
[----:B------:R-:W-:Y:S02]  /*195b0*/  IMAD.MOV.U32 R11, RZ, RZ, 0x1c1f ;  /* 0x00001c1fff0b7424 */ /* 0x000fe400078e00ff */
[----:B------:R-:W-:-:S07]  /*195c0*/  IMAD.MOV.U32 R15, RZ, RZ, -0x1 ;  /* 0xffffffffff0f7424 */ /* 0x000fce00078e00ff */
[----:B-1----:R-:W-:Y:S05]  /*195d0*/  WARPSYNC.COLLECTIVE R15, `(.L_x_10695) ;  /* 0x000000000f087348 */ /* 0x002fea0003c00000 */
[----:B------:R0:W2:Y:S02]  /*195e0*/  SHFL.IDX P6, R14, R13, R12, R11 ;  /* 0x0000000c0d0e7389 */ /* 0x0000a400000c000b */
[----:B012---:R-:W-:Y:S01]  /*195f0*/  ENDCOLLECTIVE ;  /* 0x000000000000791b */ /* 0x007fe20003800000 */
.L_x_10695:
[----:B------:R-:W-:Y:S02]  /*19600*/  IMAD.MOV.U32 R13, RZ, RZ, R0 ;  /* 0x000000ffff0d7224 */ /* 0x000fe400078e0000 */
[----:B------:R-:W-:-:S07]  /*19610*/  IMAD.MOV.U32 R3, RZ, RZ, R14 ;  /* 0x000000ffff037224 */ /* 0x000fce00078e000e */
[----:B------:R-:W-:Y:S05]  /*19620*/  WARPSYNC.COLLECTIVE R15, `(.L_x_10696) ;  /* 0x000000000f087348 */ /* 0x000fea0003c00000 */
[----:B------:R0:W1:Y:S02]  /*19630*/  SHFL.IDX P6, R14, R13, R12, R11 ;  /* 0x0000000c0d0e7389 */ /* 0x00006400000c000b */
[----:B01----:R-:W-:Y:S01]  /*19640*/  ENDCOLLECTIVE ;  /* 0x000000000000791b */ /* 0x003fe20003800000 */
.L_x_10696:
[----:B------:R-:W-:Y:S05]  /*19650*/  BRA `(.L_x_10697) ;  /* 0xffffff8400fc7947 */ /* 0x000fea000383ffff */
.L_x_10538:
        /* <DEDUP_REMOVED lines=8> */
.L_x_10699:
[----:B------:R-:W-:Y:S05]  /*196e0*/  BSYNC B1 ;  /* 0x0000000000017941 */ /* 0x000fea0003800000 */
.L_x_10698:
        /* <DEDUP_REMOVED lines=8> */
.L_x_10700:
[----:B------:R-:W-:Y:S05]  /*19770*/  BRA `(.L_x_10701) ;  /* 0xffffff8800107947 */ /* 0x000fea000383ffff */
.L_x_10555:
        /* <DEDUP_REMOVED lines=11> */
.L_x_10703:
[----:B------:R-:W-:Y:S05]  /*19830*/  BSYNC B1 ;  /* 0x0000000000017941 */ /* 0x000fea0003800000 */
.L_x_10702:
[----:B------:R-:W-:Y:S05]  /*19840*/  BRA `(.L_x_10704) ;  /* 0xffffff9800bc7947 */ /* 0x000fea000383ffff */
.L_x_10557:
[----:B------:R-:W-:Y:S01]  /*19850*/  BSSY B1, `(.L_x_10705) ;  /* 0x0000006000017945 */ /* 0x000fe20003800000 */
[----:B------:R-:W-:-:S07]  /*19860*/  IMAD.MOV.U32 R15, RZ, RZ, -0x1 ;  /* 0xffffffffff0f7424 */ /* 0x000fce00078e00ff */
[----:B0-----:R-:W-:Y:S05]  /*19870*/  WARPSYNC.COLLECTIVE R15, `(.L_x_10706) ;  /* 0x000000000f0c7348 */ /* 0x001fea0003c00000 */
[----:B------:R-:W-:Y:S02]  /*19880*/  ELECT P6, UR62, PT ;  /* 0x00000000003e782f */ /* 0x000fe400038c0000 */
[----:B------:R-:W-:Y:S01]  /*19890*/  MOV R14, UR62 ;  /* 0x0000003e000e7c02 */ /* 0x000fe20008000f00 */
[----:B0-----:R-:W-:Y:S10]  /*198a0*/  ENDCOLLECTIVE ;  /* 0x000000000000791b */ /* 0x001ff40003800000 */
.L_x_10706:
[----:B------:R-:W-:Y:S05]  /*198b0*/  BSYNC B1 ;  /* 0x0000000000017941 */ /* 0x000fea0003800000 */
.L_x_10705:
[----:B------:R-:W-:Y:S05]  /*198c0*/  BRA `(.L_x_10556) ;  /* 0xffffff9800b47947 */ /* 0x000fea000383ffff */
.L_x_10559:
[----:B0-----:R0:W1:Y:S02]  /*198d0*/  SYNCS.PHASECHK.TRANS64.TRYWAIT P0, [R22+URZ+0x2d820], R5 ;  /* 0x02d82005160075a7 */ /* 0x001064000800017f */
[----:B-1----:R-:W-:Y:S05]  /*198e0*/  @!P0 NANOSLEEP.SYNCS 0x989680 ;  /* 0x009896800000895d */ /* 0x002fea0003900000 */
[----:B------:R-:W1:Y:S02]  /*198f0*/  @!P0 SYNCS.PHASECHK.TRANS64 P0, [R22+URZ+0x2d820], R5 ;  /* 0x02d82005160085a7 */ /* 0x000e64000800007f */
[----:B-1----:R-:W-:Y:S05]  /*19900*/  @!P0 BRA `(.L_x_10559) ;  /* 0xfffffffc00f08947 */ /* 0x002fea000383ffff */
[----:B------:R-:W-:Y:S05]  /*19910*/  BRA `(.L_x_10707) ;  /* 0xffffff9800c47947 */ /* 0x000fea000383ffff */
.L_x_10563:
[----:B-1----:R1:W2:Y:S02]  /*19920*/  SYNCS.PHASECHK.TRANS64.TRYWAIT P0, [R8+URZ+0x2d8a0], R10 ;  /* 0x02d8a00a080075a7 */ /* 0x0022a4000800017f */
[----:B--2---:R-:W-:Y:S05]  /*19930*/  @!P0 NANOSLEEP.SYNCS 0x989680 ;  /* 0x009896800000895d */ /* 0x004fea0003900000 */
[----:B------:R-:W2:Y:S02]  /*19940*/  @!P0 SYNCS.PHASECHK.TRANS64 P0, [R8+URZ+0x2d8a0], R10 ;  /* 0x02d8a00a080085a7 */ /* 0x000ea4000800007f */
[----:B--2---:R-:W-:Y:S05]  /*19950*/  @!P0 BRA `(.L_x_10563) ;  /* 0xfffffffc00f08947 */ /* 0x004fea000383ffff */
[----:B------:R-:W-:Y:S05]  /*19960*/  BRA `(.L_x_10708) ;  /* 0xffffff9800e07947 */ /* 0x000fea000383ffff */
.L_x_10570:
[----:B0-----:R0:W2:Y:S02]  /*19970*/  SYNCS.PHASECHK.TRANS64.TRYWAIT P0, [R8+URZ+0x2d8c0], R10 ;  /* 0x02d8c00a080075a7 */ /* 0x0010a4000800017f */
[----:B--2---:R-:W-:Y:S05]  /*19980*/  @!P0 NANOSLEEP.SYNCS 0x989680 ;  /* 0x009896800000895d */ /* 0x004fea0003900000 */
[----:B------:R-:W2:Y:S02]  /*19990*/  @!P0 SYNCS.PHASECHK.TRANS64 P0, [R8+URZ+0x2d8c0], R10 ;  /* 0x02d8c00a080085a7 */ /* 0x000ea4000800007f */
[----:B--2---:R-:W-:Y:S05]  /*199a0*/  @!P0 BRA `(.L_x_10570) ;  /* 0xfffffffc00f08947 */ /* 0x004fea000383ffff */
[----:B------:R-:W-:Y:S05]  /*199b0*/  BRA `(.L_x_10709) ;  /* 0xffffff9c00dc7947 */ /* 0x000fea000383ffff */
.L_x_10579:
[----:B0-----:R0:W1:Y:S02]  /*199c0*/  SYNCS.PHASECHK.TRANS64.TRYWAIT P1, [R8+URZ+0x2d8a0], R7 ;  /* 0x02d8a007080075a7 */ /* 0x001064000802017f */
[----:B-1----:R-:W-:Y:S05]  /*199d0*/  @!P1 NANOSLEEP.SYNCS 0x989680 ;  /* 0x009896800000995d */ /* 0x002fea0003900000 */
[----:B------:R-:W1:Y:S02]  /*199e0*/  @!P1 SYNCS.PHASECHK.TRANS64 P1, [R8+URZ+0x2d8a0], R7 ;  /* 0x02d8a007080095a7 */ /* 0x000e64000802007f */
[----:B-1----:R-:W-:Y:S05]  /*199f0*/  @!P1 BRA `(.L_x_10579) ;  /* 0xfffffffc00f09947 */ /* 0x002fea000383ffff */
[----:B------:R-:W-:Y:S05]  /*19a00*/  BRA `(.L_x_10710) ;  /* 0xffffffa4001c7947 */ /* 0x000fea000383ffff */
.L_x_10586:
[----:B-1----:R1:W2:Y:S02]  /*19a10*/  SYNCS.PHASECHK.TRANS64.TRYWAIT P1, [R8+URZ+0x2d8c0], R7 ;  /* 0x02d8c007080075a7 */ /* 0x0022a4000802017f */
[----:B--2---:R-:W-:Y:S05]  /*19a20*/  @!P1 NANOSLEEP.SYNCS 0x989680 ;  /* 0x009896800000995d */ /* 0x004fea0003900000 */
[----:B------:R-:W2:Y:S02]  /*19a30*/  @!P1 SYNCS.PHASECHK.TRANS64 P1, [R8+URZ+0x2d8c0], R7 ;  /* 0x02d8c007080095a7 */ /* 0x000ea4000802007f */
[----:B--2---:R-:W-:Y:S05]  /*19a40*/  @!P1 BRA `(.L_x_10586) ;  /* 0xfffffffc00f09947 */ /* 0x004fea000383ffff */
[----:B------:R-:W-:Y:S05]  /*19a50*/  BRA `(.L_x_10711) ;  /* 0xffffffa800147947 */ /* 0x000fea000383ffff */
.L_x_10601:
[----:B------:R-:W0:Y:S01]  /*19a60*/  S2R R20, SR_TID.X ;  /* 0x0000000000147919 */ /* 0x000e220000002100 */
[----:B------:R-:W-:Y:S01]  /*19a70*/  BSSY B0, `(.L_x_10712) ;  /* 0x000000a000007945 */ /* 0x000fe20003800000 */
[----:B------:R-:W-:Y:S01]  /*19a80*/  MOV R12, RZ ;  /* 0x000000ff000c7202 */ /* 0x000fe20000000f00 */
[----:B------:R-:W-:Y:S01]  /*19a90*/  IMAD.MOV.U32 R15, RZ, RZ, -0x1 ;  /* 0xffffffffff0f7424 */ /* 0x000fe200078e00ff */
[----:B0-----:R-:W-:-:S04]  /*19aa0*/  SHF.R.U32.HI R11, RZ, 0x5, R20 ;  /* 0x00000005ff0b7819 */ /* 0x001fc80000011614 */
[----:B------:R-:W-:-:S05]  /*19ab0*/  LOP3.LUT R11, R11, 0x3, RZ, 0xc0, !PT ;  /* 0x000000030b0b7812 */ /* 0x000fca00078ec0ff */
[----:B------:R-:W-:Y:S02]  /*19ac0*/  IMAD.MOV.U32 R13, RZ, RZ, R11 ;  /* 0x000000ffff0d7224 */ /* 0x000fe400078e000b */
[----:B------:R-:W-:-:S07]  /*19ad0*/  IMAD.MOV.U32 R11, RZ, RZ, 0x1f ;  /* 0x0000001fff0b7424 */ /* 0x000fce00078e00ff */
[----:B-----5:R-:W-:Y:S05]  /*19ae0*/  WARPSYNC.COLLECTIVE R15, `(.L_x_10713) ;  /* 0x000000000f087348 */ /* 0x020fea0003c00000 */
[----:B------:R0:W1:Y:S02]  /*19af0*/  SHFL.IDX P6, R14, R13, R12, R11 ;  /* 0x0000000c0d0e7389 */ /* 0x00006400000c000b */
[----:B01---5:R-:W-:Y:S01]  /*19b00*/  ENDCOLLECTIVE ;  /* 0x000000000000791b */ /* 0x023fe20003800000 */
.L_x_10713:
[----:B------:R-:W-:Y:S05]  /*19b10*/  BSYNC B0 ;  /* 0x0000000000007941 */ /* 0x000fea0003800000 */
.L_x_10712:
[----:B------:R-:W-:Y:S05]  /*19b20*/  BRA `(.L_x_10714) ;  /* 0xffffffb400487947 */ /* 0x000fea000383ffff */
.L_x_10604:
[----:B-1----:R1:W2:Y:S02]  /*19b30*/  SYNCS.PHASECHK.TRANS64.TRYWAIT P0, [R0+URZ+0x2d840], R5 ;  /* 0x02d84005000075a7 */ /* 0x0022a4000800017f */
[----:B--2---:R-:W-:Y:S05]  /*19b40*/  @!P0 NANOSLEEP.SYNCS 0x989680 ;  /* 0x009896800000895d */ /* 0x004fea0003900000 */
[----:B------:R-:W2:Y:S02]  /*19b50*/  @!P0 SYNCS.PHASECHK.TRANS64 P0, [R0+URZ+0x2d840], R5 ;  /* 0x02d84005000085a7 */ /* 0x000ea4000800007f */
[----:B--2---:R-:W-:Y:S05]  /*19b60*/  @!P0 BRA `(.L_x_10604) ;  /* 0xfffffffc00f08947 */ /* 0x004fea000383ffff */
[----:B------:R-:W-:Y:S05]  /*19b70*/  BRA `(.L_x_10715) ;  /* 0xffffffb400ac7947 */ /* 0x000fea000383ffff */
.L_x_10605:
        /* <DEDUP_REMOVED lines=8> */
.L_x_10717:
[----:B------:R-:W-:Y:S05]  /*19c00*/  BSYNC B0 ;  /* 0x0000000000007941 */ /* 0x000fea0003800000 */
.L_x_10716:
        /* <DEDUP_REMOVED lines=8> */
.L_x_10718:
[----:B------:R-:W-:Y:S01]  /*19c90*/  MOV R13, R7 ;  /* 0x00000007000d7202 */ /* 0x000fe20000000f00 */
[----:B------:R-:W-:Y:S02]  /*19ca0*/  IMAD.MOV.U32 R12, RZ, RZ, 0x1 ;  /* 0x00000001ff0c7424 */ /* 0x000fe400078e00ff */
[----:B------:R-:W-:-:S07]  /*19cb0*/  IMAD.MOV.U32 R4, RZ, RZ, R14 ;  /* 0x000000ffff047224 */ /* 0x000fce00078e000e */
[----:B------:R-:W-:Y:S05]  /*19cc0*/  WARPSYNC.COLLECTIVE R15, `(.L_x_10719) ;  /* 0x000000000f087348 */ /* 0x000fea0003c00000 */
[----:B------:R0:W1:Y:S02]  /*19cd0*/  SHFL.IDX P6, R14, R13, R12, R11 ;  /* 0x0000000c0d0e7389 */ /* 0x00006400000c000b */
[----:B01----:R-:W-:Y:S01]  /*19ce0*/  ENDCOLLECTIVE ;  /* 0x000000000000791b */ /* 0x003fe20003800000 */
.L_x_10719:
[----:B------:R-:W-:-:S05]  /*19cf0*/  @P0 LEA R5, P1, R9, R4, 0x1 ;  /* 0x0000000409050211 */ /* 0x000fca00078208ff */
[----:B------:R-:W-:Y:S01]  /*19d00*/  @P0 IMAD.X R4, RZ, RZ, R6, P1 ;  /* 0x000000ffff040224 */ /* 0x000fe200008e0606 */
[----:B------:R-:W-:Y:S01]  /*19d10*/  ISETP.GE.AND P1, PT, R3, 0x21, PT ;  /* 0x000000210300780c */ /* 0x000fe20003f26270 */
[----:B------:R-:W-:-:S03]  /*19d20*/  @P0 IMAD R6, R8, 0x2, R22 ;  /* 0x0000000208060824 */ /* 0x000fc600078e0216 */
        /* <DEDUP_REMOVED lines=14> */
.L_x_10720:
[----:B------:R-:W-:Y:S02]  /*19e10*/  IMAD.MOV.U32 R13, RZ, RZ, R7 ;  /* 0x000000ffff0d7224 */ /* 0x000fe400078e0007 */
[----:B------:R-:W-:Y:S02]  /*19e20*/  IMAD.MOV.U32 R12, RZ, RZ, 0x2 ;  /* 0x00000002ff0c7424 */ /* 0x000fe400078e00ff */
[----:B------:R-:W-:-:S07]  /*19e30*/  IMAD.MOV.U32 R4, RZ, RZ, R14 ;  /* 0x000000ffff047224 */ /* 0x000fce00078e000e */
[----:B------:R-:W-:Y:S05]  /*19e40*/  WARPSYNC.COLLECTIVE R15, `(.L_x_10721) ;  /* 0x000000000f087348 */ /* 0x000fea0003c00000 */
[----:B------:R0:W1:Y:S02]  /*19e50*/  SHFL.IDX P6, R14, R13, R12, R11 ;  /* 0x0000000c0d0e7389 */ /* 0x00006400000c000b */
[----:B01----:R-:W-:Y:S01]  /*19e60*/  ENDCOLLECTIVE ;  /* 0x000000000000791b */ /* 0x003fe20003800000 */
.L_x_10721:
[----:B------:R-:W-:-:S04]  /*19e70*/  @P1 LEA R5, P0, R9, R4, 0x1 ;  /* 0x0000000409051211 */ /* 0x000fc800078008ff */
[----:B------:R-:W-:Y:S01]  /*19e80*/  @P1 IADD3.X R4, RZ, R6, RZ, P0, !PT ;  /* 0x00000006ff041210 */ /* 0x000fe200007fe4ff */
[----:B------:R-:W-:-:S03]  /*19e90*/  @P1 IMAD R6, R8, 0x2, R22 ;  /* 0x0000000208061824 */ /* 0x000fc600078e0216 */
        /* <DEDUP_REMOVED lines=15> */
.L_x_10722:
[----:B------:R-:W-:Y:S01]  /*19f90*/  IMAD.MOV.U32 R13, RZ, RZ, R7 ;  /* 0x000000ffff0d7224 */ /* 0x000fe200078e0007 */
[----:B------:R-:W-:Y:S01]  /*19fa0*/  MOV R12, 0x3 ;  /* 0x00000003000c7802 */ /* 0x000fe20000000f00 */
[----:B------:R-:W-:-:S07]  /*19fb0*/  IMAD.MOV.U32 R4, RZ, RZ, R14 ;  /* 0x000000ffff047224 */ /* 0x000fce00078e000e */
[----:B------:R-:W-:Y:S05]  /*19fc0*/  WARPSYNC.COLLECTIVE R15, `(.L_x_10723) ;  /* 0x000000000f087348 */ /* 0x000fea0003c00000 */
[----:B------:R0:W1:Y:S02]  /*19fd0*/  SHFL.IDX P6, R14, R13, R12, R11 ;  /* 0x0000000c0d0e7389 */ /* 0x00006400000c000b */
[----:B01----:R-:W-:Y:S01]  /*19fe0*/  ENDCOLLECTIVE ;  /* 0x000000000000791b */ /* 0x003fe20003800000 */
.L_x_10723:
[----:B------:R-:W-:-:S05]  /*19ff0*/  @P1 LEA R5, P0, R9, R4, 0x1 ;  /* 0x0000000409051211 */ /* 0x000fca00078008ff */
[----:B------:R-:W-:Y:S02]  /*1a000*/  @P1 IMAD.X R4, RZ, RZ, R6, P0 ;  /* 0x000000ffff041224 */ /* 0x000fe400000e0606 */
[----:B------:R-:W-:-:S03]  /*1a010*/  @P1 IMAD R6, R8, 0x2, R22 ;  /* 0x0000000208061824 */ /* 0x000fc600078e0216 */
        /* <DEDUP_REMOVED lines=8> */
.L_x_10724:
        /* <DEDUP_REMOVED lines=8> */
.L_x_10610:
[----:B------:R0:W5:Y:S01]  /*1a120*/  LDL R8, [R1+0x30] ;  /* 0x0000300001087983 */ /* 0x0001620000100800 */
[----:B------:R-:W-:Y:S01]  /*1a130*/  IMAD.MOV.U32 R13, RZ, RZ, R4 ;  /* 0x000000ffff0d7224 */ /* 0x000fe200078e0004 */
[----:B------:R-:W-:Y:S01]  /*1a140*/  MOV R12, RZ ;  /* 0x000000ff000c7202 */ /* 0x000fe20000000f00 */
[----:B------:R-:W-:Y:S02]  /*1a150*/  IMAD.MOV.U32 R11, RZ, RZ, 0x1c1f ;  /* 0x00001c1fff0b7424 */ /* 0x000fe400078e00ff */
[----:B------:R-:W-:Y:S02]  /*1a160*/  IMAD.MOV.U32 R15, RZ, RZ, -0x1 ;  /* 0xffffffffff0f7424 */ /* 0x000fe400078e00ff */
[----:B-----5:R-:W-:Y:S02]  /*1a170*/  IMAD R0, R21, R9, RZ ;  /* 0x0000000915007224 */ /* 0x020fe400078e02ff */
[----:B0-----:R-:W-:-:S07]  /*1a180*/  IMAD R17, R17, 0xc0, R20 ;  /* 0x000000c011117824 */ /* 0x001fce00078e0214 */
[----:B------:R-:W-:Y:S05]  /*1a190*/  WARPSYNC.COLLECTIVE R15, `(.L_x_10726) ;  /* 0x000000000f087348 */ /* 0x000fea0003c00000 */
[----:B------:R0:W1:Y:S02]  /*1a1a0*/  SHFL.IDX P6, R14, R13, R12, R11 ;  /* 0x0000000c0d0e7389 */ /* 0x00006400000c000b */
[----:B01----:R-:W-:Y:S01]  /*1a1b0*/  ENDCOLLECTIVE ;  /* 0x000000000000791b */ /* 0x003fe20003800000 */
.L_x_10726:
[C---:B------:R-:W-:Y:S01]  /*1a1c0*/  VIADD R9, R17.reuse, 0x20 ;  /* 0x0000002011097836 */ /* 0x040fe20000000000 */
[----:B------:R-:W-:Y:S01]  /*1a1d0*/  ISETP.GE.AND P3, PT, R17, R0, PT ;  /* 0x000000001100720c */ /* 0x000fe20003f66270 */
[----:B------:R-:W-:Y:S02]  /*1a1e0*/  IMAD.MOV.U32 R13, RZ, RZ, R5 ;  /* 0x000000ffff0d7224 */ /* 0x000fe400078e0005 */
[----:B------:R-:W-:-:S10]  /*1a1f0*/  IMAD.MOV.U32 R2, RZ, RZ, R14 ;  /* 0x000000ffff027224 */ /* 0x000fd400078e000e */
[----:B------:R-:W-:Y:S05]  /*1a200*/  WARPSYNC.COLLECTIVE R15, `(.L_x_10727) ;  /* 0x000000000f087348 */ /* 0x000fea0003c00000 */
[----:B------:R0:W1:Y:S02]  /*1a210*/  SHFL.IDX P6, R14, R13, R12, R11 ;  /* 0x0000000c0d0e7389 */ /* 0x00006400000c000b */
[----:B01----:R-:W-:Y:S01]  /*1a220*/  ENDCOLLECTIVE ;  /* 0x000000000000791b */ /* 0x003fe20003800000 */
.L_x_10727:
[----:B------:R-:W-:Y:S02]  /*1a230*/  IMAD.MOV.U32 R13, RZ, RZ, R4 ;  /* 0x000000ffff0d7224 */ /* 0x000fe400078e0004 */
[----:B------:R-:W-:Y:S01]  /*1a240*/  IMAD.MOV.U32 R12, RZ, RZ, 0x1 ;  /* 0x00000001ff0c7424 */ /* 0x000fe200078e00ff */
[----:B------:R-:W-:-:S07]  /*1a250*/  MOV R3, R14 ;  /* 0x0000000e00037202 */ /* 0x000fce0000000f00 */
[----:B------:R-:W-:Y:S05]  /*1a260*/  WARPSYNC.COLLECTIVE R15, `(.L_x_10728) ;  /* 0x000000000f087348 */ /* 0x000fea0003c00000 */
[----:B------:R0:W1:Y:S02]  /*1a270*/  SHFL.IDX P6, R14, R13, R12, R11 ;  /* 0x0000000c0d0e7389 */ /* 0x00006400000c000b */
[----:B01----:R-:W-:Y:S01]  /*1a280*/  ENDCOLLECTIVE ;  /* 0x000000000000791b */ /* 0x003fe20003800000 */
.L_x_10728:
        /* <DEDUP_REMOVED lines=12> */
[----:B------:R-:W-:Y:S02]  /*1a350*/  ISETP.GE.AND P3, PT, R9, R0, PT ;  /* 0x000000000900720c */ /* 0x000fe40003f66270 */
[----:B0-----:R-:W-:-:S11]  /*1a360*/  MOV R2, R14 ;  /* 0x0000000e00027202 */ /* 0x001fd60000000f00 */
[----:B------:R-:W-:Y:S05]  /*1a370*/  WARPSYNC.COLLECTIVE R15, `(.L_x_10729) ;  /* 0x000000000f087348 */ /* 0x000fea0003c00000 */
[----:B------:R0:W1:Y:S02]  /*1a380*/  SHFL.IDX P6, R14, R13, R12, R11 ;  /* 0x0000000c0d0e7389 */ /* 0x00006400000c000b */
[----:B01----:R-:W-:Y:S01]  /*1a390*/  ENDCOLLECTIVE ;  /* 0x000000000000791b */ /* 0x003fe20003800000 */
.L_x_10729:
[----:B------:R-:W-:Y:S01]  /*1a3a0*/  MOV R13, R4 ;  /* 0x00000004000d7202 */ /* 0x000fe20000000f00 */
[----:B------:R-:W-:Y:S02]  /*1a3b0*/  IMAD.MOV.U32 R12, RZ, RZ, 0x2 ;  /* 0x00000002ff0c7424 */ /* 0x000fe400078e00ff */
[----:B------:R-:W-:-:S07]  /*1a3c0*/  IMAD.MOV.U32 R3, RZ, RZ, R14 ;  /* 0x000000ffff037224 */ /* 0x000fce00078e000e */
[----:B------:R-:W-:Y:S05]  /*1a3d0*/  WARPSYNC.COLLECTIVE R15, `(.L_x_10730) ;  /* 0x000000000f087348 */ /* 0x000fea0003c00000 */
[----:B------:R0:W1:Y:S02]  /*1a3e0*/  SHFL.IDX P6, R14, R13, R12, R11 ;  /* 0x0000000c0d0e7389 */ /* 0x00006400000c000b */
[----:B01----:R-:W-:Y:S01]  /*1a3f0*/  ENDCOLLECTIVE ;  /* 0x000000000000791b */ /* 0x003fe20003800000 */
.L_x_10730:
        /* <DEDUP_REMOVED lines=18> */
.L_x_10731:
[----:B------:R-:W-:Y:S02]  /*1a520*/  IMAD.MOV.U32 R13, RZ, RZ, R4 ;  /* 0x000000ffff0d7224 */ /* 0x000fe400078e0004 */
[----:B------:R-:W-:Y:S02]  /*1a530*/  IMAD.MOV.U32 R12, RZ, RZ, 0x3 ;  /* 0x00000003ff0c7424 */ /* 0x000fe400078e00ff */
[----:B------:R-:W-:-:S07]  /*1a540*/  IMAD.MOV.U32 R3, RZ, RZ, R14 ;  /* 0x000000ffff037224 */ /* 0x000fce00078e000e */
[----:B------:R-:W-:Y:S05]  /*1a550*/  WARPSYNC.COLLECTIVE R15, `(.L_x_10732) ;  /* 0x000000000f087348 */ /* 0x000fea0003c00000 */
[----:B------:R0:W1:Y:S02]  /*1a560*/  SHFL.IDX P6, R14, R13, R12, R11 ;  /* 0x0000000c0d0e7389 */ /* 0x00006400000c000b */
[----:B01----:R-:W-:Y:S01]  /*1a570*/  ENDCOLLECTIVE ;  /* 0x000000000000791b */ /* 0x003fe20003800000 */
.L_x_10732:
[----:B------:R-:W-:-:S04]  /*1a580*/  @!P3 LEA R3, P4, R10, R3, 0x1 ;  /* 0x000000030a03b211 */ /* 0x000fc800078808ff */
[----:B------:R-:W-:-:S04]  /*1a590*/  @!P3 IADD3.X R2, RZ, R2, RZ, P4, !PT ;  /* 0x00000002ff02b210 */ /* 0x000fc800027fe4ff */
        /* <DEDUP_REMOVED lines=8> */
[----:B------:R0:W-:Y:S03]  /*1a620*/  @!P3 LDGSTS.E.BYPASS.LTC128B.128 [R8+0xd400], desc[UR42][R2.64], !P0 ;  /* 0x0d4000000208bfae */ /* 0x0001e6000c101d6a */
[----:B0-----:R-:W-:Y:S05]  /*1a630*/  WARPSYNC.COLLECTIVE R15, `(.L_x_10733) ;  /* 0x000000000f087348 */ /* 0x001fea0003c00000 */
[----:B------:R1:W2:Y:S02]  /*1a640*/  SHFL.IDX P6, R14, R13, R12, R11 ;  /* 0x0000000c0d0e7389 */ /* 0x0002a400000c000b */
[----:B012---:R-:W-:Y:S01]  /*1a650*/  ENDCOLLECTIVE ;  /* 0x000000000000791b */ /* 0x007fe20003800000 */
.L_x_10733:
[----:B------:R-:W-:Y:S01]  /*1a660*/  @!PT LDS RZ, [RZ] ;  /* 0x00000000fffff984 */ /* 0x000fe20000000800 */
[----:B------:R-:W-:Y:S01]  /*1a670*/  @!PT LDS RZ, [RZ] ;  /* 0x00000000fffff984 */ /* 0x000fe20000000800 */
[----:B------:R-:W-:Y:S01]  /*1a680*/  @!PT LDS RZ, [RZ] ;  /* 0x00000000fffff984 */ /* 0x000fe20000000800 */
[----:B------:R-:W-:Y:S04]  /*1a690*/  @!P3 LDGSTS.E.BYPASS.LTC128B.128 [R8+0x10400], desc[UR42][R2.64+0x40], !P1 ;  /* 0x104000400208bfae */ /* 0x000fe8000c901d6a */
[----:B------:R0:W-:Y:S01]  /*1a6a0*/  @!P3 LDGSTS.E.BYPASS.LTC128B.128 [R8+0x13400], desc[UR42][R2.64+0x80], !P2 ;  /* 0x134000800208bfae */ /* 0x0001e2000d101d6a */
[----:B------:R-:W-:Y:S01]  /*1a6b0*/  IMAD.MOV.U32 R13, RZ, RZ, R6 ;  /* 0x000000ffff0d7224 */ /* 0x000fe200078e0006 */
[----:B------:R-:W-:Y:S01]  /*1a6c0*/  MOV R12, RZ ;  /* 0x000000ff000c7202 */ /* 0x000fe20000000f00 */
[----:B0-----:R-:W-:Y:S01]  /*1a6d0*/  VIADD R2, R17, 0x60 ;  /* 0x0000006011027836 */ /* 0x001fe20000000000 */
[----:B------:R-:W-:-:S04]  /*1a6e0*/  MOV R5, R14 ;  /* 0x0000000e00057202 */ /* 0x000fc80000000f00 */
[----:B------:R-:W-:-:S13]  /*1a6f0*/  ISETP.GE.AND P3, PT, R2, R0, PT ;  /* 0x000000000200720c */ /* 0x000fda0003f66270 */
[----:B------:R-:W-:Y:S05]  /*1a700*/  WARPSYNC.COLLECTIVE R15, `(.L_x_10734) ;  /* 0x000000000f087348 */ /* 0x000fea0003c00000 */
[----:B------:R0:W1:Y:S02]  /*1a710*/  SHFL.IDX P6, R14, R13, R12, R11 ;  /* 0x0000000c0d0e7389 */ /* 0x00006400000c000b */
[----:B01----:R-:W-:Y:S01]  /*1a720*/  ENDCOLLECTIVE ;  /* 0x000000000000791b */ /* 0x003fe20003800000 */
.L_x_10734:
[----:B------:R-:W-:Y:S01]  /*1a730*/  @!P3 LEA R2, P4, R10, R5, 0x1 ;  /* 0x000000050a02b211 */ /* 0x000fe200078808ff */
[----:B------:R-:W-:-:S04]  /*1a740*/  IMAD.MOV.U32 R13, RZ, RZ, R7 ;  /* 0x000000ffff0d7224 */ /* 0x000fc800078e0007 */
[----:B------:R-:W-:-:S05]  /*1a750*/  @!P3 IMAD.X R3, RZ, RZ, R4, P4 ;  /* 0x000000ffff03b224 */ /* 0x000fca00020e0604 */
        /* <DEDUP_REMOVED lines=12> */
.L_x_10735:
[----:B------:R-:W-:Y:S01]  /*1a820*/  MOV R13, R6 ;  /* 0x00000006000d7202 */ /* 0x000fe20000000f00 */
[----:B------:R-:W-:Y:S02]  /*1a830*/  IMAD.MOV.U32 R12, RZ, RZ, 0x1 ;  /* 0x00000001ff0c7424 */ /* 0x000fe400078e00ff */
[----:B------:R-:W-:-:S07]  /*1a840*/  IMAD.MOV.U32 R3, RZ, RZ, R14 ;  /* 0x000000ffff037224 */ /* 0x000fce00078e000e */
[----:B------:R-:W-:Y:S05]  /*1a850*/  WARPSYNC.COLLECTIVE R15, `(.L_x_10736) ;  /* 0x000000000f087348 */ /* 0x000fea0003c00000 */
[----:B------:R0:W1:Y:S02]  /*1a860*/  SHFL.IDX P6, R14, R13, R12, R11 ;  /* 0x0000000c0d0e7389 */ /* 0x00006400000c000b */
[----:B01----:R-:W-:Y:S01]  /*1a870*/  ENDCOLLECTIVE ;  /* 0x000000000000791b */ /* 0x003fe20003800000 */
.L_x_10736:
[----:B------:R-:W-:-:S05]  /*1a880*/  @!P3 LEA R3, P4, R10, R3, 0x1 ;  /* 0x000000030a03b211 */ /* 0x000fca00078808ff */
[----:B------:R-:W-:-:S05]  /*1a890*/  @!P3 IMAD.X R2, RZ, RZ, R2, P4 ;  /* 0x000000ffff02b224 */ /* 0x000fca00020e0602 */
[----:B------:R-:W-:Y:S01]  /*1a8a0*/  @!P3 LOP3.LUT R3, R3, R2, RZ, 0x3c, !PT ;  /* 0x000000020303b212 */ /* 0x000fe200078e3cff */
[----:B------:R-:W-:-:S03]  /*1a8b0*/  IMAD.MOV.U32 R13, RZ, RZ, R7 ;  /* 0x000000ffff0d7224 */ /* 0x000fc600078e0007 */
[----:B------:R-:W-:-:S04]  /*1a8c0*/  @!P3 LOP3.LUT R2, R3, R2, RZ, 0x3c, !PT ;  /* 0x000000020302b212 */ /* 0x000fc800078e3cff */
[----:B------:R-:W-:Y:S01]  /*1a8d0*/  @!P3 LOP3.LUT R3, R3, R2, RZ, 0x3c, !PT ;  /* 0x000000020303b212 */ /* 0x000fe200078e3cff */
[----:B------:R-:W-:-:S07]  /*1a8e0*/  IMAD.MOV.U32 R6, RZ, RZ, R14 ;  /* 0x000000ffff067224 */ /* 0x000fce00078e000e */
[----:B------:R-:W-:Y:S05]  /*1a8f0*/  WARPSYNC.COLLECTIVE R15, `(.L_x_10737) ;  /* 0x000000000f087348 */ /* 0x000fea0003c00000 */
[----:B------:R0:W1:Y:S02]  /*1a900*/  SHFL.IDX P6, R14, R13, R12, R11 ;  /* 0x0000000c0d0e7389 */ /* 0x00006400000c000b */
[----:B01----:R-:W-:Y:S01]  /*1a910*/  ENDCOLLECTIVE ;  /* 0x000000000000791b */ /* 0x003fe20003800000 */
.L_x_10737:
[----:B------:R-:W-:Y:S01]  /*1a920*/  @!PT LDS RZ, [RZ] ;  /* 0x00000000fffff984 */ /* 0x000fe20000000800 */
[----:B------:R-:W-:Y:S01]  /*1a930*/  @!PT LDS RZ, [RZ] ;  /* 0x00000000fffff984 */ /* 0x000fe20000000800 */
[----:B------:R-:W-:Y:S01]  /*1a940*/  @!PT LDS RZ, [RZ] ;  /* 0x00000000fffff984 */ /* 0x000fe20000000800 */
[----:B------:R-:W-:Y:S04]  /*1a950*/  @!P3 LDGSTS.E.BYPASS.LTC128B.128 [R8+0xe400], desc[UR42][R2.64], !P0 ;  /* 0x0e4000000208bfae */ /* 0x000fe8000c101d6a */
[----:B------:R-:W-:Y:S04]  /*1a960*/  @!P3 LDGSTS.E.BYPASS.LTC128B.128 [R8+0x11400], desc[UR42][R2.64+0x40], !P1 ;  /* 0x114000400208bfae */ /* 0x000fe8000c901d6a */
[----:B------:R0:W-:Y:S02]  /*1a970*/  @!P3 LDGSTS.E.BYPASS.LTC128B.128 [R8+0x14400], desc[UR42][R2.64+0x80], !P2 ;  /* 0x144000800208bfae */ /* 0x0001e4000d101d6a */
[----:B0-----:R-:W-:Y:S01]  /*1a980*/  IMAD.MOV.U32 R2, RZ, RZ, R14 ;  /* 0x000000ffff027224 */ /* 0x001fe200078e000e */
[----:B------:R-:W-:Y:S06]  /*1a990*/  BRA `(.L_x_10738) ;  /* 0xffffffb800947947 */ /* 0x000fec000383ffff */
.L_x_10613:
[----:B-1----:R1:W2:Y:S02]  /*1a9a0*/  SYNCS.PHASECHK.TRANS64.TRYWAIT P0, [R22+URZ+0x2d820], R0 ;  /* 0x02d82000160075a7 */ /* 0x0022a4000800017f */
[----:B--2---:R-:W-:Y:S05]  /*1a9b0*/  @!P0 NANOSLEEP.SYNCS 0x989680 ;  /* 0x009896800000895d */ /* 0x004fea0003900000 */
[----:B------:R-:W2:Y:S02]  /*1a9c0*/  @!P0 SYNCS.PHASECHK.TRANS64 P0, [R22+URZ+0x2d820], R0 ;  /* 0x02d82000160085a7 */ /* 0x000ea4000800007f */
[----:B--2---:R-:W-:Y:S05]  /*1a9d0*/  @!P0 BRA `(.L_x_10613) ;  /* 0xfffffffc00f08947 */ /* 0x004fea000383ffff */
[----:B------:R-:W-:Y:S05]  /*1a9e0*/  BRA `(.L_x_10739) ;  /* 0xffffffb800fc7947 */ /* 0x000fea000383ffff */
.L_x_10618:
[----:B0-----:R0:W1:Y:S02]  /*1a9f0*/  SYNCS.PHASECHK.TRANS64.TRYWAIT P0, [R5+URZ+0x2d840], R0 ;  /* 0x02d84000050075a7 */ /* 0x001064000800017f */
[----:B-1----:R-:W-:Y:S05]  /*1aa00*/  @!P0 NANOSLEEP.SYNCS 0x989680 ;  /* 0x009896800000895d */ /* 0x002fea0003900000 */
[----:B------:R-:W1:Y:S02]  /*1aa10*/  @!P0 SYNCS.PHASECHK.TRANS64 P0, [R5+URZ+0x2d840], R0 ;  /* 0x02d84000050085a7 */ /* 0x000e64000800007f */
[----:B-1----:R-:W-:Y:S05]  /*1aa20*/  @!P0 BRA `(.L_x_10618) ;  /* 0xfffffffc00f08947 */ /* 0x002fea000383ffff */
[----:B------:R-:W-:Y:S05]  /*1aa30*/  BRA `(.L_x_10740) ;  /* 0xffffffbc00f07947 */ /* 0x000fea000383ffff */
.L_x_10619:
        /* <DEDUP_REMOVED lines=8> */
.L_x_10742:
[----:B------:R-:W-:Y:S05]  /*1aac0*/  BSYNC B1 ;  /* 0x0000000000017941 */ /* 0x000fea0003800000 */
.L_x_10741:
[----:B------:R-:W0:Y:S01]  /*1aad0*/  S2R R20, SR_TID.X ;  /* 0x0000000000147919 */ /* 0x000e220000002100 */
[----:B------:R-:W-:Y:S01]  /*1aae0*/  MOV R13, R6 ;  /* 0x00000006000d7202 */ /* 0x000fe20000000f00 */
[----:B------:R-:W-:Y:S01]  /*1aaf0*/  IMAD.MOV.U32 R12, RZ, RZ, RZ ;  /* 0x000000ffff0c7224 */ /* 0x000fe200078e00ff */
[----:B------:R-:W-:Y:S01]  /*1ab00*/  LOP3.LUT R23, R23, 0xffffffdf, RZ, 0xc0, !PT ;  /* 0xffffffdf17177812 */ /* 0x000fe200078ec0ff */
[----:B------:R-:W-:Y:S02]  /*1ab10*/  IMAD.MOV.U32 R11, RZ, RZ, 0x1c1f ;  /* 0x00001c1fff0b7424 */ /* 0x000fe400078e00ff */
[----:B------:R-:W-:Y:S01]  /*1ab20*/  IMAD.MOV.U32 R15, RZ, RZ, -0x1 ;  /* 0xffffffffff0f7424 */ /* 0x000fe200078e00ff */
[----:B------:R-:W-:Y:S01]  /*1ab30*/  @P1 LOP3.LUT R23, R23, 0x20, RZ, 0xfc, !PT ;  /* 0x0000002017171812 */ /* 0x000fe200078efcff */
[----:B------:R-:W-:Y:S02]  /*1ab40*/  IMAD.MOV.U32 R3, RZ, RZ, R14 ;  /* 0x000000ffff037224 */ /* 0x000fe400078e000e */
[----:B------:R-:W-:-:S07]  /*1ab50*/  IMAD R4, R4, 0x2, R22 ;  /* 0x0000000204047824 */ /* 0x000fce00078e0216 */
[----:B0-----:R-:W-:Y:S05]  /*1ab60*/  WARPSYNC.COLLECTIVE R15, `(.L_x_10743) ;  /* 0x000000000f087348 */ /* 0x001fea0003c00000 */
[----:B------:R1:W2:Y:S02]  /*1ab70*/  SHFL.IDX P6, R14, R13, R12, R11 ;  /* 0x0000000c0d0e7389 */ /* 0x0002a400000c000b */
[----:B012---:R-:W-:Y:S01]  /*1ab80*/  ENDCOLLECTIVE ;  /* 0x000000000000791b */ /* 0x007fe20003800000 */
.L_x_10743:
[----:B------:R-:W-:Y:S01]  /*1ab90*/  LOP3.LUT P1, RZ, R23, 0x4, RZ, 0xc0, !PT ;  /* 0x0000000417ff7812 */ /* 0x000fe2000782c0ff */
[----:B------:R-:W-:Y:S01]  /*1aba0*/  IMAD.MOV.U32 R13, RZ, RZ, R7 ;  /* 0x000000ffff0d7224 */ /* 0x000fe200078e0007 */
[----:B------:R-:W-:Y:S01]  /*1abb0*/  MOV R12, 0x1 ;  /* 0x00000001000c7802 */ /* 0x000fe20000000f00 */
[----:B------:R-:W-:Y:S01]  /*1abc0*/  IMAD.SHL.U32 R20, R20, 0x8, RZ ;  /* 0x0000000814147824 */ /* 0x000fe200078e00ff */
[----:B------:R-:W-:-:S09]  /*1abd0*/  MOV R2, R14 ;  /* 0x0000000e00027202 */ /* 0x000fd20000000f00 */
[----:B------:R-:W-:Y:S05]  /*1abe0*/  WARPSYNC.COLLECTIVE R15, `(.L_x_10744) ;  /* 0x000000000f087348 */ /* 0x000fea0003c00000 */
[----:B------:R0:W1:Y:S02]  /*1abf0*/  SHFL.IDX P6, R14, R13, R12, R11 ;  /* 0x0000000c0d0e7389 */ /* 0x00006400000c000b */
[----:B01----:R-:W-:Y:S01]  /*1ac00*/  ENDCOLLECTIVE ;  /* 0x000000000000791b */ /* 0x003fe20003800000 */
.L_x_10744:
[----:B------:R-:W-:-:S05]  /*1ac10*/  LOP3.LUT R20, R20, 0x18, RZ, 0xc0, !PT ;  /* 0x0000001814147812 */ /* 0x000fca00078ec0ff */
[----:B------:R-:W-:-:S05]  /*1ac20*/  IMAD.SHL.U32 R0, R20, 0x2, RZ ;  /* 0x0000000214007824 */ /* 0x000fca00078e00ff */
[----:B------:R-:W-:Y:S01]  /*1ac30*/  IADD3 R2, P0, R2, R0, RZ ;  /* 0x0000000002027210 */ /* 0x000fe20007f1e0ff */
[----:B------:R-:W-:-:S04]  /*1ac40*/  IMAD.MOV.U32 R13, RZ, RZ, R6 ;  /* 0x000000ffff0d7224 */ /* 0x000fc800078e0006 */
[----:B------:R-:W-:-:S05]  /*1ac50*/  IMAD.X R3, RZ, RZ, R3, P0 ;  /* 0x000000ffff037224 */ /* 0x000fca00000e0603 */
        /* <DEDUP_REMOVED lines=10> */
.L_x_10745:
[----:B------:R-:W-:Y:S01]  /*1ad00*/  MOV R13, R7 ;  /* 0x00000007000d7202 */ /* 0x000fe20000000f00 */
[----:B------:R-:W-:Y:S02]  /*1ad10*/  IMAD.MOV.U32 R12, RZ, RZ, 0x2 ;  /* 0x00000002ff0c7424 */ /* 0x000fe400078e00ff */
[----:B------:R-:W-:-:S07]  /*1ad20*/  IMAD.MOV.U32 R2, RZ, RZ, R14 ;  /* 0x000000ffff027224 */ /* 0x000fce00078e000e */
[----:B------:R-:W-:Y:S05]  /*1ad30*/  WARPSYNC.COLLECTIVE R15, `(.L_x_10746) ;  /* 0x000000000f087348 */ /* 0x000fea0003c00000 */
[----:B------:R0:W1:Y:S02]  /*1ad40*/  SHFL.IDX P6, R14, R13, R12, R11 ;  /* 0x0000000c0d0e7389 */ /* 0x00006400000c000b */
[----:B01----:R-:W-:Y:S01]  /*1ad50*/  ENDCOLLECTIVE ;  /* 0x000000000000791b */ /* 0x003fe20003800000 */
.L_x_10746:
        /* <DEDUP_REMOVED lines=13> */
.L_x_10747:
[----:B------:R-:W-:Y:S02]  /*1ae30*/  IMAD.MOV.U32 R13, RZ, RZ, R7 ;  /* 0x000000ffff0d7224 */ /* 0x000fe400078e0007 */
[----:B------:R-:W-:Y:S02]  /*1ae40*/  IMAD.MOV.U32 R12, RZ, RZ, 0x3 ;  /* 0x00000003ff0c7424 */ /* 0x000fe400078e00ff */
[----:B------:R-:W-:-:S07]  /*1ae50*/  IMAD.MOV.U32 R2, RZ, RZ, R14 ;  /* 0x000000ffff027224 */ /* 0x000fce00078e000e */
[----:B------:R-:W-:Y:S05]  /*1ae60*/  WARPSYNC.COLLECTIVE R15, `(.L_x_10748) ;  /* 0x000000000f087348 */ /* 0x000fea0003c00000 */
[----:B------:R0:W1:Y:S02]  /*1ae70*/  SHFL.IDX P6, R14, R13, R12, R11 ;  /* 0x0000000c0d0e7389 */ /* 0x00006400000c000b */
[----:B01----:R-:W-:Y:S01]  /*1ae80*/  ENDCOLLECTIVE ;  /* 0x000000000000791b */ /* 0x003fe20003800000 */
.L_x_10748:
        /* <DEDUP_REMOVED lines=14> */
.L_x_10749:
[----:B------:R-:W-:Y:S01]  /*1af70*/  MOV R2, R14 ;  /* 0x0000000e00027202 */ /* 0x000fe20000000f00 */
[----:B------:R-:W-:Y:S06]  /*1af80*/  BRA `(.L_x_10750) ;  /* 0xffffffbc007c7947 */ /* 0x000fec000383ffff */
.L_x_10624:
[----:B-1----:R1:W2:Y:S02]  /*1af90*/  SYNCS.PHASECHK.TRANS64.TRYWAIT P0, [R5+URZ+0x2d860], R2 ;  /* 0x02d86002050075a7 */ /* 0x0022a4000800017f */
[----:B--2---:R-:W-:Y:S05]  /*1afa0*/  @!P0 NANOSLEEP.SYNCS 0x989680 ;  /* 0x009896800000895d */ /* 0x004fea0003900000 */
[----:B------:R-:W2:Y:S02]  /*1afb0*/  @!P0 SYNCS.PHASECHK.TRANS64 P0, [R5+URZ+0x2d860], R2 ;  /* 0x02d86002050085a7 */ /* 0x000ea4000800007f */
[----:B--2---:R-:W-:Y:S05]  /*1afc0*/  @!P0 BRA `(.L_x_10624) ;  /* 0xfffffffc00f08947 */ /* 0x004fea000383ffff */
[----:B------:R-:W-:Y:S05]  /*1afd0*/  BRA `(.L_x_10751) ;  /* 0xffffffbc00e07947 */ /* 0x000fea000383ffff */
.L_x_10625:
        /* <DEDUP_REMOVED lines=8> */
.L_x_10753:
[----:B------:R-:W-:Y:S05]  /*1b060*/  BSYNC B1 ;  /* 0x0000000000017941 */ /* 0x000fea0003800000 */
.L_x_10752:
        /* <DEDUP_REMOVED lines=9> */
.L_x_10754:
[----:B------:R-:W-:Y:S02]  /*1b100*/  IMAD.MOV.U32 R13, RZ, RZ, R25 ;  /* 0x000000ffff0d7224 */ /* 0x000fe400078e0019 */
[----:B------:R-:W-:Y:S01]  /*1b110*/  IMAD.MOV.U32 R12, RZ, RZ, 0x1 ;  /* 0x00000001ff0c7424 */ /* 0x000fe200078e00ff */
[----:B------:R-:W-:-:S07]  /*1b120*/  MOV R2, R14 ;  /* 0x0000000e00027202 */ /* 0x000fce0000000f00 */
[----:B------:R-:W-:Y:S05]  /*1b130*/  WARPSYNC.COLLECTIVE R15, `(.L_x_10755) ;  /* 0x000000000f087348 */ /* 0x000fea0003c00000 */
[----:B------:R0:W1:Y:S02]  /*1b140*/  SHFL.IDX P6, R14, R13, R12, R11 ;  /* 0x0000000c0d0e7389 */ /* 0x00006400000c000b */
[----:B01----:R-:W-:Y:S01]  /*1b150*/  ENDCOLLECTIVE ;  /* 0x000000000000791b */ /* 0x003fe20003800000 */
.L_x_10755:
        /* <DEDUP_REMOVED lines=16> */
.L_x_10756:
[----:B------:R-:W-:Y:S01]  /*1b260*/  IMAD.MOV.U32 R13, RZ, RZ, R25 ;  /* 0x000000ffff0d7224 */ /* 0x000fe200078e0019 */
[----:B------:R-:W-:Y:S01]  /*1b270*/  MOV R12, 0x2 ;  /* 0x00000002000c7802 */ /* 0x000fe20000000f00 */
[----:B------:R-:W-:-:S07]  /*1b280*/  IMAD.MOV.U32 R2, RZ, RZ, R14 ;  /* 0x000000ffff027224 */ /* 0x000fce00078e000e */
[----:B------:R-:W-:Y:S05]  /*1b290*/  WARPSYNC.COLLECTIVE R15, `(.L_x_10757) ;  /* 0x000000000f087348 */ /* 0x000fea0003c00000 */
[----:B------:R0:W1:Y:S02]  /*1b2a0*/  SHFL.IDX P6, R14, R13, R12, R11 ;  /* 0x0000000c0d0e7389 */ /* 0x00006400000c000b */
[----:B01----:R-:W-:Y:S01]  /*1b2b0*/  ENDCOLLECTIVE ;  /* 0x000000000000791b */ /* 0x003fe20003800000 */
.L_x_10757:
        /* <DEDUP_REMOVED lines=16> */
.L_x_10758:
[----:B------:R-:W-:Y:S01]  /*1b3c0*/  MOV R13, R25 ;  /* 0x00000019000d7202 */ /* 0x000fe20000000f00 */
[----:B------:R-:W-:Y:S02]  /*1b3d0*/  IMAD.MOV.U32 R12, RZ, RZ, 0x3 ;  /* 0x00000003ff0c7424 */ /* 0x000fe400078e00ff */
[----:B------:R-:W-:-:S07]  /*1b3e0*/  IMAD.MOV.U32 R2, RZ, RZ, R14 ;  /* 0x000000ffff027224 */ /* 0x000fce00078e000e */
[----:B------:R-:W-:Y:S05]  /*1b3f0*/  WARPSYNC.COLLECTIVE R15, `(.L_x_10759) ;  /* 0x000000000f087348 */ /* 0x000fea0003c00000 */
[----:B------:R0:W1:Y:S02]  /*1b400*/  SHFL.IDX P6, R14, R13, R12, R11 ;  /* 0x0000000c0d0e7389 */ /* 0x00006400000c000b */
[----:B01----:R-:W-:Y:S01]  /*1b410*/  ENDCOLLECTIVE ;  /* 0x000000000000791b */ /* 0x003fe20003800000 */
.L_x_10759:
        /* <DEDUP_REMOVED lines=13> */
.L_x_10760:
        /* <DEDUP_REMOVED lines=8> */
.L_x_10633:
[----:B-1----:R1:W2:Y:S02]  /*1b570*/  SYNCS.PHASECHK.TRANS64.TRYWAIT P0, [R0+URZ+0x2d860], R3 ;  /* 0x02d86003000075a7 */ /* 0x0022a4000800017f */
[----:B--2---:R-:W-:Y:S05]  /*1b580*/  @!P0 NANOSLEEP.SYNCS 0x989680 ;  /* 0x009896800000895d */ /* 0x004fea0003900000 */
[----:B------:R-:W2:Y:S02]  /*1b590*/  @!P0 SYNCS.PHASECHK.TRANS64 P0, [R0+URZ+0x2d860], R3 ;  /* 0x02d86003000085a7 */ /* 0x000ea4000800007f */
[----:B--2---:R-:W-:Y:S05]  /*1b5a0*/  @!P0 BRA `(.L_x_10633) ;  /* 0xfffffffc00f08947 */ /* 0x004fea000383ffff */
[----:B------:R-:W-:Y:S05]  /*1b5b0*/  BRA `(.L_x_10762) ;  /* 0xffffffc000687947 */ /* 0x000fea000383ffff */
.L_x_10634:
[----:B------:R-:W-:Y:S01]  /*1b5c0*/  BSSY B0, `(.L_x_10763) ;  /* 0x0000008000007945 */ /* 0x000fe20003800000 */
[----:B------:R-:W-:Y:S01]  /*1b5d0*/  MOV R13, R25 ;  /* 0x00000019000d7202 */ /* 0x000fe20000000f00 */
[----:B------:R-:W-:Y:S02]  /*1b5e0*/  IMAD.MOV.U32 R12, RZ, RZ, RZ ;  /* 0x000000ffff0c7224 */ /* 0x000fe400078e00ff */
[----:B------:R-:W-:Y:S02]  /*1b5f0*/  IMAD.MOV.U32 R11, RZ, RZ, 0x1c1f ;  /* 0x00001c1fff0b7424 */ /* 0x000fe400078e00ff */
[----:B------:R-:W-:-:S07]  /*1b600*/  IMAD.MOV.U32 R15, RZ, RZ, -0x1 ;  /* 0xffffffffff0f7424 */ /* 0x000fce00078e00ff */
[----:B01---5:R-:W-:Y:S05]  /*1b610*/  WARPSYNC.COLLECTIVE R15, `(.L_x_10764) ;  /* 0x000000000f087348 */ /* 0x023fea0003c00000 */
[----:B------:R2:W3:Y:S02]  /*1b620*/  SHFL.IDX P6, R14, R13, R12, R11 ;  /* 0x0000000c0d0e7389 */ /* 0x0004e400000c000b */
[----:B0123-5:R-:W-:Y:S01]  /*1b630*/  ENDCOLLECTIVE ;  /* 0x000000000000791b */ /* 0x02ffe20003800000 */
.L_x_10764:
[----:B------:R-:W-:Y:S05]  /*1b640*/  BSYNC B0 ;  /* 0x0000000000007941 */ /* 0x000fea0003800000 */
.L_x_10763:
        /* <DEDUP_REMOVED lines=10> */
.L_x_10765:
[----:B------:R-:W-:Y:S01]  /*1b6f0*/  ULDC UR4, c[0x0][0x2f4] ;  /* 0x0000bd0000047ab9 */ /* 0x000fe20000000800 */
[----:B------:R-:W-:Y:S02]  /*1b700*/  IMAD.MOV.U32 R13, RZ, RZ, R25 ;  /* 0x000000ffff0d7224 */ /* 0x000fe400078e0019 */
[----:B------:R-:W-:Y:S02]  /*1b710*/  IMAD.MOV.U32 R12, RZ, RZ, 0x1 ;  /* 0x00000001ff0c7424 */ /* 0x000fe400078e00ff */
[----:B------:R-:W-:-:S05]  /*1b720*/  IMAD.SHL.U32 R7, R2, 0x8, RZ ;  /* 0x0000000802077824 */ /* 0x000fca00078e00ff */
[----:B------:R-:W-:-:S04]  /*1b730*/  LOP3.LUT R7, R7, 0x18, RZ, 0xc0, !PT ;  /* 0x0000001807077812 */ /* 0x000fc800078ec0ff */
[C---:B------:R-:W-:Y:S02]  /*1b740*/  SHF.L.U32 R5, R7.reuse, 0x1, RZ ;  /* 0x0000000107057819 */ /* 0x040fe400000006ff */
[C---:B------:R-:W-:Y:S02]  /*1b750*/  ISETP.GE.AND P2, PT, R7.reuse, UR4, PT ;  /* 0x0000000407007c0c */ /* 0x040fe4000bf46270 */
[----:B------:R-:W-:Y:S02]  /*1b760*/  IADD3 R2, P0, R14, R5, RZ ;  /* 0x000000050e027210 */ /* 0x000fe40007f1e0ff */
[C---:B------:R-:W-:Y:S02]  /*1b770*/  LOP3.LUT R8, R7.reuse, 0x20, RZ, 0xfc, !PT ;  /* 0x0000002007087812 */ /* 0x040fe400078efcff */
[----:B------:R-:W-:Y:S01]  /*1b780*/  LOP3.LUT R7, R7, 0x40, RZ, 0xfc, !PT ;  /* 0x0000004007077812 */ /* 0x000fe200078efcff */
[----:B------:R-:W-:Y:S01]  /*1b790*/  IMAD.X R3, RZ, RZ, R3, P0 ;  /* 0x000000ffff037224 */ /* 0x000fe200000e0603 */
[----:B------:R-:W-:-:S02]  /*1b7a0*/  ISETP.LT.OR P3, PT, R6, 0x1, P2 ;  /* 0x000000010600780c */ /* 0x000fc40001761670 */
[----:B------:R-:W-:Y:S02]  /*1b7b0*/  ISETP.GE.AND P1, PT, R8, UR4, PT ;  /* 0x0000000408007c0c */ /* 0x000fe4000bf26270 */
[----:B------:R-:W-:-:S13]  /*1b7c0*/  ISETP.GE.AND P0, PT, R7, UR4, PT ;  /* 0x0000000407007c0c */ /* 0x000fda000bf06270 */
[----:B------:R-:W-:Y:S05]  /*1b7d0*/  WARPSYNC.COLLECTIVE R15, `(.L_x_10766) ;  /* 0x000000000f087348 */ /* 0x000fea0003c00000 */
[----:B------:R0:W1:Y:S02]  /*1b7e0*/  SHFL.IDX P6, R14, R13, R12, R11 ;  /* 0x0000000c0d0e7389 */ /* 0x00006400000c000b */
[----:B01----:R-:W-:Y:S01]  /*1b7f0*/  ENDCOLLECTIVE ;  /* 0x000000000000791b */ /* 0x003fe20003800000 */
.L_x_10766:
        /* <DEDUP_REMOVED lines=9> */
[----:B------:R-:W-:Y:S02]  /*1b890*/  ISETP.LT.OR P3, PT, R6, 0x21, P2 ;  /* 0x000000210600780c */ /* 0x000fe40001761670 */
[----:B0-----:R-:W-:-:S11]  /*1b8a0*/  MOV R3, R14 ;  /* 0x0000000e00037202 */ /* 0x001fd60000000f00 */
[----:B------:R-:W-:Y:S05]  /*1b8b0*/  WARPSYNC.COLLECTIVE R15, `(.L_x_10767) ;  /* 0x000000000f087348 */ /* 0x000fea0003c00000 */
[----:B------:R0:W1:Y:S02]  /*1b8c0*/  SHFL.IDX P6, R14, R13, R12, R11 ;  /* 0x0000000c0d0e7389 */ /* 0x00006400000c000b */
[----:B01----:R-:W-:Y:S01]  /*1b8d0*/  ENDCOLLECTIVE ;  /* 0x000000000000791b */ /* 0x003fe20003800000 */
.L_x_10767:
[----:B------:R-:W-:Y:S02]  /*1b8e0*/  IMAD.MOV.U32 R13, RZ, RZ, R25 ;  /* 0x000000ffff0d7224 */ /* 0x000fe400078e0019 */
[----:B------:R-:W-:Y:S01]  /*1b8f0*/  IMAD.MOV.U32 R12, RZ, RZ, 0x2 ;  /* 0x00000002ff0c7424 */ /* 0x000fe200078e00ff */
[----:B------:R-:W-:-:S13]  /*1b900*/  IADD3 R2, P4, R14, R5, RZ ;  /* 0x000000050e027210 */ /* 0x000fda0007f9e0ff */
[----:B------:R-:W-:Y:S05]  /*1b910*/  WARPSYNC.COLLECTIVE R15, `(.L_x_10768) ;  /* 0x000000000f087348 */ /* 0x000fea0003c00000 */
[----:B------:R0:W1:Y:S02]  /*1b920*/  SHFL.IDX P6, R14, R13, R12, R11 ;  /* 0x0000000c0d0e7389 */ /* 0x00006400000c000b */
[----:B01----:R-:W-:Y:S01]  /*1b930*/  ENDCOLLECTIVE ;  /* 0x000000000000791b */ /* 0x003fe20003800000 */
.L_x_10768:
        /* <DEDUP_REMOVED lines=10> */
[----:B------:R-:W-:Y:S02]  /*1b9e0*/  ISETP.LT.OR P3, PT, R6, 0x41, P2 ;  /* 0x000000410600780c */ /* 0x000fe40001761670 */
[----:B0-----:R-:W-:-:S11]  /*1b9f0*/  MOV R3, R14 ;  /* 0x0000000e00037202 */ /* 0x001fd60000000f00 */
[----:B------:R-:W-:Y:S05]  /*1ba00*/  WARPSYNC.COLLECTIVE R15, `(.L_x_10769) ;  /* 0x000000000f087348 */ /* 0x000fea0003c00000 */
[----:B------:R0:W1:Y:S02]  /*1ba10*/  SHFL.IDX P6, R14, R13, R12, R11 ;  /* 0x0000000c0d0e7389 */ /* 0x00006400000c000b */
[----:B01----:R-:W-:Y:S01]  /*1ba20*/  ENDCOLLECTIVE ;  /* 0x000000000000791b */ /* 0x003fe20003800000 */
.L_x_10769:
[----:B------:R-:W-:Y:S02]  /*1ba30*/  IMAD.MOV.U32 R13, RZ, RZ, R25 ;  /* 0x000000ffff0d7224 */ /* 0x000fe400078e0019 */
[----:B------:R-:W-:Y:S01]  /*1ba40*/  IMAD.MOV.U32 R12, RZ, RZ, 0x3 ;  /* 0x00000003ff0c7424 */ /* 0x000fe200078e00ff */
[----:B------:R-:W-:-:S13]  /*1ba50*/  IADD3 R2, P4, R14, R5, RZ ;  /* 0x000000050e027210 */ /* 0x000fda0007f9e0ff */
[----:B------:R-:W-:Y:S05]  /*1ba60*/  WARPSYNC.COLLECTIVE R15, `(.L_x_10770) ;  /* 0x000000000f087348 */ /* 0x000fea0003c00000 */
[----:B------:R0:W1:Y:S02]  /*1ba70*/  SHFL.IDX P6, R14, R13, R12, R11 ;  /* 0x0000000c0d0e7389 */ /* 0x00006400000c000b */
[----:B01----:R-:W-:Y:S01]  /*1ba80*/  ENDCOLLECTIVE ;  /* 0x000000000000791b */ /* 0x003fe20003800000 */
.L_x_10770:
        /* <DEDUP_REMOVED lines=14> */
.L_x_10771:
[----:B------:R-:W-:Y:S05]  /*1bb70*/  BRA `(.L_x_10772) ;  /* 0xffffffbc00c87947 */ /* 0x000fea000383ffff */
.L_x_10639:
[----:B------:R-:W-:Y:S01]  /*1bb80*/  BSSY B0, `(.L_x_10773) ;  /* 0x0000008000007945 */ /* 0x000fe20003800000 */
[----:B------:R-:W-:Y:S01]  /*1bb90*/  IMAD.MOV.U32 R13, RZ, RZ, R16 ;  /* 0x000000ffff0d7224 */ /* 0x000fe200078e0010 */
[----:B------:R-:W-:Y:S01]  /*1bba0*/  MOV R15, 0xffffffff ;  /* 0xffffffff000f7802 */ /* 0x000fe20000000f00 */
[----:B------:R-:W-:Y:S02]  /*1bbb0*/  IMAD.MOV.U32 R12, RZ, RZ, RZ ;  /* 0x000000ffff0c7224 */ /* 0x000fe400078e00ff */
[----:B------:R-:W-:-:S07]  /*1bbc0*/  IMAD.MOV.U32 R11, RZ, RZ, 0x1f ;  /* 0x0000001fff0b7424 */ /* 0x000fce00078e00ff */
[----:B01---5:R-:W-:Y:S05]  /*1bbd0*/  WARPSYNC.COLLECTIVE R15, `(.L_x_10774) ;  /* 0x000000000f087348 */ /* 0x023fea0003c00000 */
[----:B------:R2:W3:Y:S02]  /*1bbe0*/  SHFL.IDX P6, R14, R13, R12, R11 ;  /* 0x0000000c0d0e7389 */ /* 0x0004e400000c000b */
[----:B0123-5:R-:W-:Y:S01]  /*1bbf0*/  ENDCOLLECTIVE ;  /* 0x000000000000791b */ /* 0x02ffe20003800000 */
.L_x_10774:
[----:B------:R-:W-:Y:S05]  /*1bc00*/  BSYNC B0 ;  /* 0x0000000000007941 */ /* 0x000fea0003800000 */
.L_x_10773:
        /* <DEDUP_REMOVED lines=9> */
.L_x_10775:
[----:B------:R-:W-:Y:S02]  /*1bca0*/  ULDC UR4, c[0x0][0xc3c] ;  /* 0x00030f0000047ab9 */ /* 0x000fe40000000800 */
[----:B------:R-:W-:-:S13]  /*1bcb0*/  ISETP.GE.OR P1, PT, R5, UR4, !P0 ;  /* 0x0000000405007c0c */ /* 0x000fda000c726670 */
[----:B------:R-:W0:Y:S01]  /*1bcc0*/  @!P1 LDC.64 R2, c[0x0][0xc80] ;  /* 0x00032000ff029b82 */ /* 0x000e220000000a00 */
[----:B------:R-:W-:Y:S02]  /*1bcd0*/  IMAD.MOV.U32 R11, RZ, RZ, RZ ;  /* 0x000000ffff0b7224 */ /* 0x000fe400078e00ff */
        /* <DEDUP_REMOVED lines=9> */
[----:B------:R-:W-:-:S04]  /*1bd70*/  ISETP.NE.AND P1, PT, R8, RZ, PT ;  /* 0x000000ff0800720c */ /* 0x000fc80003f25270 */
[----:B------:R-:W-:-:S09]  /*1bd80*/  MOV R13, R2 ;  /* 0x00000002000d7202 */ /* 0x000fd20000000f00 */
[----:B------:R-:W-:Y:S05]  /*1bd90*/  WARPSYNC.COLLECTIVE R15, `(.L_x_10776) ;  /* 0x000000000f087348 */ /* 0x000fea0003c00000 */
[----:B------:R0:W1:Y:S02]  /*1bda0*/  SHFL.UP P6, R14, R13, R12, R11 ;  /* 0x0400000c0d0e7389 */ /* 0x00006400000c000b */
[----:B01----:R-:W-:Y:S01]  /*1bdb0*/  ENDCOLLECTIVE ;  /* 0x000000000000791b */ /* 0x003fe20003800000 */
.L_x_10776:
[----:B------:R-:W-:Y:S01]  /*1bdc0*/  IMAD.MOV.U32 R12, RZ, RZ, 0x2 ;  /* 0x00000002ff0c7424 */ /* 0x000fe200078e00ff */
[----:B------:R-:W-:-:S05]  /*1bdd0*/  SEL R5, R14, RZ, P1 ;  /* 0x000000ff0e057207 */ /* 0x000fca0000800000 */
[----:B------:R-:W-:-:S04]  /*1bde0*/  IMAD.IADD R5, R2, 0x1, R5 ;  /* 0x0000000102057824 */ /* 0x000fc800078e0205 */
[----:B------:R-:W-:-:S07]  /*1bdf0*/  IMAD.MOV.U32 R13, RZ, RZ, R5 ;  /* 0x000000ffff0d7224 */ /* 0x000fce00078e0005 */
[----:B------:R-:W-:Y:S05]  /*1be00*/  WARPSYNC.COLLECTIVE R15, `(.L_x_10777) ;  /* 0x000000000f087348 */ /* 0x000fea0003c00000 */
[----:B------:R0:W1:Y:S02]  /*1be10*/  SHFL.UP P6, R14, R13, R12, R11 ;  /* 0x0400000c0d0e7389 */ /* 0x00006400000c000b */
[----:B01----:R-:W-:Y:S01]  /*1be20*/  ENDCOLLECTIVE ;  /* 0x000000000000791b */ /* 0x003fe20003800000 */
.L_x_10777:
[----:B------:R-:W-:Y:S01]  /*1be30*/  IMAD.MOV.U32 R12, RZ, RZ, 0x4 ;  /* 0x00000004ff0c7424 */ /* 0x000fe200078e00ff */
[----:B------:R-:W-:-:S04]  /*1be40*/  SEL R6, R14, RZ, P2 ;  /* 0x000000ff0e067207 */ /* 0x000fc80001000000 */
[----:B------:R-:W-:-:S05]  /*1be50*/  IADD3 R6, R5, R6, RZ ;  /* 0x0000000605067210 */ /* 0x000fca0007ffe0ff */
[----:B------:R-:W-:-:S07]  /*1be60*/  IMAD.MOV.U32 R13, RZ, RZ, R6 ;  /* 0x000000ffff0d7224 */ /* 0x000fce00078e0006 */
[----:B------:R-:W-:Y:S05]  /*1be70*/  WARPSYNC.COLLECTIVE R15, `(.L_x_10778) ;  /* 0x000000000f087348 */ /* 0x000fea0003c00000 */
[----:B------:R0:W1:Y:S02]  /*1be80*/  SHFL.UP P6, R14, R13, R12, R11 ;  /* 0x0400000c0d0e7389 */ /* 0x00006400000c000b */
[----:B01----:R-:W-:Y:S01]  /*1be90*/  ENDCOLLECTIVE ;  /* 0x000000000000791b */ /* 0x003fe20003800000 */
.L_x_10778:
[----:B------:R-:W-:Y:S02]  /*1bea0*/  MOV R12, 0x8 ;  /* 0x00000008000c7802 */ /* 0x000fe40000000f00 */
[----:B------:R-:W-:-:S05]  /*1beb0*/  SEL R7, R14, RZ, P3 ;  /* 0x000000ff0e077207 */ /* 0x000fca0001800000 */
[----:B------:R-:W-:-:S04]  /*1bec0*/  IMAD.IADD R7, R6, 0x1, R7 ;  /* 0x0000000106077824 */ /* 0x000fc800078e0207 */
[----:B------:R-:W-:-:S07]  /*1bed0*/  IMAD.MOV.U32 R13, RZ, RZ, R7 ;  /* 0x000000ffff0d7224 */ /* 0x000fce00078e0007 */
[----:B------:R-:W-:Y:S05]  /*1bee0*/  WARPSYNC.COLLECTIVE R15, `(.L_x_10779) ;  /* 0x000000000f087348 */ /* 0x000fea0003c00000 */
[----:B------:R0:W1:Y:S02]  /*1bef0*/  SHFL.UP P6, R14, R13, R12, R11 ;  /* 0x0400000c0d0e7389 */ /* 0x00006400000c000b */
[----:B01----:R-:W-:Y:S01]  /*1bf00*/  ENDCOLLECTIVE ;  /* 0x000000000000791b */ /* 0x003fe20003800000 */
.L_x_10779:
[----:B------:R-:W-:Y:S01]  /*1bf10*/  IMAD.MOV.U32 R12, RZ, RZ, 0x10 ;  /* 0x00000010ff0c7424 */ /* 0x000fe200078e00ff */
[----:B------:R-:W-:-:S05]  /*1bf20*/  SEL R14, R14, RZ, P4 ;  /* 0x000000ff0e0e7207 */ /* 0x000fca0002000000 */
[----:B------:R-:W-:-:S04]  /*1bf30*/  IMAD.IADD R5, R7, 0x1, R14 ;  /* 0x0000000107057824 */ /* 0x000fc800078e020e */
[----:B------:R-:W-:-:S07]  /*1bf40*/  IMAD.MOV.U32 R13, RZ, RZ, R5 ;  /* 0x000000ffff0d7224 */ /* 0x000fce00078e0005 */
[----:B------:R-:W-:Y:S05]  /*1bf50*/  WARPSYNC.COLLECTIVE R15, `(.L_x_10780) ;  /* 0x000000000f087348 */ /* 0x000fea0003c00000 */
[----:B------:R0:W1:Y:S02]  /*1bf60*/  SHFL.UP P6, R14, R13, R12, R11 ;  /* 0x0400000c0d0e7389 */ /* 0x00006400000c000b */
[----:B01----:R-:W-:Y:S01]  /*1bf70*/  ENDCOLLECTIVE ;  /* 0x000000000000791b */ /* 0x003fe20003800000 */
.L_x_10780:
        /* <DEDUP_REMOVED lines=8> */
.L_x_10781:
[----:B------:R-:W-:Y:S05]  /*1c000*/  BRA `(.L_x_10782) ;  /* 0xffffffbc00e47947 */ /* 0x000fea000383ffff */
.L_x_10644:
        /* <DEDUP_REMOVED lines=8> */
.L_x_10784:
[----:B------:R-:W-:Y:S05]  /*1c090*/  BSYNC B0 ;  /* 0x0000000000007941 */ /* 0x000fea0003800000 */
.L_x_10783:
        /* <DEDUP_REMOVED lines=8> */
.L_x_10785:
[----:B------:R-:W-:Y:S01]  /*1c120*/  IMAD.MOV.U32 R12, RZ, RZ, 0x4 ;  /* 0x00000004ff0c7424 */ /* 0x000fe200078e00ff */
[----:B------:R-:W-:-:S05]  /*1c130*/  SEL R14, R14, RZ, P2 ;  /* 0x000000ff0e0e7207 */ /* 0x000fca0001000000 */
[----:B------:R-:W-:-:S04]  /*1c140*/  IMAD.IADD R3, R13, 0x1, R14 ;  /* 0x000000010d037824 */ /* 0x000fc800078e020e */
[----:B------:R-:W-:-:S07]  /*1c150*/  IMAD.MOV.U32 R13, RZ, RZ, R3 ;  /* 0x000000ffff0d7224 */ /* 0x000fce00078e0003 */
[----:B------:R-:W-:Y:S05]  /*1c160*/  WARPSYNC.COLLECTIVE R15, `(.L_x_10786) ;  /* 0x000000000f087348 */ /* 0x000fea0003c00000 */
[----:B------:R0:W1:Y:S02]  /*1c170*/  SHFL.UP P6, R14, R13, R12, R11 ;  /* 0x0400000c0d0e7389 */ /* 0x00006400000c000b */
[----:B01----:R-:W-:Y:S01]  /*1c180*/  ENDCOLLECTIVE ;  /* 0x000000000000791b */ /* 0x003fe20003800000 */
.L_x_10786:
[----:B------:R-:W-:Y:S01]  /*1c190*/  IMAD.MOV.U32 R12, RZ, RZ, 0x8 ;  /* 0x00000008ff0c7424 */ /* 0x000fe200078e00ff */
[----:B------:R-:W-:-:S05]  /*1c1a0*/  SEL R14, R14, RZ, P3 ;  /* 0x000000ff0e0e7207 */ /* 0x000fca0001800000 */
[----:B------:R-:W-:-:S05]  /*1c1b0*/  IMAD.IADD R5, R3, 0x1, R14 ;  /* 0x0000000103057824 */ /* 0x000fca00078e020e */
[----:B------:R-:W-:-:S07]  /*1c1c0*/  MOV R13, R5 ;  /* 0x00000005000d7202 */ /* 0x000fce0000000f00 */
[----:B------:R-:W-:Y:S05]  /*1c1d0*/  WARPSYNC.COLLECTIVE R15, `(.L_x_10787) ;  /* 0x000000000f087348 */ /* 0x000fea0003c00000 */
[----:B------:R0:W1:Y:S02]  /*1c1e0*/  SHFL.UP P6, R14, R13, R12, R11 ;  /* 0x0400000c0d0e7389 */ /* 0x00006400000c000b */
[----:B01----:R-:W-:Y:S01]  /*1c1f0*/  ENDCOLLECTIVE ;  /* 0x000000000000791b */ /* 0x003fe20003800000 */
.L_x_10787:
[----:B------:R-:W-:Y:S01]  /*1c200*/  IMAD.MOV.U32 R12, RZ, RZ, 0x10 ;  /* 0x00000010ff0c7424 */ /* 0x000fe200078e00ff */
[----:B------:R-:W-:-:S05]  /*1c210*/  SEL R6, R14, RZ, P4 ;  /* 0x000000ff0e067207 */ /* 0x000fca0002000000 */
[----:B------:R-:W-:-:S04]  /*1c220*/  IMAD.IADD R6, R5, 0x1, R6 ;  /* 0x0000000105067824 */ /* 0x000fc800078e0206 */
[----:B------:R-:W-:-:S07]  /*1c230*/  IMAD.MOV.U32 R13, RZ, RZ, R6 ;  /* 0x000000ffff0d7224 */ /* 0x000fce00078e0006 */
[----:B------:R-:W-:Y:S05]  /*1c240*/  WARPSYNC.COLLECTIVE R15, `(.L_x_10788) ;  /* 0x000000000f087348 */ /* 0x000fea0003c00000 */
[----:B------:R0:W1:Y:S02]  /*1c250*/  SHFL.UP P6, R14, R13, R12, R11 ;  /* 0x0400000c0d0e7389 */ /* 0x00006400000c000b */
[----:B01----:R-:W-:Y:S01]  /*1c260*/  ENDCOLLECTIVE ;  /* 0x000000000000791b */ /* 0x003fe20003800000 */
.L_x_10788:
        /* <DEDUP_REMOVED lines=8> */
.L_x_10789:
[----:B------:R-:W-:Y:S05]  /*1c2f0*/  BRA `(.L_x_10790) ;  /* 0xffffffbc00c47947 */ /* 0x000fea000383ffff */
.L_x_10646:
[----:B------:R-:W-:Y:S01]  /*1c300*/  BSSY B0, `(.L_x_10791) ;  /* 0x0000006000007945 */ /* 0x000fe20003800000 */
[----:B------:R-:W-:Y:S01]  /*1c310*/  PLOP3.LUT P6, PT, P6, PT, PT, 0x8, 0x0 ;  /* 0x000000000000781c */ /* 0x000fe200037ce170 */
[----:B------:R-:W-:-:S12]  /*1c320*/  IMAD.MOV.U32 R15, RZ, RZ, -0x1 ;  /* 0xffffffffff0f7424 */ /* 0x000fd800078e00ff */
[----:B0----5:R-:W-:Y:S05]  /*1c330*/  WARPSYNC.COLLECTIVE R15, `(.L_x_10792) ;  /* 0x000000000f087348 */ /* 0x021fea0003c00000 */
[----:B------:R-:W-:Y:S01]  /*1c340*/  VOTE.ANY R14, PT, P6 ;  /* 0x00000000000e7806 */ /* 0x000fe200030e0100 */
[----:B0----5:R-:W-:Y:S06]  /*1c350*/  ENDCOLLECTIVE ;  /* 0x000000000000791b */ /* 0x021fec0003800000 */
.L_x_10792:
[----:B------:R-:W-:Y:S05]  /*1c360*/  BSYNC B0 ;  /* 0x0000000000007941 */ /* 0x000fea0003800000 */
.L_x_10791:
        /* <DEDUP_REMOVED lines=9> */
.L_x_10793:
[----:B------:R-:W-:Y:S01]  /*1c400*/  MOV R17, R14 ;  /* 0x0000000e00117202 */ /* 0x000fe20000000f00 */
[----:B------:R-:W-:Y:S06]  /*1c410*/  BRA `(.L_x_10794) ;  /* 0xffffffbc00b47947 */ /* 0x000fec000383ffff */
.L_x_10648:
[----:B------:R-:W-:Y:S01]  /*1c420*/  BSSY B0, `(.L_x_10795) ;  /* 0x0000007000007945 */ /* 0x000fe20003800000 */
[----:B------:R-:W-:Y:S02]  /*1c430*/  IMAD.MOV.U32 R13, RZ, RZ, R3 ;  /* 0x000000ffff0d7224 */ /* 0x000fe400078e0003 */
[----:B------:R-:W-:Y:S02]  /*1c440*/  IMAD.MOV.U32 R11, RZ, RZ, 0x1f ;  /* 0x0000001fff0b7424 */ /* 0x000fe400078e00ff */
[----:B------:R-:W-:-:S07]  /*1c450*/  IMAD.MOV.U32 R15, RZ, RZ, -0x1 ;  /* 0xffffffffff0f7424 */ /* 0x000fce00078e00ff */
[----:B012---:R-:W-:Y:S05]  /*1c460*/  WARPSYNC.COLLECTIVE R15, `(.L_x_10796) ;  /* 0x000000000f087348 */ /* 0x007fea0003c00000 */
[----:B------:R3:W4:Y:S02]  /*1c470*/  SHFL.IDX P6, R14, R13, R12, R11 ;  /* 0x0000000c0d0e7389 */ /* 0x00072400000c000b */
[----:B01234-:R-:W-:Y:S01]  /*1c480*/  ENDCOLLECTIVE ;  /* 0x000000000000791b */ /* 0x01ffe20003800000 */
.L_x_10796:
[----:B------:R-:W-:Y:S05]  /*1c490*/  BSYNC B0 ;  /* 0x0000000000007941 */ /* 0x000fea0003800000 */
.L_x_10795:
[----:B------:R-:W-:Y:S05]  /*1c4a0*/  BRA `(.L_x_10647) ;  /* 0xffffffbc00ac7947 */ /* 0x000fea000383ffff */
.L_x_10652:
[----:B0-----:R0:W3:Y:S02]  /*1c4b0*/  SYNCS.PHASECHK.TRANS64.TRYWAIT P0, [R5+URZ+0x2d820], R0 ;  /* 0x02d82000050075a7 */ /* 0x0010e4000800017f */
[----:B---3--:R-:W-:Y:S05]  /*1c4c0*/  @!P0 NANOSLEEP.SYNCS 0x989680 ;  /* 0x009896800000895d */ /* 0x008fea0003900000 */
[----:B------:R-:W3:Y:S02]  /*1c4d0*/  @!P0 SYNCS.PHASECHK.TRANS64 P0, [R5+URZ+0x2d820], R0 ;  /* 0x02d82000050085a7 */ /* 0x000ee4000800007f */
[----:B---3--:R-:W-:Y:S05]  /*1c4e0*/  @!P0 BRA `(.L_x_10652) ;  /* 0xfffffffc00f08947 */ /* 0x008fea000383ffff */
[----:B------:R-:W-:Y:S05]  /*1c4f0*/  BRA `(.L_x_10797) ;  /* 0xffffffc000987947 */ /* 0x000fea000383ffff */
.L_x_10653:
[----:B------:R-:W3:Y:S01]  /*1c500*/  S2R R2, SR_TID.X ;  /* 0x0000000000027919 */ /* 0x000ee20000002100 */
[----:B------:R-:W-:Y:S01]  /*1c510*/  BSSY B0, `(.L_x_10798) ;  /* 0x000000a000007945 */ /* 0x000fe20003800000 */
[----:B------:R-:W-:Y:S01]  /*1c520*/  MOV R12, RZ ;  /* 0x000000ff000c7202 */ /* 0x000fe20000000f00 */
[----:B------:R-:W-:Y:S02]  /*1c530*/  IMAD.MOV.U32 R11, RZ, RZ, 0x1f ;  /* 0x0000001fff0b7424 */ /* 0x000fe400078e00ff */
[----:B------:R-:W-:Y:S01]  /*1c540*/  IMAD.MOV.U32 R15, RZ, RZ, -0x1 ;  /* 0xffffffffff0f7424 */ /* 0x000fe200078e00ff */
[----:B---3--:R-:W-:-:S04]  /*1c550*/  SHF.R.U32.HI R2, RZ, 0x5, R2 ;  /* 0x00000005ff027819 */ /* 0x008fc80000011602 */
[----:B------:R-:W-:-:S05]  /*1c560*/  LOP3.LUT R2, R2, 0x3, RZ, 0xc0, !PT ;  /* 0x0000000302027812 */ /* 0x000fca00078ec0ff */
[----:B------:R-:W-:-:S07]  /*1c570*/  IMAD.MOV.U32 R13, RZ, RZ, R2 ;  /* 0x000000ffff0d7224 */ /* 0x000fce00078e0002 */
[----:B012-4-:R-:W-:Y:S05]  /*1c580*/  WARPSYNC.COLLECTIVE R15, `(.L_x_10799) ;  /* 0x000000000f087348 */ /* 0x017fea0003c00000 */
[----:B------:R3:W0:Y:S02]  /*1c590*/  SHFL.IDX P6, R14, R13, R12, R11 ;  /* 0x0000000c0d0e7389 */ /* 0x00062400000c000b */
[----:B01234-:R-:W-:Y:S01]  /*1c5a0*/  ENDCOLLECTIVE ;  /* 0x000000000000791b */ /* 0x01ffe20003800000 */
.L_x_10799:
[----:B------:R-:W-:Y:S05]  /*1c5b0*/  BSYNC B0 ;  /* 0x0000000000007941 */ /* 0x000fea0003800000 */
.L_x_10798:
[----:B------:R-:W-:Y:S05]  /*1c5c0*/  BRA `(.L_x_10800) ;  /* 0xffffffc000807947 */ /* 0x000fea000383ffff */
.L_x_10654:
[----:B------:R-:W-:Y:S01]  /*1c5d0*/  BSSY B0, `(.L_x_10801) ;  /* 0x0000006000007945 */ /* 0x000fe20003800000 */
[----:B------:R-:W-:-:S07]  /*1c5e0*/  IMAD.MOV.U32 R15, RZ, RZ, -0x1 ;  /* 0xffffffffff0f7424 */ /* 0x000fce00078e00ff */
[----:B012-4-:R-:W-:Y:S05]  /*1c5f0*/  WARPSYNC.COLLECTIVE R15, `(.L_x_10802) ;  /* 0x000000000f0c7348 */ /* 0x017fea0003c00000 */
[----:B------:R-:W-:Y:S02]  /*1c600*/  ELECT P6, UR62, PT ;  /* 0x00000000003e782f */ /* 0x000fe400038c0000 */
[----:B------:R-:W-:Y:S01]  /*1c610*/  MOV R14, UR62 ;  /* 0x0000003e000e7c02 */ /* 0x000fe20008000f00 */
[----:B012-4-:R-:W-:Y:S10]  /*1c620*/  ENDCOLLECTIVE ;  /* 0x000000000000791b */ /* 0x017ff40003800000 */
.L_x_10802:
[----:B------:R-:W-:Y:S05]  /*1c630*/  BSYNC B0 ;  /* 0x0000000000007941 */ /* 0x000fea0003800000 */
.L_x_10801:
[----:B------:R-:W-:Y:S05]  /*1c640*/  BRA `(.L_x_10803) ;  /* 0xffffffc000747947 */ /* 0x000fea000383ffff */
.L_x_10656:
[----:B0-----:R0:W3:Y:S02]  /*1c650*/  SYNCS.PHASECHK.TRANS64.TRYWAIT P1, [R3+URZ+0x2d840], R2 ;  /* 0x02d84002030075a7 */ /* 0x0010e4000802017f */
[----:B---3--:R-:W-:Y:S05]  /*1c660*/  @!P1 NANOSLEEP.SYNCS 0x989680 ;  /* 0x009896800000995d */ /* 0x008fea0003900000 */
[----:B------:R-:W3:Y:S02]  /*1c670*/  @!P1 SYNCS.PHASECHK.TRANS64 P1, [R3+URZ+0x2d840], R2 ;  /* 0x02d84002030095a7 */ /* 0x000ee4000802007f */
[----:B---3--:R-:W-:Y:S05]  /*1c680*/  @!P1 BRA `(.L_x_10656) ;  /* 0xfffffffc00f09947 */ /* 0x008fea000383ffff */
[----:B------:R-:W-:Y:S05]  /*1c690*/  BRA `(.L_x_10804) ;  /* 0xffffffc000987947 */ /* 0x000fea000383ffff */
.L_x_10658:
[----:B---3--:R3:W0:Y:S02]  /*1c6a0*/  SYNCS.PHASECHK.TRANS64.TRYWAIT P1, [R5+URZ+0x2d840], R0 ;  /* 0x02d84000050075a7 */ /* 0x008624000802017f */
[----:B0-----:R-:W-:Y:S05]  /*1c6b0*/  @!P1 NANOSLEEP.SYNCS 0x989680 ;  /* 0x009896800000995d */ /* 0x001fea0003900000 */
[----:B------:R-:W0:Y:S02]  /*1c6c0*/  @!P1 SYNCS.PHASECHK.TRANS64 P1, [R5+URZ+0x2d840], R0 ;  /* 0x02d84000050095a7 */ /* 0x000e24000802007f */
[----:B0-----:R-:W-:Y:S05]  /*1c6d0*/  @!P1 BRA `(.L_x_10658) ;  /* 0xfffffffc00f09947 */ /* 0x001fea000383ffff */
[----:B------:R-:W-:Y:S05]  /*1c6e0*/  BRA `(.L_x_10805) ;  /* 0xffffffc000a87947 */ /* 0x000fea000383ffff */
.L_x_10660:
[----:B------:R0:W0:Y:S02]  /*1c6f0*/  SYNCS.PHASECHK.TRANS64.TRYWAIT P1, [R3+URZ+0x2d860], R2 ;  /* 0x02d86002030075a7 */ /* 0x000024000802017f */
[----:B0-----:R-:W-:Y:S05]  /*1c700*/  @!P1 NANOSLEEP.SYNCS 0x989680 ;  /* 0x009896800000995d */ /* 0x001fea0003900000 */
[----:B------:R-:W0:Y:S02]  /*1c710*/  @!P1 SYNCS.PHASECHK.TRANS64 P1, [R3+URZ+0x2d860], R2 ;  /* 0x02d86002030095a7 */ /* 0x000e24000802007f */
[----:B0-----:R-:W-:Y:S05]  /*1c720*/  @!P1 BRA `(.L_x_10660) ;  /* 0xfffffffc00f09947 */ /* 0x001fea000383ffff */
[----:B------:R-:W-:Y:S05]  /*1c730*/  BRA `(.L_x_10806) ;  /* 0xffffffc000a47947 */ /* 0x000fea000383ffff */
.L_x_10807:
        /* <DEDUP_REMOVED lines=12> */
.L_x_15865:


//--------------------- .text._ZN7cutlass13device_kernelIN5flash11enable_sm90INS1_16FlashAttnFwdSm90INS1_25CollectiveMainloopFwdSm90ILi2EN4cute5tupleIJNS5_1CILi1EEES8_S8_EEENS6_IJNS7_ILi192EEENS7_ILi128EEENS7_ILi96EEEEEELi96ENS_6half_tEfNS_4arch4Sm90ELb0ELb1ELb0ELb0ELb1ELb0ELb0ELb0ELb1ELb1ELb0ELb0EEENS1_21CollectiveEpilogueFwdINS6_IJSA_SC_SB_EEES9_SE_SG_Li384ELb0ELb1ELb0ELb0EEENS1_30DynamicPersistentTileSchedulerILi384ELi128ELb0ELb1ELb1EEEEEEEEEvNT_6ParamsE --------------------------
	.section	.text._ZN7cutlass13device_kernelIN5flash11enable_sm90INS1_16FlashAttnFwdSm90INS1_25CollectiveMainloopFwdSm90ILi2EN4cute5tupleIJNS5_1CILi1EEES8_S8_EEENS6_IJNS7_ILi192EEENS7_ILi128EEENS7_ILi96EEEEEELi96ENS_6half_tEfNS_4arch4Sm90ELb0ELb1ELb0ELb0ELb1ELb0ELb0ELb0ELb1ELb1ELb0ELb0EEENS1_21CollectiveEpilogueFwdINS6_IJSA_SC_SB_EEES9_SE_SG_Li384ELb0ELb1ELb0ELb0EEENS1_30DynamicPersistentTileSchedulerILi384ELi128ELb0ELb1ELb1EEEEEEEEEvNT_6ParamsE,"ax",@progbits
	.align	128
.text._ZN7cutlass13device_kernelIN5flash11enable_sm90INS1_16FlashAttnFwdSm90INS1_25CollectiveMainloopFwdSm90ILi2EN4cute5tupleIJNS5_1CILi1EEES8_S8_EEENS6_IJNS7_ILi192EEENS7_ILi128EEENS7_ILi96EEEEEELi96ENS_6half_tEfNS_4arch4Sm90ELb0ELb1ELb0ELb0ELb1ELb0ELb0ELb0ELb1ELb1ELb0ELb0EEENS1_21CollectiveEpilogueFwdINS6_IJSA_SC_SB_EEES9_SE_SG_Li384ELb0ELb1ELb0ELb0EEENS1_30DynamicPersistentTileSchedulerILi384ELi128ELb0ELb1ELb1EEEEEEEEEvNT_6ParamsE:
        .type           _ZN7cutlass13device_kernelIN5flash11enable_sm90INS1_16FlashAttnFwdSm90INS1_25CollectiveMainloopFwdSm90ILi2EN4cute5tupleIJNS5_1CILi1EEES8_S8_EEENS6_IJNS7_ILi192EEENS7_ILi128EEENS7_ILi96EEEEEELi96ENS_6half_tEfNS_4arch4Sm90ELb0ELb1ELb0ELb0ELb1ELb0ELb0ELb0ELb1ELb1ELb0ELb0EEENS1_21CollectiveEpilogueFwdINS6_IJSA_SC_SB_EEES9_SE_SG_Li384ELb0ELb1ELb0ELb0EEENS1_30DynamicPersistentTileSchedulerILi384ELi128ELb0ELb1ELb1EEEEEEEEEvNT_6ParamsE,@function
        .size           _ZN7cutlass13device_kernelIN5flash11enable_sm90INS1_16FlashAttnFwdSm90INS1_25CollectiveMainloopFwdSm90ILi2EN4cute5tupleIJNS5_1CILi1EEES8_S8_EEENS6_IJNS7_ILi192EEENS7_ILi128EEENS7_ILi96EEEEEELi96ENS_6half_tEfNS_4arch4Sm90ELb0ELb1ELb0ELb0ELb1ELb0ELb0ELb0ELb1ELb1ELb0ELb0EEENS1_21CollectiveEpilogueFwdINS6_IJSA_SC_SB_EEES9_SE_SG_Li384ELb0ELb1ELb0ELb0EEENS1_30DynamicPersistentTileSchedulerILi384ELi128ELb0ELb1ELb1EEEEEEEEEvNT_6ParamsE,(.L_x_15866 - _ZN7cutlass13device_kernelIN5flash11enable_sm90INS1_16FlashAttnFwdSm90INS1_25CollectiveMainloopFwdSm90ILi2EN4cute5tupleIJNS5_1CILi1EEES8_S8_EEENS6_IJNS7_ILi192EEENS7_ILi128EEENS7_ILi96EEEEEELi96ENS_6half_tEfNS_4arch4Sm90ELb0ELb1ELb0ELb0ELb1ELb0ELb0ELb0ELb1ELb1ELb0ELb0EEENS1_21CollectiveEpilogueFwdINS6_IJSA_SC_SB_EEES9_SE_SG_Li384ELb0ELb1ELb0ELb0EEENS1_30DynamicPersistentTileSchedulerILi384ELi128ELb0ELb1ELb1EEEEEEEEEvNT_6ParamsE)
        .other          _ZN7cutlass13device_kernelIN5flash11enable_sm90INS1_16FlashAttnFwdSm90INS1_25CollectiveMainloopFwdSm90ILi2EN4cute5tupleIJNS5_1CILi1EEES8_S8_EEENS6_IJNS7_ILi192EEENS7_ILi128EEENS7_ILi96EEEEEELi96ENS_6half_tEfNS_4arch4Sm90ELb0ELb1ELb0ELb0ELb1ELb0ELb0ELb0ELb1ELb1ELb0ELb0EEENS1_21CollectiveEpilogueFwdINS6_IJSA_SC_SB_EEES9_SE_SG_Li384ELb0ELb1ELb0ELb0EEENS1_30DynamicPersistentTileSchedulerILi384ELi128ELb0ELb1ELb1EEEEEEEEEvNT_6ParamsE,@"STO_CUDA_ENTRY STV_DEFAULT"
_ZN7cutlass13device_kernelIN5flash11enable_sm90INS1_16FlashAttnFwdSm90INS1_25CollectiveMainloopFwdSm90ILi2EN4cute5tupleIJNS5_1CILi1EEES8_S8_EEENS6_IJNS7_ILi192EEENS7_ILi128EEENS7_ILi96EEEEEELi96ENS_6half_tEfNS_4arch4Sm90ELb0ELb1ELb0ELb0ELb1ELb0ELb0ELb0ELb1ELb1ELb0ELb0EEENS1_21CollectiveEpilogueFwdINS6_IJSA_SC_SB_EEES9_SE_SG_Li384ELb0ELb1ELb0ELb0EEENS1_30DynamicPersistentTileSchedulerILi384ELi128ELb0ELb1ELb1EEEEEEEEEvNT_6ParamsE:
        /* <DEDUP_REMOVED lines=45> */
.L_x_10808:
        /* <DEDUP_REMOVED lines=22> */
.L_x_10809:
        /* <DEDUP_REMOVED lines=18> */
.L_x_10810:
        /* <DEDUP_REMOVED lines=22> */
.L_x_10811:
        /* <DEDUP_REMOVED lines=23> */
.L_x_10812:
        /* <DEDUP_REMOVED lines=8> */
.L_x_10814:
        /* <DEDUP_REMOVED lines=27> */
[----:B------:R-:W-:Y:S01]  /*0a50*/  LOP3.LUT R6, R146, 0xffffff80, RZ, 0xc0, !PT ;  /* 0xffffff8092067812 */ /* 0x000fe200078ec0ff */
[C---:B------:R-:W-:Y:S01]  /*0a60*/  IMAD.IADD R4, R151.reuse, 0x1, -R4 ;  /* 0x0000000197047824 */ /* 0x040fe200078e0a04 */
[----:B------:R-:W-:Y:S02]  /*0a70*/  LEA.HI R2, R2, R5, RZ, 0x1 ;  /* 0x0000000502027211 */ /* 0x000fe400078f08ff */
[----:B------:R-:W-:Y:S01]  /*0a80*/  SHF.R.S32.HI R146, RZ, 0x7, R146 ;  /* 0x00000007ff927819 */ /* 0x000fe20000011492 */
[----:B------:R-:W-:Y:S01]  /*0a90*/  IMAD.IADD R145, R151, 0x1, -R6 ;  /* 0x0000000197917824 */ /* 0x000fe200078e0a06 */
[----:B------:R-:W-:-:S02]  /*0aa0*/  SHF.R.S32.HI R3, RZ, 0x1f, R4 ;  /* 0x0000001fff037819 */ /* 0x000fc40000011404 */
[----:B------:R-:W-:Y:S01]  /*0ab0*/  LOP3.LUT R2, R2, 0x1ffffffe, RZ, 0xc0, !PT ;  /* 0x1ffffffe02027812 */ /* 0x000fe200078ec0ff */
[----:B0-----:R-:W-:Y:S01]  /*0ac0*/  ULEA UR40, UR41, UR40, 0x18 ;  /* 0x0000002829287291 */ /* 0x001fe2000f8ec03f */
[----:B------:R-:W-:Y:S02]  /*0ad0*/  LEA.HI R3, R3, R4, RZ, 0x3 ;  /* 0x0000000403037211 */ /* 0x000fe400078f18ff */
[----:B------:R-:W-:Y:S01]  /*0ae0*/  SHF.R.S32.HI R8, RZ, 0x1f, R145 ;  /* 0x0000001fff087819 */ /* 0x000fe20000011491 */
[----:B------:R-:W-:Y:S01]  /*0af0*/  IMAD.IADD R2, R5, 0x1, -R2 ;  /* 0x0000000105027824 */ /* 0x000fe200078e0a02 */
[C---:B------:R-:W-:Y:S01]  /*0b00*/  LOP3.LUT R5, R3.reuse, 0xfffffff8, RZ, 0xc0, !PT ;  /* 0xfffffff803057812 */ /* 0x040fe200078ec0ff */
[----:B------:R-:W-:Y:S01]  /*0b10*/  IMAD.SHL.U32 R3, R3, 0x40, RZ ;  /* 0x0000004003037824 */ /* 0x000fe200078e00ff */
[----:B------:R-:W-:Y:S01]  /*0b20*/  LEA.HI R6, R0, R151, RZ, 0x5 ;  /* 0x0000009700067211 */ /* 0x000fe200078f28ff */
[----:B------:R-:W-:Y:S01]  /*0b30*/  IMAD.SHL.U32 R2, R2, 0x8, RZ ;  /* 0x0000000802027824 */ /* 0x000fe200078e00ff */
[----:B------:R-:W-:Y:S01]  /*0b40*/  LEA.HI R9, R8, R145, RZ, 0x2 ;  /* 0x0000009108097211 */ /* 0x000fe200078f10ff */
[----:B------:R-:W-:Y:S01]  /*0b50*/  IMAD.IADD R5, R4, 0x1, -R5 ;  /* 0x0000000104057824 */ /* 0x000fe200078e0a05 */
[----:B------:R-:W-:-:S02]  /*0b60*/  SHF.R.S32.HI R6, RZ, 0x5, R6 ;  /* 0x00000005ff067819 */ /* 0x000fc40000011406 */
[--C-:B------:R-:W-:Y:S02]  /*0b70*/  SHF.R.S32.HI R7, RZ, 0x2, R9.reuse ;  /* 0x00000002ff077819 */ /* 0x100fe40000011409 */
[----:B------:R-:W-:Y:S01]  /*0b80*/  SHF.R.S32.HI R10, RZ, 0x1f, R9 ;  /* 0x0000001fff0a7819 */ /* 0x000fe20000011409 */
[----:B------:R-:W-:Y:S01]  /*0b90*/  IMAD R13, R6, 0x10, R4 ;  /* 0x00000010060d7824 */ /* 0x000fe200078e0204 */
[C---:B------:R-:W-:Y:S01]  /*0ba0*/  R2P PR, R5.reuse, 0x6 ;  /* 0x0000000605007804 */ /* 0x040fe20000000000 */
[----:B------:R-:W-:Y:S01]  /*0bb0*/  IMAD.SHL.U32 R5, R5, 0x40, RZ ;  /* 0x0000004005057824 */ /* 0x000fe200078e00ff */
[----:B------:R-:W-:Y:S01]  /*0bc0*/  LEA.HI R10, R10, R7, RZ, 0x3 ;  /* 0x000000070a0a7211 */ /* 0x000fe200078f18ff */
[----:B------:R-:W-:Y:S01]  /*0bd0*/  IMAD.HI R4, R146, 0x55555556, RZ ;  /* 0x5555555692047827 */ /* 0x000fe200078e02ff */
[----:B------:R-:W-:Y:S02]  /*0be0*/  LOP3.LUT R3, R3, 0x7ffffe00, RZ, 0xc0, !PT ;  /* 0x7ffffe0003037812 */ /* 0x000fe400078ec0ff */
[----:B------:R-:W-:Y:S01]  /*0bf0*/  LOP3.LUT R5, R5, 0x1c0, RZ, 0xc0, !PT ;  /* 0x000001c005057812 */ /* 0x000fe200078ec0ff */
[--C-:B------:R-:W-:Y:S01]  /*0c00*/  IMAD.U32 R148, R13, 0x20, R2.reuse ;  /* 0x000000200d947824 */ /* 0x100fe200078e0002 */
[----:B------:R-:W-:Y:S01]  /*0c10*/  LOP3.LUT R10, R10, 0xfffffff8, RZ, 0xc0, !PT ;  /* 0xfffffff80a0a7812 */ /* 0x000fe200078ec0ff */
[----:B------:R-:W-:Y:S01]  /*0c20*/  IMAD R3, R6, 0x400, R3 ;  /* 0x0000040006037824 */ /* 0x000fe200078e0203 */
[----:B------:R-:W-:-:S02]  /*0c30*/  LOP3.LUT R2, R5, 0x8, R2, 0xf8, !PT ;  /* 0x0000000805027812 */ /* 0x000fc400078ef802 */
[----:B------:R-:W-:Y:S01]  /*0c40*/  SHF.R.U32.HI R5, RZ, 0x3, R5 ;  /* 0x00000003ff057819 */ /* 0x000fe20000011605 */
[----:B------:R-:W-:Y:S01]  /*0c50*/  IMAD.IADD R11, R7, 0x1, -R10 ;  /* 0x00000001070b7824 */ /* 0x000fe200078e0a0a */
[----:B------:R-:W-:Y:S02]  /*0c60*/  LEA.HI R0, R0, R151, RZ, 0x2 ;  /* 0x0000009700007211 */ /* 0x000fe400078f10ff */
[----:B------:R-:W-:Y:S02]  /*0c70*/  LEA.HI R7, R4, R4, RZ, 0x1 ;  /* 0x0000000404077211 */ /* 0x000fe400078f08ff */
[----:B------:R-:W-:Y:S02]  /*0c80*/  LOP3.LUT R2, R2, R5, RZ, 0x3c, !PT ;  /* 0x0000000502027212 */ /* 0x000fe400078e3cff */
[----:B------:R-:W-:Y:S01]  /*0c90*/  LOP3.LUT R4, R0, 0xfffffffc, RZ, 0xc0, !PT ;  /* 0xfffffffc00047812 */ /* 0x000fe200078ec0ff */
[----:B------:R-:W-:Y:S01]  /*0ca0*/  IMAD R7, R7, -0x3, R146 ;  /* 0xfffffffd07077824 */ /* 0x000fe200078e0292 */
[----:B------:R-:W-:Y:S01]  /*0cb0*/  LEA.HI R8, R8, R145, RZ, 0x5 ;  /* 0x0000009108087211 */ /* 0x000fe200078f28ff */
[----:B------:R-:W-:Y:S01]  /*0cc0*/  IMAD.IADD R2, R3, 0x1, R2 ;  /* 0x0000000103027824 */ /* 0x000fe200078e0202 */
[----:B------:R-:W-:Y:S01]  /*0cd0*/  SHF.R.S32.HI R144, RZ, 0x2, R0 ;  /* 0x00000002ff907819 */ /* 0x000fe20000011400 */
[----:B------:R-:W-:Y:S01]  /*0ce0*/  IMAD.IADD R143, R151, 0x1, -R4 ;  /* 0x00000001978f7824 */ /* 0x000fe200078e0a04 */
[----:B------:R-:W-:-:S02]  /*0cf0*/  SHF.R.S32.HI R8, RZ, 0x5, R8 ;  /* 0x00000005ff087819 */ /* 0x000fc40000011408 */
[----:B------:R-:W-:Y:S01]  /*0d00*/  LEA R17, R2, UR40, 0x1 ;  /* 0x0000002802117c11 */ /* 0x000fe2000f8e08ff */
[C---:B------:R-:W-:Y:S01]  /*0d10*/  IMAD.SHL.U32 R140, R143.reuse, 0x8, RZ ;  /* 0x000000088f8c7824 */ /* 0x040fe200078e00ff */
[----:B------:R-:W-:Y:S01]  /*0d20*/  LEA.HI R3, R143, R143, RZ, 0x1 ;  /* 0x0000008f8f037211 */ /* 0x000fe200078f08ff */
[----:B------:R-:W-:Y:S01]  /*0d30*/  IMAD R8, R8, 0x10, R11 ;  /* 0x0000001008087824 */ /* 0x000fe200078e020b */
[----:B------:R-:W-:Y:S01]  /*0d40*/  SEL R18, R18, 0xffffffc0, !P2 ;  /* 0xffffffc012127807 */ /* 0x000fe20005000000 */
[----:B------:R-:W-:Y:S01]  /*0d50*/  VIADD R22, R17, 0x21800 ;  /* 0x0002180011167836 */ /* 0x000fe20000000000 */
[----:B------:R-:W-:Y:S01]  /*0d60*/  LOP3.LUT R0, R3, 0x1ffffffe, RZ, 0xc0, !PT ;  /* 0x1ffffffe03007812 */ /* 0x000fe200078ec0ff */
[C---:B------:R-:W-:Y:S01]  /*0d70*/  VIADD R141, R140.reuse, 0x20 ;  /* 0x000000208c8d7836 */ /* 0x040fe20000000000 */
[----:B------:R-:W-:Y:S01]  /*0d80*/  LOP3.LUT R16, R9, 0x7ffffffc, RZ, 0xc0, !PT ;  /* 0x7ffffffc09107812 */ /* 0x000fe200078ec0ff */
[----:B------:R-:W-:Y:S02]  /*0d90*/  VIADD R142, R140, 0x40 ;  /* 0x000000408c8e7836 */ /* 0x000fe40000000000 */
[----:B------:R-:W-:Y:S01]  /*0da0*/  VIADD R23, R17, 0x21820 ;  /* 0x0002182011177836 */ /* 0x000fe20000000000 */
[----:B------:R-:W-:Y:S01]  /*0db0*/  SHF.R.S32.HI R150, RZ, 0x1f, R141 ;  /* 0x0000001fff967819 */ /* 0x000fe2000001148d */
[----:B------:R-:W-:Y:S01]  /*0dc0*/  IMAD R147, R7, 0x40, R8 ;  /* 0x0000004007937824 */ /* 0x000fe200078e0208 */
[----:B------:R-:W-:Y:S01]  /*0dd0*/  SHF.R.S32.HI R149, RZ, 0x1f, R142 ;  /* 0x0000001fff957819 */ /* 0x000fe2000001148e */
[----:B------:R-:W-:-:S02]  /*0de0*/  IMAD.IADD R0, R143, 0x1, -R0 ;  /* 0x000000018f007824 */ /* 0x000fc400078e0a00 */
[C---:B------:R-:W-:Y:S02]  /*0df0*/  @P1 VIADD R23, R22.reuse, 0xffffffe0 ;  /* 0xffffffe016171836 */ /* 0x040fe40000000000 */
[----:B------:R-:W-:Y:S02]  /*0e00*/  IMAD.IADD R22, R22, 0x1, R18 ;  /* 0x0000000116167824 */ /* 0x000fe400078e0212 */
[----:B------:R-:W-:Y:S02]  /*0e10*/  IMAD.IADD R16, R145, 0x1, -R16 ;  /* 0x0000000191107824 */ /* 0x000fe400078e0a10 */
[----:B------:R-:W-:Y:S02]  /*0e20*/  IMAD R137, R0, 0x8, R147 ;  /* 0x0000000800897824 */ /* 0x000fe400078e0293 */
[----:B------:R-:W-:Y:S02]  /*0e30*/  IMAD.IADD R18, R18, 0x1, R23 ;  /* 0x0000000112127824 */ /* 0x000fe400078e0217 */
[----:B------:R-:W-:-:S07]  /*0e40*/  VIADD R136, R23, 0x6000 ;  /* 0x0000600017887836 */ /* 0x000fce0000000000 */
.L_x_10911:
        /* <DEDUP_REMOVED lines=21> */
.L_x_10815:
[----:B------:R-:W-:Y:S01]  /*0fa0*/  ULDC UR7, c[0x0][0xc54] ;  /* 0x0003150000077ab9 */ /* 0x000fe20000000800 */
[----:B------:R-:W-:Y:S01]  /*0fb0*/  UMOV UR6, UR9 ;  /* 0x0000000900067c82 */ /* 0x000fe20008000000 */
[----:B------:R-:W-:-:S11]  /*0fc0*/  UISETP.NE.AND UP0, UPT, UR7, 0x1, UPT ;  /* 0x000000010700788c */ /* 0x000fd6000bf05270 */
[----:B------:R-:W-:Y:S02]  /*0fd0*/  @UP0 ULDC.64 UR10, c[0x0][0xc58] ;  /* 0x00031600000a0ab9 */ /* 0x000fe40000000a00 */
[----:B------:R-:W-:-:S04]  /*0fe0*/  UIMAD.WIDE.U32 UR4, UR9, UR10, URZ ;  /* 0x0000000a090472a5 */ /* 0x000fc8000f8e003f */
[----:B------:R-:W-:-:S04]  /*0ff0*/  @UP0 USHF.R.U32.HI UR6, URZ, UR11, UR5 ;  /* 0x0000000b3f060299 */ /* 0x000fc80008011605 */
[----:B------:R-:W-:-:S12]  /*1000*/  UIMAD UR4, UR6, UR7, URZ ;  /* 0x00000007060472a4 */ /* 0x000fd8000f8e023f */
.L_x_10816:
        /* <DEDUP_REMOVED lines=9> */
[----:B------:R-:W-:-:S02]  /*10a0*/  UIMAD UR39, UR39, 0xc0, URZ ;  /* 0x000000c0272778a4 */ /* 0x000fc4000f8e023f */
        /* <DEDUP_REMOVED lines=41> */
.L_x_10818:
[----:B------:R-:W-:-:S11]  /*1340*/  UISETP.NE.AND UP0, UPT, UR5, 0x1, UPT ;  /* 0x000000010500788c */ /* 0x000fd6000bf05270 */
[----:B------:R-:W-:Y:S02]  /*1350*/  @UP0 ULDC.64 UR10, c[0x0][0x9e8] ;  /* 0x00027a00000a0ab9 */ /* 0x000fe40000000a00 */
[----:B------:R-:W-:-:S04]  /*1360*/  UIMAD.WIDE.U32 UR8, UR4, UR10, URZ ;  /* 0x0000000a040872a5 */ /* 0x000fc8000f8e003f */
[----:B------:R-:W-:-:S12]  /*1370*/  @UP0 USHF.R.U32.HI UR4, URZ, UR11, UR9 ;  /* 0x0000000b3f040299 */ /* 0x000fd80008011609 */
.L_x_10819:
[----:B------:R-:W-:-:S06]  /*1380*/  UIMAD UR4, UR4, UR5, UR5 ;  /* 0x00000005040472a4 */ /* 0x000fcc000f8e0205 */
[----:B------:R-:W-:-:S07]  /*1390*/  VIMNMX R0, R0, UR4, PT ;  /* 0x0000000400007c48 */ /* 0x000fce000bfe0100 */
.L_x_10817:
        /* <DEDUP_REMOVED lines=32> */
.L_x_10821:
[----:B------:R-:W-:-:S11]  /*15a0*/  UISETP.NE.AND UP0, UPT, UR5, 0x1, UPT ;  /* 0x000000010500788c */ /* 0x000fd6000bf05270 */
[----:B------:R-:W-:Y:S02]  /*15b0*/  @UP0 ULDC.64 UR10, c[0x0][0x9e8] ;  /* 0x00027a00000a0ab9 */ /* 0x000fe40000000a00 */
[----:B------:R-:W-:-:S04]  /*15c0*/  UIMAD.WIDE.U32 UR6, UR4, UR10, URZ ;  /* 0x0000000a040672a5 */ /* 0x000fc8000f8e003f */
[----:B------:R-:W-:-:S12]  /*15d0*/  @UP0 USHF.R.U32.HI UR4, URZ, UR11, UR7 ;  /* 0x0000000b3f040299 */ /* 0x000fd80008011607 */
.L_x_10822:
[----:B------:R-:W-:-:S04]  /*15e0*/  UIMAD UR4, UR4, UR5, URZ ;  /* 0x00000005040472a4 */ /* 0x000fc8000f8e023f */
[----:B------:R-:W-:-:S04]  /*15f0*/  UISETP.LT.AND UP0, UPT, UR8, UR4, UPT ;  /* 0x000000040800728c */ /* 0x000fc8000bf01270 */
[----:B------:R-:W-:-:S12]  /*1600*/  USEL UR8, UR8, UR4, !UP0 ;  /* 0x0000000408087287 */ /* 0x000fd8000c000000 */
.L_x_10820:
[----:B------:R-:W-:Y:S01]  /*1610*/  USHF.R.S32.HI UR4, URZ, 0x1f, UR8 ;  /* 0x0000001f3f047899 */ /* 0x000fe20008011408 */
[----:B------:R-:W-:Y:S02]  /*1620*/  PLOP3.LUT P0, PT, PT, PT, PT, 0x80, 0x0 ;  /* 0x000000000000781c */ /* 0x000fe40003f0f070 */
[----:B------:R-:W-:Y:S01]  /*1630*/  CS2R R36, SRZ ;  /* 0x0000000000247805 */ /* 0x000fe2000001ff00 */
[----:B------:R-:W-:Y:S01]  /*1640*/  IMAD.MOV.U32 R48, RZ, RZ, RZ ;  /* 0x000000ffff307224 */ /* 0x000fe200078e00ff */
[----:B------:R-:W-:Y:S01]  /*1650*/  ULEA.HI UR4, UR4, UR8, URZ, 0x7 ;  /* 0x0000000804047291 */ /* 0x000fe2000f8f383f */
[----:B------:R-:W-:Y:S01]  /*1660*/  CS2R R30, SRZ ;  /* 0x00000000001e7805 */ /* 0x000fe2000001ff00 */
[----:B------:R-:W-:Y:S01]  /*1670*/  IMAD.MOV.U32 R133, RZ, RZ, RZ ;  /* 0x000000ffff857224 */ /* 0x000fe200078e00ff */
[----:B------:R-:W-:Y:S01]  /*1680*/  CS2R R28, SRZ ;  /* 0x00000000001c7805 */ /* 0x000fe2000001ff00 */
[----:B------:R-:W-:Y:S01]  /*1690*/  USHF.R.S32.HI UR4, URZ, 0x7, UR4 ;  /* 0x000000073f047899 */ /* 0x000fe20008011404 */
[----:B------:R-:W-:Y:S01]  /*16a0*/  IMAD.MOV.U32 R44, RZ, RZ, RZ ;  /* 0x000000ffff2c7224 */ /* 0x000fe200078e00ff */
[----:B------:R-:W-:Y:S01]  /*16b0*/  CS2R R26, SRZ ;  /* 0x00000000001a7805 */ /* 0x000fe2000001ff00 */
[----:B------:R-:W-:Y:S01]  /*16c0*/  IMAD.MOV.U32 R129, RZ, RZ, RZ ;  /* 0x000000ffff817224 */ /* 0x000fe200078e00ff */
[----:B------:R-:W-:Y:S01]  /*16d0*/  UISETP.LT.AND UP0, UPT, URZ, UR4, UPT ;  /* 0x000000043f00728c */ /* 0x000fe2000bf01270 */
[----:B------:R-:W-:Y:S01]  /*16e0*/  IMAD.MOV.U32 R46, RZ, RZ, RZ ;  /* 0x000000ffff2e7224 */ /* 0x000fe200078e00ff */
[----:B------:R-:W-:Y:S01]  /*16f0*/  CS2R R122, SRZ ;  /* 0x00000000007a7805 */ /* 0x000fe2000001ff00 */
[----:B------:R-:W-:Y:S01]  /*1700*/  IMAD.MOV.U32 R125, RZ, RZ, RZ ;  /* 0x000000ffff7d7224 */ /* 0x000fe200078e00ff */
        /* <DEDUP_REMOVED lines=20> */
[----:B------:R-:W-:Y:S06]  /*1850*/  @!P1 BRA `(.L_x_10823) ;  /* 0x000000c800309947 */ /* 0x000fec0003800000 */
[----:B------:R-:W0:Y:S02]  /*1860*/  SHFL.IDX PT, R0, R146, RZ, 0x1f ;  /* 0x00001fff92007589 */ /* 0x000e2400000e0000 */
[----:B0-----:R-:W-:-:S13]  /*1870*/  R2UR UR43, R0 ;  /* 0x00000000002b72ca */ /* 0x001fda00000e0000 */
[----:B------:R-:W-:-:S04]  /*1880*/  UIMAD.WIDE UR4, UR43, 0x55555556, URZ ;  /* 0x555555562b0478a5 */ /* 0x000fc8000f8e023f */
[----:B------:R-:W-:Y:S02]  /*1890*/  ULEA.HI UR54, UR5, UR5, URZ, 0x1 ;  /* 0x0000000505367291 */ /* 0x000fe4000f8f083f */
[----:B------:R-:W-:Y:S02]  /*18a0*/  UIADD3 UR5, UR40, 0x21800, URZ ;  /* 0x0002180028057890 */ /* 0x000fe4000fffe03f */
[----:B------:R-:W-:Y:S02]  /*18b0*/  UIMAD UR54, UR54, -0x3, UR43 ;  /* 0xfffffffd363678a4 */ /* 0x000fe4000f8e022b */
[----:B------:R-:W-:Y:S02]  /*18c0*/  ULOP3.LUT UP0, URZ, UR5, 0x3ff, URZ, 0xc0, !UPT ;  /* 0x000003ff053f7892 */ /* 0x000fe4000f80c03f */
[----:B------:R-:W-:Y:S02]  /*18d0*/  ULEA UR4, UR54, UR40, 0xc ;  /* 0x0000002836047291 */ /* 0x000fe4000f8e603f */
[----:B------:R-:W-:-:S02]  /*18e0*/  ULEA UR5, UR54, UR5, 0xd ;  /* 0x0000000536057291 */ /* 0x000fc4000f8e683f */
[----:B------:R-:W-:Y:S01]  /*18f0*/  PLOP3.LUT P0, PT, PT, PT, UP0, 0x80, 0x0 ;  /* 0x000000000000781c */ /* 0x000fe20003f0f008 */
[----:B------:R-:W-:Y:S02]  /*1900*/  UIADD3 UR4, UR4, 0xc400, URZ ;  /* 0x0000c40004047890 */ /* 0x000fe4000fffe03f */
[----:B------:R-:W-:Y:S02]  /*1910*/  USHF.R.U32.HI UR5, URZ, 0x4, UR5 ;  /* 0x000000043f057899 */ /* 0x000fe40008011605 */
[----:B------:R-:W-:Y:S02]  /*1920*/  USHF.R.U32.HI UR4, URZ, 0x4, UR4 ;  /* 0x000000043f047899 */ /* 0x000fe40008011604 */
[----:B------:R-:W-:Y:S02]  /*1930*/  ULOP3.LUT UR36, UR5, 0x3fff, URZ, 0xc0, !UPT ;  /* 0x00003fff05247892 */ /* 0x000fe4000f8ec03f */
[----:B------:R-:W-:-:S04]  /*1940*/  ULOP3.LUT UR56, UR4, 0x3fff, URZ, 0xc0, !UPT ;  /* 0x00003fff04387892 */ /* 0x000fc8000f8ec03f */
[----:B------:R-:W-:Y:S08]  /*1950*/  @!P0 BRA `(.L_x_10824) ;  /* 0x0000000000408947 */ /* 0x000ff00003800000 */
        /* <DEDUP_REMOVED lines=16> */
.L_x_10824:
        /* <DEDUP_REMOVED lines=9> */
.L_x_10981:
[----:B------:R-:W-:Y:S05]  /*1af0*/  @!P0 BRA `(.L_x_10826) ;  /* 0x0000000000048947 */ /* 0x000fea0003800000 */
[----:B------:R-:W-:Y:S01]  /*1b00*/  BPT.TRAP 0x1 ;  /* 0x000000040000795c */ /* 0x000fe20000300000 */
.L_x_10826:
[----:B0-----:R-:W-:Y:S02]  /*1b10*/  IMAD.U32 R3, RZ, RZ, UR46 ;  /* 0x0000002eff037e24 */ /* 0x001fe4000f8e00ff */
[----:B------:R-:W-:-:S03]  /*1b20*/  IMAD.U32 R0, RZ, RZ, UR47 ;  /* 0x0000002fff007e24 */ /* 0x000fc6000f8e00ff */
[----:B------:R-:W-:Y:S02]  /*1b30*/  LEA R3, R3, UR40, 0x3 ;  /* 0x0000002803037c11 */ /* 0x000fe4000f8e18ff */
[----:B------:R-:W-:-:S04]  /*1b40*/  SHF.L.U32 R0, R0, 0x1f, RZ ;  /* 0x0000001f00007819 */ /* 0x000fc800000006ff */
[----:B------:R0:W1:Y:S01]  /*1b50*/  SYNCS.PHASECHK.TRANS64.TRYWAIT P1, [R3+URZ+0x2d830], R0 ;  /* 0x02d83000030075a7 */ /* 0x000062000802017f */
[----:B------:R-:W-:Y:S05]  /*1b60*/  @!P0 BRA `(.L_x_10827) ;  /* 0x0000000000048947 */ /* 0x000fea0003800000 */
[----:B------:R-:W-:Y:S01]  /*1b70*/  BPT.TRAP 0x1 ;  /* 0x000000040000795c */ /* 0x000fe20000300000 */
.L_x_10827:
[----:B-1----:R-:W-:Y:S05]  /*1b80*/  @P1 BRA `(.L_x_10828) ;  /* 0x0000000000081947 */ /* 0x002fea0003800000 */
[----:B------:R-:W1:Y:S02]  /*1b90*/  SYNCS.PHASECHK.TRANS64.TRYWAIT P1, [R3+URZ+0x2d830], R0 ;  /* 0x02d83000030075a7 */ /* 0x000e64000802017f */
[----:B-1----:R-:W-:Y:S05]  /*1ba0*/  @!P1 BRA `(.L_x_10829) ;  /* 0x0000012000d09947 */ /* 0x002fea0003800000 */
.L_x_10828:
[----:B------:R-:W-:Y:S05]  /*1bb0*/  WARPSYNC.ALL ;  /* 0x0000000000007948 */ /* 0x000fea0003800000 */
[----:B------:R-:W-:Y:S01]  /*1bc0*/  UIADD3 UR4, UR40, 0x15400, URZ ;  /* 0x0001540028047890 */ /* 0x000fe2000fffe03f */
[----:B------:R-:W-:Y:S01]  /*1bd0*/  WARPGROUP.ARRIVE ;  /* 0x00000000000079c5 */ /* 0x000fe20000000000 */
[----:B------:R-:W-:Y:S01]  /*1be0*/  UMOV UR5, 0x80000020 ;  /* 0x8000002000057882 */ /* 0x000fe20000000000 */
[----:B------:R-:W-:Y:S01]  /*1bf0*/  UMOV UR7, 0x80000020 ;  /* 0x8000002000077882 */ /* 0x000fe20000000000 */
[----:B------:R-:W-:Y:S01]  /*1c00*/  USHF.R.U32.HI UR4, URZ, 0x4, UR4 ;  /* 0x000000043f047899 */ /* 0x000fe20008011604 */
[----:B------:R-:W-:Y:S01]  /*1c10*/  UMOV UR9, 0x80000020 ;  /* 0x8000002000097882 */ /* 0x000fe20000000000 */
[----:B------:R-:W-:-:S02]  /*1c20*/  UMOV UR11, 0x80000020 ;  /* 0x80000020000b7882 */ /* 0x000fc40000000000 */
[----:B------:R-:W-:Y:S01]  /*1c30*/  ULOP3.LUT UR4, UR4, 0x3fff, URZ, 0xc0, !UPT ;  /* 0x00003fff04047892 */ /* 0x000fe2000f8ec03f */
[----:B------:R-:W-:Y:S01]  /*1c40*/  UMOV UR13, 0x80000020 ;  /* 0x80000020000d7882 */ /* 0x000fe20000000000 */
[----:B------:R-:W-:Y:S02]  /*1c50*/  UMOV UR15, 0x80000020 ;  /* 0x80000020000f7882 */ /* 0x000fe40000000000 */
[----:B------:R-:W-:Y:S02]  /*1c60*/  ULOP3.LUT UR32, UR4, 0x10000, URZ, 0xfc, !UPT ;  /* 0x0001000004207892 */ /* 0x000fe4000f8efc3f */
[----:B------:R-:W-:Y:S02]  /*1c70*/  ULOP3.LUT UR4, UR56, 0x10000, URZ, 0xfc, !UPT ;  /* 0x0001000038047892 */ /* 0x000fe4000f8efc3f */
[----:B------:R-:W-:Y:S02]  /*1c80*/  UIMAD UR6, UR46, 0x600, UR32 ;  /* 0x000006002e0678a4 */ /* 0x000fe4000f8e0220 */
[----:B------:R-:W-:-:S02]  /*1c90*/  UIADD3 UR8, UR4, 0x2, URZ ;  /* 0x0000000204087890 */ /* 0x000fc4000fffe03f */
[----:B------:R-:W-:Y:S02]  /*1ca0*/  UIADD3 UR10, UR6, 0x2, URZ ;  /* 0x00000002060a7890 */ /* 0x000fe4000fffe03f */
[----:B------:R-:W-:Y:S02]  /*1cb0*/  UIADD3 UR12, UR4, 0x300, URZ ;  /* 0x00000300040c7890 */ /* 0x000fe4000fffe03f */
[----:B------:R-:W-:Y:S02]  /*1cc0*/  UIADD3 UR14, UR6, 0x200, URZ ;  /* 0x00000200060e7890 */ /* 0x000fe4000fffe03f */
[----:B------:R-:W-:Y:S01]  /*1cd0*/  HGMMA.64x128x16.F32 R24, gdesc[UR4], RZ, !UPT, gsb0 ;  /* 0x01e00000041879f0 */ /* 0x000fe2000c0008ff */
        /* <DEDUP_REMOVED lines=30> */
.L_x_10830:
        /* <DEDUP_REMOVED lines=9> */
[C---:B------:R-:W-:Y:S01]  /*1f50*/  IMAD R7, R88.reuse, R3, 0x80 ;  /* 0x0000008058077424 */ /* 0x040fe200078e0203 */
[----:B------:R-:W-:Y:S01]  /*1f60*/  ULDC UR14, c[0x0][0x9e0] ;  /* 0x00027800000e7ab9 */ /* 0x000fe20000000800 */
[----:B------:R-:W-:Y:S01]  /*1f70*/  @UP1 ULDC UR7, c[0x0][0x44c] ;  /* 0x0001130000071ab9 */ /* 0x000fe20000000800 */
[----:B------:R-:W1:Y:S01]  /*1f80*/  LDC R139, c[0x0][0x288] ;  /* 0x0000a200ff8b7b82 */ /* 0x000e620000000800 */
[----:B------:R-:W-:Y:S01]  /*1f90*/  VIADD R3, R7, 0x1 ;  /* 0x0000000107037836 */ /* 0x000fe20000000000 */
[----:B------:R-:W-:Y:S01]  /*1fa0*/  LEA R6, R88, 0xffffff80, 0x7 ;  /* 0xffffff8058067811 */ /* 0x000fe200078e38ff */
[----:B------:R-:W-:-:S02]  /*1fb0*/  UIADD3 UR6, UR6, 0x2d840, URZ ;  /* 0x0002d84006067890 */ /* 0x000fc4000fffe03f */
[----:B------:R-:W-:Y:S02]  /*1fc0*/  IMAD R3, R16, -0x2, R3 ;  /* 0xfffffffe10037824 */ /* 0x000fe400078e0203 */
[----:B------:R-:W-:Y:S01]  /*1fd0*/  @P1 IMAD.HI.U32 R2, R0, UR7, RZ ;  /* 0x0000000700021c27 */ /* 0x000fe2000f8e00ff */
[----:B------:R-:W-:Y:S01]  /*1fe0*/  @UP1 ULDC UR7, c[0x0][0x450] ;  /* 0x0001140000071ab9 */ /* 0x000fe20000000800 */
[----:B------:R-:W-:Y:S01]  /*1ff0*/  UPRMT UR6, UR41, 0x654, UR6 ;  /* 0x0000065429067896 */ /* 0x000fe20008000006 */
[----:B------:R-:W-:Y:S02]  /*2000*/  PLOP3.LUT P1, PT, PT, PT, UP0, 0x40, 0x0 ;  /* 0x000000000000781c */ /* 0x000fe40003f2e808 */
[----:B------:R-:W-:Y:S01]  /*2010*/  @P2 SHF.R.U32.HI R0, RZ, UR7, R2 ;  /* 0x00000007ff002c19 */ /* 0x000fe20008011602 */
[----:B0-----:R-:W-:-:S04]  /*2020*/  IMAD R2, R138, UR44, R3 ;  /* 0x0000002c8a027c24 */ /* 0x001fc8000f8e0203 */
[----:B------:R-:W0:Y:S01]  /*2030*/  SHFL.IDX PT, R5, R0, RZ, 0x1c1f ;  /* 0x001c1fff00057589 */ /* 0x000e2200000e0000 */
[----:B------:R-:W-:Y:S01]  /*2040*/  SYNCS.ARRIVE.TRANS64.RED.A1T0 RZ, [UR6], RZ ;  /* 0x000000ffffff79a7 */ /* 0x000fe20008100406 */
[----:B------:R-:W-:Y:S01]  /*2050*/  ULOP3.LUT UR6, URZ, UR35, URZ, 0x33, !UPT ;  /* 0x000000233f067292 */ /* 0x000fe2000f8e333f */
[----:B------:R-:W-:Y:S02]  /*2060*/  IMAD R3, R138, UR44, R7 ;  /* 0x0000002c8a037c24 */ /* 0x000fe4000f8e0207 */
[----:B-1----:R-:W-:Y:S02]  /*2070*/  IMAD.IADD R2, R2, 0x1, -R139 ;  /* 0x0000000102027824 */ /* 0x002fe400078e0a8b */
[----:B------:R-:W-:Y:S02]  /*2080*/  IMAD R8, R16, -0x2, R3 ;  /* 0xfffffffe10087824 */ /* 0x000fe400078e0203 */
        /* <DEDUP_REMOVED lines=19> */
.L_x_10833:
[----:B------:R-:W-:Y:S02]  /*21c0*/  ULDC UR6, c[0x0][0x9e4] ;  /* 0x0002790000067ab9 */ /* 0x000fe40000000800 */
[----:B------:R-:W-:-:S05]  /*21d0*/  IMAD.U32 R11, RZ, RZ, UR6 ;  /* 0x00000006ff0b7e24 */ /* 0x000fca000f8e00ff */
[----:B------:R-:W-:-:S13]  /*21e0*/  ISETP.NE.AND P1, PT, R11, 0x1, PT ;  /* 0x000000010b00780c */ /* 0x000fda0003f25270 */
[----:B------:R-:W0:Y:S02]  /*21f0*/  @P1 LDC.64 R12, c[0x0][0x9e8] ;  /* 0x00027a00ff0c1b82 */ /* 0x000e240000000a00 */
[----:B0-----:R-:W-:-:S05]  /*2200*/  @P1 IMAD.HI.U32 R4, R5, R12, RZ ;  /* 0x0000000c05041227 */ /* 0x001fca00078e00ff */
[----:B------:R-:W-:-:S07]  /*2210*/  @P1 SHF.R.U32.HI R5, RZ, R13, R4 ;  /* 0x0000000dff051219 */ /* 0x000fce0000011604 */
.L_x_10834:
[----:B------:R-:W-:Y:S05]  /*2220*/  BSYNC B0 ;  /* 0x0000000000007941 */ /* 0x000fea0003800000 */
.L_x_10832:
[----:B------:R-:W-:-:S04]  /*2230*/  IMAD R5, R5, R11, -R6 ;  /* 0x0000000b05057224 */ /* 0x000fc800078e0a06 */
[----:B------:R-:W-:-:S05]  /*2240*/  IMAD R5, R16, -0x2, R5 ;  /* 0xfffffffe10057824 */ /* 0x000fca00078e0205 */
[----:B------:R-:W-:Y:S02]  /*2250*/  VIADDMNMX R2, R5, R11, R2, PT ;  /* 0x0000000b05027246 */ /* 0x000fe40003800102 */
[----:B------:R-:W-:-:S07]  /*2260*/  VIMNMX R3, R3, R5, !PT ;  /* 0x0000000503037248 */ /* 0x000fce0007fe0100 */
.L_x_10831:
[C---:B------:R-:W-:Y:S01]  /*2270*/  ISETP.GE.AND P6, PT, R7.reuse, 0xa, PT ;  /* 0x0000000a0700780c */ /* 0x040fe20003fc6270 */
[----:B------:R-:W-:Y:S01]  /*2280*/  UISETP.NE.AND UP0, UPT, UR50, URZ, UPT ;  /* 0x0000003f3200728c */ /* 0x000fe2000bf05270 */
[C---:B------:R-:W-:Y:S02]  /*2290*/  ISETP.GE.AND P1, PT, R7.reuse, 0x2, PT ;  /* 0x000000020700780c */ /* 0x040fe40003f26270 */
[C---:B------:R-:W-:Y:S02]  /*22a0*/  ISETP.GE.AND P2, PT, R7.reuse, 0x9, PT ;  /* 0x000000090700780c */ /* 0x040fe40003f46270 */
[----:B------:R-:W-:Y:S02]  /*22b0*/  ISETP.GE.AND P5, PT, R7, 0x11, PT ;  /* 0x000000110700780c */ /* 0x000fe40003fa6270 */
[----:B------:R-:W-:Y:S02]  /*22c0*/  LOP3.LUT R19, R19, 0xfffffffb, RZ, 0xc0, !PT ;  /* 0xfffffffb13137812 */ /* 0x000fe400078ec0ff */
[----:B------:R-:W-:-:S02]  /*22d0*/  ISETP.GT.AND P4, PT, R3, 0x1, !P1 ;  /* 0x000000010300780c */ /* 0x000fc40004f84270 */
[----:B------:R-:W-:Y:S02]  /*22e0*/  ISETP.GT.AND P3, PT, R3, 0x8, !P2 ;  /* 0x000000080300780c */ /* 0x000fe40005764270 */
[----:B------:R-:W-:Y:S02]  /*22f0*/  @P6 LOP3.LUT R19, R19, 0x4, RZ, 0xfc, !PT ;  /* 0x0000000413136812 */ /* 0x000fe400078efcff */
[C---:B------:R-:W-:Y:S02]  /*2300*/  ISETP.LT.OR P4, PT, R2.reuse, 0x2, P4 ;  /* 0x000000020200780c */ /* 0x040fe40002781670 */
[----:B------:R-:W-:Y:S02]  /*2310*/  ISETP.LT.OR P3, PT, R2, 0x9, P3 ;  /* 0x000000090200780c */ /* 0x000fe40001f61670 */
[----:B------:R-:W-:Y:S02]  /*2320*/  LOP3.LUT R19, R19, 0xfffffff7, RZ, 0xc0, !PT ;  /* 0xfffffff713137812 */ /* 0x000fe400078ec0ff */
[----:B------:R-:W-:-:S02]  /*2330*/  FSEL R25, R25, -INF , !P4 ;  /* 0xff80000019197808 */ /* 0x000fc40006000000 */
[----:B------:R-:W-:Y:S02]  /*2340*/  FSEL R28, R28, -INF , !P3 ;  /* 0xff8000001c1c7808 */ /* 0x000fe40005800000 */
[----:B------:R-:W-:Y:S02]  /*2350*/  ISETP.GT.AND P4, PT, R3, 0x9, !P6 ;  /* 0x000000090300780c */ /* 0x000fe40007784270 */
[----:B------:R-:W-:Y:S02]  /*2360*/  @P5 LOP3.LUT R19, R19, 0x8, RZ, 0xfc, !PT ;  /* 0x0000000813135812 */ /* 0x000fe400078efcff */
[----:B------:R-:W-:Y:S02]  /*2370*/  ISETP.GT.AND P3, PT, R3, 0x10, !P5 ;  /* 0x000000100300780c */ /* 0x000fe40006f64270 */
[----:B------:R-:W-:Y:S02]  /*2380*/  ISETP.GE.AND P5, PT, R7, 0x12, PT ;  /* 0x000000120700780c */ /* 0x000fe40003fa6270 */
        /* <DEDUP_REMOVED lines=162> */
[----:B------:R-:W-:Y:S02]  /*2db0*/  ISETP.GT.AND P6, PT, R3, 0x79, !P6 ;  /* 0x000000790300780c */ /* 0x000fe400077c4270 */
[----:B------:R-:W0:Y:S02]  /*2dc0*/  SHFL.IDX PT, R3, R0, 0x1, 0x1c1f ;  /* 0x003c1f0000037f89 */ /* 0x000e2400000e0000 */
[----:B------:R-:W-:-:S04]  /*2dd0*/  ISETP.LT.OR P6, PT, R2, 0x7a, P6 ;  /* 0x0000007a0200780c */ /* 0x000fc800037c1670 */
[----:B------:R-:W-:Y:S02]  /*2de0*/  FSEL R85, R85, -INF , !P6 ;  /* 0xff80000055557808 */ /* 0x000fe40007000000 */
[----:B------:R-:W-:Y:S02]  /*2df0*/  PLOP3.LUT P6, PT, PT, PT, UP0, 0x40, 0x0 ;  /* 0x000000000000781c */ /* 0x000fe40003fce808 */
[----:B0-----:R-:W-:Y:S01]  /*2e00*/  VIADDMNMX R4, R3, R9, R8, PT ;  /* 0x0000000903047246 */ /* 0x001fe20003800108 */
[----:B------:R-:W-:-:S10]  /*2e10*/  IMAD.IADD R5, R10, 0x1, R3 ;  /* 0x000000010a057824 */ /* 0x000fd400078e0203 */
        /* <DEDUP_REMOVED lines=15> */
.L_x_10837:
[----:B------:R-:W-:Y:S02]  /*2f10*/  ULDC UR6, c[0x0][0x9e4] ;  /* 0x0002790000067ab9 */ /* 0x000fe40000000800 */
[----:B------:R-:W-:-:S05]  /*2f20*/  IMAD.U32 R0, RZ, RZ, UR6 ;  /* 0x00000006ff007e24 */ /* 0x000fca000f8e00ff */
[----:B------:R-:W-:-:S13]  /*2f30*/  ISETP.NE.AND P6, PT, R0, 0x1, PT ;  /* 0x000000010000780c */ /* 0x000fda0003fc5270 */
[----:B------:R-:W0:Y:S02]  /*2f40*/  @P6 LDC.64 R2, c[0x0][0x9e8] ;  /* 0x00027a00ff026b82 */ /* 0x000e240000000a00 */
[----:B0-----:R-:W-:-:S05]  /*2f50*/  @P6 IMAD.HI.U32 R2, R7, R2, RZ ;  /* 0x0000000207026227 */ /* 0x001fca00078e00ff */
[----:B------:R-:W-:-:S07]  /*2f60*/  @P6 SHF.R.U32.HI R7, RZ, R3, R2 ;  /* 0x00000003ff076219 */ /* 0x000fce0000011602 */
.L_x_10838:
[----:B------:R-:W-:Y:S05]  /*2f70*/  BSYNC B0 ;  /* 0x0000000000007941 */ /* 0x000fea0003800000 */
.L_x_10836:
[----:B------:R-:W-:-:S04]  /*2f80*/  IMAD R7, R7, R0, -R6 ;  /* 0x0000000007077224 */ /* 0x000fc800078e0a06 */
[----:B------:R-:W-:-:S05]  /*2f90*/  IMAD R7, R16, -0x2, R7 ;  /* 0xfffffffe10077824 */ /* 0x000fca00078e0207 */
[----:B------:R-:W-:Y:S02]  /*2fa0*/  VIADDMNMX R4, R7, R0, R4, PT ;  /* 0x0000000007047246 */ /* 0x000fe40003800104 */
[----:B------:R-:W-:-:S07]  /*2fb0*/  VIMNMX R5, R5, R7, !PT ;  /* 0x0000000705057248 */ /* 0x000fce0007fe0100 */
.L_x_10835:
[----:B------:R-:W-:Y:S01]  /*2fc0*/  ISETP.GT.AND P1, PT, R5, 0x1, !P1 ;  /* 0x000000010500780c */ /* 0x000fe20004f24270 */
[----:B------:R-:W-:Y:S01]  /*2fd0*/  ULDC UR33, c[0x0][0x988] ;  /* 0x0002620000217ab9 */ /* 0x000fe20000000800 */
[----:B------:R-:W-:Y:S01]  /*2fe0*/  LOP3.LUT P6, RZ, R19, 0x4, RZ, 0xc0, !PT ;  /* 0x0000000413ff7812 */ /* 0x000fe200078cc0ff */
        /* <DEDUP_REMOVED lines=10> */
[----:B------:R-:W-:Y:S01]  /*3090*/  FMNMX.FTZ R3, R29, R0, !PT ;  /* 0x000000001d037209 */ /* 0x000fe20007810000 */
[----:B------:R-:W-:Y:S01]  /*30a0*/  UIMAD.WIDE.U32 UR6, UR39, UR6, URZ ;  /* 0x00000006270672a5 */ /* 0x000fe2000f8e003f */
[----:B------:R-:W-:Y:S01]  /*30b0*/  FSEL R31, R31, -INF , !P1 ;  /* 0xff8000001f1f7808 */ /* 0x000fe20004800000 */
[----:B------:R-:W-:Y:S01]  /*30c0*/  @UP1 ULDC UR11, c[0x0][0x450] ;  /* 0x00011400000b1ab9 */ /* 0x000fe20000000800 */
[----:B------:R-:W-:Y:S01]  /*30d0*/  LOP3.LUT P1, RZ, R19, 0x8, RZ, 0xc0, !PT ;  /* 0x0000000813ff7812 */ /* 0x000fe2000782c0ff */
[----:B------:R-:W-:Y:S01]  /*30e0*/  @UP1 USHF.R.U32.HI UR10, URZ, UR11, UR7 ;  /* 0x0000000b3f0a1299 */ /* 0x000fe20008011607 */
[----:B------:R-:W-:-:S02]  /*30f0*/  FMNMX.FTZ R0, R32, R3, !PT ;  /* 0x0000000320007209 */ /* 0x000fc40007810000 */
[----:B------:R-:W-:Y:S01]  /*3100*/  ISETP.GT.AND P1, PT, R5, 0x10, !P1 ;  /* 0x000000100500780c */ /* 0x000fe20004f24270 */
[----:B------:R-:W-:Y:S01]  /*3110*/  UIADD3 UR55, UR55, UR10, URZ ;  /* 0x0000000a37377290 */ /* 0x000fe2000fffe03f */
[----:B------:R-:W-:Y:S02]  /*3120*/  FMNMX.FTZ R3, R33, R0, !PT ;  /* 0x0000000021037209 */ /* 0x000fe40007810000 */
[----:B------:R-:W-:Y:S01]  /*3130*/  ISETP.LT.OR P1, PT, R4, 0x11, P1 ;  /* 0x000000110400780c */ /* 0x000fe20000f21670 */
[----:B------:R-:W-:Y:S01]  /*3140*/  UIADD3 UR14, UR55, UR14, URZ ;  /* 0x0000000e370e7290 */ /* 0x000fe2000fffe03f */
[----:B------:R-:W-:Y:S02]  /*3150*/  ISETP.GT.AND P2, PT, R5, 0x8, !P2 ;  /* 0x000000080500780c */ /* 0x000fe40005744270 */
[----:B------:R-:W-:Y:S02]  /*3160*/  FSEL R34, R34, -INF , !P1 ;  /* 0xff80000022227808 */ /* 0x000fe40004800000 */
[----:B------:R-:W-:-:S02]  /*3170*/  LOP3.LUT P1, RZ, R19, 0x10, RZ, 0xc0, !PT ;  /* 0x0000001013ff7812 */ /* 0x000fc4000782c0ff */
[----:B------:R-:W-:Y:S02]  /*3180*/  FMNMX.FTZ R0, R36, R3, !PT ;  /* 0x0000000324007209 */ /* 0x000fe40007810000 */
[----:B------:R-:W-:Y:S02]  /*3190*/  ISETP.GT.AND P1, PT, R5, 0x11, !P1 ;  /* 0x000000110500780c */ /* 0x000fe40004f24270 */
[C---:B------:R-:W-:Y:S02]  /*31a0*/  ISETP.LT.OR P2, PT, R4.reuse, 0x9, P2 ;  /* 0x000000090400780c */ /* 0x040fe40001741670 */
[----:B------:R-:W-:Y:S02]  /*31b0*/  ISETP.LT.OR P1, PT, R4, 0x12, P1 ;  /* 0x000000120400780c */ /* 0x000fe40000f21670 */
[----:B------:R-:W-:Y:S02]  /*31c0*/  FMNMX.FTZ R3, R37, R0, !PT ;  /* 0x0000000025037209 */ /* 0x000fe40007810000 */
[----:B------:R-:W-:-:S02]  /*31d0*/  FSEL R35, R35, -INF , !P1 ;  /* 0xff80000023237808 */ /* 0x000fc40004800000 */
[----:B------:R-:W-:Y:S02]  /*31e0*/  LOP3.LUT P1, RZ, R19, 0x2000000, RZ, 0xc0, !PT ;  /* 0x0200000013ff7812 */ /* 0x000fe4000782c0ff */
[----:B------:R-:W-:Y:S02]  /*31f0*/  FSEL R30, R30, -INF , !P2 ;  /* 0xff8000001e1e7808 */ /* 0x000fe40005000000 */
[----:B------:R-:W-:Y:S02]  /*3200*/  ISETP.GT.AND P1, PT, R5, 0x18, !P1 ;  /* 0x000000180500780c */ /* 0x000fe40004f24270 */
[----:B------:R-:W-:Y:S02]  /*3210*/  LOP3.LUT P2, RZ, R19, 0x40000, RZ, 0xc0, !PT ;  /* 0x0004000013ff7812 */ /* 0x000fe4000784c0ff */
[----:B------:R-:W-:Y:S02]  /*3220*/  ISETP.LT.OR P1, PT, R4, 0x19, P1 ;  /* 0x000000190400780c */ /* 0x000fe40000f21670 */
[----:B------:R-:W-:-:S02]  /*3230*/  FMNMX.FTZ R0, R40, R3, !PT ;  /* 0x0000000328007209 */ /* 0x000fc40007810000 */
[----:B------:R-:W-:Y:S02]  /*3240*/  FSEL R38, R38, -INF , !P1 ;  /* 0xff80000026267808 */ /* 0x000fe40004800000 */
[----:B------:R-:W-:Y:S02]  /*3250*/  LOP3.LUT P1, RZ, R19, 0x1000000, RZ, 0xc0, !PT ;  /* 0x0100000013ff7812 */ /* 0x000fe4000782c0ff */
[----:B------:R-:W-:Y:S02]  /*3260*/  FMNMX.FTZ R3, R41, R0, !PT ;  /* 0x0000000029037209 */ /* 0x000fe40007810000 */
[----:B------:R-:W-:Y:S02]  /*3270*/  ISETP.GT.AND P1, PT, R5, 0x19, !P1 ;  /* 0x000000190500780c */ /* 0x000fe40004f24270 */
[----:B------:R-:W-:Y:S02]  /*3280*/  LOP3.LUT P6, RZ, R19, 0x20000, RZ, 0xc0, !PT ;  /* 0x0002000013ff7812 */ /* 0x000fe400078cc0ff */
        /* <DEDUP_REMOVED lines=24> */
[----:B------:R-:W-:-:S02]  /*3410*/  LOP3.LUT P1, RZ, R19, 0x100000, RZ, 0xc0, !PT ;  /* 0x0010000013ff7812 */ /* 0x000fc4000782c0ff */
[----:B------:R-:W-:Y:S02]  /*3420*/  FMNMX.FTZ R0, R64, R3, !PT ;  /* 0x0000000340007209 */ /* 0x000fe40007810000 */
[----:B------:R-:W-:Y:S02]  /*3430*/  ISETP.GT.AND P1, PT, R5, 0x29, !P1 ;  /* 0x000000290500780c */ /* 0x000fe40004f24270 */
[----:B------:R-:W-:Y:S02]  /*3440*/  FMNMX.FTZ R3, R65, R0, !PT ;  /* 0x0000000041037209 */ /* 0x000fe40007810000 */
[----:B------:R-:W-:Y:S02]  /*3450*/  ISETP.LT.OR P1, PT, R4, 0x2a, P1 ;  /* 0x0000002a0400780c */ /* 0x000fe40000f21670 */
[----:B------:R-:W-:Y:S02]  /*3460*/  FMNMX.FTZ R0, R68, R3, !PT ;  /* 0x0000000344007209 */ /* 0x000fe40007810000 */
        /* <DEDUP_REMOVED lines=23> */
[----:B------:R-:W-:Y:S01]  /*35e0*/  LOP3.LUT P2, RZ, R19, 0x80, RZ, 0xc0, !PT ;  /* 0x0000008013ff7812 */ /* 0x000fe2000784c0ff */
[----:B------:R-:W0:Y:S01]  /*35f0*/  SHFL.BFLY PT, R0, R3, 0x2, 0x1f ;  /* 0x0c401f0003007f89 */ /* 0x000e2200000e0000 */
[----:B------:R-:W-:-:S02]  /*3600*/  FSEL R55, R55, -INF , !P1 ;  /* 0xff80000037377808 */ /* 0x000fc40004800000 */
[C---:B------:R-:W-:Y:S02]  /*3610*/  LOP3.LUT P1, RZ, R19.reuse, 0x8000, RZ, 0xc0, !PT ;  /* 0x0000800013ff7812 */ /* 0x040fe4000782c0ff */
[----:B------:R-:W-:Y:S02]  /*3620*/  LOP3.LUT P6, RZ, R19, 0x40, RZ, 0xc0, !PT ;  /* 0x0000004013ff7812 */ /* 0x000fe400078cc0ff */
[C---:B------:R-:W-:Y:S02]  /*3630*/  ISETP.GT.AND P1, PT, R5.reuse, 0x40, !P1 ;  /* 0x000000400500780c */ /* 0x040fe40004f24270 */
[C---:B------:R-:W-:Y:S02]  /*3640*/  ISETP.GT.AND P3, PT, R5.reuse, 0x70, !P3 ;  /* 0x000000700500780c */ /* 0x040fe40005f64270 */
[----:B------:R-:W-:Y:S02]  /*3650*/  ISETP.LT.OR P1, PT, R4, 0x41, P1 ;  /* 0x000000410400780c */ /* 0x000fe40000f21670 */
[----:B------:R-:W-:-:S02]  /*3660*/  ISETP.GT.AND P4, PT, R5, 0x71, !P4 ;  /* 0x000000710500780c */ /* 0x000fc40006784270 */
[----:B------:R-:W-:Y:S02]  /*3670*/  FSEL R58, R58, -INF , !P1 ;  /* 0xff8000003a3a7808 */ /* 0x000fe40004800000 */
[----:B------:R-:W-:Y:S02]  /*3680*/  LOP3.LUT P1, RZ, R19, 0x4000, RZ, 0xc0, !PT ;  /* 0x0000400013ff7812 */ /* 0x000fe4000782c0ff */
[C---:B------:R-:W-:Y:S02]  /*3690*/  ISETP.LT.OR P3, PT, R4.reuse, 0x71, P3 ;  /* 0x000000710400780c */ /* 0x040fe40001f61670 */
[C---:B------:R-:W-:Y:S02]  /*36a0*/  ISETP.GT.AND P1, PT, R5.reuse, 0x41, !P1 ;  /* 0x000000410500780c */ /* 0x040fe40004f24270 */
[----:B------:R-:W-:Y:S02]  /*36b0*/  ISETP.GT.AND P5, PT, R5, 0x78, !P5 ;  /* 0x000000780500780c */ /* 0x000fe40006fa4270 */
[----:B------:R-:W-:-:S02]  /*36c0*/  ISETP.LT.OR P1, PT, R4, 0x42, P1 ;  /* 0x000000420400780c */ /* 0x000fc40000f21670 */
[----:B0-----:R-:W-:Y:S02]  /*36d0*/  FMNMX.FTZ R6, R3, R0, !PT ;  /* 0x0000000003067209 */ /* 0x001fe40007810000 */
[----:B------:R-:W-:Y:S02]  /*36e0*/  FSEL R59, R59, -INF , !P1 ;  /* 0xff8000003b3b7808 */ /* 0x000fe40004800000 */
[----:B------:R-:W-:Y:S01]  /*36f0*/  LOP3.LUT P1, RZ, R19, 0x2000, RZ, 0xc0, !PT ;  /* 0x0000200013ff7812 */ /* 0x000fe2000782c0ff */
[----:B------:R-:W0:Y:S01]  /*3700*/  SHFL.BFLY PT, R7, R6, 0x1, 0x1f ;  /* 0x0c201f0006077f89 */ /* 0x000e2200000e0000 */
[----:B------:R-:W-:Y:S02]  /*3710*/  ISETP.LT.OR P4, PT, R4, 0x72, P4 ;  /* 0x000000720400780c */ /* 0x000fe40002781670 */
[----:B------:R-:W-:Y:S02]  /*3720*/  ISETP.GT.AND P1, PT, R5, 0x48, !P1 ;  /* 0x000000480500780c */ /* 0x000fe40004f24270 */
[----:B------:R-:W-:-:S02]  /*3730*/  FSEL R82, R82, -INF , !P3 ;  /* 0xff80000052527808 */ /* 0x000fc40005800000 */
[C---:B------:R-:W-:Y:S02]  /*3740*/  ISETP.LT.OR P1, PT, R4.reuse, 0x49, P1 ;  /* 0x000000490400780c */ /* 0x040fe40000f21670 */
[----:B------:R-:W-:Y:S02]  /*3750*/  ISETP.LT.OR P5, PT, R4, 0x79, P5 ;  /* 0x000000790400780c */ /* 0x000fe40002fa1670 */
[----:B------:R-:W-:Y:S02]  /*3760*/  FSEL R62, R62, -INF , !P1 ;  /* 0xff8000003e3e7808 */ /* 0x000fe40004800000 */
[----:B------:R-:W-:Y:S02]  /*3770*/  LOP3.LUT P1, RZ, R19, 0x1000, RZ, 0xc0, !PT ;  /* 0x0000100013ff7812 */ /* 0x000fe4000782c0ff */
[----:B------:R-:W-:Y:S02]  /*3780*/  FSEL R83, R83, -INF , !P4 ;  /* 0xff80000053537808 */ /* 0x000fe40006000000 */
[----:B------:R-:W-:-:S02]  /*3790*/  ISETP.GT.AND P1, PT, R5, 0x49, !P1 ;  /* 0x000000490500780c */ /* 0x000fc40004f24270 */
[----:B------:R-:W-:Y:S02]  /*37a0*/  FSEL R86, R86, -INF , !P5 ;  /* 0xff80000056567808 */ /* 0x000fe40006800000 */
        /* <DEDUP_REMOVED lines=8> */
[----:B------:R-:W-:-:S04]  /*3830*/  LOP3.LUT P1, RZ, R19, 0x400, RZ, 0xc0, !PT ;  /* 0x0000040013ff7812 */ /* 0x000fc8000782c0ff */
        /* <DEDUP_REMOVED lines=11> */
[----:B------:R-:W-:Y:S02]  /*38f0*/  ISETP.GT.AND P1, PT, R5, 0x60, !P2 ;  /* 0x000000600500780c */ /* 0x000fe40005724270 */
[----:B------:R-:W-:Y:S02]  /*3900*/  LOP3.LUT P2, RZ, R19, 0x20, RZ, 0xc0, !PT ;  /* 0x0000002013ff7812 */ /* 0x000fe4000784c0ff */
[----:B------:R-:W-:Y:S02]  /*3910*/  ISETP.LT.OR P1, PT, R4, 0x61, P1 ;  /* 0x000000610400780c */ /* 0x000fe40000f21670 */
[----:B------:R-:W-:Y:S02]  /*3920*/  ISETP.GT.AND P2, PT, R5, 0x69, !P2 ;  /* 0x000000690500780c */ /* 0x000fe40005744270 */
[----:B------:R-:W-:-:S02]  /*3930*/  FSEL R74, R74, -INF , !P1 ;  /* 0xff8000004a4a7808 */ /* 0x000fc40004800000 */
[----:B------:R-:W-:Y:S02]  /*3940*/  ISETP.GT.AND P1, PT, R5, 0x61, !P6 ;  /* 0x000000610500780c */ /* 0x000fe40007724270 */
[----:B------:R-:W-:Y:S02]  /*3950*/  LOP3.LUT P6, RZ, R19, 0x2, RZ, 0xc0, !PT ;  /* 0x0000000213ff7812 */ /* 0x000fe400078cc0ff */
[C---:B------:R-:W-:Y:S02]  /*3960*/  ISETP.LT.OR P1, PT, R4.reuse, 0x62, P1 ;  /* 0x000000620400780c */ /* 0x040fe40000f21670 */
[----:B------:R-:W-:Y:S02]  /*3970*/  ISETP.LT.OR P2, PT, R4, 0x6a, P2 ;  /* 0x0000006a0400780c */ /* 0x000fe40001741670 */
[----:B------:R-:W-:Y:S02]  /*3980*/  FSEL R75, R75, -INF , !P1 ;  /* 0xff8000004b4b7808 */ /* 0x000fe40004800000 */
[----:B------:R-:W-:-:S02]  /*3990*/  FSETP.NEU.FTZ.AND P1, PT, R0, -INF , PT ;  /* 0xff8000000000780b */ /* 0x000fc40003f3d000 */
[----:B------:R-:W-:Y:S02]  /*39a0*/  FSEL R79, R79, -INF , !P2 ;  /* 0xff8000004f4f7808 */ /* 0x000fe40005000000 */
[----:B------:R-:W-:Y:S02]  /*39b0*/  FSEL R9, R9, RZ, P1 ;  /* 0x000000ff09097208 */ /* 0x000fe40000800000 */
[----:B------:R-:W-:Y:S02]  /*39c0*/  ISETP.GT.AND P1, PT, R5, RZ, !P6 ;  /* 0x000000ff0500720c */ /* 0x000fe40007724270 */
[----:B------:R-:W-:Y:S01]  /*39d0*/  LOP3.LUT P6, RZ, R19, 0x1, RZ, 0xc0, !PT ;  /* 0x0000000113ff7812 */ /* 0x000fe200078cc0ff */
[--C-:B------:R-:W-:Y:S01]  /*39e0*/  FFMA.FTZ R10, R28, UR33, -R9.reuse ;  /* 0x000000211c0a7c23 */ /* 0x100fe20008010809 */
[----:B------:R-:W-:Y:S01]  /*39f0*/  ISETP.LT.OR P1, PT, R4, 0x1, P1 ;  /* 0x000000010400780c */ /* 0x000fe20000f21670 */
[--C-:B------:R-:W-:Y:S01]  /*3a00*/  FFMA.FTZ R12, R32, UR33, -R9.reuse ;  /* 0x00000021200c7c23 */ /* 0x100fe20008010809 */
[----:B------:R-:W-:Y:S01]  /*3a10*/  ISETP.GT.AND P6, PT, R5, 0x79, !P6 ;  /* 0x000000790500780c */ /* 0x000fe200077c4270 */
[--C-:B------:R-:W-:Y:S01]  /*3a20*/  FFMA.FTZ R8, R24, UR33, -R9.reuse ;  /* 0x0000002118087c23 */ /* 0x100fe20008010809 */
[----:B------:R-:W-:Y:S01]  /*3a30*/  FSEL R2, R26, -INF , !P1 ;  /* 0xff8000001a027808 */ /* 0x000fe20004800000 */
[--C-:B------:R-:W-:Y:S01]  /*3a40*/  FFMA.FTZ R3, R25, UR33, -R9.reuse ;  /* 0x0000002119037c23 */ /* 0x100fe20008010809 */
[----:B------:R-:W-:Y:S01]  /*3a50*/  LOP3.LUT P1, RZ, R19, 0x4000000, RZ, 0xc0, !PT ;  /* 0x0400000013ff7812 */ /* 0x000fe2000782c0ff */
[--C-:B------:R-:W-:Y:S01]  /*3a60*/  FFMA.FTZ R7, R29, UR33, -R9.reuse ;  /* 0x000000211d077c23 */ /* 0x100fe20008010809 */
[----:B------:R-:W-:Y:S01]  /*3a70*/  FMNMX.FTZ R11, R2, R27, !PT ;  /* 0x0000001b020b7209 */ /* 0x000fe20007810000 */
[----:B------:R-:W-:Y:S01]  /*3a80*/  MUFU.EX2 R8, R8 ;  /* 0x0000000800087308 */ /* 0x000fe20000000800 */
[----:B------:R-:W-:Y:S01]  /*3a90*/  ISETP.GT.AND P1, PT, R5, 0x68, !P1 ;  /* 0x000000680500780c */ /* 0x000fe20004f24270 */
[--C-:B------:R-:W-:Y:S01]  /*3aa0*/  FFMA.FTZ R13, R33, UR33, -R9.reuse ;  /* 0x00000021210d7c23 */ /* 0x100fe20008010809 */
[----:B------:R-:W-:Y:S01]  /*3ab0*/  FMNMX.FTZ R6, R30, R11, !PT ;  /* 0x0000000b1e067209 */ /* 0x000fe20007810000 */
[--C-:B------:R-:W-:Y:S01]  /*3ac0*/  FFMA.FTZ R15, R37, UR33, -R9.reuse ;  /* 0x00000021250f7c23 */ /* 0x100fe20008010809 */
[----:B------:R-:W-:Y:S01]  /*3ad0*/  ISETP.LT.OR P1, PT, R4, 0x69, P1 ;  /* 0x000000690400780c */ /* 0x000fe20000f21670 */
[--C-:B------:R-:W-:Y:S01]  /*3ae0*/  FFMA.FTZ R14, R36, UR33, -R9.reuse ;  /* 0x00000021240e7c23 */ /* 0x100fe20008010809 */
[----:B------:R-:W-:Y:S01]  /*3af0*/  FMNMX.FTZ R11, R31, R6, !PT ;  /* 0x000000061f0b7209 */ /* 0x000fe20007810000 */
[----:B------:R-:W0:Y:S01]  /*3b00*/  MUFU.EX2 R3, R3 ;  /* 0x0000000300037308 */ /* 0x000e220000000800 */
[----:B------:R-:W-:Y:S01]  /*3b10*/  FSEL R78, R78, -INF , !P1 ;  /* 0xff8000004e4e7808 */ /* 0x000fe20004800000 */
        /* <DEDUP_REMOVED lines=26> */
[----:B------:R-:W1:Y:S03]  /*3cc0*/  MUFU.EX2 R10, R10 ;  /* 0x0000000a000a7308 */ /* 0x000e660000000800 */
[----:B------:R-:W-:-:S04]  /*3cd0*/  FMNMX.FTZ R11, R47, R6, !PT ;  /* 0x000000062f0b7209 */ /* 0x000fc80007810000 */
[----:B------:R-:W-:Y:S01]  /*3ce0*/  FMNMX.FTZ R6, R50, R11, !PT ;  /* 0x0000000b32067209 */ /* 0x000fe20007810000 */
[----:B------:R-:W2:Y:S03]  /*3cf0*/  MUFU.EX2 R7, R7 ;  /* 0x0000000700077308 */ /* 0x000ea60000000800 */
[----:B------:R-:W-:-:S04]  /*3d00*/  FMNMX.FTZ R11, R51, R6, !PT ;  /* 0x00000006330b7209 */ /* 0x000fc80007810000 */
[----:B------:R-:W-:Y:S01]  /*3d10*/  FMNMX.FTZ R6, R54, R11, !PT ;  /* 0x0000000b36067209 */ /* 0x000fe20007810000 */
[----:B------:R-:W-:Y:S03]  /*3d20*/  MUFU.EX2 R12, R12 ;  /* 0x0000000c000c7308 */ /* 0x000fe60000000800 */
[----:B------:R-:W-:-:S04]  /*3d30*/  FMNMX.FTZ R11, R55, R6, !PT ;  /* 0x00000006370b7209 */ /* 0x000fc80007810000 */
[----:B------:R-:W-:Y:S01]  /*3d40*/  FMNMX.FTZ R6, R58, R11, !PT ;  /* 0x0000000b3a067209 */ /* 0x000fe20007810000 */
[----:B------:R-:W-:Y:S03]  /*3d50*/  MUFU.EX2 R13, R13 ;  /* 0x0000000d000d7308 */ /* 0x000fe60000000800 */
[----:B------:R-:W-:Y:S01]  /*3d60*/  FMNMX.FTZ R11, R59, R6, !PT ;  /* 0x000000063b0b7209 */ /* 0x000fe20007810000 */
[--C-:B------:R-:W-:Y:S01]  /*3d70*/  FFMA.FTZ R6, R48, UR33, -R9.reuse ;  /* 0x0000002130067c23 */ /* 0x100fe20008010809 */
[----:B------:R-:W-:Y:S02]  /*3d80*/  FFMA.FTZ R48, R73, UR33, -R9 ;  /* 0x0000002149307c23 */ /* 0x000fe40008010809 */
        /* <DEDUP_REMOVED lines=22> */
[----:B------:R-:W-:-:S03]  /*3ef0*/  FFMA.FTZ R32, R60, UR33, -R9 ;  /* 0x000000213c207c23 */ /* 0x000fc60008010809 */
[----:B------:R-:W-:Y:S01]  /*3f00*/  FMNMX.FTZ R4, R86, R11, !PT ;  /* 0x0000000b56047209 */ /* 0x000fe20007810000 */
[----:B------:R-:W-:Y:S03]  /*3f10*/  MUFU.EX2 R6, R6 ;  /* 0x0000000600067308 */ /* 0x000fe60000000800 */
[----:B------:R-:W-:-:S05]  /*3f20*/  FMNMX.FTZ R4, R87, R4, !PT ;  /* 0x0000000457047209 */ /* 0x000fca0007810000 */
[----:B------:R-:W3:Y:S01]  /*3f30*/  SHFL.BFLY PT, R11, R4, 0x2, 0x1f ;  /* 0x0c401f00040b7f89 */ /* 0x000ee200000e0000 */
[----:B------:R-:W-:Y:S08]  /*3f40*/  MUFU.EX2 R29, R29 ;  /* 0x0000001d001d7308 */ /* 0x000ff00000000800 */
[----:B------:R-:W-:Y:S08]  /*3f50*/  MUFU.EX2 R20, R20 ;  /* 0x0000001400147308 */ /* 0x000ff00000000800 */
[----:B------:R-:W-:Y:S01]  /*3f60*/  MUFU.EX2 R5, R5 ;  /* 0x0000000500057308 */ /* 0x000fe20000000800 */
[----:B---3--:R-:W-:-:S07]  /*3f70*/  FMNMX.FTZ R11, R4, R11, !PT ;  /* 0x0000000b040b7209 */ /* 0x008fce0007810000 */
[----:B------:R-:W-:Y:S01]  /*3f80*/  MUFU.EX2 R28, R28 ;  /* 0x0000001c001c7308 */ /* 0x000fe20000000800 */
[----:B------:R-:W3:Y:S07]  /*3f90*/  SHFL.BFLY PT, R4, R11, 0x1, 0x1f ;  /* 0x0c201f000b047f89 */ /* 0x000eee00000e0000 */
[----:B------:R-:W-:Y:S08]  /*3fa0*/  MUFU.EX2 R33, R33 ;  /* 0x0000002100217308 */ /* 0x000ff00000000800 */
[----:B------:R-:W-:Y:S08]  /*3fb0*/  MUFU.EX2 R32, R32 ;  /* 0x0000002000207308 */ /* 0x000ff00000000800 */
[----:B------:R-:W-:Y:S01]  /*3fc0*/  MUFU.EX2 R37, R37 ;  /* 0x0000002500257308 */ /* 0x000fe20000000800 */
[----:B---3--:R-:W-:-:S04]  /*3fd0*/  FMNMX.FTZ R4, R11, R4, !PT ;  /* 0x000000040b047209 */ /* 0x008fc80007810000 */
[C---:B------:R-:W-:Y:S01]  /*3fe0*/  FSETP.NEU.FTZ.AND P1, PT, R4.reuse, -INF , PT ;  /* 0xff8000000400780b */ /* 0x040fe20003f3d000 */
[----:B------:R-:W-:Y:S02]  /*3ff0*/  FMUL.FTZ R60, R4, UR33 ;  /* 0x00000021043c7c20 */ /* 0x000fe40008410000 */
[----:B------:R-:W-:Y:S03]  /*4000*/  MUFU.EX2 R36, R36 ;  /* 0x0000002400247308 */ /* 0x000fe60000000800 */
        /* <DEDUP_REMOVED lines=18> */
[----:B------:R0:W3:Y:S01]  /*4130*/  MUFU.EX2 R68, R11 ;  /* 0x0000000b00447308 */ /* 0x0000e20000000800 */
[--C-:B------:R-:W-:Y:S01]  /*4140*/  FFMA.FTZ R47, R59, UR33, -R60.reuse ;  /* 0x000000213b2f7c23 */ /* 0x100fe2000801083c */
[--C-:B------:R-:W-:Y:S01]  /*4150*/  FFMA.FTZ R51, R63, UR33, -R60.reuse ;  /* 0x000000213f337c23 */ /* 0x100fe2000801083c */
[--C-:B------:R-:W-:Y:S01]  /*4160*/  FFMA.FTZ R70, R70, UR33, -R60.reuse ;  /* 0x0000002146467c23 */ /* 0x100fe2000801083c */
[--C-:B------:R-:W-:Y:S01]  /*4170*/  FFMA.FTZ R71, R71, UR33, -R60.reuse ;  /* 0x0000002147477c23 */ /* 0x100fe2000801083c */
[--C-:B------:R-:W-:Y:S01]  /*4180*/  FFMA.FTZ R74, R74, UR33, -R60.reuse ;  /* 0x000000214a4a7c23 */ /* 0x100fe2000801083c */
[--C-:B------:R-:W-:Y:S01]  /*4190*/  FFMA.FTZ R75, R75, UR33, -R60.reuse ;  /* 0x000000214b4b7c23 */ /* 0x100fe2000801083c */
[--C-:B------:R-:W-:Y:S01]  /*41a0*/  FFMA.FTZ R78, R78, UR33, -R60.reuse ;  /* 0x000000214e4e7c23 */ /* 0x100fe2000801083c */
[----:B------:R4:W5:Y:S01]  /*41b0*/  MUFU.EX2 R69, R64 ;  /* 0x0000004000457308 */ /* 0x0009620000000800 */
[----:B0-----:R-:W-:Y:S01]  /*41c0*/  FADD.FTZ R11, R8, R3 ;  /* 0x00000003080b7221 */ /* 0x001fe20000010000 */
[----:B------:R-:W-:Y:S01]  /*41d0*/  F2FP.F16.F32.PACK_AB R8, R3, R8 ;  /* 0x000000080308723e */ /* 0x000fe200000000ff */
[--C-:B------:R-:W-:Y:S01]  /*41e0*/  FFMA.FTZ R3, R66, UR33, -R60.reuse ;  /* 0x0000002142037c23 */ /* 0x100fe2000801083c */
[--C-:B------:R-:W-:Y:S01]  /*41f0*/  FFMA.FTZ R79, R79, UR33, -R60.reuse ;  /* 0x000000214f4f7c23 */ /* 0x100fe2000801083c */
[----:B-1----:R-:W-:Y:S01]  /*4200*/  FADD.FTZ R54, R10, R11 ;  /* 0x0000000b0a367221 */ /* 0x002fe20000010000 */
[C---:B--2---:R-:W-:Y:S01]  /*4210*/  F2FP.F16.F32.PACK_AB R10, R7.reuse, R10 ;  /* 0x0000000a070a723e */ /* 0x044fe200000000ff */
[----:B------:R-:W-:Y:S01]  /*4220*/  FFMA.FTZ R82, R82, UR33, -R60 ;  /* 0x0000002152527c23 */ /* 0x000fe2000801083c */
[----:B------:R0:W1:Y:S01]  /*4230*/  MUFU.EX2 R72, R31 ;  /* 0x0000001f00487308 */ /* 0x0000620000000800 */
[----:B------:R-:W-:Y:S01]  /*4240*/  FADD.FTZ R11, R7, R54 ;  /* 0x00000036070b7221 */ /* 0x000fe20000010000 */
[----:B---3--:R-:W-:Y:S01]  /*4250*/  FADD.FTZ R54, R9, R68 ;  /* 0x0000004409367221 */ /* 0x008fe20000010000 */
[--C-:B----4-:R-:W-:Y:S01]  /*4260*/  FFMA.FTZ R64, R46, UR33, -R60.reuse ;  /* 0x000000212e407c23 */ /* 0x110fe2000801083c */
[--C-:B------:R-:W-:Y:S01]  /*4270*/  FFMA.FTZ R46, R58, UR33, -R60.reuse ;  /* 0x000000213a2e7c23 */ /* 0x100fe2000801083c */
[----:B------:R-:W-:Y:S01]  /*4280*/  FADD.FTZ R58, R12, R11 ;  /* 0x0000000b0c3a7221 */ /* 0x000fe20000010000 */
[----:B------:R-:W-:Y:S01]  /*4290*/  F2FP.F16.F32.PACK_AB R9, R68, R9 ;  /* 0x000000094409723e */ /* 0x000fe200000000ff */
[----:B------:R-:W-:Y:S01]  /*42a0*/  FFMA.FTZ R83, R83, UR33, -R60 ;  /* 0x0000002153537c23 */ /* 0x000fe2000801083c */
[----:B------:R-:W2:Y:S01]  /*42b0*/  MUFU.EX2 R2, R2 ;  /* 0x0000000200027308 */ /* 0x000ea20000000800 */
[----:B-----5:R-:W-:Y:S01]  /*42c0*/  FADD.FTZ R7, R69, R54 ;  /* 0x0000003645077221 */ /* 0x020fe20000010000 */
[C---:B------:R-:W-:Y:S01]  /*42d0*/  FADD.FTZ R55, R13.reuse, R58 ;  /* 0x0000003a0d377221 */ /* 0x040fe20000010000 */
[--C-:B0-----:R-:W-:Y:S01]  /*42e0*/  FFMA.FTZ R31, R50, UR33, -R60.reuse ;  /* 0x00000021321f7c23 */ /* 0x101fe2000801083c */
[----:B------:R-:W-:Y:S01]  /*42f0*/  FFMA.FTZ R50, R62, UR33, -R60 ;  /* 0x000000213e327c23 */ /* 0x000fe2000801083c */
[----:B------:R-:W-:Y:S01]  /*4300*/  F2FP.F16.F32.PACK_AB R12, R13, R12 ;  /* 0x0000000c0d0c723e */ /* 0x000fe200000000ff */
[----:B------:R-:W-:Y:S01]  /*4310*/  FADD.FTZ R62, R14, R55 ;  /* 0x000000370e3e7221 */ /* 0x000fe20000010000 */
[C---:B------:R-:W-:Y:S01]  /*4320*/  F2FP.F16.F32.PACK_AB R14, R15.reuse, R14 ;  /* 0x0000000e0f0e723e */ /* 0x040fe200000000ff */
[----:B------:R-:W0:Y:S01]  /*4330*/  MUFU.EX2 R27, R27 ;  /* 0x0000001b001b7308 */ /* 0x000e220000000800 */
[C---:B-1----:R-:W-:Y:S01]  /*4340*/  FADD.FTZ R7, R72.reuse, R7 ;  /* 0x0000000748077221 */ /* 0x042fe20000010000 */
[----:B------:R-:W-:Y:S01]  /*4350*/  FADD.FTZ R55, R15, R62 ;  /* 0x0000003e0f377221 */ /* 0x000fe20000010000 */
[----:B------:R-:W-:Y:S01]  /*4360*/  F2FP.F16.F32.PACK_AB R11, R72, R69 ;  /* 0x00000045480b723e */ /* 0x000fe200000000ff */
[--C-:B------:R-:W-:Y:S01]  /*4370*/  FFMA.FTZ R54, R67, UR33, -R60.reuse ;  /* 0x0000002143367c23 */ /* 0x100fe2000801083c */
[--C-:B------:R-:W-:Y:S01]  /*4380*/  FFMA.FTZ R86, R86, UR33, -R60.reuse ;  /* 0x0000002156567c23 */ /* 0x100fe2000801083c */
[----:B------:R-:W-:Y:S01]  /*4390*/  FADD.FTZ R62, R24, R55 ;  /* 0x00000037183e7221 */ /* 0x000fe20000010000 */
[----:B------:R-:W-:Y:S01]  /*43a0*/  FFMA.FTZ R60, R87, UR33, -R60 ;  /* 0x00000021573c7c23 */ /* 0x000fe2000801083c */
[----:B------:R-:W1:Y:S01]  /*43b0*/  MUFU.EX2 R30, R30 ;  /* 0x0000001e001e7308 */ /* 0x000e620000000800 */
[----:B--2---:R-:W-:Y:S01]  /*43c0*/  FADD.FTZ R58, R2, R7 ;  /* 0x00000007023a7221 */ /* 0x004fe20000010000 */
[----:B------:R2:W-:Y:S01]  /*43d0*/  STSM.16.M88.4 [R17+0x21800], R8 ;  /* 0x0218000811007844 */ /* 0x0005e20000000200 */
[----:B------:R-:W-:-:S05]  /*43e0*/  F2FP.F16.F32.PACK_AB R24, R21, R24 ;  /* 0x000000181518723e */ /* 0x000fca00000000ff */
[----:B------:R-:W3:Y:S01]  /*43f0*/  MUFU.EX2 R35, R35 ;  /* 0x0000002300237308 */ /* 0x000ee20000000800 */
[C---:B0-----:R-:W-:Y:S01]  /*4400*/  FADD.FTZ R7, R27.reuse, R58 ;  /* 0x0000003a1b077221 */ /* 0x041fe20000010000 */
[----:B------:R-:W-:-:S06]  /*4410*/  F2FP.F16.F32.PACK_AB R13, R27, R2 ;  /* 0x000000021b0d723e */ /* 0x000fcc00000000ff */
[----:B------:R-:W0:Y:S01]  /*4420*/  MUFU.EX2 R39, R39 ;  /* 0x0000002700277308 */ /* 0x000e220000000800 */
[----:B-1----:R-:W-:Y:S01]  /*4430*/  FADD.FTZ R58, R30, R7 ;  /* 0x000000071e3a7221 */ /* 0x002fe20000010000 */
[----:B------:R-:W-:Y:S01]  /*4440*/  FADD.FTZ R7, R21, R62 ;  /* 0x0000003e15077221 */ /* 0x000fe20000010000 */
[----:B--2---:R-:W-:-:S03]  /*4450*/  F2FP.F16.F32.PACK_AB R10, R5, R20 ;  /* 0x00000014050a723e */ /* 0x004fc600000000ff */
[----:B------:R-:W-:Y:S01]  /*4460*/  FADD.FTZ R62, R26, R7 ;  /* 0x000000071a3e7221 */ /* 0x000fe20000010000 */
[----:B------:R-:W-:Y:S01]  /*4470*/  F2FP.F16.F32.PACK_AB R26, R25, R26 ;  /* 0x0000001a191a723e */ /* 0x000fe200000000ff */
[----:B------:R-:W1:Y:S01]  /*4480*/  MUFU.EX2 R42, R42 ;  /* 0x0000002a002a7308 */ /* 0x000e620000000800 */
[----:B---3--:R-:W-:Y:S01]  /*4490*/  FADD.FTZ R58, R35, R58 ;  /* 0x0000003a233a7221 */ /* 0x008fe20000010000 */
[----:B------:R-:W-:-:S04]  /*44a0*/  FADD.FTZ R55, R25, R62 ;  /* 0x0000003e19377221 */ /* 0x000fc80000010000 */
[----:B------:R-:W-:Y:S02]  /*44b0*/  FADD.FTZ R62, R6, R55 ;  /* 0x00000037063e7221 */ /* 0x000fe40000010000 */
[----:B------:R-:W2:Y:S01]  /*44c0*/  MUFU.EX2 R64, R64 ;  /* 0x0000004000407308 */ /* 0x000ea20000000800 */
[----:B0-----:R-:W-:-:S07]  /*44d0*/  FADD.FTZ R7, R39, R58 ;  /* 0x0000003a27077221 */ /* 0x001fce0000010000 */
[----:B------:R-:W0:Y:S01]  /*44e0*/  MUFU.EX2 R65, R65 ;  /* 0x0000004100417308 */ /* 0x000e220000000800 */
[C---:B-1----:R-:W-:Y:S01]  /*44f0*/  FADD.FTZ R7, R42.reuse, R7 ;  /* 0x000000072a077221 */ /* 0x042fe20000010000 */
[----:B------:R-:W-:-:S06]  /*4500*/  F2FP.F16.F32.PACK_AB R25, R42, R39 ;  /* 0x000000272a19723e */ /* 0x000fcc00000000ff */
[----:B------:R-:W1:Y:S01]  /*4510*/  MUFU.EX2 R31, R31 ;  /* 0x0000001f001f7308 */ /* 0x000e620000000800 */
[----:B--2---:R-:W-:Y:S01]  /*4520*/  FADD.FTZ R58, R64, R7 ;  /* 0x00000007403a7221 */ /* 0x004fe20000010000 */
[----:B------:R-:W-:-:S04]  /*4530*/  FADD.FTZ R7, R29, R62 ;  /* 0x0000003e1d077221 */ /* 0x000fc80000010000 */
[----:B------:R-:W-:Y:S02]  /*4540*/  FADD.FTZ R62, R20, R7 ;  /* 0x00000007143e7221 */ /* 0x000fe40000010000 */
[----:B------:R-:W2:Y:S01]  /*4550*/  MUFU.EX2 R34, R34 ;  /* 0x0000002200227308 */ /* 0x000ea20000000800 */
[----:B0-----:R-:W-:Y:S01]  /*4560*/  FADD.FTZ R58, R65, R58 ;  /* 0x0000003a413a7221 */ /* 0x001fe20000010000 */
[----:B------:R-:W-:Y:S01]  /*4570*/  FADD.FTZ R15, R5, R62 ;  /* 0x0000003e050f7221 */ /* 0x000fe20000010000 */
[----:B------:R-:W-:-:S03]  /*4580*/  F2FP.F16.F32.PACK_AB R27, R65, R64 ;  /* 0x00000040411b723e */ /* 0x000fc600000000ff */
[----:B------:R-:W-:Y:S01]  /*4590*/  FADD.FTZ R8, R28, R15 ;  /* 0x0000000f1c087221 */ /* 0x000fe20000010000 */
[----:B------:R-:W-:Y:S01]  /*45a0*/  F2FP.F16.F32.PACK_AB R15, R35, R30 ;  /* 0x0000001e230f723e */ /* 0x000fe200000000ff */
[----:B------:R-:W0:Y:S01]  /*45b0*/  MUFU.EX2 R38, R38 ;  /* 0x0000002600267308 */ /* 0x000e220000000800 */
[----:B-1----:R-:W-:Y:S01]  /*45c0*/  FADD.FTZ R7, R31, R58 ;  /* 0x0000003a1f077221 */ /* 0x002fe20000010000 */
[C---:B------:R-:W-:Y:S01]  /*45d0*/  FADD.FTZ R9, R33.reuse, R8 ;  /* 0x0000000821097221 */ /* 0x040fe20000010000 */
[----:B------:R-:W-:Y:S01]  /*45e0*/  F2FP.F16.F32.PACK_AB R28, R33, R28 ;  /* 0x0000001c211c723e */ /* 0x000fe200000000ff */
[----:B------:R1:W-:Y:S01]  /*45f0*/  STSM.16.M88.4 [R23], R12 ;  /* 0x0000000c17007844 */ /* 0x0003e20000000200 */
[C---:B------:R-:W-:Y:S01]  /*4600*/  F2FP.F16.F32.PACK_AB R30, R37.reuse, R32 ;  /* 0x00000020251e723e */ /* 0x040fe200000000ff */
[----:B------:R-:W-:Y:S02]  /*4610*/  FADD.FTZ R8, R32, R9 ;  /* 0x0000000920087221 */ /* 0x000fe40000010000 */
[----:B------:R-:W3:Y:S01]  /*4620*/  MUFU.EX2 R43, R43 ;  /* 0x0000002b002b7308 */ /* 0x000ee20000000800 */
[----:B--2---:R-:W-:Y:S01]  /*4630*/  FADD.FTZ R7, R34, R7 ;  /* 0x0000000722077221 */ /* 0x004fe20000010000 */
[----:B------:R-:W-:Y:S01]  /*4640*/  FADD.FTZ R9, R37, R8 ;  /* 0x0000000825097221 */ /* 0x000fe20000010000 */
[----:B------:R-:W-:Y:S01]  /*4650*/  F2FP.F16.F32.PACK_AB R8, R29, R6 ;  /* 0x000000061d08723e */ /* 0x000fe200000000ff */
[----:B------:R2:W-:Y:S02]  /*4660*/  STSM.16.M88.4 [R22], R24 ;  /* 0x0000001816007844 */ /* 0x0005e40000000200 */
[----:B------:R-:W-:Y:S01]  /*4670*/  FADD.FTZ R6, R36, R9 ;  /* 0x0000000924067221 */ /* 0x000fe20000010000 */
[----:B------:R-:W-:Y:S01]  /*4680*/  F2FP.F16.F32.PACK_AB R9, R34, R31 ;  /* 0x0000001f2209723e */ /* 0x000fe200000000ff */
[----:B------:R-:W4:Y:S01]  /*4690*/  MUFU.EX2 R46, R46 ;  /* 0x0000002e002e7308 */ /* 0x000f220000000800 */
[----:B0-----:R-:W-:Y:S01]  /*46a0*/  FADD.FTZ R2, R38, R7 ;  /* 0x0000000726027221 */ /* 0x001fe20000010000 */
[C---:B------:R-:W-:Y:S01]  /*46b0*/  FADD.FTZ R5, R45.reuse, R6 ;  /* 0x000000062d057221 */ /* 0x040fe20000010000 */
[----:B-1----:R-:W-:-:S05]  /*46c0*/  F2FP.F16.F32.PACK_AB R12, R45, R36 ;  /* 0x000000242d0c723e */ /* 0x002fca00000000ff */
[----:B------:R-:W0:Y:S01]  /*46d0*/  MUFU.EX2 R47, R47 ;  /* 0x0000002f002f7308 */ /* 0x000e220000000800 */
[C---:B---3--:R-:W-:Y:S01]  /*46e0*/  FADD.FTZ R7, R43.reuse, R2 ;  /* 0x000000022b077221 */ /* 0x048fe20000010000 */
[----:B------:R-:W-:-:S05]  /*46f0*/  F2FP.F16.F32.PACK_AB R11, R43, R38 ;  /* 0x000000262b0b723e */ /* 0x000fca00000000ff */
[----:B------:R1:W-:Y:S01]  /*4700*/  STSM.16.M88.4 [R18], R8 ;  /* 0x0000000812007844 */ /* 0x0003e20000000200 */
[----:B------:R-:W3:Y:S01]  /*4710*/  MUFU.EX2 R50, R50 ;  /* 0x0000003200327308 */ /* 0x000ee20000000800 */
[----:B----4-:R-:W-:-:S07]  /*4720*/  FADD.FTZ R2, R46, R7 ;  /* 0x000000072e027221 */ /* 0x010fce0000010000 */
[----:B------:R-:W4:Y:S01]  /*4730*/  MUFU.EX2 R51, R51 ;  /* 0x0000003300337308 */ /* 0x000f220000000800 */
[C---:B0-----:R-:W-:Y:S01]  /*4740*/  FADD.FTZ R7, R47.reuse, R2 ;  /* 0x000000022f077221 */ /* 0x041fe20000010000 */
[----:B------:R-:W-:-:S06]  /*4750*/  F2FP.F16.F32.PACK_AB R29, R47, R46 ;  /* 0x0000002e2f1d723e */ /* 0x000fcc00000000ff */
[----:B------:R-:W0:Y:S01]  /*4760*/  MUFU.EX2 R44, R44 ;  /* 0x0000002c002c7308 */ /* 0x000e220000000800 */
[----:B---3--:R-:W-:-:S07]  /*4770*/  FADD.FTZ R2, R50, R7 ;  /* 0x0000000732027221 */ /* 0x008fce0000010000 */
[----:B------:R-:W3:Y:S01]  /*4780*/  MUFU.EX2 R3, R3 ;  /* 0x0000000300037308 */ /* 0x000ee20000000800 */
[C---:B----4-:R-:W-:Y:S01]  /*4790*/  FADD.FTZ R2, R51.reuse, R2 ;  /* 0x0000000233027221 */ /* 0x050fe20000010000 */
[----:B------:R-:W-:-:S05]  /*47a0*/  F2FP.F16.F32.PACK_AB R31, R51, R50 ;  /* 0x00000032331f723e */ /* 0x000fca00000000ff */
[----:B------:R4:W-:Y:S01]  /*47b0*/  STSM.16.M88.4 [R17+0x27800], R28 ;  /* 0x0278001c11007844 */ /* 0x0009e20000000200 */
[----:B------:R-:W5:Y:S01]  /*47c0*/  MUFU.EX2 R54, R54 ;  /* 0x0000003600367308 */ /* 0x000f620000000800 */
[----:B0-----:R-:W-:-:S07]  /*47d0*/  FADD.FTZ R6, R44, R5 ;  /* 0x000000052c067221 */ /* 0x001fce0000010000 */
[----:B------:R-:W0:Y:S01]  /*47e0*/  MUFU.EX2 R70, R70 ;  /* 0x0000004600467308 */ /* 0x000e220000000800 */
[----:B---3--:R-:W-:-:S07]  /*47f0*/  FADD.FTZ R5, R3, R2 ;  /* 0x0000000203057221 */ /* 0x008fce0000010000 */
[----:B------:R-:W3:Y:S01]  /*4800*/  MUFU.EX2 R53, R53 ;  /* 0x0000003500357308 */ /* 0x000ee20000000800 */
[C---:B-----5:R-:W-:Y:S01]  /*4810*/  FADD.FTZ R5, R54.reuse, R5 ;  /* 0x0000000536057221 */ /* 0x060fe20000010000 */
[----:B------:R-:W-:-:S06]  /*4820*/  F2FP.F16.F32.PACK_AB R13, R54, R3 ;  /* 0x00000003360d723e */ /* 0x000fcc00000000ff */
[----:B------:R-:W5:Y:S01]  /*4830*/  MUFU.EX2 R71, R71 ;  /* 0x0000004700477308 */ /* 0x000f620000000800 */
[----:B0-----:R-:W-:-:S07]  /*4840*/  FADD.FTZ R2, R70, R5 ;  /* 0x0000000546027221 */ /* 0x001fce0000010000 */
[----:B------:R-:W0:Y:S01]  /*4850*/  MUFU.EX2 R41, R41 ;  /* 0x0000002900297308 */ /* 0x000e220000000800 */
[C---:B---3--:R-:W-:Y:S01]  /*4860*/  F2FP.F16.F32.PACK_AB R14, R53.reuse, R44 ;  /* 0x0000002c350e723e */ /* 0x048fe200000000ff */
[----:B------:R-:W-:-:S06]  /*4870*/  FADD.FTZ R6, R53, R6 ;  /* 0x0000000635067221 */ /* 0x000fcc0000010000 */
[----:B------:R-:W2:Y:S01]  /*4880*/  MUFU.EX2 R48, R48 ;  /* 0x0000003000307308 */ /* 0x000ea20000000800 */
[C---:B-----5:R-:W-:Y:S01]  /*4890*/  F2FP.F16.F32.PACK_AB R15, R71.reuse, R70 ;  /* 0x00000046470f723e */ /* 0x060fe200000000ff */
[----:B------:R-:W-:-:S04]  /*48a0*/  FADD.FTZ R3, R71, R2 ;  /* 0x0000000247037221 */ /* 0x000fc80000010000 */
[----:B------:R4:W-:Y:S02]  /*48b0*/  STSM.16.M88.4 [R136], R12 ;  /* 0x0000000c88007844 */ /* 0x0009e40000000200 */
[----:B------:R-:W-:Y:S01]  /*48c0*/  MUFU.EX2 R52, R52 ;  /* 0x0000003400347308 */ /* 0x000fe20000000800 */
[----:B0-----:R-:W-:-:S07]  /*48d0*/  FADD.FTZ R7, R41, R6 ;  /* 0x0000000629077221 */ /* 0x001fce0000010000 */
[----:B------:R-:W0:Y:S01]  /*48e0*/  MUFU.EX2 R57, R57 ;  /* 0x0000003900397308 */ /* 0x000e220000000800 */
[C---:B--2---:R-:W-:Y:S01]  /*48f0*/  F2FP.F16.F32.PACK_AB R24, R48.reuse, R41 ;  /* 0x000000293018723e */ /* 0x044fe200000000ff */
[----:B------:R-:W-:-:S06]  /*4900*/  FADD.FTZ R7, R48, R7 ;  /* 0x0000000730077221 */ /* 0x000fcc0000010000 */
[----:B------:R-:W2:Y:S08]  /*4910*/  MUFU.EX2 R74, R74 ;  /* 0x0000004a004a7308 */ /* 0x000eb00000000800 */
[----:B------:R-:W3:Y:S01]  /*4920*/  MUFU.EX2 R75, R75 ;  /* 0x0000004b004b7308 */ /* 0x000ee20000000800 */
[----:B0-----:R-:W-:-:S07]  /*4930*/  F2FP.F16.F32.PACK_AB R26, R57, R52 ;  /* 0x00000034391a723e */ /* 0x001fce00000000ff */
[----:B------:R-:W0:Y:S01]  /*4940*/  MUFU.EX2 R78, R78 ;  /* 0x0000004e004e7308 */ /* 0x000e220000000800 */
[----:B--2---:R-:W-:-:S07]  /*4950*/  FADD.FTZ R2, R74, R3 ;  /* 0x000000034a027221 */ /* 0x004fce0000010000 */
[----:B------:R-:W2:Y:S01]  /*4960*/  MUFU.EX2 R79, R79 ;  /* 0x0000004f004f7308 */ /* 0x000ea20000000800 */
[C---:B---3--:R-:W-:Y:S01]  /*4970*/  F2FP.F16.F32.PACK_AB R25, R75.reuse, R74 ;  /* 0x0000004a4b19723e */ /* 0x048fe200000000ff */
[----:B------:R-:W-:Y:S01]  /*4980*/  FADD.FTZ R3, R75, R2 ;  /* 0x000000024b037221 */ /* 0x000fe20000010000 */
[----:B------:R-:W-:-:S05]  /*4990*/  FADD.FTZ R2, R52, R7 ;  /* 0x0000000734027221 */ /* 0x000fca0000010000 */
[----:B------:R-:W-:Y:S01]  /*49a0*/  MUFU.EX2 R40, R40 ;  /* 0x0000002800287308 */ /* 0x000fe20000000800 */
[----:B0-----:R-:W-:Y:S01]  /*49b0*/  FADD.FTZ R6, R78, R3 ;  /* 0x000000034e067221 */ /* 0x001fe20000010000 */
[----:B------:R-:W-:-:S06]  /*49c0*/  FADD.FTZ R3, R57, R2 ;  /* 0x0000000239037221 */ /* 0x000fcc0000010000 */
[----:B------:R-:W1:Y:S01]  /*49d0*/  MUFU.EX2 R49, R49 ;  /* 0x0000003100317308 */ /* 0x000e620000000800 */
[C---:B--2---:R-:W-:Y:S01]  /*49e0*/  F2FP.F16.F32.PACK_AB R27, R79.reuse, R78 ;  /* 0x0000004e4f1b723e */ /* 0x044fe200000000ff */
[----:B------:R-:W-:-:S04]  /*49f0*/  FADD.FTZ R7, R79, R6 ;  /* 0x000000064f077221 */ /* 0x000fc80000010000 */
[----:B------:R4:W-:Y:S02]  /*4a00*/  STSM.16.M88.4 [R22+0x6000], R24 ;  /* 0x0060001816007844 */ /* 0x0009e40000000200 */
[----:B------:R-:W-:Y:S08]  /*4a10*/  MUFU.EX2 R56, R56 ;  /* 0x0000003800387308 */ /* 0x000ff00000000800 */
[----:B------:R-:W0:Y:S01]  /*4a20*/  MUFU.EX2 R61, R61 ;  /* 0x0000003d003d7308 */ /* 0x000e220000000800 */
[----:B-1----:R-:W-:Y:S01]  /*4a30*/  F2FP.F16.F32.PACK_AB R8, R49, R40 ;  /* 0x000000283108723e */ /* 0x002fe200000000ff */
[----:B------:R-:W-:-:S04]  /*4a40*/  FADD.FTZ R40, R40, R3 ;  /* 0x0000000328287221 */ /* 0x000fc80000010000 */
[----:B------:R-:W-:Y:S02]  /*4a50*/  FADD.FTZ R49, R49, R40 ;  /* 0x0000002831317221 */ /* 0x000fe40000010000 */
[----:B------:R-:W-:Y:S08]  /*4a60*/  MUFU.EX2 R82, R82 ;  /* 0x0000005200527308 */ /* 0x000ff00000000800 */
[----:B------:R-:W1:Y:S01]  /*4a70*/  MUFU.EX2 R83, R83 ;  /* 0x0000005300537308 */ /* 0x000e620000000800 */
[----:B0-----:R-:W-:Y:S01]  /*4a80*/  F2FP.F16.F32.PACK_AB R10, R61, R56 ;  /* 0x000000383d0a723e */ /* 0x001fe200000000ff */
[----:B------:R-:W-:-:S04]  /*4a90*/  FADD.FTZ R56, R56, R49 ;  /* 0x0000003138387221 */ /* 0x000fc80000010000 */
[----:B------:R-:W-:Y:S02]  /*4aa0*/  FADD.FTZ R3, R61, R56 ;  /* 0x000000383d037221 */ /* 0x000fe40000010000 */
[----:B------:R-:W0:Y:S08]  /*4ab0*/  MUFU.EX2 R86, R86 ;  /* 0x0000005600567308 */ /* 0x000e300000000800 */
[----:B------:R-:W2:Y:S01]  /*4ac0*/  MUFU.EX2 R5, R60 ;  /* 0x0000003c00057308 */ /* 0x000ea20000000800 */
[----:B-1----:R-:W-:Y:S01]  /*4ad0*/  F2FP.F16.F32.PACK_AB R9, R83, R82 ;  /* 0x000000525309723e */ /* 0x002fe200000000ff */
[----:B------:R-:W-:Y:S01]  /*4ae0*/  FADD.FTZ R82, R82, R7 ;  /* 0x0000000752527221 */ /* 0x000fe20000010000 */
[----:B------:R-:W-:-:S03]  /*4af0*/  VIADD R7, R88, 0xfffffffe ;  /* 0xfffffffe58077836 */ /* 0x000fc60000000000 */
[----:B------:R-:W-:-:S04]  /*4b00*/  FADD.FTZ R83, R83, R82 ;  /* 0x0000005253537221 */ /* 0x000fc80000010000 */
[----:B0-----:R-:W-:Y:S01]  /*4b10*/  FADD.FTZ R2, R86, R83 ;  /* 0x0000005356027221 */ /* 0x001fe20000010000 */
[----:B--2---:R-:W-:-:S03]  /*4b20*/  F2FP.F16.F32.PACK_AB R11, R5, R86 ;  /* 0x00000056050b723e */ /* 0x004fc600000000ff */
[----:B------:R-:W-:Y:S02]  /*4b30*/  FADD.FTZ R2, R5, R2 ;  /* 0x0000000205027221 */ /* 0x000fe40000010000 */
[----:B------:R4:W-:Y:S01]  /*4b40*/  STSM.16.M88.4 [R18+0x6000], R8 ;  /* 0x0060000812007844 */ /* 0x0009e20000000200 */
[----:B------:R0:W-:Y:S06]  /*4b50*/  MEMBAR.ALL.CTA ;  /* 0x0000000000007992 */ /* 0x0001ec0000008000 */
[----:B0-----:R-:W0:Y:S02]  /*4b60*/  FENCE.VIEW.ASYNC.S ;  /* 0x00000000000073c6 */ /* 0x001e240000000000 */
[----:B0-----:R-:W-:Y:S01]  /*4b70*/  NOP ;  /* 0x0000000000007918 */ /* 0x001fe20000000000 */
[----:B------:R-:W-:Y:S05]  /*4b80*/  @P1 BRA `(.L_x_10839) ;  /* 0x00000000004c1947 */ /* 0x000fea0003800000 */
        /* <DEDUP_REMOVED lines=11> */
.L_x_10840:
[----:B------:R-:W-:Y:S02]  /*4c40*/  ULDC UR18, c[0x0][0x9e4] ;  /* 0x0002790000127ab9 */ /* 0x000fe40000000800 */
[----:B------:R-:W-:-:S11]  /*4c50*/  UISETP.NE.AND UP0, UPT, UR18, 0x1, UPT ;  /* 0x000000011200788c */ /* 0x000fd6000bf05270 */
[----:B------:R-:W-:Y:S02]  /*4c60*/  @UP0 ULDC.64 UR6, c[0x0][0x9e8] ;  /* 0x00027a0000060ab9 */ /* 0x000fe40000000a00 */
[----:B------:R-:W-:-:S04]  /*4c70*/  UIMAD.WIDE.U32 UR10, UR15, UR6, URZ ;  /* 0x000000060f0a72a5 */ /* 0x000fc8000f8e003f */
[----:B------:R-:W-:-:S12]  /*4c80*/  @UP0 USHF.R.U32.HI UR15, URZ, UR7, UR11 ;  /* 0x000000073f0f0299 */ /* 0x000fd8000801160b */
.L_x_10841:
[----:B------:R-:W-:-:S04]  /*4c90*/  UIMAD UR15, UR15, UR18, UR18 ;  /* 0x000000120f0f72a4 */ /* 0x000fc8000f8e0212 */
[----:B------:R-:W-:-:S04]  /*4ca0*/  UISETP.LT.AND UP0, UPT, UR14, UR15, UPT ;  /* 0x0000000f0e00728c */ /* 0x000fc8000bf01270 */
[----:B------:R-:W-:-:S12]  /*4cb0*/  USEL UR14, UR14, UR15, UP0 ;  /* 0x0000000f0e0e7287 */ /* 0x000fd80008000000 */
.L_x_10839:
        /* <DEDUP_REMOVED lines=38> */
[----:B------:R-:W-:Y:S01]  /*4f20*/  ULDC UR33, c[0x0][0x988] ;  /* 0x0002620000217ab9 */ /* 0x000fe20000000800 */
[----:B------:R-:W-:-:S05]  /*4f30*/  ULDC UR55, c[0x0][0x9e0] ;  /* 0x0002780000377ab9 */ /* 0x000fca0000000800 */
.L_x_10861:
[----:B------:R-:W-:Y:S01]  /*4f40*/  ISETP.NE.AND P2, PT, RZ, UR43, PT ;  /* 0x0000002bff007c0c */ /* 0x000fe2000bf45270 */
[----:B------:R-:W-:-:S04]  /*4f50*/  UISETP.NE.AND UP0, UPT, UR57, 0x1, UPT ;  /* 0x000000013900788c */ /* 0x000fc8000bf05270 */
[----:B------:R-:W-:-:S04]  /*4f60*/  USEL UR47, URZ, 0x1, UP0 ;  /* 0x000000013f2f7887 */ /* 0x000fc80008000000 */
[----:B------:R-:W-:-:S04]  /*4f70*/  ULOP3.LUT UR47, UR28, UR47, URZ, 0x3c, !UPT ;  /* 0x0000002f1c2f7292 */ /* 0x000fc8000f8e3c3f */
[----:B------:R-:W-:Y:S08]  /*4f80*/  @P2 BRA `(.L_x_10843) ;  /* 0x0000000000382947 */ /* 0x000ff00003800000 */
[----:B------:R-:W-:Y:S05]  /*4f90*/  @!P0 BRA `(.L_x_10844) ;  /* 0x0000000000048947 */ /* 0x000fea0003800000 */
[----:B------:R-:W-:Y:S01]  /*4fa0*/  BPT.TRAP 0x1 ;  /* 0x000000040000795c */ /* 0x000fe20000300000 */
.L_x_10844:
        /* <DEDUP_REMOVED lines=9> */
.L_x_10845:
[----:B-1----:R-:W-:Y:S05]  /*5040*/  @P1 BRA `(.L_x_10843) ;  /* 0x0000000000081947 */ /* 0x002fea0003800000 */
[----:B------:R-:W1:Y:S02]  /*5050*/  SYNCS.PHASECHK.TRANS64.TRYWAIT P1, [UR6+0x2d830], R0 ;  /* 0x02d83000ff0075a7 */ /* 0x000e640008020146 */
[----:B-1----:R-:W-:Y:S05]  /*5060*/  @!P1 BRA `(.L_x_10846) ;  /* 0x000000ec00b49947 */ /* 0x002fea0003800000 */
.L_x_10843:
[----:B------:R-:W2:Y:S01]  /*5070*/  S2R R4, SR_TID.X ;  /* 0x0000000000047919 */ /* 0x000ea20000002100 */
        /* <DEDUP_REMOVED lines=15> */
[----:B--2---:R-:W-:-:S05]  /*5170*/  SHF.R.U32.HI R4, RZ, 0x7, R4 ;  /* 0x00000007ff047819 */ /* 0x004fca0000011604 */
[----:B01----:R-:W-:-:S05]  /*5180*/  VIADD R0, R4, 0x8 ;  /* 0x0000000804007836 */ /* 0x003fca0000000000 */
[----:B------:R0:W-:Y:S06]  /*5190*/  BAR.SYNC.DEFER_BLOCKING R0, 0x100 ;  /* 0x000400000000751d */ /* 0x0001ec0000010000 */
[----:B----4-:R-:W-:-:S06]  /*51a0*/  WARPGROUP.ARRIVE ;  /* 0x00000000000079c5 */ /* 0x010fcc0000000000 */
        /* <DEDUP_REMOVED lines=20> */
.L_x_10848:
[----:B------:R-:W-:Y:S01]  /*52f0*/  ULEA UR6, UR57, UR40, 0x3 ;  /* 0x0000002839067291 */ /* 0x000fe2000f8e183f */
[----:B------:R-:W-:-:S05]  /*5300*/  IMAD.U32 R0, RZ, RZ, UR28 ;  /* 0x0000001cff007e24 */ /* 0x000fca000f8e00ff */
[----:B------:R-:W-:-:S04]  /*5310*/  SHF.L.U32 R0, R0, 0x1f, RZ ;  /* 0x0000001f00007819 */ /* 0x000fc800000006ff */
[----:B------:R0:W1:Y:S01]  /*5320*/  SYNCS.PHASECHK.TRANS64.TRYWAIT P1, [UR6+0x2d850], R0 ;  /* 0x02d85000ff0075a7 */ /* 0x0000620008020146 */
[----:B------:R-:W-:Y:S05]  /*5330*/  @!P0 BRA `(.L_x_10849) ;  /* 0x0000000000048947 */ /* 0x000fea0003800000 */
[----:B------:R-:W-:Y:S01]  /*5340*/  BPT.TRAP 0x1 ;  /* 0x000000040000795c */ /* 0x000fe20000300000 */
.L_x_10849:
[----:B-1----:R-:W-:Y:S05]  /*5350*/  @P1 BRA `(.L_x_10847) ;  /* 0x0000000000081947 */ /* 0x002fea0003800000 */
[----:B------:R-:W1:Y:S02]  /*5360*/  SYNCS.PHASECHK.TRANS64.TRYWAIT P1, [UR6+0x2d850], R0 ;  /* 0x02d85000ff0075a7 */ /* 0x000e640008020146 */
[----:B-1----:R-:W-:Y:S05]  /*5370*/  @!P1 BRA `(.L_x_10850) ;  /* 0x000000ec00089947 */ /* 0x002fea0003800000 */
.L_x_10847:
[----:B------:R-:W-:Y:S01]  /*5380*/  UIADD3 UR6, UR40, 0x400, URZ ;  /* 0x0000040028067890 */ /* 0x000fe2000fffe03f */
[----:B------:R-:W-:Y:S01]  /*5390*/  WARPGROUP.ARRIVE ;  /* 0x00000000000079c5 */ /* 0x000fe20000000000 */
[----:B------:R-:W-:-:S05]  /*53a0*/  ULEA UR7, UR54, UR40, 0xd ;  /* 0x0000002836077291 */ /* 0x000fca000f8e683f */
[----:B------:R-:W2:Y:S01]  /*53b0*/  S2R R8, SR_TID.X ;  /* 0x0000000000087919 */ /* 0x000ea20000002100 */
[----:B------:R-:W-:Y:S02]  /*53c0*/  USHF.R.U32.HI UR6, URZ, 0x4, UR6 ;  /* 0x000000043f067899 */ /* 0x000fe40008011606 */
[----:B------:R-:W-:Y:S02]  /*53d0*/  UIADD3 UR7, UR7, 0x21800, URZ ;  /* 0x0002180007077890 */ /* 0x000fe4000fffe03f */
[----:B------:R-:W-:Y:S02]  /*53e0*/  ULOP3.LUT UR6, UR6, 0x3fff, URZ, 0xc0, !UPT ;  /* 0x00003fff06067892 */ /* 0x000fe4000f8ec03f */
[----:B------:R-:W-:Y:S02]  /*53f0*/  USHF.R.U32.HI UR7, URZ, 0x4, UR7 ;  /* 0x000000043f077899 */ /* 0x000fe40008011607 */
[----:B------:R-:W-:Y:S02]  /*5400*/  ULOP3.LUT UR10, UR6, 0x2000000, URZ, 0xfc, !UPT ;  /* 0x02000000060a7892 */ /* 0x000fe4000f8efc3f */
[----:B------:R-:W-:-:S02]  /*5410*/  ULOP3.LUT UR6, UR7, 0x3fff, URZ, 0xc0, !UPT ;  /* 0x00003fff07067892 */ /* 0x000fc4000f8ec03f */
[----:B------:R-:W-:Y:S02]  /*5420*/  UIMAD UR7, UR57, 0x600, UR10 ;  /* 0x00000600390778a4 */ /* 0x000fe4000f8e020a */
[----:B------:R-:W-:Y:S01]  /*5430*/  ULOP3.LUT UR6, UR6, 0x10000, URZ, 0xfc, !UPT ;  /* 0x0001000006067892 */ /* 0x000fe2000f8efc3f */
[----:B------:R-:W-:Y:S01]  /*5440*/  UMOV UR31, 0x80000020 ;  /* 0x80000020001f7882 */ /* 0x000fe20000000000 */
[----:B------:R-:W-:-:S03]  /*5450*/  UMOV UR29, 0x40000040 ;  /* 0x40000040001d7882 */ /* 0x000fc60000000000 */
[----:B------:R-:W-:Y:S02]  /*5460*/  UMOV UR30, UR7 ;  /* 0x00000007001e7c82 */ /* 0x000fe40008000000 */
[----:B------:R-:W-:Y:S02]  /*5470*/  UMOV UR28, UR6 ;  /* 0x00000006001c7c82 */ /* 0x000fe40008000000 */
[----:B------:R-:W-:Y:S01]  /*5480*/  HGMMA.64x96x16.F32 R88, gdesc[UR28].tnspB, R88, gsb0 ;  /* 0x416000001c5879f0 */ /* 0x000fe20008000858 */
[----:B------:R-:W-:Y:S02]  /*5490*/  UIADD3 UR30, UR7, 0x40, URZ ;  /* 0x00000040071e7890 */ /* 0x000fe4000fffe03f */
[----:B------:R-:W-:Y:S01]  /*54a0*/  UIADD3 UR28, UR6, 0x2, URZ ;  /* 0x00000002061c7890 */ /* 0x000fe2000fffe03f */
[----:B------:R-:W-:Y:S01]  /*54b0*/  UMOV UR31, 0x80000020 ;  /* 0x80000020001f7882 */ /* 0x000fe20000000000 */
[----:B------:R-:W-:Y:S01]  /*54c0*/  UMOV UR29, 0x40000040 ;  /* 0x40000040001d7882 */ /* 0x000fe20000000000 */
[----:B--2---:R-:W-:-:S02]  /*54d0*/  SHF.R.U32.HI R4, RZ, 0x7, R8 ;  /* 0x00000007ff047819 */ /* 0x004fc40000011608 */
[----:B------:R-:W-:-:S03]  /*54e0*/  ISETP.GE.U32.AND P1, PT, R8, 0x180, PT ;  /* 0x000001800800780c */ /* 0x000fc60003f26070 */
[----:B01----:R-:W-:-:S05]  /*54f0*/  VIADD R0, R4, 0x9 ;  /* 0x0000000904007836 */ /* 0x003fca0000000000 */
        /* <DEDUP_REMOVED lines=50> */
.L_x_10851:
[----:B------:R-:W-:Y:S01]  /*5820*/  UISETP.NE.AND UP1, UPT, UR51, URZ, UPT ;  /* 0x0000003f3300728c */ /* 0x000fe2000bf25270 */
[----:B------:R-:W-:Y:S01]  /*5830*/  VIADD R4, R137, UR39 ;  /* 0x0000002789047c36 */ /* 0x000fe20008000000 */
[----:B------:R-:W1:Y:S01]  /*5840*/  LDC R138, c[0x0][0x2f0] ;  /* 0x0000bc00ff8a7b82 */ /* 0x000e620000000800 */
[----:B------:R-:W-:Y:S02]  /*5850*/  ULEA UR6, UR46, UR40, 0x3 ;  /* 0x000000282e067291 */ /* 0x000fe4000f8e183f */
[----:B------:R-:W-:Y:S01]  /*5860*/  UISETP.NE.AND UP0, UPT, UR50, URZ, UPT ;  /* 0x0000003f3200728c */ /* 0x000fe2000bf05270 */
[----:B------:R-:W-:Y:S01]  /*5870*/  PLOP3.LUT P1, PT, PT, PT, UP1, 0x80, 0x0 ;  /* 0x000000000000781c */ /* 0x000fe20003f2f018 */
[----:B------:R-:W-:Y:S01]  /*5880*/  UIADD3 UR6, UR6, 0x2d840, URZ ;  /* 0x0002d84006067890 */ /* 0x000fe2000fffe03f */
[----:B------:R-:W-:Y:S02]  /*5890*/  PLOP3.LUT P2, PT, PT, PT, UP1, 0x80, 0x0 ;  /* 0x000000000000781c */ /* 0x000fe40003f4f018 */
[----:B------:R-:W2:Y:S01]  /*58a0*/  LDC R139, c[0x0][0x288] ;  /* 0x0000a200ff8b7b82 */ /* 0x000ea20000000800 */
[----:B------:R-:W-:Y:S01]  /*58b0*/  @UP1 ULDC UR7, c[0x0][0x44c] ;  /* 0x0001130000071ab9 */ /* 0x000fe20000000800 */
[----:B------:R-:W-:-:S07]  /*58c0*/  UPRMT UR6, UR41, 0x654, UR6 ;  /* 0x0000065429067896 */ /* 0x000fce0008000006 */
[----:B0-----:R-:W-:Y:S01]  /*58d0*/  @P1 IMAD.HI.U32 R0, R4, UR7, RZ ;  /* 0x0000000704001c27 */ /* 0x001fe2000f8e00ff */
[----:B------:R-:W-:Y:S01]  /*58e0*/  @UP1 ULDC UR7, c[0x0][0x450] ;  /* 0x0001140000071ab9 */ /* 0x000fe20000000800 */
[----:B------:R-:W-:Y:S01]  /*58f0*/  PLOP3.LUT P1, PT, PT, PT, UP0, 0x40, 0x0 ;  /* 0x000000000000781c */ /* 0x000fe20003f2e808 */
[----:B------:R-:W-:Y:S01]  /*5900*/  SYNCS.ARRIVE.TRANS64.RED.A1T0 RZ, [UR6], RZ ;  /* 0x000000ffffff79a7 */ /* 0x000fe20008100406 */
[----:B------:R-:W-:Y:S01]  /*5910*/  ULOP3.LUT UR6, URZ, UR35, URZ, 0x33, !UPT ;  /* 0x000000233f067292 */ /* 0x000fe2000f8e333f */
[----:B------:R-:W-:Y:S01]  /*5920*/  @P2 SHF.R.U32.HI R4, RZ, UR7, R0 ;  /* 0x00000007ff042c19 */ /* 0x000fe20008011600 */
[----:B------:R-:W-:-:S04]  /*5930*/  IMAD.SHL.U32 R0, R7, 0x80, RZ ;  /* 0x0000008007007824 */ /* 0x000fc800078e00ff */
[----:B------:R-:W0:Y:S01]  /*5940*/  SHFL.IDX PT, R13, R4, RZ, 0x1c1f ;  /* 0x001c1fff040d7589 */ /* 0x000e2200000e0000 */
[----:B------:R-:W-:-:S05]  /*5950*/  IADD3 R9, -R0, 0x1, RZ ;  /* 0x0000000100097810 */ /* 0x000fca0007ffe1ff */
[----:B------:R-:W-:-:S04]  /*5960*/  IMAD R9, R16, -0x2, R9 ;  /* 0xfffffffe10097824 */ /* 0x000fc800078e0209 */
[----:B-1----:R-:W-:-:S04]  /*5970*/  IMAD R8, R138, UR44, R9 ;  /* 0x0000002c8a087c24 */ /* 0x002fc8000f8e0209 */
[----:B--2---:R-:W-:-:S04]  /*5980*/  IMAD.IADD R8, R8, 0x1, -R139 ;  /* 0x0000000108087824 */ /* 0x004fc800078e0a8b */
[C---:B------:R-:W-:Y:S02]  /*5990*/  VIADD R11, R8.reuse, UR55 ;  /* 0x00000037080b7c36 */ /* 0x040fe40008000000 */
[----:B------:R-:W-:Y:S02]  /*59a0*/  VIADD R10, R8, UR6 ;  /* 0x00000006080a7c36 */ /* 0x000fe40008000000 */
[----:B0-----:R-:W-:Y:S02]  /*59b0*/  IMAD.IADD R9, R11, 0x1, R13 ;  /* 0x000000010b097824 */ /* 0x001fe400078e020d */
        /* <DEDUP_REMOVED lines=15> */
.L_x_10854:
[----:B------:R-:W-:-:S05]  /*5ab0*/  IMAD.U32 R14, RZ, RZ, UR34 ;  /* 0x00000022ff0e7e24 */ /* 0x000fca000f8e00ff */
[----:B------:R-:W-:-:S13]  /*5ac0*/  ISETP.NE.AND P1, PT, R14, 0x1, PT ;  /* 0x000000010e00780c */ /* 0x000fda0003f25270 */
[----:B------:R-:W0:Y:S02]  /*5ad0*/  @P1 LDC.64 R12, c[0x0][0x9e8] ;  /* 0x00027a00ff0c1b82 */ /* 0x000e240000000a00 */
[----:B0-----:R-:W-:-:S05]  /*5ae0*/  @P1 IMAD.HI.U32 R12, R15, R12, RZ ;  /* 0x0000000c0f0c1227 */ /* 0x001fca00078e00ff */
[----:B------:R-:W-:-:S07]  /*5af0*/  @P1 SHF.R.U32.HI R15, RZ, R13, R12 ;  /* 0x0000000dff0f1219 */ /* 0x000fce000001160c */
.L_x_10855:
[----:B------:R-:W-:Y:S05]  /*5b00*/  BSYNC B0 ;  /* 0x0000000000007941 */ /* 0x000fea0003800000 */
.L_x_10853:
[----:B------:R-:W-:-:S04]  /*5b10*/  IMAD R15, R15, R14, -R0 ;  /* 0x0000000e0f0f7224 */ /* 0x000fc800078e0a00 */
[----:B------:R-:W-:-:S05]  /*5b20*/  IMAD R15, R16, -0x2, R15 ;  /* 0xfffffffe100f7824 */ /* 0x000fca00078e020f */
[----:B------:R-:W-:Y:S02]  /*5b30*/  VIADDMNMX R9, R15, R14, R9, PT ;  /* 0x0000000e0f097246 */ /* 0x000fe40003800109 */
[----:B------:R-:W-:-:S07]  /*5b40*/  VIMNMX R8, R8, R15, !PT ;  /* 0x0000000f08087248 */ /* 0x000fce0007fe0100 */
.L_x_10852:
[----:B------:R-:W-:Y:S01]  /*5b50*/  ISETP.GT.AND P1, PT, R7, -0x1, PT ;  /* 0xffffffff0700780c */ /* 0x000fe20003f24270 */
[----:B------:R-:W0:Y:S01]  /*5b60*/  SHFL.IDX PT, R4, R4, 0x1, 0x1c1f ;  /* 0x003c1f0004047f89 */ /* 0x000e2200000e0000 */
[----:B------:R-:W-:Y:S02]  /*5b70*/  UISETP.NE.AND UP0, UPT, UR50, URZ, UPT ;  /* 0x0000003f3200728c */ /* 0x000fe4000bf05270 */
[C---:B------:R-:W-:Y:S02]  /*5b80*/  ISETP.GT.AND P3, PT, R8.reuse, 0x8, P1 ;  /* 0x000000080800780c */ /* 0x040fe40000f64270 */
[C---:B------:R-:W-:Y:S02]  /*5b90*/  ISETP.GT.AND P6, PT, R8.reuse, RZ, P1 ;  /* 0x000000ff0800720c */ /* 0x040fe40000fc4270 */
        /* <DEDUP_REMOVED lines=9> */
[--C-:B0-----:R-:W-:Y:S01]  /*5c30*/  IMAD.IADD R11, R11, 0x1, R4.reuse ;  /* 0x000000010b0b7824 */ /* 0x101fe200078e0204 */
[----:B------:R-:W-:Y:S01]  /*5c40*/  ISETP.GT.AND P5, PT, R8, 0x9, P1 ;  /* 0x000000090800780c */ /* 0x000fe20000fa4270 */
[----:B------:R-:W-:Y:S01]  /*5c50*/  IMAD.IADD R10, R10, 0x1, R4 ;  /* 0x000000010a0a7824 */ /* 0x000fe200078e0204 */
        /* <DEDUP_REMOVED lines=99> */
.L_x_10858:
[----:B------:R-:W-:-:S05]  /*6290*/  IMAD.U32 R4, RZ, RZ, UR34 ;  /* 0x00000022ff047e24 */ /* 0x000fca000f8e00ff */
[----:B------:R-:W-:-:S13]  /*62a0*/  ISETP.NE.AND P2, PT, R4, 0x1, PT ;  /* 0x000000010400780c */ /* 0x000fda0003f45270 */
[----:B------:R-:W0:Y:S02]  /*62b0*/  @P2 LDC.64 R8, c[0x0][0x9e8] ;  /* 0x00027a00ff082b82 */ /* 0x000e240000000a00 */
[----:B0-----:R-:W-:-:S05]  /*62c0*/  @P2 IMAD.HI.U32 R8, R13, R8, RZ ;  /* 0x000000080d082227 */ /* 0x001fca00078e00ff */
[----:B------:R-:W-:-:S07]  /*62d0*/  @P2 SHF.R.U32.HI R13, RZ, R9, R8 ;  /* 0x00000009ff0d2219 */ /* 0x000fce0000011608 */
.L_x_10859:
[----:B------:R-:W-:Y:S05]  /*62e0*/  BSYNC B0 ;  /* 0x0000000000007941 */ /* 0x000fea0003800000 */
.L_x_10857:
[----:B------:R-:W-:-:S04]  /*62f0*/  IMAD R13, R13, R4, -R0 ;  /* 0x000000040d0d7224 */ /* 0x000fc800078e0a00 */
[----:B------:R-:W-:-:S05]  /*6300*/  IMAD R13, R16, -0x2, R13 ;  /* 0xfffffffe100d7824 */ /* 0x000fca00078e020d */
[----:B------:R-:W-:Y:S02]  /*6310*/  VIADDMNMX R11, R13, R4, R11, PT ;  /* 0x000000040d0b7246 */ /* 0x000fe4000380010b */
[----:B------:R-:W-:-:S07]  /*6320*/  VIMNMX R10, R10, R13, !PT ;  /* 0x0000000d0a0a7248 */ /* 0x000fce0007fe0100 */
.L_x_10856:
        /* <DEDUP_REMOVED lines=31> */
[----:B------:R-:W-:Y:S02]  /*6520*/  FMNMX.FTZ R20, R26, R5, !PT ;  /* 0x000000051a147209 */ /* 0x000fe40007810000 */
[----:B------:R-:W-:Y:S02]  /*6530*/  FMNMX.FTZ R0, R56, R9, !PT ;  /* 0x0000000938007209 */ /* 0x000fe40007810000 */
[----:B------:R-:W-:Y:S02]  /*6540*/  ISETP.LT.OR P3, PT, R11, 0xa, P3 ;  /* 0x0000000a0b00780c */ /* 0x000fe40001f61670 */
[----:B------:R-:W-:Y:S02]  /*6550*/  FMNMX.FTZ R9, R57, R0, !PT ;  /* 0x0000000039097209 */ /* 0x000fe40007810000 */
[----:B------:R-:W-:-:S02]  /*6560*/  FSEL R30, R30, -INF , !P5 ;  /* 0xff8000001e1e7808 */ /* 0x000fc40006800000 */
[----:B------:R-:W-:Y:S02]  /*6570*/  FMNMX.FTZ R0, R60, R9, !PT ;  /* 0x000000093c007209 */ /* 0x000fe40007810000 */
[----:B------:R-:W-:Y:S02]  /*6580*/  FMNMX.FTZ R21, R27, R20, !PT ;  /* 0x000000141b157209 */ /* 0x000fe40007810000 */
[----:B------:R-:W-:Y:S02]  /*6590*/  FMNMX.FTZ R9, R61, R0, !PT ;  /* 0x000000003d097209 */ /* 0x000fe40007810000 */
[----:B------:R-:W-:Y:S02]  /*65a0*/  ISETP.GT.AND P2, PT, R10, 0x11, P1 ;  /* 0x000000110a00780c */ /* 0x000fe40000f44270 */
[----:B------:R-:W-:Y:S02]  /*65b0*/  FMNMX.FTZ R0, R64, R9, !PT ;  /* 0x0000000940007209 */ /* 0x000fe40007810000 */
[----:B------:R-:W-:-:S02]  /*65c0*/  FSEL R31, R31, -INF , !P3 ;  /* 0xff8000001f1f7808 */ /* 0x000fc40005800000 */
[----:B------:R-:W-:Y:S02]  /*65d0*/  FMNMX.FTZ R9, R65, R0, !PT ;  /* 0x0000000041097209 */ /* 0x000fe40007810000 */
[----:B------:R-:W-:Y:S02]  /*65e0*/  FMNMX.FTZ R20, R30, R21, !PT ;  /* 0x000000151e147209 */ /* 0x000fe40007810000 */
[----:B------:R-:W-:Y:S02]  /*65f0*/  FMNMX.FTZ R0, R68, R9, !PT ;  /* 0x0000000944007209 */ /* 0x000fe40007810000 */
[----:B------:R-:W-:Y:S02]  /*6600*/  ISETP.GT.AND P5, PT, R10, 0x18, P1 ;  /* 0x000000180a00780c */ /* 0x000fe40000fa4270 */
[----:B------:R-:W-:Y:S02]  /*6610*/  FMNMX.FTZ R9, R69, R0, !PT ;  /* 0x0000000045097209 */ /* 0x000fe40007810000 */
[----:B------:R-:W-:-:S02]  /*6620*/  ISETP.LT.OR P2, PT, R11, 0x12, P2 ;  /* 0x000000120b00780c */ /* 0x000fc40001741670 */
[----:B------:R-:W-:Y:S02]  /*6630*/  FMNMX.FTZ R0, R72, R9, !PT ;  /* 0x0000000948007209 */ /* 0x000fe40007810000 */
[----:B------:R-:W-:Y:S02]  /*6640*/  FMNMX.FTZ R21, R31, R20, !PT ;  /* 0x000000141f157209 */ /* 0x000fe40007810000 */
        /* <DEDUP_REMOVED lines=14> */
[----:B------:R-:W-:Y:S01]  /*6730*/  ISETP.GT.AND P5, PT, R10, 0x28, P1 ;  /* 0x000000280a00780c */ /* 0x000fe20000fa4270 */
[----:B------:R-:W0:Y:S01]  /*6740*/  SHFL.BFLY PT, R9, R4, 0x2, 0x1f ;  /* 0x0c401f0004097f89 */ /* 0x000e2200000e0000 */
[----:B------:R-:W-:-:S02]  /*6750*/  ISETP.LT.OR P2, PT, R11, 0x22, P2 ;  /* 0x000000220b00780c */ /* 0x000fc40001741670 */
[C---:B------:R-:W-:Y:S02]  /*6760*/  ISETP.GT.AND P3, PT, R10.reuse, 0x29, P1 ;  /* 0x000000290a00780c */ /* 0x040fe40000f64270 */
[----:B------:R-:W-:Y:S02]  /*6770*/  ISETP.LT.OR P5, PT, R11, 0x29, P5 ;  /* 0x000000290b00780c */ /* 0x000fe40002fa1670 */
[----:B------:R-:W-:Y:S02]  /*6780*/  FSEL R43, R43, -INF , !P2 ;  /* 0xff8000002b2b7808 */ /* 0x000fe40005000000 */
[----:B------:R-:W-:Y:S02]  /*6790*/  ISETP.GT.AND P2, PT, R10, 0x30, P1 ;  /* 0x000000300a00780c */ /* 0x000fe40000f44270 */
[----:B------:R-:W-:Y:S02]  /*67a0*/  FSEL R46, R46, -INF , !P5 ;  /* 0xff8000002e2e7808 */ /* 0x000fe40006800000 */
[----:B------:R-:W-:-:S02]  /*67b0*/  ISETP.LT.OR P3, PT, R11, 0x2a, P3 ;  /* 0x0000002a0b00780c */ /* 0x000fc40001f61670 */
[C---:B------:R-:W-:Y:S02]  /*67c0*/  ISETP.GT.AND P5, PT, R10.reuse, 0x31, P1 ;  /* 0x000000310a00780c */ /* 0x040fe40000fa4270 */
[----:B------:R-:W-:Y:S02]  /*67d0*/  ISETP.LT.OR P2, PT, R11, 0x31, P2 ;  /* 0x000000310b00780c */ /* 0x000fe40001741670 */
[----:B------:R-:W-:Y:S02]  /*67e0*/  FSEL R47, R47, -INF , !P3 ;  /* 0xff8000002f2f7808 */ /* 0x000fe40005800000 */
[----:B------:R-:W-:Y:S02]  /*67f0*/  ISETP.GT.AND P4, PT, R10, 0x38, P1 ;  /* 0x000000380a00780c */ /* 0x000fe40000f84270 */
[----:B------:R-:W-:Y:S02]  /*6800*/  FSEL R50, R50, -INF , !P2 ;  /* 0xff80000032327808 */ /* 0x000fe40005000000 */
[----:B0-----:R-:W-:-:S02]  /*6810*/  FMNMX.FTZ R9, R4, R9, !PT ;  /* 0x0000000904097209 */ /* 0x001fc40007810000 */
[C---:B------:R-:W-:Y:S02]  /*6820*/  ISETP.LT.OR P5, PT, R11.reuse, 0x32, P5 ;  /* 0x000000320b00780c */ /* 0x040fe40002fa1670 */
[C---:B------:R-:W-:Y:S01]  /*6830*/  ISETP.GT.AND P3, PT, R10.reuse, 0x39, P1 ;  /* 0x000000390a00780c */ /* 0x040fe20000f64270 */
[----:B------:R-:W0:Y:S01]  /*6840*/  SHFL.BFLY PT, R0, R9, 0x1, 0x1f ;  /* 0x0c201f0009007f89 */ /* 0x000e2200000e0000 */
[----:B------:R-:W-:Y:S02]  /*6850*/  ISETP.LT.OR P4, PT, R11, 0x39, P4 ;  /* 0x000000390b00780c */ /* 0x000fe40002781670 */
[----:B------:R-:W-:Y:S02]  /*6860*/  FSEL R51, R51, -INF , !P5 ;  /* 0xff80000033337808 */ /* 0x000fe40006800000 */
[----:B------:R-:W-:Y:S02]  /*6870*/  ISETP.GT.AND P2, PT, R10, 0x40, P1 ;  /* 0x000000400a00780c */ /* 0x000fe40000f44270 */
[----:B------:R-:W-:-:S02]  /*6880*/  FSEL R54, R54, -INF , !P4 ;  /* 0xff80000036367808 */ /* 0x000fc40006000000 */
[C---:B------:R-:W-:Y:S02]  /*6890*/  ISETP.LT.OR P3, PT, R11.reuse, 0x3a, P3 ;  /* 0x0000003a0b00780c */ /* 0x040fe40001f61670 */
[C---:B------:R-:W-:Y:S02]  /*68a0*/  ISETP.GT.AND P5, PT, R10.reuse, 0x41, P1 ;  /* 0x000000410a00780c */ /* 0x040fe40000fa4270 */
[----:B------:R-:W-:Y:S02]  /*68b0*/  ISETP.LT.OR P2, PT, R11, 0x41, P2 ;  /* 0x000000410b00780c */ /* 0x000fe40001741670 */
[----:B------:R-:W-:Y:S02]  /*68c0*/  FSEL R55, R55, -INF , !P3 ;  /* 0xff80000037377808 */ /* 0x000fe40005800000 */
[----:B------:R-:W-:Y:S02]  /*68d0*/  ISETP.GT.AND P4, PT, R10, 0x48, P1 ;  /* 0x000000480a00780c */ /* 0x000fe40000f84270 */
[----:B------:R-:W-:-:S02]  /*68e0*/  FSEL R58, R58, -INF , !P2 ;  /* 0xff8000003a3a7808 */ /* 0x000fc40005000000 */
[----:B------:R-:W-:Y:S02]  /*68f0*/  ISETP.LT.OR P5, PT, R11, 0x42, P5 ;  /* 0x000000420b00780c */ /* 0x000fe40002fa1670 */
[----:B------:R-:W-:Y:S02]  /*6900*/  ISETP.GT.AND P3, PT, R10, 0x49, P1 ;  /* 0x000000490a00780c */ /* 0x000fe40000f64270 */
[----:B0-----:R-:W-:Y:S02]  /*6910*/  FMNMX.FTZ R0, R9, R0, !PT ;  /* 0x0000000009007209 */ /* 0x001fe40007810000 */
[----:B------:R-:W-:Y:S02]  /*6920*/  ISETP.LT.OR P4, PT, R11, 0x49, P4 ;  /* 0x000000490b00780c */ /* 0x000fe40002781670 */
[C---:B------:R-:W-:Y:S01]  /*6930*/  FSETP.NEU.FTZ.AND P6, PT, R0.reuse, -INF , PT ;  /* 0xff8000000000780b */ /* 0x040fe20003fdd000 */
[----:B------:R-:W-:Y:S01]  /*6940*/  FMUL.FTZ R8, R0, UR33 ;  /* 0x0000002100087c20 */ /* 0x000fe20008410000 */
[----:B------:R-:W-:-:S02]  /*6950*/  FSEL R59, R59, -INF , !P5 ;  /* 0xff8000003b3b7808 */ /* 0x000fc40006800000 */
[----:B------:R-:W-:Y:S02]  /*6960*/  ISETP.GT.AND P2, PT, R10, 0x50, P1 ;  /* 0x000000500a00780c */ /* 0x000fe40000f44270 */
[----:B------:R-:W-:Y:S02]  /*6970*/  FSEL R4, R8, RZ, P6 ;  /* 0x000000ff08047208 */ /* 0x000fe40003000000 */
[----:B------:R-:W-:Y:S02]  /*6980*/  FSEL R62, R62, -INF , !P4 ;  /* 0xff8000003e3e7808 */ /* 0x000fe40006000000 */
[----:B------:R-:W-:Y:S01]  /*6990*/  ISETP.LT.OR P3, PT, R11, 0x4a, P3 ;  /* 0x0000004a0b00780c */ /* 0x000fe20001f61670 */
        /* <DEDUP_REMOVED lines=11> */
[----:B------:R-:W-:Y:S01]  /*6a50*/  ISETP.GT.AND P5, PT, R10, 0x51, P1 ;  /* 0x000000510a00780c */ /* 0x000fe20000fa4270 */
[----:B------:R-:W-:Y:S01]  /*6a60*/  MUFU.EX2 R20, R36 ;  /* 0x0000002400147308 */ /* 0x000fe20000000800 */
        /* <DEDUP_REMOVED lines=10> */
[----:B------:R-:W-:Y:S01]  /*6b10*/  ISETP.GT.AND P4, PT, R10, 0x58, P1 ;  /* 0x000000580a00780c */ /* 0x000fe20000f84270 */
[--C-:B------:R-:W-:Y:S01]  /*6b20*/  FFMA.FTZ R52, R52, UR33, -R4.reuse ;  /* 0x0000002134347c23 */ /* 0x100fe20008010804 */
[----:B------:R-:W-:Y:S01]  /*6b30*/  FMNMX.FTZ R28, R46, R29, !PT ;  /* 0x0000001d2e1c7209 */ /* 0x000fe20007810000 */
[--C-:B------:R-:W-:Y:S01]  /*6b40*/  FFMA.FTZ R56, R56, UR33, -R4.reuse ;  /* 0x0000002138387c23 */ /* 0x100fe20008010804 */
[----:B------:R-:W-:Y:S01]  /*6b50*/  FSEL R66, R66, -INF , !P2 ;  /* 0xff80000042427808 */ /* 0x000fe20005000000 */
[----:B------:R-:W-:Y:S01]  /*6b60*/  FFMA.FTZ R85, R85, UR33, -R4 ;  /* 0x0000002155557c23 */ /* 0x000fe20008010804 */
[----:B------:R-:W-:Y:S01]  /*6b70*/  FMNMX.FTZ R29, R47, R28, !PT ;  /* 0x0000001c2f1d7209 */ /* 0x000fe20007810000 */
[----:B------:R-:W-:Y:S01]  /*6b80*/  MUFU.EX2 R8, R8 ;  /* 0x0000000800087308 */ /* 0x000fe20000000800 */
[----:B------:R-:W-:-:S02]  /*6b90*/  ISETP.LT.OR P5, PT, R11, 0x52, P5 ;  /* 0x000000520b00780c */ /* 0x000fc40002fa1670 */
[----:B------:R-:W-:Y:S01]  /*6ba0*/  FMNMX.FTZ R32, R50, R29, !PT ;  /* 0x0000001d32207209 */ /* 0x000fe20007810000 */
[----:B------:R-:W-:Y:S01]  /*6bb0*/  FFMA.FTZ R29, R45, UR33, -R4 ;  /* 0x000000212d1d7c23 */ /* 0x000fe20008010804 */
[----:B------:R-:W-:Y:S02]  /*6bc0*/  ISETP.GT.AND P3, PT, R10, 0x59, P1 ;  /* 0x000000590a00780c */ /* 0x000fe40000f64270 */
[----:B------:R-:W-:Y:S01]  /*6bd0*/  FMNMX.FTZ R33, R51, R32, !PT ;  /* 0x0000002033217209 */ /* 0x000fe20007810000 */
[----:B------:R0:W-:Y:S01]  /*6be0*/  MUFU.EX2 R28, R44 ;  /* 0x0000002c001c7308 */ /* 0x0001e20000000800 */
[----:B------:R-:W-:Y:S02]  /*6bf0*/  ISETP.LT.OR P4, PT, R11, 0x59, P4 ;  /* 0x000000590b00780c */ /* 0x000fe40002781670 */
[----:B------:R-:W-:Y:S02]  /*6c00*/  FMNMX.FTZ R32, R54, R33, !PT ;  /* 0x0000002136207209 */ /* 0x000fe40007810000 */
[----:B------:R-:W-:-:S02]  /*6c10*/  FSEL R67, R67, -INF , !P5 ;  /* 0xff80000043437808 */ /* 0x000fc40006800000 */
[----:B------:R-:W-:Y:S01]  /*6c20*/  FMNMX.FTZ R33, R55, R32, !PT ;  /* 0x0000002037217209 */ /* 0x000fe20007810000 */
[----:B------:R-:W-:Y:S01]  /*6c30*/  MUFU.EX2 R9, R9 ;  /* 0x0000000900097308 */ /* 0x000fe20000000800 */
[----:B------:R-:W-:Y:S01]  /*6c40*/  ISETP.GT.AND P2, PT, R10, 0x60, P1 ;  /* 0x000000600a00780c */ /* 0x000fe20000f44270 */
        /* <DEDUP_REMOVED lines=10> */
[----:B------:R-:W-:Y:S01]  /*6cf0*/  FFMA.FTZ R65, R81, UR33, -R4 ;  /* 0x0000002151417c23 */ /* 0x000fe20008010804 */
[----:B------:R-:W-:-:S02]  /*6d00*/  ISETP.GT.AND P5, PT, R10, 0x61, P1 ;  /* 0x000000610a00780c */ /* 0x000fc40000fa4270 */
[----:B------:R-:W-:Y:S01]  /*6d10*/  FMNMX.FTZ R37, R63, R36, !PT ;  /* 0x000000243f257209 */ /* 0x000fe20007810000 */
[----:B------:R-:W-:Y:S01]  /*6d20*/  MUFU.EX2 R12, R12 ;  /* 0x0000000c000c7308 */ /* 0x000fe20000000800 */
[----:B------:R-:W-:Y:S01]  /*6d30*/  ISETP.GT.AND P4, PT, R10, 0x68, P1 ;  /* 0x000000680a00780c */ /* 0x000fe20000f84270 */
[--C-:B0-----:R-:W-:Y:S01]  /*6d40*/  FFMA.FTZ R48, R64, UR33, -R4.reuse ;  /* 0x0000002140307c23 */ /* 0x101fe20008010804 */
[----:B------:R-:W-:Y:S01]  /*6d50*/  FMNMX.FTZ R40, R66, R37, !PT ;  /* 0x0000002542287209 */ /* 0x000fe20007810000 */
[--C-:B------:R-:W-:Y:S01]  /*6d60*/  FFMA.FTZ R37, R53, UR33, -R4.reuse ;  /* 0x0000002135257c23 */ /* 0x100fe20008010804 */
[----:B------:R-:W-:Y:S01]  /*6d70*/  ISETP.LT.OR P2, PT, R11, 0x61, P2 ;  /* 0x000000610b00780c */ /* 0x000fe20001741670 */
[--C-:B------:R-:W-:Y:S01]  /*6d80*/  FFMA.FTZ R53, R69, UR33, -R4.reuse ;  /* 0x0000002145357c23 */ /* 0x100fe20008010804 */
[----:B------:R-:W-:Y:S01]  /*6d90*/  FMNMX.FTZ R41, R67, R40, !PT ;  /* 0x0000002843297209 */ /* 0x000fe20007810000 */
[----:B------:R0:W-:Y:S01]  /*6da0*/  MUFU.EX2 R36, R52 ;  /* 0x0000003400247308 */ /* 0x0001e20000000800 */
[----:B------:R-:W-:Y:S01]  /*6db0*/  FSEL R71, R71, -INF , !P3 ;  /* 0xff80000047477808 */ /* 0x000fe20005800000 */
[----:B------:R-:W-:Y:S01]  /*6dc0*/  FFMA.FTZ R64, R80, UR33, -R4 ;  /* 0x0000002150407c23 */ /* 0x000fe20008010804 */
[----:B------:R-:W-:-:S02]  /*6dd0*/  FMNMX.FTZ R40, R70, R41, !PT ;  /* 0x0000002946287209 */ /* 0x000fc40007810000 */
[C---:B------:R-:W-:Y:S02]  /*6de0*/  ISETP.LT.OR P5, PT, R11.reuse, 0x62, P5 ;  /* 0x000000620b00780c */ /* 0x040fe40002fa1670 */
[----:B------:R-:W-:Y:S01]  /*6df0*/  ISETP.LT.OR P4, PT, R11, 0x69, P4 ;  /* 0x000000690b00780c */ /* 0x000fe20002781670 */
[----:B------:R-:W-:Y:S01]  /*6e00*/  MUFU.EX2 R13, R13 ;  /* 0x0000000d000d7308 */ /* 0x000fe20000000800 */
[----:B------:R-:W-:Y:S01]  /*6e10*/  FSEL R74, R74, -INF , !P2 ;  /* 0xff8000004a4a7808 */ /* 0x000fe20005000000 */
[--C-:B0-----:R-:W-:Y:S01]  /*6e20*/  FFMA.FTZ R52, R68, UR33, -R4.reuse ;  /* 0x0000002144347c23 */ /* 0x101fe20008010804 */
[----:B------:R-:W-:Y:S01]  /*6e30*/  FMNMX.FTZ R41, R71, R40, !PT ;  /* 0x0000002847297209 */ /* 0x000fe20007810000 */
[----:B------:R-:W-:Y:S01]  /*6e40*/  FFMA.FTZ R68, R84, UR33, -R4 ;  /* 0x0000002154447c23 */ /* 0x000fe20008010804 */
[----:B------:R-:W-:Y:S02]  /*6e50*/  FSEL R75, R75, -INF , !P5 ;  /* 0xff8000004b4b7808 */ /* 0x000fe40006800000 */
[----:B------:R-:W-:Y:S01]  /*6e60*/  FSEL R78, R78, -INF , !P4 ;  /* 0xff8000004e4e7808 */ /* 0x000fe20006000000 */
[----:B------:R0:W-:Y:S01]  /*6e70*/  MUFU.EX2 R40, R56 ;  /* 0x0000003800287308 */ /* 0x0001e20000000800 */
[----:B------:R-:W-:-:S02]  /*6e80*/  ISETP.GT.AND P3, PT, R10, 0x69, P1 ;  /* 0x000000690a00780c */ /* 0x000fc40000f64270 */
[C---:B------:R-:W-:Y:S02]  /*6e90*/  ISETP.GT.AND P2, PT, R10.reuse, 0x70, P1 ;  /* 0x000000700a00780c */ /* 0x040fe40000f44270 */
[C---:B------:R-:W-:Y:S02]  /*6ea0*/  ISETP.GT.AND P5, PT, R10.reuse, 0x71, P1 ;  /* 0x000000710a00780c */ /* 0x040fe40000fa4270 */
[C---:B------:R-:W-:Y:S01]  /*6eb0*/  ISETP.GT.AND P4, PT, R10.reuse, 0x78, P1 ;  /* 0x000000780a00780c */ /* 0x040fe20000f84270 */
[----:B------:R-:W-:Y:S01]  /*6ec0*/  MUFU.EX2 R14, R14 ;  /* 0x0000000e000e7308 */ /* 0x000fe20000000800 */
[----:B------:R-:W-:Y:S01]  /*6ed0*/  ISETP.GT.AND P1, PT, R10, 0x79, P1 ;  /* 0x000000790a00780c */ /* 0x000fe20000f24270 */
[--C-:B0-----:R-:W-:Y:S01]  /*6ee0*/  FFMA.FTZ R56, R72, UR33, -R4.reuse ;  /* 0x0000002148387c23 */ /* 0x101fe20008010804 */
[----:B------:R-:W-:Y:S01]  /*6ef0*/  FMNMX.FTZ R10, R74, R41, !PT ;  /* 0x000000294a0a7209 */ /* 0x000fe20007810000 */
[--C-:B------:R-:W-:Y:S01]  /*6f00*/  FFMA.FTZ R41, R57, UR33, -R4.reuse ;  /* 0x0000002139297c23 */ /* 0x100fe20008010804 */
[----:B------:R-:W-:Y:S01]  /*6f10*/  ISETP.LT.OR P3, PT, R11, 0x6a, P3 ;  /* 0x0000006a0b00780c */ /* 0x000fe20001f61670 */
[----:B------:R-:W-:Y:S01]  /*6f20*/  FFMA.FTZ R57, R73, UR33, -R4 ;  /* 0x0000002149397c23 */ /* 0x000fe20008010804 */
[----:B------:R-:W-:Y:S01]  /*6f30*/  FMNMX.FTZ R45, R75, R10, !PT ;  /* 0x0000000a4b2d7209 */ /* 0x000fe20007810000 */
[----:B------:R-:W-:Y:S01]  /*6f40*/  MUFU.EX2 R15, R15 ;  /* 0x0000000f000f7308 */ /* 0x000fe20000000800 */
[----:B------:R-:W-:-:S02]  /*6f50*/  ISETP.LT.OR P2, PT, R11, 0x71, P2 ;  /* 0x000000710b00780c */ /* 0x000fc40001741670 */
[----:B------:R-:W-:Y:S02]  /*6f60*/  FSEL R79, R79, -INF , !P3 ;  /* 0xff8000004f4f7808 */ /* 0x000fe40005800000 */
[----:B------:R-:W-:Y:S02]  /*6f70*/  FMNMX.FTZ R10, R78, R45, !PT ;  /* 0x0000002d4e0a7209 */ /* 0x000fe40007810000 */
[----:B------:R-:W-:Y:S01]  /*6f80*/  ISETP.LT.OR P5, PT, R11, 0x72, P5 ;  /* 0x000000720b00780c */ /* 0x000fe20002fa1670 */
[----:B------:R-:W-:Y:S01]  /*6f90*/  MUFU.EX2 R21, R21 ;  /* 0x0000001500157308 */ /* 0x000fe20000000800 */
[----:B------:R-:W-:Y:S02]  /*6fa0*/  FSEL R82, R82, -INF , !P2 ;  /* 0xff80000052527808 */ /* 0x000fe40005000000 */
[----:B------:R-:W-:Y:S02]  /*6fb0*/  FMNMX.FTZ R45, R79, R10, !PT ;  /* 0x0000000a4f2d7209 */ /* 0x000fe40007810000 */
[----:B------:R-:W-:-:S02]  /*6fc0*/  ISETP.LT.OR P4, PT, R11, 0x79, P4 ;  /* 0x000000790b00780c */ /* 0x000fc40002781670 */
[----:B------:R-:W-:Y:S01]  /*6fd0*/  FSEL R83, R83, -INF , !P5 ;  /* 0xff80000053537808 */ /* 0x000fe20006800000 */
[----:B------:R-:W-:Y:S01]  /*6fe0*/  MUFU.EX2 R25, R25 ;  /* 0x0000001900197308 */ /* 0x000fe20000000800 */
[----:B------:R-:W-:Y:S01]  /*6ff0*/  FMNMX.FTZ R10, R82, R45, !PT ;  /* 0x0000002d520a7209 */ /* 0x000fe20007810000 */
[--C-:B------:R-:W-:Y:S01]  /*7000*/  FFMA.FTZ R45, R61, UR33, -R4.reuse ;  /* 0x000000213d2d7c23 */ /* 0x100fe20008010804 */
[----:B------:R-:W-:Y:S01]  /*7010*/  ISETP.LT.OR P1, PT, R11, 0x7a, P1 ;  /* 0x0000007a0b00780c */ /* 0x000fe20000f21670 */
[----:B------:R-:W-:Y:S01]  /*7020*/  FFMA.FTZ R61, R77, UR33, -R4 ;  /* 0x000000214d3d7c23 */ /* 0x000fe20008010804 */
[----:B------:R-:W-:Y:S02]  /*7030*/  FSEL R86, R86, -INF , !P4 ;  /* 0xff80000056567808 */ /* 0x000fe40006000000 */
[----:B------:R-:W-:Y:S01]  /*7040*/  FMNMX.FTZ R11, R83, R10, !PT ;  /* 0x0000000a530b7209 */ /* 0x000fe20007810000 */
[----:B------:R-:W-:Y:S01]  /*7050*/  MUFU.EX2 R29, R29 ;  /* 0x0000001d001d7308 */ /* 0x000fe20000000800 */
[----:B------:R-:W-:-:S02]  /*7060*/  FSEL R87, R87, -INF , !P1 ;  /* 0xff80000057577808 */ /* 0x000fc40004800000 */
[----:B------:R-:W-:Y:S02]  /*7070*/  FMNMX.FTZ R10, R86, R11, !PT ;  /* 0x0000000b560a7209 */ /* 0x000fe40007810000 */
[----:B------:R-:W-:Y:S02]  /*7080*/  FSEL R69, R0, RZ, P6 ;  /* 0x000000ff00457208 */ /* 0x000fe40003000000 */
[----:B------:R-:W-:Y:S01]  /*7090*/  FMNMX.FTZ R10, R87, R10, !PT ;  /* 0x0000000a570a7209 */ /* 0x000fe20007810000 */
[----:B------:R-:W-:Y:S02]  /*70a0*/  MUFU.EX2 R33, R33 ;  /* 0x0000002100217308 */ /* 0x000fe40000000800 */
[----:B------:R-:W-:Y:S02]  /*70b0*/  FADD.FTZ R6, -R69, R6 ;  /* 0x0000000645067221 */ /* 0x000fe40000010100 */
[----:B------:R-:W0:Y:S02]  /*70c0*/  SHFL.BFLY PT, R11, R10, 0x2, 0x1f ;  /* 0x0c401f000a0b7f89 */ /* 0x000e2400000e0000 */
[----:B------:R-:W-:-:S02]  /*70d0*/  FMUL.FTZ R6, R6, UR33 ;  /* 0x0000002106067c20 */ /* 0x000fc40008410000 */
[----:B------:R-:W-:Y:S08]  /*70e0*/  MUFU.EX2 R69, R85 ;  /* 0x0000005500457308 */ /* 0x000ff00000000800 */
[----:B------:R-:W1:Y:S08]  /*70f0*/  MUFU.EX2 R6, R6 ;  /* 0x0000000600067308 */ /* 0x000e700000000800 */
        /* <DEDUP_REMOVED lines=12> */
[--C-:B------:R-:W-:Y:S01]  /*71c0*/  FFMA.FTZ R80, R27, UR33, -R72.reuse ;  /* 0x000000211b507c23 */ /* 0x100fe20008010848 */
[--C-:B------:R-:W-:Y:S01]  /*71d0*/  FFMA.FTZ R27, R46, UR33, -R72.reuse ;  /* 0x000000212e1b7c23 */ /* 0x100fe20008010848 */
[----:B------:R-:W-:Y:S01]  /*71e0*/  FSEL R46, R4, RZ, P1 ;  /* 0x000000ff042e7208 */ /* 0x000fe20000800000 */
[--C-:B------:R-:W-:Y:S01]  /*71f0*/  FFMA.FTZ R10, R26, UR33, -R72.reuse ;  /* 0x000000211a0a7c23 */ /* 0x100fe20008010848 */
[--C-:B------:R-:W-:Y:S01]  /*7200*/  FFMA.FTZ R11, R30, UR33, -R72.reuse ;  /* 0x000000211e0b7c23 */ /* 0x100fe20008010848 */
[--C-:B------:R-:W-:Y:S01]  /*7210*/  FFMA.FTZ R77, R31, UR33, -R72.reuse ;  /* 0x000000211f4d7c23 */ /* 0x100fe20008010848 */
[----:B------:R-:W-:Y:S01]  /*7220*/  MUFU.EX2 R80, R80 ;  /* 0x0000005000507308 */ /* 0x000fe20000000800 */
[----:B------:R-:W-:Y:S01]  /*7230*/  FADD.FTZ R46, -R46, R5 ;  /* 0x000000052e2e7221 */ /* 0x000fe20000010100 */
[--C-:B------:R-:W-:Y:S01]  /*7240*/  FFMA.FTZ R34, R34, UR33, -R72.reuse ;  /* 0x0000002122227c23 */ /* 0x100fe20008010848 */
[--C-:B------:R-:W-:Y:S01]  /*7250*/  FFMA.FTZ R76, R35, UR33, -R72.reuse ;  /* 0x00000021234c7c23 */ /* 0x100fe20008010848 */
[----:B------:R-:W-:Y:S01]  /*7260*/  FFMA.FTZ R30, R50, UR33, -R72 ;  /* 0x00000021321e7c23 */ /* 0x000fe20008010848 */
[----:B------:R-:W-:Y:S01]  /*7270*/  FMUL.FTZ R5, R46, UR33 ;  /* 0x000000212e057c20 */ /* 0x000fe20008410000 */
[----:B-1----:R-:W-:Y:S01]  /*7280*/  FFMA.FTZ R50, R6, R3, R8 ;  /* 0x0000000306327223 */ /* 0x002fe20000010008 */
        /* <DEDUP_REMOVED lines=8> */
[----:B------:R-:W-:Y:S01]  /*7310*/  FADD.FTZ R50, R12, R47 ;  /* 0x0000002f0c327221 */ /* 0x000fe20000010000 */
        /* <DEDUP_REMOVED lines=11> */
[----:B------:R-:W-:-:S05]  /*73d0*/  FFMA.FTZ R59, R79, UR33, -R72 ;  /* 0x000000214f3b7c23 */ /* 0x000fca0008010848 */
[----:B------:R-:W2:Y:S01]  /*73e0*/  MUFU.EX2 R77, R77 ;  /* 0x0000004d004d7308 */ /* 0x000ea20000000800 */
[----:B0-----:R-:W-:-:S04]  /*73f0*/  FFMA.FTZ R3, R5, R2, R10 ;  /* 0x0000000205037223 */ /* 0x001fc8000001000a */
[----:B------:R-:W-:Y:S01]  /*7400*/  FADD.FTZ R2, R80, R3 ;  /* 0x0000000350027221 */ /* 0x000fe20000010000 */
[----:B------:R-:W-:Y:S01]  /*7410*/  FADD.FTZ R3, R13, R50 ;  /* 0x000000320d037221 */ /* 0x000fe20000010000 */
[----:B------:R-:W-:Y:S01]  /*7420*/  FFMA.FTZ R50, R67, UR33, -R72 ;  /* 0x0000002143327c23 */ /* 0x000fe20008010848 */
        /* <DEDUP_REMOVED lines=12> */
[----:B------:R-:W-:-:S06]  /*74f0*/  FFMA.FTZ R51, R70, UR33, -R72 ;  /* 0x0000002146337c23 */ /* 0x000fcc0008010848 */
        /* <DEDUP_REMOVED lines=26> */
[----:B------:R-:W-:-:S03]  /*76a0*/  FFMA.FTZ R55, R78, UR33, -R72 ;  /* 0x000000214e377c23 */ /* 0x000fc60008010848 */
        /* <DEDUP_REMOVED lines=18> */
[----:B------:R-:W-:-:S04]  /*77d0*/  FFMA.FTZ R66, R83, UR33, -R72 ;  /* 0x0000002153427c23 */ /* 0x000fc80008010848 */
        /* <DEDUP_REMOVED lines=45> */
.L_x_10860:
        /* <DEDUP_REMOVED lines=18> */
[----:B------:R-:W-:Y:S01]  /*7bd0*/  SYNCS.ARRIVE.TRANS64.RED.A1T0 RZ, [UR6], RZ ;  /* 0x000000ffffff79a7 */ /* 0x000fe20008100406 */
[----:B------:R-:W-:Y:S01]  /*7be0*/  F2FP.F16.F32.PACK_AB R25, R42, R26 ;  /* 0x0000001a2a19723e */ /* 0x000fe200000000ff */
[----:B------:R0:W-:Y:S01]  /*7bf0*/  STSM.16.M88.4 [R17+0x21800], R8 ;  /* 0x0218000811007844 */ /* 0x0001e20000000200 */
[----:B------:R-:W-:Y:S01]  /*7c00*/  F2FP.F16.F32.PACK_AB R26, R29, R28 ;  /* 0x0000001c1d1a723e */ /* 0x000fe200000000ff */
[----:B------:R-:W-:Y:S01]  /*7c10*/  FMUL.FTZ R96, R96, R6 ;  /* 0x0000000660607220 */ /* 0x000fe20000410000 */
        /* <DEDUP_REMOVED lines=42> */
[----:B------:R-:W-:Y:S01]  /*7ec0*/  ISETP.GT.AND P1, PT, R7, UR56, PT ;  /* 0x0000003807007c0c */ /* 0x000fe2000bf24270 */
[-C--:B------:R-:W-:Y:S01]  /*7ed0*/  FMUL.FTZ R128, R128, R6.reuse ;  /* 0x0000000680807220 */ /* 0x080fe20000410000 */
        /* <DEDUP_REMOVED lines=10> */
[----:B-1----:R-:W1:Y:S01]  /*7f80*/  FENCE.VIEW.ASYNC.S ;  /* 0x00000000000073c6 */ /* 0x002e620000000000 */
        /* <DEDUP_REMOVED lines=25> */
[----:B------:R-:W-:Y:S01]  /*8120*/  IMAD.MOV.U32 R6, RZ, RZ, R0 ;  /* 0x000000ffff067224 */ /* 0x000fe200078e0000 */
[----:B-1----:R-:W-:Y:S01]  /*8130*/  NOP ;  /* 0x0000000000007918 */ /* 0x002fe20000000000 */
[----:B0-----:R-:W-:Y:S05]  /*8140*/  @P1 BRA `(.L_x_10861) ;  /* 0xffffffcc007c1947 */ /* 0x001fea000383ffff */
.L_x_10842:
        /* <DEDUP_REMOVED lines=15> */
[----:B----4-:R-:W0:Y:S01]  /*8240*/  LDC R10, c[0x0][0x9e4] ;  /* 0x00027900ff0a7b82 */ /* 0x010e220000000800 */
[----:B------:R-:W-:Y:S02]  /*8250*/  LOP3.LUT R5, RZ, R5, RZ, 0x33, !PT ;  /* 0x00000005ff057212 */ /* 0x000fe400078e33ff */
[----:B0-----:R-:W-:-:S13]  /*8260*/  ISETP.NE.AND P1, PT, R10, 0x1, PT ;  /* 0x000000010a00780c */ /* 0x001fda0003f25270 */
[----:B------:R-:W0:Y:S02]  /*8270*/  @P1 LDC.64 R8, c[0x0][0x9e8] ;  /* 0x00027a00ff081b82 */ /* 0x000e240000000a00 */
[----:B0-----:R-:W-:-:S05]  /*8280*/  @P1 IMAD.HI.U32 R8, R5, R8, RZ ;  /* 0x0000000805081227 */ /* 0x001fca00078e00ff */
[----:B------:R-:W-:-:S04]  /*8290*/  @P1 SHF.R.U32.HI R5, RZ, R9, R8 ;  /* 0x00000009ff051219 */ /* 0x000fc80000011608 */
[----:B------:R-:W-:Y:S01]  /*82a0*/  LOP3.LUT R5, RZ, R5, RZ, 0x33, !PT ;  /* 0x00000005ff057212 */ /* 0x000fe200078e33ff */
[----:B------:R-:W-:Y:S06]  /*82b0*/  BRA `(.L_x_10864) ;  /* 0x0000000000147947 */ /* 0x000fec0003800000 */
.L_x_10863:
[----:B----4-:R-:W0:Y:S02]  /*82c0*/  LDC R10, c[0x0][0x9e4] ;  /* 0x00027900ff0a7b82 */ /* 0x010e240000000800 */
[----:B0-----:R-:W-:-:S13]  /*82d0*/  ISETP.NE.AND P1, PT, R10, 0x1, PT ;  /* 0x000000010a00780c */ /* 0x001fda0003f25270 */
[----:B------:R-:W0:Y:S02]  /*82e0*/  @P1 LDC.64 R8, c[0x0][0x9e8] ;  /* 0x00027a00ff081b82 */ /* 0x000e240000000a00 */
[----:B0-----:R-:W-:-:S05]  /*82f0*/  @P1 IMAD.HI.U32 R8, R5, R8, RZ ;  /* 0x0000000805081227 */ /* 0x001fca00078e00ff */
[----:B------:R-:W-:-:S07]  /*8300*/  @P1 SHF.R.U32.HI R5, RZ, R9, R8 ;  /* 0x00000009ff051219 */ /* 0x000fce0000011608 */
.L_x_10864:
[----:B------:R-:W-:-:S05]  /*8310*/  IMAD R5, R5, R10, RZ ;  /* 0x0000000a05057224 */ /* 0x000fca00078e02ff */
[----:B------:R-:W-:-:S07]  /*8320*/  VIMNMX R6, R6, R5, !PT ;  /* 0x0000000506067248 */ /* 0x000fce0007fe0100 */
.L_x_10862:
[----:B------:R-:W-:-:S05]  /*8330*/  VIADD R6, R6, 0x7f ;  /* 0x0000007f06067836 */ /* 0x000fca0000000000 */
[----:B------:R-:W-:-:S04]  /*8340*/  SHF.R.S32.HI R5, RZ, 0x1f, R6 ;  /* 0x0000001fff057819 */ /* 0x000fc80000011406 */
[----:B------:R-:W-:-:S04]  /*8350*/  LEA.HI R5, R5, R6, RZ, 0x7 ;  /* 0x0000000605057211 */ /* 0x000fc800078f38ff */
[----:B------:R-:W-:-:S04]  /*8360*/  SHF.R.S32.HI R5, RZ, 0x7, R5 ;  /* 0x00000007ff057819 */ /* 0x000fc80000011405 */
[----:B----4-:R-:W-:-:S04]  /*8370*/  VIMNMX R8, R5, UR37, !PT ;  /* 0x0000002505087c48 */ /* 0x010fc8000ffe0100 */
[----:B------:R-:W-:-:S13]  /*8380*/  ISETP.GE.AND P1, PT, R7, R8, PT ;  /* 0x000000080700720c */ /* 0x000fda0003f26270 */
[----:B------:R-:W-:Y:S05]  /*8390*/  @!P1 BRA `(.L_x_10865) ;  /* 0x0000002000449947 */ /* 0x000fea0003800000 */
[----:B------:R-:W-:Y:S01]  /*83a0*/  IMAD.MOV.U32 R11, RZ, RZ, R4 ;  /* 0x000000ffff0b7224 */ /* 0x000fe200078e0004 */
[----:B------:R-:W-:Y:S01]  /*83b0*/  UMOV UR28, UR47 ;  /* 0x0000002f001c7c82 */ /* 0x000fe20008000000 */
[----:B------:R-:W-:Y:S01]  /*83c0*/  IMAD.MOV.U32 R9, RZ, RZ, R0 ;  /* 0x000000ffff097224 */ /* 0x000fe200078e0000 */
[----:B------:R-:W-:Y:S01]  /*83d0*/  UMOV UR34, UR46 ;  /* 0x0000002e00227c82 */ /* 0x000fe20008000000 */
[----:B------:R-:W-:Y:S01]  /*83e0*/  IMAD.MOV.U32 R5, RZ, RZ, R7 ;  /* 0x000000ffff057224 */ /* 0x000fe200078e0007 */
[----:B------:R-:W-:-:S06]  /*83f0*/  ULDC UR33, c[0x0][0x988] ;  /* 0x0002620000217ab9 */ /* 0x000fcc0000000800 */
.L_x_10876:
[----:B------:R-:W-:Y:S01]  /*8400*/  ISETP.NE.AND P2, PT, RZ, UR43, PT ;  /* 0x0000002bff007c0c */ /* 0x000fe2000bf45270 */
[----:B------:R-:W-:-:S04]  /*8410*/  UISETP.NE.AND UP0, UPT, UR34, 0x1, UPT ;  /* 0x000000012200788c */ /* 0x000fc8000bf05270 */
[----:B------:R-:W-:-:S04]  /*8420*/  USEL UR47, URZ, 0x1, UP0 ;  /* 0x000000013f2f7887 */ /* 0x000fc80008000000 */
[----:B------:R-:W-:-:S04]  /*8430*/  ULOP3.LUT UR47, UR28, UR47, URZ, 0x3c, !UPT ;  /* 0x0000002f1c2f7292 */ /* 0x000fc8000f8e3c3f */
[----:B------:R-:W-:Y:S08]  /*8440*/  @P2 BRA `(.L_x_10866) ;  /* 0x0000000000382947 */ /* 0x000ff00003800000 */
[----:B------:R-:W-:Y:S05]  /*8450*/  @!P0 BRA `(.L_x_10867) ;  /* 0x0000000000048947 */ /* 0x000fea0003800000 */
[----:B------:R-:W-:Y:S01]  /*8460*/  BPT.TRAP 0x1 ;  /* 0x000000040000795c */ /* 0x000fe20000300000 */
.L_x_10867:
        /* <DEDUP_REMOVED lines=9> */
.L_x_10868:
[----:B-1----:R-:W-:Y:S05]  /*8500*/  @P1 BRA `(.L_x_10866) ;  /* 0x0000000000081947 */ /* 0x002fea0003800000 */
[----:B------:R-:W1:Y:S02]  /*8510*/  SYNCS.PHASECHK.TRANS64.TRYWAIT P1, [UR6+0x2d830], R0 ;  /* 0x02d83000ff0075a7 */ /* 0x000e640008020146 */
[----:B-1----:R-:W-:Y:S05]  /*8520*/  @!P1 BRA `(.L_x_10869) ;  /* 0x000000b800b49947 */ /* 0x002fea0003800000 */
.L_x_10866:
        /* <DEDUP_REMOVED lines=40> */
.L_x_10871:
[----:B------:R-:W-:Y:S01]  /*87b0*/  ULEA UR6, UR34, UR40, 0x3 ;  /* 0x0000002822067291 */ /* 0x000fe2000f8e183f */
[----:B------:R-:W-:-:S05]  /*87c0*/  IMAD.U32 R0, RZ, RZ, UR28 ;  /* 0x0000001cff007e24 */ /* 0x000fca000f8e00ff */
[----:B------:R-:W-:-:S04]  /*87d0*/  SHF.L.U32 R0, R0, 0x1f, RZ ;  /* 0x0000001f00007819 */ /* 0x000fc800000006ff */
[----:B------:R0:W1:Y:S01]  /*87e0*/  SYNCS.PHASECHK.TRANS64.TRYWAIT P1, [UR6+0x2d850], R0 ;  /* 0x02d85000ff0075a7 */ /* 0x0000620008020146 */
[----:B------:R-:W-:Y:S05]  /*87f0*/  @!P0 BRA `(.L_x_10872) ;  /* 0x0000000000048947 */ /* 0x000fea0003800000 */
[----:B------:R-:W-:Y:S01]  /*8800*/  BPT.TRAP 0x1 ;  /* 0x000000040000795c */ /* 0x000fe20000300000 */
.L_x_10872:
[----:B-1----:R-:W-:Y:S05]  /*8810*/  @P1 BRA `(.L_x_10870) ;  /* 0x0000000000081947 */ /* 0x002fea0003800000 */
[----:B------:R-:W1:Y:S02]  /*8820*/  SYNCS.PHASECHK.TRANS64.TRYWAIT P1, [UR6+0x2d850], R0 ;  /* 0x02d85000ff0075a7 */ /* 0x000e640008020146 */
[----:B-1----:R-:W-:Y:S05]  /*8830*/  @!P1 BRA `(.L_x_10873) ;  /* 0x000000b800089947 */ /* 0x002fea0003800000 */
.L_x_10870:
[----:B------:R-:W-:Y:S01]  /*8840*/  UIADD3 UR6, UR40, 0x400, URZ ;  /* 0x0000040028067890 */ /* 0x000fe2000fffe03f */
[----:B------:R-:W-:Y:S01]  /*8850*/  WARPGROUP.ARRIVE ;  /* 0x00000000000079c5 */ /* 0x000fe20000000000 */
[----:B------:R-:W-:Y:S01]  /*8860*/  UMOV UR29, 0x40000040 ;  /* 0x40000040001d7882 */ /* 0x000fe20000000000 */
[----:B------:R-:W-:Y:S01]  /*8870*/  UMOV UR31, 0x80000020 ;  /* 0x80000020001f7882 */ /* 0x000fe20000000000 */
[----:B------:R-:W-:-:S03]  /*8880*/  USHF.R.U32.HI UR6, URZ, 0x4, UR6 ;  /* 0x000000043f067899 */ /* 0x000fc60008011606 */
[----:B------:R-:W2:Y:S01]  /*8890*/  S2R R6, SR_TID.X ;  /* 0x0000000000067919 */ /* 0x000ea20000002100 */
        /* <DEDUP_REMOVED lines=64> */
.L_x_10874:
        /* <DEDUP_REMOVED lines=78> */
[----:B------:R-:W-:Y:S01]  /*9180*/  FMUL.FTZ R9, R0, UR33 ;  /* 0x0000002100097c20 */ /* 0x000fe20008410000 */
[----:B------:R-:W-:Y:S02]  /*9190*/  FADD.FTZ R6, -R4, R11 ;  /* 0x0000000b04067221 */ /* 0x000fe40000010100 */
[----:B------:R0:W-:Y:S01]  /*91a0*/  MUFU.EX2 R7, R14 ;  /* 0x0000000e00077308 */ /* 0x0001e20000000800 */
[--C-:B------:R-:W-:Y:S01]  /*91b0*/  FFMA.FTZ R10, R24, UR33, -R9.reuse ;  /* 0x00000021180a7c23 */ /* 0x100fe20008010809 */
[--C-:B------:R-:W-:Y:S01]  /*91c0*/  FFMA.FTZ R15, R33, UR33, -R9.reuse ;  /* 0x00000021210f7c23 */ /* 0x100fe20008010809 */
[----:B------:R-:W-:Y:S01]  /*91d0*/  FMUL.FTZ R6, R6, UR33 ;  /* 0x0000002106067c20 */ /* 0x000fe20008410000 */
[--C-:B------:R-:W-:Y:S01]  /*91e0*/  FFMA.FTZ R11, R25, UR33, -R9.reuse ;  /* 0x00000021190b7c23 */ /* 0x100fe20008010809 */
[--C-:B------:R-:W-:Y:S01]  /*91f0*/  FFMA.FTZ R12, R28, UR33, -R9.reuse ;  /* 0x000000211c0c7c23 */ /* 0x100fe20008010809 */
[--C-:B------:R-:W-:Y:S01]  /*9200*/  FFMA.FTZ R13, R29, UR33, -R9.reuse ;  /* 0x000000211d0d7c23 */ /* 0x100fe20008010809 */
[--C-:B------:R-:W-:Y:S01]  /*9210*/  FFMA.FTZ R20, R36, UR33, -R9.reuse ;  /* 0x0000002124147c23 */ /* 0x100fe20008010809 */
[----:B------:R-:W1:Y:S01]  /*9220*/  MUFU.EX2 R10, R10 ;  /* 0x0000000a000a7308 */ /* 0x000e620000000800 */
[--C-:B0-----:R-:W-:Y:S01]  /*9230*/  FFMA.FTZ R14, R32, UR33, -R9.reuse ;  /* 0x00000021200e7c23 */ /* 0x101fe20008010809 */
        /* <DEDUP_REMOVED lines=25> */
[--C-:B------:R-:W-:Y:S01]  /*93d0*/  FFMA.FTZ R57, R69, UR33, -R9.reuse ;  /* 0x0000002145397c23 */ /* 0x100fe20008010809 */
[--C-:B------:R-:W-:Y:S01]  /*93e0*/  FFMA.FTZ R60, R72, UR33, -R9.reuse ;  /* 0x00000021483c7c23 */ /* 0x100fe20008010809 */
[--C-:B------:R-:W-:Y:S01]  /*93f0*/  FFMA.FTZ R61, R73, UR33, -R9.reuse ;  /* 0x00000021493d7c23 */ /* 0x100fe20008010809 */
[--C-:B------:R-:W-:Y:S01]  /*9400*/  FFMA.FTZ R64, R76, UR33, -R9.reuse ;  /* 0x000000214c407c23 */ /* 0x100fe20008010809 */
[--C-:B------:R-:W-:Y:S01]  /*9410*/  FFMA.FTZ R65, R77, UR33, -R9.reuse ;  /* 0x000000214d417c23 */ /* 0x100fe20008010809 */
[----:B------:R-:W3:Y:S01]  /*9420*/  MUFU.EX2 R139, R139 ;  /* 0x0000008b008b7308 */ /* 0x000ee20000000800 */
[--C-:B------:R-:W-:Y:S01]  /*9430*/  FFMA.FTZ R68, R80, UR33, -R9.reuse ;  /* 0x0000002150447c23 */ /* 0x100fe20008010809 */
[--C-:B------:R-:W-:Y:S01]  /*9440*/  FFMA.FTZ R69, R81, UR33, -R9.reuse ;  /* 0x0000002151457c23 */ /* 0x100fe20008010809 */
[--C-:B------:R-:W-:Y:S01]  /*9450*/  FFMA.FTZ R72, R84, UR33, -R9.reuse ;  /* 0x0000002154487c23 */ /* 0x100fe20008010809 */
[----:B------:R-:W-:Y:S01]  /*9460*/  FFMA.FTZ R9, R85, UR33, -R9 ;  /* 0x0000002155097c23 */ /* 0x000fe20008010809 */
[----:B------:R-:W-:Y:S01]  /*9470*/  FFMA.FTZ R85, R35, UR33, -R32 ;  /* 0x0000002123557c23 */ /* 0x000fe20008010820 */
[----:B-1----:R-:W-:Y:S01]  /*9480*/  FFMA.FTZ R34, R7, R3, R10 ;  /* 0x0000000307227223 */ /* 0x002fe2000001000a */
[----:B0-----:R-:W-:Y:S01]  /*9490*/  FFMA.FTZ R2, R6, R2, R33 ;  /* 0x0000000206027223 */ /* 0x001fe20000010021 */
[----:B------:R-:W0:Y:S01]  /*94a0*/  MUFU.EX2 R12, R12 ;  /* 0x0000000c000c7308 */ /* 0x000e220000000800 */
[----:B------:R-:W-:Y:S01]  /*94b0*/  FFMA.FTZ R30, R38, UR33, -R32 ;  /* 0x00000021261e7c23 */ /* 0x000fe20008010820 */
[----:B--2---:R-:W-:Y:S01]  /*94c0*/  FADD.FTZ R3, R11, R34 ;  /* 0x000000220b037221 */ /* 0x004fe20000010000 */
[--C-:B------:R-:W-:Y:S01]  /*94d0*/  FFMA.FTZ R84, R39, UR33, -R32.reuse ;  /* 0x0000002127547c23 */ /* 0x100fe20008010820 */
[--C-:B------:R-:W-:Y:S01]  /*94e0*/  FFMA.FTZ R31, R42, UR33, -R32.reuse ;  /* 0x000000212a1f7c23 */ /* 0x100fe20008010820 */
[--C-:B------:R-:W-:Y:S01]  /*94f0*/  FFMA.FTZ R81, R43, UR33, -R32.reuse ;  /* 0x000000212b517c23 */ /* 0x100fe20008010820 */
[--C-:B------:R-:W-:Y:S01]  /*9500*/  FFMA.FTZ R38, R46, UR33, -R32.reuse ;  /* 0x000000212e267c23 */ /* 0x100fe20008010820 */
[----:B------:R-:W-:Y:S01]  /*9510*/  FFMA.FTZ R80, R47, UR33, -R32 ;  /* 0x000000212f507c23 */ /* 0x000fe20008010820 */
[----:B------:R-:W1:Y:S01]  /*9520*/  MUFU.EX2 R26, R26 ;  /* 0x0000001a001a7308 */ /* 0x000e620000000800 */
[----:B---3--:R-:W-:Y:S01]  /*9530*/  FADD.FTZ R35, R139, R2 ;  /* 0x000000028b237221 */ /* 0x008fe20000010000 */
[--C-:B------:R-:W-:Y:S01]  /*9540*/  FFMA.FTZ R39, R50, UR33, -R32.reuse ;  /* 0x0000002132277c23 */ /* 0x100fe20008010820 */
[--C-:B------:R-:W-:Y:S01]  /*9550*/  FFMA.FTZ R77, R51, UR33, -R32.reuse ;  /* 0x00000021334d7c23 */ /* 0x100fe20008010820 */
[--C-:B------:R-:W-:Y:S01]  /*9560*/  FFMA.FTZ R42, R54, UR33, -R32.reuse ;  /* 0x00000021362a7c23 */ /* 0x100fe20008010820 */
[--C-:B------:R-:W-:Y:S01]  /*9570*/  FFMA.FTZ R76, R55, UR33, -R32.reuse ;  /* 0x00000021374c7c23 */ /* 0x100fe20008010820 */
[--C-:B------:R-:W-:Y:S01]  /*9580*/  FFMA.FTZ R43, R58, UR33, -R32.reuse ;  /* 0x000000213a2b7c23 */ /* 0x100fe20008010820 */
[--C-:B------:R-:W-:Y:S01]  /*9590*/  FFMA.FTZ R46, R59, UR33, -R32.reuse ;  /* 0x000000213b2e7c23 */ /* 0x100fe20008010820 */
[----:B------:R-:W2:Y:S01]  /*95a0*/  MUFU.EX2 R13, R13 ;  /* 0x0000000d000d7308 */ /* 0x000ea20000000800 */
[----:B0-----:R-:W-:Y:S01]  /*95b0*/  FADD.FTZ R2, R12, R3 ;  /* 0x000000030c027221 */ /* 0x001fe20000010000 */
[--C-:B------:R-:W-:Y:S01]  /*95c0*/  FFMA.FTZ R47, R62, UR33, -R32.reuse ;  /* 0x000000213e2f7c23 */ /* 0x100fe20008010820 */
[--C-:B------:R-:W-:Y:S01]  /*95d0*/  FFMA.FTZ R73, R63, UR33, -R32.reuse ;  /* 0x000000213f497c23 */ /* 0x100fe20008010820 */
[--C-:B------:R-:W-:Y:S01]  /*95e0*/  FFMA.FTZ R50, R66, UR33, -R32.reuse ;  /* 0x0000002142327c23 */ /* 0x100fe20008010820 */
[--C-:B------:R-:W-:Y:S01]  /*95f0*/  FFMA.FTZ R54, R67, UR33, -R32.reuse ;  /* 0x0000002143367c23 */ /* 0x100fe20008010820 */
[--C-:B------:R-:W-:Y:S01]  /*9600*/  FFMA.FTZ R55, R70, UR33, -R32.reuse ;  /* 0x0000002146377c23 */ /* 0x100fe20008010820 */
[--C-:B------:R-:W-:Y:S01]  /*9610*/  FFMA.FTZ R66, R71, UR33, -R32.reuse ;  /* 0x0000002147427c23 */ /* 0x100fe20008010820 */
[----:B------:R-:W0:Y:S01]  /*9620*/  MUFU.EX2 R138, R138 ;  /* 0x0000008a008a7308 */ /* 0x000e220000000800 */
[----:B-1----:R-:W-:Y:S01]  /*9630*/  FADD.FTZ R35, R26, R35 ;  /* 0x000000231a237221 */ /* 0x002fe20000010000 */
[--C-:B------:R-:W-:Y:S01]  /*9640*/  FFMA.FTZ R51, R74, UR33, -R32.reuse ;  /* 0x000000214a337c23 */ /* 0x100fe20008010820 */
[--C-:B------:R-:W-:Y:S01]  /*9650*/  FFMA.FTZ R62, R75, UR33, -R32.reuse ;  /* 0x000000214b3e7c23 */ /* 0x100fe20008010820 */
[--C-:B------:R-:W-:Y:S01]  /*9660*/  FFMA.FTZ R58, R78, UR33, -R32.reuse ;  /* 0x000000214e3a7c23 */ /* 0x100fe20008010820 */
[--C-:B------:R-:W-:Y:S01]  /*9670*/  FFMA.FTZ R63, R79, UR33, -R32.reuse ;  /* 0x000000214f3f7c23 */ /* 0x100fe20008010820 */
[--C-:B------:R-:W-:Y:S01]  /*9680*/  FFMA.FTZ R59, R82, UR33, -R32.reuse ;  /* 0x00000021523b7c23 */ /* 0x100fe20008010820 */
[----:B------:R-:W-:Y:S01]  /*9690*/  FFMA.FTZ R67, R83, UR33, -R32 ;  /* 0x0000002153437c23 */ /* 0x000fe20008010820 */
[----:B------:R-:W1:Y:S01]  /*96a0*/  MUFU.EX2 R14, R14 ;  /* 0x0000000e000e7308 */ /* 0x000e620000000800 */
[----:B--2---:R-:W-:Y:S01]  /*96b0*/  FADD.FTZ R3, R13, R2 ;  /* 0x000000020d037221 */ /* 0x004fe20000010000 */
[--C-:B------:R-:W-:Y:S01]  /*96c0*/  FFMA.FTZ R70, R86, UR33, -R32.reuse ;  /* 0x0000002156467c23 */ /* 0x100fe20008010820 */
[----:B------:R-:W-:-:S05]  /*96d0*/  FFMA.FTZ R71, R87, UR33, -R32 ;  /* 0x0000002157477c23 */ /* 0x000fca0008010820 */
        /* <DEDUP_REMOVED lines=114> */
.L_x_10875:
        /* <DEDUP_REMOVED lines=22> */
[-C--:B------:R-:W-:Y:S01]  /*9f60*/  FMUL.FTZ R96, R96, R7.reuse ;  /* 0x0000000760607220 */ /* 0x080fe20000410000 */
[----:B------:R-:W-:Y:S01]  /*9f70*/  F2FP.F16.F32.PACK_AB R26, R29, R28 ;  /* 0x0000001c1d1a723e */ /* 0x000fe200000000ff */
[----:B------:R0:W-:Y:S01]  /*9f80*/  STSM.16.M88.4 [R23], R12 ;  /* 0x0000000c17007844 */ /* 0x0001e20000000200 */
[----:B------:R-:W-:Y:S01]  /*9f90*/  F2FP.F16.F32.PACK_AB R27, R80, R38 ;  /* 0x00000026501b723e */ /* 0x000fe200000000ff */
[----:B------:R-:W-:Y:S01]  /*9fa0*/  FMUL.FTZ R97, R97, R7 ;  /* 0x0000000761617220 */ /* 0x000fe20000410000 */
[----:B------:R-:W-:Y:S01]  /*9fb0*/  F2FP.F16.F32.PACK_AB R37, R77, R39 ;  /* 0x000000274d25723e */ /* 0x000fe200000000ff */
[-C--:B------:R-:W-:Y:S01]  /*9fc0*/  FMUL.FTZ R100, R100, R7.reuse ;  /* 0x0000000764647220 */ /* 0x080fe20000410000 */
[----:B------:R-:W-:Y:S01]  /*9fd0*/  F2FP.F16.F32.PACK_AB R44, R45, R44 ;  /* 0x0000002c2d2c723e */ /* 0x000fe200000000ff */
[----:B------:R1:W-:Y:S01]  /*9fe0*/  STSM.16.M88.4 [R22], R24 ;  /* 0x0000001816007844 */ /* 0x0003e20000000200 */
[----:B------:R-:W-:Y:S01]  /*9ff0*/  F2FP.F16.F32.PACK_AB R38, R41, R40 ;  /* 0x000000282926723e */ /* 0x000fe200000000ff */
[-C--:B------:R-:W-:Y:S01]  /*a000*/  FMUL.FTZ R101, R101, R7.reuse ;  /* 0x0000000765657220 */ /* 0x080fe20000410000 */
[----:B------:R-:W-:Y:S01]  /*a010*/  F2FP.F16.F32.PACK_AB R39, R76, R42 ;  /* 0x0000002a4c27723e */ /* 0x000fe200000000ff */
[----:B------:R-:W-:Y:S01]  /*a020*/  FMUL.FTZ R104, R104, R7 ;  /* 0x0000000768687220 */ /* 0x000fe20000410000 */
        /* <DEDUP_REMOVED lines=9> */
[-C--:B------:R-:W-:Y:S01]  /*a0c0*/  FMUL.FTZ R112, R112, R7.reuse ;  /* 0x0000000770707220 */ /* 0x080fe20000410000 */
[----:B------:R-:W-:Y:S01]  /*a0d0*/  F2FP.F16.F32.PACK_AB R60, R61, R60 ;  /* 0x0000003c3d3c723e */ /* 0x000fe200000000ff */
[----:B------:R1:W-:Y:S01]  /*a0e0*/  STSM.16.M88.4 [R17+0x27800], R44 ;  /* 0x0278002c11007844 */ /* 0x0003e20000000200 */
[----:B------:R-:W-:Y:S01]  /*a0f0*/  F2FP.F16.F32.PACK_AB R54, R57, R56 ;  /* 0x000000383936723e */ /* 0x000fe200000000ff */
[----:B------:R-:W-:Y:S01]  /*a100*/  FMUL.FTZ R113, R113, R7 ;  /* 0x0000000771717220 */ /* 0x000fe20000410000 */
        /* <DEDUP_REMOVED lines=8> */
[----:B0-----:R-:W-:Y:S01]  /*a190*/  F2FP.F16.F32.PACK_AB R12, R69, R68 ;  /* 0x00000044450c723e */ /* 0x001fe200000000ff */
[----:B------:R-:W-:Y:S01]  /*a1a0*/  FMUL.FTZ R121, R121, R7 ;  /* 0x0000000779797220 */ /* 0x000fe20000410000 */
[----:B------:R-:W-:Y:S01]  /*a1b0*/  F2FP.F16.F32.PACK_AB R13, R67, R59 ;  /* 0x0000003b430d723e */ /* 0x000fe200000000ff */
[----:B------:R1:W-:Y:S01]  /*a1c0*/  STSM.16.M88.4 [R22+0x6000], R60 ;  /* 0x0060003c16007844 */ /* 0x0003e20000000200 */
[----:B------:R-:W-:Y:S01]  /*a1d0*/  F2FP.F16.F32.PACK_AB R14, R9, R72 ;  /* 0x00000048090e723e */ /* 0x000fe200000000ff */
[-C--:B------:R-:W-:Y:S01]  /*a1e0*/  FMUL.FTZ R124, R124, R7.reuse ;  /* 0x000000077c7c7220 */ /* 0x080fe20000410000 */
[----:B------:R-:W-:Y:S01]  /*a1f0*/  F2FP.F16.F32.PACK_AB R15, R71, R70 ;  /* 0x00000046470f723e */ /* 0x000fe200000000ff */
[-C--:B------:R-:W-:Y:S01]  /*a200*/  FMUL.FTZ R125, R125, R7.reuse ;  /* 0x000000077d7d7220 */ /* 0x080fe20000410000 */
[----:B------:R-:W-:Y:S01]  /*a210*/  ISETP.GT.AND P1, PT, R5, R8, PT ;  /* 0x000000080500720c */ /* 0x000fe20003f24270 */
        /* <DEDUP_REMOVED lines=38> */
[----:B0-----:R-:W-:Y:S01]  /*a480*/  NOP ;  /* 0x0000000000007918 */ /* 0x001fe20000000000 */
[----:B-1----:R-:W-:Y:S05]  /*a490*/  @P1 BRA `(.L_x_10876) ;  /* 0xffffffdc00d81947 */ /* 0x002fea000383ffff */
[----:B------:R-:W-:-:S07]  /*a4a0*/  IMAD.MOV.U32 R7, RZ, RZ, R5 ;  /* 0x000000ffff077224 */ /* 0x000fce00078e0005 */
.L_x_10865:
        /* <DEDUP_REMOVED lines=11> */
.L_x_10896:
[----:B------:R-:W-:Y:S01]  /*a560*/  ISETP.NE.AND P2, PT, RZ, UR43, PT ;  /* 0x0000002bff007c0c */ /* 0x000fe2000bf45270 */
[----:B------:R-:W-:-:S04]  /*a570*/  UISETP.NE.AND UP0, UPT, UR56, 0x1, UPT ;  /* 0x000000013800788c */ /* 0x000fc8000bf05270 */
[----:B------:R-:W-:-:S04]  /*a580*/  USEL UR47, URZ, 0x1, UP0 ;  /* 0x000000013f2f7887 */ /* 0x000fc80008000000 */
[----:B------:R-:W-:-:S04]  /*a590*/  ULOP3.LUT UR47, UR28, UR47, URZ, 0x3c, !UPT ;  /* 0x0000002f1c2f7292 */ /* 0x000fc8000f8e3c3f */
[----:B------:R-:W-:Y:S08]  /*a5a0*/  @P2 BRA `(.L_x_10878) ;  /* 0x0000000000382947 */ /* 0x000ff00003800000 */
[----:B------:R-:W-:Y:S05]  /*a5b0*/  @!P0 BRA `(.L_x_10879) ;  /* 0x0000000000048947 */ /* 0x000fea0003800000 */
[----:B------:R-:W-:Y:S01]  /*a5c0*/  BPT.TRAP 0x1 ;  /* 0x000000040000795c */ /* 0x000fe20000300000 */
.L_x_10879:
        /* <DEDUP_REMOVED lines=9> */
.L_x_10880:
[----:B-1----:R-:W-:Y:S05]  /*a660*/  @P1 BRA `(.L_x_10878) ;  /* 0x0000000000081947 */ /* 0x002fea0003800000 */
[----:B------:R-:W1:Y:S02]  /*a670*/  SYNCS.PHASECHK.TRANS64.TRYWAIT P1, [UR6+0x2d830], R0 ;  /* 0x02d83000ff0075a7 */ /* 0x000e640008020146 */
[----:B-1----:R-:W-:Y:S05]  /*a680*/  @!P1 BRA `(.L_x_10881) ;  /* 0x00000098008c9947 */ /* 0x002fea0003800000 */
.L_x_10878:
        /* <DEDUP_REMOVED lines=40> */
.L_x_10883:
[----:B------:R-:W-:Y:S01]  /*a910*/  ULEA UR6, UR56, UR40, 0x3 ;  /* 0x0000002838067291 */ /* 0x000fe2000f8e183f */
[----:B------:R-:W-:-:S05]  /*a920*/  IMAD.U32 R0, RZ, RZ, UR28 ;  /* 0x0000001cff007e24 */ /* 0x000fca000f8e00ff */
[----:B------:R-:W-:-:S04]  /*a930*/  SHF.L.U32 R0, R0, 0x1f, RZ ;  /* 0x0000001f00007819 */ /* 0x000fc800000006ff */
[----:B------:R0:W1:Y:S01]  /*a940*/  SYNCS.PHASECHK.TRANS64.TRYWAIT P1, [UR6+0x2d850], R0 ;  /* 0x02d85000ff0075a7 */ /* 0x0000620008020146 */
[----:B------:R-:W-:Y:S05]  /*a950*/  @!P0 BRA `(.L_x_10884) ;  /* 0x0000000000048947 */ /* 0x000fea0003800000 */
[----:B------:R-:W-:Y:S01]  /*a960*/  BPT.TRAP 0x1 ;  /* 0x000000040000795c */ /* 0x000fe20000300000 */
.L_x_10884:
[----:B-1----:R-:W-:Y:S05]  /*a970*/  @P1 BRA `(.L_x_10882) ;  /* 0x0000000000081947 */ /* 0x002fea0003800000 */
[----:B------:R-:W1:Y:S02]  /*a980*/  SYNCS.PHASECHK.TRANS64.TRYWAIT P1, [UR6+0x2d850], R0 ;  /* 0x02d85000ff0075a7 */ /* 0x000e640008020146 */
[----:B-1----:R-:W-:Y:S05]  /*a990*/  @!P1 BRA `(.L_x_10885) ;  /* 0x0000009400e09947 */ /* 0x002fea0003800000 */
.L_x_10882:
        /* <DEDUP_REMOVED lines=70> */
.L_x_10886:
[----:B------:R-:W-:Y:S01]  /*ae00*/  UISETP.NE.AND UP1, UPT, UR51, URZ, UPT ;  /* 0x0000003f3300728c */ /* 0x000fe2000bf25270 */
[----:B------:R-:W-:Y:S01]  /*ae10*/  VIADD R4, R137, UR39 ;  /* 0x0000002789047c36 */ /* 0x000fe20008000000 */
[----:B------:R-:W1:Y:S01]  /*ae20*/  LDC R12, c[0x0][0x2f0] ;  /* 0x0000bc00ff0c7b82 */ /* 0x000e620000000800 */
[----:B------:R-:W-:Y:S02]  /*ae30*/  ULEA UR6, UR46, UR40, 0x3 ;  /* 0x000000282e067291 */ /* 0x000fe4000f8e183f */
[----:B------:R-:W-:Y:S01]  /*ae40*/  UISETP.NE.AND UP0, UPT, UR50, URZ, UPT ;  /* 0x0000003f3200728c */ /* 0x000fe2000bf05270 */
[----:B------:R-:W-:Y:S01]  /*ae50*/  PLOP3.LUT P1, PT, PT, PT, UP1, 0x80, 0x0 ;  /* 0x000000000000781c */ /* 0x000fe20003f2f018 */
[----:B------:R-:W-:Y:S01]  /*ae60*/  UIADD3 UR6, UR6, 0x2d840, URZ ;  /* 0x0002d84006067890 */ /* 0x000fe2000fffe03f */
[----:B------:R-:W-:-:S03]  /*ae70*/  PLOP3.LUT P2, PT, PT, PT, UP1, 0x80, 0x0 ;  /* 0x000000000000781c */ /* 0x000fc60003f4f018 */
        /* <DEDUP_REMOVED lines=13> */
[----:B------:R-:W-:-:S04]  /*af50*/  VIADD R9, R9, -UR54 ;  /* 0x8000003609097c36 */ /* 0x000fc80008000000 */
[C---:B------:R-:W-:Y:S02]  /*af60*/  VIADD R11, R9.reuse, UR35 ;  /* 0x00000023090b7c36 */ /* 0x040fe40008000000 */
[----:B------:R-:W-:Y:S02]  /*af70*/  VIADD R10, R9, UR6 ;  /* 0x00000006090a7c36 */ /* 0x000fe40008000000 */
[----:B0-----:R-:W-:Y:S02]  /*af80*/  IMAD.IADD R9, R11, 0x1, R13 ;  /* 0x000000010b097824 */ /* 0x001fe400078e020d */
        /* <DEDUP_REMOVED lines=15> */
.L_x_10889:
[----:B------:R-:W-:-:S05]  /*b080*/  IMAD.U32 R20, RZ, RZ, UR34 ;  /* 0x00000022ff147e24 */ /* 0x000fca000f8e00ff */
[----:B------:R-:W-:-:S13]  /*b090*/  ISETP.NE.AND P1, PT, R20, 0x1, PT ;  /* 0x000000011400780c */ /* 0x000fda0003f25270 */
[----:B------:R-:W0:Y:S02]  /*b0a0*/  @P1 LDC.64 R14, c[0x0][0x9e8] ;  /* 0x00027a00ff0e1b82 */ /* 0x000e240000000a00 */
[----:B0-----:R-:W-:-:S05]  /*b0b0*/  @P1 IMAD.HI.U32 R14, R13, R14, RZ ;  /* 0x0000000e0d0e1227 */ /* 0x001fca00078e00ff */
[----:B------:R-:W-:-:S07]  /*b0c0*/  @P1 SHF.R.U32.HI R13, RZ, R15, R14 ;  /* 0x0000000fff0d1219 */ /* 0x000fce000001160e */
.L_x_10890:
[----:B------:R-:W-:Y:S05]  /*b0d0*/  BSYNC B0 ;  /* 0x0000000000007941 */ /* 0x000fea0003800000 */
.L_x_10888:
[----:B------:R-:W-:-:S04]  /*b0e0*/  IMAD R13, R13, R20, -R0 ;  /* 0x000000140d0d7224 */ /* 0x000fc800078e0a00 */
[----:B------:R-:W-:-:S05]  /*b0f0*/  IMAD R13, R16, -0x2, R13 ;  /* 0xfffffffe100d7824 */ /* 0x000fca00078e020d */
[----:B------:R-:W-:Y:S02]  /*b100*/  VIADDMNMX R9, R13, R20, R9, PT ;  /* 0x000000140d097246 */ /* 0x000fe40003800109 */
[----:B------:R-:W-:-:S07]  /*b110*/  VIMNMX R8, R8, R13, !PT ;  /* 0x0000000d08087248 */ /* 0x000fce0007fe0100 */
.L_x_10887:
        /* <DEDUP_REMOVED lines=116> */
.L_x_10893:
[----:B------:R-:W-:-:S05]  /*b860*/  IMAD.U32 R4, RZ, RZ, UR34 ;  /* 0x00000022ff047e24 */ /* 0x000fca000f8e00ff */
[----:B------:R-:W-:-:S13]  /*b870*/  ISETP.NE.AND P2, PT, R4, 0x1, PT ;  /* 0x000000010400780c */ /* 0x000fda0003f45270 */
[----:B------:R-:W0:Y:S02]  /*b880*/  @P2 LDC.64 R8, c[0x0][0x9e8] ;  /* 0x00027a00ff082b82 */ /* 0x000e240000000a00 */
[----:B0-----:R-:W-:-:S05]  /*b890*/  @P2 IMAD.HI.U32 R8, R13, R8, RZ ;  /* 0x000000080d082227 */ /* 0x001fca00078e00ff */
[----:B------:R-:W-:-:S07]  /*b8a0*/  @P2 SHF.R.U32.HI R13, RZ, R9, R8 ;  /* 0x00000009ff0d2219 */ /* 0x000fce0000011608 */
.L_x_10894:
[----:B------:R-:W-:Y:S05]  /*b8b0*/  BSYNC B0 ;  /* 0x0000000000007941 */ /* 0x000fea0003800000 */
.L_x_10892:
[----:B------:R-:W-:-:S04]  /*b8c0*/  IMAD R13, R13, R4, -R0 ;  /* 0x000000040d0d7224 */ /* 0x000fc800078e0a00 */
[----:B------:R-:W-:-:S05]  /*b8d0*/  IMAD R13, R16, -0x2, R13 ;  /* 0xfffffffe100d7824 */ /* 0x000fca00078e020d */
[----:B------:R-:W-:Y:S02]  /*b8e0*/  VIADDMNMX R11, R13, R4, R11, PT ;  /* 0x000000040d0b7246 */ /* 0x000fe4000380010b */
[----:B------:R-:W-:-:S07]  /*b8f0*/  VIMNMX R10, R10, R13, !PT ;  /* 0x0000000d0a0a7248 */ /* 0x000fce0007fe0100 */
.L_x_10891:
        /* <DEDUP_REMOVED lines=115> */
[----:B------:R0:W-:Y:S01]  /*c030*/  MUFU.EX2 R20, R36 ;  /* 0x0000002400147308 */ /* 0x0001e20000000800 */
        /* <DEDUP_REMOVED lines=23> */
[----:B------:R-:W-:Y:S01]  /*c1b0*/  MUFU.EX2 R28, R44 ;  /* 0x0000002c001c7308 */ /* 0x000fe20000000800 */
[----:B------:R-:W-:Y:S02]  /*c1c0*/  ISETP.LT.OR P5, PT, R11, 0x59, P5 ;  /* 0x000000590b00780c */ /* 0x000fe40002fa1670 */
[----:B------:R-:W-:Y:S02]  /*c1d0*/  FMNMX.FTZ R32, R54, R33, !PT ;  /* 0x0000002136207209 */ /* 0x000fe40007810000 */
[----:B------:R-:W-:-:S02]  /*c1e0*/  FSEL R67, R67, -INF , !P3 ;  /* 0xff80000043437808 */ /* 0x000fc40005800000 */
[----:B------:R-:W-:Y:S01]  /*c1f0*/  FMNMX.FTZ R33, R55, R32, !PT ;  /* 0x0000002037217209 */ /* 0x000fe20007810000 */
[----:B------:R-:W-:Y:S01]  /*c200*/  MUFU.EX2 R9, R9 ;  /* 0x0000000900097308 */ /* 0x000fe20000000800 */
[----:B------:R-:W-:Y:S02]  /*c210*/  ISETP.GT.AND P2, PT, R10, 0x60, P1 ;  /* 0x000000600a00780c */ /* 0x000fe40000f44270 */
[----:B0-----:R-:W-:Y:S01]  /*c220*/  FMNMX.FTZ R36, R58, R33, !PT ;  /* 0x000000213a247209 */ /* 0x001fe20007810000 */
[--C-:B------:R-:W-:Y:S01]  /*c230*/  FFMA.FTZ R33, R49, UR33, -R4.reuse ;  /* 0x0000002131217c23 */ /* 0x100fe20008010804 */
[----:B------:R-:W-:Y:S01]  /*c240*/  FSEL R70, R70, -INF , !P5 ;  /* 0xff80000046467808 */ /* 0x000fe20006800000 */
[--C-:B------:R-:W-:Y:S01]  /*c250*/  FFMA.FTZ R49, R65, UR33, -R4.reuse ;  /* 0x0000002141317c23 */ /* 0x100fe20008010804 */
[----:B------:R-:W-:Y:S01]  /*c260*/  FMNMX.FTZ R37, R59, R36, !PT ;  /* 0x000000243b257209 */ /* 0x000fe20007810000 */
[----:B------:R0:W-:Y:S01]  /*c270*/  MUFU.EX2 R32, R48 ;  /* 0x0000003000207308 */ /* 0x0001e20000000800 */
[----:B------:R-:W-:Y:S01]  /*c280*/  ISETP.LT.OR P4, PT, R11, 0x5a, P4 ;  /* 0x0000005a0b00780c */ /* 0x000fe20002781670 */
[----:B------:R-:W-:Y:S01]  /*c290*/  FFMA.FTZ R65, R81, UR33, -R4 ;  /* 0x0000002151417c23 */ /* 0x000fe20008010804 */
[----:B------:R-:W-:-:S02]  /*c2a0*/  FMNMX.FTZ R36, R62, R37, !PT ;  /* 0x000000253e247209 */ /* 0x000fc40007810000 */
[----:B------:R-:W-:Y:S02]  /*c2b0*/  ISETP.GT.AND P3, PT, R10, 0x61, P1 ;  /* 0x000000610a00780c */ /* 0x000fe40000f64270 */
[----:B------:R-:W-:Y:S01]  /*c2c0*/  FMNMX.FTZ R37, R63, R36, !PT ;  /* 0x000000243f257209 */ /* 0x000fe20007810000 */
[----:B------:R-:W-:Y:S01]  /*c2d0*/  MUFU.EX2 R12, R12 ;  /* 0x0000000c000c7308 */ /* 0x000fe20000000800 */
[----:B------:R-:W-:Y:S01]  /*c2e0*/  ISETP.LT.OR P2, PT, R11, 0x61, P2 ;  /* 0x000000610b00780c */ /* 0x000fe20001741670 */
[--C-:B0-----:R-:W-:Y:S01]  /*c2f0*/  FFMA.FTZ R48, R64, UR33, -R4.reuse ;  /* 0x0000002140307c23 */ /* 0x101fe20008010804 */
[----:B------:R-:W-:Y:S01]  /*c300*/  FMNMX.FTZ R40, R66, R37, !PT ;  /* 0x0000002542287209 */ /* 0x000fe20007810000 */
[--C-:B------:R-:W-:Y:S01]  /*c310*/  FFMA.FTZ R37, R53, UR33, -R4.reuse ;  /* 0x0000002135257c23 */ /* 0x100fe20008010804 */
[----:B------:R-:W-:Y:S01]  /*c320*/  FSEL R71, R71, -INF , !P4 ;  /* 0xff80000047477808 */ /* 0x000fe20006000000 */
[--C-:B------:R-:W-:Y:S01]  /*c330*/  FFMA.FTZ R53, R69, UR33, -R4.reuse ;  /* 0x0000002145357c23 */ /* 0x100fe20008010804 */
[----:B------:R-:W-:Y:S01]  /*c340*/  FMNMX.FTZ R41, R67, R40, !PT ;  /* 0x0000002843297209 */ /* 0x000fe20007810000 */
[----:B------:R0:W-:Y:S01]  /*c350*/  MUFU.EX2 R36, R52 ;  /* 0x0000003400247308 */ /* 0x0001e20000000800 */
[----:B------:R-:W-:Y:S01]  /*c360*/  ISETP.GT.AND P5, PT, R10, 0x68, P1 ;  /* 0x000000680a00780c */ /* 0x000fe20000fa4270 */
[----:B------:R-:W-:Y:S01]  /*c370*/  FFMA.FTZ R64, R80, UR33, -R4 ;  /* 0x0000002150407c23 */ /* 0x000fe20008010804 */
[----:B------:R-:W-:-:S02]  /*c380*/  FMNMX.FTZ R40, R70, R41, !PT ;  /* 0x0000002946287209 */ /* 0x000fc40007810000 */
[----:B------:R-:W-:Y:S02]  /*c390*/  FSEL R74, R74, -INF , !P2 ;  /* 0xff8000004a4a7808 */ /* 0x000fe40005000000 */
[----:B------:R-:W-:Y:S01]  /*c3a0*/  ISETP.LT.OR P3, PT, R11, 0x62, P3 ;  /* 0x000000620b00780c */ /* 0x000fe20001f61670 */
[----:B------:R-:W-:Y:S01]  /*c3b0*/  MUFU.EX2 R13, R13 ;  /* 0x0000000d000d7308 */ /* 0x000fe20000000800 */
[----:B------:R-:W-:Y:S01]  /*c3c0*/  FMNMX.FTZ R41, R71, R40, !PT ;  /* 0x0000002847297209 */ /* 0x000fe20007810000 */
[--C-:B0-----:R-:W-:Y:S01]  /*c3d0*/  FFMA.FTZ R52, R68, UR33, -R4.reuse ;  /* 0x0000002144347c23 */ /* 0x101fe20008010804 */
[----:B------:R-:W-:Y:S01]  /*c3e0*/  ISETP.GT.AND P4, PT, R10, 0x69, P1 ;  /* 0x000000690a00780c */ /* 0x000fe20000f84270 */
[--C-:B------:R-:W-:Y:S01]  /*c3f0*/  FFMA.FTZ R68, R84, UR33, -R4.reuse ;  /* 0x0000002154447c23 */ /* 0x100fe20008010804 */
[----:B------:R-:W-:Y:S02]  /*c400*/  ISETP.LT.OR P5, PT, R11, 0x69, P5 ;  /* 0x000000690b00780c */ /* 0x000fe40002fa1670 */
[----:B------:R-:W-:Y:S01]  /*c410*/  FSEL R75, R75, -INF , !P3 ;  /* 0xff8000004b4b7808 */ /* 0x000fe20005800000 */
[----:B------:R0:W-:Y:S01]  /*c420*/  MUFU.EX2 R40, R56 ;  /* 0x0000003800287308 */ /* 0x0001e20000000800 */
[----:B------:R-:W-:Y:S01]  /*c430*/  FMNMX.FTZ R44, R74, R41, !PT ;  /* 0x000000294a2c7209 */ /* 0x000fe20007810000 */
[--C-:B------:R-:W-:Y:S01]  /*c440*/  FFMA.FTZ R41, R57, UR33, -R4.reuse ;  /* 0x0000002139297c23 */ /* 0x100fe20008010804 */
[----:B------:R-:W-:Y:S01]  /*c450*/  ISETP.GT.AND P2, PT, R10, 0x70, P1 ;  /* 0x000000700a00780c */ /* 0x000fe20000f44270 */
[----:B------:R-:W-:Y:S01]  /*c460*/  FFMA.FTZ R57, R73, UR33, -R4 ;  /* 0x0000002149397c23 */ /* 0x000fe20008010804 */
[----:B------:R-:W-:-:S02]  /*c470*/  FSEL R78, R78, -INF , !P5 ;  /* 0xff8000004e4e7808 */ /* 0x000fc40006800000 */
[----:B------:R-:W-:Y:S01]  /*c480*/  ISETP.LT.OR P4, PT, R11, 0x6a, P4 ;  /* 0x0000006a0b00780c */ /* 0x000fe20002781670 */
[----:B------:R-:W-:Y:S01]  /*c490*/  MUFU.EX2 R14, R14 ;  /* 0x0000000e000e7308 */ /* 0x000fe20000000800 */
[----:B------:R-:W-:Y:S01]  /*c4a0*/  FMNMX.FTZ R45, R75, R44, !PT ;  /* 0x0000002c4b2d7209 */ /* 0x000fe20007810000 */
[--C-:B------:R-:W-:Y:S01]  /*c4b0*/  FFMA.FTZ R44, R60, UR33, -R4.reuse ;  /* 0x000000213c2c7c23 */ /* 0x100fe20008010804 */
[----:B------:R-:W-:Y:S01]  /*c4c0*/  ISETP.GT.AND P3, PT, R10, 0x71, P1 ;  /* 0x000000710a00780c */ /* 0x000fe20000f64270 */
[--C-:B0-----:R-:W-:Y:S01]  /*c4d0*/  FFMA.FTZ R56, R72, UR33, -R4.reuse ;  /* 0x0000002148387c23 */ /* 0x101fe20008010804 */
[----:B------:R-:W-:Y:S01]  /*c4e0*/  ISETP.GT.AND P5, PT, R10, 0x78, P1 ;  /* 0x000000780a00780c */ /* 0x000fe20000fa4270 */
[----:B------:R-:W-:Y:S01]  /*c4f0*/  FFMA.FTZ R60, R76, UR33, -R4 ;  /* 0x000000214c3c7c23 */ /* 0x000fe20008010804 */
[----:B------:R-:W-:Y:S01]  /*c500*/  ISETP.GT.AND P1, PT, R10, 0x79, P1 ;  /* 0x000000790a00780c */ /* 0x000fe20000f24270 */
        /* <DEDUP_REMOVED lines=183> */
.L_x_10895:
        /* <DEDUP_REMOVED lines=106> */
.L_x_10877:
[----:B------:R-:W-:Y:S06]  /*d720*/  BAR.ARV 0x8, 0x200 ;  /* 0x0208000000007b1d */ /* 0x000fec0000002000 */
[----:B------:R-:W-:Y:S05]  /*d730*/  @!P0 BRA `(.L_x_10897) ;  /* 0x0000000000048947 */ /* 0x000fea0003800000 */
[----:B------:R-:W-:Y:S01]  /*d740*/  BPT.TRAP 0x1 ;  /* 0x000000040000795c */ /* 0x000fe20000300000 */
.L_x_10897:
[----:B------:R-:W-:Y:S01]  /*d750*/  ULEA UR8, UR46, UR40, 0x3 ;  /* 0x000000282e087291 */ /* 0x000fe2000f8e183f */
[----:B------:R-:W-:-:S05]  /*d760*/  IMAD.U32 R5, RZ, RZ, UR47 ;  /* 0x0000002fff057e24 */ /* 0x000fca000f8e00ff */
[----:B------:R-:W-:-:S04]  /*d770*/  SHF.L.U32 R5, R5, 0x1f, RZ ;  /* 0x0000001f05057819 */ /* 0x000fc800000006ff */
[----:B------:R0:W1:Y:S01]  /*d780*/  SYNCS.PHASECHK.TRANS64.TRYWAIT P1, [UR8+0x2d850], R5 ;  /* 0x02d85005ff0075a7 */ /* 0x0000620008020148 */
[----:B------:R-:W-:Y:S05]  /*d790*/  @!P0 BRA `(.L_x_10898) ;  /* 0x0000000000048947 */ /* 0x000fea0003800000 */
[----:B------:R-:W-:Y:S01]  /*d7a0*/  BPT.TRAP 0x1 ;  /* 0x000000040000795c */ /* 0x000fe20000300000 */
.L_x_10898:
[----:B-1----:R-:W-:Y:S05]  /*d7b0*/  @P1 BRA `(.L_x_10899) ;  /* 0x0000000000081947 */ /* 0x002fea0003800000 */
[----:B------:R-:W1:Y:S02]  /*d7c0*/  SYNCS.PHASECHK.TRANS64.TRYWAIT P1, [UR8+0x2d850], R5 ;  /* 0x02d85005ff0075a7 */ /* 0x000e640008020148 */
[----:B-1----:R-:W-:Y:S05]  /*d7d0*/  @!P1 BRA `(.L_x_10900) ;  /* 0x0000006800689947 */ /* 0x002fea0003800000 */
.L_x_10899:
        /* <DEDUP_REMOVED lines=11> */
[----:B------:R-:W-:Y:S01]  /*d890*/  IMAD.U32 R12, RZ, RZ, UR33 ;  /* 0x00000021ff0c7e24 */ /* 0x000fe2000f8e00ff */
[----:B------:R-:W-:Y:S01]  /*d8a0*/  ULOP3.LUT UR9, UR40, 0x2000000, URZ, 0xfc, !UPT ;  /* 0x0200000028097892 */ /* 0x000fe2000f8efc3f */
[----:B------:R-:W-:-:S02]  /*d8b0*/  IMAD.MOV.U32 R36, RZ, RZ, -0x800000 ;  /* 0xff800000ff247424 */ /* 0x000fc400078e00ff */
[----:B------:R-:W-:Y:S01]  /*d8c0*/  IMAD.MOV.U32 R37, RZ, RZ, -0x800000 ;  /* 0xff800000ff257424 */ /* 0x000fe200078e00ff */
[----:B------:R-:W-:-:S07]  /*d8d0*/  UIMAD UR9, UR46, 0x600, UR9 ;  /* 0x000006002e0978a4 */ /* 0x000fce000f8e0209 */
[----:B------:R-:W-:Y:S02]  /*d8e0*/  UMOV UR6, UR9 ;  /* 0x0000000900067c82 */ /* 0x000fe40008000000 */
[----:B------:R-:W-:Y:S01]  /*d8f0*/  HGMMA.64x96x16.F32 R88, gdesc[UR4].tnspB, R88, gsb0 ;  /* 0x41600000045879f0 */ /* 0x000fe20008000858 */
[----:B------:R-:W-:Y:S01]  /*d900*/  UIADD3 UR4, UR36, 0x2, URZ ;  /* 0x0000000224047890 */ /* 0x000fe2000fffe03f */
[----:B-1----:R-:W-:Y:S01]  /*d910*/  FADD.FTZ R6, R6, R3 ;  /* 0x0000000306067221 */ /* 0x002fe20000010000 */
[----:B------:R-:W-:Y:S01]  /*d920*/  UIADD3 UR6, UR9, 0x40, URZ ;  /* 0x0000004009067890 */ /* 0x000fe2000fffe03f */
[----:B------:R-:W-:Y:S01]  /*d930*/  IMAD.U32 R3, RZ, RZ, UR33 ;  /* 0x00000021ff037e24 */ /* 0x000fe2000f8e00ff */
[----:B------:R-:W-:Y:S01]  /*d940*/  UMOV UR5, 0x40000040 ;  /* 0x4000004000057882 */ /* 0x000fe20000000000 */
[----:B------:R-:W-:Y:S01]  /*d950*/  UMOV UR7, 0x80000020 ;  /* 0x8000002000077882 */ /* 0x000fe20000000000 */
[----:B0-----:R-:W-:Y:S01]  /*d960*/  FADD.FTZ R7, R5, R2 ;  /* 0x0000000205077221 */ /* 0x001fe20000010000 */
        /* <DEDUP_REMOVED lines=65> */
.L_x_10901:
        /* <DEDUP_REMOVED lines=23> */
[----:B------:R-:W-:Y:S01]  /*def0*/  USEL UR4, URZ, 0x1, UP0 ;  /* 0x000000013f047887 */ /* 0x000fe20008000000 */
        /* <DEDUP_REMOVED lines=29> */
[----:B------:R-:W-:Y:S01]  /*e0d0*/  PLOP3.LUT P0, PT, PT, PT, PT, 0x8, 0x0 ;  /* 0x000000000000781c */ /* 0x000fe20003f0e170 */
[----:B------:R-:W-:Y:S01]  /*e0e0*/  FMUL.FTZ R48, R135, R48 ;  /* 0x0000003087307220 */ /* 0x000fe20000410000 */
[----:B------:R-:W-:-:S02]  /*e0f0*/  UIADD3 UR48, UR48, 0x1, URZ ;  /* 0x0000000130307890 */ /* 0x000fc4000fffe03f */
[----:B------:R-:W-:Y:S02]  /*e100*/  USEL UR46, UR46, URZ, UP0 ;  /* 0x0000003f2e2e7287 */ /* 0x000fe40008000000 */
[----:B------:R-:W-:-:S12]  /*e110*/  ULOP3.LUT UR47, UR47, UR4, URZ, 0x3c, !UPT ;  /* 0x000000042f2f7292 */ /* 0x000fd8000f8e3c3f */
.L_x_10823:
        /* <DEDUP_REMOVED lines=10> */
[----:B------:R-:W-:-:S07]  /*e1c0*/  IMAD R3, R144, 0x20, R140 ;  /* 0x0000002090037824 */ /* 0x000fce00078e028c */
[----:B------:R-:W-:Y:S01]  /*e1d0*/  BAR.SYNC.DEFER_BLOCKING 0x1, 0x180 ;  /* 0x0046000000007b1d */ /* 0x000fe20000010000 */
[----:B------:R-:W-:Y:S01]  /*e1e0*/  USHF.R.S32.HI UR10, URZ, 0x1f, UR38 ;  /* 0x0000001f3f0a7899 */ /* 0x000fe20008011426 */
[----:B------:R-:W-:Y:S01]  /*e1f0*/  VIADD R52, R137, UR39 ;  /* 0x0000002789347c36 */ /* 0x000fe20008000000 */
[----:B------:R-:W-:Y:S01]  /*e200*/  USHF.R.S32.HI UR12, URZ, 0x1f, UR45 ;  /* 0x0000001f3f0c7899 */ /* 0x000fe2000801142d */
[----:B------:R-:W-:-:S04]  /*e210*/  F2FP.F16.F32.PACK_AB R6, R93, R6 ;  /* 0x000000065d06723e */ /* 0x000fc800000000ff */
[----:B------:R-:W1:Y:S01]  /*e220*/  LDC R0, c[0x0][0xbe8] ;  /* 0x0002fa00ff007b82 */ /* 0x000e620000000800 */
[----:B------:R-:W-:Y:S01]  /*e230*/  ULDC.64 UR8, c[0x0][0xb90] ;  /* 0x0002e40000087ab9 */ /* 0x000fe20000000a00 */
[----:B------:R-:W-:Y:S02]  /*e240*/  F2FP.F16.F32.PACK_AB R26, R125, R26 ;  /* 0x0000001a7d1a723e */ /* 0x000fe400000000ff */
[----:B------:R-:W-:Y:S02]  /*e250*/  F2FP.F16.F32.PACK_AB R27, R46, R27 ;  /* 0x0000001b2e1b723e */ /* 0x000fe400000000ff */
[----:B------:R-:W-:Y:S02]  /*e260*/  F2FP.F16.F32.PACK_AB R28, R129, R28 ;  /* 0x0000001c811c723e */ /* 0x000fe400000000ff */
[----:B------:R-:W-:Y:S02]  /*e270*/  F2FP.F16.F32.PACK_AB R29, R44, R29 ;  /* 0x0000001d2c1d723e */ /* 0x000fe400000000ff */
[----:B------:R-:W-:-:S02]  /*e280*/  F2FP.F16.F32.PACK_AB R30, R133, R30 ;  /* 0x0000001e851e723e */ /* 0x000fc400000000ff */
[----:B------:R-:W-:Y:S01]  /*e290*/  F2FP.F16.F32.PACK_AB R31, R48, R31 ;  /* 0x0000001f301f723e */ /* 0x000fe200000000ff */
[----:B------:R-:W-:Y:S01]  /*e2a0*/  UMOV UR6, UR40 ;  /* 0x0000002800067c82 */ /* 0x000fe20008000000 */
[----:B0-----:R-:W-:Y:S01]  /*e2b0*/  UMOV UR7, UR5 ;  /* 0x0000000500077c82 */ /* 0x001fe20008000000 */
[----:B------:R-:W-:Y:S01]  /*e2c0*/  UIMAD UR5, UR10, UR8, URZ ;  /* 0x000000080a0572a4 */ /* 0x000fe2000f8e023f */
[----:B------:R-:W-:Y:S02]  /*e2d0*/  IMAD.U32 R40, RZ, RZ, UR6 ;  /* 0x00000006ff287e24 */ /* 0x000fe4000f8e00ff */
[----:B------:R-:W-:Y:S01]  /*e2e0*/  IMAD.U32 R41, RZ, RZ, UR7 ;  /* 0x00000007ff297e24 */ /* 0x000fe2000f8e00ff */
[----:B------:R-:W-:Y:S02]  /*e2f0*/  UIMAD.WIDE.U32 UR6, UR38, UR8, URZ ;  /* 0x00000008260672a5 */ /* 0x000fe4000f8e003f */
[----:B------:R-:W-:Y:S01]  /*e300*/  UIMAD UR5, UR38, UR9, UR5 ;  /* 0x00000009260572a4 */ /* 0x000fe2000f8e0205 */
[----:B------:R-:W-:-:S02]  /*e310*/  IMAD.WIDE R4, R148, 0x2, R40 ;  /* 0x0000000294047825 */ /* 0x000fc400078e0228 */
[----:B------:R-:W-:Y:S01]  /*e320*/  ULDC.64 UR8, c[0x0][0xb98] ;  /* 0x0002e60000087ab9 */ /* 0x000fe20000000a00 */
[----:B------:R-:W-:Y:S01]  /*e330*/  UIADD3 UR7, UR7, UR5, URZ ;  /* 0x0000000507077290 */ /* 0x000fe2000fffe03f */
[----:B------:R-:W-:Y:S01]  /*e340*/  IMAD.WIDE R40, R3, 0x2, R40 ;  /* 0x0000000203287825 */ /* 0x000fe200078e0228 */
[C---:B------:R-:W-:Y:S01]  /*e350*/  IADD3 R35, P1, R4.reuse, 0x6000, RZ ;  /* 0x0000600004237810 */ /* 0x040fe20007f3e0ff */
[----:B------:R-:W-:Y:S01]  /*e360*/  UIMAD UR5, UR12, UR8, URZ ;  /* 0x000000080c0572a4 */ /* 0x000fe2000f8e023f */
[C---:B------:R-:W-:Y:S01]  /*e370*/  LOP3.LUT R3, R4.reuse, 0x180, RZ, 0xc0, !PT ;  /* 0x0000018004037812 */ /* 0x040fe200078ec0ff */
[----:B------:R-:W-:Y:S01]  /*e380*/  UIMAD.WIDE.U32 UR6, UR45, UR8, UR6 ;  /* 0x000000082d0672a5 */ /* 0x000fe2000f8e0006 */
[----:B------:R-:W-:Y:S01]  /*e390*/  IADD3 R8, P3, R4, 0x3000, RZ ;  /* 0x0000300004087810 */ /* 0x000fe20007f7e0ff */
[--C-:B------:R-:W-:Y:S01]  /*e3a0*/  IMAD.X R25, RZ, RZ, R5.reuse, P1 ;  /* 0x000000ffff197224 */ /* 0x100fe200008e0605 */
[----:B-1----:R-:W-:Y:S01]  /*e3b0*/  ISETP.NE.AND P1, PT, R0, 0x1, PT ;  /* 0x000000010000780c */ /* 0x002fe20003f25270 */
[----:B------:R-:W-:Y:S01]  /*e3c0*/  UIMAD UR5, UR45, UR9, UR5 ;  /* 0x000000092d0572a4 */ /* 0x000fe2000f8e0205 */
[----:B------:R-:W-:Y:S01]  /*e3d0*/  SHF.R.U64 R3, R3, 0x3, RZ ;  /* 0x0000000303037819 */ /* 0x000fe200000012ff */
[----:B------:R-:W-:Y:S01]  /*e3e0*/  IMAD.X R13, RZ, RZ, R5, P3 ;  /* 0x000000ffff0d7224 */ /* 0x000fe200018e0605 */
[C---:B------:R-:W-:Y:S01]  /*e3f0*/  IADD3 R21, P4, R4.reuse, 0x20, RZ ;  /* 0x0000002004157810 */ /* 0x040fe20007f9e0ff */
[----:B------:R-:W-:Y:S01]  /*e400*/  ULDC.64 UR8, c[0x0][0xae8] ;  /* 0x0002ba0000087ab9 */ /* 0x000fe20000000a00 */
[----:B------:R-:W-:-:S02]  /*e410*/  IADD3 R15, P0, R4, 0x6020, RZ ;  /* 0x00006020040f7810 */ /* 0x000fc40007f1e0ff */
[----:B------:R-:W-:Y:S01]  /*e420*/  IADD3 R33, P2, R4, 0x3020, RZ ;  /* 0x0000302004217810 */ /* 0x000fe20007f5e0ff */
[--C-:B------:R-:W-:Y:S01]  /*e430*/  IMAD.X R9, RZ, RZ, R5.reuse, P4 ;  /* 0x000000ffff097224 */ /* 0x100fe200020e0605 */
[----:B------:R-:W-:Y:S02]  /*e440*/  LOP3.LUT R4, R3, R4, RZ, 0x3c, !PT ;  /* 0x0000000403047212 */ /* 0x000fe400078e3cff */
[----:B------:R-:W-:Y:S01]  /*e450*/  LOP3.LUT R12, R35, 0x180, RZ, 0xc0, !PT ;  /* 0x00000180230c7812 */ /* 0x000fe200078ec0ff */
[----:B------:R-:W0:Y:S01]  /*e460*/  @P1 LDC R45, c[0x0][0xbec] ;  /* 0x0002fb00ff2d1b82 */ /* 0x000e220000000800 */
[----:B------:R-:W-:Y:S01]  /*e470*/  LOP3.LUT R3, R8, 0x180, RZ, 0xc0, !PT ;  /* 0x0000018008037812 */ /* 0x000fe200078ec0ff */
[----:B------:R-:W-:Y:S01]  /*e480*/  IMAD.X R11, RZ, RZ, R5, P2 ;  /* 0x000000ffff0b7224 */ /* 0x000fe200010e0605 */
[----:B------:R-:W-:Y:S02]  /*e490*/  LOP3.LUT R2, R21, 0x180, RZ, 0xc0, !PT ;  /* 0x0000018015027812 */ /* 0x000fe400078ec0ff */
[----:B------:R-:W-:-:S02]  /*e4a0*/  SHF.R.U64 R12, R12, 0x3, RZ ;  /* 0x000000030c0c7819 */ /* 0x000fc400000012ff */
[----:B------:R-:W-:Y:S01]  /*e4b0*/  SHF.R.U64 R3, R3, 0x3, RZ ;  /* 0x0000000303037819 */ /* 0x000fe200000012ff */
[----:B------:R-:W1:Y:S01]  /*e4c0*/  @P1 LDC R50, c[0x0][0xbf0] ;  /* 0x0002fc00ff321b82 */ /* 0x000e620000000800 */
[----:B------:R-:W-:Y:S02]  /*e4d0*/  SHF.R.U64 R2, R2, 0x3, RZ ;  /* 0x0000000302027819 */ /* 0x000fe400000012ff */
[----:B------:R-:W-:Y:S02]  /*e4e0*/  IADD3 R43, P5, R40, 0x7800, RZ ;  /* 0x00007800282b7810 */ /* 0x000fe40007fbe0ff */
[----:B------:R-:W-:Y:S02]  /*e4f0*/  LOP3.LUT R24, R12, R35, RZ, 0x3c, !PT ;  /* 0x000000230c187212 */ /* 0x000fe400078e3cff */
[----:B------:R-:W-:Y:S02]  /*e500*/  LOP3.LUT R14, R15, 0x180, RZ, 0xc0, !PT ;  /* 0x000001800f0e7812 */ /* 0x000fe400078ec0ff */
[----:B------:R-:W-:-:S02]  /*e510*/  LOP3.LUT R12, R3, R8, RZ, 0x3c, !PT ;  /* 0x00000008030c7212 */ /* 0x000fc400078e3cff */
[----:B------:R-:W-:Y:S02]  /*e520*/  LOP3.LUT R8, R2, R21, RZ, 0x3c, !PT ;  /* 0x0000001502087212 */ /* 0x000fe400078e3cff */
[----:B------:R-:W-:Y:S02]  /*e530*/  LOP3.LUT R2, R43, 0x180, RZ, 0xc0, !PT ;  /* 0x000001802b027812 */ /* 0x000fe400078ec0ff */
[----:B------:R-:W-:Y:S01]  /*e540*/  SHF.R.U64 R14, R14, 0x3, RZ ;  /* 0x000000030e0e7819 */ /* 0x000fe200000012ff */
[----:B0-----:R-:W-:Y:S01]  /*e550*/  @P1 IMAD.HI.U32 R45, R52, R45, RZ ;  /* 0x0000002d342d1227 */ /* 0x001fe200078e00ff */
[----:B------:R-:W-:Y:S02]  /*e560*/  SHF.R.U64 R2, R2, 0x3, RZ ;  /* 0x0000000302027819 */ /* 0x000fe400000012ff */
[----:B------:R-:W-:Y:S01]  /*e570*/  LOP3.LUT R14, R14, R15, RZ, 0x3c, !PT ;  /* 0x0000000f0e0e7212 */ /* 0x000fe200078e3cff */
[----:B------:R-:W-:Y:S01]  /*e580*/  IMAD.X R15, RZ, RZ, R5, P0 ;  /* 0x000000ffff0f7224 */ /* 0x000fe200000e0605 */
[----:B------:R-:W-:-:S02]  /*e590*/  IADD3 R39, P0, R40, 0x1800, RZ ;  /* 0x0000180028277810 */ /* 0x000fc40007f1e0ff */
[----:B------:R-:W-:Y:S01]  /*e5a0*/  LOP3.LUT R2, R2, R43, RZ, 0x3c, !PT ;  /* 0x0000002b02027212 */ /* 0x000fe200078e3cff */
[----:B------:R-:W-:Y:S01]  /*e5b0*/  IMAD.MOV.U32 R43, RZ, RZ, R52 ;  /* 0x000000ffff2b7224 */ /* 0x000fe200078e0034 */
[----:B-1----:R-:W-:Y:S02]  /*e5c0*/  @P1 SHF.R.U32.HI R43, RZ, R50, R45 ;  /* 0x00000032ff2b1219 */ /* 0x002fe4000001162d */
[----:B------:R-:W-:Y:S02]  /*e5d0*/  LOP3.LUT R38, R39, 0x180, RZ, 0xc0, !PT ;  /* 0x0000018027267812 */ /* 0x000fe400078ec0ff */
[----:B------:R-:W-:Y:S01]  /*e5e0*/  MOV R47, R4 ;  /* 0x00000004002f7202 */ /* 0x000fe20000000f00 */
[----:B------:R-:W-:Y:S01]  /*e5f0*/  IMAD.MOV R45, RZ, RZ, -R43 ;  /* 0x000000ffff2d7224 */ /* 0x000fe200078e0a2b */
[----:B------:R-:W-:Y:S02]  /*e600*/  LOP3.LUT R10, R33, 0x180, RZ, 0xc0, !PT ;  /* 0x00000180210a7812 */ /* 0x000fe400078ec0ff */
[----:B------:R-:W-:-:S02]  /*e610*/  F2FP.F16.F32.PACK_AB R4, R42, R7 ;  /* 0x000000072a04723e */ /* 0x000fc400000000ff */
[----:B------:R-:W-:Y:S02]  /*e620*/  SHF.R.U64 R38, R38, 0x3, RZ ;  /* 0x0000000326267819 */ /* 0x000fe400000012ff */
[----:B------:R-:W-:Y:S02]  /*e630*/  F2FP.F16.F32.PACK_AB R5, R91, R90 ;  /* 0x0000005a5b05723e */ /* 0x000fe400000000ff */
[----:B------:R-:W-:Y:S02]  /*e640*/  F2FP.F16.F32.PACK_AB R7, R95, R94 ;  /* 0x0000005e5f07723e */ /* 0x000fe400000000ff */
[----:B------:R-:W-:Y:S01]  /*e650*/  MOV R57, R14 ;  /* 0x0000000e00397202 */ /* 0x000fe20000000f00 */
[----:B------:R-:W-:Y:S01]  /*e660*/  IMAD R15, R0, R45, R52 ;  /* 0x0000002d000f7224 */ /* 0x000fe200078e0234 */
[----:B------:R-:W-:Y:S01]  /*e670*/  SHF.R.U64 R10, R10, 0x3, RZ ;  /* 0x000000030a0a7819 */ /* 0x000fe200000012ff */
[----:B------:R0:W-:Y:S01]  /*e680*/  STSM.16.M88.4 [R47], R4 ;  /* 0x000000042f007844 */ /* 0x0001e20000000200 */
[----:B------:R-:W-:Y:S01]  /*e690*/  LOP3.LUT R38, R38, R39, RZ, 0x3c, !PT ;  /* 0x0000002726267212 */ /* 0x000fe200078e3cff */
[----:B------:R-:W-:Y:S01]  /*e6a0*/  IMAD.X R39, RZ, RZ, R41, P0 ;  /* 0x000000ffff277224 */ /* 0x000fe200000e0629 */
[----:B------:R-:W-:Y:S01]  /*e6b0*/  MOV R62, R24 ;  /* 0x00000018003e7202 */ /* 0x000fe20000000f00 */
[----:B------:R-:W-:Y:S01]  /*e6c0*/  IMAD.U32 R25, RZ, RZ, UR5 ;  /* 0x00000005ff197e24 */ /* 0x000fe2000f8e00ff */
[----:B------:R-:W-:Y:S01]  /*e6d0*/  SHF.R.S32.HI R14, RZ, 0x1f, R43 ;  /* 0x0000001fff0e7819 */ /* 0x000fe2000001142b */
[----:B------:R-:W-:Y:S01]  /*e6e0*/  ULDC UR5, c[0x0][0xa88] ;  /* 0x0002a20000057ab9 */ /* 0x000fe20000000800 */
[----:B------:R-:W-:Y:S01]  /*e6f0*/  LOP3.LUT R10, R10, R33, RZ, 0x3c, !PT ;  /* 0x000000210a0a7212 */ /* 0x000fe200078e3cff */
[----:B------:R-:W-:Y:S01]  /*e700*/  IMAD R56, R0, UR5, RZ ;  /* 0x0000000500387c24 */ /* 0x000fe2000f8e02ff */
[----:B------:R-:W-:-:S02]  /*e710*/  IADD3 R33, P3, R40, 0x4800, RZ ;  /* 0x0000480028217810 */ /* 0x000fc40007f7e0ff */
[----:B------:R-:W-:Y:S02]  /*e720*/  IADD3 R35, P2, R40, 0x3000, RZ ;  /* 0x0000300028237810 */ /* 0x000fe40007f5e0ff */
[----:B------:R-:W-:Y:S02]  /*e730*/  LOP3.LUT R32, R33, 0x180, RZ, 0xc0, !PT ;  /* 0x0000018021207812 */ /* 0x000fe400078ec0ff */
[----:B------:R-:W-:Y:S02]  /*e740*/  LOP3.LUT R34, R35, 0x180, RZ, 0xc0, !PT ;  /* 0x0000018023227812 */ /* 0x000fe400078ec0ff */
[----:B0-----:R-:W-:Y:S02]  /*e750*/  IADD3 R4, P0, R43, UR6, RZ ;  /* 0x000000062b047c10 */ /* 0x001fe4000ff1e0ff */
[----:B------:R-:W-:Y:S02]  /*e760*/  SHF.R.S32.HI R6, RZ, 0x1f, R15 ;  /* 0x0000001fff067819 */ /* 0x000fe4000001140f */
[----:B------:R-:W-:Y:S01]  /*e770*/  IADD3.X R5, R14, UR7, R25, P0, !PT ;  /* 0x000000070e057c10 */ /* 0x000fe200087fe419 */
[----:B------:R-:W-:Y:S01]  /*e780*/  ULDC.64 UR6, c[0x0][0xb88] ;  /* 0x0002e20000067ab9 */ /* 0x000fe20000000a00 */
[----:B------:R-:W-:Y:S01]  /*e790*/  SHF.R.U64 R32, R32, 0x3, RZ ;  /* 0x0000000320207819 */ /* 0x000fe200000012ff */
[----:B------:R-:W-:Y:S01]  /*e7a0*/  IMAD R6, R6, UR6, RZ ;  /* 0x0000000606067c24 */ /* 0x000fe2000f8e02ff */
[----:B------:R-:W-:Y:S01]  /*e7b0*/  MOV R63, R10 ;  /* 0x0000000a003f7202 */ /* 0x000fe20000000f00 */
[----:B------:R-:W-:Y:S01]  /*e7c0*/  IMAD.WIDE.U32 R4, R15, UR6, R4 ;  /* 0x000000060f047c25 */ /* 0x000fe2000f8e0004 */
[----:B------:R-:W-:-:S02]  /*e7d0*/  SHF.R.U64 R34, R34, 0x3, RZ ;  /* 0x0000000322227819 */ /* 0x000fc400000012ff */
[----:B------:R-:W-:Y:S01]  /*e7e0*/  LOP3.LUT R32, R32, R33, RZ, 0x3c, !PT ;  /* 0x0000002120207212 */ /* 0x000fe200078e3cff */
[----:B------:R-:W-:Y:S01]  /*e7f0*/  IMAD R15, R15, UR7, R6 ;  /* 0x000000070f0f7c24 */ /* 0x000fe2000f8e0206 */
[----:B------:R-:W-:Y:S01]  /*e800*/  ULDC.64 UR6, c[0x0][0xb50] ;  /* 0x0002d40000067ab9 */ /* 0x000fe20000000a00 */
[----:B------:R-:W-:Y:S01]  /*e810*/  VIADD R11, R147, UR39 ;  /* 0x00000027930b7c36 */ /* 0x000fe20008000000 */
[----:B------:R-:W-:Y:S01]  /*e820*/  LOP3.LUT P0, RZ, R145, 0x3, RZ, 0xc0, !PT ;  /* 0x0000000391ff7812 */ /* 0x000fe2000780c0ff */
[----:B------:R-:W-:Y:S01]  /*e830*/  IMAD.X R33, RZ, RZ, R41, P3 ;  /* 0x000000ffff217224 */ /* 0x000fe200018e0629 */
[----:B------:R-:W-:Y:S01]  /*e840*/  LEA R42, P3, R4, UR6, 0x2 ;  /* 0x00000006042a7c11 */ /* 0x000fe2000f8610ff */
[----:B------:R-:W-:Y:S01]  /*e850*/  VIADD R7, R11, 0x8 ;  /* 0x000000080b077836 */ /* 0x000fe20000000000 */
[----:B------:R-:W-:Y:S01]  /*e860*/  LOP3.LUT R34, R34, R35, RZ, 0x3c, !PT ;  /* 0x0000002322227212 */ /* 0x000fe200078e3cff */
[----:B------:R-:W-:Y:S01]  /*e870*/  IMAD.IADD R5, R5, 0x1, R15 ;  /* 0x0000000105057824 */ /* 0x000fe200078e020f */
[----:B------:R-:W-:Y:S01]  /*e880*/  MOV R53, R8 ;  /* 0x0000000800357202 */ /* 0x000fe20000000f00 */
        /* <DEDUP_REMOVED lines=10> */
[----:B------:R-:W-:Y:S01]  /*e930*/  F2FP.F16.F32.PACK_AB R7, R103, R102 ;  /* 0x000000666707723e */ /* 0x000fe200000000ff */
[----:B------:R-:W1:Y:S01]  /*e940*/  SHFL.IDX PT, R61, R43, 0x1, 0x1c1f ;  /* 0x003c1f002b3d7f89 */ /* 0x000e6200000e0000 */
[----:B------:R-:W-:-:S02]  /*e950*/  MOV R52, R12 ;  /* 0x0000000c00347202 */ /* 0x000fc40000000f00 */
[----:B------:R-:W-:Y:S01]  /*e960*/  F2FP.F16.F32.PACK_AB R8, R105, R104 ;  /* 0x000000686908723e */ /* 0x000fe200000000ff */
[----:B------:R-:W-:Y:S01]  /*e970*/  STSM.16.M88.4 [R53], R4 ;  /* 0x0000000435007844 */ /* 0x000fe20000000200 */
        /* <DEDUP_REMOVED lines=8> */
[----:B------:R-:W-:Y:S02]  /*ea00*/  F2FP.F16.F32.PACK_AB R24, R121, R120 ;  /* 0x000000787918723e */ /* 0x000fe400000000ff */
[----:B------:R-:W-:Y:S01]  /*ea10*/  F2FP.F16.F32.PACK_AB R25, R123, R122 ;  /* 0x0000007a7b19723e */ /* 0x000fe200000000ff */
[----:B------:R2:W-:Y:S01]  /*ea20*/  STSM.16.M88.4 [R63], R12 ;  /* 0x0000000c3f007844 */ /* 0x0005e20000000200 */
[C---:B------:R-:W-:Y:S02]  /*ea30*/  LOP3.LUT R3, R40.reuse, 0x180, RZ, 0xc0, !PT ;  /* 0x0000018028037812 */ /* 0x040fe400078ec0ff */
[----:B------:R-:W-:Y:S01]  /*ea40*/  IADD3 R21, P4, R40, 0x6000, RZ ;  /* 0x0000600028157810 */ /* 0x000fe20007f9e0ff */
[----:B------:R3:W-:Y:S01]  /*ea50*/  STSM.16.M88.4 [R62], R24 ;  /* 0x000000183e007844 */ /* 0x0007e20000000200 */
[----:B------:R-:W-:Y:S01]  /*ea60*/  SHF.R.U64 R3, R3, 0x3, RZ ;  /* 0x0000000303037819 */ /* 0x000fe200000012ff */
[----:B------:R-:W-:Y:S01]  /*ea70*/  UIMAD UR5, UR10, UR8, URZ ;  /* 0x000000080a0572a4 */ /* 0x000fe2000f8e023f */
[----:B------:R-:W-:Y:S01]  /*ea80*/  LOP3.LUT R20, R21, 0x180, RZ, 0xc0, !PT ;  /* 0x0000018015147812 */ /* 0x000fe200078ec0ff */
[----:B------:R4:W-:Y:S01]  /*ea90*/  STSM.16.M88.4 [R57], R28 ;  /* 0x0000001c39007844 */ /* 0x0009e20000000200 */
[----:B------:R-:W-:Y:S01]  /*eaa0*/  LOP3.LUT R40, R3, R40, RZ, 0x3c, !PT ;  /* 0x0000002803287212 */ /* 0x000fe200078e3cff */
[--C-:B------:R-:W-:Y:S01]  /*eab0*/  IMAD.X R3, RZ, RZ, R41.reuse, P5 ;  /* 0x000000ffff037224 */ /* 0x100fe200028e0629 */
[----:B--2---:R-:W2:Y:S08]  /*eac0*/  @P1 LDC R15, c[0x0][0xbec] ;  /* 0x0002fb00ff0f1b82 */ /* 0x004eb00000000800 */
[----:B------:R-:W-:Y:S08]  /*ead0*/  BAR.SYNC.DEFER_BLOCKING 0x1, 0x180 ;  /* 0x0046000000007b1d */ /* 0x000ff00000010000 */
[----:B---3--:R-:W3:Y:S01]  /*eae0*/  @P1 LDC R25, c[0x0][0xbf0] ;  /* 0x0002fc00ff191b82 */ /* 0x008ee20000000800 */
[----:B------:R-:W-:Y:S01]  /*eaf0*/  IMAD R12, R143, 0x60, R144 ;  /* 0x000000608f0c7824 */ /* 0x000fe200078e0290 */
[----:B------:R-:W-:Y:S01]  /*eb00*/  UIMAD.WIDE.U32 UR6, UR38, UR8, URZ ;  /* 0x00000008260672a5 */ /* 0x000fe2000f8e003f */
[----:B------:R-:W-:Y:S01]  /*eb10*/  SHF.R.U64 R20, R20, 0x3, RZ ;  /* 0x0000000314147819 */ /* 0x000fe200000012ff */
[----:B------:R-:W-:Y:S01]  /*eb20*/  ULDC.64 UR10, c[0x0][0xaf0] ;  /* 0x0002bc00000a7ab9 */ /* 0x000fe20000000a00 */
[----:B------:R-:W-:Y:S01]  /*eb30*/  VIADD R14, R12, UR39 ;  /* 0x000000270c0e7c36 */ /* 0x000fe20008000000 */
[----:B------:R-:W-:Y:S01]  /*eb40*/  UIMAD UR5, UR38, UR9, UR5 ;  /* 0x00000009260572a4 */ /* 0x000fe2000f8e0205 */
[----:B------:R-:W-:Y:S01]  /*eb50*/  LOP3.LUT R20, R20, R21, RZ, 0x3c, !PT ;  /* 0x0000001514147212 */ /* 0x000fe200078e3cff */
[----:B------:R-:W-:Y:S01]  /*eb60*/  UIMAD UR8, UR12, UR10, URZ ;  /* 0x0000000a0c0872a4 */ /* 0x000fe2000f8e023f */
[----:B------:R-:W-:Y:S01]  /*eb70*/  IMAD.MOV.U32 R13, RZ, RZ, R14 ;  /* 0x000000ffff0d7224 */ /* 0x000fe200078e000e */
[----:B------:R-:W-:Y:S01]  /*eb80*/  UIADD3 UR7, UR7, UR5, URZ ;  /* 0x0000000507077290 */ /* 0x000fe2000fffe03f */
[----:B------:R-:W-:Y:S01]  /*eb90*/  IMAD.X R21, RZ, RZ, R41, P4 ;  /* 0x000000ffff157224 */ /* 0x000fe200020e0629 */
[----:B0-----:R4:W-:Y:S04]  /*eba0*/  @!P2 ST.E desc[UR52][R58.64], R36 ;  /* 0x000000243a00a985 */ /* 0x0019e8000c101934 */
[----:B-1----:R4:W-:Y:S04]  /*ebb0*/  @!P0 ST.E desc[UR52][R60.64], R37 ;  /* 0x000000253c008985 */ /* 0x0029e8000c101934 */
[----:B------:R2:W5:Y:S01]  /*ebc0*/  LD.E.128 R8, desc[UR52][R2.64] ;  /* 0x0000003402087980 */ /* 0x000562000c101d00 */
[----:B------:R-:W-:-:S02]  /*ebd0*/  UIMAD UR5, UR45, UR11, UR8 ;  /* 0x0000000b2d0572a4 */ /* 0x000fc4000f8e0208 */
[----:B------:R-:W-:Y:S01]  /*ebe0*/  UIMAD.WIDE.U32 UR6, UR45, UR10, UR6 ;  /* 0x0000000a2d0672a5 */ /* 0x000fe2000f8e0006 */
[----:B------:R-:W5:Y:S01]  /*ebf0*/  LD.E.128 R40, desc[UR52][R40.64] ;  /* 0x0000003428287980 */ /* 0x000f62000c101d00 */
[----:B------:R-:W-:-:S03]  /*ec00*/  ULDC.64 UR8, c[0x0][0xae0] ;  /* 0x0002b80000087ab9 */ /* 0x000fc60000000a00 */
[----:B------:R-:W5:Y:S01]  /*ec10*/  LD.E.128 R44, desc[UR52][R38.64] ;  /* 0x00000034262c7980 */ /* 0x000f62000c101d00 */
[----:B--2---:R-:W-:-:S03]  /*ec20*/  @P1 IMAD.HI.U32 R2, R14, R15, RZ ;  /* 0x0000000f0e021227 */ /* 0x004fc600078e00ff */
[----:B------:R-:W5:Y:S02]  /*ec30*/  LD.E.128 R48, desc[UR52][R34.64] ;  /* 0x0000003422307980 */ /* 0x000f64000c101d00 */
[----:B---3--:R-:W-:Y:S01]  /*ec40*/  @P1 SHF.R.U32.HI R13, RZ, R25, R2 ;  /* 0x00000019ff0d1219 */ /* 0x008fe20000011602 */
[----:B------:R-:W-:Y:S01]  /*ec50*/  UIADD3 UR5, UR7, UR5, URZ ;  /* 0x0000000507057290 */ /* 0x000fe2000fffe03f */
[----:B------:R-:W5:Y:S02]  /*ec60*/  LD.E.128 R4, desc[UR52][R32.64] ;  /* 0x0000003420047980 */ /* 0x000f64000c101d00 */
[--C-:B------:R-:W-:Y:S01]  /*ec70*/  SHF.R.S32.HI R12, RZ, 0x1f, R13.reuse ;  /* 0x0000001fff0c7819 */ /* 0x100fe2000001140d */
[----:B------:R-:W-:Y:S01]  /*ec80*/  IMAD.MOV R15, RZ, RZ, -R13 ;  /* 0x000000ffff0f7224 */ /* 0x000fe200078e0a0d */
[----:B------:R0:W5:Y:S01]  /*ec90*/  LD.E.128 R52, desc[UR52][R20.64] ;  /* 0x0000003414347980 */ /* 0x000162000c101d00 */
[----:B------:R-:W-:Y:S02]  /*eca0*/  IMAD.U32 R3, RZ, RZ, UR7 ;  /* 0x00000007ff037e24 */ /* 0x000fe4000f8e00ff */
[----:B------:R-:W-:Y:S01]  /*ecb0*/  IMAD R15, R0, R15, R14 ;  /* 0x0000000f000f7224 */ /* 0x000fe200078e020e */
[----:B------:R-:W-:Y:S01]  /*ecc0*/  @!PT LDS RZ, [RZ] ;  /* 0x00000000fffff984 */ /* 0x000fe20000000800 */
[----:B------:R-:W-:Y:S01]  /*ecd0*/  @!PT LDS RZ, [RZ] ;  /* 0x00000000fffff984 */ /* 0x000fe20000000800 */
[----:B------:R-:W-:Y:S01]  /*ece0*/  @!PT LDS RZ, [RZ] ;  /* 0x00000000fffff984 */ /* 0x000fe20000000800 */
[----:B------:R-:W-:Y:S01]  /*ecf0*/  @!PT LDS RZ, [RZ] ;  /* 0x00000000fffff984 */ /* 0x000fe20000000800 */
[----:B------:R1:W-:Y:S06]  /*ed00*/  MEMBAR.ALL.CTA ;  /* 0x0000000000007992 */ /* 0x0003ec0000008000 */
[----:B-1----:R-:W1:Y:S01]  /*ed10*/  FENCE.VIEW.ASYNC.S ;  /* 0x00000000000073c6 */ /* 0x002e620000000000 */
[----:B------:R-:W-:Y:S01]  /*ed20*/  IMAD.U32 R2, RZ, RZ, UR6 ;  /* 0x00000006ff027e24 */ /* 0x000fe2000f8e00ff */
[----:B------:R-:W-:Y:S01]  /*ed30*/  ULDC.64 UR6, c[0x0][0xad8] ;  /* 0x0002b60000067ab9 */ /* 0x000fe20000000a00 */
[----:B------:R-:W-:-:S02]  /*ed40*/  IMAD.U32 R3, RZ, RZ, UR5 ;  /* 0x00000005ff037e24 */ /* 0x000fc4000f8e00ff */
[----:B------:R-:W-:Y:S01]  /*ed50*/  IMAD R12, R12, UR8, RZ ;  /* 0x000000080c0c7c24 */ /* 0x000fe2000f8e02ff */
[----:B------:R-:W-:Y:S01]  /*ed60*/  SHF.R.S32.HI R0, RZ, 0x1f, R15 ;  /* 0x0000001fff007819 */ /* 0x000fe2000001140f */
[----:B------:R-:W-:-:S04]  /*ed70*/  IMAD.WIDE.U32 R2, R13, UR8, R2 ;  /* 0x000000080d027c25 */ /* 0x000fc8000f8e0002 */
[----:B0-----:R-:W-:Y:S02]  /*ed80*/  IMAD R21, R13, UR9, R12 ;  /* 0x000000090d157c24 */ /* 0x001fe4000f8e020c */
[----:B------:R-:W-:Y:S02]  /*ed90*/  IMAD R0, R0, UR6, RZ ;  /* 0x0000000600007c24 */ /* 0x000fe4000f8e02ff */
[----:B------:R-:W-:Y:S02]  /*eda0*/  IMAD.IADD R3, R3, 0x1, R21 ;  /* 0x0000000103037824 */ /* 0x000fe400078e0215 */
        /* <DEDUP_REMOVED lines=8> */
[----:B------:R-:W-:-:S04]  /*ee30*/  LEA R0, P1, R2, UR6, 0x1 ;  /* 0x0000000602007c11 */ /* 0x000fc8000f8208ff */
[----:B------:R-:W-:Y:S01]  /*ee40*/  LEA.HI.X R24, R2, UR7, R3, 0x1, P1 ;  /* 0x0000000702187c11 */ /* 0x000fe200088f0c03 */
[----:B-1----:R4:W0:Y:S01]  /*ee50*/  SHFL.IDX PT, R12, R0, RZ, 0x1c1f ;  /* 0x001c1fff000c7589 */ /* 0x00282200000e0000 */
[----:B------:R-:W-:Y:S01]  /*ee60*/  BSSY B1, `(.L_x_10904) ;  /* 0x0000010000017945 */ /* 0x000fe20003800000 */
[----:B------:R-:W-:Y:S02]  /*ee70*/  SYNCS.ARRIVE.TRANS64.RED.A1T0 RZ, [UR5], RZ ;  /* 0x000000ffffff79a7 */ /* 0x000fe40008100405 */
[----:B------:R4:W1:Y:S01]  /*ee80*/  SHFL.IDX PT, R13, R24, RZ, 0x1c1f ;  /* 0x001c1fff180d7589 */ /* 0x00086200000e0000 */
[----:B------:R-:W-:Y:S05]  /*ee90*/  @P0 BRA `(.L_x_10905) ;  /* 0x0000000000300947 */ /* 0x000fea0003800000 */
[----:B------:R-:W-:Y:S02]  /*eea0*/  ULDC UR5, c[0x0][0xac8] ;  /* 0x0002b20000057ab9 */ /* 0x000fe40000000800 */
[----:B------:R-:W-:Y:S02]  /*eeb0*/  ISETP.GE.AND P1, PT, R141, UR5, PT ;  /* 0x000000058d007c0c */ /* 0x000fe4000bf26270 */
[----:B------:R-:W-:Y:S02]  /*eec0*/  ISETP.GE.AND P2, PT, R142, UR5, PT ;  /* 0x000000058e007c0c */ /* 0x000fe4000bf46270 */
[----:B------:R-:W-:-:S09]  /*eed0*/  ISETP.GE.AND P0, PT, R140, UR5, PT ;  /* 0x000000058c007c0c */ /* 0x000fd2000bf06270 */
[CC--:B0-----:R-:W-:Y:S02]  /*eee0*/  @!P1 LEA R14, P3, R141.reuse, R12.reuse, 0x1 ;  /* 0x0000000c8d0e9211 */ /* 0x0c1fe400078608ff */
[----:B------:R-:W-:Y:S02]  /*eef0*/  @!P2 LEA R20, P4, R142, R12, 0x1 ;  /* 0x0000000c8e14a211 */ /* 0x000fe400078808ff */
[----:B-1----:R-:W-:Y:S01]  /*ef00*/  @!P0 IMAD.WIDE R2, R140, 0x2, R12 ;  /* 0x000000028c028825 */ /* 0x002fe200078e020c */
[-C--:B------:R-:W-:Y:S02]  /*ef10*/  @!P1 LEA.HI.X R15, R141, R13.reuse, R150, 0x1, P3 ;  /* 0x0000000d8d0f9211 */ /* 0x080fe400018f0c96 */
[----:B------:R-:W-:Y:S02]  /*ef20*/  @!P2 LEA.HI.X R21, R142, R13, R149, 0x1, P4 ;  /* 0x0000000d8e15a211 */ /* 0x000fe400020f0c95 */
[----:B-----5:R2:W-:Y:S04]  /*ef30*/  @!P0 ST.E.128 desc[UR52][R2.64], R40 ;  /* 0x0000002802008985 */ /* 0x0205e8000c101d34 */
[----:B------:R2:W-:Y:S04]  /*ef40*/  @!P1 ST.E.128 desc[UR52][R14.64], R48 ;  /* 0x000000300e009985 */ /* 0x0005e8000c101d34 */
[----:B------:R2:W-:Y:S02]  /*ef50*/  @!P2 ST.E.128 desc[UR52][R20.64], R52 ;  /* 0x000000341400a985 */ /* 0x0005e4000c101d34 */
.L_x_10905:
[----:B------:R-:W-:Y:S05]  /*ef60*/  BSYNC B1 ;  /* 0x0000000000017941 */ /* 0x000fea0003800000 */
.L_x_10904:
[----:B--2---:R-:W-:Y:S01]  /*ef70*/  VIADD R3, R25, 0x60 ;  /* 0x0000006019037836 */ /* 0x004fe20000000000 */
[----:B-1----:R1:W2:Y:S04]  /*ef80*/  SHFL.IDX PT, R13, R24, 0x1, 0x1c1f ;  /* 0x003c1f00180d7f89 */ /* 0x0022a800000e0000 */
[----:B------:R-:W-:Y:S01]  /*ef90*/  ISETP.GE.AND P0, PT, R3, R56, PT ;  /* 0x000000380300720c */ /* 0x000fe20003f06270 */
[----:B0-----:R1:W0:-:S12]  /*efa0*/  SHFL.IDX PT, R12, R0, 0x1, 0x1c1f ;  /* 0x003c1f00000c7f89 */ /* 0x00121800000e0000 */
[----:B-1----:R-:W-:Y:S05]  /*efb0*/  @P0 BRA `(.L_x_10906) ;  /* 0x0000000800240947 */ /* 0x002fea0003800000 */
[----:B------:R-:W-:Y:S02]  /*efc0*/  ULDC UR5, c[0x0][0xac8] ;  /* 0x0002b20000057ab9 */ /* 0x000fe40000000800 */
[----:B------:R-:W-:Y:S02]  /*efd0*/  ISETP.GE.AND P2, PT, R141, UR5, PT ;  /* 0x000000058d007c0c */ /* 0x000fe4000bf46270 */
[----:B------:R-:W-:-:S11]  /*efe0*/  ISETP.GE.AND P1, PT, R140, UR5, PT ;  /* 0x000000058c007c0c */ /* 0x000fd6000bf26270 */
[C---:B0-----:R-:W-:Y:S02]  /*eff0*/  @!P2 LEA R14, P0, R141.reuse, R12, 0x1 ;  /* 0x0000000c8d0ea211 */ /* 0x041fe400078008ff */
[----:B--2---:R-:W-:Y:S02]  /*f000*/  @!P1 IMAD.WIDE R2, R140, 0x2, R12 ;  /* 0x000000028c029825 */ /* 0x004fe400078e020c */
[----:B------:R-:W-:Y:S02]  /*f010*/  @!P2 LEA.HI.X R15, R141, R13, R150, 0x1, P0 ;  /* 0x0000000d8d0fa211 */ /* 0x000fe400000f0c96 */
[----:B------:R-:W-:Y:S01]  /*f020*/  ISETP.GE.AND P0, PT, R142, UR5, PT ;  /* 0x000000058e007c0c */ /* 0x000fe2000bf06270 */
[----:B-----5:R1:W-:Y:S04]  /*f030*/  @!P1 ST.E.128 desc[UR52][R2.64], R44 ;  /* 0x0000002c02009985 */ /* 0x0203e8000c101d34 */
[----:B------:R1:W-:Y:S08]  /*f040*/  @!P2 ST.E.128 desc[UR52][R14.64], R4 ;  /* 0x000000040e00a985 */ /* 0x0003f0000c101d34 */
[----:B------:R-:W-:Y:S05]  /*f050*/  @P0 BRA `(.L_x_10906) ;  /* 0x0000000400fc0947 */ /* 0x000fea0003800000 */
[----:B-1----:R-:W-:-:S04]  /*f060*/  LEA R2, P0, R142, R12, 0x1 ;  /* 0x0000000c8e027211 */ /* 0x002fc800078008ff */
[----:B------:R-:W-:-:S05]  /*f070*/  LEA.HI.X R3, R142, R13, R149, 0x1, P0 ;  /* 0x0000000d8e037211 */ /* 0x000fca00000f0c95 */
[----:B------:R3:W-:Y:S01]  /*f080*/  ST.E.128 desc[UR52][R2.64], R8 ;  /* 0x0000000802007985 */ /* 0x0007e2000c101d34 */
[----:B------:R-:W-:Y:S05]  /*f090*/  BRA `(.L_x_10906) ;  /* 0x0000000400ec7947 */ /* 0x000fea0003800000 */
.L_x_10903:
        /* <DEDUP_REMOVED lines=50> */
.L_x_10908:
[----:B------:R-:W-:Y:S05]  /*f3c0*/  BSYNC B1 ;  /* 0x0000000000017941 */ /* 0x000fea0003800000 */
.L_x_10907:
        /* <DEDUP_REMOVED lines=19> */
[----:B------:R-:W-:Y:S02]  /*f500*/  IMAD R7, R8, R7, R6 ;  /* 0x0000000708077224 */ /* 0x000fe400078e0206 */
[----:B------:R-:W-:Y:S02]  /*f510*/  IMAD R0, R0, UR8, RZ ;  /* 0x0000000800007c24 */ /* 0x000fe4000f8e02ff */
[----:B------:R-:W-:Y:S01]  /*f520*/  IMAD.U32 R2, RZ, RZ, UR6 ;  /* 0x00000006ff027e24 */ /* 0x000fe2000f8e00ff */
[----:B------:R-:W-:Y:S01]  /*f530*/  ULDC.64 UR6, c[0x0][0xad8] ;  /* 0x0002b60000067ab9 */ /* 0x000fe20000000a00 */
[----:B------:R-:W-:Y:S01]  /*f540*/  IMAD.U32 R3, RZ, RZ, UR5 ;  /* 0x00000005ff037e24 */ /* 0x000fe2000f8e00ff */
[----:B------:R-:W-:Y:S01]  /*f550*/  ULDC UR5, c[0x0][0xa88] ;  /* 0x0002a20000057ab9 */ /* 0x000fe20000000800 */
[C---:B------:R-:W-:Y:S01]  /*f560*/  IMAD R9, R5.reuse, UR9, R0 ;  /* 0x0000000905097c24 */ /* 0x040fe2000f8e0200 */
[----:B------:R-:W-:Y:S01]  /*f570*/  SHF.R.S32.HI R0, RZ, 0x1f, R7 ;  /* 0x0000001fff007819 */ /* 0x000fe20000011407 */
[----:B------:R-:W-:-:S04]  /*f580*/  IMAD.WIDE.U32 R2, R5, UR8, R2 ;  /* 0x0000000805027c25 */ /* 0x000fc8000f8e0002 */
[----:B------:R-:W-:Y:S02]  /*f590*/  IMAD R0, R0, UR6, RZ ;  /* 0x0000000600007c24 */ /* 0x000fe4000f8e02ff */
[----:B------:R-:W-:Y:S02]  /*f5a0*/  IMAD.IADD R3, R3, 0x1, R9 ;  /* 0x0000000103037824 */ /* 0x000fe400078e0209 */
[C---:B------:R-:W-:Y:S02]  /*f5b0*/  IMAD R5, R7.reuse, UR7, R0 ;  /* 0x0000000707057c24 */ /* 0x040fe4000f8e0200 */
[----:B------:R-:W-:Y:S01]  /*f5c0*/  IMAD.WIDE.U32 R2, R7, UR6, R2 ;  /* 0x0000000607027c25 */ /* 0x000fe2000f8e0002 */
[----:B------:R-:W-:-:S03]  /*f5d0*/  ULDC.64 UR6, c[0x0][0xa80] ;  /* 0x0002a00000067ab9 */ /* 0x000fc60000000a00 */
[----:B------:R-:W-:Y:S01]  /*f5e0*/  IMAD R7, R8, UR5, RZ ;  /* 0x0000000508077c24 */ /* 0x000fe2000f8e02ff */
[----:B------:R-:W-:Y:S01]  /*f5f0*/  LEA R4, P1, R2, UR6, 0x1 ;  /* 0x0000000602047c11 */ /* 0x000fe2000f8208ff */
[----:B------:R-:W-:Y:S02]  /*f600*/  VIADD R0, R144, UR39 ;  /* 0x0000002790007c36 */ /* 0x000fe40008000000 */
[----:B------:R-:W-:-:S03]  /*f610*/  IMAD.IADD R3, R3, 0x1, R5 ;  /* 0x0000000103037824 */ /* 0x000fc600078e0205 */
[----:B------:R-:W-:Y:S02]  /*f620*/  ISETP.GE.AND P0, PT, R0, R7, PT ;  /* 0x000000070000720c */ /* 0x000fe40003f06270 */
[----:B------:R-:W-:Y:S02]  /*f630*/  LEA.HI.X R5, R2, UR7, R3, 0x1, P1 ;  /* 0x0000000702057c11 */ /* 0x000fe400088f0c03 */
[----:B------:R0:W1:Y:S04]  /*f640*/  SHFL.IDX PT, R2, R4, RZ, 0x1c1f ;  /* 0x001c1fff04027589 */ /* 0x00006800000e0000 */
[----:B------:R0:W2:Y:S05]  /*f650*/  SHFL.IDX PT, R3, R5, RZ, 0x1c1f ;  /* 0x001c1fff05037589 */ /* 0x0000aa00000e0000 */
[----:B------:R-:W-:Y:S05]  /*f660*/  @P0 BRA `(.L_x_10910) ;  /* 0x0000000000300947 */ /* 0x000fea0003800000 */
[----:B------:R-:W-:Y:S02]  /*f670*/  ULDC UR5, c[0x0][0xac8] ;  /* 0x0002b20000057ab9 */ /* 0x000fe40000000800 */
[----:B------:R-:W-:Y:S02]  /*f680*/  ISETP.GE.AND P3, PT, R141, UR5, PT ;  /* 0x000000058d007c0c */ /* 0x000fe4000bf66270 */
[----:B------:R-:W-:Y:S02]  /*f690*/  ISETP.GE.AND P4, PT, R142, UR5, PT ;  /* 0x000000058e007c0c */ /* 0x000fe4000bf86270 */
[----:B------:R-:W-:-:S09]  /*f6a0*/  ISETP.GE.AND P2, PT, R140, UR5, PT ;  /* 0x000000058c007c0c */ /* 0x000fd2000bf46270 */
[CC--:B-1----:R-:W-:Y:S02]  /*f6b0*/  @!P3 LEA R10, P0, R141.reuse, R2.reuse, 0x1 ;  /* 0x000000028d0ab211 */ /* 0x0c2fe400078008ff */
[----:B------:R-:W-:Y:S02]  /*f6c0*/  @!P4 LEA R12, P1, R142, R2, 0x1 ;  /* 0x000000028e0cc211 */ /* 0x000fe400078208ff */
[----:B--2---:R-:W-:Y:S01]  /*f6d0*/  @!P2 IMAD.WIDE R8, R140, 0x2, R2 ;  /* 0x000000028c08a825 */ /* 0x004fe200078e0202 */
[-C--:B------:R-:W-:Y:S02]  /*f6e0*/  @!P3 LEA.HI.X R11, R141, R3.reuse, R150, 0x1, P0 ;  /* 0x000000038d0bb211 */ /* 0x080fe400000f0c96 */
[----:B------:R-:W-:Y:S02]  /*f6f0*/  @!P4 LEA.HI.X R13, R142, R3, R149, 0x1, P1 ;  /* 0x000000038e0dc211 */ /* 0x000fe400008f0c95 */
[----:B------:R3:W-:Y:S04]  /*f700*/  @!P2 ST.E.128 desc[UR52][R8.64], RZ ;  /* 0x000000ff0800a985 */ /* 0x0007e8000c101d34 */
[----:B------:R3:W-:Y:S04]  /*f710*/  @!P3 ST.E.128 desc[UR52][R10.64], RZ ;  /* 0x000000ff0a00b985 */ /* 0x0007e8000c101d34 */
[----:B------:R3:W-:Y:S02]  /*f720*/  @!P4 ST.E.128 desc[UR52][R12.64], RZ ;  /* 0x000000ff0c00c985 */ /* 0x0007e4000c101d34 */
.L_x_10910:
[----:B------:R-:W-:Y:S05]  /*f730*/  BSYNC B1 ;  /* 0x0000000000017941 */ /* 0x000fea0003800000 */
.L_x_10909:
[----:B------:R-:W-:Y:S01]  /*f740*/  VIADD R0, R0, 0x60 ;  /* 0x0000006000007836 */ /* 0x000fe20000000000 */
[----:B--2---:R2:W4:Y:S04]  /*f750*/  SHFL.IDX PT, R3, R5, 0x1, 0x1c1f ;  /* 0x003c1f0005037f89 */ /* 0x00452800000e0000 */
[----:B------:R-:W-:Y:S01]  /*f760*/  ISETP.GE.AND P0, PT, R0, R7, PT ;  /* 0x000000070000720c */ /* 0x000fe20003f06270 */
[----:B-1----:R2:W1:-:S12]  /*f770*/  SHFL.IDX PT, R2, R4, 0x1, 0x1c1f ;  /* 0x003c1f0004027f89 */ /* 0x00245800000e0000 */
[----:B--2---:R-:W-:Y:S05]  /*f780*/  @P0 BRA `(.L_x_10906) ;  /* 0x0000000000300947 */ /* 0x004fea0003800000 */
[----:B------:R-:W-:Y:S02]  /*f790*/  ULDC UR5, c[0x0][0xac8] ;  /* 0x0002b20000057ab9 */ /* 0x000fe40000000800 */
[----:B------:R-:W-:Y:S02]  /*f7a0*/  ISETP.GE.AND P3, PT, R141, UR5, PT ;  /* 0x000000058d007c0c */ /* 0x000fe4000bf66270 */
[----:B------:R-:W-:Y:S02]  /*f7b0*/  ISETP.GE.AND P4, PT, R142, UR5, PT ;  /* 0x000000058e007c0c */ /* 0x000fe4000bf86270 */
[----:B------:R-:W-:-:S09]  /*f7c0*/  ISETP.GE.AND P2, PT, R140, UR5, PT ;  /* 0x000000058c007c0c */ /* 0x000fd2000bf46270 */
[CC--:B-1----:R-:W-:Y:S02]  /*f7d0*/  @!P3 LEA R6, P0, R141.reuse, R2.reuse, 0x1 ;  /* 0x000000028d06b211 */ /* 0x0c2fe400078008ff */
[----:B---3--:R-:W-:Y:S02]  /*f7e0*/  @!P4 LEA R8, P1, R142, R2, 0x1 ;  /* 0x000000028e08c211 */ /* 0x008fe400078208ff */
[----:B0---4-:R-:W-:Y:S01]  /*f7f0*/  @!P2 IMAD.WIDE R4, R140, 0x2, R2 ;  /* 0x000000028c04a825 */ /* 0x011fe200078e0202 */
[-C--:B------:R-:W-:Y:S02]  /*f800*/  @!P3 LEA.HI.X R7, R141, R3.reuse, R150, 0x1, P0 ;  /* 0x000000038d07b211 */ /* 0x080fe400000f0c96 */
[----:B------:R-:W-:Y:S02]  /*f810*/  @!P4 LEA.HI.X R9, R142, R3, R149, 0x1, P1 ;  /* 0x000000038e09c211 */ /* 0x000fe400008f0c95 */
[----:B------:R0:W-:Y:S04]  /*f820*/  @!P2 ST.E.128 desc[UR52][R4.64], RZ ;  /* 0x000000ff0400a985 */ /* 0x0001e8000c101d34 */
[----:B------:R0:W-:Y:S04]  /*f830*/  @!P3 ST.E.128 desc[UR52][R6.64], RZ ;  /* 0x000000ff0600b985 */ /* 0x0001e8000c101d34 */
[----:B------:R0:W-:Y:S02]  /*f840*/  @!P4 ST.E.128 desc[UR52][R8.64], RZ ;  /* 0x000000ff0800c985 */ /* 0x0001e4000c101d34 */
.L_x_10906:
[----:B------:R-:W-:Y:S05]  /*f850*/  BSYNC B0 ;  /* 0x0000000000007941 */ /* 0x000fea0003800000 */
.L_x_10902:
[----:B------:R-:W-:Y:S02]  /*f860*/  ULDC UR5, c[0x0][0xc38] ;  /* 0x00030e0000057ab9 */ /* 0x000fe40000000800 */
[----:B------:R-:W-:-:S06]  /*f870*/  UISETP.GE.AND UP0, UPT, UR4, UR5, UPT ;  /* 0x000000050400728c */ /* 0x000fcc000bf06270 */
[----:B------:R-:W-:-:S13]  /*f880*/  PLOP3.LUT P0, PT, PT, PT, UP0, 0x80, 0x0 ;  /* 0x000000000000781c */ /* 0x000fda0003f0f008 */
[----:B------:R-:W-:Y:S05]  /*f890*/  @!P0 BRA `(.L_x_10911) ;  /* 0xffffff14006c8947 */ /* 0x000fea000383ffff */
[----:B------:R-:W-:Y:S05]  /*f8a0*/  EXIT ;  /* 0x000000000000794d */ /* 0x000fea0003800000 */
.L_x_10813:
[----:B------:R-:W-:-:S08]  /*f8b0*/  NOP ;  /* 0x0000000000007918 */ /* 0x000fd00000000000 */
[----:B------:R-:W0:-:S00]  /*f8c0*/  USETMAXREG.DEALLOC.CTAPOOL 0x20 ;  /* 0x00000020000079c8 */ /* 0x000e0000080e0500 */
[----:B0-----:R-:W-:-:S06]  /*f8d0*/  LOP3.LUT R0, R0, 0x3, RZ, 0xc0, !PT ;  /* 0x0000000300007812 */ /* 0x001fcc00078ec0ff */
[----:B------:R-:W0:Y:S01]  /*f8e0*/  S2UR UR10, SR_CTAID.X ;  /* 0x00000000000a79c3 */ /* 0x000e220000002500 */
[----:B------:R-:W-:Y:S01]  /*f8f0*/  LOP3.LUT R19, R19, 0xfffff7ff, RZ, 0xc0, !PT ;  /* 0xfffff7ff13137812 */ /* 0x000fe200078ec0ff */
[----:B------:R-:W-:Y:S01]  /*f900*/  STL [R1+0x14], RZ ;  /* 0x000014ff01007387 */ /* 0x000fe20000100800 */
        /* <DEDUP_REMOVED lines=17> */
[----:B------:R-:W-:Y:S01]  /*fa20*/  IMAD.MOV.U32 R26, RZ, RZ, 0x1 ;  /* 0x00000001ff1a7424 */ /* 0x000fe200078e00ff */
[----:B------:R-:W-:Y:S01]  /*fa30*/  ULDC UR37, c[0x0][0x448] ;  /* 0x0001120000257ab9 */ /* 0x000fe20000000800 */
[----:B------:R-:W-:Y:S01]  /*fa40*/  ULDC UR4, c[0x0][0x424] ;  /* 0x0001090000047ab9 */ /* 0x000fe20000000800 */
[----:B------:R-:W-:Y:S01]  /*fa50*/  UISETP.NE.AND.EX UP0, UPT, UR5, URZ, UPT, UP0 ;  /* 0x0000003f0500728c */ /* 0x000fe2000bf05300 */
[----:B------:R-:W-:Y:S01]  /*fa60*/  IMAD.MOV.U32 R23, RZ, RZ, RZ ;  /* 0x000000ffff177224 */ /* 0x000fe200078e00ff */
[----:B------:R-:W-:Y:S01]  /*fa70*/  UIMAD UR37, UR37, UR38, URZ ;  /* 0x00000026252572a4 */ /* 0x000fe2000f8e023f */
[----:B------:R-:W-:Y:S01]  /*fa80*/  UMOV UR5, 0x400 ;  /* 0x0000040000057882 */ /* 0x000fe20000000000 */
[----:B------:R-:W-:Y:S01]  /*fa90*/  USEL UR4, UR4, 0x1, UP0 ;  /* 0x0000000104047887 */ /* 0x000fe20008000000 */
[----:B------:R-:W-:Y:S01]  /*faa0*/  ULDC UR46, c[0x0][0xc] ;  /* 0x00000300002e7ab9 */ /* 0x000fe20000000800 */
[----:B------:R-:W-:-:S02]  /*fab0*/  ULOP3.LUT UR47, UR42, 0x2, URZ, 0xfc, !UPT ;  /* 0x000000022a2f7892 */ /* 0x000fc4000f8efc3f */
[----:B------:R-:W-:-:S04]  /*fac0*/  UIMAD UR36, UR4, UR6, URZ ;  /* 0x00000006042472a4 */ /* 0x000fc8000f8e023f */
[----:B------:R-:W-:Y:S02]  /*fad0*/  UIADD3 UR4, UR36, 0x7f, URZ ;  /* 0x0000007f24047890 */ /* 0x000fe4000fffe03f */
[----:B------:R-:W-:Y:S02]  /*fae0*/  UIADD3 UR48, UR36, 0x1, -UR38 ;  /* 0x0000000124307890 */ /* 0x000fe4000fffe826 */
[----:B-1----:R-:W-:Y:S02]  /*faf0*/  ULEA UR8, UR8, UR5, 0x18 ;  /* 0x0000000508087291 */ /* 0x002fe4000f8ec03f */
[----:B------:R-:W-:Y:S01]  /*fb00*/  USHF.R.S32.HI UR5, URZ, 0x1f, UR4 ;  /* 0x0000001f3f057899 */ /* 0x000fe20008011404 */
[C---:B0-----:R-:W-:Y:S01]  /*fb10*/  IMAD.SHL.U32 R0, R7.reuse, 0x8, RZ ;  /* 0x0000000807007824 */ /* 0x041fe200078e00ff */
[----:B------:R-:W-:Y:S01]  /*fb20*/  LOP3.LUT R6, R7, 0x7f, RZ, 0xc0, !PT ;  /* 0x0000007f07067812 */ /* 0x000fe200078ec0ff */
[----:B------:R-:W-:Y:S01]  /*fb30*/  UIADD3 UR38, UR36, -UR38, URZ ;  /* 0x8000002624267290 */ /* 0x000fe2000fffe03f */
[----:B------:R-:W-:Y:S01]  /*fb40*/  IMAD.U32 R16, RZ, RZ, UR8 ;  /* 0x00000008ff107e24 */ /* 0x000fe2000f8e00ff */
[----:B------:R-:W-:Y:S01]  /*fb50*/  ULEA.HI UR5, UR5, UR4, URZ, 0x7 ;  /* 0x0000000405057291 */ /* 0x000fe2000f8f383f */
[----:B------:R-:W-:-:S02]  /*fb60*/  LOP3.LUT R2, R0, 0xd8, RZ, 0xc0, !PT ;  /* 0x000000d800027812 */ /* 0x000fc400078ec0ff */
[----:B------:R-:W-:Y:S01]  /*fb70*/  LOP3.LUT R4, R0, 0x18, RZ, 0xc0, !PT ;  /* 0x0000001800047812 */ /* 0x000fe200078ec0ff */
[----:B------:R-:W-:Y:S01]  /*fb80*/  USHF.R.S32.HI UR39, URZ, 0x7, UR5 ;  /* 0x000000073f277899 */ /* 0x000fe20008011405 */
[----:B------:R-:W-:Y:S01]  /*fb90*/  LOP3.LUT R3, R2, 0x18, R7, 0x78, !PT ;  /* 0x0000001802037812 */ /* 0x000fe200078e7807 */
[----:B------:R-:W-:-:S03]  /*fba0*/  IMAD.U32 R2, RZ, RZ, UR10 ;  /* 0x0000000aff027e24 */ /* 0x000fc6000f8e00ff */
[----:B------:R-:W-:Y:S02]  /*fbb0*/  LOP3.LUT R5, R3, 0x320, R0, 0xf8, !PT ;  /* 0x0000032003057812 */ /* 0x000fe400078ef800 */
[----:B------:R-:W-:Y:S01]  /*fbc0*/  LOP3.LUT R0, R4, 0x20, RZ, 0xfc, !PT ;  /* 0x0000002004007812 */ /* 0x000fe200078efcff */
[----:B------:R0:W-:Y:S03]  /*fbd0*/  STL [R1+0x10], R2 ;  /* 0x0000100201007387 */ /* 0x0001e60000100800 */
[C---:B------:R-:W-:Y:S01]  /*fbe0*/  ISETP.GE.AND P0, PT, R0.reuse, UR7, PT ;  /* 0x0000000700007c0c */ /* 0x040fe2000bf06270 */
[----:B------:R1:W-:Y:S01]  /*fbf0*/  STL [R1+0x14], RZ ;  /* 0x000014ff01007387 */ /* 0x0003e20000100800 */
[----:B------:R-:W-:Y:S02]  /*fc00*/  ISETP.GE.AND P1, PT, R0, UR9, PT ;  /* 0x0000000900007c0c */ /* 0x000fe4000bf26270 */
[----:B0-----:R-:W-:-:S09]  /*fc10*/  SHF.R.U32.HI R2, RZ, 0x2, R6 ;  /* 0x00000002ff027819 */ /* 0x001fd20000011606 */
[----:B------:R-:W-:Y:S02]  /*fc20*/  @P0 LOP3.LUT R19, R19, 0x2, RZ, 0xfc, !PT ;  /* 0x0000000213130812 */ /* 0x000fe400078efcff */
[----:B------:R-:W-:Y:S02]  /*fc30*/  ISETP.GE.AND P0, PT, R0, UR7, PT ;  /* 0x0000000700007c0c */ /* 0x000fe4000bf06270 */
[----:B------:R-:W-:Y:S02]  /*fc40*/  LOP3.LUT R19, R19, 0xfffffdff, RZ, 0xc0, !PT ;  /* 0xfffffdff13137812 */ /* 0x000fe400078ec0ff */
[----:B------:R-:W-:Y:S02]  /*fc50*/  LOP3.LUT R0, R4, 0x40, RZ, 0xfc, !PT ;  /* 0x0000004004007812 */ /* 0x000fe400078efcff */
[----:B------:R-:W-:Y:S02]  /*fc60*/  @P1 LOP3.LUT R19, R19, 0x200, RZ, 0xfc, !PT ;  /* 0x0000020013131812 */ /* 0x000fe400078efcff */
[----:B------:R-:W-:-:S02]  /*fc70*/  ISETP.GE.AND P2, PT, R0, UR7, PT ;  /* 0x0000000700007c0c */ /* 0x000fc4000bf46270 */
[----:B------:R-:W-:Y:S02]  /*fc80*/  LOP3.LUT R19, R19, 0xffffffef, RZ, 0xc0, !PT ;  /* 0xffffffef13137812 */ /* 0x000fe400078ec0ff */
[C---:B------:R-:W-:Y:S02]  /*fc90*/  ISETP.GE.AND P1, PT, R0.reuse, UR9, PT ;  /* 0x0000000900007c0c */ /* 0x040fe4000bf26270 */
[----:B------:R-:W-:Y:S02]  /*fca0*/  @P0 LOP3.LUT R19, R19, 0x10, RZ, 0xfc, !PT ;  /* 0x0000001013130812 */ /* 0x000fe400078efcff */
[----:B------:R-:W-:Y:S01]  /*fcb0*/  ISETP.GE.AND P0, PT, R0, UR7, PT ;  /* 0x0000000700007c0c */ /* 0x000fe2000bf06270 */
[----:B------:R-:W-:Y:S01]  /*fcc0*/  IMAD.SHL.U32 R0, R7, 0x20, RZ ;  /* 0x0000002007007824 */ /* 0x000fe200078e00ff */
[----:B------:R-:W-:-:S04]  /*fcd0*/  LOP3.LUT R19, R19, 0xfffffffe, RZ, 0xc0, !PT ;  /* 0xfffffffe13137812 */ /* 0x000fc800078ec0ff */
[----:B------:R-:W-:Y:S02]  /*fce0*/  @P2 LOP3.LUT R19, R19, 0x1, RZ, 0xfc, !PT ;  /* 0x0000000113132812 */ /* 0x000fe400078efcff */
[----:B------:R-:W-:Y:S02]  /*fcf0*/  LOP3.LUT R0, R0, 0x60, RZ, 0xc0, !PT ;  /* 0x0000006000007812 */ /* 0x000fe400078ec0ff */
[----:B------:R-:W-:Y:S02]  /*fd00*/  LOP3.LUT R19, R19, 0xfffffeff, RZ, 0xc0, !PT ;  /* 0xfffffeff13137812 */ /* 0x000fe400078ec0ff */
[----:B------:R-:W-:Y:S02]  /*fd10*/  ISETP.GE.AND P2, PT, R4, UR7, PT ;  /* 0x0000000704007c0c */ /* 0x000fe4000bf46270 */
[----:B------:R-:W-:Y:S02]  /*fd20*/  @P1 LOP3.LUT R19, R19, 0x100, RZ, 0xfc, !PT ;  /* 0x0000010013131812 */ /* 0x000fe400078efcff */
[----:B------:R-:W-:Y:S01]  /*fd30*/  LOP3.LUT R2, R2, R0, RZ, 0xfc, !PT ;  /* 0x0000000002027212 */ /* 0x000fe200078efcff */
[----:B------:R-:W-:Y:S01]  /*fd40*/  IMAD R0, R5, 0x2, R16 ;  /* 0x0000000205007824 */ /* 0x000fe200078e0210 */
[----:B------:R-:W-:-:S02]  /*fd50*/  LOP3.LUT R19, R19, 0xfffffff7, RZ, 0xc0, !PT ;  /* 0xfffffff713137812 */ /* 0x000fc400078ec0ff */
[C---:B------:R-:W-:Y:S02]  /*fd60*/  ISETP.GE.AND P1, PT, R4.reuse, UR7, PT ;  /* 0x0000000704007c0c */ /* 0x040fe4000bf26270 */
[----:B------:R-:W-:Y:S01]  /*fd70*/  @P0 LOP3.LUT R19, R19, 0x8, RZ, 0xfc, !PT ;  /* 0x0000000813130812 */ /* 0x000fe200078efcff */
[----:B------:R1:W-:Y:S01]  /*fd80*/  STL [R1+0xc], R0 ;  /* 0x00000c0001007387 */ /* 0x0003e20000100800 */
[----:B------:R-:W-:Y:S02]  /*fd90*/  ISETP.GE.AND P0, PT, R4, UR9, PT ;  /* 0x0000000904007c0c */ /* 0x000fe4000bf06270 */
[----:B------:R-:W-:-:S04]  /*fda0*/  LOP3.LUT R19, R19, 0xfffffffb, RZ, 0xc0, !PT ;  /* 0xfffffffb13137812 */ /* 0x000fc800078ec0ff */
[----:B------:R-:W-:-:S04]  /*fdb0*/  @P2 LOP3.LUT R19, R19, 0x4, RZ, 0xfc, !PT ;  /* 0x0000000413132812 */ /* 0x000fc800078efcff */
[----:B------:R-:W-:-:S04]  /*fdc0*/  LOP3.LUT R19, R19, 0xfffffbff, RZ, 0xc0, !PT ;  /* 0xfffffbff13137812 */ /* 0x000fc800078ec0ff */
[----:B------:R-:W-:-:S04]  /*fdd0*/  LOP3.LUT R19, R19, 0xffffffdf, RZ, 0xc0, !PT ;  /* 0xffffffdf13137812 */ /* 0x000fc800078ec0ff */
[----:B------:R-:W-:-:S04]  /*fde0*/  @P1 LOP3.LUT R19, R19, 0x20, RZ, 0xfc, !PT ;  /* 0x0000002013131812 */ /* 0x000fc800078efcff */
[----:B-1----:R-:W-:-:S07]  /*fdf0*/  @P0 LOP3.LUT R19, R19, 0x400, RZ, 0xfc, !PT ;  /* 0x0000040013130812 */ /* 0x002fce00078efcff */
.L_x_10967:
[----:B--2---:R-:W2:Y:S01]  /*fe00*/  LDL R0, [R1+0x10] ;  /* 0x0000100001007983 */ /* 0x004ea20000100800 */
[----:B------:R-:W-:Y:S02]  /*fe10*/  ULDC UR7, c[0x0][0xc60] ;  /* 0x0003180000077ab9 */ /* 0x000fe40000000800 */
[----:B------:R-:W-:-:S11]  /*fe20*/  UISETP.NE.AND UP0, UPT, UR7, 0x1, UPT ;  /* 0x000000010700788c */ /* 0x000fd6000bf05270 */
[----:B------:R-:W-:Y:S01]  /*fe30*/  @UP0 ULDC UR4, c[0x0][0xc64] ;  /* 0x0003190000040ab9 */ /* 0x000fe20000000800 */
[----:B------:R-:W-:Y:S01]  /*fe40*/  @UP0 ULDC UR8, c[0x0][0xc68] ;  /* 0x00031a0000080ab9 */ /* 0x000fe20000000800 */
[C---:B--2---:R-:W-:Y:S02]  /*fe50*/  R2UR UR40, R0.reuse ;  /* 0x00000000002872ca */ /* 0x044fe400000e0000 */
[----:B------:R-:W-:-:S11]  /*fe60*/  R2UR UR6, R0 ;  /* 0x00000000000672ca */ /* 0x000fd600000e0000 */
[----:B------:R-:W-:-:S04]  /*fe70*/  UIMAD.WIDE.U32 UR4, UR40, UR4, URZ ;  /* 0x00000004280472a5 */ /* 0x000fc8000f8e003f */
[----:B------:R-:W-:-:S03]  /*fe80*/  @UP0 USHF.R.U32.HI UR40, URZ, UR8, UR5 ;  /* 0x000000083f280299 */ /* 0x000fc60008011605 */
[----:B------:R-:W-:Y:S02]  /*fe90*/  ULDC UR4, c[0x0][0xc78] ;  /* 0x00031e0000047ab9 */ /* 0x000fe40000000800 */
[----:B------:R-:W-:Y:S02]  /*fea0*/  UISETP.GE.AND UP0, UPT, UR40, UR4, UPT ;  /* 0x000000042800728c */ /* 0x000fe4000bf06270 */
[----:B------:R-:W-:-:S04]  /*feb0*/  UIADD3 UR4, -UR40, URZ, URZ ;  /* 0x0000003f28047290 */ /* 0x000fc8000fffe13f */
[----:B------:R-:W-:Y:S01]  /*fec0*/  PLOP3.LUT P0, PT, PT, PT, UP0, 0x40, 0x0 ;  /* 0x000000000000781c */ /* 0x000fe20003f0e808 */
[----:B------:R-:W-:-:S12]  /*fed0*/  UIMAD UR7, UR7, UR4, UR6 ;  /* 0x00000004070772a4 */ /* 0x000fd8000f8e0206 */
[----:B0--3--:R-:W-:Y:S05]  /*fee0*/  @P0 BRA `(.L_x_10913) ;  /* 0x0000000000200947 */ /* 0x009fea0003800000 */
        /* <DEDUP_REMOVED lines=8> */
.L_x_10913:
[----:B------:R-:W-:Y:S01]  /*ff70*/  ULDC UR8, c[0x0][0xc54] ;  /* 0x0003150000087ab9 */ /* 0x000fe20000000800 */
[----:B------:R-:W-:Y:S01]  /*ff80*/  UMOV UR6, UR7 ;  /* 0x0000000700067c82 */ /* 0x000fe20008000000 */
[----:B------:R-:W-:-:S11]  /*ff90*/  UISETP.NE.AND UP0, UPT, UR8, 0x1, UPT ;  /* 0x000000010800788c */ /* 0x000fd6000bf05270 */
[----:B------:R-:W-:Y:S02]  /*ffa0*/  @UP0 ULDC.64 UR10, c[0x0][0xc58] ;  /* 0x00031600000a0ab9 */ /* 0x000fe40000000a00 */
[----:B------:R-:W-:-:S04]  /*ffb0*/  UIMAD.WIDE.U32 UR4, UR7, UR10, URZ ;  /* 0x0000000a070472a5 */ /* 0x000fc8000f8e003f */
[----:B------:R-:W-:-:S04]  /*ffc0*/  @UP0 USHF.R.U32.HI UR6, URZ, UR11, UR5 ;  /* 0x0000000b3f060299 */ /* 0x000fc80008011605 */
[----:B------:R-:W-:-:S12]  /*ffd0*/  UIMAD UR4, UR6, UR8, URZ ;  /* 0x00000008060472a4 */ /* 0x000fd8000f8e023f */
.L_x_10914:
        /* <DEDUP_REMOVED lines=13> */
[----:B------:R-:W-:Y:S01]  /*100b0*/  PLOP3.LUT P0, PT, PT, PT, UP0, 0x80, 0x0 ;  /* 0x000000000000781c */ /* 0x000fe20003f0f008 */
[----:B------:R-:W-:-:S03]  /*100c0*/  @UP1 USHF.R.U32.HI UR41, URZ, UR7, UR5 ;  /* 0x000000073f291299 */ /* 0x000fc60008011605 */
[----:B------:R-:W-:Y:S02]  /*100d0*/  @UP0 ULDC.64 UR4, c[0x0][0xa28] ;  /* 0x00028a0000040ab9 */ /* 0x000fe40000000a00 */
[----:B------:R-:W-:-:S06]  /*100e0*/  @UP0 UIMAD.WIDE UR4, UR41, 0x4, UR4 ;  /* 0x00000004290408a5 */ /* 0x000fcc000f8e0204 */
[----:B------:R-:W-:Y:S01]  /*100f0*/  IMAD.U32 R2, RZ, RZ, UR4 ;  /* 0x00000004ff027e24 */ /* 0x000fe2000f8e00ff */
[----:B------:R-:W-:Y:S01]  /*10100*/  ULOP3.LUT UR6, URZ, UR6, URZ, 0x33, !UPT ;  /* 0x000000063f067292 */ /* 0x000fe2000f8e333f */
[----:B------:R-:W-:Y:S01]  /*10110*/  IMAD.U32 R3, RZ, RZ, UR5 ;  /* 0x00000005ff037e24 */ /* 0x000fe2000f8e00ff */
[----:B------:R-:W-:Y:S01]  /*10120*/  ULDC UR5, c[0x0][0x448] ;  /* 0x0001120000057ab9 */ /* 0x000fe20000000800 */
[----:B------:R-:W-:-:S03]  /*10130*/  ULDC UR4, c[0x0][0xc3c] ;  /* 0x00030f0000047ab9 */ /* 0x000fc60000000800 */
[----:B------:R-:W2:Y:S01]  /*10140*/  @P0 LDG.E R18, desc[UR52][R2.64] ;  /* 0x0000003402120981 */ /* 0x000ea2000c1e1900 */
[----:B------:R-:W-:Y:S02]  /*10150*/  UISETP.NE.AND UP2, UPT, UR5, 0x1, UPT ;  /* 0x000000010500788c */ /* 0x000fe4000bf45270 */
[----:B------:R-:W-:Y:S02]  /*10160*/  UIADD3 UR6, UR6, UR4, URZ ;  /* 0x0000000406067290 */ /* 0x000fe4000fffe03f */
[----:B------:R-:W-:Y:S02]  /*10170*/  UP2UR UR49, UPR, URZ, 0x4 ;  /* 0x000000043f317883 */ /* 0x000fe40008000000 */
[----:B------:R-:W-:-:S04]  /*10180*/  UIMAD UR43, UR6, 0xc0, URZ ;  /* 0x000000c0062b78a4 */ /* 0x000fc8000f8e023f */
        /* <DEDUP_REMOVED lines=9> */
[----:B------:R-:W-:Y:S01]  /*10220*/  PLOP3.LUT P0, PT, PT, PT, UP0, 0x40, 0x0 ;  /* 0x000000000000781c */ /* 0x000fe20003f0e808 */
[----:B--2---:R0:W-:-:S12]  /*10230*/  STL [R1+0x8], R18 ;  /* 0x0000081201007387 */ /* 0x0041d80000100800 */
        /* <DEDUP_REMOVED lines=11> */
.L_x_10916:
[----:B------:R-:W-:-:S11]  /*102f0*/  UISETP.NE.AND UP1, UPT, UR5, 0x1, UPT ;  /* 0x000000010500788c */ /* 0x000fd6000bf25270 */
[----:B------:R-:W-:Y:S02]  /*10300*/  @UP1 ULDC.64 UR10, c[0x0][0x9e8] ;  /* 0x00027a00000a1ab9 */ /* 0x000fe40000000a00 */
[----:B------:R-:W-:-:S04]  /*10310*/  UIMAD.WIDE.U32 UR6, UR8, UR10, URZ ;  /* 0x0000000a080672a5 */ /* 0x000fc8000f8e003f */
[----:B------:R-:W-:-:S12]  /*10320*/  @UP1 USHF.R.U32.HI UR8, URZ, UR11, UR7 ;  /* 0x0000000b3f081299 */ /* 0x000fd80008011607 */
.L_x_10917:
[----:B------:R-:W-:-:S04]  /*10330*/  UIMAD UR8, UR8, UR5, UR5 ;  /* 0x00000005080872a4 */ /* 0x000fc8000f8e0205 */
[----:B------:R-:W-:-:S04]  /*10340*/  UISETP.LT.AND UP1, UPT, UR4, UR8, UPT ;  /* 0x000000080400728c */ /* 0x000fc8000bf21270 */
[----:B------:R-:W-:-:S12]  /*10350*/  USEL UR4, UR4, UR8, UP1 ;  /* 0x0000000804047287 */ /* 0x000fd80008800000 */
.L_x_10915:
        /* <DEDUP_REMOVED lines=27> */
.L_x_10919:
[----:B------:R-:W-:-:S11]  /*10510*/  UISETP.NE.AND UP0, UPT, UR5, 0x1, UPT ;  /* 0x000000010500788c */ /* 0x000fd6000bf05270 */
[----:B------:R-:W-:Y:S02]  /*10520*/  @UP0 ULDC.64 UR10, c[0x0][0x9e8] ;  /* 0x00027a00000a0ab9 */ /* 0x000fe40000000a00 */
[----:B------:R-:W-:-:S04]  /*10530*/  UIMAD.WIDE.U32 UR6, UR4, UR10, URZ ;  /* 0x0000000a040672a5 */ /* 0x000fc8000f8e003f */
[----:B------:R-:W-:-:S12]  /*10540*/  @UP0 USHF.R.U32.HI UR4, URZ, UR11, UR7 ;  /* 0x0000000b3f040299 */ /* 0x000fd80008011607 */
.L_x_10920:
[----:B------:R-:W-:-:S04]  /*10550*/  UIMAD UR4, UR4, UR5, URZ ;  /* 0x00000005040472a4 */ /* 0x000fc8000f8e023f */
[----:B------:R-:W-:-:S04]  /*10560*/  UISETP.LT.AND UP0, UPT, UR8, UR4, UPT ;  /* 0x000000040800728c */ /* 0x000fc8000bf01270 */
[----:B------:R-:W-:-:S12]  /*10570*/  USEL UR8, UR8, UR4, !UP0 ;  /* 0x0000000408087287 */ /* 0x000fd8000c000000 */
.L_x_10918:
        /* <DEDUP_REMOVED lines=24> */
[----:B-1----:R-:W-:-:S05]  /*10700*/  IADD3 R0, R0, UR46, R7 ;  /* 0x0000002e00007c10 */ /* 0x002fca000fffe007 */
[----:B------:R1:W-:Y:S01]  /*10710*/  STL [R1+0x10], R0 ;  /* 0x0000100001007387 */ /* 0x0003e20000100800 */
[----:B------:R-:W-:Y:S05]  /*10720*/  BRA `(.L_x_10923) ;  /* 0x00000030007c7947 */ /* 0x000fea0003800000 */
.L_x_10922:
        /* <DEDUP_REMOVED lines=20> */
.L_x_10925:
[----:B------:R-:W-:Y:S05]  /*10870*/  BSYNC B6 ;  /* 0x0000000000067941 */ /* 0x000fea0003800000 */
.L_x_10924:
        /* <DEDUP_REMOVED lines=20> */
.L_x_10928:
        /* <DEDUP_REMOVED lines=15> */
.L_x_10927:
[----:B------:R-:W-:Y:S05]  /*10ab0*/  BSYNC B6 ;  /* 0x0000000000067941 */ /* 0x000fea0003800000 */
.L_x_10926:
[----:B------:R-:W-:Y:S01]  /*10ac0*/  ULDC.64 UR4, c[0x0][0x9f8] ;  /* 0x00027e0000047ab9 */ /* 0x000fe20000000a00 */
[----:B------:R-:W-:Y:S01]  /*10ad0*/  IMAD.U32 R17, RZ, RZ, UR41 ;  /* 0x00000029ff117e24 */ /* 0x000fe2000f8e00ff */
[----:B------:R-:W-:Y:S01]  /*10ae0*/  UISETP.NE.U32.AND UP0, UPT, UR4, URZ, UPT ;  /* 0x0000003f0400728c */ /* 0x000fe2000bf05070 */
[----:B------:R-:W1:Y:S03]  /*10af0*/  LDC R10, c[0x0][0x430] ;  /* 0x00010c00ff0a7b82 */ /* 0x000e660000000800 */
[----:B------:R-:W-:-:S06]  /*10b00*/  UISETP.NE.AND.EX UP0, UPT, UR5, URZ, UPT, UP0 ;  /* 0x0000003f0500728c */ /* 0x000fcc000bf05300 */
[----:B------:R-:W-:-:S05]  /*10b10*/  PLOP3.LUT P0, PT, PT, PT, UP0, 0x80, 0x0 ;  /* 0x000000000000781c */ /* 0x000fca0003f0f008 */
[----:B------:R-:W-:Y:S02]  /*10b20*/  @UP0 ULDC.64 UR4, c[0x0][0x9f8] ;  /* 0x00027e0000040ab9 */ /* 0x000fe40000000a00 */
[----:B------:R-:W-:-:S06]  /*10b30*/  @UP0 UIMAD.WIDE UR4, UR41, 0x4, UR4 ;  /* 0x00000004290408a5 */ /* 0x000fcc000f8e0204 */
[----:B------:R-:W-:Y:S01]  /*10b40*/  IMAD.U32 R2, RZ, RZ, UR4 ;  /* 0x00000004ff027e24 */ /* 0x000fe2000f8e00ff */
[----:B------:R-:W-:Y:S01]  /*10b50*/  ULDC UR4, c[0x0][0xc48] ;  /* 0x0003120000047ab9 */ /* 0x000fe20000000800 */
[----:B------:R-:W-:-:S05]  /*10b60*/  IMAD.U32 R3, RZ, RZ, UR5 ;  /* 0x00000005ff037e24 */ /* 0x000fca000f8e00ff */
[----:B------:R-:W2:Y:S01]  /*10b70*/  @P0 LDG.E R17, desc[UR52][R2.64] ;  /* 0x0000003402110981 */ /* 0x000ea2000c1e1900 */
[----:B------:R-:W-:Y:S01]  /*10b80*/  UMOV UR5, 0xffffffff ;  /* 0xffffffff00057882 */ /* 0x000fe20000000000 */
[----:B------:R-:W-:Y:S02]  /*10b90*/  IMAD.U32 R22, RZ, RZ, UR4 ;  /* 0x00000004ff167e24 */ /* 0x000fe4000f8e00ff */
[----:B--2---:R2:W-:Y:S01]  /*10ba0*/  STL [R1], R17 ;  /* 0x0000001101007387 */ /* 0x0045e20000100800 */
[----:B-1----:R-:W-:Y:S05]  /*10bb0*/  BRA.DIV UR5, `(.L_x_10929) ;  /* 0x0000003605887947 */ /* 0x002fea000b800000 */
.L_x_10983:
[----:B------:R-:W1:Y:S01]  /*10bc0*/  S2R R3, SR_TID.X ;  /* 0x0000000000037919 */ /* 0x000e620000002100 */
[----:B------:R-:W-:Y:S01]  /*10bd0*/  UIADD3 UR4, UR44, -0x1, URZ ;  /* 0xffffffff2c047890 */ /* 0x000fe2000fffe03f */
[----:B------:R-:W-:Y:S01]  /*10be0*/  ISETP.NE.AND P1, PT, R10, 0x1, PT ;  /* 0x000000010a00780c */ /* 0x000fe20003f25270 */
[----:B------:R-:W3:Y:S01]  /*10bf0*/  S2R R0, SR_TID.X ;  /* 0x0000000000007919 */ /* 0x000ee20000002100 */
[----:B------:R-:W-:-:S03]  /*10c00*/  SHF.R.S32.HI R11, RZ, 0x1f, R17 ;  /* 0x0000001fff0b7819 */ /* 0x000fc60000011411 */
[----:B------:R-:W-:Y:S01]  /*10c10*/  IMAD.U32 R8, RZ, RZ, UR4 ;  /* 0x00000004ff087e24 */ /* 0x000fe2000f8e00ff */
[----:B------:R-:W-:Y:S01]  /*10c20*/  LOP3.LUT R19, R19, 0xffffff7f, RZ, 0xc0, !PT ;  /* 0xffffff7f13137812 */ /* 0x000fe200078ec0ff */
[----:B------:R4:W-:Y:S02]  /*10c30*/  STL [R1+0x4], R11 ;  /* 0x0000040b01007387 */ /* 0x0009e40000100800 */
[----:B------:R-:W-:-:S04]  /*10c40*/  IMAD.SHL.U32 R8, R8, 0x80, RZ ;  /* 0x0000008008087824 */ /* 0x000fc800078e00ff */
[----:B------:R-:W0:Y:S01]  /*10c50*/  @P1 LDC R9, c[0x0][0x438] ;  /* 0x00010e00ff091b82 */ /* 0x000e220000000800 */
[----:B------:R-:W-:Y:S01]  /*10c60*/  @P1 LOP3.LUT R19, R19, 0x80, RZ, 0xfc, !PT ;  /* 0x0000008013131812 */ /* 0x000fe200078efcff */
[----:B-1----:R-:W-:Y:S01]  /*10c70*/  IMAD.SHL.U32 R3, R3, 0x20, RZ ;  /* 0x0000002003037824 */ /* 0x002fe200078e00ff */
[----:B---3--:R-:W-:-:S04]  /*10c80*/  LOP3.LUT R0, R0, 0x7f, RZ, 0xc0, !PT ;  /* 0x0000007f00007812 */ /* 0x008fc800078ec0ff */
[----:B------:R-:W-:Y:S02]  /*10c90*/  LOP3.LUT R3, R3, 0x60, RZ, 0xc0, !PT ;  /* 0x0000006003037812 */ /* 0x000fe400078ec0ff */
[----:B------:R-:W-:-:S04]  /*10ca0*/  SHF.R.U32.HI R0, RZ, 0x2, R0 ;  /* 0x00000002ff007819 */ /* 0x000fc80000011600 */
[----:B------:R-:W-:Y:S02]  /*10cb0*/  LOP3.LUT R6, R8, R0, R3, 0xfe, !PT ;  /* 0x0000000008067212 */ /* 0x000fe400078efe03 */
[----:B------:R-:W1:Y:S02]  /*10cc0*/  @P1 LDC R3, c[0x0][0x434] ;  /* 0x00010d00ff031b82 */ /* 0x000e640000000800 */
[C---:B------:R-:W-:Y:S01]  /*10cd0*/  ISETP.GE.AND P0, PT, R6.reuse, UR36, PT ;  /* 0x0000002406007c0c */ /* 0x040fe2000bf06270 */
[----:B------:R-:W-:-:S04]  /*10ce0*/  IMAD.IADD R6, R6, 0x1, R18 ;  /* 0x0000000106067824 */ /* 0x000fc800078e0212 */
[----:B------:R-:W-:-:S08]  /*10cf0*/  IMAD.MOV.U32 R7, RZ, RZ, R6 ;  /* 0x000000ffff077224 */ /* 0x000fd000078e0006 */
[----:B------:R-:W3:Y:S01]  /*10d00*/  @!P0 LDC.64 R4, c[0x0][0x428] ;  /* 0x00010a00ff048b82 */ /* 0x000ee20000000a00 */
[----:B-1----:R-:W-:-:S05]  /*10d10*/  @P1 IMAD.HI.U32 R0, R6, R3, RZ ;  /* 0x0000000306001227 */ /* 0x002fca00078e00ff */
[----:B0-----:R-:W-:-:S04]  /*10d20*/  @P1 SHF.R.U32.HI R7, RZ, R9, R0 ;  /* 0x00000009ff071219 */ /* 0x001fc80000011600 */
[--C-:B------:R-:W-:Y:S01]  /*10d30*/  @!P0 SHF.R.S32.HI R3, RZ, 0x1f, R7.reuse ;  /* 0x0000001fff038819 */ /* 0x100fe20000011407 */
[----:B------:R-:W-:Y:S02]  /*10d40*/  @!P0 IMAD.MOV.U32 R2, RZ, RZ, R7 ;  /* 0x000000ffff028224 */ /* 0x000fe400078e0007 */
[-C--:B---3--:R-:W-:Y:S02]  /*10d50*/  @!P0 IMAD R0, R11, R4.reuse, RZ ;  /* 0x000000040b008224 */ /* 0x088fe400078e02ff */
[----:B------:R-:W-:-:S04]  /*10d60*/  @!P0 IMAD.WIDE.U32 R2, R17, R4, R2 ;  /* 0x0000000411028225 */ /* 0x000fc800078e0002 */
[----:B------:R-:W-:Y:S02]  /*10d70*/  @!P0 IMAD R0, R17, R5, R0 ;  /* 0x0000000511008224 */ /* 0x000fe400078e0200 */
[----:B------:R-:W0:Y:S02]  /*10d80*/  @!P0 LDC.64 R4, c[0x0][0x418] ;  /* 0x00010600ff048b82 */ /* 0x000e240000000a00 */
[----:B------:R-:W-:Y:S02]  /*10d90*/  @!P0 IMAD.IADD R0, R3, 0x1, R0 ;  /* 0x0000000103008824 */ /* 0x000fe400078e0200 */
[----:B------:R-:W-:Y:S01]  /*10da0*/  IMAD R3, RZ, RZ, -UR41 ;  /* 0x80000029ff037e24 */ /* 0x000fe2000f8e02ff */
[----:B0-----:R-:W-:-:S04]  /*10db0*/  @!P0 LEA R4, P1, R2, R4, 0x2 ;  /* 0x0000000402048211 */ /* 0x001fc800078210ff */
[----:B------:R-:W-:Y:S01]  /*10dc0*/  @!P0 LEA.HI.X R5, R2, R5, R0, 0x2, P1 ;  /* 0x0000000502058211 */ /* 0x000fe200008f1400 */
[----:B------:R-:W-:Y:S02]  /*10dd0*/  IMAD.U32 R2, RZ, RZ, UR47 ;  /* 0x0000002fff027e24 */ /* 0x000fe4000f8e00ff */
[----:B------:R-:W-:-:S03]  /*10de0*/  IMAD.MOV.U32 R0, RZ, RZ, RZ ;  /* 0x000000ffff007224 */ /* 0x000fc600078e00ff */
[----:B------:R-:W-:Y:S01]  /*10df0*/  ISETP.NE.AND P2, PT, R2, 0x3, PT ;  /* 0x000000030200780c */ /* 0x000fe20003f45270 */
[----:B------:R-:W-:Y:S01]  /*10e00*/  IMAD R22, R22, R3, UR40 ;  /* 0x0000002816167e24 */ /* 0x000fe2000f8e0203 */
[----:B------:R-:W-:Y:S01]  /*10e10*/  LOP3.LUT R19, R19, 0xffffffbf, RZ, 0xc0, !PT ;  /* 0xffffffbf13137812 */ /* 0x000fe200078ec0ff */
[----:B------:R-:W-:Y:S01]  /*10e20*/  IMAD.MOV R3, RZ, RZ, -R7 ;  /* 0x000000ffff037224 */ /* 0x000fe200078e0a07 */
[----:B------:R0:W5:Y:S01]  /*10e30*/  @!P0 LDG.E R0, desc[UR52][R4.64] ;  /* 0x0000003404008981 */ /* 0x000162000c1e1900 */
[----:B------:R-:W-:Y:S01]  /*10e40*/  IMAD.U32 R24, RZ, RZ, UR4 ;  /* 0x00000004ff187e24 */ /* 0x000fe2000f8e00ff */
[----:B------:R-:W-:-:S07]  /*10e50*/  SHF.R.S32.HI R29, RZ, 0x1f, R22 ;  /* 0x0000001fff1d7819 */ /* 0x000fce0000011416 */
[----:B------:R-:W-:Y:S01]  /*10e60*/  @P2 LOP3.LUT R19, R19, 0x40, RZ, 0xfc, !PT ;  /* 0x0000004013132812 */ /* 0x000fe200078efcff */
[----:B0-----:R-:W-:Y:S01]  /*10e70*/  IMAD R5, R10, R3, R6 ;  /* 0x000000030a057224 */ /* 0x001fe200078e0206 */
[----:B----4-:R-:W-:Y:S06]  /*10e80*/  @!P2 BRA `(.L_x_10930) ;  /* 0x000000000004a947 */ /* 0x010fec0003800000 */
[----:B------:R-:W-:Y:S01]  /*10e90*/  BPT.TRAP 0x1 ;  /* 0x000000040000795c */ /* 0x000fe20000300000 */
.L_x_10930:
        /* <DEDUP_REMOVED lines=18> */
[----:B--2---:R-:W-:Y:S01]  /*10fc0*/  LEA R17, P0, R2, UR4, 0x1 ;  /* 0x0000000402117c11 */ /* 0x004fe2000f8008ff */
[----:B------:R-:W-:-:S05]  /*10fd0*/  IMAD.IADD R6, R3, 0x1, R6 ;  /* 0x0000000103067824 */ /* 0x000fca00078e0206 */
[----:B------:R-:W-:Y:S01]  /*10fe0*/  LEA.HI.X R18, R2, UR5, R6, 0x1, P0 ;  /* 0x0000000502127c11 */ /* 0x000fe200080f0c06 */
[----:B------:R-:W-:Y:S01]  /*10ff0*/  IMAD R6, R23, 0x8, R16 ;  /* 0x0000000817067824 */ /* 0x000fe200078e0210 */
[----:B------:R-:W-:-:S04]  /*11000*/  SHF.L.U32 R2, R26, 0x1f, RZ ;  /* 0x0000001f1a027819 */ /* 0x000fc800000006ff */
[----:B------:R-:W0:Y:S02]  /*11010*/  SYNCS.PHASECHK.TRANS64.TRYWAIT P0, [R6+URZ+0x2d840], R2 ;  /* 0x02d84002060075a7 */ /* 0x000e24000800017f */
[----:B0-----:R-:W-:Y:S05]  /*11020*/  @!P0 BRA `(.L_x_10932) ;  /* 0x0000003000988947 */ /* 0x001fea0003800000 */
.L_x_10984:
[----:B------:R-:W-:Y:S05]  /*11030*/  BSYNC B0 ;  /* 0x0000000000007941 */ /* 0x000fea0003800000 */
.L_x_10931:
[----:B------:R-:W1:Y:S01]  /*11040*/  S2R R9, SR_TID.X ;  /* 0x0000000000097919 */ /* 0x000e620000002100 */
[----:B------:R-:W-:Y:S01]  /*11050*/  ULDC.64 UR4, c[0x0][0x300] ;  /* 0x0000c00000047ab9 */ /* 0x000fe20000000a00 */
[C---:B------:R-:W-:Y:S01]  /*11060*/  LOP3.LUT P4, RZ, R19.reuse, 0x4, RZ, 0xc0, !PT ;  /* 0x0000000413ff7812 */ /* 0x040fe2000788c0ff */
        /* <DEDUP_REMOVED lines=21> */
[----:B------:R-:W0:Y:S01]  /*111c0*/  S2R R9, SR_TID.X ;  /* 0x0000000000097919 */ /* 0x000e220000002100 */
[----:B------:R-:W-:Y:S02]  /*111d0*/  LEA.HI.X R0, R2, UR5, R0, 0x1, P0 ;  /* 0x0000000502007c11 */ /* 0x000fe400080f0c00 */
[----:B------:R-:W-:-:S04]  /*111e0*/  IADD3 R5, -R10, UR36, -R8 ;  /* 0x000000240a057c10 */ /* 0x000fc8000fffe908 */
[----:B------:R-:W-:Y:S01]  /*111f0*/  ISETP.GE.AND P0, PT, R5, 0x1, PT ;  /* 0x000000010500780c */ /* 0x000fe20003f06270 */
[C---:B0-----:R-:W-:Y:S02]  /*11200*/  IMAD.SHL.U32 R10, R9.reuse, 0x8, RZ ;  /* 0x00000008090a7824 */ /* 0x041fe400078e00ff */
[----:B------:R-:W-:-:S03]  /*11210*/  IMAD.SHL.U32 R11, R9, 0x8, RZ ;  /* 0x00000008090b7824 */ /* 0x000fc600078e00ff */
[----:B------:R-:W-:-:S04]  /*11220*/  LOP3.LUT R10, R10, 0xd8, RZ, 0xc0, !PT ;  /* 0x000000d80a0a7812 */ /* 0x000fc800078ec0ff */
[----:B------:R-:W-:Y:S01]  /*11230*/  LOP3.LUT R10, R10, 0x18, R9, 0x78, !PT ;  /* 0x000000180a0a7812 */ /* 0x000fe200078e7809 */
[----:B------:R-:W-:-:S03]  /*11240*/  IMAD.SHL.U32 R9, R9, 0x8, RZ ;  /* 0x0000000809097824 */ /* 0x000fc600078e00ff */
[----:B------:R-:W-:Y:S02]  /*11250*/  LOP3.LUT R10, R10, 0x320, R11, 0xf8, !PT ;  /* 0x000003200a0a7812 */ /* 0x000fe400078ef80b */
[----:B------:R-:W-:-:S03]  /*11260*/  LOP3.LUT R9, R9, 0x18, RZ, 0xc0, !PT ;  /* 0x0000001809097812 */ /* 0x000fc600078ec0ff */
[----:B------:R-:W-:Y:S01]  /*11270*/  IMAD R7, R23, 0x3000, R10 ;  /* 0x0000300017077824 */ /* 0x000fe200078e020a */
[----:B------:R-:W-:Y:S06]  /*11280*/  BRA.DIV UR4, `(.L_x_10933) ;  /* 0x0000003204147947 */ /* 0x000fec000b800000 */
        /* <DEDUP_REMOVED lines=37> */
.L_x_10994:
[----:B------:R-:W-:-:S13]  /*114e0*/  ISETP.GE.AND P0, PT, R5, 0x61, PT ;  /* 0x000000610500780c */ /* 0x000fda0003f06270 */
[----:B0-----:R-:W-:Y:S01]  /*114f0*/  @P0 LEA R2, P1, R9, R14, 0x1 ;  /* 0x0000000e09020211 */ /* 0x001fe200078208ff */
        /* <DEDUP_REMOVED lines=10> */
.L_x_10934:
        /* <DEDUP_REMOVED lines=11> */
.L_x_10935:
        /* <DEDUP_REMOVED lines=14> */
[----:B-1----:R-:W-:Y:S02]  /*11730*/  IMAD.U32 R6, RZ, RZ, UR8 ;  /* 0x00000008ff067e24 */ /* 0x002fe4000f8e00ff */
        /* <DEDUP_REMOVED lines=8> */
.L_x_10937:
[----:B------:R-:W-:Y:S05]  /*117c0*/  BSYNC B6 ;  /* 0x0000000000067941 */ /* 0x000fea0003800000 */
.L_x_10936:
[----:B------:R2:W5:Y:S01]  /*117d0*/  LDL R10, [R1+0xc] ;  /* 0x00000c00010a7983 */ /* 0x0005620000100800 */
[----:B------:R-:W-:Y:S01]  /*117e0*/  UISETP.NE.AND UP0, UPT, UR49, URZ, UPT ;  /* 0x0000003f3100728c */ /* 0x000fe2000bf05270 */
[----:B------:R-:W0:Y:S01]  /*117f0*/  S2R R20, SR_TID.X ;  /* 0x0000000000147919 */ /* 0x000e220000002100 */
[----:B------:R-:W-:Y:S01]  /*11800*/  R2UR UR6, R29 ;  /* 0x000000001d0672ca */ /* 0x000fe200000e0000 */
[----:B------:R-:W-:-:S03]  /*11810*/  ULDC.64 UR8, c[0x0][0x2d8] ;  /* 0x0000b60000087ab9 */ /* 0x000fc60000000a00 */
[----:B------:R-:W-:Y:S01]  /*11820*/  PLOP3.LUT P0, PT, PT, PT, UP0, 0x80, 0x0 ;  /* 0x000000000000781c */ /* 0x000fe20003f0f008 */
[----:B------:R-:W-:Y:S01]  /*11830*/  ULDC UR12, c[0x0][0x448] ;  /* 0x00011200000c7ab9 */ /* 0x000fe20000000800 */
[----:B------:R-:W-:Y:S01]  /*11840*/  R2UR UR7, R22 ;  /* 0x00000000160772ca */ /* 0x000fe200000e0000 */
[----:B------:R-:W-:Y:S01]  /*11850*/  ULDC.64 UR10, c[0x0][0x280] ;  /* 0x0000a000000a7ab9 */ /* 0x000fe20000000a00 */
[C---:B------:R-:W-:Y:S01]  /*11860*/  LOP3.LUT P3, RZ, R19.reuse, 0x400, RZ, 0xc0, !PT ;  /* 0x0000040013ff7812 */ /* 0x040fe2000786c0ff */
[----:B------:R-:W-:Y:S01]  /*11870*/  @UP0 ULDC UR4, c[0x0][0x44c] ;  /* 0x0001130000040ab9 */ /* 0x000fe20000000800 */
[----:B------:R-:W-:Y:S01]  /*11880*/  @UP0 ULDC UR13, c[0x0][0x44c] ;  /* 0x00011300000d0ab9 */ /* 0x000fe20000000800 */
[C---:B------:R-:W-:Y:S02]  /*11890*/  LOP3.LUT P4, RZ, R19.reuse, 0x200, RZ, 0xc0, !PT ;  /* 0x0000020013ff7812 */ /* 0x040fe4000788c0ff */
[----:B------:R-:W-:Y:S02]  /*118a0*/  LOP3.LUT P5, RZ, R19, 0x100, RZ, 0xc0, !PT ;  /* 0x0000010013ff7812 */ /* 0x000fe400078ac0ff */
[C---:B0-----:R-:W-:Y:S01]  /*118b0*/  LOP3.LUT R2, R20.reuse, 0x7f, RZ, 0xc0, !PT ;  /* 0x0000007f14027812 */ /* 0x041fe200078ec0ff */
[----:B------:R-:W-:-:S03]  /*118c0*/  IMAD.SHL.U32 R20, R20, 0x20, RZ ;  /* 0x0000002014147824 */ /* 0x000fc600078e00ff */
[----:B------:R-:W-:Y:S02]  /*118d0*/  SHF.R.U32.HI R2, RZ, 0x2, R2 ;  /* 0x00000002ff027819 */ /* 0x000fe40000011602 */
[----:B------:R-:W-:-:S04]  /*118e0*/  LOP3.LUT R20, R20, 0x60, RZ, 0xc0, !PT ;  /* 0x0000006014147812 */ /* 0x000fc800078ec0ff */
[----:B------:R-:W-:-:S05]  /*118f0*/  LOP3.LUT R2, R2, R20, RZ, 0xfc, !PT ;  /* 0x0000001402027212 */ /* 0x000fca00078efcff */
[----:B-1----:R-:W-:-:S04]  /*11900*/  VIADD R6, R2, UR43 ;  /* 0x0000002b02067c36 */ /* 0x002fc80008000000 */
[----:B------:R-:W-:Y:S01]  /*11910*/  @P0 IMAD.HI.U32 R0, R6, UR4, RZ ;  /* 0x0000000406000c27 */ /* 0x000fe2000f8e00ff */
[----:B------:R-:W-:Y:S01]  /*11920*/  PLOP3.LUT P0, PT, PT, PT, UP0, 0x80, 0x0 ;  /* 0x000000000000781c */ /* 0x000fe20003f0f008 */
[----:B------:R-:W-:Y:S02]  /*11930*/  @UP0 ULDC UR4, c[0x0][0x450] ;  /* 0x0001140000040ab9 */ /* 0x000fe40000000800 */
[----:B------:R-:W-:Y:S01]  /*11940*/  IMAD.MOV.U32 R3, RZ, RZ, R6 ;  /* 0x000000ffff037224 */ /* 0x000fe200078e0006 */
[----:B------:R-:W-:-:S09]  /*11950*/  UIMAD UR6, UR6, UR8, URZ ;  /* 0x00000008060672a4 */ /* 0x000fd2000f8e023f */
[----:B------:R-:W-:Y:S02]  /*11960*/  @P0 SHF.R.U32.HI R3, RZ, UR4, R0 ;  /* 0x00000004ff030c19 */ /* 0x000fe40008011600 */
[----:B------:R-:W-:Y:S01]  /*11970*/  R2UR UR4, R22 ;  /* 0x00000000160472ca */ /* 0x000fe200000e0000 */
[----:B------:R-:W-:Y:S02]  /*11980*/  UIMAD UR7, UR7, UR9, UR6 ;  /* 0x00000009070772a4 */ /* 0x000fe4000f8e0206 */
[----:B------:R-:W-:Y:S01]  /*11990*/  USHF.R.S32.HI UR6, URZ, 0x1f, UR41 ;  /* 0x0000001f3f067899 */ /* 0x000fe20008011429 */
[----:B------:R-:W-:-:S09]  /*119a0*/  SHF.R.S32.HI R0, RZ, 0x1f, R3 ;  /* 0x0000001fff007819 */ /* 0x000fd20000011403 */
[----:B------:R-:W-:-:S03]  /*119b0*/  UIMAD.WIDE.U32 UR4, UR4, UR8, URZ ;  /* 0x00000008040472a5 */ /* 0x000fc6000f8e003f */
[----:B------:R-:W-:Y:S01]  /*119c0*/  ULDC.64 UR8, c[0x0][0x2e0] ;  /* 0x0000b80000087ab9 */ /* 0x000fe20000000a00 */
[----:B------:R-:W-:Y:S02]  /*119d0*/  UIADD3 UR5, UR5, UR7, URZ ;  /* 0x0000000705057290 */ /* 0x000fe4000fffe03f */
[----:B------:R-:W-:Y:S02]  /*119e0*/  UIMAD UR6, UR6, UR8, URZ ;  /* 0x00000008060672a4 */ /* 0x000fe4000f8e023f */
[----:B------:R-:W-:Y:S02]  /*119f0*/  UIMAD.WIDE.U32 UR4, UR41, UR8, UR4 ;  /* 0x00000008290472a5 */ /* 0x000fe4000f8e0004 */
[----:B------:R-:W-:-:S03]  /*11a00*/  UIMAD UR6, UR41, UR9, UR6 ;  /* 0x00000009290672a4 */ /* 0x000fc6000f8e0206 */
[----:B------:R-:W-:Y:S02]  /*11a10*/  ULDC.64 UR8, c[0x0][0x2d0] ;  /* 0x0000b40000087ab9 */ /* 0x000fe40000000a00 */
[----:B------:R-:W-:Y:S01]  /*11a20*/  IMAD R0, R0, UR8, RZ ;  /* 0x0000000800007c24 */ /* 0x000fe2000f8e02ff */
[----:B------:R-:W-:Y:S01]  /*11a30*/  UIADD3 UR5, UR5, UR6, URZ ;  /* 0x0000000605057290 */ /* 0x000fe2000fffe03f */
[----:B------:R-:W-:Y:S02]  /*11a40*/  IMAD.U32 R4, RZ, RZ, UR8 ;  /* 0x00000008ff047e24 */ /* 0x000fe4000f8e00ff */
[C---:B------:R-:W-:Y:S01]  /*11a50*/  IMAD R5, R3.reuse, UR9, R0 ;  /* 0x0000000903057c24 */ /* 0x040fe2000f8e0200 */
[----:B------:R-:W-:Y:S01]  /*11a60*/  ULDC.64 UR6, c[0x0][0x2c8] ;  /* 0x0000b20000067ab9 */ /* 0x000fe20000000a00 */
[----:B------:R-:W-:Y:S02]  /*11a70*/  IMAD.MOV R0, RZ, RZ, -R3 ;  /* 0x000000ffff007224 */ /* 0x000fe400078e0a03 */
[----:B------:R-:W-:-:S04]  /*11a80*/  IMAD.WIDE.U32 R2, R3, R4, UR4 ;  /* 0x0000000403027e25 */ /* 0x000fc8000f8e0004 */
[----:B------:R-:W-:Y:S02]  /*11a90*/  IMAD R0, R0, UR12, R6 ;  /* 0x0000000c00007c24 */ /* 0x000fe4000f8e0206 */
[----:B------:R-:W-:-:S03]  /*11aa0*/  IMAD.IADD R3, R3, 0x1, R5 ;  /* 0x0000000103037824 */ /* 0x000fc600078e0205 */
[----:B------:R-:W-:Y:S01]  /*11ab0*/  SHF.R.S32.HI R5, RZ, 0x1f, R0 ;  /* 0x0000001fff057819 */ /* 0x000fe20000011400 */
[----:B------:R-:W-:-:S04]  /*11ac0*/  IMAD.WIDE.U32 R2, R0, UR6, R2 ;  /* 0x0000000600027c25 */ /* 0x000fc8000f8e0002 */
[----:B------:R-:W-:-:S04]  /*11ad0*/  IMAD R5, R5, UR6, RZ ;  /* 0x0000000605057c24 */ /* 0x000fc8000f8e02ff */
[----:B------:R-:W-:Y:S01]  /*11ae0*/  IMAD R5, R0, UR7, R5 ;  /* 0x0000000700057c24 */ /* 0x000fe2000f8e0205 */
[----:B------:R-:W-:-:S03]  /*11af0*/  LEA R0, P0, R2, UR10, 0x1 ;  /* 0x0000000a02007c11 */ /* 0x000fc6000f8008ff */
[----:B------:R-:W-:-:S05]  /*11b00*/  IMAD.IADD R5, R3, 0x1, R5 ;  /* 0x0000000103057824 */ /* 0x000fca00078e0205 */
[----:B------:R-:W-:Y:S02]  /*11b10*/  LEA.HI.X R5, R2, UR11, R5, 0x1, P0 ;  /* 0x0000000b02057c11 */ /* 0x000fe400080f0c05 */
[----:B------:R-:W-:Y:S01]  /*11b20*/  PLOP3.LUT P0, PT, PT, PT, UP0, 0x80, 0x0 ;  /* 0x000000000000781c */ /* 0x000fe20003f0f008 */
[----:B------:R-:W-:-:S12]  /*11b30*/  VIADD R6, R6, 0x80 ;  /* 0x0000008006067836 */ /* 0x000fd80000000000 */
[----:B------:R-:W-:Y:S01]  /*11b40*/  @P0 IMAD.HI.U32 R3, R6, UR13, RZ ;  /* 0x0000000d06030c27 */ /* 0x000fe2000f8e00ff */
[----:B------:R-:W-:Y:S01]  /*11b50*/  PLOP3.LUT P0, PT, PT, PT, UP0, 0x80, 0x0 ;  /* 0x000000000000781c */ /* 0x000fe20003f0f008 */
[----:B------:R-:W-:Y:S02]  /*11b60*/  @UP0 ULDC UR13, c[0x0][0x450] ;  /* 0x00011400000d0ab9 */ /* 0x000fe40000000800 */
[----:B------:R-:W-:Y:S01]  /*11b70*/  IMAD.MOV.U32 R2, RZ, RZ, R6 ;  /* 0x000000ffff027224 */ /* 0x000fe200078e0006 */
[----:B------:R-:W0:Y:S09]  /*11b80*/  S2R R20, SR_TID.X ;  /* 0x0000000000147919 */ /* 0x000e320000002100 */
[----:B------:R-:W-:-:S05]  /*11b90*/  @P0 SHF.R.U32.HI R2, RZ, UR13, R3 ;  /* 0x0000000dff020c19 */ /* 0x000fca0008011603 */
[----:B------:R-:W-:-:S04]  /*11ba0*/  IMAD.MOV R3, RZ, RZ, -R2 ;  /* 0x000000ffff037224 */ /* 0x000fc800078e0a02 */
[----:B------:R-:W-:Y:S01]  /*11bb0*/  IMAD R6, R3, UR12, R6 ;  /* 0x0000000c03067c24 */ /* 0x000fe2000f8e0206 */
[----:B------:R-:W-:-:S05]  /*11bc0*/  SHF.R.S32.HI R3, RZ, 0x1f, R2 ;  /* 0x0000001fff037819 */ /* 0x000fca0000011402 */
[----:B------:R-:W-:-:S04]  /*11bd0*/  IMAD R3, R3, UR8, RZ ;  /* 0x0000000803037c24 */ /* 0x000fc8000f8e02ff */
[C---:B------:R-:W-:Y:S02]  /*11be0*/  IMAD R7, R2.reuse, UR9, R3 ;  /* 0x0000000902077c24 */ /* 0x040fe4000f8e0203 */
[----:B------:R-:W-:Y:S01]  /*11bf0*/  IMAD.WIDE.U32 R2, R2, R4, UR4 ;  /* 0x0000000402027e25 */ /* 0x000fe2000f8e0004 */
[----:B------:R-:W-:-:S03]  /*11c00*/  SHF.R.S32.HI R4, RZ, 0x1f, R6 ;  /* 0x0000001fff047819 */ /* 0x000fc60000011406 */
[----:B------:R-:W-:Y:S02]  /*11c10*/  IMAD.IADD R3, R3, 0x1, R7 ;  /* 0x0000000103037824 */ /* 0x000fe400078e0207 */
[----:B------:R-:W-:Y:S02]  /*11c20*/  IMAD R4, R4, UR6, RZ ;  /* 0x0000000604047c24 */ /* 0x000fe4000f8e02ff */
[----:B------:R-:W-:-:S04]  /*11c30*/  IMAD.WIDE.U32 R2, R6, UR6, R2 ;  /* 0x0000000606027c25 */ /* 0x000fc8000f8e0002 */
[----:B------:R-:W-:Y:S01]  /*11c40*/  IMAD R7, R6, UR7, R4 ;  /* 0x0000000706077c24 */ /* 0x000fe2000f8e0204 */
[----:B0-----:R-:W-:-:S03]  /*11c50*/  LOP3.LUT R21, R20, 0x7f, RZ, 0xc0, !PT ;  /* 0x0000007f14157812 */ /* 0x001fc600078ec0ff */
[----:B------:R-:W-:Y:S01]  /*11c60*/  IMAD.IADD R6, R3, 0x1, R7 ;  /* 0x0000000103067824 */ /* 0x000fe200078e0207 */
[----:B------:R-:W-:Y:S01]  /*11c70*/  LEA R7, P0, R2, UR10, 0x1 ;  /* 0x0000000a02077c11 */ /* 0x000fe2000f8008ff */
[----:B------:R-:W-:Y:S01]  /*11c80*/  IMAD.SHL.U32 R20, R20, 0x8, RZ ;  /* 0x0000000814147824 */ /* 0x000fe200078e00ff */
[----:B------:R-:W-:Y:S02]  /*11c90*/  UMOV UR4, 0xffffffff ;  /* 0xffffffff00047882 */ /* 0x000fe40000000000 */
[----:B------:R-:W-:Y:S02]  /*11ca0*/  LEA.HI.X R6, R2, UR11, R6, 0x1, P0 ;  /* 0x0000000b02067c11 */ /* 0x000fe400080f0c06 */
[----:B------:R-:W-:Y:S02]  /*11cb0*/  LOP3.LUT R20, R20, 0x18, RZ, 0xc0, !PT ;  /* 0x0000001814147812 */ /* 0x000fe400078ec0ff */
[----:B------:R-:W-:Y:S01]  /*11cc0*/  SHF.R.U32.HI R21, RZ, 0x2, R21 ;  /* 0x00000002ff157819 */ /* 0x000fe20000011615 */
[----:B--2---:R-:W-:Y:S06]  /*11cd0*/  BRA.DIV UR4, `(.L_x_10938) ;  /* 0x0000002a04e47947 */ /* 0x004fec000b800000 */
[----:B------:R-:W0:Y:S01]  /*11ce0*/  SHFL.IDX PT, R3, R0, RZ, 0x1c1f ;  /* 0x001c1fff00037589 */ /* 0x000e2200000e0000 */
[----:B------:R-:W-:-:S03]  /*11cf0*/  VIADD R4, R21, UR43 ;  /* 0x0000002b15047c36 */ /* 0x000fc60008000000 */
        /* <DEDUP_REMOVED lines=9> */
[----:B-----5:R-:W-:Y:S04]  /*11d90*/  @!P0 LDGSTS.E.BYPASS.LTC128B.128 [R10+0xc400], desc[UR52][R2.64], !P3 ;  /* 0x0c400000020a8fae */ /* 0x020fe8000d901d74 */
[----:B------:R-:W-:Y:S04]  /*11da0*/  @!P0 LDGSTS.E.BYPASS.LTC128B.128 [R10+0xf400], desc[UR52][R2.64+0x40], !P4 ;  /* 0x0f400040020a8fae */ /* 0x000fe8000e101d74 */
[----:B------:R0:W-:Y:S01]  /*11db0*/  @!P0 LDGSTS.E.BYPASS.LTC128B.128 [R10+0x12400], desc[UR52][R2.64+0x80], !P5 ;  /* 0x12400080020a8fae */ /* 0x0001e2000e901d74 */
[----:B------:R-:W-:Y:S01]  /*11dc0*/  ISETP.GE.AND P0, PT, R8, UR37, PT ;  /* 0x0000002508007c0c */ /* 0x000fe2000bf06270 */
        /* <DEDUP_REMOVED lines=11> */
[----:B------:R-:W-:-:S03]  /*11e80*/  ISETP.GE.AND P0, PT, R8, UR37, PT ;  /* 0x0000002508007c0c */ /* 0x000fc6000bf06270 */
[----:B0-----:R-:W0:Y:S04]  /*11e90*/  SHFL.IDX PT, R3, R0, 0x2, 0x1c1f ;  /* 0x005c1f0000037f89 */ /* 0x001e2800000e0000 */
[----:B------:R-:W1:Y:S04]  /*11ea0*/  SHFL.IDX PT, R2, R5, 0x2, 0x1c1f ;  /* 0x005c1f0005027f89 */ /* 0x000e6800000e0000 */
[----:B------:R-:W2:Y:S04]  /*11eb0*/  SHFL.IDX PT, R0, R0, 0x3, 0x1c1f ;  /* 0x007c1f0000007f89 */ /* 0x000ea800000e0000 */
[----:B------:R-:W3:Y:S01]  /*11ec0*/  SHFL.IDX PT, R5, R5, 0x3, 0x1c1f ;  /* 0x007c1f0005057f89 */ /* 0x000ee200000e0000 */
        /* <DEDUP_REMOVED lines=8> */
[----:B0-----:R-:W-:-:S05]  /*11f50*/  VIADD R2, R4, 0x60 ;  /* 0x0000006004027836 */ /* 0x001fca0000000000 */
[----:B------:R-:W-:-:S13]  /*11f60*/  ISETP.GE.AND P0, PT, R2, UR37, PT ;  /* 0x0000002502007c0c */ /* 0x000fda000bf06270 */
[----:B--2---:R-:W-:Y:S02]  /*11f70*/  @!P0 LEA R8, P1, R20, R0, 0x1 ;  /* 0x0000000014088211 */ /* 0x004fe400078208ff */
[----:B------:R-:W-:Y:S03]  /*11f80*/  SHFL.IDX PT, R0, R6, RZ, 0x1c1f ;  /* 0x001c1fff06007589 */ /* 0x000fe600000e0000 */
[----:B---3--:R-:W-:Y:S01]  /*11f90*/  @!P0 IMAD.X R9, RZ, RZ, R5, P1 ;  /* 0x000000ffff098224 */ /* 0x008fe200008e0605 */
[----:B------:R-:W-:Y:S01]  /*11fa0*/  SHFL.IDX PT, R6, R6, 0x1, 0x1c1f ;  /* 0x003c1f0006067f89 */ /* 0x000fe200000e0000 */
[----:B------:R-:W-:Y:S02]  /*11fb0*/  @!P0 IMAD.MOV.U32 R2, RZ, RZ, R8 ;  /* 0x000000ffff028224 */ /* 0x000fe400078e0008 */
[----:B------:R-:W-:-:S05]  /*11fc0*/  @!P0 IMAD.MOV.U32 R3, RZ, RZ, R9 ;  /* 0x000000ffff038224 */ /* 0x000fca00078e0009 */
[----:B------:R-:W-:Y:S04]  /*11fd0*/  @!P0 LDGSTS.E.BYPASS.LTC128B.128 [R10+0xdc00], desc[UR52][R2.64], !P3 ;  /* 0x0dc00000020a8fae */ /* 0x000fe8000d901d74 */
[----:B------:R-:W-:Y:S04]  /*11fe0*/  @!P0 LDGSTS.E.BYPASS.LTC128B.128 [R10+0x10c00], desc[UR52][R2.64+0x40], !P4 ;  /* 0x10c00040020a8fae */ /* 0x000fe8000e101d74 */
[----:B------:R0:W-:Y:S04]  /*11ff0*/  @!P0 LDGSTS.E.BYPASS.LTC128B.128 [R10+0x13c00], desc[UR52][R2.64+0x80], !P5 ;  /* 0x13c00080020a8fae */ /* 0x0001e8000e901d74 */
[----:B0-----:R-:W0:Y:S01]  /*12000*/  SHFL.IDX PT, R2, R7, RZ, 0x1c1f ;  /* 0x001c1fff07027589 */ /* 0x001e2200000e0000 */
[----:B------:R-:W-:-:S05]  /*12010*/  VIADD R3, R4, 0x80 ;  /* 0x0000008004037836 */ /* 0x000fca0000000000 */
[----:B------:R-:W-:-:S13]  /*12020*/  ISETP.GE.AND P0, PT, R3, UR37, PT ;  /* 0x0000002503007c0c */ /* 0x000fda000bf06270 */
[----:B0-----:R-:W-:-:S05]  /*12030*/  @!P0 LEA R5, P1, R20, R2, 0x1 ;  /* 0x0000000214058211 */ /* 0x001fca00078208ff */
[----:B------:R-:W-:Y:S02]  /*12040*/  @!P0 IMAD.X R0, RZ, RZ, R0, P1 ;  /* 0x000000ffff008224 */ /* 0x000fe400008e0600 */
[----:B------:R-:W-:Y:S02]  /*12050*/  @!P0 IMAD.MOV.U32 R2, RZ, RZ, R5 ;  /* 0x000000ffff028224 */ /* 0x000fe400078e0005 */
[----:B------:R-:W-:-:S05]  /*12060*/  @!P0 IMAD.MOV.U32 R3, RZ, RZ, R0 ;  /* 0x000000ffff038224 */ /* 0x000fca00078e0000 */
[----:B------:R0:W-:Y:S04]  /*12070*/  @!P0 LDGSTS.E.BYPASS.LTC128B.128 [R10+0xe400], desc[UR52][R2.64], !P3 ;  /* 0x0e400000020a8fae */ /* 0x0001e8000d901d74 */
[----:B------:R0:W-:Y:S04]  /*12080*/  @!P0 LDGSTS.E.BYPASS.LTC128B.128 [R10+0x11400], desc[UR52][R2.64+0x40], !P4 ;  /* 0x11400040020a8fae */ /* 0x0001e8000e101d74 */
[----:B------:R0:W-:Y:S02]  /*12090*/  @!P0 LDGSTS.E.BYPASS.LTC128B.128 [R10+0x14400], desc[UR52][R2.64+0x80], !P5 ;  /* 0x14400080020a8fae */ /* 0x0001e4000e901d74 */
.L_x_11007:
[----:B------:R-:W-:-:S05]  /*120a0*/  VIADD R4, R4, 0xa0 ;  /* 0x000000a004047836 */ /* 0x000fca0000000000 */
[----:B------:R-:W-:-:S13]  /*120b0*/  ISETP.GE.AND P0, PT, R4, UR37, PT ;  /* 0x0000002504007c0c */ /* 0x000fda000bf06270 */
[----:B0-----:R-:W-:-:S05]  /*120c0*/  @!P0 LEA R2, P1, R20, R14, 0x1 ;  /* 0x0000000e14028211 */ /* 0x001fca00078208ff */
[----:B------:R-:W-:-:S05]  /*120d0*/  @!P0 IMAD.X R3, RZ, RZ, R6, P1 ;  /* 0x000000ffff038224 */ /* 0x000fca00008e0606 */
        /* <DEDUP_REMOVED lines=8> */
.L_x_10939:
        /* <DEDUP_REMOVED lines=18> */
.L_x_11008:
[----:B------:R-:W-:Y:S05]  /*12280*/  BSYNC B0 ;  /* 0x0000000000007941 */ /* 0x000fea0003800000 */
.L_x_10940:
        /* <DEDUP_REMOVED lines=9> */
.L_x_10955:
[----:B------:R-:W2:Y:S01]  /*12320*/  LDL R8, [R1+0x8] ;  /* 0x0000080001087983 */ /* 0x000ea20000100800 */
[----:B------:R-:W1:Y:S03]  /*12330*/  LDC R4, c[0x0][0x430] ;  /* 0x00010c00ff047b82 */ /* 0x000e660000000800 */
[----:B------:R-:W3:Y:S04]  /*12340*/  LDL R6, [R1+0x4] ;  /* 0x0000040001067983 */ /* 0x000ee80000100800 */
[----:B------:R-:W4:Y:S01]  /*12350*/  LDL R7, [R1] ;  /* 0x0000000001077983 */ /* 0x000f220000100800 */
[----:B0-----:R-:W0:Y:S01]  /*12360*/  S2R R3, SR_TID.X ;  /* 0x0000000000037919 */ /* 0x001e220000002100 */
[----:B-1----:R-:W-:-:S13]  /*12370*/  ISETP.NE.AND P0, PT, R4, 0x1, PT ;  /* 0x000000010400780c */ /* 0x002fda0003f05270 */
[----:B------:R-:W1:Y:S01]  /*12380*/  @P0 LDC R4, c[0x0][0x434] ;  /* 0x00010d00ff040b82 */ /* 0x000e620000000800 */
[----:B0-----:R-:W-:-:S04]  /*12390*/  LOP3.LUT R2, R3, 0x7f, RZ, 0xc0, !PT ;  /* 0x0000007f03027812 */ /* 0x001fc800078ec0ff */
[----:B------:R-:W-:-:S03]  /*123a0*/  SHF.R.U32.HI R5, RZ, 0x2, R2 ;  /* 0x00000002ff057819 */ /* 0x000fc60000011602 */
[----:B------:R-:W0:Y:S01]  /*123b0*/  @P0 LDC R2, c[0x0][0x438] ;  /* 0x00010e00ff020b82 */ /* 0x000e220000000800 */
[----:B------:R-:W-:Y:S02]  /*123c0*/  IMAD.SHL.U32 R3, R3, 0x20, RZ ;  /* 0x0000002003037824 */ /* 0x000fe400078e00ff */
[----:B------:R-:W-:-:S03]  /*123d0*/  IMAD R5, R0, 0x80, R5 ;  /* 0x0000008000057824 */ /* 0x000fc600078e0205 */
[----:B------:R-:W-:Y:S01]  /*123e0*/  LOP3.LUT R3, R3, 0x60, RZ, 0xc0, !PT ;  /* 0x0000006003037812 */ /* 0x000fe200078ec0ff */
[----:B------:R-:W-:Y:S05]  /*123f0*/  YIELD ;  /* 0x0000000000007946 */ /* 0x000fea0003800000 */
[----:B------:R-:W-:Y:S01]  /*12400*/  ULDC.64 UR4, c[0x0][0x428] ;  /* 0x00010a0000047ab9 */ /* 0x000fe20000000a00 */
[----:B--2---:R-:W-:-:S05]  /*12410*/  IADD3 R5, R3, R5, R8 ;  /* 0x0000000503057210 */ /* 0x004fca0007ffe008 */
[----:B-1----:R-:W-:-:S04]  /*12420*/  @P0 IMAD.HI.U32 R3, R5, R4, RZ ;  /* 0x0000000405030227 */ /* 0x002fc800078e00ff */
[----:B------:R-:W-:Y:S01]  /*12430*/  IMAD.MOV.U32 R4, RZ, RZ, R5 ;  /* 0x000000ffff047224 */ /* 0x000fe200078e0005 */
[----:B0-----:R-:W-:Y:S01]  /*12440*/  @P0 SHF.R.U32.HI R4, RZ, R2, R3 ;  /* 0x00000002ff040219 */ /* 0x001fe20000011603 */
        /* <DEDUP_REMOVED lines=24> */
.L_x_10943:
[----:B------:R-:W-:Y:S01]  /*125d0*/  IMAD R6, R23, 0x8, R16 ;  /* 0x0000000817067824 */ /* 0x000fe200078e0210 */
[----:B------:R-:W-:Y:S01]  /*125e0*/  SHF.L.U32 R0, R26, 0x1f, RZ ;  /* 0x0000001f1a007819 */ /* 0x000fe200000006ff */
[----:B------:R-:W-:Y:S03]  /*125f0*/  BSSY B1, `(.L_x_10944) ;  /* 0x0000003000017945 */ /* 0x000fe60003800000 */
[----:B------:R-:W0:Y:S02]  /*12600*/  SYNCS.PHASECHK.TRANS64.TRYWAIT P0, [R6+URZ+0x2d840], R0 ;  /* 0x02d84000060075a7 */ /* 0x000e24000800017f */
[----:B0-----:R-:W-:Y:S05]  /*12610*/  @!P0 BRA `(.L_x_10945) ;  /* 0x0000002800b48947 */ /* 0x001fea0003800000 */
.L_x_11009:
[----:B------:R-:W-:Y:S05]  /*12620*/  BSYNC B1 ;  /* 0x0000000000017941 */ /* 0x000fea0003800000 */
.L_x_10944:
[----:B------:R-:W1:Y:S01]  /*12630*/  S2R R12, SR_TID.X ;  /* 0x00000000000c7919 */ /* 0x000e620000002100 */
[----:B------:R-:W-:Y:S01]  /*12640*/  SHF.R.S32.HI R21, RZ, 0x1f, R5 ;  /* 0x0000001fff157819 */ /* 0x000fe20000011405 */
[----:B------:R-:W-:Y:S01]  /*12650*/  ULDC.64 UR4, c[0x0][0x300] ;  /* 0x0000c00000047ab9 */ /* 0x000fe20000000a00 */
[----:B------:R-:W-:Y:S01]  /*12660*/  LOP3.LUT P3, RZ, R19, 0x4, RZ, 0xc0, !PT ;  /* 0x0000000413ff7812 */ /* 0x000fe2000786c0ff */
[----:B------:R-:W-:Y:S01]  /*12670*/  IMAD.WIDE.U32 R2, R5, UR4, RZ ;  /* 0x0000000405027c25 */ /* 0x000fe2000f8e00ff */
[C---:B------:R-:W-:Y:S02]  /*12680*/  LOP3.LUT P2, RZ, R19.reuse, 0x2, RZ, 0xc0, !PT ;  /* 0x0000000213ff7812 */ /* 0x040fe4000784c0ff */
[----:B------:R-:W-:Y:S01]  /*12690*/  LOP3.LUT P1, RZ, R19, 0x1, RZ, 0xc0, !PT ;  /* 0x0000000113ff7812 */ /* 0x000fe2000782c0ff */
        /* <DEDUP_REMOVED lines=10> */
[----:B-1----:R-:W-:Y:S02]  /*12740*/  IMAD.SHL.U32 R8, R12, 0x8, RZ ;  /* 0x000000080c087824 */ /* 0x002fe400078e00ff */
[C---:B------:R-:W-:Y:S02]  /*12750*/  IMAD R0, R22.reuse, UR5, R0 ;  /* 0x0000000516007c24 */ /* 0x040fe4000f8e0200 */
[----:B------:R-:W-:Y:S01]  /*12760*/  IMAD.WIDE.U32 R2, R22, UR4, R2 ;  /* 0x0000000416027c25 */ /* 0x000fe2000f8e0002 */
[----:B------:R-:W-:Y:S01]  /*12770*/  LOP3.LUT R8, R8, 0xd8, RZ, 0xc0, !PT ;  /* 0x000000d808087812 */ /* 0x000fe200078ec0ff */
[----:B------:R-:W-:-:S02]  /*12780*/  ULDC.64 UR4, c[0x0][0x2e8] ;  /* 0x0000ba0000047ab9 */ /* 0x000fc40000000a00 */
[----:B------:R-:W-:Y:S01]  /*12790*/  IMAD.SHL.U32 R11, R12, 0x8, RZ ;  /* 0x000000080c0b7824 */ /* 0x000fe200078e00ff */
[----:B------:R-:W-:Y:S01]  /*127a0*/  LOP3.LUT R8, R8, 0x18, R12, 0x78, !PT ;  /* 0x0000001808087812 */ /* 0x000fe200078e780c */
[----:B------:R-:W-:Y:S01]  /*127b0*/  IMAD.IADD R0, R0, 0x1, R3 ;  /* 0x0000000100007824 */ /* 0x000fe200078e0203 */
[----:B------:R-:W-:Y:S01]  /*127c0*/  LEA R7, P0, R2, UR4, 0x1 ;  /* 0x0000000402077c11 */ /* 0x000fe2000f8008ff */
[----:B------:R-:W-:Y:S01]  /*127d0*/  UMOV UR4, 0xffffffff ;  /* 0xffffffff00047882 */ /* 0x000fe20000000000 */
[----:B------:R-:W-:Y:S02]  /*127e0*/  LOP3.LUT R8, R8, 0x320, R11, 0xf8, !PT ;  /* 0x0000032008087812 */ /* 0x000fe400078ef80b */
[----:B------:R-:W-:-:S03]  /*127f0*/  LEA.HI.X R10, R2, UR5, R0, 0x1, P0 ;  /* 0x00000005020a7c11 */ /* 0x000fc600080f0c00 */
[----:B------:R-:W-:Y:S01]  /*12800*/  IMAD R8, R23, 0x3000, R8 ;  /* 0x0000300017087824 */ /* 0x000fe200078e0208 */
[----:B------:R-:W-:Y:S06]  /*12810*/  BRA.DIV UR4, `(.L_x_10946) ;  /* 0x0000002a04487947 */ /* 0x000fec000b800000 */
[----:B------:R-:W0:Y:S01]  /*12820*/  S2R R3, SR_TID.X ;  /* 0x0000000000037919 */ /* 0x000e220000002100 */
[----:B------:R-:W-:Y:S01]  /*12830*/  IMAD R8, R8, 0x2, R16 ;  /* 0x0000000208087824 */ /* 0x000fe200078e0210 */
        /* <DEDUP_REMOVED lines=26> */
.L_x_11019:
        /* <DEDUP_REMOVED lines=10> */
.L_x_10947:
        /* <DEDUP_REMOVED lines=11> */
.L_x_10948:
[----:B------:R1:W-:Y:S01]  /*12b30*/  SYNCS.ARRIVE.TRANS64.A1T0 RZ, [R6+URZ+0x2d830], RZ ;  /* 0x02d830ff06ff79a7 */ /* 0x0003e2000810003f */
[----:B------:R-:W-:Y:S05]  /*12b40*/  @!P2 BRA `(.L_x_10949) ;  /* 0x000000000004a947 */ /* 0x000fea0003800000 */
[----:B------:R-:W-:Y:S01]  /*12b50*/  BPT.TRAP 0x1 ;  /* 0x000000040000795c */ /* 0x000fe20000300000 */
.L_x_10949:
[----:B------:R-:W-:Y:S01]  /*12b60*/  SHF.L.U32 R2, R20, 0x1f, RZ ;  /* 0x0000001f14027819 */ /* 0x000fe200000006ff */
[----:B-1----:R-:W-:Y:S01]  /*12b70*/  IMAD R6, R9, 0x8, R16 ;  /* 0x0000000809067824 */ /* 0x002fe200078e0210 */
[----:B------:R-:W-:Y:S03]  /*12b80*/  BSSY B1, `(.L_x_10950) ;  /* 0x0000003000017945 */ /* 0x000fe60003800000 */
[----:B------:R-:W1:Y:S02]  /*12b90*/  SYNCS.PHASECHK.TRANS64.TRYWAIT P0, [R6+URZ+0x2d860], R2 ;  /* 0x02d86002060075a7 */ /* 0x000e64000800017f */
[----:B-1----:R-:W-:Y:S05]  /*12ba0*/  @!P0 BRA `(.L_x_10951) ;  /* 0x0000002800a88947 */ /* 0x002fea0003800000 */
.L_x_11020:
[----:B------:R-:W-:Y:S05]  /*12bb0*/  BSYNC B1 ;  /* 0x0000000000017941 */ /* 0x000fea0003800000 */
.L_x_10950:
[----:B------:R-:W0:Y:S01]  /*12bc0*/  S2R R3, SR_TID.X ;  /* 0x0000000000037919 */ /* 0x000e220000002100 */
[----:B-1----:R-:W-:Y:S01]  /*12bd0*/  IMAD.MOV.U32 R2, RZ, RZ, -0x80 ;  /* 0xffffff80ff027424 */ /* 0x002fe200078e00ff */
[----:B------:R-:W-:Y:S01]  /*12be0*/  UMOV UR4, 0xffffffff ;  /* 0xffffffff00047882 */ /* 0x000fe20000000000 */
[C---:B------:R-:W-:Y:S02]  /*12bf0*/  LOP3.LUT P3, RZ, R19.reuse, 0x20, RZ, 0xc0, !PT ;  /* 0x0000002013ff7812 */ /* 0x040fe4000786c0ff */
[----:B------:R-:W-:Y:S01]  /*12c00*/  IMAD R2, R28, R2, UR36 ;  /* 0x000000241c027e24 */ /* 0x000fe2000f8e0202 */
[C---:B------:R-:W-:Y:S02]  /*12c10*/  LOP3.LUT P2, RZ, R19.reuse, 0x10, RZ, 0xc0, !PT ;  /* 0x0000001013ff7812 */ /* 0x040fe4000784c0ff */
[----:B------:R-:W-:Y:S01]  /*12c20*/  LOP3.LUT P1, RZ, R19, 0x8, RZ, 0xc0, !PT ;  /* 0x0000000813ff7812 */ /* 0x000fe2000782c0ff */
[C---:B0-----:R-:W-:Y:S02]  /*12c30*/  IMAD.SHL.U32 R7, R3.reuse, 0x8, RZ ;  /* 0x0000000803077824 */ /* 0x041fe400078e00ff */
[----:B------:R-:W-:-:S03]  /*12c40*/  IMAD.SHL.U32 R8, R3, 0x8, RZ ;  /* 0x0000000803087824 */ /* 0x000fc600078e00ff */
[----:B------:R-:W-:-:S04]  /*12c50*/  LOP3.LUT R7, R7, 0xd8, RZ, 0xc0, !PT ;  /* 0x000000d807077812 */ /* 0x000fc800078ec0ff */
[----:B------:R-:W-:Y:S02]  /*12c60*/  LOP3.LUT R7, R7, 0x18, R3, 0x78, !PT ;  /* 0x0000001807077812 */ /* 0x000fe400078e7803 */
[----:B------:R-:W-:Y:S02]  /*12c70*/  LOP3.LUT R3, R3, 0x7f, RZ, 0xc0, !PT ;  /* 0x0000007f03037812 */ /* 0x000fe400078ec0ff */
[----:B------:R-:W-:Y:S02]  /*12c80*/  LOP3.LUT R7, R7, 0x320, R8, 0xf8, !PT ;  /* 0x0000032007077812 */ /* 0x000fe400078ef808 */
[----:B------:R-:W-:-:S03]  /*12c90*/  SHF.R.U32.HI R3, RZ, 0x2, R3 ;  /* 0x00000002ff037819 */ /* 0x000fc60000011603 */
[----:B------:R-:W-:Y:S02]  /*12ca0*/  IMAD R7, R9, 0x3000, R7 ;  /* 0x0000300009077824 */ /* 0x000fe400078e0207 */
[----:B------:R-:W-:Y:S01]  /*12cb0*/  IMAD.IADD R8, R2, 0x1, -R3 ;  /* 0x0000000102087824 */ /* 0x000fe200078e0a03 */
[----:B------:R-:W-:Y:S06]  /*12cc0*/  BRA.DIV UR4, `(.L_x_10952) ;  /* 0x0000002a04747947 */ /* 0x000fec000b800000 */
[----:B------:R-:W0:Y:S01]  /*12cd0*/  SHFL.IDX PT, R2, R17, RZ, 0x1c1f ;  /* 0x001c1fff11027589 */ /* 0x000e2200000e0000 */
        /* <DEDUP_REMOVED lines=33> */
.L_x_11030:
        /* <DEDUP_REMOVED lines=31> */
.L_x_10953:
        /* <DEDUP_REMOVED lines=11> */
.L_x_10954:
        /* <DEDUP_REMOVED lines=8> */
.L_x_10942:
        /* <DEDUP_REMOVED lines=16> */
[----:B0-----:R-:W-:-:S05]  /*13310*/  IADD3 R0, R0, UR46, R7 ;  /* 0x0000002e00007c10 */ /* 0x001fca000fffe007 */
[----:B------:R1:W-:Y:S02]  /*13320*/  STL [R1+0x10], R0 ;  /* 0x0000100001007387 */ /* 0x0003e40000100800 */
.L_x_10957:
[----:B------:R-:W-:Y:S05]  /*13330*/  BSYNC B0 ;  /* 0x0000000000007941 */ /* 0x000fea0003800000 */
.L_x_10956:
[----:B-1----:R-:W-:-:S05]  /*13340*/  IMAD.U32 R0, RZ, RZ, UR47 ;  /* 0x0000002fff007e24 */ /* 0x002fca000f8e00ff */
[----:B------:R-:W-:-:S13]  /*13350*/  ISETP.NE.AND P0, PT, R0, 0x3, PT ;  /* 0x000000030000780c */ /* 0x000fda0003f05270 */
[----:B------:R-:W-:Y:S05]  /*13360*/  @!P0 BRA `(.L_x_10958) ;  /* 0x0000000000048947 */ /* 0x000fea0003800000 */
[----:B------:R-:W-:Y:S01]  /*13370*/  BPT.TRAP 0x1 ;  /* 0x000000040000795c */ /* 0x000fe20000300000 */
.L_x_10958:
[----:B------:R-:W-:Y:S01]  /*13380*/  IMAD R4, R23, 0x8, R16 ;  /* 0x0000000817047824 */ /* 0x000fe200078e0210 */
[----:B0-----:R-:W-:Y:S01]  /*13390*/  SHF.L.U32 R3, R26, 0x1f, RZ ;  /* 0x0000001f1a037819 */ /* 0x001fe200000006ff */
[----:B------:R-:W-:Y:S03]  /*133a0*/  BSSY B0, `(.L_x_10959) ;  /* 0x0000003000007945 */ /* 0x000fe60003800000 */
[----:B------:R-:W0:Y:S02]  /*133b0*/  SYNCS.PHASECHK.TRANS64.TRYWAIT P0, [R4+URZ+0x2d860], R3 ;  /* 0x02d86003040075a7 */ /* 0x000e24000800017f */
[----:B0-----:R-:W-:Y:S05]  /*133c0*/  @!P0 BRA `(.L_x_10960) ;  /* 0x0000002800188947 */ /* 0x001fea0003800000 */
.L_x_11031:
[----:B------:R-:W-:Y:S05]  /*133d0*/  BSYNC B0 ;  /* 0x0000000000007941 */ /* 0x000fea0003800000 */
.L_x_10959:
[----:B------:R-:W1:Y:S01]  /*133e0*/  S2R R7, SR_TID.X ;  /* 0x0000000000077919 */ /* 0x000e620000002100 */
[----:B------:R-:W-:Y:S01]  /*133f0*/  IMAD.MOV.U32 R5, RZ, RZ, -0x80 ;  /* 0xffffff80ff057424 */ /* 0x000fe200078e00ff */
[----:B------:R-:W-:Y:S01]  /*13400*/  UMOV UR4, 0xffffffff ;  /* 0xffffffff00047882 */ /* 0x000fe20000000000 */
[C---:B------:R-:W-:Y:S02]  /*13410*/  LOP3.LUT P4, RZ, R19.reuse, 0x20, RZ, 0xc0, !PT ;  /* 0x0000002013ff7812 */ /* 0x040fe4000788c0ff */
[----:B------:R-:W-:Y:S01]  /*13420*/  IMAD R5, R24, R5, UR36 ;  /* 0x0000002418057e24 */ /* 0x000fe2000f8e0205 */
[C---:B------:R-:W-:Y:S02]  /*13430*/  LOP3.LUT P3, RZ, R19.reuse, 0x10, RZ, 0xc0, !PT ;  /* 0x0000001013ff7812 */ /* 0x040fe4000786c0ff */
[----:B------:R-:W-:Y:S01]  /*13440*/  LOP3.LUT P1, RZ, R19, 0x8, RZ, 0xc0, !PT ;  /* 0x0000000813ff7812 */ /* 0x000fe2000782c0ff */
[C---:B-1----:R-:W-:Y:S01]  /*13450*/  IMAD.SHL.U32 R0, R7.reuse, 0x8, RZ ;  /* 0x0000000807007824 */ /* 0x042fe200078e00ff */
[C---:B------:R-:W-:Y:S01]  /*13460*/  LOP3.LUT R6, R7.reuse, 0x7f, RZ, 0xc0, !PT ;  /* 0x0000007f07067812 */ /* 0x040fe200078ec0ff */
[----:B------:R-:W-:-:S03]  /*13470*/  IMAD.SHL.U32 R2, R7, 0x8, RZ ;  /* 0x0000000807027824 */ /* 0x000fc600078e00ff */
[----:B------:R-:W-:Y:S02]  /*13480*/  LOP3.LUT R0, R0, 0xd8, RZ, 0xc0, !PT ;  /* 0x000000d800007812 */ /* 0x000fe400078ec0ff */
[----:B------:R-:W-:Y:S02]  /*13490*/  SHF.R.U32.HI R6, RZ, 0x2, R6 ;  /* 0x00000002ff067819 */ /* 0x000fe40000011606 */
[----:B------:R-:W-:-:S03]  /*134a0*/  LOP3.LUT R0, R0, 0x18, R7, 0x78, !PT ;  /* 0x0000001800007812 */ /* 0x000fc600078e7807 */
[----:B------:R-:W-:Y:S01]  /*134b0*/  IMAD.IADD R5, R5, 0x1, -R6 ;  /* 0x0000000105057824 */ /* 0x000fe200078e0a06 */
[----:B------:R-:W-:-:S05]  /*134c0*/  LOP3.LUT R0, R0, 0x320, R2, 0xf8, !PT ;  /* 0x0000032000007812 */ /* 0x000fca00078ef802 */
[----:B------:R-:W-:Y:S01]  /*134d0*/  IMAD R7, R23, 0x3000, R0 ;  /* 0x0000300017077824 */ /* 0x000fe200078e0200 */
[----:B------:R-:W-:Y:S06]  /*134e0*/  BRA.DIV UR4, `(.L_x_10961) ;  /* 0x0000002604e47947 */ /* 0x000fec000b800000 */
[----:B------:R-:W1:Y:S01]  /*134f0*/  S2R R2, SR_TID.X ;  /* 0x0000000000027919 */ /* 0x000e620000002100 */
[----:B------:R-:W2:Y:S04]  /*13500*/  SHFL.IDX PT, R14, R17, RZ, 0x1c1f ;  /* 0x001c1fff110e7589 */ /* 0x000ea800000e0000 */
[----:B------:R-:W0:Y:S01]  /*13510*/  SHFL.IDX PT, R0, R18, RZ, 0x1c1f ;  /* 0x001c1fff12007589 */ /* 0x000e2200000e0000 */
[----:B-1----:R-:W-:-:S05]  /*13520*/  IMAD.SHL.U32 R2, R2, 0x8, RZ ;  /* 0x0000000802027824 */ /* 0x002fca00078e00ff */
[----:B------:R-:W-:-:S05]  /*13530*/  LOP3.LUT R2, R2, 0x18, RZ, 0xc0, !PT ;  /* 0x0000001802027812 */ /* 0x000fca00078ec0ff */
[----:B------:R-:W-:-:S05]  /*13540*/  IMAD.SHL.U32 R6, R2, 0x2, RZ ;  /* 0x0000000202067824 */ /* 0x000fca00078e00ff */
[----:B--2---:R-:W-:Y:S02]  /*13550*/  IADD3 R2, P0, R14, R6, RZ ;  /* 0x000000060e027210 */ /* 0x004fe40007f1e0ff */
[----:B------:R-:W1:Y:S03]  /*13560*/  SHFL.IDX PT, R14, R17, 0x1, 0x1c1f ;  /* 0x003c1f00110e7f89 */ /* 0x000e6600000e0000 */
[----:B0-----:R-:W-:Y:S01]  /*13570*/  IMAD.X R3, RZ, RZ, R0, P0 ;  /* 0x000000ffff037224 */ /* 0x001fe200000e0600 */
[----:B------:R-:W-:Y:S01]  /*13580*/  ISETP.LT.OR P0, PT, R5, 0x1, P4 ;  /* 0x000000010500780c */ /* 0x000fe20002701670 */
[----:B------:R-:W-:Y:S02]  /*13590*/  IMAD R0, R7, 0x2, R16 ;  /* 0x0000000207007824 */ /* 0x000fe400078e0210 */
[----:B------:R-:W-:Y:S10]  /*135a0*/  SHFL.IDX PT, R7, R18, 0x3, 0x1c1f ;  /* 0x007c1f0012077f89 */ /* 0x000ff400000e0000 */
        /* <DEDUP_REMOVED lines=25> */
.L_x_11041:
        /* <DEDUP_REMOVED lines=13> */
.L_x_10962:
        /* <DEDUP_REMOVED lines=11> */
.L_x_10963:
[----:B------:R2:W-:Y:S01]  /*138c0*/  SYNCS.ARRIVE.TRANS64.A1T0 RZ, [R4+URZ+0x2d850], RZ ;  /* 0x02d850ff04ff79a7 */ /* 0x0005e2000810003f */
[----:B------:R-:W-:-:S05]  /*138d0*/  VIADD R23, R23, 0x1 ;  /* 0x0000000117177836 */ /* 0x000fca0000000000 */
[----:B------:R-:W-:-:S04]  /*138e0*/  ISETP.NE.AND P0, PT, R23, 0x2, PT ;  /* 0x000000021700780c */ /* 0x000fc80003f05270 */
[----:B------:R-:W-:Y:S02]  /*138f0*/  SEL R3, RZ, 0x1, P0 ;  /* 0x00000001ff037807 */ /* 0x000fe40000000000 */
[----:B------:R-:W-:Y:S02]  /*13900*/  SEL R23, R23, RZ, P0 ;  /* 0x000000ff17177207 */ /* 0x000fe40000000000 */
[----:B--2---:R-:W-:-:S07]  /*13910*/  LOP3.LUT R26, R26, R3, RZ, 0x3c, !PT ;  /* 0x000000031a1a7212 */ /* 0x004fce00078e3cff */
.L_x_10923:
[----:B------:R-:W-:Y:S05]  /*13920*/  BSYNC B7 ;  /* 0x0000000000077941 */ /* 0x000fea0003800000 */
.L_x_10921:
[----:B------:R2:W5:Y:S01]  /*13930*/  LDL R2, [R1+0x10] ;  /* 0x0000100001027983 */ /* 0x0005620000100800 */
[----:B------:R-:W-:-:S13]  /*13940*/  LOP3.LUT P0, RZ, R19, 0x800, RZ, 0xc0, !PT ;  /* 0x0000080013ff7812 */ /* 0x000fda000780c0ff */
[----:B--2---:R-:W-:Y:S05]  /*13950*/  @!P0 BRA `(.L_x_10964) ;  /* 0x0000000000288947 */ /* 0x004fea0003800000 */
[----:B------:R-:W-:Y:S05]  /*13960*/  WARPSYNC.ALL ;  /* 0x0000000000007948 */ /* 0x000fea0003800000 */
[----:B------:R-:W2:Y:S08]  /*13970*/  S2UR UR5, SR_CgaCtaId ;  /* 0x00000000000579c3 */ /* 0x000eb00000008800 */
[----:B------:R-:W-:Y:S06]  /*13980*/  BAR.SYNC.DEFER_BLOCKING 0x5, 0x200 ;  /* 0x0148000000007b1d */ /* 0x000fec0000010000 */
[----:B------:R-:W-:-:S02]  /*13990*/  UMOV UR4, 0x400 ;  /* 0x0000040000047882 */ /* 0x000fc40000000000 */
[----:B--2---:R-:W-:-:S06]  /*139a0*/  ULEA UR4, UR5, UR4, 0x18 ;  /* 0x0000000405047291 */ /* 0x004fcc000f8ec03f */
[----:B------:R-:W-:-:S05]  /*139b0*/  IMAD.U32 R16, RZ, RZ, UR4 ;  /* 0x00000004ff107e24 */ /* 0x000fca000f8e00ff */
[----:B-----5:R-:W2:Y:S04]  /*139c0*/  LDS R2, [R16+0x2d8d0] ;  /* 0x02d8d00010027984 */ /* 0x020ea80000000800 */
[----:B--2---:R2:W-:Y:S01]  /*139d0*/  STL [R1+0x10], R2 ;  /* 0x0000100201007387 */ /* 0x0045e20000100800 */
[----:B------:R-:W-:Y:S06]  /*139e0*/  BAR.ARV 0x4, 0x200 ;  /* 0x0108000000007b1d */ /* 0x000fec0000002000 */
[----:B------:R-:W-:Y:S05]  /*139f0*/  BRA `(.L_x_10965) ;  /* 0x00000000002c7947 */ /* 0x000fea0003800000 */
.L_x_10964:
[----:B------:R-:W-:-:S03]  /*13a00*/  UMOV UR4, 0xffffffff ;  /* 0xffffffff00047882 */ /* 0x000fc60000000000 */
[----:B------:R-:W-:Y:S05]  /*13a10*/  BRA.DIV UR4, `(.L_x_10966) ;  /* 0x0000002604fc7947 */ /* 0x000fea000b800000 */
[----:B-----5:R2:W3:Y:S02]  /*13a20*/  SHFL.IDX PT, R14, R2, RZ, 0x1f ;  /* 0x00001fff020e7589 */ /* 0x0204e400000e0000 */
.L_x_11044:
[----:B------:R-:W4:Y:S01]  /*13a30*/  @!P2 S2R R3, SR_CgaCtaId ;  /* 0x000000000003a919 */ /* 0x000f220000008800 */
[----:B------:R-:W-:Y:S05]  /*13a40*/  WARPSYNC.ALL ;  /* 0x0000000000007948 */ /* 0x000fea0003800000 */
[----:B------:R-:W-:Y:S01]  /*13a50*/  BAR.SYNC.DEFER_BLOCKING 0x4, 0x200 ;  /* 0x0108000000007b1d */ /* 0x000fe20000010000 */
[----:B-1----:R-:W-:-:S05]  /*13a60*/  @!P2 MOV R0, 0x400 ;  /* 0x000004000000a802 */ /* 0x002fca0000000f00 */
[----:B---3--:R3:W-:Y:S01]  /*13a70*/  STL [R1+0x10], R14 ;  /* 0x0000100e01007387 */ /* 0x0087e20000100800 */
[----:B----4-:R-:W-:-:S05]  /*13a80*/  @!P2 LEA R16, R3, R0, 0x18 ;  /* 0x000000000310a211 */ /* 0x010fca00078ec0ff */
[----:B------:R3:W-:Y:S01]  /*13a90*/  @!P2 STS [R16+0x2d8d0], R2 ;  /* 0x02d8d0021000a388 */ /* 0x0007e20000000800 */
[----:B------:R-:W-:Y:S06]  /*13aa0*/  BAR.ARV 0x5, 0x200 ;  /* 0x0148000000007b1d */ /* 0x000fec0000002000 */
.L_x_10965:
[----:B-1----:R-:W4:Y:S01]  /*13ab0*/  LDL R0, [R1+0x10] ;  /* 0x0000100001007983 */ /* 0x002f220000100800 */
[----:B------:R-:W-:Y:S02]  /*13ac0*/  ULDC UR4, c[0x0][0xc38] ;  /* 0x00030e0000047ab9 */ /* 0x000fe40000000800 */
[----:B----4-:R-:W-:-:S13]  /*13ad0*/  ISETP.GE.AND P0, PT, R0, UR4, PT ;  /* 0x0000000400007c0c */ /* 0x010fda000bf06270 */
[----:B------:R-:W-:Y:S05]  /*13ae0*/  @!P0 BRA `(.L_x_10967) ;  /* 0xffffffc000c48947 */ /* 0x000fea000383ffff */
.L_x_10912:
[----:B------:R-:W4:Y:S01]  /*13af0*/  LDL.LU R0, [R1+0x14] ;  /* 0x0000140001007983 */ /* 0x000f220000300800 */
[----:B------:R-:W-:Y:S01]  /*13b00*/  BSSY B0, `(.L_x_10968) ;  /* 0x000000b000007945 */ /* 0x000fe20003800000 */
[----:B------:R-:W1:Y:S01]  /*13b10*/  S2R R5, SR_CgaCtaId ;  /* 0x0000000000057919 */ /* 0x000e620000008800 */
[----:B----4-:R-:W-:-:S05]  /*13b20*/  VIADD R0, R0, 0x1 ;  /* 0x0000000100007836 */ /* 0x010fca0000000000 */
[----:B--23--:R-:W-:-:S04]  /*13b30*/  LEA.HI R2, R0, R0, RZ, 0x1 ;  /* 0x0000000000027211 */ /* 0x00cfc800078f08ff */
[----:B------:R-:W-:Y:S02]  /*13b40*/  LOP3.LUT R3, R2, 0xfffffffe, RZ, 0xc0, !PT ;  /* 0xfffffffe02037812 */ /* 0x000fe400078ec0ff */
[----:B------:R-:W-:-:S03]  /*13b50*/  MOV R2, 0x400 ;  /* 0x0000040000027802 */ /* 0x000fc60000000f00 */
[----:B------:R-:W-:Y:S01]  /*13b60*/  IMAD.IADD R0, R0, 0x1, -R3 ;  /* 0x0000000100007824 */ /* 0x000fe200078e0a03 */
[----:B-1----:R-:W-:-:S04]  /*13b70*/  LEA R4, R5, R2, 0x18 ;  /* 0x0000000205047211 */ /* 0x002fc800078ec0ff */
[----:B------:R-:W-:-:S04]  /*13b80*/  SHF.L.U32 R0, R0, 0x1f, RZ ;  /* 0x0000001f00007819 */ /* 0x000fc800000006ff */
[----:B------:R-:W1:Y:S02]  /*13b90*/  SYNCS.PHASECHK.TRANS64.TRYWAIT P0, [R4+URZ+0x2d820], R0 ;  /* 0x02d82000040075a7 */ /* 0x000e64000800017f */
[----:B-1----:R-:W-:Y:S05]  /*13ba0*/  @!P0 BRA `(.L_x_10969) ;  /* 0x0000002400c08947 */ /* 0x002fea0003800000 */
.L_x_11045:
[----:B------:R-:W-:Y:S05]  /*13bb0*/  BSYNC B0 ;  /* 0x0000000000007941 */ /* 0x000fea0003800000 */
.L_x_10968:
[----:B------:R-:W-:-:S03]  /*13bc0*/  UMOV UR4, 0xffffffff ;  /* 0xffffffff00047882 */ /* 0x000fc60000000000 */
[----:B------:R-:W-:Y:S05]  /*13bd0*/  BRA.DIV UR4, `(.L_x_10970) ;  /* 0x0000002604c87947 */ /* 0x000fea000b800000 */
[----:B-1----:R-:W1:Y:S02]  /*13be0*/  S2R R0, SR_TID.X ;  /* 0x0000000000007919 */ /* 0x002e640000002100 */
[----:B-1----:R-:W-:-:S04]  /*13bf0*/  SHF.R.U32.HI R0, RZ, 0x5, R0 ;  /* 0x00000005ff007819 */ /* 0x002fc80000011600 */
[----:B------:R-:W-:-:S05]  /*13c00*/  LOP3.LUT R0, R0, 0x3, RZ, 0xc0, !PT ;  /* 0x0000000300007812 */ /* 0x000fca00078ec0ff */
[----:B------:R1:W2:Y:S02]  /*13c10*/  SHFL.IDX PT, R14, R0, RZ, 0x1f ;  /* 0x00001fff000e7589 */ /* 0x0002a400000e0000 */
.L_x_11048:
[----:B--2---:R-:W-:Y:S01]  /*13c20*/  ISETP.NE.AND P0, PT, R14, RZ, PT ;  /* 0x000000ff0e00720c */ /* 0x004fe20003f05270 */
[----:B------:R-:W-:-:S12]  /*13c30*/  BSSY B0, `(.L_x_10971) ;  /* 0x0000024000007945 */ /* 0x000fd80003800000 */
[----:B------:R-:W-:Y:S05]  /*13c40*/  @P0 BRA `(.L_x_10972) ;  /* 0x0000000000880947 */ /* 0x000fea0003800000 */
[----:B------:R-:W-:-:S03]  /*13c50*/  UMOV UR4, 0xffffffff ;  /* 0xffffffff00047882 */ /* 0x000fc60000000000 */
[----:B------:R-:W-:Y:S05]  /*13c60*/  BRA.DIV UR4, `(.L_x_10973) ;  /* 0x0000002604d87947 */ /* 0x000fea000b800000 */
[----:B------:R-:W-:-:S13]  /*13c70*/  ELECT P6, URZ, PT ;  /* 0x00000000003f782f */ /* 0x000fda00038c0000 */
.L_x_11051:
[----:B------:R-:W-:Y:S05]  /*13c80*/  @!P6 BRA `(.L_x_10972) ;  /* 0x000000000078e947 */ /* 0x000fea0003800000 */
[----:B------:R-:W-:-:S06]  /*13c90*/  ULOP3.LUT UR4, UR42, 0x2, URZ, 0xfc, !UPT ;  /* 0x000000022a047892 */ /* 0x000fcc000f8efc3f */
[----:B-1----:R-:W-:-:S05]  /*13ca0*/  IMAD.U32 R0, RZ, RZ, UR4 ;  /* 0x00000004ff007e24 */ /* 0x002fca000f8e00ff */
[----:B------:R-:W-:-:S13]  /*13cb0*/  ISETP.NE.AND P0, PT, R0, 0x3, PT ;  /* 0x000000030000780c */ /* 0x000fda0003f05270 */
[----:B------:R-:W-:Y:S05]  /*13cc0*/  @!P0 BRA `(.L_x_10974) ;  /* 0x0000000000048947 */ /* 0x000fea0003800000 */
[----:B------:R-:W-:Y:S01]  /*13cd0*/  BPT.TRAP 0x1 ;  /* 0x000000040000795c */ /* 0x000fe20000300000 */
.L_x_10974:
[C---:B------:R-:W-:Y:S01]  /*13ce0*/  IMAD R5, R23.reuse, 0x8, R4 ;  /* 0x0000000817057824 */ /* 0x040fe200078e0204 */
[----:B------:R-:W-:Y:S01]  /*13cf0*/  SHF.L.U32 R0, R26, 0x1f, RZ ;  /* 0x0000001f1a007819 */ /* 0x000fe200000006ff */
[----:B------:R-:W-:-:S03]  /*13d00*/  VIADD R23, R23, 0x1 ;  /* 0x0000000117177836 */ /* 0x000fc60000000000 */
[----:B------:R-:W1:Y:S02]  /*13d10*/  SYNCS.PHASECHK.TRANS64.TRYWAIT P1, [R5+URZ+0x2d840], R0 ;  /* 0x02d84000050075a7 */ /* 0x000e64000802017f */
[----:B------:R-:W-:-:S04]  /*13d20*/  ISETP.NE.AND P2, PT, R23, 0x2, PT ;  /* 0x000000021700780c */ /* 0x000fc80003f45270 */
[----:B------:R-:W-:Y:S01]  /*13d30*/  SEL R3, RZ, 0x1, P2 ;  /* 0x00000001ff037807 */ /* 0x000fe20001000000 */
[----:B-1----:R-:W-:Y:S08]  /*13d40*/  @!P1 BRA `(.L_x_10975) ;  /* 0x0000002400c09947 */ /* 0x002ff00003800000 */
.L_x_11052:
[----:B------:R-:W-:Y:S02]  /*13d50*/  SEL R23, R23, RZ, P2 ;  /* 0x000000ff17177207 */ /* 0x000fe40001000000 */
[----:B------:R-:W-:Y:S01]  /*13d60*/  LOP3.LUT R2, R26, R3, RZ, 0x3c, !PT ;  /* 0x000000031a027212 */ /* 0x000fe200078e3cff */
[----:B------:R-:W-:Y:S06]  /*13d70*/  @!P0 BRA `(.L_x_10976) ;  /* 0x0000000000048947 */ /* 0x000fec0003800000 */
[----:B------:R-:W-:Y:S01]  /*13d80*/  BPT.TRAP 0x1 ;  /* 0x000000040000795c */ /* 0x000fe20000300000 */
.L_x_10976:
[----:B------:R-:W-:Y:S01]  /*13d90*/  IMAD R23, R23, 0x8, R4 ;  /* 0x0000000817177824 */ /* 0x000fe200078e0204 */
[----:B------:R-:W-:-:S04]  /*13da0*/  SHF.L.U32 R2, R2, 0x1f, RZ ;  /* 0x0000001f02027819 */ /* 0x000fc800000006ff */
[----:B------:R-:W2:Y:S02]  /*13db0*/  SYNCS.PHASECHK.TRANS64.TRYWAIT P1, [R23+URZ+0x2d840], R2 ;  /* 0x02d84002170075a7 */ /* 0x000ea4000802017f */
[----:B--2---:R-:W-:Y:S05]  /*13dc0*/  @!P1 BRA `(.L_x_10977) ;  /* 0x0000002400b49947 */ /* 0x004fea0003800000 */
.L_x_11053:
[----:B------:R-:W-:Y:S05]  /*13dd0*/  @!P0 BRA `(.L_x_10978) ;  /* 0x0000000000048947 */ /* 0x000fea0003800000 */
[----:B------:R-:W-:Y:S01]  /*13de0*/  BPT.TRAP 0x1 ;  /* 0x000000040000795c */ /* 0x000fe20000300000 */
.L_x_10978:
[----:B------:R-:W3:Y:S02]  /*13df0*/  SYNCS.PHASECHK.TRANS64.TRYWAIT P1, [R5+URZ+0x2d860], R0 ;  /* 0x02d86000050075a7 */ /* 0x000ee4000802017f */
[----:B---3--:R-:W-:Y:S05]  /*13e00*/  @!P1 BRA `(.L_x_10979) ;  /* 0x0000002400b89947 */ /* 0x008fea0003800000 */
.L_x_11054:
[----:B------:R-:W-:Y:S05]  /*13e10*/  @!P0 BRA `(.L_x_10980) ;  /* 0x0000000000048947 */ /* 0x000fea0003800000 */
[----:B------:R-:W-:Y:S01]  /*13e20*/  BPT.TRAP 0x1 ;  /* 0x000000040000795c */ /* 0x000fe20000300000 */
.L_x_10980:
[----:B----4-:R4:W0:Y:S02]  /*13e30*/  SYNCS.PHASECHK.TRANS64.TRYWAIT P0, [R23+URZ+0x2d860], R2 ;  /* 0x02d86002170075a7 */ /* 0x010824000800017f */
[----:B0-----:R-:W-:Y:S05]  /*13e40*/  @!P0 NANOSLEEP.SYNCS 0x989680 ;  /* 0x009896800000895d */ /* 0x001fea0003900000 */
[----:B------:R-:W0:Y:S02]  /*13e50*/  @!P0 SYNCS.PHASECHK.TRANS64 P0, [R23+URZ+0x2d860], R2 ;  /* 0x02d86002170085a7 */ /* 0x000e24000800007f */
[----:B0-----:R-:W-:Y:S05]  /*13e60*/  @!P0 BRA `(.L_x_10980) ;  /* 0xfffffffc00f08947 */ /* 0x001fea000383ffff */
.L_x_10972:
[----:B------:R-:W-:Y:S05]  /*13e70*/  BSYNC B0 ;  /* 0x0000000000007941 */ /* 0x000fea0003800000 */
.L_x_10971:
[----:B------:R-:W-:Y:S05]  /*13e80*/  EXIT ;  /* 0x000000000000794d */ /* 0x000fea0003800000 */
.L_x_10825:
[----:B0-----:R-:W-:-:S04]  /*13e90*/  IMAD.U32 R3, RZ, RZ, UR40 ;  /* 0x00000028ff037e24 */ /* 0x001fc8000f8e00ff */
[----:B------:R0:W1:Y:S03]  /*13ea0*/  SYNCS.PHASECHK.TRANS64.TRYWAIT P1, [R3+URZ+0x2d800], R0 ;  /* 0x02d80000030075a7 */ /* 0x000066000802017f */
[----:B-1----:R-:W-:Y:S05]  /*13eb0*/  @!P1 NANOSLEEP.SYNCS 0x989680 ;  /* 0x009896800000995d */ /* 0x002fea0003900000 */
[----:B------:R-:W1:Y:S02]  /*13ec0*/  @!P1 SYNCS.PHASECHK.TRANS64 P1, [R3+URZ+0x2d800], R0 ;  /* 0x02d80000030095a7 */ /* 0x000e64000802007f */
[----:B-1----:R-:W-:Y:S05]  /*13ed0*/  @!P1 BRA `(.L_x_10825) ;  /* 0xfffffffc00ec9947 */ /* 0x002fea000383ffff */
[----:B------:R-:W-:Y:S05]  /*13ee0*/  BRA `(.L_x_10981) ;  /* 0xfffffedc00007947 */ /* 0x000fea000383ffff */
.L_x_10829:
[----:B-1----:R1:W2:Y:S02]  /*13ef0*/  SYNCS.PHASECHK.TRANS64.TRYWAIT P1, [R3+URZ+0x2d830], R0 ;  /* 0x02d83000030075a7 */ /* 0x0022a4000802017f */
[----:B--2---:R-:W-:Y:S05]  /*13f00*/  @!P1 NANOSLEEP.SYNCS 0x989680 ;  /* 0x009896800000995d */ /* 0x004fea0003900000 */
[----:B------:R-:W2:Y:S02]  /*13f10*/  @!P1 SYNCS.PHASECHK.TRANS64 P1, [R3+URZ+0x2d830], R0 ;  /* 0x02d83000030095a7 */ /* 0x000ea4000802007f */
[----:B--2---:R-:W-:Y:S05]  /*13f20*/  @!P1 BRA `(.L_x_10829) ;  /* 0xfffffffc00f09947 */ /* 0x004fea000383ffff */
[----:B------:R-:W-:Y:S05]  /*13f30*/  BRA `(.L_x_10828) ;  /* 0xfffffedc001c7947 */ /* 0x000fea000383ffff */
.L_x_10846:
[----:B-1--4-:R-:W-:-:S04]  /*13f40*/  IMAD.U32 R9, RZ, RZ, UR6 ;  /* 0x00000006ff097e24 */ /* 0x012fc8000f8e00ff */
[----:B------:R1:W2:Y:S03]  /*13f50*/  SYNCS.PHASECHK.TRANS64.TRYWAIT P1, [R9+URZ+0x2d830], R0 ;  /* 0x02d83000090075a7 */ /* 0x0002a6000802017f */
[----:B--2---:R-:W-:Y:S05]  /*13f60*/  @!P1 NANOSLEEP.SYNCS 0x989680 ;  /* 0x009896800000995d */ /* 0x004fea0003900000 */
[----:B------:R-:W2:Y:S02]  /*13f70*/  @!P1 SYNCS.PHASECHK.TRANS64 P1, [R9+URZ+0x2d830], R0 ;  /* 0x02d83000090095a7 */ /* 0x000ea4000802007f */
[----:B--2---:R-:W-:Y:S05]  /*13f80*/  @!P1 BRA `(.L_x_10846) ;  /* 0xfffffffc00ec9947 */ /* 0x004fea000383ffff */
[----:B------:R-:W-:Y:S05]  /*13f90*/  BRA `(.L_x_10843) ;  /* 0xffffff1000347947 */ /* 0x000fea000383ffff */
.L_x_10850:
[----:B-1----:R-:W-:-:S04]  /*13fa0*/  IMAD.U32 R9, RZ, RZ, UR6 ;  /* 0x00000006ff097e24 */ /* 0x002fc8000f8e00ff */
[----:B------:R1:W2:Y:S03]  /*13fb0*/  SYNCS.PHASECHK.TRANS64.TRYWAIT P1, [R9+URZ+0x2d850], R0 ;  /* 0x02d85000090075a7 */ /* 0x0002a6000802017f */
[----:B--2---:R-:W-:Y:S05]  /*13fc0*/  @!P1 NANOSLEEP.SYNCS 0x989680 ;  /* 0x009896800000995d */ /* 0x004fea0003900000 */
[----:B------:R-:W2:Y:S02]  /*13fd0*/  @!P1 SYNCS.PHASECHK.TRANS64 P1, [R9+URZ+0x2d850], R0 ;  /* 0x02d85000090095a7 */ /* 0x000ea4000802007f */
[----:B--2---:R-:W-:Y:S05]  /*13fe0*/  @!P1 BRA `(.L_x_10850) ;  /* 0xfffffffc00ec9947 */ /* 0x004fea000383ffff */
[----:B------:R-:W-:Y:S05]  /*13ff0*/  BRA `(.L_x_10847) ;  /* 0xffffff1000e07947 */ /* 0x000fea000383ffff */
.L_x_10869:
[----:B-1----:R-:W-:-:S04]  /*14000*/  IMAD.U32 R7, RZ, RZ, UR6 ;  /* 0x00000006ff077e24 */ /* 0x002fc8000f8e00ff */
[----:B------:R1:W2:Y:S03]  /*14010*/  SYNCS.PHASECHK.TRANS64.TRYWAIT P1, [R7+URZ+0x2d830], R0 ;  /* 0x02d83000070075a7 */ /* 0x0002a6000802017f */
[----:B--2---:R-:W-:Y:S05]  /*14020*/  @!P1 NANOSLEEP.SYNCS 0x989680 ;  /* 0x009896800000995d */ /* 0x004fea0003900000 */
[----:B------:R-:W2:Y:S02]  /*14030*/  @!P1 SYNCS.PHASECHK.TRANS64 P1, [R7+URZ+0x2d830], R0 ;  /* 0x02d83000070095a7 */ /* 0x000ea4000802007f */
[----:B--2---:R-:W-:Y:S05]  /*14040*/  @!P1 BRA `(.L_x_10869) ;  /* 0xfffffffc00ec9947 */ /* 0x004fea000383ffff */
[----:B------:R-:W-:Y:S05]  /*14050*/  BRA `(.L_x_10866) ;  /* 0xffffff4400347947 */ /* 0x000fea000383ffff */
.L_x_10873:
[----:B-1----:R-:W-:-:S04]  /*14060*/  IMAD.U32 R7, RZ, RZ, UR6 ;  /* 0x00000006ff077e24 */ /* 0x002fc8000f8e00ff */
[----:B------:R1:W2:Y:S03]  /*14070*/  SYNCS.PHASECHK.TRANS64.TRYWAIT P1, [R7+URZ+0x2d850], R0 ;  /* 0x02d85000070075a7 */ /* 0x0002a6000802017f */
[----:B--2---:R-:W-:Y:S05]  /*14080*/  @!P1 NANOSLEEP.SYNCS 0x989680 ;  /* 0x009896800000995d */ /* 0x004fea0003900000 */
[----:B------:R-:W2:Y:S02]  /*14090*/  @!P1 SYNCS.PHASECHK.TRANS64 P1, [R7+URZ+0x2d850], R0 ;  /* 0x02d85000070095a7 */ /* 0x000ea4000802007f */
[----:B--2---:R-:W-:Y:S05]  /*140a0*/  @!P1 BRA `(.L_x_10873) ;  /* 0xfffffffc00ec9947 */ /* 0x004fea000383ffff */
[----:B------:R-:W-:Y:S05]  /*140b0*/  BRA `(.L_x_10870) ;  /* 0xffffff4400e07947 */ /* 0x000fea000383ffff */
.L_x_10881:
[----:B-1----:R-:W-:-:S04]  /*140c0*/  IMAD.U32 R9, RZ, RZ, UR6 ;  /* 0x00000006ff097e24 */ /* 0x002fc8000f8e00ff */
[----:B------:R1:W2:Y:S03]  /*140d0*/  SYNCS.PHASECHK.TRANS64.TRYWAIT P1, [R9+URZ+0x2d830], R0 ;  /* 0x02d83000090075a7 */ /* 0x0002a6000802017f */
[----:B--2---:R-:W-:Y:S05]  /*140e0*/  @!P1 NANOSLEEP.SYNCS 0x989680 ;  /* 0x009896800000995d */ /* 0x004fea0003900000 */
[----:B------:R-:W2:Y:S02]  /*140f0*/  @!P1 SYNCS.PHASECHK.TRANS64 P1, [R9+URZ+0x2d830], R0 ;  /* 0x02d83000090095a7 */ /* 0x000ea4000802007f */
[----:B--2---:R-:W-:Y:S05]  /*14100*/  @!P1 BRA `(.L_x_10881) ;  /* 0xfffffffc00ec9947 */ /* 0x004fea000383ffff */
[----:B------:R-:W-:Y:S05]  /*14110*/  BRA `(.L_x_10878) ;  /* 0xffffff64005c7947 */ /* 0x000fea000383ffff */
.L_x_10885:
[----:B-1----:R-:W-:-:S04]  /*14120*/  IMAD.U32 R9, RZ, RZ, UR6 ;  /* 0x00000006ff097e24 */ /* 0x002fc8000f8e00ff */
[----:B------:R1:W2:Y:S03]  /*14130*/  SYNCS.PHASECHK.TRANS64.TRYWAIT P1, [R9+URZ+0x2d850], R0 ;  /* 0x02d85000090075a7 */ /* 0x0002a6000802017f */
[----:B--2---:R-:W-:Y:S05]  /*14140*/  @!P1 NANOSLEEP.SYNCS 0x989680 ;  /* 0x009896800000995d */ /* 0x004fea0003900000 */
[----:B------:R-:W2:Y:S02]  /*14150*/  @!P1 SYNCS.PHASECHK.TRANS64 P1, [R9+URZ+0x2d850], R0 ;  /* 0x02d85000090095a7 */ /* 0x000ea4000802007f */
[----:B--2---:R-:W-:Y:S05]  /*14160*/  @!P1 BRA `(.L_x_10885) ;  /* 0xfffffffc00ec9947 */ /* 0x004fea000383ffff */
[----:B------:R-:W-:Y:S05]  /*14170*/  BRA `(.L_x_10882) ;  /* 0xffffff6800087947 */ /* 0x000fea000383ffff */
.L_x_10900:
[----:B-1----:R-:W-:-:S04]  /*14180*/  IMAD.U32 R6, RZ, RZ, UR8 ;  /* 0x00000008ff067e24 */ /* 0x002fc8000f8e00ff */
[----:B------:R1:W2:Y:S03]  /*14190*/  SYNCS.PHASECHK.TRANS64.TRYWAIT P1, [R6+URZ+0x2d850], R5 ;  /* 0x02d85005060075a7 */ /* 0x0002a6000802017f */
[----:B--2---:R-:W-:Y:S05]  /*141a0*/  @!P1 NANOSLEEP.SYNCS 0x989680 ;  /* 0x009896800000995d */ /* 0x004fea0003900000 */
[----:B------:R-:W2:Y:S02]  /*141b0*/  @!P1 SYNCS.PHASECHK.TRANS64 P1, [R6+URZ+0x2d850], R5 ;  /* 0x02d85005060095a7 */ /* 0x000ea4000802007f */
[----:B--2---:R-:W-:Y:S05]  /*141c0*/  @!P1 BRA `(.L_x_10900) ;  /* 0xfffffffc00ec9947 */ /* 0x004fea000383ffff */
[----:B------:R-:W-:Y:S05]  /*141d0*/  BRA `(.L_x_10899) ;  /* 0xffffff9400807947 */ /* 0x000fea000383ffff */
.L_x_10929:
[----:B------:R-:W1:Y:S01]  /*141e0*/  S2R R20, SR_TID.X ;  /* 0x0000000000147919 */ /* 0x000e620000002100 */
        /* <DEDUP_REMOVED lines=9> */
.L_x_10982:
[----:B------:R-:W-:Y:S05]  /*14280*/  BRA `(.L_x_10983) ;  /* 0xffffffc8004c7947 */ /* 0x000fea000383ffff */
.L_x_10932:
[----:B0-----:R0:W1:Y:S02]  /*14290*/  SYNCS.PHASECHK.TRANS64.TRYWAIT P0, [R6+URZ+0x2d840], R2 ;  /* 0x02d84002060075a7 */ /* 0x001064000800017f */
[----:B-1----:R-:W-:Y:S05]  /*142a0*/  @!P0 NANOSLEEP.SYNCS 0x989680 ;  /* 0x009896800000895d */ /* 0x002fea0003900000 */
[----:B------:R-:W1:Y:S02]  /*142b0*/  @!P0 SYNCS.PHASECHK.TRANS64 P0, [R6+URZ+0x2d840], R2 ;  /* 0x02d84002060085a7 */ /* 0x000e64000800007f */
[----:B-1----:R-:W-:Y:S05]  /*142c0*/  @!P0 BRA `(.L_x_10932) ;  /* 0xfffffffc00f08947 */ /* 0x002fea000383ffff */
[----:B------:R-:W-:Y:S05]  /*142d0*/  BRA `(.L_x_10984) ;  /* 0xffffffcc00547947 */ /* 0x000fea000383ffff */
.L_x_10933:
        /* <DEDUP_REMOVED lines=8> */
.L_x_10986:
[----:B------:R-:W-:Y:S05]  /*14360*/  BSYNC B0 ;  /* 0x0000000000007941 */ /* 0x000fea0003800000 */
.L_x_10985:
        /* <DEDUP_REMOVED lines=9> */
.L_x_10987:
[----:B------:R-:W-:Y:S02]  /*14400*/  IMAD.MOV.U32 R13, RZ, RZ, R0 ;  /* 0x000000ffff0d7224 */ /* 0x000fe400078e0000 */
[----:B------:R-:W-:Y:S02]  /*14410*/  IMAD.MOV.U32 R12, RZ, RZ, 0x1 ;  /* 0x00000001ff0c7424 */ /* 0x000fe400078e00ff */
[----:B------:R-:W-:-:S07]  /*14420*/  IMAD.MOV.U32 R3, RZ, RZ, R14 ;  /* 0x000000ffff037224 */ /* 0x000fce00078e000e */
[----:B------:R-:W-:Y:S05]  /*14430*/  WARPSYNC.COLLECTIVE R15, `(.L_x_10988) ;  /* 0x000000000f087348 */ /* 0x000fea0003c00000 */
[----:B------:R0:W1:Y:S02]  /*14440*/  SHFL.IDX P6, R14, R13, R12, R11 ;  /* 0x0000000c0d0e7389 */ /* 0x00006400000c000b */
[----:B01----:R-:W-:Y:S01]  /*14450*/  ENDCOLLECTIVE ;  /* 0x000000000000791b */ /* 0x003fe20003800000 */
.L_x_10988:
        /* <DEDUP_REMOVED lines=17> */
.L_x_10989:
[----:B------:R-:W-:Y:S02]  /*14570*/  @P0 IMAD R8, R7, 0x2, R16 ;  /* 0x0000000207080824 */ /* 0x000fe400078e0210 */
[----:B------:R-:W-:Y:S02]  /*14580*/  IMAD.MOV.U32 R13, RZ, RZ, R0 ;  /* 0x000000ffff0d7224 */ /* 0x000fe400078e0000 */
[----:B------:R-:W-:Y:S02]  /*14590*/  IMAD.MOV.U32 R12, RZ, RZ, 0x2 ;  /* 0x00000002ff0c7424 */ /* 0x000fe400078e00ff */
[----:B------:R-:W-:-:S07]  /*145a0*/  IMAD.MOV.U32 R3, RZ, RZ, R14 ;  /* 0x000000ffff037224 */ /* 0x000fce00078e000e */
[----:B------:R-:W-:Y:S05]  /*145b0*/  WARPSYNC.COLLECTIVE R15, `(.L_x_10990) ;  /* 0x000000000f087348 */ /* 0x000fea0003c00000 */
[----:B------:R0:W1:Y:S02]  /*145c0*/  SHFL.IDX P6, R14, R13, R12, R11 ;  /* 0x0000000c0d0e7389 */ /* 0x00006400000c000b */
[----:B01----:R-:W-:Y:S01]  /*145d0*/  ENDCOLLECTIVE ;  /* 0x000000000000791b */ /* 0x003fe20003800000 */
.L_x_10990:
        /* <DEDUP_REMOVED lines=17> */
.L_x_10991:
[----:B------:R-:W-:Y:S02]  /*146f0*/  @P0 IMAD R8, R7, 0x2, R16 ;  /* 0x0000000207080824 */ /* 0x000fe400078e0210 */
[----:B------:R-:W-:Y:S02]  /*14700*/  IMAD.MOV.U32 R13, RZ, RZ, R0 ;  /* 0x000000ffff0d7224 */ /* 0x000fe400078e0000 */
[----:B------:R-:W-:Y:S02]  /*14710*/  IMAD.MOV.U32 R12, RZ, RZ, 0x3 ;  /* 0x00000003ff0c7424 */ /* 0x000fe400078e00ff */
[----:B------:R-:W-:-:S07]  /*14720*/  IMAD.MOV.U32 R3, RZ, RZ, R14 ;  /* 0x000000ffff037224 */ /* 0x000fce00078e000e */
[----:B------:R-:W-:Y:S05]  /*14730*/  WARPSYNC.COLLECTIVE R15, `(.L_x_10992) ;  /* 0x000000000f087348 */ /* 0x000fea0003c00000 */
[----:B------:R0:W1:Y:S02]  /*14740*/  SHFL.IDX P6, R14, R13, R12, R11 ;  /* 0x0000000c0d0e7389 */ /* 0x00006400000c000b */
[----:B01----:R-:W-:Y:S01]  /*14750*/  ENDCOLLECTIVE ;  /* 0x000000000000791b */ /* 0x003fe20003800000 */
.L_x_10992:
        /* <DEDUP_REMOVED lines=16> */
.L_x_10993:
[----:B------:R-:W-:Y:S05]  /*14860*/  BRA `(.L_x_10994) ;  /* 0xffffffcc001c7947 */ /* 0x000fea000383ffff */
.L_x_10938:
[----:B------:R-:W-:Y:S02]  /*14870*/  IMAD.MOV.U32 R13, RZ, RZ, R5 ;  /* 0x000000ffff0d7224 */ /* 0x000fe400078e0005 */
[----:B------:R-:W-:Y:S02]  /*14880*/  IMAD.MOV.U32 R12, RZ, RZ, RZ ;  /* 0x000000ffff0c7224 */ /* 0x000fe400078e00ff */
[----:B------:R-:W-:Y:S02]  /*14890*/  IMAD.MOV.U32 R11, RZ, RZ, 0x1c1f ;  /* 0x00001c1fff0b7424 */ /* 0x000fe400078e00ff */
[----:B------:R-:W-:Y:S02]  /*148a0*/  IMAD.MOV.U32 R15, RZ, RZ, -0x1 ;  /* 0xffffffffff0f7424 */ /* 0x000fe400078e00ff */
[----:B------:R-:W-:-:S07]  /*148b0*/  VIADD R4, R21, UR43 ;  /* 0x0000002b15047c36 */ /* 0x000fce0008000000 */
[----:B-----5:R-:W-:Y:S05]  /*148c0*/  WARPSYNC.COLLECTIVE R15, `(.L_x_10995) ;  /* 0x000000000f087348 */ /* 0x020fea0003c00000 */
[----:B------:R0:W1:Y:S02]  /*148d0*/  SHFL.IDX P6, R14, R13, R12, R11 ;  /* 0x0000000c0d0e7389 */ /* 0x00006400000c000b */
[----:B01---5:R-:W-:Y:S01]  /*148e0*/  ENDCOLLECTIVE ;  /* 0x000000000000791b */ /* 0x023fe20003800000 */
.L_x_10995:
[C---:B------:R-:W-:Y:S01]  /*148f0*/  VIADD R8, R4.reuse, 0x20 ;  /* 0x0000002004087836 */ /* 0x040fe20000000000 */
[----:B------:R-:W-:Y:S01]  /*14900*/  ISETP.GE.AND P0, PT, R4, UR37, PT ;  /* 0x0000002504007c0c */ /* 0x000fe2000bf06270 */
[----:B------:R-:W-:Y:S02]  /*14910*/  IMAD.MOV.U32 R13, RZ, RZ, R0 ;  /* 0x000000ffff0d7224 */ /* 0x000fe400078e0000 */
[----:B------:R-:W-:-:S10]  /*14920*/  IMAD.MOV.U32 R2, RZ, RZ, R14 ;  /* 0x000000ffff027224 */ /* 0x000fd400078e000e */
[----:B------:R-:W-:Y:S05]  /*14930*/  WARPSYNC.COLLECTIVE R15, `(.L_x_10996) ;  /* 0x000000000f087348 */ /* 0x000fea0003c00000 */
[----:B------:R0:W1:Y:S02]  /*14940*/  SHFL.IDX P6, R14, R13, R12, R11 ;  /* 0x0000000c0d0e7389 */ /* 0x00006400000c000b */
[----:B01----:R-:W-:Y:S01]  /*14950*/  ENDCOLLECTIVE ;  /* 0x000000000000791b */ /* 0x003fe20003800000 */
.L_x_10996:
[----:B------:R-:W-:Y:S02]  /*14960*/  IMAD.MOV.U32 R13, RZ, RZ, R5 ;  /* 0x000000ffff0d7224 */ /* 0x000fe400078e0005 */
[----:B------:R-:W-:Y:S02]  /*14970*/  IMAD.MOV.U32 R12, RZ, RZ, 0x1 ;  /* 0x00000001ff0c7424 */ /* 0x000fe400078e00ff */
[----:B------:R-:W-:-:S07]  /*14980*/  IMAD.MOV.U32 R3, RZ, RZ, R14 ;  /* 0x000000ffff037224 */ /* 0x000fce00078e000e */
[----:B------:R-:W-:Y:S05]  /*14990*/  WARPSYNC.COLLECTIVE R15, `(.L_x_10997) ;  /* 0x000000000f087348 */ /* 0x000fea0003c00000 */
[----:B------:R0:W1:Y:S02]  /*149a0*/  SHFL.IDX P6, R14, R13, R12, R11 ;  /* 0x0000000c0d0e7389 */ /* 0x00006400000c000b */
[----:B01----:R-:W-:Y:S01]  /*149b0*/  ENDCOLLECTIVE ;  /* 0x000000000000791b */ /* 0x003fe20003800000 */
.L_x_10997:
        /* <DEDUP_REMOVED lines=17> */
.L_x_10998:
[----:B------:R-:W-:Y:S02]  /*14ad0*/  IMAD.MOV.U32 R13, RZ, RZ, R5 ;  /* 0x000000ffff0d7224 */ /* 0x000fe400078e0005 */
[----:B------:R-:W-:Y:S02]  /*14ae0*/  IMAD.MOV.U32 R12, RZ, RZ, 0x2 ;  /* 0x00000002ff0c7424 */ /* 0x000fe400078e00ff */
[----:B------:R-:W-:-:S07]  /*14af0*/  IMAD.MOV.U32 R3, RZ, RZ, R14 ;  /* 0x000000ffff037224 */ /* 0x000fce00078e000e */
[----:B------:R-:W-:Y:S05]  /*14b00*/  WARPSYNC.COLLECTIVE R15, `(.L_x_10999) ;  /* 0x000000000f087348 */ /* 0x000fea0003c00000 */
[----:B------:R0:W1:Y:S02]  /*14b10*/  SHFL.IDX P6, R14, R13, R12, R11 ;  /* 0x0000000c0d0e7389 */ /* 0x00006400000c000b */
[----:B01----:R-:W-:Y:S01]  /*14b20*/  ENDCOLLECTIVE ;  /* 0x000000000000791b */ /* 0x003fe20003800000 */
.L_x_10999:
        /* <DEDUP_REMOVED lines=13> */
[----:B------:R-:W-:Y:S01]  /*14c00*/  ISETP.GE.AND P0, PT, R2, UR37, PT ;  /* 0x0000002502007c0c */ /* 0x000fe2000bf06270 */
[----:B------:R-:W-:-:S12]  /*14c10*/  IMAD.MOV.U32 R2, RZ, RZ, R14 ;  /* 0x000000ffff027224 */ /* 0x000fd800078e000e */
[----:B------:R-:W-:Y:S05]  /*14c20*/  WARPSYNC.COLLECTIVE R15, `(.L_x_11000) ;  /* 0x000000000f087348 */ /* 0x000fea0003c00000 */
[----:B------:R0:W1:Y:S02]  /*14c30*/  SHFL.IDX P6, R14, R13, R12, R11 ;  /* 0x0000000c0d0e7389 */ /* 0x00006400000c000b */
[----:B01----:R-:W-:Y:S01]  /*14c40*/  ENDCOLLECTIVE ;  /* 0x000000000000791b */ /* 0x003fe20003800000 */
.L_x_11000:
[----:B------:R-:W-:Y:S02]  /*14c50*/  IMAD.MOV.U32 R13, RZ, RZ, R5 ;  /* 0x000000ffff0d7224 */ /* 0x000fe400078e0005 */
[----:B------:R-:W-:Y:S02]  /*14c60*/  IMAD.MOV.U32 R12, RZ, RZ, 0x3 ;  /* 0x00000003ff0c7424 */ /* 0x000fe400078e00ff */
[----:B------:R-:W-:-:S07]  /*14c70*/  IMAD.MOV.U32 R3, RZ, RZ, R14 ;  /* 0x000000ffff037224 */ /* 0x000fce00078e000e */
[----:B------:R-:W-:Y:S05]  /*14c80*/  WARPSYNC.COLLECTIVE R15, `(.L_x_11001) ;  /* 0x000000000f087348 */ /* 0x000fea0003c00000 */
[----:B------:R0:W1:Y:S02]  /*14c90*/  SHFL.IDX P6, R14, R13, R12, R11 ;  /* 0x0000000c0d0e7389 */ /* 0x00006400000c000b */
[----:B01----:R-:W-:Y:S01]  /*14ca0*/  ENDCOLLECTIVE ;  /* 0x000000000000791b */ /* 0x003fe20003800000 */
.L_x_11001:
        /* <DEDUP_REMOVED lines=10> */
.L_x_11002:
[----:B------:R-:W-:Y:S01]  /*14d50*/  @!PT LDS RZ, [RZ] ;  /* 0x00000000fffff984 */ /* 0x000fe20000000800 */
[----:B------:R-:W-:Y:S01]  /*14d60*/  @!PT LDS RZ, [RZ] ;  /* 0x00000000fffff984 */ /* 0x000fe20000000800 */
[----:B------:R-:W-:Y:S01]  /*14d70*/  @!PT LDS RZ, [RZ] ;  /* 0x00000000fffff984 */ /* 0x000fe20000000800 */
[----:B------:R-:W-:Y:S04]  /*14d80*/  @!P0 LDGSTS.E.BYPASS.LTC128B.128 [R10+0xd400], desc[UR52][R2.64], !P3 ;  /* 0x0d400000020a8fae */ /* 0x000fe8000d901d74 */
[----:B------:R-:W-:Y:S04]  /*14d90*/  @!P0 LDGSTS.E.BYPASS.LTC128B.128 [R10+0x10400], desc[UR52][R2.64+0x40], !P4 ;  /* 0x10400040020a8fae */ /* 0x000fe8000e101d74 */
[----:B------:R0:W-:Y:S01]  /*14da0*/  @!P0 LDGSTS.E.BYPASS.LTC128B.128 [R10+0x13400], desc[UR52][R2.64+0x80], !P5 ;  /* 0x13400080020a8fae */ /* 0x0001e2000e901d74 */
[----:B------:R-:W-:Y:S02]  /*14db0*/  IMAD.MOV.U32 R13, RZ, RZ, R6 ;  /* 0x000000ffff0d7224 */ /* 0x000fe400078e0006 */
[----:B------:R-:W-:-:S02]  /*14dc0*/  IMAD.MOV.U32 R12, RZ, RZ, RZ ;  /* 0x000000ffff0c7224 */ /* 0x000fc400078e00ff */
[----:B0-----:R-:W-:Y:S02]  /*14dd0*/  VIADD R2, R4, 0x60 ;  /* 0x0000006004027836 */ /* 0x001fe40000000000 */
[----:B------:R-:W-:-:S07]  /*14de0*/  IMAD.MOV.U32 R0, RZ, RZ, R14 ;  /* 0x000000ffff007224 */ /* 0x000fce00078e000e */
[----:B------:R-:W-:Y:S05]  /*14df0*/  WARPSYNC.COLLECTIVE R15, `(.L_x_11003) ;  /* 0x000000000f087348 */ /* 0x000fea0003c00000 */
[----:B------:R0:W1:Y:S02]  /*14e00*/  SHFL.IDX P6, R14, R13, R12, R11 ;  /* 0x0000000c0d0e7389 */ /* 0x00006400000c000b */
[----:B01----:R-:W-:Y:S01]  /*14e10*/  ENDCOLLECTIVE ;  /* 0x000000000000791b */ /* 0x003fe20003800000 */
.L_x_11003:
[----:B------:R-:W-:-:S13]  /*14e20*/  ISETP.GE.AND P0, PT, R2, UR37, PT ;  /* 0x0000002502007c0c */ /* 0x000fda000bf06270 */
[----:B------:R-:W-:Y:S01]  /*14e30*/  @!P0 LEA R8, P1, R20, R0, 0x1 ;  /* 0x0000000014088211 */ /* 0x000fe200078208ff */
[----:B------:R-:W-:Y:S02]  /*14e40*/  VIADD R0, R4, 0x80 ;  /* 0x0000008004007836 */ /* 0x000fe40000000000 */
[----:B------:R-:W-:Y:S02]  /*14e50*/  IMAD.MOV.U32 R13, RZ, RZ, R7 ;  /* 0x000000ffff0d7224 */ /* 0x000fe400078e0007 */
[----:B------:R-:W-:Y:S02]  /*14e60*/  @!P0 IMAD.X R9, RZ, RZ, R5, P1 ;  /* 0x000000ffff098224 */ /* 0x000fe400008e0605 */
[----:B------:R-:W-:Y:S02]  /*14e70*/  @!P0 IMAD.MOV.U32 R2, RZ, RZ, R8 ;  /* 0x000000ffff028224 */ /* 0x000fe400078e0008 */
[----:B------:R-:W-:-:S05]  /*14e80*/  @!P0 IMAD.MOV.U32 R3, RZ, RZ, R9 ;  /* 0x000000ffff038224 */ /* 0x000fca00078e0009 */
[----:B------:R-:W-:Y:S01]  /*14e90*/  @!PT LDS RZ, [RZ] ;  /* 0x00000000fffff984 */ /* 0x000fe20000000800 */
[----:B------:R-:W-:Y:S01]  /*14ea0*/  @!PT LDS RZ, [RZ] ;  /* 0x00000000fffff984 */ /* 0x000fe20000000800 */
[----:B------:R-:W-:Y:S01]  /*14eb0*/  @!PT LDS RZ, [RZ] ;  /* 0x00000000fffff984 */ /* 0x000fe20000000800 */
        /* <DEDUP_REMOVED lines=8> */
.L_x_11004:
[----:B------:R-:W-:Y:S02]  /*14f40*/  IMAD.MOV.U32 R13, RZ, RZ, R6 ;  /* 0x000000ffff0d7224 */ /* 0x000fe400078e0006 */
[----:B------:R-:W-:Y:S02]  /*14f50*/  IMAD.MOV.U32 R12, RZ, RZ, 0x1 ;  /* 0x00000001ff0c7424 */ /* 0x000fe400078e00ff */
[----:B------:R-:W-:-:S07]  /*14f60*/  IMAD.MOV.U32 R2, RZ, RZ, R14 ;  /* 0x000000ffff027224 */ /* 0x000fce00078e000e */
[----:B------:R-:W-:Y:S05]  /*14f70*/  WARPSYNC.COLLECTIVE R15, `(.L_x_11005) ;  /* 0x000000000f087348 */ /* 0x000fea0003c00000 */
[----:B------:R0:W1:Y:S02]  /*14f80*/  SHFL.IDX P6, R14, R13, R12, R11 ;  /* 0x0000000c0d0e7389 */ /* 0x00006400000c000b */
[----:B01----:R-:W-:Y:S01]  /*14f90*/  ENDCOLLECTIVE ;  /* 0x000000000000791b */ /* 0x003fe20003800000 */
.L_x_11005:
        /* <DEDUP_REMOVED lines=15> */
.L_x_11006:
[----:B------:R-:W-:Y:S05]  /*15090*/  BRA `(.L_x_11007) ;  /* 0xffffffd000007947 */ /* 0x000fea000383ffff */
.L_x_10941:
[----:B0-----:R0:W1:Y:S02]  /*150a0*/  SYNCS.PHASECHK.TRANS64.TRYWAIT P0, [R16+URZ+0x2d820], R3 ;  /* 0x02d82003100075a7 */ /* 0x001064000800017f */
[----:B-1----:R-:W-:Y:S05]  /*150b0*/  @!P0 NANOSLEEP.SYNCS 0x989680 ;  /* 0x009896800000895d */ /* 0x002fea0003900000 */
[----:B------:R-:W1:Y:S02]  /*150c0*/  @!P0 SYNCS.PHASECHK.TRANS64 P0, [R16+URZ+0x2d820], R3 ;  /* 0x02d82003100085a7 */ /* 0x000e64000800007f */
[----:B-1----:R-:W-:Y:S05]  /*150d0*/  @!P0 BRA `(.L_x_10941) ;  /* 0xfffffffc00f08947 */ /* 0x002fea000383ffff */
[----:B------:R-:W-:Y:S05]  /*150e0*/  BRA `(.L_x_11008) ;  /* 0xffffffd000647947 */ /* 0x000fea000383ffff */
.L_x_10945:
[----:B0-----:R0:W1:Y:S02]  /*150f0*/  SYNCS.PHASECHK.TRANS64.TRYWAIT P0, [R6+URZ+0x2d840], R0 ;  /* 0x02d84000060075a7 */ /* 0x001064000800017f */
[----:B-1----:R-:W-:Y:S05]  /*15100*/  @!P0 NANOSLEEP.SYNCS 0x989680 ;  /* 0x009896800000895d */ /* 0x002fea0003900000 */
[----:B------:R-:W1:Y:S02]  /*15110*/  @!P0 SYNCS.PHASECHK.TRANS64 P0, [R6+URZ+0x2d840], R0 ;  /* 0x02d84000060085a7 */ /* 0x000e64000800007f */
[----:B-1----:R-:W-:Y:S05]  /*15120*/  @!P0 BRA `(.L_x_10945) ;  /* 0xfffffffc00f08947 */ /* 0x002fea000383ffff */
[----:B------:R-:W-:Y:S05]  /*15130*/  BRA `(.L_x_11009) ;  /* 0xffffffd400387947 */ /* 0x000fea000383ffff */
.L_x_10946:
        /* <DEDUP_REMOVED lines=8> */
.L_x_11011:
[----:B------:R-:W-:Y:S05]  /*151c0*/  BSYNC B1 ;  /* 0x0000000000017941 */ /* 0x000fea0003800000 */
.L_x_11010:
[----:B------:R-:W0:Y:S01]  /*151d0*/  S2R R27, SR_TID.X ;  /* 0x00000000001b7919 */ /* 0x000e220000002100 */
[----:B------:R-:W-:Y:S02]  /*151e0*/  IMAD.MOV.U32 R13, RZ, RZ, R7 ;  /* 0x000000ffff0d7224 */ /* 0x000fe400078e0007 */
        /* <DEDUP_REMOVED lines=8> */
.L_x_11012:
        /* <DEDUP_REMOVED lines=8> */
.L_x_11013:
[----:B------:R-:W-:-:S05]  /*152f0*/  IMAD.SHL.U32 R0, R27, 0x2, RZ ;  /* 0x000000021b007824 */ /* 0x000fca00078e00ff */
        /* <DEDUP_REMOVED lines=13> */
.L_x_11014:
[----:B------:R-:W-:Y:S02]  /*153d0*/  IMAD.MOV.U32 R13, RZ, RZ, R10 ;  /* 0x000000ffff0d7224 */ /* 0x000fe400078e000a */
[----:B------:R-:W-:Y:S02]  /*153e0*/  IMAD.MOV.U32 R12, RZ, RZ, 0x2 ;  /* 0x00000002ff0c7424 */ /* 0x000fe400078e00ff */
[----:B------:R-:W-:-:S07]  /*153f0*/  IMAD.MOV.U32 R2, RZ, RZ, R14 ;  /* 0x000000ffff027224 */ /* 0x000fce00078e000e */
[----:B------:R-:W-:Y:S05]  /*15400*/  WARPSYNC.COLLECTIVE R15, `(.L_x_11015) ;  /* 0x000000000f087348 */ /* 0x000fea0003c00000 */
[----:B------:R0:W1:Y:S02]  /*15410*/  SHFL.IDX P6, R14, R13, R12, R11 ;  /* 0x0000000c0d0e7389 */ /* 0x00006400000c000b */
[----:B01----:R-:W-:Y:S01]  /*15420*/  ENDCOLLECTIVE ;  /* 0x000000000000791b */ /* 0x003fe20003800000 */
.L_x_11015:
        /* <DEDUP_REMOVED lines=13> */
.L_x_11016:
[----:B------:R-:W-:Y:S02]  /*15500*/  IMAD.MOV.U32 R13, RZ, RZ, R10 ;  /* 0x000000ffff0d7224 */ /* 0x000fe400078e000a */
[----:B------:R-:W-:Y:S02]  /*15510*/  IMAD.MOV.U32 R12, RZ, RZ, 0x3 ;  /* 0x00000003ff0c7424 */ /* 0x000fe400078e00ff */
[----:B------:R-:W-:-:S07]  /*15520*/  IMAD.MOV.U32 R2, RZ, RZ, R14 ;  /* 0x000000ffff027224 */ /* 0x000fce00078e000e */
[----:B------:R-:W-:Y:S05]  /*15530*/  WARPSYNC.COLLECTIVE R15, `(.L_x_11017) ;  /* 0x000000000f087348 */ /* 0x000fea0003c00000 */
[----:B------:R0:W1:Y:S02]  /*15540*/  SHFL.IDX P6, R14, R13, R12, R11 ;  /* 0x0000000c0d0e7389 */ /* 0x00006400000c000b */
[----:B01----:R-:W-:Y:S01]  /*15550*/  ENDCOLLECTIVE ;  /* 0x000000000000791b */ /* 0x003fe20003800000 */
.L_x_11017:
        /* <DEDUP_REMOVED lines=13> */
.L_x_11018:
[----:B------:R-:W-:Y:S01]  /*15630*/  IMAD.MOV.U32 R2, RZ, RZ, R14 ;  /* 0x000000ffff027224 */ /* 0x000fe200078e000e */
[----:B------:R-:W-:Y:S06]  /*15640*/  BRA `(.L_x_11019) ;  /* 0xffffffd000e47947 */ /* 0x000fec000383ffff */
.L_x_10951:
[----:B-1----:R1:W2:Y:S02]  /*15650*/  SYNCS.PHASECHK.TRANS64.TRYWAIT P0, [R6+URZ+0x2d860], R2 ;  /* 0x02d86002060075a7 */ /* 0x0022a4000800017f */
[----:B--2---:R-:W-:Y:S05]  /*15660*/  @!P0 NANOSLEEP.SYNCS 0x989680 ;  /* 0x009896800000895d */ /* 0x004fea0003900000 */
[----:B------:R-:W2:Y:S02]  /*15670*/  @!P0 SYNCS.PHASECHK.TRANS64 P0, [R6+URZ+0x2d860], R2 ;  /* 0x02d86002060085a7 */ /* 0x000ea4000800007f */
[----:B--2---:R-:W-:Y:S05]  /*15680*/  @!P0 BRA `(.L_x_10951) ;  /* 0xfffffffc00f08947 */ /* 0x004fea000383ffff */
[----:B------:R-:W-:Y:S05]  /*15690*/  BRA `(.L_x_11020) ;  /* 0xffffffd400447947 */ /* 0x000fea000383ffff */
.L_x_10952:
        /* <DEDUP_REMOVED lines=8> */
.L_x_11022:
[----:B------:R-:W-:Y:S05]  /*15720*/  BSYNC B1 ;  /* 0x0000000000017941 */ /* 0x000fea0003800000 */
.L_x_11021:
        /* <DEDUP_REMOVED lines=9> */
.L_x_11023:
[----:B------:R-:W-:Y:S02]  /*157c0*/  IMAD.MOV.U32 R13, RZ, RZ, R18 ;  /* 0x000000ffff0d7224 */ /* 0x000fe400078e0012 */
[----:B------:R-:W-:Y:S02]  /*157d0*/  IMAD.MOV.U32 R12, RZ, RZ, 0x1 ;  /* 0x00000001ff0c7424 */ /* 0x000fe400078e00ff */
[----:B------:R-:W-:-:S07]  /*157e0*/  IMAD.MOV.U32 R2, RZ, RZ, R14 ;  /* 0x000000ffff027224 */ /* 0x000fce00078e000e */
[----:B------:R-:W-:Y:S05]  /*157f0*/  WARPSYNC.COLLECTIVE R15, `(.L_x_11024) ;  /* 0x000000000f087348 */ /* 0x000fea0003c00000 */
[----:B------:R0:W1:Y:S02]  /*15800*/  SHFL.IDX P6, R14, R13, R12, R11 ;  /* 0x0000000c0d0e7389 */ /* 0x00006400000c000b */
[----:B01----:R-:W-:Y:S01]  /*15810*/  ENDCOLLECTIVE ;  /* 0x000000000000791b */ /* 0x003fe20003800000 */
.L_x_11024:
        /* <DEDUP_REMOVED lines=16> */
.L_x_11025:
[----:B------:R-:W-:Y:S02]  /*15920*/  IMAD.MOV.U32 R13, RZ, RZ, R18 ;  /* 0x000000ffff0d7224 */ /* 0x000fe400078e0012 */
[----:B------:R-:W-:Y:S02]  /*15930*/  IMAD.MOV.U32 R12, RZ, RZ, 0x2 ;  /* 0x00000002ff0c7424 */ /* 0x000fe400078e00ff */
[----:B------:R-:W-:-:S07]  /*15940*/  IMAD.MOV.U32 R2, RZ, RZ, R14 ;  /* 0x000000ffff027224 */ /* 0x000fce00078e000e */
[----:B------:R-:W-:Y:S05]  /*15950*/  WARPSYNC.COLLECTIVE R15, `(.L_x_11026) ;  /* 0x000000000f087348 */ /* 0x000fea0003c00000 */
[----:B------:R0:W1:Y:S02]  /*15960*/  SHFL.IDX P6, R14, R13, R12, R11 ;  /* 0x0000000c0d0e7389 */ /* 0x00006400000c000b */
[----:B01----:R-:W-:Y:S01]  /*15970*/  ENDCOLLECTIVE ;  /* 0x000000000000791b */ /* 0x003fe20003800000 */
.L_x_11026:
        /* <DEDUP_REMOVED lines=16> */
.L_x_11027:
[----:B------:R-:W-:Y:S02]  /*15a80*/  IMAD.MOV.U32 R13, RZ, RZ, R18 ;  /* 0x000000ffff0d7224 */ /* 0x000fe400078e0012 */
[----:B------:R-:W-:Y:S02]  /*15a90*/  IMAD.MOV.U32 R12, RZ, RZ, 0x3 ;  /* 0x00000003ff0c7424 */ /* 0x000fe400078e00ff */
[----:B------:R-:W-:-:S07]  /*15aa0*/  IMAD.MOV.U32 R2, RZ, RZ, R14 ;  /* 0x000000ffff027224 */ /* 0x000fce00078e000e */
[----:B------:R-:W-:Y:S05]  /*15ab0*/  WARPSYNC.COLLECTIVE R15, `(.L_x_11028) ;  /* 0x000000000f087348 */ /* 0x000fea0003c00000 */
[----:B------:R0:W1:Y:S02]  /*15ac0*/  SHFL.IDX P6, R14, R13, R12, R11 ;  /* 0x0000000c0d0e7389 */ /* 0x00006400000c000b */
[----:B01----:R-:W-:Y:S01]  /*15ad0*/  ENDCOLLECTIVE ;  /* 0x000000000000791b */ /* 0x003fe20003800000 */
.L_x_11028:
        /* <DEDUP_REMOVED lines=13> */
.L_x_11029:
        /* <DEDUP_REMOVED lines=8> */
.L_x_10960:
[----:B0-----:R0:W1:Y:S02]  /*15c30*/  SYNCS.PHASECHK.TRANS64.TRYWAIT P0, [R4+URZ+0x2d860], R3 ;  /* 0x02d86003040075a7 */ /* 0x001064000800017f */
[----:B-1----:R-:W-:Y:S05]  /*15c40*/  @!P0 NANOSLEEP.SYNCS 0x989680 ;  /* 0x009896800000895d */ /* 0x002fea0003900000 */
[----:B------:R-:W1:Y:S02]  /*15c50*/  @!P0 SYNCS.PHASECHK.TRANS64 P0, [R4+URZ+0x2d860], R3 ;  /* 0x02d86003040085a7 */ /* 0x000e64000800007f */
[----:B-1----:R-:W-:Y:S05]  /*15c60*/  @!P0 BRA `(.L_x_10960) ;  /* 0xfffffffc00f08947 */ /* 0x002fea000383ffff */
[----:B------:R-:W-:Y:S05]  /*15c70*/  BRA `(.L_x_11031) ;  /* 0xffffffd400d47947 */ /* 0x000fea000383ffff */
.L_x_10961:
        /* <DEDUP_REMOVED lines=8> */
.L_x_11033:
[----:B------:R-:W-:Y:S05]  /*15d00*/  BSYNC B0 ;  /* 0x0000000000007941 */ /* 0x000fea0003800000 */
.L_x_11032:
[----:B------:R-:W0:Y:S01]  /*15d10*/  S2R R2, SR_TID.X ;  /* 0x0000000000027919 */ /* 0x000e220000002100 */
[----:B------:R-:W-:Y:S02]  /*15d20*/  IMAD.MOV.U32 R13, RZ, RZ, R17 ;  /* 0x000000ffff0d7224 */ /* 0x000fe400078e0011 */
[----:B------:R-:W-:Y:S02]  /*15d30*/  IMAD.MOV.U32 R12, RZ, RZ, RZ ;  /* 0x000000ffff0c7224 */ /* 0x000fe400078e00ff */
[----:B------:R-:W-:Y:S02]  /*15d40*/  IMAD.MOV.U32 R11, RZ, RZ, 0x1c1f ;  /* 0x00001c1fff0b7424 */ /* 0x000fe400078e00ff */
[----:B------:R-:W-:Y:S02]  /*15d50*/  IMAD.MOV.U32 R15, RZ, RZ, -0x1 ;  /* 0xffffffffff0f7424 */ /* 0x000fe400078e00ff */
[----:B------:R-:W-:-:S07]  /*15d60*/  IMAD.MOV.U32 R0, RZ, RZ, R14 ;  /* 0x000000ffff007224 */ /* 0x000fce00078e000e */
[----:B0-----:R-:W-:Y:S05]  /*15d70*/  WARPSYNC.COLLECTIVE R15, `(.L_x_11034) ;  /* 0x000000000f087348 */ /* 0x001fea0003c00000 */
[----:B------:R1:W2:Y:S02]  /*15d80*/  SHFL.IDX P6, R14, R13, R12, R11 ;  /* 0x0000000c0d0e7389 */ /* 0x0002a400000c000b */
[----:B012---:R-:W-:Y:S01]  /*15d90*/  ENDCOLLECTIVE ;  /* 0x000000000000791b */ /* 0x007fe20003800000 */
.L_x_11034:
        /* <DEDUP_REMOVED lines=9> */
.L_x_11035:
[----:B------:R-:W-:Y:S01]  /*15e30*/  IMAD.X R3, RZ, RZ, R0, P0 ;  /* 0x000000ffff037224 */ /* 0x000fe200000e0600 */
[----:B------:R-:W-:Y:S01]  /*15e40*/  ISETP.LT.OR P0, PT, R5, 0x1, P4 ;  /* 0x000000010500780c */ /* 0x000fe20002701670 */
[----:B------:R-:W-:Y:S02]  /*15e50*/  IMAD R0, R7, 0x2, R16 ;  /* 0x0000000207007824 */ /* 0x000fe400078e0210 */
        /* <DEDUP_REMOVED lines=13> */
.L_x_11036:
[----:B------:R-:W-:Y:S02]  /*15f30*/  IMAD.MOV.U32 R13, RZ, RZ, R18 ;  /* 0x000000ffff0d7224 */ /* 0x000fe400078e0012 */
[----:B------:R-:W-:Y:S01]  /*15f40*/  IMAD.MOV.U32 R12, RZ, RZ, 0x2 ;  /* 0x00000002ff0c7424 */ /* 0x000fe200078e00ff */
[----:B------:R-:W-:-:S13]  /*15f50*/  IADD3 R2, P0, R14, R6, RZ ;  /* 0x000000060e027210 */ /* 0x000fda0007f1e0ff */
[----:B------:R-:W-:Y:S05]  /*15f60*/  WARPSYNC.COLLECTIVE R15, `(.L_x_11037) ;  /* 0x000000000f087348 */ /* 0x000fea0003c00000 */
[----:B------:R0:W1:Y:S02]  /*15f70*/  SHFL.IDX P6, R14, R13, R12, R11 ;  /* 0x0000000c0d0e7389 */ /* 0x00006400000c000b */
[----:B01----:R-:W-:Y:S01]  /*15f80*/  ENDCOLLECTIVE ;  /* 0x000000000000791b */ /* 0x003fe20003800000 */
.L_x_11037:
        /* <DEDUP_REMOVED lines=15> */
.L_x_11038:
[----:B------:R-:W-:Y:S02]  /*16080*/  IMAD.MOV.U32 R13, RZ, RZ, R18 ;  /* 0x000000ffff0d7224 */ /* 0x000fe400078e0012 */
[----:B------:R-:W-:Y:S01]  /*16090*/  IMAD.MOV.U32 R12, RZ, RZ, 0x3 ;  /* 0x00000003ff0c7424 */ /* 0x000fe200078e00ff */
[----:B------:R-:W-:-:S13]  /*160a0*/  IADD3 R2, P0, R14, R6, RZ ;  /* 0x000000060e027210 */ /* 0x000fda0007f1e0ff */
[----:B------:R-:W-:Y:S05]  /*160b0*/  WARPSYNC.COLLECTIVE R15, `(.L_x_11039) ;  /* 0x000000000f087348 */ /* 0x000fea0003c00000 */
[----:B------:R0:W1:Y:S02]  /*160c0*/  SHFL.IDX P6, R14, R13, R12, R11 ;  /* 0x0000000c0d0e7389 */ /* 0x00006400000c000b */
[----:B01----:R-:W-:Y:S01]  /*160d0*/  ENDCOLLECTIVE ;  /* 0x000000000000791b */ /* 0x003fe20003800000 */
.L_x_11039:
        /* <DEDUP_REMOVED lines=12> */
.L_x_11040:
[----:B------:R-:W-:Y:S01]  /*161a0*/  @!PT LDS RZ, [RZ] ;  /* 0x00000000fffff984 */ /* 0x000fe20000000800 */
[----:B------:R-:W-:Y:S01]  /*161b0*/  @!PT LDS RZ, [RZ] ;  /* 0x00000000fffff984 */ /* 0x000fe20000000800 */
[----:B------:R-:W-:Y:S01]  /*161c0*/  @!PT LDS RZ, [RZ] ;  /* 0x00000000fffff984 */ /* 0x000fe20000000800 */
[----:B------:R0:W-:Y:S01]  /*161d0*/  LDGSTS.E.BYPASS.LTC128B.128 [R0+0x3400], desc[UR52][R2.64+0x40], !P0 ;  /* 0x0340004002007fae */ /* 0x0001e2000c101d74 */
[----:B------:R-:W-:-:S13]  /*161e0*/  ISETP.LT.OR P0, PT, R5, 0x41, P1 ;  /* 0x000000410500780c */ /* 0x000fda0000f01670 */
[----:B------:R0:W-:Y:S01]  /*161f0*/  LDGSTS.E.BYPASS.LTC128B.128 [R0+0x5400], desc[UR52][R2.64+0x80], !P0 ;  /* 0x0540008002007fae */ /* 0x0001e2000c101d74 */
[----:B------:R-:W-:Y:S05]  /*16200*/  BRA `(.L_x_11041) ;  /* 0xffffffd4004c7947 */ /* 0x000fea000383ffff */
.L_x_10966:
[----:B------:R-:W-:Y:S01]  /*16210*/  BSSY B0, `(.L_x_11042) ;  /* 0x0000008000007945 */ /* 0x000fe20003800000 */
[----:B-----5:R-:W-:Y:S02]  /*16220*/  IMAD.MOV.U32 R13, RZ, RZ, R2 ;  /* 0x000000ffff0d7224 */ /* 0x020fe400078e0002 */
[----:B------:R-:W-:Y:S02]  /*16230*/  IMAD.MOV.U32 R12, RZ, RZ, RZ ;  /* 0x000000ffff0c7224 */ /* 0x000fe400078e00ff */
[----:B------:R-:W-:Y:S02]  /*16240*/  IMAD.MOV.U32 R11, RZ, RZ, 0x1f ;  /* 0x0000001fff0b7424 */ /* 0x000fe400078e00ff */
[----:B------:R-:W-:-:S07]  /*16250*/  IMAD.MOV.U32 R15, RZ, RZ, -0x1 ;  /* 0xffffffffff0f7424 */ /* 0x000fce00078e00ff */
[----:B01----:R-:W-:Y:S05]  /*16260*/  WARPSYNC.COLLECTIVE R15, `(.L_x_11043) ;  /* 0x000000000f087348 */ /* 0x003fea0003c00000 */
[----:B------:R2:W3:Y:S02]  /*16270*/  SHFL.IDX P6, R14, R13, R12, R11 ;  /* 0x0000000c0d0e7389 */ /* 0x0004e400000c000b */
[----:B0123--:R-:W-:Y:S01]  /*16280*/  ENDCOLLECTIVE ;  /* 0x000000000000791b */ /* 0x00ffe20003800000 */
.L_x_11043:
[----:B------:R-:W-:Y:S05]  /*16290*/  BSYNC B0 ;  /* 0x0000000000007941 */ /* 0x000fea0003800000 */
.L_x_11042:
[----:B------:R-:W-:Y:S05]  /*162a0*/  BRA `(.L_x_11044) ;  /* 0xffffffd400e07947 */ /* 0x000fea000383ffff */
.L_x_10969:
[----:B-1----:R1:W2:Y:S02]  /*162b0*/  SYNCS.PHASECHK.TRANS64.TRYWAIT P0, [R4+URZ+0x2d820], R0 ;  /* 0x02d82000040075a7 */ /* 0x0022a4000800017f */
[----:B--2---:R-:W-:Y:S05]  /*162c0*/  @!P0 NANOSLEEP.SYNCS 0x989680 ;  /* 0x009896800000895d */ /* 0x004fea0003900000 */
[----:B------:R-:W2:Y:S02]  /*162d0*/  @!P0 SYNCS.PHASECHK.TRANS64 P0, [R4+URZ+0x2d820], R0 ;  /* 0x02d82000040085a7 */ /* 0x000ea4000800007f */
[----:B--2---:R-:W-:Y:S05]  /*162e0*/  @!P0 BRA `(.L_x_10969) ;  /* 0xfffffffc00f08947 */ /* 0x004fea000383ffff */
[----:B------:R-:W-:Y:S05]  /*162f0*/  BRA `(.L_x_11045) ;  /* 0xffffffd8002c7947 */ /* 0x000fea000383ffff */
.L_x_10970:
        /* <DEDUP_REMOVED lines=11> */
.L_x_11047:
[----:B------:R-:W-:Y:S05]  /*163b0*/  BSYNC B0 ;  /* 0x0000000000007941 */ /* 0x000fea0003800000 */
.L_x_11046:
[----:B------:R-:W-:Y:S05]  /*163c0*/  BRA `(.L_x_11048) ;  /* 0xffffffd800147947 */ /* 0x000fea000383ffff */
.L_x_10973:
[----:B------:R-:W-:Y:S01]  /*163d0*/  BSSY B1, `(.L_x_11049) ;  /* 0x0000006000017945 */ /* 0x000fe20003800000 */
[----:B------:R-:W-:-:S07]  /*163e0*/  IMAD.MOV.U32 R15, RZ, RZ, -0x1 ;  /* 0xffffffffff0f7424 */ /* 0x000fce00078e00ff */
[----:B01----:R-:W-:Y:S05]  /*163f0*/  WARPSYNC.COLLECTIVE R15, `(.L_x_11050) ;  /* 0x000000000f0c7348 */ /* 0x003fea0003c00000 */
[----:B------:R-:W-:Y:S02]  /*16400*/  ELECT P6, UR62, PT ;  /* 0x00000000003e782f */ /* 0x000fe400038c0000 */
[----:B------:R-:W-:Y:S01]  /*16410*/  MOV R14, UR62 ;  /* 0x0000003e000e7c02 */ /* 0x000fe20008000f00 */
[----:B01----:R-:W-:Y:S10]  /*16420*/  ENDCOLLECTIVE ;  /* 0x000000000000791b */ /* 0x003ff40003800000 */
.L_x_11050:
[----:B------:R-:W-:Y:S05]  /*16430*/  BSYNC B1 ;  /* 0x0000000000017941 */ /* 0x000fea0003800000 */
.L_x_11049:
[----:B------:R-:W-:Y:S05]  /*16440*/  BRA `(.L_x_11051) ;  /* 0xffffffd8000c7947 */ /* 0x000fea000383ffff */
.L_x_10975:
[----:B-1----:R1:W2:Y:S02]  /*16450*/  SYNCS.PHASECHK.TRANS64.TRYWAIT P1, [R5+URZ+0x2d840], R0 ;  /* 0x02d84000050075a7 */ /* 0x0022a4000802017f */
[----:B--2---:R-:W-:Y:S05]  /*16460*/  @!P1 NANOSLEEP.SYNCS 0x989680 ;  /* 0x009896800000995d */ /* 0x004fea0003900000 */
[----:B------:R-:W2:Y:S02]  /*16470*/  @!P1 SYNCS.PHASECHK.TRANS64 P1, [R5+URZ+0x2d840], R0 ;  /* 0x02d84000050095a7 */ /* 0x000ea4000802007f */
[----:B--2---:R-:W-:Y:S05]  /*16480*/  @!P1 BRA `(.L_x_10975) ;  /* 0xfffffffc00f09947 */ /* 0x004fea000383ffff */
[----:B------:R-:W-:Y:S05]  /*16490*/  BRA `(.L_x_11052) ;  /* 0xffffffd8002c7947 */ /* 0x000fea000383ffff */
.L_x_10977:
[----:B--2---:R2:W3:Y:S02]  /*164a0*/  SYNCS.PHASECHK.TRANS64.TRYWAIT P1, [R23+URZ+0x2d840], R2 ;  /* 0x02d84002170075a7 */ /* 0x0044e4000802017f */
[----:B---3--:R-:W-:Y:S05]  /*164b0*/  @!P1 NANOSLEEP.SYNCS 0x989680 ;  /* 0x009896800000995d */ /* 0x008fea0003900000 */
[----:B------:R-:W3:Y:S02]  /*164c0*/  @!P1 SYNCS.PHASECHK.TRANS64 P1, [R23+URZ+0x2d840], R2 ;  /* 0x02d84002170095a7 */ /* 0x000ee4000802007f */
[----:B---3--:R-:W-:Y:S05]  /*164d0*/  @!P1 BRA `(.L_x_10977) ;  /* 0xfffffffc00f09947 */ /* 0x008fea000383ffff */
[----:B------:R-:W-:Y:S05]  /*164e0*/  BRA `(.L_x_11053) ;  /* 0xffffffd800387947 */ /* 0x000fea000383ffff */
.L_x_10979:
[----:B---3--:R3:W4:Y:S02]  /*164f0*/  SYNCS.PHASECHK.TRANS64.TRYWAIT P1, [R5+URZ+0x2d860], R0 ;  /* 0x02d86000050075a7 */ /* 0x008724000802017f */
[----:B----4-:R-:W-:Y:S05]  /*16500*/  @!P1 NANOSLEEP.SYNCS 0x989680 ;  /* 0x009896800000995d */ /* 0x010fea0003900000 */
[----:B------:R-:W4:Y:S02]  /*16510*/  @!P1 SYNCS.PHASECHK.TRANS64 P1, [R5+URZ+0x2d860], R0 ;  /* 0x02d86000050095a7 */ /* 0x000f24000802007f */
[----:B----4-:R-:W-:Y:S05]  /*16520*/  @!P1 BRA `(.L_x_10979) ;  /* 0xfffffffc00f09947 */ /* 0x010fea000383ffff */
[----:B------:R-:W-:Y:S05]  /*16530*/  BRA `(.L_x_11054) ;  /* 0xffffffd800347947 */ /* 0x000fea000383ffff */
.L_x_11055:
        /* <DEDUP_REMOVED lines=12> */
.L_x_15866:


//--------------------- .text._ZN7cutlass13device_kernelIN5flash11enable_sm90INS1_16FlashAttnFwdSm90INS1_25CollectiveMainloopFwdSm90ILi2EN4cute5tupleIJNS5_1CILi1EEES8_S8_EEENS6_IJNS7_ILi192EEENS7_ILi128EEENS7_ILi96EEEEEELi96ENS_6half_tEfNS_4arch4Sm90ELb0ELb1ELb0ELb1ELb1ELb0ELb0ELb0ELb1ELb1ELb0ELb0EEENS1_21CollectiveEpilogueFwdINS6_IJSA_SC_SB_EEES9_SE_SG_Li384ELb1ELb1ELb0ELb0EEENS1_36VarlenDynamicPersistentTileSchedulerILi192ELi128ELi384ELi128ELb0ELb1ELb1ELb1ELb0ELb1EEEEEEEEEvNT_6ParamsE --------------------------
	.section	.text._ZN7cutlass13device_kernelIN5flash11enable_sm90INS1_16FlashAttnFwdSm90INS1_25CollectiveMainloopFwdSm90ILi2EN4cute5tupleIJNS5_1CILi1EEES8_S8_EEENS6_IJNS7_ILi192EEENS7_ILi128EEENS7_ILi96EEEEEELi96ENS_6half_tEfNS_4arch4Sm90ELb0ELb1ELb0ELb1ELb1ELb0ELb0ELb0ELb1ELb1ELb0ELb0EEENS1_21CollectiveEpilogueFwdINS6_IJSA_SC_SB_EEES9_SE_SG_Li384ELb1ELb1ELb0ELb0EEENS1_36VarlenDynamicPersistentTileSchedulerILi192ELi128ELi384ELi128ELb0ELb1ELb1ELb1ELb0ELb1EEEEEEEEEvNT_6ParamsE,"ax",@progbits
	.align	128
.text._ZN7cutlass13device_kernelIN5flash11enable_sm90INS1_16FlashAttnFwdSm90INS1_25CollectiveMainloopFwdSm90ILi2EN4cute5tupleIJNS5_1CILi1EEES8_S8_EEENS6_IJNS7_ILi192EEENS7_ILi128EEENS7_ILi96EEEEEELi96ENS_6half_tEfNS_4arch4Sm90ELb0ELb1ELb0ELb1ELb1ELb0ELb0ELb0ELb1ELb1ELb0ELb0EEENS1_21CollectiveEpilogueFwdINS6_IJSA_SC_SB_EEES9_SE_SG_Li384ELb1ELb1ELb0ELb0EEENS1_36VarlenDynamicPersistentTileSchedulerILi192ELi128ELi384ELi128ELb0ELb1ELb1ELb1ELb0ELb1EEEEEEEEEvNT_6ParamsE:
        .type           _ZN7cutlass13device_kernelIN5flash11enable_sm90INS1_16FlashAttnFwdSm90INS1_25CollectiveMainloopFwdSm90ILi2EN4cute5tupleIJNS5_1CILi1EEES8_S8_EEENS6_IJNS7_ILi192EEENS7_ILi128EEENS7_ILi96EEEEEELi96ENS_6half_tEfNS_4arch4Sm90ELb0ELb1ELb0ELb1ELb1ELb0ELb0ELb0ELb1ELb1ELb0ELb0EEENS1_21CollectiveEpilogueFwdINS6_IJSA_SC_SB_EEES9_SE_SG_Li384ELb1ELb1ELb0ELb0EEENS1_36VarlenDynamicPersistentTileSchedulerILi192ELi128ELi384ELi128ELb0ELb1ELb1ELb1ELb0ELb1EEEEEEEEEvNT_6ParamsE,@function
        .size           _ZN7cutlass13device_kernelIN5flash11enable_sm90INS1_16FlashAttnFwdSm90INS1_25CollectiveMainloopFwdSm90ILi2EN4cute5tupleIJNS5_1CILi1EEES8_S8_EEENS6_IJNS7_ILi192EEENS7_ILi128EEENS7_ILi96EEEEEELi96ENS_6half_tEfNS_4arch4Sm90ELb0ELb1ELb0ELb1ELb1ELb0ELb0ELb0ELb1ELb1ELb0ELb0EEENS1_21CollectiveEpilogueFwdINS6_IJSA_SC_SB_EEES9_SE_SG_Li384ELb1ELb1ELb0ELb0EEENS1_36VarlenDynamicPersistentTileSchedulerILi192ELi128ELi384ELi128ELb0ELb1ELb1ELb1ELb0ELb1EEEEEEEEEvNT_6ParamsE,(.L_x_15867 - _ZN7cutlass13device_kernelIN5flash11enable_sm90INS1_16FlashAttnFwdSm90INS1_25CollectiveMainloopFwdSm90ILi2EN4cute5tupleIJNS5_1CILi1EEES8_S8_EEENS6_IJNS7_ILi192EEENS7_ILi128EEENS7_ILi96EEEEEELi96ENS_6half_tEfNS_4arch4Sm90ELb0ELb1ELb0ELb1ELb1ELb0ELb0ELb0ELb1ELb1ELb0ELb0EEENS1_21CollectiveEpilogueFwdINS6_IJSA_SC_SB_EEES9_SE_SG_Li384ELb1ELb1ELb0ELb0EEENS1_36VarlenDynamicPersistentTileSchedulerILi192ELi128ELi384ELi128ELb0ELb1ELb1ELb1ELb0ELb1EEEEEEEEEvNT_6ParamsE)
        .other          _ZN7cutlass13device_kernelIN5flash11enable_sm90INS1_16FlashAttnFwdSm90INS1_25CollectiveMainloopFwdSm90ILi2EN4cute5tupleIJNS5_1CILi1EEES8_S8_EEENS6_IJNS7_ILi192EEENS7_ILi128EEENS7_ILi96EEEEEELi96ENS_6half_tEfNS_4arch4Sm90ELb0ELb1ELb0ELb1ELb1ELb0ELb0ELb0ELb1ELb1ELb0ELb0EEENS1_21CollectiveEpilogueFwdINS6_IJSA_SC_SB_EEES9_SE_SG_Li384ELb1ELb1ELb0ELb0EEENS1_36VarlenDynamicPersistentTileSchedulerILi192ELi128ELi384ELi128ELb0ELb1ELb1ELb1ELb0ELb1EEEEEEEEEvNT_6ParamsE,@"STO_CUDA_ENTRY STV_DEFAULT"
_ZN7cutlass13device_kernelIN5flash11enable_sm90INS1_16FlashAttnFwdSm90INS1_25CollectiveMainloopFwdSm90ILi2EN4cute5tupleIJNS5_1CILi1EEES8_S8_EEENS6_IJNS7_ILi192EEENS7_ILi128EEENS7_ILi96EEEEEELi96ENS_6half_tEfNS_4arch4Sm90ELb0ELb1ELb0ELb1ELb1ELb0ELb0ELb0ELb1ELb1ELb0ELb0EEENS1_21CollectiveEpilogueFwdINS6_IJSA_SC_SB_EEES9_SE_SG_Li384ELb1ELb1ELb0ELb0EEENS1_36VarlenDynamicPersistentTileSchedulerILi192ELi128ELi384ELi128ELb0ELb1ELb1ELb1ELb0ELb1EEEEEEEEEvNT_6ParamsE:
        /* <DEDUP_REMOVED lines=45> */
.L_x_11056:
        /* <DEDUP_REMOVED lines=22> */
.L_x_11057:
        /* <DEDUP_REMOVED lines=18> */
.L_x_11058:
        /* <DEDUP_REMOVED lines=22> */
.L_x_11059:
        /* <DEDUP_REMOVED lines=23> */
.L_x_11060:
        /* <DEDUP_REMOVED lines=8> */
.L_x_11062:
        /* <DEDUP_REMOVED lines=18> */
[----:B------:R-:W-:Y:S01]  /*09c0*/  VIADD R150, R2, 0xffffff80 ;  /* 0xffffff8002967836 */ /* 0x000fe20000000000 */
[----:B------:R-:W-:Y:S01]  /*09d0*/  R2UR UR5, R9 ;  /* 0x00000000090572ca */ /* 0x000fe200000e0000 */
[----:B------:R-:W-:Y:S01]  /*09e0*/  IMAD.MOV.U32 R18, RZ, RZ, 0x40 ;  /* 0x00000040ff127424 */ /* 0x000fe200078e00ff */
[----:B------:R-:W-:Y:S01]  /*09f0*/  R2UR UR7, R10 ;  /* 0x000000000a0772ca */ /* 0x000fe200000e0000 */
[----:B------:R-:W-:Y:S01]  /*0a00*/  ULOP3.LUT UR50, UR43, 0x1, URZ, 0xfc, !UPT ;  /* 0x000000012b327892 */ /* 0x000fe2000f8efc3f */
[----:B------:R-:W-:Y:S01]  /*0a10*/  SHF.R.S32.HI R3, RZ, 0x1f, R150 ;  /* 0x0000001fff037819 */ /* 0x000fe20000011496 */
[----:B------:R-:W-:Y:S01]  /*0a20*/  UMOV UR49, URZ ;  /* 0x0000003f00317c82 */ /* 0x000fe20008000000 */
[----:B------:R-:W-:Y:S01]  /*0a30*/  R2UR UR6, R11 ;  /* 0x000000000b0672ca */ /* 0x000fe200000e0000 */
[----:B------:R-:W-:Y:S01]  /*0a40*/  UMOV UR48, URZ ;  /* 0x0000003f00307c82 */ /* 0x000fe20008000000 */
[CC--:B------:R-:W-:Y:S01]  /*0a50*/  LEA.HI R145, R3.reuse, R150.reuse, RZ, 0x7 ;  /* 0x0000009603917211 */ /* 0x0c0fe200078f38ff */
[----:B------:R-:W-:Y:S01]  /*0a60*/  UMOV UR47, URZ ;  /* 0x0000003f002f7c82 */ /* 0x000fe20008000000 */
[----:B------:R-:W-:-:S02]  /*0a70*/  LEA.HI R0, R3, R150, RZ, 0x4 ;  /* 0x0000009603007211 */ /* 0x000fc400078f20ff */
[----:B------:R-:W-:Y:S02]  /*0a80*/  LOP3.LUT R7, R145, 0xffffff80, RZ, 0xc0, !PT ;  /* 0xffffff8091077812 */ /* 0x000fe400078ec0ff */
[----:B------:R-:W-:Y:S02]  /*0a90*/  LOP3.LUT R5, R0, 0xfffffff0, RZ, 0xc0, !PT ;  /* 0xfffffff000057812 */ /* 0x000fe400078ec0ff */
[----:B------:R-:W-:Y:S01]  /*0aa0*/  LEA.HI R4, R3, R150, RZ, 0x5 ;  /* 0x0000009603047211 */ /* 0x000fe200078f28ff */
[C---:B------:R-:W-:Y:S01]  /*0ab0*/  IMAD.IADD R144, R150.reuse, 0x1, -R7 ;  /* 0x0000000196907824 */ /* 0x040fe200078e0a07 */
[----:B------:R-:W-:Y:S01]  /*0ac0*/  SHF.R.S32.HI R7, RZ, 0x4, R0 ;  /* 0x00000004ff077819 */ /* 0x000fe20000011400 */
[----:B------:R-:W-:Y:S01]  /*0ad0*/  IMAD.IADD R5, R150, 0x1, -R5 ;  /* 0x0000000196057824 */ /* 0x000fe200078e0a05 */
[----:B------:R-:W-:Y:S02]  /*0ae0*/  SHF.R.S32.HI R6, RZ, 0x5, R4 ;  /* 0x00000005ff067819 */ /* 0x000fe40000011404 */
[----:B------:R-:W-:-:S02]  /*0af0*/  LEA.HI R2, R0, R7, RZ, 0x1 ;  /* 0x0000000700027211 */ /* 0x000fc400078f08ff */
[--C-:B------:R-:W-:Y:S01]  /*0b00*/  SHF.R.S32.HI R0, RZ, 0x1f, R5.reuse ;  /* 0x0000001fff007819 */ /* 0x100fe20000011405 */
[----:B------:R-:W-:Y:S01]  /*0b10*/  IMAD R12, R6, 0x10, R5 ;  /* 0x00000010060c7824 */ /* 0x000fe200078e0205 */
[----:B------:R-:W-:Y:S02]  /*0b20*/  LOP3.LUT R2, R2, 0x1ffffffe, RZ, 0xc0, !PT ;  /* 0x1ffffffe02027812 */ /* 0x000fe400078ec0ff */
[----:B------:R-:W-:Y:S02]  /*0b30*/  LEA.HI R0, R0, R5, RZ, 0x3 ;  /* 0x0000000500007211 */ /* 0x000fe400078f18ff */
[----:B------:R-:W-:Y:S01]  /*0b40*/  SHF.R.S32.HI R145, RZ, 0x7, R145 ;  /* 0x00000007ff917819 */ /* 0x000fe20000011491 */
[----:B------:R-:W-:Y:S01]  /*0b50*/  IMAD.IADD R2, R7, 0x1, -R2 ;  /* 0x0000000107027824 */ /* 0x000fe200078e0a02 */
[----:B------:R-:W-:Y:S01]  /*0b60*/  LEA.HI R143, R3, R150, RZ, 0x2 ;  /* 0x00000096038f7211 */ /* 0x000fe200078f10ff */
[C---:B------:R-:W-:Y:S01]  /*0b70*/  IMAD.SHL.U32 R4, R0.reuse, 0x40, RZ ;  /* 0x0000004000047824 */ /* 0x040fe200078e00ff */
[----:B------:R-:W-:Y:S01]  /*0b80*/  LOP3.LUT R0, R0, 0xfffffff8, RZ, 0xc0, !PT ;  /* 0xfffffff800007812 */ /* 0x000fe200078ec0ff */
[----:B------:R-:W-:Y:S01]  /*0b90*/  IMAD.SHL.U32 R3, R2, 0x8, RZ ;  /* 0x0000000802037824 */ /* 0x000fe200078e00ff */
[----:B------:R-:W-:-:S02]  /*0ba0*/  SHF.R.S32.HI R9, RZ, 0x1f, R144 ;  /* 0x0000001fff097819 */ /* 0x000fc40000011490 */
[----:B------:R-:W-:Y:S01]  /*0bb0*/  LOP3.LUT R4, R4, 0x7ffffe00, RZ, 0xc0, !PT ;  /* 0x7ffffe0004047812 */ /* 0x000fe200078ec0ff */
[----:B------:R-:W-:Y:S01]  /*0bc0*/  IMAD.IADD R0, R5, 0x1, -R0 ;  /* 0x0000000105007824 */ /* 0x000fe200078e0a00 */
[-C--:B------:R-:W-:Y:S01]  /*0bd0*/  LEA.HI R8, R9, R144.reuse, RZ, 0x2 ;  /* 0x0000009009087211 */ /* 0x080fe200078f10ff */
[----:B------:R-:W-:Y:S01]  /*0be0*/  IMAD.HI R5, R145, 0x55555556, RZ ;  /* 0x5555555691057827 */ /* 0x000fe200078e02ff */
[----:B------:R-:W-:Y:S02]  /*0bf0*/  LEA.HI R9, R9, R144, RZ, 0x5 ;  /* 0x0000009009097211 */ /* 0x000fe400078f28ff */
[----:B------:R-:W-:Y:S01]  /*0c00*/  SHF.R.S32.HI R10, RZ, 0x2, R8 ;  /* 0x00000002ff0a7819 */ /* 0x000fe20000011408 */
[----:B------:R-:W-:Y:S01]  /*0c10*/  IMAD R6, R6, 0x400, R4 ;  /* 0x0000040006067824 */ /* 0x000fe200078e0204 */
[----:B------:R-:W-:Y:S01]  /*0c20*/  SHF.R.S32.HI R11, RZ, 0x1f, R8 ;  /* 0x0000001fff0b7819 */ /* 0x000fe20000011408 */
[----:B------:R-:W-:Y:S01]  /*0c30*/  IMAD.SHL.U32 R4, R0, 0x40, RZ ;  /* 0x0000004000047824 */ /* 0x000fe200078e00ff */
[----:B------:R-:W-:Y:S01]  /*0c40*/  LEA.HI R2, R5, R5, RZ, 0x1 ;  /* 0x0000000505027211 */ /* 0x000fe200078f08ff */
[----:B------:R-:W-:Y:S01]  /*0c50*/  IMAD.U32 R147, R12, 0x20, R3 ;  /* 0x000000200c937824 */ /* 0x000fe200078e0003 */
[----:B------:R-:W-:-:S02]  /*0c60*/  LOP3.LUT R5, R143, 0xfffffffc, RZ, 0xc0, !PT ;  /* 0xfffffffc8f057812 */ /* 0x000fc400078ec0ff */
[----:B------:R-:W-:Y:S01]  /*0c70*/  LOP3.LUT R4, R4, 0x1c0, RZ, 0xc0, !PT ;  /* 0x000001c004047812 */ /* 0x000fe200078ec0ff */
[----:B------:R-:W-:Y:S01]  /*0c80*/  IMAD R2, R2, -0x3, R145 ;  /* 0xfffffffd02027824 */ /* 0x000fe200078e0291 */
[----:B------:R-:W-:Y:S01]  /*0c90*/  LEA.HI R11, R11, R10, RZ, 0x3 ;  /* 0x0000000a0b0b7211 */ /* 0x000fe200078f18ff */
[----:B------:R-:W-:Y:S01]  /*0ca0*/  IMAD.IADD R142, R150, 0x1, -R5 ;  /* 0x00000001968e7824 */ /* 0x000fe200078e0a05 */
[----:B------:R-:W-:Y:S02]  /*0cb0*/  LOP3.LUT R3, R4, 0x8, R3, 0xf8, !PT ;  /* 0x0000000804037812 */ /* 0x000fe400078ef803 */
[----:B------:R-:W-:Y:S01]  /*0cc0*/  SHF.R.U32.HI R4, RZ, 0x3, R4 ;  /* 0x00000003ff047819 */ /* 0x000fe20000011604 */
[----:B------:R-:W-:Y:S01]  /*0cd0*/  IMAD.SHL.U32 R138, R142, 0x8, RZ ;  /* 0x000000088e8a7824 */ /* 0x000fe200078e00ff */
[----:B------:R-:W-:Y:S02]  /*0ce0*/  LOP3.LUT R11, R11, 0xfffffff8, RZ, 0xc0, !PT ;  /* 0xfffffff80b0b7812 */ /* 0x000fe400078ec0ff */
[----:B------:R-:W-:Y:S01]  /*0cf0*/  LOP3.LUT R3, R3, R4, RZ, 0x3c, !PT ;  /* 0x0000000403037212 */ /* 0x000fe200078e3cff */
[----:B------:R-:W-:Y:S01]  /*0d00*/  VIADD R140, R138, 0x20 ;  /* 0x000000208a8c7836 */ /* 0x000fe20000000000 */
[----:B------:R-:W-:Y:S01]  /*0d10*/  R2P PR, R0, 0x6 ;  /* 0x0000000600007804 */ /* 0x000fe20000000000 */
[----:B------:R-:W-:Y:S01]  /*0d20*/  IMAD.IADD R10, R10, 0x1, -R11 ;  /* 0x000000010a0a7824 */ /* 0x000fe200078e0a0b */
[----:B------:R-:W-:Y:S01]  /*0d30*/  SHF.R.S32.HI R9, RZ, 0x5, R9 ;  /* 0x00000005ff097819 */ /* 0x000fe20000011409 */
[----:B------:R-:W-:Y:S01]  /*0d40*/  IMAD.IADD R3, R6, 0x1, R3 ;  /* 0x0000000106037824 */ /* 0x000fe200078e0203 */
[----:B------:R-:W-:Y:S01]  /*0d50*/  LEA.HI R0, R142, R142, RZ, 0x1 ;  /* 0x0000008e8e007211 */ /* 0x000fe200078f08ff */
[----:B------:R-:W-:Y:S01]  /*0d60*/  VIADD R141, R138, 0x40 ;  /* 0x000000408a8d7836 */ /* 0x000fe20000000000 */
[----:B------:R-:W-:Y:S01]  /*0d70*/  SEL R18, R18, 0xffffffc0, !P2 ;  /* 0xffffffc012127807 */ /* 0x000fe20005000000 */
[----:B------:R-:W-:Y:S01]  /*0d80*/  IMAD R9, R9, 0x10, R10 ;  /* 0x0000001009097824 */ /* 0x000fe200078e020a */
[----:B------:R-:W-:-:S02]  /*0d90*/  LEA R17, R3, UR41, 0x1 ;  /* 0x0000002903117c11 */ /* 0x000fc4000f8e08ff */
[----:B------:R-:W-:Y:S01]  /*0da0*/  LOP3.LUT R5, R0, 0x1ffffffe, RZ, 0xc0, !PT ;  /* 0x1ffffffe00057812 */ /* 0x000fe200078ec0ff */
[----:B------:R-:W-:Y:S01]  /*0db0*/  IMAD R146, R2, 0x40, R9 ;  /* 0x0000004002927824 */ /* 0x000fe200078e0209 */
[----:B------:R-:W-:Y:S01]  /*0dc0*/  LOP3.LUT R3, R8, 0x7ffffffc, RZ, 0xc0, !PT ;  /* 0x7ffffffc08037812 */ /* 0x000fe200078ec0ff */
[C---:B------:R-:W-:Y:S01]  /*0dd0*/  VIADD R19, R17.reuse, 0x21800 ;  /* 0x0002180011137836 */ /* 0x040fe20000000000 */
[----:B------:R-:W-:Y:S01]  /*0de0*/  SHF.R.S32.HI R143, RZ, 0x2, R143 ;  /* 0x00000002ff8f7819 */ /* 0x000fe2000001148f */
[----:B------:R-:W-:Y:S01]  /*0df0*/  VIADD R22, R17, 0x21820 ;  /* 0x0002182011167836 */ /* 0x000fe20000000000 */
[----:B------:R-:W-:Y:S01]  /*0e00*/  SHF.R.S32.HI R149, RZ, 0x1f, R140 ;  /* 0x0000001fff957819 */ /* 0x000fe2000001148c */
[----:B------:R-:W-:Y:S01]  /*0e10*/  IMAD.IADD R5, R142, 0x1, -R5 ;  /* 0x000000018e057824 */ /* 0x000fe200078e0a05 */
[----:B------:R-:W-:Y:S01]  /*0e20*/  SHF.R.S32.HI R148, RZ, 0x1f, R141 ;  /* 0x0000001fff947819 */ /* 0x000fe2000001148d */
[C---:B------:R-:W-:Y:S02]  /*0e30*/  @P1 VIADD R22, R19.reuse, 0xffffffe0 ;  /* 0xffffffe013161836 */ /* 0x040fe40000000000 */
[----:B------:R-:W-:-:S02]  /*0e40*/  IMAD.IADD R19, R19, 0x1, R18 ;  /* 0x0000000113137824 */ /* 0x000fc400078e0212 */
[----:B------:R-:W-:Y:S02]  /*0e50*/  IMAD.IADD R16, R144, 0x1, -R3 ;  /* 0x0000000190107824 */ /* 0x000fe400078e0a03 */
[----:B------:R-:W-:Y:S02]  /*0e60*/  IMAD R137, R5, 0x8, R146 ;  /* 0x0000000805897824 */ /* 0x000fe400078e0292 */
[----:B------:R-:W-:Y:S02]  /*0e70*/  IMAD.IADD R18, R18, 0x1, R22 ;  /* 0x0000000112127824 */ /* 0x000fe400078e0216 */
[----:B------:R-:W-:-:S07]  /*0e80*/  VIADD R136, R22, 0x6000 ;  /* 0x0000600016887836 */ /* 0x000fce0000000000 */
.L_x_11162:
        /* <DEDUP_REMOVED lines=12> */
[----:B01----:R-:W-:Y:S02]  /*0f50*/  IMAD.U32 R2, RZ, RZ, UR8 ;  /* 0x00000008ff027e24 */ /* 0x003fe4000f8e00ff */
[----:B----4-:R-:W-:Y:S01]  /*0f60*/  IMAD.U32 R3, RZ, RZ, UR9 ;  /* 0x00000009ff037e24 */ /* 0x010fe2000f8e00ff */
[----:B------:R-:W-:-:S04]  /*0f70*/  @UP1 UIMAD.WIDE UR8, UR6, 0x4, UR10 ;  /* 0x00000004060818a5 */ /* 0x000fc8000f8e020a */
[----:B--2---:R-:W2:Y:S02]  /*0f80*/  @P0 LDG.E R2, desc[UR54][R2.64] ;  /* 0x0000003602020981 */ /* 0x004ea4000c1e1900 */
        /* <DEDUP_REMOVED lines=16> */
[----:B------:R-:W-:-:S14]  /*1090*/  @P2 BRA `(.L_x_11063) ;  /* 0x0000000000382947 */ /* 0x000fdc0003800000 */
        /* <DEDUP_REMOVED lines=14> */
.L_x_11063:
        /* <DEDUP_REMOVED lines=9> */
.L_x_11064:
        /* <DEDUP_REMOVED lines=13> */
.L_x_11065:
[----:B------:R-:W-:Y:S01]  /*12e0*/  ULDC UR6, c[0x0][0x448] ;  /* 0x0001120000067ab9 */ /* 0x000fe20000000800 */
[----:B------:R-:W-:Y:S02]  /*12f0*/  UIMAD UR38, UR5, 0xc0, URZ ;  /* 0x000000c0052678a4 */ /* 0x000fe4000f8e023f */
        /* <DEDUP_REMOVED lines=27> */
.L_x_11067:
[----:B------:R-:W-:-:S11]  /*14b0*/  UISETP.NE.AND UP0, UPT, UR5, 0x1, UPT ;  /* 0x000000010500788c */ /* 0x000fd6000bf05270 */
[----:B------:R-:W-:Y:S02]  /*14c0*/  @UP0 ULDC.64 UR8, c[0x0][0x9e8] ;  /* 0x00027a0000080ab9 */ /* 0x000fe40000000a00 */
[----:B------:R-:W-:-:S04]  /*14d0*/  UIMAD.WIDE.U32 UR6, UR4, UR8, URZ ;  /* 0x00000008040672a5 */ /* 0x000fc8000f8e003f */
[----:B------:R-:W-:-:S12]  /*14e0*/  @UP0 USHF.R.U32.HI UR4, URZ, UR9, UR7 ;  /* 0x000000093f040299 */ /* 0x000fd80008011607 */
.L_x_11068:
[----:B------:R-:W-:-:S06]  /*14f0*/  UIMAD UR4, UR4, UR5, UR5 ;  /* 0x00000005040472a4 */ /* 0x000fcc000f8e0205 */
[----:B------:R-:W-:-:S07]  /*1500*/  VIMNMX R0, R0, UR4, PT ;  /* 0x0000000400007c48 */ /* 0x000fce000bfe0100 */
.L_x_11066:
        /* <DEDUP_REMOVED lines=32> */
.L_x_11070:
[----:B------:R-:W-:-:S11]  /*1710*/  UISETP.NE.AND UP0, UPT, UR5, 0x1, UPT ;  /* 0x000000010500788c */ /* 0x000fd6000bf05270 */
[----:B------:R-:W-:Y:S02]  /*1720*/  @UP0 ULDC.64 UR10, c[0x0][0x9e8] ;  /* 0x00027a00000a0ab9 */ /* 0x000fe40000000a00 */
[----:B------:R-:W-:-:S04]  /*1730*/  UIMAD.WIDE.U32 UR6, UR4, UR10, URZ ;  /* 0x0000000a040672a5 */ /* 0x000fc8000f8e003f */
[----:B------:R-:W-:-:S12]  /*1740*/  @UP0 USHF.R.U32.HI UR4, URZ, UR11, UR7 ;  /* 0x0000000b3f040299 */ /* 0x000fd80008011607 */
.L_x_11071:
[----:B------:R-:W-:-:S04]  /*1750*/  UIMAD UR4, UR4, UR5, URZ ;  /* 0x00000005040472a4 */ /* 0x000fc8000f8e023f */
[----:B------:R-:W-:-:S04]  /*1760*/  UISETP.LT.AND UP0, UPT, UR9, UR4, UPT ;  /* 0x000000040900728c */ /* 0x000fc8000bf01270 */
[----:B------:R-:W-:-:S12]  /*1770*/  USEL UR9, UR9, UR4, !UP0 ;  /* 0x0000000409097287 */ /* 0x000fd8000c000000 */
.L_x_11069:
        /* <DEDUP_REMOVED lines=9> */
[----:B------:R-:W-:Y:S01]  /*1810*/  CS2R R26, SRZ ;  /* 0x00000000001a7805 */ /* 0x000fe2000001ff00 */
[----:B------:R-:W-:Y:S01]  /*1820*/  IMAD.MOV.U32 R126, RZ, RZ, RZ ;  /* 0x000000ffff7e7224 */ /* 0x000fe200078e00ff */
[----:B------:R-:W-:Y:S01]  /*1830*/  CS2R R122, SRZ ;  /* 0x00000000007a7805 */ /* 0x000fe2000001ff00 */
[----:B------:R-:W-:Y:S01]  /*1840*/  UISETP.LT.AND UP0, UPT, URZ, UR4, UPT ;  /* 0x000000043f00728c */ /* 0x000fe2000bf01270 */
[----:B------:R-:W-:Y:S01]  /*1850*/  IMAD.MOV.U32 R125, RZ, RZ, RZ ;  /* 0x000000ffff7d7224 */ /* 0x000fe200078e00ff */
[----:B------:R-:W-:-:S02]  /*1860*/  CS2R R120, SRZ ;  /* 0x0000000000787805 */ /* 0x000fc4000001ff00 */
[----:B------:R-:W-:Y:S01]  /*1870*/  CS2R R118, SRZ ;  /* 0x0000000000767805 */ /* 0x000fe2000001ff00 */
[----:B------:R-:W-:Y:S01]  /*1880*/  USEL UR36, URZ, UR4, !UP0 ;  /* 0x000000043f247287 */ /* 0x000fe2000c000000 */
[----:B------:R-:W-:Y:S02]  /*1890*/  CS2R R116, SRZ ;  /* 0x0000000000747805 */ /* 0x000fe4000001ff00 */
[----:B------:R-:W-:Y:S02]  /*18a0*/  CS2R R114, SRZ ;  /* 0x0000000000727805 */ /* 0x000fe4000001ff00 */
[----:B------:R-:W-:Y:S02]  /*18b0*/  CS2R R112, SRZ ;  /* 0x0000000000707805 */ /* 0x000fe4000001ff00 */
[----:B------:R-:W-:Y:S02]  /*18c0*/  CS2R R110, SRZ ;  /* 0x00000000006e7805 */ /* 0x000fe4000001ff00 */
[----:B------:R-:W-:-:S02]  /*18d0*/  CS2R R108, SRZ ;  /* 0x00000000006c7805 */ /* 0x000fc4000001ff00 */
[----:B------:R-:W-:Y:S02]  /*18e0*/  ISETP.GT.AND P1, PT, R88, UR36, PT ;  /* 0x0000002458007c0c */ /* 0x000fe4000bf24270 */
        /* <DEDUP_REMOVED lines=9> */
[----:B------:R-:W-:Y:S02]  /*1980*/  IMAD.MOV.U32 R89, RZ, RZ, RZ ;  /* 0x000000ffff597224 */ /* 0x000fe400078e00ff */
        /* <DEDUP_REMOVED lines=34> */
.L_x_11073:
        /* <DEDUP_REMOVED lines=9> */
.L_x_11255:
[----:B------:R-:W-:Y:S05]  /*1c40*/  @!P0 BRA `(.L_x_11075) ;  /* 0x0000000000048947 */ /* 0x000fea0003800000 */
[----:B------:R-:W-:Y:S01]  /*1c50*/  BPT.TRAP 0x1 ;  /* 0x000000040000795c */ /* 0x000fe20000300000 */
.L_x_11075:
[----:B0-----:R-:W-:Y:S02]  /*1c60*/  IMAD.U32 R3, RZ, RZ, UR47 ;  /* 0x0000002fff037e24 */ /* 0x001fe4000f8e00ff */
[----:B------:R-:W-:-:S03]  /*1c70*/  IMAD.U32 R0, RZ, RZ, UR48 ;  /* 0x00000030ff007e24 */ /* 0x000fc6000f8e00ff */
[----:B------:R-:W-:Y:S02]  /*1c80*/  LEA R3, R3, UR41, 0x3 ;  /* 0x0000002903037c11 */ /* 0x000fe4000f8e18ff */
[----:B------:R-:W-:-:S04]  /*1c90*/  SHF.L.U32 R0, R0, 0x1f, RZ ;  /* 0x0000001f00007819 */ /* 0x000fc800000006ff */
[----:B------:R0:W1:Y:S01]  /*1ca0*/  SYNCS.PHASECHK.TRANS64.TRYWAIT P1, [R3+URZ+0x2d830], R0 ;  /* 0x02d83000030075a7 */ /* 0x000062000802017f */
[----:B------:R-:W-:Y:S05]  /*1cb0*/  @!P0 BRA `(.L_x_11076) ;  /* 0x0000000000048947 */ /* 0x000fea0003800000 */
[----:B------:R-:W-:Y:S01]  /*1cc0*/  BPT.TRAP 0x1 ;  /* 0x000000040000795c */ /* 0x000fe20000300000 */
.L_x_11076:
[----:B-1----:R-:W-:Y:S05]  /*1cd0*/  @P1 BRA `(.L_x_11077) ;  /* 0x0000000000081947 */ /* 0x002fea0003800000 */
[----:B------:R-:W1:Y:S02]  /*1ce0*/  SYNCS.PHASECHK.TRANS64.TRYWAIT P1, [R3+URZ+0x2d830], R0 ;  /* 0x02d83000030075a7 */ /* 0x000e64000802017f */
[----:B-1----:R-:W-:Y:S05]  /*1cf0*/  @!P1 BRA `(.L_x_11078) ;  /* 0x0000013c00149947 */ /* 0x002fea0003800000 */
.L_x_11077:
        /* <DEDUP_REMOVED lines=49> */
.L_x_11079:
        /* <DEDUP_REMOVED lines=46> */
.L_x_11082:
[----:B------:R-:W-:Y:S02]  /*22f0*/  ULDC UR6, c[0x0][0x9e4] ;  /* 0x0002790000067ab9 */ /* 0x000fe40000000800 */
[----:B------:R-:W-:-:S05]  /*2300*/  IMAD.U32 R11, RZ, RZ, UR6 ;  /* 0x00000006ff0b7e24 */ /* 0x000fca000f8e00ff */
[----:B------:R-:W-:-:S13]  /*2310*/  ISETP.NE.AND P1, PT, R11, 0x1, PT ;  /* 0x000000010b00780c */ /* 0x000fda0003f25270 */
[----:B------:R-:W0:Y:S02]  /*2320*/  @P1 LDC.64 R12, c[0x0][0x9e8] ;  /* 0x00027a00ff0c1b82 */ /* 0x000e240000000a00 */
[----:B0-----:R-:W-:-:S05]  /*2330*/  @P1 IMAD.HI.U32 R4, R5, R12, RZ ;  /* 0x0000000c05041227 */ /* 0x001fca00078e00ff */
[----:B------:R-:W-:-:S07]  /*2340*/  @P1 SHF.R.U32.HI R5, RZ, R13, R4 ;  /* 0x0000000dff051219 */ /* 0x000fce0000011604 */
.L_x_11083:
[----:B------:R-:W-:Y:S05]  /*2350*/  BSYNC B0 ;  /* 0x0000000000007941 */ /* 0x000fea0003800000 */
.L_x_11081:
[----:B------:R-:W-:-:S04]  /*2360*/  IMAD R5, R5, R11, -R8 ;  /* 0x0000000b05057224 */ /* 0x000fc800078e0a08 */
[----:B------:R-:W-:-:S05]  /*2370*/  IMAD R5, R16, -0x2, R5 ;  /* 0xfffffffe10057824 */ /* 0x000fca00078e0205 */
[----:B------:R-:W-:Y:S02]  /*2380*/  VIADDMNMX R2, R5, R11, R2, PT ;  /* 0x0000000b05027246 */ /* 0x000fe40003800102 */
[----:B------:R-:W-:-:S07]  /*2390*/  VIMNMX R3, R3, R5, !PT ;  /* 0x0000000503037248 */ /* 0x000fce0007fe0100 */
.L_x_11080:
[C---:B------:R-:W-:Y:S01]  /*23a0*/  ISETP.GE.AND P6, PT, R6.reuse, 0xa, PT ;  /* 0x0000000a0600780c */ /* 0x040fe20003fc6270 */
[----:B------:R-:W0:Y:S01]  /*23b0*/  SHFL.IDX PT, R0, R0, 0x1, 0x1c1f ;  /* 0x003c1f0000007f89 */ /* 0x000e2200000e0000 */
[C---:B------:R-:W-:Y:S01]  /*23c0*/  ISETP.GE.AND P1, PT, R6.reuse, 0x2, PT ;  /* 0x000000020600780c */ /* 0x040fe20003f26270 */
[----:B------:R-:W-:Y:S01]  /*23d0*/  UISETP.NE.AND UP0, UPT, UR51, URZ, UPT ;  /* 0x0000003f3300728c */ /* 0x000fe2000bf05270 */
        /* <DEDUP_REMOVED lines=198> */
.L_x_11086:
[----:B------:R-:W-:Y:S02]  /*3040*/  ULDC UR6, c[0x0][0x9e4] ;  /* 0x0002790000067ab9 */ /* 0x000fe40000000800 */
[----:B------:R-:W-:-:S05]  /*3050*/  IMAD.U32 R4, RZ, RZ, UR6 ;  /* 0x00000006ff047e24 */ /* 0x000fca000f8e00ff */
[----:B------:R-:W-:-:S13]  /*3060*/  ISETP.NE.AND P6, PT, R4, 0x1, PT ;  /* 0x000000010400780c */ /* 0x000fda0003fc5270 */
[----:B------:R-:W0:Y:S02]  /*3070*/  @P6 LDC.64 R6, c[0x0][0x9e8] ;  /* 0x00027a00ff066b82 */ /* 0x000e240000000a00 */
[----:B0-----:R-:W-:-:S05]  /*3080*/  @P6 IMAD.HI.U32 R0, R9, R6, RZ ;  /* 0x0000000609006227 */ /* 0x001fca00078e00ff */
[----:B------:R-:W-:-:S07]  /*3090*/  @P6 SHF.R.U32.HI R9, RZ, R7, R0 ;  /* 0x00000007ff096219 */ /* 0x000fce0000011600 */
.L_x_11087:
[----:B------:R-:W-:Y:S05]  /*30a0*/  BSYNC B0 ;  /* 0x0000000000007941 */ /* 0x000fea0003800000 */
.L_x_11085:
[----:B------:R-:W-:-:S04]  /*30b0*/  IMAD R9, R9, R4, -R8 ;  /* 0x0000000409097224 */ /* 0x000fc800078e0a08 */
[----:B------:R-:W-:-:S05]  /*30c0*/  IMAD R9, R16, -0x2, R9 ;  /* 0xfffffffe10097824 */ /* 0x000fca00078e0209 */
[----:B------:R-:W-:Y:S02]  /*30d0*/  VIADDMNMX R2, R9, R4, R2, PT ;  /* 0x0000000409027246 */ /* 0x000fe40003800102 */
[----:B------:R-:W-:-:S07]  /*30e0*/  VIMNMX R3, R3, R9, !PT ;  /* 0x0000000903037248 */ /* 0x000fce0007fe0100 */
.L_x_11084:
        /* <DEDUP_REMOVED lines=206> */
[----:B------:R-:W0:Y:S01]  /*3dd0*/  MUFU.EX2 R5, R5 ;  /* 0x0000000500057308 */ /* 0x000e220000000800 */
[----:B------:R-:W-:-:S04]  /*3de0*/  FMNMX.FTZ R7, R47, R6, !PT ;  /* 0x000000062f077209 */ /* 0x000fc80007810000 */
[----:B------:R-:W-:-:S03]  /*3df0*/  FMNMX.FTZ R6, R50, R7, !PT ;  /* 0x0000000732067209 */ /* 0x000fc60007810000 */
[----:B------:R-:W1:Y:S01]  /*3e00*/  MUFU.EX2 R10, R10 ;  /* 0x0000000a000a7308 */ /* 0x000e620000000800 */
[----:B------:R-:W-:-:S04]  /*3e10*/  FMNMX.FTZ R7, R51, R6, !PT ;  /* 0x0000000633077209 */ /* 0x000fc80007810000 */
[----:B------:R-:W-:-:S03]  /*3e20*/  FMNMX.FTZ R6, R54, R7, !PT ;  /* 0x0000000736067209 */ /* 0x000fc60007810000 */
[----:B------:R-:W2:Y:S01]  /*3e30*/  MUFU.EX2 R9, R9 ;  /* 0x0000000900097308 */ /* 0x000ea20000000800 */
[----:B------:R-:W-:-:S04]  /*3e40*/  FMNMX.FTZ R7, R55, R6, !PT ;  /* 0x0000000637077209 */ /* 0x000fc80007810000 */
[----:B------:R-:W-:-:S03]  /*3e50*/  FMNMX.FTZ R6, R58, R7, !PT ;  /* 0x000000073a067209 */ /* 0x000fc60007810000 */
[----:B------:R-:W-:Y:S01]  /*3e60*/  MUFU.EX2 R12, R12 ;  /* 0x0000000c000c7308 */ /* 0x000fe20000000800 */
[----:B------:R-:W-:Y:S01]  /*3e70*/  FMNMX.FTZ R7, R59, R6, !PT ;  /* 0x000000063b077209 */ /* 0x000fe20007810000 */
[--C-:B------:R-:W-:Y:S01]  /*3e80*/  FFMA.FTZ R6, R48, UR33, -R20.reuse ;  /* 0x0000002130067c23 */ /* 0x100fe20008010814 */
[----:B------:R-:W-:Y:S02]  /*3e90*/  FFMA.FTZ R48, R73, UR33, -R20 ;  /* 0x0000002149307c23 */ /* 0x000fe40008010814 */
[----:B------:R-:W-:-:S03]  /*3ea0*/  FMNMX.FTZ R28, R62, R7, !PT ;  /* 0x000000073e1c7209 */ /* 0x000fc60007810000 */
[----:B------:R-:W-:Y:S01]  /*3eb0*/  MUFU.EX2 R13, R13 ;  /* 0x0000000d000d7308 */ /* 0x000fe20000000800 */
        /* <DEDUP_REMOVED lines=12> */
[----:B------:R-:W-:-:S03]  /*3f80*/  FFMA.FTZ R32, R56, UR33, -R20 ;  /* 0x0000002138207c23 */ /* 0x000fc60008010814 */
        /* <DEDUP_REMOVED lines=8> */
[----:B------:R-:W-:Y:S01]  /*4010*/  FMNMX.FTZ R7, R87, R36, !PT ;  /* 0x0000002457077209 */ /* 0x000fe20007810000 */
[----:B------:R-:W-:-:S04]  /*4020*/  FFMA.FTZ R36, R64, UR33, -R20 ;  /* 0x0000002140247c23 */ /* 0x000fc80008010814 */
[----:B------:R-:W3:Y:S02]  /*4030*/  SHFL.BFLY PT, R40, R7, 0x2, 0x1f ;  /* 0x0c401f0007287f89 */ /* 0x000ee400000e0000 */
[----:B------:R-:W-:Y:S08]  /*4040*/  MUFU.EX2 R6, R6 ;  /* 0x0000000600067308 */ /* 0x000ff00000000800 */
[----:B------:R-:W-:Y:S08]  /*4050*/  MUFU.EX2 R29, R29 ;  /* 0x0000001d001d7308 */ /* 0x000ff00000000800 */
[----:B------:R-:W-:Y:S01]  /*4060*/  MUFU.EX2 R28, R28 ;  /* 0x0000001c001c7308 */ /* 0x000fe20000000800 */
[----:B---3--:R-:W-:Y:S01]  /*4070*/  FMNMX.FTZ R11, R7, R40, !PT ;  /* 0x00000028070b7209 */ /* 0x008fe20007810000 */
[----:B------:R-:W-:-:S06]  /*4080*/  FFMA.FTZ R40, R80, UR33, -R20 ;  /* 0x0000002150287c23 */ /* 0x000fcc0008010814 */
[----:B------:R-:W-:Y:S01]  /*4090*/  MUFU.EX2 R3, R3 ;  /* 0x0000000300037308 */ /* 0x000fe20000000800 */
[----:B------:R-:W3:Y:S07]  /*40a0*/  SHFL.BFLY PT, R56, R11, 0x1, 0x1f ;  /* 0x0c201f000b387f89 */ /* 0x000eee00000e0000 */
[----:B------:R-:W-:Y:S08]  /*40b0*/  MUFU.EX2 R32, R32 ;  /* 0x0000002000207308 */ /* 0x000ff00000000800 */
[----:B------:R-:W-:Y:S08]  /*40c0*/  MUFU.EX2 R33, R33 ;  /* 0x0000002100217308 */ /* 0x000ff00000000800 */
[----:B------:R-:W-:Y:S01]  /*40d0*/  MUFU.EX2 R2, R2 ;  /* 0x0000000200027308 */ /* 0x000fe20000000800 */
[----:B---3--:R-:W-:Y:S01]  /*40e0*/  FMNMX.FTZ R7, R11, R56, !PT ;  /* 0x000000380b077209 */ /* 0x008fe20007810000 */
[----:B------:R-:W-:-:S03]  /*40f0*/  FFMA.FTZ R56, R84, UR33, -R20 ;  /* 0x0000002154387c23 */ /* 0x000fc60008010814 */
        /* <DEDUP_REMOVED lines=17> */
[----:B0-----:R-:W-:Y:S01]  /*4210*/  FADD.FTZ R55, R8, R5 ;  /* 0x0000000508377221 */ /* 0x001fe20000010000 */
[--C-:B------:R-:W-:Y:S01]  /*4220*/  FFMA.FTZ R30, R38, UR33, -R20.reuse ;  /* 0x00000021261e7c23 */ /* 0x100fe20008010814 */
[--C-:B------:R-:W-:Y:S01]  /*4230*/  FFMA.FTZ R38, R54, UR33, -R20.reuse ;  /* 0x0000002136267c23 */ /* 0x100fe20008010814 */
[--C-:B------:R-:W-:Y:S01]  /*4240*/  FFMA.FTZ R34, R51, UR33, -R20.reuse ;  /* 0x0000002133227c23 */ /* 0x100fe20008010814 */
[----:B------:R0:W3:Y:S01]  /*4250*/  MUFU.EX2 R64, R60 ;  /* 0x0000003c00407308 */ /* 0x0000e20000000800 */
[----:B-1----:R-:W-:Y:S01]  /*4260*/  FADD.FTZ R54, R10, R55 ;  /* 0x000000370a367221 */ /* 0x002fe20000010000 */
[----:B--2---:R-:W-:Y:S01]  /*4270*/  F2FP.F16.F32.PACK_AB R10, R9, R10 ;  /* 0x0000000a090a723e */ /* 0x004fe200000000ff */
[--C-:B------:R-:W-:Y:S01]  /*4280*/  FFMA.FTZ R51, R63, UR33, -R20.reuse ;  /* 0x000000213f337c23 */ /* 0x100fe20008010814 */
[----:B------:R-:W-:Y:S01]  /*4290*/  F2FP.F16.F32.PACK_AB R8, R5, R8 ;  /* 0x000000080508723e */ /* 0x000fe200000000ff */
[--C-:B------:R-:W-:Y:S01]  /*42a0*/  FFMA.FTZ R5, R66, UR33, -R20.reuse ;  /* 0x0000002142057c23 */ /* 0x100fe20008010814 */
[--C-:B------:R-:W-:Y:S01]  /*42b0*/  FFMA.FTZ R70, R70, UR33, -R20.reuse ;  /* 0x0000002146467c23 */ /* 0x100fe20008010814 */
[--C-:B------:R-:W-:Y:S01]  /*42c0*/  FFMA.FTZ R71, R71, UR33, -R20.reuse ;  /* 0x0000002147477c23 */ /* 0x100fe20008010814 */
[----:B------:R1:W2:Y:S01]  /*42d0*/  MUFU.EX2 R68, R65 ;  /* 0x0000004100447308 */ /* 0x0002a20000000800 */
[--C-:B0-----:R-:W-:Y:S01]  /*42e0*/  FFMA.FTZ R60, R46, UR33, -R20.reuse ;  /* 0x000000212e3c7c23 */ /* 0x101fe20008010814 */
[--C-:B------:R-:W-:Y:S01]  /*42f0*/  FFMA.FTZ R46, R58, UR33, -R20.reuse ;  /* 0x000000213a2e7c23 */ /* 0x100fe20008010814 */
[--C-:B------:R-:W-:Y:S01]  /*4300*/  FFMA.FTZ R74, R74, UR33, -R20.reuse ;  /* 0x000000214a4a7c23 */ /* 0x100fe20008010814 */
[--C-:B------:R-:W-:Y:S01]  /*4310*/  FFMA.FTZ R75, R75, UR33, -R20.reuse ;  /* 0x000000214b4b7c23 */ /* 0x100fe20008010814 */
[--C-:B------:R-:W-:Y:S01]  /*4320*/  FFMA.FTZ R78, R78, UR33, -R20.reuse ;  /* 0x000000214e4e7c23 */ /* 0x100fe20008010814 */
[--C-:B------:R-:W-:Y:S01]  /*4330*/  FFMA.FTZ R79, R79, UR33, -R20.reuse ;  /* 0x000000214f4f7c23 */ /* 0x100fe20008010814 */
[--C-:B------:R-:W-:Y:S01]  /*4340*/  FFMA.FTZ R82, R82, UR33, -R20.reuse ;  /* 0x0000002152527c23 */ /* 0x100fe20008010814 */
[----:B------:R0:W4:Y:S01]  /*4350*/  MUFU.EX2 R69, R31 ;  /* 0x0000001f00457308 */ /* 0x0001220000000800 */
[--C-:B-1----:R-:W-:Y:S01]  /*4360*/  FFMA.FTZ R65, R47, UR33, -R20.reuse ;  /* 0x000000212f417c23 */ /* 0x102fe20008010814 */
[----:B------:R-:W-:Y:S01]  /*4370*/  FFMA.FTZ R47, R59, UR33, -R20 ;  /* 0x000000213b2f7c23 */ /* 0x000fe20008010814 */
[----:B------:R-:W-:Y:S01]  /*4380*/  FADD.FTZ R59, R9, R54 ;  /* 0x00000036093b7221 */ /* 0x000fe20000010000 */
[----:B---3--:R-:W-:Y:S01]  /*4390*/  FADD.FTZ R55, R11, R64 ;  /* 0x000000400b377221 */ /* 0x008fe20000010000 */
[----:B------:R-:W-:Y:S01]  /*43a0*/  F2FP.F16.F32.PACK_AB R9, R64, R11 ;  /* 0x0000000b4009723e */ /* 0x000fe200000000ff */
[--C-:B------:R-:W-:Y:S01]  /*43b0*/  FFMA.FTZ R54, R67, UR33, -R20.reuse ;  /* 0x0000002143367c23 */ /* 0x100fe20008010814 */
[--C-:B------:R-:W-:Y:S01]  /*43c0*/  FFMA.FTZ R83, R83, UR33, -R20.reuse ;  /* 0x0000002153537c23 */ /* 0x100fe20008010814 */
[----:B------:R-:W1:Y:S01]  /*43d0*/  MUFU.EX2 R4, R4 ;  /* 0x0000000400047308 */ /* 0x000e620000000800 */
[--C-:B0-----:R-:W-:Y:S01]  /*43e0*/  FFMA.FTZ R31, R50, UR33, -R20.reuse ;  /* 0x00000021321f7c23 */ /* 0x101fe20008010814 */
[--C-:B------:R-:W-:Y:S01]  /*43f0*/  FFMA.FTZ R50, R62, UR33, -R20.reuse ;  /* 0x000000213e327c23 */ /* 0x100fe20008010814 */
[----:B------:R-:W-:Y:S01]  /*4400*/  FADD.FTZ R62, R12, R59 ;  /* 0x0000003b0c3e7221 */ /* 0x000fe20000010000 */
[----:B--2---:R-:W-:Y:S01]  /*4410*/  FADD.FTZ R58, R68, R55 ;  /* 0x00000037443a7221 */ /* 0x004fe20000010000 */
[C---:B------:R-:W-:Y:S01]  /*4420*/  F2FP.F16.F32.PACK_AB R12, R13.reuse, R12 ;  /* 0x0000000c0d0c723e */ /* 0x040fe200000000ff */
[----:B------:R-:W-:Y:S01]  /*4430*/  FFMA.FTZ R86, R86, UR33, -R20 ;  /* 0x0000002156567c23 */ /* 0x000fe20008010814 */
[----:B------:R-:W-:Y:S01]  /*4440*/  FADD.FTZ R59, R13, R62 ;  /* 0x0000003e0d3b7221 */ /* 0x000fe20000010000 */
[----:B------:R-:W0:Y:S01]  /*4450*/  MUFU.EX2 R27, R27 ;  /* 0x0000001b001b7308 */ /* 0x000e220000000800 */
[C---:B----4-:R-:W-:Y:S01]  /*4460*/  FADD.FTZ R55, R69.reuse, R58 ;  /* 0x0000003a45377221 */ /* 0x050fe20000010000 */
[----:B------:R-:W-:Y:S01]  /*4470*/  F2FP.F16.F32.PACK_AB R11, R69, R68 ;  /* 0x00000044450b723e */ /* 0x000fe200000000ff */
[----:B------:R-:W-:Y:S01]  /*4480*/  FADD.FTZ R62, R14, R59 ;  /* 0x0000003b0e3e7221 */ /* 0x000fe20000010000 */
[----:B------:R-:W-:Y:S01]  /*4490*/  F2FP.F16.F32.PACK_AB R14, R15, R14 ;  /* 0x0000000e0f0e723e */ /* 0x000fe200000000ff */
[----:B------:R-:W-:-:S02]  /*44a0*/  FFMA.FTZ R20, R87, UR33, -R20 ;  /* 0x0000002157147c23 */ /* 0x000fc40008010814 */
[----:B------:R-:W-:Y:S01]  /*44b0*/  FADD.FTZ R59, R15, R62 ;  /* 0x0000003e0f3b7221 */ /* 0x000fe20000010000 */
[----:B------:R-:W2:Y:S01]  /*44c0*/  MUFU.EX2 R30, R30 ;  /* 0x0000001e001e7308 */ /* 0x000ea20000000800 */
[----:B-1----:R-:W-:Y:S01]  /*44d0*/  FADD.FTZ R58, R4, R55 ;  /* 0x00000037043a7221 */ /* 0x002fe20000010000 */
[----:B------:R1:W-:Y:S01]  /*44e0*/  STSM.16.M88.4 [R17+0x21800], R8 ;  /* 0x0218000811007844 */ /* 0x0003e20000000200 */
[----:B------:R-:W-:Y:S01]  /*44f0*/  FADD.FTZ R62, R24, R59 ;  /* 0x0000003b183e7221 */ /* 0x000fe20000010000 */
[----:B------:R-:W-:-:S04]  /*4500*/  F2FP.F16.F32.PACK_AB R24, R21, R24 ;  /* 0x000000181518723e */ /* 0x000fc800000000ff */
[----:B------:R-:W3:Y:S01]  /*4510*/  MUFU.EX2 R35, R35 ;  /* 0x0000002300237308 */ /* 0x000ee20000000800 */
[----:B0-----:R-:W-:-:S07]  /*4520*/  FADD.FTZ R55, R27, R58 ;  /* 0x0000003a1b377221 */ /* 0x001fce0000010000 */
[----:B------:R-:W0:Y:S01]  /*4530*/  MUFU.EX2 R39, R39 ;  /* 0x0000002700277308 */ /* 0x000e220000000800 */
[----:B--2---:R-:W-:Y:S01]  /*4540*/  FADD.FTZ R58, R30, R55 ;  /* 0x000000371e3a7221 */ /* 0x004fe20000010000 */
[----:B------:R-:W-:Y:S01]  /*4550*/  FADD.FTZ R55, R21, R62 ;  /* 0x0000003e15377221 */ /* 0x000fe20000010000 */
[----:B-1----:R-:W-:-:S03]  /*4560*/  F2FP.F16.F32.PACK_AB R10, R3, R28 ;  /* 0x0000001c030a723e */ /* 0x002fc600000000ff */
        /* <DEDUP_REMOVED lines=14> */
[----:B------:R-:W-:Y:S01]  /*4650*/  FADD.FTZ R62, R28, R55 ;  /* 0x000000371c3e7221 */ /* 0x000fe20000010000 */
[----:B------:R-:W-:Y:S01]  /*4660*/  F2FP.F16.F32.PACK_AB R28, R33, R32 ;  /* 0x00000020211c723e */ /* 0x000fe200000000ff */
[----:B------:R-:W2:Y:S01]  /*4670*/  MUFU.EX2 R34, R34 ;  /* 0x0000002200227308 */ /* 0x000ea20000000800 */
[----:B0-----:R-:W-:Y:S01]  /*4680*/  FADD.FTZ R58, R65, R58 ;  /* 0x0000003a413a7221 */ /* 0x001fe20000010000 */
[----:B------:R-:W-:-:S04]  /*4690*/  FADD.FTZ R15, R3, R62 ;  /* 0x0000003e030f7221 */ /* 0x000fc80000010000 */
[----:B------:R-:W-:Y:S01]  /*46a0*/  FADD.FTZ R8, R32, R15 ;  /* 0x0000000f20087221 */ /* 0x000fe20000010000 */
[----:B------:R-:W-:Y:S01]  /*46b0*/  F2FP.F16.F32.PACK_AB R15, R35, R30 ;  /* 0x0000001e230f723e */ /* 0x000fe200000000ff */
[----:B------:R-:W0:Y:S01]  /*46c0*/  MUFU.EX2 R38, R38 ;  /* 0x0000002600267308 */ /* 0x000e220000000800 */
[----:B-1----:R-:W-:Y:S01]  /*46d0*/  FADD.FTZ R13, R31, R58 ;  /* 0x0000003a1f0d7221 */ /* 0x002fe20000010000 */
[----:B------:R-:W-:Y:S01]  /*46e0*/  FADD.FTZ R11, R33, R8 ;  /* 0x00000008210b7221 */ /* 0x000fe20000010000 */
[----:B------:R-:W-:-:S03]  /*46f0*/  F2FP.F16.F32.PACK_AB R30, R37, R2 ;  /* 0x00000002251e723e */ /* 0x000fc600000000ff */
[----:B------:R-:W-:Y:S02]  /*4700*/  FADD.FTZ R8, R2, R11 ;  /* 0x0000000b02087221 */ /* 0x000fe40000010000 */
[----:B------:R-:W1:Y:S01]  /*4710*/  MUFU.EX2 R43, R43 ;  /* 0x0000002b002b7308 */ /* 0x000e620000000800 */
[----:B--2---:R-:W-:Y:S01]  /*4720*/  FADD.FTZ R9, R34, R13 ;  /* 0x0000000d22097221 */ /* 0x004fe20000010000 */
[----:B------:R-:W-:Y:S01]  /*4730*/  F2FP.F16.F32.PACK_AB R13, R27, R4 ;  /* 0x000000041b0d723e */ /* 0x000fe200000000ff */
[----:B------:R-:W-:Y:S01]  /*4740*/  FADD.FTZ R11, R37, R8 ;  /* 0x00000008250b7221 */ /* 0x000fe20000010000 */
[----:B------:R-:W-:Y:S02]  /*4750*/  F2FP.F16.F32.PACK_AB R8, R29, R6 ;  /* 0x000000061d08723e */ /* 0x000fe400000000ff */
[----:B------:R-:W-:Y:S01]  /*4760*/  F2FP.F16.F32.PACK_AB R27, R65, R60 ;  /* 0x0000003c411b723e */ /* 0x000fe200000000ff */
[----:B------:R-:W-:Y:S01]  /*4770*/  FADD.FTZ R6, R36, R11 ;  /* 0x0000000b24067221 */ /* 0x000fe20000010000 */
[----:B------:R-:W2:Y:S01]  /*4780*/  MUFU.EX2 R46, R46 ;  /* 0x0000002e002e7308 */ /* 0x000ea20000000800 */
[----:B0-----:R-:W-:Y:S01]  /*4790*/  FADD.FTZ R4, R38, R9 ;  /* 0x0000000926047221 */ /* 0x001fe20000010000 */
[----:B------:R0:W-:Y:S04]  /*47a0*/  STSM.16.M88.4 [R22], R12 ;  /* 0x0000000c16007844 */ /* 0x0001e80000000200 */
[----:B------:R3:W-:Y:S02]  /*47b0*/  STSM.16.M88.4 [R19], R24 ;  /* 0x0000001813007844 */ /* 0x0007e40000000200 */
[----:B------:R-:W4:Y:S01]  /*47c0*/  MUFU.EX2 R47, R47 ;  /* 0x0000002f002f7308 */ /* 0x000f220000000800 */
[C---:B-1----:R-:W-:Y:S01]  /*47d0*/  FADD.FTZ R9, R43.reuse, R4 ;  /* 0x000000042b097221 */ /* 0x042fe20000010000 */
[----:B------:R-:W-:-:S06]  /*47e0*/  F2FP.F16.F32.PACK_AB R11, R43, R38 ;  /* 0x000000262b0b723e */ /* 0x000fcc00000000ff */
[----:B------:R-:W1:Y:S01]  /*47f0*/  MUFU.EX2 R50, R50 ;  /* 0x0000003200327308 */ /* 0x000e620000000800 */
[----:B--2---:R-:W-:-:S07]  /*4800*/  FADD.FTZ R4, R46, R9 ;  /* 0x000000092e047221 */ /* 0x004fce0000010000 */
[----:B------:R-:W2:Y:S01]  /*4810*/  MUFU.EX2 R45, R45 ;  /* 0x0000002d002d7308 */ /* 0x000ea20000000800 */
[C---:B----4-:R-:W-:Y:S01]  /*4820*/  FADD.FTZ R9, R47.reuse, R4 ;  /* 0x000000042f097221 */ /* 0x050fe20000010000 */
[----:B------:R-:W-:-:S06]  /*4830*/  F2FP.F16.F32.PACK_AB R29, R47, R46 ;  /* 0x0000002e2f1d723e */ /* 0x000fcc00000000ff */
[----:B------:R-:W4:Y:S01]  /*4840*/  MUFU.EX2 R51, R51 ;  /* 0x0000003300337308 */ /* 0x000f220000000800 */
[----:B-1----:R-:W-:Y:S01]  /*4850*/  FADD.FTZ R4, R50, R9 ;  /* 0x0000000932047221 */ /* 0x002fe20000010000 */
[----:B------:R-:W-:-:S05]  /*4860*/  F2FP.F16.F32.PACK_AB R9, R34, R31 ;  /* 0x0000001f2209723e */ /* 0x000fca00000000ff */
[----:B------:R1:W-:Y:S01]  /*4870*/  STSM.16.M88.4 [R18], R8 ;  /* 0x0000000812007844 */ /* 0x0003e20000000200 */
[----:B------:R-:W5:Y:S01]  /*4880*/  MUFU.EX2 R44, R44 ;  /* 0x0000002c002c7308 */ /* 0x000f620000000800 */
[C---:B--2---:R-:W-:Y:S01]  /*4890*/  FADD.FTZ R3, R45.reuse, R6 ;  /* 0x000000062d037221 */ /* 0x044fe20000010000 */
[----:B0-----:R-:W-:Y:S01]  /*48a0*/  F2FP.F16.F32.PACK_AB R12, R45, R36 ;  /* 0x000000242d0c723e */ /* 0x001fe200000000ff */
[----:B------:R-:W-:-:S05]  /*48b0*/  VIADD R6, R88, 0xfffffffe ;  /* 0xfffffffe58067836 */ /* 0x000fca0000000000 */
[----:B------:R-:W0:Y:S01]  /*48c0*/  MUFU.EX2 R5, R5 ;  /* 0x0000000500057308 */ /* 0x000e220000000800 */
[C---:B----4-:R-:W-:Y:S01]  /*48d0*/  FADD.FTZ R4, R51.reuse, R4 ;  /* 0x0000000433047221 */ /* 0x050fe20000010000 */
[----:B------:R-:W-:-:S05]  /*48e0*/  F2FP.F16.F32.PACK_AB R31, R51, R50 ;  /* 0x00000032331f723e */ /* 0x000fca00000000ff */
[----:B------:R2:W-:Y:S01]  /*48f0*/  STSM.16.M88.4 [R17+0x27800], R28 ;  /* 0x0278001c11007844 */ /* 0x0005e20000000200 */
[----:B------:R-:W4:Y:S01]  /*4900*/  MUFU.EX2 R54, R54 ;  /* 0x0000003600367308 */ /* 0x000f220000000800 */
[----:B-----5:R-:W-:-:S07]  /*4910*/  FADD.FTZ R2, R44, R3 ;  /* 0x000000032c027221 */ /* 0x020fce0000010000 */
[----:B------:R-:W5:Y:S01]  /*4920*/  MUFU.EX2 R53, R53 ;  /* 0x0000003500357308 */ /* 0x000f620000000800 */
[----:B0-----:R-:W-:-:S07]  /*4930*/  FADD.FTZ R3, R5, R4 ;  /* 0x0000000405037221 */ /* 0x001fce0000010000 */
[----:B------:R-:W0:Y:S01]  /*4940*/  MUFU.EX2 R70, R70 ;  /* 0x0000004600467308 */ /* 0x000e220000000800 */
[C---:B----4-:R-:W-:Y:S01]  /*4950*/  F2FP.F16.F32.PACK_AB R13, R54.reuse, R5 ;  /* 0x00000005360d723e */ /* 0x050fe200000000ff */
[----:B------:R-:W-:-:S06]  /*4960*/  FADD.FTZ R3, R54, R3 ;  /* 0x0000000336037221 */ /* 0x000fcc0000010000 */
[----:B------:R-:W4:Y:S01]  /*4970*/  MUFU.EX2 R71, R71 ;  /* 0x0000004700477308 */ /* 0x000f220000000800 */
[C---:B-----5:R-:W-:Y:S01]  /*4980*/  FADD.FTZ R4, R53.reuse, R2 ;  /* 0x0000000235047221 */ /* 0x060fe20000010000 */
[----:B------:R-:W-:-:S06]  /*4990*/  F2FP.F16.F32.PACK_AB R14, R53, R44 ;  /* 0x0000002c350e723e */ /* 0x000fcc00000000ff */
[----:B------:R-:W5:Y:S01]  /*49a0*/  MUFU.EX2 R41, R41 ;  /* 0x0000002900297308 */ /* 0x000f620000000800 */
[----:B0-----:R-:W-:-:S07]  /*49b0*/  FADD.FTZ R2, R70, R3 ;  /* 0x0000000346027221 */ /* 0x001fce0000010000 */
[----:B------:R-:W3:Y:S01]  /*49c0*/  MUFU.EX2 R48, R48 ;  /* 0x0000003000307308 */ /* 0x000ee20000000800 */
[C---:B----4-:R-:W-:Y:S01]  /*49d0*/  F2FP.F16.F32.PACK_AB R15, R71.reuse, R70 ;  /* 0x00000046470f723e */ /* 0x050fe200000000ff */
[----:B------:R-:W-:-:S04]  /*49e0*/  FADD.FTZ R3, R71, R2 ;  /* 0x0000000247037221 */ /* 0x000fc80000010000 */
[----:B------:R2:W-:Y:S02]  /*49f0*/  STSM.16.M88.4 [R136], R12 ;  /* 0x0000000c88007844 */ /* 0x0005e40000000200 */
[----:B------:R-:W-:Y:S01]  /*4a00*/  MUFU.EX2 R52, R52 ;  /* 0x0000003400347308 */ /* 0x000fe20000000800 */
[----:B-----5:R-:W-:-:S07]  /*4a10*/  FADD.FTZ R21, R41, R4 ;  /* 0x0000000429157221 */ /* 0x020fce0000010000 */
[----:B------:R-:W0:Y:S01]  /*4a20*/  MUFU.EX2 R57, R57 ;  /* 0x0000003900397308 */ /* 0x000e220000000800 */
[C---:B---3--:R-:W-:Y:S01]  /*4a30*/  F2FP.F16.F32.PACK_AB R24, R48.reuse, R41 ;  /* 0x000000293018723e */ /* 0x048fe200000000ff */
[----:B------:R-:W-:-:S06]  /*4a40*/  FADD.FTZ R21, R48, R21 ;  /* 0x0000001530157221 */ /* 0x000fcc0000010000 */
[----:B------:R-:W3:Y:S08]  /*4a50*/  MUFU.EX2 R74, R74 ;  /* 0x0000004a004a7308 */ /* 0x000ef00000000800 */
[----:B------:R-:W4:Y:S01]  /*4a60*/  MUFU.EX2 R75, R75 ;  /* 0x0000004b004b7308 */ /* 0x000f220000000800 */
[----:B0-----:R-:W-:-:S07]  /*4a70*/  F2FP.F16.F32.PACK_AB R26, R57, R52 ;  /* 0x00000034391a723e */ /* 0x001fce00000000ff */
[----:B------:R-:W0:Y:S01]  /*4a80*/  MUFU.EX2 R78, R78 ;  /* 0x0000004e004e7308 */ /* 0x000e220000000800 */
[----:B---3--:R-:W-:-:S07]  /*4a90*/  FADD.FTZ R2, R74, R3 ;  /* 0x000000034a027221 */ /* 0x008fce0000010000 */
[----:B------:R-:W3:Y:S01]  /*4aa0*/  MUFU.EX2 R79, R79 ;  /* 0x0000004f004f7308 */ /* 0x000ee20000000800 */
[C---:B----4-:R-:W-:Y:S01]  /*4ab0*/  F2FP.F16.F32.PACK_AB R25, R75.reuse, R74 ;  /* 0x0000004a4b19723e */ /* 0x050fe200000000ff */
[----:B------:R-:W-:Y:S01]  /*4ac0*/  FADD.FTZ R3, R75, R2 ;  /* 0x000000024b037221 */ /* 0x000fe20000010000 */
[----:B------:R-:W-:-:S05]  /*4ad0*/  FADD.FTZ R2, R52, R21 ;  /* 0x0000001534027221 */ /* 0x000fca0000010000 */
[----:B------:R-:W-:Y:S01]  /*4ae0*/  MUFU.EX2 R40, R40 ;  /* 0x0000002800287308 */ /* 0x000fe20000000800 */
[----:B0-----:R-:W-:Y:S01]  /*4af0*/  FADD.FTZ R4, R78, R3 ;  /* 0x000000034e047221 */ /* 0x001fe20000010000 */
[----:B------:R-:W-:-:S06]  /*4b00*/  FADD.FTZ R3, R57, R2 ;  /* 0x0000000239037221 */ /* 0x000fcc0000010000 */
[----:B------:R-:W1:Y:S01]  /*4b10*/  MUFU.EX2 R49, R49 ;  /* 0x0000003100317308 */ /* 0x000e620000000800 */
[C---:B---3--:R-:W-:Y:S01]  /*4b20*/  F2FP.F16.F32.PACK_AB R27, R79.reuse, R78 ;  /* 0x0000004e4f1b723e */ /* 0x048fe200000000ff */
        /* <DEDUP_REMOVED lines=13> */
[----:B------:R-:W3:Y:S01]  /*4c00*/  MUFU.EX2 R5, R20 ;  /* 0x0000001400057308 */ /* 0x000ee20000000800 */
[----:B-1----:R-:W-:Y:S01]  /*4c10*/  F2FP.F16.F32.PACK_AB R9, R83, R82 ;  /* 0x000000525309723e */ /* 0x002fe200000000ff */
[----:B------:R-:W-:-:S04]  /*4c20*/  FADD.FTZ R82, R82, R21 ;  /* 0x0000001552527221 */ /* 0x000fc80000010000 */
[----:B------:R-:W-:-:S04]  /*4c30*/  FADD.FTZ R83, R83, R82 ;  /* 0x0000005253537221 */ /* 0x000fc80000010000 */
[----:B0-----:R-:W-:Y:S01]  /*4c40*/  FADD.FTZ R2, R86, R83 ;  /* 0x0000005356027221 */ /* 0x001fe20000010000 */
[----:B---3--:R-:W-:-:S03]  /*4c50*/  F2FP.F16.F32.PACK_AB R11, R5, R86 ;  /* 0x00000056050b723e */ /* 0x008fc600000000ff */
        /* <DEDUP_REMOVED lines=17> */
.L_x_11089:
[----:B------:R-:W-:Y:S02]  /*4d70*/  ULDC UR18, c[0x0][0x9e4] ;  /* 0x0002790000127ab9 */ /* 0x000fe40000000800 */
[----:B------:R-:W-:-:S11]  /*4d80*/  UISETP.NE.AND UP0, UPT, UR18, 0x1, UPT ;  /* 0x000000011200788c */ /* 0x000fd6000bf05270 */
[----:B------:R-:W-:Y:S02]  /*4d90*/  @UP0 ULDC.64 UR6, c[0x0][0x9e8] ;  /* 0x00027a0000060ab9 */ /* 0x000fe40000000a00 */
[----:B------:R-:W-:-:S04]  /*4da0*/  UIMAD.WIDE.U32 UR10, UR15, UR6, URZ ;  /* 0x000000060f0a72a5 */ /* 0x000fc8000f8e003f */
[----:B------:R-:W-:-:S12]  /*4db0*/  @UP0 USHF.R.U32.HI UR15, URZ, UR7, UR11 ;  /* 0x000000073f0f0299 */ /* 0x000fd8000801160b */
.L_x_11090:
[----:B------:R-:W-:-:S04]  /*4dc0*/  UIMAD UR15, UR15, UR18, UR18 ;  /* 0x000000120f0f72a4 */ /* 0x000fc8000f8e0212 */
[----:B------:R-:W-:-:S04]  /*4dd0*/  UISETP.LT.AND UP0, UPT, UR14, UR15, UPT ;  /* 0x0000000f0e00728c */ /* 0x000fc8000bf01270 */
[----:B------:R-:W-:-:S12]  /*4de0*/  USEL UR14, UR14, UR15, UP0 ;  /* 0x0000000f0e0e7287 */ /* 0x000fd80008000000 */
.L_x_11088:
        /* <DEDUP_REMOVED lines=40> */
.L_x_11110:
[----:B------:R-:W-:Y:S01]  /*5070*/  ISETP.NE.AND P2, PT, RZ, UR45, PT ;  /* 0x0000002dff007c0c */ /* 0x000fe2000bf45270 */
[----:B------:R-:W-:-:S04]  /*5080*/  UISETP.NE.AND UP0, UPT, UR58, 0x1, UPT ;  /* 0x000000013a00788c */ /* 0x000fc8000bf05270 */
[----:B------:R-:W-:-:S04]  /*5090*/  USEL UR48, URZ, 0x1, UP0 ;  /* 0x000000013f307887 */ /* 0x000fc80008000000 */
[----:B------:R-:W-:-:S04]  /*50a0*/  ULOP3.LUT UR48, UR28, UR48, URZ, 0x3c, !UPT ;  /* 0x000000301c307292 */ /* 0x000fc8000f8e3c3f */
[----:B------:R-:W-:Y:S08]  /*50b0*/  @P2 BRA `(.L_x_11092) ;  /* 0x0000000000382947 */ /* 0x000ff00003800000 */
[----:B------:R-:W-:Y:S05]  /*50c0*/  @!P0 BRA `(.L_x_11093) ;  /* 0x0000000000048947 */ /* 0x000fea0003800000 */
[----:B------:R-:W-:Y:S01]  /*50d0*/  BPT.TRAP 0x1 ;  /* 0x000000040000795c */ /* 0x000fe20000300000 */
.L_x_11093:
        /* <DEDUP_REMOVED lines=9> */
.L_x_11094:
[----:B-1----:R-:W-:Y:S05]  /*5170*/  @P1 BRA `(.L_x_11092) ;  /* 0x0000000000081947 */ /* 0x002fea0003800000 */
[----:B------:R-:W1:Y:S02]  /*5180*/  SYNCS.PHASECHK.TRANS64.TRYWAIT P1, [UR6+0x2d830], R0 ;  /* 0x02d83000ff0075a7 */ /* 0x000e640008020146 */
[----:B-1----:R-:W-:Y:S05]  /*5190*/  @!P1 BRA `(.L_x_11095) ;  /* 0x0000010800009947 */ /* 0x002fea0003800000 */
.L_x_11092:
[----:B-1----:R-:W1:Y:S01]  /*51a0*/  S2R R7, SR_TID.X ;  /* 0x0000000000077919 */ /* 0x002e620000002100 */
        /* <DEDUP_REMOVED lines=15> */
[----:B-1----:R-:W-:-:S05]  /*52a0*/  SHF.R.U32.HI R7, RZ, 0x7, R7 ;  /* 0x00000007ff077819 */ /* 0x002fca0000011607 */
[----:B0-----:R-:W-:-:S05]  /*52b0*/  VIADD R0, R7, 0x8 ;  /* 0x0000000807007836 */ /* 0x001fca0000000000 */
[----:B------:R0:W-:Y:S06]  /*52c0*/  BAR.SYNC.DEFER_BLOCKING R0, 0x100 ;  /* 0x000400000000751d */ /* 0x0001ec0000010000 */
[----:B--2---:R-:W-:-:S06]  /*52d0*/  WARPGROUP.ARRIVE ;  /* 0x00000000000079c5 */ /* 0x004fcc0000000000 */
        /* <DEDUP_REMOVED lines=20> */
.L_x_11097:
[----:B------:R-:W-:Y:S01]  /*5420*/  ULEA UR6, UR58, UR41, 0x3 ;  /* 0x000000293a067291 */ /* 0x000fe2000f8e183f */
[----:B------:R-:W-:-:S05]  /*5430*/  IMAD.U32 R0, RZ, RZ, UR28 ;  /* 0x0000001cff007e24 */ /* 0x000fca000f8e00ff */
[----:B------:R-:W-:-:S04]  /*5440*/  SHF.L.U32 R0, R0, 0x1f, RZ ;  /* 0x0000001f00007819 */ /* 0x000fc800000006ff */
[----:B------:R0:W1:Y:S01]  /*5450*/  SYNCS.PHASECHK.TRANS64.TRYWAIT P1, [UR6+0x2d850], R0 ;  /* 0x02d85000ff0075a7 */ /* 0x0000620008020146 */
[----:B------:R-:W-:Y:S05]  /*5460*/  @!P0 BRA `(.L_x_11098) ;  /* 0x0000000000048947 */ /* 0x000fea0003800000 */
[----:B------:R-:W-:Y:S01]  /*5470*/  BPT.TRAP 0x1 ;  /* 0x000000040000795c */ /* 0x000fe20000300000 */
.L_x_11098:
[----:B-1----:R-:W-:Y:S05]  /*5480*/  @P1 BRA `(.L_x_11096) ;  /* 0x0000000000081947 */ /* 0x002fea0003800000 */
[----:B------:R-:W1:Y:S02]  /*5490*/  SYNCS.PHASECHK.TRANS64.TRYWAIT P1, [UR6+0x2d850], R0 ;  /* 0x02d85000ff0075a7 */ /* 0x000e640008020146 */
[----:B-1----:R-:W-:Y:S05]  /*54a0*/  @!P1 BRA `(.L_x_11099) ;  /* 0x0000010400549947 */ /* 0x002fea0003800000 */
.L_x_11096:
[----:B------:R-:W-:Y:S01]  /*54b0*/  UIADD3 UR6, UR41, 0x400, URZ ;  /* 0x0000040029067890 */ /* 0x000fe2000fffe03f */
[----:B------:R-:W-:Y:S01]  /*54c0*/  WARPGROUP.ARRIVE ;  /* 0x00000000000079c5 */ /* 0x000fe20000000000 */
[----:B------:R-:W-:-:S05]  /*54d0*/  ULEA UR7, UR53, UR41, 0xd ;  /* 0x0000002935077291 */ /* 0x000fca000f8e683f */
[----:B------:R-:W1:Y:S01]  /*54e0*/  S2R R8, SR_TID.X ;  /* 0x0000000000087919 */ /* 0x000e620000002100 */
        /* <DEDUP_REMOVED lines=70> */
.L_x_11100:
[----:B------:R-:W-:Y:S01]  /*5950*/  UISETP.NE.AND UP1, UPT, UR52, URZ, UPT ;  /* 0x0000003f3400728c */ /* 0x000fe2000bf25270 */
[----:B------:R-:W-:Y:S01]  /*5960*/  VIADD R7, R137, UR38 ;  /* 0x0000002689077c36 */ /* 0x000fe20008000000 */
[----:B------:R-:W-:Y:S01]  /*5970*/  ULEA UR6, UR47, UR41, 0x3 ;  /* 0x000000292f067291 */ /* 0x000fe2000f8e183f */
[----:B------:R-:W-:Y:S01]  /*5980*/  IMAD.U32 R8, RZ, RZ, UR46 ;  /* 0x0000002eff087e24 */ /* 0x000fe2000f8e00ff */
[----:B------:R-:W-:Y:S02]  /*5990*/  UISETP.NE.AND UP0, UPT, UR51, URZ, UPT ;  /* 0x0000003f3300728c */ /* 0x000fe4000bf05270 */
        /* <DEDUP_REMOVED lines=14> */
[----:B------:R-:W-:-:S05]  /*5a80*/  IMAD R9, R16, -0x2, R9 ;  /* 0xfffffffe10097824 */ /* 0x000fca00078e0209 */
[----:B------:R-:W-:-:S05]  /*5a90*/  IADD3 R9, -R8, UR37, R9 ;  /* 0x0000002508097c10 */ /* 0x000fca000fffe109 */
[C---:B------:R-:W-:Y:S02]  /*5aa0*/  VIADD R11, R9.reuse, UR56 ;  /* 0x00000038090b7c36 */ /* 0x040fe40008000000 */
[----:B------:R-:W-:Y:S02]  /*5ab0*/  VIADD R10, R9, UR6 ;  /* 0x00000006090a7c36 */ /* 0x000fe40008000000 */
[----:B0-----:R-:W-:Y:S02]  /*5ac0*/  IMAD.IADD R9, R11, 0x1, R15 ;  /* 0x000000010b097824 */ /* 0x001fe400078e020f */
        /* <DEDUP_REMOVED lines=15> */
.L_x_11103:
[----:B------:R-:W-:-:S05]  /*5bc0*/  IMAD.U32 R14, RZ, RZ, UR34 ;  /* 0x00000022ff0e7e24 */ /* 0x000fca000f8e00ff */
[----:B------:R-:W-:-:S13]  /*5bd0*/  ISETP.NE.AND P1, PT, R14, 0x1, PT ;  /* 0x000000010e00780c */ /* 0x000fda0003f25270 */
[----:B------:R-:W0:Y:S02]  /*5be0*/  @P1 LDC.64 R12, c[0x0][0x9e8] ;  /* 0x00027a00ff0c1b82 */ /* 0x000e240000000a00 */
[----:B0-----:R-:W-:-:S05]  /*5bf0*/  @P1 IMAD.HI.U32 R12, R15, R12, RZ ;  /* 0x0000000c0f0c1227 */ /* 0x001fca00078e00ff */
[----:B------:R-:W-:-:S07]  /*5c00*/  @P1 SHF.R.U32.HI R15, RZ, R13, R12 ;  /* 0x0000000dff0f1219 */ /* 0x000fce000001160c */
.L_x_11104:
[----:B------:R-:W-:Y:S05]  /*5c10*/  BSYNC B0 ;  /* 0x0000000000007941 */ /* 0x000fea0003800000 */
.L_x_11102:
[----:B------:R-:W-:-:S04]  /*5c20*/  IMAD R15, R15, R14, -R0 ;  /* 0x0000000e0f0f7224 */ /* 0x000fc800078e0a00 */
[----:B------:R-:W-:-:S05]  /*5c30*/  IMAD R15, R16, -0x2, R15 ;  /* 0xfffffffe100f7824 */ /* 0x000fca00078e020f */
[----:B------:R-:W-:Y:S02]  /*5c40*/  VIADDMNMX R9, R15, R14, R9, PT ;  /* 0x0000000e0f097246 */ /* 0x000fe40003800109 */
[----:B------:R-:W-:-:S07]  /*5c50*/  VIMNMX R8, R8, R15, !PT ;  /* 0x0000000f08087248 */ /* 0x000fce0007fe0100 */
.L_x_11101:
        /* <DEDUP_REMOVED lines=116> */
.L_x_11107:
[----:B------:R-:W-:-:S05]  /*63a0*/  IMAD.U32 R12, RZ, RZ, UR34 ;  /* 0x00000022ff0c7e24 */ /* 0x000fca000f8e00ff */
[----:B------:R-:W-:-:S13]  /*63b0*/  ISETP.NE.AND P2, PT, R12, 0x1, PT ;  /* 0x000000010c00780c */ /* 0x000fda0003f45270 */
[----:B------:R-:W0:Y:S02]  /*63c0*/  @P2 LDC.64 R8, c[0x0][0x9e8] ;  /* 0x00027a00ff082b82 */ /* 0x000e240000000a00 */
[----:B0-----:R-:W-:-:S05]  /*63d0*/  @P2 IMAD.HI.U32 R8, R7, R8, RZ ;  /* 0x0000000807082227 */ /* 0x001fca00078e00ff */
[----:B------:R-:W-:-:S07]  /*63e0*/  @P2 SHF.R.U32.HI R7, RZ, R9, R8 ;  /* 0x00000009ff072219 */ /* 0x000fce0000011608 */
.L_x_11108:
[----:B------:R-:W-:Y:S05]  /*63f0*/  BSYNC B0 ;  /* 0x0000000000007941 */ /* 0x000fea0003800000 */
.L_x_11106:
[----:B------:R-:W-:-:S04]  /*6400*/  IMAD R7, R7, R12, -R0 ;  /* 0x0000000c07077224 */ /* 0x000fc800078e0a00 */
[----:B------:R-:W-:-:S05]  /*6410*/  IMAD R7, R16, -0x2, R7 ;  /* 0xfffffffe10077824 */ /* 0x000fca00078e0207 */
[----:B------:R-:W-:Y:S02]  /*6420*/  VIADDMNMX R11, R7, R12, R11, PT ;  /* 0x0000000c070b7246 */ /* 0x000fe4000380010b */
[----:B------:R-:W-:-:S07]  /*6430*/  VIMNMX R10, R10, R7, !PT ;  /* 0x000000070a0a7248 */ /* 0x000fce0007fe0100 */
.L_x_11105:
        /* <DEDUP_REMOVED lines=92> */
[C---:B------:R-:W-:Y:S02]  /*6a00*/  ISETP.LT.OR P3, PT, R11.reuse, 0x42, P3 ;  /* 0x000000420b00780c */ /* 0x040fe40001f61670 */
        /* <DEDUP_REMOVED lines=36> */
[----:B------:R-:W-:Y:S01]  /*6c50*/  FFMA.FTZ R56, R56, UR33, -R7 ;  /* 0x0000002138387c23 */ /* 0x000fe20008010807 */
[----:B------:R-:W-:Y:S01]  /*6c60*/  FSEL R66, R66, -INF , !P2 ;  /* 0xff80000042427808 */ /* 0x000fe20005000000 */
[----:B------:R-:W-:Y:S01]  /*6c70*/  MUFU.EX2 R8, R8 ;  /* 0x0000000800087308 */ /* 0x000fe20000000800 */
[----:B------:R-:W-:-:S02]  /*6c80*/  FMNMX.FTZ R29, R47, R28, !PT ;  /* 0x0000001c2f1d7209 */ /* 0x000fc40007810000 */
[----:B------:R-:W-:Y:S02]  /*6c90*/  ISETP.LT.OR P3, PT, R11, 0x52, P3 ;  /* 0x000000520b00780c */ /* 0x000fe40001f61670 */
        /* <DEDUP_REMOVED lines=9> */
[----:B------:R-:W-:Y:S02]  /*6d30*/  FMNMX.FTZ R33, R55, R32, !PT ;  /* 0x0000002037217209 */ /* 0x000fe40007810000 */
[----:B------:R-:W-:Y:S02]  /*6d40*/  ISETP.GT.AND P2, PT, R10, 0x60, P1 ;  /* 0x000000600a00780c */ /* 0x000fe40000f44270 */
[----:B0-----:R-:W-:Y:S01]  /*6d50*/  FMNMX.FTZ R36, R58, R33, !PT ;  /* 0x000000213a247209 */ /* 0x001fe20007810000 */
[--C-:B------:R-:W-:Y:S01]  /*6d60*/  FFMA.FTZ R33, R49, UR33, -R7.reuse ;  /* 0x0000002131217c23 */ /* 0x100fe20008010807 */
[----:B------:R-:W-:Y:S01]  /*6d70*/  FSEL R70, R70, -INF , !P5 ;  /* 0xff80000046467808 */ /* 0x000fe20006800000 */
[----:B------:R0:W-:Y:S01]  /*6d80*/  MUFU.EX2 R32, R48 ;  /* 0x0000003000207308 */ /* 0x0001e20000000800 */
[----:B------:R-:W-:Y:S01]  /*6d90*/  FMNMX.FTZ R37, R59, R36, !PT ;  /* 0x000000243b257209 */ /* 0x000fe20007810000 */
[--C-:B------:R-:W-:Y:S01]  /*6da0*/  FFMA.FTZ R49, R65, UR33, -R7.reuse ;  /* 0x0000002141317c23 */ /* 0x100fe20008010807 */
[----:B------:R-:W-:Y:S01]  /*6db0*/  ISETP.LT.OR P4, PT, R11, 0x5a, P4 ;  /* 0x0000005a0b00780c */ /* 0x000fe20002781670 */
[----:B------:R-:W-:Y:S01]  /*6dc0*/  FFMA.FTZ R65, R81, UR33, -R7 ;  /* 0x0000002151417c23 */ /* 0x000fe20008010807 */
[----:B------:R-:W-:-:S02]  /*6dd0*/  FMNMX.FTZ R36, R62, R37, !PT ;  /* 0x000000253e247209 */ /* 0x000fc40007810000 */
[----:B------:R-:W-:Y:S01]  /*6de0*/  ISETP.GT.AND P3, PT, R10, 0x61, P1 ;  /* 0x000000610a00780c */ /* 0x000fe20000f64270 */
[----:B------:R-:W-:Y:S01]  /*6df0*/  MUFU.EX2 R12, R12 ;  /* 0x0000000c000c7308 */ /* 0x000fe20000000800 */
[----:B------:R-:W-:Y:S01]  /*6e00*/  FMNMX.FTZ R37, R63, R36, !PT ;  /* 0x000000243f257209 */ /* 0x000fe20007810000 */
[--C-:B0-----:R-:W-:Y:S01]  /*6e10*/  FFMA.FTZ R48, R64, UR33, -R7.reuse ;  /* 0x0000002140307c23 */ /* 0x101fe20008010807 */
[----:B------:R-:W-:Y:S01]  /*6e20*/  ISETP.LT.OR P2, PT, R11, 0x61, P2 ;  /* 0x000000610b00780c */ /* 0x000fe20001741670 */
[--C-:B------:R-:W-:Y:S01]  /*6e30*/  FFMA.FTZ R64, R80, UR33, -R7.reuse ;  /* 0x0000002150407c23 */ /* 0x100fe20008010807 */
[----:B------:R-:W-:Y:S01]  /*6e40*/  FMNMX.FTZ R40, R66, R37, !PT ;  /* 0x0000002542287209 */ /* 0x000fe20007810000 */
[--C-:B------:R-:W-:Y:S01]  /*6e50*/  FFMA.FTZ R37, R53, UR33, -R7.reuse ;  /* 0x0000002135257c23 */ /* 0x100fe20008010807 */
[----:B------:R-:W-:Y:S01]  /*6e60*/  FSEL R71, R71, -INF , !P4 ;  /* 0xff80000047477808 */ /* 0x000fe20006000000 */
[----:B------:R0:W-:Y:S01]  /*6e70*/  MUFU.EX2 R36, R52 ;  /* 0x0000003400247308 */ /* 0x0001e20000000800 */
[----:B------:R-:W-:Y:S01]  /*6e80*/  FMNMX.FTZ R41, R67, R40, !PT ;  /* 0x0000002843297209 */ /* 0x000fe20007810000 */
[--C-:B------:R-:W-:Y:S01]  /*6e90*/  FFMA.FTZ R53, R69, UR33, -R7.reuse ;  /* 0x0000002145357c23 */ /* 0x100fe20008010807 */
[----:B------:R-:W-:Y:S01]  /*6ea0*/  ISETP.GT.AND P5, PT, R10, 0x68, P1 ;  /* 0x000000680a00780c */ /* 0x000fe20000fa4270 */
[----:B------:R-:W-:Y:S01]  /*6eb0*/  FFMA.FTZ R69, R85, UR33, -R7 ;  /* 0x0000002155457c23 */ /* 0x000fe20008010807 */
[----:B------:R-:W-:-:S02]  /*6ec0*/  FMNMX.FTZ R40, R70, R41, !PT ;  /* 0x0000002946287209 */ /* 0x000fc40007810000 */
[----:B------:R-:W-:Y:S01]  /*6ed0*/  FSEL R74, R74, -INF , !P2 ;  /* 0xff8000004a4a7808 */ /* 0x000fe20005000000 */
[----:B------:R-:W-:Y:S01]  /*6ee0*/  MUFU.EX2 R13, R13 ;  /* 0x0000000d000d7308 */ /* 0x000fe20000000800 */
[----:B------:R-:W-:Y:S01]  /*6ef0*/  ISETP.LT.OR P3, PT, R11, 0x62, P3 ;  /* 0x000000620b00780c */ /* 0x000fe20001f61670 */
[--C-:B0-----:R-:W-:Y:S01]  /*6f00*/  FFMA.FTZ R52, R68, UR33, -R7.reuse ;  /* 0x0000002144347c23 */ /* 0x101fe20008010807 */
[----:B------:R-:W-:Y:S01]  /*6f10*/  FMNMX.FTZ R41, R71, R40, !PT ;  /* 0x0000002847297209 */ /* 0x000fe20007810000 */
[----:B------:R-:W-:Y:S01]  /*6f20*/  FFMA.FTZ R68, R84, UR33, -R7 ;  /* 0x0000002154447c23 */ /* 0x000fe20008010807 */
[----:B------:R-:W-:Y:S02]  /*6f30*/  ISETP.GT.AND P4, PT, R10, 0x69, P1 ;  /* 0x000000690a00780c */ /* 0x000fe40000f84270 */
[----:B------:R-:W-:Y:S01]  /*6f40*/  ISETP.LT.OR P5, PT, R11, 0x69, P5 ;  /* 0x000000690b00780c */ /* 0x000fe20002fa1670 */
[----:B------:R0:W-:Y:S01]  /*6f50*/  MUFU.EX2 R40, R56 ;  /* 0x0000003800287308 */ /* 0x0001e20000000800 */
[----:B------:R-:W-:-:S02]  /*6f60*/  FSEL R75, R75, -INF , !P3 ;  /* 0xff8000004b4b7808 */ /* 0x000fc40005800000 */
[----:B------:R-:W-:Y:S01]  /*6f70*/  FMNMX.FTZ R44, R74, R41, !PT ;  /* 0x000000294a2c7209 */ /* 0x000fe20007810000 */
[--C-:B------:R-:W-:Y:S01]  /*6f80*/  FFMA.FTZ R41, R57, UR33, -R7.reuse ;  /* 0x0000002139297c23 */ /* 0x100fe20008010807 */
[----:B------:R-:W-:Y:S01]  /*6f90*/  ISETP.GT.AND P2, PT, R10, 0x70, P1 ;  /* 0x000000700a00780c */ /* 0x000fe20000f44270 */
[--C-:B------:R-:W-:Y:S01]  /*6fa0*/  FFMA.FTZ R57, R73, UR33, -R7.reuse ;  /* 0x0000002149397c23 */ /* 0x100fe20008010807 */
[----:B------:R-:W-:Y:S01]  /*6fb0*/  FSEL R78, R78, -INF , !P5 ;  /* 0xff8000004e4e7808 */ /* 0x000fe20006800000 */
[----:B------:R-:W-:Y:S01]  /*6fc0*/  MUFU.EX2 R14, R14 ;  /* 0x0000000e000e7308 */ /* 0x000fe20000000800 */
[----:B------:R-:W-:Y:S01]  /*6fd0*/  ISETP.LT.OR P4, PT, R11, 0x6a, P4 ;  /* 0x0000006a0b00780c */ /* 0x000fe20002781670 */
[--C-:B0-----:R-:W-:Y:S01]  /*6fe0*/  FFMA.FTZ R56, R72, UR33, -R7.reuse ;  /* 0x0000002148387c23 */ /* 0x101fe20008010807 */
[----:B------:R-:W-:Y:S01]  /*6ff0*/  FMNMX.FTZ R45, R75, R44, !PT ;  /* 0x0000002c4b2d7209 */ /* 0x000fe20007810000 */
[--C-:B------:R-:W-:Y:S01]  /*7000*/  FFMA.FTZ R44, R60, UR33, -R7.reuse ;  /* 0x000000213c2c7c23 */ /* 0x100fe20008010807 */
[----:B------:R-:W-:Y:S01]  /*7010*/  ISETP.GT.AND P3, PT, R10, 0x71, P1 ;  /* 0x000000710a00780c */ /* 0x000fe20000f64270 */
[----:B------:R-:W-:Y:S01]  /*7020*/  FFMA.FTZ R60, R76, UR33, -R7 ;  /* 0x000000214c3c7c23 */ /* 0x000fe20008010807 */
[C---:B------:R-:W-:Y:S01]  /*7030*/  ISETP.GT.AND P5, PT, R10.reuse, 0x78, P1 ;  /* 0x000000780a00780c */ /* 0x040fe20000fa4270 */
[----:B------:R-:W-:Y:S01]  /*7040*/  MUFU.EX2 R15, R15 ;  /* 0x0000000f000f7308 */ /* 0x000fe20000000800 */
[----:B------:R-:W-:-:S02]  /*7050*/  ISETP.GT.AND P1, PT, R10, 0x79, P1 ;  /* 0x000000790a00780c */ /* 0x000fc40000f24270 */
[----:B------:R-:W-:Y:S02]  /*7060*/  ISETP.LT.OR P2, PT, R11, 0x71, P2 ;  /* 0x000000710b00780c */ /* 0x000fe40001741670 */
[----:B------:R-:W-:Y:S02]  /*7070*/  FSEL R79, R79, -INF , !P4 ;  /* 0xff8000004f4f7808 */ /* 0x000fe40006000000 */
[----:B------:R-:W-:Y:S01]  /*7080*/  FMNMX.FTZ R10, R78, R45, !PT ;  /* 0x0000002d4e0a7209 */ /* 0x000fe20007810000 */
[----:B------:R-:W-:Y:S01]  /*7090*/  MUFU.EX2 R21, R21 ;  /* 0x0000001500157308 */ /* 0x000fe20000000800 */
[----:B------:R-:W-:Y:S02]  /*70a0*/  ISETP.LT.OR P3, PT, R11, 0x72, P3 ;  /* 0x000000720b00780c */ /* 0x000fe40001f61670 */
[----:B------:R-:W-:Y:S02]  /*70b0*/  FSEL R82, R82, -INF , !P2 ;  /* 0xff80000052527808 */ /* 0x000fe40005000000 */
[----:B------:R-:W-:-:S02]  /*70c0*/  FMNMX.FTZ R45, R79, R10, !PT ;  /* 0x0000000a4f2d7209 */ /* 0x000fc40007810000 */
[----:B------:R-:W-:Y:S01]  /*70d0*/  ISETP.LT.OR P5, PT, R11, 0x79, P5 ;  /* 0x000000790b00780c */ /* 0x000fe20002fa1670 */
[----:B------:R-:W-:Y:S01]  /*70e0*/  MUFU.EX2 R25, R25 ;  /* 0x0000001900197308 */ /* 0x000fe20000000800 */
[----:B------:R-:W-:Y:S02]  /*70f0*/  FSEL R83, R83, -INF , !P3 ;  /* 0xff80000053537808 */ /* 0x000fe40005800000 */
[----:B------:R-:W-:Y:S01]  /*7100*/  FMNMX.FTZ R10, R82, R45, !PT ;  /* 0x0000002d520a7209 */ /* 0x000fe20007810000 */
[--C-:B------:R-:W-:Y:S01]  /*7110*/  FFMA.FTZ R45, R61, UR33, -R7.reuse ;  /* 0x000000213d2d7c23 */ /* 0x100fe20008010807 */
[----:B------:R-:W-:Y:S01]  /*7120*/  ISETP.LT.OR P1, PT, R11, 0x7a, P1 ;  /* 0x0000007a0b00780c */ /* 0x000fe20000f21670 */
[----:B------:R-:W-:Y:S01]  /*7130*/  FFMA.FTZ R61, R77, UR33, -R7 ;  /* 0x000000214d3d7c23 */ /* 0x000fe20008010807 */
[----:B------:R-:W-:Y:S01]  /*7140*/  FSEL R86, R86, -INF , !P5 ;  /* 0xff80000056567808 */ /* 0x000fe20006800000 */
[----:B------:R-:W-:Y:S01]  /*7150*/  MUFU.EX2 R29, R29 ;  /* 0x0000001d001d7308 */ /* 0x000fe20000000800 */
[----:B------:R-:W-:-:S02]  /*7160*/  FMNMX.FTZ R11, R83, R10, !PT ;  /* 0x0000000a530b7209 */ /* 0x000fc40007810000 */
[----:B------:R-:W-:Y:S02]  /*7170*/  FSEL R87, R87, -INF , !P1 ;  /* 0xff80000057577808 */ /* 0x000fe40004800000 */
[----:B------:R-:W-:Y:S02]  /*7180*/  FMNMX.FTZ R10, R86, R11, !PT ;  /* 0x0000000b560a7209 */ /* 0x000fe40007810000 */
[----:B------:R-:W-:Y:S01]  /*7190*/  FSEL R72, R0, RZ, P6 ;  /* 0x000000ff00487208 */ /* 0x000fe20003000000 */
[----:B------:R-:W-:Y:S01]  /*71a0*/  MUFU.EX2 R33, R33 ;  /* 0x0000002100217308 */ /* 0x000fe20000000800 */
[----:B------:R-:W-:-:S03]  /*71b0*/  FMNMX.FTZ R10, R87, R10, !PT ;  /* 0x0000000a570a7209 */ /* 0x000fc60007810000 */
[----:B------:R-:W-:Y:S02]  /*71c0*/  FADD.FTZ R72, -R72, R5 ;  /* 0x0000000548487221 */ /* 0x000fe40000010100 */
[----:B------:R-:W0:Y:S02]  /*71d0*/  SHFL.BFLY PT, R11, R10, 0x2, 0x1f ;  /* 0x0c401f000a0b7f89 */ /* 0x000e2400000e0000 */
[----:B------:R-:W-:Y:S01]  /*71e0*/  FMUL.FTZ R5, R72, UR33 ;  /* 0x0000002148057c20 */ /* 0x000fe20008410000 */
        /* <DEDUP_REMOVED lines=20> */
[----:B------:R-:W-:Y:S01]  /*7330*/  FFMA.FTZ R77, R31, UR33, -R72 ;  /* 0x000000211f4d7c23 */ /* 0x000fe20008010848 */
[----:B------:R-:W-:Y:S01]  /*7340*/  FADD.FTZ R4, -R35, R4 ;  /* 0x0000000423047221 */ /* 0x000fe20000010100 */
[--C-:B------:R-:W-:Y:S01]  /*7350*/  FFMA.FTZ R34, R34, UR33, -R72.reuse ;  /* 0x0000002122227c23 */ /* 0x100fe20008010848 */
[----:B------:R-:W-:Y:S01]  /*7360*/  MUFU.EX2 R10, R10 ;  /* 0x0000000a000a7308 */ /* 0x000fe20000000800 */
[----:B------:R-:W-:Y:S01]  /*7370*/  FFMA.FTZ R30, R50, UR33, -R72 ;  /* 0x00000021321e7c23 */ /* 0x000fe20008010848 */
[----:B------:R-:W-:Y:S01]  /*7380*/  FMUL.FTZ R4, R4, UR33 ;  /* 0x0000002104047c20 */ /* 0x000fe20008410000 */
[----:B-1----:R-:W-:Y:S01]  /*7390*/  FFMA.FTZ R50, R5, R3, R8 ;  /* 0x0000000305327223 */ /* 0x002fe20000010008 */
[--C-:B------:R-:W-:Y:S01]  /*73a0*/  FFMA.FTZ R31, R38, UR33, -R72.reuse ;  /* 0x00000021261f7c23 */ /* 0x100fe20008010848 */
[--C-:B------:R-:W-:Y:S01]  /*73b0*/  FFMA.FTZ R73, R39, UR33, -R72.reuse ;  /* 0x0000002127497c23 */ /* 0x100fe20008010848 */
[----:B------:R-:W-:Y:S01]  /*73c0*/  FFMA.FTZ R39, R47, UR33, -R72 ;  /* 0x000000212f277c23 */ /* 0x000fe20008010848 */
[----:B------:R-:W-:Y:S01]  /*73d0*/  FADD.FTZ R47, R9, R50 ;  /* 0x00000032092f7221 */ /* 0x000fe20000010000 */
[----:B------:R-:W0:Y:S01]  /*73e0*/  MUFU.EX2 R4, R4 ;  /* 0x0000000400047308 */ /* 0x000e220000000800 */
[--C-:B------:R-:W-:Y:S01]  /*73f0*/  FFMA.FTZ R26, R42, UR33, -R72.reuse ;  /* 0x000000212a1a7c23 */ /* 0x100fe20008010848 */
[--C-:B------:R-:W-:Y:S01]  /*7400*/  FFMA.FTZ R38, R51, UR33, -R72.reuse ;  /* 0x0000002133267c23 */ /* 0x100fe20008010848 */
[----:B------:R-:W-:Y:S01]  /*7410*/  FADD.FTZ R50, R12, R47 ;  /* 0x0000002f0c327221 */ /* 0x000fe20000010000 */
        /* <DEDUP_REMOVED lines=14> */
[----:B------:R-:W-:-:S06]  /*7500*/  FFMA.FTZ R59, R79, UR33, -R72 ;  /* 0x000000214f3b7c23 */ /* 0x000fcc0008010848 */
[----:B------:R-:W0:Y:S01]  /*7510*/  MUFU.EX2 R77, R77 ;  /* 0x0000004d004d7308 */ /* 0x000e220000000800 */
[----:B-1----:R-:W-:Y:S01]  /*7520*/  FADD.FTZ R2, R80, R3 ;  /* 0x0000000350027221 */ /* 0x002fe20000010000 */
[----:B------:R-:W-:Y:S01]  /*7530*/  FADD.FTZ R3, R13, R50 ;  /* 0x000000320d037221 */ /* 0x000fe20000010000 */
[----:B------:R-:W-:-:S05]  /*7540*/  FFMA.FTZ R50, R67, UR33, -R72 ;  /* 0x0000002143327c23 */ /* 0x000fca0008010848 */
        /* <DEDUP_REMOVED lines=15> */
[----:B------:R1:W-:Y:S01]  /*7640*/  MUFU.EX2 R35, R54 ;  /* 0x0000003600237308 */ /* 0x0003e20000000800 */
[----:B--2---:R-:W-:-:S07]  /*7650*/  FADD.FTZ R55, R26, R55 ;  /* 0x000000371a377221 */ /* 0x004fce0000010000 */
[----:B------:R-:W2:Y:S01]  /*7660*/  MUFU.EX2 R27, R27 ;  /* 0x0000001b001b7308 */ /* 0x000ea20000000800 */
[----:B-1----:R-:W-:-:S04]  /*7670*/  FADD.FTZ R54, R20, R3 ;  /* 0x0000000314367221 */ /* 0x002fc80000010000 */
[----:B------:R-:W-:-:S03]  /*7680*/  FADD.FTZ R3, R21, R54 ;  /* 0x0000003615037221 */ /* 0x000fc60000010000 */
[----:B------:R-:W1:Y:S01]  /*7690*/  MUFU.EX2 R39, R39 ;  /* 0x0000002700277308 */ /* 0x000e620000000800 */
[----:B------:R-:W-:-:S04]  /*76a0*/  FADD.FTZ R2, R24, R3 ;  /* 0x0000000318027221 */ /* 0x000fc80000010000 */
[----:B------:R-:W-:Y:S01]  /*76b0*/  FADD.FTZ R3, R25, R2 ;  /* 0x0000000219037221 */ /* 0x000fe20000010000 */
[----:B0-----:R-:W-:Y:S02]  /*76c0*/  FADD.FTZ R2, R42, R55 ;  /* 0x000000372a027221 */ /* 0x001fe40000010000 */
[----:B------:R-:W0:Y:S01]  /*76d0*/  MUFU.EX2 R30, R30 ;  /* 0x0000001e001e7308 */ /* 0x000e220000000800 */
[----:B------:R-:W-:Y:S01]  /*76e0*/  FADD.FTZ R54, R28, R3 ;  /* 0x000000031c367221 */ /* 0x000fe20000010000 */
[----:B--2---:R-:W-:-:S03]  /*76f0*/  FADD.FTZ R2, R27, R2 ;  /* 0x000000021b027221 */ /* 0x004fc60000010000 */
[----:B------:R-:W-:Y:S01]  /*7700*/  FADD.FTZ R3, R29, R54 ;  /* 0x000000361d037221 */ /* 0x000fe20000010000 */
[----:B------:R-:W-:Y:S02]  /*7710*/  FFMA.FTZ R54, R74, UR33, -R72 ;  /* 0x000000214a367c23 */ /* 0x000fe40008010848 */
        /* <DEDUP_REMOVED lines=10> */
[----:B------:R-:W-:Y:S01]  /*77c0*/  FADD.FTZ R58, R40, R3 ;  /* 0x00000003283a7221 */ /* 0x000fe20000010000 */
[----:B------:R-:W-:Y:S02]  /*77d0*/  FFMA.FTZ R55, R78, UR33, -R72 ;  /* 0x000000214e377c23 */ /* 0x000fe40008010848 */
[----:B------:R-:W-:Y:S01]  /*77e0*/  FADD.FTZ R2, R35, R2 ;  /* 0x0000000223027221 */ /* 0x000fe20000010000 */
[----:B------:R-:W-:Y:S02]  /*77f0*/  FADD.FTZ R67, R41, R58 ;  /* 0x0000003a29437221 */ /* 0x000fe40000010000 */
[----:B------:R-:W2:Y:S01]  /*7800*/  MUFU.EX2 R84, R84 ;  /* 0x0000005400547308 */ /* 0x000ea20000000800 */
[----:B-1----:R-:W-:-:S07]  /*7810*/  FADD.FTZ R2, R85, R2 ;  /* 0x0000000255027221 */ /* 0x002fce0000010000 */
[----:B------:R-:W1:Y:S01]  /*7820*/  MUFU.EX2 R46, R46 ;  /* 0x0000002e002e7308 */ /* 0x000e620000000800 */
[----:B0-----:R-:W-:Y:S01]  /*7830*/  FADD.FTZ R3, R43, R2 ;  /* 0x000000022b037221 */ /* 0x001fe20000010000 */
[----:B------:R-:W-:-:S06]  /*7840*/  FADD.FTZ R2, R44, R67 ;  /* 0x000000432c027221 */ /* 0x000fcc0000010000 */
[----:B------:R-:W0:Y:S01]  /*7850*/  MUFU.EX2 R81, R81 ;  /* 0x0000005100517308 */ /* 0x000e220000000800 */
[----:B--2---:R-:W-:-:S07]  /*7860*/  FADD.FTZ R3, R84, R3 ;  /* 0x0000000354037221 */ /* 0x004fce0000010000 */
[----:B------:R-:W2:Y:S01]  /*7870*/  MUFU.EX2 R47, R47 ;  /* 0x0000002f002f7308 */ /* 0x000ea20000000800 */
[----:B-1----:R-:W-:Y:S01]  /*7880*/  FADD.FTZ R58, R46, R3 ;  /* 0x000000032e3a7221 */ /* 0x002fe20000010000 */
[----:B------:R-:W-:-:S04]  /*7890*/  FADD.FTZ R3, R45, R2 ;  /* 0x000000022d037221 */ /* 0x000fc80000010000 */
[----:B------:R-:W-:Y:S02]  /*78a0*/  FADD.FTZ R66, R48, R3 ;  /* 0x0000000330427221 */ /* 0x000fe40000010000 */
[----:B------:R-:W1:Y:S01]  /*78b0*/  MUFU.EX2 R50, R50 ;  /* 0x0000003200327308 */ /* 0x000e620000000800 */
[----:B0-----:R-:W-:Y:S01]  /*78c0*/  FADD.FTZ R2, R81, R58 ;  /* 0x0000003a51027221 */ /* 0x001fe20000010000 */
[----:B------:R-:W-:Y:S01]  /*78d0*/  FADD.FTZ R67, R49, R66 ;  /* 0x0000004231437221 */ /* 0x000fe20000010000 */
[--C-:B------:R-:W-:Y:S01]  /*78e0*/  FFMA.FTZ R58, R82, UR33, -R72.reuse ;  /* 0x00000021523a7c23 */ /* 0x100fe20008010848 */
[--C-:B------:R-:W-:Y:S02]  /*78f0*/  FFMA.FTZ R66, R83, UR33, -R72.reuse ;  /* 0x0000002153427c23 */ /* 0x100fe40008010848 */
[----:B------:R-:W-:Y:S01]  /*7900*/  FADD.FTZ R70, R52, R67 ;  /* 0x0000004334467221 */ /* 0x000fe20000010000 */
[----:B------:R-:W-:Y:S01]  /*7910*/  FFMA.FTZ R67, R86, UR33, -R72 ;  /* 0x0000002156437c23 */ /* 0x000fe20008010848 */
[----:B------:R-:W0:Y:S01]  /*7920*/  MUFU.EX2 R51, R51 ;  /* 0x0000003300337308 */ /* 0x000e220000000800 */
[----:B--2---:R-:W-:-:S07]  /*7930*/  FADD.FTZ R3, R47, R2 ;  /* 0x000000022f037221 */ /* 0x004fce0000010000 */
[----:B------:R-:W2:Y:S01]  /*7940*/  MUFU.EX2 R63, R63 ;  /* 0x0000003f003f7308 */ /* 0x000ea20000000800 */
[----:B-1----:R-:W-:Y:S01]  /*7950*/  FADD.FTZ R2, R50, R3 ;  /* 0x0000000332027221 */ /* 0x002fe20000010000 */
[----:B------:R-:W-:Y:S01]  /*7960*/  FADD.FTZ R3, R53, R70 ;  /* 0x0000004635037221 */ /* 0x000fe20000010000 */
[----:B------:R-:W-:-:S05]  /*7970*/  FFMA.FTZ R70, R87, UR33, -R72 ;  /* 0x0000002157467c23 */ /* 0x000fca0008010848 */
        /* <DEDUP_REMOVED lines=36> */
.L_x_11109:
        /* <DEDUP_REMOVED lines=26> */
[-C--:B------:R-:W-:Y:S01]  /*7d60*/  FMUL.FTZ R97, R97, R5.reuse ;  /* 0x0000000561617220 */ /* 0x080fe20000410000 */
[----:B------:R-:W-:Y:S01]  /*7d70*/  F2FP.F16.F32.PACK_AB R40, R41, R40 ;  /* 0x000000282928723e */ /* 0x000fe200000000ff */
[----:B------:R0:W-:Y:S01]  /*7d80*/  STSM.16.M88.4 [R19], R24 ;  /* 0x0000001813007844 */ /* 0x0001e20000000200 */
        /* <DEDUP_REMOVED lines=19> */
[----:B------:R0:W-:Y:S01]  /*7ec0*/  STSM.16.M88.4 [R17+0x27800], R40 ;  /* 0x0278002811007844 */ /* 0x0001e20000000200 */
        /* <DEDUP_REMOVED lines=57> */
.L_x_11091:
        /* <DEDUP_REMOVED lines=24> */
.L_x_11112:
[----:B------:R-:W-:Y:S02]  /*83e0*/  ULDC UR15, c[0x0][0x9e4] ;  /* 0x00027900000f7ab9 */ /* 0x000fe40000000800 */
[----:B------:R-:W-:-:S11]  /*83f0*/  UISETP.NE.AND UP0, UPT, UR15, 0x1, UPT ;  /* 0x000000010f00788c */ /* 0x000fd6000bf05270 */
[----:B------:R-:W-:Y:S02]  /*8400*/  @UP0 ULDC.64 UR6, c[0x0][0x9e8] ;  /* 0x00027a0000060ab9 */ /* 0x000fe40000000a00 */
[----:B------:R-:W-:-:S04]  /*8410*/  UIMAD.WIDE.U32 UR10, UR14, UR6, URZ ;  /* 0x000000060e0a72a5 */ /* 0x000fc8000f8e003f */
[----:B------:R-:W-:-:S12]  /*8420*/  @UP0 USHF.R.U32.HI UR14, URZ, UR7, UR11 ;  /* 0x000000073f0e0299 */ /* 0x000fd8000801160b */
.L_x_11113:
[----:B------:R-:W-:-:S04]  /*8430*/  UIMAD UR14, UR14, UR15, URZ ;  /* 0x0000000f0e0e72a4 */ /* 0x000fc8000f8e023f */
[----:B------:R-:W-:-:S04]  /*8440*/  UISETP.LT.AND UP0, UPT, UR35, UR14, UPT ;  /* 0x0000000e2300728c */ /* 0x000fc8000bf01270 */
[----:B------:R-:W-:-:S12]  /*8450*/  USEL UR35, UR35, UR14, !UP0 ;  /* 0x0000000e23237287 */ /* 0x000fd8000c000000 */
.L_x_11111:
        /* <DEDUP_REMOVED lines=8> */
[----:B--2---:R-:W-:Y:S01]  /*84e0*/  IMAD.MOV.U32 R8, RZ, RZ, R7 ;  /* 0x000000ffff087224 */ /* 0x004fe200078e0007 */
[----:B------:R-:W-:Y:S01]  /*84f0*/  UMOV UR28, UR48 ;  /* 0x00000030001c7c82 */ /* 0x000fe20008000000 */
[----:B------:R-:W-:Y:S01]  /*8500*/  IMAD.MOV.U32 R5, RZ, RZ, R0 ;  /* 0x000000ffff057224 */ /* 0x000fe200078e0000 */
[----:B------:R-:W-:Y:S01]  /*8510*/  UMOV UR35, UR47 ;  /* 0x0000002f00237c82 */ /* 0x000fe20008000000 */
[----:B------:R-:W-:Y:S01]  /*8520*/  IMAD.MOV.U32 R4, RZ, RZ, R6 ;  /* 0x000000ffff047224 */ /* 0x000fe200078e0006 */
[----:B------:R-:W-:-:S06]  /*8530*/  ULDC UR33, c[0x0][0x988] ;  /* 0x0002620000217ab9 */ /* 0x000fcc0000000800 */
.L_x_11125:
[----:B------:R-:W-:Y:S01]  /*8540*/  ISETP.NE.AND P2, PT, RZ, UR45, PT ;  /* 0x0000002dff007c0c */ /* 0x000fe2000bf45270 */
[----:B------:R-:W-:-:S04]  /*8550*/  UISETP.NE.AND UP0, UPT, UR35, 0x1, UPT ;  /* 0x000000012300788c */ /* 0x000fc8000bf05270 */
[----:B------:R-:W-:-:S04]  /*8560*/  USEL UR48, URZ, 0x1, UP0 ;  /* 0x000000013f307887 */ /* 0x000fc80008000000 */
[----:B------:R-:W-:-:S04]  /*8570*/  ULOP3.LUT UR48, UR28, UR48, URZ, 0x3c, !UPT ;  /* 0x000000301c307292 */ /* 0x000fc8000f8e3c3f */
[----:B------:R-:W-:Y:S08]  /*8580*/  @P2 BRA `(.L_x_11115) ;  /* 0x0000000000382947 */ /* 0x000ff00003800000 */
[----:B------:R-:W-:Y:S05]  /*8590*/  @!P0 BRA `(.L_x_11116) ;  /* 0x0000000000048947 */ /* 0x000fea0003800000 */
[----:B------:R-:W-:Y:S01]  /*85a0*/  BPT.TRAP 0x1 ;  /* 0x000000040000795c */ /* 0x000fe20000300000 */
.L_x_11116:
        /* <DEDUP_REMOVED lines=9> */
.L_x_11117:
[----:B-1----:R-:W-:Y:S05]  /*8640*/  @P1 BRA `(.L_x_11115) ;  /* 0x0000000000081947 */ /* 0x002fea0003800000 */
[----:B------:R-:W1:Y:S02]  /*8650*/  SYNCS.PHASECHK.TRANS64.TRYWAIT P1, [UR6+0x2d830], R0 ;  /* 0x02d83000ff0075a7 */ /* 0x000e640008020146 */
[----:B-1----:R-:W-:Y:S05]  /*8660*/  @!P1 BRA `(.L_x_11118) ;  /* 0x000000d000fc9947 */ /* 0x002fea0003800000 */
.L_x_11115:
        /* <DEDUP_REMOVED lines=40> */
.L_x_11120:
[----:B------:R-:W-:Y:S01]  /*88f0*/  ULEA UR6, UR35, UR41, 0x3 ;  /* 0x0000002923067291 */ /* 0x000fe2000f8e183f */
[----:B------:R-:W-:-:S05]  /*8900*/  IMAD.U32 R0, RZ, RZ, UR28 ;  /* 0x0000001cff007e24 */ /* 0x000fca000f8e00ff */
[----:B------:R-:W-:-:S04]  /*8910*/  SHF.L.U32 R0, R0, 0x1f, RZ ;  /* 0x0000001f00007819 */ /* 0x000fc800000006ff */
[----:B------:R0:W1:Y:S01]  /*8920*/  SYNCS.PHASECHK.TRANS64.TRYWAIT P1, [UR6+0x2d850], R0 ;  /* 0x02d85000ff0075a7 */ /* 0x0000620008020146 */
[----:B------:R-:W-:Y:S05]  /*8930*/  @!P0 BRA `(.L_x_11121) ;  /* 0x0000000000048947 */ /* 0x000fea0003800000 */
[----:B------:R-:W-:Y:S01]  /*8940*/  BPT.TRAP 0x1 ;  /* 0x000000040000795c */ /* 0x000fe20000300000 */
.L_x_11121:
[----:B-1----:R-:W-:Y:S05]  /*8950*/  @P1 BRA `(.L_x_11119) ;  /* 0x0000000000081947 */ /* 0x002fea0003800000 */
[----:B------:R-:W1:Y:S02]  /*8960*/  SYNCS.PHASECHK.TRANS64.TRYWAIT P1, [UR6+0x2d850], R0 ;  /* 0x02d85000ff0075a7 */ /* 0x000e640008020146 */
[----:B-1----:R-:W-:Y:S05]  /*8970*/  @!P1 BRA `(.L_x_11122) ;  /* 0x000000d000509947 */ /* 0x002fea0003800000 */
.L_x_11119:
[----:B------:R-:W-:Y:S01]  /*8980*/  UIADD3 UR6, UR41, 0x400, URZ ;  /* 0x0000040029067890 */ /* 0x000fe2000fffe03f */
[----:B------:R-:W-:Y:S01]  /*8990*/  WARPGROUP.ARRIVE ;  /* 0x00000000000079c5 */ /* 0x000fe20000000000 */
[----:B------:R-:W-:Y:S01]  /*89a0*/  UMOV UR29, 0x40000040 ;  /* 0x40000040001d7882 */ /* 0x000fe20000000000 */
[----:B------:R-:W-:Y:S01]  /*89b0*/  UMOV UR31, 0x80000020 ;  /* 0x80000020001f7882 */ /* 0x000fe20000000000 */
[----:B------:R-:W-:-:S03]  /*89c0*/  USHF.R.U32.HI UR6, URZ, 0x4, UR6 ;  /* 0x000000043f067899 */ /* 0x000fc60008011606 */
[----:B-1----:R-:W1:Y:S01]  /*89d0*/  S2R R7, SR_TID.X ;  /* 0x0000000000077919 */ /* 0x002e620000002100 */
        /* <DEDUP_REMOVED lines=64> */
.L_x_11123:
        /* <DEDUP_REMOVED lines=151> */
[----:B------:R-:W-:-:S03]  /*9750*/  FFMA.FTZ R70, R87, UR33, -R8 ;  /* 0x0000002157467c23 */ /* 0x000fc60008010808 */
[----:B------:R-:W1:Y:S01]  /*9760*/  MUFU.EX2 R11, R11 ;  /* 0x0000000b000b7308 */ /* 0x000e620000000800 */
[----:B0-----:R-:W-:-:S07]  /*9770*/  FADD.FTZ R46, R10, R3 ;  /* 0x000000030a2e7221 */ /* 0x001fce0000010000 */
[----:B------:R-:W0:Y:S01]  /*9780*/  MUFU.EX2 R27, R27 ;  /* 0x0000001b001b7308 */ /* 0x000e220000000800 */
[----:B--2---:R-:W-:-:S07]  /*9790*/  FADD.FTZ R2, R139, R2 ;  /* 0x000000028b027221 */ /* 0x004fce0000010000 */
[----:B------:R-:W2:Y:S01]  /*97a0*/  MUFU.EX2 R85, R85 ;  /* 0x0000005500557308 */ /* 0x000ea20000000800 */
[----:B-1----:R-:W-:-:S04]  /*97b0*/  FADD.FTZ R3, R11, R46 ;  /* 0x0000002e0b037221 */ /* 0x002fc80000010000 */
[----:B------:R-:W-:-:S03]  /*97c0*/  FADD.FTZ R46, R12, R3 ;  /* 0x000000030c2e7221 */ /* 0x000fc60000010000 */
        /* <DEDUP_REMOVED lines=34> */
[----:B------:R-:W-:-:S06]  /*99f0*/  FFMA.FTZ R51, R74, UR33, -R8 ;  /* 0x000000214a337c23 */ /* 0x000fcc0008010808 */
        /* <DEDUP_REMOVED lines=84> */
.L_x_11124:
        /* <DEDUP_REMOVED lines=30> */
[----:B------:R-:W-:Y:S01]  /*a120*/  STSM.16.M88.4 [R19], R44 ;  /* 0x0000002c13007844 */ /* 0x000fe20000000200 */
        /* <DEDUP_REMOVED lines=12> */
[----:B0-----:R-:W-:Y:S01]  /*a1f0*/  F2FP.F16.F32.PACK_AB R14, R64, R61 ;  /* 0x0000003d400e723e */ /* 0x001fe200000000ff */
[----:B------:R-:W-:Y:S01]  /*a200*/  FMUL.FTZ R115, R115, R5 ;  /* 0x0000000573737220 */ /* 0x000fe20000410000 */
[----:B------:R-:W-:Y:S01]  /*a210*/  F2FP.F16.F32.PACK_AB R8, R52, R49 ;  /* 0x000000313408723e */ /* 0x000fe200000000ff */
[----:B------:R-:W-:Y:S01]  /*a220*/  STSM.16.M88.4 [R17+0x27800], R28 ;  /* 0x0278001c11007844 */ /* 0x000fe20000000200 */
        /* <DEDUP_REMOVED lines=22> */
[----:B------:R-:W-:Y:S01]  /*a390*/  FMUL.FTZ R135, R135, R5 ;  /* 0x0000000587877220 */ /* 0x000fe20000410000 */
[----:B------:R1:W-:Y:S01]  /*a3a0*/  STSM.16.M88.4 [R18+0x6000], R64 ;  /* 0x0060004012007844 */ /* 0x0003e20000000200 */
[-C--:B------:R-:W-:Y:S01]  /*a3b0*/  FMUL.FTZ R88, R88, R6.reuse ;  /* 0x0000000658587220 */ /* 0x080fe20000410000 */
[-C--:B------:R-:W-:Y:S01]  /*a3c0*/  FMUL.FTZ R89, R89, R6.reuse ;  /* 0x0000000659597220 */ /* 0x080fe20000410000 */
[-C--:B------:R-:W-:Y:S01]  /*a3d0*/  FMUL.FTZ R92, R92, R6.reuse ;  /* 0x000000065c5c7220 */ /* 0x080fe20000410000 */
[----:B------:R-:W-:Y:S01]  /*a3e0*/  @!PT LDS RZ, [RZ] ;  /* 0x00000000fffff984 */ /* 0x000fe20000000800 */
[----:B------:R-:W-:Y:S01]  /*a3f0*/  @!PT LDS RZ, [RZ] ;  /* 0x00000000fffff984 */ /* 0x000fe20000000800 */
[----:B------:R-:W-:Y:S01]  /*a400*/  @!PT LDS RZ, [RZ] ;  /* 0x00000000fffff984 */ /* 0x000fe20000000800 */
[----:B------:R-:W-:Y:S01]  /*a410*/  @!PT LDS RZ, [RZ] ;  /* 0x00000000fffff984 */ /* 0x000fe20000000800 */
[----:B------:R2:W-:Y:S06]  /*a420*/  MEMBAR.ALL.CTA ;  /* 0x0000000000007992 */ /* 0x0005ec0000008000 */
[----:B--2---:R-:W2:Y:S01]  /*a430*/  FENCE.VIEW.ASYNC.S ;  /* 0x00000000000073c6 */ /* 0x004ea20000000000 */
        /* <DEDUP_REMOVED lines=22> */
[----:B0-----:R-:W-:Y:S02]  /*a5a0*/  IMAD.MOV.U32 R8, RZ, RZ, R7 ;  /* 0x000000ffff087224 */ /* 0x001fe400078e0007 */
[----:B------:R-:W-:Y:S01]  /*a5b0*/  IMAD.MOV.U32 R5, RZ, RZ, R0 ;  /* 0x000000ffff057224 */ /* 0x000fe200078e0000 */
[----:B--2---:R-:W-:Y:S01]  /*a5c0*/  NOP ;  /* 0x0000000000007918 */ /* 0x004fe20000000000 */
[----:B-1----:R-:W-:Y:S05]  /*a5d0*/  @P1 BRA `(.L_x_11125) ;  /* 0xffffffdc00d81947 */ /* 0x002fea000383ffff */
[----:B------:R-:W-:-:S07]  /*a5e0*/  IMAD.MOV.U32 R6, RZ, RZ, R4 ;  /* 0x000000ffff067224 */ /* 0x000fce00078e0004 */
.L_x_11114:
        /* <DEDUP_REMOVED lines=10> */
.L_x_11145:
[----:B------:R-:W-:Y:S01]  /*a690*/  ISETP.NE.AND P2, PT, RZ, UR45, PT ;  /* 0x0000002dff007c0c */ /* 0x000fe2000bf45270 */
[----:B------:R-:W-:-:S04]  /*a6a0*/  UISETP.NE.AND UP0, UPT, UR56, 0x1, UPT ;  /* 0x000000013800788c */ /* 0x000fc8000bf05270 */
[----:B------:R-:W-:-:S04]  /*a6b0*/  USEL UR48, URZ, 0x1, UP0 ;  /* 0x000000013f307887 */ /* 0x000fc80008000000 */
[----:B------:R-:W-:-:S04]  /*a6c0*/  ULOP3.LUT UR48, UR28, UR48, URZ, 0x3c, !UPT ;  /* 0x000000301c307292 */ /* 0x000fc8000f8e3c3f */
[----:B------:R-:W-:Y:S08]  /*a6d0*/  @P2 BRA `(.L_x_11127) ;  /* 0x0000000000382947 */ /* 0x000ff00003800000 */
[----:B------:R-:W-:Y:S05]  /*a6e0*/  @!P0 BRA `(.L_x_11128) ;  /* 0x0000000000048947 */ /* 0x000fea0003800000 */
[----:B------:R-:W-:Y:S01]  /*a6f0*/  BPT.TRAP 0x1 ;  /* 0x000000040000795c */ /* 0x000fe20000300000 */
.L_x_11128:
        /* <DEDUP_REMOVED lines=9> */
.L_x_11129:
[----:B-1----:R-:W-:Y:S05]  /*a790*/  @P1 BRA `(.L_x_11127) ;  /* 0x0000000000081947 */ /* 0x002fea0003800000 */
[----:B------:R-:W1:Y:S02]  /*a7a0*/  SYNCS.PHASECHK.TRANS64.TRYWAIT P1, [UR6+0x2d830], R0 ;  /* 0x02d83000ff0075a7 */ /* 0x000e640008020146 */
[----:B-1----:R-:W-:Y:S05]  /*a7b0*/  @!P1 BRA `(.L_x_11130) ;  /* 0x000000b000d89947 */ /* 0x002fea0003800000 */
.L_x_11127:
        /* <DEDUP_REMOVED lines=40> */
.L_x_11132:
[----:B------:R-:W-:Y:S01]  /*aa40*/  ULEA UR6, UR56, UR41, 0x3 ;  /* 0x0000002938067291 */ /* 0x000fe2000f8e183f */
[----:B------:R-:W-:-:S05]  /*aa50*/  IMAD.U32 R0, RZ, RZ, UR28 ;  /* 0x0000001cff007e24 */ /* 0x000fca000f8e00ff */
[----:B------:R-:W-:-:S04]  /*aa60*/  SHF.L.U32 R0, R0, 0x1f, RZ ;  /* 0x0000001f00007819 */ /* 0x000fc800000006ff */
[----:B------:R0:W1:Y:S01]  /*aa70*/  SYNCS.PHASECHK.TRANS64.TRYWAIT P1, [UR6+0x2d850], R0 ;  /* 0x02d85000ff0075a7 */ /* 0x0000620008020146 */
[----:B------:R-:W-:Y:S05]  /*aa80*/  @!P0 BRA `(.L_x_11133) ;  /* 0x0000000000048947 */ /* 0x000fea0003800000 */
[----:B------:R-:W-:Y:S01]  /*aa90*/  BPT.TRAP 0x1 ;  /* 0x000000040000795c */ /* 0x000fe20000300000 */
.L_x_11133:
[----:B-1----:R-:W-:Y:S05]  /*aaa0*/  @P1 BRA `(.L_x_11131) ;  /* 0x0000000000081947 */ /* 0x002fea0003800000 */
[----:B------:R-:W1:Y:S02]  /*aab0*/  SYNCS.PHASECHK.TRANS64.TRYWAIT P1, [UR6+0x2d850], R0 ;  /* 0x02d85000ff0075a7 */ /* 0x000e640008020146 */
[----:B-1----:R-:W-:Y:S05]  /*aac0*/  @!P1 BRA `(.L_x_11134) ;  /* 0x000000b0002c9947 */ /* 0x002fea0003800000 */
.L_x_11131:
        /* <DEDUP_REMOVED lines=70> */
.L_x_11135:
        /* <DEDUP_REMOVED lines=39> */
.L_x_11138:
[----:B------:R-:W-:-:S05]  /*b1a0*/  IMAD.U32 R14, RZ, RZ, UR34 ;  /* 0x00000022ff0e7e24 */ /* 0x000fca000f8e00ff */
[----:B------:R-:W-:-:S13]  /*b1b0*/  ISETP.NE.AND P1, PT, R14, 0x1, PT ;  /* 0x000000010e00780c */ /* 0x000fda0003f25270 */
[----:B------:R-:W0:Y:S02]  /*b1c0*/  @P1 LDC.64 R12, c[0x0][0x9e8] ;  /* 0x00027a00ff0c1b82 */ /* 0x000e240000000a00 */
[----:B0-----:R-:W-:-:S05]  /*b1d0*/  @P1 IMAD.HI.U32 R12, R15, R12, RZ ;  /* 0x0000000c0f0c1227 */ /* 0x001fca00078e00ff */
[----:B------:R-:W-:-:S07]  /*b1e0*/  @P1 SHF.R.U32.HI R15, RZ, R13, R12 ;  /* 0x0000000dff0f1219 */ /* 0x000fce000001160c */
.L_x_11139:
[----:B------:R-:W-:Y:S05]  /*b1f0*/  BSYNC B0 ;  /* 0x0000000000007941 */ /* 0x000fea0003800000 */
.L_x_11137:
[----:B------:R-:W-:-:S04]  /*b200*/  IMAD R15, R15, R14, -R0 ;  /* 0x0000000e0f0f7224 */ /* 0x000fc800078e0a00 */
[----:B------:R-:W-:-:S05]  /*b210*/  IMAD R15, R16, -0x2, R15 ;  /* 0xfffffffe100f7824 */ /* 0x000fca00078e020f */
[----:B------:R-:W-:Y:S02]  /*b220*/  VIADDMNMX R9, R15, R14, R9, PT ;  /* 0x0000000e0f097246 */ /* 0x000fe40003800109 */
[----:B------:R-:W-:-:S07]  /*b230*/  VIMNMX R8, R8, R15, !PT ;  /* 0x0000000f08087248 */ /* 0x000fce0007fe0100 */
.L_x_11136:
        /* <DEDUP_REMOVED lines=116> */
.L_x_11142:
[----:B------:R-:W-:-:S05]  /*b980*/  IMAD.U32 R12, RZ, RZ, UR34 ;  /* 0x00000022ff0c7e24 */ /* 0x000fca000f8e00ff */
[----:B------:R-:W-:-:S13]  /*b990*/  ISETP.NE.AND P2, PT, R12, 0x1, PT ;  /* 0x000000010c00780c */ /* 0x000fda0003f45270 */
[----:B------:R-:W0:Y:S02]  /*b9a0*/  @P2 LDC.64 R8, c[0x0][0x9e8] ;  /* 0x00027a00ff082b82 */ /* 0x000e240000000a00 */
[----:B0-----:R-:W-:-:S05]  /*b9b0*/  @P2 IMAD.HI.U32 R8, R7, R8, RZ ;  /* 0x0000000807082227 */ /* 0x001fca00078e00ff */
[----:B------:R-:W-:-:S07]  /*b9c0*/  @P2 SHF.R.U32.HI R7, RZ, R9, R8 ;  /* 0x00000009ff072219 */ /* 0x000fce0000011608 */
.L_x_11143:
[----:B------:R-:W-:Y:S05]  /*b9d0*/  BSYNC B0 ;  /* 0x0000000000007941 */ /* 0x000fea0003800000 */
.L_x_11141:
[----:B------:R-:W-:-:S04]  /*b9e0*/  IMAD R7, R7, R12, -R0 ;  /* 0x0000000c07077224 */ /* 0x000fc800078e0a00 */
[----:B------:R-:W-:-:S05]  /*b9f0*/  IMAD R7, R16, -0x2, R7 ;  /* 0xfffffffe10077824 */ /* 0x000fca00078e0207 */
[----:B------:R-:W-:Y:S02]  /*ba00*/  VIADDMNMX R11, R7, R12, R11, PT ;  /* 0x0000000c070b7246 */ /* 0x000fe4000380010b */
[----:B------:R-:W-:-:S07]  /*ba10*/  VIMNMX R10, R10, R7, !PT ;  /* 0x000000070a0a7248 */ /* 0x000fce0007fe0100 */
.L_x_11140:
        /* <DEDUP_REMOVED lines=376> */
.L_x_11144:
        /* <DEDUP_REMOVED lines=106> */
.L_x_11126:
[----:B------:R-:W-:Y:S06]  /*d840*/  BAR.ARV 0x8, 0x200 ;  /* 0x0208000000007b1d */ /* 0x000fec0000002000 */
[----:B------:R-:W-:Y:S05]  /*d850*/  @!P0 BRA `(.L_x_11146) ;  /* 0x0000000000048947 */ /* 0x000fea0003800000 */
[----:B------:R-:W-:Y:S01]  /*d860*/  BPT.TRAP 0x1 ;  /* 0x000000040000795c */ /* 0x000fe20000300000 */
.L_x_11146:
[----:B------:R-:W-:Y:S01]  /*d870*/  ULEA UR8, UR47, UR41, 0x3 ;  /* 0x000000292f087291 */ /* 0x000fe2000f8e183f */
[----:B------:R-:W-:-:S05]  /*d880*/  IMAD.U32 R4, RZ, RZ, UR48 ;  /* 0x00000030ff047e24 */ /* 0x000fca000f8e00ff */
[----:B------:R-:W-:-:S04]  /*d890*/  SHF.L.U32 R4, R4, 0x1f, RZ ;  /* 0x0000001f04047819 */ /* 0x000fc800000006ff */
[----:B------:R0:W1:Y:S01]  /*d8a0*/  SYNCS.PHASECHK.TRANS64.TRYWAIT P1, [UR8+0x2d850], R4 ;  /* 0x02d85004ff0075a7 */ /* 0x0000620008020148 */
[----:B------:R-:W-:Y:S05]  /*d8b0*/  @!P0 BRA `(.L_x_11147) ;  /* 0x0000000000048947 */ /* 0x000fea0003800000 */
[----:B------:R-:W-:Y:S01]  /*d8c0*/  BPT.TRAP 0x1 ;  /* 0x000000040000795c */ /* 0x000fe20000300000 */
.L_x_11147:
[----:B-1----:R-:W-:Y:S05]  /*d8d0*/  @P1 BRA `(.L_x_11148) ;  /* 0x0000000000081947 */ /* 0x002fea0003800000 */
[----:B------:R-:W1:Y:S02]  /*d8e0*/  SYNCS.PHASECHK.TRANS64.TRYWAIT P1, [UR8+0x2d850], R4 ;  /* 0x02d85004ff0075a7 */ /* 0x000e640008020148 */
[----:B-1----:R-:W-:Y:S05]  /*d8f0*/  @!P1 BRA `(.L_x_11149) ;  /* 0x0000008000b89947 */ /* 0x002fea0003800000 */
.L_x_11148:
[----:B------:R-:W-:Y:S01]  /*d900*/  UIADD3 UR41, UR41, 0x400, URZ ;  /* 0x0000040029297890 */ /* 0x000fe2000fffe03f */
[----:B------:R-:W-:Y:S01]  /*d910*/  WARPGROUP.ARRIVE ;  /* 0x00000000000079c5 */ /* 0x000fe20000000000 */
[----:B------:R-:W-:Y:S01]  /*d920*/  ULOP3.LUT UR44, UR44, 0x10000, URZ, 0xfc, !UPT ;  /* 0x000100002c2c7892 */ /* 0x000fe2000f8efc3f */
[----:B01----:R-:W0:Y:S01]  /*d930*/  SHFL.BFLY PT, R4, R3, 0x2, 0x1f ;  /* 0x0c401f0003047f89 */ /* 0x003e2200000e0000 */
[----:B------:R-:W-:Y:S01]  /*d940*/  USHF.R.U32.HI UR41, URZ, 0x4, UR41 ;  /* 0x000000043f297899 */ /* 0x000fe20008011629 */
[----:B--2---:R-:W-:Y:S01]  /*d950*/  IMAD.MOV.U32 R10, RZ, RZ, RZ ;  /* 0x000000ffff0a7224 */ /* 0x004fe200078e00ff */
[----:B------:R-:W-:Y:S01]  /*d960*/  UMOV UR5, 0x40000040 ;  /* 0x4000004000057882 */ /* 0x000fe20000000000 */
[----:B------:R-:W-:Y:S01]  /*d970*/  UMOV UR7, 0x80000020 ;  /* 0x8000002000077882 */ /* 0x000fe20000000000 */
[----:B------:R-:W-:Y:S01]  /*d980*/  ULOP3.LUT UR41, UR41, 0x3fff, URZ, 0xc0, !UPT ;  /* 0x00003fff29297892 */ /* 0x000fe2000f8ec03f */
[----:B------:R-:W1:Y:S01]  /*d990*/  SHFL.BFLY PT, R5, R2, 0x2, 0x1f ;  /* 0x0c401f0002057f89 */ /* 0x000e6200000e0000 */
[----:B------:R-:W-:Y:S01]  /*d9a0*/  UMOV UR4, UR44 ;  /* 0x0000002c00047c82 */ /* 0x000fe20008000000 */
[----:B------:R-:W-:Y:S01]  /*d9b0*/  IMAD.U32 R15, RZ, RZ, UR33 ;  /* 0x00000021ff0f7e24 */ /* 0x000fe2000f8e00ff */
[----:B------:R-:W-:-:S04]  /*d9c0*/  ULOP3.LUT UR9, UR41, 0x2000000, URZ, 0xfc, !UPT ;  /* 0x0200000029097892 */ /* 0x000fc8000f8efc3f */
[----:B------:R-:W-:-:S07]  /*d9d0*/  UIMAD UR9, UR47, 0x600, UR9 ;  /* 0x000006002f0978a4 */ /* 0x000fce000f8e0209 */
[----:B------:R-:W-:Y:S02]  /*d9e0*/  UMOV UR6, UR9 ;  /* 0x0000000900067c82 */ /* 0x000fe40008000000 */
[----:B------:R-:W-:Y:S01]  /*d9f0*/  HGMMA.64x96x16.F32 R88, gdesc[UR4].tnspB, R88, gsb0 ;  /* 0x41600000045879f0 */ /* 0x000fe20008000858 */
[----:B------:R-:W-:Y:S01]  /*da00*/  UIADD3 UR4, UR44, 0x2, URZ ;  /* 0x000000022c047890 */ /* 0x000fe2000fffe03f */
[----:B0-----:R-:W-:Y:S01]  /*da10*/  FADD.FTZ R4, R4, R3 ;  /* 0x0000000304047221 */ /* 0x001fe20000010000 */
[----:B------:R-:W-:Y:S01]  /*da20*/  UIADD3 UR6, UR9, 0x40, URZ ;  /* 0x0000004009067890 */ /* 0x000fe2000fffe03f */
[----:B------:R-:W-:Y:S01]  /*da30*/  IMAD.MOV.U32 R3, RZ, RZ, -0x800000 ;  /* 0xff800000ff037424 */ /* 0x000fe200078e00ff */
[----:B------:R-:W-:Y:S01]  /*da40*/  UMOV UR5, 0x40000040 ;  /* 0x4000004000057882 */ /* 0x000fe20000000000 */
[----:B------:R-:W-:Y:S01]  /*da50*/  UMOV UR7, 0x80000020 ;  /* 0x8000002000077882 */ /* 0x000fe20000000000 */
[----:B-1----:R-:W-:Y:S01]  /*da60*/  FADD.FTZ R6, R5, R2 ;  /* 0x0000000205067221 */ /* 0x002fe20000010000 */
[----:B------:R-:W-:Y:S01]  /*da70*/  IMAD.MOV.U32 R2, RZ, RZ, -0x800000 ;  /* 0xff800000ff027424 */ /* 0x000fe200078e00ff */
[----:B------:R-:W0:Y:S04]  /*da80*/  SHFL.BFLY PT, R5, R4, 0x1, 0x1f ;  /* 0x0c201f0004057f89 */ /* 0x000e2800000e0000 */
[----:B------:R-:W1:Y:S01]  /*da90*/  SHFL.BFLY PT, R9, R6, 0x1, 0x1f ;  /* 0x0c201f0006097f89 */ /* 0x000e6200000e0000 */
[----:B0-----:R-:W-:Y:S01]  /*daa0*/  FADD.FTZ R12, R4, R5 ;  /* 0x00000005040c7221 */ /* 0x001fe20000010000 */
[----:B------:R-:W-:-:S02]  /*dab0*/  IMAD.MOV.U32 R5, RZ, RZ, RZ ;  /* 0x000000ffff057224 */ /* 0x000fc400078e00ff */
        /* <DEDUP_REMOVED lines=62> */
.L_x_11150:
        /* <DEDUP_REMOVED lines=10> */
[----:B------:R-:W-:Y:S01]  /*df40*/  USEL UR4, URZ, 0x1, UP0 ;  /* 0x000000013f047887 */ /* 0x000fe20008000000 */
        /* <DEDUP_REMOVED lines=47> */
.L_x_11072:
        /* <DEDUP_REMOVED lines=11> */
[----:B------:R-:W0:Y:S08]  /*e2f0*/  S2UR UR4, SR_SWINHI ;  /* 0x00000000000479c3 */ /* 0x000e300000002f00 */
[----:B------:R-:W-:Y:S01]  /*e300*/  BAR.SYNC.DEFER_BLOCKING 0x1, 0x180 ;  /* 0x0046000000007b1d */ /* 0x000fe20000010000 */
[----:B------:R-:W-:Y:S02]  /*e310*/  F2FP.F16.F32.PACK_AB R6, R93, R92 ;  /* 0x0000005c5d06723e */ /* 0x000fe400000000ff */
[----:B------:R-:W-:-:S02]  /*e320*/  F2FP.F16.F32.PACK_AB R26, R125, R26 ;  /* 0x0000001a7d1a723e */ /* 0x000fc400000000ff */
[----:B------:R-:W-:-:S03]  /*e330*/  F2FP.F16.F32.PACK_AB R27, R27, R126 ;  /* 0x0000007e1b1b723e */ /* 0x000fc600000000ff */
[----:B------:R-:W1:Y:S01]  /*e340*/  LDC R41, c[0x0][0xbe8] ;  /* 0x0002fa00ff297b82 */ /* 0x000e620000000800 */
[----:B------:R-:W-:Y:S01]  /*e350*/  UMOV UR8, UR41 ;  /* 0x0000002900087c82 */ /* 0x000fe20008000000 */
[----:B0-----:R-:W-:Y:S01]  /*e360*/  UMOV UR9, UR4 ;  /* 0x0000000400097c82 */ /* 0x001fe20008000000 */
[----:B------:R-:W-:Y:S02]  /*e370*/  IMAD.U32 R20, RZ, RZ, UR8 ;  /* 0x00000008ff147e24 */ /* 0x000fe4000f8e00ff */
[----:B------:R-:W-:Y:S01]  /*e380*/  IMAD.U32 R21, RZ, RZ, UR9 ;  /* 0x00000009ff157e24 */ /* 0x000fe2000f8e00ff */
[----:B------:R-:W-:Y:S02]  /*e390*/  ULDC.64 UR8, c[0x0][0xc00] ;  /* 0x0003000000087ab9 */ /* 0x000fe40000000a00 */
[----:B------:R-:W-:Y:S01]  /*e3a0*/  UISETP.NE.U32.AND UP0, UPT, UR8, URZ, UPT ;  /* 0x0000003f0800728c */ /* 0x000fe2000bf05070 */
[----:B------:R-:W-:-:S03]  /*e3b0*/  IMAD.WIDE R4, R147, 0x2, R20 ;  /* 0x0000000293047825 */ /* 0x000fc600078e0214 */
[----:B------:R-:W-:Y:S01]  /*e3c0*/  UISETP.NE.AND.EX UP0, UPT, UR9, URZ, UPT, UP0 ;  /* 0x0000003f0900728c */ /* 0x000fe2000bf05300 */
[C---:B------:R-:W-:Y:S02]  /*e3d0*/  LOP3.LUT R7, R4.reuse, 0x180, RZ, 0xc0, !PT ;  /* 0x0000018004077812 */ /* 0x040fe400078ec0ff */
[----:B------:R-:W-:Y:S01]  /*e3e0*/  ULDC.64 UR8, c[0x0][0xc00] ;  /* 0x0003000000087ab9 */ /* 0x000fe20000000a00 */
[C---:B------:R-:W-:Y:S01]  /*e3f0*/  IADD3 R9, P0, R4.reuse, 0x6020, RZ ;  /* 0x0000602004097810 */ /* 0x040fe20007f1e0ff */
[----:B------:R-:W-:Y:S01]  /*e400*/  UIMAD.WIDE UR8, UR39, 0x4, UR8 ;  /* 0x00000004270878a5 */ /* 0x000fe2000f8e0208 */
[----:B------:R-:W-:Y:S02]  /*e410*/  SHF.R.U64 R7, R7, 0x3, RZ ;  /* 0x0000000307077819 */ /* 0x000fe400000012ff */
[C---:B------:R-:W-:Y:S02]  /*e420*/  IADD3 R11, P1, R4.reuse, 0x6000, RZ ;  /* 0x00006000040b7810 */ /* 0x040fe40007f3e0ff */
[----:B------:R-:W-:-:S02]  /*e430*/  IADD3 R33, P2, R4, 0x3020, RZ ;  /* 0x0000302004217810 */ /* 0x000fc40007f5e0ff */
[C---:B------:R-:W-:Y:S02]  /*e440*/  IADD3 R31, P3, R4.reuse, 0x3000, RZ ;  /* 0x00003000041f7810 */ /* 0x040fe40007f7e0ff */
[----:B------:R-:W-:Y:S01]  /*e450*/  IADD3 R29, P4, R4, 0x20, RZ ;  /* 0x00000020041d7810 */ /* 0x000fe20007f9e0ff */
[--C-:B------:R-:W-:Y:S01]  /*e460*/  IMAD.X R13, RZ, RZ, R5.reuse, P2 ;  /* 0x000000ffff0d7224 */ /* 0x100fe200010e0605 */
[----:B------:R-:W-:Y:S01]  /*e470*/  LOP3.LUT R4, R7, R4, RZ, 0x3c, !PT ;  /* 0x0000000407047212 */ /* 0x000fe200078e3cff */
[--C-:B------:R-:W-:Y:S01]  /*e480*/  IMAD.X R15, RZ, RZ, R5.reuse, P3 ;  /* 0x000000ffff0f7224 */ /* 0x100fe200018e0605 */
[----:B------:R-:W-:Y:S01]  /*e490*/  LOP3.LUT R8, R9, 0x180, RZ, 0xc0, !PT ;  /* 0x0000018009087812 */ /* 0x000fe200078ec0ff */
[----:B------:R-:W-:Y:S01]  /*e4a0*/  IMAD.X R25, RZ, RZ, R5, P4 ;  /* 0x000000ffff197224 */ /* 0x000fe200020e0605 */
[----:B------:R-:W-:Y:S02]  /*e4b0*/  LOP3.LUT R10, R11, 0x180, RZ, 0xc0, !PT ;  /* 0x000001800b0a7812 */ /* 0x000fe400078ec0ff */
[----:B------:R-:W-:-:S02]  /*e4c0*/  MOV R28, R4 ;  /* 0x00000004001c7202 */ /* 0x000fc40000000f00 */
[----:B------:R-:W-:Y:S02]  /*e4d0*/  F2FP.F16.F32.PACK_AB R4, R89, R0 ;  /* 0x000000005904723e */ /* 0x000fe400000000ff */
[----:B------:R-:W-:Y:S02]  /*e4e0*/  LOP3.LUT R0, R29, 0x180, RZ, 0xc0, !PT ;  /* 0x000001801d007812 */ /* 0x000fe400078ec0ff */
[----:B------:R-:W-:Y:S02]  /*e4f0*/  SHF.R.U64 R8, R8, 0x3, RZ ;  /* 0x0000000308087819 */ /* 0x000fe400000012ff */
[----:B------:R-:W-:Y:S02]  /*e500*/  SHF.R.U64 R10, R10, 0x3, RZ ;  /* 0x000000030a0a7819 */ /* 0x000fe400000012ff */
[----:B------:R-:W-:Y:S02]  /*e510*/  LOP3.LUT R14, R31, 0x180, RZ, 0xc0, !PT ;  /* 0x000001801f0e7812 */ /* 0x000fe400078ec0ff */
[----:B------:R-:W-:-:S02]  /*e520*/  LOP3.LUT R12, R33, 0x180, RZ, 0xc0, !PT ;  /* 0x00000180210c7812 */ /* 0x000fc400078ec0ff */
[----:B------:R-:W-:Y:S02]  /*e530*/  SHF.R.U64 R0, R0, 0x3, RZ ;  /* 0x0000000300007819 */ /* 0x000fe400000012ff */
[----:B------:R-:W-:Y:S01]  /*e540*/  LOP3.LUT R8, R8, R9, RZ, 0x3c, !PT ;  /* 0x0000000908087212 */ /* 0x000fe200078e3cff */
[--C-:B------:R-:W-:Y:S01]  /*e550*/  IMAD.X R9, RZ, RZ, R5.reuse, P0 ;  /* 0x000000ffff097224 */ /* 0x100fe200000e0605 */
[----:B------:R-:W-:Y:S01]  /*e560*/  LOP3.LUT R10, R10, R11, RZ, 0x3c, !PT ;  /* 0x0000000b0a0a7212 */ /* 0x000fe200078e3cff */
[----:B------:R-:W-:Y:S01]  /*e570*/  IMAD.X R11, RZ, RZ, R5, P1 ;  /* 0x000000ffff0b7224 */ /* 0x000fe200008e0605 */
[----:B------:R-:W-:Y:S02]  /*e580*/  SHF.R.U64 R14, R14, 0x3, RZ ;  /* 0x000000030e0e7819 */ /* 0x000fe400000012ff */
[----:B------:R-:W-:Y:S02]  /*e590*/  SHF.R.U64 R12, R12, 0x3, RZ ;  /* 0x000000030c0c7819 */ /* 0x000fe400000012ff */
[----:B------:R-:W-:Y:S01]  /*e5a0*/  LOP3.LUT R24, R0, R29, RZ, 0x3c, !PT ;  /* 0x0000001d00187212 */ /* 0x000fe200078e3cff */
[----:B------:R-:W-:Y:S01]  /*e5b0*/  IMAD.U32 R29, RZ, RZ, UR9 ;  /* 0x00000009ff1d7e24 */ /* 0x000fe2000f8e00ff */
[----:B------:R-:W-:-:S02]  /*e5c0*/  F2FP.F16.F32.PACK_AB R5, R91, R90 ;  /* 0x0000005a5b05723e */ /* 0x000fc400000000ff */
[----:B------:R-:W-:Y:S02]  /*e5d0*/  F2FP.F16.F32.PACK_AB R7, R95, R94 ;  /* 0x0000005e5f07723e */ /* 0x000fe400000000ff */
[----:B------:R-:W-:Y:S02]  /*e5e0*/  LOP3.LUT R14, R14, R31, RZ, 0x3c, !PT ;  /* 0x0000001f0e0e7212 */ /* 0x000fe400078e3cff */
[----:B------:R-:W-:Y:S01]  /*e5f0*/  MOV R30, R8 ;  /* 0x00000008001e7202 */ /* 0x000fe20000000f00 */
[----:B------:R0:W-:Y:S01]  /*e600*/  STSM.16.M88.4 [R28], R4 ;  /* 0x000000041c007844 */ /* 0x0001e20000000200 */
[----:B------:R-:W-:Y:S02]  /*e610*/  MOV R31, R10 ;  /* 0x0000000a001f7202 */ /* 0x000fe40000000f00 */
[----:B------:R-:W-:Y:S02]  /*e620*/  LOP3.LUT R12, R12, R33, RZ, 0x3c, !PT ;  /* 0x000000210c0c7212 */ /* 0x000fe400078e3cff */
[----:B------:R-:W-:-:S02]  /*e630*/  MOV R25, R24 ;  /* 0x0000001800197202 */ /* 0x000fc40000000f00 */
[----:B------:R-:W-:Y:S02]  /*e640*/  F2FP.F16.F32.PACK_AB R8, R97, R96 ;  /* 0x000000606108723e */ /* 0x000fe400000000ff */
[----:B------:R-:W-:Y:S02]  /*e650*/  F2FP.F16.F32.PACK_AB R9, R99, R98 ;  /* 0x000000626309723e */ /* 0x000fe400000000ff */
[----:B------:R-:W-:Y:S02]  /*e660*/  F2FP.F16.F32.PACK_AB R10, R101, R100 ;  /* 0x00000064650a723e */ /* 0x000fe400000000ff */
[----:B------:R-:W-:Y:S02]  /*e670*/  F2FP.F16.F32.PACK_AB R11, R103, R102 ;  /* 0x00000066670b723e */ /* 0x000fe400000000ff */
[----:B------:R-:W-:Y:S01]  /*e680*/  MOV R32, R12 ;  /* 0x0000000c00207202 */ /* 0x000fe20000000f00 */
[----:B0-----:R-:W-:Y:S01]  /*e690*/  IMAD.U32 R28, RZ, RZ, UR8 ;  /* 0x00000008ff1c7e24 */ /* 0x001fe2000f8e00ff */
[----:B------:R-:W-:Y:S01]  /*e6a0*/  MOV R33, R14 ;  /* 0x0000000e00217202 */ /* 0x000fe20000000f00 */
[----:B------:R0:W-:Y:S01]  /*e6b0*/  STSM.16.M88.4 [R25], R8 ;  /* 0x0000000819007844 */ /* 0x0001e20000000200 */
[----:B------:R-:W-:Y:S01]  /*e6c0*/  F2FP.F16.F32.PACK_AB R4, R105, R104 ;  /* 0x000000686904723e */ /* 0x000fe200000000ff */
[----:B------:R-:W-:Y:S01]  /*e6d0*/  ULDC.64 UR8, c[0x0][0xc08] ;  /* 0x0003020000087ab9 */ /* 0x000fe20000000a00 */
[----:B------:R-:W-:-:S02]  /*e6e0*/  F2FP.F16.F32.PACK_AB R5, R107, R106 ;  /* 0x0000006a6b05723e */ /* 0x000fc400000000ff */
[----:B------:R-:W-:Y:S02]  /*e6f0*/  F2FP.F16.F32.PACK_AB R6, R109, R108 ;  /* 0x0000006c6d06723e */ /* 0x000fe400000000ff */
[----:B------:R-:W-:Y:S02]  /*e700*/  F2FP.F16.F32.PACK_AB R7, R111, R110 ;  /* 0x0000006e6f07723e */ /* 0x000fe400000000ff */
[----:B------:R-:W-:Y:S02]  /*e710*/  F2FP.F16.F32.PACK_AB R12, R113, R112 ;  /* 0x00000070710c723e */ /* 0x000fe400000000ff */
[----:B------:R-:W-:Y:S01]  /*e720*/  F2FP.F16.F32.PACK_AB R13, R115, R114 ;  /* 0x00000072730d723e */ /* 0x000fe200000000ff */
[----:B------:R2:W-:Y:S01]  /*e730*/  STSM.16.M88.4 [R33], R4 ;  /* 0x0000000421007844 */ /* 0x0005e20000000200 */
[----:B------:R-:W-:Y:S02]  /*e740*/  F2FP.F16.F32.PACK_AB R14, R117, R116 ;  /* 0x00000074750e723e */ /* 0x000fe400000000ff */
[----:B------:R-:W-:-:S02]  /*e750*/  F2FP.F16.F32.PACK_AB R15, R119, R118 ;  /* 0x00000076770f723e */ /* 0x000fc400000000ff */
[----:B------:R-:W-:Y:S02]  /*e760*/  F2FP.F16.F32.PACK_AB R24, R121, R120 ;  /* 0x000000787918723e */ /* 0x000fe400000000ff */
[----:B0-----:R-:W-:Y:S01]  /*e770*/  F2FP.F16.F32.PACK_AB R25, R123, R122 ;  /* 0x0000007a7b19723e */ /* 0x001fe200000000ff */
[----:B------:R-:W-:Y:S01]  /*e780*/  STSM.16.M88.4 [R32], R12 ;  /* 0x0000000c20007844 */ /* 0x000fe20000000200 */
[----:B------:R-:W-:Y:S02]  /*e790*/  F2FP.F16.F32.PACK_AB R8, R129, R128 ;  /* 0x000000808108723e */ /* 0x000fe400000000ff */
[----:B------:R-:W-:Y:S01]  /*e7a0*/  F2FP.F16.F32.PACK_AB R9, R131, R130 ;  /* 0x000000828309723e */ /* 0x000fe200000000ff */
[----:B------:R-:W-:Y:S01]  /*e7b0*/  STSM.16.M88.4 [R31], R24 ;  /* 0x000000181f007844 */ /* 0x000fe20000000200 */
[----:B------:R-:W-:Y:S02]  /*e7c0*/  F2FP.F16.F32.PACK_AB R10, R133, R132 ;  /* 0x00000084850a723e */ /* 0x000fe400000000ff */
[----:B------:R-:W-:-:S02]  /*e7d0*/  F2FP.F16.F32.PACK_AB R11, R135, R134 ;  /* 0x00000086870b723e */ /* 0x000fc400000000ff */
[----:B------:R-:W-:-:S03]  /*e7e0*/  PLOP3.LUT P0, PT, PT, PT, UP0, 0x80, 0x0 ;  /* 0x000000000000781c */ /* 0x000fc60003f0f008 */
[----:B------:R0:W-:Y:S01]  /*e7f0*/  STSM.16.M88.4 [R30], R8 ;  /* 0x000000081e007844 */ /* 0x0001e20000000200 */
[----:B------:R-:W-:Y:S09]  /*e800*/  BAR.SYNC.DEFER_BLOCKING 0x1, 0x180 ;  /* 0x0046000000007b1d */ /* 0x000ff20000010000 */
[----:B------:R-:W3:Y:S01]  /*e810*/  @P0 LDG.E R0, desc[UR54][R28.64] ;  /* 0x000000361c000981 */ /* 0x000ee2000c1e1900 */
[----:B------:R-:W-:Y:S01]  /*e820*/  UISETP.NE.U32.AND UP1, UPT, UR8, URZ, UPT ;  /* 0x0000003f0800728c */ /* 0x000fe2000bf25070 */
[----:B-1----:R-:W-:Y:S01]  /*e830*/  ISETP.NE.AND P1, PT, R41, 0x1, PT ;  /* 0x000000012900780c */ /* 0x002fe20003f25270 */
[----:B------:R-:W-:Y:S01]  /*e840*/  ULDC UR10, c[0x0][0xa88] ;  /* 0x0002a200000a7ab9 */ /* 0x000fe20000000800 */
[----:B------:R-:W-:Y:S01]  /*e850*/  UMOV UR4, URZ ;  /* 0x0000003f00047c82 */ /* 0x000fe20008000000 */
[----:B------:R-:W-:-:S06]  /*e860*/  UISETP.NE.AND.EX UP1, UPT, UR9, URZ, UPT, UP1 ;  /* 0x0000003f0900728c */ /* 0x000fcc000bf25310 */
[----:B------:R-:W-:-:S04]  /*e870*/  PLOP3.LUT P2, PT, PT, PT, UP1, 0x80, 0x0 ;  /* 0x000000000000781c */ /* 0x000fc80003f4f018 */
[----:B--2---:R-:W1:Y:S01]  /*e880*/  @P1 LDC R5, c[0x0][0xbec] ;  /* 0x0002fb00ff051b82 */ /* 0x004e620000000800 */
[----:B------:R-:W-:Y:S02]  /*e890*/  @UP1 ULDC.64 UR8, c[0x0][0xc08] ;  /* 0x0003020000081ab9 */ /* 0x000fe40000000a00 */
[----:B------:R-:W-:-:S05]  /*e8a0*/  @UP1 UIMAD.WIDE UR8, UR39, 0x4, UR8 ;  /* 0x00000004270818a5 */ /* 0x000fca000f8e0208 */
[----:B------:R-:W2:Y:S01]  /*e8b0*/  @P1 LDC R6, c[0x0][0xbf0] ;  /* 0x0002fc00ff061b82 */ /* 0x000ea20000000800 */
[----:B0-----:R-:W-:Y:S02]  /*e8c0*/  IMAD.U32 R8, RZ, RZ, UR8 ;  /* 0x00000008ff087e24 */ /* 0x001fe4000f8e00ff */
[----:B------:R-:W-:Y:S01]  /*e8d0*/  IMAD.U32 R9, RZ, RZ, UR9 ;  /* 0x00000009ff097e24 */ /* 0x000fe2000f8e00ff */
[----:B---3--:R-:W-:Y:S01]  /*e8e0*/  @P0 R2UR UR4, R0 ;  /* 0x00000000000402ca */ /* 0x008fe200000e0000 */
[----:B------:R-:W-:-:S06]  /*e8f0*/  IMAD.U32 R0, RZ, RZ, UR10 ;  /* 0x0000000aff007e24 */ /* 0x000fcc000f8e00ff */
[----:B------:R0:W5:Y:S01]  /*e900*/  @P2 LDG.E R0, desc[UR54][R8.64] ;  /* 0x0000003608002981 */ /* 0x000162000c1e1900 */
[----:B-12---:R-:W-:Y:S07]  /*e910*/  @P2 BRA `(.L_x_11153) ;  /* 0x0000000000102947 */ /* 0x006fee0003800000 */
[----:B------:R-:W-:Y:S05]  /*e920*/  @!P0 BRA `(.L_x_11153) ;  /* 0x00000000000c8947 */ /* 0x000fea0003800000 */
[----:B------:R-:W2:Y:S04]  /*e930*/  LDG.E R7, desc[UR54][R28.64] ;  /* 0x000000361c077981 */ /* 0x000ea8000c1e1900 */
[----:B-----5:R-:W2:Y:S02]  /*e940*/  LDG.E R0, desc[UR54][R28.64+0x4] ;  /* 0x000004361c007981 */ /* 0x020ea4000c1e1900 */
[----:B--2---:R-:W-:-:S07]  /*e950*/  IMAD.IADD R0, R0, 0x1, -R7 ;  /* 0x0000000100007824 */ /* 0x004fce00078e0a07 */
.L_x_11153:
[----:B0-----:R-:W-:Y:S01]  /*e960*/  VIADD R8, R137, UR38 ;  /* 0x0000002689087c36 */ /* 0x001fe20008000000 */
[----:B------:R-:W-:Y:S01]  /*e970*/  USHF.R.S32.HI UR9, URZ, 0x1f, UR4 ;  /* 0x0000001f3f097899 */ /* 0x000fe20008011404 */
[----:B-----5:R-:W-:Y:S01]  /*e980*/  IMAD R43, R0, R41, RZ ;  /* 0x00000029002b7224 */ /* 0x020fe200078e02ff */
[----:B------:R-:W-:Y:S01]  /*e990*/  USHF.R.S32.HI UR16, URZ, 0x1f, UR40 ;  /* 0x0000001f3f107899 */ /* 0x000fe20008011428 */
[----:B------:R-:W-:Y:S01]  /*e9a0*/  @P1 IMAD.HI.U32 R5, R8, R5, RZ ;  /* 0x0000000508051227 */ /* 0x000fe200078e00ff */
[----:B------:R-:W-:Y:S01]  /*e9b0*/  ULDC.64 UR14, c[0x0][0xb90] ;  /* 0x0002e400000e7ab9 */ /* 0x000fe20000000a00 */
[----:B------:R-:W-:Y:S01]  /*e9c0*/  UMOV UR8, UR4 ;  /* 0x0000000400087c82 */ /* 0x000fe20008000000 */
[----:B------:R-:W-:Y:S01]  /*e9d0*/  UIMAD UR12, UR16, UR14, URZ ;  /* 0x0000000e100c72a4 */ /* 0x000fe2000f8e023f */
[----:B------:R-:W-:Y:S01]  /*e9e0*/  IMAD.MOV.U32 R4, RZ, RZ, R8 ;  /* 0x000000ffff047224 */ /* 0x000fe200078e0008 */
[----:B------:R-:W-:Y:S01]  /*e9f0*/  UIMAD.WIDE.U32 UR10, UR40, UR14, UR8 ;  /* 0x0000000e280a72a5 */ /* 0x000fe2000f8e0008 */
[----:B------:R-:W-:Y:S01]  /*ea00*/  @P1 SHF.R.U32.HI R4, RZ, R6, R5 ;  /* 0x00000006ff041219 */ /* 0x000fe20000011605 */
[----:B------:R-:W-:Y:S01]  /*ea10*/  USHF.R.S32.HI UR8, URZ, 0x1f, UR39 ;  /* 0x0000001f3f087899 */ /* 0x000fe20008011427 */
[----:B------:R-:W-:Y:S01]  /*ea20*/  IMAD R5, R143, 0x20, R138 ;  /* 0x000000208f057824 */ /* 0x000fe200078e028a */
[----:B------:R-:W-:Y:S01]  /*ea30*/  UIMAD UR12, UR40, UR15, UR12 ;  /* 0x0000000f280c72a4 */ /* 0x000fe2000f8e020c */
[----:B------:R-:W0:Y:S01]  /*ea40*/  @P1 LDC R45, c[0x0][0xbec] ;  /* 0x0002fb00ff2d1b82 */ /* 0x000e220000000800 */
[----:B------:R-:W-:Y:S01]  /*ea50*/  USEL UR18, UR8, URZ, !UP0 ;  /* 0x0000003f08127287 */ /* 0x000fe2000c000000 */
[----:B------:R-:W-:Y:S01]  /*ea60*/  IMAD.MOV R6, RZ, RZ, -R4 ;  /* 0x000000ffff067224 */ /* 0x000fe200078e0a04 */
[----:B------:R-:W-:Y:S01]  /*ea70*/  ULDC.64 UR14, c[0x0][0xb98] ;  /* 0x0002e600000e7ab9 */ /* 0x000fe20000000a00 */
[----:B------:R-:W-:Y:S01]  /*ea80*/  USEL UR17, UR39, URZ, !UP0 ;  /* 0x0000003f27117287 */ /* 0x000fe2000c000000 */
[----:B------:R-:W-:Y:S01]  /*ea90*/  IMAD.WIDE R20, R5, 0x2, R20 ;  /* 0x0000000205147825 */ /* 0x000fe200078e0214 */
[----:B------:R-:W-:-:S02]  /*eaa0*/  UIMAD UR8, UR18, UR14, URZ ;  /* 0x0000000e120872a4 */ /* 0x000fc4000f8e023f */
[----:B------:R-:W-:Y:S01]  /*eab0*/  UIADD3 UR11, UR11, UR12, URZ ;  /* 0x0000000c0b0b7290 */ /* 0x000fe2000fffe03f */
[----:B------:R-:W-:Y:S01]  /*eac0*/  IMAD R7, R41, R6, R8 ;  /* 0x0000000629077224 */ /* 0x000fe200078e0208 */
[----:B------:R-:W-:Y:S01]  /*ead0*/  UIMAD UR8, UR17, UR15, UR8 ;  /* 0x0000000f110872a4 */ /* 0x000fe2000f8e0208 */
[----:B------:R-:W-:Y:S01]  /*eae0*/  IADD3 R9, P2, R20, 0x1800, RZ ;  /* 0x0000180014097810 */ /* 0x000fe20007f5e0ff */
[----:B------:R-:W-:Y:S01]  /*eaf0*/  UIMAD.WIDE.U32 UR10, UR17, UR14, UR10 ;  /* 0x0000000e110a72a5 */ /* 0x000fe2000f8e000a */
[----:B------:R-:W-:Y:S01]  /*eb00*/  SHF.R.S32.HI R6, RZ, 0x1f, R4 ;  /* 0x0000001fff067819 */ /* 0x000fe20000011404 */
[----:B------:R-:W-:Y:S01]  /*eb10*/  ULDC.64 UR12, c[0x0][0xb88] ;  /* 0x0002e200000c7ab9 */ /* 0x000fe20000000a00 */
[----:B------:R-:W-:Y:S01]  /*eb20*/  SHF.R.S32.HI R5, RZ, 0x1f, R7 ;  /* 0x0000001fff057819 */ /* 0x000fe20000011407 */
[----:B------:R-:W-:Y:S01]  /*eb30*/  IMAD.U32 R11, RZ, RZ, UR8 ;  /* 0x00000008ff0b7e24 */ /* 0x000fe2000f8e00ff */
[----:B------:R-:W-:Y:S02]  /*eb40*/  LOP3.LUT R8, R9, 0x180, RZ, 0xc0, !PT ;  /* 0x0000018009087812 */ /* 0x000fe400078ec0ff */
[----:B------:R-:W-:Y:S01]  /*eb50*/  IADD3 R4, P0, R4, UR10, RZ ;  /* 0x0000000a04047c10 */ /* 0x000fe2000ff1e0ff */
[----:B------:R-:W-:Y:S01]  /*eb60*/  IMAD R10, R5, UR12, RZ ;  /* 0x0000000c050a7c24 */ /* 0x000fe2000f8e02ff */
[----:B------:R-:W-:-:S02]  /*eb70*/  SHF.R.U64 R8, R8, 0x3, RZ ;  /* 0x0000000308087819 */ /* 0x000fc400000012ff */
[----:B------:R-:W-:Y:S01]  /*eb80*/  IADD3.X R5, R6, UR11, R11, P0, !PT ;  /* 0x0000000b06057c10 */ /* 0x000fe200087fe40b */
[----:B------:R-:W-:Y:S01]  /*eb90*/  ULDC.64 UR10, c[0x0][0xb50] ;  /* 0x0002d400000a7ab9 */ /* 0x000fe20000000a00 */
[----:B------:R-:W-:Y:S01]  /*eba0*/  LOP3.LUT R6, R8, R9, RZ, 0x3c, !PT ;  /* 0x0000000908067212 */ /* 0x000fe200078e3cff */
[C---:B------:R-:W-:Y:S01]  /*ebb0*/  IMAD R9, R7.reuse, UR13, R10 ;  /* 0x0000000d07097c24 */ /* 0x040fe2000f8e020a */
[C---:B------:R-:W-:Y:S01]  /*ebc0*/  IADD3 R25, P6, R20.reuse, 0x3000, RZ ;  /* 0x0000300014197810 */ /* 0x040fe20007fde0ff */
[----:B------:R-:W-:Y:S01]  /*ebd0*/  IMAD.WIDE.U32 R4, R7, UR12, R4 ;  /* 0x0000000c07047c25 */ /* 0x000fe2000f8e0004 */
[----:B------:R-:W-:Y:S01]  /*ebe0*/  ULDC.64 UR12, c[0x0][0xaa0] ;  /* 0x0002a800000c7ab9 */ /* 0x000fe20000000a00 */
[----:B------:R-:W-:Y:S02]  /*ebf0*/  IADD3 R13, P5, R20, 0x4800, RZ ;  /* 0x00004800140d7810 */ /* 0x000fe40007fbe0ff */
[----:B------:R-:W-:Y:S01]  /*ec00*/  IMAD.IADD R5, R5, 0x1, R9 ;  /* 0x0000000105057824 */ /* 0x000fe200078e0209 */
[----:B------:R-:W-:Y:S01]  /*ec10*/  LEA R8, P0, R4, UR10, 0x2 ;  /* 0x0000000a04087c11 */ /* 0x000fe2000f8010ff */
[----:B------:R-:W-:Y:S01]  /*ec20*/  VIADD R10, R146, UR38 ;  /* 0x00000026920a7c36 */ /* 0x000fe20008000000 */
[----:B------:R-:W-:Y:S01]  /*ec30*/  IADD3 R33, P4, R20, 0x6000, RZ ;  /* 0x0000600014217810 */ /* 0x000fe20007f9e0ff */
[----:B------:R-:W-:Y:S01]  /*ec40*/  IMAD.X R7, RZ, RZ, R21, P2 ;  /* 0x000000ffff077224 */ /* 0x000fe200010e0615 */
[----:B------:R-:W-:Y:S01]  /*ec50*/  LEA.HI.X R4, R4, UR11, R5, 0x2, P0 ;  /* 0x0000000b04047c11 */ /* 0x000fe200080f1405 */
[----:B------:R-:W-:Y:S01]  /*ec60*/  SHFL.IDX PT, R36, R8, RZ, 0x1c1f ;  /* 0x001c1fff08247589 */ /* 0x000fe200000e0000 */
[----:B------:R-:W-:Y:S01]  /*ec70*/  LOP3.LUT P0, RZ, R144, 0x3, RZ, 0xc0, !PT ;  /* 0x0000000390ff7812 */ /* 0x000fe2000780c0ff */
[----:B------:R-:W-:Y:S01]  /*ec80*/  VIADD R0, R10, 0x8 ;  /* 0x000000080a007836 */ /* 0x000fe20000000000 */
[----:B------:R-:W-:Y:S01]  /*ec90*/  IADD3 R5, P3, R20, 0x7800, RZ ;  /* 0x0000780014057810 */ /* 0x000fe20007f7e0ff */
[----:B------:R-:W1:Y:S01]  /*eca0*/  SHFL.IDX PT, R37, R4, RZ, 0x1c1f ;  /* 0x001c1fff04257589 */ /* 0x000e6200000e0000 */
[----:B------:R-:W-:-:S02]  /*ecb0*/  ISETP.GE.OR P2, PT, R10, R43, P0 ;  /* 0x0000002b0a00720c */ /* 0x000fc40000746670 */
[----:B------:R-:W-:Y:S01]  /*ecc0*/  ISETP.GE.OR P0, PT, R0, R43, P0 ;  /* 0x0000002b0000720c */ /* 0x000fe20000706670 */
[----:B------:R-:W-:Y:S01]  /*ecd0*/  SHFL.IDX PT, R38, R8, 0x1, 0x1c1f ;  /* 0x003c1f0008267f89 */ /* 0x000fe200000e0000 */
[----:B------:R-:W-:Y:S01]  /*ece0*/  LOP3.LUT R0, R5, 0x180, RZ, 0xc0, !PT ;  /* 0x0000018005007812 */ /* 0x000fe200078ec0ff */
[----:B------:R-:W-:Y:S01]  /*ecf0*/  UIMAD UR10, UR9, UR12, URZ ;  /* 0x0000000c090a72a4 */ /* 0x000fe2000f8e023f */
[----:B------:R-:W-:Y:S01]  /*ed00*/  LOP3.LUT R9, R20, 0x180, RZ, 0xc0, !PT ;  /* 0x0000018014097812 */ /* 0x000fe200078ec0ff */
[----:B------:R-:W2:Y:S01]  /*ed10*/  SHFL.IDX PT, R39, R4, 0x1, 0x1c1f ;  /* 0x003c1f0004277f89 */ /* 0x000ea200000e0000 */
[----:B------:R-:W-:Y:S01]  /*ed20*/  SHF.R.U64 R0, R0, 0x3, RZ ;  /* 0x0000000300007819 */ /* 0x000fe200000012ff */
[----:B------:R-:W-:Y:S01]  /*ed30*/  UIMAD.WIDE.U32 UR8, UR4, UR12, URZ ;  /* 0x0000000c040872a5 */ /* 0x000fe2000f8e003f */
[----:B------:R-:W-:Y:S01]  /*ed40*/  LOP3.LUT R24, R25, 0x180, RZ, 0xc0, !PT ;  /* 0x0000018019187812 */ /* 0x000fe200078ec0ff */
[----:B------:R-:W-:Y:S01]  /*ed50*/  IMAD.X R29, RZ, RZ, R21, P3 ;  /* 0x000000ffff1d7224 */ /* 0x000fe200018e0615 */
[----:B------:R-:W-:-:S02]  /*ed60*/  LOP3.LUT R28, R0, R5, RZ, 0x3c, !PT ;  /* 0x00000005001c7212 */ /* 0x000fc400078e3cff */
[----:B------:R-:W-:Y:S02]  /*ed70*/  LOP3.LUT R12, R13, 0x180, RZ, 0xc0, !PT ;  /* 0x000001800d0c7812 */ /* 0x000fe400078ec0ff */
[----:B------:R-:W-:Y:S01]  /*ed80*/  LOP3.LUT R32, R33, 0x180, RZ, 0xc0, !PT ;  /* 0x0000018021207812 */ /* 0x000fe200078ec0ff */
[----:B-1----:R1:W-:Y:S01]  /*ed90*/  @!P2 ST.E desc[UR54][R36.64], R3 ;  /* 0x000000032400a985 */ /* 0x0023e2000c101936 */
[----:B------:R-:W-:Y:S01]  /*eda0*/  IMAD R0, R142, 0x60, R143 ;  /* 0x000000608e007824 */ /* 0x000fe200078e028f */
[----:B------:R-:W-:Y:S01]  /*edb0*/  UIMAD UR10, UR4, UR13, UR10 ;  /* 0x0000000d040a72a4 */ /* 0x000fe2000f8e020a */
[----:B------:R-:W-:Y:S02]  /*edc0*/  SHF.R.U64 R9, R9, 0x3, RZ ;  /* 0x0000000309097819 */ /* 0x000fe400000012ff */
[----:B------:R-:W-:Y:S01]  /*edd0*/  ULDC.64 UR12, c[0x0][0xae8] ;  /* 0x0002ba00000c7ab9 */ /* 0x000fe20000000a00 */
[----:B------:R-:W-:Y:S02]  /*ede0*/  SHF.R.U64 R24, R24, 0x3, RZ ;  /* 0x0000000318187819 */ /* 0x000fe400000012ff */
[----:B------:R-:W-:-:S02]  /*edf0*/  SHF.R.U64 R12, R12, 0x3, RZ ;  /* 0x000000030c0c7819 */ /* 0x000fc400000012ff */
[----:B------:R-:W-:Y:S01]  /*ee00*/  SHF.R.U64 R32, R32, 0x3, RZ ;  /* 0x0000000320207819 */ /* 0x000fe200000012ff */
[----:B-1----:R-:W1:Y:S01]  /*ee10*/  @P1 LDC R3, c[0x0][0xbf0] ;  /* 0x0002fc00ff031b82 */ /* 0x002e620000000800 */
[----:B------:R-:W-:Y:S01]  /*ee20*/  VIADD R36, R0, UR38 ;  /* 0x0000002600247c36 */ /* 0x000fe20008000000 */
[----:B------:R-:W-:Y:S01]  /*ee30*/  UIADD3 UR9, UR9, UR10, URZ ;  /* 0x0000000a09097290 */ /* 0x000fe2000fffe03f */
[----:B------:R-:W-:Y:S01]  /*ee40*/  LOP3.LUT R20, R9, R20, RZ, 0x3c, !PT ;  /* 0x0000001409147212 */ /* 0x000fe200078e3cff */
[----:B------:R-:W-:Y:S01]  /*ee50*/  UIMAD UR4, UR16, UR12, URZ ;  /* 0x0000000c100472a4 */ /* 0x000fe2000f8e023f */
[----:B0-----:R-:W-:Y:S01]  /*ee60*/  @P1 IMAD.HI.U32 R0, R36, R45, RZ ;  /* 0x0000002d24001227 */ /* 0x001fe200078e00ff */
[----:B------:R-:W-:Y:S01]  /*ee70*/  UIMAD.WIDE.U32 UR8, UR40, UR12, UR8 ;  /* 0x0000000c280872a5 */ /* 0x000fe2000f8e0008 */
[----:B------:R-:W-:Y:S01]  /*ee80*/  LOP3.LUT R24, R24, R25, RZ, 0x3c, !PT ;  /* 0x0000001918187212 */ /* 0x000fe200078e3cff */
[----:B------:R-:W-:Y:S01]  /*ee90*/  UIMAD UR4, UR40, UR13, UR4 ;  /* 0x0000000d280472a4 */ /* 0x000fe2000f8e0204 */
[----:B------:R-:W-:Y:S01]  /*eea0*/  LOP3.LUT R12, R12, R13, RZ, 0x3c, !PT ;  /* 0x0000000d0c0c7212 */ /* 0x000fe200078e3cff */
[----:B--2---:R0:W-:Y:S01]  /*eeb0*/  @!P0 ST.E desc[UR54][R38.64], R2 ;  /* 0x0000000226008985 */ /* 0x0041e2000c101936 */
[----:B------:R-:W-:Y:S01]  /*eec0*/  LOP3.LUT R32, R32, R33, RZ, 0x3c, !PT ;  /* 0x0000002120207212 */ /* 0x000fe200078e3cff */
[--C-:B------:R-:W-:Y:S01]  /*eed0*/  IMAD.X R25, RZ, RZ, R21.reuse, P6 ;  /* 0x000000ffff197224 */ /* 0x100fe200030e0615 */
[----:B------:R-:W-:Y:S01]  /*eee0*/  ULDC.64 UR10, c[0x0][0xaf0] ;  /* 0x0002bc00000a7ab9 */ /* 0x000fe20000000a00 */
[--C-:B------:R-:W-:Y:S01]  /*eef0*/  IMAD.X R13, RZ, RZ, R21.reuse, P5 ;  /* 0x000000ffff0d7224 */ /* 0x100fe200028e0615 */
[----:B------:R2:W5:Y:S01]  /*ef00*/  LD.E.128 R8, desc[UR54][R20.64] ;  /* 0x0000003614087980 */ /* 0x000562000c101d00 */
[----:B------:R-:W-:Y:S01]  /*ef10*/  IMAD.X R33, RZ, RZ, R21, P4 ;  /* 0x000000ffff217224 */ /* 0x000fe200020e0615 */
[----:B------:R-:W-:-:S02]  /*ef20*/  UIADD3 UR9, UR9, UR4, URZ ;  /* 0x0000000409097290 */ /* 0x000fc4000fffe03f */
[----:B------:R-:W-:Y:S01]  /*ef30*/  UIMAD UR4, UR18, UR10, URZ ;  /* 0x0000000a120472a4 */ /* 0x000fe2000f8e023f */
[----:B------:R-:W5:Y:S04]  /*ef40*/  LD.E.128 R4, desc[UR54][R6.64] ;  /* 0x0000003606047980 */ /* 0x000f68000c101d00 */
[----:B------:R-:W5:Y:S01]  /*ef50*/  LD.E.128 R24, desc[UR54][R24.64] ;  /* 0x0000003618187980 */ /* 0x000f62000c101d00 */
[----:B--2---:R-:W-:Y:S01]  /*ef60*/  IMAD.MOV.U32 R21, RZ, RZ, R36 ;  /* 0x000000ffff157224 */ /* 0x004fe200078e0024 */
[----:B-1----:R-:W-:Y:S01]  /*ef70*/  @P1 SHF.R.U32.HI R21, RZ, R3, R0 ;  /* 0x00000003ff151219 */ /* 0x002fe20000011600 */
[----:B------:R-:W-:Y:S01]  /*ef80*/  UIMAD UR4, UR17, UR11, UR4 ;  /* 0x0000000b110472a4 */ /* 0x000fe2000f8e0204 */
[----:B------:R-:W5:Y:S01]  /*ef90*/  LD.E.128 R12, desc[UR54][R12.64] ;  /* 0x000000360c0c7980 */ /* 0x000f62000c101d00 */
[----:B------:R-:W-:Y:S01]  /*efa0*/  UIMAD.WIDE.U32 UR8, UR17, UR10, UR8 ;  /* 0x0000000a110872a5 */ /* 0x000fe2000f8e0008 */
[--C-:B------:R-:W-:Y:S01]  /*efb0*/  SHF.R.S32.HI R0, RZ, 0x1f, R21.reuse ;  /* 0x0000001fff007819 */ /* 0x100fe20000011415 */
[----:B------:R-:W-:Y:S01]  /*efc0*/  IMAD.MOV R20, RZ, RZ, -R21 ;  /* 0x000000ffff147224 */ /* 0x000fe200078e0a15 */
[----:B------:R-:W-:Y:S01]  /*efd0*/  ULDC.64 UR10, c[0x0][0xae0] ;  /* 0x0002b800000a7ab9 */ /* 0x000fe20000000a00 */
[----:B------:R-:W-:Y:S01]  /*efe0*/  UIADD3 UR4, UR9, UR4, URZ ;  /* 0x0000000409047290 */ /* 0x000fe2000fffe03f */
[----:B------:R-:W5:Y:S01]  /*eff0*/  LD.E.128 R32, desc[UR54][R32.64] ;  /* 0x0000003620207980 */ /* 0x000f62000c101d00 */
[----:B------:R-:W-:-:S02]  /*f000*/  IMAD R0, R0, UR10, RZ ;  /* 0x0000000a00007c24 */ /* 0x000fc4000f8e02ff */
[----:B------:R-:W-:Y:S01]  /*f010*/  IMAD R37, R41, R20, R36 ;  /* 0x0000001429257224 */ /* 0x000fe200078e0224 */
[----:B------:R-:W5:Y:S01]  /*f020*/  LD.E.128 R28, desc[UR54][R28.64] ;  /* 0x000000361c1c7980 */ /* 0x000f62000c101d00 */
[----:B0-----:R-:W-:Y:S02]  /*f030*/  IMAD R39, R21, UR11, R0 ;  /* 0x0000000b15277c24 */ /* 0x001fe4000f8e0200 */
[----:B------:R-:W-:Y:S01]  /*f040*/  IMAD.U32 R3, RZ, RZ, UR9 ;  /* 0x00000009ff037e24 */ /* 0x000fe2000f8e00ff */
[----:B------:R-:W-:Y:S01]  /*f050*/  SHF.R.S32.HI R0, RZ, 0x1f, R37 ;  /* 0x0000001fff007819 */ /* 0x000fe20000011425 */
        /* <DEDUP_REMOVED lines=8> */
[----:B0-----:R-:W0:Y:S01]  /*f0e0*/  FENCE.VIEW.ASYNC.S ;  /* 0x00000000000073c6 */ /* 0x001e220000000000 */
[----:B------:R-:W-:-:S02]  /*f0f0*/  IMAD R0, R0, UR8, RZ ;  /* 0x0000000800007c24 */ /* 0x000fc4000f8e02ff */
[----:B------:R-:W-:-:S04]  /*f100*/  IMAD.WIDE.U32 R2, R21, UR10, R2 ;  /* 0x0000000a15027c25 */ /* 0x000fc8000f8e0002 */
[----:B------:R-:W-:Y:S02]  /*f110*/  IMAD.IADD R3, R3, 0x1, R39 ;  /* 0x0000000103037824 */ /* 0x000fe400078e0227 */
[----:B------:R-:W-:Y:S02]  /*f120*/  IMAD R21, R37, UR9, R0 ;  /* 0x0000000925157c24 */ /* 0x000fe4000f8e0200 */
[----:B------:R-:W-:Y:S01]  /*f130*/  VIADD R0, R143, UR38 ;  /* 0x000000268f007c36 */ /* 0x000fe20008000000 */
[----:B------:R-:W-:Y:S01]  /*f140*/  UIADD3 UR4, UR41, 0x2d820, URZ ;  /* 0x0002d82029047890 */ /* 0x000fe2000fffe03f */
[----:B------:R-:W-:Y:S01]  /*f150*/  IMAD.WIDE.U32 R2, R37, UR8, R2 ;  /* 0x0000000825027c25 */ /* 0x000fe2000f8e0002 */
[----:B------:R-:W-:Y:S02]  /*f160*/  ULDC.64 UR8, c[0x0][0xa80] ;  /* 0x0002a00000087ab9 */ /* 0x000fe40000000a00 */
        /* <DEDUP_REMOVED lines=15> */
[C---:B------:R-:W-:Y:S02]  /*f260*/  @!P2 LEA R38, P4, R141.reuse, R20, 0x1 ;  /* 0x000000148d26a211 */ /* 0x040fe400078808ff */
[----:B--2---:R-:W-:Y:S01]  /*f270*/  @!P0 IMAD.WIDE R2, R138, 0x2, R20 ;  /* 0x000000028a028825 */ /* 0x004fe200078e0214 */
[-C--:B------:R-:W-:Y:S02]  /*f280*/  @!P1 LEA.HI.X R37, R140, R21.reuse, R149, 0x1, P3 ;  /* 0x000000158c259211 */ /* 0x080fe400018f0c95 */
[----:B------:R-:W-:Y:S02]  /*f290*/  @!P2 LEA.HI.X R39, R141, R21, R148, 0x1, P4 ;  /* 0x000000158d27a211 */ /* 0x000fe400020f0c94 */
[----:B-----5:R3:W-:Y:S04]  /*f2a0*/  @!P0 ST.E.128 desc[UR54][R2.64], R8 ;  /* 0x0000000802008985 */ /* 0x0207e8000c101d36 */
[----:B------:R3:W-:Y:S04]  /*f2b0*/  @!P1 ST.E.128 desc[UR54][R36.64], R24 ;  /* 0x0000001824009985 */ /* 0x0007e8000c101d36 */
[----:B------:R3:W-:Y:S02]  /*f2c0*/  @!P2 ST.E.128 desc[UR54][R38.64], R32 ;  /* 0x000000202600a985 */ /* 0x0007e4000c101d36 */
.L_x_11155:
[----:B------:R-:W-:Y:S05]  /*f2d0*/  BSYNC B1 ;  /* 0x0000000000017941 */ /* 0x000fea0003800000 */
.L_x_11154:
        /* <DEDUP_REMOVED lines=8> */
[----:B0-----:R-:W-:Y:S02]  /*f360*/  @!P2 LEA R10, P0, R140, R8, 0x1 ;  /* 0x000000088c0aa211 */ /* 0x001fe400078008ff */
[----:B----4-:R-:W-:Y:S02]  /*f370*/  @!P1 IMAD.WIDE R2, R138, 0x2, R8 ;  /* 0x000000028a029825 */ /* 0x010fe400078e0208 */
        /* <DEDUP_REMOVED lines=9> */
.L_x_11152:
        /* <DEDUP_REMOVED lines=32> */
.L_x_11157:
        /* <DEDUP_REMOVED lines=47> */
.L_x_11159:
[----:B------:R-:W-:Y:S05]  /*f900*/  BSYNC B1 ;  /* 0x0000000000017941 */ /* 0x000fea0003800000 */
.L_x_11158:
        /* <DEDUP_REMOVED lines=18> */
[----:B0-----:R-:W-:-:S03]  /*fa30*/  @P0 SHF.R.U32.HI R5, RZ, R3, R2 ;  /* 0x00000003ff050219 */ /* 0x001fc60000011602 */
[----:B------:R-:W-:Y:S01]  /*fa40*/  UIMAD UR4, UR8, UR13, UR4 ;  /* 0x0000000d080472a4 */ /* 0x000fe2000f8e0204 */
[--C-:B------:R-:W-:Y:S01]  /*fa50*/  SHF.R.S32.HI R2, RZ, 0x1f, R5.reuse ;  /* 0x0000001fff027819 */ /* 0x100fe20000011405 */
[----:B------:R-:W-:Y:S01]  /*fa60*/  UIMAD.WIDE.U32 UR8, UR8, UR12, UR10 ;  /* 0x0000000c080872a5 */ /* 0x000fe2000f8e000a */
[----:B------:R-:W-:Y:S02]  /*fa70*/  IMAD.MOV R7, RZ, RZ, -R5 ;  /* 0x000000ffff077224 */ /* 0x000fe400078e0a05 */
[----:B------:R-:W-:Y:S01]  /*fa80*/  ULDC.64 UR10, c[0x0][0xae0] ;  /* 0x0002b800000a7ab9 */ /* 0x000fe20000000a00 */
[----:B------:R-:W-:Y:S01]  /*fa90*/  UIADD3 UR4, UR9, UR4, URZ ;  /* 0x0000000409047290 */ /* 0x000fe2000fffe03f */
[----:B------:R-:W-:Y:S02]  /*faa0*/  IMAD R7, R11, R7, R4 ;  /* 0x000000070b077224 */ /* 0x000fe400078e0204 */
[----:B------:R-:W-:Y:S02]  /*fab0*/  IMAD R6, R2, UR10, RZ ;  /* 0x0000000a02067c24 */ /* 0x000fe4000f8e02ff */
[----:B------:R-:W-:Y:S01]  /*fac0*/  IMAD.U32 R3, RZ, RZ, UR9 ;  /* 0x00000009ff037e24 */ /* 0x000fe2000f8e00ff */
[----:B------:R-:W-:Y:S01]  /*fad0*/  SHF.R.S32.HI R4, RZ, 0x1f, R7 ;  /* 0x0000001fff047819 */ /* 0x000fe20000011407 */
[----:B------:R-:W-:Y:S01]  /*fae0*/  IMAD.U32 R2, RZ, RZ, UR8 ;  /* 0x00000008ff027e24 */ /* 0x000fe2000f8e00ff */
[----:B------:R-:W-:Y:S01]  /*faf0*/  ULDC.64 UR8, c[0x0][0xad8] ;  /* 0x0002b60000087ab9 */ /* 0x000fe20000000a00 */
[----:B------:R-:W-:-:S02]  /*fb00*/  IMAD.U32 R3, RZ, RZ, UR4 ;  /* 0x00000004ff037e24 */ /* 0x000fc4000f8e00ff */
[C---:B------:R-:W-:Y:S02]  /*fb10*/  IMAD R9, R5.reuse, UR11, R6 ;  /* 0x0000000b05097c24 */ /* 0x040fe4000f8e0206 */
[----:B------:R-:W-:-:S04]  /*fb20*/  IMAD.WIDE.U32 R2, R5, UR10, R2 ;  /* 0x0000000a05027c25 */ /* 0x000fc8000f8e0002 */
[----:B------:R-:W-:Y:S02]  /*fb30*/  IMAD R4, R4, UR8, RZ ;  /* 0x0000000804047c24 */ /* 0x000fe4000f8e02ff */
[----:B------:R-:W-:Y:S02]  /*fb40*/  IMAD.IADD R3, R3, 0x1, R9 ;  /* 0x0000000103037824 */ /* 0x000fe400078e0209 */
[----:B-----5:R-:W-:Y:S02]  /*fb50*/  IMAD R11, R0, R11, RZ ;  /* 0x0000000b000b7224 */ /* 0x020fe400078e02ff */
[----:B------:R-:W-:Y:S02]  /*fb60*/  VIADD R0, R143, UR38 ;  /* 0x000000268f007c36 */ /* 0x000fe40008000000 */
[C---:B------:R-:W-:Y:S02]  /*fb70*/  IMAD R5, R7.reuse, UR9, R4 ;  /* 0x0000000907057c24 */ /* 0x040fe4000f8e0204 */
[----:B------:R-:W-:Y:S01]  /*fb80*/  IMAD.WIDE.U32 R2, R7, UR8, R2 ;  /* 0x0000000807027c25 */ /* 0x000fe2000f8e0002 */
[----:B------:R-:W-:Y:S01]  /*fb90*/  ISETP.GE.AND P0, PT, R0, R11, PT ;  /* 0x0000000b0000720c */ /* 0x000fe20003f06270 */
[----:B------:R-:W-:-:S02]  /*fba0*/  ULDC.64 UR8, c[0x0][0xa80] ;  /* 0x0002a00000087ab9 */ /* 0x000fc40000000a00 */
[----:B------:R-:W-:Y:S01]  /*fbb0*/  IMAD.IADD R3, R3, 0x1, R5 ;  /* 0x0000000103037824 */ /* 0x000fe200078e0205 */
[----:B------:R-:W-:-:S04]  /*fbc0*/  LEA R4, P1, R2, UR8, 0x1 ;  /* 0x0000000802047c11 */ /* 0x000fc8000f8208ff */
[----:B------:R-:W-:Y:S02]  /*fbd0*/  LEA.HI.X R5, R2, UR9, R3, 0x1, P1 ;  /* 0x0000000902057c11 */ /* 0x000fe400088f0c03 */
[----:B------:R0:W1:Y:S04]  /*fbe0*/  SHFL.IDX PT, R2, R4, RZ, 0x1c1f ;  /* 0x001c1fff04027589 */ /* 0x00006800000e0000 */
[----:B------:R0:W2:Y:S01]  /*fbf0*/  SHFL.IDX PT, R3, R5, RZ, 0x1c1f ;  /* 0x001c1fff05037589 */ /* 0x0000a200000e0000 */
        /* <DEDUP_REMOVED lines=10> */
[----:B------:R3:W-:Y:S04]  /*fca0*/  @!P2 ST.E.128 desc[UR54][R6.64], RZ ;  /* 0x000000ff0600a985 */ /* 0x0007e8000c101d36 */
[----:B------:R3:W-:Y:S04]  /*fcb0*/  @!P3 ST.E.128 desc[UR54][R8.64], RZ ;  /* 0x000000ff0800b985 */ /* 0x0007e8000c101d36 */
[----:B------:R3:W-:Y:S02]  /*fcc0*/  @!P4 ST.E.128 desc[UR54][R12.64], RZ ;  /* 0x000000ff0c00c985 */ /* 0x0007e4000c101d36 */
.L_x_11161:
[----:B------:R-:W-:Y:S05]  /*fcd0*/  BSYNC B1 ;  /* 0x0000000000017941 */ /* 0x000fea0003800000 */
.L_x_11160:
        /* <DEDUP_REMOVED lines=9> */
[-C--:B-1-3--:R-:W-:Y:S02]  /*fd70*/  @!P3 LEA R6, P0, R140, R2.reuse, 0x1 ;  /* 0x000000028c06b211 */ /* 0x08afe400078008ff */
[C---:B------:R-:W-:Y:S02]  /*fd80*/  @!P4 LEA R8, P1, R141.reuse, R2, 0x1 ;  /* 0x000000028d08c211 */ /* 0x040fe400078208ff */
[----:B0---4-:R-:W-:Y:S01]  /*fd90*/  @!P2 IMAD.WIDE R4, R138, 0x2, R2 ;  /* 0x000000028a04a825 */ /* 0x011fe200078e0202 */
[-C--:B------:R-:W-:Y:S02]  /*fda0*/  @!P3 LEA.HI.X R7, R140, R3.reuse, R149, 0x1, P0 ;  /* 0x000000038c07b211 */ /* 0x080fe400000f0c95 */
[----:B------:R-:W-:Y:S02]  /*fdb0*/  @!P4 LEA.HI.X R9, R141, R3, R148, 0x1, P1 ;  /* 0x000000038d09c211 */ /* 0x000fe400008f0c94 */
[----:B------:R2:W-:Y:S04]  /*fdc0*/  @!P2 ST.E.128 desc[UR54][R4.64], RZ ;  /* 0x000000ff0400a985 */ /* 0x0005e8000c101d36 */
[----:B------:R2:W-:Y:S04]  /*fdd0*/  @!P3 ST.E.128 desc[UR54][R6.64], RZ ;  /* 0x000000ff0600b985 */ /* 0x0005e8000c101d36 */
[----:B------:R2:W-:Y:S02]  /*fde0*/  @!P4 ST.E.128 desc[UR54][R8.64], RZ ;  /* 0x000000ff0800c985 */ /* 0x0005e4000c101d36 */
.L_x_11156:
[----:B------:R-:W-:Y:S05]  /*fdf0*/  BSYNC B0 ;  /* 0x0000000000007941 */ /* 0x000fea0003800000 */
.L_x_11151:
[----:B------:R-:W-:Y:S02]  /*fe00*/  ULDC UR4, c[0x0][0xc3c] ;  /* 0x00030f0000047ab9 */ /* 0x000fe40000000800 */
[----:B------:R-:W-:-:S06]  /*fe10*/  UISETP.GE.AND UP0, UPT, UR6, UR4, UPT ;  /* 0x000000040600728c */ /* 0x000fcc000bf06270 */
[----:B------:R-:W-:-:S13]  /*fe20*/  PLOP3.LUT P0, PT, PT, PT, UP0, 0x80, 0x0 ;  /* 0x000000000000781c */ /* 0x000fda0003f0f008 */
[----:B------:R-:W-:Y:S05]  /*fe30*/  @!P0 BRA `(.L_x_11162) ;  /* 0xffffff1000148947 */ /* 0x000fea000383ffff */
[----:B------:R-:W-:Y:S05]  /*fe40*/  EXIT ;  /* 0x000000000000794d */ /* 0x000fea0003800000 */
.L_x_11061:
        /* <DEDUP_REMOVED lines=16> */
.L_x_11163:
        /* <DEDUP_REMOVED lines=40> */
.L_x_11169:
        /* <DEDUP_REMOVED lines=12> */
.L_x_11168:
[----:B------:R-:W-:Y:S05]  /*10290*/  BSYNC B0 ;  /* 0x0000000000007941 */ /* 0x000fea0003800000 */
.L_x_11167:
        /* <DEDUP_REMOVED lines=20> */
.L_x_11165:
        /* <DEDUP_REMOVED lines=20> */
.L_x_11170:
        /* <DEDUP_REMOVED lines=59> */
.L_x_11166:
[----:B------:R-:W-:Y:S01]  /*108d0*/  ULDC UR4, c[0x0][0xc3c] ;  /* 0x00030f0000047ab9 */ /* 0x000fe20000000800 */
[----:B------:R-:W-:Y:S02]  /*108e0*/  IMAD.MOV.U32 R17, RZ, RZ, RZ ;  /* 0x000000ffff117224 */ /* 0x000fe400078e00ff */
[----:B------:R-:W-:Y:S02]  /*108f0*/  IMAD.U32 R16, RZ, RZ, UR6 ;  /* 0x00000006ff107e24 */ /* 0x000fe4000f8e00ff */
[----:B------:R-:W-:Y:S02]  /*10900*/  IMAD.MOV.U32 R18, RZ, RZ, RZ ;  /* 0x000000ffff127224 */ /* 0x000fe400078e00ff */
[----:B------:R-:W-:-:S07]  /*10910*/  IMAD.U32 R19, RZ, RZ, UR4 ;  /* 0x00000004ff137e24 */ /* 0x000fce000f8e00ff */
.L_x_11171:
[----:B------:R-:W-:-:S13]  /*10920*/  ISETP.NE.AND P0, PT, R5, RZ, PT ;  /* 0x000000ff0500720c */ /* 0x000fda0003f05270 */
[----:B------:R-:W0:Y:S01]  /*10930*/  @!P0 S2R R3, SR_CgaCtaId ;  /* 0x0000000000038919 */ /* 0x000e220000008800 */
[----:B------:R-:W-:-:S04]  /*10940*/  @!P0 MOV R0, 0x400 ;  /* 0x0000040000008802 */ /* 0x000fc80000000f00 */
[----:B0-----:R-:W-:-:S05]  /*10950*/  @!P0 LEA R0, R3, R0, 0x18 ;  /* 0x0000000003008211 */ /* 0x001fca00078ec0ff */
[----:B------:R1:W-:Y:S01]  /*10960*/  @!P0 STS.128 [R0+0x2d8d0], R16 ;  /* 0x02d8d01000008388 */ /* 0x0003e20000000c00 */
[----:B------:R-:W-:Y:S06]  /*10970*/  BAR.ARV 0x5, 0x200 ;  /* 0x0148000000007b1d */ /* 0x000fec0000002000 */
.L_x_11164:
        /* <DEDUP_REMOVED lines=18> */
[C---:B-1----:R-:W-:Y:S02]  /*10aa0*/  IMAD.SHL.U32 R0, R3.reuse, 0x8, RZ ;  /* 0x0000000803007824 */ /* 0x042fe400078e00ff */
[----:B------:R-:W-:Y:S01]  /*10ab0*/  IMAD.SHL.U32 R4, R3, 0x20, RZ ;  /* 0x0000002003047824 */ /* 0x000fe200078e00ff */
[----:B------:R-:W-:Y:S02]  /*10ac0*/  SHF.R.U32.HI R5, RZ, 0x2, R5 ;  /* 0x00000002ff057819 */ /* 0x000fe40000011605 */
[----:B------:R-:W-:Y:S02]  /*10ad0*/  LOP3.LUT R2, R0, 0xd8, RZ, 0xc0, !PT ;  /* 0x000000d800027812 */ /* 0x000fe400078ec0ff */
[----:B------:R-:W-:Y:S02]  /*10ae0*/  LOP3.LUT R6, R4, 0x60, RZ, 0xc0, !PT ;  /* 0x0000006004067812 */ /* 0x000fe400078ec0ff */
[----:B------:R-:W-:-:S02]  /*10af0*/  LOP3.LUT R3, R2, 0x18, R3, 0x78, !PT ;  /* 0x0000001802037812 */ /* 0x000fc400078e7803 */
[----:B------:R-:W-:Y:S02]  /*10b00*/  LOP3.LUT R4, R0, 0x18, RZ, 0xc0, !PT ;  /* 0x0000001800047812 */ /* 0x000fe400078ec0ff */
[----:B------:R-:W-:Y:S02]  /*10b10*/  LOP3.LUT R2, R3, 0x320, R0, 0xf8, !PT ;  /* 0x0000032003027812 */ /* 0x000fe400078ef800 */
[----:B------:R-:W-:Y:S02]  /*10b20*/  LOP3.LUT R0, R5, R6, RZ, 0xfc, !PT ;  /* 0x0000000605007212 */ /* 0x000fe400078efcff */
[----:B------:R-:W-:Y:S01]  /*10b30*/  LOP3.LUT R5, R4, 0x20, RZ, 0xfc, !PT ;  /* 0x0000002004057812 */ /* 0x000fe200078efcff */
[----:B------:R-:W-:Y:S01]  /*10b40*/  IMAD R0, R2, 0x2, R22 ;  /* 0x0000000202007824 */ /* 0x000fe200078e0216 */
[----:B------:R-:W-:-:S04]  /*10b50*/  LOP3.LUT R3, R4, 0x40, RZ, 0xfc, !PT ;  /* 0x0000004004037812 */ /* 0x000fc800078efcff */
[----:B------:R3:W-:Y:S03]  /*10b60*/  STL [R1+0x1c], R0 ;  /* 0x00001c0001007387 */ /* 0x0007e60000100800 */
.L_x_11241:
        /* <DEDUP_REMOVED lines=8> */
[----:B------:R0:W2:Y:S01]  /*10bf0*/  @P0 LDG.E R24, desc[UR54][R2.64] ;  /* 0x0000003602180981 */ /* 0x0000a2000c1e1900 */
        /* <DEDUP_REMOVED lines=12> */
[----:B------:R-:W3:Y:S01]  /*10cc0*/  @P2 LDG.E R0, desc[UR54][R2.64] ;  /* 0x0000003602002981 */ /* 0x000ee2000c1e1900 */
        /* <DEDUP_REMOVED lines=10> */
[----:B-1----:R-:W-:Y:S01]  /*10d70*/  IMAD.U32 R0, RZ, RZ, UR4 ;  /* 0x00000004ff007e24 */ /* 0x002fe2000f8e00ff */
[----:B------:R-:W-:Y:S06]  /*10d80*/  @P1 BRA `(.L_x_11173) ;  /* 0x0000000000181947 */ /* 0x000fec0003800000 */
[----:B------:R-:W-:Y:S02]  /*10d90*/  ULDC UR4, c[0x0][0x288] ;  /* 0x0000a20000047ab9 */ /* 0x000fe40000000800 */
[----:B-----5:R-:W-:Y:S01]  /*10da0*/  IMAD.U32 R28, RZ, RZ, UR4 ;  /* 0x00000004ff1c7e24 */ /* 0x020fe2000f8e00ff */
[----:B------:R-:W-:Y:S06]  /*10db0*/  @!P2 BRA `(.L_x_11173) ;  /* 0x00000000000ca947 */ /* 0x000fec0003800000 */
[----:B0-----:R-:W2:Y:S04]  /*10dc0*/  LDG.E R5, desc[UR54][R2.64] ;  /* 0x0000003602057981 */ /* 0x001ea8000c1e1900 */
[----:B------:R-:W2:Y:S02]  /*10dd0*/  LDG.E R28, desc[UR54][R2.64+0x4] ;  /* 0x00000436021c7981 */ /* 0x000ea4000c1e1900 */
[----:B--2---:R-:W-:-:S07]  /*10de0*/  IMAD.IADD R28, R28, 0x1, -R5 ;  /* 0x000000011c1c7824 */ /* 0x004fce00078e0a05 */
.L_x_11173:
        /* <DEDUP_REMOVED lines=8> */
.L_x_11174:
[----:B------:R-:W-:Y:S02]  /*10e70*/  ULDC.64 UR4, c[0x0][0xa08] ;  /* 0x0002820000047ab9 */ /* 0x000fe40000000a00 */
[----:B------:R-:W-:-:S04]  /*10e80*/  ISETP.NE.U32.AND P0, PT, RZ, UR4, PT ;  /* 0x00000004ff007c0c */ /* 0x000fc8000bf05070 */
[----:B------:R-:W-:-:S13]  /*10e90*/  ISETP.NE.AND.EX P0, PT, RZ, UR5, PT, P0 ;  /* 0x00000005ff007c0c */ /* 0x000fda000bf05300 */
[----:B------:R-:W-:Y:S05]  /*10ea0*/  @!P0 BRA `(.L_x_11175) ;  /* 0x0000000000148947 */ /* 0x000fea0003800000 */
[----:B------:R-:W1:Y:S02]  /*10eb0*/  LDC.64 R2, c[0x0][0xa08] ;  /* 0x00028200ff027b82 */ /* 0x000e640000000a00 */
[----:B-1----:R-:W-:-:S05]  /*10ec0*/  IMAD.WIDE R2, R19, 0x4, R2 ;  /* 0x0000000413027825 */ /* 0x002fca00078e0202 */
[----:B------:R-:W2:Y:S04]  /*10ed0*/  LDG.E R0, desc[UR54][R2.64] ;  /* 0x0000003602007981 */ /* 0x000ea8000c1e1900 */
[----:B0-----:R-:W2:Y:S02]  /*10ee0*/  LDG.E R5, desc[UR54][R2.64+0x4] ;  /* 0x0000043602057981 */ /* 0x001ea4000c1e1900 */
[----:B--2---:R-:W-:-:S07]  /*10ef0*/  IMAD.IADD R0, R5, 0x1, -R0 ;  /* 0x0000000105007824 */ /* 0x004fce00078e0a00 */
.L_x_11175:
[----:B-1----:R-:W1:Y:S01]  /*10f00*/  LDC R2, c[0x0][0x448] ;  /* 0x00011200ff027b82 */ /* 0x002e620000000800 */
[----:B------:R-:W-:Y:S01]  /*10f10*/  IMAD R27, R17, 0xc0, RZ ;  /* 0x000000c0111b7824 */ /* 0x000fe200078e02ff */
[----:B------:R-:W-:Y:S01]  /*10f20*/  LOP3.LUT R23, R23, 0xfffffff7, RZ, 0xc0, !PT ;  /* 0xfffffff717177812 */ /* 0x000fe200078ec0ff */
[----:B-----5:R-:W-:Y:S02]  /*10f30*/  IMAD.IADD R7, R0, 0x1, -R24 ;  /* 0x0000000100077824 */ /* 0x020fe400078e0a18 */
[----:B------:R-:W-:-:S03]  /*10f40*/  VIADD R3, R27, 0xbf ;  /* 0x000000bf1b037836 */ /* 0x000fc60000000000 */
[----:B------:R-:W-:Y:S01]  /*10f50*/  IADD3 R0, R7, 0x1, -R28 ;  /* 0x0000000107007810 */ /* 0x000fe20007ffe81c */
[----:B------:R2:W-:Y:S01]  /*10f60*/  STL [R1+0xc], R7 ;  /* 0x00000c0701007387 */ /* 0x0005e20000100800 */
[----:B-1----:R-:W-:-:S13]  /*10f70*/  ISETP.NE.AND P2, PT, R2, 0x1, PT ;  /* 0x000000010200780c */ /* 0x002fda0003f45270 */
[----:B0-----:R-:W0:Y:S01]  /*10f80*/  @P2 LDC R4, c[0x0][0x44c] ;  /* 0x00011300ff042b82 */ /* 0x001e220000000800 */
[----:B------:R-:W-:-:S07]  /*10f90*/  @P2 LOP3.LUT R23, R23, 0x8, RZ, 0xfc, !PT ;  /* 0x0000000817172812 */ /* 0x000fce00078efcff */
[----:B------:R-:W1:Y:S01]  /*10fa0*/  @P2 LDC R2, c[0x0][0x450] ;  /* 0x00011400ff022b82 */ /* 0x000e620000000800 */
[----:B0-----:R-:W-:-:S05]  /*10fb0*/  @P2 IMAD.HI.U32 R5, R3, R4, RZ ;  /* 0x0000000403052227 */ /* 0x001fca00078e00ff */
[----:B-1----:R-:W-:-:S05]  /*10fc0*/  @P2 SHF.R.U32.HI R3, RZ, R2, R5 ;  /* 0x00000002ff032219 */ /* 0x002fca0000011605 */
[----:B------:R-:W-:Y:S02]  /*10fd0*/  IMAD.IADD R0, R0, 0x1, R3 ;  /* 0x0000000100007824 */ /* 0x000fe400078e0203 */
[----:B------:R-:W0:Y:S02]  /*10fe0*/  LDC.64 R2, c[0x0][0x9e0] ;  /* 0x00027800ff027b82 */ /* 0x000e240000000a00 */
[----:B0-----:R-:W-:Y:S01]  /*10ff0*/  ISETP.GE.AND P1, PT, R3, 0x1, PT ;  /* 0x000000010300780c */ /* 0x001fe20003f26270 */
[----:B------:R-:W-:-:S12]  /*11000*/  IMAD.IADD R2, R0, 0x1, R2 ;  /* 0x0000000100027824 */ /* 0x000fd800078e0202 */
[----:B--2---:R-:W-:Y:S05]  /*11010*/  @!P1 BRA `(.L_x_11176) ;  /* 0x0000000000489947 */ /* 0x004fea0003800000 */
        /* <DEDUP_REMOVED lines=11> */
.L_x_11178:
[----:B------:R-:W-:-:S13]  /*110d0*/  ISETP.NE.AND P0, PT, R3, 0x1, PT ;  /* 0x000000010300780c */ /* 0x000fda0003f05270 */
[----:B------:R-:W0:Y:S02]  /*110e0*/  @P0 LDC.64 R4, c[0x0][0x9e8] ;  /* 0x00027a00ff040b82 */ /* 0x000e240000000a00 */
[----:B0-----:R-:W-:-:S05]  /*110f0*/  @P0 IMAD.HI.U32 R4, R6, R4, RZ ;  /* 0x0000000406040227 */ /* 0x001fca00078e00ff */
[----:B------:R-:W-:-:S07]  /*11100*/  @P0 SHF.R.U32.HI R6, RZ, R5, R4 ;  /* 0x00000005ff060219 */ /* 0x000fce0000011604 */
.L_x_11179:
[----:B------:R-:W-:Y:S05]  /*11110*/  BSYNC B0 ;  /* 0x0000000000007941 */ /* 0x000fea0003800000 */
.L_x_11177:
[----:B------:R-:W-:-:S05]  /*11120*/  IMAD R5, R6, R3, R3 ;  /* 0x0000000306057224 */ /* 0x000fca00078e0203 */
[----:B------:R-:W-:-:S07]  /*11130*/  VIMNMX R2, R2, R5, PT ;  /* 0x0000000502027248 */ /* 0x000fce0003fe0100 */
.L_x_11176:
[----:B------:R-:W0:Y:S01]  /*11140*/  @P2 LDC R0, c[0x0][0x44c] ;  /* 0x00011300ff002b82 */ /* 0x000e220000000800 */
[----:B------:R-:W-:Y:S01]  /*11150*/  VIADD R2, R2, 0x7f ;  /* 0x0000007f02027836 */ /* 0x000fe20000000000 */
[----:B------:R-:W-:-:S06]  /*11160*/  ULDC UR4, c[0x0][0x9dc] ;  /* 0x0002770000047ab9 */ /* 0x000fcc0000000800 */
[----:B------:R-:W1:Y:S01]  /*11170*/  @P2 LDC R4, c[0x0][0x450] ;  /* 0x00011400ff042b82 */ /* 0x000e620000000800 */
[----:B0-----:R-:W-:-:S04]  /*11180*/  @P2 IMAD.HI.U32 R5, R27, R0, RZ ;  /* 0x000000001b052227 */ /* 0x001fc800078e00ff */
[----:B------:R-:W-:Y:S01]  /*11190*/  IMAD.MOV.U32 R0, RZ, RZ, R27 ;  /* 0x000000ffff007224 */ /* 0x000fe200078e001b */
[----:B-1----:R-:W-:Y:S01]  /*111a0*/  @P2 SHF.R.U32.HI R0, RZ, R4, R5 ;  /* 0x00000004ff002219 */ /* 0x002fe20000011605 */
[----:B------:R-:W-:Y:S01]  /*111b0*/  VIADD R4, R7, 0x7f ;  /* 0x0000007f07047836 */ /* 0x000fe20000000000 */
[----:B------:R-:W-:-:S04]  /*111c0*/  SHF.R.S32.HI R5, RZ, 0x1f, R2 ;  /* 0x0000001fff057819 */ /* 0x000fc80000011402 */
[----:B------:R-:W-:Y:S02]  /*111d0*/  LEA.HI R2, R5, R2, RZ, 0x7 ;  /* 0x0000000205027211 */ /* 0x000fe400078f38ff */
[----:B------:R-:W-:Y:S02]  /*111e0*/  SHF.R.S32.HI R5, RZ, 0x1f, R4 ;  /* 0x0000001fff057819 */ /* 0x000fe40000011404 */
[----:B------:R-:W-:Y:S02]  /*111f0*/  SHF.R.S32.HI R2, RZ, 0x7, R2 ;  /* 0x00000007ff027819 */ /* 0x000fe40000011402 */
[----:B------:R-:W-:-:S04]  /*11200*/  LEA.HI R5, R5, R4, RZ, 0x7 ;  /* 0x0000000405057211 */ /* 0x000fc800078f38ff */
[----:B------:R-:W-:-:S04]  /*11210*/  SHF.R.S32.HI R5, RZ, 0x7, R5 ;  /* 0x00000007ff057819 */ /* 0x000fc80000011405 */
[----:B------:R-:W-:Y:S02]  /*11220*/  VIMNMX R26, R5, R2, PT ;  /* 0x00000002051a7248 */ /* 0x000fe40003fe0100 */
[----:B------:R-:W-:-:S03]  /*11230*/  IADD3 R2, R0, R7, -R28 ;  /* 0x0000000700027210 */ /* 0x000fc60007ffe81c */
[----:B------:R0:W-:Y:S02]  /*11240*/  STL [R1+0x28], R26 ;  /* 0x0000281a01007387 */ /* 0x0001e40000100800 */
[----:B------:R-:W-:Y:S01]  /*11250*/  VIADD R0, R2, -UR4 ;  /* 0x8000000402007c36 */ /* 0x000fe20008000000 */
[----:B------:R-:W-:Y:S06]  /*11260*/  @!P1 BRA `(.L_x_11180) ;  /* 0x0000000000449947 */ /* 0x000fec0003800000 */
        /* <DEDUP_REMOVED lines=10> */
.L_x_11182:
[----:B------:R-:W-:-:S13]  /*11310*/  ISETP.NE.AND P0, PT, R3, 0x1, PT ;  /* 0x000000010300780c */ /* 0x000fda0003f05270 */
[----:B------:R-:W1:Y:S02]  /*11320*/  @P0 LDC.64 R4, c[0x0][0x9e8] ;  /* 0x00027a00ff040b82 */ /* 0x000e640000000a00 */
[----:B-1----:R-:W-:-:S05]  /*11330*/  @P0 IMAD.HI.U32 R4, R2, R4, RZ ;  /* 0x0000000402040227 */ /* 0x002fca00078e00ff */
[----:B------:R-:W-:-:S07]  /*11340*/  @P0 SHF.R.U32.HI R2, RZ, R5, R4 ;  /* 0x00000005ff020219 */ /* 0x000fce0000011604 */
.L_x_11183:
[----:B------:R-:W-:Y:S05]  /*11350*/  BSYNC B0 ;  /* 0x0000000000007941 */ /* 0x000fea0003800000 */
.L_x_11181:
[----:B------:R-:W-:-:S05]  /*11360*/  IMAD R3, R2, R3, RZ ;  /* 0x0000000302037224 */ /* 0x000fca00078e02ff */
[----:B------:R-:W-:-:S07]  /*11370*/  VIMNMX R0, R0, R3, !PT ;  /* 0x0000000300007248 */ /* 0x000fce0007fe0100 */
.L_x_11180:
        /* <DEDUP_REMOVED lines=25> */
.L_x_11185:
        /* <DEDUP_REMOVED lines=20> */
.L_x_11188:
[----:B------:R-:W-:Y:S05]  /*11650*/  BSYNC B6 ;  /* 0x0000000000067941 */ /* 0x000fea0003800000 */
.L_x_11187:
        /* <DEDUP_REMOVED lines=20> */
.L_x_11191:
        /* <DEDUP_REMOVED lines=15> */
.L_x_11190:
[----:B------:R-:W-:Y:S05]  /*11890*/  BSYNC B6 ;  /* 0x0000000000067941 */ /* 0x000fea0003800000 */
.L_x_11189:
        /* <DEDUP_REMOVED lines=8> */
[----:B0-----:R-:W-:Y:S01]  /*11920*/  VIADD R26, R26, 0xffffffff ;  /* 0xffffffff1a1a7836 */ /* 0x001fe20000000000 */
[----:B------:R-:W-:Y:S01]  /*11930*/  LOP3.LUT R23, R23, 0xffffffdf, RZ, 0xc0, !PT ;  /* 0xffffffdf17177812 */ /* 0x000fe200078ec0ff */
[----:B------:R-:W-:-:S09]  /*11940*/  ULDC UR4, c[0x0][0x2f4] ;  /* 0x0000bd0000047ab9 */ /* 0x000fd20000000800 */
[----:B------:R-:W0:Y:S02]  /*11950*/  @P0 LDC.64 R2, c[0x0][0x9f8] ;  /* 0x00027e00ff020b82 */ /* 0x000e240000000a00 */
[----:B0-----:R-:W-:-:S05]  /*11960*/  @P0 IMAD.WIDE R2, R19, 0x4, R2 ;  /* 0x0000000413020825 */ /* 0x001fca00078e0202 */
[----:B------:R0:W2:Y:S01]  /*11970*/  @P0 LDG.E R7, desc[UR54][R2.64] ;  /* 0x0000003602070981 */ /* 0x0000a2000c1e1900 */
[----:B-1----:R-:W-:Y:S01]  /*11980*/  ISETP.NE.AND P1, PT, R9, 0x1, PT ;  /* 0x000000010900780c */ /* 0x002fe20003f25270 */
[----:B---3--:R-:W-:Y:S01]  /*11990*/  IMAD.SHL.U32 R21, R21, 0x20, RZ ;  /* 0x0000002015157824 */ /* 0x008fe200078e00ff */
[----:B----4-:R-:W-:Y:S01]  /*119a0*/  LOP3.LUT R20, R20, 0x7f, RZ, 0xc0, !PT ;  /* 0x0000007f14147812 */ /* 0x010fe200078ec0ff */
[----:B------:R-:W-:-:S03]  /*119b0*/  IMAD.SHL.U32 R8, R26, 0x80, RZ ;  /* 0x000000801a087824 */ /* 0x000fc600078e00ff */
[----:B------:R-:W-:Y:S02]  /*119c0*/  SHF.R.U32.HI R20, RZ, 0x2, R20 ;  /* 0x00000002ff147819 */ /* 0x000fe40000011614 */
[----:B------:R-:W-:-:S04]  /*119d0*/  LOP3.LUT R21, R21, 0x60, RZ, 0xc0, !PT ;  /* 0x0000006015157812 */ /* 0x000fc800078ec0ff */
[----:B------:R-:W-:Y:S01]  /*119e0*/  LOP3.LUT R5, R8, R20, R21, 0xfe, !PT ;  /* 0x0000001408057212 */ /* 0x000fe200078efe15 */
[----:B------:R-:W1:Y:S01]  /*119f0*/  @P1 LDC R6, c[0x0][0x434] ;  /* 0x00010d00ff061b82 */ /* 0x000e620000000800 */
[----:B------:R-:W-:-:S07]  /*11a00*/  @P1 LOP3.LUT R23, R23, 0x20, RZ, 0xfc, !PT ;  /* 0x0000002017171812 */ /* 0x000fce00078efcff */
[----:B------:R-:W3:Y:S01]  /*11a10*/  @P1 LDC R0, c[0x0][0x438] ;  /* 0x00010e00ff001b82 */ /* 0x000ee20000000800 */
[----:B------:R-:W-:Y:S01]  /*11a20*/  LOP3.LUT R23, R23, 0xfffffffb, RZ, 0xc0, !PT ;  /* 0xfffffffb17177812 */ /* 0x000fe200078ec0ff */
[----:B------:R-:W-:Y:S01]  /*11a30*/  UMOV UR5, 0xffffffff ;  /* 0xffffffff00057882 */ /* 0x000fe20000000000 */
[C---:B--2---:R-:W-:Y:S01]  /*11a40*/  ISETP.GE.AND P0, PT, R5.reuse, R17, PT ;  /* 0x000000110500720c */ /* 0x044fe20003f06270 */
[----:B------:R-:W-:-:S04]  /*11a50*/  IMAD.IADD R5, R5, 0x1, R24 ;  /* 0x0000000105057824 */ /* 0x000fc800078e0218 */
[----:B-1----:R-:W-:-:S04]  /*11a60*/  @P1 IMAD.HI.U32 R6, R5, R6, RZ ;  /* 0x0000000605061227 */ /* 0x002fc800078e00ff */
[----:B------:R-:W-:Y:S01]  /*11a70*/  IMAD.MOV.U32 R4, RZ, RZ, R5 ;  /* 0x000000ffff047224 */ /* 0x000fe200078e0005 */
[----:B---3--:R-:W-:-:S03]  /*11a80*/  @P1 SHF.R.U32.HI R4, RZ, R0, R6 ;  /* 0x00000000ff041219 */ /* 0x008fc60000011606 */
[----:B0-----:R-:W0:Y:S02]  /*11a90*/  @!P0 LDC.64 R2, c[0x0][0x428] ;  /* 0x00010a00ff028b82 */ /* 0x001e240000000a00 */
[----:B------:R-:W-:-:S04]  /*11aa0*/  IMAD.MOV R0, RZ, RZ, -R4 ;  /* 0x000000ffff007224 */ /* 0x000fc800078e0a04 */
[----:B------:R-:W-:Y:S01]  /*11ab0*/  IMAD R0, R9, R0, R5 ;  /* 0x0000000009007224 */ /* 0x000fe200078e0205 */
[--C-:B------:R-:W-:Y:S01]  /*11ac0*/  @!P0 SHF.R.S32.HI R5, RZ, 0x1f, R4.reuse ;  /* 0x0000001fff058819 */ /* 0x100fe20000011404 */
[----:B------:R-:W1:Y:S01]  /*11ad0*/  S2R R9, SR_TID.X ;  /* 0x0000000000097919 */ /* 0x000e620000002100 */
[----:B------:R-:W-:Y:S01]  /*11ae0*/  SHF.R.S32.HI R6, RZ, 0x1f, R7 ;  /* 0x0000001fff067819 */ /* 0x000fe20000011407 */
[----:B------:R-:W-:Y:S01]  /*11af0*/  STL [R1+0x8], R7 ;  /* 0x0000080701007387 */ /* 0x000fe20000100800 */
[----:B0-----:R-:W-:-:S03]  /*11b00*/  @!P0 IMAD.WIDE.U32 R4, R7, R2, R4 ;  /* 0x0000000207048225 */ /* 0x001fc600078e0004 */
[----:B------:R0:W-:Y:S01]  /*11b10*/  STL [R1+0x18], R6 ;  /* 0x0000180601007387 */ /* 0x0001e20000100800 */
[----:B-1----:R-:W-:-:S05]  /*11b20*/  IMAD.SHL.U32 R17, R9, 0x8, RZ ;  /* 0x0000000809117824 */ /* 0x002fca00078e00ff */
[----:B------:R-:W-:Y:S01]  /*11b30*/  LOP3.LUT R17, R17, 0x18, RZ, 0xc0, !PT ;  /* 0x0000001811117812 */ /* 0x000fe200078ec0ff */
[----:B0-----:R-:W-:-:S04]  /*11b40*/  @!P0 IMAD R6, R6, R2, RZ ;  /* 0x0000000206068224 */ /* 0x001fc800078e02ff */
[----:B------:R-:W-:Y:S02]  /*11b50*/  @!P0 IMAD R6, R7, R3, R6 ;  /* 0x0000000307068224 */ /* 0x000fe400078e0206 */
[----:B------:R-:W0:Y:S01]  /*11b60*/  @!P0 LDC.64 R2, c[0x0][0x418] ;  /* 0x00010600ff028b82 */ /* 0x000e220000000a00 */
[----:B------:R-:W-:Y:S01]  /*11b70*/  ISETP.GE.AND P2, PT, R17, UR4, PT ;  /* 0x0000000411007c0c */ /* 0x000fe2000bf46270 */
[----:B------:R-:W-:Y:S01]  /*11b80*/  @!P0 IMAD.IADD R5, R5, 0x1, R6 ;  /* 0x0000000105058824 */ /* 0x000fe200078e0206 */
[C---:B------:R-:W-:Y:S02]  /*11b90*/  LOP3.LUT R10, R17.reuse, 0x20, RZ, 0xfc, !PT ;  /* 0x00000020110a7812 */ /* 0x040fe400078efcff */
[----:B------:R-:W-:-:S09]  /*11ba0*/  LOP3.LUT R9, R17, 0x40, RZ, 0xfc, !PT ;  /* 0x0000004011097812 */ /* 0x000fd200078efcff */
[----:B------:R-:W-:Y:S02]  /*11bb0*/  @P2 LOP3.LUT R23, R23, 0x4, RZ, 0xfc, !PT ;  /* 0x0000000417172812 */ /* 0x000fe400078efcff */
[----:B0-----:R-:W-:-:S04]  /*11bc0*/  @!P0 LEA R6, P1, R4, R2, 0x2 ;  /* 0x0000000204068211 */ /* 0x001fc800078210ff */
[----:B------:R-:W-:Y:S01]  /*11bd0*/  @!P0 LEA.HI.X R7, R4, R3, R5, 0x2, P1 ;  /* 0x0000000304078211 */ /* 0x000fe200008f1405 */
[----:B------:R-:W-:Y:S01]  /*11be0*/  IMAD.MOV.U32 R3, RZ, RZ, RZ ;  /* 0x000000ffff037224 */ /* 0x000fe200078e00ff */
[----:B------:R-:W-:Y:S02]  /*11bf0*/  ISETP.GE.AND P1, PT, R10, UR4, PT ;  /* 0x000000040a007c0c */ /* 0x000fe4000bf26270 */
[----:B------:R-:W-:-:S03]  /*11c00*/  LOP3.LUT R23, R23, 0xfffffffd, RZ, 0xc0, !PT ;  /* 0xfffffffd17177812 */ /* 0x000fc600078ec0ff */
[----:B------:R0:W5:Y:S01]  /*11c10*/  @!P0 LDG.E R3, desc[UR54][R6.64] ;  /* 0x0000003606038981 */ /* 0x000162000c1e1900 */
[----:B------:R-:W-:Y:S01]  /*11c20*/  ISETP.GE.AND P0, PT, R9, UR4, PT ;  /* 0x0000000409007c0c */ /* 0x000fe2000bf06270 */
[----:B------:R-:W-:-:S06]  /*11c30*/  IMAD.U32 R2, RZ, RZ, UR36 ;  /* 0x00000024ff027e24 */ /* 0x000fcc000f8e00ff */
[----:B------:R-:W-:-:S04]  /*11c40*/  @P1 LOP3.LUT R23, R23, 0x2, RZ, 0xfc, !PT ;  /* 0x0000000217171812 */ /* 0x000fc800078efcff */
[----:B------:R-:W-:-:S04]  /*11c50*/  LOP3.LUT R23, R23, 0xfffffffe, RZ, 0xc0, !PT ;  /* 0xfffffffe17177812 */ /* 0x000fc800078ec0ff */
[----:B------:R-:W-:Y:S01]  /*11c60*/  @P0 LOP3.LUT R23, R23, 0x1, RZ, 0xfc, !PT ;  /* 0x0000000117170812 */ /* 0x000fe200078efcff */
[----:B0-----:R-:W-:Y:S06]  /*11c70*/  BRA.DIV UR5, `(.L_x_11192) ;  /* 0x0000003e05f07947 */ /* 0x001fec000b800000 */
.L_x_11258:
[----:B------:R-:W-:Y:S02]  /*11c80*/  SHF.R.S32.HI R9, RZ, 0x1f, R18 ;  /* 0x0000001fff097819 */ /* 0x000fe40000011412 */
[----:B------:R-:W-:Y:S02]  /*11c90*/  ISETP.NE.AND P0, PT, R2, 0x3, PT ;  /* 0x000000030200780c */ /* 0x000fe40003f05270 */
[----:B------:R-:W-:Y:S01]  /*11ca0*/  LOP3.LUT R23, R23, 0xffffffef, RZ, 0xc0, !PT ;  /* 0xffffffef17177812 */ /* 0x000fe200078ec0ff */
[----:B------:R0:W-:Y:S10]  /*11cb0*/  STL [R1+0x4], R9 ;  /* 0x0000040901007387 */ /* 0x0001f40000100800 */
[----:B------:R-:W-:Y:S01]  /*11cc0*/  @P0 LOP3.LUT R23, R23, 0x10, RZ, 0xfc, !PT ;  /* 0x0000001017170812 */ /* 0x000fe200078efcff */
[----:B0-----:R-:W-:Y:S06]  /*11cd0*/  @!P0 BRA `(.L_x_11193) ;  /* 0x0000000000048947 */ /* 0x001fec0003800000 */
[----:B------:R-:W-:Y:S01]  /*11ce0*/  BPT.TRAP 0x1 ;  /* 0x000000040000795c */ /* 0x000fe20000300000 */
.L_x_11193:
        /* <DEDUP_REMOVED lines=25> */
.L_x_11259:
[----:B------:R-:W-:Y:S05]  /*11e80*/  BSYNC B0 ;  /* 0x0000000000007941 */ /* 0x000fea0003800000 */
.L_x_11194:
[----:B------:R-:W2:Y:S01]  /*11e90*/  LDL R9, [R1+0x4] ;  /* 0x0000040001097983 */ /* 0x000ea20000100800 */
[----:B------:R-:W-:-:S03]  /*11ea0*/  ULDC.64 UR4, c[0x0][0x300] ;  /* 0x0000c00000047ab9 */ /* 0x000fc60000000a00 */
[----:B------:R-:W3:Y:S01]  /*11eb0*/  LDL R13, [R1+0xc] ;  /* 0x00000c00010d7983 */ /* 0x000ee20000100800 */
[----:B------:R-:W-:Y:S01]  /*11ec0*/  IMAD R6, R6, UR4, RZ ;  /* 0x0000000406067c24 */ /* 0x000fe2000f8e02ff */
[C---:B------:R-:W-:Y:S01]  /*11ed0*/  LOP3.LUT P4, RZ, R23.reuse, 0x4, RZ, 0xc0, !PT ;  /* 0x0000000417ff7812 */ /* 0x040fe2000788c0ff */
[C---:B0-----:R-:W-:Y:S01]  /*11ee0*/  IMAD.WIDE.U32 R4, R0.reuse, UR4, RZ ;  /* 0x0000000400047c25 */ /* 0x041fe2000f8e00ff */
[----:B------:R-:W0:Y:S01]  /*11ef0*/  S2R R10, SR_TID.X ;  /* 0x00000000000a7919 */ /* 0x000e220000002100 */
[C---:B------:R-:W-:Y:S02]  /*11f00*/  LOP3.LUT P3, RZ, R23.reuse, 0x2, RZ, 0xc0, !PT ;  /* 0x0000000217ff7812 */ /* 0x040fe4000786c0ff */
        /* <DEDUP_REMOVED lines=9> */
[----:B------:R-:W-:Y:S01]  /*11fa0*/  IMAD.WIDE.U32 R4, R18, UR4, R4 ;  /* 0x0000000412047c25 */ /* 0x000fe2000f8e0004 */
[----:B0-----:R-:W-:-:S04]  /*11fb0*/  LOP3.LUT R12, R10, 0x7f, RZ, 0xc0, !PT ;  /* 0x0000007f0a0c7812 */ /* 0x001fc800078ec0ff */
[----:B------:R-:W-:Y:S01]  /*11fc0*/  SHF.R.U32.HI R12, RZ, 0x2, R12 ;  /* 0x00000002ff0c7819 */ /* 0x000fe2000001160c */
[----:B--2---:R-:W-:Y:S02]  /*11fd0*/  IMAD R6, R9, UR4, RZ ;  /* 0x0000000409067c24 */ /* 0x004fe4000f8e02ff */
[----:B------:R-:W0:Y:S02]  /*11fe0*/  S2R R9, SR_TID.X ;  /* 0x0000000000097919 */ /* 0x000e240000002100 */
[----:B------:R-:W-:Y:S01]  /*11ff0*/  IMAD R6, R18, UR5, R6 ;  /* 0x0000000512067c24 */ /* 0x000fe2000f8e0206 */
[----:B------:R-:W-:Y:S01]  /*12000*/  ULDC.64 UR4, c[0x0][0x2e8] ;  /* 0x0000ba0000047ab9 */ /* 0x000fe20000000a00 */
[----:B---3--:R-:W-:Y:S02]  /*12010*/  IADD3 R3, -R12, R13, -R8 ;  /* 0x0000000d0c037210 */ /* 0x008fe40007ffe908 */
[----:B------:R-:W-:Y:S01]  /*12020*/  IMAD.IADD R6, R5, 0x1, R6 ;  /* 0x0000000105067824 */ /* 0x000fe200078e0206 */
[----:B------:R-:W-:Y:S01]  /*12030*/  LEA R0, P0, R4, UR4, 0x1 ;  /* 0x0000000404007c11 */ /* 0x000fe2000f8008ff */
[----:B------:R-:W-:-:S03]  /*12040*/  UMOV UR4, 0xffffffff ;  /* 0xffffffff00047882 */ /* 0x000fc60000000000 */
[----:B------:R-:W-:Y:S02]  /*12050*/  LEA.HI.X R6, R4, UR5, R6, 0x1, P0 ;  /* 0x0000000504067c11 */ /* 0x000fe400080f0c06 */
        /* <DEDUP_REMOVED lines=48> */
.L_x_11269:
        /* <DEDUP_REMOVED lines=12> */
.L_x_11197:
        /* <DEDUP_REMOVED lines=11> */
.L_x_11198:
[----:B------:R1:W5:Y:S01]  /*124d0*/  LDL.LU R3, [R1] ;  /* 0x0000000001037983 */ /* 0x0003620000300800 */
[----:B------:R1:W-:Y:S02]  /*124e0*/  SYNCS.ARRIVE.TRANS64.A1T0 RZ, [R2+URZ+0x2d830], RZ ;  /* 0x02d830ff02ff79a7 */ /* 0x0003e4000810003f */
[----:B------:R-:W-:Y:S05]  /*124f0*/  WARPSYNC.ALL ;  /* 0x0000000000007948 */ /* 0x000fea0003800000 */
[----:B------:R-:W-:Y:S01]  /*12500*/  ULDC.64 UR4, c[0x0][0x298] ;  /* 0x0000a60000047ab9 */ /* 0x000fe20000000a00 */
[----:B------:R-:W-:Y:S01]  /*12510*/  BSSY B6, `(.L_x_11199) ;  /* 0x000001c000067945 */ /* 0x000fe20003800000 */
[----:B-1----:R-:W-:Y:S01]  /*12520*/  VIADD R2, R22, 0xc400 ;  /* 0x0000c40016027836 */ /* 0x002fe20000000000 */
[----:B------:R-:W-:Y:S04]  /*12530*/  BAR.SYNC.DEFER_BLOCKING 0x8, 0x200 ;  /* 0x0208000000007b1d */ /* 0x000fe80000010000 */
[----:B------:R-:W-:-:S02]  /*12540*/  LOP3.LUT P0, RZ, R2, 0x1bf, RZ, 0xc0, !PT ;  /* 0x000001bf02ff7812 */ /* 0x000fc4000780c0ff */
[----:B-----5:R-:W-:Y:S01]  /*12550*/  SHF.R.S32.HI R0, RZ, 0x1f, R3 ;  /* 0x0000001fff007819 */ /* 0x020fe20000011403 */
[----:B0-----:R-:W-:-:S04]  /*12560*/  IMAD.WIDE.U32 R4, R3, UR4, RZ ;  /* 0x0000000403047c25 */ /* 0x001fc8000f8e00ff */
[----:B------:R-:W-:Y:S01]  /*12570*/  IMAD R0, R0, UR4, RZ ;  /* 0x0000000400007c24 */ /* 0x000fe2000f8e02ff */
[----:B------:R0:W-:Y:S03]  /*12580*/  STL.64 [R1+0x20], R4 ;  /* 0x0000200401007387 */ /* 0x0001e60000100a00 */
[----:B------:R-:W-:-:S04]  /*12590*/  IMAD R0, R3, UR5, R0 ;  /* 0x0000000503007c24 */ /* 0x000fc8000f8e0200 */
[----:B------:R-:W-:-:S05]  /*125a0*/  IMAD.IADD R0, R5, 0x1, R0 ;  /* 0x0000000105007824 */ /* 0x000fca00078e0200 */
[----:B------:R0:W-:Y:S01]  /*125b0*/  STL [R1], R0 ;  /* 0x0000000001007387 */ /* 0x0001e20000100800 */
        /* <DEDUP_REMOVED lines=17> */
.L_x_11200:
[----:B------:R-:W-:Y:S05]  /*126d0*/  BSYNC B6 ;  /* 0x0000000000067941 */ /* 0x000fea0003800000 */
.L_x_11199:
[----:B------:R-:W2:Y:S01]  /*126e0*/  LDL.LU R21, [R1] ;  /* 0x0000000001157983 */ /* 0x000ea20000300800 */
[----:B------:R-:W1:Y:S01]  /*126f0*/  LDC R6, c[0x0][0x448] ;  /* 0x00011200ff067b82 */ /* 0x000e620000000800 */
[----:B------:R-:W-:Y:S01]  /*12700*/  ULDC.64 UR4, c[0x0][0x2d8] ;  /* 0x0000b60000047ab9 */ /* 0x000fe20000000a00 */
[----:B------:R-:W-:Y:S01]  /*12710*/  LOP3.LUT P6, RZ, R23, 0x40, RZ, 0xc0, !PT ;  /* 0x0000004017ff7812 */ /* 0x000fe200078cc0ff */
[----:B------:R-:W2:Y:S01]  /*12720*/  LDL.LU.64 R2, [R1+0x20] ;  /* 0x0000200001027983 */ /* 0x000ea20000300a00 */
[----:B0-----:R-:W-:Y:S01]  /*12730*/  SHF.R.S32.HI R5, RZ, 0x1f, R19 ;  /* 0x0000001fff057819 */ /* 0x001fe20000011413 */
[----:B------:R-:W-:Y:S01]  /*12740*/  ULDC.64 UR6, c[0x0][0x2c8] ;  /* 0x0000b20000067ab9 */ /* 0x000fe20000000a00 */
[----:B------:R-:W-:Y:S01]  /*12750*/  ULDC.64 UR8, c[0x0][0x280] ;  /* 0x0000a00000087ab9 */ /* 0x000fe20000000a00 */
[----:B------:R-:W3:Y:S01]  /*12760*/  LDL R20, [R1+0x4] ;  /* 0x0000040001147983 */ /* 0x000ee20000100800 */
[----:B------:R-:W-:Y:S01]  /*12770*/  SEL R5, R5, RZ, !P6 ;  /* 0x000000ff05057207 */ /* 0x000fe20007000000 */
[----:B------:R-:W0:Y:S01]  /*12780*/  LDC R10, c[0x0][0x448] ;  /* 0x00011200ff0a7b82 */ /* 0x000e220000000800 */
[----:B------:R-:W-:Y:S01]  /*12790*/  SEL R0, R19, RZ, !P6 ;  /* 0x000000ff13007207 */ /* 0x000fe20007000000 */
[----:B------:R-:W4:Y:S01]  /*127a0*/  S2R R13, SR_TID.X ;  /* 0x00000000000d7919 */ /* 0x000f220000002100 */
[----:B-1----:R-:W-:Y:S01]  /*127b0*/  ISETP.NE.AND P6, PT, R6, 0x1, PT ;  /* 0x000000010600780c */ /* 0x002fe20003fc5270 */
[----:B----4-:R-:W-:-:S05]  /*127c0*/  IMAD.SHL.U32 R11, R13, 0x8, RZ ;  /* 0x000000080d0b7824 */ /* 0x010fca00078e00ff */
[----:B------:R-:W-:-:S04]  /*127d0*/  LOP3.LUT R11, R11, 0x18, RZ, 0xc0, !PT ;  /* 0x000000180b0b7812 */ /* 0x000fc800078ec0ff */
[C---:B------:R-:W-:Y:S02]  /*127e0*/  LOP3.LUT R12, R11.reuse, 0x20, RZ, 0xfc, !PT ;  /* 0x000000200b0c7812 */ /* 0x040fe400078efcff */
[----:B------:R-:W-:Y:S01]  /*127f0*/  LOP3.LUT R11, R11, 0x40, RZ, 0xfc, !PT ;  /* 0x000000400b0b7812 */ /* 0x000fe200078efcff */
[----:B--2---:R-:W-:Y:S02]  /*12800*/  IMAD.MOV.U32 R3, RZ, RZ, R21 ;  /* 0x000000ffff037224 */ /* 0x004fe400078e0015 */
[----:B------:R-:W1:Y:S01]  /*12810*/  S2R R21, SR_TID.X ;  /* 0x0000000000157919 */ /* 0x000e620000002100 */
[----:B---3--:R-:W-:Y:S02]  /*12820*/  IMAD R4, R20, UR4, RZ ;  /* 0x0000000414047c24 */ /* 0x008fe4000f8e02ff */
[----:B------:R-:W2:Y:S01]  /*12830*/  S2R R20, SR_TID.X ;  /* 0x0000000000147919 */ /* 0x000ea20000002100 */
[----:B------:R-:W-:-:S04]  /*12840*/  IMAD.WIDE.U32 R2, R18, UR4, R2 ;  /* 0x0000000412027c25 */ /* 0x000fc8000f8e0002 */
[----:B------:R-:W-:Y:S01]  /*12850*/  IMAD R4, R18, UR5, R4 ;  /* 0x0000000512047c24 */ /* 0x000fe2000f8e0204 */
[----:B------:R-:W-:Y:S02]  /*12860*/  ULDC.64 UR4, c[0x0][0x2e0] ;  /* 0x0000b80000047ab9 */ /* 0x000fe40000000a00 */
[----:B------:R-:W-:Y:S02]  /*12870*/  IMAD R5, R5, UR4, RZ ;  /* 0x0000000405057c24 */ /* 0x000fe4000f8e02ff */
[----:B------:R-:W-:Y:S02]  /*12880*/  IMAD.IADD R3, R3, 0x1, R4 ;  /* 0x0000000103037824 */ /* 0x000fe400078e0204 */
[----:B------:R-:W3:Y:S01]  /*12890*/  @P6 LDC R4, c[0x0][0x44c] ;  /* 0x00011300ff046b82 */ /* 0x000ee20000000800 */
[C---:B------:R-:W-:Y:S02]  /*128a0*/  IMAD R5, R0.reuse, UR5, R5 ;  /* 0x0000000500057c24 */ /* 0x040fe4000f8e0205 */
[----:B------:R-:W-:Y:S01]  /*128b0*/  IMAD.WIDE.U32 R2, R0, UR4, R2 ;  /* 0x0000000400027c25 */ /* 0x000fe2000f8e0002 */
[----:B------:R-:W-:-:S03]  /*128c0*/  ULDC.64 UR4, c[0x0][0x2d0] ;  /* 0x0000b40000047ab9 */ /* 0x000fc60000000a00 */
[----:B------:R-:W-:Y:S01]  /*128d0*/  IMAD.IADD R3, R3, 0x1, R5 ;  /* 0x0000000103037824 */ /* 0x000fe200078e0205 */
[----:B------:R-:W4:Y:S01]  /*128e0*/  @P6 LDC R0, c[0x0][0x450] ;  /* 0x00011400ff006b82 */ /* 0x000f220000000800 */
[----:B-1----:R-:W-:Y:S01]  /*128f0*/  IMAD.SHL.U32 R21, R21, 0x20, RZ ;  /* 0x0000002015157824 */ /* 0x002fe200078e00ff */
[----:B--2---:R-:W-:-:S04]  /*12900*/  LOP3.LUT R20, R20, 0x7f, RZ, 0xc0, !PT ;  /* 0x0000007f14147812 */ /* 0x004fc800078ec0ff */
[----:B------:R-:W-:Y:S02]  /*12910*/  LOP3.LUT R21, R21, 0x60, RZ, 0xc0, !PT ;  /* 0x0000006015157812 */ /* 0x000fe400078ec0ff */
[----:B------:R-:W-:-:S04]  /*12920*/  SHF.R.U32.HI R20, RZ, 0x2, R20 ;  /* 0x00000002ff147819 */ /* 0x000fc80000011614 */
[----:B------:R-:W-:Y:S02]  /*12930*/  LOP3.LUT R20, R20, R21, RZ, 0xfc, !PT ;  /* 0x0000001514147212 */ /* 0x000fe400078efcff */
[----:B------:R-:W-:-:S03]  /*12940*/  LOP3.LUT R21, R13, 0x7f, RZ, 0xc0, !PT ;  /* 0x0000007f0d157812 */ /* 0x000fc600078ec0ff */
[----:B------:R-:W-:Y:S01]  /*12950*/  IMAD.IADD R6, R20, 0x1, R27 ;  /* 0x0000000114067824 */ /* 0x000fe200078e021b */
[----:B------:R-:W-:Y:S01]  /*12960*/  SHF.R.U32.HI R21, RZ, 0x2, R21 ;  /* 0x00000002ff157819 */ /* 0x000fe20000011615 */
[----:B------:R-:W-:Y:S02]  /*12970*/  IMAD.SHL.U32 R20, R13, 0x8, RZ ;  /* 0x000000080d147824 */ /* 0x000fe400078e00ff */
[----:B---3--:R-:W-:-:S03]  /*12980*/  @P6 IMAD.HI.U32 R5, R6, R4, RZ ;  /* 0x0000000406056227 */ /* 0x008fc600078e00ff */
[----:B------:R-:W-:Y:S01]  /*12990*/  LOP3.LUT R20, R20, 0x18, RZ, 0xc0, !PT ;  /* 0x0000001814147812 */ /* 0x000fe200078ec0ff */
[----:B------:R-:W-:Y:S01]  /*129a0*/  IMAD.MOV.U32 R4, RZ, RZ, R6 ;  /* 0x000000ffff047224 */ /* 0x000fe200078e0006 */
[----:B----4-:R-:W-:-:S04]  /*129b0*/  @P6 SHF.R.U32.HI R4, RZ, R0, R5 ;  /* 0x00000000ff046219 */ /* 0x010fc80000011605 */
[--C-:B------:R-:W-:Y:S01]  /*129c0*/  SHF.R.S32.HI R0, RZ, 0x1f, R4.reuse ;  /* 0x0000001fff007819 */ /* 0x100fe20000011404 */
[----:B------:R-:W-:-:S04]  /*129d0*/  IMAD.MOV R7, RZ, RZ, -R4 ;  /* 0x000000ffff077224 */ /* 0x000fc800078e0a04 */
[----:B------:R-:W-:-:S04]  /*129e0*/  IMAD R0, R0, UR4, RZ ;  /* 0x0000000400007c24 */ /* 0x000fc8000f8e02ff */
[C---:B------:R-:W-:Y:S02]  /*129f0*/  IMAD R0, R4.reuse, UR5, R0 ;  /* 0x0000000504007c24 */ /* 0x040fe4000f8e0200 */
[----:B------:R-:W-:-:S04]  /*12a00*/  IMAD.WIDE.U32 R4, R4, UR4, R2 ;  /* 0x0000000404047c25 */ /* 0x000fc8000f8e0002 */
[----:B------:R-:W-:Y:S02]  /*12a10*/  IMAD.IADD R5, R5, 0x1, R0 ;  /* 0x0000000105057824 */ /* 0x000fe400078e0200 */
[----:B0-----:R-:W-:-:S04]  /*12a20*/  IMAD R0, R10, R7, R6 ;  /* 0x000000070a007224 */ /* 0x001fc800078e0206 */
        /* <DEDUP_REMOVED lines=12> */
[----:B-1----:R-:W-:-:S05]  /*12af0*/  @P6 SHF.R.U32.HI R6, RZ, R8, R7 ;  /* 0x00000008ff066219 */ /* 0x002fca0000011607 */
[----:B------:R-:W-:Y:S02]  /*12b00*/  IMAD.MOV R7, RZ, RZ, -R6 ;  /* 0x000000ffff077224 */ /* 0x000fe400078e0a06 */
        /* <DEDUP_REMOVED lines=19> */
[----:B------:R-:W2:Y:S01]  /*12c40*/  LDL R11, [R1+0x1c] ;  /* 0x00001c00010b7983 */ /* 0x000ea20000100800 */
[----:B------:R-:W-:Y:S02]  /*12c50*/  IMAD R3, R28, R10, RZ ;  /* 0x0000000a1c037224 */ /* 0x000fe400078e02ff */
[----:B------:R-:W-:Y:S01]  /*12c60*/  IMAD.IADD R2, R21, 0x1, R27 ;  /* 0x0000000115027824 */ /* 0x000fe200078e021b */
[----:B------:R-:W0:Y:S04]  /*12c70*/  SHFL.IDX PT, R5, R4, RZ, 0x1c1f ;  /* 0x001c1fff04057589 */ /* 0x000e2800000e0000 */
[----:B------:R-:W1:Y:S01]  /*12c80*/  SHFL.IDX PT, R6, R0, RZ, 0x1c1f ;  /* 0x001c1fff00067589 */ /* 0x000e6200000e0000 */
[----:B------:R-:W-:-:S13]  /*12c90*/  ISETP.GE.AND P3, PT, R2, R3, PT ;  /* 0x000000030200720c */ /* 0x000fda0003f66270 */
[----:B0-----:R-:W-:-:S05]  /*12ca0*/  @!P3 LEA R5, P4, R20, R5, 0x1 ;  /* 0x000000051405b211 */ /* 0x001fca00078808ff */
[----:B-1----:R-:W-:-:S04]  /*12cb0*/  @!P3 IMAD.X R6, RZ, RZ, R6, P4 ;  /* 0x000000ffff06b224 */ /* 0x002fc800020e0606 */
[----:B------:R-:W-:Y:S02]  /*12cc0*/  @!P3 IMAD.MOV.U32 R7, RZ, RZ, R6 ;  /* 0x000000ffff07b224 */ /* 0x000fe400078e0006 */
[----:B------:R-:W-:Y:S02]  /*12cd0*/  @!P3 IMAD.MOV.U32 R6, RZ, RZ, R5 ;  /* 0x000000ffff06b224 */ /* 0x000fe400078e0005 */
[----:B------:R-:W0:Y:S04]  /*12ce0*/  SHFL.IDX PT, R5, R4, 0x1, 0x1c1f ;  /* 0x003c1f0004057f89 */ /* 0x000e2800000e0000 */
[----:B--2---:R-:W-:Y:S04]  /*12cf0*/  @!P3 LDGSTS.E.BYPASS.LTC128B.128 [R11+0xc400], desc[UR54][R6.64], !P0 ;  /* 0x0c400000060bbfae */ /* 0x004fe8000c101d76 */
[----:B------:R-:W-:Y:S04]  /*12d00*/  @!P3 LDGSTS.E.BYPASS.LTC128B.128 [R11+0xf400], desc[UR54][R6.64+0x40], !P1 ;  /* 0x0f400040060bbfae */ /* 0x000fe8000c901d76 */
[----:B------:R1:W-:Y:S04]  /*12d10*/  @!P3 LDGSTS.E.BYPASS.LTC128B.128 [R11+0x12400], desc[UR54][R6.64+0x80], !P2 ;  /* 0x12400080060bbfae */ /* 0x0003e8000d101d76 */
[----:B-1----:R-:W1:Y:S01]  /*12d20*/  SHFL.IDX PT, R7, R0, 0x1, 0x1c1f ;  /* 0x003c1f0000077f89 */ /* 0x002e6200000e0000 */
[----:B------:R-:W-:-:S05]  /*12d30*/  VIADD R6, R2, 0x20 ;  /* 0x0000002002067836 */ /* 0x000fca0000000000 */
[----:B------:R-:W-:-:S13]  /*12d40*/  ISETP.GE.AND P3, PT, R6, R3, PT ;  /* 0x000000030600720c */ /* 0x000fda0003f66270 */
[----:B0-----:R-:W-:-:S05]  /*12d50*/  @!P3 LEA R5, P4, R20, R5, 0x1 ;  /* 0x000000051405b211 */ /* 0x001fca00078808ff */
[----:B-1----:R-:W-:Y:S02]  /*12d60*/  @!P3 IMAD.X R7, RZ, RZ, R7, P4 ;  /* 0x000000ffff07b224 */ /* 0x002fe400020e0607 */
[----:B------:R-:W-:Y:S02]  /*12d70*/  @!P3 IMAD.MOV.U32 R6, RZ, RZ, R5 ;  /* 0x000000ffff06b224 */ /* 0x000fe400078e0005 */
        /* <DEDUP_REMOVED lines=35> */
.L_x_11282:
[----:B------:R-:W2:Y:S01]  /*12fb0*/  LDL R0, [R1+0x1c] ;  /* 0x00001c0001007983 */ /* 0x000ea20000100800 */
[----:B------:R-:W-:-:S05]  /*12fc0*/  VIADD R2, R2, 0xa0 ;  /* 0x000000a002027836 */ /* 0x000fca0000000000 */
[----:B------:R-:W-:-:S13]  /*12fd0*/  ISETP.GE.AND P3, PT, R2, R3, PT ;  /* 0x000000030200720c */ /* 0x000fda0003f66270 */
[----:B------:R-:W-:-:S05]  /*12fe0*/  @!P3 LEA R2, P4, R20, R9, 0x1 ;  /* 0x000000091402b211 */ /* 0x000fca00078808ff */
[----:B------:R-:W-:-:S05]  /*12ff0*/  @!P3 IMAD.X R3, RZ, RZ, R8, P4 ;  /* 0x000000ffff03b224 */ /* 0x000fca00020e0608 */
        /* <DEDUP_REMOVED lines=8> */
.L_x_11202:
        /* <DEDUP_REMOVED lines=18> */
.L_x_11283:
[----:B------:R-:W-:Y:S05]  /*131a0*/  BSYNC B0 ;  /* 0x0000000000007941 */ /* 0x000fea0003800000 */
.L_x_11203:
[----:B------:R-:W1:Y:S04]  /*131b0*/  LDL.LU R3, [R1+0x28] ;  /* 0x0000280001037983 */ /* 0x000e680000300800 */
[----:B------:R-:W2:Y:S01]  /*131c0*/  LDL R2, [R1+0x10] ;  /* 0x0000100001027983 */ /* 0x000ea20000100800 */
[----:B------:R-:W-:Y:S01]  /*131d0*/  BSSY B0, `(.L_x_11205) ;  /* 0x0000100000007945 */ /* 0x000fe20003800000 */
[----:B-1----:R-:W-:-:S05]  /*131e0*/  VIADD R0, R3, 0xfffffffe ;  /* 0xfffffffe03007836 */ /* 0x002fca0000000000 */
[----:B--2---:R-:W-:-:S13]  /*131f0*/  ISETP.GE.AND P0, PT, R0, R2, PT ;  /* 0x000000020000720c */ /* 0x004fda0003f06270 */
[----:B------:R-:W-:Y:S05]  /*13200*/  @!P0 BRA `(.L_x_11206) ;  /* 0x0000000c00f08947 */ /* 0x000fea0003800000 */
[----:B------:R-:W0:Y:S01]  /*13210*/  S2R R2, SR_TID.X ;  /* 0x0000000000027919 */ /* 0x000e220000002100 */
[----:B------:R-:W-:Y:S01]  /*13220*/  ULDC UR4, c[0x0][0x2f4] ;  /* 0x0000bd0000047ab9 */ /* 0x000fe20000000800 */
[----:B------:R-:W-:Y:S01]  /*13230*/  IMAD.MOV.U32 R20, RZ, RZ, R29 ;  /* 0x000000ffff147224 */ /* 0x000fe200078e001d */
[----:B------:R1:W-:Y:S01]  /*13240*/  STL [R1], R26 ;  /* 0x0000001a01007387 */ /* 0x0003e20000100800 */
[----:B------:R-:W-:Y:S02]  /*13250*/  IMAD.MOV.U32 R10, RZ, RZ, R25 ;  /* 0x000000ffff0a7224 */ /* 0x000fe400078e0019 */
[----:B0-----:R-:W-:-:S05]  /*13260*/  IMAD.SHL.U32 R4, R2, 0x8, RZ ;  /* 0x0000000802047824 */ /* 0x001fca00078e00ff */
[----:B------:R-:W-:-:S04]  /*13270*/  LOP3.LUT R4, R4, 0x18, RZ, 0xc0, !PT ;  /* 0x0000001804047812 */ /* 0x000fc800078ec0ff */
[C---:B------:R-:W-:Y:S02]  /*13280*/  LOP3.LUT R3, R4.reuse, 0x20, RZ, 0xfc, !PT ;  /* 0x0000002004037812 */ /* 0x040fe400078efcff */
[C---:B------:R-:W-:Y:S02]  /*13290*/  LOP3.LUT R2, R4.reuse, 0x40, RZ, 0xfc, !PT ;  /* 0x0000004004027812 */ /* 0x040fe400078efcff */
[----:B------:R-:W-:Y:S02]  /*132a0*/  ISETP.GE.AND P3, PT, R4, UR4, PT ;  /* 0x0000000404007c0c */ /* 0x000fe4000bf66270 */
[----:B------:R-:W-:Y:S02]  /*132b0*/  ISETP.GE.AND P2, PT, R3, UR4, PT ;  /* 0x0000000403007c0c */ /* 0x000fe4000bf46270 */
[----:B-1----:R-:W-:-:S13]  /*132c0*/  ISETP.GE.AND P1, PT, R2, UR4, PT ;  /* 0x0000000402007c0c */ /* 0x002fda000bf26270 */
.L_x_11219:
[----:B------:R-:W2:Y:S01]  /*132d0*/  LDL R8, [R1+0x14] ;  /* 0x0000140001087983 */ /* 0x000ea20000100800 */
[----:B------:R-:W0:Y:S03]  /*132e0*/  LDC R4, c[0x0][0x430] ;  /* 0x00010c00ff047b82 */ /* 0x000e260000000800 */
[----:B------:R-:W3:Y:S04]  /*132f0*/  LDL R7, [R1+0x18] ;  /* 0x0000180001077983 */ /* 0x000ee80000100800 */
[----:B------:R-:W4:Y:S01]  /*13300*/  LDL R6, [R1+0x8] ;  /* 0x0000080001067983 */ /* 0x000f220000100800 */
[----:B------:R-:W1:Y:S01]  /*13310*/  S2R R2, SR_TID.X ;  /* 0x0000000000027919 */ /* 0x000e620000002100 */
        /* <DEDUP_REMOVED lines=13> */
[----:B-1----:R-:W-:-:S05]  /*133f0*/  @P0 SHF.R.U32.HI R2, RZ, R3, R5 ;  /* 0x00000003ff020219 */ /* 0x002fca0000011605 */
[--C-:B------:R-:W-:Y:S01]  /*13400*/  IMAD.MOV R9, RZ, RZ, -R2.reuse ;  /* 0x000000ffff097224 */ /* 0x100fe200078e0a02 */
        /* <DEDUP_REMOVED lines=11> */
[----:B------:R-:W-:Y:S02]  /*134c0*/  IMAD.U32 R6, RZ, RZ, UR36 ;  /* 0x00000024ff067e24 */ /* 0x000fe4000f8e00ff */
[----:B------:R-:W-:-:S03]  /*134d0*/  VIADD R25, R10, 0x1 ;  /* 0x000000010a197836 */ /* 0x000fc60000000000 */
[----:B------:R-:W-:Y:S02]  /*134e0*/  ISETP.NE.AND P4, PT, R6, 0x3, PT ;  /* 0x000000030600780c */ /* 0x000fe40003f85270 */
        /* <DEDUP_REMOVED lines=8> */
.L_x_11207:
[----:B------:R-:W-:Y:S01]  /*13570*/  IMAD R5, R25, 0x8, R22 ;  /* 0x0000000819057824 */ /* 0x000fe200078e0216 */
[----:B------:R-:W-:Y:S01]  /*13580*/  SHF.L.U32 R0, R29, 0x1f, RZ ;  /* 0x0000001f1d007819 */ /* 0x000fe200000006ff */
[----:B------:R-:W-:Y:S03]  /*13590*/  BSSY B1, `(.L_x_11208) ;  /* 0x0000003000017945 */ /* 0x000fe60003800000 */
[----:B------:R-:W0:Y:S02]  /*135a0*/  SYNCS.PHASECHK.TRANS64.TRYWAIT P0, [R5+URZ+0x2d840], R0 ;  /* 0x02d84000050075a7 */ /* 0x000e24000800017f */
[----:B0-----:R-:W-:Y:S05]  /*135b0*/  @!P0 BRA `(.L_x_11209) ;  /* 0x0000003400608947 */ /* 0x001fea0003800000 */
.L_x_11284:
[----:B------:R-:W-:Y:S05]  /*135c0*/  BSYNC B1 ;  /* 0x0000000000017941 */ /* 0x000fea0003800000 */
.L_x_11208:
[----:B------:R-:W2:Y:S01]  /*135d0*/  LDL R4, [R1+0x4] ;  /* 0x0000040001047983 */ /* 0x000ea20000100800 */
[----:B------:R-:W-:Y:S01]  /*135e0*/  SHF.R.S32.HI R21, RZ, 0x1f, R9 ;  /* 0x0000001fff157819 */ /* 0x000fe20000011409 */
[----:B------:R-:W-:Y:S01]  /*135f0*/  ULDC.64 UR4, c[0x0][0x300] ;  /* 0x0000c00000047ab9 */ /* 0x000fe20000000a00 */
[----:B------:R-:W-:Y:S01]  /*13600*/  LOP3.LUT P5, RZ, R23, 0x2, RZ, 0xc0, !PT ;  /* 0x0000000217ff7812 */ /* 0x000fe200078ac0ff */
        /* <DEDUP_REMOVED lines=56> */
.L_x_11294:
        /* <DEDUP_REMOVED lines=11> */
.L_x_11211:
        /* <DEDUP_REMOVED lines=11> */
.L_x_11212:
[----:B------:R1:W-:Y:S01]  /*13af0*/  SYNCS.ARRIVE.TRANS64.A1T0 RZ, [R5+URZ+0x2d830], RZ ;  /* 0x02d830ff05ff79a7 */ /* 0x0003e2000810003f */
[----:B------:R-:W-:Y:S05]  /*13b00*/  @!P5 BRA `(.L_x_11213) ;  /* 0x000000000004d947 */ /* 0x000fea0003800000 */
[----:B------:R-:W-:Y:S01]  /*13b10*/  BPT.TRAP 0x1 ;  /* 0x000000040000795c */ /* 0x000fe20000300000 */
.L_x_11213:
[----:B------:R-:W-:Y:S01]  /*13b20*/  SHF.L.U32 R2, R20, 0x1f, RZ ;  /* 0x0000001f14027819 */ /* 0x000fe200000006ff */
[----:B-1----:R-:W-:Y:S01]  /*13b30*/  IMAD R5, R10, 0x8, R22 ;  /* 0x000000080a057824 */ /* 0x002fe200078e0216 */
[----:B------:R-:W-:Y:S03]  /*13b40*/  BSSY B1, `(.L_x_11214) ;  /* 0x0000003000017945 */ /* 0x000fe60003800000 */
[----:B------:R-:W1:Y:S02]  /*13b50*/  SYNCS.PHASECHK.TRANS64.TRYWAIT P0, [R5+URZ+0x2d860], R2 ;  /* 0x02d86002050075a7 */ /* 0x000e64000800017f */
[----:B-1----:R-:W-:Y:S05]  /*13b60*/  @!P0 BRA `(.L_x_11215) ;  /* 0x00000034005c8947 */ /* 0x002fea0003800000 */
.L_x_11295:
[----:B------:R-:W-:Y:S05]  /*13b70*/  BSYNC B1 ;  /* 0x0000000000017941 */ /* 0x000fea0003800000 */
.L_x_11214:
[----:B------:R-:W2:Y:S04]  /*13b80*/  LDL R11, [R1+0xc] ;  /* 0x00000c00010b7983 */ /* 0x000ea80000100800 */
[----:B0-----:R-:W2:Y:S01]  /*13b90*/  LDL.LU R6, [R1] ;  /* 0x0000000001067983 */ /* 0x001ea20000300800 */
[----:B------:R-:W0:Y:S01]  /*13ba0*/  S2R R12, SR_TID.X ;  /* 0x00000000000c7919 */ /* 0x000e220000002100 */
[----:B------:R-:W-:Y:S01]  /*13bb0*/  UMOV UR4, 0xffffffff ;  /* 0xffffffff00047882 */ /* 0x000fe20000000000 */
[C---:B0-----:R-:W-:Y:S01]  /*13bc0*/  IMAD.SHL.U32 R4, R12.reuse, 0x8, RZ ;  /* 0x000000080c047824 */ /* 0x041fe200078e00ff */
[C---:B------:R-:W-:Y:S01]  /*13bd0*/  LOP3.LUT R3, R12.reuse, 0x7f, RZ, 0xc0, !PT ;  /* 0x0000007f0c037812 */ /* 0x040fe200078ec0ff */
[----:B------:R-:W-:-:S03]  /*13be0*/  IMAD.SHL.U32 R7, R12, 0x8, RZ ;  /* 0x000000080c077824 */ /* 0x000fc600078e00ff */
[----:B------:R-:W-:-:S04]  /*13bf0*/  LOP3.LUT R4, R4, 0xd8, RZ, 0xc0, !PT ;  /* 0x000000d804047812 */ /* 0x000fc800078ec0ff */
[----:B------:R-:W-:Y:S02]  /*13c00*/  LOP3.LUT R4, R4, 0x18, R12, 0x78, !PT ;  /* 0x0000001804047812 */ /* 0x000fe400078e780c */
[----:B------:R-:W-:Y:S02]  /*13c10*/  SHF.R.U32.HI R3, RZ, 0x2, R3 ;  /* 0x00000002ff037819 */ /* 0x000fe40000011603 */
[----:B------:R-:W-:-:S05]  /*13c20*/  LOP3.LUT R4, R4, 0x320, R7, 0xf8, !PT ;  /* 0x0000032004047812 */ /* 0x000fca00078ef807 */
[----:B------:R-:W-:Y:S02]  /*13c30*/  IMAD R4, R10, 0x3000, R4 ;  /* 0x000030000a047824 */ /* 0x000fe400078e0204 */
        /* <DEDUP_REMOVED lines=37> */
.L_x_11305:
        /* <DEDUP_REMOVED lines=32> */
.L_x_11217:
[----:B------:R-:W-:Y:S02]  /*14090*/  PLOP3.LUT P4, PT, P4, P0, PT, 0xa2, 0x0 ;  /* 0x000000000000781c */ /* 0x000fe40002781472 */
[----:B------:R-:W-:-:S08]  /*140a0*/  @P0 R2UR P4, UR4, R5 ;  /* 0x00000000050402ca */ /* 0x000fd00000080000 */
[----:B------:R-:W-:-:S05]  /*140b0*/  @P0 PLOP3.LUT P0, PT, P4, PT, PT, 0x80, 0x0 ;  /* 0x000000000000081c */ /* 0x000fca000270f070 */
[----:B------:R-:W-:Y:S01]  /*140c0*/  @!P4 SYNCS.ARRIVE.TRANS64.RED.A0T1 RZ, [UR4+0x2d850], RZ ;  /* 0x02d850ffffffc9a7 */ /* 0x000fe20008200404 */
[----:B------:R-:W-:Y:S07]  /*140d0*/  @!P4 ARRIVES.LDGSTSBAR.64.TRANSCNT [UR4+0x2d850] ;  /* 0x02d85000ff00c9b0 */ /* 0x000fee0008000a84 */
[----:B------:R-:W-:Y:S05]  /*140e0*/  @P0 BRA.U.ANY `(.L_x_11217) ;  /* 0xfffffffd00e80947 */ /* 0x000fea000393ffff */
[----:B------:R-:W-:Y:S01]  /*140f0*/  NOP ;  /* 0x0000000000007918 */ /* 0x000fe20000000000 */
[----:B------:R-:W-:Y:S02]  /*14100*/  IMAD.U32 R2, RZ, RZ, UR36 ;  /* 0x00000024ff027e24 */ /* 0x000fe4000f8e00ff */
[----:B------:R-:W-:-:S03]  /*14110*/  IMAD.MOV.U32 R24, RZ, RZ, R0 ;  /* 0x000000ffff187224 */ /* 0x000fc600078e0000 */
[----:B------:R-:W-:-:S13]  /*14120*/  ISETP.NE.AND P5, PT, R2, 0x3, PT ;  /* 0x000000030200780c */ /* 0x000fda0003fa5270 */
[----:B------:R-:W-:Y:S05]  /*14130*/  @!P5 BRA `(.L_x_11218) ;  /* 0x000000000004d947 */ /* 0x000fea0003800000 */
[----:B------:R-:W-:Y:S01]  /*14140*/  BPT.TRAP 0x1 ;  /* 0x000000040000795c */ /* 0x000fe20000300000 */
.L_x_11218:
[----:B------:R-:W2:Y:S01]  /*14150*/  LDL R2, [R1+0x10] ;  /* 0x0000100001027983 */ /* 0x000ea20000100800 */
[----:B------:R1:W-:Y:S01]  /*14160*/  SYNCS.ARRIVE.TRANS64.A1T0 RZ, [R5+URZ+0x2d850], RZ ;  /* 0x02d850ff05ff79a7 */ /* 0x0003e2000810003f */
[C---:B------:R-:W-:Y:S02]  /*14170*/  VIADD R0, R26.reuse, 0xffffffff ;  /* 0xffffffff1a007836 */ /* 0x040fe40000000000 */
[----:B------:R1:W-:Y:S01]  /*14180*/  STL [R1], R26 ;  /* 0x0000001a01007387 */ /* 0x0003e20000100800 */
[----:B------:R-:W-:Y:S02]  /*14190*/  IMAD.MOV.U32 R20, RZ, RZ, R29 ;  /* 0x000000ffff147224 */ /* 0x000fe400078e001d */
[----:B------:R-:W-:Y:S01]  /*141a0*/  IMAD.MOV.U32 R10, RZ, RZ, R25 ;  /* 0x000000ffff0a7224 */ /* 0x000fe200078e0019 */
[----:B--2---:R-:W-:-:S13]  /*141b0*/  ISETP.GT.AND P0, PT, R26, R2, PT ;  /* 0x000000021a00720c */ /* 0x004fda0003f04270 */
[----:B-1----:R-:W-:Y:S05]  /*141c0*/  @P0 BRA `(.L_x_11219) ;  /* 0xfffffff000400947 */ /* 0x002fea000383ffff */
.L_x_11206:
[----:B------:R-:W-:Y:S05]  /*141d0*/  BSYNC B0 ;  /* 0x0000000000007941 */ /* 0x000fea0003800000 */
.L_x_11205:
[----:B------:R-:W1:Y:S01]  /*141e0*/  S2R R2, SR_TID.X ;  /* 0x0000000000027919 */ /* 0x000e620000002100 */
[----:B------:R-:W-:Y:S01]  /*141f0*/  BSSY B0, `(.L_x_11220) ;  /* 0x0000010000007945 */ /* 0x000fe20003800000 */
        /* <DEDUP_REMOVED lines=15> */
.L_x_11221:
[----:B------:R-:W-:Y:S05]  /*142f0*/  BSYNC B0 ;  /* 0x0000000000007941 */ /* 0x000fea0003800000 */
.L_x_11220:
[----:B------:R-:W-:-:S05]  /*14300*/  IMAD.U32 R0, RZ, RZ, UR36 ;  /* 0x00000024ff007e24 */ /* 0x000fca000f8e00ff */
[----:B------:R-:W-:-:S13]  /*14310*/  ISETP.NE.AND P0, PT, R0, 0x3, PT ;  /* 0x000000030000780c */ /* 0x000fda0003f05270 */
[----:B------:R-:W-:Y:S05]  /*14320*/  @!P0 BRA `(.L_x_11222) ;  /* 0x0000000000048947 */ /* 0x000fea0003800000 */
[----:B------:R-:W-:Y:S01]  /*14330*/  BPT.TRAP 0x1 ;  /* 0x000000040000795c */ /* 0x000fe20000300000 */
.L_x_11222:
[----:B------:R-:W2:Y:S01]  /*14340*/  LDL.LU R2, [R1+0xc] ;  /* 0x00000c0001027983 */ /* 0x000ea20000300800 */
[----:B------:R-:W-:Y:S01]  /*14350*/  IMAD R0, R25, 0x8, R22 ;  /* 0x0000000819007824 */ /* 0x000fe200078e0216 */
[----:B------:R-:W-:Y:S01]  /*14360*/  SHF.L.U32 R3, R29, 0x1f, RZ ;  /* 0x0000001f1d037819 */ /* 0x000fe200000006ff */
[----:B------:R-:W-:Y:S03]  /*14370*/  BSSY B0, `(.L_x_11223) ;  /* 0x0000004000007945 */ /* 0x000fe60003800000 */
[----:B------:R-:W1:Y:S01]  /*14380*/  SYNCS.PHASECHK.TRANS64.TRYWAIT P0, [R0+URZ+0x2d860], R3 ;  /* 0x02d86003000075a7 */ /* 0x000e62000800017f */
[----:B--2---:R-:W-:Y:S01]  /*14390*/  IMAD R6, R26, -0x80, R2 ;  /* 0xffffff801a067824 */ /* 0x004fe200078e0202 */
[----:B-1----:R-:W-:Y:S06]  /*143a0*/  @!P0 BRA `(.L_x_11224) ;  /* 0x0000003000c48947 */ /* 0x002fec0003800000 */
.L_x_11306:
[----:B------:R-:W-:Y:S05]  /*143b0*/  BSYNC B0 ;  /* 0x0000000000007941 */ /* 0x000fea0003800000 */
.L_x_11223:
        /* <DEDUP_REMOVED lines=15> */
[----:B------:R-:W-:Y:S01]  /*144b0*/  IMAD R4, R4, 0x2, R22 ;  /* 0x0000000204047824 */ /* 0x000fe200078e0216 */
        /* <DEDUP_REMOVED lines=40> */
.L_x_11316:
        /* <DEDUP_REMOVED lines=13> */
.L_x_11226:
        /* <DEDUP_REMOVED lines=11> */
.L_x_11227:
[----:B------:R-:W-:Y:S01]  /*148c0*/  VIADD R25, R25, 0x1 ;  /* 0x0000000119197836 */ /* 0x000fe20000000000 */
[----:B------:R0:W-:Y:S04]  /*148d0*/  SYNCS.ARRIVE.TRANS64.A1T0 RZ, [R0+URZ+0x2d850], RZ ;  /* 0x02d850ff00ff79a7 */ /* 0x0001e8000810003f */
[----:B------:R-:W-:-:S04]  /*148e0*/  ISETP.NE.AND P0, PT, R25, 0x2, PT ;  /* 0x000000021900780c */ /* 0x000fc80003f05270 */
[----:B0-----:R-:W-:Y:S02]  /*148f0*/  SEL R0, RZ, 0x1, P0 ;  /* 0x00000001ff007807 */ /* 0x001fe40000000000 */
[----:B------:R-:W-:Y:S02]  /*14900*/  SEL R25, R25, RZ, P0 ;  /* 0x000000ff19197207 */ /* 0x000fe40000000000 */
[----:B------:R-:W-:-:S07]  /*14910*/  LOP3.LUT R29, R29, R0, RZ, 0x3c, !PT ;  /* 0x000000001d1d7212 */ /* 0x000fce00078e3cff */
.L_x_11186:
[----:B------:R-:W-:Y:S05]  /*14920*/  BSYNC B7 ;  /* 0x0000000000077941 */ /* 0x000fea0003800000 */
.L_x_11184:
        /* <DEDUP_REMOVED lines=11> */
.L_x_11228:
        /* <DEDUP_REMOVED lines=10> */
[----:B------:R1:W2:Y:S01]  /*14a80*/  @!P1 LDG.E R3, desc[UR54][R2.64] ;  /* 0x0000003602039981 */ /* 0x0002a2000c1e1900 */
[C---:B------:R-:W-:Y:S02]  /*14a90*/  ISETP.GE.U32.AND P2, PT, R7.reuse, 0x2, PT ;  /* 0x000000020700780c */ /* 0x040fe40003f46070 */
[C---:B------:R-:W-:Y:S01]  /*14aa0*/  ISETP.GE.U32.AND P3, PT, R7.reuse, 0x4, PT ;  /* 0x000000040700780c */ /* 0x040fe20003f66070 */
[----:B------:R-:W-:Y:S01]  /*14ab0*/  SHFL.IDX PT, R0, R16, RZ, 0x1f ;  /* 0x00001fff10007589 */ /* 0x000fe200000e0000 */
[C---:B------:R-:W-:Y:S02]  /*14ac0*/  ISETP.GE.U32.AND P4, PT, R7.reuse, 0x8, PT ;  /* 0x000000080700780c */ /* 0x040fe40003f86070 */
[C---:B------:R-:W-:Y:S01]  /*14ad0*/  ISETP.GE.U32.AND P5, PT, R7.reuse, 0x10, PT ;  /* 0x000000100700780c */ /* 0x040fe20003fa6070 */
[----:B------:R-:W-:Y:S01]  /*14ae0*/  SHFL.IDX PT, R16, R16, 0x1, 0x1f ;  /* 0x00201f0010107f89 */ /* 0x000fe200000e0000 */
[----:B-1----:R-:W-:Y:S02]  /*14af0*/  IMAD.MOV.U32 R2, RZ, RZ, RZ ;  /* 0x000000ffff027224 */ /* 0x002fe400078e00ff */
        /* <DEDUP_REMOVED lines=18> */
.L_x_11326:
[----:B------:R-:W-:Y:S02]  /*14c20*/  ULDC UR4, c[0x0][0xc38] ;  /* 0x00030e0000047ab9 */ /* 0x000fe40000000800 */
[----:B------:R-:W-:-:S04]  /*14c30*/  IMAD.U32 R4, RZ, RZ, UR4 ;  /* 0x00000004ff047e24 */ /* 0x000fc8000f8e00ff */
[----:B--2---:R-:W-:-:S04]  /*14c40*/  IMAD R5, R14, R4, RZ ;  /* 0x000000040e057224 */ /* 0x004fc800078e02ff */
[----:B------:R-:W-:-:S05]  /*14c50*/  IMAD.IADD R16, R16, 0x1, R5 ;  /* 0x0000000110107824 */ /* 0x000fca00078e0205 */
[----:B------:R-:W-:-:S13]  /*14c60*/  ISETP.GT.AND P6, PT, R16, R0, PT ;  /* 0x000000001000720c */ /* 0x000fda0003fc4270 */
[----:B------:R-:W-:Y:S05]  /*14c70*/  @P6 BRA `(.L_x_11231) ;  /* 0x00000000009c6947 */ /* 0x000fea0003800000 */
.L_x_11236:
[----:B------:R-:W2:Y:S01]  /*14c80*/  LDC R4, c[0x0][0xc3c] ;  /* 0x00030f00ff047b82 */ /* 0x000ea20000000800 */
[----:B------:R-:W-:-:S05]  /*14c90*/  VIADD R19, R19, 0x1f ;  /* 0x0000001f13137836 */ /* 0x000fca0000000000 */
[----:B--2---:R-:W-:-:S13]  /*14ca0*/  ISETP.GE.AND P6, PT, R19, R4, PT ;  /* 0x000000041300720c */ /* 0x004fda0003fc6270 */
[----:B------:R-:W-:Y:S05]  /*14cb0*/  @P6 BRA `(.L_x_11232) ;  /* 0x0000000400d06947 */ /* 0x000fea0003800000 */
[----:B------:R-:W2:Y:S01]  /*14cc0*/  S2R R2, SR_TID.X ;  /* 0x0000000000027919 */ /* 0x000ea20000002100 */
[----:B------:R-:W-:Y:S01]  /*14cd0*/  BSSY B0, `(.L_x_11233) ;  /* 0x0000009000007945 */ /* 0x000fe20003800000 */
[----:B--2---:R-:W-:-:S05]  /*14ce0*/  LOP3.LUT R2, R2, 0x1f, RZ, 0xc0, !PT ;  /* 0x0000001f02027812 */ /* 0x004fca00078ec0ff */
[----:B------:R-:W-:Y:S02]  /*14cf0*/  IMAD.IADD R5, R19, 0x1, R2 ;  /* 0x0000000113057824 */ /* 0x000fe400078e0202 */
[----:B------:R-:W-:-:S03]  /*14d00*/  IMAD.MOV.U32 R2, RZ, RZ, RZ ;  /* 0x000000ffff027224 */ /* 0x000fc600078e00ff */
[----:B------:R-:W-:-:S13]  /*14d10*/  ISETP.GE.OR P6, PT, R5, R4, !P0 ;  /* 0x000000040500720c */ /* 0x000fda00047c6670 */
[----:B------:R-:W-:Y:S05]  /*14d20*/  @P6 BRA `(.L_x_11234) ;  /* 0x00000000000c6947 */ /* 0x000fea0003800000 */
[----:B-1----:R-:W1:Y:S02]  /*14d30*/  LDC.64 R2, c[0x0][0xc80] ;  /* 0x00032000ff027b82 */ /* 0x002e640000000a00 */
[----:B-1----:R-:W-:-:S06]  /*14d40*/  IMAD.WIDE R2, R5, 0x4, R2 ;  /* 0x0000000405027825 */ /* 0x002fcc00078e0202 */
[----:B------:R2:W5:Y:S02]  /*14d50*/  LDG.E R2, desc[UR54][R2.64] ;  /* 0x0000003602027981 */ /* 0x000564000c1e1900 */
.L_x_11234:
[----:B------:R-:W-:Y:S05]  /*14d60*/  BSYNC B0 ;  /* 0x0000000000007941 */ /* 0x000fea0003800000 */
.L_x_11233:
[----:B------:R-:W-:-:S03]  /*14d70*/  UMOV UR4, 0xffffffff ;  /* 0xffffffff00047882 */ /* 0x000fc60000000000 */
[----:B------:R-:W-:Y:S05]  /*14d80*/  BRA.DIV UR4, `(.L_x_11235) ;  /* 0x0000003204f47947 */ /* 0x000fea000b800000 */
[----:B-----5:R-:W3:Y:S02]  /*14d90*/  SHFL.UP PT, R14, R2, 0x1, RZ ;  /* 0x04200000020e7989 */ /* 0x020ee400000e00ff */
[----:B---3--:R-:W-:-:S05]  /*14da0*/  SEL R13, R14, RZ, P1 ;  /* 0x000000ff0e0d7207 */ /* 0x008fca0000800000 */
[----:B------:R-:W-:-:S05]  /*14db0*/  IMAD.IADD R13, R2, 0x1, R13 ;  /* 0x00000001020d7824 */ /* 0x000fca00078e020d */
[----:B------:R-:W3:Y:S02]  /*14dc0*/  SHFL.UP PT, R14, R13, 0x2, RZ ;  /* 0x044000000d0e7989 */ /* 0x000ee400000e00ff */
[----:B---3--:R-:W-:-:S05]  /*14dd0*/  SEL R14, R14, RZ, P2 ;  /* 0x000000ff0e0e7207 */ /* 0x008fca0001000000 */
[----:B-12---:R-:W-:-:S05]  /*14de0*/  IMAD.IADD R3, R13, 0x1, R14 ;  /* 0x000000010d037824 */ /* 0x006fca00078e020e */
        /* <DEDUP_REMOVED lines=10> */
.L_x_11334:
[----:B------:R-:W-:Y:S02]  /*14e90*/  ULDC UR4, c[0x0][0xc38] ;  /* 0x00030e0000047ab9 */ /* 0x000fe40000000800 */
[----:B------:R-:W-:-:S04]  /*14ea0*/  IMAD.U32 R4, RZ, RZ, UR4 ;  /* 0x00000004ff047e24 */ /* 0x000fc8000f8e00ff */
[----:B--2---:R-:W-:-:S04]  /*14eb0*/  IMAD R5, R14, R4, RZ ;  /* 0x000000040e057224 */ /* 0x004fc800078e02ff */
[----:B------:R-:W-:-:S05]  /*14ec0*/  IMAD.IADD R16, R5, 0x1, R16 ;  /* 0x0000000105107824 */ /* 0x000fca00078e0210 */
[----:B------:R-:W-:-:S13]  /*14ed0*/  ISETP.GT.AND P6, PT, R16, R0, PT ;  /* 0x000000001000720c */ /* 0x000fda0003fc4270 */
[----:B------:R-:W-:Y:S05]  /*14ee0*/  @!P6 BRA `(.L_x_11236) ;  /* 0xfffffffc0064e947 */ /* 0x000fea000383ffff */
.L_x_11231:
        /* <DEDUP_REMOVED lines=8> */
.L_x_11338:
[----:B------:R-:W-:Y:S01]  /*14f70*/  ISETP.NE.AND P0, PT, R6, RZ, PT ;  /* 0x000000ff0600720c */ /* 0x000fe20003f05270 */
[----:B------:R-:W-:-:S12]  /*14f80*/  IMAD.MOV.U32 R6, RZ, RZ, RZ ;  /* 0x000000ffff067224 */ /* 0x000fd800078e00ff */
[----:B------:R-:W-:Y:S05]  /*14f90*/  @!P0 BRA `(.L_x_11238) ;  /* 0x0000000000108947 */ /* 0x000fea0003800000 */
[----:B------:R-:W-:Y:S01]  /*14fa0*/  UMOV UR4, 0xffffffff ;  /* 0xffffffff00047882 */ /* 0x000fe20000000000 */
[----:B------:R-:W-:Y:S02]  /*14fb0*/  VIADD R12, R5, 0xffffffff ;  /* 0xffffffff050c7836 */ /* 0x000fe40000000000 */
[----:B------:R-:W-:Y:S05]  /*14fc0*/  BRA.DIV UR4, `(.L_x_11239) ;  /* 0x0000003604687947 */ /* 0x000fea000b800000 */
[----:B------:R4:W0:Y:S02]  /*14fd0*/  SHFL.IDX PT, R6, R3, R12, 0x1f ;  /* 0x00001f0c03067589 */ /* 0x00082400000e0000 */
.L_x_11238:
[----:B-12-4-:R-:W1:Y:S01]  /*14fe0*/  LDC.64 R2, c[0x0][0xc90] ;  /* 0x00032400ff027b82 */ /* 0x016e620000000a00 */
[----:B------:R-:W-:-:S04]  /*14ff0*/  IMAD.IADD R19, R5, 0x1, R19 ;  /* 0x0000000105137824 */ /* 0x000fc800078e0213 */
[----:B-1----:R-:W-:-:S05]  /*15000*/  IMAD.WIDE R2, R19, 0x4, R2 ;  /* 0x0000000413027825 */ /* 0x002fca00078e0202 */
[----:B------:R1:W3:Y:S01]  /*15010*/  LDG.E R7, desc[UR54][R2.64] ;  /* 0x0000003602077981 */ /* 0x0002e2000c1e1900 */
[----:B0-----:R-:W-:-:S04]  /*15020*/  IMAD R16, R6, R4, R16 ;  /* 0x0000000406107224 */ /* 0x001fc800078e0210 */
[----:B------:R-:W-:Y:S02]  /*15030*/  IMAD.IADD R0, R0, 0x1, -R16 ;  /* 0x0000000100007824 */ /* 0x000fe400078e0a10 */
[----:B-1----:R-:W-:Y:S02]  /*15040*/  IMAD.MOV.U32 R2, RZ, RZ, RZ ;  /* 0x000000ffff027224 */ /* 0x002fe400078e00ff */
[----:B---3--:R-:W-:-:S05]  /*15050*/  IMAD R5, R17, R7, RZ ;  /* 0x0000000711057224 */ /* 0x008fca00078e02ff */
        /* <DEDUP_REMOVED lines=47> */
[C---:B------:R-:W-:Y:S01]  /*15350*/  LOP3.LUT R0, R5.reuse, R4, RZ, 0x3c, !PT ;  /* 0x0000000405007212 */ /* 0x040fe200078e3cff */
[----:B------:R-:W-:-:S03]  /*15360*/  IMAD.IADD R5, R5, 0x1, R6 ;  /* 0x0000000105057824 */ /* 0x000fc600078e0206 */
[----:B------:R-:W-:-:S07]  /*15370*/  ISETP.GE.AND P2, PT, R0, RZ, PT ;  /* 0x000000ff0000720c */ /* 0x000fce0003f46270 */
[----:B------:R-:W-:-:S06]  /*15380*/  @P0 VIADD R2, R2, 0x1 ;  /* 0x0000000102020836 */ /* 0x000fcc0000000000 */
[----:B------:R-:W-:Y:S01]  /*15390*/  @!P2 IMAD.MOV R2, RZ, RZ, -R2 ;  /* 0x000000ffff02a224 */ /* 0x000fe200078e0a02 */
[----:B------:R-:W-:Y:S01]  /*153a0*/  @!P1 LOP3.LUT R2, RZ, R4, RZ, 0x33, !PT ;  /* 0x00000004ff029212 */ /* 0x000fe200078e33ff */
[----:B------:R-:W-:-:S04]  /*153b0*/  IMAD.MOV R4, RZ, RZ, -R4 ;  /* 0x000000ffff047224 */ /* 0x000fc800078e0a04 */
[----:B------:R-:W-:Y:S01]  /*153c0*/  IMAD R18, R2, R4, R5 ;  /* 0x0000000402127224 */ /* 0x000fe200078e0205 */
[----:B------:R-:W-:-:S05]  /*153d0*/  LOP3.LUT R2, RZ, R2, RZ, 0x33, !PT ;  /* 0x00000002ff027212 */ /* 0x000fca00078e33ff */
[----:B------:R-:W-:Y:S01]  /*153e0*/  IMAD.IADD R17, R17, 0x1, R2 ;  /* 0x0000000111117824 */ /* 0x000fe200078e0202 */
[----:B------:R-:W-:Y:S06]  /*153f0*/  BRA `(.L_x_11240) ;  /* 0x00000000001c7947 */ /* 0x000fec0003800000 */
.L_x_11232:
[----:B------:R-:W-:Y:S01]  /*15400*/  UMOV UR4, URZ ;  /* 0x0000003f00047c82 */ /* 0x000fe20008000000 */
[----:B------:R-:W-:Y:S01]  /*15410*/  UMOV UR5, URZ ;  /* 0x0000003f00057c82 */ /* 0x000fe20008000000 */
[----:B------:R-:W-:Y:S01]  /*15420*/  ULDC UR6, c[0x0][0xc3c] ;  /* 0x00030f0000067ab9 */ /* 0x000fe20000000800 */
[----:B------:R-:W-:Y:S02]  /*15430*/  IMAD.MOV.U32 R16, RZ, RZ, R0 ;  /* 0x000000ffff107224 */ /* 0x000fe400078e0000 */
[----:B------:R-:W-:Y:S02]  /*15440*/  IMAD.U32 R17, RZ, RZ, UR4 ;  /* 0x00000004ff117e24 */ /* 0x000fe4000f8e00ff */
[----:B------:R-:W-:Y:S02]  /*15450*/  IMAD.U32 R18, RZ, RZ, UR5 ;  /* 0x00000005ff127e24 */ /* 0x000fe4000f8e00ff */
[----:B------:R-:W-:-:S07]  /*15460*/  IMAD.U32 R19, RZ, RZ, UR6 ;  /* 0x00000006ff137e24 */ /* 0x000fce000f8e00ff */
.L_x_11240:
[----:B------:R-:W2:Y:S01]  /*15470*/  S2R R0, SR_TID.X ;  /* 0x0000000000007919 */ /* 0x000ea20000002100 */
[----:B------:R-:W-:Y:S05]  /*15480*/  WARPSYNC.ALL ;  /* 0x0000000000007948 */ /* 0x000fea0003800000 */
[----:B------:R-:W-:Y:S01]  /*15490*/  BAR.SYNC.DEFER_BLOCKING 0x4, 0x200 ;  /* 0x0108000000007b1d */ /* 0x000fe20000010000 */
[----:B--2---:R-:W-:-:S04]  /*154a0*/  LOP3.LUT R0, R0, 0x1f, RZ, 0xc0, !PT ;  /* 0x0000001f00007812 */ /* 0x004fc800078ec0ff */
[----:B------:R-:W-:-:S13]  /*154b0*/  ISETP.NE.AND P0, PT, R0, RZ, PT ;  /* 0x000000ff0000720c */ /* 0x000fda0003f05270 */
[----:B-1----:R-:W1:Y:S01]  /*154c0*/  @!P0 S2R R3, SR_CgaCtaId ;  /* 0x0000000000038919 */ /* 0x002e620000008800 */
[----:B------:R-:W-:-:S04]  /*154d0*/  @!P0 MOV R0, 0x400 ;  /* 0x0000040000008802 */ /* 0x000fc80000000f00 */
[----:B-1----:R-:W-:-:S05]  /*154e0*/  @!P0 LEA R22, R3, R0, 0x18 ;  /* 0x0000000003168211 */ /* 0x002fca00078ec0ff */
[----:B------:R3:W-:Y:S01]  /*154f0*/  @!P0 STS.128 [R22+0x2d8d0], R16 ;  /* 0x02d8d01016008388 */ /* 0x0007e20000000c00 */
[----:B------:R-:W-:Y:S06]  /*15500*/  BAR.ARV 0x5, 0x200 ;  /* 0x0148000000007b1d */ /* 0x000fec0000002000 */
.L_x_11229:
[----:B------:R-:W-:Y:S02]  /*15510*/  ULDC UR4, c[0x0][0xc3c] ;  /* 0x00030f0000047ab9 */ /* 0x000fe40000000800 */
[----:B--2---:R-:W-:-:S13]  /*15520*/  ISETP.GE.AND P0, PT, R19, UR4, PT ;  /* 0x0000000413007c0c */ /* 0x004fda000bf06270 */
[----:B------:R-:W-:Y:S05]  /*15530*/  @!P0 BRA `(.L_x_11241) ;  /* 0xffffffb4008c8947 */ /* 0x000fea000383ffff */
[----:B------:R-:W-:Y:S05]  /*15540*/  BSYNC B8 ;  /* 0x0000000000087941 */ /* 0x000fea0003800000 */
.L_x_11172:
        /* <DEDUP_REMOVED lines=12> */
.L_x_11341:
[----:B------:R-:W-:Y:S05]  /*15610*/  BSYNC B0 ;  /* 0x0000000000007941 */ /* 0x000fea0003800000 */
.L_x_11242:
[----:B------:R-:W-:-:S03]  /*15620*/  UMOV UR4, 0xffffffff ;  /* 0xffffffff00047882 */ /* 0x000fc60000000000 */
[----:B------:R-:W-:Y:S05]  /*15630*/  BRA.DIV UR4, `(.L_x_11244) ;  /* 0x0000003204087947 */ /* 0x000fea000b800000 */
[----:B-1----:R-:W1:Y:S02]  /*15640*/  S2R R0, SR_TID.X ;  /* 0x0000000000007919 */ /* 0x002e640000002100 */
[----:B-1----:R-:W-:-:S04]  /*15650*/  SHF.R.U32.HI R0, RZ, 0x5, R0 ;  /* 0x00000005ff007819 */ /* 0x002fc80000011600 */
[----:B------:R-:W-:-:S05]  /*15660*/  LOP3.LUT R0, R0, 0x3, RZ, 0xc0, !PT ;  /* 0x0000000300007812 */ /* 0x000fca00078ec0ff */
[----:B------:R1:W2:Y:S02]  /*15670*/  SHFL.IDX PT, R14, R0, RZ, 0x1f ;  /* 0x00001fff000e7589 */ /* 0x0002a400000e0000 */
.L_x_11344:
[----:B--2---:R-:W-:Y:S01]  /*15680*/  ISETP.NE.AND P0, PT, R14, RZ, PT ;  /* 0x000000ff0e00720c */ /* 0x004fe20003f05270 */
[----:B------:R-:W-:-:S12]  /*15690*/  BSSY B0, `(.L_x_11245) ;  /* 0x0000024000007945 */ /* 0x000fd80003800000 */
[----:B------:R-:W-:Y:S05]  /*156a0*/  @P0 BRA `(.L_x_11246) ;  /* 0x0000000000880947 */ /* 0x000fea0003800000 */
[----:B------:R-:W-:-:S03]  /*156b0*/  UMOV UR4, 0xffffffff ;  /* 0xffffffff00047882 */ /* 0x000fc60000000000 */
[----:B------:R-:W-:Y:S05]  /*156c0*/  BRA.DIV UR4, `(.L_x_11247) ;  /* 0x0000003204187947 */ /* 0x000fea000b800000 */
[----:B------:R-:W-:-:S13]  /*156d0*/  ELECT P6, URZ, PT ;  /* 0x00000000003f782f */ /* 0x000fda00038c0000 */
.L_x_11347:
[----:B------:R-:W-:Y:S05]  /*156e0*/  @!P6 BRA `(.L_x_11246) ;  /* 0x000000000078e947 */ /* 0x000fea0003800000 */
[----:B------:R-:W-:-:S06]  /*156f0*/  ULOP3.LUT UR4, UR43, 0x2, URZ, 0xfc, !UPT ;  /* 0x000000022b047892 */ /* 0x000fcc000f8efc3f */
[----:B-1----:R-:W-:-:S05]  /*15700*/  IMAD.U32 R0, RZ, RZ, UR4 ;  /* 0x00000004ff007e24 */ /* 0x002fca000f8e00ff */
[----:B------:R-:W-:-:S13]  /*15710*/  ISETP.NE.AND P0, PT, R0, 0x3, PT ;  /* 0x000000030000780c */ /* 0x000fda0003f05270 */
[----:B------:R-:W-:Y:S05]  /*15720*/  @!P0 BRA `(.L_x_11248) ;  /* 0x0000000000048947 */ /* 0x000fea0003800000 */
[----:B------:R-:W-:Y:S01]  /*15730*/  BPT.TRAP 0x1 ;  /* 0x000000040000795c */ /* 0x000fe20000300000 */
.L_x_11248:
[----:B------:R-:W-:Y:S01]  /*15740*/  IMAD R3, R25, 0x8, R5 ;  /* 0x0000000819037824 */ /* 0x000fe200078e0205 */
[----:B------:R-:W-:Y:S01]  /*15750*/  SHF.L.U32 R2, R29, 0x1f, RZ ;  /* 0x0000001f1d027819 */ /* 0x000fe200000006ff */
[----:B------:R-:W-:-:S03]  /*15760*/  VIADD R25, R25, 0x1 ;  /* 0x0000000119197836 */ /* 0x000fc60000000000 */
[----:B------:R-:W1:Y:S02]  /*15770*/  SYNCS.PHASECHK.TRANS64.TRYWAIT P1, [R3+URZ+0x2d840], R2 ;  /* 0x02d84002030075a7 */ /* 0x000e64000802017f */
[----:B------:R-:W-:-:S04]  /*15780*/  ISETP.NE.AND P2, PT, R25, 0x2, PT ;  /* 0x000000021900780c */ /* 0x000fc80003f45270 */
[----:B------:R-:W-:Y:S01]  /*15790*/  SEL R0, RZ, 0x1, P2 ;  /* 0x00000001ff007807 */ /* 0x000fe20001000000 */
[----:B-1----:R-:W-:Y:S08]  /*157a0*/  @!P1 BRA `(.L_x_11249) ;  /* 0x0000003000009947 */ /* 0x002ff00003800000 */
.L_x_11348:
[----:B------:R-:W-:Y:S02]  /*157b0*/  SEL R25, R25, RZ, P2 ;  /* 0x000000ff19197207 */ /* 0x000fe40001000000 */
[----:B------:R-:W-:Y:S01]  /*157c0*/  LOP3.LUT R0, R29, R0, RZ, 0x3c, !PT ;  /* 0x000000001d007212 */ /* 0x000fe200078e3cff */
[----:B------:R-:W-:Y:S06]  /*157d0*/  @!P0 BRA `(.L_x_11250) ;  /* 0x0000000000048947 */ /* 0x000fec0003800000 */
[----:B------:R-:W-:Y:S01]  /*157e0*/  BPT.TRAP 0x1 ;  /* 0x000000040000795c */ /* 0x000fe20000300000 */
.L_x_11250:
[----:B------:R-:W-:Y:S01]  /*157f0*/  IMAD R25, R25, 0x8, R5 ;  /* 0x0000000819197824 */ /* 0x000fe200078e0205 */
[----:B------:R-:W-:-:S04]  /*15800*/  SHF.L.U32 R0, R0, 0x1f, RZ ;  /* 0x0000001f00007819 */ /* 0x000fc800000006ff */
[----:B------:R-:W2:Y:S02]  /*15810*/  SYNCS.PHASECHK.TRANS64.TRYWAIT P1, [R25+URZ+0x2d840], R0 ;  /* 0x02d84000190075a7 */ /* 0x000ea4000802017f */
[----:B--2---:R-:W-:Y:S05]  /*15820*/  @!P1 BRA `(.L_x_11251) ;  /* 0x0000002c00f49947 */ /* 0x004fea0003800000 */
.L_x_11349:
[----:B------:R-:W-:Y:S05]  /*15830*/  @!P0 BRA `(.L_x_11252) ;  /* 0x0000000000048947 */ /* 0x000fea0003800000 */
[----:B------:R-:W-:Y:S01]  /*15840*/  BPT.TRAP 0x1 ;  /* 0x000000040000795c */ /* 0x000fe20000300000 */
.L_x_11252:
[----:B------:R-:W4:Y:S02]  /*15850*/  SYNCS.PHASECHK.TRANS64.TRYWAIT P1, [R3+URZ+0x2d860], R2 ;  /* 0x02d86002030075a7 */ /* 0x000f24000802017f */
[----:B----4-:R-:W-:Y:S05]  /*15860*/  @!P1 BRA `(.L_x_11253) ;  /* 0x0000002c00f89947 */ /* 0x010fea0003800000 */
.L_x_11350:
[----:B------:R-:W-:Y:S05]  /*15870*/  @!P0 BRA `(.L_x_11254) ;  /* 0x0000000000048947 */ /* 0x000fea0003800000 */
[----:B------:R-:W-:Y:S01]  /*15880*/  BPT.TRAP 0x1 ;  /* 0x000000040000795c */ /* 0x000fe20000300000 */
.L_x_11254:
[----:B------:R0:W0:Y:S02]  /*15890*/  SYNCS.PHASECHK.TRANS64.TRYWAIT P0, [R25+URZ+0x2d860], R0 ;  /* 0x02d86000190075a7 */ /* 0x000024000800017f */
[----:B0-----:R-:W-:Y:S05]  /*158a0*/  @!P0 NANOSLEEP.SYNCS 0x989680 ;  /* 0x009896800000895d */ /* 0x001fea0003900000 */
[----:B------:R-:W0:Y:S02]  /*158b0*/  @!P0 SYNCS.PHASECHK.TRANS64 P0, [R25+URZ+0x2d860], R0 ;  /* 0x02d86000190085a7 */ /* 0x000e24000800007f */
[----:B0-----:R-:W-:Y:S05]  /*158c0*/  @!P0 BRA `(.L_x_11254) ;  /* 0xfffffffc00f08947 */ /* 0x001fea000383ffff */
.L_x_11246:
[----:B------:R-:W-:Y:S05]  /*158d0*/  BSYNC B0 ;  /* 0x0000000000007941 */ /* 0x000fea0003800000 */
.L_x_11245:
[----:B------:R-:W-:Y:S05]  /*158e0*/  EXIT ;  /* 0x000000000000794d */ /* 0x000fea0003800000 */
.L_x_11074:
[----:B0-----:R-:W-:-:S04]  /*158f0*/  IMAD.U32 R3, RZ, RZ, UR41 ;  /* 0x00000029ff037e24 */ /* 0x001fc8000f8e00ff */
[----:B------:R0:W1:Y:S03]  /*15900*/  SYNCS.PHASECHK.TRANS64.TRYWAIT P1, [R3+URZ+0x2d800], R0 ;  /* 0x02d80000030075a7 */ /* 0x000066000802017f */
[----:B-1----:R-:W-:Y:S05]  /*15910*/  @!P1 NANOSLEEP.SYNCS 0x989680 ;  /* 0x009896800000995d */ /* 0x002fea0003900000 */
[----:B------:R-:W1:Y:S02]  /*15920*/  @!P1 SYNCS.PHASECHK.TRANS64 P1, [R3+URZ+0x2d800], R0 ;  /* 0x02d80000030095a7 */ /* 0x000e64000802007f */
[----:B-1----:R-:W-:Y:S05]  /*15930*/  @!P1 BRA `(.L_x_11074) ;  /* 0xfffffffc00ec9947 */ /* 0x002fea000383ffff */
[----:B------:R-:W-:Y:S05]  /*15940*/  BRA `(.L_x_11255) ;  /* 0xfffffec000bc7947 */ /* 0x000fea000383ffff */
.L_x_11078:
[----:B-1----:R1:W2:Y:S02]  /*15950*/  SYNCS.PHASECHK.TRANS64.TRYWAIT P1, [R3+URZ+0x2d830], R0 ;  /* 0x02d83000030075a7 */ /* 0x0022a4000802017f */
[----:B--2---:R-:W-:Y:S05]  /*15960*/  @!P1 NANOSLEEP.SYNCS 0x989680 ;  /* 0x009896800000995d */ /* 0x004fea0003900000 */
[----:B------:R-:W2:Y:S02]  /*15970*/  @!P1 SYNCS.PHASECHK.TRANS64 P1, [R3+URZ+0x2d830], R0 ;  /* 0x02d83000030095a7 */ /* 0x000ea4000802007f */
[----:B--2---:R-:W-:Y:S05]  /*15980*/  @!P1 BRA `(.L_x_11078) ;  /* 0xfffffffc00f09947 */ /* 0x004fea000383ffff */
[----:B------:R-:W-:Y:S05]  /*15990*/  BRA `(.L_x_11077) ;  /* 0xfffffec000d87947 */ /* 0x000fea000383ffff */
.L_x_11095:
[----:B-1----:R-:W-:-:S04]  /*159a0*/  IMAD.U32 R7, RZ, RZ, UR6 ;  /* 0x00000006ff077e24 */ /* 0x002fc8000f8e00ff */
[----:B------:R1:W3:Y:S03]  /*159b0*/  SYNCS.PHASECHK.TRANS64.TRYWAIT P1, [R7+URZ+0x2d830], R0 ;  /* 0x02d83000070075a7 */ /* 0x0002e6000802017f */
[----:B---3--:R-:W-:Y:S05]  /*159c0*/  @!P1 NANOSLEEP.SYNCS 0x989680 ;  /* 0x009896800000995d */ /* 0x008fea0003900000 */
[----:B------:R-:W3:Y:S02]  /*159d0*/  @!P1 SYNCS.PHASECHK.TRANS64 P1, [R7+URZ+0x2d830], R0 ;  /* 0x02d83000070095a7 */ /* 0x000ee4000802007f */
[----:B---3--:R-:W-:Y:S05]  /*159e0*/  @!P1 BRA `(.L_x_11095) ;  /* 0xfffffffc00ec9947 */ /* 0x008fea000383ffff */
[----:B------:R-:W-:Y:S05]  /*159f0*/  BRA `(.L_x_11092) ;  /* 0xfffffef400e87947 */ /* 0x000fea000383ffff */
.L_x_11099:
[----:B-1----:R-:W-:-:S04]  /*15a00*/  IMAD.U32 R7, RZ, RZ, UR6 ;  /* 0x00000006ff077e24 */ /* 0x002fc8000f8e00ff */
[----:B------:R1:W2:Y:S03]  /*15a10*/  SYNCS.PHASECHK.TRANS64.TRYWAIT P1, [R7+URZ+0x2d850], R0 ;  /* 0x02d85000070075a7 */ /* 0x0002a6000802017f */
[----:B--2---:R-:W-:Y:S05]  /*15a20*/  @!P1 NANOSLEEP.SYNCS 0x989680 ;  /* 0x009896800000995d */ /* 0x004fea0003900000 */
[----:B------:R-:W2:Y:S02]  /*15a30*/  @!P1 SYNCS.PHASECHK.TRANS64 P1, [R7+URZ+0x2d850], R0 ;  /* 0x02d85000070095a7 */ /* 0x000ea4000802007f */
[----:B--2---:R-:W-:Y:S05]  /*15a40*/  @!P1 BRA `(.L_x_11099) ;  /* 0xfffffffc00ec9947 */ /* 0x004fea000383ffff */
[----:B------:R-:W-:Y:S05]  /*15a50*/  BRA `(.L_x_11096) ;  /* 0xfffffef800947947 */ /* 0x000fea000383ffff */
.L_x_11118:
[----:B-1----:R-:W-:-:S04]  /*15a60*/  IMAD.U32 R7, RZ, RZ, UR6 ;  /* 0x00000006ff077e24 */ /* 0x002fc8000f8e00ff */
[----:B------:R1:W2:Y:S03]  /*15a70*/  SYNCS.PHASECHK.TRANS64.TRYWAIT P1, [R7+URZ+0x2d830], R0 ;  /* 0x02d83000070075a7 */ /* 0x0002a6000802017f */
[----:B--2---:R-:W-:Y:S05]  /*15a80*/  @!P1 NANOSLEEP.SYNCS 0x989680 ;  /* 0x009896800000995d */ /* 0x004fea0003900000 */
[----:B------:R-:W2:Y:S02]  /*15a90*/  @!P1 SYNCS.PHASECHK.TRANS64 P1, [R7+URZ+0x2d830], R0 ;  /* 0x02d83000070095a7 */ /* 0x000ea4000802007f */
[----:B--2---:R-:W-:Y:S05]  /*15aa0*/  @!P1 BRA `(.L_x_11118) ;  /* 0xfffffffc00ec9947 */ /* 0x004fea000383ffff */
[----:B------:R-:W-:Y:S05]  /*15ab0*/  BRA `(.L_x_11115) ;  /* 0xffffff2800ec7947 */ /* 0x000fea000383ffff */
.L_x_11122:
[----:B-1----:R-:W-:-:S04]  /*15ac0*/  IMAD.U32 R7, RZ, RZ, UR6 ;  /* 0x00000006ff077e24 */ /* 0x002fc8000f8e00ff */
[----:B------:R1:W2:Y:S03]  /*15ad0*/  SYNCS.PHASECHK.TRANS64.TRYWAIT P1, [R7+URZ+0x2d850], R0 ;  /* 0x02d85000070075a7 */ /* 0x0002a6000802017f */
[----:B--2---:R-:W-:Y:S05]  /*15ae0*/  @!P1 NANOSLEEP.SYNCS 0x989680 ;  /* 0x009896800000995d */ /* 0x004fea0003900000 */
[----:B------:R-:W2:Y:S02]  /*15af0*/  @!P1 SYNCS.PHASECHK.TRANS64 P1, [R7+URZ+0x2d850], R0 ;  /* 0x02d85000070095a7 */ /* 0x000ea4000802007f */
[----:B--2---:R-:W-:Y:S05]  /*15b00*/  @!P1 BRA `(.L_x_11122) ;  /* 0xfffffffc00ec9947 */ /* 0x004fea000383ffff */
[----:B------:R-:W-:Y:S05]  /*15b10*/  BRA `(.L_x_11119) ;  /* 0xffffff2c00987947 */ /* 0x000fea000383ffff */
.L_x_11130:
[----:B-1----:R-:W-:-:S04]  /*15b20*/  IMAD.U32 R7, RZ, RZ, UR6 ;  /* 0x00000006ff077e24 */ /* 0x002fc8000f8e00ff */
[----:B------:R1:W3:Y:S03]  /*15b30*/  SYNCS.PHASECHK.TRANS64.TRYWAIT P1, [R7+URZ+0x2d830], R0 ;  /* 0x02d83000070075a7 */ /* 0x0002e6000802017f */
[----:B---3--:R-:W-:Y:S05]  /*15b40*/  @!P1 NANOSLEEP.SYNCS 0x989680 ;  /* 0x009896800000995d */ /* 0x008fea0003900000 */
[----:B------:R-:W3:Y:S02]  /*15b50*/  @!P1 SYNCS.PHASECHK.TRANS64 P1, [R7+URZ+0x2d830], R0 ;  /* 0x02d83000070095a7 */ /* 0x000ee4000802007f */
[----:B---3--:R-:W-:Y:S05]  /*15b60*/  @!P1 BRA `(.L_x_11130) ;  /* 0xfffffffc00ec9947 */ /* 0x008fea000383ffff */
[----:B------:R-:W-:Y:S05]  /*15b70*/  BRA `(.L_x_11127) ;  /* 0xffffff4c00107947 */ /* 0x000fea000383ffff */
.L_x_11134:
[----:B-1----:R-:W-:-:S04]  /*15b80*/  IMAD.U32 R7, RZ, RZ, UR6 ;  /* 0x00000006ff077e24 */ /* 0x002fc8000f8e00ff */
[----:B------:R1:W2:Y:S03]  /*15b90*/  SYNCS.PHASECHK.TRANS64.TRYWAIT P1, [R7+URZ+0x2d850], R0 ;  /* 0x02d85000070075a7 */ /* 0x0002a6000802017f */
[----:B--2---:R-:W-:Y:S05]  /*15ba0*/  @!P1 NANOSLEEP.SYNCS 0x989680 ;  /* 0x009896800000995d */ /* 0x004fea0003900000 */
[----:B------:R-:W2:Y:S02]  /*15bb0*/  @!P1 SYNCS.PHASECHK.TRANS64 P1, [R7+URZ+0x2d850], R0 ;  /* 0x02d85000070095a7 */ /* 0x000ea4000802007f */
[----:B--2---:R-:W-:Y:S05]  /*15bc0*/  @!P1 BRA `(.L_x_11134) ;  /* 0xfffffffc00ec9947 */ /* 0x004fea000383ffff */
[----:B------:R-:W-:Y:S05]  /*15bd0*/  BRA `(.L_x_11131) ;  /* 0xffffff4c00bc7947 */ /* 0x000fea000383ffff */
.L_x_11149:
[----:B-1----:R-:W-:-:S04]  /*15be0*/  IMAD.U32 R5, RZ, RZ, UR8 ;  /* 0x00000008ff057e24 */ /* 0x002fc8000f8e00ff */
[----:B------:R1:W3:Y:S03]  /*15bf0*/  SYNCS.PHASECHK.TRANS64.TRYWAIT P1, [R5+URZ+0x2d850], R4 ;  /* 0x02d85004050075a7 */ /* 0x0002e6000802017f */
[----:B---3--:R-:W-:Y:S05]  /*15c00*/  @!P1 NANOSLEEP.SYNCS 0x989680 ;  /* 0x009896800000995d */ /* 0x008fea0003900000 */
[----:B------:R-:W3:Y:S02]  /*15c10*/  @!P1 SYNCS.PHASECHK.TRANS64 P1, [R5+URZ+0x2d850], R4 ;  /* 0x02d85004050095a7 */ /* 0x000ee4000802007f */
[----:B---3--:R-:W-:Y:S05]  /*15c20*/  @!P1 BRA `(.L_x_11149) ;  /* 0xfffffffc00ec9947 */ /* 0x008fea000383ffff */
[----:B------:R-:W-:Y:S05]  /*15c30*/  BRA `(.L_x_11148) ;  /* 0xffffff7c00307947 */ /* 0x000fea000383ffff */
.L_x_11192:
        /* <DEDUP_REMOVED lines=11> */
.L_x_11257:
[----:B------:R-:W-:Y:S05]  /*15cf0*/  BSYNC B0 ;  /* 0x0000000000007941 */ /* 0x000fea0003800000 */
.L_x_11256:
[----:B------:R-:W-:Y:S05]  /*15d00*/  BRA `(.L_x_11258) ;  /* 0xffffffbc00dc7947 */ /* 0x000fea000383ffff */
.L_x_11195:
[----:B0-----:R0:W1:Y:S02]  /*15d10*/  SYNCS.PHASECHK.TRANS64.TRYWAIT P0, [R2+URZ+0x2d840], R4 ;  /* 0x02d84004020075a7 */ /* 0x001064000800017f */
[----:B-1----:R-:W-:Y:S05]  /*15d20*/  @!P0 NANOSLEEP.SYNCS 0x989680 ;  /* 0x009896800000895d */ /* 0x002fea0003900000 */
[----:B------:R-:W1:Y:S02]  /*15d30*/  @!P0 SYNCS.PHASECHK.TRANS64 P0, [R2+URZ+0x2d840], R4 ;  /* 0x02d84004020085a7 */ /* 0x000e64000800007f */
[----:B-1----:R-:W-:Y:S05]  /*15d40*/  @!P0 BRA `(.L_x_11195) ;  /* 0xfffffffc00f08947 */ /* 0x002fea000383ffff */
[----:B------:R-:W-:Y:S05]  /*15d50*/  BRA `(.L_x_11259) ;  /* 0xffffffc000487947 */ /* 0x000fea000383ffff */
.L_x_11196:
        /* <DEDUP_REMOVED lines=8> */
.L_x_11261:
[----:B------:R-:W-:Y:S05]  /*15de0*/  BSYNC B0 ;  /* 0x0000000000007941 */ /* 0x000fea0003800000 */
.L_x_11260:
        /* <DEDUP_REMOVED lines=9> */
.L_x_11262:
[----:B------:R-:W-:Y:S02]  /*15e80*/  IMAD.MOV.U32 R13, RZ, RZ, R6 ;  /* 0x000000ffff0d7224 */ /* 0x000fe400078e0006 */
[----:B------:R-:W-:Y:S02]  /*15e90*/  IMAD.MOV.U32 R12, RZ, RZ, 0x1 ;  /* 0x00000001ff0c7424 */ /* 0x000fe400078e00ff */
[----:B------:R-:W-:-:S07]  /*15ea0*/  IMAD.MOV.U32 R5, RZ, RZ, R14 ;  /* 0x000000ffff057224 */ /* 0x000fce00078e000e */
[----:B------:R-:W-:Y:S05]  /*15eb0*/  WARPSYNC.COLLECTIVE R15, `(.L_x_11263) ;  /* 0x000000000f087348 */ /* 0x000fea0003c00000 */
[----:B------:R0:W1:Y:S02]  /*15ec0*/  SHFL.IDX P6, R14, R13, R12, R11 ;  /* 0x0000000c0d0e7389 */ /* 0x00006400000c000b */
[----:B01----:R-:W-:Y:S01]  /*15ed0*/  ENDCOLLECTIVE ;  /* 0x000000000000791b */ /* 0x003fe20003800000 */
.L_x_11263:
        /* <DEDUP_REMOVED lines=17> */
.L_x_11264:
[----:B------:R-:W-:Y:S02]  /*15ff0*/  @P1 IMAD R8, R7, 0x2, R22 ;  /* 0x0000000207081824 */ /* 0x000fe400078e0216 */
[----:B------:R-:W-:Y:S02]  /*16000*/  IMAD.MOV.U32 R13, RZ, RZ, R6 ;  /* 0x000000ffff0d7224 */ /* 0x000fe400078e0006 */
[----:B------:R-:W-:Y:S02]  /*16010*/  IMAD.MOV.U32 R12, RZ, RZ, 0x2 ;  /* 0x00000002ff0c7424 */ /* 0x000fe400078e00ff */
[----:B------:R-:W-:-:S07]  /*16020*/  IMAD.MOV.U32 R5, RZ, RZ, R14 ;  /* 0x000000ffff057224 */ /* 0x000fce00078e000e */
[----:B------:R-:W-:Y:S05]  /*16030*/  WARPSYNC.COLLECTIVE R15, `(.L_x_11265) ;  /* 0x000000000f087348 */ /* 0x000fea0003c00000 */
[----:B------:R0:W1:Y:S02]  /*16040*/  SHFL.IDX P6, R14, R13, R12, R11 ;  /* 0x0000000c0d0e7389 */ /* 0x00006400000c000b */
[----:B01----:R-:W-:Y:S01]  /*16050*/  ENDCOLLECTIVE ;  /* 0x000000000000791b */ /* 0x003fe20003800000 */
.L_x_11265:
        /* <DEDUP_REMOVED lines=17> */
.L_x_11266:
[----:B------:R-:W-:Y:S02]  /*16170*/  @P1 IMAD R8, R7, 0x2, R22 ;  /* 0x0000000207081824 */ /* 0x000fe400078e0216 */
[----:B------:R-:W-:Y:S02]  /*16180*/  IMAD.MOV.U32 R13, RZ, RZ, R6 ;  /* 0x000000ffff0d7224 */ /* 0x000fe400078e0006 */
[----:B------:R-:W-:Y:S02]  /*16190*/  IMAD.MOV.U32 R12, RZ, RZ, 0x3 ;  /* 0x00000003ff0c7424 */ /* 0x000fe400078e00ff */
[----:B------:R-:W-:-:S07]  /*161a0*/  IMAD.MOV.U32 R5, RZ, RZ, R14 ;  /* 0x000000ffff057224 */ /* 0x000fce00078e000e */
[----:B------:R-:W-:Y:S05]  /*161b0*/  WARPSYNC.COLLECTIVE R15, `(.L_x_11267) ;  /* 0x000000000f087348 */ /* 0x000fea0003c00000 */
[----:B------:R0:W1:Y:S02]  /*161c0*/  SHFL.IDX P6, R14, R13, R12, R11 ;  /* 0x0000000c0d0e7389 */ /* 0x00006400000c000b */
[----:B01----:R-:W-:Y:S01]  /*161d0*/  ENDCOLLECTIVE ;  /* 0x000000000000791b */ /* 0x003fe20003800000 */
.L_x_11267:
        /* <DEDUP_REMOVED lines=10> */
.L_x_11268:
        /* <DEDUP_REMOVED lines=8> */
.L_x_11201:
[----:B------:R-:W-:Y:S02]  /*16300*/  IMAD.IADD R2, R21, 0x1, R27 ;  /* 0x0000000115027824 */ /* 0x000fe400078e021b */
[----:B------:R0:W5:Y:S01]  /*16310*/  LDL R27, [R1+0x1c] ;  /* 0x00001c00011b7983 */ /* 0x0001620000100800 */
[----:B------:R-:W-:Y:S02]  /*16320*/  IMAD.MOV.U32 R13, RZ, RZ, R0 ;  /* 0x000000ffff0d7224 */ /* 0x000fe400078e0000 */
[----:B------:R-:W-:Y:S02]  /*16330*/  IMAD.MOV.U32 R12, RZ, RZ, RZ ;  /* 0x000000ffff0c7224 */ /* 0x000fe400078e00ff */
[----:B------:R-:W-:Y:S02]  /*16340*/  IMAD.MOV.U32 R11, RZ, RZ, 0x1c1f ;  /* 0x00001c1fff0b7424 */ /* 0x000fe400078e00ff */
[----:B------:R-:W-:Y:S02]  /*16350*/  IMAD.MOV.U32 R15, RZ, RZ, -0x1 ;  /* 0xffffffffff0f7424 */ /* 0x000fe400078e00ff */
[----:B0-----:R-:W-:-:S07]  /*16360*/  IMAD R3, R28, R10, RZ ;  /* 0x0000000a1c037224 */ /* 0x001fce00078e02ff */
[----:B-----5:R-:W-:Y:S05]  /*16370*/  WARPSYNC.COLLECTIVE R15, `(.L_x_11270) ;  /* 0x000000000f087348 */ /* 0x020fea0003c00000 */
[----:B------:R0:W1:Y:S02]  /*16380*/  SHFL.IDX P6, R14, R13, R12, R11 ;  /* 0x0000000c0d0e7389 */ /* 0x00006400000c000b */
[----:B01---5:R-:W-:Y:S01]  /*16390*/  ENDCOLLECTIVE ;  /* 0x000000000000791b */ /* 0x023fe20003800000 */
.L_x_11270:
[----:B------:R-:W-:Y:S02]  /*163a0*/  IMAD.MOV.U32 R13, RZ, RZ, R4 ;  /* 0x000000ffff0d7224 */ /* 0x000fe400078e0004 */
[----:B------:R-:W-:-:S07]  /*163b0*/  IMAD.MOV.U32 R6, RZ, RZ, R14 ;  /* 0x000000ffff067224 */ /* 0x000fce00078e000e */
[----:B------:R-:W-:Y:S05]  /*163c0*/  WARPSYNC.COLLECTIVE R15, `(.L_x_11271) ;  /* 0x000000000f087348 */ /* 0x000fea0003c00000 */
[----:B------:R0:W1:Y:S02]  /*163d0*/  SHFL.IDX P6, R14, R13, R12, R11 ;  /* 0x0000000c0d0e7389 */ /* 0x00006400000c000b */
[----:B01----:R-:W-:Y:S01]  /*163e0*/  ENDCOLLECTIVE ;  /* 0x000000000000791b */ /* 0x003fe20003800000 */
.L_x_11271:
[----:B------:R-:W-:Y:S01]  /*163f0*/  ISETP.GE.AND P3, PT, R2, R3, PT ;  /* 0x000000030200720c */ /* 0x000fe20003f66270 */
[----:B------:R-:W-:Y:S02]  /*16400*/  IMAD.MOV.U32 R13, RZ, RZ, R0 ;  /* 0x000000ffff0d7224 */ /* 0x000fe400078e0000 */
[----:B------:R-:W-:Y:S02]  /*16410*/  IMAD.MOV.U32 R12, RZ, RZ, 0x1 ;  /* 0x00000001ff0c7424 */ /* 0x000fe400078e00ff */
[----:B------:R-:W-:-:S08]  /*16420*/  IMAD.MOV.U32 R5, RZ, RZ, R14 ;  /* 0x000000ffff057224 */ /* 0x000fd000078e000e */
[----:B------:R-:W-:Y:S05]  /*16430*/  WARPSYNC.COLLECTIVE R15, `(.L_x_11272) ;  /* 0x000000000f087348 */ /* 0x000fea0003c00000 */
[----:B------:R0:W1:Y:S02]  /*16440*/  SHFL.IDX P6, R14, R13, R12, R11 ;  /* 0x0000000c0d0e7389 */ /* 0x00006400000c000b */
[----:B01----:R-:W-:Y:S01]  /*16450*/  ENDCOLLECTIVE ;  /* 0x000000000000791b */ /* 0x003fe20003800000 */
.L_x_11272:
[----:B------:R-:W-:-:S05]  /*16460*/  @!P3 LEA R5, P4, R20, R5, 0x1 ;  /* 0x000000051405b211 */ /* 0x000fca00078808ff */
[----:B------:R-:W-:-:S04]  /*16470*/  @!P3 IMAD.X R6, RZ, RZ, R6, P4 ;  /* 0x000000ffff06b224 */ /* 0x000fc800020e0606 */
        /* <DEDUP_REMOVED lines=14> */
.L_x_11273:
[----:B------:R-:W-:Y:S01]  /*16560*/  ISETP.GE.AND P3, PT, R10, R3, PT ;  /* 0x000000030a00720c */ /* 0x000fe20003f66270 */
[----:B------:R-:W-:Y:S02]  /*16570*/  IMAD.MOV.U32 R13, RZ, RZ, R0 ;  /* 0x000000ffff0d7224 */ /* 0x000fe400078e0000 */
[----:B------:R-:W-:Y:S02]  /*16580*/  IMAD.MOV.U32 R12, RZ, RZ, 0x2 ;  /* 0x00000002ff0c7424 */ /* 0x000fe400078e00ff */
[----:B------:R-:W-:-:S08]  /*16590*/  IMAD.MOV.U32 R5, RZ, RZ, R14 ;  /* 0x000000ffff057224 */ /* 0x000fd000078e000e */
[----:B------:R-:W-:Y:S05]  /*165a0*/  WARPSYNC.COLLECTIVE R15, `(.L_x_11274) ;  /* 0x000000000f087348 */ /* 0x000fea0003c00000 */
[----:B------:R0:W1:Y:S02]  /*165b0*/  SHFL.IDX P6, R14, R13, R12, R11 ;  /* 0x0000000c0d0e7389 */ /* 0x00006400000c000b */
[----:B01----:R-:W-:Y:S01]  /*165c0*/  ENDCOLLECTIVE ;  /* 0x000000000000791b */ /* 0x003fe20003800000 */
.L_x_11274:
        /* <DEDUP_REMOVED lines=14> */
.L_x_11275:
        /* <DEDUP_REMOVED lines=8> */
.L_x_11276:
[----:B------:R-:W-:Y:S01]  /*16730*/  @!P3 LEA R5, P4, R20, R5, 0x1 ;  /* 0x000000051405b211 */ /* 0x000fe200078808ff */
[----:B------:R-:W-:Y:S02]  /*16740*/  IMAD.MOV.U32 R13, RZ, RZ, R4 ;  /* 0x000000ffff0d7224 */ /* 0x000fe400078e0004 */
[----:B------:R-:W-:-:S10]  /*16750*/  IMAD.MOV.U32 R0, RZ, RZ, R14 ;  /* 0x000000ffff007224 */ /* 0x000fd400078e000e */
[----:B------:R-:W-:Y:S05]  /*16760*/  WARPSYNC.COLLECTIVE R15, `(.L_x_11277) ;  /* 0x000000000f087348 */ /* 0x000fea0003c00000 */
[----:B------:R0:W1:Y:S02]  /*16770*/  SHFL.IDX P6, R14, R13, R12, R11 ;  /* 0x0000000c0d0e7389 */ /* 0x00006400000c000b */
[----:B01----:R-:W-:Y:S01]  /*16780*/  ENDCOLLECTIVE ;  /* 0x000000000000791b */ /* 0x003fe20003800000 */
.L_x_11277:
[----:B------:R-:W-:Y:S02]  /*16790*/  @!P3 IMAD.X R7, RZ, RZ, R7, P4 ;  /* 0x000000ffff07b224 */ /* 0x000fe400020e0607 */
[----:B------:R-:W-:Y:S02]  /*167a0*/  @!P3 IMAD.MOV.U32 R6, RZ, RZ, R5 ;  /* 0x000000ffff06b224 */ /* 0x000fe400078e0005 */
[----:B------:R-:W-:-:S03]  /*167b0*/  VIADD R5, R2, 0x60 ;  /* 0x0000006002057836 */ /* 0x000fc60000000000 */
        /* <DEDUP_REMOVED lines=13> */
.L_x_11278:
        /* <DEDUP_REMOVED lines=16> */
.L_x_11279:
[----:B------:R-:W-:Y:S02]  /*16990*/  IMAD.MOV.U32 R13, RZ, RZ, R8 ;  /* 0x000000ffff0d7224 */ /* 0x000fe400078e0008 */
[----:B------:R-:W-:Y:S02]  /*169a0*/  IMAD.MOV.U32 R12, RZ, RZ, 0x1 ;  /* 0x00000001ff0c7424 */ /* 0x000fe400078e00ff */
[----:B------:R-:W-:-:S07]  /*169b0*/  IMAD.MOV.U32 R4, RZ, RZ, R14 ;  /* 0x000000ffff047224 */ /* 0x000fce00078e000e */
[----:B------:R-:W-:Y:S05]  /*169c0*/  WARPSYNC.COLLECTIVE R15, `(.L_x_11280) ;  /* 0x000000000f087348 */ /* 0x000fea0003c00000 */
[----:B------:R0:W1:Y:S02]  /*169d0*/  SHFL.IDX P6, R14, R13, R12, R11 ;  /* 0x0000000c0d0e7389 */ /* 0x00006400000c000b */
[----:B01----:R-:W-:Y:S01]  /*169e0*/  ENDCOLLECTIVE ;  /* 0x000000000000791b */ /* 0x003fe20003800000 */
.L_x_11280:
[----:B------:R-:W-:-:S05]  /*169f0*/  @!P3 LEA R4, P4, R20, R4, 0x1 ;  /* 0x000000041404b211 */ /* 0x000fca00078808ff */
[----:B------:R-:W-:-:S04]  /*16a00*/  @!P3 IMAD.X R0, RZ, RZ, R0, P4 ;  /* 0x000000ffff00b224 */ /* 0x000fc800020e0600 */
        /* <DEDUP_REMOVED lines=12> */
.L_x_11281:
[----:B------:R-:W-:Y:S01]  /*16ad0*/  IMAD.MOV.U32 R9, RZ, RZ, R14 ;  /* 0x000000ffff097224 */ /* 0x000fe200078e000e */
[----:B------:R-:W-:Y:S06]  /*16ae0*/  BRA `(.L_x_11282) ;  /* 0xffffffc400307947 */ /* 0x000fec000383ffff */
.L_x_11204:
[----:B-1----:R1:W2:Y:S02]  /*16af0*/  SYNCS.PHASECHK.TRANS64.TRYWAIT P0, [R22+URZ+0x2d820], R0 ;  /* 0x02d82000160075a7 */ /* 0x0022a4000800017f */
[----:B--2---:R-:W-:Y:S05]  /*16b00*/  @!P0 NANOSLEEP.SYNCS 0x989680 ;  /* 0x009896800000895d */ /* 0x004fea0003900000 */
[----:B------:R-:W2:Y:S02]  /*16b10*/  @!P0 SYNCS.PHASECHK.TRANS64 P0, [R22+URZ+0x2d820], R0 ;  /* 0x02d82000160085a7 */ /* 0x000ea4000800007f */
[----:B--2---:R-:W-:Y:S05]  /*16b20*/  @!P0 BRA `(.L_x_11204) ;  /* 0xfffffffc00f08947 */ /* 0x004fea000383ffff */
[----:B------:R-:W-:Y:S05]  /*16b30*/  BRA `(.L_x_11283) ;  /* 0xffffffc400987947 */ /* 0x000fea000383ffff */
.L_x_11209:
[----:B0-----:R0:W1:Y:S02]  /*16b40*/  SYNCS.PHASECHK.TRANS64.TRYWAIT P0, [R5+URZ+0x2d840], R0 ;  /* 0x02d84000050075a7 */ /* 0x001064000800017f */
[----:B-1----:R-:W-:Y:S05]  /*16b50*/  @!P0 NANOSLEEP.SYNCS 0x989680 ;  /* 0x009896800000895d */ /* 0x002fea0003900000 */
[----:B------:R-:W1:Y:S02]  /*16b60*/  @!P0 SYNCS.PHASECHK.TRANS64 P0, [R5+URZ+0x2d840], R0 ;  /* 0x02d84000050085a7 */ /* 0x000e64000800007f */
[----:B-1----:R-:W-:Y:S05]  /*16b70*/  @!P0 BRA `(.L_x_11209) ;  /* 0xfffffffc00f08947 */ /* 0x002fea000383ffff */
[----:B------:R-:W-:Y:S05]  /*16b80*/  BRA `(.L_x_11284) ;  /* 0xffffffc8008c7947 */ /* 0x000fea000383ffff */
.L_x_11210:
        /* <DEDUP_REMOVED lines=8> */
.L_x_11286:
[----:B------:R-:W-:Y:S05]  /*16c10*/  BSYNC B1 ;  /* 0x0000000000017941 */ /* 0x000fea0003800000 */
.L_x_11285:
        /* <DEDUP_REMOVED lines=13> */
.L_x_11287:
        /* <DEDUP_REMOVED lines=8> */
.L_x_11288:
        /* <DEDUP_REMOVED lines=14> */
.L_x_11289:
[----:B------:R-:W-:Y:S02]  /*16e50*/  IMAD.MOV.U32 R13, RZ, RZ, R7 ;  /* 0x000000ffff0d7224 */ /* 0x000fe400078e0007 */
[----:B------:R-:W-:Y:S02]  /*16e60*/  IMAD.MOV.U32 R12, RZ, RZ, 0x2 ;  /* 0x00000002ff0c7424 */ /* 0x000fe400078e00ff */
[----:B------:R-:W-:-:S07]  /*16e70*/  IMAD.MOV.U32 R2, RZ, RZ, R14 ;  /* 0x000000ffff027224 */ /* 0x000fce00078e000e */
[----:B------:R-:W-:Y:S05]  /*16e80*/  WARPSYNC.COLLECTIVE R15, `(.L_x_11290) ;  /* 0x000000000f087348 */ /* 0x000fea0003c00000 */
[----:B------:R0:W1:Y:S02]  /*16e90*/  SHFL.IDX P6, R14, R13, R12, R11 ;  /* 0x0000000c0d0e7389 */ /* 0x00006400000c000b */
[----:B01----:R-:W-:Y:S01]  /*16ea0*/  ENDCOLLECTIVE ;  /* 0x000000000000791b */ /* 0x003fe20003800000 */
.L_x_11290:
        /* <DEDUP_REMOVED lines=13> */
.L_x_11291:
[----:B------:R-:W-:Y:S02]  /*16f80*/  IMAD.MOV.U32 R13, RZ, RZ, R7 ;  /* 0x000000ffff0d7224 */ /* 0x000fe400078e0007 */
[----:B------:R-:W-:Y:S02]  /*16f90*/  IMAD.MOV.U32 R12, RZ, RZ, 0x3 ;  /* 0x00000003ff0c7424 */ /* 0x000fe400078e00ff */
[----:B------:R-:W-:-:S07]  /*16fa0*/  IMAD.MOV.U32 R2, RZ, RZ, R14 ;  /* 0x000000ffff027224 */ /* 0x000fce00078e000e */
[----:B------:R-:W-:Y:S05]  /*16fb0*/  WARPSYNC.COLLECTIVE R15, `(.L_x_11292) ;  /* 0x000000000f087348 */ /* 0x000fea0003c00000 */
[----:B------:R0:W1:Y:S02]  /*16fc0*/  SHFL.IDX P6, R14, R13, R12, R11 ;  /* 0x0000000c0d0e7389 */ /* 0x00006400000c000b */
[----:B01----:R-:W-:Y:S01]  /*16fd0*/  ENDCOLLECTIVE ;  /* 0x000000000000791b */ /* 0x003fe20003800000 */
.L_x_11292:
        /* <DEDUP_REMOVED lines=14> */
.L_x_11293:
[----:B------:R-:W-:Y:S01]  /*170c0*/  IMAD.MOV.U32 R2, RZ, RZ, R14 ;  /* 0x000000ffff027224 */ /* 0x000fe200078e000e */
[----:B------:R-:W-:Y:S06]  /*170d0*/  BRA `(.L_x_11294) ;  /* 0xffffffc8002c7947 */ /* 0x000fec000383ffff */
.L_x_11215:
[----:B-1----:R1:W2:Y:S02]  /*170e0*/  SYNCS.PHASECHK.TRANS64.TRYWAIT P0, [R5+URZ+0x2d860], R2 ;  /* 0x02d86002050075a7 */ /* 0x0022a4000800017f */
[----:B--2---:R-:W-:Y:S05]  /*170f0*/  @!P0 NANOSLEEP.SYNCS 0x989680 ;  /* 0x009896800000895d */ /* 0x004fea0003900000 */
[----:B------:R-:W2:Y:S02]  /*17100*/  @!P0 SYNCS.PHASECHK.TRANS64 P0, [R5+URZ+0x2d860], R2 ;  /* 0x02d86002050085a7 */ /* 0x000ea4000800007f */
[----:B--2---:R-:W-:Y:S05]  /*17110*/  @!P0 BRA `(.L_x_11215) ;  /* 0xfffffffc00f08947 */ /* 0x004fea000383ffff */
[----:B------:R-:W-:Y:S05]  /*17120*/  BRA `(.L_x_11295) ;  /* 0xffffffc800907947 */ /* 0x000fea000383ffff */
.L_x_11216:
        /* <DEDUP_REMOVED lines=8> */
.L_x_11297:
[----:B------:R-:W-:Y:S05]  /*171b0*/  BSYNC B1 ;  /* 0x0000000000017941 */ /* 0x000fea0003800000 */
.L_x_11296:
        /* <DEDUP_REMOVED lines=9> */
.L_x_11298:
[----:B------:R-:W-:Y:S02]  /*17250*/  IMAD.MOV.U32 R13, RZ, RZ, R24 ;  /* 0x000000ffff0d7224 */ /* 0x000fe400078e0018 */
[----:B------:R-:W-:Y:S02]  /*17260*/  IMAD.MOV.U32 R12, RZ, RZ, 0x1 ;  /* 0x00000001ff0c7424 */ /* 0x000fe400078e00ff */
[----:B------:R-:W-:-:S07]  /*17270*/  IMAD.MOV.U32 R2, RZ, RZ, R14 ;  /* 0x000000ffff027224 */ /* 0x000fce00078e000e */
[----:B------:R-:W-:Y:S05]  /*17280*/  WARPSYNC.COLLECTIVE R15, `(.L_x_11299) ;  /* 0x000000000f087348 */ /* 0x000fea0003c00000 */
[----:B------:R0:W1:Y:S02]  /*17290*/  SHFL.IDX P6, R14, R13, R12, R11 ;  /* 0x0000000c0d0e7389 */ /* 0x00006400000c000b */
[----:B01----:R-:W-:Y:S01]  /*172a0*/  ENDCOLLECTIVE ;  /* 0x000000000000791b */ /* 0x003fe20003800000 */
.L_x_11299:
        /* <DEDUP_REMOVED lines=16> */
.L_x_11300:
[----:B------:R-:W-:Y:S02]  /*173b0*/  IMAD.MOV.U32 R13, RZ, RZ, R24 ;  /* 0x000000ffff0d7224 */ /* 0x000fe400078e0018 */
[----:B------:R-:W-:Y:S02]  /*173c0*/  IMAD.MOV.U32 R12, RZ, RZ, 0x2 ;  /* 0x00000002ff0c7424 */ /* 0x000fe400078e00ff */
[----:B------:R-:W-:-:S07]  /*173d0*/  IMAD.MOV.U32 R2, RZ, RZ, R14 ;  /* 0x000000ffff027224 */ /* 0x000fce00078e000e */
[----:B------:R-:W-:Y:S05]  /*173e0*/  WARPSYNC.COLLECTIVE R15, `(.L_x_11301) ;  /* 0x000000000f087348 */ /* 0x000fea0003c00000 */
[----:B------:R0:W1:Y:S02]  /*173f0*/  SHFL.IDX P6, R14, R13, R12, R11 ;  /* 0x0000000c0d0e7389 */ /* 0x00006400000c000b */
[----:B01----:R-:W-:Y:S01]  /*17400*/  ENDCOLLECTIVE ;  /* 0x000000000000791b */ /* 0x003fe20003800000 */
.L_x_11301:
        /* <DEDUP_REMOVED lines=16> */
.L_x_11302:
[----:B------:R-:W-:Y:S02]  /*17510*/  IMAD.MOV.U32 R13, RZ, RZ, R24 ;  /* 0x000000ffff0d7224 */ /* 0x000fe400078e0018 */
[----:B------:R-:W-:Y:S02]  /*17520*/  IMAD.MOV.U32 R12, RZ, RZ, 0x3 ;  /* 0x00000003ff0c7424 */ /* 0x000fe400078e00ff */
[----:B------:R-:W-:-:S07]  /*17530*/  IMAD.MOV.U32 R2, RZ, RZ, R14 ;  /* 0x000000ffff027224 */ /* 0x000fce00078e000e */
[----:B------:R-:W-:Y:S05]  /*17540*/  WARPSYNC.COLLECTIVE R15, `(.L_x_11303) ;  /* 0x000000000f087348 */ /* 0x000fea0003c00000 */
[----:B------:R0:W1:Y:S02]  /*17550*/  SHFL.IDX P6, R14, R13, R12, R11 ;  /* 0x0000000c0d0e7389 */ /* 0x00006400000c000b */
[----:B01----:R-:W-:Y:S01]  /*17560*/  ENDCOLLECTIVE ;  /* 0x000000000000791b */ /* 0x003fe20003800000 */
.L_x_11303:
        /* <DEDUP_REMOVED lines=13> */
.L_x_11304:
        /* <DEDUP_REMOVED lines=8> */
.L_x_11224:
[----:B-1----:R1:W2:Y:S02]  /*176c0*/  SYNCS.PHASECHK.TRANS64.TRYWAIT P0, [R0+URZ+0x2d860], R3 ;  /* 0x02d86003000075a7 */ /* 0x0022a4000800017f */
[----:B--2---:R-:W-:Y:S05]  /*176d0*/  @!P0 NANOSLEEP.SYNCS 0x989680 ;  /* 0x009896800000895d */ /* 0x004fea0003900000 */
[----:B------:R-:W2:Y:S02]  /*176e0*/  @!P0 SYNCS.PHASECHK.TRANS64 P0, [R0+URZ+0x2d860], R3 ;  /* 0x02d86003000085a7 */ /* 0x000ea4000800007f */
[----:B--2---:R-:W-:Y:S05]  /*176f0*/  @!P0 BRA `(.L_x_11224) ;  /* 0xfffffffc00f08947 */ /* 0x004fea000383ffff */
[----:B------:R-:W-:Y:S05]  /*17700*/  BRA `(.L_x_11306) ;  /* 0xffffffcc00287947 */ /* 0x000fea000383ffff */
.L_x_11225:
        /* <DEDUP_REMOVED lines=8> */
.L_x_11308:
[----:B------:R-:W-:Y:S05]  /*17790*/  BSYNC B0 ;  /* 0x0000000000007941 */ /* 0x000fea0003800000 */
.L_x_11307:
        /* <DEDUP_REMOVED lines=10> */
.L_x_11309:
[----:B------:R-:W-:Y:S01]  /*17840*/  ULDC UR4, c[0x0][0x2f4] ;  /* 0x0000bd0000047ab9 */ /* 0x000fe20000000800 */
[----:B------:R-:W-:Y:S02]  /*17850*/  IMAD.MOV.U32 R13, RZ, RZ, R24 ;  /* 0x000000ffff0d7224 */ /* 0x000fe400078e0018 */
[----:B------:R-:W-:Y:S02]  /*17860*/  IMAD.MOV.U32 R12, RZ, RZ, 0x1 ;  /* 0x00000001ff0c7424 */ /* 0x000fe400078e00ff */
        /* <DEDUP_REMOVED lines=14> */
.L_x_11310:
        /* <DEDUP_REMOVED lines=14> */
.L_x_11311:
[----:B------:R-:W-:Y:S02]  /*17a30*/  IMAD.MOV.U32 R13, RZ, RZ, R24 ;  /* 0x000000ffff0d7224 */ /* 0x000fe400078e0018 */
[----:B------:R-:W-:Y:S01]  /*17a40*/  IMAD.MOV.U32 R12, RZ, RZ, 0x2 ;  /* 0x00000002ff0c7424 */ /* 0x000fe200078e00ff */
[----:B------:R-:W-:-:S13]  /*17a50*/  IADD3 R2, P4, R14, R5, RZ ;  /* 0x000000050e027210 */ /* 0x000fda0007f9e0ff */
[----:B------:R-:W-:Y:S05]  /*17a60*/  WARPSYNC.COLLECTIVE R15, `(.L_x_11312) ;  /* 0x000000000f087348 */ /* 0x000fea0003c00000 */
[----:B------:R0:W1:Y:S02]  /*17a70*/  SHFL.IDX P6, R14, R13, R12, R11 ;  /* 0x0000000c0d0e7389 */ /* 0x00006400000c000b */
[----:B01----:R-:W-:Y:S01]  /*17a80*/  ENDCOLLECTIVE ;  /* 0x000000000000791b */ /* 0x003fe20003800000 */
.L_x_11312:
        /* <DEDUP_REMOVED lines=15> */
.L_x_11313:
[----:B------:R-:W-:Y:S02]  /*17b80*/  IMAD.MOV.U32 R13, RZ, RZ, R24 ;  /* 0x000000ffff0d7224 */ /* 0x000fe400078e0018 */
[----:B------:R-:W-:Y:S01]  /*17b90*/  IMAD.MOV.U32 R12, RZ, RZ, 0x3 ;  /* 0x00000003ff0c7424 */ /* 0x000fe200078e00ff */
[----:B------:R-:W-:-:S13]  /*17ba0*/  IADD3 R2, P4, R14, R5, RZ ;  /* 0x000000050e027210 */ /* 0x000fda0007f9e0ff */
[----:B------:R-:W-:Y:S05]  /*17bb0*/  WARPSYNC.COLLECTIVE R15, `(.L_x_11314) ;  /* 0x000000000f087348 */ /* 0x000fea0003c00000 */
[----:B------:R0:W1:Y:S02]  /*17bc0*/  SHFL.IDX P6, R14, R13, R12, R11 ;  /* 0x0000000c0d0e7389 */ /* 0x00006400000c000b */
[----:B01----:R-:W-:Y:S01]  /*17bd0*/  ENDCOLLECTIVE ;  /* 0x000000000000791b */ /* 0x003fe20003800000 */
.L_x_11314:
        /* <DEDUP_REMOVED lines=14> */
.L_x_11315:
[----:B------:R-:W-:Y:S05]  /*17cc0*/  BRA `(.L_x_11316) ;  /* 0xffffffc8009c7947 */ /* 0x000fea000383ffff */
.L_x_11230:
        /* <DEDUP_REMOVED lines=8> */
.L_x_11318:
[----:B------:R-:W-:Y:S05]  /*17d50*/  BSYNC B0 ;  /* 0x0000000000007941 */ /* 0x000fea0003800000 */
.L_x_11317:
        /* <DEDUP_REMOVED lines=9> */
.L_x_11319:
        /* <DEDUP_REMOVED lines=18> */
.L_x_11320:
[----:B------:R-:W-:Y:S01]  /*17f10*/  IMAD.MOV.U32 R12, RZ, RZ, 0x2 ;  /* 0x00000002ff0c7424 */ /* 0x000fe200078e00ff */
[----:B------:R-:W-:-:S05]  /*17f20*/  SEL R5, R14, RZ, P1 ;  /* 0x000000ff0e057207 */ /* 0x000fca0000800000 */
[----:B------:R-:W-:-:S04]  /*17f30*/  IMAD.IADD R4, R2, 0x1, R5 ;  /* 0x0000000102047824 */ /* 0x000fc800078e0205 */
[----:B------:R-:W-:-:S07]  /*17f40*/  IMAD.MOV.U32 R13, RZ, RZ, R4 ;  /* 0x000000ffff0d7224 */ /* 0x000fce00078e0004 */
[----:B------:R-:W-:Y:S05]  /*17f50*/  WARPSYNC.COLLECTIVE R15, `(.L_x_11321) ;  /* 0x000000000f087348 */ /* 0x000fea0003c00000 */
[----:B------:R0:W1:Y:S02]  /*17f60*/  SHFL.UP P6, R14, R13, R12, R11 ;  /* 0x0400000c0d0e7389 */ /* 0x00006400000c000b */
[----:B01----:R-:W-:Y:S01]  /*17f70*/  ENDCOLLECTIVE ;  /* 0x000000000000791b */ /* 0x003fe20003800000 */
.L_x_11321:
[----:B------:R-:W-:Y:S01]  /*17f80*/  IMAD.MOV.U32 R12, RZ, RZ, 0x4 ;  /* 0x00000004ff0c7424 */ /* 0x000fe200078e00ff */
[----:B------:R-:W-:-:S05]  /*17f90*/  SEL R5, R14, RZ, P2 ;  /* 0x000000ff0e057207 */ /* 0x000fca0001000000 */
[----:B------:R-:W-:-:S04]  /*17fa0*/  IMAD.IADD R5, R4, 0x1, R5 ;  /* 0x0000000104057824 */ /* 0x000fc800078e0205 */
[----:B------:R-:W-:-:S07]  /*17fb0*/  IMAD.MOV.U32 R13, RZ, RZ, R5 ;  /* 0x000000ffff0d7224 */ /* 0x000fce00078e0005 */
[----:B------:R-:W-:Y:S05]  /*17fc0*/  WARPSYNC.COLLECTIVE R15, `(.L_x_11322) ;  /* 0x000000000f087348 */ /* 0x000fea0003c00000 */
[----:B------:R0:W1:Y:S02]  /*17fd0*/  SHFL.UP P6, R14, R13, R12, R11 ;  /* 0x0400000c0d0e7389 */ /* 0x00006400000c000b */
[----:B01----:R-:W-:Y:S01]  /*17fe0*/  ENDCOLLECTIVE ;  /* 0x000000000000791b */ /* 0x003fe20003800000 */
.L_x_11322:
[----:B------:R-:W-:Y:S01]  /*17ff0*/  IMAD.MOV.U32 R12, RZ, RZ, 0x8 ;  /* 0x00000008ff0c7424 */ /* 0x000fe200078e00ff */
[----:B------:R-:W-:-:S05]  /*18000*/  SEL R6, R14, RZ, P3 ;  /* 0x000000ff0e067207 */ /* 0x000fca0001800000 */
[----:B------:R-:W-:-:S04]  /*18010*/  IMAD.IADD R6, R5, 0x1, R6 ;  /* 0x0000000105067824 */ /* 0x000fc800078e0206 */
[----:B------:R-:W-:-:S07]  /*18020*/  IMAD.MOV.U32 R13, RZ, RZ, R6 ;  /* 0x000000ffff0d7224 */ /* 0x000fce00078e0006 */
[----:B------:R-:W-:Y:S05]  /*18030*/  WARPSYNC.COLLECTIVE R15, `(.L_x_11323) ;  /* 0x000000000f087348 */ /* 0x000fea0003c00000 */
[----:B------:R0:W1:Y:S02]  /*18040*/  SHFL.UP P6, R14, R13, R12, R11 ;  /* 0x0400000c0d0e7389 */ /* 0x00006400000c000b */
[----:B01----:R-:W-:Y:S01]  /*18050*/  ENDCOLLECTIVE ;  /* 0x000000000000791b */ /* 0x003fe20003800000 */
.L_x_11323:
[----:B------:R-:W-:Y:S01]  /*18060*/  IMAD.MOV.U32 R12, RZ, RZ, 0x10 ;  /* 0x00000010ff0c7424 */ /* 0x000fe200078e00ff */
[----:B------:R-:W-:-:S05]  /*18070*/  SEL R3, R14, RZ, P4 ;  /* 0x000000ff0e037207 */ /* 0x000fca0002000000 */
[----:B------:R-:W-:-:S04]  /*18080*/  IMAD.IADD R4, R6, 0x1, R3 ;  /* 0x0000000106047824 */ /* 0x000fc800078e0203 */
[----:B------:R-:W-:-:S07]  /*18090*/  IMAD.MOV.U32 R13, RZ, RZ, R4 ;  /* 0x000000ffff0d7224 */ /* 0x000fce00078e0004 */
[----:B------:R-:W-:Y:S05]  /*180a0*/  WARPSYNC.COLLECTIVE R15, `(.L_x_11324) ;  /* 0x000000000f087348 */ /* 0x000fea0003c00000 */
[----:B------:R0:W1:Y:S02]  /*180b0*/  SHFL.UP P6, R14, R13, R12, R11 ;  /* 0x0400000c0d0e7389 */ /* 0x00006400000c000b */
[----:B01----:R-:W-:Y:S01]  /*180c0*/  ENDCOLLECTIVE ;  /* 0x000000000000791b */ /* 0x003fe20003800000 */
.L_x_11324:
        /* <DEDUP_REMOVED lines=8> */
.L_x_11325:
[----:B------:R-:W-:Y:S05]  /*18150*/  BRA `(.L_x_11326) ;  /* 0xffffffc800b07947 */ /* 0x000fea000383ffff */
.L_x_11235:
        /* <DEDUP_REMOVED lines=8> */
.L_x_11328:
[----:B------:R-:W-:Y:S05]  /*181e0*/  BSYNC B0 ;  /* 0x0000000000007941 */ /* 0x000fea0003800000 */
.L_x_11327:
        /* <DEDUP_REMOVED lines=8> */
.L_x_11329:
[----:B------:R-:W-:Y:S01]  /*18270*/  IMAD.MOV.U32 R12, RZ, RZ, 0x4 ;  /* 0x00000004ff0c7424 */ /* 0x000fe200078e00ff */
[----:B------:R-:W-:-:S05]  /*18280*/  SEL R14, R14, RZ, P2 ;  /* 0x000000ff0e0e7207 */ /* 0x000fca0001000000 */
[----:B------:R-:W-:-:S04]  /*18290*/  IMAD.IADD R3, R13, 0x1, R14 ;  /* 0x000000010d037824 */ /* 0x000fc800078e020e */
[----:B------:R-:W-:-:S07]  /*182a0*/  IMAD.MOV.U32 R13, RZ, RZ, R3 ;  /* 0x000000ffff0d7224 */ /* 0x000fce00078e0003 */
[----:B------:R-:W-:Y:S05]  /*182b0*/  WARPSYNC.COLLECTIVE R15, `(.L_x_11330) ;  /* 0x000000000f087348 */ /* 0x000fea0003c00000 */
[----:B------:R0:W1:Y:S02]  /*182c0*/  SHFL.UP P6, R14, R13, R12, R11 ;  /* 0x0400000c0d0e7389 */ /* 0x00006400000c000b */
[----:B01----:R-:W-:Y:S01]  /*182d0*/  ENDCOLLECTIVE ;  /* 0x000000000000791b */ /* 0x003fe20003800000 */
.L_x_11330:
[----:B------:R-:W-:Y:S01]  /*182e0*/  IMAD.MOV.U32 R12, RZ, RZ, 0x8 ;  /* 0x00000008ff0c7424 */ /* 0x000fe200078e00ff */
[----:B------:R-:W-:-:S05]  /*182f0*/  SEL R4, R14, RZ, P3 ;  /* 0x000000ff0e047207 */ /* 0x000fca0001800000 */
[----:B------:R-:W-:-:S04]  /*18300*/  IMAD.IADD R4, R3, 0x1, R4 ;  /* 0x0000000103047824 */ /* 0x000fc800078e0204 */
[----:B------:R-:W-:-:S07]  /*18310*/  IMAD.MOV.U32 R13, RZ, RZ, R4 ;  /* 0x000000ffff0d7224 */ /* 0x000fce00078e0004 */
[----:B------:R-:W-:Y:S05]  /*18320*/  WARPSYNC.COLLECTIVE R15, `(.L_x_11331) ;  /* 0x000000000f087348 */ /* 0x000fea0003c00000 */
[----:B------:R0:W1:Y:S02]  /*18330*/  SHFL.UP P6, R14, R13, R12, R11 ;  /* 0x0400000c0d0e7389 */ /* 0x00006400000c000b */
[----:B01----:R-:W-:Y:S01]  /*18340*/  ENDCOLLECTIVE ;  /* 0x000000000000791b */ /* 0x003fe20003800000 */
.L_x_11331:
[----:B------:R-:W-:Y:S01]  /*18350*/  IMAD.MOV.U32 R12, RZ, RZ, 0x10 ;  /* 0x00000010ff0c7424 */ /* 0x000fe200078e00ff */
[----:B------:R-:W-:-:S05]  /*18360*/  SEL R5, R14, RZ, P4 ;  /* 0x000000ff0e057207 */ /* 0x000fca0002000000 */
[----:B------:R-:W-:-:S04]  /*18370*/  IMAD.IADD R5, R4, 0x1, R5 ;  /* 0x0000000104057824 */ /* 0x000fc800078e0205 */
[----:B------:R-:W-:-:S07]  /*18380*/  IMAD.MOV.U32 R13, RZ, RZ, R5 ;  /* 0x000000ffff0d7224 */ /* 0x000fce00078e0005 */
[----:B------:R-:W-:Y:S05]  /*18390*/  WARPSYNC.COLLECTIVE R15, `(.L_x_11332) ;  /* 0x000000000f087348 */ /* 0x000fea0003c00000 */
[----:B------:R0:W1:Y:S02]  /*183a0*/  SHFL.UP P6, R14, R13, R12, R11 ;  /* 0x0400000c0d0e7389 */ /* 0x00006400000c000b */
[----:B01----:R-:W-:Y:S01]  /*183b0*/  ENDCOLLECTIVE ;  /* 0x000000000000791b */ /* 0x003fe20003800000 */
.L_x_11332:
        /* <DEDUP_REMOVED lines=8> */
.L_x_11333:
[----:B------:R-:W-:Y:S05]  /*18440*/  BRA `(.L_x_11334) ;  /* 0xffffffc800907947 */ /* 0x000fea000383ffff */
.L_x_11237:
[----:B------:R-:W-:Y:S01]  /*18450*/  BSSY B0, `(.L_x_11335) ;  /* 0x0000006000007945 */ /* 0x000fe20003800000 */
[----:B------:R-:W-:Y:S01]  /*18460*/  PLOP3.LUT P6, PT, P6, PT, PT, 0x8, 0x0 ;  /* 0x000000000000781c */ /* 0x000fe200037ce170 */
[----:B------:R-:W-:-:S12]  /*18470*/  IMAD.MOV.U32 R15, RZ, RZ, -0x1 ;  /* 0xffffffffff0f7424 */ /* 0x000fd800078e00ff */
[----:B01----:R-:W-:Y:S05]  /*18480*/  WARPSYNC.COLLECTIVE R15, `(.L_x_11336) ;  /* 0x000000000f087348 */ /* 0x003fea0003c00000 */
[----:B------:R-:W-:Y:S01]  /*18490*/  VOTE.ANY R14, PT, P6 ;  /* 0x00000000000e7806 */ /* 0x000fe200030e0100 */
[----:B01----:R-:W-:Y:S06]  /*184a0*/  ENDCOLLECTIVE ;  /* 0x000000000000791b */ /* 0x003fec0003800000 */
.L_x_11336:
[----:B------:R-:W-:Y:S05]  /*184b0*/  BSYNC B0 ;  /* 0x0000000000007941 */ /* 0x000fea0003800000 */
.L_x_11335:
        /* <DEDUP_REMOVED lines=9> */
.L_x_11337:
[----:B------:R-:W-:Y:S01]  /*18550*/  IMAD.MOV.U32 R17, RZ, RZ, R14 ;  /* 0x000000ffff117224 */ /* 0x000fe200078e000e */
[----:B------:R-:W-:Y:S06]  /*18560*/  BRA `(.L_x_11338) ;  /* 0xffffffc800807947 */ /* 0x000fec000383ffff */
.L_x_11239:
[----:B------:R-:W-:Y:S01]  /*18570*/  BSSY B0, `(.L_x_11339) ;  /* 0x0000007000007945 */ /* 0x000fe20003800000 */
[----:B------:R-:W-:Y:S02]  /*18580*/  IMAD.MOV.U32 R13, RZ, RZ, R3 ;  /* 0x000000ffff0d7224 */ /* 0x000fe400078e0003 */
[----:B------:R-:W-:Y:S02]  /*18590*/  IMAD.MOV.U32 R11, RZ, RZ, 0x1f ;  /* 0x0000001fff0b7424 */ /* 0x000fe400078e00ff */
[----:B------:R-:W-:-:S07]  /*185a0*/  IMAD.MOV.U32 R15, RZ, RZ, -0x1 ;  /* 0xffffffffff0f7424 */ /* 0x000fce00078e00ff */
[----:B0123--:R-:W-:Y:S05]  /*185b0*/  WARPSYNC.COLLECTIVE R15, `(.L_x_11340) ;  /* 0x000000000f087348 */ /* 0x00ffea0003c00000 */
[----:B------:R4:W0:Y:S02]  /*185c0*/  SHFL.IDX P6, R14, R13, R12, R11 ;  /* 0x0000000c0d0e7389 */ /* 0x00082400000c000b */
[----:B01234-:R-:W-:Y:S01]  /*185d0*/  ENDCOLLECTIVE ;  /* 0x000000000000791b */ /* 0x01ffe20003800000 */
.L_x_11340:
[----:B------:R-:W-:Y:S05]  /*185e0*/  BSYNC B0 ;  /* 0x0000000000007941 */ /* 0x000fea0003800000 */
.L_x_11339:
[----:B------:R-:W-:Y:S01]  /*185f0*/  IMAD.MOV.U32 R6, RZ, RZ, R14 ;  /* 0x000000ffff067224 */ /* 0x000fe200078e000e */
[----:B------:R-:W-:Y:S06]  /*18600*/  BRA `(.L_x_11238) ;  /* 0xffffffc800747947 */ /* 0x000fec000383ffff */
.L_x_11243:
[----:B-1----:R1:W2:Y:S02]  /*18610*/  SYNCS.PHASECHK.TRANS64.TRYWAIT P0, [R5+URZ+0x2d820], R0 ;  /* 0x02d82000050075a7 */ /* 0x0022a4000800017f */
[----:B--2---:R-:W-:Y:S05]  /*18620*/  @!P0 NANOSLEEP.SYNCS 0x989680 ;  /* 0x009896800000895d */ /* 0x004fea0003900000 */
[----:B------:R-:W2:Y:S02]  /*18630*/  @!P0 SYNCS.PHASECHK.TRANS64 P0, [R5+URZ+0x2d820], R0 ;  /* 0x02d82000050085a7 */ /* 0x000ea4000800007f */
[----:B--2---:R-:W-:Y:S05]  /*18640*/  @!P0 BRA `(.L_x_11243) ;  /* 0xfffffffc00f08947 */ /* 0x004fea000383ffff */
[----:B------:R-:W-:Y:S05]  /*18650*/  BRA `(.L_x_11341) ;  /* 0xffffffcc00ec7947 */ /* 0x000fea000383ffff */
.L_x_11244:
        /* <DEDUP_REMOVED lines=11> */
.L_x_11343:
[----:B------:R-:W-:Y:S05]  /*18710*/  BSYNC B0 ;  /* 0x0000000000007941 */ /* 0x000fea0003800000 */
.L_x_11342:
[----:B------:R-:W-:Y:S05]  /*18720*/  BRA `(.L_x_11344) ;  /* 0xffffffcc00d47947 */ /* 0x000fea000383ffff */
.L_x_11247:
[----:B------:R-:W-:Y:S01]  /*18730*/  BSSY B1, `(.L_x_11345) ;  /* 0x0000006000017945 */ /* 0x000fe20003800000 */
[----:B------:R-:W-:-:S07]  /*18740*/  IMAD.MOV.U32 R15, RZ, RZ, -0x1 ;  /* 0xffffffffff0f7424 */ /* 0x000fce00078e00ff */
[----:B01-3--:R-:W-:Y:S05]  /*18750*/  WARPSYNC.COLLECTIVE R15, `(.L_x_11346) ;  /* 0x000000000f0c7348 */ /* 0x00bfea0003c00000 */
[----:B------:R-:W-:Y:S02]  /*18760*/  ELECT P6, UR62, PT ;  /* 0x00000000003e782f */ /* 0x000fe400038c0000 */
[----:B------:R-:W-:Y:S01]  /*18770*/  MOV R14, UR62 ;  /* 0x0000003e000e7c02 */ /* 0x000fe20008000f00 */
[----:B01-3--:R-:W-:Y:S10]  /*18780*/  ENDCOLLECTIVE ;  /* 0x000000000000791b */ /* 0x00bff40003800000 */
.L_x_11346:
[----:B------:R-:W-:Y:S05]  /*18790*/  BSYNC B1 ;  /* 0x0000000000017941 */ /* 0x000fea0003800000 */
.L_x_11345:
[----:B------:R-:W-:Y:S05]  /*187a0*/  BRA `(.L_x_11347) ;  /* 0xffffffcc00cc7947 */ /* 0x000fea000383ffff */
.L_x_11249:
[----:B-1----:R1:W2:Y:S02]  /*187b0*/  SYNCS.PHASECHK.TRANS64.TRYWAIT P1, [R3+URZ+0x2d840], R2 ;  /* 0x02d84002030075a7 */ /* 0x0022a4000802017f */
[----:B--2---:R-:W-:Y:S05]  /*187c0*/  @!P1 NANOSLEEP.SYNCS 0x989680 ;  /* 0x009896800000995d */ /* 0x004fea0003900000 */
[----:B------:R-:W2:Y:S02]  /*187d0*/  @!P1 SYNCS.PHASECHK.TRANS64 P1, [R3+URZ+0x2d840], R2 ;  /* 0x02d84002030095a7 */ /* 0x000ea4000802007f */
[----:B--2---:R-:W-:Y:S05]  /*187e0*/  @!P1 BRA `(.L_x_11249) ;  /* 0xfffffffc00f09947 */ /* 0x004fea000383ffff */
[----:B------:R-:W-:Y:S05]  /*187f0*/  BRA `(.L_x_11348) ;  /* 0xffffffcc00ec7947 */ /* 0x000fea000383ffff */
.L_x_11251:
[----:B--2---:R2:W4:Y:S02]  /*18800*/  SYNCS.PHASECHK.TRANS64.TRYWAIT P1, [R25+URZ+0x2d840], R0 ;  /* 0x02d84000190075a7 */ /* 0x004524000802017f */
[----:B----4-:R-:W-:Y:S05]  /*18810*/  @!P1 NANOSLEEP.SYNCS 0x989680 ;  /* 0x009896800000995d */ /* 0x010fea0003900000 */
[----:B------:R-:W4:Y:S02]  /*18820*/  @!P1 SYNCS.PHASECHK.TRANS64 P1, [R25+URZ+0x2d840], R0 ;  /* 0x02d84000190095a7 */ /* 0x000f24000802007f */
[----:B----4-:R-:W-:Y:S05]  /*18830*/  @!P1 BRA `(.L_x_11251) ;  /* 0xfffffffc00f09947 */ /* 0x010fea000383ffff */
[----:B------:R-:W-:Y:S05]  /*18840*/  BRA `(.L_x_11349) ;  /* 0xffffffcc00f87947 */ /* 0x000fea000383ffff */
.L_x_11253:
[----:B----4-:R4:W0:Y:S02]  /*18850*/  SYNCS.PHASECHK.TRANS64.TRYWAIT P1, [R3+URZ+0x2d860], R2 ;  /* 0x02d86002030075a7 */ /* 0x010824000802017f */
[----:B0-----:R-:W-:Y:S05]  /*18860*/  @!P1 NANOSLEEP.SYNCS 0x989680 ;  /* 0x009896800000995d */ /* 0x001fea0003900000 */
[----:B------:R-:W0:Y:S02]  /*18870*/  @!P1 SYNCS.PHASECHK.TRANS64 P1, [R3+URZ+0x2d860], R2 ;  /* 0x02d86002030095a7 */ /* 0x000e24000802007f */
[----:B0-----:R-:W-:Y:S05]  /*18880*/  @!P1 BRA `(.L_x_11253) ;  /* 0xfffffffc00f09947 */ /* 0x001fea000383ffff */
[----:B------:R-:W-:Y:S05]  /*18890*/  BRA `(.L_x_11350) ;  /* 0xffffffcc00f47947 */ /* 0x000fea000383ffff */
.L_x_11351:
        /* <DEDUP_REMOVED lines=14> */
.L_x_15867:


//--------------------- .text._ZN7cutlass13device_kernelIN5flash11enable_sm90INS1_16FlashAttnFwdSm90INS1_25CollectiveMainloopFwdSm90ILi2EN4cute5tupleIJNS5_1CILi1EEES8_S8_EEENS6_IJNS7_ILi192EEENS7_ILi128EEENS7_ILi96EEEEEELi96ENS_6half_tEfNS_4arch4Sm90ELb0ELb1ELb0ELb1ELb1ELb1ELb0ELb0ELb1ELb1ELb0ELb0EEENS1_21CollectiveEpilogueFwdINS6_IJSA_SC_SB_EEES9_SE_SG_Li384ELb1ELb1ELb0ELb0EEENS1_36VarlenDynamicPersistentTileSchedulerILi192ELi128ELi384ELi128ELb0ELb1ELb1ELb1ELb0ELb1EEEEEEEEEvNT_6ParamsE --------------------------
	.section	.text._ZN7cutlass13device_kernelIN5flash11enable_sm90INS1_16FlashAttnFwdSm90INS1_25CollectiveMainloopFwdSm90ILi2EN4cute5tupleIJNS5_1CILi1EEES8_S8_EEENS6_IJNS7_ILi192EEENS7_ILi128EEENS7_ILi96EEEEEELi96ENS_6half_tEfNS_4arch4Sm90ELb0ELb1ELb0ELb1ELb1ELb1ELb0ELb0ELb1ELb1ELb0ELb0EEENS1_21CollectiveEpilogueFwdINS6_IJSA_SC_SB_EEES9_SE_SG_Li384ELb1ELb1ELb0ELb0EEENS1_36VarlenDynamicPersistentTileSchedulerILi192ELi128ELi384ELi128ELb0ELb1ELb1ELb1ELb0ELb1EEEEEEEEEvNT_6ParamsE,"ax",@progbits
	.align	128
.text._ZN7cutlass13device_kernelIN5flash11enable_sm90INS1_16FlashAttnFwdSm90INS1_25CollectiveMainloopFwdSm90ILi2EN4cute5tupleIJNS5_1CILi1EEES8_S8_EEENS6_IJNS7_ILi192EEENS7_ILi128EEENS7_ILi96EEEEEELi96ENS_6half_tEfNS_4arch4Sm90ELb0ELb1ELb0ELb1ELb1ELb1ELb0ELb0ELb1ELb1ELb0ELb0EEENS1_21CollectiveEpilogueFwdINS6_IJSA_SC_SB_EEES9_SE_SG_Li384ELb1ELb1ELb0ELb0EEENS1_36VarlenDynamicPersistentTileSchedulerILi192ELi128ELi384ELi128ELb0ELb1ELb1ELb1ELb0ELb1EEEEEEEEEvNT_6ParamsE:
        .type           _ZN7cutlass13device_kernelIN5flash11enable_sm90INS1_16FlashAttnFwdSm90INS1_25CollectiveMainloopFwdSm90ILi2EN4cute5tupleIJNS5_1CILi1EEES8_S8_EEENS6_IJNS7_ILi192EEENS7_ILi128EEENS7_ILi96EEEEEELi96ENS_6half_tEfNS_4arch4Sm90ELb0ELb1ELb0ELb1ELb1ELb1ELb0ELb0ELb1ELb1ELb0ELb0EEENS1_21CollectiveEpilogueFwdINS6_IJSA_SC_SB_EEES9_SE_SG_Li384ELb1ELb1ELb0ELb0EEENS1_36VarlenDynamicPersistentTileSchedulerILi192ELi128ELi384ELi128ELb0ELb1ELb1ELb1ELb0ELb1EEEEEEEEEvNT_6ParamsE,@function
        .size           _ZN7cutlass13device_kernelIN5flash11enable_sm90INS1_16FlashAttnFwdSm90INS1_25CollectiveMainloopFwdSm90ILi2EN4cute5tupleIJNS5_1CILi1EEES8_S8_EEENS6_IJNS7_ILi192EEENS7_ILi128EEENS7_ILi96EEEEEELi96ENS_6half_tEfNS_4arch4Sm90ELb0ELb1ELb0ELb1ELb1ELb1ELb0ELb0ELb1ELb1ELb0ELb0EEENS1_21CollectiveEpilogueFwdINS6_IJSA_SC_SB_EEES9_SE_SG_Li384ELb1ELb1ELb0ELb0EEENS1_36VarlenDynamicPersistentTileSchedulerILi192ELi128ELi384ELi128ELb0ELb1ELb1ELb1ELb0ELb1EEEEEEEEEvNT_6ParamsE,(.L_x_15868 - _ZN7cutlass13device_kernelIN5flash11enable_sm90INS1_16FlashAttnFwdSm90INS1_25CollectiveMainloopFwdSm90ILi2EN4cute5tupleIJNS5_1CILi1EEES8_S8_EEENS6_IJNS7_ILi192EEENS7_ILi128EEENS7_ILi96EEEEEELi96ENS_6half_tEfNS_4arch4Sm90ELb0ELb1ELb0ELb1ELb1ELb1ELb0ELb0ELb1ELb1ELb0ELb0EEENS1_21CollectiveEpilogueFwdINS6_IJSA_SC_SB_EEES9_SE_SG_Li384ELb1ELb1ELb0ELb0EEENS1_36VarlenDynamicPersistentTileSchedulerILi192ELi128ELi384ELi128ELb0ELb1ELb1ELb1ELb0ELb1EEEEEEEEEvNT_6ParamsE)
        .other          _ZN7cutlass13device_kernelIN5flash11enable_sm90INS1_16FlashAttnFwdSm90INS1_25CollectiveMainloopFwdSm90ILi2EN4cute5tupleIJNS5_1CILi1EEES8_S8_EEENS6_IJNS7_ILi192EEENS7_ILi128EEENS7_ILi96EEEEEELi96ENS_6half_tEfNS_4arch4Sm90ELb0ELb1ELb0ELb1ELb1ELb1ELb0ELb0ELb1ELb1ELb0ELb0EEENS1_21CollectiveEpilogueFwdINS6_IJSA_SC_SB_EEES9_SE_SG_Li384ELb1ELb1ELb0ELb0EEENS1_36VarlenDynamicPersistentTileSchedulerILi192ELi128ELi384ELi128ELb0ELb1ELb1ELb1ELb0ELb1EEEEEEEEEvNT_6ParamsE,@"STO_CUDA_ENTRY STV_DEFAULT"
_ZN7cutlass13device_kernelIN5flash11enable_sm90INS1_16FlashAttnFwdSm90INS1_25CollectiveMainloopFwdSm90ILi2EN4cute5tupleIJNS5_1CILi1EEES8_S8_EEENS6_IJNS7_ILi192EEENS7_ILi128EEENS7_ILi96EEEEEELi96ENS_6half_tEfNS_4arch4Sm90ELb0ELb1ELb0ELb1ELb1ELb1ELb0ELb0ELb1ELb1ELb0ELb0EEENS1_21CollectiveEpilogueFwdINS6_IJSA_SC_SB_EEES9_SE_SG_Li384ELb1ELb1ELb0ELb0EEENS1_36VarlenDynamicPersistentTileSchedulerILi192ELi128ELi384ELi128ELb0ELb1ELb1ELb1ELb0ELb1EEEEEEEEEvNT_6ParamsE:
        /* <DEDUP_REMOVED lines=18> */
.L_x_11353:
[----:B------:R-:W-:Y:S05]  /*0120*/  BSYNC B0 ;  /* 0x0000000000007941 */ /* 0x000fea0003800000 */
.L_x_11352:
        /* <DEDUP_REMOVED lines=41> */
.L_x_11354:
        /* <DEDUP_REMOVED lines=22> */
.L_x_11355:
        /* <DEDUP_REMOVED lines=18> */
.L_x_11356:
        /* <DEDUP_REMOVED lines=22> */
.L_x_11357:
        /* <DEDUP_REMOVED lines=22> */
.L_x_11358:
        /* <DEDUP_REMOVED lines=8> */
.L_x_11361:
        /* <DEDUP_REMOVED lines=22> */
[----:B------:R-:W-:Y:S01]  /*0ae0*/  IMAD.MOV.U32 R144, RZ, RZ, 0x40 ;  /* 0x00000040ff907424 */ /* 0x000fe200078e00ff */
[----:B------:R-:W-:Y:S01]  /*0af0*/  R2UR UR40, R2 ;  /* 0x00000000022872ca */ /* 0x000fe200000e0000 */
[----:B------:R-:W-:Y:S01]  /*0b00*/  IMAD.MOV.U32 R23, RZ, RZ, RZ ;  /* 0x000000ffff177224 */ /* 0x000fe200078e00ff */
[----:B------:R-:W-:Y:S01]  /*0b10*/  ULOP3.LUT UR39, UR36, 0x1, URZ, 0xfc, !UPT ;  /* 0x0000000124277892 */ /* 0x000fe2000f8efc3f */
[----:B------:R-:W-:-:S10]  /*0b20*/  UMOV UR37, URZ ;  /* 0x0000003f00257c82 */ /* 0x000fd40008000000 */
[----:B------:R-:W-:Y:S01]  /*0b30*/  UIADD3 UR40, UR40, 0xc400, URZ ;  /* 0x0000c40028287890 */ /* 0x000fe2000fffe03f */
[----:B0-----:R-:W-:-:S05]  /*0b40*/  VIADD R15, R0, 0xffffff80 ;  /* 0xffffff80000f7836 */ /* 0x001fca0000000000 */
[----:B------:R-:W-:Y:S02]  /*0b50*/  SHF.R.S32.HI R0, RZ, 0x1f, R15 ;  /* 0x0000001fff007819 */ /* 0x000fe4000001140f */
[-C--:B------:R-:W-:Y:S02]  /*0b60*/  LEA.HI R7, R15, R15.reuse, RZ, 0x1 ;  /* 0x0000000f0f077211 */ /* 0x080fe400078f08ff */
[CC--:B------:R-:W-:Y:S02]  /*0b70*/  LEA.HI R4, R0.reuse, R15.reuse, RZ, 0x4 ;  /* 0x0000000f00047211 */ /* 0x0c0fe400078f20ff */
[----:B------:R-:W-:Y:S02]  /*0b80*/  SHF.R.S32.HI R12, RZ, 0x1, R7 ;  /* 0x00000001ff0c7819 */ /* 0x000fe40000011407 */
[----:B------:R-:W-:Y:S02]  /*0b90*/  LEA.HI R8, R0, R15, RZ, 0x2 ;  /* 0x0000000f00087211 */ /* 0x000fe400078f10ff */
[----:B------:R-:W-:-:S02]  /*0ba0*/  SHF.R.S32.HI R3, RZ, 0x4, R4 ;  /* 0x00000004ff037819 */ /* 0x000fc40000011404 */
[----:B------:R-:W-:Y:S02]  /*0bb0*/  LEA.HI R10, R7, R12, RZ, 0x1 ;  /* 0x0000000c070a7211 */ /* 0x000fe400078f08ff */
[--C-:B------:R-:W-:Y:S02]  /*0bc0*/  SHF.R.S32.HI R9, RZ, 0x2, R8.reuse ;  /* 0x00000002ff097819 */ /* 0x100fe40000011408 */
[----:B------:R-:W-:Y:S02]  /*0bd0*/  SHF.R.S32.HI R6, RZ, 0x1f, R8 ;  /* 0x0000001fff067819 */ /* 0x000fe40000011408 */
[----:B------:R-:W-:Y:S02]  /*0be0*/  LEA.HI R5, R4, R3, RZ, 0x1 ;  /* 0x0000000304057211 */ /* 0x000fe400078f08ff */
[----:B------:R-:W-:Y:S02]  /*0bf0*/  LOP3.LUT R11, R10, 0x7fffffe, RZ, 0xc0, !PT ;  /* 0x07fffffe0a0b7812 */ /* 0x000fe400078ec0ff */
[----:B------:R-:W-:-:S02]  /*0c00*/  LEA.HI R10, R6, R9, RZ, 0x2 ;  /* 0x00000009060a7211 */ /* 0x000fc400078f10ff */
[----:B------:R-:W-:Y:S01]  /*0c10*/  LOP3.LUT R6, R5, 0x1ffffffe, RZ, 0xc0, !PT ;  /* 0x1ffffffe05067812 */ /* 0x000fe200078ec0ff */
[----:B------:R-:W-:Y:S01]  /*0c20*/  IMAD.IADD R12, R12, 0x1, -R11 ;  /* 0x000000010c0c7824 */ /* 0x000fe200078e0a0b */
[----:B------:R-:W-:Y:S02]  /*0c30*/  LOP3.LUT R8, R8, 0xfffffffc, RZ, 0xc0, !PT ;  /* 0xfffffffc08087812 */ /* 0x000fe400078ec0ff */
[----:B------:R-:W-:Y:S01]  /*0c40*/  LOP3.LUT R4, R4, 0xfffffff0, RZ, 0xc0, !PT ;  /* 0xfffffff004047812 */ /* 0x000fe200078ec0ff */
[C---:B------:R-:W-:Y:S01]  /*0c50*/  IMAD.IADD R6, R3.reuse, 0x1, -R6 ;  /* 0x0000000103067824 */ /* 0x040fe200078e0a06 */
[----:B------:R-:W-:Y:S01]  /*0c60*/  LOP3.LUT R10, R10, 0xfffffffc, RZ, 0xc0, !PT ;  /* 0xfffffffc0a0a7812 */ /* 0x000fe200078ec0ff */
[----:B------:R-:W-:Y:S01]  /*0c70*/  IMAD R21, R3, 0x8, R12 ;  /* 0x0000000803157824 */ /* 0x000fe200078e020c */
[-C--:B------:R-:W-:Y:S01]  /*0c80*/  LEA.HI R3, R0, R15.reuse, RZ, 0x7 ;  /* 0x0000000f00037211 */ /* 0x080fe200078f38ff */
[----:B------:R-:W-:Y:S01]  /*0c90*/  IMAD.IADD R8, R15, 0x1, -R8 ;  /* 0x000000010f087824 */ /* 0x000fe200078e0a08 */
[----:B------:R-:W-:Y:S01]  /*0ca0*/  LOP3.LUT R7, R7, 0xfffffffe, RZ, 0xc0, !PT ;  /* 0xfffffffe07077812 */ /* 0x000fe200078ec0ff */
[----:B------:R-:W-:Y:S01]  /*0cb0*/  IMAD.IADD R4, R15, 0x1, -R4 ;  /* 0x000000010f047824 */ /* 0x000fe200078e0a04 */
[----:B------:R-:W-:Y:S01]  /*0cc0*/  LOP3.LUT R5, R3, 0xffffff80, RZ, 0xc0, !PT ;  /* 0xffffff8003057812 */ /* 0x000fe200078ec0ff */
[----:B------:R-:W-:Y:S01]  /*0cd0*/  IMAD.IADD R10, R9, 0x1, -R10 ;  /* 0x00000001090a7824 */ /* 0x000fe200078e0a0a */
[----:B------:R-:W-:Y:S01]  /*0ce0*/  LEA.HI R9, R8, R8, RZ, 0x1 ;  /* 0x0000000808097211 */ /* 0x000fe200078f08ff */
[C---:B------:R-:W-:Y:S01]  /*0cf0*/  IMAD.IADD R16, R15.reuse, 0x1, -R7 ;  /* 0x000000010f107824 */ /* 0x040fe200078e0a07 */
[----:B------:R-:W-:Y:S01]  /*0d00*/  LEA.HI R0, R0, R15, RZ, 0x5 ;  /* 0x0000000f00007211 */ /* 0x000fe200078f28ff */
[----:B------:R-:W-:Y:S01]  /*0d10*/  IMAD.IADD R24, R15, 0x1, -R5 ;  /* 0x000000010f187824 */ /* 0x000fe200078e0a05 */
[----:B------:R-:W-:Y:S01]  /*0d20*/  SHF.R.S32.HI R5, RZ, 0x1f, R4 ;  /* 0x0000001fff057819 */ /* 0x000fe20000011404 */
[C---:B------:R-:W-:Y:S01]  /*0d30*/  IMAD.SHL.U32 R26, R16.reuse, 0x4, RZ ;  /* 0x00000004101a7824 */ /* 0x040fe200078e00ff */
[----:B------:R-:W-:Y:S01]  /*0d40*/  LOP3.LUT R7, R9, 0x1ffffffe, RZ, 0xc0, !PT ;  /* 0x1ffffffe09077812 */ /* 0x000fe200078ec0ff */
[----:B------:R-:W-:Y:S01]  /*0d50*/  IMAD.SHL.U32 R16, R16, 0x8, RZ ;  /* 0x0000000810107824 */ /* 0x000fe200078e00ff */
[----:B------:R-:W-:Y:S01]  /*0d60*/  SHF.R.S32.HI R9, RZ, 0x1f, R24 ;  /* 0x0000001fff097819 */ /* 0x000fe20000011418 */
[----:B------:R-:W-:Y:S01]  /*0d70*/  VIADD R17, R26, 0x20 ;  /* 0x000000201a117836 */ /* 0x000fe20000000000 */
[----:B------:R-:W-:Y:S01]  /*0d80*/  LEA.HI R5, R5, R4, RZ, 0x3 ;  /* 0x0000000405057211 */ /* 0x000fe200078f18ff */
[----:B------:R-:W-:Y:S01]  /*0d90*/  IMAD.IADD R14, R8, 0x1, -R7 ;  /* 0x00000001080e7824 */ /* 0x000fe200078e0a07 */
[-C--:B------:R-:W-:Y:S01]  /*0da0*/  LEA.HI R11, R9, R24.reuse, RZ, 0x2 ;  /* 0x00000018090b7211 */ /* 0x080fe200078f10ff */
[C---:B------:R-:W-:Y:S01]  /*0db0*/  VIADD R18, R26.reuse, 0x10 ;  /* 0x000000101a127836 */ /* 0x040fe20000000000 */
[----:B------:R-:W-:Y:S01]  /*0dc0*/  LOP3.LUT R7, R5, 0xfffffff8, RZ, 0xc0, !PT ;  /* 0xfffffff805077812 */ /* 0x000fe200078ec0ff */
[----:B------:R-:W-:Y:S01]  /*0dd0*/  IMAD.IADD R12, R26, 0x1, R17 ;  /* 0x000000011a0c7824 */ /* 0x000fe200078e0211 */
[--C-:B------:R-:W-:Y:S01]  /*0de0*/  SHF.R.S32.HI R8, RZ, 0x2, R11.reuse ;  /* 0x00000002ff087819 */ /* 0x100fe2000001140b */
[----:B------:R-:W-:Y:S01]  /*0df0*/  STL [R1+0x18], R26 ;  /* 0x0000181a01007387 */ /* 0x000fe20000100800 */
[----:B------:R-:W-:Y:S01]  /*0e00*/  SHF.R.S32.HI R13, RZ, 0x1f, R11 ;  /* 0x0000001fff0d7819 */ /* 0x000fe2000001140b */
[----:B------:R-:W-:Y:S01]  /*0e10*/  IMAD.IADD R7, R4, 0x1, -R7 ;  /* 0x0000000104077824 */ /* 0x000fe200078e0a07 */
[----:B------:R-:W-:Y:S01]  /*0e20*/  LEA.HI R9, R9, R24, RZ, 0x5 ;  /* 0x0000001809097211 */ /* 0x000fe200078f28ff */
[----:B------:R-:W-:Y:S01]  /*0e30*/  IMAD.IADD R4, R26, 0x1, R18 ;  /* 0x000000011a047824 */ /* 0x000fe200078e0212 */
[----:B------:R-:W-:Y:S01]  /*0e40*/  LEA.HI R13, R13, R8, RZ, 0x3 ;  /* 0x000000080d0d7211 */ /* 0x000fe200078f18ff */
[----:B------:R0:W-:Y:S01]  /*0e50*/  STL [R1+0x50], R18 ;  /* 0x0000501201007387 */ /* 0x0001e20000100800 */
[----:B------:R-:W-:Y:S01]  /*0e60*/  IMAD.SHL.U32 R5, R5, 0x40, RZ ;  /* 0x0000004005057824 */ /* 0x000fe200078e00ff */
[----:B------:R-:W-:Y:S01]  /*0e70*/  SHF.R.S32.HI R9, RZ, 0x5, R9 ;  /* 0x00000005ff097819 */ /* 0x000fe20000011409 */
[C---:B------:R-:W-:Y:S01]  /*0e80*/  VIADD R137, R16.reuse, 0x30 ;  /* 0x0000003010897836 */ /* 0x040fe20000000000 */
[----:B------:R1:W-:Y:S01]  /*0e90*/  STL [R1+0x4c], R17 ;  /* 0x00004c1101007387 */ /* 0x0003e20000100800 */
[----:B------:R-:W-:Y:S01]  /*0ea0*/  LOP3.LUT R13, R13, 0xfffffff8, RZ, 0xc0, !PT ;  /* 0xfffffff80d0d7812 */ /* 0x000fe200078ec0ff */
[C---:B------:R-:W-:Y:S01]  /*0eb0*/  VIADD R136, R16.reuse, 0x40 ;  /* 0x0000004010887836 */ /* 0x040fe20000000000 */
[----:B------:R-:W-:Y:S01]  /*0ec0*/  SHF.R.S32.HI R15, RZ, 0x1f, R4 ;  /* 0x0000001fff0f7819 */ /* 0x000fe20000011404 */
[----:B------:R-:W-:Y:S01]  /*0ed0*/  VIADD R138, R16, 0x50 ;  /* 0x00000050108a7836 */ /* 0x000fe20000000000 */
[----:B------:R-:W-:Y:S01]  /*0ee0*/  LOP3.LUT R5, R5, 0x7ffffe00, RZ, 0xc0, !PT ;  /* 0x7ffffe0005057812 */ /* 0x000fe200078ec0ff */
[----:B------:R-:W-:Y:S01]  /*0ef0*/  IMAD.SHL.U32 R10, R10, 0x40, RZ ;  /* 0x000000400a0a7824 */ /* 0x000fe200078e00ff */
[----:B0-----:R-:W-:Y:S01]  /*0f00*/  SHF.R.S32.HI R18, RZ, 0x7, R3 ;  /* 0x00000007ff127819 */ /* 0x001fe20000011403 */
[----:B------:R-:W-:Y:S01]  /*0f10*/  IMAD.SHL.U32 R3, R6, 0x8, RZ ;  /* 0x0000000806037824 */ /* 0x000fe200078e00ff */
[----:B------:R-:W-:Y:S01]  /*0f20*/  LEA.HI R15, R15, R4, RZ, 0x3 ;  /* 0x000000040f0f7211 */ /* 0x000fe200078f18ff */
[----:B------:R-:W-:Y:S01]  /*0f30*/  VIADD R6, R26, 0x18 ;  /* 0x000000181a067836 */ /* 0x000fe20000000000 */
[----:B-1----:R-:W-:-:S02]  /*0f40*/  SHF.R.S32.HI R17, RZ, 0x1f, R12 ;  /* 0x0000001fff117819 */ /* 0x002fc4000001140c */
[----:B------:R-:W-:Y:S01]  /*0f50*/  SHF.R.S32.HI R4, RZ, 0x5, R0 ;  /* 0x00000005ff047819 */ /* 0x000fe20000011400 */
[----:B------:R-:W-:Y:S01]  /*0f60*/  IMAD.SHL.U32 R0, R7, 0x40, RZ ;  /* 0x0000004007007824 */ /* 0x000fe200078e00ff */
[----:B------:R-:W-:Y:S01]  /*0f70*/  LEA.HI R20, R17, R12, RZ, 0x3 ;  /* 0x0000000c11147211 */ /* 0x000fe200078f18ff */
[----:B------:R-:W-:Y:S01]  /*0f80*/  IMAD.IADD R12, R8, 0x1, -R13 ;  /* 0x00000001080c7824 */ /* 0x000fe200078e0a0d */
[----:B------:R-:W-:Y:S01]  /*0f90*/  R2P PR, R7, 0x6 ;  /* 0x0000000607007804 */ /* 0x000fe20000000000 */
[----:B------:R-:W-:Y:S01]  /*0fa0*/  IMAD.HI R8, R18, 0x55555556, RZ ;  /* 0x5555555612087827 */ /* 0x000fe200078e02ff */
[----:B------:R-:W-:Y:S02]  /*0fb0*/  LOP3.LUT R0, R0, 0x1c0, RZ, 0xc0, !PT ;  /* 0x000001c000007812 */ /* 0x000fe400078ec0ff */
[----:B------:R-:W-:Y:S01]  /*0fc0*/  SHF.R.S32.HI R7, RZ, 0x3, R15 ;  /* 0x00000003ff077819 */ /* 0x000fe2000001140f */
[----:B------:R-:W-:Y:S01]  /*0fd0*/  IMAD R9, R9, 0x10, R12 ;  /* 0x0000001009097824 */ /* 0x000fe200078e020c */
[----:B------:R-:W-:Y:S01]  /*0fe0*/  LEA.HI R8, R8, R8, RZ, 0x1 ;  /* 0x0000000808087211 */ /* 0x000fe200078f08ff */
[----:B------:R-:W-:Y:S01]  /*0ff0*/  IMAD R4, R4, 0x400, R5 ;  /* 0x0000040004047824 */ /* 0x000fe200078e0205 */
[----:B------:R-:W-:-:S02]  /*1000*/  LOP3.LUT R3, R0, 0x8, R3, 0xf8, !PT ;  /* 0x0000000800037812 */ /* 0x000fc400078ef803 */
[----:B------:R-:W-:Y:S01]  /*1010*/  SHF.R.U32.HI R0, RZ, 0x3, R0 ;  /* 0x00000003ff007819 */ /* 0x000fe20000011600 */
[----:B------:R-:W-:Y:S01]  /*1020*/  IMAD R8, R8, -0x3, R18 ;  /* 0xfffffffd08087824 */ /* 0x000fe200078e0212 */
[----:B------:R-:W-:Y:S02]  /*1030*/  SEL R144, R144, 0xffffffc0, !P2 ;  /* 0xffffffc090907807 */ /* 0x000fe40005000000 */
[----:B------:R-:W-:Y:S02]  /*1040*/  CS2R R18, SRZ ;  /* 0x0000000000127805 */ /* 0x000fe4000001ff00 */
[----:B------:R-:W-:Y:S01]  /*1050*/  LOP3.LUT R3, R3, R0, RZ, 0x3c, !PT ;  /* 0x0000000003037212 */ /* 0x000fe200078e3cff */
[----:B------:R-:W-:Y:S01]  /*1060*/  IMAD R5, R8, 0x40, R9 ;  /* 0x0000004008057824 */ /* 0x000fe200078e0209 */
[----:B------:R-:W-:Y:S01]  /*1070*/  LOP3.LUT R142, R11, 0x7ffffffc, RZ, 0xc0, !PT ;  /* 0x7ffffffc0b8e7812 */ /* 0x000fe200078ec0ff */
[----:B------:R-:W-:Y:S01]  /*1080*/  VIADD R0, R26, 0x8 ;  /* 0x000000081a007836 */ /* 0x000fe20000000000 */
[----:B------:R-:W-:Y:S01]  /*1090*/  SHF.R.S32.HI R17, RZ, 0x1f, R16 ;  /* 0x0000001fff117819 */ /* 0x000fe20000011410 */
[----:B------:R-:W-:Y:S01]  /*10a0*/  IMAD.IADD R3, R4, 0x1, R3 ;  /* 0x0000000104037824 */ /* 0x000fe200078e0203 */
[----:B------:R-:W-:Y:S01]  /*10b0*/  STL [R1+0x78], R5 ;  /* 0x0000780501007387 */ /* 0x000fe20000100800 */
[----:B------:R-:W-:-:S02]  /*10c0*/  VIADD R4, R26, 0x28 ;  /* 0x000000281a047836 */ /* 0x000fc40000000000 */
[----:B------:R-:W-:Y:S01]  /*10d0*/  IMAD R143, R3, 0x2, R2 ;  /* 0x00000002038f7824 */ /* 0x000fe200078e0202 */
[----:B------:R-:W-:Y:S01]  /*10e0*/  STL [R1], RZ ;  /* 0x000000ff01007387 */ /* 0x000fe20000100800 */
[----:B------:R-:W-:Y:S02]  /*10f0*/  IMAD.IADD R142, R24, 0x1, -R142 ;  /* 0x00000001188e7824 */ /* 0x000fe400078e0a8e */
[C---:B------:R-:W-:Y:S01]  /*1100*/  VIADD R145, R143.reuse, 0x21800 ;  /* 0x000218008f917836 */ /* 0x040fe20000000000 */
[----:B------:R0:W-:Y:S01]  /*1110*/  STL [R1+0x5c], R0 ;  /* 0x00005c0001007387 */ /* 0x0001e20000100800 */
[----:B------:R-:W-:Y:S02]  /*1120*/  VIADD R3, R143, 0x21820 ;  /* 0x000218208f037836 */ /* 0x000fe40000000000 */
[C---:B------:R-:W-:Y:S01]  /*1130*/  @P1 VIADD R3, R145.reuse, 0xffffffe0 ;  /* 0xffffffe091031836 */ /* 0x040fe20000000000 */
[----:B------:R1:W-:Y:S01]  /*1140*/  STL [R1+0x58], R6 ;  /* 0x0000580601007387 */ /* 0x0003e20000100800 */
[----:B------:R-:W-:-:S02]  /*1150*/  IMAD.IADD R145, R145, 0x1, R144 ;  /* 0x0000000191917824 */ /* 0x000fc400078e0290 */
[----:B------:R-:W-:Y:S01]  /*1160*/  IMAD.IADD R144, R144, 0x1, R3 ;  /* 0x0000000190907824 */ /* 0x000fe200078e0203 */
[----:B------:R2:W-:Y:S01]  /*1170*/  STL [R1+0x60], R4 ;  /* 0x0000600401007387 */ /* 0x0005e20000100800 */
[----:B0-----:R-:W-:Y:S02]  /*1180*/  SHF.R.S32.HI R0, RZ, 0x1f, R137 ;  /* 0x0000001fff007819 */ /* 0x001fe40000011489 */
[----:B-1----:R-:W-:-:S03]  /*1190*/  LOP3.LUT R6, R10, 0xc0, RZ, 0xc0, !PT ;  /* 0x000000c00a067812 */ /* 0x002fc600078ec0ff */
[----:B------:R0:W-:Y:S01]  /*11a0*/  STL [R1+0x48], R0 ;  /* 0x0000480001007387 */ /* 0x0001e20000100800 */
[----:B--2---:R-:W-:-:S05]  /*11b0*/  SHF.R.S32.HI R4, RZ, 0x1f, R136 ;  /* 0x0000001fff047819 */ /* 0x004fca0000011488 */
[----:B------:R1:W-:Y:S01]  /*11c0*/  STL [R1+0x44], R4 ;  /* 0x0000440401007387 */ /* 0x0003e20000100800 */
[----:B0-----:R-:W-:-:S05]  /*11d0*/  SHF.R.S32.HI R0, RZ, 0x1f, R138 ;  /* 0x0000001fff007819 */ /* 0x001fca000001148a */
[----:B------:R0:W-:Y:S01]  /*11e0*/  STL [R1+0x40], R0 ;  /* 0x0000400001007387 */ /* 0x0001e20000100800 */
[----:B-1----:R-:W-:-:S03]  /*11f0*/  IMAD.SHL.U32 R4, R21, 0x20, RZ ;  /* 0x0000002015047824 */ /* 0x002fc600078e00ff */
[----:B------:R1:W-:Y:S04]  /*1200*/  STL [R1+0x14], R6 ;  /* 0x0000140601007387 */ /* 0x0003e80000100800 */
[----:B------:R2:W-:Y:S01]  /*1210*/  STL [R1+0x24], R4 ;  /* 0x0000240401007387 */ /* 0x0005e20000100800 */
[----:B0-----:R-:W-:-:S03]  /*1220*/  LOP3.LUT R0, R6, 0x8, R16, 0xf8, !PT ;  /* 0x0000000806007812 */ /* 0x001fc600078ef810 */
[----:B------:R-:W-:Y:S01]  /*1230*/  STL [R1+0x30], R7 ;  /* 0x0000300701007387 */ /* 0x000fe20000100800 */
[----:B-1----:R-:W-:-:S04]  /*1240*/  SHF.R.U32.HI R6, RZ, 0x3, R6 ;  /* 0x00000003ff067819 */ /* 0x002fc80000011606 */
[----:B------:R-:W-:Y:S01]  /*1250*/  LOP3.LUT R0, R0, R6, RZ, 0x3c, !PT ;  /* 0x0000000600007212 */ /* 0x000fe200078e3cff */
[----:B------:R0:W-:Y:S04]  /*1260*/  STL [R1+0x20], R6 ;  /* 0x0000200601007387 */ /* 0x0001e80000100800 */
[----:B--2---:R-:W-:Y:S02]  /*1270*/  IMAD.IADD R4, R4, 0x1, R0 ;  /* 0x0000000104047824 */ /* 0x004fe400078e0200 */
[----:B------:R-:W-:Y:S01]  /*1280*/  IMAD R0, R14, 0x8, R5 ;  /* 0x000000080e007824 */ /* 0x000fe200078e0205 */
[----:B0-----:R-:W-:-:S05]  /*1290*/  SHF.R.S32.HI R6, RZ, 0x3, R20 ;  /* 0x00000003ff067819 */ /* 0x001fca0000011414 */
[----:B------:R-:W-:Y:S04]  /*12a0*/  STL [R1+0x34], R6 ;  /* 0x0000340601007387 */ /* 0x000fe80000100800 */
[----:B------:R-:W-:Y:S04]  /*12b0*/  STL [R1+0x6c], R4 ;  /* 0x00006c0401007387 */ /* 0x000fe80000100800 */
[----:B------:R-:W-:Y:S04]  /*12c0*/  STL [R1+0x38], R3 ;  /* 0x0000380301007387 */ /* 0x000fe80000100800 */
[----:B------:R0:W-:Y:S02]  /*12d0*/  STL [R1+0x64], R0 ;  /* 0x0000640001007387 */ /* 0x0001e40000100800 */
[----:B0-----:R-:W-:-:S05]  /*12e0*/  VIADD R0, R3, 0x6000 ;  /* 0x0000600003007836 */ /* 0x001fca0000000000 */
[----:B------:R0:W-:Y:S02]  /*12f0*/  STL [R1+0x3c], R0 ;  /* 0x00003c0001007387 */ /* 0x0001e40000100800 */
.L_x_11578:
[----:B------:R-:W-:Y:S05]  /*1300*/  YIELD ;  /* 0x0000000000007946 */ /* 0x000fea0003800000 */
[----:B------:R-:W-:Y:S01]  /*1310*/  ULDC.64 UR4, c[0x0][0xa28] ;  /* 0x00028a0000047ab9 */ /* 0x000fe20000000a00 */
[----:B0--34-:R-:W1:Y:S01]  /*1320*/  LDC.64 R6, c[0x0][0xa08] ;  /* 0x00028200ff067b82 */ /* 0x019e620000000a00 */
[----:B------:R-:W-:Y:S01]  /*1330*/  ISETP.NE.U32.AND P1, PT, RZ, UR4, PT ;  /* 0x00000004ff007c0c */ /* 0x000fe2000bf25070 */
[----:B0-----:R-:W-:Y:S02]  /*1340*/  IMAD.MOV.U32 R0, RZ, RZ, RZ ;  /* 0x000000ffff007224 */ /* 0x001fe400078e00ff */
[----:B------:R-:W-:Y:S01]  /*1350*/  IMAD.MOV.U32 R86, RZ, RZ, RZ ;  /* 0x000000ffff567224 */ /* 0x000fe200078e00ff */
[----:B------:R-:W-:Y:S01]  /*1360*/  ISETP.NE.AND.EX P1, PT, RZ, UR5, PT, P1 ;  /* 0x00000005ff007c0c */ /* 0x000fe2000bf25310 */
[----:B------:R-:W-:-:S02]  /*1370*/  ULDC.64 UR4, c[0x0][0xa18] ;  /* 0x0002860000047ab9 */ /* 0x000fc40000000a00 */
[----:B------:R-:W-:-:S04]  /*1380*/  ISETP.NE.U32.AND P2, PT, RZ, UR4, PT ;  /* 0x00000004ff007c0c */ /* 0x000fc8000bf45070 */
[----:B------:R-:W-:Y:S01]  /*1390*/  ISETP.NE.AND.EX P2, PT, RZ, UR5, PT, P2 ;  /* 0x00000005ff007c0c */ /* 0x000fe2000bf45320 */
[----:B------:R-:W-:Y:S02]  /*13a0*/  ULDC.64 UR4, c[0x0][0xa08] ;  /* 0x0002820000047ab9 */ /* 0x000fe40000000a00 */
[----:B------:R-:W-:-:S03]  /*13b0*/  ISETP.NE.U32.AND P0, PT, RZ, UR4, PT ;  /* 0x00000004ff007c0c */ /* 0x000fc6000bf05070 */
[----:B------:R-:W0:Y:S01]  /*13c0*/  @P1 LDC.64 R4, c[0x0][0xa28] ;  /* 0x00028a00ff041b82 */ /* 0x000e220000000a00 */
[----:B------:R-:W-:Y:S01]  /*13d0*/  ISETP.NE.AND.EX P0, PT, RZ, UR5, PT, P0 ;  /* 0x00000005ff007c0c */ /* 0x000fe2000bf05300 */
[----:B-1----:R-:W-:-:S06]  /*13e0*/  IMAD.WIDE R10, R35, 0x4, R6 ;  /* 0x00000004230a7825 */ /* 0x002fcc00078e0206 */
[----:B------:R-:W1:Y:S01]  /*13f0*/  @P2 LDC.64 R8, c[0x0][0xa18] ;  /* 0x00028600ff082b82 */ /* 0x000e620000000a00 */
[----:B------:R-:W-:Y:S02]  /*1400*/  ULDC UR4, c[0x0][0x288] ;  /* 0x0000a20000047ab9 */ /* 0x000fe40000000800 */
[----:B------:R-:W-:Y:S01]  /*1410*/  IMAD.U32 R140, RZ, RZ, UR4 ;  /* 0x00000004ff8c7e24 */ /* 0x000fe2000f8e00ff */
[----:B------:R-:W-:Y:S02]  /*1420*/  ULDC.64 UR4, c[0x0][0x418] ;  /* 0x0001060000047ab9 */ /* 0x000fe40000000a00 */
[----:B--2---:R2:W5:Y:S01]  /*1430*/  @P0 LDG.E R86, desc[UR52][R10.64] ;  /* 0x000000340a560981 */ /* 0x004562000c1e1900 */
[----:B0-----:R-:W-:-:S05]  /*1440*/  @P1 IMAD.WIDE R4, R35, 0x4, R4 ;  /* 0x0000000423041825 */ /* 0x001fca00078e0204 */
        /* <DEDUP_REMOVED lines=22> */
.L_x_11363:
[----:B------:R-:W-:Y:S01]  /*15b0*/  ULDC.64 UR4, c[0x0][0xa20] ;  /* 0x0002880000047ab9 */ /* 0x000fe20000000a00 */
[----:B------:R0:W-:Y:S01]  /*15c0*/  STL [R1+0x70], R34 ;  /* 0x0000702201007387 */ /* 0x0001e20000100800 */
[----:B------:R-:W-:-:S03]  /*15d0*/  ISETP.NE.U32.AND P1, PT, RZ, UR4, PT ;  /* 0x00000004ff007c0c */ /* 0x000fc6000bf25070 */
[----:B------:R0:W-:Y:S01]  /*15e0*/  STL [R1+0x74], R35 ;  /* 0x0000742301007387 */ /* 0x0001e20000100800 */
[----:B------:R-:W-:-:S13]  /*15f0*/  ISETP.NE.AND.EX P1, PT, RZ, UR5, PT, P1 ;  /* 0x00000005ff007c0c */ /* 0x000fda000bf25310 */
[----:B0-----:R-:W-:Y:S05]  /*1600*/  @!P1 BRA `(.L_x_11364) ;  /* 0x0000000000109947 */ /* 0x001fea0003800000 */
[----:B------:R-:W0:Y:S02]  /*1610*/  LDC.64 R4, c[0x0][0xa20] ;  /* 0x00028800ff047b82 */ /* 0x000e240000000a00 */
[----:B0-----:R-:W-:-:S05]  /*1620*/  IMAD.WIDE R4, R35, 0x4, R4 ;  /* 0x0000000423047825 */ /* 0x001fca00078e0204 */
[----:B------:R0:W5:Y:S01]  /*1630*/  LDG.E R27, desc[UR52][R4.64] ;  /* 0x00000034041b7981 */ /* 0x000162000c1e1900 */
[----:B------:R-:W-:Y:S05]  /*1640*/  BRA `(.L_x_11365) ;  /* 0x0000000000107947 */ /* 0x000fea0003800000 */
.L_x_11364:
[----:B------:R-:W-:Y:S05]  /*1650*/  @!P0 BRA `(.L_x_11365) ;  /* 0x00000000000c8947 */ /* 0x000fea0003800000 */
[----:B------:R-:W2:Y:S04]  /*1660*/  LDG.E R4, desc[UR52][R10.64] ;  /* 0x000000340a047981 */ /* 0x000ea8000c1e1900 */
[----:B------:R-:W2:Y:S02]  /*1670*/  LDG.E R27, desc[UR52][R10.64+0x4] ;  /* 0x000004340a1b7981 */ /* 0x000ea4000c1e1900 */
[----:B--2---:R-:W-:-:S07]  /*1680*/  IMAD.IADD R27, R27, 0x1, -R4 ;  /* 0x000000011b1b7824 */ /* 0x004fce00078e0a04 */
.L_x_11365:
[----:B------:R-:W-:Y:S01]  /*1690*/  ULDC.64 UR4, c[0x0][0xa10] ;  /* 0x0002840000047ab9 */ /* 0x000fe20000000a00 */
[----:B0-----:R-:W0:Y:S01]  /*16a0*/  LDC R4, c[0x0][0x448] ;  /* 0x00011200ff047b82 */ /* 0x001e220000000800 */
[----:B------:R-:W-:-:S04]  /*16b0*/  ISETP.NE.U32.AND P0, PT, RZ, UR4, PT ;  /* 0x00000004ff007c0c */ /* 0x000fc8000bf05070 */
[----:B------:R-:W-:Y:S01]  /*16c0*/  ISETP.NE.AND.EX P0, PT, RZ, UR5, PT, P0 ;  /* 0x00000005ff007c0c */ /* 0x000fe2000bf05300 */
[----:B------:R-:W-:Y:S02]  /*16d0*/  ULDC.64 UR4, c[0x0][0xa30] ;  /* 0x00028c0000047ab9 */ /* 0x000fe40000000a00 */
[----:B------:R-:W-:-:S04]  /*16e0*/  ISETP.NE.U32.AND P1, PT, RZ, UR4, PT ;  /* 0x00000004ff007c0c */ /* 0x000fc8000bf25070 */
[----:B------:R-:W-:-:S06]  /*16f0*/  ISETP.NE.AND.EX P1, PT, RZ, UR5, PT, P1 ;  /* 0x00000005ff007c0c */ /* 0x000fcc000bf25310 */
[----:B------:R-:W1:Y:S08]  /*1700*/  @P0 LDC.64 R6, c[0x0][0xa10] ;  /* 0x00028400ff060b82 */ /* 0x000e700000000a00 */
[----:B------:R-:W2:Y:S01]  /*1710*/  @P1 LDC.64 R8, c[0x0][0xa30] ;  /* 0x00028c00ff081b82 */ /* 0x000ea20000000a00 */
[----:B-1----:R-:W-:-:S05]  /*1720*/  @P0 IMAD.WIDE R6, R35, 0x4, R6 ;  /* 0x0000000423060825 */ /* 0x002fca00078e0206 */
[----:B------:R-:W3:Y:S04]  /*1730*/  @P0 LDG.E R3, desc[UR52][R6.64] ;  /* 0x0000003406030981 */ /* 0x000ee8000c1e1900 */
[----:B------:R1:W3:Y:S01]  /*1740*/  @P0 LDG.E R10, desc[UR52][R6.64+0x4] ;  /* 0x00000434060a0981 */ /* 0x0002e2000c1e1900 */
[----:B-----5:R-:W-:Y:S02]  /*1750*/  IMAD.MOV.U32 R98, RZ, RZ, R27 ;  /* 0x000000ffff627224 */ /* 0x020fe400078e001b */
[----:B--2---:R-:W-:-:S05]  /*1760*/  @P1 IMAD.WIDE R8, R35, 0x4, R8 ;  /* 0x0000000423081825 */ /* 0x004fca00078e0208 */
[----:B------:R2:W5:Y:S01]  /*1770*/  @P1 LDG.E R98, desc[UR52][R8.64] ;  /* 0x0000003408621981 */ /* 0x000562000c1e1900 */
[----:B0-----:R-:W-:Y:S01]  /*1780*/  ISETP.NE.AND P1, PT, R4, 0x1, PT ;  /* 0x000000010400780c */ /* 0x001fe20003f25270 */
[----:B------:R-:W-:Y:S01]  /*1790*/  IMAD R14, R33, 0xc0, RZ ;  /* 0x000000c0210e7824 */ /* 0x000fe200078e02ff */
[----:B------:R-:W0:Y:S01]  /*17a0*/  LDC.64 R4, c[0x0][0x9e0] ;  /* 0x00027800ff047b82 */ /* 0x000e220000000a00 */
[----:B------:R-:W-:Y:S02]  /*17b0*/  IMAD.IADD R13, R27, 0x1, -R0 ;  /* 0x000000011b0d7824 */ /* 0x000fe400078e0a00 */
[----:B------:R-:W-:Y:S01]  /*17c0*/  VIADD R0, R14, 0xbf ;  /* 0x000000bf0e007836 */ /* 0x000fe20000000000 */
[----:B------:R4:W-:Y:S03]  /*17d0*/  STL [R1+0x28], R14 ;  /* 0x0000280e01007387 */ /* 0x0009e60000100800 */
[----:B-1----:R-:W-:-:S04]  /*17e0*/  IMAD.MOV.U32 R6, RZ, RZ, R0 ;  /* 0x000000ffff067224 */ /* 0x002fc800078e0000 */
[----:B------:R-:W1:Y:S08]  /*17f0*/  @P1 LDC R11, c[0x0][0x44c] ;  /* 0x00011300ff0b1b82 */ /* 0x000e700000000800 */
[----:B------:R-:W2:Y:S01]  /*1800*/  @P1 LDC R12, c[0x0][0x450] ;  /* 0x00011400ff0c1b82 */ /* 0x000ea20000000800 */
[----:B0-----:R-:W-:Y:S01]  /*1810*/  ISETP.GE.AND P2, PT, R5, 0x1, PT ;  /* 0x000000010500780c */ /* 0x001fe20003f46270 */
[----:B---3--:R-:W-:-:S02]  /*1820*/  @P0 IMAD.IADD R24, R10, 0x1, -R3 ;  /* 0x000000010a180824 */ /* 0x008fc400078e0a03 */
[----:B-1----:R-:W-:-:S04]  /*1830*/  @P1 IMAD.HI.U32 R3, R0, R11, RZ ;  /* 0x0000000b00031227 */ /* 0x002fc800078e00ff */
[----:B------:R-:W-:Y:S01]  /*1840*/  IMAD.IADD R141, R13, 0x1, R24 ;  /* 0x000000010d8d7824 */ /* 0x000fe200078e0218 */
[----:B--2---:R-:W-:-:S03]  /*1850*/  @P1 SHF.R.U32.HI R6, RZ, R12, R3 ;  /* 0x0000000cff061219 */ /* 0x004fc60000011603 */
[C---:B------:R-:W-:Y:S01]  /*1860*/  VIADD R0, R141.reuse, 0x7f ;  /* 0x0000007f8d007836 */ /* 0x040fe20000000000 */
[----:B------:R-:W-:-:S04]  /*1870*/  IADD3 R7, R141, 0x1, -R140 ;  /* 0x000000018d077810 */ /* 0x000fc80007ffe88c */
[----:B------:R-:W-:Y:S01]  /*1880*/  SHF.R.S32.HI R3, RZ, 0x1f, R0 ;  /* 0x0000001fff037819 */ /* 0x000fe20000011400 */
[----:B------:R-:W-:-:S03]  /*1890*/  IMAD.IADD R9, R7, 0x1, R6 ;  /* 0x0000000107097824 */ /* 0x000fc600078e0206 */
[----:B------:R-:W-:Y:S01]  /*18a0*/  LEA.HI R3, R3, R0, RZ, 0x7 ;  /* 0x0000000003037211 */ /* 0x000fe200078f38ff */
[----:B------:R-:W-:-:S03]  /*18b0*/  IMAD.IADD R4, R9, 0x1, R4 ;  /* 0x0000000109047824 */ /* 0x000fc600078e0204 */
[----:B------:R-:W-:Y:S01]  /*18c0*/  SHF.R.S32.HI R102, RZ, 0x7, R3 ;  /* 0x00000007ff667819 */ /* 0x000fe20000011403 */
[----:B----4-:R-:W-:Y:S06]  /*18d0*/  @!P2 BRA `(.L_x_11366) ;  /* 0x000000000048a947 */ /* 0x010fec0003800000 */
        /* <DEDUP_REMOVED lines=11> */
.L_x_11368:
[----:B------:R-:W-:-:S13]  /*1990*/  ISETP.NE.AND P0, PT, R5, 0x1, PT ;  /* 0x000000010500780c */ /* 0x000fda0003f05270 */
[----:B------:R-:W0:Y:S02]  /*19a0*/  @P0 LDC.64 R6, c[0x0][0x9e8] ;  /* 0x00027a00ff060b82 */ /* 0x000e240000000a00 */
[----:B0-----:R-:W-:-:S05]  /*19b0*/  @P0 IMAD.HI.U32 R6, R0, R6, RZ ;  /* 0x0000000600060227 */ /* 0x001fca00078e00ff */
[----:B------:R-:W-:-:S07]  /*19c0*/  @P0 SHF.R.U32.HI R0, RZ, R7, R6 ;  /* 0x00000007ff000219 */ /* 0x000fce0000011606 */
.L_x_11369:
[----:B------:R-:W-:Y:S05]  /*19d0*/  BSYNC B0 ;  /* 0x0000000000007941 */ /* 0x000fea0003800000 */
.L_x_11367:
[----:B------:R-:W-:-:S05]  /*19e0*/  IMAD R3, R0, R5, R5 ;  /* 0x0000000500037224 */ /* 0x000fca00078e0205 */
[----:B------:R-:W-:-:S07]  /*19f0*/  VIMNMX R4, R4, R3, PT ;  /* 0x0000000304047248 */ /* 0x000fce0003fe0100 */
.L_x_11366:
[----:B------:R-:W0:Y:S01]  /*1a00*/  @P1 LDC R3, c[0x0][0x44c] ;  /* 0x00011300ff031b82 */ /* 0x000e220000000800 */
[----:B------:R-:W-:Y:S01]  /*1a10*/  IMAD.MOV.U32 R0, RZ, RZ, R14 ;  /* 0x000000ffff007224 */ /* 0x000fe200078e000e */
[----:B------:R-:W-:Y:S01]  /*1a20*/  ULDC UR4, c[0x0][0x9dc] ;  /* 0x0002770000047ab9 */ /* 0x000fe20000000800 */
[----:B------:R-:W-:-:S05]  /*1a30*/  IMAD.IADD R103, R141, 0x1, -R140 ;  /* 0x000000018d677824 */ /* 0x000fca00078e0a8c */
        /* <DEDUP_REMOVED lines=16> */
.L_x_11372:
[----:B------:R-:W-:-:S13]  /*1b40*/  ISETP.NE.AND P0, PT, R5, 0x1, PT ;  /* 0x000000010500780c */ /* 0x000fda0003f05270 */
[----:B------:R-:W0:Y:S02]  /*1b50*/  @P0 LDC.64 R6, c[0x0][0x9e8] ;  /* 0x00027a00ff060b82 */ /* 0x000e240000000a00 */
[----:B0-----:R-:W-:-:S05]  /*1b60*/  @P0 IMAD.HI.U32 R6, R0, R6, RZ ;  /* 0x0000000600060227 */ /* 0x001fca00078e00ff */
[----:B------:R-:W-:-:S07]  /*1b70*/  @P0 SHF.R.U32.HI R0, RZ, R7, R6 ;  /* 0x00000007ff000219 */ /* 0x000fce0000011606 */
.L_x_11373:
[----:B------:R-:W-:Y:S05]  /*1b80*/  BSYNC B0 ;  /* 0x0000000000007941 */ /* 0x000fea0003800000 */
.L_x_11371:
[----:B------:R-:W-:-:S05]  /*1b90*/  IMAD R0, R0, R5, RZ ;  /* 0x0000000500007224 */ /* 0x000fca00078e02ff */
[----:B------:R-:W-:-:S07]  /*1ba0*/  VIMNMX R3, R3, R0, !PT ;  /* 0x0000000003037248 */ /* 0x000fce0007fe0100 */
.L_x_11370:
        /* <DEDUP_REMOVED lines=43> */
.L_x_11376:
[----:B------:R-:W-:Y:S05]  /*1e60*/  BSYNC B6 ;  /* 0x0000000000067941 */ /* 0x000fea0003800000 */
.L_x_11375:
        /* <DEDUP_REMOVED lines=20> */
.L_x_11378:
[----:B------:R-:W-:Y:S05]  /*1fb0*/  BSYNC B6 ;  /* 0x0000000000067941 */ /* 0x000fea0003800000 */
.L_x_11377:
[----:B------:R-:W2:Y:S01]  /*1fc0*/  LDL.64 R38, [R1+0x18] ;  /* 0x0000180001267983 */ /* 0x000ea20000100a00 */
[----:B------:R-:W-:-:S03]  /*1fd0*/  ULDC.64 UR4, c[0x0][0x9f8] ;  /* 0x00027e0000047ab9 */ /* 0x000fc60000000a00 */
[----:B------:R-:W2:Y:S01]  /*1fe0*/  LDL.64 R20, [R1+0x18] ;  /* 0x0000180001147983 */ /* 0x000ea20000100a00 */
[----:B------:R-:W-:Y:S01]  /*1ff0*/  ISETP.NE.U32.AND P0, PT, RZ, UR4, PT ;  /* 0x00000004ff007c0c */ /* 0x000fe2000bf05070 */
[----:B------:R-:W-:Y:S01]  /*2000*/  IMAD.MOV.U32 R0, RZ, RZ, R35 ;  /* 0x000000ffff007224 */ /* 0x000fe200078e0023 */
[----:B------:R-:W0:Y:S01]  /*2010*/  LDC.64 R8, c[0x0][0x408] ;  /* 0x00010200ff087b82 */ /* 0x000e220000000a00 */
[----:B------:R-:W1:Y:S01]  /*2020*/  S2R R28, SR_TID.X ;  /* 0x00000000001c7919 */ /* 0x000e620000002100 */
[----:B------:R-:W-:-:S06]  /*2030*/  ISETP.NE.AND.EX P0, PT, RZ, UR5, PT, P0 ;  /* 0x00000005ff007c0c */ /* 0x000fcc000bf05300 */
[----:B------:R-:W3:Y:S08]  /*2040*/  LDC R29, c[0x0][0x3f4] ;  /* 0x0000fd00ff1d7b82 */ /* 0x000ef00000000800 */
[----:B------:R-:W4:Y:S08]  /*2050*/  @P0 LDC.64 R4, c[0x0][0x9f8] ;  /* 0x00027e00ff040b82 */ /* 0x000f300000000a00 */
[----:B------:R-:W3:Y:S01]  /*2060*/  LDC.64 R10, c[0x0][0x3f8] ;  /* 0x0000fe00ff0a7b82 */ /* 0x000ee20000000a00 */
[----:B-1----:R-:W-:Y:S01]  /*2070*/  VIADD R37, R28, 0xffffff80 ;  /* 0xffffff801c257836 */ /* 0x002fe20000000000 */
[----:B------:R-:W-:Y:S01]  /*2080*/  SHF.R.U32.HI R31, RZ, 0x7, R28 ;  /* 0x00000007ff1f7819 */ /* 0x000fe2000001161c */
[----:B----4-:R-:W-:-:S05]  /*2090*/  @P0 IMAD.WIDE R4, R35, 0x4, R4 ;  /* 0x0000000423040825 */ /* 0x010fca00078e0204 */
[----:B------:R1:W4:Y:S01]  /*20a0*/  @P0 LDG.E R0, desc[UR52][R4.64] ;  /* 0x0000003404000981 */ /* 0x000322000c1e1900 */
[----:B------:R-:W-:Y:S01]  /*20b0*/  ISETP.NE.AND P6, PT, R31, 0x1, PT ;  /* 0x000000011f00780c */ /* 0x000fe20003fc5270 */
[----:B------:R-:W-:Y:S01]  /*20c0*/  IMAD.IADD R86, R86, 0x1, R27 ;  /* 0x0000000156567824 */ /* 0x000fe200078e021b */
[----:B------:R-:W-:Y:S02]  /*20d0*/  SHF.R.S32.HI R3, RZ, 0x1f, R37 ;  /* 0x0000001fff037819 */ /* 0x000fe40000011425 */
[-C--:B------:R-:W-:Y:S02]  /*20e0*/  LEA.HI R36, R37, R37.reuse, RZ, 0x1 ;  /* 0x0000002525247211 */ /* 0x080fe400078f08ff */
[----:B------:R-:W-:Y:S01]  /*20f0*/  LEA.HI R6, R3, R37, RZ, 0x2 ;  /* 0x0000002503067211 */ /* 0x000fe200078f10ff */
[----:B------:R-:W-:Y:S01]  /*2100*/  VIADD R3, R16, 0x10 ;  /* 0x0000001010037836 */ /* 0x000fe20000000000 */
[----:B------:R-:W-:Y:S02]  /*2110*/  SHF.R.S32.HI R36, RZ, 0x1, R36 ;  /* 0x00000001ff247819 */ /* 0x000fe40000011424 */
[----:B------:R-:W-:-:S02]  /*2120*/  SHF.R.S32.HI R74, RZ, 0x2, R6 ;  /* 0x00000002ff4a7819 */ /* 0x000fc40000011406 */
[----:B------:R-:W-:Y:S01]  /*2130*/  SHF.R.S32.HI R7, RZ, 0x1f, R6 ;  /* 0x0000001fff077819 */ /* 0x000fe20000011406 */
[----:B------:R-:W-:Y:S05]  /*2140*/  @!P6 WARPSYNC.ALL ;  /* 0x000000000000e948 */ /* 0x000fea0003800000 */
[----:B------:R-:W-:Y:S01]  /*2150*/  ULDC UR4, c[0x0][0x2f4] ;  /* 0x0000bd0000047ab9 */ /* 0x000fe20000000800 */
[----:B------:R-:W-:Y:S01]  /*2160*/  LEA.HI R7, R7, R74, RZ, 0x2 ;  /* 0x0000004a07077211 */ /* 0x000fe200078f10ff */
[--C-:B0-----:R-:W-:Y:S01]  /*2170*/  IMAD.WIDE.U32 R72, R36, R8, R16.reuse ;  /* 0x0000000824487225 */ /* 0x101fe200078e0010 */
[----:B------:R-:W-:Y:S02]  /*2180*/  ISETP.GE.AND P1, PT, R3, UR4, PT ;  /* 0x0000000403007c0c */ /* 0x000fe4000bf26270 */
[----:B------:R-:W-:Y:S01]  /*2190*/  ISETP.GE.AND P0, PT, R16, UR4, PT ;  /* 0x0000000410007c0c */ /* 0x000fe2000bf06270 */
[----:B---3--:R-:W-:Y:S01]  /*21a0*/  IMAD.WIDE.U32 R68, R36, R10, R16 ;  /* 0x0000000a24447225 */ /* 0x008fe200078e0010 */
[----:B-1----:R-:W-:-:S02]  /*21b0*/  SEL R5, RZ, 0xffffffff, P1 ;  /* 0xffffffffff057807 */ /* 0x002fc40000800000 */
[----:B------:R-:W-:Y:S02]  /*21c0*/  SEL R4, RZ, 0x1, P0 ;  /* 0x00000001ff047807 */ /* 0x000fe40000000000 */
[----:B------:R-:W-:Y:S01]  /*21d0*/  SHF.R.S32.HI R13, RZ, 0x1f, R36 ;  /* 0x0000001fff0d7819 */ /* 0x000fe20000011424 */
[----:B------:R-:W-:Y:S01]  /*21e0*/  IMAD.SHL.U32 R5, R5, 0x2, RZ ;  /* 0x0000000205057824 */ /* 0x000fe200078e00ff */
[----:B------:R-:W-:Y:S02]  /*21f0*/  LOP3.LUT R7, R7, 0xfffffffc, RZ, 0xc0, !PT ;  /* 0xfffffffc07077812 */ /* 0x000fe400078ec0ff */
[----:B------:R-:W-:Y:S01]  /*2200*/  ISETP.GE.AND P1, PT, R137, UR4, PT ;  /* 0x0000000489007c0c */ /* 0x000fe2000bf26270 */
[----:B------:R-:W-:Y:S01]  /*2210*/  IMAD R6, R13, R8, RZ ;  /* 0x000000080d067224 */ /* 0x000fe200078e02ff */
[----:B------:R-:W-:Y:S01]  /*2220*/  LOP3.LUT R5, R5, 0x2, R4, 0xe2, !PT ;  /* 0x0000000205057812 */ /* 0x000fe200078ee204 */
[----:B------:R-:W-:Y:S01]  /*2230*/  VIADD R4, R16, 0x20 ;  /* 0x0000002010047836 */ /* 0x000fe20000000000 */
[----:B------:R-:W-:Y:S01]  /*2240*/  LOP3.LUT R22, R22, 0xfffffffb, RZ, 0xc0, !PT ;  /* 0xfffffffb16167812 */ /* 0x000fe200078ec0ff */
[----:B------:R-:W-:Y:S01]  /*2250*/  IMAD.IADD R74, R74, 0x1, -R7 ;  /* 0x000000014a4a7824 */ /* 0x000fe200078e0a07 */
[----:B------:R-:W-:Y:S01]  /*2260*/  SEL R7, RZ, 0x8, P1 ;  /* 0x00000008ff077807 */ /* 0x000fe20000800000 */
[----:B------:R-:W-:Y:S01]  /*2270*/  IMAD R15, R36, R9, R6 ;  /* 0x00000009240f7224 */ /* 0x000fe200078e0206 */
[----:B------:R-:W-:-:S02]  /*2280*/  ISETP.GE.AND P0, PT, R4, UR4, PT ;  /* 0x0000000404007c0c */ /* 0x000fc4000bf06270 */
[----:B------:R-:W-:Y:S01]  /*2290*/  ISETP.GE.AND P2, PT, R3, R29, PT ;  /* 0x0000001d0300720c */ /* 0x000fe20003f46270 */
[----:B------:R-:W-:Y:S01]  /*22a0*/  IMAD.IADD R73, R73, 0x1, R15 ;  /* 0x0000000149497824 */ /* 0x000fe200078e020f */
[----:B------:R-:W-:Y:S02]  /*22b0*/  SEL R6, RZ, 0x4, P0 ;  /* 0x00000004ff067807 */ /* 0x000fe40000000000 */
[----:B------:R-:W-:Y:S02]  /*22c0*/  ISETP.GE.AND P0, PT, R136, UR4, PT ;  /* 0x0000000488007c0c */ /* 0x000fe4000bf06270 */
[----:B------:R-:W-:Y:S02]  /*22d0*/  LOP3.LUT R5, R7, R5, R6, 0xfe, !PT ;  /* 0x0000000507057212 */ /* 0x000fe400078efe06 */
[----:B------:R-:W-:Y:S02]  /*22e0*/  SEL R6, RZ, 0x10, P0 ;  /* 0x00000010ff067807 */ /* 0x000fe40000000000 */
[----:B------:R-:W-:-:S02]  /*22f0*/  LOP3.LUT P0, RZ, R74, 0x2, RZ, 0xc0, !PT ;  /* 0x000000024aff7812 */ /* 0x000fc4000780c0ff */
[----:B------:R-:W-:Y:S01]  /*2300*/  LOP3.LUT R30, R5, R6, RZ, 0xfc, !PT ;  /* 0x00000006051e7212 */ /* 0x000fe200078efcff */
[----:B------:R-:W-:Y:S01]  /*2310*/  IMAD R6, R13, R10, RZ ;  /* 0x0000000a0d067224 */ /* 0x000fe200078e02ff */
[----:B------:R-:W-:Y:S01]  /*2320*/  ISETP.GE.AND P1, PT, R4, R29, PT ;  /* 0x0000001d0400720c */ /* 0x000fe20003f26270 */
[----:B--2---:R-:W-:-:S08]  /*2330*/  IMAD.MOV.U32 R20, RZ, RZ, R38 ;  /* 0x000000ffff147224 */ /* 0x004fd000078e0026 */
[----:B------:R-:W-:Y:S01]  /*2340*/  @P0 LOP3.LUT R22, R22, 0x4, RZ, 0xfc, !PT ;  /* 0x0000000416160812 */ /* 0x000fe200078efcff */
[----:B------:R-:W-:Y:S01]  /*2350*/  IMAD R13, R36, R11, R6 ;  /* 0x0000000b240d7224 */ /* 0x000fe200078e0206 */
[----:B------:R-:W-:Y:S02]  /*2360*/  ISETP.GE.AND P0, PT, R16, R29, PT ;  /* 0x0000001d1000720c */ /* 0x000fe40003f06270 */
[----:B------:R-:W-:-:S05]  /*2370*/  SHF.R.S32.HI R21, RZ, 0x1f, R20 ;  /* 0x0000001fff157819 */ /* 0x000fca0000011414 */
[----:B------:R0:W-:Y:S01]  /*2380*/  STL [R1+0x1c], R21 ;  /* 0x00001c1501007387 */ /* 0x0001e20000100800 */
[C---:B------:R-:W-:Y:S01]  /*2390*/  SEL R5, R29.reuse, RZ, P0 ;  /* 0x000000ff1d057207 */ /* 0x040fe20000000000 */
[C-C-:B------:R-:W-:Y:S02]  /*23a0*/  IMAD.WIDE.U32 R70, R36.reuse, R8, R20.reuse ;  /* 0x0000000824467225 */ /* 0x140fe400078e0014 */
[----:B------:R-:W2:Y:S01]  /*23b0*/  LDL R35, [R1+0x14] ;  /* 0x0000140001237983 */ /* 0x000ea20000100800 */
[C---:B------:R-:W-:Y:S01]  /*23c0*/  SEL R12, R29.reuse, RZ, P2 ;  /* 0x000000ff1d0c7207 */ /* 0x040fe20001000000 */
[----:B------:R-:W-:Y:S02]  /*23d0*/  IMAD.WIDE.U32 R66, R36, R10, R20 ;  /* 0x0000000a24427225 */ /* 0x000fe400078e0014 */
[----:B------:R-:W3:Y:S01]  /*23e0*/  LDL R28, [R1+0x20] ;  /* 0x00002000011c7983 */ /* 0x000ee20000100800 */
[----:B------:R-:W-:Y:S01]  /*23f0*/  SEL R7, R29, RZ, P1 ;  /* 0x000000ff1d077207 */ /* 0x000fe20000800000 */
[----:B------:R-:W-:-:S02]  /*2400*/  IMAD.IADD R71, R15, 0x1, R71 ;  /* 0x000000010f477824 */ /* 0x000fc400078e0247 */
[----:B------:R-:W3:Y:S01]  /*2410*/  LDL R32, [R1+0x24] ;  /* 0x0000240001207983 */ /* 0x000ee20000100800 */
[----:B------:R-:W-:Y:S02]  /*2420*/  IMAD.IADD R69, R69, 0x1, R13 ;  /* 0x0000000145457824 */ /* 0x000fe400078e020d */
[----:B------:R-:W-:Y:S02]  /*2430*/  IMAD.IADD R67, R13, 0x1, R67 ;  /* 0x000000010d437824 */ /* 0x000fe400078e0243 */
[----:B------:R-:W-:Y:S02]  /*2440*/  IMAD.IADD R6, R16, 0x1, R5 ;  /* 0x0000000110067824 */ /* 0x000fe400078e0205 */
[----:B------:R-:W-:Y:S02]  /*2450*/  IMAD.IADD R13, R3, 0x1, R12 ;  /* 0x00000001030d7824 */ /* 0x000fe400078e020c */
[----:B------:R-:W-:Y:S01]  /*2460*/  IMAD.IADD R15, R4, 0x1, R7 ;  /* 0x00000001040f7824 */ /* 0x000fe200078e0207 */
[----:B------:R-:W-:-:S02]  /*2470*/  SHF.R.S32.HI R7, RZ, 0x1f, R6 ;  /* 0x0000001fff077819 */ /* 0x000fc40000011406 */
[----:B------:R-:W-:Y:S02]  /*2480*/  SHF.R.S32.HI R14, RZ, 0x1f, R13 ;  /* 0x0000001fff0e7819 */ /* 0x000fe4000001140d */
[----:B------:R-:W-:Y:S02]  /*2490*/  SHF.R.S32.HI R20, RZ, 0x1f, R15 ;  /* 0x0000001fff147819 */ /* 0x000fe4000001140f */
[CC--:B------:R-:W-:Y:S02]  /*24a0*/  LEA.HI R5, R7.reuse, R6.reuse, RZ, 0x3 ;  /* 0x0000000607057211 */ /* 0x0c0fe400078f18ff */
[----:B------:R-:W-:Y:S02]  /*24b0*/  LEA.HI R12, R7, R6, RZ, 0x5 ;  /* 0x00000006070c7211 */ /* 0x000fe400078f28ff */
[----:B------:R-:W-:Y:S02]  /*24c0*/  LEA.HI R6, R14, R13, RZ, 0x3 ;  /* 0x0000000d0e067211 */ /* 0x000fe400078f18ff */
[----:B------:R-:W-:-:S02]  /*24d0*/  LEA.HI R7, R20, R15, RZ, 0x3 ;  /* 0x0000000f14077211 */ /* 0x000fc400078f18ff */
[----:B------:R-:W-:Y:S02]  /*24e0*/  LEA.HI R14, R14, R13, RZ, 0x5 ;  /* 0x0000000d0e0e7211 */ /* 0x000fe400078f28ff */
[----:B------:R-:W-:Y:S01]  /*24f0*/  LEA.HI R20, R20, R15, RZ, 0x5 ;  /* 0x0000000f14147211 */ /* 0x000fe200078f28ff */
[----:B------:R-:W-:Y:S01]  /*2500*/  IMAD.SHL.U32 R13, R12, 0x80, RZ ;  /* 0x000000800c0d7824 */ /* 0x000fe200078e00ff */
[----:B------:R-:W-:Y:S01]  /*2510*/  LOP3.LUT R22, R22, 0xfffffffe, RZ, 0xc0, !PT ;  /* 0xfffffffe16167812 */ /* 0x000fe200078ec0ff */
[----:B------:R-:W-:Y:S02]  /*2520*/  IMAD.SHL.U32 R15, R14, 0x80, RZ ;  /* 0x000000800e0f7824 */ /* 0x000fe400078e00ff */
[----:B0-----:R-:W-:Y:S01]  /*2530*/  IMAD.SHL.U32 R21, R20, 0x80, RZ ;  /* 0x0000008014157824 */ /* 0x001fe200078e00ff */
[----:B------:R-:W-:Y:S02]  /*2540*/  @P2 LOP3.LUT R22, R22, 0x1, RZ, 0xfc, !PT ;  /* 0x0000000116162812 */ /* 0x000fe400078efcff */
[----:B-----5:R-:W-:-:S02]  /*2550*/  SHF.R.S32.HI R27, RZ, 0x1f, R98 ;  /* 0x0000001fff1b7819 */ /* 0x020fc40000011462 */
[----:B------:R-:W-:Y:S02]  /*2560*/  LOP3.LUT R13, R13, 0xfffff000, RZ, 0xc0, !PT ;  /* 0xfffff0000d0d7812 */ /* 0x000fe400078ec0ff */
[----:B------:R-:W-:Y:S02]  /*2570*/  LOP3.LUT R15, R15, 0xfffff000, RZ, 0xc0, !PT ;  /* 0xfffff0000f0f7812 */ /* 0x000fe400078ec0ff */
[----:B------:R-:W-:Y:S02]  /*2580*/  LOP3.LUT R21, R21, 0xfffff000, RZ, 0xc0, !PT ;  /* 0xfffff00015157812 */ /* 0x000fe400078ec0ff */
[----:B------:R-:W-:-:S04]  /*2590*/  LOP3.LUT R22, R22, 0xfffffffd, RZ, 0xc0, !PT ;  /* 0xfffffffd16167812 */ /* 0x000fc800078ec0ff */
[----:B------:R-:W-:Y:S02]  /*25a0*/  @P1 LOP3.LUT R22, R22, 0x2, RZ, 0xfc, !PT ;  /* 0x0000000216161812 */ /* 0x000fe400078efcff */
[----:B------:R-:W-:Y:S01]  /*25b0*/  ISETP.GE.AND P1, PT, R138, UR4, PT ;  /* 0x000000048a007c0c */ /* 0x000fe2000bf26270 */
[----:B------:R-:W-:-:S04]  /*25c0*/  IMAD.WIDE.U32 R68, R98, R10, R68 ;  /* 0x0000000a62447225 */ /* 0x000fc800078e0044 */
[----:B------:R-:W-:-:S04]  /*25d0*/  IMAD.WIDE.U32 R66, R98, R10, R66 ;  /* 0x0000000a62427225 */ /* 0x000fc800078e0042 */
[----:B------:R-:W-:Y:S01]  /*25e0*/  IMAD.SHL.U32 R100, R29, 0x2, RZ ;  /* 0x000000021d647824 */ /* 0x000fe200078e00ff */
[----:B------:R-:W-:Y:S01]  /*25f0*/  SEL R29, RZ, 0x20, P1 ;  /* 0x00000020ff1d7807 */ /* 0x000fe20000800000 */
[-C--:B------:R-:W-:Y:S01]  /*2600*/  IMAD.WIDE.U32 R72, R98, R8.reuse, R72 ;  /* 0x0000000862487225 */ /* 0x080fe200078e0048 */
[----:B------:R-:W-:Y:S02]  /*2610*/  SHF.L.U64.HI R90, R8, 0x7, R9 ;  /* 0x00000007085a7819 */ /* 0x000fe40000010209 */
[----:B------:R-:W-:Y:S01]  /*2620*/  LOP3.LUT R29, R30, R29, RZ, 0xfc, !PT ;  /* 0x0000001d1e1d7212 */ /* 0x000fe200078efcff */
[----:B------:R-:W-:Y:S01]  /*2630*/  IMAD.WIDE.U32 R70, R98, R8, R70 ;  /* 0x0000000862467225 */ /* 0x000fe200078e0046 */
[----:B------:R-:W-:Y:S02]  /*2640*/  SHF.L.U64.HI R91, R10, 0x7, R11 ;  /* 0x000000070a5b7819 */ /* 0x000fe4000001020b */
[----:B----4-:R-:W-:Y:S01]  /*2650*/  SHF.R.S32.HI R87, RZ, 0x1f, R0 ;  /* 0x0000001fff577819 */ /* 0x010fe20000011400 */
[----:B------:R-:W-:Y:S01]  /*2660*/  VIADD R101, R31, 0x8 ;  /* 0x000000081f657836 */ /* 0x000fe20000000000 */
[----:B------:R-:W-:-:S02]  /*2670*/  LOP3.LUT R30, R30, 0x1, RZ, 0xc0, !PT ;  /* 0x000000011e1e7812 */ /* 0x000fc400078ec0ff */
[----:B------:R-:W-:Y:S01]  /*2680*/  LOP3.LUT R31, R29, 0x2, RZ, 0xc0, !PT ;  /* 0x000000021d1f7812 */ /* 0x000fe200078ec0ff */
[----:B------:R-:W-:Y:S01]  /*2690*/  @!P6 BAR.SYNC.DEFER_BLOCKING 0x9, 0x100 ;  /* 0x024400000000eb1d */ /* 0x000fe20000010000 */
[C---:B--2---:R-:W-:Y:S02]  /*26a0*/  LOP3.LUT R12, R35.reuse, 0x18, R5, 0xf8, !PT ;  /* 0x00000018230c7812 */ /* 0x044fe400078ef805 */
[C---:B------:R-:W-:Y:S02]  /*26b0*/  LOP3.LUT R14, R35.reuse, 0x18, R6, 0xf8, !PT ;  /* 0x00000018230e7812 */ /* 0x040fe400078ef806 */
[----:B------:R-:W-:Y:S02]  /*26c0*/  LOP3.LUT R20, R35, 0x18, R7, 0xf8, !PT ;  /* 0x0000001823147812 */ /* 0x000fe400078ef807 */
[-C--:B---3--:R-:W-:Y:S02]  /*26d0*/  LOP3.LUT R12, R12, R28.reuse, RZ, 0x3c, !PT ;  /* 0x0000001c0c0c7212 */ /* 0x088fe400078e3cff */
[----:B------:R-:W-:-:S02]  /*26e0*/  LOP3.LUT R14, R14, R28, RZ, 0x3c, !PT ;  /* 0x0000001c0e0e7212 */ /* 0x000fc400078e3cff */
[----:B------:R-:W-:Y:S01]  /*26f0*/  LOP3.LUT R20, R20, R28, RZ, 0x3c, !PT ;  /* 0x0000001c14147212 */ /* 0x000fe200078e3cff */
[C---:B------:R-:W-:Y:S01]  /*2700*/  IMAD R28, R27.reuse, R8, RZ ;  /* 0x000000081b1c7224 */ /* 0x040fe200078e02ff */
[--C-:B------:R-:W-:Y:S02]  /*2710*/  IADD3 R97, R12, R13, R32.reuse ;  /* 0x0000000d0c617210 */ /* 0x100fe40007ffe020 */
[--C-:B------:R-:W-:Y:S02]  /*2720*/  IADD3 R96, R14, R15, R32.reuse ;  /* 0x0000000f0e607210 */ /* 0x100fe40007ffe020 */
[----:B------:R-:W-:Y:S01]  /*2730*/  IADD3 R95, R20, R21, R32 ;  /* 0x00000015145f7210 */ /* 0x000fe20007ffe020 */
[----:B------:R-:W-:Y:S01]  /*2740*/  IMAD R27, R27, R10, RZ ;  /* 0x0000000a1b1b7224 */ /* 0x000fe200078e02ff */
[----:B------:R-:W-:-:S03]  /*2750*/  LEA.HI R32, R37, R37, RZ, 0x1 ;  /* 0x0000002525207211 */ /* 0x000fc600078f08ff */
[----:B------:R-:W-:Y:S01]  /*2760*/  IMAD R27, R98, R11, R27 ;  /* 0x0000000b621b7224 */ /* 0x000fe200078e021b */
[----:B------:R-:W-:Y:S01]  /*2770*/  LOP3.LUT R32, R32, 0xfffffffe, RZ, 0xc0, !PT ;  /* 0xfffffffe20207812 */ /* 0x000fe200078ec0ff */
[----:B------:R-:W-:Y:S01]  /*2780*/  IMAD R77, R98, R9, R28 ;  /* 0x00000009624d7224 */ /* 0x000fe200078e021c */
[----:B------:R-:W-:Y:S01]  /*2790*/  LOP3.LUT R21, R5, 0xfffffff8, RZ, 0xc0, !PT ;  /* 0xfffffff805157812 */ /* 0x000fe200078ec0ff */
[----:B------:R-:W-:Y:S01]  /*27a0*/  IMAD.IADD R78, R69, 0x1, R27 ;  /* 0x00000001454e7824 */ /* 0x000fe200078e021b */
[----:B------:R-:W-:Y:S01]  /*27b0*/  LOP3.LUT R28, R7, 0xfffffff8, RZ, 0xc0, !PT ;  /* 0xfffffff8071c7812 */ /* 0x000fe200078ec0ff */
[----:B------:R-:W-:Y:S02]  /*27c0*/  IMAD.IADD R32, R37, 0x1, -R32 ;  /* 0x0000000125207824 */ /* 0x000fe400078e0a20 */
[----:B------:R-:W-:Y:S01]  /*27d0*/  IMAD.IADD R76, R27, 0x1, R67 ;  /* 0x000000011b4c7824 */ /* 0x000fe200078e0243 */
[----:B------:R-:W-:Y:S01]  /*27e0*/  LOP3.LUT R27, R6, 0xfffffff8, RZ, 0xc0, !PT ;  /* 0xfffffff8061b7812 */ /* 0x000fe200078ec0ff */
[----:B------:R-:W-:Y:S01]  /*27f0*/  IMAD.SHL.U32 R9, R10, 0x80, RZ ;  /* 0x000000800a097824 */ /* 0x000fe200078e00ff */
[----:B------:R-:W-:Y:S01]  /*2800*/  SHF.R.S32.HI R10, RZ, 0x1f, R34 ;  /* 0x0000001fff0a7819 */ /* 0x000fe20000011422 */
[----:B------:R-:W-:Y:S01]  /*2810*/  IMAD R20, R32, 0xc0, R36 ;  /* 0x000000c020147824 */ /* 0x000fe200078e0224 */
[----:B------:R-:W-:Y:S01]  /*2820*/  SHF.R.S32.HI R94, RZ, 0x1f, R21 ;  /* 0x0000001fff5e7819 */ /* 0x000fe20000011415 */
[----:B------:R-:W-:Y:S01]  /*2830*/  IMAD.IADD R79, R73, 0x1, R77 ;  /* 0x00000001494f7824 */ /* 0x000fe200078e024d */
[----:B------:R-:W-:Y:S01]  /*2840*/  SHF.R.S32.HI R93, RZ, 0x1f, R27 ;  /* 0x0000001fff5d7819 */ /* 0x000fe2000001141b */
[----:B------:R-:W-:Y:S01]  /*2850*/  IMAD.SHL.U32 R8, R8, 0x80, RZ ;  /* 0x0000008008087824 */ /* 0x000fe200078e00ff */
[----:B------:R-:W-:Y:S01]  /*2860*/  SHF.R.S32.HI R92, RZ, 0x1f, R28 ;  /* 0x0000001fff5c7819 */ /* 0x000fe2000001141c */
[----:B------:R-:W-:Y:S01]  /*2870*/  IMAD.IADD R77, R77, 0x1, R71 ;  /* 0x000000014d4d7824 */ /* 0x000fe200078e0247 */
[----:B------:R-:W-:-:S07]  /*2880*/  LOP3.LUT R32, R29, 0x4, RZ, 0xc0, !PT ;  /* 0x000000041d207812 */ /* 0x000fce00078ec0ff */
.L_x_11437:
[----:B0-2---:R-:W2:Y:S01]  /*2890*/  LDL R35, [R1+0x6c] ;  /* 0x00006c0001237983 */ /* 0x005ea20000100800 */
[----:B------:R-:W0:Y:S01]  /*28a0*/  LDC R81, c[0x0][0x430] ;  /* 0x00010c00ff517b82 */ /* 0x000e220000000800 */
[----:B------:R-:W-:Y:S02]  /*28b0*/  VIADD R25, R25, 0xffffffff ;  /* 0xffffffff19197836 */ /* 0x000fe40000000000 */
[----:B------:R-:W-:Y:S02]  /*28c0*/  IMAD.MOV.U32 R80, RZ, RZ, RZ ;  /* 0x000000ffff507224 */ /* 0x000fe400078e00ff */
[----:B------:R-:W-:-:S03]  /*28d0*/  IMAD R13, R25, 0x80, R20 ;  /* 0x00000080190d7824 */ /* 0x000fc600078e0214 */
[----:B-1----:R-:W1:Y:S01]  /*28e0*/  LDC R99, c[0x0][0x3f4] ;  /* 0x0000fd00ff637b82 */ /* 0x002e620000000800 */
[----:B------:R-:W-:Y:S01]  /*28f0*/  IMAD.IADD R40, R86, 0x1, R13 ;  /* 0x0000000156287824 */ /* 0x000fe200078e020d */
[----:B------:R-:W-:-:S03]  /*2900*/  ISETP.GE.AND P1, PT, R13, R24, PT ;  /* 0x000000180d00720c */ /* 0x000fc60003f26270 */
[----:B------:R-:W-:Y:S01]  /*2910*/  IMAD.MOV.U32 R36, RZ, RZ, R40 ;  /* 0x000000ffff247224 */ /* 0x000fe200078e0028 */
[----:B------:R-:W-:Y:S02]  /*2920*/  ISETP.GT.OR P1, PT, R20, 0x7f, P1 ;  /* 0x0000007f1400780c */ /* 0x000fe40000f24670 */
[----:B0-----:R-:W-:-:S11]  /*2930*/  ISETP.NE.AND P2, PT, R81, 0x1, PT ;  /* 0x000000015100780c */ /* 0x001fd60003f45270 */
        /* <DEDUP_REMOVED lines=11> */
[----:B---3--:R-:W-:Y:S02]  /*29f0*/  @!P1 LEA R12, P2, R14, R12, 0x2 ;  /* 0x0000000c0e0c9211 */ /* 0x008fe400078410ff */
[----:B------:R-:W-:Y:S02]  /*2a00*/  LOP3.LUT P3, RZ, R74, 0x2, RZ, 0xc0, !PT ;  /* 0x000000024aff7812 */ /* 0x000fe4000786c0ff */
[----:B------:R-:W-:Y:S02]  /*2a10*/  @!P1 LEA.HI.X R13, R14, R13, R11, 0x2, P2 ;  /* 0x0000000d0e0d9211 */ /* 0x000fe400010f140b */
[----:B------:R-:W-:Y:S01]  /*2a20*/  ISETP.GE.AND P2, PT, R99, 0x1, PT ;  /* 0x000000016300780c */ /* 0x000fe20003f46270 */
[----:B------:R-:W-:Y:S01]  /*2a30*/  IMAD.MOV R14, RZ, RZ, -R36 ;  /* 0x000000ffff0e7224 */ /* 0x000fe200078e0a24 */
[----:B------:R-:W-:Y:S05]  /*2a40*/  YIELD ;  /* 0x0000000000007946 */ /* 0x000fea0003800000 */
[----:B------:R-:W-:Y:S01]  /*2a50*/  BSSY B0, `(.L_x_11379) ;  /* 0x0000427000007945 */ /* 0x000fe20003800000 */
[----:B------:R0:W5:Y:S01]  /*2a60*/  @!P1 LDG.E R80, desc[UR52][R12.64] ;  /* 0x000000340c509981 */ /* 0x000162000c1e1900 */
[----:B------:R-:W-:Y:S01]  /*2a70*/  IMAD R81, R81, R14, R40 ;  /* 0x0000000e51517224 */ /* 0x000fe200078e0228 */
[----:B------:R-:W-:Y:S01]  /*2a80*/  ISETP.GT.AND P1, PT, R25, R75, PT ;  /* 0x0000004b1900720c */ /* 0x000fe20003f24270 */
[----:B--2---:R-:W-:-:S04]  /*2a90*/  IMAD R65, R19, 0x3000, R35 ;  /* 0x0000300013417824 */ /* 0x004fc800078e0223 */
[C---:B------:R-:W-:Y:S02]  /*2aa0*/  VIADD R11, R65.reuse, 0x10 ;  /* 0x00000010410b7836 */ /* 0x040fe40000000000 */
[C---:B------:R-:W-:Y:S02]  /*2ab0*/  @P3 VIADD R11, R65.reuse, 0xfffffff0 ;  /* 0xfffffff0410b3836 */ /* 0x040fe40000000000 */
[--C-:B------:R-:W-:Y:S02]  /*2ac0*/  IMAD R65, R65, 0x2, R26.reuse ;  /* 0x0000000241417824 */ /* 0x100fe400078e021a */
[----:B------:R-:W-:Y:S01]  /*2ad0*/  IMAD R64, R11, 0x2, R26 ;  /* 0x000000020b407824 */ /* 0x000fe200078e021a */
[----:B0-----:R-:W-:Y:S06]  /*2ae0*/  @!P2 BRA `(.L_x_11380) ;  /* 0x0000003c0028a947 */ /* 0x001fec0003800000 */
[----:B------:R-:W-:Y:S01]  /*2af0*/  SHF.R.S32.HI R82, RZ, 0x1f, R81 ;  /* 0x0000001fff527819 */ /* 0x000fe20000011451 */
[----:B------:R-:W-:Y:S01]  /*2b00*/  ULDC.64 UR4, c[0x0][0x300] ;  /* 0x0000c00000047ab9 */ /* 0x000fe20000000a00 */
[----:B-----5:R-:W-:Y:S01]  /*2b10*/  SHF.R.S32.HI R83, RZ, 0x1f, R80 ;  /* 0x0000001fff537819 */ /* 0x020fe20000011450 */
[----:B------:R-:W-:-:S04]  /*2b20*/  IMAD.WIDE.U32 R12, R81, UR4, RZ ;  /* 0x00000004510c7c25 */ /* 0x000fc8000f8e00ff */
[----:B------:R-:W-:Y:S02]  /*2b30*/  IMAD R14, R82, UR4, RZ ;  /* 0x00000004520e7c24 */ /* 0x000fe4000f8e02ff */
[-C--:B------:R-:W-:Y:S02]  /*2b40*/  IMAD R36, R90, R25.reuse, RZ ;  /* 0x000000195a247224 */ /* 0x080fe400078e02ff */
[----:B------:R-:W-:Y:S01]  /*2b50*/  IMAD R11, R81, UR5, R14 ;  /* 0x00000005510b7c24 */ /* 0x000fe2000f8e020e */
[----:B------:R-:W-:Y:S01]  /*2b60*/  ULDC.64 UR4, c[0x0][0x310] ;  /* 0x0000c40000047ab9 */ /* 0x000fe20000000a00 */
[----:B------:R-:W-:Y:S02]  /*2b70*/  IMAD R14, R91, R25, RZ ;  /* 0x000000195b0e7224 */ /* 0x000fe400078e02ff */
[----:B------:R-:W-:Y:S02]  /*2b80*/  IMAD R15, R83, UR4, RZ ;  /* 0x00000004530f7c24 */ /* 0x000fe4000f8e02ff */
[----:B------:R-:W-:-:S02]  /*2b90*/  IMAD.IADD R13, R13, 0x1, R11 ;  /* 0x000000010d0d7824 */ /* 0x000fc400078e020b */
[C---:B------:R-:W-:Y:S02]  /*2ba0*/  IMAD R15, R80.reuse, UR5, R15 ;  /* 0x00000005500f7c24 */ /* 0x040fe4000f8e020f */
[----:B------:R-:W-:Y:S01]  /*2bb0*/  IMAD.WIDE.U32 R12, R80, UR4, R12 ;  /* 0x00000004500c7c25 */ /* 0x000fe2000f8e000c */
[----:B------:R-:W-:-:S03]  /*2bc0*/  ULDC.64 UR4, c[0x0][0x308] ;  /* 0x0000c20000047ab9 */ /* 0x000fc60000000a00 */
[----:B------:R-:W-:Y:S02]  /*2bd0*/  IMAD R11, R10, UR4, RZ ;  /* 0x000000040a0b7c24 */ /* 0x000fe4000f8e02ff */
[----:B------:R-:W-:Y:S02]  /*2be0*/  IMAD.IADD R13, R13, 0x1, R15 ;  /* 0x000000010d0d7824 */ /* 0x000fe400078e020f */
[C---:B------:R-:W-:Y:S01]  /*2bf0*/  IMAD R15, R34.reuse, UR5, R11 ;  /* 0x00000005220f7c24 */ /* 0x040fe2000f8e020b */
[----:B------:R-:W-:Y:S01]  /*2c00*/  SHF.R.S32.HI R11, RZ, 0x1f, R25 ;  /* 0x0000001fff0b7819 */ /* 0x000fe20000011419 */
[----:B------:R-:W-:Y:S01]  /*2c10*/  IMAD.WIDE.U32 R12, R34, UR4, R12 ;  /* 0x00000004220c7c25 */ /* 0x000fe2000f8e000c */
[----:B------:R-:W-:-:S03]  /*2c20*/  ULDC.64 UR4, c[0x0][0x2e8] ;  /* 0x0000ba0000047ab9 */ /* 0x000fc60000000a00 */
[----:B------:R-:W-:Y:S01]  /*2c30*/  IMAD.IADD R13, R13, 0x1, R15 ;  /* 0x000000010d0d7824 */ /* 0x000fe200078e020f */
[C---:B------:R-:W-:Y:S01]  /*2c40*/  LEA R60, P2, R12.reuse, UR4, 0x1 ;  /* 0x000000040c3c7c11 */ /* 0x040fe2000f8408ff */
[----:B------:R-:W-:Y:S01]  /*2c50*/  ULDC.U8 UR4, c[0x0][0x410] ;  /* 0x0001040000047ab9 */ /* 0x000fe20000000000 */
[----:B------:R-:W-:Y:S02]  /*2c60*/  IMAD R35, R11, R9, R14 ;  /* 0x000000090b237224 */ /* 0x000fe400078e020e */
[----:B------:R-:W-:Y:S01]  /*2c70*/  LEA.HI.X R62, R12, UR5, R13, 0x1, P2 ;  /* 0x000000050c3e7c11 */ /* 0x000fe200090f0c0d */
[----:B------:R-:W-:Y:S01]  /*2c80*/  IMAD R84, R25, -0x80, R24 ;  /* 0xffffff8019547824 */ /* 0x000fe200078e0218 */
[----:B------:R-:W-:Y:S01]  /*2c90*/  ISETP.NE.AND P2, PT, RZ, UR4, PT ;  /* 0x00000004ff007c0c */ /* 0x000fe2000bf45270 */
[----:B------:R-:W-:-:S03]  /*2ca0*/  IMAD.WIDE.U32 R14, R9, R25, RZ ;  /* 0x00000019090e7225 */ /* 0x000fc600078e00ff */
[----:B------:R-:W-:Y:S01]  /*2cb0*/  VIMNMX R84, R84, 0x80, PT ;  /* 0x0000008054547848 */ /* 0x000fe20003fe0100 */
[----:B------:R-:W-:Y:S02]  /*2cc0*/  IMAD R37, R11, R8, R36 ;  /* 0x000000080b257224 */ /* 0x000fe400078e0224 */
[----:B------:R-:W-:-:S04]  /*2cd0*/  IMAD.WIDE.U32 R12, R8, R25, RZ ;  /* 0x00000019080c7225 */ /* 0x000fc800078e00ff */
[----:B------:R-:W-:Y:S02]  /*2ce0*/  IMAD.IADD R11, R15, 0x1, R35 ;  /* 0x000000010f0b7824 */ /* 0x000fe400078e0223 */
[----:B------:R-:W-:Y:S01]  /*2cf0*/  IMAD.IADD R35, R13, 0x1, R37 ;  /* 0x000000010d237824 */ /* 0x000fe200078e0225 */
[----:B------:R-:W-:Y:S06]  /*2d00*/  @!P2 BRA `(.L_x_11381) ;  /* 0x0000001c0024a947 */ /* 0x000fec0003800000 */
[----:B------:R-:W0:Y:S01]  /*2d10*/  S2R R38, SR_TID.X ;  /* 0x0000000000267919 */ /* 0x000e220000002100 */
        /* <DEDUP_REMOVED lines=12> */
[----:B0-----:R-:W-:-:S05]  /*2de0*/  VIADD R39, R38, 0xffffff80 ;  /* 0xffffff8026277836 */ /* 0x001fca0000000000 */
[----:B------:R-:W-:-:S04]  /*2df0*/  LEA.HI R38, R39, R39, RZ, 0x1 ;  /* 0x0000002727267211 */ /* 0x000fc800078f08ff */
[----:B------:R-:W-:-:S04]  /*2e00*/  SHF.R.S32.HI R38, RZ, 0x1, R38 ;  /* 0x00000001ff267819 */ /* 0x000fc80000011426 */
[----:B------:R-:W-:Y:S02]  /*2e10*/  ISETP.GE.AND P3, PT, R38, R84, PT ;  /* 0x000000542600720c */ /* 0x000fe40003f66270 */
[----:B------:R-:W-:-:S11]  /*2e20*/  CS2R R38, SRZ ;  /* 0x0000000000267805 */ /* 0x000fd6000001ff00 */
[----:B------:R-:W-:Y:S05]  /*2e30*/  @P3 BRA `(.L_x_11383) ;  /* 0x0000000000b83947 */ /* 0x000fea0003800000 */
[----:B------:R-:W2:Y:S04]  /*2e40*/  LDL.64 R104, [R1+0x18] ;  /* 0x0000180001687983 */ /* 0x000ea80000100a00 */
[----:B------:R-:W3:Y:S04]  /*2e50*/  LDL R89, [R1+0x5c] ;  /* 0x00005c0001597983 */ /* 0x000ee80000100800 */
[----:B------:R-:W4:Y:S04]  /*2e60*/  LDL R88, [R1+0x50] ;  /* 0x0000500001587983 */ /* 0x000f280000100800 */
        /* <DEDUP_REMOVED lines=43> */
.L_x_11383:
[----:B------:R-:W-:Y:S05]  /*3120*/  BSYNC B1 ;  /* 0x0000000000017941 */ /* 0x000fea0003800000 */
.L_x_11382:
[----:B-----5:R-:W-:Y:S01]  /*3130*/  IMAD.MOV.U32 R11, RZ, RZ, R36 ;  /* 0x000000ffff0b7224 */ /* 0x020fe200078e0024 */
[----:B------:R-:W-:Y:S01]  /*3140*/  UISETP.NE.AND UP0, UPT, UR39, 0x3, UPT ;  /* 0x000000032700788c */ /* 0x000fe2000bf05270 */
[----:B0-----:R-:W-:Y:S02]  /*3150*/  IMAD.MOV.U32 R12, RZ, RZ, R37 ;  /* 0x000000ffff0c7224 */ /* 0x001fe400078e0025 */
[----:B------:R-:W-:Y:S02]  /*3160*/  IMAD.MOV.U32 R13, RZ, RZ, R40 ;  /* 0x000000ffff0d7224 */ /* 0x000fe400078e0028 */
[----:B------:R-:W-:Y:S01]  /*3170*/  IMAD.MOV.U32 R14, RZ, RZ, R41 ;  /* 0x000000ffff0e7224 */ /* 0x000fe200078e0029 */
[----:B------:R-:W-:Y:S01]  /*3180*/  PRMT R63, R11, 0x5410, R12 ;  /* 0x000054100b3f7816 */ /* 0x000fe2000000000c */
[----:B------:R-:W-:Y:S01]  /*3190*/  IMAD.MOV.U32 R11, RZ, RZ, R44 ;  /* 0x000000ffff0b7224 */ /* 0x000fe200078e002c */
[----:B------:R-:W-:Y:S01]  /*31a0*/  PLOP3.LUT P2, PT, PT, PT, UP0, 0x80, 0x0 ;  /* 0x000000000000781c */ /* 0x000fe20003f4f008 */
[----:B------:R-:W-:Y:S01]  /*31b0*/  IMAD.MOV.U32 R12, RZ, RZ, R45 ;  /* 0x000000ffff0c7224 */ /* 0x000fe200078e002d */
[----:B------:R-:W-:Y:S01]  /*31c0*/  PRMT R104, R14, 0x5410, R13 ;  /* 0x000054100e687816 */ /* 0x000fe2000000000d */
[----:B------:R-:W-:-:S02]  /*31d0*/  IMAD.MOV.U32 R13, RZ, RZ, R48 ;  /* 0x000000ffff0d7224 */ /* 0x000fc400078e0030 */
[----:B------:R-:W-:Y:S01]  /*31e0*/  IMAD.MOV.U32 R14, RZ, RZ, R49 ;  /* 0x000000ffff0e7224 */ /* 0x000fe200078e0031 */
[----:B------:R-:W-:Y:S01]  /*31f0*/  PRMT R107, R11, 0x5410, R12 ;  /* 0x000054100b6b7816 */ /* 0x000fe2000000000c */
[----:B------:R-:W-:Y:S02]  /*3200*/  IMAD.MOV.U32 R11, RZ, RZ, R52 ;  /* 0x000000ffff0b7224 */ /* 0x000fe400078e0034 */
        /* <DEDUP_REMOVED lines=25> */
[----:B------:R-:W-:-:S04]  /*33a0*/  PRMT R114, R114, 0x5410, R13 ;  /* 0x0000541072727816 */ /* 0x000fc8000000000d */
[----:B------:R-:W-:Y:S01]  /*33b0*/  PRMT R115, R14, 0x5410, R11 ;  /* 0x000054100e737816 */ /* 0x000fe2000000000b */
[----:B------:R-:W-:Y:S06]  /*33c0*/  @!P2 BRA `(.L_x_11384) ;  /* 0x000000000004a947 */ /* 0x000fec0003800000 */
[----:B------:R-:W-:Y:S01]  /*33d0*/  BPT.TRAP 0x1 ;  /* 0x000000040000795c */ /* 0x000fe20000300000 */
.L_x_11384:
[----:B------:R-:W2:Y:S01]  /*33e0*/  LDL R11, [R1] ;  /* 0x00000000010b7983 */ /* 0x000ea20000100800 */
[----:B------:R-:W-:Y:S01]  /*33f0*/  IMAD R35, R19, 0x8, R2 ;  /* 0x0000000813237824 */ /* 0x000fe200078e0202 */
[----:B------:R-:W-:Y:S01]  /*3400*/  BSSY B1, `(.L_x_11385) ;  /* 0x0000004000017945 */ /* 0x000fe20003800000 */
[----:B--2---:R-:W-:-:S04]  /*3410*/  SHF.L.U32 R85, R11, 0x1f, RZ ;  /* 0x0000001f0b557819 */ /* 0x004fc800000006ff */
[----:B------:R-:W0:Y:S02]  /*3420*/  SYNCS.PHASECHK.TRANS64.TRYWAIT P4, [R35+URZ+0x2d890], R85 ;  /* 0x02d89055230075a7 */ /* 0x000e24000808017f */
[----:B0-----:R-:W-:Y:S05]  /*3430*/  @!P4 BRA `(.L_x_11386) ;  /* 0x000001f0001cc947 */ /* 0x001fea0003800000 */
.L_x_11717:
[----:B------:R-:W-:Y:S05]  /*3440*/  BSYNC B1 ;  /* 0x0000000000017941 */ /* 0x000fea0003800000 */
.L_x_11385:
[----:B------:R-:W-:-:S03]  /*3450*/  UMOV UR4, 0xffffffff ;  /* 0xffffffff00047882 */ /* 0x000fc60000000000 */
[----:B------:R-:W-:Y:S05]  /*3460*/  BRA.DIV UR4, `(.L_x_11387) ;  /* 0x000001f204247947 */ /* 0x000fea000b800000 */
[----:B------:R-:W1:Y:S04]  /*3470*/  SHFL.IDX PT, R62, R62, RZ, 0x1e1f ;  /* 0x001e1fff3e3e7589 */ /* 0x000e6800000e0000 */
[----:B------:R2:W3:Y:S02]  /*3480*/  SHFL.IDX PT, R11, R60, RZ, 0x1e1f ;  /* 0x001e1fff3c0b7589 */ /* 0x0004e400000e0000 */
.L_x_11721:
[----:B------:R-:W-:Y:S05]  /*3490*/  @P3 BRA `(.L_x_11388) ;  /* 0x0000003800083947 */ /* 0x000fea0003800000 */
[----:B------:R-:W-:Y:S01]  /*34a0*/  ISETP.NE.AND P3, PT, R30, RZ, PT ;  /* 0x000000ff1e00720c */ /* 0x000fe20003f65270 */
[----:B------:R-:W-:-:S12]  /*34b0*/  BSSY B1, `(.L_x_11389) ;  /* 0x0000037000017945 */ /* 0x000fd80003800000 */
[----:B------:R-:W-:Y:S05]  /*34c0*/  @!P3 BRA `(.L_x_11390) ;  /* 0x0000000000d4b947 */ /* 0x000fea0003800000 */
[----:B------:R-:W4:Y:S01]  /*34d0*/  LDL.64 R116, [R1+0x18] ;  /* 0x0000180001747983 */ /* 0x000f220000100a00 */
[C---:B--23--:R-:W-:Y:S01]  /*34e0*/  LEA R60, P3, R16.reuse, R11, 0x1 ;  /* 0x0000000b103c7211 */ /* 0x04cfe200078608ff */
[----:B------:R-:W-:Y:S02]  /*34f0*/  BSSY B2, `(.L_x_11391) ;  /* 0x0000031000027945 */ /* 0x000fe40003800000 */
[----:B------:R2:W3:Y:S01]  /*3500*/  LDS.128 R12, [R65+0x15000] ;  /* 0x01500000410c7984 */ /* 0x0004e20000000c00 */
[----:B-1----:R-:W-:Y:S02]  /*3510*/  LEA.HI.X R61, R16, R62, R17, 0x1, P3 ;  /* 0x0000003e103d7211 */ /* 0x002fe400018f0c11 */
[----:B----4-:R-:W-:-:S13]  /*3520*/  ISETP.GE.AND P3, PT, R116, R99, PT ;  /* 0x000000637400720c */ /* 0x010fda0003f66270 */
[----:B--23--:R-:W-:Y:S05]  /*3530*/  @P3 BRA `(.L_x_11392) ;  /* 0x0000000000b03947 */ /* 0x00cfea0003800000 */
[----:B------:R-:W-:Y:S01]  /*3540*/  SHF.R.U64 R58, R58, 0x10, R59 ;  /* 0x000000103a3a7819 */ /* 0x000fe2000000123b */
[----:B------:R-:W-:Y:S01]  /*3550*/  IMAD.MOV.U32 R105, RZ, RZ, R13 ;  /* 0x000000ffff697224 */ /* 0x000fe200078e000d */
[----:B------:R-:W-:-:S03]  /*3560*/  SHF.R.U64 R56, R56, 0x10, R57 ;  /* 0x0000001038387819 */ /* 0x000fc60000001239 */
[----:B------:R-:W-:Y:S02]  /*3570*/  HADD2.F32 R58, -RZ, R58.H0_H0 ;  /* 0x2000003aff3a7230 */ /* 0x000fe40000004100 */
[--C-:B------:R-:W-:Y:S02]  /*3580*/  HADD2.F32 R13, -RZ, R105.reuse.H1_H1 ;  /* 0x30000069ff0d7230 */ /* 0x100fe40000004100 */
[----:B------:R-:W-:Y:S02]  /*3590*/  HADD2.F32 R105, -RZ, R105.H0_H0 ;  /* 0x20000069ff697230 */ /* 0x000fe40000004100 */
[----:B------:R-:W-:Y:S02]  /*35a0*/  HADD2.F32 R56, -RZ, R56.H0_H0 ;  /* 0x20000038ff387230 */ /* 0x000fe40000004100 */
[-C--:B------:R-:W-:Y:S01]  /*35b0*/  FMUL.FTZ R106, R13, R58.reuse ;  /* 0x0000003a0d6a7220 */ /* 0x080fe20000410000 */
[----:B------:R-:W-:-:S03]  /*35c0*/  FMUL.FTZ R58, R105, R58 ;  /* 0x0000003a693a7220 */ /* 0x000fc60000410000 */
[-C--:B------:R-:W-:Y:S01]  /*35d0*/  FFMA.FTZ R106, R105, R56.reuse, -R106 ;  /* 0x00000038696a7223 */ /* 0x080fe2000001086a */
[----:B------:R-:W-:Y:S02]  /*35e0*/  HADD2.F32 R105, -RZ, R111.H1_H1 ;  /* 0x3000006fff697230 */ /* 0x000fe40000004100 */
[----:B------:R-:W-:Y:S01]  /*35f0*/  FFMA.FTZ R13, R13, R56, R58 ;  /* 0x000000380d0d7223 */ /* 0x000fe2000001003a */
[----:B------:R-:W-:Y:S01]  /*3600*/  SHF.R.U32.HI R58, RZ, 0x10, R59 ;  /* 0x00000010ff3a7819 */ /* 0x000fe2000001163b */
[----:B------:R-:W-:Y:S01]  /*3610*/  IMAD.MOV.U32 R59, RZ, RZ, R15 ;  /* 0x000000ffff3b7224 */ /* 0x000fe200078e000f */
[----:B------:R-:W-:Y:S01]  /*3620*/  SHF.R.U32.HI R56, RZ, 0x10, R57 ;  /* 0x00000010ff387819 */ /* 0x000fe20000011639 */
[----:B------:R-:W-:Y:S01]  /*3630*/  IMAD.MOV.U32 R57, RZ, RZ, R12 ;  /* 0x000000ffff397224 */ /* 0x000fe200078e000c */
[----:B------:R-:W-:Y:S01]  /*3640*/  F2FP.F16.F32.PACK_AB R13, R13, R106 ;  /* 0x0000006a0d0d723e */ /* 0x000fe200000000ff */
[----:B------:R-:W-:Y:S02]  /*3650*/  HADD2.F32 R12, -RZ, R58.H0_H0 ;  /* 0x2000003aff0c7230 */ /* 0x000fe40000004100 */
        /* <DEDUP_REMOVED lines=26> */
.L_x_11392:
[----:B------:R-:W-:Y:S05]  /*3800*/  BSYNC B2 ;  /* 0x0000000000027941 */ /* 0x000fea0003800000 */
.L_x_11391:
[----:B------:R4:W-:Y:S02]  /*3810*/  ST.E.128 desc[UR52][R60.64], R12 ;  /* 0x0000000c3c007985 */ /* 0x0009e4000c101d34 */
.L_x_11390:
[----:B------:R-:W-:Y:S05]  /*3820*/  BSYNC B1 ;  /* 0x0000000000017941 */ /* 0x000fea0003800000 */
.L_x_11389:
[----:B------:R-:W-:Y:S01]  /*3830*/  ISETP.NE.AND P3, PT, R31, RZ, PT ;  /* 0x000000ff1f00720c */ /* 0x000fe20003f65270 */
[----:B------:R-:W-:-:S12]  /*3840*/  BSSY B1, `(.L_x_11393) ;  /* 0x0000038000017945 */ /* 0x000fd80003800000 */
[----:B------:R-:W-:Y:S05]  /*3850*/  @!P3 BRA `(.L_x_11394) ;  /* 0x0000000000d8b947 */ /* 0x000fea0003800000 */
[----:B----4-:R-:W4:Y:S04]  /*3860*/  LDL R12, [R1+0x30] ;  /* 0x00003000010c7983 */ /* 0x010f280000100800 */
[----:B------:R-:W5:Y:S01]  /*3870*/  LDL R58, [R1+0x5c] ;  /* 0x00005c00013a7983 */ /* 0x000f620000100800 */
[----:B---3--:R-:W-:Y:S01]  /*3880*/  IMAD.MOV.U32 R56, RZ, RZ, R11 ;  /* 0x000000ffff387224 */ /* 0x008fe200078e000b */
[----:B------:R-:W-:Y:S01]  /*3890*/  BSSY B2, `(.L_x_11395) ;  /* 0x0000031000027945 */ /* 0x000fe20003800000 */
[----:B-1----:R-:W-:Y:S02]  /*38a0*/  IMAD.MOV.U32 R57, RZ, RZ, R62 ;  /* 0x000000ffff397224 */ /* 0x002fe400078e003e */
[----:B----4-:R-:W-:Y:S02]  /*38b0*/  IMAD.SHL.U32 R59, R12, 0x8, RZ ;  /* 0x000000080c3b7824 */ /* 0x010fe400078e00ff */
[----:B------:R1:W3:Y:S01]  /*38c0*/  LDS.128 R12, [R64+0x15000] ;  /* 0x01500000400c7984 */ /* 0x0002e20000000c00 */
[----:B-----5:R-:W-:Y:S01]  /*38d0*/  ISETP.GE.AND P3, PT, R58, R99, PT ;  /* 0x000000633a00720c */ /* 0x020fe20003f66270 */
[----:B------:R-:W-:-:S12]  /*38e0*/  IMAD.WIDE R56, R59, 0x2, R56 ;  /* 0x000000023b387825 */ /* 0x000fd800078e0238 */
[----:B-1----:R-:W-:Y:S05]  /*38f0*/  @P3 BRA `(.L_x_11396) ;  /* 0x0000000000a83947 */ /* 0x002fea0003800000 */
[----:B------:R-:W-:Y:S01]  /*3900*/  SHF.R.U64 R58, R54, 0x10, R55 ;  /* 0x00000010363a7819 */ /* 0x000fe20000001237 */
[----:B---3--:R-:W-:Y:S01]  /*3910*/  IMAD.MOV.U32 R54, RZ, RZ, R13 ;  /* 0x000000ffff367224 */ /* 0x008fe200078e000d */
[----:B------:R-:W-:Y:S01]  /*3920*/  SHF.R.U64 R52, R52, 0x10, R53 ;  /* 0x0000001034347819 */ /* 0x000fe20000001235 */
[----:B--2---:R-:W-:Y:S01]  /*3930*/  HADD2.F32 R60, -RZ, R15.H0_H0 ;  /* 0x2000000fff3c7230 */ /* 0x004fe20000004100 */
[----:B------:R-:W-:Y:S01]  /*3940*/  SHF.R.U32.HI R55, RZ, 0x10, R55 ;  /* 0x00000010ff377819 */ /* 0x000fe20000011637 */
[----:B------:R-:W-:Y:S02]  /*3950*/  HADD2.F32 R58, -RZ, R58.H0_H0 ;  /* 0x2000003aff3a7230 */ /* 0x000fe40000004100 */
[--C-:B------:R-:W-:Y:S02]  /*3960*/  HADD2.F32 R13, -RZ, R54.reuse.H1_H1 ;  /* 0x30000036ff0d7230 */ /* 0x100fe40000004100 */
[----:B------:R-:W-:Y:S02]  /*3970*/  HADD2.F32 R59, -RZ, R54.H0_H0 ;  /* 0x20000036ff3b7230 */ /* 0x000fe40000004100 */
[----:B------:R-:W-:-:S02]  /*3980*/  HADD2.F32 R52, -RZ, R52.H0_H0 ;  /* 0x20000034ff347230 */ /* 0x000fc40000004100 */
[-C--:B------:R-:W-:Y:S01]  /*3990*/  FMUL.FTZ R54, R13, R58.reuse ;  /* 0x0000003a0d367220 */ /* 0x080fe20000410000 */
[----:B------:R-:W-:Y:S02]  /*39a0*/  HADD2.F32 R55, -RZ, R55.H0_H0 ;  /* 0x20000037ff377230 */ /* 0x000fe40000004100 */
[C---:B------:R-:W-:Y:S01]  /*39b0*/  FMUL.FTZ R58, R59.reuse, R58 ;  /* 0x0000003a3b3a7220 */ /* 0x040fe20000410000 */
[----:B------:R-:W-:Y:S02]  /*39c0*/  HADD2.F32 R115, -RZ, R115.H0_H0 ;  /* 0x20000073ff737230 */ /* 0x000fe40000004100 */
[-C--:B------:R-:W-:Y:S01]  /*39d0*/  FFMA.FTZ R54, R59, R52.reuse, -R54 ;  /* 0x000000343b367223 */ /* 0x080fe20000010836 */
[----:B------:R-:W-:Y:S01]  /*39e0*/  FFMA.FTZ R13, R13, R52, R58 ;  /* 0x000000340d0d7223 */ /* 0x000fe2000001003a */
[----:B------:R-:W-:Y:S01]  /*39f0*/  SHF.R.U32.HI R52, RZ, 0x10, R53 ;  /* 0x00000010ff347819 */ /* 0x000fe20000011635 */
[----:B------:R-:W-:-:S03]  /*3a00*/  HADD2.F32 R58, -RZ, R15.H1_H1 ;  /* 0x3000000fff3a7230 */ /* 0x000fc60000004100 */
[----:B------:R-:W-:Y:S01]  /*3a10*/  F2FP.F16.F32.PACK_AB R13, R13, R54 ;  /* 0x000000360d0d723e */ /* 0x000fe200000000ff */
[----:B------:R-:W-:Y:S02]  /*3a20*/  HADD2.F32 R15, -RZ, R52.H0_H0 ;  /* 0x20000034ff0f7230 */ /* 0x000fe40000004100 */
[-C--:B------:R-:W-:Y:S01]  /*3a30*/  FMUL.FTZ R53, R58, R55.reuse ;  /* 0x000000373a357220 */ /* 0x080fe20000410000 */
[C---:B------:R-:W-:Y:S01]  /*3a40*/  FMUL.FTZ R55, R60.reuse, R55 ;  /* 0x000000373c377220 */ /* 0x040fe20000410000 */
[----:B------:R-:W-:Y:S02]  /*3a50*/  HADD2.F32 R52, -RZ, R12.H1_H1 ;  /* 0x3000000cff347230 */ /* 0x000fe40000004100 */
[-C--:B------:R-:W-:Y:S01]  /*3a60*/  FFMA.FTZ R53, R60, R15.reuse, -R53 ;  /* 0x0000000f3c357223 */ /* 0x080fe20000010835 */
[----:B------:R-:W-:Y:S01]  /*3a70*/  FFMA.FTZ R58, R58, R15, R55 ;  /* 0x0000000f3a3a7223 */ /* 0x000fe20000010037 */
[----:B------:R-:W-:Y:S02]  /*3a80*/  HADD2.F32 R15, -RZ, R114.H1_H1 ;  /* 0x30000072ff0f7230 */ /* 0x000fe40000004100 */
[----:B------:R-:W-:-:S02]  /*3a90*/  HADD2.F32 R12, -RZ, R12.H0_H0 ;  /* 0x2000000cff0c7230 */ /* 0x000fc40000004100 */
[----:B------:R-:W-:Y:S02]  /*3aa0*/  HADD2.F32 R55, -RZ, R112.H0_H0 ;  /* 0x20000070ff377230 */ /* 0x000fe40000004100 */
[-C--:B------:R-:W-:Y:S01]  /*3ab0*/  FMUL.FTZ R59, R52, R15.reuse ;  /* 0x0000000f343b7220 */ /* 0x080fe20000410000 */
[--C-:B------:R-:W-:Y:S02]  /*3ac0*/  HADD2.F32 R60, -RZ, R14.reuse.H1_H1 ;  /* 0x3000000eff3c7230 */ /* 0x100fe40000004100 */
[C---:B------:R-:W-:Y:S01]  /*3ad0*/  FMUL.FTZ R15, R12.reuse, R15 ;  /* 0x0000000f0c0f7220 */ /* 0x040fe20000410000 */
[----:B------:R-:W-:Y:S02]  /*3ae0*/  HADD2.F32 R14, -RZ, R14.H0_H0 ;  /* 0x2000000eff0e7230 */ /* 0x000fe40000004100 */
[----:B------:R-:W-:Y:S01]  /*3af0*/  FFMA.FTZ R12, R12, R55, -R59 ;  /* 0x000000370c0c7223 */ /* 0x000fe2000001083b */
[----:B------:R-:W-:Y:S01]  /*3b00*/  F2FP.F16.F32.PACK_AB R53, R58, R53 ;  /* 0x000000353a35723e */ /* 0x000fe200000000ff */
[----:B------:R-:W-:Y:S01]  /*3b10*/  FFMA.FTZ R15, R52, R55, R15 ;  /* 0x00000037340f7223 */ /* 0x000fe2000001000f */
[----:B------:R-:W-:-:S02]  /*3b20*/  HADD2.F32 R55, -RZ, R112.H1_H1 ;  /* 0x30000070ff377230 */ /* 0x000fc40000004100 */
[-C--:B------:R-:W-:Y:S01]  /*3b30*/  FMUL.FTZ R59, R60, R115.reuse ;  /* 0x000000733c3b7220 */ /* 0x080fe20000410000 */
[C---:B------:R-:W-:Y:S01]  /*3b40*/  FMUL.FTZ R115, R14.reuse, R115 ;  /* 0x000000730e737220 */ /* 0x040fe20000410000 */
[----:B------:R-:W-:Y:S02]  /*3b50*/  F2FP.F16.F32.PACK_AB R12, R15, R12 ;  /* 0x0000000c0f0c723e */ /* 0x000fe400000000ff */
[-C--:B------:R-:W-:Y:S01]  /*3b60*/  FFMA.FTZ R14, R14, R55.reuse, -R59 ;  /* 0x000000370e0e7223 */ /* 0x080fe2000001083b */
[----:B------:R-:W-:Y:S01]  /*3b70*/  FFMA.FTZ R115, R60, R55, R115 ;  /* 0x000000373c737223 */ /* 0x000fe20000010073 */
[----:B------:R-:W-:-:S04]  /*3b80*/  IMAD.MOV.U32 R15, RZ, RZ, R53 ;  /* 0x000000ffff0f7224 */ /* 0x000fc800078e0035 */
[----:B------:R-:W-:-:S07]  /*3b90*/  F2FP.F16.F32.PACK_AB R14, R115, R14 ;  /* 0x0000000e730e723e */ /* 0x000fce00000000ff */
.L_x_11396:
[----:B------:R-:W-:Y:S05]  /*3ba0*/  BSYNC B2 ;  /* 0x0000000000027941 */ /* 0x000fea0003800000 */
.L_x_11395:
[----:B---3--:R1:W-:Y:S02]  /*3bb0*/  ST.E.128 desc[UR52][R56.64], R12 ;  /* 0x0000000c38007985 */ /* 0x0083e4000c101d34 */
.L_x_11394:
[----:B------:R-:W-:Y:S05]  /*3bc0*/  BSYNC B1 ;  /* 0x0000000000017941 */ /* 0x000fea0003800000 */
.L_x_11393:
[----:B------:R-:W-:Y:S01]  /*3bd0*/  ISETP.NE.AND P3, PT, R32, RZ, PT ;  /* 0x000000ff2000720c */ /* 0x000fe20003f65270 */
[----:B------:R-:W-:-:S12]  /*3be0*/  BSSY B1, `(.L_x_11397) ;  /* 0x0000037000017945 */ /* 0x000fd80003800000 */
[----:B------:R-:W-:Y:S05]  /*3bf0*/  @!P3 BRA `(.L_x_11398) ;  /* 0x0000000000d4b947 */ /* 0x000fea0003800000 */
[----:B-1--4-:R-:W4:Y:S04]  /*3c00*/  LDL R12, [R1+0x34] ;  /* 0x00003400010c7983 */ /* 0x012f280000100800 */
[----:B------:R-:W5:Y:S01]  /*3c10*/  LDL R54, [R1+0x50] ;  /* 0x0000500001367983 */ /* 0x000f620000100800 */
[----:B---3--:R-:W-:Y:S01]  /*3c20*/  IMAD.MOV.U32 R52, RZ, RZ, R11 ;  /* 0x000000ffff347224 */ /* 0x008fe200078e000b */
[----:B------:R-:W-:Y:S01]  /*3c30*/  BSSY B2, `(.L_x_11399) ;  /* 0x0000030000027945 */ /* 0x000fe20003800000 */
[----:B------:R-:W-:Y:S02]  /*3c40*/  IMAD.MOV.U32 R53, RZ, RZ, R62 ;  /* 0x000000ffff357224 */ /* 0x000fe400078e003e */
[----:B----4-:R-:W-:Y:S02]  /*3c50*/  IMAD.SHL.U32 R55, R12, 0x8, RZ ;  /* 0x000000080c377824 */ /* 0x010fe400078e00ff */
[----:B------:R1:W3:Y:S01]  /*3c60*/  LDS.128 R12, [R65+0x17000] ;  /* 0x01700000410c7984 */ /* 0x0002e20000000c00 */
[----:B-----5:R-:W-:Y:S01]  /*3c70*/  ISETP.GE.AND P3, PT, R54, R99, PT ;  /* 0x000000633600720c */ /* 0x020fe20003f66270 */
[----:B------:R-:W-:-:S12]  /*3c80*/  IMAD.WIDE R52, R55, 0x2, R52 ;  /* 0x0000000237347825 */ /* 0x000fd800078e0234 */
[----:B-1----:R-:W-:Y:S05]  /*3c90*/  @P3 BRA `(.L_x_11400) ;  /* 0x0000000000a43947 */ /* 0x002fea0003800000 */
[--C-:B------:R-:W-:Y:S01]  /*3ca0*/  SHF.R.U64 R54, R48, 0x10, R49.reuse ;  /* 0x0000001030367819 */ /* 0x100fe20000001231 */
[----:B------:R-:W-:Y:S01]  /*3cb0*/  HADD2.F32 R113, -RZ, R113.H1_H1 ;  /* 0x30000071ff717230 */ /* 0x000fe20000004100 */
[----:B------:R-:W-:Y:S01]  /*3cc0*/  SHF.R.U32.HI R48, RZ, 0x10, R49 ;  /* 0x00000010ff307819 */ /* 0x000fe20000011631 */
[----:B---3--:R-:W-:Y:S01]  /*3cd0*/  IMAD.MOV.U32 R49, RZ, RZ, R15 ;  /* 0x000000ffff317224 */ /* 0x008fe200078e000f */
        /* <DEDUP_REMOVED lines=19> */
[----:B------:R-:W-:Y:S02]  /*3e10*/  HADD2.F32 R54, -RZ, R12.H1_H1 ;  /* 0x3000000cff367230 */ /* 0x000fe40000004100 */
[----:B------:R-:W-:Y:S01]  /*3e20*/  HADD2.F32 R51, -RZ, R14.H1_H1 ;  /* 0x3000000eff337230 */ /* 0x000fe20000004100 */
[----:B------:R-:W-:Y:S01]  /*3e30*/  F2FP.F16.F32.PACK_AB R13, R48, R13 ;  /* 0x0000000d300d723e */ /* 0x000fe200000000ff */
[----:B------:R-:W-:Y:S02]  /*3e40*/  HADD2.F32 R12, -RZ, R12.H0_H0 ;  /* 0x2000000cff0c7230 */ /* 0x000fe40000004100 */
[----:B------:R-:W-:Y:S01]  /*3e50*/  FMUL.FTZ R55, R54, R113 ;  /* 0x0000007136377220 */ /* 0x000fe20000410000 */
[----:B------:R-:W-:-:S02]  /*3e60*/  HADD2.F32 R14, -RZ, R14.H0_H0 ;  /* 0x2000000eff0e7230 */ /* 0x000fc40000004100 */
[CC--:B------:R-:W-:Y:S01]  /*3e70*/  FMUL.FTZ R57, R51.reuse, R114.reuse ;  /* 0x0000007233397220 */ /* 0x0c0fe20000410000 */
[--C-:B------:R-:W-:Y:S02]  /*3e80*/  HADD2.F32 R49, -RZ, R109.reuse.H0_H0 ;  /* 0x2000006dff317230 */ /* 0x100fe40000004100 */
[----:B------:R-:W-:Y:S01]  /*3e90*/  FMUL.FTZ R113, R12, R113 ;  /* 0x000000710c717220 */ /* 0x000fe20000410000 */
[----:B------:R-:W-:Y:S02]  /*3ea0*/  HADD2.F32 R109, -RZ, R109.H1_H1 ;  /* 0x3000006dff6d7230 */ /* 0x000fe40000004100 */
[----:B------:R-:W-:Y:S01]  /*3eb0*/  FMUL.FTZ R114, R14, R114 ;  /* 0x000000720e727220 */ /* 0x000fe20000410000 */
[----:B------:R-:W-:Y:S01]  /*3ec0*/  F2FP.F16.F32.PACK_AB R15, R50, R15 ;  /* 0x0000000f320f723e */ /* 0x000fe200000000ff */
[-C--:B------:R-:W-:Y:S01]  /*3ed0*/  FFMA.FTZ R55, R12, R49.reuse, -R55 ;  /* 0x000000310c377223 */ /* 0x080fe20000010837 */
[----:B------:R-:W-:Y:S01]  /*3ee0*/  FFMA.FTZ R54, R54, R49, R113 ;  /* 0x0000003136367223 */ /* 0x000fe20000010071 */
[-C--:B------:R-:W-:Y:S01]  /*3ef0*/  FFMA.FTZ R57, R14, R109.reuse, -R57 ;  /* 0x0000006d0e397223 */ /* 0x080fe20000010839 */
[----:B------:R-:W-:-:S03]  /*3f00*/  FFMA.FTZ R114, R51, R109, R114 ;  /* 0x0000006d33727223 */ /* 0x000fc60000010072 */
[----:B------:R-:W-:Y:S02]  /*3f10*/  F2FP.F16.F32.PACK_AB R12, R54, R55 ;  /* 0x00000037360c723e */ /* 0x000fe400000000ff */
[----:B------:R-:W-:-:S07]  /*3f20*/  F2FP.F16.F32.PACK_AB R14, R114, R57 ;  /* 0x00000039720e723e */ /* 0x000fce00000000ff */
.L_x_11400:
[----:B------:R-:W-:Y:S05]  /*3f30*/  BSYNC B2 ;  /* 0x0000000000027941 */ /* 0x000fea0003800000 */
.L_x_11399:
[----:B---3--:R1:W-:Y:S02]  /*3f40*/  ST.E.128 desc[UR52][R52.64], R12 ;  /* 0x0000000c34007985 */ /* 0x0083e4000c101d34 */
.L_x_11398:
[----:B------:R-:W-:Y:S05]  /*3f50*/  BSYNC B1 ;  /* 0x0000000000017941 */ /* 0x000fea0003800000 */
.L_x_11397:
[----:B------:R-:W-:Y:S01]  /*3f60*/  LOP3.LUT P3, RZ, R29, 0x8, RZ, 0xc0, !PT ;  /* 0x000000081dff7812 */ /* 0x000fe2000786c0ff */
[----:B------:R-:W-:-:S12]  /*3f70*/  BSSY B1, `(.L_x_11401) ;  /* 0x0000036000017945 */ /* 0x000fd80003800000 */
[----:B------:R-:W-:Y:S05]  /*3f80*/  @!P3 BRA `(.L_x_11402) ;  /* 0x0000000000d0b947 */ /* 0x000fea0003800000 */
[----:B-1--4-:R-:W4:Y:S04]  /*3f90*/  LDL R12, [R1+0x48] ;  /* 0x00004800010c7983 */ /* 0x012f280000100800 */
[----:B------:R-:W5:Y:S01]  /*3fa0*/  LDL R50, [R1+0x58] ;  /* 0x0000580001327983 */ /* 0x000f620000100800 */
[C---:B---3--:R-:W-:Y:S01]  /*3fb0*/  LEA R48, P3, R137.reuse, R11, 0x1 ;  /* 0x0000000b89307211 */ /* 0x048fe200078608ff */
[----:B------:R-:W-:Y:S03]  /*3fc0*/  BSSY B2, `(.L_x_11403) ;  /* 0x000002f000027945 */ /* 0x000fe60003800000 */
[----:B----4-:R-:W-:Y:S02]  /*3fd0*/  LEA.HI.X R49, R137, R62, R12, 0x1, P3 ;  /* 0x0000003e89317211 */ /* 0x010fe400018f0c0c */
[----:B------:R1:W3:Y:S01]  /*3fe0*/  LDS.128 R12, [R64+0x17000] ;  /* 0x01700000400c7984 */ /* 0x0002e20000000c00 */
[----:B-----5:R-:W-:-:S13]  /*3ff0*/  ISETP.GE.AND P3, PT, R50, R99, PT ;  /* 0x000000633200720c */ /* 0x020fda0003f66270 */
[----:B-1----:R-:W-:Y:S05]  /*4000*/  @P3 BRA `(.L_x_11404) ;  /* 0x0000000000a83947 */ /* 0x002fea0003800000 */
[--C-:B------:R-:W-:Y:S01]  /*4010*/  SHF.R.U64 R53, R44, 0x10, R45.reuse ;  /* 0x000000102c357819 */ /* 0x100fe2000000122d */
[----:B---3--:R-:W-:Y:S01]  /*4020*/  IMAD.MOV.U32 R44, RZ, RZ, R12 ;  /* 0x000000ffff2c7224 */ /* 0x008fe200078e000c */
[----:B------:R-:W-:Y:S01]  /*4030*/  SHF.R.U32.HI R50, RZ, 0x10, R45 ;  /* 0x00000010ff327819 */ /* 0x000fe2000001162d */
[----:B------:R-:W-:Y:S01]  /*4040*/  IMAD.MOV.U32 R45, RZ, RZ, R15 ;  /* 0x000000ffff2d7224 */ /* 0x000fe200078e000f */
[--C-:B------:R-:W-:Y:S01]  /*4050*/  SHF.R.U64 R51, R46, 0x10, R47.reuse ;  /* 0x000000102e337819 */ /* 0x100fe2000000122f */
[--C-:B------:R-:W-:Y:S01]  /*4060*/  HADD2.F32 R15, -RZ, R13.reuse.H1_H1 ;  /* 0x3000000dff0f7230 */ /* 0x100fe20000004100 */
[----:B------:R-:W-:Y:S01]  /*4070*/  SHF.R.U32.HI R52, RZ, 0x10, R47 ;  /* 0x00000010ff347819 */ /* 0x000fe2000001162f */
[----:B------:R-:W-:Y:S02]  /*4080*/  HADD2.F32 R12, -RZ, R13.H0_H0 ;  /* 0x2000000dff0c7230 */ /* 0x000fe40000004100 */
[----:B------:R-:W-:Y:S02]  /*4090*/  HADD2.F32 R51, -RZ, R51.H0_H0 ;  /* 0x20000033ff337230 */ /* 0x000fe40000004100 */
[----:B------:R-:W-:-:S02]  /*40a0*/  HADD2.F32 R46, -RZ, R45.H1_H1 ;  /* 0x3000002dff2e7230 */ /* 0x000fc40000004100 */
[----:B------:R-:W-:Y:S02]  /*40b0*/  HADD2.F32 R52, -RZ, R52.H0_H0 ;  /* 0x20000034ff347230 */ /* 0x000fe40000004100 */
[-C--:B------:R-:W-:Y:S01]  /*40c0*/  FMUL.FTZ R13, R15, R51.reuse ;  /* 0x000000330f0d7220 */ /* 0x080fe20000410000 */
[----:B------:R-:W-:Y:S02]  /*40d0*/  HADD2.F32 R45, -RZ, R45.H0_H0 ;  /* 0x2000002dff2d7230 */ /* 0x000fe40000004100 */
        /* <DEDUP_REMOVED lines=9> */
[----:B------:R-:W-:-:S02]  /*4170*/  HADD2.F32 R50, -RZ, R108.H0_H0 ;  /* 0x2000006cff327230 */ /* 0x000fc40000004100 */
[----:B------:R-:W-:Y:S01]  /*4180*/  HADD2.F32 R51, -RZ, R108.H1_H1 ;  /* 0x3000006cff337230 */ /* 0x000fe20000004100 */
[----:B------:R-:W-:Y:S01]  /*4190*/  F2FP.F16.F32.PACK_AB R13, R13, R12 ;  /* 0x0000000c0d0d723e */ /* 0x000fe200000000ff */
[----:B------:R-:W-:Y:S01]  /*41a0*/  HADD2.F32 R45, -RZ, R44.H1_H1 ;  /* 0x3000002cff2d7230 */ /* 0x000fe20000004100 */
[----:B------:R-:W-:Y:S01]  /*41b0*/  F2FP.F16.F32.PACK_AB R15, R52, R15 ;  /* 0x0000000f340f723e */ /* 0x000fe200000000ff */
[----:B------:R-:W-:Y:S02]  /*41c0*/  HADD2.F32 R46, -RZ, R14.H1_H1 ;  /* 0x3000000eff2e7230 */ /* 0x000fe40000004100 */
[----:B------:R-:W-:Y:S02]  /*41d0*/  HADD2.F32 R44, -RZ, R44.H0_H0 ;  /* 0x2000002cff2c7230 */ /* 0x000fe40000004100 */
[----:B------:R-:W-:Y:S01]  /*41e0*/  FMUL.FTZ R53, R45, R50 ;  /* 0x000000322d357220 */ /* 0x000fe20000410000 */
[----:B------:R-:W-:Y:S02]  /*41f0*/  HADD2.F32 R14, -RZ, R14.H0_H0 ;  /* 0x2000000eff0e7230 */ /* 0x000fe40000004100 */
[----:B------:R-:W-:Y:S01]  /*4200*/  FMUL.FTZ R55, R46, R51 ;  /* 0x000000332e377220 */ /* 0x000fe20000410000 */
[----:B------:R-:W-:-:S02]  /*4210*/  HADD2.F32 R47, -RZ, R107.H0_H0 ;  /* 0x2000006bff2f7230 */ /* 0x000fc40000004100 */
        /* <DEDUP_REMOVED lines=9> */
.L_x_11404:
[----:B------:R-:W-:Y:S05]  /*42b0*/  BSYNC B2 ;  /* 0x0000000000027941 */ /* 0x000fea0003800000 */
.L_x_11403:
[----:B---3--:R1:W-:Y:S02]  /*42c0*/  ST.E.128 desc[UR52][R48.64], R12 ;  /* 0x0000000c30007985 */ /* 0x0083e4000c101d34 */
.L_x_11402:
[----:B------:R-:W-:Y:S05]  /*42d0*/  BSYNC B1 ;  /* 0x0000000000017941 */ /* 0x000fea0003800000 */
.L_x_11401:
        /* <DEDUP_REMOVED lines=14> */
[--C-:B------:R-:W-:Y:S01]  /*43c0*/  HADD2.F32 R14, -RZ, R13.reuse.H1_H1 ;  /* 0x3000000dff0e7230 */ /* 0x100fe20000004100 */
[--C-:B------:R-:W-:Y:S01]  /*43d0*/  SHF.R.U64 R41, R42, 0x10, R43.reuse ;  /* 0x000000102a297819 */ /* 0x100fe2000000122b */
[----:B------:R-:W-:Y:S01]  /*43e0*/  HADD2.F32 R13, -RZ, R13.H0_H0 ;  /* 0x2000000dff0d7230 */ /* 0x000fe20000004100 */
[----:B------:R-:W-:Y:S01]  /*43f0*/  SHF.R.U32.HI R48, RZ, 0x10, R43 ;  /* 0x00000010ff307819 */ /* 0x000fe2000001162b */
[----:B------:R-:W-:Y:S02]  /*4400*/  HADD2.F32 R42, -RZ, R47.H0_H0 ;  /* 0x2000002fff2a7230 */ /* 0x000fe40000004100 */
[----:B------:R-:W-:Y:S02]  /*4410*/  HADD2.F32 R43, -RZ, R41.H0_H0 ;  /* 0x20000029ff2b7230 */ /* 0x000fe40000004100 */
[----:B------:R-:W-:-:S02]  /*4420*/  HADD2.F32 R48, -RZ, R48.H0_H0 ;  /* 0x20000030ff307230 */ /* 0x000fc40000004100 */
[--C-:B------:R-:W-:Y:S02]  /*4430*/  HADD2.F32 R41, -RZ, R15.reuse.H1_H1 ;  /* 0x3000000fff297230 */ /* 0x100fe40000004100 */
[CC--:B------:R-:W-:Y:S01]  /*4440*/  FMUL.FTZ R50, R14.reuse, R43.reuse ;  /* 0x0000002b0e327220 */ /* 0x0c0fe20000410000 */
[C---:B------:R-:W-:Y:S01]  /*4450*/  FMUL.FTZ R43, R13.reuse, R43 ;  /* 0x0000002b0d2b7220 */ /* 0x040fe20000410000 */
[----:B------:R-:W-:Y:S02]  /*4460*/  HADD2.F32 R15, -RZ, R15.H0_H0 ;  /* 0x2000000fff0f7230 */ /* 0x000fe40000004100 */
[-C--:B------:R-:W-:Y:S01]  /*4470*/  FFMA.FTZ R50, R13, R42.reuse, -R50 ;  /* 0x0000002a0d327223 */ /* 0x080fe20000010832 */
[----:B------:R-:W-:Y:S01]  /*4480*/  FFMA.FTZ R47, R14, R42, R43 ;  /* 0x0000002a0e2f7223 */ /* 0x000fe2000001002b */
[----:B------:R-:W-:Y:S02]  /*4490*/  HADD2.F32 R46, -RZ, R46.H0_H0 ;  /* 0x2000002eff2e7230 */ /* 0x000fe40000004100 */
[----:B------:R-:W-:Y:S01]  /*44a0*/  FMUL.FTZ R52, R41, R48 ;  /* 0x0000003029347220 */ /* 0x000fe20000410000 */
[----:B------:R-:W-:-:S02]  /*44b0*/  HADD2.F32 R42, -RZ, R89.H1_H1 ;  /* 0x30000059ff2a7230 */ /* 0x000fc40000004100 */
[C---:B------:R-:W-:Y:S01]  /*44c0*/  FMUL.FTZ R48, R15.reuse, R48 ;  /* 0x000000300f307220 */ /* 0x040fe20000410000 */
[----:B------:R-:W-:Y:S02]  /*44d0*/  HADD2.F32 R89, -RZ, R89.H0_H0 ;  /* 0x20000059ff597230 */ /* 0x000fe40000004100 */
[-C--:B------:R-:W-:Y:S01]  /*44e0*/  FFMA.FTZ R52, R15, R46.reuse, -R52 ;  /* 0x0000002e0f347223 */ /* 0x080fe20000010834 */
[----:B------:R-:W-:Y:S02]  /*44f0*/  HADD2.F32 R13, -RZ, R12.H1_H1 ;  /* 0x3000000cff0d7230 */ /* 0x000fe40000004100 */
[----:B------:R-:W-:Y:S01]  /*4500*/  FFMA.FTZ R51, R41, R46, R48 ;  /* 0x0000002e29337223 */ /* 0x000fe20000010030 */
[----:B------:R-:W-:Y:S02]  /*4510*/  HADD2.F32 R14, -RZ, R40.H1_H1 ;  /* 0x30000028ff0e7230 */ /* 0x000fe40000004100 */
[----:B------:R-:W-:Y:S02]  /*4520*/  HADD2.F32 R12, -RZ, R12.H0_H0 ;  /* 0x2000000cff0c7230 */ /* 0x000fe40000004100 */
[----:B------:R-:W-:Y:S01]  /*4530*/  FMUL.FTZ R43, R13, R42 ;  /* 0x0000002a0d2b7220 */ /* 0x000fe20000410000 */
        /* <DEDUP_REMOVED lines=14> */
.L_x_11408:
[----:B------:R-:W-:Y:S05]  /*4620*/  BSYNC B2 ;  /* 0x0000000000027941 */ /* 0x000fea0003800000 */
.L_x_11407:
[----:B---3--:R1:W-:Y:S02]  /*4630*/  ST.E.128 desc[UR52][R44.64], R12 ;  /* 0x0000000c2c007985 */ /* 0x0083e4000c101d34 */
.L_x_11406:
[----:B------:R-:W-:Y:S05]  /*4640*/  BSYNC B1 ;  /* 0x0000000000017941 */ /* 0x000fea0003800000 */
.L_x_11405:
[----:B------:R-:W-:-:S13]  /*4650*/  LOP3.LUT P3, RZ, R29, 0x20, RZ, 0xc0, !PT ;  /* 0x000000201dff7812 */ /* 0x000fda000786c0ff */
        /* <DEDUP_REMOVED lines=9> */
[----:B------:R-:W-:Y:S01]  /*46f0*/  SHF.R.U64 R11, R36, 0x10, R37 ;  /* 0x00000010240b7819 */ /* 0x000fe20000001225 */
[--C-:B---3--:R-:W-:Y:S01]  /*4700*/  HADD2.F32 R36, -RZ, R15.reuse.H1_H1 ;  /* 0x3000000fff247230 */ /* 0x108fe20000004100 */
        /* <DEDUP_REMOVED lines=38> */
.L_x_11410:
[----:B------:R-:W-:Y:S05]  /*4970*/  BSYNC B1 ;  /* 0x0000000000017941 */ /* 0x000fea0003800000 */
.L_x_11409:
[----:B---3--:R1:W-:Y:S01]  /*4980*/  ST.E.128 desc[UR52][R40.64], R12 ;  /* 0x0000000c28007985 */ /* 0x0083e2000c101d34 */
[----:B------:R-:W-:Y:S05]  /*4990*/  BRA `(.L_x_11388) ;  /* 0x0000002000c87947 */ /* 0x000fea0003800000 */
.L_x_11381:
        /* <DEDUP_REMOVED lines=19> */
[----:B------:R-:W-:Y:S01]  /*4ad0*/  IADD3 R14, P2, R68, R14, RZ ;  /* 0x0000000e440e7210 */ /* 0x000fe20007f5e0ff */
[----:B------:R-:W-:Y:S01]  /*4ae0*/  ULDC.64 UR4, c[0x0][0x3e8] ;  /* 0x0000fa0000047ab9 */ /* 0x000fe20000000a00 */
[----:B------:R-:W-:Y:S02]  /*4af0*/  CS2R R46, SRZ ;  /* 0x00000000002e7805 */ /* 0x000fe4000001ff00 */
[----:B------:R-:W-:Y:S02]  /*4b00*/  CS2R R44, SRZ ;  /* 0x00000000002c7805 */ /* 0x000fe4000001ff00 */
[----:B------:R-:W-:Y:S01]  /*4b10*/  CS2R R58, SRZ ;  /* 0x00000000003a7805 */ /* 0x000fe2000001ff00 */
[----:B------:R-:W-:Y:S01]  /*4b20*/  IMAD.X R13, R11, 0x1, R78, P2 ;  /* 0x000000010b0d7824 */ /* 0x000fe200010e064e */
[----:B------:R-:W-:Y:S02]  /*4b30*/  IADD3 R11, P2, R72, R12, RZ ;  /* 0x0000000c480b7210 */ /* 0x000fe40007f5e0ff */
        /* <DEDUP_REMOVED lines=24> */
.L_x_11412:
[----:B------:R-:W-:Y:S05]  /*4cc0*/  BSYNC B1 ;  /* 0x0000000000017941 */ /* 0x000fea0003800000 */
.L_x_11411:
        /* <DEDUP_REMOVED lines=41> */
[----:B------:R-:W-:Y:S02]  /*4f60*/  PRMT R120, R120, 0x5410, R13 ;  /* 0x0000541078787816 */ /* 0x000fe4000000000d */
[----:B------:R-:W-:Y:S02]  /*4f70*/  PRMT R121, R14, 0x5410, R12 ;  /* 0x000054100e797816 */ /* 0x000fe4000000000c */
[----:B------:R-:W-:Y:S01]  /*4f80*/  PRMT R108, R11, 0x7610, R108 ;  /* 0x000076100b6c7816 */ /* 0x000fe2000000006c */
[----:B------:R-:W-:Y:S06]  /*4f90*/  @!P2 BRA `(.L_x_11413) ;  /* 0x000000000004a947 */ /* 0x000fec0003800000 */
[----:B------:R-:W-:Y:S01]  /*4fa0*/  BPT.TRAP 0x1 ;  /* 0x000000040000795c */ /* 0x000fe20000300000 */
.L_x_11413:
[----:B------:R-:W2:Y:S01]  /*4fb0*/  LDL R11, [R1] ;  /* 0x00000000010b7983 */ /* 0x000ea20000100800 */
[----:B------:R-:W-:Y:S01]  /*4fc0*/  IMAD R35, R19, 0x8, R2 ;  /* 0x0000000813237824 */ /* 0x000fe200078e0202 */
[----:B------:R-:W-:Y:S01]  /*4fd0*/  BSSY B1, `(.L_x_11414) ;  /* 0x0000004000017945 */ /* 0x000fe20003800000 */
[----:B--2---:R-:W-:-:S04]  /*4fe0*/  SHF.L.U32 R85, R11, 0x1f, RZ ;  /* 0x0000001f0b557819 */ /* 0x004fc800000006ff */
[----:B------:R-:W0:Y:S02]  /*4ff0*/  SYNCS.PHASECHK.TRANS64.TRYWAIT P4, [R35+URZ+0x2d890], R85 ;  /* 0x02d89055230075a7 */ /* 0x000e24000808017f */
[----:B0-----:R-:W-:Y:S05]  /*5000*/  @!P4 BRA `(.L_x_11415) ;  /* 0x000001d40088c947 */ /* 0x001fea0003800000 */
.L_x_11722:
[----:B------:R-:W-:Y:S05]  /*5010*/  BSYNC B1 ;  /* 0x0000000000017941 */ /* 0x000fea0003800000 */
.L_x_11414:
[----:B------:R-:W-:-:S03]  /*5020*/  UMOV UR4, 0xffffffff ;  /* 0xffffffff00047882 */ /* 0x000fc60000000000 */
[----:B------:R-:W-:Y:S05]  /*5030*/  BRA.DIV UR4, `(.L_x_11416) ;  /* 0x000001d604907947 */ /* 0x000fea000b800000 */
[----:B------:R1:W2:Y:S04]  /*5040*/  SHFL.IDX PT, R89, R62, RZ, 0x1e1f ;  /* 0x001e1fff3e597589 */ /* 0x0002a800000e0000 */
[----:B------:R1:W3:Y:S02]  /*5050*/  SHFL.IDX PT, R88, R60, RZ, 0x1e1f ;  /* 0x001e1fff3c587589 */ /* 0x0002e400000e0000 */
.L_x_11726:
[----:B------:R-:W-:Y:S05]  /*5060*/  @P3 BRA `(.L_x_11388) ;  /* 0x0000001c00143947 */ /* 0x000fea0003800000 */
[----:B------:R-:W4:Y:S01]  /*5070*/  LDC R11, c[0x0][0x2f4] ;  /* 0x0000bd00ff0b7b82 */ /* 0x000f220000000800 */
[----:B------:R-:W-:Y:S01]  /*5080*/  ISETP.NE.AND P3, PT, R30, RZ, PT ;  /* 0x000000ff1e00720c */ /* 0x000fe20003f65270 */
[----:B------:R-:W-:Y:S01]  /*5090*/  BSSY B1, `(.L_x_11417) ;  /* 0x0000079000017945 */ /* 0x000fe20003800000 */
[----:B----4-:R-:W-:-:S11]  /*50a0*/  IMAD.IADD R104, R11, 0x1, -R100 ;  /* 0x000000010b687824 */ /* 0x010fd600078e0a64 */
[----:B------:R-:W-:Y:S05]  /*50b0*/  @!P3 BRA `(.L_x_11418) ;  /* 0x0000000400d8b947 */ /* 0x000fea0003800000 */
[----:B-1----:R-:W4:Y:S04]  /*50c0*/  LDL R60, [R1+0x14] ;  /* 0x00001400013c7983 */ /* 0x002f280000100800 */
[----:B------:R-:W5:Y:S04]  /*50d0*/  LDL R15, [R1+0x20] ;  /* 0x00002000010f7983 */ /* 0x000f680000100800 */
[----:B------:R-:W2:Y:S01]  /*50e0*/  LDL R14, [R1+0x24] ;  /* 0x00002400010e7983 */ /* 0x000ea20000100800 */
[----:B------:R-:W-:Y:S01]  /*50f0*/  SEL R12, R100, R104, !P0 ;  /* 0x00000068640c7207 */ /* 0x000fe20004000000 */
[----:B------:R-:W-:Y:S01]  /*5100*/  BSSY B2, `(.L_x_11419) ;  /* 0x000006b000027945 */ /* 0x000fe20003800000 */
[----:B------:R-:W-:-:S02]  /*5110*/  ISETP.GE.AND P3, PT, R16, R99, PT ;  /* 0x000000631000720c */ /* 0x000fc40003f66270 */
[----:B------:R-:W-:-:S04]  /*5120*/  SHF.R.S32.HI R13, RZ, 0x1f, R12 ;  /* 0x0000001fff0d7819 */ /* 0x000fc8000001140c */
[----:B------:R-:W-:-:S04]  /*5130*/  LEA.HI R13, R13, R12, RZ, 0x4 ;  /* 0x0000000c0d0d7211 */ /* 0x000fc800078f20ff */
[----:B------:R-:W-:-:S04]  /*5140*/  SHF.R.S32.HI R12, RZ, 0x4, R13 ;  /* 0x00000004ff0c7819 */ /* 0x000fc8000001140d */
[----:B------:R-:W-:-:S04]  /*5150*/  LEA.HI.SX32 R105, R5, R12, 0x1d ;  /* 0x0000000c05697211 */ /* 0x000fc800078feaff */
[----:B------:R-:W-:-:S04]  /*5160*/  SHF.R.S32.HI R12, RZ, 0x1f, R105 ;  /* 0x0000001fff0c7819 */ /* 0x000fc80000011469 */
[----:B------:R-:W-:Y:S01]  /*5170*/  LEA.HI R12, R12, R105, RZ, 0x2 ;  /* 0x000000690c0c7211 */ /* 0x000fe200078f10ff */
[----:B------:R-:W-:-:S04]  /*5180*/  IMAD.SHL.U32 R105, R105, 0x8, RZ ;  /* 0x0000000869697824 */ /* 0x000fc800078e00ff */
[----:B------:R-:W-:-:S05]  /*5190*/  IMAD.SHL.U32 R12, R12, 0x400, RZ ;  /* 0x000004000c0c7824 */ /* 0x000fca00078e00ff */
[----:B------:R-:W-:Y:S02]  /*51a0*/  LOP3.LUT R12, R12, 0x7ffff000, RZ, 0xc0, !PT ;  /* 0x7ffff0000c0c7812 */ /* 0x000fe400078ec0ff */
[----:B----4-:R-:W-:-:S04]  /*51b0*/  LOP3.LUT R13, R60, 0x18, R105, 0xf8, !PT ;  /* 0x000000183c0d7812 */ /* 0x010fc800078ef869 */
[----:B-----5:R-:W-:Y:S01]  /*51c0*/  LOP3.LUT R13, R13, R15, RZ, 0x3c, !PT ;  /* 0x0000000f0d0d7212 */ /* 0x020fe200078e3cff */
[----:B------:R-:W-:-:S03]  /*51d0*/  IMAD R15, R19, 0x3000, R97 ;  /* 0x00003000130f7824 */ /* 0x000fc600078e0261 */
[----:B--2---:R-:W-:-:S05]  /*51e0*/  IADD3 R12, R13, R12, R14 ;  /* 0x0000000c0d0c7210 */ /* 0x004fca0007ffe00e */
[----:B------:R-:W-:Y:S02]  /*51f0*/  IMAD R13, R19, 0x3000, R12 ;  /* 0x00003000130d7824 */ /* 0x000fe400078e020c */
[--C-:B------:R-:W-:Y:S02]  /*5200*/  IMAD R12, R15, 0x2, R2.reuse ;  /* 0x000000020f0c7824 */ /* 0x100fe400078e0202 */
[----:B------:R-:W-:-:S04]  /*5210*/  IMAD R60, R13, 0x2, R2 ;  /* 0x000000020d3c7824 */ /* 0x000fc800078e0202 */
[----:B------:R-:W1:Y:S04]  /*5220*/  LDS.128 R12, [R12+0x15400] ;  /* 0x015400000c0c7984 */ /* 0x000e680000000c00 */
[----:B------:R-:W2:Y:S01]  /*5230*/  LDS.128 R60, [R60+0x15400] ;  /* 0x015400003c3c7984 */ /* 0x000ea20000000c00 */
[----:B------:R-:W-:Y:S05]  /*5240*/  @P3 BRA `(.L_x_11420) ;  /* 0x0000000400583947 */ /* 0x000fea0003800000 */
[----:B--2---:R-:W-:Y:S01]  /*5250*/  IMAD.MOV.U32 R107, RZ, RZ, R61 ;  /* 0x000000ffff6b7224 */ /* 0x004fe200078e003d */
[----:B------:R-:W-:Y:S01]  /*5260*/  SHF.R.U64 R44, R44, 0x10, R45 ;  /* 0x000000102c2c7819 */ /* 0x000fe2000000122d */
[----:B-1----:R-:W-:Y:S01]  /*5270*/  IMAD.MOV.U32 R106, RZ, RZ, R13 ;  /* 0x000000ffff6a7224 */ /* 0x002fe200078e000d */
        /* <DEDUP_REMOVED lines=64> */
[--C-:B------:R-:W-:Y:S02]  /*5680*/  HADD2.F32 R57, -RZ, R62.reuse.H0_H0 ;  /* 0x2000003eff397230 */ /* 0x100fe40000004100 */
        /* <DEDUP_REMOVED lines=17> */
[----:B------:R-:W-:-:S07]  /*57a0*/  F2FP.F16.F32.PACK_AB R62, R47, R106 ;  /* 0x0000006a2f3e723e */ /* 0x000fce00000000ff */
.L_x_11420:
[----:B------:R-:W-:Y:S05]  /*57b0*/  BSYNC B2 ;  /* 0x0000000000027941 */ /* 0x000fea0003800000 */
.L_x_11419:
[----:B---3--:R-:W-:-:S04]  /*57c0*/  LEA R44, P3, R21, R88, 0x1 ;  /* 0x00000058152c7211 */ /* 0x008fc800078608ff */
[----:B------:R-:W-:Y:S02]  /*57d0*/  LEA.HI.X R45, R21, R89, R94, 0x1, P3 ;  /* 0x00000059152d7211 */ /* 0x000fe400018f0c5e */
[----:B------:R-:W-:-:S03]  /*57e0*/  ISETP.GE.AND P3, PT, R105, R11, PT ;  /* 0x0000000b6900720c */ /* 0x000fc60003f66270 */
[----:B-1----:R1:W-:Y:S10]  /*57f0*/  ST.E.128 desc[UR52][R44.64], R12 ;  /* 0x0000000c2c007985 */ /* 0x0023f4000c101d34 */
[----:B-1----:R-:W-:-:S05]  /*5800*/  @!P3 IMAD.WIDE R12, R105, 0x2, R88 ;  /* 0x00000002690cb825 */ /* 0x002fca00078e0258 */
[----:B--2---:R4:W-:Y:S02]  /*5810*/  @!P3 ST.E.128 desc[UR52][R12.64], R60 ;  /* 0x0000003c0c00b985 */ /* 0x0049e4000c101d34 */
.L_x_11418:
[----:B------:R-:W-:Y:S05]  /*5820*/  BSYNC B1 ;  /* 0x0000000000017941 */ /* 0x000fea0003800000 */
.L_x_11417:
[----:B------:R-:W-:Y:S01]  /*5830*/  ISETP.NE.AND P3, PT, R31, RZ, PT ;  /* 0x000000ff1f00720c */ /* 0x000fe20003f65270 */
[----:B------:R-:W-:-:S12]  /*5840*/  BSSY B1, `(.L_x_11421) ;  /* 0x000007b000017945 */ /* 0x000fd80003800000 */
[----:B------:R-:W-:Y:S05]  /*5850*/  @!P3 BRA `(.L_x_11422) ;  /* 0x0000000400e4b947 */ /* 0x000fea0003800000 */
[----:B------:R-:W5:Y:S04]  /*5860*/  LDL R44, [R1+0x14] ;  /* 0x00001400012c7983 */ /* 0x000f680000100800 */
[----:B------:R-:W5:Y:S04]  /*5870*/  LDL R15, [R1+0x20] ;  /* 0x00002000010f7983 */ /* 0x000f680000100800 */
[----:B------:R-:W5:Y:S01]  /*5880*/  LDL R14, [R1+0x24] ;  /* 0x00002400010e7983 */ /* 0x000f620000100800 */
[----:B------:R-:W-:Y:S01]  /*5890*/  LOP3.LUT P4, RZ, R22, 0x1, RZ, 0xc0, !PT ;  /* 0x0000000116ff7812 */ /* 0x000fe2000788c0ff */
[----:B------:R-:W-:Y:S01]  /*58a0*/  BSSY B2, `(.L_x_11423) ;  /* 0x0000070000027945 */ /* 0x000fe20003800000 */
[----:B---3--:R-:W-:-:S02]  /*58b0*/  LEA R56, P3, R27, R88, 0x1 ;  /* 0x000000581b387211 */ /* 0x008fc400078608ff */
[----:B----4-:R-:W-:Y:S02]  /*58c0*/  SEL R12, R100, R104, !P4 ;  /* 0x00000068640c7207 */ /* 0x010fe40006000000 */
[----:B--2---:R-:W-:Y:S02]  /*58d0*/  LEA.HI.X R57, R27, R89, R93, 0x1, P3 ;  /* 0x000000591b397211 */ /* 0x004fe400018f0c5d */
[----:B------:R-:W-:Y:S02]  /*58e0*/  SHF.R.S32.HI R13, RZ, 0x1f, R12 ;  /* 0x0000001fff0d7819 */ /* 0x000fe4000001140c */
[----:B------:R-:W-:Y:S02]  /*58f0*/  ISETP.GE.AND P3, PT, R3, R99, PT ;  /* 0x000000630300720c */ /* 0x000fe40003f66270 */
[----:B------:R-:W-:-:S04]  /*5900*/  LEA.HI R13, R13, R12, RZ, 0x4 ;  /* 0x0000000c0d0d7211 */ /* 0x000fc800078f20ff */
[----:B------:R-:W-:-:S04]  /*5910*/  SHF.R.S32.HI R13, RZ, 0x4, R13 ;  /* 0x00000004ff0d7819 */ /* 0x000fc8000001140d */
[----:B------:R-:W-:-:S04]  /*5920*/  LEA.HI.SX32 R13, R6, R13, 0x1d ;  /* 0x0000000d060d7211 */ /* 0x000fc800078feaff */
[----:B------:R-:W-:Y:S01]  /*5930*/  SHF.R.S32.HI R12, RZ, 0x1f, R13 ;  /* 0x0000001fff0c7819 */ /* 0x000fe2000001140d */
[----:B------:R-:W-:-:S03]  /*5940*/  IMAD.SHL.U32 R58, R13, 0x8, RZ ;  /* 0x000000080d3a7824 */ /* 0x000fc600078e00ff */
[----:B------:R-:W-:-:S05]  /*5950*/  LEA.HI R13, R12, R13, RZ, 0x2 ;  /* 0x0000000d0c0d7211 */ /* 0x000fca00078f10ff */
[----:B------:R-:W-:-:S05]  /*5960*/  IMAD.SHL.U32 R13, R13, 0x400, RZ ;  /* 0x000004000d0d7824 */ /* 0x000fca00078e00ff */
[----:B------:R-:W-:Y:S02]  /*5970*/  LOP3.LUT R13, R13, 0x7ffff000, RZ, 0xc0, !PT ;  /* 0x7ffff0000d0d7812 */ /* 0x000fe400078ec0ff */
[----:B-----5:R-:W-:-:S04]  /*5980*/  LOP3.LUT R12, R44, 0x18, R58, 0xf8, !PT ;  /* 0x000000182c0c7812 */ /* 0x020fc800078ef83a */
[----:B------:R-:W-:-:S04]  /*5990*/  LOP3.LUT R12, R12, R15, RZ, 0x3c, !PT ;  /* 0x0000000f0c0c7212 */ /* 0x000fc800078e3cff */
[----:B------:R-:W-:Y:S01]  /*59a0*/  IADD3 R12, R12, R13, R14 ;  /* 0x0000000d0c0c7210 */ /* 0x000fe20007ffe00e */
[----:B------:R-:W-:-:S04]  /*59b0*/  IMAD R13, R19, 0x3000, R96 ;  /* 0x00003000130d7824 */ /* 0x000fc800078e0260 */
[----:B------:R-:W-:Y:S02]  /*59c0*/  IMAD R15, R19, 0x3000, R12 ;  /* 0x00003000130f7824 */ /* 0x000fe400078e020c */
[--C-:B------:R-:W-:Y:S02]  /*59d0*/  IMAD R13, R13, 0x2, R2.reuse ;  /* 0x000000020d0d7824 */ /* 0x100fe400078e0202 */
[----:B------:R-:W-:-:S04]  /*59e0*/  IMAD R44, R15, 0x2, R2 ;  /* 0x000000020f2c7824 */ /* 0x000fc800078e0202 */
[----:B------:R-:W2:Y:S04]  /*59f0*/  LDS.128 R12, [R13+0x15400] ;  /* 0x015400000d0c7984 */ /* 0x000ea80000000c00 */
[----:B------:R-:W3:Y:S01]  /*5a00*/  LDS.128 R44, [R44+0x15400] ;  /* 0x015400002c2c7984 */ /* 0x000ee20000000c00 */
[----:B------:R-:W-:Y:S05]  /*5a10*/  @P3 BRA `(.L_x_11424) ;  /* 0x0000000400603947 */ /* 0x000fea0003800000 */
[----:B---3--:R-:W-:Y:S01]  /*5a20*/  IMAD.MOV.U32 R61, RZ, RZ, R45 ;  /* 0x000000ffff3d7224 */ /* 0x008fe200078e002d */
[----:B------:R-:W-:Y:S01]  /*5a30*/  SHF.R.U64 R40, R40, 0x10, R41 ;  /* 0x0000001028287819 */ /* 0x000fe20000001229 */
[----:B--2---:R-:W-:Y:S01]  /*5a40*/  IMAD.MOV.U32 R45, RZ, RZ, R13 ;  /* 0x000000ffff2d7224 */ /* 0x004fe200078e000d */
[----:B------:R-:W-:Y:S01]  /*5a50*/  SHF.R.U64 R54, R54, 0x10, R55 ;  /* 0x0000001036367819 */ /* 0x000fe20000001237 */
[--C-:B-1----:R-:W-:Y:S02]  /*5a60*/  HADD2.F32 R62, -RZ, R118.reuse.H1_H1 ;  /* 0x30000076ff3e7230 */ /* 0x102fe40000004100 */
        /* <DEDUP_REMOVED lines=8> */
[----:B------:R-:W-:Y:S02]  /*5af0*/  HADD2.F32 R107, -RZ, R116.H1_H1 ;  /* 0x30000074ff6b7230 */ /* 0x000fe40000004100 */
[----:B------:R-:W-:Y:S01]  /*5b00*/  FFMA.FTZ R59, R59, R13, R62 ;  /* 0x0000000d3b3b7223 */ /* 0x000fe2000001003e */
[----:B------:R-:W-:Y:S01]  /*5b10*/  SHF.R.U32.HI R62, RZ, 0x10, R53 ;  /* 0x00000010ff3e7819 */ /* 0x000fe20000011635 */
[----:B------:R-:W-:Y:S01]  /*5b20*/  HADD2.F32 R13, -RZ, R61.H1_H1 ;  /* 0x3000003dff0d7230 */ /* 0x000fe20000004100 */
[----:B------:R-:W-:-:S02]  /*5b30*/  SHF.R.U32.HI R61, RZ, 0x10, R41 ;  /* 0x00000010ff3d7819 */ /* 0x000fc40000011629 */
[----:B------:R-:W-:Y:S01]  /*5b40*/  SHF.R.U64 R53, R52, 0x10, R53 ;  /* 0x0000001034357819 */ /* 0x000fe20000001235 */
        /* <DEDUP_REMOVED lines=11> */
[----:B------:R-:W-:Y:S01]  /*5c00*/  HADD2.F32 R62, -RZ, R117.H0_H0 ;  /* 0x20000075ff3e7230 */ /* 0x000fe20000004100 */
[----:B------:R-:W-:Y:S02]  /*5c10*/  F2FP.F16.F32.PACK_AB R59, R13, R59 ;  /* 0x0000003b0d3b723e */ /* 0x000fe400000000ff */
[CC--:B------:R-:W-:Y:S01]  /*5c20*/  FMUL.FTZ R105, R61.reuse, R63.reuse ;  /* 0x0000003f3d697220 */ /* 0x0c0fe20000410000 */
[C---:B------:R-:W-:Y:S01]  /*5c30*/  FMUL.FTZ R63, R52.reuse, R63 ;  /* 0x0000003f343f7220 */ /* 0x040fe20000410000 */
[----:B------:R-:W-:Y:S02]  /*5c40*/  IMAD.MOV.U32 R13, RZ, RZ, R45 ;  /* 0x000000ffff0d7224 */ /* 0x000fe400078e002d */
[-C--:B------:R-:W-:Y:S01]  /*5c50*/  FFMA.FTZ R52, R52, R62.reuse, -R105 ;  /* 0x0000003e34347223 */ /* 0x080fe20000010869 */
[----:B------:R-:W-:Y:S01]  /*5c60*/  FFMA.FTZ R63, R61, R62, R63 ;  /* 0x0000003e3d3f7223 */ /* 0x000fe2000001003f */
[----:B------:R-:W-:Y:S01]  /*5c70*/  SHF.R.U32.HI R62, RZ, 0x10, R55 ;  /* 0x00000010ff3e7819 */ /* 0x000fe20000011637 */
[----:B------:R-:W-:Y:S01]  /*5c80*/  HADD2.F32 R61, -RZ, R47.H1_H1 ;  /* 0x3000002fff3d7230 */ /* 0x000fe20000004100 */
[----:B------:R-:W-:Y:S01]  /*5c90*/  SHF.R.U32.HI R105, RZ, 0x10, R43 ;  /* 0x00000010ff697819 */ /* 0x000fe2000001162b */
[----:B------:R-:W-:-:S02]  /*5ca0*/  IMAD.MOV.U32 R45, RZ, RZ, R59 ;  /* 0x000000ffff2d7224 */ /* 0x000fc400078e003b */
[----:B------:R-:W-:Y:S02]  /*5cb0*/  HADD2.F32 R47, -RZ, R62.H0_H0 ;  /* 0x2000003eff2f7230 */ /* 0x000fe40000004100 */
[----:B------:R-:W-:Y:S02]  /*5cc0*/  HADD2.F32 R62, -RZ, R15.H1_H1 ;  /* 0x3000000fff3e7230 */ /* 0x000fe40000004100 */
[----:B------:R-:W-:Y:S02]  /*5cd0*/  HADD2.F32 R15, -RZ, R105.H0_H0 ;  /* 0x20000069ff0f7230 */ /* 0x000fe40000004100 */
[-C--:B------:R-:W-:Y:S01]  /*5ce0*/  FMUL.FTZ R105, R61, R47.reuse ;  /* 0x0000002f3d697220 */ /* 0x080fe20000410000 */
[----:B------:R-:W-:-:S03]  /*5cf0*/  FMUL.FTZ R106, R62, R47 ;  /* 0x0000002f3e6a7220 */ /* 0x000fc60000410000 */
[-C--:B------:R-:W-:Y:S01]  /*5d00*/  FFMA.FTZ R47, R62, R15.reuse, -R105 ;  /* 0x0000000f3e2f7223 */ /* 0x080fe20000010869 */
[----:B------:R-:W-:Y:S02]  /*5d10*/  HADD2.F32 R105, -RZ, R12.H0_H0 ;  /* 0x2000000cff697230 */ /* 0x000fe40000004100 */
[----:B------:R-:W-:Y:S01]  /*5d20*/  FFMA.FTZ R15, R61, R15, R106 ;  /* 0x0000000f3d0f7223 */ /* 0x000fe2000001006a */
[--C-:B------:R-:W-:Y:S02]  /*5d30*/  HADD2.F32 R61, -RZ, R44.reuse.H0_H0 ;  /* 0x2000002cff3d7230 */ /* 0x100fe40000004100 */
[----:B------:R-:W-:Y:S01]  /*5d40*/  HADD2.F32 R44, -RZ, R44.H1_H1 ;  /* 0x3000002cff2c7230 */ /* 0x000fe20000004100 */
[----:B------:R-:W-:Y:S01]  /*5d50*/  F2FP.F16.F32.PACK_AB R47, R47, R52 ;  /* 0x000000342f2f723e */ /* 0x000fe200000000ff */
[----:B------:R-:W-:Y:S02]  /*5d60*/  HADD2.F32 R12, -RZ, R12.H1_H1 ;  /* 0x3000000cff0c7230 */ /* 0x000fe40000004100 */
[----:B------:R-:W-:Y:S01]  /*5d70*/  FMUL.FTZ R106, R61, R107 ;  /* 0x0000006b3d6a7220 */ /* 0x000fe20000410000 */
[----:B------:R-:W-:-:S02]  /*5d80*/  HADD2.F32 R62, -RZ, R116.H0_H0 ;  /* 0x20000074ff3e7230 */ /* 0x000fc40000004100 */
[----:B------:R-:W-:Y:S01]  /*5d90*/  FMUL.FTZ R41, R44, R53 ;  /* 0x000000352c297220 */ /* 0x000fe20000410000 */
[----:B------:R-:W-:Y:S01]  /*5da0*/  FMUL.FTZ R107, R105, R107 ;  /* 0x0000006b696b7220 */ /* 0x000fe20000410000 */
[C---:B------:R-:W-:Y:S01]  /*5db0*/  FMUL.FTZ R53, R12.reuse, R53 ;  /* 0x000000350c357220 */ /* 0x040fe20000410000 */
[----:B------:R-:W-:Y:S01]  /*5dc0*/  F2FP.F16.F32.PACK_AB R63, R15, R63 ;  /* 0x0000003f0f3f723e */ /* 0x000fe200000000ff */
[-C--:B------:R-:W-:Y:S01]  /*5dd0*/  FFMA.FTZ R41, R12, R40.reuse, -R41 ;  /* 0x000000280c297223 */ /* 0x080fe20000010829 */
[----:B------:R-:W-:Y:S02]  /*5de0*/  HADD2.F32 R12, -RZ, R14.H0_H0 ;  /* 0x2000000eff0c7230 */ /* 0x000fe40000004100 */
[----:B------:R-:W-:Y:S01]  /*5df0*/  FFMA.FTZ R40, R44, R40, R53 ;  /* 0x000000282c287223 */ /* 0x000fe20000010035 */
[----:B------:R-:W-:Y:S02]  /*5e00*/  HADD2.F32 R53, -RZ, R115.H1_H1 ;  /* 0x30000073ff357230 */ /* 0x000fe40000004100 */
[----:B------:R-:W-:Y:S01]  /*5e10*/  FFMA.FTZ R107, R61, R62, R107 ;  /* 0x0000003e3d6b7223 */ /* 0x000fe2000001006b */
[----:B------:R-:W-:-:S02]  /*5e20*/  HADD2.F32 R44, -RZ, R46.H0_H0 ;  /* 0x2000002eff2c7230 */ /* 0x000fc40000004100 */
[----:B------:R-:W-:Y:S01]  /*5e30*/  FFMA.FTZ R106, R105, R62, -R106 ;  /* 0x0000003e696a7223 */ /* 0x000fe2000001086a */
[----:B------:R-:W-:Y:S02]  /*5e40*/  HADD2.F32 R115, -RZ, R115.H0_H0 ;  /* 0x20000073ff737230 */ /* 0x000fe40000004100 */
[----:B------:R-:W-:Y:S02]  /*5e50*/  HADD2.F32 R46, -RZ, R46.H1_H1 ;  /* 0x3000002eff2e7230 */ /* 0x000fe40000004100 */
[-C--:B------:R-:W-:Y:S01]  /*5e60*/  FMUL.FTZ R55, R44, R53.reuse ;  /* 0x000000352c377220 */ /* 0x080fe20000410000 */
[C---:B------:R-:W-:Y:S01]  /*5e70*/  FMUL.FTZ R53, R12.reuse, R53 ;  /* 0x000000350c357220 */ /* 0x040fe20000410000 */
[----:B------:R-:W-:Y:S01]  /*5e80*/  HADD2.F32 R14, -RZ, R14.H1_H1 ;  /* 0x3000000eff0e7230 */ /* 0x000fe20000004100 */
[----:B------:R-:W-:Y:S01]  /*5e90*/  F2FP.F16.F32.PACK_AB R106, R41, R106 ;  /* 0x0000006a296a723e */ /* 0x000fe200000000ff */
[-C--:B------:R-:W-:Y:S01]  /*5ea0*/  FFMA.FTZ R12, R12, R115.reuse, -R55 ;  /* 0x000000730c0c7223 */ /* 0x080fe20000010837 */
[----:B------:R-:W-:Y:S01]  /*5eb0*/  FFMA.FTZ R44, R44, R115, R53 ;  /* 0x000000732c2c7223 */ /* 0x000fe20000010035 */
[----:B------:R-:W-:Y:S01]  /*5ec0*/  SHF.R.U64 R53, R42, 0x10, R43 ;  /* 0x000000102a357819 */ /* 0x000fe2000000122b */
[----:B------:R-:W-:Y:S01]  /*5ed0*/  HADD2.F32 R43, -RZ, R54.H0_H0 ;  /* 0x20000036ff2b7230 */ /* 0x000fe20000004100 */
[----:B------:R-:W-:Y:S01]  /*5ee0*/  F2FP.F16.F32.PACK_AB R40, R40, R107 ;  /* 0x0000006b2828723e */ /* 0x000fe200000000ff */
[----:B------:R-:W-:-:S02]  /*5ef0*/  IMAD.MOV.U32 R15, RZ, RZ, R47 ;  /* 0x000000ffff0f7224 */ /* 0x000fc400078e002f */
[----:B------:R-:W-:Y:S02]  /*5f00*/  HADD2.F32 R53, -RZ, R53.H0_H0 ;  /* 0x20000035ff357230 */ /* 0x000fe40000004100 */
        /* <DEDUP_REMOVED lines=9> */
.L_x_11424:
[----:B------:R-:W-:Y:S05]  /*5fa0*/  BSYNC B2 ;  /* 0x0000000000027941 */ /* 0x000fea0003800000 */
.L_x_11423:
[----:B------:R-:W-:Y:S01]  /*5fb0*/  ISETP.GE.AND P3, PT, R58, R11, PT ;  /* 0x0000000b3a00720c */ /* 0x000fe20003f66270 */
[----:B--2---:R2:W-:-:S12]  /*5fc0*/  ST.E.128 desc[UR52][R56.64], R12 ;  /* 0x0000000c38007985 */ /* 0x0045d8000c101d34 */
[----:B------:R-:W-:-:S05]  /*5fd0*/  @!P3 IMAD.WIDE R40, R58, 0x2, R88 ;  /* 0x000000023a28b825 */ /* 0x000fca00078e0258 */
[----:B---3--:R2:W-:Y:S02]  /*5fe0*/  @!P3 ST.E.128 desc[UR52][R40.64], R44 ;  /* 0x0000002c2800b985 */ /* 0x0085e4000c101d34 */
.L_x_11422:
[----:B------:R-:W-:Y:S05]  /*5ff0*/  BSYNC B1 ;  /* 0x0000000000017941 */ /* 0x000fea0003800000 */
.L_x_11421:
[----:B------:R-:W-:-:S13]  /*6000*/  ISETP.NE.AND P3, PT, R32, RZ, PT ;  /* 0x000000ff2000720c */ /* 0x000fda0003f65270 */
[----:B------:R-:W-:Y:S05]  /*6010*/  @!P3 BRA `(.L_x_11388) ;  /* 0x0000000c0028b947 */ /* 0x000fea0003800000 */
[----:B--2---:R-:W2:Y:S04]  /*6020*/  LDL R40, [R1+0x14] ;  /* 0x0000140001287983 */ /* 0x004ea80000100800 */
[----:B------:R-:W5:Y:S04]  /*6030*/  LDL R15, [R1+0x20] ;  /* 0x00002000010f7983 */ /* 0x000f680000100800 */
[----:B------:R-:W5:Y:S01]  /*6040*/  LDL R14, [R1+0x24] ;  /* 0x00002400010e7983 */ /* 0x000f620000100800 */
[----:B------:R-:W-:Y:S01]  /*6050*/  LOP3.LUT P4, RZ, R22, 0x2, RZ, 0xc0, !PT ;  /* 0x0000000216ff7812 */ /* 0x000fe2000788c0ff */
[----:B------:R-:W-:Y:S01]  /*6060*/  BSSY B1, `(.L_x_11425) ;  /* 0x000006c000017945 */ /* 0x000fe20003800000 */
[----:B---3--:R-:W-:-:S02]  /*6070*/  LEA R44, P3, R28, R88, 0x1 ;  /* 0x000000581c2c7211 */ /* 0x008fc400078608ff */
[----:B------:R-:W-:Y:S02]  /*6080*/  SEL R104, R100, R104, !P4 ;  /* 0x0000006864687207 */ /* 0x000fe40006000000 */
[----:B------:R-:W-:Y:S02]  /*6090*/  LEA.HI.X R45, R28, R89, R92, 0x1, P3 ;  /* 0x000000591c2d7211 */ /* 0x000fe400018f0c5c */
[----:B----4-:R-:W-:Y:S02]  /*60a0*/  SHF.R.S32.HI R13, RZ, 0x1f, R104 ;  /* 0x0000001fff0d7819 */ /* 0x010fe40000011468 */
        /* <DEDUP_REMOVED lines=19> */
[----:B------:R-:W-:Y:S01]  /*61e0*/  SHF.R.U64 R47, R48, 0x10, R49 ;  /* 0x00000010302f7819 */ /* 0x000fe20000001231 */
[----:B---3--:R-:W-:Y:S01]  /*61f0*/  IMAD.MOV.U32 R48, RZ, RZ, R41 ;  /* 0x000000ffff307224 */ /* 0x008fe200078e0029 */
        /* <DEDUP_REMOVED lines=14> */
[C---:B------:R-:W-:Y:S01]  /*62e0*/  FMUL.FTZ R56, R15.reuse, R56 ;  /* 0x000000380f387220 */ /* 0x040fe20000410000 */
[----:B------:R-:W-:Y:S02]  /*62f0*/  HADD2.F32 R48, -RZ, R13.H1_H1 ;  /* 0x3000000dff307230 */ /* 0x000fe40000004100 */
[-C--:B------:R-:W-:Y:S01]  /*6300*/  FFMA.FTZ R13, R15, R54.reuse, -R58 ;  /* 0x000000360f0d7223 */ /* 0x080fe2000001083a */
[----:B------:R-:W-:Y:S02]  /*6310*/  HADD2.F32 R52, -RZ, R52.H0_H0 ;  /* 0x20000034ff347230 */ /* 0x000fe40000004100 */
[-C--:B------:R-:W-:Y:S01]  /*6320*/  FMUL.FTZ R55, R51, R53.reuse ;  /* 0x0000003533377220 */ /* 0x080fe20000410000 */
[----:B------:R-:W-:Y:S01]  /*6330*/  FFMA.FTZ R15, R49, R54, R56 ;  /* 0x00000036310f7223 */ /* 0x000fe20000010038 */
[----:B-1----:R-:W-:Y:S01]  /*6340*/  FMUL.FTZ R60, R48, R53 ;  /* 0x00000035303c7220 */ /* 0x002fe20000410000 */
[----:B------:R-:W-:Y:S01]  /*6350*/  SHF.R.U32.HI R39, RZ, 0x10, R39 ;  /* 0x00000010ff277819 */ /* 0x000fe20000011627 */
[----:B------:R-:W-:-:S02]  /*6360*/  HADD2.F32 R54, -RZ, R43.H1_H1 ;  /* 0x3000002bff367230 */ /* 0x000fc40000004100 */
[-C--:B------:R-:W-:Y:S01]  /*6370*/  FFMA.FTZ R48, R48, R52.reuse, -R55 ;  /* 0x0000003430307223 */ /* 0x080fe20000010837 */
[----:B------:R-:W-:Y:S02]  /*6380*/  HADD2.F32 R53, -RZ, R50.H0_H0 ;  /* 0x20000032ff357230 */ /* 0x000fe40000004100 */
[----:B------:R-:W-:Y:S01]  /*6390*/  FFMA.FTZ R52, R51, R52, R60 ;  /* 0x0000003433347223 */ /* 0x000fe2000001003c */
[----:B------:R-:W-:Y:S02]  /*63a0*/  HADD2.F32 R50, -RZ, R41.H1_H1 ;  /* 0x30000029ff327230 */ /* 0x000fe40000004100 */
[----:B------:R-:W-:Y:S02]  /*63b0*/  HADD2.F32 R58, -RZ, R113.H1_H1 ;  /* 0x30000071ff3a7230 */ /* 0x000fe40000004100 */
[-C--:B------:R-:W-:Y:S01]  /*63c0*/  FMUL.FTZ R55, R54, R53.reuse ;  /* 0x0000003536377220 */ /* 0x080fe20000410000 */
[----:B------:R-:W-:Y:S02]  /*63d0*/  HADD2.F32 R49, -RZ, R43.H0_H0 ;  /* 0x2000002bff317230 */ /* 0x000fe40000004100 */
[----:B------:R-:W-:Y:S01]  /*63e0*/  FMUL.FTZ R53, R50, R53 ;  /* 0x0000003532357220 */ /* 0x000fe20000410000 */
[----:B------:R-:W-:Y:S01]  /*63f0*/  HADD2.F32 R43, -RZ, R41.H0_H0 ;  /* 0x20000029ff2b7230 */ /* 0x000fe20000004100 */
[----:B------:R-:W-:Y:S01]  /*6400*/  F2FP.F16.F32.PACK_AB R15, R52, R15 ;  /* 0x0000000f340f723e */ /* 0x000fe200000000ff */
[----:B------:R-:W-:-:S02]  /*6410*/  HADD2.F32 R51, -RZ, R39.H0_H0 ;  /* 0x20000027ff337230 */ /* 0x000fc40000004100 */
[-C--:B------:R-:W-:Y:S01]  /*6420*/  FMUL.FTZ R60, R49, R58.reuse ;  /* 0x0000003a313c7220 */ /* 0x080fe20000410000 */
[----:B------:R-:W-:Y:S02]  /*6430*/  HADD2.F32 R56, -RZ, R110.H0_H0 ;  /* 0x2000006eff387230 */ /* 0x000fe40000004100 */
[C---:B------:R-:W-:Y:S01]  /*6440*/  FMUL.FTZ R58, R43.reuse, R58 ;  /* 0x0000003a2b3a7220 */ /* 0x040fe20000410000 */
[----:B------:R-:W-:Y:S02]  /*6450*/  HADD2.F32 R114, -RZ, R114.H0_H0 ;  /* 0x20000072ff727230 */ /* 0x000fe40000004100 */
[-C--:B------:R-:W-:Y:S01]  /*6460*/  FFMA.FTZ R50, R50, R51.reuse, -R55 ;  /* 0x0000003332327223 */ /* 0x080fe20000010837 */
[----:B------:R-:W-:Y:S01]  /*6470*/  FFMA.FTZ R54, R54, R51, R53 ;  /* 0x0000003336367223 */ /* 0x000fe20000010035 */
[----:B------:R-:W-:Y:S02]  /*6480*/  HADD2.F32 R51, -RZ, R47.H0_H0 ;  /* 0x2000002fff337230 */ /* 0x000fe40000004100 */
[----:B------:R-:W-:Y:S01]  /*6490*/  FFMA.FTZ R39, R43, R56, -R60 ;  /* 0x000000382b277223 */ /* 0x000fe2000001083c */
[----:B------:R-:W-:-:S02]  /*64a0*/  HADD2.F32 R47, -RZ, R40.H0_H0 ;  /* 0x20000028ff2f7230 */ /* 0x000fc40000004100 */
[----:B------:R-:W-:Y:S01]  /*64b0*/  FFMA.FTZ R41, R49, R56, R58 ;  /* 0x0000003831297223 */ /* 0x000fe2000001003a */
[----:B------:R-:W-:Y:S01]  /*64c0*/  HADD2.F32 R43, -RZ, R12.H0_H0 ;  /* 0x2000000cff2b7230 */ /* 0x000fe20000004100 */
[----:B------:R-:W-:Y:S01]  /*64d0*/  F2FP.F16.F32.PACK_AB R13, R48, R13 ;  /* 0x0000000d300d723e */ /* 0x000fe200000000ff */
[----:B------:R-:W-:Y:S01]  /*64e0*/  HADD2.F32 R49, -RZ, R40.H1_H1 ;  /* 0x30000028ff317230 */ /* 0x000fe20000004100 */
[----:B------:R-:W-:Y:S01]  /*64f0*/  F2FP.F16.F32.PACK_AB R39, R50, R39 ;  /* 0x000000273227723e */ /* 0x000fe200000000ff */
[----:B------:R-:W-:Y:S02]  /*6500*/  HADD2.F32 R40, -RZ, R12.H1_H1 ;  /* 0x3000000cff287230 */ /* 0x000fe40000004100 */
[-C--:B------:R-:W-:Y:S01]  /*6510*/  FMUL.FTZ R12, R47, R114.reuse ;  /* 0x000000722f0c7220 */ /* 0x080fe20000410000 */
[----:B------:R-:W-:Y:S02]  /*6520*/  HADD2.F32 R112, -RZ, R112.H0_H0 ;  /* 0x20000070ff707230 */ /* 0x000fe40000004100 */
[----:B------:R-:W-:Y:S01]  /*6530*/  FMUL.FTZ R114, R43, R114 ;  /* 0x000000722b727220 */ /* 0x000fe20000410000 */
[----:B------:R-:W-:-:S02]  /*6540*/  HADD2.F32 R36, -RZ, R36.H0_H0 ;  /* 0x20000024ff247230 */ /* 0x000fc40000004100 */
[-C--:B------:R-:W-:Y:S01]  /*6550*/  FMUL.FTZ R53, R49, R51.reuse ;  /* 0x0000003331357220 */ /* 0x080fe20000410000 */
[C---:B------:R-:W-:Y:S01]  /*6560*/  FMUL.FTZ R56, R40.reuse, R51 ;  /* 0x0000003328387220 */ /* 0x040fe20000410000 */
[----:B------:R-:W-:Y:S01]  /*6570*/  FFMA.FTZ R114, R47, R112, R114 ;  /* 0x000000702f727223 */ /* 0x000fe20000010072 */
[----:B------:R-:W-:Y:S02]  /*6580*/  HADD2.F32 R47, -RZ, R38.H0_H0 ;  /* 0x20000026ff2f7230 */ /* 0x000fe40000004100 */
[-C--:B------:R-:W-:Y:S01]  /*6590*/  FFMA.FTZ R53, R40, R36.reuse, -R53 ;  /* 0x0000002428357223 */ /* 0x080fe20000010835 */
[----:B------:R-:W-:Y:S01]  /*65a0*/  FFMA.FTZ R49, R49, R36, R56 ;  /* 0x0000002431317223 */ /* 0x000fe20000010038 */
        /* <DEDUP_REMOVED lines=18> */
[----:B------:R-:W-:Y:S01]  /*66d0*/  F2FP.F16.F32.PACK_AB R43, R54, R41 ;  /* 0x00000029362b723e */ /* 0x000fe200000000ff */
[----:B------:R-:W-:Y:S02]  /*66e0*/  IMAD.MOV.U32 R41, RZ, RZ, R15 ;  /* 0x000000ffff297224 */ /* 0x000fe400078e000f */
[----:B------:R-:W-:Y:S01]  /*66f0*/  F2FP.F16.F32.PACK_AB R14, R14, R51 ;  /* 0x000000330e0e723e */ /* 0x000fe200000000ff */
[----:B------:R-:W-:Y:S01]  /*6700*/  IMAD.MOV.U32 R15, RZ, RZ, R39 ;  /* 0x000000ffff0f7224 */ /* 0x000fe200078e0027 */
[----:B------:R-:W-:-:S07]  /*6710*/  F2FP.F16.F32.PACK_AB R42, R42, R113 ;  /* 0x000000712a2a723e */ /* 0x000fce00000000ff */
.L_x_11426:
[----:B------:R-:W-:Y:S05]  /*6720*/  BSYNC B1 ;  /* 0x0000000000017941 */ /* 0x000fea0003800000 */
.L_x_11425:
[----:B--2---:R2:W-:Y:S01]  /*6730*/  ST.E.128 desc[UR52][R44.64], R12 ;  /* 0x0000000c2c007985 */ /* 0x0045e2000c101d34 */
[----:B------:R-:W-:-:S13]  /*6740*/  ISETP.GE.AND P3, PT, R46, R11, PT ;  /* 0x0000000b2e00720c */ /* 0x000fda0003f66270 */
[----:B------:R-:W-:Y:S05]  /*6750*/  @P3 BRA `(.L_x_11388) ;  /* 0x0000000400583947 */ /* 0x000fea0003800000 */
[----:B------:R-:W-:-:S05]  /*6760*/  IMAD.WIDE R88, R46, 0x2, R88 ;  /* 0x000000022e587825 */ /* 0x000fca00078e0258 */
[----:B---3--:R3:W-:Y:S01]  /*6770*/  ST.E.128 desc[UR52][R88.64], R40 ;  /* 0x0000002858007985 */ /* 0x0087e2000c101d34 */
[----:B------:R-:W-:Y:S05]  /*6780*/  BRA `(.L_x_11388) ;  /* 0x00000004004c7947 */ /* 0x000fea0003800000 */
.L_x_11380:
[----:B------:R-:W-:-:S06]  /*6790*/  UISETP.NE.AND UP0, UPT, UR39, 0x3, UPT ;  /* 0x000000032700788c */ /* 0x000fcc000bf05270 */
[----:B------:R-:W-:-:S13]  /*67a0*/  PLOP3.LUT P2, PT, PT, PT, UP0, 0x80, 0x0 ;  /* 0x000000000000781c */ /* 0x000fda0003f4f008 */
[----:B------:R-:W-:Y:S05]  /*67b0*/  @!P2 BRA `(.L_x_11427) ;  /* 0x000000000004a947 */ /* 0x000fea0003800000 */
[----:B------:R-:W-:Y:S01]  /*67c0*/  BPT.TRAP 0x1 ;  /* 0x000000040000795c */ /* 0x000fe20000300000 */
.L_x_11427:
[----:B------:R-:W2:Y:S01]  /*67d0*/  LDL R11, [R1] ;  /* 0x00000000010b7983 */ /* 0x000ea20000100800 */
[----:B------:R-:W-:Y:S01]  /*67e0*/  IMAD R35, R19, 0x8, R2 ;  /* 0x0000000813237824 */ /* 0x000fe200078e0202 */
[----:B------:R-:W-:Y:S01]  /*67f0*/  BSSY B1, `(.L_x_11428) ;  /* 0x0000005000017945 */ /* 0x000fe20003800000 */
[----:B------:R-:W-:Y:S02]  /*6800*/  SHF.R.S32.HI R82, RZ, 0x1f, R81 ;  /* 0x0000001fff527819 */ /* 0x000fe40000011451 */
[----:B--2---:R-:W-:-:S04]  /*6810*/  SHF.L.U32 R85, R11, 0x1f, RZ ;  /* 0x0000001f0b557819 */ /* 0x004fc800000006ff */
[----:B------:R-:W0:Y:S02]  /*6820*/  SYNCS.PHASECHK.TRANS64.TRYWAIT P3, [R35+URZ+0x2d890], R85 ;  /* 0x02d89055230075a7 */ /* 0x000e24000806017f */
[----:B0-----:R-:W-:Y:S05]  /*6830*/  @!P3 BRA `(.L_x_11429) ;  /* 0x000001bc00dcb947 */ /* 0x001fea0003800000 */
.L_x_11727:
[----:B------:R-:W-:Y:S05]  /*6840*/  BSYNC B1 ;  /* 0x0000000000017941 */ /* 0x000fea0003800000 */
.L_x_11428:
[----:B------:R-:W1:Y:S01]  /*6850*/  S2R R36, SR_TID.X ;  /* 0x0000000000247919 */ /* 0x000e620000002100 */
        /* <DEDUP_REMOVED lines=18> */
[----:B-1----:R-:W-:Y:S01]  /*6980*/  VIADD R36, R36, 0xffffff80 ;  /* 0xffffff8024247836 */ /* 0x002fe20000000000 */
[----:B------:R-:W-:Y:S01]  /*6990*/  LEA R42, P3, R12, UR4, 0x1 ;  /* 0x000000040c2a7c11 */ /* 0x000fe2000f8608ff */
[----:B------:R-:W-:Y:S01]  /*69a0*/  IMAD.IADD R11, R13, 0x1, R11 ;  /* 0x000000010d0b7824 */ /* 0x000fe200078e020b */
[----:B------:R-:W-:Y:S02]  /*69b0*/  UMOV UR4, 0xffffffff ;  /* 0xffffffff00047882 */ /* 0x000fe40000000000 */
[----:B------:R-:W-:Y:S02]  /*69c0*/  LEA.HI R36, R36, R36, RZ, 0x1 ;  /* 0x0000002424247211 */ /* 0x000fe400078f08ff */
[----:B------:R-:W-:Y:S02]  /*69d0*/  LEA.HI.X R13, R12, UR5, R11, 0x1, P3 ;  /* 0x000000050c0d7c11 */ /* 0x000fe400098f0c0b */
[----:B------:R-:W-:-:S04]  /*69e0*/  SHF.R.S32.HI R36, RZ, 0x1, R36 ;  /* 0x00000001ff247819 */ /* 0x000fc80000011424 */
[----:B------:R-:W-:Y:S01]  /*69f0*/  ISETP.GT.AND P3, PT, R84, R36, PT ;  /* 0x000000245400720c */ /* 0x000fe20003f64270 */
[----:B------:R-:W-:-:S12]  /*6a00*/  BRA.DIV UR4, `(.L_x_11430) ;  /* 0x000001be047c7947 */ /* 0x000fd8000b800000 */
[----:B------:R1:W2:Y:S04]  /*6a10*/  SHFL.IDX PT, R43, R13, RZ, 0x1e1f ;  /* 0x001e1fff0d2b7589 */ /* 0x0002a800000e0000 */
[----:B------:R-:W3:Y:S02]  /*6a20*/  SHFL.IDX PT, R42, R42, RZ, 0x1e1f ;  /* 0x001e1fff2a2a7589 */ /* 0x000ee400000e0000 */
.L_x_11731:
[----:B------:R-:W-:Y:S05]  /*6a30*/  @!P3 BRA `(.L_x_11388) ;  /* 0x0000000000a0b947 */ /* 0x000fea0003800000 */
[----:B-1----:R-:W4:Y:S01]  /*6a40*/  LDL R13, [R1+0x48] ;  /* 0x00004800010d7983 */ /* 0x002f220000100800 */
[----:B------:R-:W-:-:S03]  /*6a50*/  ULDC UR4, c[0x0][0x2f4] ;  /* 0x0000bd0000047ab9 */ /* 0x000fc60000000800 */
[----:B------:R-:W5:Y:S04]  /*6a60*/  LDL R12, [R1+0x44] ;  /* 0x00004400010c7983 */ /* 0x000f680000100800 */
[----:B------:R-:W5:Y:S04]  /*6a70*/  LDL R11, [R1+0x30] ;  /* 0x00003000010b7983 */ /* 0x000f680000100800 */
[----:B------:R-:W5:Y:S01]  /*6a80*/  LDL R45, [R1+0x34] ;  /* 0x00003400012d7983 */ /* 0x000f620000100800 */
[C---:B------:R-:W-:Y:S02]  /*6a90*/  ISETP.GE.AND P5, PT, R16.reuse, UR4, PT ;  /* 0x0000000410007c0c */ /* 0x040fe4000bfa6270 */
[----:B------:R-:W-:Y:S01]  /*6aa0*/  ISETP.GE.AND P4, PT, R137, UR4, PT ;  /* 0x0000000489007c0c */ /* 0x000fe2000bf86270 */
[----:B------:R-:W5:Y:S10]  /*6ab0*/  LDL R44, [R1+0x40] ;  /* 0x00004000012c7983 */ /* 0x000f740000100800 */
[----:B---3--:R-:W-:-:S04]  /*6ac0*/  @!P5 LEA R40, P3, R16, R42, 0x1 ;  /* 0x0000002a1028d211 */ /* 0x008fc800078608ff */
[----:B--2---:R-:W-:Y:S02]  /*6ad0*/  @!P5 LEA.HI.X R41, R16, R43, R17, 0x1, P3 ;  /* 0x0000002b1029d211 */ /* 0x004fe400018f0c11 */
[----:B------:R-:W-:-:S04]  /*6ae0*/  @!P4 LEA R38, P3, R137, R42, 0x1 ;  /* 0x0000002a8926c211 */ /* 0x000fc800078608ff */
[----:B----4-:R-:W-:Y:S02]  /*6af0*/  @!P4 LEA.HI.X R39, R137, R43, R13, 0x1, P3 ;  /* 0x0000002b8927c211 */ /* 0x010fe400018f0c0d */
[----:B------:R-:W-:-:S13]  /*6b00*/  ISETP.GE.AND P3, PT, R136, UR4, PT ;  /* 0x0000000488007c0c */ /* 0x000fda000bf66270 */
[----:B------:R-:W-:-:S04]  /*6b10*/  @!P3 LEA R36, P6, R136, R42, 0x1 ;  /* 0x0000002a8824b211 */ /* 0x000fc800078c08ff */
[----:B-----5:R-:W-:Y:S02]  /*6b20*/  @!P3 LEA.HI.X R37, R136, R43, R12, 0x1, P6 ;  /* 0x0000002b8825b211 */ /* 0x020fe400030f0c0c */
[----:B------:R-:W1:Y:S04]  /*6b30*/  @!P5 LDS.128 R12, [R65+0x15000] ;  /* 0x01500000410cd984 */ /* 0x000e680000000c00 */
[----:B-1----:R1:W-:Y:S01]  /*6b40*/  @!P5 ST.E.128 desc[UR52][R40.64], R12 ;  /* 0x0000000c2800d985 */ /* 0x0023e2000c101d34 */
[----:B------:R-:W-:-:S13]  /*6b50*/  ISETP.GE.AND P5, PT, R3, UR4, PT ;  /* 0x0000000403007c0c */ /* 0x000fda000bfa6270 */
[----:B------:R-:W2:Y:S01]  /*6b60*/  @!P5 LDS.128 R12, [R64+0x15000] ;  /* 0x01500000400cd984 */ /* 0x000ea20000000c00 */
[----:B------:R-:W-:Y:S02]  /*6b70*/  @!P5 IMAD.SHL.U32 R11, R11, 0x8, RZ ;  /* 0x000000080b0bd824 */ /* 0x000fe400078e00ff */
[----:B-1----:R-:W-:Y:S02]  /*6b80*/  @!P5 IMAD.MOV.U32 R40, RZ, RZ, R42 ;  /* 0x000000ffff28d224 */ /* 0x002fe400078e002a */
[----:B------:R-:W-:Y:S02]  /*6b90*/  @!P5 IMAD.MOV.U32 R41, RZ, RZ, R43 ;  /* 0x000000ffff29d224 */ /* 0x000fe400078e002b */
[----:B------:R-:W-:-:S05]  /*6ba0*/  @!P5 IMAD.WIDE R40, R11, 0x2, R40 ;  /* 0x000000020b28d825 */ /* 0x000fca00078e0228 */
[----:B--2---:R1:W-:Y:S01]  /*6bb0*/  @!P5 ST.E.128 desc[UR52][R40.64], R12 ;  /* 0x0000000c2800d985 */ /* 0x0043e2000c101d34 */
[----:B------:R-:W-:-:S13]  /*6bc0*/  ISETP.GE.AND P5, PT, R4, UR4, PT ;  /* 0x0000000404007c0c */ /* 0x000fda000bfa6270 */
[----:B------:R-:W2:Y:S01]  /*6bd0*/  @!P5 LDS.128 R12, [R65+0x17000] ;  /* 0x01700000410cd984 */ /* 0x000ea20000000c00 */
[----:B------:R-:W-:Y:S02]  /*6be0*/  @!P5 IMAD.SHL.U32 R11, R45, 0x8, RZ ;  /* 0x000000082d0bd824 */ /* 0x000fe400078e00ff */
[----:B-1----:R-:W-:Y:S02]  /*6bf0*/  @!P5 IMAD.MOV.U32 R40, RZ, RZ, R42 ;  /* 0x000000ffff28d224 */ /* 0x002fe400078e002a */
[----:B------:R-:W-:Y:S02]  /*6c00*/  @!P5 IMAD.MOV.U32 R41, RZ, RZ, R43 ;  /* 0x000000ffff29d224 */ /* 0x000fe400078e002b */
        /* <DEDUP_REMOVED lines=11> */
.L_x_11388:
[----:B------:R-:W-:Y:S05]  /*6cc0*/  BSYNC B0 ;  /* 0x0000000000007941 */ /* 0x000fea0003800000 */
.L_x_11379:
[----:B---3--:R-:W3:Y:S01]  /*6cd0*/  S2R R11, SR_TID.X ;  /* 0x00000000000b7919 */ /* 0x008ee20000002100 */
        /* <DEDUP_REMOVED lines=8> */
[----:B-----5:R0:W-:Y:S01]  /*6d60*/  BAR.SYNC.DEFER_BLOCKING R101, 0x80 ;  /* 0x000200650000751d */ /* 0x0201e20000010000 */
[----:B---3--:R-:W-:-:S13]  /*6d70*/  LOP3.LUT P3, RZ, R11, 0x7f, RZ, 0xc0, !PT ;  /* 0x0000007f0bff7812 */ /* 0x008fda000786c0ff */
[----:B------:R-:W-:-:S05]  /*6d80*/  @!P3 VIADD R11, R35, 0x2d8a0 ;  /* 0x0002d8a0230bb836 */ /* 0x000fca0000000000 */
[----:B------:R-:W-:-:S04]  /*6d90*/  @!P3 PRMT R11, RZ, 0x654, R11 ;  /* 0x00000654ff0bb816 */ /* 0x000fc8000000000b */
[----:B------:R0:W-:Y:S01]  /*6da0*/  @!P3 SYNCS.ARRIVE.TRANS64.RED.A1T0 RZ, [R11+URZ], RZ ;  /* 0x000000ff0bffb9a7 */ /* 0x0001e2000810043f */
[----:B------:R-:W-:Y:S05]  /*6db0*/  @!P2 BRA `(.L_x_11432) ;  /* 0x000000000004a947 */ /* 0x000fea0003800000 */
[----:B------:R-:W-:Y:S01]  /*6dc0*/  BPT.TRAP 0x1 ;  /* 0x000000040000795c */ /* 0x000fe20000300000 */
.L_x_11432:
[----:B------:R-:W-:Y:S05]  /*6dd0*/  BSYNC B0 ;  /* 0x0000000000007941 */ /* 0x000fea0003800000 */
.L_x_11431:
[----:B------:R-:W3:Y:S01]  /*6de0*/  SYNCS.PHASECHK.TRANS64.TRYWAIT P2, [R35+URZ+0x2d8b0], R85 ;  /* 0x02d8b055230075a7 */ /* 0x000ee2000804017f */
[----:B------:R-:W-:Y:S04]  /*6df0*/  BSSY B0, `(.L_x_11433) ;  /* 0x0000002000007945 */ /* 0x000fe80003800000 */
[----:B---3--:R-:W-:Y:S05]  /*6e00*/  @!P2 BRA `(.L_x_11434) ;  /* 0x000001b800c4a947 */ /* 0x008fea0003800000 */
.L_x_11732:
[----:B------:R-:W-:Y:S05]  /*6e10*/  BSYNC B0 ;  /* 0x0000000000007941 */ /* 0x000fea0003800000 */
.L_x_11433:
[----:B-12-4-:R-:W1:Y:S01]  /*6e20*/  S2R R14, SR_TID.X ;  /* 0x00000000000e7919 */ /* 0x016e620000002100 */
[----:B------:R-:W-:Y:S01]  /*6e30*/  ULDC.64 UR4, c[0x0][0x328] ;  /* 0x0000ca0000047ab9 */ /* 0x000fe20000000a00 */
[----:B------:R-:W-:Y:S01]  /*6e40*/  BSSY B0, `(.L_x_11435) ;  /* 0x000003f000007945 */ /* 0x000fe20003800000 */
[----:B------:R-:W-:Y:S02]  /*6e50*/  IMAD R82, R82, UR4, RZ ;  /* 0x0000000452527c24 */ /* 0x000fe4000f8e02ff */
[----:B------:R-:W-:-:S04]  /*6e60*/  IMAD.WIDE.U32 R12, R81, UR4, RZ ;  /* 0x00000004510c7c25 */ /* 0x000fc8000f8e00ff */
[----:B------:R-:W-:Y:S01]  /*6e70*/  IMAD R81, R81, UR5, R82 ;  /* 0x0000000551517c24 */ /* 0x000fe2000f8e0252 */
[----:B------:R-:W-:Y:S02]  /*6e80*/  ULDC.64 UR4, c[0x0][0x338] ;  /* 0x0000ce0000047ab9 */ /* 0x000fe40000000a00 */
[----:B------:R-:W-:Y:S02]  /*6e90*/  IMAD R83, R83, UR4, RZ ;  /* 0x0000000453537c24 */ /* 0x000fe4000f8e02ff */
[----:B------:R-:W-:Y:S02]  /*6ea0*/  IMAD.IADD R13, R13, 0x1, R81 ;  /* 0x000000010d0d7824 */ /* 0x000fe400078e0251 */
[C---:B------:R-:W-:Y:S02]  /*6eb0*/  IMAD R83, R80.reuse, UR5, R83 ;  /* 0x0000000550537c24 */ /* 0x040fe4000f8e0253 */
[----:B------:R-:W-:Y:S01]  /*6ec0*/  IMAD.WIDE.U32 R12, R80, UR4, R12 ;  /* 0x00000004500c7c25 */ /* 0x000fe2000f8e000c */
[----:B------:R-:W-:-:S03]  /*6ed0*/  ULDC.64 UR4, c[0x0][0x330] ;  /* 0x0000cc0000047ab9 */ /* 0x000fc60000000a00 */
[----:B0-----:R-:W-:Y:S02]  /*6ee0*/  IMAD R11, R10, UR4, RZ ;  /* 0x000000040a0b7c24 */ /* 0x001fe4000f8e02ff */
[----:B------:R-:W-:Y:S02]  /*6ef0*/  IMAD.IADD R13, R13, 0x1, R83 ;  /* 0x000000010d0d7824 */ /* 0x000fe400078e0253 */
[C---:B------:R-:W-:Y:S02]  /*6f00*/  IMAD R11, R34.reuse, UR5, R11 ;  /* 0x00000005220b7c24 */ /* 0x040fe4000f8e020b */
[----:B------:R-:W-:Y:S01]  /*6f10*/  IMAD.WIDE.U32 R12, R34, UR4, R12 ;  /* 0x00000004220c7c25 */ /* 0x000fe2000f8e000c */
[----:B------:R-:W-:-:S03]  /*6f20*/  ULDC.64 UR4, c[0x0][0x318] ;  /* 0x0000c60000047ab9 */ /* 0x000fc60000000a00 */
[----:B-1----:R-:W-:Y:S02]  /*6f30*/  VIADD R14, R14, 0xffffff80 ;  /* 0xffffff800e0e7836 */ /* 0x002fe40000000000 */
[----:B------:R-:W-:Y:S01]  /*6f40*/  IMAD.IADD R13, R13, 0x1, R11 ;  /* 0x000000010d0d7824 */ /* 0x000fe200078e020b */
[----:B------:R-:W-:Y:S02]  /*6f50*/  LEA R11, P2, R12, UR4, 0x1 ;  /* 0x000000040c0b7c11 */ /* 0x000fe4000f8408ff */
[----:B------:R-:W-:Y:S02]  /*6f60*/  LEA.HI R14, R14, R14, RZ, 0x1 ;  /* 0x0000000e0e0e7211 */ /* 0x000fe400078f08ff */
[----:B------:R-:W-:Y:S01]  /*6f70*/  LEA.HI.X R12, R12, UR5, R13, 0x1, P2 ;  /* 0x000000050c0c7c11 */ /* 0x000fe200090f0c0d */
[----:B------:R0:W1:Y:S01]  /*6f80*/  SHFL.IDX PT, R40, R11, RZ, 0x1e1f ;  /* 0x001e1fff0b287589 */ /* 0x00006200000e0000 */
[----:B------:R-:W-:-:S03]  /*6f90*/  SHF.R.S32.HI R14, RZ, 0x1, R14 ;  /* 0x00000001ff0e7819 */ /* 0x000fc6000001140e */
[----:B------:R0:W2:Y:S01]  /*6fa0*/  SHFL.IDX PT, R41, R12, RZ, 0x1e1f ;  /* 0x001e1fff0c297589 */ /* 0x0000a200000e0000 */
[----:B------:R-:W-:-:S13]  /*6fb0*/  ISETP.GT.AND P2, PT, R84, R14, PT ;  /* 0x0000000e5400720c */ /* 0x000fda0003f44270 */
[----:B0-----:R-:W-:Y:S05]  /*6fc0*/  @!P2 BRA `(.L_x_11436) ;  /* 0x000000000098a947 */ /* 0x001fea0003800000 */
[----:B------:R-:W4:Y:S01]  /*6fd0*/  LDL R15, [R1+0x48] ;  /* 0x00004800010f7983 */ /* 0x000f220000100800 */
[----:B------:R-:W-:-:S03]  /*6fe0*/  ULDC UR4, c[0x0][0x2f4] ;  /* 0x0000bd0000047ab9 */ /* 0x000fc60000000800 */
[----:B------:R-:W5:Y:S04]  /*6ff0*/  LDL R14, [R1+0x44] ;  /* 0x00004400010e7983 */ /* 0x000f680000100800 */
[----:B------:R-:W3:Y:S04]  /*7000*/  LDL R46, [R1+0x30] ;  /* 0x00003000012e7983 */ /* 0x000ee80000100800 */
[----:B------:R-:W3:Y:S01]  /*7010*/  LDL R45, [R1+0x34] ;  /* 0x00003400012d7983 */ /* 0x000ee20000100800 */
[C---:B------:R-:W-:Y:S02]  /*7020*/  ISETP.GE.AND P5, PT, R16.reuse, UR4, PT ;  /* 0x0000000410007c0c */ /* 0x040fe4000bfa6270 */
[----:B------:R-:W-:Y:S01]  /*7030*/  ISETP.GE.AND P4, PT, R137, UR4, PT ;  /* 0x0000000489007c0c */ /* 0x000fe2000bf86270 */
[----:B------:R-:W3:Y:S10]  /*7040*/  LDL R44, [R1+0x40] ;  /* 0x00004000012c7983 */ /* 0x000ef40000100800 */
[----:B-1----:R-:W-:-:S04]  /*7050*/  @!P5 LEA R42, P2, R16, R40, 0x1 ;  /* 0x00000028102ad211 */ /* 0x002fc800078408ff */
[----:B--2---:R-:W-:Y:S02]  /*7060*/  @!P5 LEA.HI.X R43, R16, R41, R17, 0x1, P2 ;  /* 0x00000029102bd211 */ /* 0x004fe400010f0c11 */
[----:B------:R-:W-:-:S04]  /*7070*/  @!P4 LEA R38, P2, R137, R40, 0x1 ;  /* 0x000000288926c211 */ /* 0x000fc800078408ff */
[----:B----4-:R-:W-:Y:S02]  /*7080*/  @!P4 LEA.HI.X R39, R137, R41, R15, 0x1, P2 ;  /* 0x000000298927c211 */ /* 0x010fe400010f0c0f */
[----:B------:R-:W-:-:S13]  /*7090*/  ISETP.GE.AND P2, PT, R136, UR4, PT ;  /* 0x0000000488007c0c */ /* 0x000fda000bf46270 */
[----:B------:R-:W-:-:S04]  /*70a0*/  @!P2 LEA R36, P6, R136, R40, 0x1 ;  /* 0x000000288824a211 */ /* 0x000fc800078c08ff */
[----:B-----5:R-:W-:Y:S02]  /*70b0*/  @!P2 LEA.HI.X R37, R136, R41, R14, 0x1, P6 ;  /* 0x000000298825a211 */ /* 0x020fe400030f0c0e */
[----:B------:R-:W0:Y:S04]  /*70c0*/  @!P5 LDS.128 R12, [R65] ;  /* 0x00000000410cd984 */ /* 0x000e280000000c00 */
[----:B0-----:R0:W-:Y:S01]  /*70d0*/  @!P5 ST.E.128 desc[UR52][R42.64], R12 ;  /* 0x0000000c2a00d985 */ /* 0x0011e2000c101d34 */
[----:B------:R-:W-:-:S13]  /*70e0*/  ISETP.GE.AND P5, PT, R3, UR4, PT ;  /* 0x0000000403007c0c */ /* 0x000fda000bfa6270 */
[----:B------:R-:W1:Y:S01]  /*70f0*/  @!P5 LDS.128 R12, [R64] ;  /* 0x00000000400cd984 */ /* 0x000e620000000c00 */
[----:B---3--:R-:W-:-:S04]  /*7100*/  @!P5 IMAD.SHL.U32 R11, R46, 0x8, RZ ;  /* 0x000000082e0bd824 */ /* 0x008fc800078e00ff */
        /* <DEDUP_REMOVED lines=18> */
.L_x_11436:
[----:B------:R-:W-:Y:S05]  /*7230*/  BSYNC B0 ;  /* 0x0000000000007941 */ /* 0x000fea0003800000 */
.L_x_11435:
[----:B0-----:R-:W4:Y:S01]  /*7240*/  LDL.LU R12, [R1] ;  /* 0x00000000010c7983 */ /* 0x001f220000300800 */
[----:B------:R-:W-:Y:S02]  /*7250*/  VIADD R19, R19, 0x1 ;  /* 0x0000000113137836 */ /* 0x000fe40000000000 */
[----:B---3--:R-:W-:Y:S01]  /*7260*/  @!P3 VIADD R35, R35, 0x2d8c0 ;  /* 0x0002d8c02323b836 */ /* 0x008fe20000000000 */
        /* <DEDUP_REMOVED lines=9> */
[----:B------:R-:W-:Y:S02]  /*7300*/  SEL R11, RZ, 0x1, P2 ;  /* 0x00000001ff0b7807 */ /* 0x000fe40001000000 */
[----:B------:R-:W-:Y:S01]  /*7310*/  SEL R19, R19, RZ, P2 ;  /* 0x000000ff13137207 */ /* 0x000fe20001000000 */
[----:B------:R0:W-:Y:S01]  /*7320*/  @!P3 SYNCS.ARRIVE.TRANS64.RED.A1T0 RZ, [R35+URZ], RZ ;  /* 0x000000ff23ffb9a7 */ /* 0x0001e2000810043f */
[----:B----4-:R-:W-:-:S05]  /*7330*/  LOP3.LUT R12, R12, R11, RZ, 0x3c, !PT ;  /* 0x0000000b0c0c7212 */ /* 0x010fca00078e3cff */
[----:B------:R0:W-:Y:S01]  /*7340*/  STL [R1], R12 ;  /* 0x0000000c01007387 */ /* 0x0001e20000100800 */
[----:B------:R-:W-:Y:S05]  /*7350*/  @P1 BRA `(.L_x_11437) ;  /* 0xffffffb4004c1947 */ /* 0x000fea000383ffff */
[----:B0-----:R-:W0:Y:S01]  /*7360*/  S2R R12, SR_TID.X ;  /* 0x00000000000c7919 */ /* 0x001e220000002100 */
[----:B------:R-:W-:Y:S02]  /*7370*/  PLOP3.LUT P0, PT, PT, PT, PT, 0x8, 0x0 ;  /* 0x000000000000781c */ /* 0x000fe40003f0e170 */
[----:B0-----:R-:W-:-:S04]  /*7380*/  SHF.R.U32.HI R12, RZ, 0x7, R12 ;  /* 0x00000007ff0c7819 */ /* 0x001fc8000001160c */
[----:B------:R-:W-:-:S13]  /*7390*/  ISETP.NE.AND P4, PT, R12, 0x1, PT ;  /* 0x000000010c00780c */ /* 0x000fda0003f85270 */
[----:B------:R-:W-:Y:S06]  /*73a0*/  @!P4 BAR.ARV 0x9, 0x100 ;  /* 0x024400000000cb1d */ /* 0x000fec0000002000 */
.L_x_11374:
[----:B------:R-:W3:Y:S01]  /*73b0*/  LDL R8, [R1+0x28] ;  /* 0x0000280001087983 */ /* 0x000ee20000100800 */
[----:B------:R-:W0:Y:S01]  /*73c0*/  LDC R0, c[0x0][0x448] ;  /* 0x00011200ff007b82 */ /* 0x000e220000000800 */
[----:B------:R-:W-:-:S07]  /*73d0*/  IADD3 R7, R141, 0x1, -R140 ;  /* 0x000000018d077810 */ /* 0x000fce0007ffe88c */
[----:B------:R-:W4:Y:S01]  /*73e0*/  LDC.64 R4, c[0x0][0x9e0] ;  /* 0x00027800ff047b82 */ /* 0x000f220000000a00 */
[----:B0-----:R-:W-:Y:S02]  /*73f0*/  ISETP.NE.AND P1, PT, R0, 0x1, PT ;  /* 0x000000010000780c */ /* 0x001fe40003f25270 */
[----:B----4-:R-:W-:-:S11]  /*7400*/  ISETP.GE.AND P2, PT, R5, 0x1, PT ;  /* 0x000000010500780c */ /* 0x010fd60003f46270 */
[----:B------:R-:W0:Y:S08]  /*7410*/  @P1 LDC R3, c[0x0][0x44c] ;  /* 0x00011300ff031b82 */ /* 0x000e300000000800 */
[----:B------:R-:W4:Y:S01]  /*7420*/  @P1 LDC R6, c[0x0][0x450] ;  /* 0x00011400ff061b82 */ /* 0x000f220000000800 */
[----:B---3--:R-:W-:-:S04]  /*7430*/  VIADD R0, R8, 0xbf ;  /* 0x000000bf08007836 */ /* 0x008fc80000000000 */
[----:B0-----:R-:W-:-:S05]  /*7440*/  @P1 IMAD.HI.U32 R3, R0, R3, RZ ;  /* 0x0000000300031227 */ /* 0x001fca00078e00ff */
[----:B----4-:R-:W-:-:S05]  /*7450*/  @P1 SHF.R.U32.HI R0, RZ, R6, R3 ;  /* 0x00000006ff001219 */ /* 0x010fca0000011603 */
[----:B------:R-:W-:Y:S01]  /*7460*/  IMAD.IADD R3, R7, 0x1, R0 ;  /* 0x0000000107037824 */ /* 0x000fe200078e0200 */
[----:B------:R-:W-:Y:S06]  /*7470*/  @P0 BRA `(.L_x_11438) ;  /* 0x00000000000c0947 */ /* 0x000fec0003800000 */
[----:B------:R-:W0:Y:S01]  /*7480*/  FENCE.VIEW.ASYNC.G ;  /* 0x00000000000073c6 */ /* 0x000e220000000100 */
[----:B------:R-:W-:Y:S05]  /*7490*/  WARPSYNC.ALL ;  /* 0x0000000000007948 */ /* 0x000fea0003800000 */
[----:B0-----:R-:W-:Y:S06]  /*74a0*/  BAR.ARV 0xc, 0x200 ;  /* 0x0308000000007b1d */ /* 0x001fec0000002000 */
.L_x_11438:
        /* <DEDUP_REMOVED lines=13> */
.L_x_11441:
[----:B------:R-:W-:-:S13]  /*7580*/  ISETP.NE.AND P0, PT, R5, 0x1, PT ;  /* 0x000000010500780c */ /* 0x000fda0003f05270 */
[----:B------:R-:W0:Y:S02]  /*7590*/  @P0 LDC.64 R6, c[0x0][0x9e8] ;  /* 0x00027a00ff060b82 */ /* 0x000e240000000a00 */
[----:B0-----:R-:W-:-:S05]  /*75a0*/  @P0 IMAD.HI.U32 R6, R0, R6, RZ ;  /* 0x0000000600060227 */ /* 0x001fca00078e00ff */
[----:B------:R-:W-:-:S07]  /*75b0*/  @P0 SHF.R.U32.HI R0, RZ, R7, R6 ;  /* 0x00000007ff000219 */ /* 0x000fce0000011606 */
.L_x_11442:
[----:B------:R-:W-:Y:S05]  /*75c0*/  BSYNC B0 ;  /* 0x0000000000007941 */ /* 0x000fea0003800000 */
.L_x_11440:
[----:B------:R-:W-:-:S05]  /*75d0*/  IMAD R3, R0, R5, R5 ;  /* 0x0000000500037224 */ /* 0x000fca00078e0205 */
[----:B------:R-:W-:-:S07]  /*75e0*/  VIMNMX R4, R4, R3, PT ;  /* 0x0000000304047248 */ /* 0x000fce0003fe0100 */
.L_x_11439:
[----:B------:R-:W0:Y:S01]  /*75f0*/  @P1 LDC R0, c[0x0][0x44c] ;  /* 0x00011300ff001b82 */ /* 0x000e220000000800 */
[----:B------:R-:W-:Y:S01]  /*7600*/  VIADD R4, R4, 0x7f ;  /* 0x0000007f04047836 */ /* 0x000fe20000000000 */
[----:B------:R-:W-:-:S04]  /*7610*/  ULDC UR4, c[0x0][0x9dc] ;  /* 0x0002770000047ab9 */ /* 0x000fc80000000800 */
[----:B------:R-:W-:Y:S02]  /*7620*/  SHF.R.S32.HI R3, RZ, 0x1f, R4 ;  /* 0x0000001fff037819 */ /* 0x000fe40000011404 */
[----:B------:R-:W3:Y:S02]  /*7630*/  @P1 LDC R7, c[0x0][0x450] ;  /* 0x00011400ff071b82 */ /* 0x000ee40000000800 */
[----:B------:R-:W-:-:S04]  /*7640*/  LEA.HI R3, R3, R4, RZ, 0x7 ;  /* 0x0000000403037211 */ /* 0x000fc800078f38ff */
[----:B------:R-:W-:-:S04]  /*7650*/  SHF.R.S32.HI R3, RZ, 0x7, R3 ;  /* 0x00000007ff037819 */ /* 0x000fc80000011403 */
[----:B------:R-:W-:Y:S01]  /*7660*/  VIMNMX R88, R102, R3, PT ;  /* 0x0000000366587248 */ /* 0x000fe20003fe0100 */
[----:B0-----:R-:W-:-:S04]  /*7670*/  @P1 IMAD.HI.U32 R6, R8, R0, RZ ;  /* 0x0000000008061227 */ /* 0x001fc800078e00ff */
[----:B------:R-:W-:Y:S01]  /*7680*/  IMAD.MOV.U32 R0, RZ, RZ, R8 ;  /* 0x000000ffff007224 */ /* 0x000fe200078e0008 */
[----:B---3--:R-:W-:-:S05]  /*7690*/  @P1 SHF.R.U32.HI R0, RZ, R7, R6 ;  /* 0x00000007ff001219 */ /* 0x008fca0000011606 */
        /* <DEDUP_REMOVED lines=13> */
.L_x_11445:
[----:B------:R-:W-:-:S13]  /*7770*/  ISETP.NE.AND P0, PT, R5, 0x1, PT ;  /* 0x000000010500780c */ /* 0x000fda0003f05270 */
[----:B------:R-:W0:Y:S02]  /*7780*/  @P0 LDC.64 R6, c[0x0][0x9e8] ;  /* 0x00027a00ff060b82 */ /* 0x000e240000000a00 */
[----:B0-----:R-:W-:-:S05]  /*7790*/  @P0 IMAD.HI.U32 R4, R0, R6, RZ ;  /* 0x0000000600040227 */ /* 0x001fca00078e00ff */
[----:B------:R-:W-:-:S07]  /*77a0*/  @P0 SHF.R.U32.HI R0, RZ, R7, R4 ;  /* 0x00000007ff000219 */ /* 0x000fce0000011604 */
.L_x_11446:
[----:B------:R-:W-:Y:S05]  /*77b0*/  BSYNC B0 ;  /* 0x0000000000007941 */ /* 0x000fea0003800000 */
.L_x_11444:
[----:B------:R-:W-:-:S05]  /*77c0*/  IMAD R0, R0, R5, RZ ;  /* 0x0000000500007224 */ /* 0x000fca00078e02ff */
[----:B------:R-:W-:-:S07]  /*77d0*/  VIMNMX R3, R3, R0, !PT ;  /* 0x0000000003037248 */ /* 0x000fce0007fe0100 */
.L_x_11443:
        /* <DEDUP_REMOVED lines=9> */
[----:B------:R-:W-:Y:S02]  /*7870*/  CS2R R126, SRZ ;  /* 0x00000000007e7805 */ /* 0x000fe4000001ff00 */
[----:B------:R-:W-:Y:S02]  /*7880*/  CS2R R124, SRZ ;  /* 0x00000000007c7805 */ /* 0x000fe4000001ff00 */
[----:B------:R-:W-:-:S02]  /*7890*/  CS2R R122, SRZ ;  /* 0x00000000007a7805 */ /* 0x000fc4000001ff00 */
[----:B------:R-:W-:Y:S02]  /*78a0*/  VIMNMX R4, RZ, R0, !PT ;  /* 0x00000000ff047248 */ /* 0x000fe40007fe0100 */
[----:B------:R-:W-:Y:S02]  /*78b0*/  CS2R R120, SRZ ;  /* 0x0000000000787805 */ /* 0x000fe4000001ff00 */
[----:B------:R-:W-:Y:S02]  /*78c0*/  CS2R R118, SRZ ;  /* 0x0000000000767805 */ /* 0x000fe4000001ff00 */
[----:B------:R-:W-:Y:S02]  /*78d0*/  CS2R R116, SRZ ;  /* 0x0000000000747805 */ /* 0x000fe4000001ff00 */
[----:B------:R-:W-:Y:S01]  /*78e0*/  ISETP.GT.AND P1, PT, R88, R4, PT ;  /* 0x000000045800720c */ /* 0x000fe20003f24270 */
[----:B------:R0:W-:Y:S01]  /*78f0*/  STL [R1+0x68], R4 ;  /* 0x0000680401007387 */ /* 0x0001e20000100800 */
[----:B------:R-:W-:-:S02]  /*7900*/  CS2R R114, SRZ ;  /* 0x0000000000727805 */ /* 0x000fc4000001ff00 */
[----:B------:R-:W-:Y:S01]  /*7910*/  CS2R R112, SRZ ;  /* 0x0000000000707805 */ /* 0x000fe2000001ff00 */
[----:B------:R-:W-:Y:S01]  /*7920*/  IMAD.MOV.U32 R38, RZ, RZ, RZ ;  /* 0x000000ffff267224 */ /* 0x000fe200078e00ff */
[----:B------:R-:W-:Y:S01]  /*7930*/  CS2R R26, SRZ ;  /* 0x00000000001a7805 */ /* 0x000fe2000001ff00 */
[----:B------:R-:W-:Y:S01]  /*7940*/  IMAD.MOV.U32 R109, RZ, RZ, RZ ;  /* 0x000000ffff6d7224 */ /* 0x000fe200078e00ff */
        /* <DEDUP_REMOVED lines=8> */
[----:B------:R-:W-:Y:S01]  /*79d0*/  CS2R R6, SRZ ;  /* 0x0000000000067805 */ /* 0x000fe2000001ff00 */
[----:B------:R-:W-:Y:S01]  /*79e0*/  IMAD.MOV.U32 R93, RZ, RZ, RZ ;  /* 0x000000ffff5d7224 */ /* 0x000fe200078e00ff */
[----:B------:R-:W-:Y:S01]  /*79f0*/  CS2R R90, SRZ ;  /* 0x00000000005a7805 */ /* 0x000fe2000001ff00 */
[----:B------:R-:W-:-:S02]  /*7a00*/  IMAD.MOV.U32 R89, RZ, RZ, RZ ;  /* 0x000000ffff597224 */ /* 0x000fc400078e00ff */
[----:B------:R-:W-:Y:S01]  /*7a10*/  IMAD.MOV.U32 R0, RZ, RZ, RZ ;  /* 0x000000ffff007224 */ /* 0x000fe200078e00ff */
[----:B0-----:R-:W-:Y:S06]  /*7a20*/  @!P1 BRA `(.L_x_11447) ;  /* 0x0000011400f89947 */ /* 0x001fec0003800000 */
        /* <DEDUP_REMOVED lines=9> */
.L_x_11735:
[----:B------:R-:W3:Y:S01]  /*7ac0*/  LDL R3, [R1+0xc] ;  /* 0x00000c0001037983 */ /* 0x000ee20000100800 */
[----:B------:R-:W-:Y:S01]  /*7ad0*/  BSSY B6, `(.L_x_11449) ;  /* 0x0000020000067945 */ /* 0x000fe20003800000 */
[----:B---3--:R-:W-:-:S05]  /*7ae0*/  IMAD.HI R0, R3, 0x55555556, RZ ;  /* 0x5555555603007827 */ /* 0x008fca00078e02ff */
[----:B------:R-:W-:-:S05]  /*7af0*/  LEA.HI R0, R0, R0, RZ, 0x1 ;  /* 0x0000000000007211 */ /* 0x000fca00078f08ff */
[----:B------:R-:W-:Y:S02]  /*7b00*/  IMAD R4, R0, -0x3, R3 ;  /* 0xfffffffd00047824 */ /* 0x000fe400078e0203 */
[----:B------:R-:W-:Y:S02]  /*7b10*/  VIADD R3, R2, 0x21800 ;  /* 0x0002180002037836 */ /* 0x000fe40000000000 */
[----:B------:R-:W-:Y:S01]  /*7b20*/  IMAD R0, R4, 0x1000, R2 ;  /* 0x0000100004007824 */ /* 0x000fe200078e0202 */
[----:B------:R3:W-:Y:S02]  /*7b30*/  STL [R1+0x2c], R4 ;  /* 0x00002c0401007387 */ /* 0x0007e40000100800 */
[----:B------:R-:W-:Y:S01]  /*7b40*/  LOP3.LUT P0, RZ, R3, 0x3ff, RZ, 0xc0, !PT ;  /* 0x000003ff03ff7812 */ /* 0x000fe2000780c0ff */
[----:B------:R-:W-:-:S05]  /*7b50*/  VIADD R0, R0, 0xc400 ;  /* 0x0000c40000007836 */ /* 0x000fca0000000000 */
[----:B------:R-:W-:Y:S01]  /*7b60*/  SHF.R.U32.HI R0, RZ, 0x4, R0 ;  /* 0x00000004ff007819 */ /* 0x000fe20000011600 */
[----:B---3--:R-:W-:-:S03]  /*7b70*/  IMAD R4, R4, 0x2000, R3 ;  /* 0x0000200004047824 */ /* 0x008fc600078e0203 */
[----:B------:R-:W-:Y:S02]  /*7b80*/  LOP3.LUT R146, R0, 0x3fff, RZ, 0xc0, !PT ;  /* 0x00003fff00927812 */ /* 0x000fe400078ec0ff */
[----:B------:R-:W-:-:S04]  /*7b90*/  SHF.R.U32.HI R4, RZ, 0x4, R4 ;  /* 0x00000004ff047819 */ /* 0x000fc80000011604 */
[----:B------:R-:W-:-:S05]  /*7ba0*/  LOP3.LUT R3, R4, 0x3fff, RZ, 0xc0, !PT ;  /* 0x00003fff04037812 */ /* 0x000fca00078ec0ff */
[----:B------:R3:W-:Y:S01]  /*7bb0*/  STL [R1+0x54], R3 ;  /* 0x0000540301007387 */ /* 0x0007e20000100800 */
[----:B------:R-:W-:Y:S05]  /*7bc0*/  @!P0 BRA `(.L_x_11450) ;  /* 0x0000000000408947 */ /* 0x000fea0003800000 */
[----:B------:R-:W-:Y:S01]  /*7bd0*/  MOV R0, 0x0 ;  /* 0x0000000000007802 */ /* 0x000fe20000000f00 */
[----:B------:R-:W-:Y:S01]  /*7be0*/  ULDC.64 UR4, c[0x4][0x138] ;  /* 0x01004e0000047ab9 */ /* 0x000fe20000000a00 */
[----:B------:R-:W-:Y:S01]  /*7bf0*/  ULDC.64 UR6, c[0x4][0x140] ;  /* 0x0100500000067ab9 */ /* 0x000fe20000000a00 */
[----:B------:R-:W-:Y:S01]  /*7c00*/  IMAD.U32 R4, RZ, RZ, UR4 ;  /* 0x00000004ff047e24 */ /* 0x000fe2000f8e00ff */
[----:B0-----:R0:W4:Y:S01]  /*7c10*/  LDC.64 R14, c[0x4][R0] ;  /* 0x01000000000e7b82 */ /* 0x0011220000000a00 */
        /* <DEDUP_REMOVED lines=10> */
[----:B-12345:R-:W-:Y:S05]  /*7cc0*/  CALL.ABS.NOINC R14 ;  /* 0x000000000e007343 */ /* 0x03efea0003c00000 */
.L_x_11450:
[----:B------:R-:W-:Y:S05]  /*7cd0*/  BSYNC B6 ;  /* 0x0000000000067941 */ /* 0x000fea0003800000 */
.L_x_11449:
[----:B------:R-:W-:Y:S02]  /*7ce0*/  ULDC UR4, c[0x0][0x3f4] ;  /* 0x0000fd0000047ab9 */ /* 0x000fe40000000800 */
[----:B------:R-:W-:-:S13]  /*7cf0*/  ISETP.LT.AND P0, PT, RZ, UR4, PT ;  /* 0x00000004ff007c0c */ /* 0x000fda000bf01270 */
[----:B------:R-:W-:Y:S05]  /*7d00*/  @P0 BRA `(.L_x_11451) ;  /* 0x0000000000400947 */ /* 0x000fea0003800000 */
[----:B------:R-:W-:-:S04]  /*7d10*/  ULEA.HI UR4, UR37, UR37, URZ, 0x1 ;  /* 0x0000002525047291 */ /* 0x000fc8000f8f083f */
[----:B------:R-:W-:-:S04]  /*7d20*/  ULOP3.LUT UR4, UR4, 0xfffffffe, URZ, 0xc0, !UPT ;  /* 0xfffffffe04047892 */ /* 0x000fc8000f8ec03f */
[----:B------:R-:W-:-:S06]  /*7d30*/  UIADD3 UR4, UR37, -UR4, URZ ;  /* 0x8000000425047290 */ /* 0x000fcc000fffe03f */
[----:B---3--:R-:W-:-:S05]  /*7d40*/  IMAD.U32 R3, RZ, RZ, UR4 ;  /* 0x00000004ff037e24 */ /* 0x008fca000f8e00ff */
[----:B------:R-:W-:-:S04]  /*7d50*/  SHF.L.U32 R3, R3, 0x1f, RZ ;  /* 0x0000001f03037819 */ /* 0x000fc800000006ff */
[----:B------:R3:W4:Y:S03]  /*7d60*/  SYNCS.PHASECHK.TRANS64.TRYWAIT P0, [R2+URZ+0x2d800], R3 ;  /* 0x02d80003020075a7 */ /* 0x000726000800017f */
[----:B----4-:R-:W-:Y:S05]  /*7d70*/  @!P0 NANOSLEEP.SYNCS 0x989680 ;  /* 0x009896800000895d */ /* 0x010fea0003900000 */
[----:B------:R-:W4:Y:S01]  /*7d80*/  @!P0 SYNCS.PHASECHK.TRANS64 P0, [R2+URZ+0x2d800], R3 ;  /* 0x02d80003020085a7 */ /* 0x000f22000800007f */
[----:B------:R-:W-:Y:S04]  /*7d90*/  BSSY B0, `(.L_x_11452) ;  /* 0x0000006000007945 */ /* 0x000fe80003800000 */
[----:B----4-:R-:W-:Y:S05]  /*7da0*/  @P0 BRA `(.L_x_11453) ;  /* 0x0000000000100947 */ /* 0x010fea0003800000 */
.L_x_11454:
[----:B----4-:R4:W0:Y:S02]  /*7db0*/  SYNCS.PHASECHK.TRANS64.TRYWAIT P0, [R2+URZ+0x2d800], R3 ;  /* 0x02d80003020075a7 */ /* 0x010824000800017f */
[----:B0-----:R-:W-:Y:S05]  /*7dc0*/  @!P0 NANOSLEEP.SYNCS 0x989680 ;  /* 0x009896800000895d */ /* 0x001fea0003900000 */
[----:B------:R-:W0:Y:S02]  /*7dd0*/  @!P0 SYNCS.PHASECHK.TRANS64 P0, [R2+URZ+0x2d800], R3 ;  /* 0x02d80003020085a7 */ /* 0x000e24000800007f */
[----:B0-----:R-:W-:Y:S05]  /*7de0*/  @!P0 BRA `(.L_x_11454) ;  /* 0xfffffffc00f08947 */ /* 0x001fea000383ffff */
.L_x_11453:
[----:B------:R-:W-:Y:S05]  /*7df0*/  BSYNC B0 ;  /* 0x0000000000007941 */ /* 0x000fea0003800000 */
.L_x_11452:
[----:B------:R-:W-:Y:S05]  /*7e00*/  BRA `(.L_x_11455) ;  /* 0x0000003c00c47947 */ /* 0x000fea0003800000 */
.L_x_11451:
[----:B------:R-:W-:Y:S01]  /*7e10*/  ULOP3.LUT UP0, URZ, UR40, 0x1bf, URZ, 0xc0, !UPT ;  /* 0x000001bf283f7892 */ /* 0x000fe2000f80c03f */
[----:B-----5:R-:W-:Y:S01]  /*7e20*/  SHF.R.S32.HI R0, RZ, 0x1f, R98 ;  /* 0x0000001fff007819 */ /* 0x020fe20000011462 */
[----:B------:R-:W-:Y:S01]  /*7e30*/  ULDC.64 UR4, c[0x0][0x3f8] ;  /* 0x0000fe0000047ab9 */ /* 0x000fe20000000a00 */
[----:B------:R-:W-:Y:S01]  /*7e40*/  ULDC.64 UR6, c[0x0][0x408] ;  /* 0x0001020000067ab9 */ /* 0x000fe20000000a00 */
[----:B------:R-:W-:Y:S02]  /*7e50*/  IMAD.WIDE.U32 R24, R98, UR4, RZ ;  /* 0x0000000462187c25 */ /* 0x000fe4000f8e00ff */
[----:B------:R-:W-:Y:S02]  /*7e60*/  PLOP3.LUT P0, PT, PT, PT, UP0, 0x80, 0x0 ;  /* 0x000000000000781c */ /* 0x000fe40003f0f008 */
[C---:B---3--:R-:W-:Y:S02]  /*7e70*/  IMAD R3, R0.reuse, UR4, RZ ;  /* 0x0000000400037c24 */ /* 0x048fe4000f8e02ff */
        /* <DEDUP_REMOVED lines=10> */
[----:B------:R-:W-:Y:S01]  /*7f20*/  IMAD.U32 R4, RZ, RZ, UR4 ;  /* 0x00000004ff047e24 */ /* 0x000fe2000f8e00ff */
[----:B0-----:R0:W3:Y:S01]  /*7f30*/  LDC.64 R14, c[0x4][R0] ;  /* 0x01000000000e7b82 */ /* 0x0010e20000000a00 */
        /* <DEDUP_REMOVED lines=10> */
[----:B-123--:R-:W-:Y:S05]  /*7fe0*/  CALL.ABS.NOINC R14 ;  /* 0x000000000e007343 */ /* 0x00efea0003c00000 */
.L_x_11456:
[----:B------:R-:W3:Y:S01]  /*7ff0*/  S2R R20, SR_TID.X ;  /* 0x0000000000147919 */ /* 0x000ee20000002100 */
[----:B------:R-:W-:Y:S01]  /*8000*/  ULDC.U8 UR4, c[0x0][0x410] ;  /* 0x0001040000047ab9 */ /* 0x000fe20000000000 */
[----:B---3--:R-:W-:Y:S02]  /*8010*/  VIADD R21, R20, 0xffffff80 ;  /* 0xffffff8014157836 */ /* 0x008fe40000000000 */
[----:B------:R-:W3:Y:S01]  /*8020*/  LDL R20, [R1+0x28] ;  /* 0x0000280001147983 */ /* 0x000ee20000100800 */
[----:B------:R-:W-:Y:S01]  /*8030*/  ISETP.NE.AND P0, PT, RZ, UR4, PT ;  /* 0x00000004ff007c0c */ /* 0x000fe2000bf05270 */
[----:B------:R-:W-:Y:S01]  /*8040*/  BSSY B0, `(.L_x_11457) ;  /* 0x00003c5000007945 */ /* 0x000fe20003800000 */
[----:B------:R-:W-:-:S04]  /*8050*/  LEA.HI R53, R21, R21, RZ, 0x1 ;  /* 0x0000001515357211 */ /* 0x000fc800078f08ff */
[----:B------:R-:W-:-:S05]  /*8060*/  SHF.R.S32.HI R53, RZ, 0x1, R53 ;  /* 0x00000001ff357819 */ /* 0x000fca0000011435 */
[----:B---3--:R-:W-:Y:S02]  /*8070*/  IMAD.IADD R10, R53, 0x1, R20 ;  /* 0x00000001350a7824 */ /* 0x008fe400078e0214 */
[----:B------:R-:W-:Y:S05]  /*8080*/  @!P0 BRA `(.L_x_11458) ;  /* 0x0000001c00788947 */ /* 0x000fea0003800000 */
[----:B------:R-:W3:Y:S01]  /*8090*/  LDC R21, c[0x0][0x448] ;  /* 0x00011200ff157b82 */ /* 0x000ee20000000800 */
[----:B------:R-:W-:Y:S01]  /*80a0*/  ULDC.64 UR4, c[0x0][0x3f8] ;  /* 0x0000fe0000047ab9 */ /* 0x000fe20000000a00 */
[----:B------:R-:W-:Y:S01]  /*80b0*/  ULDC.64 UR6, c[0x0][0x408] ;  /* 0x0001020000067ab9 */ /* 0x000fe20000000a00 */
[----:B------:R-:W-:Y:S02]  /*80c0*/  IMAD.MOV.U32 R6, RZ, RZ, R24 ;  /* 0x000000ffff067224 */ /* 0x000fe400078e0018 */
[----:B------:R-:W-:Y:S02]  /*80d0*/  IMAD.MOV.U32 R7, RZ, RZ, R27 ;  /* 0x000000ffff077224 */ /* 0x000fe400078e001b */
[----:B------:R-:W-:Y:S02]  /*80e0*/  IMAD.MOV.U32 R8, RZ, RZ, R98 ;  /* 0x000000ffff087224 */ /* 0x000fe400078e0062 */
[----:B------:R-:W-:Y:S01]  /*80f0*/  IMAD.MOV.U32 R9, RZ, RZ, R29 ;  /* 0x000000ffff097224 */ /* 0x000fe200078e001d */
[----:B---3--:R-:W-:-:S13]  /*8100*/  ISETP.NE.AND P0, PT, R21, 0x1, PT ;  /* 0x000000011500780c */ /* 0x008fda0003f05270 */
[----:B------:R-:W3:Y:S08]  /*8110*/  @P0 LDC R3, c[0x0][0x44c] ;  /* 0x00011300ff030b82 */ /* 0x000ef00000000800 */
[----:B------:R-:W4:Y:S01]  /*8120*/  @P0 LDC R5, c[0x0][0x450] ;  /* 0x00011400ff050b82 */ /* 0x000f220000000800 */
[----:B---3--:R-:W-:-:S04]  /*8130*/  @P0 IMAD.HI.U32 R0, R10, R3, RZ ;  /* 0x000000030a000227 */ /* 0x008fc800078e00ff */
[----:B------:R-:W-:Y:S01]  /*8140*/  IMAD.MOV.U32 R3, RZ, RZ, R10 ;  /* 0x000000ffff037224 */ /* 0x000fe200078e000a */
[----:B----4-:R-:W-:-:S04]  /*8150*/  @P0 SHF.R.U32.HI R3, RZ, R5, R0 ;  /* 0x00000005ff030219 */ /* 0x010fc80000011600 */
[----:B------:R-:W-:Y:S01]  /*8160*/  SHF.R.S32.HI R0, RZ, 0x1f, R3 ;  /* 0x0000001fff007819 */ /* 0x000fe20000011403 */
[----:B------:R-:W-:-:S04]  /*8170*/  IMAD.WIDE.U32 R6, R3, UR4, R6 ;  /* 0x0000000403067c25 */ /* 0x000fc8000f8e0006 */
[C---:B------:R-:W-:Y:S02]  /*8180*/  IMAD R4, R0.reuse, UR4, RZ ;  /* 0x0000000400047c24 */ /* 0x040fe4000f8e02ff */
[----:B------:R-:W-:Y:S02]  /*8190*/  IMAD R0, R0, UR6, RZ ;  /* 0x0000000600007c24 */ /* 0x000fe4000f8e02ff */
[C---:B------:R-:W-:Y:S01]  /*81a0*/  IMAD R13, R3.reuse, UR5, R4 ;  /* 0x00000005030d7c24 */ /* 0x040fe2000f8e0204 */
[----:B------:R-:W-:Y:S01]  /*81b0*/  ULDC.64 UR4, c[0x0][0x3e8] ;  /* 0x0000fa0000047ab9 */ /* 0x000fe20000000a00 */
[----:B------:R-:W-:-:S04]  /*81c0*/  IMAD.WIDE.U32 R8, R3, UR6, R8 ;  /* 0x0000000603087c25 */ /* 0x000fc8000f8e0008 */
[----:B------:R-:W-:Y:S01]  /*81d0*/  IMAD R5, R3, UR7, R0 ;  /* 0x0000000703057c24 */ /* 0x000fe2000f8e0200 */
[----:B------:R-:W-:Y:S01]  /*81e0*/  ULDC.64 UR6, c[0x0][0x400] ;  /* 0x0001000000067ab9 */ /* 0x000fe20000000a00 */
[----:B------:R-:W-:Y:S01]  /*81f0*/  IMAD.IADD R13, R7, 0x1, R13 ;  /* 0x00000001070d7824 */ /* 0x000fe200078e020d */
[----:B------:R-:W-:Y:S01]  /*8200*/  LEA R0, P0, R6, UR4, 0x1 ;  /* 0x0000000406007c11 */ /* 0x000fe2000f8008ff */
[----:B------:R-:W-:Y:S01]  /*8210*/  IMAD.IADD R5, R9, 0x1, R5 ;  /* 0x0000000109057824 */ /* 0x000fe200078e0205 */
[----:B------:R-:W-:Y:S01]  /*8220*/  LEA R4, P1, R8, UR6, 0x1 ;  /* 0x0000000608047c11 */ /* 0x000fe2000f8208ff */
[----:B------:R-:W-:Y:S01]  /*8230*/  UMOV UR4, 0xffffffff ;  /* 0xffffffff00047882 */ /* 0x000fe20000000000 */
[----:B------:R-:W-:Y:S02]  /*8240*/  LEA.HI.X R13, R6, UR5, R13, 0x1, P0 ;  /* 0x00000005060d7c11 */ /* 0x000fe400080f0c0d */
[----:B------:R-:W-:Y:S01]  /*8250*/  LEA.HI.X R5, R8, UR7, R5, 0x1, P1 ;  /* 0x0000000708057c11 */ /* 0x000fe200088f0c05 */
[----:B------:R-:W-:Y:S08]  /*8260*/  BRA.DIV UR4, `(.L_x_11459) ;  /* 0x000001aa04007947 */ /* 0x000ff0000b800000 */
[----:B------:R3:W4:Y:S04]  /*8270*/  SHFL.IDX PT, R3, R13, RZ, 0x1e1f ;  /* 0x001e1fff0d037589 */ /* 0x00072800000e0000 */
[----:B------:R-:W1:Y:S04]  /*8280*/  SHFL.IDX PT, R0, R0, RZ, 0x1e1f ;  /* 0x001e1fff00007589 */ /* 0x000e6800000e0000 */
[----:B------:R-:W1:Y:S04]  /*8290*/  SHFL.IDX PT, R5, R5, RZ, 0x1e1f ;  /* 0x001e1fff05057589 */ /* 0x000e6800000e0000 */
[----:B0-----:R3:W0:Y:S02]  /*82a0*/  SHFL.IDX PT, R14, R4, RZ, 0x1e1f ;  /* 0x001e1fff040e7589 */ /* 0x00162400000e0000 */
.L_x_11741:
[----:B------:R-:W-:Y:S01]  /*82b0*/  IMAD R52, R140, R21, RZ ;  /* 0x000000158c347224 */ /* 0x000fe200078e02ff */
[----:B------:R-:W-:Y:S01]  /*82c0*/  BSSY B1, `(.L_x_11460) ;  /* 0x000005d000017945 */ /* 0x000fe20003800000 */
[----:B------:R-:W-:Y:S02]  /*82d0*/  CS2R R36, SRZ ;  /* 0x0000000000247805 */ /* 0x000fe4000001ff00 */
[----:B------:R-:W-:Y:S02]  /*82e0*/  CS2R R34, SRZ ;  /* 0x0000000000227805 */ /* 0x000fe4000001ff00 */
[----:B------:R-:W-:Y:S02]  /*82f0*/  CS2R R28, SRZ ;  /* 0x00000000001c7805 */ /* 0x000fe4000001ff00 */
[----:B------:R-:W-:Y:S01]  /*8300*/  ISETP.GE.AND P0, PT, R10, R52, PT ;  /* 0x000000340a00720c */ /* 0x000fe20003f06270 */
[----:B------:R-:W-:Y:S01]  /*8310*/  IMAD R52, R33, -0xc0, R52 ;  /* 0xffffff4021347824 */ /* 0x000fe200078e0234 */
        /* <DEDUP_REMOVED lines=10> */
[----:B------:R-:W3:Y:S01]  /*83c0*/  LDL R42, [R1+0x5c] ;  /* 0x00005c00012a7983 */ /* 0x000ee20000100800 */
[----:B------:R-:W-:-:S03]  /*83d0*/  ULDC UR4, c[0x0][0x3f4] ;  /* 0x0000fd0000047ab9 */ /* 0x000fc60000000800 */
[----:B--2---:R-:W2:Y:S04]  /*83e0*/  LDL R41, [R1+0x50] ;  /* 0x0000500001297983 */ /* 0x004ea80000100800 */
[----:B-1----:R-:W4:Y:S04]  /*83f0*/  LDL R40, [R1+0x58] ;  /* 0x0000580001287983 */ /* 0x002f280000100800 */
[----:B------:R-:W4:Y:S04]  /*8400*/  LDL R15, [R1+0x4c] ;  /* 0x00004c00010f7983 */ /* 0x000f280000100800 */
[----:B------:R-:W4:Y:S04]  /*8410*/  LDL.64 R54, [R1+0x18] ;  /* 0x0000180001367983 */ /* 0x000f280000100a00 */
        /* <DEDUP_REMOVED lines=9> */
[C---:B---3--:R-:W-:Y:S01]  /*84b0*/  ISETP.GE.AND P3, PT, R42.reuse, UR4, PT ;  /* 0x000000042a007c0c */ /* 0x048fe2000bf66270 */
[----:B------:R-:W-:Y:S01]  /*84c0*/  IMAD.SHL.U32 R9, R42, 0x2, RZ ;  /* 0x000000022a097824 */ /* 0x000fe200078e00ff */
[----:B------:R-:W-:Y:S02]  /*84d0*/  SHF.R.S32.HI R4, RZ, 0x1f, R42 ;  /* 0x0000001fff047819 */ /* 0x000fe4000001142a */
[C---:B--2---:R-:W-:Y:S01]  /*84e0*/  ISETP.GE.AND P2, PT, R41.reuse, UR4, PT ;  /* 0x0000000429007c0c */ /* 0x044fe2000bf46270 */
[C---:B------:R-:W-:Y:S01]  /*84f0*/  IMAD.SHL.U32 R47, R41.reuse, 0x2, RZ ;  /* 0x00000002292f7824 */ /* 0x040fe200078e00ff */
[----:B------:R-:W-:Y:S02]  /*8500*/  SHF.R.S32.HI R8, RZ, 0x1f, R41 ;  /* 0x0000001fff087819 */ /* 0x000fe40000011429 */
[C---:B----4-:R-:W-:Y:S01]  /*8510*/  ISETP.GE.AND P1, PT, R40.reuse, UR4, PT ;  /* 0x0000000428007c0c */ /* 0x050fe2000bf26270 */
[----:B------:R-:W-:Y:S01]  /*8520*/  IMAD.SHL.U32 R43, R40, 0x2, RZ ;  /* 0x00000002282b7824 */ /* 0x000fe200078e00ff */
[----:B------:R-:W-:-:S02]  /*8530*/  SHF.L.U64.HI R20, R41, 0x1, R8 ;  /* 0x0000000129147819 */ /* 0x000fc40000010208 */
[----:B------:R-:W-:Y:S01]  /*8540*/  SHF.L.U64.HI R4, R42, 0x1, R4 ;  /* 0x000000012a047819 */ /* 0x000fe20000010204 */
[C---:B------:R-:W-:Y:S01]  /*8550*/  IMAD.SHL.U32 R7, R15.reuse, 0x2, RZ ;  /* 0x000000020f077824 */ /* 0x040fe200078e00ff */
[-C--:B0-----:R-:W-:Y:S02]  /*8560*/  @!P3 IADD3 R8, P5, R14, R9.reuse, RZ ;  /* 0x000000090e08b210 */ /* 0x081fe40007fbe0ff */
[----:B------:R-:W-:Y:S02]  /*8570*/  @!P3 IADD3 R10, P4, R0, R9, RZ ;  /* 0x00000009000ab210 */ /* 0x000fe40007f9e0ff */
[----:B------:R-:W-:Y:S01]  /*8580*/  ISETP.GE.AND P0, PT, R15, UR4, PT ;  /* 0x000000040f007c0c */ /* 0x000fe2000bf06270 */
[--C-:B------:R-:W-:Y:S01]  /*8590*/  @!P3 IMAD.X R9, R5, 0x1, R4.reuse, P5 ;  /* 0x000000010509b824 */ /* 0x100fe200028e0604 */
[----:B------:R-:W-:Y:S01]  /*85a0*/  @!P2 IADD3 R46, P5, R14, R47, RZ ;  /* 0x0000002f0e2ea210 */ /* 0x000fe20007fbe0ff */
[----:B------:R-:W-:Y:S01]  /*85b0*/  @!P3 IMAD.X R11, R3, 0x1, R4, P4 ;  /* 0x00000001030bb824 */ /* 0x000fe200020e0604 */
[----:B------:R-:W-:-:S02]  /*85c0*/  SHF.R.S32.HI R6, RZ, 0x1f, R40 ;  /* 0x0000001fff067819 */ /* 0x000fc40000011428 */
[----:B------:R-:W-:Y:S01]  /*85d0*/  @!P2 IADD3 R48, P4, R0, R47, RZ ;  /* 0x0000002f0030a210 */ /* 0x000fe20007f9e0ff */
[----:B------:R-:W-:Y:S01]  /*85e0*/  @!P2 IMAD.X R47, R5, 0x1, R20, P5 ;  /* 0x00000001052fa824 */ /* 0x000fe200028e0614 */
[----:B------:R-:W-:Y:S01]  /*85f0*/  SHF.L.U64.HI R6, R40, 0x1, R6 ;  /* 0x0000000128067819 */ /* 0x000fe20000010206 */
[----:B------:R0:W5:Y:S01]  /*8600*/  @!P3 LD.E.64 R32, desc[UR52][R10.64] ;  /* 0x000000340a20b980 */ /* 0x000162000c101b00 */
[-C--:B------:R-:W-:Y:S01]  /*8610*/  @!P1 IADD3 R42, P5, R14, R43.reuse, RZ ;  /* 0x0000002b0e2a9210 */ /* 0x080fe20007fbe0ff */
[----:B------:R-:W-:Y:S01]  /*8620*/  @!P2 IMAD.X R49, R3, 0x1, R20, P4 ;  /* 0x000000010331a824 */ /* 0x000fe200020e0614 */
[----:B------:R-:W-:Y:S01]  /*8630*/  SHF.R.S32.HI R12, RZ, 0x1f, R15 ;  /* 0x0000001fff0c7819 */ /* 0x000fe2000001140f */
[----:B------:R1:W5:Y:S01]  /*8640*/  @!P3 LD.E.64 R34, desc[UR52][R8.64] ;  /* 0x000000340822b980 */ /* 0x000362000c101b00 */
[----:B------:R-:W-:Y:S01]  /*8650*/  @!P1 IADD3 R44, P4, R0, R43, RZ ;  /* 0x0000002b002c9210 */ /* 0x000fe20007f9e0ff */
[----:B------:R-:W-:Y:S01]  /*8660*/  @!P1 IMAD.X R43, R5, 0x1, R6, P5 ;  /* 0x00000001052b9824 */ /* 0x000fe200028e0606 */
[----:B------:R-:W-:Y:S01]  /*8670*/  SHF.L.U64.HI R12, R15, 0x1, R12 ;  /* 0x000000010f0c7819 */ /* 0x000fe2000001020c */
[----:B------:R-:W-:Y:S01]  /*8680*/  IMAD.SHL.U32 R15, R50, 0x2, RZ ;  /* 0x00000002320f7824 */ /* 0x000fe200078e00ff */
[----:B------:R-:W-:Y:S01]  /*8690*/  @!P0 IADD3 R40, P5, R0, R7, RZ ;  /* 0x0000000700288210 */ /* 0x000fe20007fbe0ff */
[----:B------:R-:W-:Y:S01]  /*86a0*/  @!P1 IMAD.X R45, R3, 0x1, R6, P4 ;  /* 0x00000001032d9824 */ /* 0x000fe200020e0606 */
[----:B------:R-:W-:-:S02]  /*86b0*/  ISETP.GE.AND P4, PT, R54, UR4, PT ;  /* 0x0000000436007c0c */ /* 0x000fc4000bf86270 */
[----:B0-----:R-:W-:Y:S01]  /*86c0*/  CS2R R10, SRZ ;  /* 0x00000000000a7805 */ /* 0x001fe2000001ff00 */
[----:B------:R-:W5:Y:S01]  /*86d0*/  @!P2 LD.E.64 R30, desc[UR52][R48.64] ;  /* 0x00000034301ea980 */ /* 0x000f62000c101b00 */
[--C-:B------:R-:W-:Y:S01]  /*86e0*/  @!P0 IMAD.X R41, R3, 0x1, R12.reuse, P5 ;  /* 0x0000000103298824 */ /* 0x100fe200028e060c */
[----:B------:R-:W-:Y:S02]  /*86f0*/  @!P0 IADD3 R6, P5, R14, R7, RZ ;  /* 0x000000070e068210 */ /* 0x000fe40007fbe0ff */
[----:B-1----:R-:W-:Y:S01]  /*8700*/  CS2R R8, SRZ ;  /* 0x0000000000087805 */ /* 0x002fe2000001ff00 */
[----:B------:R-:W5:Y:S02]  /*8710*/  @!P2 LD.E.64 R28, desc[UR52][R46.64] ;  /* 0x000000342e1ca980 */ /* 0x000f64000c101b00 */
[----:B------:R-:W-:Y:S01]  /*8720*/  @!P0 IMAD.X R7, R5, 0x1, R12, P5 ;  /* 0x0000000105078824 */ /* 0x000fe200028e060c */
[----:B------:R-:W-:Y:S01]  /*8730*/  ISETP.GE.AND P5, PT, R50, UR4, PT ;  /* 0x0000000432007c0c */ /* 0x000fe2000bfa6270 */
[----:B------:R-:W5:Y:S01]  /*8740*/  @!P1 LD.E.64 R26, desc[UR52][R44.64] ;  /* 0x000000342c1a9980 */ /* 0x000f62000c101b00 */
[----:B------:R-:W-:-:S02]  /*8750*/  @!P4 IMAD.MOV.U32 R12, RZ, RZ, R0 ;  /* 0x000000ffff0cc224 */ /* 0x000fc400078e0000 */
[----:B------:R-:W-:Y:S01]  /*8760*/  @!P4 IMAD.MOV.U32 R13, RZ, RZ, R3 ;  /* 0x000000ffff0dc224 */ /* 0x000fe200078e0003 */
[----:B------:R-:W5:Y:S01]  /*8770*/  @!P1 LD.E.64 R24, desc[UR52][R42.64] ;  /* 0x000000342a189980 */ /* 0x000f62000c101b00 */
[----:B------:R-:W-:Y:S02]  /*8780*/  @!P4 IMAD.MOV.U32 R4, RZ, RZ, R14 ;  /* 0x000000ffff04c224 */ /* 0x000fe400078e000e */
[----:B------:R-:W-:-:S04]  /*8790*/  @!P4 IMAD.WIDE R12, R54, 0x2, R12 ;  /* 0x00000002360cc825 */ /* 0x000fc800078e020c */
[----:B------:R-:W-:Y:S01]  /*87a0*/  @!P4 IMAD.WIDE R20, R54, 0x2, R4 ;  /* 0x000000023614c825 */ /* 0x000fe200078e0204 */
[----:B------:R-:W-:Y:S01]  /*87b0*/  SHF.R.S32.HI R4, RZ, 0x1f, R50 ;  /* 0x0000001fff047819 */ /* 0x000fe20000011432 */
[----:B------:R0:W5:Y:S03]  /*87c0*/  @!P4 LD.E.64 R38, desc[UR52][R12.64] ;  /* 0x000000340c26c980 */ /* 0x000166000c101b00 */
[----:B------:R-:W-:Y:S01]  /*87d0*/  SHF.L.U64.HI R4, R50, 0x1, R4 ;  /* 0x0000000132047819 */ /* 0x000fe20000010204 */
[----:B------:R1:W5:Y:S01]  /*87e0*/  @!P4 LD.E.64 R36, desc[UR52][R20.64] ;  /* 0x000000341424c980 */ /* 0x000362000c101b00 */
[----:B------:R-:W-:-:S05]  /*87f0*/  @!P5 IADD3 R50, P4, R0, R15, RZ ;  /* 0x0000000f0032d210 */ /* 0x000fca0007f9e0ff */
[--C-:B------:R-:W-:Y:S01]  /*8800*/  @!P5 IMAD.X R51, R3, 0x1, R4.reuse, P4 ;  /* 0x000000010333d824 */ /* 0x100fe200020e0604 */
[----:B------:R-:W-:Y:S02]  /*8810*/  @!P5 IADD3 R14, P4, R14, R15, RZ ;  /* 0x0000000f0e0ed210 */ /* 0x000fe40007f9e0ff */
[----:B0-----:R-:W-:Y:S02]  /*8820*/  CS2R R12, SRZ ;  /* 0x00000000000c7805 */ /* 0x001fe4000001ff00 */
[----:B-1----:R-:W-:Y:S01]  /*8830*/  CS2R R20, SRZ ;  /* 0x0000000000147805 */ /* 0x002fe2000001ff00 */
[----:B------:R3:W5:Y:S01]  /*8840*/  @!P5 LD.E.64 R10, desc[UR52][R50.64] ;  /* 0x00000034320ad980 */ /* 0x000762000c101b00 */
[----:B------:R-:W-:-:S03]  /*8850*/  @!P5 IMAD.X R15, R5, 0x1, R4, P4 ;  /* 0x00000001050fd824 */ /* 0x000fc600020e0604 */
[----:B------:R3:W5:Y:S04]  /*8860*/  @!P0 LD.E.64 R12, desc[UR52][R6.64] ;  /* 0x00000034060c8980 */ /* 0x000768000c101b00 */
[----:B------:R3:W5:Y:S04]  /*8870*/  @!P0 LD.E.64 R20, desc[UR52][R40.64] ;  /* 0x0000003428148980 */ /* 0x000768000c101b00 */
[----:B------:R3:W5:Y:S02]  /*8880*/  @!P5 LD.E.64 R8, desc[UR52][R14.64] ;  /* 0x000000340e08d980 */ /* 0x000764000c101b00 */
.L_x_11461:
[----:B------:R-:W-:Y:S05]  /*8890*/  BSYNC B1 ;  /* 0x0000000000017941 */ /* 0x000fea0003800000 */
.L_x_11460:
[----:B------:R-:W-:Y:S01]  /*88a0*/  ULEA.HI UR4, UR37, UR37, URZ, 0x1 ;  /* 0x0000002525047291 */ /* 0x000fe2000f8f083f */
[----:B----45:R-:W-:Y:S01]  /*88b0*/  IMAD.MOV.U32 R3, RZ, RZ, R37 ;  /* 0x000000ffff037224 */ /* 0x030fe200078e0025 */
[----:B------:R-:W-:Y:S01]  /*88c0*/  VIMNMX R52, R52, 0xc0, PT ;  /* 0x000000c034347848 */ /* 0x000fe20003fe0100 */
[----:B-1----:R-:W-:Y:S01]  /*88d0*/  IMAD.MOV.U32 R0, RZ, RZ, R36 ;  /* 0x000000ffff007224 */ /* 0x002fe200078e0024 */
[----:B------:R-:W-:Y:S01]  /*88e0*/  ULOP3.LUT UR4, UR4, 0xfffffffe, URZ, 0xc0, !UPT ;  /* 0xfffffffe04047892 */ /* 0x000fe2000f8ec03f */
[----:B------:R-:W-:Y:S01]  /*88f0*/  IMAD.MOV.U32 R4, RZ, RZ, R34 ;  /* 0x000000ffff047224 */ /* 0x000fe200078e0022 */
[----:B------:R-:W-:Y:S01]  /*8900*/  PRMT R46, R46, 0x5410, R3 ;  /* 0x000054102e2e7816 */ /* 0x000fe20000000003 */
[----:B------:R-:W-:Y:S01]  /*8910*/  IMAD.MOV.U32 R5, RZ, RZ, R29 ;  /* 0x000000ffff057224 */ /* 0x000fe200078e001d */
[----:B------:R-:W-:Y:S01]  /*8920*/  UIADD3 UR4, UR37, -UR4, URZ ;  /* 0x8000000425047290 */ /* 0x000fe2000fffe03f */
[----:B------:R-:W-:Y:S01]  /*8930*/  PRMT R49, R0, 0x7610, R49 ;  /* 0x0000761000317816 */ /* 0x000fe20000000031 */
[----:B------:R-:W-:Y:S01]  /*8940*/  IMAD.MOV.U32 R0, RZ, RZ, R35 ;  /* 0x000000ffff007224 */ /* 0x000fe200078e0023 */
[----:B------:R-:W-:Y:S01]  /*8950*/  PRMT R57, R4, 0x7610, R57 ;  /* 0x0000761004397816 */ /* 0x000fe20000000039 */
[----:B------:R-:W-:Y:S01]  /*8960*/  IMAD.MOV.U32 R4, RZ, RZ, R28 ;  /* 0x000000ffff047224 */ /* 0x000fe200078e001c */
[----:B------:R-:W-:Y:S01]  /*8970*/  PRMT R44, R44, 0x5410, R5 ;  /* 0x000054102c2c7816 */ /* 0x000fe20000000005 */
[----:B------:R-:W-:Y:S01]  /*8980*/  IMAD.U32 R3, RZ, RZ, UR4 ;  /* 0x00000004ff037e24 */ /* 0x000fe2000f8e00ff */
[----:B------:R-:W-:Y:S01]  /*8990*/  PRMT R46, R0, 0x7610, R46 ;  /* 0x00007610002e7816 */ /* 0x000fe2000000002e */
[----:B------:R-:W-:Y:S01]  /*89a0*/  IMAD.MOV.U32 R0, RZ, RZ, R24 ;  /* 0x000000ffff007224 */ /* 0x000fe200078e0018 */
[----:B------:R-:W-:Y:S01]  /*89b0*/  PRMT R45, R4, 0x7610, R45 ;  /* 0x00007610042d7816 */ /* 0x000fe2000000002d */
[----:B------:R-:W-:Y:S01]  /*89c0*/  IMAD.MOV.U32 R4, RZ, RZ, R25 ;  /* 0x000000ffff047224 */ /* 0x000fe200078e0019 */
[----:B------:R-:W-:Y:S01]  /*89d0*/  SHF.L.U32 R3, R3, 0x1f, RZ ;  /* 0x0000001f03037819 */ /* 0x000fe200000006ff */
[----:B------:R-:W-:Y:S01]  /*89e0*/  IMAD.MOV.U32 R5, RZ, RZ, R12 ;  /* 0x000000ffff057224 */ /* 0x000fe200078e000c */
[----:B------:R-:W-:Y:S01]  /*89f0*/  BSSY B1, `(.L_x_11462) ;  /* 0x000001d000017945 */ /* 0x000fe20003800000 */
[----:B---3--:R-:W-:Y:S01]  /*8a00*/  IMAD.MOV.U32 R6, RZ, RZ, R13 ;  /* 0x000000ffff067224 */ /* 0x008fe200078e000d */
[----:B------:R-:W1:Y:S01]  /*8a10*/  SYNCS.PHASECHK.TRANS64.TRYWAIT P0, [R2+URZ+0x2d800], R3 ;  /* 0x02d80003020075a7 */ /* 0x000e62000800017f */
[----:B------:R-:W-:Y:S01]  /*8a20*/  PRMT R42, R0, 0x5410, R4 ;  /* 0x00005410002a7816 */ /* 0x000fe20000000004 */
[----:B------:R-:W-:Y:S01]  /*8a30*/  IMAD.MOV.U32 R0, RZ, RZ, R8 ;  /* 0x000000ffff007224 */ /* 0x000fe200078e0008 */
[----:B------:R-:W-:Y:S01]  /*8a40*/  ISETP.GE.AND P1, PT, R53, R52, PT ;  /* 0x000000343500720c */ /* 0x000fe20003f26270 */
[----:B------:R-:W-:Y:S01]  /*8a50*/  IMAD.MOV.U32 R4, RZ, RZ, R9 ;  /* 0x000000ffff047224 */ /* 0x000fe200078e0009 */
[----:B------:R-:W-:Y:S01]  /*8a60*/  PRMT R40, R5, 0x5410, R6 ;  /* 0x0000541005287816 */ /* 0x000fe20000000006 */
[----:B------:R-:W-:-:S02]  /*8a70*/  IMAD.MOV.U32 R5, RZ, RZ, R38 ;  /* 0x000000ffff057224 */ /* 0x000fc400078e0026 */
[----:B------:R-:W-:Y:S01]  /*8a80*/  IMAD.MOV.U32 R6, RZ, RZ, R39 ;  /* 0x000000ffff067224 */ /* 0x000fe200078e0027 */
[----:B0-----:R-:W-:Y:S01]  /*8a90*/  PRMT R14, R0, 0x5410, R4 ;  /* 0x00005410000e7816 */ /* 0x001fe20000000004 */
        /* <DEDUP_REMOVED lines=16> */
[----:B--2---:R-:W-:Y:S01]  /*8ba0*/  PRMT R41, R5, 0x5410, R6 ;  /* 0x0000541005297816 */ /* 0x004fe20000000006 */
[----:B-1----:R-:W-:Y:S06]  /*8bb0*/  @!P0 BRA `(.L_x_11463) ;  /* 0x000001a000188947 */ /* 0x002fec0003800000 */
.L_x_11742:
[----:B------:R-:W-:Y:S05]  /*8bc0*/  BSYNC B1 ;  /* 0x0000000000017941 */ /* 0x000fea0003800000 */
.L_x_11462:
[----:B------:R-:W-:Y:S01]  /*8bd0*/  PRMT R15, R0, 0x5410, R4 ;  /* 0x00005410000f7816 */ /* 0x000fe20000000004 */
[----:B------:R-:W-:Y:S06]  /*8be0*/  @P1 BRA `(.L_x_11464) ;  /* 0x0000003000281947 */ /* 0x000fec0003800000 */
[----:B------:R-:W2:Y:S01]  /*8bf0*/  LDL.64 R52, [R1+0x18] ;  /* 0x0000180001347983 */ /* 0x000ea20000100a00 */
[----:B------:R-:W2:Y:S03]  /*8c00*/  LDC R4, c[0x0][0x3f4] ;  /* 0x0000fd00ff047b82 */ /* 0x000ea60000000800 */
[----:B------:R-:W0:Y:S04]  /*8c10*/  LDL R54, [R1+0x6c] ;  /* 0x00006c0001367983 */ /* 0x000e280000100800 */
[----:B------:R-:W3:Y:S04]  /*8c20*/  LDL R51, [R1+0x5c] ;  /* 0x00005c0001337983 */ /* 0x000ee80000100800 */
[----:B------:R-:W4:Y:S04]  /*8c30*/  LDL R50, [R1+0x50] ;  /* 0x0000500001327983 */ /* 0x000f280000100800 */
[----:B------:R-:W5:Y:S04]  /*8c40*/  LDL R48, [R1+0x58] ;  /* 0x0000580001307983 */ /* 0x000f680000100800 */
[----:B------:R-:W5:Y:S04]  /*8c50*/  LDL R7, [R1+0x4c] ;  /* 0x00004c0001077983 */ /* 0x000f680000100800 */
[----:B------:R-:W5:Y:S01]  /*8c60*/  LDL R6, [R1+0x60] ;  /* 0x0000600001067983 */ /* 0x000f620000100800 */
[----:B------:R-:W1:Y:S01]  /*8c70*/  S2R R5, SR_TID.X ;  /* 0x0000000000057919 */ /* 0x000e620000002100 */
[----:B------:R-:W-:Y:S01]  /*8c80*/  BSSY B1, `(.L_x_11465) ;  /* 0x000003d000017945 */ /* 0x000fe20003800000 */
[----:B-1----:R-:W-:-:S05]  /*8c90*/  VIADD R5, R5, 0xffffff80 ;  /* 0xffffff8005057836 */ /* 0x002fca0000000000 */
[----:B------:R-:W-:-:S04]  /*8ca0*/  SHF.R.S32.HI R0, RZ, 0x1f, R5 ;  /* 0x0000001fff007819 */ /* 0x000fc80000011405 */
[----:B------:R-:W-:-:S04]  /*8cb0*/  LEA.HI R0, R0, R5, RZ, 0x2 ;  /* 0x0000000500007211 */ /* 0x000fc800078f10ff */
[--C-:B------:R-:W-:Y:S02]  /*8cc0*/  SHF.R.S32.HI R5, RZ, 0x2, R0.reuse ;  /* 0x00000002ff057819 */ /* 0x100fe40000011400 */
[----:B------:R-:W-:-:S04]  /*8cd0*/  SHF.R.S32.HI R0, RZ, 0x1f, R0 ;  /* 0x0000001fff007819 */ /* 0x000fc80000011400 */
[----:B------:R-:W-:-:S04]  /*8ce0*/  LEA.HI R0, R0, R5, RZ, 0x2 ;  /* 0x0000000500007211 */ /* 0x000fc800078f10ff */
[----:B------:R-:W-:-:S05]  /*8cf0*/  LOP3.LUT R0, R0, 0xfffffffc, RZ, 0xc0, !PT ;  /* 0xfffffffc00007812 */ /* 0x000fca00078ec0ff */
[----:B------:R-:W-:-:S05]  /*8d00*/  IMAD.IADD R5, R5, 0x1, -R0 ;  /* 0x0000000105057824 */ /* 0x000fca00078e0a00 */
[----:B------:R-:W-:Y:S02]  /*8d10*/  LOP3.LUT P0, RZ, R5, 0x2, RZ, 0xc0, !PT ;  /* 0x0000000205ff7812 */ /* 0x000fe4000780c0ff */
[----:B--2---:R-:W-:Y:S01]  /*8d20*/  ISETP.GE.AND P6, PT, R52, R4, PT ;  /* 0x000000043400720c */ /* 0x004fe20003fc6270 */
[----:B0-----:R-:W-:-:S04]  /*8d30*/  IMAD R3, R54, 0x2, R2 ;  /* 0x0000000236037824 */ /* 0x001fc800078e0202 */
[----:B------:R-:W-:Y:S01]  /*8d40*/  VIADD R0, R3, 0x20 ;  /* 0x0000002003007836 */ /* 0x000fe20000000000 */
[-C--:B---3--:R-:W-:Y:S02]  /*8d50*/  ISETP.GE.AND P1, PT, R51, R4.reuse, PT ;  /* 0x000000043300720c */ /* 0x088fe40003f26270 */
[-C--:B----4-:R-:W-:Y:S02]  /*8d60*/  ISETP.GE.AND P2, PT, R50, R4.reuse, PT ;  /* 0x000000043200720c */ /* 0x090fe40003f46270 */
[-C--:B-----5:R-:W-:Y:S02]  /*8d70*/  ISETP.GE.AND P3, PT, R48, R4.reuse, PT ;  /* 0x000000043000720c */ /* 0x0a0fe40003f66270 */
[-C--:B------:R-:W-:Y:S02]  /*8d80*/  ISETP.GE.AND P4, PT, R7, R4.reuse, PT ;  /* 0x000000040700720c */ /* 0x080fe40003f86270 */
[----:B------:R-:W-:Y:S01]  /*8d90*/  ISETP.GE.AND P5, PT, R6, R4, PT ;  /* 0x000000040600720c */ /* 0x000fe20003fa6270 */
[----:B------:R-:W-:-:S12]  /*8da0*/  @P6 BRA `(.L_x_11466) ;  /* 0x0000000000a86947 */ /* 0x000fd80003800000 */
        /* <DEDUP_REMOVED lines=18> */
[C---:B------:R-:W-:Y:S01]  /*8ed0*/  FFMA.FTZ R53, R38.reuse, R48, -R51 ;  /* 0x0000003026357223 */ /* 0x040fe20000010833 */
[--C-:B------:R-:W-:Y:S02]  /*8ee0*/  HADD2.F32 R6, -RZ, R5.reuse.H0_H0 ;  /* 0x20000005ff067230 */ /* 0x100fe40000004100 */
[----:B------:R-:W-:Y:S01]  /*8ef0*/  FFMA.FTZ R54, R38, R50, R39 ;  /* 0x0000003226367223 */ /* 0x000fe20000010027 */
[-C--:B------:R-:W-:Y:S01]  /*8f00*/  FMUL.FTZ R48, R4, R47.reuse ;  /* 0x0000002f04307220 */ /* 0x080fe20000410000 */
[C---:B------:R-:W-:Y:S01]  /*8f10*/  FFMA.FTZ R52, R7.reuse, R47, -R52 ;  /* 0x0000002f07347223 */ /* 0x040fe20000010834 */
[----:B------:R-:W-:Y:S02]  /*8f20*/  HADD2.F32 R5, -RZ, R5.H1_H1 ;  /* 0x30000005ff057230 */ /* 0x000fe40000004100 */
[----:B------:R-:W-:Y:S02]  /*8f30*/  HADD2.F32 R47, -RZ, R46.H1_H1 ;  /* 0x3000002eff2f7230 */ /* 0x000fe40000004100 */
        /* <DEDUP_REMOVED lines=17> */
.L_x_11466:
[----:B------:R-:W-:Y:S05]  /*9050*/  BSYNC B1 ;  /* 0x0000000000017941 */ /* 0x000fea0003800000 */
.L_x_11465:
[----:B------:R-:W-:Y:S01]  /*9060*/  BSSY B1, `(.L_x_11467) ;  /* 0x000002d000017945 */ /* 0x000fe20003800000 */
[----:B------:R-:W-:-:S03]  /*9070*/  @P0 VIADD R0, R3, 0xffffffe0 ;  /* 0xffffffe003000836 */ /* 0x000fc60000000000 */
        /* <DEDUP_REMOVED lines=43> */
.L_x_11468:
[----:B------:R-:W-:Y:S05]  /*9330*/  BSYNC B1 ;  /* 0x0000000000017941 */ /* 0x000fea0003800000 */
.L_x_11467:
        /* <DEDUP_REMOVED lines=44> */
.L_x_11470:
[----:B------:R-:W-:Y:S05]  /*9600*/  BSYNC B1 ;  /* 0x0000000000017941 */ /* 0x000fea0003800000 */
.L_x_11469:
        /* <DEDUP_REMOVED lines=44> */
.L_x_11472:
[----:B------:R-:W-:Y:S05]  /*98d0*/  BSYNC B1 ;  /* 0x0000000000017941 */ /* 0x000fea0003800000 */
.L_x_11471:
        /* <DEDUP_REMOVED lines=44> */
.L_x_11474:
[----:B------:R-:W-:Y:S05]  /*9ba0*/  BSYNC B1 ;  /* 0x0000000000017941 */ /* 0x000fea0003800000 */
.L_x_11473:
        /* <DEDUP_REMOVED lines=44> */
.L_x_11458:
[----:B------:R-:W3:Y:S01]  /*9e70*/  LDC R9, c[0x0][0x448] ;  /* 0x00011200ff097b82 */ /* 0x000ee20000000800 */
[----:B------:R-:W-:Y:S01]  /*9e80*/  ULDC.64 UR4, c[0x0][0x3f8] ;  /* 0x0000fe0000047ab9 */ /* 0x000fe20000000a00 */
[----:B------:R-:W-:Y:S01]  /*9e90*/  ULDC.64 UR6, c[0x0][0x408] ;  /* 0x0001020000067ab9 */ /* 0x000fe20000000a00 */
        /* <DEDUP_REMOVED lines=8> */
[----:B----4-:R-:W-:Y:S01]  /*9f20*/  @P0 SHF.R.U32.HI R3, RZ, R5, R0 ;  /* 0x00000005ff030219 */ /* 0x010fe20000011600 */
[----:B------:R-:W-:-:S03]  /*9f30*/  IMAD.MOV.U32 R5, RZ, RZ, R27 ;  /* 0x000000ffff057224 */ /* 0x000fc600078e001b */
        /* <DEDUP_REMOVED lines=18> */
[----:B------:R-:W0:Y:S04]  /*a060*/  SHFL.IDX PT, R0, R0, RZ, 0x1e1f ;  /* 0x001e1fff00007589 */ /* 0x000e2800000e0000 */
[----:B------:R-:W0:Y:S04]  /*a070*/  SHFL.IDX PT, R21, R21, RZ, 0x1e1f ;  /* 0x001e1fff15157589 */ /* 0x000e2800000e0000 */
[----:B---3--:R-:W0:Y:S02]  /*a080*/  SHFL.IDX PT, R20, R20, RZ, 0x1e1f ;  /* 0x001e1fff14147589 */ /* 0x008e2400000e0000 */
.L_x_11748:
[----:B------:R-:W-:Y:S01]  /*a090*/  IMAD R9, R140, R9, RZ ;  /* 0x000000098c097224 */ /* 0x000fe200078e02ff */
[----:B------:R-:W-:Y:S01]  /*a0a0*/  BSSY B1, `(.L_x_11476) ;  /* 0x0000038000017945 */ /* 0x000fe20003800000 */
[----:B------:R-:W-:Y:S02]  /*a0b0*/  CS2R R4, SRZ ;  /* 0x0000000000047805 */ /* 0x000fe4000001ff00 */
[----:B------:R-:W-:Y:S01]  /*a0c0*/  CS2R R6, SRZ ;  /* 0x0000000000067805 */ /* 0x000fe2000001ff00 */
[----:B------:R-:W-:Y:S01]  /*a0d0*/  IMAD R48, R33, -0xc0, R9 ;  /* 0xffffff4021307824 */ /* 0x000fe200078e0209 */
[----:B------:R-:W-:Y:S02]  /*a0e0*/  ISETP.GE.AND P0, PT, R10, R9, PT ;  /* 0x000000090a00720c */ /* 0x000fe40003f06270 */
[----:B------:R-:W-:Y:S02]  /*a0f0*/  CS2R R8, SRZ ;  /* 0x0000000000087805 */ /* 0x000fe4000001ff00 */
[----:B------:R-:W-:-:S02]  /*a100*/  CS2R R10, SRZ ;  /* 0x00000000000a7805 */ /* 0x000fc4000001ff00 */
[----:B------:R-:W-:Y:S02]  /*a110*/  CS2R R12, SRZ ;  /* 0x00000000000c7805 */ /* 0x000fe4000001ff00 */
[----:B0-----:R-:W-:Y:S02]  /*a120*/  CS2R R14, SRZ ;  /* 0x00000000000e7805 */ /* 0x001fe4000001ff00 */
        /* <DEDUP_REMOVED lines=9> */
[----:B------:R-:W2:Y:S01]  /*a1c0*/  LDL R37, [R1+0x30] ;  /* 0x0000300001257983 */ /* 0x000ea20000100800 */
[C---:B------:R-:W-:Y:S01]  /*a1d0*/  VIADD R5, R16.reuse, 0x20 ;  /* 0x0000002010057836 */ /* 0x040fe20000000000 */
[C---:B------:R-:W-:Y:S01]  /*a1e0*/  ISETP.GE.AND P2, PT, R16.reuse, UR4, PT ;  /* 0x0000000410007c0c */ /* 0x040fe2000bf46270 */
[----:B------:R-:W-:-:S03]  /*a1f0*/  VIADD R4, R16, 0x10 ;  /* 0x0000001010047836 */ /* 0x000fc60000000000 */
[----:B------:R-:W-:Y:S02]  /*a200*/  ISETP.GE.AND P4, PT, R5, UR4, PT ;  /* 0x0000000405007c0c */ /* 0x000fe4000bf86270 */
[----:B------:R-:W-:Y:S01]  /*a210*/  ISETP.GE.AND P3, PT, R4, UR4, PT ;  /* 0x0000000404007c0c */ /* 0x000fe2000bf66270 */
[----:B------:R-:W-:-:S06]  /*a220*/  IMAD.MOV.U32 R4, RZ, RZ, R0 ;  /* 0x000000ffff047224 */ /* 0x000fcc00078e0000 */
[----:B------:R-:W-:Y:S02]  /*a230*/  @!P2 IMAD.SHL.U32 R39, R16, 0x2, RZ ;  /* 0x000000021027a824 */ /* 0x000fe400078e00ff */
[----:B----4-:R-:W-:-:S03]  /*a240*/  IMAD.MOV.U32 R5, RZ, RZ, R3 ;  /* 0x000000ffff057224 */ /* 0x010fc600078e0003 */
[----:B------:R-:W-:Y:S02]  /*a250*/  @!P2 IADD3 R38, P1, R20, R39, RZ ;  /* 0x000000271426a210 */ /* 0x000fe40007f3e0ff */
        /* <DEDUP_REMOVED lines=11> */
[----:B---3--:R-:W-:Y:S01]  /*a310*/  @!P4 IMAD.SHL.U32 R47, R36, 0x8, RZ ;  /* 0x00000008242fc824 */ /* 0x008fe200078e00ff */
[----:B------:R-:W-:-:S02]  /*a320*/  @!P2 IADD3 R36, P0, R0, R39, RZ ;  /* 0x000000270024a210 */ /* 0x000fc40007f1e0ff */
[----:B------:R-:W-:Y:S01]  /*a330*/  @!P2 SHF.L.U64.HI R0, R16, 0x1, R17 ;  /* 0x000000011000a819 */ /* 0x000fe20000010211 */
[----:B--2---:R-:W-:Y:S02]  /*a340*/  @!P3 IMAD.SHL.U32 R43, R37, 0x8, RZ ;  /* 0x00000008252bb824 */ /* 0x004fe400078e00ff */
[----:B------:R-:W-:-:S04]  /*a350*/  @!P4 IMAD.WIDE R44, R47, 0x2, R4 ;  /* 0x000000022f2cc825 */ /* 0x000fc800078e0204 */
[C---:B-1----:R-:W-:Y:S01]  /*a360*/  @!P3 IMAD.WIDE R40, R43.reuse, 0x2, R4 ;  /* 0x000000022b28b825 */ /* 0x042fe200078e0204 */
[----:B------:R-:W-:Y:S01]  /*a370*/  CS2R R4, SRZ ;  /* 0x0000000000047805 */ /* 0x000fe2000001ff00 */
[----:B------:R0:W5:Y:S02]  /*a380*/  @!P4 LD.E.128 R32, desc[UR52][R44.64] ;  /* 0x000000342c20c980 */ /* 0x000164000c101d00 */
[--C-:B------:R-:W-:Y:S02]  /*a390*/  @!P3 IMAD.WIDE R42, R43, 0x2, R20.reuse ;  /* 0x000000022b2ab825 */ /* 0x100fe400078e0214 */
[----:B------:R0:W5:Y:S02]  /*a3a0*/  @!P3 LD.E.128 R28, desc[UR52][R40.64] ;  /* 0x00000034281cb980 */ /* 0x000164000c101d00 */
[----:B------:R-:W-:Y:S02]  /*a3b0*/  @!P4 IMAD.WIDE R46, R47, 0x2, R20 ;  /* 0x000000022f2ec825 */ /* 0x000fe400078e0214 */
[----:B------:R0:W5:Y:S02]  /*a3c0*/  @!P3 LD.E.128 R8, desc[UR52][R42.64] ;  /* 0x000000342a08b980 */ /* 0x000164000c101d00 */
[----:B------:R-:W-:-:S02]  /*a3d0*/  @!P2 IMAD.X R37, R3, 0x1, R0, P0 ;  /* 0x000000010325a824 */ /* 0x000fc400000e0600 */
[----:B------:R-:W-:Y:S01]  /*a3e0*/  @!P2 IMAD.X R39, R21, 0x1, R0, P1 ;  /* 0x000000011527a824 */ /* 0x000fe200008e0600 */
[----:B------:R0:W5:Y:S04]  /*a3f0*/  @!P4 LD.E.128 R12, desc[UR52][R46.64] ;  /* 0x000000342e0cc980 */ /* 0x000168000c101d00 */
[----:B------:R0:W5:Y:S04]  /*a400*/  @!P2 LD.E.128 R24, desc[UR52][R36.64] ;  /* 0x000000342418a980 */ /* 0x000168000c101d00 */
[----:B------:R0:W5:Y:S02]  /*a410*/  @!P2 LD.E.128 R4, desc[UR52][R38.64] ;  /* 0x000000342604a980 */ /* 0x000164000c101d00 */
.L_x_11477:
[----:B------:R-:W-:Y:S05]  /*a420*/  BSYNC B1 ;  /* 0x0000000000017941 */ /* 0x000fea0003800000 */
.L_x_11476:
[----:B------:R-:W4:Y:S01]  /*a430*/  S2R R0, SR_TID.X ;  /* 0x0000000000007919 */ /* 0x000f220000002100 */
[----:B------:R-:W-:Y:S01]  /*a440*/  ULEA.HI UR4, UR37, UR37, URZ, 0x1 ;  /* 0x0000002525047291 */ /* 0x000fe2000f8f083f */
[----:B-----5:R-:W-:Y:S01]  /*a450*/  IMAD.MOV.U32 R20, RZ, RZ, R6 ;  /* 0x000000ffff147224 */ /* 0x020fe200078e0006 */
[----:B------:R-:W-:Y:S01]  /*a460*/  VIMNMX R48, R48, 0xc0, PT ;  /* 0x000000c030307848 */ /* 0x000fe20003fe0100 */
[----:B0-----:R-:W-:Y:S01]  /*a470*/  IMAD.MOV.U32 R36, RZ, RZ, R13 ;  /* 0x000000ffff247224 */ /* 0x001fe200078e000d */
[----:B------:R-:W-:Y:S01]  /*a480*/  ULOP3.LUT UR4, UR4, 0xfffffffe, URZ, 0xc0, !UPT ;  /* 0xfffffffe04047892 */ /* 0x000fe2000f8ec03f */
[----:B------:R-:W-:Y:S01]  /*a490*/  IMAD.MOV.U32 R37, RZ, RZ, R25 ;  /* 0x000000ffff257224 */ /* 0x000fe200078e0019 */
[----:B------:R-:W-:Y:S01]  /*a4a0*/  PRMT R66, R20, 0x7610, R66 ;  /* 0x0000761014427816 */ /* 0x000fe20000000042 */
[----:B------:R-:W-:Y:S01]  /*a4b0*/  IMAD.MOV.U32 R20, RZ, RZ, R8 ;  /* 0x000000ffff147224 */ /* 0x000fe200078e0008 */
[----:B------:R-:W-:Y:S01]  /*a4c0*/  UIADD3 UR4, UR37, -UR4, URZ ;  /* 0x8000000425047290 */ /* 0x000fe2000fffe03f */
[----:B------:R-:W-:Y:S01]  /*a4d0*/  BSSY B1, `(.L_x_11478) ;  /* 0x000002a000017945 */ /* 0x000fe20003800000 */
[----:B------:R-:W-:Y:S01]  /*a4e0*/  PRMT R55, R37, 0x7610, R55 ;  /* 0x0000761025377816 */ /* 0x000fe20000000037 */
[----:B------:R-:W-:-:S02]  /*a4f0*/  IMAD.MOV.U32 R37, RZ, RZ, R29 ;  /* 0x000000ffff257224 */ /* 0x000fc400078e001d */
[----:B----4-:R-:W-:Y:S02]  /*a500*/  VIADD R3, R0, 0xffffff80 ;  /* 0xffffff8000037836 */ /* 0x010fe40000000000 */
[----:B------:R-:W-:-:S03]  /*a510*/  IMAD.MOV.U32 R0, RZ, RZ, R4 ;  /* 0x000000ffff007224 */ /* 0x000fc600078e0004 */
[----:B------:R-:W-:Y:S01]  /*a520*/  LEA.HI R21, R3, R3, RZ, 0x1 ;  /* 0x0000000303157211 */ /* 0x000fe200078f08ff */
[----:B------:R-:W-:Y:S01]  /*a530*/  IMAD.MOV.U32 R3, RZ, RZ, R5 ;  /* 0x000000ffff037224 */ /* 0x000fe200078e0005 */
[----:B------:R-:W-:Y:S01]  /*a540*/  PRMT R58, R0, 0x7610, R58 ;  /* 0x00007610003a7816 */ /* 0x000fe2000000003a */
[----:B------:R-:W-:Y:S01]  /*a550*/  IMAD.MOV.U32 R0, RZ, RZ, R7 ;  /* 0x000000ffff007224 */ /* 0x000fe200078e0007 */
[----:B------:R-:W-:Y:S02]  /*a560*/  SHF.R.S32.HI R21, RZ, 0x1, R21 ;  /* 0x00000001ff157819 */ /* 0x000fe40000011415 */
[----:B------:R-:W-:Y:S01]  /*a570*/  PRMT R57, R3, 0x7610, R57 ;  /* 0x0000761003397816 */ /* 0x000fe20000000039 */
[----:B------:R-:W-:Y:S01]  /*a580*/  IMAD.U32 R3, RZ, RZ, UR4 ;  /* 0x00000004ff037e24 */ /* 0x000fe2000f8e00ff */
[----:B------:R-:W-:Y:S01]  /*a590*/  ISETP.GE.AND P1, PT, R21, R48, PT ;  /* 0x000000301500720c */ /* 0x000fe20003f26270 */
[----:B------:R-:W-:Y:S01]  /*a5a0*/  IMAD.MOV.U32 R21, RZ, RZ, R9 ;  /* 0x000000ffff157224 */ /* 0x000fe200078e0009 */
[----:B------:R-:W-:Y:S01]  /*a5b0*/  PRMT R66, R66, 0x5410, R0 ;  /* 0x0000541042427816 */ /* 0x000fe20000000000 */
[----:B------:R-:W-:Y:S01]  /*a5c0*/  IMAD.MOV.U32 R0, RZ, RZ, R10 ;  /* 0x000000ffff007224 */ /* 0x000fe200078e000a */
[----:B------:R-:W-:-:S02]  /*a5d0*/  SHF.L.U32 R3, R3, 0x1f, RZ ;  /* 0x0000001f03037819 */ /* 0x000fc400000006ff */
[----:B------:R-:W-:Y:S01]  /*a5e0*/  PRMT R47, R20, 0x5410, R21 ;  /* 0x00005410142f7816 */ /* 0x000fe20000000015 */
[----:B------:R-:W-:Y:S01]  /*a5f0*/  IMAD.MOV.U32 R20, RZ, RZ, R11 ;  /* 0x000000ffff147224 */ /* 0x000fe200078e000b */
[----:B------:R-:W0:Y:S01]  /*a600*/  SYNCS.PHASECHK.TRANS64.TRYWAIT P0, [R2+URZ+0x2d800], R3 ;  /* 0x02d80003020075a7 */ /* 0x000e22000800017f */
[----:B------:R-:W-:-:S03]  /*a610*/  IMAD.MOV.U32 R21, RZ, RZ, R12 ;  /* 0x000000ffff157224 */ /* 0x000fc600078e000c */
[----:B------:R-:W-:Y:S01]  /*a620*/  PRMT R48, R0, 0x5410, R20 ;  /* 0x0000541000307816 */ /* 0x000fe20000000014 */
[----:B------:R-:W-:Y:S01]  /*a630*/  IMAD.MOV.U32 R0, RZ, RZ, R14 ;  /* 0x000000ffff007224 */ /* 0x000fe200078e000e */
[----:B------:R-:W-:Y:S01]  /*a640*/  PRMT R21, R21, 0x5410, R36 ;  /* 0x0000541015157816 */ /* 0x000fe20000000024 */
[----:B------:R-:W-:Y:S02]  /*a650*/  IMAD.MOV.U32 R20, RZ, RZ, R15 ;  /* 0x000000ffff147224 */ /* 0x000fe400078e000f */
        /* <DEDUP_REMOVED lines=13> */
[----:B------:R-:W-:Y:S02]  /*a730*/  IMAD.MOV.U32 R0, RZ, RZ, R34 ;  /* 0x000000ffff007224 */ /* 0x000fe400078e0022 */
[----:B------:R-:W-:Y:S01]  /*a740*/  IMAD.MOV.U32 R20, RZ, RZ, R35 ;  /* 0x000000ffff147224 */ /* 0x000fe200078e0023 */
[----:B------:R-:W-:Y:S01]  /*a750*/  PRMT R45, R36, 0x5410, R37 ;  /* 0x00005410242d7816 */ /* 0x000fe20000000025 */
[----:B0-----:R-:W-:Y:S06]  /*a760*/  @!P0 BRA `(.L_x_11479) ;  /* 0x0000018400b08947 */ /* 0x001fec0003800000 */
.L_x_11749:
[----:B------:R-:W-:Y:S05]  /*a770*/  BSYNC B1 ;  /* 0x0000000000017941 */ /* 0x000fea0003800000 */
.L_x_11478:
[----:B------:R-:W-:Y:S01]  /*a780*/  PRMT R46, R0, 0x5410, R20 ;  /* 0x00005410002e7816 */ /* 0x000fe20000000014 */
[----:B------:R-:W-:Y:S06]  /*a790*/  @P1 BRA `(.L_x_11464) ;  /* 0x00000014003c1947 */ /* 0x000fec0003800000 */
[----:B------:R3:W5:Y:S01]  /*a7a0*/  LDL R70, [R1+0x14] ;  /* 0x0000140001467983 */ /* 0x0007620000100800 */
[----:B0-----:R-:W0:Y:S03]  /*a7b0*/  LDC R3, c[0x0][0x3f4] ;  /* 0x0000fd00ff037b82 */ /* 0x001e260000000800 */
[----:B------:R3:W5:Y:S04]  /*a7c0*/  LDL R69, [R1+0x24] ;  /* 0x0000240001457983 */ /* 0x0007680000100800 */
[----:B------:R3:W5:Y:S01]  /*a7d0*/  LDL R68, [R1+0x20] ;  /* 0x0000200001447983 */ /* 0x0007620000100800 */
[C---:B------:R-:W-:Y:S01]  /*a7e0*/  VIADD R0, R16.reuse, 0x10 ;  /* 0x0000001010007836 */ /* 0x040fe20000000000 */
[----:B------:R-:W-:Y:S01]  /*a7f0*/  BSSY B1, `(.L_x_11480) ;  /* 0x000006d000017945 */ /* 0x000fe20003800000 */
[C---:B------:R-:W-:Y:S01]  /*a800*/  VIADD R20, R16.reuse, 0x20 ;  /* 0x0000002010147836 */ /* 0x040fe20000000000 */
[----:B0-----:R-:W-:-:S02]  /*a810*/  ISETP.GE.AND P0, PT, R16, R3, PT ;  /* 0x000000031000720c */ /* 0x001fc40003f06270 */
[-C--:B------:R-:W-:Y:S02]  /*a820*/  ISETP.GE.AND P1, PT, R0, R3.reuse, PT ;  /* 0x000000030000720c */ /* 0x080fe40003f26270 */
[----:B------:R-:W-:-:S09]  /*a830*/  ISETP.GE.AND P2, PT, R20, R3, PT ;  /* 0x000000031400720c */ /* 0x000fd20003f46270 */
[----:B---3--:R-:W-:Y:S05]  /*a840*/  @P0 BRA `(.L_x_11481) ;  /* 0x00000004009c0947 */ /* 0x008fea0003800000 */
[----:B------:R-:W0:Y:S01]  /*a850*/  S2R R36, SR_TID.X ;  /* 0x0000000000247919 */ /* 0x000e220000002100 */
[----:B-----5:R-:W-:Y:S01]  /*a860*/  LOP3.LUT R20, R70, 0x18, R16, 0xf8, !PT ;  /* 0x0000001846147812 */ /* 0x020fe200078ef810 */
[----:B------:R-:W-:Y:S01]  /*a870*/  HADD2.F32 R57, -RZ, R57.H0_H0 ;  /* 0x20000039ff397230 */ /* 0x000fe20000004100 */
[--C-:B------:R-:W-:Y:S01]  /*a880*/  SHF.R.U64 R24, R24, 0x10, R25.reuse ;  /* 0x0000001018187819 */ /* 0x100fe20000001219 */
[----:B------:R-:W-:Y:S01]  /*a890*/  HADD2.F32 R55, -RZ, R55.H0_H0 ;  /* 0x20000037ff377230 */ /* 0x000fe20000004100 */
[----:B------:R-:W-:Y:S01]  /*a8a0*/  LOP3.LUT R20, R20, R68, RZ, 0x3c, !PT ;  /* 0x0000004414147212 */ /* 0x000fe200078e3cff */
[----:B------:R-:W-:Y:S01]  /*a8b0*/  HADD2.F32 R58, -RZ, R58.H0_H0 ;  /* 0x2000003aff3a7230 */ /* 0x000fe20000004100 */
[----:B------:R-:W-:Y:S02]  /*a8c0*/  SHF.R.U32.HI R56, RZ, 0x10, R25 ;  /* 0x00000010ff387819 */ /* 0x000fe40000011619 */
[--C-:B------:R-:W-:Y:S02]  /*a8d0*/  SHF.R.U64 R25, R4, 0x10, R5.reuse ;  /* 0x0000001004197819 */ /* 0x100fe40000001205 */
[----:B------:R-:W-:-:S02]  /*a8e0*/  SHF.R.U32.HI R59, RZ, 0x10, R5 ;  /* 0x00000010ff3b7819 */ /* 0x000fc40000011605 */
[----:B------:R-:W-:Y:S01]  /*a8f0*/  SHF.R.U64 R5, R6, 0x10, R7 ;  /* 0x0000001006057819 */ /* 0x000fe20000001207 */
[----:B------:R-:W-:Y:S01]  /*a900*/  HADD2.F32 R25, -RZ, R25.H0_H0 ;  /* 0x20000019ff197230 */ /* 0x000fe20000004100 */
[--C-:B------:R-:W-:Y:S01]  /*a910*/  SHF.R.U64 R4, R26, 0x10, R27.reuse ;  /* 0x000000101a047819 */ /* 0x100fe2000000121b */
[----:B------:R-:W-:Y:S01]  /*a920*/  HADD2.F32 R59, -RZ, R59.H0_H0 ;  /* 0x2000003bff3b7230 */ /* 0x000fe20000004100 */
[----:B------:R-:W-:Y:S02]  /*a930*/  SHF.R.U32.HI R65, RZ, 0x10, R27 ;  /* 0x00000010ff417819 */ /* 0x000fe4000001161b */
[----:B------:R-:W-:Y:S01]  /*a940*/  SHF.R.U32.HI R64, RZ, 0x10, R7 ;  /* 0x00000010ff407819 */ /* 0x000fe20000011607 */
[----:B0-----:R-:W-:-:S05]  /*a950*/  VIADD R37, R36, 0xffffff80 ;  /* 0xffffff8024257836 */ /* 0x001fca0000000000 */
[----:B------:R-:W-:-:S04]  /*a960*/  LEA.HI R36, R37, R37, RZ, 0x1 ;  /* 0x0000002525247211 */ /* 0x000fc800078f08ff */
[----:B------:R-:W-:-:S05]  /*a970*/  LOP3.LUT R36, R36, 0xfffffffe, RZ, 0xc0, !PT ;  /* 0xfffffffe24247812 */ /* 0x000fca00078ec0ff */
[----:B------:R-:W-:-:S05]  /*a980*/  IMAD.IADD R36, R37, 0x1, -R36 ;  /* 0x0000000125247824 */ /* 0x000fca00078e0a24 */
[----:B------:R-:W-:Y:S01]  /*a990*/  LEA.HI R0, R3, R36, RZ, 0x1d ;  /* 0x0000002403007211 */ /* 0x000fe200078fe8ff */
[----:B------:R-:W-:-:S03]  /*a9a0*/  IMAD.IADD R36, R69, 0x1, R20 ;  /* 0x0000000145247824 */ /* 0x000fc600078e0214 */
[----:B------:R-:W-:-:S04]  /*a9b0*/  SHF.R.S32.HI R37, RZ, 0x1f, R0 ;  /* 0x0000001fff257819 */ /* 0x000fc80000011400 */
[----:B------:R-:W-:Y:S01]  /*a9c0*/  LEA.HI R37, R37, R0, RZ, 0x2 ;  /* 0x0000000025257211 */ /* 0x000fe200078f10ff */
[----:B------:R-:W-:-:S03]  /*a9d0*/  IMAD.SHL.U32 R0, R0, 0x8, RZ ;  /* 0x0000000800007824 */ /* 0x000fc600078e00ff */
[----:B------:R-:W-:Y:S02]  /*a9e0*/  SHF.R.S32.HI R37, RZ, 0x2, R37 ;  /* 0x00000002ff257819 */ /* 0x000fe40000011425 */
[----:B------:R-:W-:Y:S02]  /*a9f0*/  LOP3.LUT R20, R70, 0x18, R0, 0xf8, !PT ;  /* 0x0000001846147812 */ /* 0x000fe400078ef800 */
[----:B------:R-:W-:Y:S01]  /*aa00*/  LEA R0, R36, UR40, 0x1 ;  /* 0x0000002824007c11 */ /* 0x000fe2000f8e08ff */
[----:B-1----:R-:W-:Y:S01]  /*aa10*/  IMAD R40, R37, 0x1800, R69 ;  /* 0x0000180025287824 */ /* 0x002fe200078e0245 */
[----:B--2---:R-:W-:-:S03]  /*aa20*/  LOP3.LUT R41, R20, R68, RZ, 0x3c, !PT ;  /* 0x0000004414297212 */ /* 0x004fc600078e3cff */
[----:B------:R-:W0:Y:S02]  /*aa30*/  LDS.128 R36, [R0] ;  /* 0x0000000000247984 */ /* 0x000e240000000c00 */
[----:B------:R-:W-:-:S04]  /*aa40*/  IMAD.IADD R41, R40, 0x1, R41 ;  /* 0x0000000128297824 */ /* 0x000fc800078e0229 */
        /* <DEDUP_REMOVED lines=18> */
[----:B------:R-:W-:Y:S02]  /*ab70*/  HADD2.F32 R56, -RZ, R62.H0_H0 ;  /* 0x2000003eff387230 */ /* 0x000fe40000004100 */
[----:B------:R-:W-:Y:S02]  /*ab80*/  HADD2.F32 R54, -RZ, R43.H0_H0 ;  /* 0x2000002bff367230 */ /* 0x000fe40000004100 */
[-C--:B------:R-:W-:Y:S01]  /*ab90*/  FMUL.FTZ R62, R52, R55.reuse ;  /* 0x00000037343e7220 */ /* 0x080fe20000410000 */
[----:B------:R-:W-:Y:S01]  /*aba0*/  FFMA.FTZ R57, R37, R55, -R60 ;  /* 0x0000003725397223 */ /* 0x000fe2000001083c */
[C---:B------:R-:W-:Y:S01]  /*abb0*/  FMUL.FTZ R52, R41.reuse, R58 ;  /* 0x0000003a29347220 */ /* 0x040fe20000410000 */
[-C--:B------:R-:W-:Y:S01]  /*abc0*/  FMUL.FTZ R55, R41, R56.reuse ;  /* 0x0000003829377220 */ /* 0x080fe20000410000 */
[----:B------:R-:W-:Y:S02]  /*abd0*/  HADD2.F32 R60, -RZ, R66.H0_H0 ;  /* 0x20000042ff3c7230 */ /* 0x000fe40000004100 */
[----:B------:R-:W-:Y:S01]  /*abe0*/  FFMA.FTZ R59, R37, R59, R62 ;  /* 0x0000003b253b7223 */ /* 0x000fe2000001003e */
        /* <DEDUP_REMOVED lines=8> */
[C---:B------:R-:W-:Y:S01]  /*ac70*/  FMUL.FTZ R62, R54.reuse, R37 ;  /* 0x00000025363e7220 */ /* 0x040fe20000410000 */
[----:B------:R-:W-:Y:S01]  /*ac80*/  FFMA.FTZ R53, R51, R52, -R56 ;  /* 0x0000003433357223 */ /* 0x000fe20000010838 */
[----:B------:R-:W-:Y:S01]  /*ac90*/  FMUL.FTZ R54, R54, R27 ;  /* 0x0000001b36367220 */ /* 0x000fe20000410000 */
[----:B------:R-:W-:-:S02]  /*aca0*/  HADD2.F32 R56, -RZ, R64.H0_H0 ;  /* 0x20000040ff387230 */ /* 0x000fc40000004100 */
[C---:B------:R-:W-:Y:S01]  /*acb0*/  FFMA.FTZ R62, R7.reuse, R27, -R62 ;  /* 0x0000001b073e7223 */ /* 0x040fe2000001083e */
[----:B------:R-:W-:Y:S02]  /*acc0*/  HADD2.F32 R52, -RZ, R65.H0_H0 ;  /* 0x20000041ff347230 */ /* 0x000fe40000004100 */
[----:B------:R-:W-:Y:S01]  /*acd0*/  FFMA.FTZ R54, R7, R37, R54 ;  /* 0x0000002507367223 */ /* 0x000fe20000010036 */
[----:B------:R-:W-:Y:S02]  /*ace0*/  HADD2.F32 R40, -RZ, R40.H1_H1 ;  /* 0x30000028ff287230 */ /* 0x000fe40000004100 */
[----:B------:R-:W-:Y:S01]  /*acf0*/  FFMA.FTZ R58, R51, R60, R58 ;  /* 0x0000003c333a7223 */ /* 0x000fe2000001003a */
[----:B------:R-:W-:Y:S02]  /*ad00*/  HADD2.F32 R7, -RZ, R24.H0_H0 ;  /* 0x20000018ff077230 */ /* 0x000fe40000004100 */
[----:B------:R-:W-:Y:S01]  /*ad10*/  FMUL.FTZ R60, R43, R56 ;  /* 0x000000382b3c7220 */ /* 0x000fe20000410000 */
[----:B------:R-:W-:-:S02]  /*ad20*/  HADD2.F32 R42, -RZ, R42.H1_H1 ;  /* 0x3000002aff2a7230 */ /* 0x000fc40000004100 */
[-C--:B------:R-:W-:Y:S01]  /*ad30*/  FMUL.FTZ R64, R43, R52.reuse ;  /* 0x000000342b407220 */ /* 0x080fe20000410000 */
[----:B------:R-:W-:Y:S02]  /*ad40*/  HADD2.F32 R27, -RZ, R5.H0_H0 ;  /* 0x20000005ff1b7230 */ /* 0x000fe40000004100 */
[----:B------:R-:W-:Y:S01]  /*ad50*/  FMUL.FTZ R37, R40, R25 ;  /* 0x0000001928257220 */ /* 0x000fe20000410000 */
[----:B------:R-:W-:Y:S02]  /*ad60*/  HADD2.F32 R5, -RZ, R4.H0_H0 ;  /* 0x20000004ff057230 */ /* 0x000fe40000004100 */
[C---:B------:R-:W-:Y:S01]  /*ad70*/  FFMA.FTZ R43, R39.reuse, R52, -R60 ;  /* 0x00000034272b7223 */ /* 0x040fe2000001083c */
[----:B------:R-:W-:Y:S02]  /*ad80*/  HADD2.F32 R36, -RZ, R36.H1_H1 ;  /* 0x30000024ff247230 */ /* 0x000fe40000004100 */
[----:B------:R-:W-:Y:S01]  /*ad90*/  FFMA.FTZ R51, R39, R56, R64 ;  /* 0x0000003827337223 */ /* 0x000fe20000010040 */
[----:B------:R-:W-:-:S02]  /*ada0*/  HADD2.F32 R38, -RZ, R38.H1_H1 ;  /* 0x30000026ff267230 */ /* 0x000fc40000004100 */
[----:B------:R-:W-:Y:S01]  /*adb0*/  FMUL.FTZ R40, R40, R7 ;  /* 0x0000000728287220 */ /* 0x000fe20000410000 */
[C---:B------:R-:W-:Y:S01]  /*adc0*/  FMUL.FTZ R39, R42.reuse, R27 ;  /* 0x0000001b2a277220 */ /* 0x040fe20000410000 */
[----:B------:R-:W-:Y:S01]  /*add0*/  FMUL.FTZ R42, R42, R5 ;  /* 0x000000052a2a7220 */ /* 0x000fe20000410000 */
[C---:B------:R-:W-:Y:S01]  /*ade0*/  FFMA.FTZ R4, R36.reuse, R7, -R37 ;  /* 0x0000000724047223 */ /* 0x040fe20000010825 */
[----:B------:R-:W-:Y:S01]  /*adf0*/  FFMA.FTZ R24, R36, R25, R40 ;  /* 0x0000001924187223 */ /* 0x000fe20000010028 */
[C---:B------:R-:W-:Y:S01]  /*ae00*/  FFMA.FTZ R36, R38.reuse, R5, -R39 ;  /* 0x0000000526247223 */ /* 0x040fe20000010827 */
[----:B------:R-:W-:Y:S01]  /*ae10*/  FFMA.FTZ R37, R38, R27, R42 ;  /* 0x0000001b26257223 */ /* 0x000fe2000001002a */
[----:B------:R-:W-:Y:S02]  /*ae20*/  F2FP.F16.F32.PACK_AB R5, R57, R6 ;  /* 0x000000063905723e */ /* 0x000fe400000000ff */
[----:B------:R-:W-:Y:S02]  /*ae30*/  F2FP.F16.F32.PACK_AB R7, R43, R62 ;  /* 0x0000003e2b07723e */ /* 0x000fe400000000ff */
        /* <DEDUP_REMOVED lines=8> */
.L_x_11481:
[----:B------:R-:W-:Y:S05]  /*aec0*/  BSYNC B1 ;  /* 0x0000000000017941 */ /* 0x000fea0003800000 */
.L_x_11480:
[----:B------:R-:W-:Y:S04]  /*aed0*/  BSSY B1, `(.L_x_11482) ;  /* 0x000006d000017945 */ /* 0x000fe80003800000 */
[----:B------:R-:W-:Y:S05]  /*aee0*/  @P1 BRA `(.L_x_11483) ;  /* 0x0000000400ac1947 */ /* 0x000fea0003800000 */
[----:B0-----:R-:W3:Y:S04]  /*aef0*/  LDL R6, [R1+0x50] ;  /* 0x0000500001067983 */ /* 0x001ee80000100800 */
[----:B------:R-:W3:Y:S04]  /*af00*/  LDL.64 R4, [R1+0x18] ;  /* 0x0000180001047983 */ /* 0x000ee80000100a00 */
[----:B------:R-:W4:Y:S01]  /*af10*/  LDL R0, [R1+0x30] ;  /* 0x0000300001007983 */ /* 0x000f220000100800 */
[----:B------:R-:W-:Y:S01]  /*af20*/  SHF.R.U64 R56, R28, 0x10, R29 ;  /* 0x000000101c387819 */ /* 0x000fe2000000121d */
[----:B------:R-:W-:Y:S01]  /*af30*/  HADD2.F32 R37, -RZ, R49.H1_H1 ;  /* 0x30000031ff257230 */ /* 0x000fe20000004100 */
[----:B------:R-:W-:Y:S01]  /*af40*/  SHF.R.U32.HI R38, RZ, 0x10, R9 ;  /* 0x00000010ff267819 */ /* 0x000fe20000011609 */
[----:B------:R-:W-:Y:S01]  /*af50*/  HADD2.F32 R39, -RZ, R47.H1_H1 ;  /* 0x3000002fff277230 */ /* 0x000fe20000004100 */
[----:B------:R-:W-:-:S02]  /*af60*/  SHF.R.U32.HI R36, RZ, 0x10, R29 ;  /* 0x00000010ff247819 */ /* 0x000fc4000001161d */
[----:B------:R-:W-:Y:S01]  /*af70*/  SHF.R.U64 R54, R8, 0x10, R9 ;  /* 0x0000001008367819 */ /* 0x000fe20000001209 */
[----:B------:R-:W-:Y:S01]  /*af80*/  HADD2.F32 R38, -RZ, R38.H0_H0 ;  /* 0x20000026ff267230 */ /* 0x000fe20000004100 */
[--C-:B------:R-:W-:Y:S02]  /*af90*/  SHF.R.U64 R55, R30, 0x10, R31.reuse ;  /* 0x000000101e377819 */ /* 0x100fe4000000121f */
[----:B------:R-:W-:Y:S02]  /*afa0*/  SHF.R.U32.HI R52, RZ, 0x10, R31 ;  /* 0x00000010ff347819 */ /* 0x000fe4000001161f */
[--C-:B------:R-:W-:Y:S02]  /*afb0*/  SHF.R.U32.HI R51, RZ, 0x10, R11.reuse ;  /* 0x00000010ff337819 */ /* 0x100fe4000001160b */
[----:B------:R-:W-:Y:S01]  /*afc0*/  SHF.R.U64 R53, R10, 0x10, R11 ;  /* 0x000000100a357819 */ /* 0x000fe2000000120b */
[----:B---3--:R-:W-:Y:S01]  /*afd0*/  IMAD.IADD R4, R4, 0x1, R6 ;  /* 0x0000000104047824 */ /* 0x008fe200078e0206 */
[----:B----4-:R-:W-:-:S04]  /*afe0*/  LEA.HI R0, R3, R0, RZ, 0x1d ;  /* 0x0000000003007211 */ /* 0x010fc800078fe8ff */
[----:B------:R-:W-:-:S04]  /*aff0*/  SHF.R.S32.HI R5, RZ, 0x1f, R4 ;  /* 0x0000001fff057819 */ /* 0x000fc80000011404 */
[CC--:B------:R-:W-:Y:S02]  /*b000*/  LEA.HI R6, R5.reuse, R4.reuse, RZ, 0x5 ;  /* 0x0000000405067211 */ /* 0x0c0fe400078f28ff */
[----:B------:R-:W-:Y:S02]  /*b010*/  LEA.HI R4, R5, R4, RZ, 0x3 ;  /* 0x0000000405047211 */ /* 0x000fe400078f18ff */
[----:B------:R-:W-:Y:S02]  /*b020*/  SHF.R.S32.HI R5, RZ, 0x1f, R0 ;  /* 0x0000001fff057819 */ /* 0x000fe40000011400 */
[----:B-----5:R-:W-:Y:S02]  /*b030*/  LOP3.LUT R4, R70, 0x18, R4, 0xf8, !PT ;  /* 0x0000001846047812 */ /* 0x020fe400078ef804 */
[----:B------:R-:W-:Y:S01]  /*b040*/  LEA.HI R5, R5, R0, RZ, 0x2 ;  /* 0x0000000005057211 */ /* 0x000fe200078f10ff */
[----:B------:R-:W-:Y:S01]  /*b050*/  IMAD.SHL.U32 R0, R0, 0x8, RZ ;  /* 0x0000000800007824 */ /* 0x000fe200078e00ff */
[----:B------:R-:W-:-:S02]  /*b060*/  LOP3.LUT R7, R4, R68, RZ, 0x3c, !PT ;  /* 0x0000004404077212 */ /* 0x000fc400078e3cff */
[----:B------:R-:W-:Y:S02]  /*b070*/  SHF.R.S32.HI R5, RZ, 0x2, R5 ;  /* 0x00000002ff057819 */ /* 0x000fe40000011405 */
[----:B------:R-:W-:Y:S02]  /*b080*/  LOP3.LUT R4, R70, 0x18, R0, 0xf8, !PT ;  /* 0x0000001846047812 */ /* 0x000fe400078ef800 */
[----:B------:R-:W-:Y:S01]  /*b090*/  SHF.R.S32.HI R6, RZ, 0x5, R6 ;  /* 0x00000005ff067819 */ /* 0x000fe20000011406 */
[----:B------:R-:W-:Y:S01]  /*b0a0*/  IMAD R20, R5, 0x1800, R69 ;  /* 0x0000180005147824 */ /* 0x000fe200078e0245 */
[----:B------:R-:W-:-:S03]  /*b0b0*/  LOP3.LUT R25, R4, R68, RZ, 0x3c, !PT ;  /* 0x0000004404197212 */ /* 0x000fc600078e3cff */
[----:B------:R-:W-:Y:S02]  /*b0c0*/  IMAD R6, R6, 0x1800, R69 ;  /* 0x0000180006067824 */ /* 0x000fe400078e0245 */
[----:B------:R-:W-:Y:S02]  /*b0d0*/  IMAD.IADD R25, R20, 0x1, R25 ;  /* 0x0000000114197824 */ /* 0x000fe400078e0219 */
[----:B------:R-:W-:Y:S02]  /*b0e0*/  IMAD.IADD R6, R6, 0x1, R7 ;  /* 0x0000000106067824 */ /* 0x000fe400078e0207 */
[----:B------:R-:W-:-:S03]  /*b0f0*/  IMAD R20, R25, 0x2, R2 ;  /* 0x0000000219147824 */ /* 0x000fc600078e0202 */
[----:B------:R-:W-:Y:S02]  /*b100*/  LEA R0, R6, UR40, 0x1 ;  /* 0x0000002806007c11 */ /* 0x000fe4000f8e08ff */
[----:B------:R-:W0:Y:S04]  /*b110*/  LDS.128 R24, [R20+0xc400] ;  /* 0x00c4000014187984 */ /* 0x000e280000000c00 */
[----:B------:R-:W3:Y:S01]  /*b120*/  LDS.128 R4, [R0] ;  /* 0x0000000000047984 */ /* 0x000ee20000000c00 */
[--C-:B0-----:R-:W-:Y:S02]  /*b130*/  HADD2.F32 R28, -RZ, R25.reuse.H0_H0 ;  /* 0x20000019ff1c7230 */ /* 0x101fe40000004100 */
[----:B------:R-:W-:Y:S02]  /*b140*/  HADD2.F32 R29, -RZ, R25.H1_H1 ;  /* 0x30000019ff1d7230 */ /* 0x000fe40000004100 */
[----:B---3--:R-:W-:-:S02]  /*b150*/  HADD2.F32 R8, -RZ, R5.H0_H0 ;  /* 0x20000005ff087230 */ /* 0x008fc40000004100 */
[C---:B--2---:R-:W-:Y:S01]  /*b160*/  FMUL.FTZ R41, R28.reuse, R39 ;  /* 0x000000271c297220 */ /* 0x044fe20000410000 */
[-C--:B------:R-:W-:Y:S01]  /*b170*/  FMUL.FTZ R43, R28, R37.reuse ;  /* 0x000000251c2b7220 */ /* 0x080fe20000410000 */
[----:B------:R-:W-:Y:S02]  /*b180*/  HADD2.F32 R28, -RZ, R36.H0_H0 ;  /* 0x20000024ff1c7230 */ /* 0x000fe40000004100 */
[----:B-1----:R-:W-:Y:S01]  /*b190*/  FMUL.FTZ R40, R29, R38 ;  /* 0x000000261d287220 */ /* 0x002fe20000410000 */
[----:B------:R-:W-:Y:S02]  /*b1a0*/  HADD2.F32 R9, -RZ, R5.H1_H1 ;  /* 0x30000005ff097230 */ /* 0x000fe40000004100 */
[C---:B------:R-:W-:Y:S01]  /*b1b0*/  FFMA.FTZ R41, R8.reuse, R37, -R41 ;  /* 0x0000002508297223 */ /* 0x040fe20000010829 */
[----:B------:R-:W-:Y:S02]  /*b1c0*/  HADD2.F32 R25, -RZ, R24.H0_H0 ;  /* 0x20000018ff197230 */ /* 0x000fe40000004100 */
[----:B------:R-:W-:Y:S01]  /*b1d0*/  FFMA.FTZ R43, R8, R39, R43 ;  /* 0x00000027082b7223 */ /* 0x000fe2000001002b */
[----:B------:R-:W-:-:S02]  /*b1e0*/  HADD2.F32 R36, -RZ, R47.H0_H0 ;  /* 0x2000002fff247230 */ /* 0x000fc40000004100 */
[-C--:B------:R-:W-:Y:S01]  /*b1f0*/  FMUL.FTZ R42, R29, R28.reuse ;  /* 0x0000001c1d2a7220 */ /* 0x080fe20000410000 */
[----:B------:R-:W-:Y:S02]  /*b200*/  HADD2.F32 R8, -RZ, R49.H0_H0 ;  /* 0x20000031ff087230 */ /* 0x000fe40000004100 */
[----:B------:R-:W-:Y:S01]  /*b210*/  FFMA.FTZ R40, R9, R28, -R40 ;  /* 0x0000001c09287223 */ /* 0x000fe20000010828 */
[----:B------:R-:W-:Y:S02]  /*b220*/  HADD2.F32 R5, -RZ, R4.H0_H0 ;  /* 0x20000004ff057230 */ /* 0x000fe40000004100 */
[----:B------:R-:W-:Y:S01]  /*b230*/  FMUL.FTZ R28, R25, R36 ;  /* 0x00000024191c7220 */ /* 0x000fe20000410000 */
[----:B------:R-:W-:Y:S02]  /*b240*/  HADD2.F32 R29, -RZ, R48.H0_H0 ;  /* 0x20000030ff1d7230 */ /* 0x000fe40000004100 */
[----:B------:R-:W-:Y:S01]  /*b250*/  FFMA.FTZ R42, R9, R38, R42 ;  /* 0x00000026092a7223 */ /* 0x000fe2000001002a */
[----:B------:R-:W-:-:S02]  /*b260*/  HADD2.F32 R30, -RZ, R26.H0_H0 ;  /* 0x2000001aff1e7230 */ /* 0x000fc40000004100 */
[-C--:B------:R-:W-:Y:S01]  /*b270*/  FMUL.FTZ R25, R25, R8.reuse ;  /* 0x0000000819197220 */ /* 0x080fe20000410000 */
[----:B------:R-:W-:Y:S02]  /*b280*/  HADD2.F32 R31, -RZ, R27.H0_H0 ;  /* 0x2000001bff1f7230 */ /* 0x000fe40000004100 */
[C---:B------:R-:W-:Y:S01]  /*b290*/  FFMA.FTZ R37, R5.reuse, R8, -R28 ;  /* 0x0000000805257223 */ /* 0x040fe2000001081c */
[----:B------:R-:W-:Y:S02]  /*b2a0*/  HADD2.F32 R9, -RZ, R50.H0_H0 ;  /* 0x20000032ff097230 */ /* 0x000fe40000004100 */
[----:B------:R-:W-:Y:S01]  /*b2b0*/  FFMA.FTZ R36, R5, R36, R25 ;  /* 0x0000002405247223 */ /* 0x000fe20000010019 */
[----:B------:R-:W-:Y:S02]  /*b2c0*/  HADD2.F32 R48, -RZ, R48.H1_H1 ;  /* 0x30000030ff307230 */ /* 0x000fe40000004100 */
[----:B------:R-:W-:Y:S01]  /*b2d0*/  FMUL.FTZ R5, R30, R29 ;  /* 0x0000001d1e057220 */ /* 0x000fe20000410000 */
[----:B------:R-:W-:-:S02]  /*b2e0*/  HADD2.F32 R50, -RZ, R50.H1_H1 ;  /* 0x30000032ff327230 */ /* 0x000fc40000004100 */
[-C--:B------:R-:W-:Y:S01]  /*b2f0*/  FMUL.FTZ R25, R30, R9.reuse ;  /* 0x000000091e197220 */ /* 0x080fe20000410000 */
[----:B------:R-:W-:Y:S02]  /*b300*/  HADD2.F32 R10, -RZ, R6.H0_H0 ;  /* 0x20000006ff0a7230 */ /* 0x000fe40000004100 */
[C---:B------:R-:W-:Y:S01]  /*b310*/  FMUL.FTZ R38, R31.reuse, R48 ;  /* 0x000000301f267220 */ /* 0x040fe20000410000 */
[----:B------:R-:W-:Y:S02]  /*b320*/  HADD2.F32 R11, -RZ, R7.H0_H0 ;  /* 0x20000007ff0b7230 */ /* 0x000fe40000004100 */
[----:B------:R-:W-:Y:S01]  /*b330*/  FMUL.FTZ R31, R31, R50 ;  /* 0x000000321f1f7220 */ /* 0x000fe20000410000 */
[----:B------:R-:W-:Y:S02]  /*b340*/  HADD2.F32 R27, -RZ, R27.H1_H1 ;  /* 0x3000001bff1b7230 */ /* 0x000fe40000004100 */
[----:B------:R-:W-:Y:S01]  /*b350*/  FFMA.FTZ R30, R10, R9, -R5 ;  /* 0x000000090a1e7223 */ /* 0x000fe20000010805 */
[----:B------:R-:W-:-:S02]  /*b360*/  HADD2.F32 R28, -RZ, R51.H0_H0 ;  /* 0x20000033ff1c7230 */ /* 0x000fc40000004100 */
[----:B------:R-:W-:Y:S01]  /*b370*/  FFMA.FTZ R10, R10, R29, R25 ;  /* 0x0000001d0a0a7223 */ /* 0x000fe20000010019 */
[----:B------:R-:W-:Y:S02]  /*b380*/  HADD2.F32 R8, -RZ, R52.H0_H0 ;  /* 0x20000034ff087230 */ /* 0x000fe40000004100 */
[C---:B------:R-:W-:Y:S01]  /*b390*/  FFMA.FTZ R38, R11.reuse, R50, -R38 ;  /* 0x000000320b267223 */ /* 0x040fe20000010826 */
[----:B------:R-:W-:Y:S02]  /*b3a0*/  HADD2.F32 R7, -RZ, R7.H1_H1 ;  /* 0x30000007ff077230 */ /* 0x000fe40000004100 */
        /* <DEDUP_REMOVED lines=31> */
.L_x_11483:
[----:B------:R-:W-:Y:S05]  /*b5a0*/  BSYNC B1 ;  /* 0x0000000000017941 */ /* 0x000fea0003800000 */
.L_x_11482:
[----:B------:R-:W-:Y:S05]  /*b5b0*/  @P2 BRA `(.L_x_11464) ;  /* 0x0000000400b42947 */ /* 0x000fea0003800000 */
[----:B0--3--:R-:W3:Y:S04]  /*b5c0*/  LDL.64 R4, [R1+0x18] ;  /* 0x0000180001047983 */ /* 0x009ee80000100a00 */
[----:B------:R-:W4:Y:S01]  /*b5d0*/  LDL R0, [R1+0x4c] ;  /* 0x00004c0001007983 */ /* 0x000f220000100800 */
[----:B---3--:R-:W-:-:S03]  /*b5e0*/  IMAD.MOV.U32 R6, RZ, RZ, R4 ;  /* 0x000000ffff067224 */ /* 0x008fc600078e0004 */
[----:B------:R-:W3:Y:S01]  /*b5f0*/  LDL R4, [R1+0x34] ;  /* 0x0000340001047983 */ /* 0x000ee20000100800 */
[----:B------:R-:W-:Y:S02]  /*b600*/  IMAD.MOV.U32 R7, RZ, RZ, R5 ;  /* 0x000000ffff077224 */ /* 0x000fe400078e0005 */
[----:B----4-:R-:W-:-:S05]  /*b610*/  IMAD.IADD R0, R6, 0x1, R0 ;  /* 0x0000000106007824 */ /* 0x010fca00078e0200 */
[----:B------:R-:W-:Y:S01]  /*b620*/  SHF.R.S32.HI R5, RZ, 0x1f, R0 ;  /* 0x0000001fff057819 */ /* 0x000fe20000011400 */
[----:B------:R-:W-:Y:S01]  /*b630*/  HADD2.F32 R27, -RZ, R45.H1_H1 ;  /* 0x3000002dff1b7230 */ /* 0x000fe20000004100 */
[----:B------:R-:W-:Y:S01]  /*b640*/  SHF.R.U32.HI R30, RZ, 0x10, R13 ;  /* 0x00000010ff1e7819 */ /* 0x000fe2000001160d */
[--C-:B------:R-:W-:Y:S01]  /*b650*/  HADD2.F32 R29, -RZ, R21.reuse.H1_H1 ;  /* 0x30000015ff1d7230 */ /* 0x100fe20000004100 */
[----:B-1----:R-:W-:Y:S02]  /*b660*/  SHF.R.U64 R40, R32, 0x10, R33 ;  /* 0x0000001020287819 */ /* 0x002fe40000001221 */
[----:B------:R-:W-:Y:S01]  /*b670*/  SHF.R.U64 R37, R12, 0x10, R13 ;  /* 0x000000100c257819 */ /* 0x000fe2000000120d */
[----:B------:R-:W-:Y:S01]  /*b680*/  HADD2.F32 R30, -RZ, R30.H0_H0 ;  /* 0x2000001eff1e7230 */ /* 0x000fe20000004100 */
[----:B------:R-:W-:Y:S01]  /*b690*/  SHF.R.U32.HI R32, RZ, 0x10, R33 ;  /* 0x00000010ff207819 */ /* 0x000fe20000011621 */
[----:B------:R-:W-:Y:S01]  /*b6a0*/  HADD2.F32 R28, -RZ, R21.H0_H0 ;  /* 0x20000015ff1c7230 */ /* 0x000fe20000004100 */
[----:B------:R-:W-:-:S02]  /*b6b0*/  SHF.R.U64 R39, R34, 0x10, R35 ;  /* 0x0000001022277819 */ /* 0x000fc40000001223 */
[----:B------:R-:W-:Y:S02]  /*b6c0*/  SHF.R.U32.HI R38, RZ, 0x10, R35 ;  /* 0x00000010ff267819 */ /* 0x000fe40000011623 */
[--C-:B------:R-:W-:Y:S02]  /*b6d0*/  SHF.R.U64 R36, R14, 0x10, R15.reuse ;  /* 0x000000100e247819 */ /* 0x100fe4000000120f */
[----:B------:R-:W-:Y:S02]  /*b6e0*/  SHF.R.U32.HI R35, RZ, 0x10, R15 ;  /* 0x00000010ff237819 */ /* 0x000fe4000001160f */
[----:B---3--:R-:W-:Y:S02]  /*b6f0*/  LEA.HI R3, R3, R4, RZ, 0x1d ;  /* 0x0000000403037211 */ /* 0x008fe400078fe8ff */
[CC--:B------:R-:W-:Y:S02]  /*b700*/  LEA.HI R4, R5.reuse, R0.reuse, RZ, 0x5 ;  /* 0x0000000005047211 */ /* 0x0c0fe400078f28ff */
[----:B------:R-:W-:-:S02]  /*b710*/  LEA.HI R5, R5, R0, RZ, 0x3 ;  /* 0x0000000005057211 */ /* 0x000fc400078f18ff */
[----:B------:R-:W-:Y:S02]  /*b720*/  SHF.R.S32.HI R0, RZ, 0x1f, R3 ;  /* 0x0000001fff007819 */ /* 0x000fe40000011403 */
[----:B------:R-:W-:Y:S02]  /*b730*/  SHF.R.S32.HI R4, RZ, 0x5, R4 ;  /* 0x00000005ff047819 */ /* 0x000fe40000011404 */
[----:B------:R-:W-:Y:S01]  /*b740*/  LEA.HI R0, R0, R3, RZ, 0x2 ;  /* 0x0000000300007211 */ /* 0x000fe200078f10ff */
[----:B------:R-:W-:Y:S02]  /*b750*/  IMAD.SHL.U32 R3, R3, 0x8, RZ ;  /* 0x0000000803037824 */ /* 0x000fe400078e00ff */
[----:B-----5:R-:W-:Y:S01]  /*b760*/  IMAD R6, R4, 0x1800, R69 ;  /* 0x0000180004067824 */ /* 0x020fe200078e0245 */
[----:B------:R-:W-:Y:S02]  /*b770*/  SHF.R.S32.HI R4, RZ, 0x2, R0 ;  /* 0x00000002ff047819 */ /* 0x000fe40000011400 */
[----:B------:R-:W-:-:S02]  /*b780*/  LOP3.LUT R3, R70, 0x18, R3, 0xf8, !PT ;  /* 0x0000001846037812 */ /* 0x000fc400078ef803 */
[----:B------:R-:W-:Y:S01]  /*b790*/  LOP3.LUT R5, R70, 0x18, R5, 0xf8, !PT ;  /* 0x0000001846057812 */ /* 0x000fe200078ef805 */
[----:B------:R-:W-:Y:S01]  /*b7a0*/  IMAD R8, R4, 0x1800, R69 ;  /* 0x0000180004087824 */ /* 0x000fe200078e0245 */
[-C--:B------:R-:W-:Y:S02]  /*b7b0*/  LOP3.LUT R3, R3, R68.reuse, RZ, 0x3c, !PT ;  /* 0x0000004403037212 */ /* 0x080fe400078e3cff */
[----:B------:R-:W-:-:S03]  /*b7c0*/  LOP3.LUT R5, R5, R68, RZ, 0x3c, !PT ;  /* 0x0000004405057212 */ /* 0x000fc600078e3cff */
[----:B------:R-:W-:Y:S02]  /*b7d0*/  IMAD.IADD R3, R8, 0x1, R3 ;  /* 0x0000000108037824 */ /* 0x000fe400078e0203 */
[----:B------:R-:W-:Y:S02]  /*b7e0*/  IMAD.IADD R0, R6, 0x1, R5 ;  /* 0x0000000106007824 */ /* 0x000fe400078e0205 */
[----:B------:R-:W-:-:S03]  /*b7f0*/  IMAD R3, R3, 0x2, R2 ;  /* 0x0000000203037824 */ /* 0x000fc600078e0202 */
[----:B------:R-:W-:Y:S02]  /*b800*/  LEA R0, R0, UR40, 0x1 ;  /* 0x0000002800007c11 */ /* 0x000fe4000f8e08ff */
[----:B------:R-:W0:Y:S04]  /*b810*/  LDS.128 R8, [R3+0xc400] ;  /* 0x00c4000003087984 */ /* 0x000e280000000c00 */
[----:B------:R-:W1:Y:S01]  /*b820*/  LDS.128 R4, [R0] ;  /* 0x0000000000047984 */ /* 0x000e620000000c00 */
[--C-:B0-----:R-:W-:Y:S02]  /*b830*/  HADD2.F32 R20, -RZ, R9.reuse.H0_H0 ;  /* 0x20000009ff147230 */ /* 0x101fe40000004100 */
[----:B------:R-:W-:Y:S02]  /*b840*/  HADD2.F32 R24, -RZ, R9.H1_H1 ;  /* 0x30000009ff187230 */ /* 0x000fe40000004100 */
[----:B-1----:R-:W-:-:S02]  /*b850*/  HADD2.F32 R12, -RZ, R5.H0_H0 ;  /* 0x20000005ff0c7230 */ /* 0x002fc40000004100 */
[C---:B------:R-:W-:Y:S01]  /*b860*/  FMUL.FTZ R31, R20.reuse, R29 ;  /* 0x0000001d141f7220 */ /* 0x040fe20000410000 */
        /* <DEDUP_REMOVED lines=15> */
[----:B------:R-:W-:-:S02]  /*b960*/  HADD2.F32 R9, -RZ, R46.H0_H0 ;  /* 0x2000002eff097230 */ /* 0x000fc40000004100 */
[C---:B------:R-:W-:Y:S01]  /*b970*/  FFMA.FTZ R21, R5.reuse, R12, -R24 ;  /* 0x0000000c05157223 */ /* 0x040fe20000010818 */
[----:B------:R-:W-:Y:S02]  /*b980*/  HADD2.F32 R14, -RZ, R6.H0_H0 ;  /* 0x20000006ff0e7230 */ /* 0x000fe40000004100 */
[----:B------:R-:W-:Y:S01]  /*b990*/  FFMA.FTZ R27, R5, R28, R27 ;  /* 0x0000001c051b7223 */ /* 0x000fe2000001001b */
[----:B------:R-:W-:Y:S02]  /*b9a0*/  HADD2.F32 R26, -RZ, R11.H0_H0 ;  /* 0x2000000bff1a7230 */ /* 0x000fe40000004100 */
[----:B------:R-:W-:Y:S01]  /*b9b0*/  FMUL.FTZ R5, R25, R20 ;  /* 0x0000001419057220 */ /* 0x000fe20000410000 */
[----:B------:R-:W-:Y:S02]  /*b9c0*/  HADD2.F32 R46, -RZ, R46.H1_H1 ;  /* 0x3000002eff2e7230 */ /* 0x000fe40000004100 */
[----:B------:R-:W-:Y:S01]  /*b9d0*/  FFMA.FTZ R34, R13, R30, R34 ;  /* 0x0000001e0d227223 */ /* 0x000fe20000010022 */
[----:B------:R-:W-:-:S02]  /*b9e0*/  HADD2.F32 R44, -RZ, R44.H1_H1 ;  /* 0x3000002cff2c7230 */ /* 0x000fc40000004100 */
[-C--:B------:R-:W-:Y:S01]  /*b9f0*/  FMUL.FTZ R13, R25, R9.reuse ;  /* 0x00000009190d7220 */ /* 0x080fe20000410000 */
[----:B------:R-:W-:Y:S02]  /*ba00*/  HADD2.F32 R11, -RZ, R11.H1_H1 ;  /* 0x3000000bff0b7230 */ /* 0x000fe40000004100 */
[----:B------:R-:W-:Y:S01]  /*ba10*/  FFMA.FTZ R25, R14, R9, -R5 ;  /* 0x000000090e197223 */ /* 0x000fe20000010805 */
[----:B------:R-:W-:Y:S02]  /*ba20*/  HADD2.F32 R24, -RZ, R35.H0_H0 ;  /* 0x20000023ff187230 */ /* 0x000fe40000004100 */
[----:B------:R-:W-:Y:S02]  /*ba30*/  HADD2.F32 R12, -RZ, R38.H0_H0 ;  /* 0x20000026ff0c7230 */ /* 0x000fe40000004100 */
[C---:B------:R-:W-:Y:S01]  /*ba40*/  FMUL.FTZ R5, R26.reuse, R46 ;  /* 0x0000002e1a057220 */ /* 0x040fe20000410000 */
[--C-:B------:R-:W-:Y:S02]  /*ba50*/  HADD2.F32 R15, -RZ, R7.reuse.H0_H0 ;  /* 0x20000007ff0f7230 */ /* 0x100fe40000004100 */
[----:B------:R-:W-:Y:S01]  /*ba60*/  FMUL.FTZ R28, R26, R44 ;  /* 0x0000002c1a1c7220 */ /* 0x000fe20000410000 */
[----:B------:R-:W-:Y:S01]  /*ba70*/  FFMA.FTZ R14, R14, R20, R13 ;  /* 0x000000140e0e7223 */ /* 0x000fe2000001000d */
[----:B------:R-:W-:-:S02]  /*ba80*/  HADD2.F32 R7, -RZ, R7.H1_H1 ;  /* 0x30000007ff077230 */ /* 0x000fc40000004100 */
[C---:B------:R-:W-:Y:S01]  /*ba90*/  FMUL.FTZ R20, R11.reuse, R24 ;  /* 0x000000180b147220 */ /* 0x040fe20000410000 */
[----:B------:R-:W-:Y:S01]  /*baa0*/  FMUL.FTZ R26, R11, R12 ;  /* 0x0000000c0b1a7220 */ /* 0x000fe20000410000 */
[----:B------:R-:W-:Y:S02]  /*bab0*/  HADD2.F32 R8, -RZ, R8.H1_H1 ;  /* 0x30000008ff087230 */ /* 0x000fe40000004100 */
[----:B------:R-:W-:Y:S01]  /*bac0*/  FFMA.FTZ R44, R15, R44, R5 ;  /* 0x0000002c0f2c7223 */ /* 0x000fe20000010005 */
[----:B------:R-:W-:Y:S02]  /*bad0*/  HADD2.F32 R10, -RZ, R10.H1_H1 ;  /* 0x3000000aff0a7230 */ /* 0x000fe40000004100 */
[----:B------:R-:W-:Y:S02]  /*bae0*/  HADD2.F32 R11, -RZ, R37.H0_H0 ;  /* 0x20000025ff0b7230 */ /* 0x000fe40000004100 */
[----:B------:R-:W-:Y:S02]  /*baf0*/  HADD2.F32 R13, -RZ, R36.H0_H0 ;  /* 0x20000024ff0d7230 */ /* 0x000fe40000004100 */
[----:B------:R-:W-:-:S02]  /*bb00*/  HADD2.F32 R5, -RZ, R40.H0_H0 ;  /* 0x20000028ff057230 */ /* 0x000fc40000004100 */
[----:B------:R-:W-:Y:S02]  /*bb10*/  HADD2.F32 R9, -RZ, R39.H0_H0 ;  /* 0x20000027ff097230 */ /* 0x000fe40000004100 */
[----:B------:R-:W-:Y:S01]  /*bb20*/  FFMA.FTZ R28, R15, R46, -R28 ;  /* 0x0000002e0f1c7223 */ /* 0x000fe2000001081c */
[----:B------:R-:W-:Y:S02]  /*bb30*/  HADD2.F32 R4, -RZ, R4.H1_H1 ;  /* 0x30000004ff047230 */ /* 0x000fe40000004100 */
[C---:B------:R-:W-:Y:S01]  /*bb40*/  FFMA.FTZ R29, R7.reuse, R12, -R20 ;  /* 0x0000000c071d7223 */ /* 0x040fe20000010814 */
[----:B------:R-:W-:Y:S02]  /*bb50*/  HADD2.F32 R6, -RZ, R6.H1_H1 ;  /* 0x30000006ff067230 */ /* 0x000fe40000004100 */
        /* <DEDUP_REMOVED lines=19> */
.L_x_11464:
[----:B------:R-:W-:Y:S05]  /*bc90*/  BSYNC B0 ;  /* 0x0000000000007941 */ /* 0x000fea0003800000 */
.L_x_11457:
        /* <DEDUP_REMOVED lines=8> */
.L_x_11455:
[----:B0--3--:R-:W-:-:S05]  /*bd20*/  IMAD.U32 R0, RZ, RZ, UR39 ;  /* 0x00000027ff007e24 */ /* 0x009fca000f8e00ff */
[----:B------:R-:W-:-:S13]  /*bd30*/  ISETP.NE.AND P0, PT, R0, 0x3, PT ;  /* 0x000000030000780c */ /* 0x000fda0003f05270 */
[----:B------:R-:W-:Y:S05]  /*bd40*/  @!P0 BRA `(.L_x_11484) ;  /* 0x0000000000048947 */ /* 0x000fea0003800000 */
[----:B------:R-:W-:Y:S01]  /*bd50*/  BPT.TRAP 0x1 ;  /* 0x000000040000795c */ /* 0x000fe20000300000 */
.L_x_11484:
[----:B------:R-:W-:Y:S01]  /*bd60*/  IMAD R8, R18, 0x8, R2 ;  /* 0x0000000812087824 */ /* 0x000fe200078e0202 */
[----:B--2-4-:R-:W-:-:S04]  /*bd70*/  SHF.L.U32 R3, R23, 0x1f, RZ ;  /* 0x0000001f17037819 */ /* 0x014fc800000006ff */
[----:B------:R0:W2:Y:S01]  /*bd80*/  SYNCS.PHASECHK.TRANS64.TRYWAIT P1, [R8+URZ+0x2d830], R3 ;  /* 0x02d83003080075a7 */ /* 0x0000a2000802017f */
[----:B------:R-:W-:Y:S05]  /*bd90*/  @!P0 BRA `(.L_x_11485) ;  /* 0x0000000000048947 */ /* 0x000fea0003800000 */
[----:B------:R-:W-:Y:S01]  /*bda0*/  BPT.TRAP 0x1 ;  /* 0x000000040000795c */ /* 0x000fe20000300000 */
.L_x_11485:
[----:B------:R-:W-:Y:S01]  /*bdb0*/  VIADD R0, R2, 0x15400 ;  /* 0x0001540002007836 */ /* 0x000fe20000000000 */
[----:B------:R-:W-:Y:S01]  /*bdc0*/  LOP3.LUT R146, R146, 0x10000, RZ, 0xfc, !PT ;  /* 0x0001000092927812 */ /* 0x000fe200078efcff */
[----:B------:R-:W-:-:S03]  /*bdd0*/  IMAD.MOV.U32 R147, RZ, RZ, -0x7fffffe0 ;  /* 0x80000020ff937424 */ /* 0x000fc600078e00ff */
[----:B------:R-:W-:-:S04]  /*bde0*/  SHF.R.U32.HI R0, RZ, 0x4, R0 ;  /* 0x00000004ff007819 */ /* 0x000fc80000011600 */
[----:B------:R-:W-:-:S04]  /*bdf0*/  LOP3.LUT R0, R0, 0x3fff, RZ, 0xc0, !PT ;  /* 0x00003fff00007812 */ /* 0x000fc800078ec0ff */
[----:B------:R-:W-:-:S05]  /*be00*/  LOP3.LUT R0, R0, 0x10000, RZ, 0xfc, !PT ;  /* 0x0001000000007812 */ /* 0x000fca00078efcff */
[----:B------:R3:W-:Y:S01]  /*be10*/  STL [R1+0x10], R0 ;  /* 0x0000100001007387 */ /* 0x0007e20000100800 */
[----:B--2---:R-:W-:Y:S05]  /*be20*/  @P1 BRA `(.L_x_11486) ;  /* 0x0000000000081947 */ /* 0x004fea0003800000 */
[----:B------:R-:W2:Y:S02]  /*be30*/  SYNCS.PHASECHK.TRANS64.TRYWAIT P1, [R8+URZ+0x2d830], R3 ;  /* 0x02d83003080075a7 */ /* 0x000ea4000802017f */
[----:B--2---:R-:W-:Y:S05]  /*be40*/  @!P1 BRA `(.L_x_11487) ;  /* 0x00000170000c9947 */ /* 0x004fea0003800000 */
.L_x_11486:
[----:B---3--:R-:W3:Y:S01]  /*be50*/  LDL R0, [R1+0x10] ;  /* 0x0000100001007983 */ /* 0x008ee20000100800 */
[----:B------:R-:W-:Y:S01]  /*be60*/  IMAD.MOV.U32 R5, RZ, RZ, -0x7fffffe0 ;  /* 0x80000020ff057424 */ /* 0x000fe200078e00ff */
[----:B------:R-:W-:Y:S05]  /*be70*/  WARPSYNC.ALL ;  /* 0x0000000000007948 */ /* 0x000fea0003800000 */
[C---:B------:R-:W-:Y:S01]  /*be80*/  R2UR UR4, R146.reuse ;  /* 0x00000000920472ca */ /* 0x040fe200000e0000 */
[----:B-1---5:R-:W-:Y:S01]  /*be90*/  WARPGROUP.ARRIVE ;  /* 0x00000000000079c5 */ /* 0x022fe20000000000 */
[----:B------:R-:W-:Y:S01]  /*bea0*/  R2UR UR5, R147 ;  /* 0x00000000930572ca */ /* 0x000fe200000e0000 */
[----:B------:R-:W-:Y:S01]  /*beb0*/  VIADD R156, R146, 0x2 ;  /* 0x00000002929c7836 */ /* 0x000fe20000000000 */
[----:B------:R-:W-:Y:S01]  /*bec0*/  R2UR UR7, R5 ;  /* 0x00000000050772ca */ /* 0x000fe200000e0000 */
[----:B------:R-:W-:-:S02]  /*bed0*/  IMAD.MOV.U32 R157, RZ, RZ, -0x7fffffe0 ;  /* 0x80000020ff9d7424 */ /* 0x000fc400078e00ff */
[----:B------:R-:W-:Y:S02]  /*bee0*/  IMAD.MOV.U32 R7, RZ, RZ, -0x7fffffe0 ;  /* 0x80000020ff077424 */ /* 0x000fe400078e00ff */
[C---:B------:R-:W-:Y:S02]  /*bef0*/  VIADD R154, R146.reuse, 0x300 ;  /* 0x00000300929a7836 */ /* 0x040fe40000000000 */
[----:B------:R-:W-:Y:S02]  /*bf00*/  IMAD.MOV.U32 R155, RZ, RZ, -0x7fffffe0 ;  /* 0x80000020ff9b7424 */ /* 0x000fe400078e00ff */
[C---:B------:R-:W-:Y:S02]  /*bf10*/  VIADD R152, R146.reuse, 0x302 ;  /* 0x0000030292987836 */ /* 0x040fe40000000000 */
[----:B------:R-:W-:Y:S02]  /*bf20*/  IMAD.MOV.U32 R153, RZ, RZ, -0x7fffffe0 ;  /* 0x80000020ff997424 */ /* 0x000fe400078e00ff */
[----:B------:R-:W-:-:S02]  /*bf30*/  VIADD R150, R146, 0x600 ;  /* 0x0000060092967836 */ /* 0x000fc40000000000 */
[----:B------:R-:W-:Y:S02]  /*bf40*/  IMAD.MOV.U32 R151, RZ, RZ, -0x7fffffe0 ;  /* 0x80000020ff977424 */ /* 0x000fe400078e00ff */
[----:B------:R-:W-:Y:S02]  /*bf50*/  VIADD R148, R146, 0x602 ;  /* 0x0000060292947836 */ /* 0x000fe40000000000 */
[----:B------:R-:W-:Y:S02]  /*bf60*/  IMAD.MOV.U32 R149, RZ, RZ, -0x7fffffe0 ;  /* 0x80000020ff957424 */ /* 0x000fe400078e00ff */
[----:B------:R-:W-:Y:S02]  /*bf70*/  IMAD.MOV.U32 R5, RZ, RZ, -0x7fffffe0 ;  /* 0x80000020ff057424 */ /* 0x000fe400078e00ff */
[----:B---3--:R-:W-:-:S04]  /*bf80*/  IMAD R4, R18, 0x600, R0 ;  /* 0x0000060012047824 */ /* 0x008fc800078e0200 */
[C---:B------:R-:W-:Y:S01]  /*bf90*/  VIADD R6, R4.reuse, 0x2 ;  /* 0x0000000204067836 */ /* 0x040fe20000000000 */
[----:B------:R-:W-:-:S13]  /*bfa0*/  R2UR UR6, R4 ;  /* 0x00000000040672ca */ /* 0x000fda00000e0000 */
[----:B------:R-:W-:Y:S01]  /*bfb0*/  HGMMA.64x128x16.F32 R24, gdesc[UR4], RZ, !UPT, gsb0 ;  /* 0x01e00000041879f0 */ /* 0x000fe2000c0008ff */
[----:B------:R-:W-:Y:S02]  /*bfc0*/  R2UR UR4, R156 ;  /* 0x000000009c0472ca */ /* 0x000fe400000e0000 */
[----:B------:R-:W-:Y:S02]  /*bfd0*/  R2UR UR5, R157 ;  /* 0x000000009d0572ca */ /* 0x000fe400000e0000 */
[----:B------:R-:W-:Y:S01]  /*bfe0*/  R2UR UR6, R6 ;  /* 0x00000000060672ca */ /* 0x000fe200000e0000 */
[----:B------:R-:W-:Y:S01]  /*bff0*/  VIADD R6, R4, 0x200 ;  /* 0x0000020004067836 */ /* 0x000fe20000000000 */
[----:B------:R-:W-:Y:S01]  /*c000*/  R2UR UR7, R7 ;  /* 0x00000000070772ca */ /* 0x000fe200000e0000 */
[----:B------:R-:W-:Y:S01]  /*c010*/  IMAD.MOV.U32 R7, RZ, RZ, -0x7fffffe0 ;  /* 0x80000020ff077424 */ /* 0x000fe200078e00ff */
[----:B------:R-:W-:Y:S02]  /*c020*/  WARPGROUP.DEPBAR.LE gsb0, 0x0 ;  /* 0x00008000000079c5 */ /* 0x000fe40000010000 */
[----:B------:R-:W-:-:S09]  /*c030*/  WARPGROUP.ARRIVE ;  /* 0x00000000000079c5 */ /* 0x000fd20000000000 */
[----:B------:R-:W-:Y:S01]  /*c040*/  HGMMA.64x128x16.F32 R24, gdesc[UR4], R24, gsb0 ;  /* 0x01e00000041879f0 */ /* 0x000fe20008000818 */
        /* <DEDUP_REMOVED lines=12> */
[C---:B------:R-:W-:Y:S01]  /*c110*/  VIADD R6, R4.reuse, 0x400 ;  /* 0x0000040004067836 */ /* 0x040fe20000000000 */
[----:B------:R-:W-:Y:S01]  /*c120*/  R2UR UR7, R7 ;  /* 0x00000000070772ca */ /* 0x000fe200000e0000 */
[----:B------:R-:W-:Y:S02]  /*c130*/  IMAD.MOV.U32 R7, RZ, RZ, -0x7fffffe0 ;  /* 0x80000020ff077424 */ /* 0x000fe400078e00ff */
[----:B------:R-:W-:Y:S01]  /*c140*/  VIADD R4, R4, 0x402 ;  /* 0x0000040204047836 */ /* 0x000fe20000000000 */
[----:B------:R-:W-:-:S02]  /*c150*/  WARPGROUP.DEPBAR.LE gsb0, 0x0 ;  /* 0x00008000000079c5 */ /* 0x000fc40000010000 */
[----:B------:R-:W-:-:S07]  /*c160*/  WARPGROUP.ARRIVE ;  /* 0x00000000000079c5 */ /* 0x000fce0000000000 */
        /* <DEDUP_REMOVED lines=16> */
[----:B------:R-:W-:Y:S05]  /*c270*/  @!P0 BRA `(.L_x_11488) ;  /* 0x0000000000048947 */ /* 0x000fea0003800000 */
[----:B------:R-:W-:Y:S01]  /*c280*/  BPT.TRAP 0x1 ;  /* 0x000000040000795c */ /* 0x000fe20000300000 */
.L_x_11488:
[----:B------:R-:W3:Y:S01]  /*c290*/  LDL R4, [R1+0x64] ;  /* 0x0000640001047983 */ /* 0x000ee20000100800 */
[----:B------:R-:W1:Y:S01]  /*c2a0*/  LDC R90, c[0x0][0x448] ;  /* 0x00011200ff5a7b82 */ /* 0x000e620000000800 */
[----:B------:R-:W-:Y:S02]  /*c2b0*/  ULDC.64 UR6, c[0x0][0x9e0] ;  /* 0x0002780000067ab9 */ /* 0x000fe40000000a00 */
[----:B------:R-:W3:Y:S01]  /*c2c0*/  LDL R89, [R1+0x28] ;  /* 0x0000280001597983 */ /* 0x000ee20000100800 */
[----:B------:R-:W-:Y:S01]  /*c2d0*/  UISETP.GE.AND UP0, UPT, UR7, 0x1, UPT ;  /* 0x000000010700788c */ /* 0x000fe2000bf06270 */
[----:B------:R-:W-:Y:S01]  /*c2e0*/  LOP3.LUT R22, R22, 0xffffffdf, RZ, 0xc0, !PT ;  /* 0xffffffdf16167812 */ /* 0x000fe200078ec0ff */
[----:B------:R-:W-:Y:S01]  /*c2f0*/  IMAD.U32 R5, RZ, RZ, UR38 ;  /* 0x00000026ff057e24 */ /* 0x000fe2000f8e00ff */
[----:B------:R-:W-:Y:S02]  /*c300*/  ULDC UR50, c[0x0][0x9dc] ;  /* 0x0002770000327ab9 */ /* 0x000fe40000000800 */
[----:B------:R-:W-:Y:S01]  /*c310*/  ULOP3.LUT UR4, URZ, UR50, URZ, 0x33, !UPT ;  /* 0x000000323f047292 */ /* 0x000fe2000f8e333f */
[----:B-1----:R-:W-:-:S13]  /*c320*/  ISETP.NE.AND P1, PT, R90, 0x1, PT ;  /* 0x000000015a00780c */ /* 0x002fda0003f25270 */
[----:B------:R-:W1:Y:S01]  /*c330*/  @P1 LDC R0, c[0x0][0x44c] ;  /* 0x00011300ff001b82 */ /* 0x000e620000000800 */
[----:B------:R-:W-:-:S07]  /*c340*/  @P1 LOP3.LUT R22, R22, 0x20, RZ, 0xfc, !PT ;  /* 0x0000002016161812 */ /* 0x000fce00078efcff */
[----:B0-2---:R-:W0:Y:S01]  /*c350*/  @P1 LDC R3, c[0x0][0x450] ;  /* 0x00011400ff031b82 */ /* 0x005e220000000800 */
[----:B---3--:R-:W-:Y:S01]  /*c360*/  IMAD.IADD R9, R4, 0x1, R89 ;  /* 0x0000000104097824 */ /* 0x008fe200078e0259 */
[----:B------:R-:W-:-:S03]  /*c370*/  LEA R4, R88, 0xffffff80, 0x7 ;  /* 0xffffff8058047811 */ /* 0x000fc600078e38ff */
[----:B-1----:R-:W-:-:S05]  /*c380*/  @P1 IMAD.HI.U32 R0, R9, R0, RZ ;  /* 0x0000000009001227 */ /* 0x002fca00078e00ff */
[----:B0-----:R-:W-:Y:S01]  /*c390*/  @P1 SHF.R.U32.HI R9, RZ, R3, R0 ;  /* 0x00000003ff091219 */ /* 0x001fe20000011600 */
[----:B------:R-:W-:Y:S01]  /*c3a0*/  IMAD.MOV.U32 R3, RZ, RZ, -0x80 ;  /* 0xffffff80ff037424 */ /* 0x000fe200078e00ff */
[----:B------:R-:W-:Y:S01]  /*c3b0*/  PLOP3.LUT P1, PT, PT, PT, UP0, 0x40, 0x0 ;  /* 0x000000000000781c */ /* 0x000fe20003f2e808 */
[----:B------:R-:W-:Y:S02]  /*c3c0*/  VIADD R0, R8, 0x2d840 ;  /* 0x0002d84008007836 */ /* 0x000fe40000000000 */
[----:B------:R-:W0:Y:S01]  /*c3d0*/  SHFL.IDX PT, R10, R9, RZ, 0x1c1f ;  /* 0x001c1fff090a7589 */ /* 0x000e2200000e0000 */
[----:B------:R-:W-:Y:S02]  /*c3e0*/  IMAD R8, R88, R3, 0x80 ;  /* 0x0000008058087424 */ /* 0x000fe400078e0203 */
[----:B------:R-:W-:Y:S02]  /*c3f0*/  PRMT R0, R5, 0x654, R0 ;  /* 0x0000065405007816 */ /* 0x000fe40000000000 */
[----:B------:R-:W-:-:S02]  /*c400*/  VIADD R3, R8, 0x1 ;  /* 0x0000000108037836 */ /* 0x000fc40000000000 */
[----:B------:R-:W-:Y:S01]  /*c410*/  IMAD.IADD R7, R141, 0x1, R8 ;  /* 0x000000018d077824 */ /* 0x000fe200078e0208 */
[----:B------:R1:W-:Y:S01]  /*c420*/  SYNCS.ARRIVE.TRANS64.RED.A1T0 RZ, [R0+URZ], RZ ;  /* 0x000000ff00ff79a7 */ /* 0x0003e2000810043f */
[C---:B------:R-:W-:Y:S02]  /*c430*/  IMAD R3, R142.reuse, -0x2, R3 ;  /* 0xfffffffe8e037824 */ /* 0x040fe400078e0203 */
[----:B------:R-:W-:-:S03]  /*c440*/  IMAD R7, R142, -0x2, R7 ;  /* 0xfffffffe8e077824 */ /* 0x000fc600078e0207 */
[----:B------:R-:W-:-:S05]  /*c450*/  IADD3 R3, -R140, R3, R141 ;  /* 0x000000038c037210 */ /* 0x000fca0007ffe18d */
[C---:B------:R-:W-:Y:S02]  /*c460*/  VIADD R6, R3.reuse, UR6 ;  /* 0x0000000603067c36 */ /* 0x040fe40008000000 */
[----:B------:R-:W-:-:S03]  /*c470*/  VIADD R5, R3, UR4 ;  /* 0x0000000403057c36 */ /* 0x000fc60008000000 */
[----:B0-----:R-:W-:Y:S01]  /*c480*/  VIADDMNMX R3, R10, R6, R7, PT ;  /* 0x000000060a037246 */ /* 0x001fe20003800107 */
[----:B-1----:R-:W-:Y:S01]  /*c490*/  IMAD.IADD R0, R5, 0x1, R10 ;  /* 0x0000000105007824 */ /* 0x002fe200078e020a */
[----:B------:R-:W-:Y:S06]  /*c4a0*/  @P1 BRA `(.L_x_11489) ;  /* 0x0000000000581947 */ /* 0x000fec0003800000 */
[----:B------:R-:W-:Y:S01]  /*c4b0*/  IADD3 R11, -R140, R141, R10 ;  /* 0x0000008d8c0b7210 */ /* 0x000fe20007ffe10a */
[----:B------:R-:W-:Y:S03]  /*c4c0*/  BSSY B0, `(.L_x_11490) ;  /* 0x0000010000007945 */ /* 0x000fe60003800000 */
[----:B------:R-:W-:-:S13]  /*c4d0*/  ISETP.GT.AND P1, PT, R11, -0x1, PT ;  /* 0xffffffff0b00780c */ /* 0x000fda0003f24270 */
[----:B------:R-:W-:Y:S05]  /*c4e0*/  @P1 BRA `(.L_x_11491) ;  /* 0x0000000000201947 */ /* 0x000fea0003800000 */
[----:B------:R-:W-:Y:S01]  /*c4f0*/  UISETP.NE.AND UP1, UPT, UR7, 0x1, UPT ;  /* 0x000000010700788c */ /* 0x000fe2000bf25270 */
[----:B------:R-:W-:-:S05]  /*c500*/  LOP3.LUT R11, RZ, R11, RZ, 0x33, !PT ;  /* 0x0000000bff0b7212 */ /* 0x000fca00078e33ff */
[----:B------:R-:W-:-:S05]  /*c510*/  PLOP3.LUT P1, PT, PT, PT, UP1, 0x80, 0x0 ;  /* 0x000000000000781c */ /* 0x000fca0003f2f018 */
[----:B------:R-:W-:-:S08]  /*c520*/  @UP1 ULDC.64 UR4, c[0x0][0x9e8] ;  /* 0x00027a0000041ab9 */ /* 0x000fd00000000a00 */
[----:B------:R-:W-:-:S05]  /*c530*/  @P1 IMAD.HI.U32 R10, R11, UR4, RZ ;  /* 0x000000040b0a1c27 */ /* 0x000fca000f8e00ff */
[----:B------:R-:W-:-:S04]  /*c540*/  @P1 SHF.R.U32.HI R11, RZ, UR5, R10 ;  /* 0x00000005ff0b1c19 */ /* 0x000fc8000801160a */
[----:B------:R-:W-:Y:S01]  /*c550*/  LOP3.LUT R11, RZ, R11, RZ, 0x33, !PT ;  /* 0x0000000bff0b7212 */ /* 0x000fe200078e33ff */
[----:B------:R-:W-:Y:S06]  /*c560*/  BRA `(.L_x_11492) ;  /* 0x0000000000147947 */ /* 0x000fec0003800000 */
.L_x_11491:
[----:B------:R-:W-:-:S06]  /*c570*/  UISETP.NE.AND UP1, UPT, UR7, 0x1, UPT ;  /* 0x000000010700788c */ /* 0x000fcc000bf25270 */
[----:B------:R-:W-:-:S05]  /*c580*/  PLOP3.LUT P1, PT, PT, PT, UP1, 0x80, 0x0 ;  /* 0x000000000000781c */ /* 0x000fca0003f2f018 */
[----:B------:R-:W-:-:S08]  /*c590*/  @UP1 ULDC.64 UR4, c[0x0][0x9e8] ;  /* 0x00027a0000041ab9 */ /* 0x000fd00000000a00 */
[----:B------:R-:W-:-:S05]  /*c5a0*/  @P1 IMAD.HI.U32 R10, R11, UR4, RZ ;  /* 0x000000040b0a1c27 */ /* 0x000fca000f8e00ff */
[----:B------:R-:W-:-:S07]  /*c5b0*/  @P1 SHF.R.U32.HI R11, RZ, UR5, R10 ;  /* 0x00000005ff0b1c19 */ /* 0x000fce000801160a */
.L_x_11492:
[----:B------:R-:W-:Y:S05]  /*c5c0*/  BSYNC B0 ;  /* 0x0000000000007941 */ /* 0x000fea0003800000 */
.L_x_11490:
[----:B------:R-:W-:-:S04]  /*c5d0*/  IMAD R11, R11, UR7, -R4 ;  /* 0x000000070b0b7c24 */ /* 0x000fc8000f8e0a04 */
[----:B------:R-:W-:-:S05]  /*c5e0*/  IMAD R11, R142, -0x2, R11 ;  /* 0xfffffffe8e0b7824 */ /* 0x000fca00078e020b */
[----:B------:R-:W-:Y:S02]  /*c5f0*/  VIMNMX R0, R0, R11, !PT ;  /* 0x0000000b00007248 */ /* 0x000fe40007fe0100 */
[----:B------:R-:W-:-:S07]  /*c600*/  VIADDMNMX R3, R11, UR7, R3, PT ;  /* 0x000000070b037c46 */ /* 0x000fce000b800103 */
.L_x_11489:
[C---:B------:R-:W-:Y:S02]  /*c610*/  ISETP.GE.AND P2, PT, R8.reuse, 0x9, PT ;  /* 0x000000090800780c */ /* 0x040fe40003f46270 */
[----:B------:R-:W-:Y:S02]  /*c620*/  ISETP.GE.AND P1, PT, R8, 0x2, PT ;  /* 0x000000020800780c */ /* 0x000fe40003f26270 */
[----:B------:R-:W-:Y:S02]  /*c630*/  LOP3.LUT R22, R22, 0xfffffffe, RZ, 0xc0, !PT ;  /* 0xfffffffe16167812 */ /* 0x000fe400078ec0ff */
[----:B------:R-:W-:Y:S02]  /*c640*/  ISETP.GT.AND P3, PT, R0, 0x1, !P1 ;  /* 0x000000010000780c */ /* 0x000fe40004f64270 */
[----:B------:R-:W-:Y:S02]  /*c650*/  ISETP.GE.AND P4, PT, R8, 0xa, PT ;  /* 0x0000000a0800780c */ /* 0x000fe40003f86270 */
[----:B------:R-:W-:-:S02]  /*c660*/  ISETP.LT.OR P3, PT, R3, 0x2, P3 ;  /* 0x000000020300780c */ /* 0x000fc40001f61670 */
[----:B------:R-:W-:Y:S02]  /*c670*/  ISETP.GE.AND P6, PT, R8, 0x1, PT ;  /* 0x000000010800780c */ /* 0x000fe40003fc6270 */
[----:B------:R-:W-:Y:S02]  /*c680*/  @P2 LOP3.LUT R22, R22, 0x1, RZ, 0xfc, !PT ;  /* 0x0000000116162812 */ /* 0x000fe400078efcff */
[----:B------:R-:W-:Y:S02]  /*c690*/  ISETP.GT.AND P2, PT, R0, 0x8, !P2 ;  /* 0x000000080000780c */ /* 0x000fe40005744270 */
[----:B------:R-:W-:Y:S02]  /*c6a0*/  FSEL R25, R25, -INF , !P3 ;  /* 0xff80000019197808 */ /* 0x000fe40005800000 */
[----:B------:R-:W-:Y:S02]  /*c6b0*/  ISETP.LT.OR P2, PT, R3, 0x9, P2 ;  /* 0x000000090300780c */ /* 0x000fe40001741670 */
[----:B------:R-:W-:-:S02]  /*c6c0*/  ISETP.GE.AND P3, PT, R8, 0x11, PT ;  /* 0x000000110800780c */ /* 0x000fc40003f66270 */
[----:B------:R-:W-:Y:S02]  /*c6d0*/  LOP3.LUT R22, R22, 0xfffffffd, RZ, 0xc0, !PT ;  /* 0xfffffffd16167812 */ /* 0x000fe400078ec0ff */
[----:B------:R-:W-:Y:S02]  /*c6e0*/  FSEL R28, R28, -INF , !P2 ;  /* 0xff8000001c1c7808 */ /* 0x000fe40005000000 */
[----:B------:R-:W-:Y:S02]  /*c6f0*/  ISETP.GT.AND P2, PT, R0, 0x9, !P4 ;  /* 0x000000090000780c */ /* 0x000fe40006744270 */
[----:B------:R-:W-:Y:S02]  /*c700*/  @P4 LOP3.LUT R22, R22, 0x2, RZ, 0xfc, !PT ;  /* 0x0000000216164812 */ /* 0x000fe400078efcff */
[----:B------:R-:W-:Y:S02]  /*c710*/  ISETP.LT.OR P2, PT, R3, 0xa, P2 ;  /* 0x0000000a0300780c */ /* 0x000fe40001741670 */
[----:B------:R-:W-:-:S02]  /*c720*/  LOP3.LUT R22, R22, 0xfffffffb, RZ, 0xc0, !PT ;  /* 0xfffffffb16167812 */ /* 0x000fc400078ec0ff */
[----:B------:R-:W-:Y:S02]  /*c730*/  FSEL R29, R29, -INF , !P2 ;  /* 0xff8000001d1d7808 */ /* 0x000fe40005000000 */
[----:B------:R-:W-:Y:S02]  /*c740*/  @P3 LOP3.LUT R22, R22, 0x4, RZ, 0xfc, !PT ;  /* 0x0000000416163812 */ /* 0x000fe400078efcff */
[----:B------:R-:W-:Y:S02]  /*c750*/  ISETP.GT.AND P2, PT, R0, 0x10, !P3 ;  /* 0x000000100000780c */ /* 0x000fe40005f44270 */
[----:B------:R-:W-:Y:S02]  /*c760*/  ISETP.GE.AND P3, PT, R8, 0x12, PT ;  /* 0x000000120800780c */ /* 0x000fe40003f66270 */
[----:B------:R-:W-:Y:S02]  /*c770*/  ISETP.LT.OR P2, PT, R3, 0x11, P2 ;  /* 0x000000110300780c */ /* 0x000fe40001741670 */
[----:B------:R-:W-:-:S02]  /*c780*/  LOP3.LUT R22, R22, 0xfbffffff, RZ, 0xc0, !PT ;  /* 0xfbffffff16167812 */ /* 0x000fc400078ec0ff */
        /* <DEDUP_REMOVED lines=150> */
[----:B------:R-:W-:-:S04]  /*d0f0*/  ISETP.GT.AND P5, PT, R0, RZ, !P6 ;  /* 0x000000ff0000720c */ /* 0x000fc800077a4270 */
        /* <DEDUP_REMOVED lines=20> */
[----:B------:R-:W-:Y:S01]  /*d240*/  @P5 IMAD.HI.U32 R0, R3, UR4, RZ ;  /* 0x0000000403005c27 */ /* 0x000fe2000f8e00ff */
[----:B------:R-:W-:-:S13]  /*d250*/  PLOP3.LUT P5, PT, PT, PT, UP1, 0x80, 0x0 ;  /* 0x000000000000781c */ /* 0x000fda0003faf018 */
[----:B------:R-:W-:-:S04]  /*d260*/  @P5 SHF.R.U32.HI R3, RZ, UR5, R0 ;  /* 0x00000005ff035c19 */ /* 0x000fc80008011600 */
[----:B------:R-:W-:Y:S01]  /*d270*/  LOP3.LUT R3, RZ, R3, RZ, 0x33, !PT ;  /* 0x00000003ff037212 */ /* 0x000fe200078e33ff */
[----:B------:R-:W-:Y:S06]  /*d280*/  BRA `(.L_x_11496) ;  /* 0x0000000000187947 */ /* 0x000fec0003800000 */
.L_x_11495:
[----:B------:R-:W-:-:S06]  /*d290*/  UISETP.NE.AND UP1, UPT, UR7, 0x1, UPT ;  /* 0x000000010700788c */ /* 0x000fcc000bf25270 */
[----:B------:R-:W-:-:S05]  /*d2a0*/  PLOP3.LUT P5, PT, PT, PT, UP1, 0x80, 0x0 ;  /* 0x000000000000781c */ /* 0x000fca0003faf018 */
[----:B------:R-:W-:-:S08]  /*d2b0*/  @UP1 ULDC.64 UR4, c[0x0][0x9e8] ;  /* 0x00027a0000041ab9 */ /* 0x000fd00000000a00 */
[----:B------:R-:W-:Y:S01]  /*d2c0*/  @P5 IMAD.HI.U32 R0, R3, UR4, RZ ;  /* 0x0000000403005c27 */ /* 0x000fe2000f8e00ff */
[----:B------:R-:W-:-:S13]  /*d2d0*/  PLOP3.LUT P5, PT, PT, PT, UP1, 0x80, 0x0 ;  /* 0x000000000000781c */ /* 0x000fda0003faf018 */
[----:B------:R-:W-:-:S07]  /*d2e0*/  @P5 SHF.R.U32.HI R3, RZ, UR5, R0 ;  /* 0x00000005ff035c19 */ /* 0x000fce0008011600 */
.L_x_11496:
[----:B------:R-:W-:Y:S05]  /*d2f0*/  BSYNC B0 ;  /* 0x0000000000007941 */ /* 0x000fea0003800000 */
.L_x_11494:
[----:B------:R-:W-:-:S04]  /*d300*/  IMAD R3, R3, UR7, -R4 ;  /* 0x0000000703037c24 */ /* 0x000fc8000f8e0a04 */
[----:B------:R-:W-:-:S05]  /*d310*/  IMAD R3, R142, -0x2, R3 ;  /* 0xfffffffe8e037824 */ /* 0x000fca00078e0203 */
[----:B------:R-:W-:Y:S02]  /*d320*/  VIMNMX R5, R5, R3, !PT ;  /* 0x0000000305057248 */ /* 0x000fe40007fe0100 */
[----:B------:R-:W-:-:S07]  /*d330*/  VIADDMNMX R6, R3, UR7, R6, PT ;  /* 0x0000000703067c46 */ /* 0x000fce000b800106 */
.L_x_11493:
[----:B------:R-:W-:Y:S01]  /*d340*/  ISETP.GT.AND P1, PT, R5, 0x1, !P1 ;  /* 0x000000010500780c */ /* 0x000fe20004f24270 */
[----:B------:R-:W-:Y:S01]  /*d350*/  ULDC UR51, c[0x0][0x988] ;  /* 0x0002620000337ab9 */ /* 0x000fe20000000800 */
[----:B------:R-:W2:Y:S01]  /*d360*/  LDL R91, [R1+0x38] ;  /* 0x00003800015b7983 */ /* 0x000ea20000100800 */
[----:B------:R-:W-:Y:S02]  /*d370*/  LOP3.LUT P5, RZ, R22, 0x4000000, RZ, 0xc0, !PT ;  /* 0x0400000016ff7812 */ /* 0x000fe400078ac0ff */
        /* <DEDUP_REMOVED lines=39> */
[----:B------:R-:W-:-:S02]  /*d5f0*/  LOP3.LUT P5, RZ, R22, 0x8000, RZ, 0xc0, !PT ;  /* 0x0000800016ff7812 */ /* 0x000fc400078ac0ff */
        /* <DEDUP_REMOVED lines=36> */
[C---:B------:R-:W-:Y:S01]  /*d840*/  ISETP.GT.AND P6, PT, R5.reuse, RZ, !P6 ;  /* 0x000000ff0500720c */ /* 0x040fe200077c4270 */
[----:B------:R-:W0:Y:S01]  /*d850*/  SHFL.BFLY PT, R3, R0, 0x2, 0x1f ;  /* 0x0c401f0000037f89 */ /* 0x000e2200000e0000 */
[----:B------:R-:W-:Y:S02]  /*d860*/  FSEL R50, R50, -INF , !P1 ;  /* 0xff80000032327808 */ /* 0x000fe40004800000 */
[----:B------:R-:W-:Y:S02]  /*d870*/  LOP3.LUT P1, RZ, R22, 0x40000, RZ, 0xc0, !PT ;  /* 0x0004000016ff7812 */ /* 0x000fe4000782c0ff */
[----:B------:R-:W-:Y:S02]  /*d880*/  ISETP.LT.OR P6, PT, R6, 0x1, P6 ;  /* 0x000000010600780c */ /* 0x000fe400037c1670 */
[----:B------:R-:W-:Y:S02]  /*d890*/  ISETP.GT.AND P1, PT, R5, 0x31, !P1 ;  /* 0x000000310500780c */ /* 0x000fe40004f24270 */
[----:B------:R-:W-:-:S02]  /*d8a0*/  FSEL R26, R26, -INF , !P6 ;  /* 0xff8000001a1a7808 */ /* 0x000fc40007000000 */
[----:B------:R-:W-:Y:S02]  /*d8b0*/  ISETP.LT.OR P1, PT, R6, 0x32, P1 ;  /* 0x000000320600780c */ /* 0x000fe40000f21670 */
[----:B------:R-:W-:Y:S02]  /*d8c0*/  FMNMX.FTZ R11, R26, R27, !PT ;  /* 0x0000001b1a0b7209 */ /* 0x000fe40007810000 */
[----:B------:R-:W-:Y:S02]  /*d8d0*/  FSEL R51, R51, -INF , !P1 ;  /* 0xff80000033337808 */ /* 0x000fe40004800000 */
[----:B------:R-:W-:Y:S02]  /*d8e0*/  LOP3.LUT P1, RZ, R22, 0x20000, RZ, 0xc0, !PT ;  /* 0x0002000016ff7812 */ /* 0x000fe4000782c0ff */
[C---:B------:R-:W-:Y:S02]  /*d8f0*/  ISETP.GT.AND P2, PT, R5.reuse, 0x70, !P2 ;  /* 0x000000700500780c */ /* 0x040fe40005744270 */
[----:B------:R-:W-:-:S02]  /*d900*/  ISETP.GT.AND P1, PT, R5, 0x38, !P1 ;  /* 0x000000380500780c */ /* 0x000fc40004f24270 */
[----:B------:R-:W-:Y:S02]  /*d910*/  ISETP.GT.AND P3, PT, R5, 0x71, !P3 ;  /* 0x000000710500780c */ /* 0x000fe40005f64270 */
[----:B------:R-:W-:Y:S02]  /*d920*/  ISETP.LT.OR P1, PT, R6, 0x39, P1 ;  /* 0x000000390600780c */ /* 0x000fe40000f21670 */
[----:B0-----:R-:W-:Y:S02]  /*d930*/  FMNMX.FTZ R8, R0, R3, !PT ;  /* 0x0000000300087209 */ /* 0x001fe40007810000 */
[----:B------:R-:W-:Y:S02]  /*d940*/  FSEL R54, R54, -INF , !P1 ;  /* 0xff80000036367808 */ /* 0x000fe40004800000 */
[----:B------:R-:W-:Y:S01]  /*d950*/  LOP3.LUT P1, RZ, R22, 0x10000, RZ, 0xc0, !PT ;  /* 0x0001000016ff7812 */ /* 0x000fe2000782c0ff */
[----:B------:R-:W0:Y:S01]  /*d960*/  SHFL.BFLY PT, R3, R8, 0x1, 0x1f ;  /* 0x0c201f0008037f89 */ /* 0x000e2200000e0000 */
        /* <DEDUP_REMOVED lines=32> */
[C---:B------:R-:W-:Y:S02]  /*db70*/  LOP3.LUT P1, RZ, R22.reuse, 0x800, RZ, 0xc0, !PT ;  /* 0x0000080016ff7812 */ /* 0x040fe4000782c0ff */
[----:B------:R-:W-:Y:S02]  /*db80*/  LOP3.LUT P5, RZ, R22, 0x8, RZ, 0xc0, !PT ;  /* 0x0000000816ff7812 */ /* 0x000fe400078ac0ff */
[----:B------:R-:W-:Y:S02]  /*db90*/  ISETP.GT.AND P1, PT, R5, 0x50, !P1 ;  /* 0x000000500500780c */ /* 0x000fe40004f24270 */
[----:B------:R-:W-:Y:S02]  /*dba0*/  FMNMX.FTZ R0, R58, R21, !PT ;  /* 0x000000153a007209 */ /* 0x000fe40007810000 */
[----:B------:R-:W-:-:S02]  /*dbb0*/  ISETP.LT.OR P1, PT, R6, 0x51, P1 ;  /* 0x000000510600780c */ /* 0x000fc40000f21670 */
[----:B0-----:R-:W-:Y:S02]  /*dbc0*/  FMNMX.FTZ R3, R8, R3, !PT ;  /* 0x0000000308037209 */ /* 0x001fe40007810000 */
[----:B------:R-:W-:Y:S02]  /*dbd0*/  FSEL R66, R66, -INF , !P1 ;  /* 0xff80000042427808 */ /* 0x000fe40004800000 */
[----:B------:R-:W-:Y:S01]  /*dbe0*/  LOP3.LUT P1, RZ, R22, 0x400, RZ, 0xc0, !PT ;  /* 0x0000040016ff7812 */ /* 0x000fe2000782c0ff */
[----:B------:R-:W-:Y:S01]  /*dbf0*/  FMUL.FTZ R4, R3, UR51 ;  /* 0x0000003303047c20 */ /* 0x000fe20008410000 */
        /* <DEDUP_REMOVED lines=9> */
[C---:B------:R-:W-:Y:S02]  /*dc90*/  ISETP.LT.OR P2, PT, R6.reuse, 0x71, P2 ;  /* 0x000000710600780c */ /* 0x040fe40001741670 */
[----:B------:R-:W-:Y:S02]  /*dca0*/  ISETP.LT.OR P1, PT, R6, 0x59, P1 ;  /* 0x000000590600780c */ /* 0x000fe40000f21670 */
[----:B------:R-:W-:Y:S02]  /*dcb0*/  ISETP.GT.AND P4, PT, R5, 0x78, !P4 ;  /* 0x000000780500780c */ /* 0x000fe40006784270 */
[----:B------:R-:W-:Y:S02]  /*dcc0*/  FSEL R70, R70, -INF , !P1 ;  /* 0xff80000046467808 */ /* 0x000fe40004800000 */
[----:B------:R-:W-:Y:S02]  /*dcd0*/  LOP3.LUT P1, RZ, R22, 0x100, RZ, 0xc0, !PT ;  /* 0x0000010016ff7812 */ /* 0x000fe4000782c0ff */
[----:B------:R-:W-:-:S02]  /*dce0*/  ISETP.LT.OR P3, PT, R6, 0x72, P3 ;  /* 0x000000720600780c */ /* 0x000fc40001f61670 */
[----:B------:R-:W-:Y:S02]  /*dcf0*/  ISETP.GT.AND P1, PT, R5, 0x59, !P1 ;  /* 0x000000590500780c */ /* 0x000fe40004f24270 */
[----:B------:R-:W-:Y:S02]  /*dd00*/  FSEL R82, R82, -INF , !P2 ;  /* 0xff80000052527808 */ /* 0x000fe40005000000 */
[C---:B------:R-:W-:Y:S02]  /*dd10*/  ISETP.LT.OR P1, PT, R6.reuse, 0x5a, P1 ;  /* 0x0000005a0600780c */ /* 0x040fe40000f21670 */
[----:B------:R-:W-:Y:S02]  /*dd20*/  ISETP.LT.OR P4, PT, R6, 0x79, P4 ;  /* 0x000000790600780c */ /* 0x000fe40002781670 */
[----:B------:R-:W-:Y:S02]  /*dd30*/  FSEL R71, R71, -INF , !P1 ;  /* 0xff80000047477808 */ /* 0x000fe40004800000 */
[----:B------:R-:W-:-:S02]  /*dd40*/  LOP3.LUT P1, RZ, R22, 0x80, RZ, 0xc0, !PT ;  /* 0x0000008016ff7812 */ /* 0x000fc4000782c0ff */
[----:B------:R-:W-:Y:S02]  /*dd50*/  FSEL R83, R83, -INF , !P3 ;  /* 0xff80000053537808 */ /* 0x000fe40005800000 */
[----:B------:R-:W-:Y:S02]  /*dd60*/  ISETP.GT.AND P1, PT, R5, 0x60, !P1 ;  /* 0x000000600500780c */ /* 0x000fe40004f24270 */
[----:B------:R-:W-:Y:S02]  /*dd70*/  FSEL R86, R86, -INF , !P4 ;  /* 0xff80000056567808 */ /* 0x000fe40006000000 */
        /* <DEDUP_REMOVED lines=12> */
[----:B------:R-:W-:-:S04]  /*de40*/  ISETP.LT.OR P1, PT, R6, 0x6a, P1 ;  /* 0x0000006a0600780c */ /* 0x000fc80000f21670 */
[----:B------:R-:W-:Y:S02]  /*de50*/  FSEL R79, R79, -INF , !P1 ;  /* 0xff8000004f4f7808 */ /* 0x000fe40004800000 */
[----:B------:R-:W-:-:S04]  /*de60*/  FSETP.NEU.FTZ.AND P1, PT, R3, -INF , PT ;  /* 0xff8000000300780b */ /* 0x000fc80003f3d000 */
[----:B------:R-:W-:Y:S02]  /*de70*/  FSEL R4, R4, RZ, P1 ;  /* 0x000000ff04047208 */ /* 0x000fe40000800000 */
[----:B------:R-:W-:-:S03]  /*de80*/  ISETP.GT.AND P1, PT, R5, 0x79, !P5 ;  /* 0x000000790500780c */ /* 0x000fc60006f24270 */
        /* <DEDUP_REMOVED lines=15> */
[----:B------:R-:W-:Y:S01]  /*df80*/  MUFU.EX2 R7, R7 ;  /* 0x0000000700077308 */ /* 0x000fe20000000800 */
[--C-:B------:R-:W-:Y:S01]  /*df90*/  FFMA.FTZ R45, R45, UR51, -R4.reuse ;  /* 0x000000332d2d7c23 */ /* 0x100fe20008010804 */
[----:B------:R-:W-:Y:S01]  /*dfa0*/  FMNMX.FTZ R29, R75, R0, !PT ;  /* 0x000000004b1d7209 */ /* 0x000fe20007810000 */
[--C-:B------:R-:W-:Y:S01]  /*dfb0*/  FFMA.FTZ R53, R53, UR51, -R4.reuse ;  /* 0x0000003335357c23 */ /* 0x100fe20008010804 */
[--C-:B------:R-:W-:Y:S01]  /*dfc0*/  FFMA.FTZ R14, R37, UR51, -R4.reuse ;  /* 0x00000033250e7c23 */ /* 0x100fe20008010804 */
[--C-:B------:R-:W-:Y:S01]  /*dfd0*/  FFMA.FTZ R12, R33, UR51, -R4.reuse ;  /* 0x00000033210c7c23 */ /* 0x100fe20008010804 */
[----:B------:R-:W-:Y:S01]  /*dfe0*/  FMNMX.FTZ R0, R78, R29, !PT ;  /* 0x0000001d4e007209 */ /* 0x000fe20007810000 */
[--C-:B------:R-:W-:Y:S01]  /*dff0*/  FFMA.FTZ R37, R44, UR51, -R4.reuse ;  /* 0x000000332c257c23 */ /* 0x100fe20008010804 */
[----:B------:R-:W0:Y:S01]  /*e000*/  MUFU.EX2 R8, R8 ;  /* 0x0000000800087308 */ /* 0x000e220000000800 */
        /* <DEDUP_REMOVED lines=14> */
[----:B------:R-:W-:Y:S01]  /*e0f0*/  FFMA.FTZ R44, R85, UR51, -R4 ;  /* 0x00000033552c7c23 */ /* 0x000fe20008010804 */
[----:B------:R1:W-:Y:S01]  /*e100*/  MUFU.EX2 R11, R32 ;  /* 0x00000020000b7308 */ /* 0x0003e20000000800 */
[----:B0-----:R-:W-:Y:S01]  /*e110*/  FADD.FTZ R6, R7, R8 ;  /* 0x0000000807067221 */ /* 0x001fe20000010000 */
[----:B------:R-:W-:-:S05]  /*e120*/  FMNMX.FTZ R0, R87, R0, !PT ;  /* 0x0000000057007209 */ /* 0x000fca0007810000 */
[----:B------:R-:W0:Y:S01]  /*e130*/  SHFL.BFLY PT, R5, R0, 0x2, 0x1f ;  /* 0x0c401f0000057f89 */ /* 0x000e2200000e0000 */
[----:B------:R-:W-:Y:S01]  /*e140*/  MUFU.EX2 R15, R40 ;  /* 0x00000028000f7308 */ /* 0x000fe20000000800 */
[--C-:B-1----:R-:W-:Y:S01]  /*e150*/  FFMA.FTZ R32, R56, UR51, -R4.reuse ;  /* 0x0000003338207c23 */ /* 0x102fe20008010804 */
[----:B------:R-:W-:-:S06]  /*e160*/  FFMA.FTZ R56, R73, UR51, -R4 ;  /* 0x0000003349387c23 */ /* 0x000fcc0008010804 */
[----:B------:R1:W-:Y:S08]  /*e170*/  MUFU.EX2 R36, R41 ;  /* 0x0000002900247308 */ /* 0x0003f00000000800 */
[----:B------:R3:W-:Y:S01]  /*e180*/  MUFU.EX2 R21, R49 ;  /* 0x0000003100157308 */ /* 0x0007e20000000800 */
[--C-:B-1----:R-:W-:Y:S01]  /*e190*/  FFMA.FTZ R41, R64, UR51, -R4.reuse ;  /* 0x0000003340297c23 */ /* 0x102fe20008010804 */
[----:B------:R-:W-:Y:S01]  /*e1a0*/  FFMA.FTZ R64, R77, UR51, -R4 ;  /* 0x000000334d407c23 */ /* 0x000fe20008010804 */
[----:B0-----:R-:W-:-:S05]  /*e1b0*/  FMNMX.FTZ R5, R0, R5, !PT ;  /* 0x0000000500057209 */ /* 0x001fca0007810000 */
[----:B------:R-:W0:Y:S01]  /*e1c0*/  MUFU.EX2 R9, R9 ;  /* 0x0000000900097308 */ /* 0x000e220000000800 */
[--C-:B---3--:R-:W-:Y:S01]  /*e1d0*/  FFMA.FTZ R49, R57, UR51, -R4.reuse ;  /* 0x0000003339317c23 */ /* 0x108fe20008010804 */
[--C-:B------:R-:W-:Y:S01]  /*e1e0*/  FFMA.FTZ R57, R76, UR51, -R4.reuse ;  /* 0x000000334c397c23 */ /* 0x100fe20008010804 */
[----:B------:R-:W1:Y:S05]  /*e1f0*/  SHFL.BFLY PT, R0, R5, 0x1, 0x1f ;  /* 0x0c201f0005007f89 */ /* 0x000e6a00000e0000 */
[----:B------:R3:W-:Y:S08]  /*e200*/  MUFU.EX2 R40, R45 ;  /* 0x0000002d00287308 */ /* 0x0007f00000000800 */
[----:B------:R4:W-:Y:S01]  /*e210*/  MUFU.EX2 R25, R53 ;  /* 0x0000003500197308 */ /* 0x0009e20000000800 */
[----:B---3--:R-:W-:-:S07]  /*e220*/  FFMA.FTZ R45, R68, UR51, -R4 ;  /* 0x00000033442d7c23 */ /* 0x008fce0008010804 */
[----:B------:R-:W3:Y:S01]  /*e230*/  MUFU.EX2 R10, R10 ;  /* 0x0000000a000a7308 */ /* 0x000ee20000000800 */
[----:B----4-:R-:W-:Y:S01]  /*e240*/  FFMA.FTZ R53, R72, UR51, -R4 ;  /* 0x0000003348357c23 */ /* 0x010fe20008010804 */
[----:B-1----:R-:W-:-:S04]  /*e250*/  FMNMX.FTZ R0, R5, R0, !PT ;  /* 0x0000000005007209 */ /* 0x002fc80007810000 */
[C---:B------:R-:W-:Y:S01]  /*e260*/  FSETP.NEU.FTZ.AND P1, PT, R0.reuse, -INF , PT ;  /* 0xff8000000000780b */ /* 0x040fe20003f3d000 */
[----:B------:R-:W-:Y:S01]  /*e270*/  FMUL.FTZ R5, R0, UR51 ;  /* 0x0000003300057c20 */ /* 0x000fe20008410000 */
[----:B------:R-:W1:Y:S04]  /*e280*/  MUFU.EX2 R12, R12 ;  /* 0x0000000c000c7308 */ /* 0x000e680000000800 */
[----:B------:R-:W-:-:S04]  /*e290*/  FSEL R4, R5, RZ, P1 ;  /* 0x000000ff05047208 */ /* 0x000fc80000800000 */
[----:B------:R-:W4:Y:S01]  /*e2a0*/  MUFU.EX2 R14, R14 ;  /* 0x0000000e000e7308 */ /* 0x000f220000000800 */
[--C-:B------:R-:W-:Y:S01]  /*e2b0*/  FFMA.FTZ R5, R26, UR51, -R4.reuse ;  /* 0x000000331a057c23 */ /* 0x100fe20008010804 */
[--C-:B------:R-:W-:Y:S01]  /*e2c0*/  FFMA.FTZ R26, R27, UR51, -R4.reuse ;  /* 0x000000331b1a7c23 */ /* 0x100fe20008010804 */
[--C-:B------:R-:W-:Y:S01]  /*e2d0*/  FFMA.FTZ R27, R30, UR51, -R4.reuse ;  /* 0x000000331e1b7c23 */ /* 0x100fe20008010804 */
[--C-:B------:R-:W-:Y:S01]  /*e2e0*/  FFMA.FTZ R76, R43, UR51, -R4.reuse ;  /* 0x000000332b4c7c23 */ /* 0x100fe20008010804 */
[--C-:B------:R-:W-:Y:S01]  /*e2f0*/  FFMA.FTZ R30, R31, UR51, -R4.reuse ;  /* 0x000000331f1e7c23 */ /* 0x100fe20008010804 */
[----:B------:R-:W-:Y:S01]  /*e300*/  FFMA.FTZ R43, R59, UR51, -R4 ;  /* 0x000000333b2b7c23 */ /* 0x000fe20008010804 */
[----:B0-----:R-:W-:Y:S01]  /*e310*/  FADD.FTZ R59, R9, R6 ;  /* 0x00000006093b7221 */ /* 0x001fe20000010000 */
[----:B------:R-:W-:Y:S01]  /*e320*/  MUFU.EX2 R5, R5 ;  /* 0x0000000500057308 */ /* 0x000fe20000000800 */
[--C-:B------:R-:W-:Y:S01]  /*e330*/  FFMA.FTZ R31, R34, UR51, -R4.reuse ;  /* 0x00000033221f7c23 */ /* 0x100fe20008010804 */
[--C-:B------:R-:W-:Y:S01]  /*e340*/  FFMA.FTZ R69, R42, UR51, -R4.reuse ;  /* 0x000000332a457c23 */ /* 0x100fe20008010804 */
[----:B---3--:R-:W-:Y:S01]  /*e350*/  FADD.FTZ R6, R10, R59 ;  /* 0x0000003b0a067221 */ /* 0x008fe20000010000 */
[--C-:B------:R-:W-:Y:S01]  /*e360*/  FFMA.FTZ R42, R58, UR51, -R4.reuse ;  /* 0x000000333a2a7c23 */ /* 0x100fe20008010804 */
[--C-:B------:R-:W-:Y:S01]  /*e370*/  FFMA.FTZ R80, R47, UR51, -R4.reuse ;  /* 0x000000332f507c23 */ /* 0x100fe20008010804 */
[----:B------:R-:W-:Y:S01]  /*e380*/  FFMA.FTZ R47, R63, UR51, -R4 ;  /* 0x000000333f2f7c23 */ /* 0x000fe20008010804 */
[----:B------:R-:W-:Y:S01]  /*e390*/  FADD.FTZ R59, R11, R6 ;  /* 0x000000060b3b7221 */ /* 0x000fe20000010000 */
[----:B------:R-:W0:Y:S01]  /*e3a0*/  MUFU.EX2 R26, R26 ;  /* 0x0000001a001a7308 */ /* 0x000e220000000800 */
[--C-:B------:R-:W-:Y:S01]  /*e3b0*/  FFMA.FTZ R68, R35, UR51, -R4.reuse ;  /* 0x0000003323447c23 */ /* 0x100fe20008010804 */
[--C-:B------:R-:W-:Y:S01]  /*e3c0*/  FFMA.FTZ R65, R38, UR51, -R4.reuse ;  /* 0x0000003326417c23 */ /* 0x100fe20008010804 */
[----:B-1----:R-:W-:Y:S01]  /*e3d0*/  FADD.FTZ R58, R12, R59 ;  /* 0x0000003b0c3a7221 */ /* 0x002fe20000010000 */
[--C-:B------:R-:W-:Y:S01]  /*e3e0*/  FFMA.FTZ R72, R39, UR51, -R4.reuse ;  /* 0x0000003327487c23 */ /* 0x100fe20008010804 */
[--C-:B------:R-:W-:Y:S01]  /*e3f0*/  FFMA.FTZ R73, R46, UR51, -R4.reuse ;  /* 0x000000332e497c23 */ /* 0x100fe20008010804 */
[----:B------:R-:W-:Y:S01]  /*e400*/  FFMA.FTZ R34, R50, UR51, -R4 ;  /* 0x0000003332227c23 */ /* 0x000fe20008010804 */
[----:B------:R-:W-:Y:S01]  /*e410*/  FADD.FTZ R63, R13, R58 ;  /* 0x0000003a0d3f7221 */ /* 0x000fe20000010000 */
[----:B------:R-:W1:Y:S01]  /*e420*/  MUFU.EX2 R27, R27 ;  /* 0x0000001b001b7308 */ /* 0x000e620000000800 */
[--C-:B------:R-:W-:Y:S01]  /*e430*/  FFMA.FTZ R35, R51, UR51, -R4.reuse ;  /* 0x0000003333237c23 */ /* 0x100fe20008010804 */
[--C-:B------:R-:W-:Y:S01]  /*e440*/  FFMA.FTZ R38, R54, UR51, -R4.reuse ;  /* 0x0000003336267c23 */ /* 0x100fe20008010804 */
[----:B----4-:R-:W-:Y:S01]  /*e450*/  FADD.FTZ R58, R14, R63 ;  /* 0x0000003f0e3a7221 */ /* 0x010fe20000010000 */
[--C-:B------:R-:W-:Y:S01]  /*e460*/  FFMA.FTZ R39, R55, UR51, -R4.reuse ;  /* 0x0000003337277c23 */ /* 0x100fe20008010804 */
[--C-:B------:R-:W-:Y:S01]  /*e470*/  FFMA.FTZ R46, R62, UR51, -R4.reuse ;  /* 0x000000333e2e7c23 */ /* 0x100fe20008010804 */
[----:B------:R-:W-:Y:S01]  /*e480*/  FFMA.FTZ R50, R66, UR51, -R4 ;  /* 0x0000003342327c23 */ /* 0x000fe20008010804 */
[----:B------:R-:W-:Y:S01]  /*e490*/  FADD.FTZ R63, R15, R58 ;  /* 0x0000003a0f3f7221 */ /* 0x000fe20000010000 */
[----:B------:R-:W3:Y:S01]  /*e4a0*/  MUFU.EX2 R30, R30 ;  /* 0x0000001e001e7308 */ /* 0x000ee20000000800 */
[----:B0-----:R-:W-:Y:S01]  /*e4b0*/  FADD.FTZ R6, R5, R26 ;  /* 0x0000001a05067221 */ /* 0x001fe20000010000 */
[--C-:B------:R-:W-:Y:S01]  /*e4c0*/  FFMA.FTZ R51, R67, UR51, -R4.reuse ;  /* 0x0000003343337c23 */ /* 0x100fe20008010804 */
[--C-:B------:R-:W-:Y:S01]  /*e4d0*/  FFMA.FTZ R54, R70, UR51, -R4.reuse ;  /* 0x0000003346367c23 */ /* 0x100fe20008010804 */
[--C-:B------:R-:W-:Y:S01]  /*e4e0*/  FFMA.FTZ R55, R71, UR51, -R4.reuse ;  /* 0x0000003347377c23 */ /* 0x100fe20008010804 */
[--C-:B------:R-:W-:Y:S01]  /*e4f0*/  FFMA.FTZ R74, R74, UR51, -R4.reuse ;  /* 0x000000334a4a7c23 */ /* 0x100fe20008010804 */
[--C-:B------:R-:W-:Y:S01]  /*e500*/  FFMA.FTZ R75, R75, UR51, -R4.reuse ;  /* 0x000000334b4b7c23 */ /* 0x100fe20008010804 */
[----:B------:R-:W-:Y:S01]  /*e510*/  FFMA.FTZ R78, R78, UR51, -R4 ;  /* 0x000000334e4e7c23 */ /* 0x000fe20008010804 */
[----:B------:R-:W0:Y:S01]  /*e520*/  MUFU.EX2 R31, R31 ;  /* 0x0000001f001f7308 */ /* 0x000e220000000800 */
[----:B-1----:R-:W-:Y:S01]  /*e530*/  FADD.FTZ R59, R27, R6 ;  /* 0x000000061b3b7221 */ /* 0x002fe20000010000 */
[--C-:B------:R-:W-:Y:S01]  /*e540*/  FFMA.FTZ R79, R79, UR51, -R4.reuse ;  /* 0x000000334f4f7c23 */ /* 0x100fe20008010804 */
[--C-:B------:R-:W-:Y:S01]  /*e550*/  FFMA.FTZ R82, R82, UR51, -R4.reuse ;  /* 0x0000003352527c23 */ /* 0x100fe20008010804 */
[--C-:B------:R-:W-:Y:S01]  /*e560*/  FFMA.FTZ R83, R83, UR51, -R4.reuse ;  /* 0x0000003353537c23 */ /* 0x100fe20008010804 */
[--C-:B------:R-:W-:Y:S01]  /*e570*/  FFMA.FTZ R86, R86, UR51, -R4.reuse ;  /* 0x0000003356567c23 */ /* 0x100fe20008010804 */
[----:B------:R-:W-:Y:S01]  /*e580*/  FFMA.FTZ R87, R87, UR51, -R4 ;  /* 0x0000003357577c23 */ /* 0x000fe20008010804 */
[----:B------:R-:W-:Y:S01]  /*e590*/  F2FP.F16.F32.PACK_AB R4, R8, R7 ;  /* 0x000000070804723e */ /* 0x000fe200000000ff */
[----:B------:R-:W1:Y:S01]  /*e5a0*/  MUFU.EX2 R37, R37 ;  /* 0x0000002500257308 */ /* 0x000e620000000800 */
[----:B---3--:R-:W-:Y:S01]  /*e5b0*/  FADD.FTZ R6, R30, R59 ;  /* 0x0000003b1e067221 */ /* 0x008fe20000010000 */
[----:B------:R-:W-:-:S02]  /*e5c0*/  F2FP.F16.F32.PACK_AB R8, R12, R11 ;  /* 0x0000000b0c08723e */ /* 0x000fc400000000ff */
[----:B------:R-:W-:Y:S02]  /*e5d0*/  F2FP.F16.F32.PACK_AB R12, R36, R15 ;  /* 0x0000000f240c723e */ /* 0x000fe400000000ff */
[----:B------:R-:W-:Y:S02]  /*e5e0*/  F2FP.F16.F32.PACK_AB R5, R26, R5 ;  /* 0x000000051a05723e */ /* 0x000fe400000000ff */
[----:B------:R-:W3:Y:S01]  /*e5f0*/  MUFU.EX2 R24, R24 ;  /* 0x0000001800187308 */ /* 0x000ee20000000800 */
[----:B0-----:R-:W-:Y:S01]  /*e600*/  FADD.FTZ R59, R31, R6 ;  /* 0x000000061f3b7221 */ /* 0x001fe20000010000 */
[----:B------:R-:W-:Y:S01]  /*e610*/  F2FP.F16.F32.PACK_AB R6, R10, R9 ;  /* 0x000000090a06723e */ /* 0x000fe200000000ff */
[----:B------:R-:W-:-:S05]  /*e620*/  FADD.FTZ R10, R36, R63 ;  /* 0x0000003f240a7221 */ /* 0x000fca0000010000 */
[----:B------:R-:W0:Y:S01]  /*e630*/  MUFU.EX2 R68, R68 ;  /* 0x0000004400447308 */ /* 0x000e220000000800 */
[----:B-1----:R-:W-:Y:S01]  /*e640*/  FADD.FTZ R9, R37, R10 ;  /* 0x0000000a25097221 */ /* 0x002fe20000010000 */
[----:B------:R-:W-:Y:S02]  /*e650*/  F2FP.F16.F32.PACK_AB R10, R14, R13 ;  /* 0x0000000d0e0a723e */ /* 0x000fe400000000ff */
[----:B------:R-:W-:Y:S01]  /*e660*/  ISETP.NE.AND P5, PT, R90, 0x1, PT ;  /* 0x000000015a00780c */ /* 0x000fe20003fa5270 */
[C---:B------:R-:W-:Y:S01]  /*e670*/  FADD.FTZ R9, R40.reuse, R9 ;  /* 0x0000000928097221 */ /* 0x040fe20000010000 */
[----:B------:R-:W-:Y:S02]  /*e680*/  F2FP.F16.F32.PACK_AB R14, R40, R37 ;  /* 0x00000025280e723e */ /* 0x000fe400000000ff */
[----:B------:R-:W1:Y:S01]  /*e690*/  MUFU.EX2 R65, R65 ;  /* 0x0000004100417308 */ /* 0x000e620000000800 */
[----:B---3--:R-:W-:-:S04]  /*e6a0*/  FADD.FTZ R36, R24, R9 ;  /* 0x0000000918247221 */ /* 0x008fc80000010000 */
[----:B------:R-:W-:Y:S02]  /*e6b0*/  FADD.FTZ R11, R21, R36 ;  /* 0x00000024150b7221 */ /* 0x000fe40000010000 */
[----:B------:R-:W3:Y:S01]  /*e6c0*/  LDL R36, [R1+0x3c] ;  /* 0x00003c0001247983 */ /* 0x000ee20000100800 */
[----:B------:R-:W4:Y:S01]  /*e6d0*/  MUFU.EX2 R72, R72 ;  /* 0x0000004800487308 */ /* 0x000f220000000800 */
[C---:B0-----:R-:W-:Y:S01]  /*e6e0*/  FADD.FTZ R58, R68.reuse, R59 ;  /* 0x0000003b443a7221 */ /* 0x041fe20000010000 */
[----:B------:R-:W-:-:S06]  /*e6f0*/  F2FP.F16.F32.PACK_AB R9, R68, R31 ;  /* 0x0000001f4409723e */ /* 0x000fcc00000000ff */
[----:B------:R-:W0:Y:S01]  /*e700*/  MUFU.EX2 R69, R69 ;  /* 0x0000004500457308 */ /* 0x000e220000000800 */
[----:B-1----:R-:W-:-:S07]  /*e710*/  FADD.FTZ R7, R65, R58 ;  /* 0x0000003a41077221 */ /* 0x002fce0000010000 */
[----:B------:R-:W1:Y:S01]  /*e720*/  MUFU.EX2 R76, R76 ;  /* 0x0000004c004c7308 */ /* 0x000e620000000800 */
[----:B----4-:R-:W-:-:S07]  /*e730*/  FADD.FTZ R58, R72, R7 ;  /* 0x00000007483a7221 */ /* 0x010fce0000010000 */
[----:B------:R-:W4:Y:S01]  /*e740*/  MUFU.EX2 R73, R73 ;  /* 0x0000004900497308 */ /* 0x000f220000000800 */
[----:B0-----:R-:W-:-:S07]  /*e750*/  FADD.FTZ R7, R69, R58 ;  /* 0x0000003a45077221 */ /* 0x001fce0000010000 */
[----:B------:R-:W0:Y:S01]  /*e760*/  MUFU.EX2 R20, R20 ;  /* 0x0000001400147308 */ /* 0x000e220000000800 */
[----:B-1----:R-:W-:Y:S01]  /*e770*/  FADD.FTZ R26, R76, R7 ;  /* 0x000000074c1a7221 */ /* 0x002fe20000010000 */
[----:B------:R-:W-:-:S06]  /*e780*/  F2FP.F16.F32.PACK_AB R7, R30, R27 ;  /* 0x0000001b1e07723e */ /* 0x000fcc00000000ff */
[----:B------:R-:W1:Y:S01]  /*e790*/  MUFU.EX2 R80, R80 ;  /* 0x0000005000507308 */ /* 0x000e620000000800 */
[----:B----4-:R-:W-:-:S07]  /*e7a0*/  FADD.FTZ R13, R73, R26 ;  /* 0x0000001a490d7221 */ /* 0x010fce0000010000 */
[----:B------:R-:W4:Y:S01]  /*e7b0*/  MUFU.EX2 R34, R34 ;  /* 0x0000002200227308 */ /* 0x000f220000000800 */
[----:B0-----:R-:W-:Y:S01]  /*e7c0*/  FADD.FTZ R26, R20, R11 ;  /* 0x0000000b141a7221 */ /* 0x001fe20000010000 */
[----:B------:R-:W-:Y:S01]  /*e7d0*/  F2FP.F16.F32.PACK_AB R11, R72, R65 ;  /* 0x00000041480b723e */ /* 0x000fe200000000ff */
[----:B------:R-:W-:Y:S02]  /*e7e0*/  STSM.16.M88.4 [R143+0x21800], R4 ;  /* 0x021800048f007844 */ /* 0x000fe40000000200 */
[----:B------:R-:W-:-:S03]  /*e7f0*/  FADD.FTZ R31, R25, R26 ;  /* 0x0000001a191f7221 */ /* 0x000fc60000010000 */
[----:B------:R-:W0:Y:S01]  /*e800*/  MUFU.EX2 R35, R35 ;  /* 0x0000002300237308 */ /* 0x000e220000000800 */
[----:B-1----:R-:W-:-:S07]  /*e810*/  FADD.FTZ R27, R80, R13 ;  /* 0x0000000d501b7221 */ /* 0x002fce0000010000 */
[----:B------:R-:W1:Y:S01]  /*e820*/  MUFU.EX2 R32, R32 ;  /* 0x0000002000207308 */ /* 0x000e620000000800 */
[----:B----4-:R-:W-:-:S07]  /*e830*/  FADD.FTZ R26, R34, R27 ;  /* 0x0000001b221a7221 */ /* 0x010fce0000010000 */
[----:B------:R-:W4:Y:S01]  /*e840*/  MUFU.EX2 R38, R38 ;  /* 0x0000002600267308 */ /* 0x000f220000000800 */
[----:B0-----:R-:W-:-:S07]  /*e850*/  FADD.FTZ R27, R35, R26 ;  /* 0x0000001a231b7221 */ /* 0x001fce0000010000 */
[----:B------:R-:W0:Y:S01]  /*e860*/  MUFU.EX2 R49, R49 ;  /* 0x0000003100317308 */ /* 0x000e220000000800 */
[----:B-1----:R-:W-:-:S07]  /*e870*/  FADD.FTZ R30, R32, R31 ;  /* 0x0000001f201e7221 */ /* 0x002fce0000010000 */
[----:B------:R-:W1:Y:S08]  /*e880*/  MUFU.EX2 R39, R39 ;  /* 0x0000002700277308 */ /* 0x000e700000000800 */
[----:B------:R-:W5:Y:S08]  /*e890*/  MUFU.EX2 R60, R60 ;  /* 0x0000003c003c7308 */ /* 0x000f700000000800 */
[----:B------:R-:W5:Y:S01]  /*e8a0*/  MUFU.EX2 R42, R42 ;  /* 0x0000002a002a7308 */ /* 0x000f620000000800 */
[----:B----4-:R-:W-:-:S07]  /*e8b0*/  FADD.FTZ R26, R38, R27 ;  /* 0x0000001b261a7221 */ /* 0x010fce0000010000 */
[----:B------:R-:W4:Y:S08]  /*e8c0*/  MUFU.EX2 R61, R61 ;  /* 0x0000003d003d7308 */ /* 0x000f300000000800 */
[----:B------:R-:W4:Y:S01]  /*e8d0*/  MUFU.EX2 R43, R43 ;  /* 0x0000002b002b7308 */ /* 0x000f220000000800 */
[----:B0-----:R-:W-:Y:S01]  /*e8e0*/  FADD.FTZ R31, R49, R30 ;  /* 0x0000001e311f7221 */ /* 0x001fe20000010000 */
[----:B------:R-:W-:-:S06]  /*e8f0*/  F2FP.F16.F32.PACK_AB R24, R21, R24 ;  /* 0x000000181518723e */ /* 0x000fcc00000000ff */
[----:B------:R-:W0:Y:S01]  /*e900*/  MUFU.EX2 R41, R41 ;  /* 0x0000002900297308 */ /* 0x000e220000000800 */
[----:B-1----:R-:W-:Y:S01]  /*e910*/  FADD.FTZ R21, R39, R26 ;  /* 0x0000001a27157221 */ /* 0x002fe20000010000 */
[----:B--2---:R1:W-:Y:S06]  /*e920*/  STSM.16.M88.4 [R91], R8 ;  /* 0x000000085b007844 */ /* 0x0043ec0000000200 */
[----:B------:R-:W2:Y:S01]  /*e930*/  MUFU.EX2 R46, R46 ;  /* 0x0000002e002e7308 */ /* 0x000ea20000000800 */
[----:B-----5:R-:W-:Y:S01]  /*e940*/  FADD.FTZ R30, R60, R31 ;  /* 0x0000001f3c1e7221 */ /* 0x020fe20000010000 */
[----:B------:R-:W-:-:S02]  /*e950*/  F2FP.F16.F32.PACK_AB R13, R76, R69 ;  /* 0x000000454c0d723e */ /* 0x000fc400000000ff */
[----:B------:R-:W-:-:S04]  /*e960*/  F2FP.F16.F32.PACK_AB R15, R80, R73 ;  /* 0x00000049500f723e */ /* 0x000fc800000000ff */
[----:B------:R-:W5:Y:S01]  /*e970*/  MUFU.EX2 R48, R48 ;  /* 0x0000003000307308 */ /* 0x000f620000000800 */
[----:B-1----:R-:W-:-:S07]  /*e980*/  FADD.FTZ R8, R42, R21 ;  /* 0x000000152a087221 */ /* 0x002fce0000010000 */
[----:B------:R-:W1:Y:S01]  /*e990*/  MUFU.EX2 R47, R47 ;  /* 0x0000002f002f7308 */ /* 0x000e620000000800 */
[----:B----4-:R-:W-:Y:S01]  /*e9a0*/  FADD.FTZ R30, R61, R30 ;  /* 0x0000001e3d1e7221 */ /* 0x010fe20000010000 */
[----:B------:R-:W-:-:S06]  /*e9b0*/  FADD.FTZ R5, R43, R8 ;  /* 0x000000082b057221 */ /* 0x000fcc0000010000 */
[----:B------:R-:W4:Y:S08]  /*e9c0*/  MUFU.EX2 R45, R45 ;  /* 0x0000002d002d7308 */ /* 0x000f300000000800 */
[----:B------:R-:W4:Y:S01]  /*e9d0*/  MUFU.EX2 R50, R50 ;  /* 0x0000003200327308 */ /* 0x000f220000000800 */
[----:B0-----:R-:W-:Y:S01]  /*e9e0*/  FADD.FTZ R7, R41, R30 ;  /* 0x0000001e29077221 */ /* 0x001fe20000010000 */
[----:B--2---:R-:W-:-:S06]  /*e9f0*/  FADD.FTZ R8, R46, R5 ;  /* 0x000000052e087221 */ /* 0x004fcc0000010000 */
[----:B------:R-:W0:Y:S08]  /*ea00*/  MUFU.EX2 R52, R52 ;  /* 0x0000003400347308 */ /* 0x000e300000000800 */
[----:B------:R-:W2:Y:S01]  /*ea10*/  MUFU.EX2 R51, R51 ;  /* 0x0000003300337308 */ /* 0x000ea20000000800 */
[----:B-----5:R-:W-:Y:S01]  /*ea20*/  FADD.FTZ R10, R48, R7 ;  /* 0x00000007300a7221 */ /* 0x020fe20000010000 */
[----:B-1----:R-:W-:-:S06]  /*ea30*/  FADD.FTZ R9, R47, R8 ;  /* 0x000000082f097221 */ /* 0x002fcc0000010000 */
[----:B------:R-:W1:Y:S08]  /*ea40*/  MUFU.EX2 R53, R53 ;  /* 0x0000003500357308 */ /* 0x000e700000000800 */
[----:B------:R-:W5:Y:S01]  /*ea50*/  MUFU.EX2 R54, R54 ;  /* 0x0000003600367308 */ /* 0x000f620000000800 */
        /* <DEDUP_REMOVED lines=8> */
[----:B-1----:R-:W-:Y:S01]  /*eae0*/  FADD.FTZ R11, R53, R10 ;  /* 0x0000000a350b7221 */ /* 0x002fe20000010000 */
[----:B-----5:R-:W-:-:S06]  /*eaf0*/  FADD.FTZ R8, R54, R9 ;  /* 0x0000000936087221 */ /* 0x020fcc0000010000 */
[----:B------:R-:W1:Y:S08]  /*eb00*/  MUFU.EX2 R64, R64 ;  /* 0x0000004000407308 */ /* 0x000e700000000800 */
[----:B------:R-:W5:Y:S01]  /*eb10*/  MUFU.EX2 R75, R75 ;  /* 0x0000004b004b7308 */ /* 0x000f620000000800 */
[----:B----4-:R-:W-:Y:S01]  /*eb20*/  FADD.FTZ R10, R56, R11 ;  /* 0x0000000b380a7221 */ /* 0x010fe20000010000 */
[----:B------:R-:W-:-:S06]  /*eb30*/  FADD.FTZ R9, R55, R8 ;  /* 0x0000000837097221 */ /* 0x000fcc0000010000 */
[----:B------:R-:W4:Y:S01]  /*eb40*/  MUFU.EX2 R78, R78 ;  /* 0x0000004e004e7308 */ /* 0x000f220000000800 */
[----:B------:R-:W-:-:S07]  /*eb50*/  F2FP.F16.F32.PACK_AB R26, R25, R20 ;  /* 0x00000014191a723e */ /* 0x000fce00000000ff */
[----:B------:R-:W4:Y:S01]  /*eb60*/  MUFU.EX2 R79, R79 ;  /* 0x0000004f004f7308 */ /* 0x000f220000000800 */
[----:B------:R2:W-:Y:S01]  /*eb70*/  STSM.16.M88.4 [R145], R12 ;  /* 0x0000000c91007844 */ /* 0x0005e20000000200 */
[----:B------:R-:W-:-:S06]  /*eb80*/  F2FP.F16.F32.PACK_AB R25, R35, R34 ;  /* 0x000000222319723e */ /* 0x000fcc00000000ff */
[----:B------:R-:W-:Y:S01]  /*eb90*/  MUFU.EX2 R28, R28 ;  /* 0x0000001c001c7308 */ /* 0x000fe20000000800 */
[----:B------:R-:W-:Y:S01]  /*eba0*/  F2FP.F16.F32.PACK_AB R27, R39, R38 ;  /* 0x00000026271b723e */ /* 0x000fe200000000ff */
[----:B0-----:R-:W-:-:S06]  /*ebb0*/  FADD.FTZ R11, R57, R10 ;  /* 0x0000000a390b7221 */ /* 0x001fcc0000010000 */
[----:B------:R-:W0:Y:S01]  /*ebc0*/  MUFU.EX2 R29, R29 ;  /* 0x0000001d001d7308 */ /* 0x000e220000000800 */
[----:B--2---:R-:W-:-:S07]  /*ebd0*/  FADD.FTZ R12, R74, R9 ;  /* 0x000000094a0c7221 */ /* 0x004fce0000010000 */
[----:B------:R-:W-:Y:S08]  /*ebe0*/  MUFU.EX2 R33, R33 ;  /* 0x0000002100217308 */ /* 0x000ff00000000800 */
[----:B------:R-:W2:Y:S08]  /*ebf0*/  MUFU.EX2 R44, R44 ;  /* 0x0000002c002c7308 */ /* 0x000eb00000000800 */
[----:B------:R-:W-:Y:S08]  /*ec00*/  MUFU.EX2 R82, R82 ;  /* 0x0000005200527308 */ /* 0x000ff00000000800 */
[----:B------:R-:W3:Y:S08]  /*ec10*/  MUFU.EX2 R83, R83 ;  /* 0x0000005300537308 */ /* 0x000ef00000000800 */
[----:B------:R-:W-:Y:S08]  /*ec20*/  MUFU.EX2 R86, R86 ;  /* 0x0000005600567308 */ /* 0x000ff00000000800 */
[----:B------:R-:W3:Y:S01]  /*ec30*/  MUFU.EX2 R87, R87 ;  /* 0x0000005700577308 */ /* 0x000ee20000000800 */
[----:B------:R-:W-:Y:S01]  /*ec40*/  F2FP.F16.F32.PACK_AB R4, R49, R32 ;  /* 0x000000203104723e */ /* 0x000fe200000000ff */
[----:B-1----:R-:W-:Y:S01]  /*ec50*/  FADD.FTZ R21, R64, R11 ;  /* 0x0000000b40157221 */ /* 0x002fe20000010000 */
[----:B------:R-:W-:-:S02]  /*ec60*/  F2FP.F16.F32.PACK_AB R6, R61, R60 ;  /* 0x0000003c3d06723e */ /* 0x000fc400000000ff */
[----:B------:R-:W-:Y:S02]  /*ec70*/  F2FP.F16.F32.PACK_AB R5, R43, R42 ;  /* 0x0000002a2b05723e */ /* 0x000fe400000000ff */
[----:B------:R-:W-:Y:S01]  /*ec80*/  F2FP.F16.F32.PACK_AB R7, R47, R46 ;  /* 0x0000002e2f07723e */ /* 0x000fe200000000ff */
[----:B------:R1:W-:Y:S01]  /*ec90*/  STSM.16.M88.4 [R144], R24 ;  /* 0x0000001890007844 */ /* 0x0003e20000000200 */
[C---:B-----5:R-:W-:Y:S01]  /*eca0*/  FADD.FTZ R11, R75.reuse, R12 ;  /* 0x0000000c4b0b7221 */ /* 0x060fe20000010000 */
[----:B------:R-:W-:Y:S02]  /*ecb0*/  F2FP.F16.F32.PACK_AB R8, R56, R53 ;  /* 0x000000353808723e */ /* 0x000fe400000000ff */
[----:B------:R5:W-:Y:S01]  /*ecc0*/  STSM.16.M88.4 [R143+0x27800], R4 ;  /* 0x027800048f007844 */ /* 0x000be20000000200 */
[----:B----4-:R-:W-:Y:S01]  /*ecd0*/  FADD.FTZ R20, R78, R11 ;  /* 0x0000000b4e147221 */ /* 0x010fe20000010000 */
[----:B------:R-:W-:Y:S02]  /*ece0*/  F2FP.F16.F32.PACK_AB R10, R64, R57 ;  /* 0x00000039400a723e */ /* 0x000fe400000000ff */
[----:B------:R-:W-:-:S02]  /*ecf0*/  F2FP.F16.F32.PACK_AB R9, R75, R74 ;  /* 0x0000004a4b09723e */ /* 0x000fc400000000ff */
[----:B------:R-:W-:Y:S01]  /*ed00*/  F2FP.F16.F32.PACK_AB R11, R79, R78 ;  /* 0x0000004e4f0b723e */ /* 0x000fe200000000ff */
[----:B-1----:R-:W1:Y:S01]  /*ed10*/  @P5 LDC R24, c[0x0][0x44c] ;  /* 0x00011300ff185b82 */ /* 0x002e620000000800 */
[----:B0-----:R-:W-:Y:S02]  /*ed20*/  F2FP.F16.F32.PACK_AB R12, R29, R28 ;  /* 0x0000001c1d0c723e */ /* 0x001fe400000000ff */
[----:B-----5:R-:W-:Y:S02]  /*ed30*/  F2FP.F16.F32.PACK_AB R4, R48, R41 ;  /* 0x000000293004723e */ /* 0x020fe400000000ff */
[----:B------:R-:W-:Y:S02]  /*ed40*/  F2FP.F16.F32.PACK_AB R6, R52, R45 ;  /* 0x0000002d3406723e */ /* 0x000fe400000000ff */
[----:B------:R-:W-:Y:S01]  /*ed50*/  F2FP.F16.F32.PACK_AB R5, R51, R50 ;  /* 0x000000323305723e */ /* 0x000fe200000000ff */
[----:B------:R-:W0:Y:S01]  /*ed60*/  @P5 LDC R25, c[0x0][0x450] ;  /* 0x00011400ff195b82 */ /* 0x000e220000000800 */
[----:B------:R-:W-:-:S02]  /*ed70*/  F2FP.F16.F32.PACK_AB R7, R55, R54 ;  /* 0x000000363707723e */ /* 0x000fc400000000ff */
[----:B--2---:R-:W-:Y:S02]  /*ed80*/  F2FP.F16.F32.PACK_AB R14, R44, R33 ;  /* 0x000000212c0e723e */ /* 0x004fe400000000ff */
[----:B---3--:R-:W-:Y:S02]  /*ed90*/  F2FP.F16.F32.PACK_AB R13, R83, R82 ;  /* 0x00000052530d723e */ /* 0x008fe400000000ff */
[----:B------:R-:W-:Y:S01]  /*eda0*/  F2FP.F16.F32.PACK_AB R15, R87, R86 ;  /* 0x00000056570f723e */ /* 0x000fe200000000ff */
[----:B------:R2:W-:Y:S04]  /*edb0*/  STSM.16.M88.4 [R36], R4 ;  /* 0x0000000424007844 */ /* 0x0005e80000000200 */
[----:B------:R3:W-:Y:S04]  /*edc0*/  STSM.16.M88.4 [R145+0x6000], R8 ;  /* 0x0060000891007844 */ /* 0x0007e80000000200 */
[----:B------:R3:W-:Y:S01]  /*edd0*/  STSM.16.M88.4 [R144+0x6000], R12 ;  /* 0x0060000c90007844 */ /* 0x0007e20000000200 */
[----:B------:R4:W-:Y:S06]  /*ede0*/  MEMBAR.ALL.CTA ;  /* 0x0000000000007992 */ /* 0x0009ec0000008000 */
[----:B----4-:R-:W4:Y:S01]  /*edf0*/  FENCE.VIEW.ASYNC.S ;  /* 0x00000000000073c6 */ /* 0x010f220000000000 */
[----:B------:R-:W-:Y:S01]  /*ee00*/  FADD.FTZ R79, R79, R20 ;  /* 0x000000144f4f7221 */ /* 0x000fe20000010000 */
[----:B------:R-:W-:Y:S01]  /*ee10*/  PLOP3.LUT P1, PT, PT, PT, UP0, 0x40, 0x0 ;  /* 0x000000000000781c */ /* 0x000fe20003f2e808 */
[----:B-1----:R-:W-:-:S04]  /*ee20*/  @P5 IMAD.HI.U32 R24, R89, R24, RZ ;  /* 0x0000001859185227 */ /* 0x002fc800078e00ff */
[----:B------:R-:W-:Y:S01]  /*ee30*/  FADD.FTZ R28, R28, R21 ;  /* 0x000000151c1c7221 */ /* 0x000fe20000010000 */
[----:B------:R-:W-:Y:S01]  /*ee40*/  FADD.FTZ R82, R82, R79 ;  /* 0x0000004f52527221 */ /* 0x000fe20000010000 */
[----:B------:R-:W-:Y:S01]  /*ee50*/  IMAD.MOV.U32 R20, RZ, RZ, R89 ;  /* 0x000000ffff147224 */ /* 0x000fe200078e0059 */
[----:B0-----:R-:W-:Y:S01]  /*ee60*/  @P5 SHF.R.U32.HI R20, RZ, R25, R24 ;  /* 0x00000019ff145219 */ /* 0x001fe20000011618 */
[----:B------:R-:W-:Y:S01]  /*ee70*/  FADD.FTZ R28, R29, R28 ;  /* 0x0000001c1d1c7221 */ /* 0x000fe20000010000 */
[----:B------:R-:W-:-:S03]  /*ee80*/  FADD.FTZ R83, R83, R82 ;  /* 0x0000005253537221 */ /* 0x000fc60000010000 */
[----:B------:R-:W-:Y:S01]  /*ee90*/  FADD.FTZ R33, R33, R28 ;  /* 0x0000001c21217221 */ /* 0x000fe20000010000 */
[----:B------:R-:W-:Y:S01]  /*eea0*/  FADD.FTZ R86, R86, R83 ;  /* 0x0000005356567221 */ /* 0x000fe20000010000 */
[----:B------:R-:W-:Y:S02]  /*eeb0*/  IMAD.IADD R103, R103, 0x1, R20 ;  /* 0x0000000167677824 */ /* 0x000fe400078e0214 */
[----:B------:R-:W-:Y:S01]  /*eec0*/  FADD.FTZ R139, R44, R33 ;  /* 0x000000212c8b7221 */ /* 0x000fe20000010000 */
[----:B--2---:R-:W-:Y:S01]  /*eed0*/  FADD.FTZ R5, R87, R86 ;  /* 0x0000005657057221 */ /* 0x004fe20000010000 */
[----:B------:R-:W-:Y:S02]  /*eee0*/  VIADD R4, R88, 0xfffffffe ;  /* 0xfffffffe58047836 */ /* 0x000fe40000000000 */
[----:B------:R-:W-:Y:S01]  /*eef0*/  VIADD R6, R103, UR6 ;  /* 0x0000000667067c36 */ /* 0x000fe20008000000 */
[----:B----4-:R-:W-:Y:S01]  /*ef00*/  NOP ;  /* 0x0000000000007918 */ /* 0x010fe20000000000 */
[----:B---3--:R-:W-:Y:S05]  /*ef10*/  @P1 BRA `(.L_x_11497) ;  /* 0x0000000000541947 */ /* 0x008fea0003800000 */
[C---:B------:R-:W-:Y:S01]  /*ef20*/  ISETP.GT.AND P1, PT, R103.reuse, RZ, PT ;  /* 0x000000ff6700720c */ /* 0x040fe20003f24270 */
[----:B------:R-:W-:Y:S01]  /*ef30*/  BSSY B0, `(.L_x_11498) ;  /* 0x0000010000007945 */ /* 0x000fe20003800000 */
[----:B------:R-:W-:-:S11]  /*ef40*/  VIADD R7, R103, 0xffffffff ;  /* 0xffffffff67077836 */ /* 0x000fd60000000000 */
[----:B------:R-:W-:Y:S05]  /*ef50*/  @P1 BRA `(.L_x_11499) ;  /* 0x0000000000201947 */ /* 0x000fea0003800000 */
[----:B------:R-:W-:Y:S01]  /*ef60*/  UISETP.NE.AND UP1, UPT, UR7, 0x1, UPT ;  /* 0x000000010700788c */ /* 0x000fe2000bf25270 */
[----:B------:R-:W-:-:S05]  /*ef70*/  IMAD.MOV R7, RZ, RZ, -R103 ;  /* 0x000000ffff077224 */ /* 0x000fca00078e0a67 */
[----:B------:R-:W-:-:S05]  /*ef80*/  PLOP3.LUT P1, PT, PT, PT, UP1, 0x80, 0x0 ;  /* 0x000000000000781c */ /* 0x000fca0003f2f018 */
[----:B------:R-:W-:-:S08]  /*ef90*/  @UP1 ULDC.64 UR4, c[0x0][0x9e8] ;  /* 0x00027a0000041ab9 */ /* 0x000fd00000000a00 */
[----:B------:R-:W-:-:S05]  /*efa0*/  @P1 IMAD.HI.U32 R8, R7, UR4, RZ ;  /* 0x0000000407081c27 */ /* 0x000fca000f8e00ff */
[----:B------:R-:W-:-:S04]  /*efb0*/  @P1 SHF.R.U32.HI R7, RZ, UR5, R8 ;  /* 0x00000005ff071c19 */ /* 0x000fc80008011608 */
[----:B------:R-:W-:Y:S01]  /*efc0*/  LOP3.LUT R7, RZ, R7, RZ, 0x33, !PT ;  /* 0x00000007ff077212 */ /* 0x000fe200078e33ff */
[----:B------:R-:W-:Y:S06]  /*efd0*/  BRA `(.L_x_11500) ;  /* 0x0000000000147947 */ /* 0x000fec0003800000 */
.L_x_11499:
[----:B------:R-:W-:-:S06]  /*efe0*/  UISETP.NE.AND UP1, UPT, UR7, 0x1, UPT ;  /* 0x000000010700788c */ /* 0x000fcc000bf25270 */
[----:B------:R-:W-:-:S05]  /*eff0*/  PLOP3.LUT P1, PT, PT, PT, UP1, 0x80, 0x0 ;  /* 0x000000000000781c */ /* 0x000fca0003f2f018 */
[----:B------:R-:W-:-:S08]  /*f000*/  @UP1 ULDC.64 UR4, c[0x0][0x9e8] ;  /* 0x00027a0000041ab9 */ /* 0x000fd00000000a00 */
[----:B------:R-:W-:-:S05]  /*f010*/  @P1 IMAD.HI.U32 R8, R7, UR4, RZ ;  /* 0x0000000407081c27 */ /* 0x000fca000f8e00ff */
[----:B------:R-:W-:-:S07]  /*f020*/  @P1 SHF.R.U32.HI R7, RZ, UR5, R8 ;  /* 0x00000005ff071c19 */ /* 0x000fce0008011608 */
.L_x_11500:
[----:B------:R-:W-:Y:S05]  /*f030*/  BSYNC B0 ;  /* 0x0000000000007941 */ /* 0x000fea0003800000 */
.L_x_11498:
[----:B------:R-:W-:-:S04]  /*f040*/  IMAD.U32 R8, RZ, RZ, UR7 ;  /* 0x00000007ff087e24 */ /* 0x000fc8000f8e00ff */
[----:B------:R-:W-:-:S05]  /*f050*/  IMAD R7, R7, R8, UR7 ;  /* 0x0000000707077e24 */ /* 0x000fca000f8e0208 */
[----:B------:R-:W-:-:S07]  /*f060*/  VIMNMX R6, R6, R7, PT ;  /* 0x0000000706067248 */ /* 0x000fce0003fe0100 */
.L_x_11497:
[----:B------:R-:W2:Y:S01]  /*f070*/  LDL R8, [R1+0x68] ;  /* 0x0000680001087983 */ /* 0x000ea20000100800 */
        /* <DEDUP_REMOVED lines=36> */
[----:B--2---:R-:W-:-:S04]  /*f2c0*/  VIMNMX R8, R8, R7, !PT ;  /* 0x0000000708087248 */ /* 0x004fc80007fe0100 */
[----:B------:R-:W-:Y:S01]  /*f2d0*/  ISETP.GE.AND P1, PT, R4, R8, PT ;  /* 0x000000080400720c */ /* 0x000fe20003f26270 */
[----:B------:R0:W-:-:S12]  /*f2e0*/  STL [R1+0x8], R8 ;  /* 0x0000080801007387 */ /* 0x0001d80000100800 */
[----:B0-----:R-:W-:Y:S05]  /*f2f0*/  @!P1 BRA `(.L_x_11501) ;  /* 0x0000003400749947 */ /* 0x001fea0003800000 */
[----:B------:R-:W-:-:S07]  /*f300*/  IMAD.MOV.U32 R135, RZ, RZ, RZ ;  /* 0x000000ffff877224 */ /* 0x000fce00078e00ff */
.L_x_11521:
[----:B------:R-:W2:Y:S01]  /*f310*/  LDL R7, [R1+0xc] ;  /* 0x00000c0001077983 */ /* 0x000ea20000100800 */
[----:B------:R-:W-:Y:S01]  /*f320*/  VIADD R6, R18, 0x1 ;  /* 0x0000000112067836 */ /* 0x000fe20000000000 */
[----:B------:R-:W-:Y:S05]  /*f330*/  YIELD ;  /* 0x0000000000007946 */ /* 0x000fea0003800000 */
[----:B------:R-:W-:-:S04]  /*f340*/  ISETP.NE.AND P2, PT, R6, 0x2, PT ;  /* 0x000000020600780c */ /* 0x000fc80003f45270 */
[----:B------:R-:W-:Y:S02]  /*f350*/  SEL R8, RZ, 0x1, P2 ;  /* 0x00000001ff087807 */ /* 0x000fe40001000000 */
[----:B------:R-:W-:Y:S02]  /*f360*/  SEL R6, R6, RZ, P2 ;  /* 0x000000ff06067207 */ /* 0x000fe40001000000 */
[----:B--2---:R-:W-:Y:S02]  /*f370*/  ISETP.NE.AND P1, PT, R7, RZ, PT ;  /* 0x000000ff0700720c */ /* 0x004fe40003f25270 */
[----:B------:R-:W-:-:S11]  /*f380*/  LOP3.LUT R7, R23, R8, RZ, 0x3c, !PT ;  /* 0x0000000817077212 */ /* 0x000fd600078e3cff */
[----:B------:R-:W-:Y:S05]  /*f390*/  @P1 BRA `(.L_x_11502) ;  /* 0x0000000000301947 */ /* 0x000fea0003800000 */
[----:B------:R-:W-:Y:S05]  /*f3a0*/  @!P0 BRA `(.L_x_11503) ;  /* 0x0000000000048947 */ /* 0x000fea0003800000 */
[----:B------:R-:W-:Y:S01]  /*f3b0*/  BPT.TRAP 0x1 ;  /* 0x000000040000795c */ /* 0x000fe20000300000 */
.L_x_11503:
[----:B------:R-:W-:Y:S01]  /*f3c0*/  IMAD R9, R6, 0x8, R2 ;  /* 0x0000000806097824 */ /* 0x000fe200078e0202 */
[----:B------:R-:W-:-:S04]  /*f3d0*/  SHF.L.U32 R8, R7, 0x1f, RZ ;  /* 0x0000001f07087819 */ /* 0x000fc800000006ff */
[----:B------:R0:W1:Y:S01]  /*f3e0*/  SYNCS.PHASECHK.TRANS64.TRYWAIT P2, [R9+URZ+0x2d830], R8 ;  /* 0x02d83008090075a7 */ /* 0x000062000804017f */
[----:B------:R-:W-:Y:S05]  /*f3f0*/  @!P0 BRA `(.L_x_11504) ;  /* 0x0000000000048947 */ /* 0x000fea0003800000 */
[----:B------:R-:W-:Y:S01]  /*f400*/  BPT.TRAP 0x1 ;  /* 0x000000040000795c */ /* 0x000fe20000300000 */
.L_x_11504:
[----:B------:R-:W-:Y:S04]  /*f410*/  BSSY B0, `(.L_x_11502) ;  /* 0x0000004000007945 */ /* 0x000fe80003800000 */
[----:B-1----:R-:W-:Y:S05]  /*f420*/  @P2 BRA `(.L_x_11505) ;  /* 0x0000000000082947 */ /* 0x002fea0003800000 */
[----:B------:R-:W1:Y:S02]  /*f430*/  SYNCS.PHASECHK.TRANS64.TRYWAIT P2, [R9+URZ+0x2d830], R8 ;  /* 0x02d83008090075a7 */ /* 0x000e64000804017f */
[----:B-1----:R-:W-:Y:S05]  /*f440*/  @!P2 BRA `(.L_x_11506) ;  /* 0x0000013800a0a947 */ /* 0x002fea0003800000 */
.L_x_11505:
[----:B------:R-:W-:Y:S05]  /*f450*/  BSYNC B0 ;  /* 0x0000000000007941 */ /* 0x000fea0003800000 */
.L_x_11502:
[----:B01----:R-:W2:Y:S01]  /*f460*/  LDL R8, [R1+0x10] ;  /* 0x0000100001087983 */ /* 0x003ea20000100800 */
[----:B------:R-:W0:Y:S01]  /*f470*/  S2R R10, SR_TID.X ;  /* 0x00000000000a7919 */ /* 0x000e220000002100 */
[----:B------:R-:W-:Y:S05]  /*f480*/  WARPSYNC.ALL ;  /* 0x0000000000007948 */ /* 0x000fea0003800000 */
[----:B------:R-:W-:Y:S01]  /*f490*/  IMAD.MOV.U32 R9, RZ, RZ, -0x7fffffe0 ;  /* 0x80000020ff097424 */ /* 0x000fe200078e00ff */
[----:B0-----:R-:W-:-:S05]  /*f4a0*/  SHF.R.U32.HI R10, RZ, 0x7, R10 ;  /* 0x00000007ff0a7819 */ /* 0x001fca000001160a */
[----:B------:R-:W-:-:S05]  /*f4b0*/  VIADD R20, R10, 0x8 ;  /* 0x000000080a147836 */ /* 0x000fca0000000000 */
[----:B------:R0:W-:Y:S01]  /*f4c0*/  BAR.SYNC.DEFER_BLOCKING R20, 0x100 ;  /* 0x000400140000751d */ /* 0x0001e20000010000 */
[----:B------:R-:W-:Y:S02]  /*f4d0*/  R2UR UR11, R9 ;  /* 0x00000000090b72ca */ /* 0x000fe400000e0000 */
[----:B------:R-:W-:Y:S02]  /*f4e0*/  R2UR UR8, R146 ;  /* 0x00000000920872ca */ /* 0x000fe400000e0000 */
[----:B------:R-:W-:Y:S01]  /*f4f0*/  R2UR UR9, R147 ;  /* 0x00000000930972ca */ /* 0x000fe200000e0000 */
[----:B------:R-:W-:Y:S01]  /*f500*/  WARPGROUP.ARRIVE ;  /* 0x00000000000079c5 */ /* 0x000fe20000000000 */
[----:B------:R-:W-:Y:S01]  /*f510*/  IMAD.MOV.U32 R13, RZ, RZ, -0x7fffffe0 ;  /* 0x80000020ff0d7424 */ /* 0x000fe200078e00ff */
[----:B------:R-:W-:Y:S02]  /*f520*/  R2UR UR12, R156 ;  /* 0x000000009c0c72ca */ /* 0x000fe400000e0000 */
[----:B------:R-:W-:-:S02]  /*f530*/  R2UR UR13, R157 ;  /* 0x000000009d0d72ca */ /* 0x000fc400000e0000 */
[----:B------:R-:W-:Y:S01]  /*f540*/  R2UR UR15, R13 ;  /* 0x000000000d0f72ca */ /* 0x000fe200000e0000 */
[----:B--2---:R-:W-:-:S05]  /*f550*/  IMAD R8, R6, 0x600, R8 ;  /* 0x0000060006087824 */ /* 0x004fca00078e0208 */
[----:B------:R-:W-:-:S13]  /*f560*/  R2UR UR10, R8 ;  /* 0x00000000080a72ca */ /* 0x000fda00000e0000 */
[----:B------:R-:W-:Y:S01]  /*f570*/  HGMMA.64x128x16.F32 R24, gdesc[UR8], RZ, !UPT, gsb0 ;  /* 0x01e00000081879f0 */ /* 0x000fe2000c0008ff */
[----:B------:R-:W-:-:S05]  /*f580*/  VIADD R12, R8, 0x2 ;  /* 0x00000002080c7836 */ /* 0x000fca0000000000 */
[----:B------:R-:W-:Y:S01]  /*f590*/  R2UR UR14, R12 ;  /* 0x000000000c0e72ca */ /* 0x000fe200000e0000 */
[----:B------:R-:W-:Y:S02]  /*f5a0*/  VIADD R10, R8, 0x200 ;  /* 0x00000200080a7836 */ /* 0x000fe40000000000 */
[----:B------:R-:W-:Y:S01]  /*f5b0*/  IMAD.MOV.U32 R11, RZ, RZ, -0x7fffffe0 ;  /* 0x80000020ff0b7424 */ /* 0x000fe200078e00ff */
[----:B------:R-:W-:Y:S02]  /*f5c0*/  R2UR UR16, R154 ;  /* 0x000000009a1072ca */ /* 0x000fe400000e0000 */
[----:B------:R-:W-:Y:S02]  /*f5d0*/  R2UR UR18, R10 ;  /* 0x000000000a1272ca */ /* 0x000fe400000e0000 */
[----:B------:R-:W-:Y:S02]  /*f5e0*/  R2UR UR19, R11 ;  /* 0x000000000b1372ca */ /* 0x000fe400000e0000 */
[----:B------:R-:W-:Y:S01]  /*f5f0*/  R2UR UR17, R155 ;  /* 0x000000009b1172ca */ /* 0x000fe200000e0000 */
[----:B------:R-:W-:-:S02]  /*f600*/  WARPGROUP.DEPBAR.LE gsb0, 0x0 ;  /* 0x00008000000079c5 */ /* 0x000fc40000010000 */
[----:B------:R-:W-:-:S06]  /*f610*/  WARPGROUP.ARRIVE ;  /* 0x00000000000079c5 */ /* 0x000fcc0000000000 */
[----:B------:R-:W-:Y:S01]  /*f620*/  HGMMA.64x128x16.F32 R24, gdesc[UR12], R24, gsb0 ;  /* 0x01e000000c1879f0 */ /* 0x000fe20008000818 */
[----:B------:R-:W-:Y:S01]  /*f630*/  VIADD R12, R8, 0x202 ;  /* 0x00000202080c7836 */ /* 0x000fe20000000000 */
[----:B------:R-:W-:Y:S02]  /*f640*/  R2UR UR23, R13 ;  /* 0x000000000d1772ca */ /* 0x000fe400000e0000 */
[----:B------:R-:W-:Y:S02]  /*f650*/  R2UR UR20, R152 ;  /* 0x00000000981472ca */ /* 0x000fe400000e0000 */
[----:B------:R-:W-:Y:S02]  /*f660*/  R2UR UR22, R12 ;  /* 0x000000000c1672ca */ /* 0x000fe400000e0000 */
[----:B------:R-:W-:Y:S01]  /*f670*/  R2UR UR21, R153 ;  /* 0x00000000991572ca */ /* 0x000fe200000e0000 */
[----:B------:R-:W-:Y:S02]  /*f680*/  WARPGROUP.DEPBAR.LE gsb0, 0x0 ;  /* 0x00008000000079c5 */ /* 0x000fe40000010000 */
[----:B------:R-:W-:-:S06]  /*f690*/  WARPGROUP.ARRIVE ;  /* 0x00000000000079c5 */ /* 0x000fcc0000000000 */
[----:B------:R-:W-:Y:S01]  /*f6a0*/  HGMMA.64x128x16.F32 R24, gdesc[UR16], R24, gsb0 ;  /* 0x01e00000101879f0 */ /* 0x000fe20008000818 */
        /* <DEDUP_REMOVED lines=24> */
.L_x_11508:
[----:B------:R-:W-:Y:S01]  /*f830*/  SHF.L.U32 R8, R23, 0x1f, RZ ;  /* 0x0000001f17087819 */ /* 0x000fe200000006ff */
[----:B------:R-:W-:-:S04]  /*f840*/  IMAD R9, R18, 0x8, R2 ;  /* 0x0000000812097824 */ /* 0x000fc800078e0202 */
[----:B------:R0:W1:Y:S01]  /*f850*/  SYNCS.PHASECHK.TRANS64.TRYWAIT P1, [R9+URZ+0x2d850], R8 ;  /* 0x02d85008090075a7 */ /* 0x000062000802017f */
[----:B------:R-:W-:Y:S05]  /*f860*/  @!P0 BRA `(.L_x_11509) ;  /* 0x0000000000048947 */ /* 0x000fea0003800000 */
[----:B------:R-:W-:Y:S01]  /*f870*/  BPT.TRAP 0x1 ;  /* 0x000000040000795c */ /* 0x000fe20000300000 */
.L_x_11509:
[----:B-1----:R-:W-:Y:S05]  /*f880*/  @P1 BRA `(.L_x_11507) ;  /* 0x0000000000081947 */ /* 0x002fea0003800000 */
[----:B------:R-:W1:Y:S02]  /*f890*/  SYNCS.PHASECHK.TRANS64.TRYWAIT P1, [R9+URZ+0x2d850], R8 ;  /* 0x02d85008090075a7 */ /* 0x000e64000802017f */
[----:B-1----:R-:W-:Y:S05]  /*f8a0*/  @!P1 BRA `(.L_x_11510) ;  /* 0x00000134009c9947 */ /* 0x002fea0003800000 */
.L_x_11507:
[----:B------:R-:W2:Y:S01]  /*f8b0*/  LDL R12, [R1+0x2c] ;  /* 0x00002c00010c7983 */ /* 0x000ea20000100800 */
[----:B01----:R-:W-:Y:S01]  /*f8c0*/  VIADD R8, R2, 0x400 ;  /* 0x0000040002087836 */ /* 0x003fe20000000000 */
[----:B------:R-:W-:Y:S05]  /*f8d0*/  WARPSYNC.ALL ;  /* 0x0000000000007948 */ /* 0x000fea0003800000 */
[----:B------:R-:W-:Y:S01]  /*f8e0*/  SHF.R.U32.HI R8, RZ, 0x4, R8 ;  /* 0x00000004ff087819 */ /* 0x000fe20000011608 */
[----:B------:R-:W-:Y:S01]  /*f8f0*/  IMAD.MOV.U32 R9, RZ, RZ, -0x7fffffe0 ;  /* 0x80000020ff097424 */ /* 0x000fe200078e00ff */
[----:B------:R-:W-:Y:S01]  /*f900*/  WARPGROUP.ARRIVE ;  /* 0x00000000000079c5 */ /* 0x000fe20000000000 */
[----:B------:R-:W-:Y:S01]  /*f910*/  UMOV UR9, 0x40000040 ;  /* 0x4000004000097882 */ /* 0x000fe20000000000 */
[----:B------:R-:W-:Y:S01]  /*f920*/  LOP3.LUT R8, R8, 0x3fff, RZ, 0xc0, !PT ;  /* 0x00003fff08087812 */ /* 0x000fe200078ec0ff */
[----:B------:R-:W-:Y:S01]  /*f930*/  IMAD.MOV.U32 R11, RZ, RZ, -0x7fffffe0 ;  /* 0x80000020ff0b7424 */ /* 0x000fe200078e00ff */
[----:B------:R-:W-:Y:S01]  /*f940*/  R2UR UR11, R9 ;  /* 0x00000000090b72ca */ /* 0x000fe200000e0000 */
[----:B------:R-:W-:Y:S01]  /*f950*/  UMOV UR13, 0x40000040 ;  /* 0x40000040000d7882 */ /* 0x000fe20000000000 */
[----:B------:R-:W-:Y:S01]  /*f960*/  LOP3.LUT R8, R8, 0x2000000, RZ, 0xfc, !PT ;  /* 0x0200000008087812 */ /* 0x000fe200078efcff */
[----:B------:R-:W-:Y:S01]  /*f970*/  UMOV UR17, 0x40000040 ;  /* 0x4000004000117882 */ /* 0x000fe20000000000 */
[C---:B------:R-:W-:Y:S01]  /*f980*/  R2UR UR15, R11.reuse ;  /* 0x000000000b0f72ca */ /* 0x040fe200000e0000 */
[----:B------:R-:W-:Y:S01]  /*f990*/  UMOV UR21, 0x40000040 ;  /* 0x4000004000157882 */ /* 0x000fe20000000000 */
[C---:B------:R-:W-:Y:S01]  /*f9a0*/  R2UR UR19, R11.reuse ;  /* 0x000000000b1372ca */ /* 0x040fe200000e0000 */
[----:B------:R-:W-:Y:S01]  /*f9b0*/  IMAD R8, R18, 0x600, R8 ;  /* 0x0000060012087824 */ /* 0x000fe200078e0208 */
[C---:B------:R-:W-:Y:S01]  /*f9c0*/  R2UR UR23, R11.reuse ;  /* 0x000000000b1772ca */ /* 0x040fe200000e0000 */
[----:B------:R-:W-:Y:S01]  /*f9d0*/  UMOV UR25, 0x40000040 ;  /* 0x4000004000197882 */ /* 0x000fe20000000000 */
[C---:B------:R-:W-:Y:S01]  /*f9e0*/  R2UR UR27, R11.reuse ;  /* 0x000000000b1b72ca */ /* 0x040fe200000e0000 */
[C---:B------:R-:W-:Y:S01]  /*f9f0*/  VIADD R10, R8.reuse, 0x40 ;  /* 0x00000040080a7836 */ /* 0x040fe20000000000 */
[----:B------:R-:W-:Y:S01]  /*fa00*/  R2UR UR10, R8 ;  /* 0x00000000080a72ca */ /* 0x000fe200000e0000 */
[----:B------:R-:W-:Y:S01]  /*fa10*/  UMOV UR29, 0x40000040 ;  /* 0x40000040001d7882 */ /* 0x000fe20000000000 */
[C---:B------:R-:W-:Y:S01]  /*fa20*/  R2UR UR31, R11.reuse ;  /* 0x000000000b1f72ca */ /* 0x040fe200000e0000 */
[----:B------:R-:W-:Y:S01]  /*fa30*/  UMOV UR33, 0x40000040 ;  /* 0x4000004000217882 */ /* 0x000fe20000000000 */
[----:B------:R-:W-:Y:S01]  /*fa40*/  R2UR UR14, R10 ;  /* 0x000000000a0e72ca */ /* 0x000fe200000e0000 */
[----:B------:R-:W-:Y:S01]  /*fa50*/  VIADD R10, R8, 0x80 ;  /* 0x00000080080a7836 */ /* 0x000fe20000000000 */
[----:B------:R-:W-:Y:S01]  /*fa60*/  R2UR UR35, R11 ;  /* 0x000000000b2372ca */ /* 0x000fe200000e0000 */
[----:B------:R-:W-:Y:S01]  /*fa70*/  UMOV UR45, 0x40000040 ;  /* 0x40000040002d7882 */ /* 0x000fe20000000000 */
[----:B------:R-:W-:Y:S01]  /*fa80*/  R2UR UR47, R9 ;  /* 0x00000000092f72ca */ /* 0x000fe200000e0000 */
[----:B------:R-:W0:Y:S01]  /*fa90*/  S2R R13, SR_TID.X ;  /* 0x00000000000d7919 */ /* 0x000e220000002100 */
[----:B------:R-:W-:Y:S01]  /*faa0*/  R2UR UR18, R10 ;  /* 0x000000000a1272ca */ /* 0x000fe200000e0000 */
[----:B------:R-:W-:-:S05]  /*fab0*/  VIADD R10, R8, 0xc0 ;  /* 0x000000c0080a7836 */ /* 0x000fca0000000000 */
[----:B------:R-:W-:Y:S01]  /*fac0*/  R2UR UR22, R10 ;  /* 0x000000000a1672ca */ /* 0x000fe200000e0000 */
[----:B------:R-:W-:-:S05]  /*fad0*/  VIADD R10, R8, 0x100 ;  /* 0x00000100080a7836 */ /* 0x000fca0000000000 */
[----:B------:R-:W-:Y:S01]  /*fae0*/  R2UR UR26, R10 ;  /* 0x000000000a1a72ca */ /* 0x000fe200000e0000 */
[----:B------:R-:W-:-:S05]  /*faf0*/  VIADD R10, R8, 0x140 ;  /* 0x00000140080a7836 */ /* 0x000fca0000000000 */
[----:B------:R-:W-:Y:S01]  /*fb00*/  R2UR UR30, R10 ;  /* 0x000000000a1e72ca */ /* 0x000fe200000e0000 */
[C---:B------:R-:W-:Y:S02]  /*fb10*/  VIADD R10, R8.reuse, 0x180 ;  /* 0x00000180080a7836 */ /* 0x040fe40000000000 */
[----:B------:R-:W-:-:S03]  /*fb20*/  VIADD R8, R8, 0x1c0 ;  /* 0x000001c008087836 */ /* 0x000fc60000000000 */
[----:B------:R-:W-:Y:S02]  /*fb30*/  R2UR UR34, R10 ;  /* 0x000000000a2272ca */ /* 0x000fe400000e0000 */
[----:B------:R-:W-:Y:S02]  /*fb40*/  R2UR UR46, R8 ;  /* 0x00000000082e72ca */ /* 0x000fe400000e0000 */
[----:B0-----:R-:W-:Y:S01]  /*fb50*/  ISETP.GE.U32.AND P1, PT, R13, 0x180, PT ;  /* 0x000001800d00780c */ /* 0x001fe20003f26070 */
[----:B--2---:R-:W-:Y:S01]  /*fb60*/  IMAD R8, R12, 0x2000, R2 ;  /* 0x000020000c087824 */ /* 0x004fe200078e0202 */
[----:B------:R-:W-:-:S04]  /*fb70*/  SHF.R.U32.HI R12, RZ, 0x7, R13 ;  /* 0x00000007ff0c7819 */ /* 0x000fc8000001160d */
[----:B------:R-:W-:Y:S01]  /*fb80*/  R2UR UR8, R8 ;  /* 0x00000000080872ca */ /* 0x000fe200000e0000 */
[----:B------:R-:W-:-:S05]  /*fb90*/  VIADD R8, R12, 0x9 ;  /* 0x000000090c087836 */ /* 0x000fca0000000000 */
[----:B------:R-:W-:-:S07]  /*fba0*/  SEL R8, R8, 0x9, !P1 ;  /* 0x0000000908087807 */ /* 0x000fce0004800000 */
[----:B------:R-:W-:-:S04]  /*fbb0*/  UIADD3 UR8, UR8, 0x21800, URZ ;  /* 0x0002180008087890 */ /* 0x000fc8000fffe03f */
[----:B------:R-:W-:-:S04]  /*fbc0*/  USHF.R.U32.HI UR8, URZ, 0x4, UR8 ;  /* 0x000000043f087899 */ /* 0x000fc80008011608 */
[----:B------:R-:W-:-:S04]  /*fbd0*/  ULOP3.LUT UR8, UR8, 0x3fff, URZ, 0xc0, !UPT ;  /* 0x00003fff08087892 */ /* 0x000fc8000f8ec03f */
[----:B------:R-:W-:-:S04]  /*fbe0*/  ULOP3.LUT UR8, UR8, 0x10000, URZ, 0xfc, !UPT ;  /* 0x0001000008087892 */ /* 0x000fc8000f8efc3f */
[----:B------:R-:W-:Y:S02]  /*fbf0*/  UIADD3 UR12, UR8, 0x2, URZ ;  /* 0x00000002080c7890 */ /* 0x000fe4000fffe03f */
[----:B------:R-:W-:Y:S02]  /*fc00*/  UIADD3 UR16, UR8, 0x4, URZ ;  /* 0x0000000408107890 */ /* 0x000fe4000fffe03f */
[----:B------:R-:W-:Y:S02]  /*fc10*/  UIADD3 UR20, UR8, 0x6, URZ ;  /* 0x0000000608147890 */ /* 0x000fe4000fffe03f */
[----:B------:R-:W-:Y:S01]  /*fc20*/  HGMMA.64x96x16.F32 R88, gdesc[UR8].tnspB, R88, gsb0 ;  /* 0x41600000085879f0 */ /* 0x000fe20008000858 */
[----:B------:R-:W-:Y:S02]  /*fc30*/  UIADD3 UR24, UR8, 0x600, URZ ;  /* 0x0000060008187890 */ /* 0x000fe4000fffe03f */
[----:B------:R-:W-:Y:S02]  /*fc40*/  UIADD3 UR28, UR8, 0x602, URZ ;  /* 0x00000602081c7890 */ /* 0x000fe4000fffe03f */
[----:B------:R-:W-:-:S02]  /*fc50*/  UIADD3 UR32, UR8, 0x604, URZ ;  /* 0x0000060408207890 */ /* 0x000fc4000fffe03f */
[----:B------:R-:W-:Y:S01]  /*fc60*/  UIADD3 UR44, UR8, 0x606, URZ ;  /* 0x00000606082c7890 */ /* 0x000fe2000fffe03f */
        /* <DEDUP_REMOVED lines=25> */
.L_x_11511:
[----:B------:R-:W2:Y:S01]  /*fe00*/  LDL R11, [R1+0x28] ;  /* 0x00002800010b7983 */ /* 0x000ea20000100800 */
[----:B0-----:R-:W0:Y:S03]  /*fe10*/  LDC R8, c[0x0][0x448] ;  /* 0x00011200ff087b82 */ /* 0x001e260000000800 */
[----:B------:R-:W2:Y:S01]  /*fe20*/  LDL R10, [R1+0x64] ;  /* 0x00006400010a7983 */ /* 0x000ea20000100800 */
[----:B0-----:R-:W-:-:S13]  /*fe30*/  ISETP.NE.AND P1, PT, R8, 0x1, PT ;  /* 0x000000010800780c */ /* 0x001fda0003f25270 */
[----:B------:R-:W0:Y:S08]  /*fe40*/  @P1 LDC R9, c[0x0][0x44c] ;  /* 0x00011300ff091b82 */ /* 0x000e300000000800 */
[----:B------:R-:W1:Y:S01]  /*fe50*/  @P1 LDC R8, c[0x0][0x450] ;  /* 0x00011400ff081b82 */ /* 0x000e620000000800 */
[----:B------:R-:W-:Y:S02]  /*fe60*/  UMOV UR50, UR42 ;  /* 0x0000002a00327c82 */ /* 0x000fe40008000000 */
[----:B------:R-:W-:Y:S01]  /*fe70*/  ULOP3.LUT UR8, URZ, UR50, URZ, 0x33, !UPT ;  /* 0x000000323f087292 */ /* 0x000fe2000f8e333f */
[----:B--2---:R-:W-:-:S04]  /*fe80*/  IMAD.IADD R13, R10, 0x1, R11 ;  /* 0x000000010a0d7824 */ /* 0x004fc800078e020b */
[----:B0-----:R-:W-:-:S05]  /*fe90*/  @P1 IMAD.HI.U32 R9, R13, R9, RZ ;  /* 0x000000090d091227 */ /* 0x001fca00078e00ff */
[----:B-1----:R-:W-:Y:S01]  /*fea0*/  @P1 SHF.R.U32.HI R13, RZ, R8, R9 ;  /* 0x00000008ff0d1219 */ /* 0x002fe20000011609 */
[----:B------:R-:W-:Y:S02]  /*feb0*/  IMAD R8, R6, 0x8, R2 ;  /* 0x0000000806087824 */ /* 0x000fe400078e0202 */
[----:B------:R-:W-:Y:S02]  /*fec0*/  IMAD.U32 R9, RZ, RZ, UR38 ;  /* 0x00000026ff097e24 */ /* 0x000fe4000f8e00ff */
[----:B------:R-:W-:-:S05]  /*fed0*/  VIADD R8, R8, 0x2d840 ;  /* 0x0002d84008087836 */ /* 0x000fca0000000000 */
[----:B------:R-:W-:Y:S01]  /*fee0*/  PRMT R8, R9, 0x654, R8 ;  /* 0x0000065409087816 */ /* 0x000fe20000000008 */
[----:B------:R-:W0:Y:S03]  /*fef0*/  SHFL.IDX PT, R20, R13, RZ, 0x1c1f ;  /* 0x001c1fff0d147589 */ /* 0x000e2600000e0000 */
[----:B------:R1:W-:Y:S02]  /*ff00*/  SYNCS.ARRIVE.TRANS64.RED.A1T0 RZ, [R8+URZ], RZ ;  /* 0x000000ff08ff79a7 */ /* 0x0003e4000810043f */
[----:B-1----:R-:W-:-:S05]  /*ff10*/  IMAD.SHL.U32 R8, R4, 0x80, RZ ;  /* 0x0000008004087824 */ /* 0x002fca00078e00ff */
[----:B------:R-:W-:Y:S02]  /*ff20*/  IADD3 R9, -R8, 0x1, RZ ;  /* 0x0000000108097810 */ /* 0x000fe40007ffe1ff */
[----:B------:R-:W-:-:S03]  /*ff30*/  PLOP3.LUT P1, PT, PT, PT, UP0, 0x40, 0x0 ;  /* 0x000000000000781c */ /* 0x000fc60003f2e808 */
[----:B------:R-:W-:-:S05]  /*ff40*/  IMAD R9, R142, -0x2, R9 ;  /* 0xfffffffe8e097824 */ /* 0x000fca00078e0209 */
[----:B------:R-:W-:-:S05]  /*ff50*/  IADD3 R11, -R140, R9, R141 ;  /* 0x000000098c0b7210 */ /* 0x000fca0007ffe18d */
[C---:B------:R-:W-:Y:S02]  /*ff60*/  VIADD R12, R11.reuse, UR49 ;  /* 0x000000310b0c7c36 */ /* 0x040fe40008000000 */
[----:B------:R-:W-:Y:S02]  /*ff70*/  VIADD R11, R11, UR8 ;  /* 0x000000080b0b7c36 */ /* 0x000fe40008000000 */
[C---:B0-----:R-:W-:Y:S02]  /*ff80*/  IMAD.IADD R10, R20.reuse, 0x1, R12 ;  /* 0x00000001140a7824 */ /* 0x041fe400078e020c */
[----:B------:R-:W-:Y:S01]  /*ff90*/  IMAD.IADD R9, R20, 0x1, R11 ;  /* 0x0000000114097824 */ /* 0x000fe200078e020b */
[----:B------:R-:W-:Y:S06]  /*ffa0*/  @P1 BRA `(.L_x_11512) ;  /* 0x0000000000581947 */ /* 0x000fec0003800000 */
        /* <DEDUP_REMOVED lines=12> */
.L_x_11514:
[----:B------:R-:W-:-:S05]  /*10070*/  IMAD.U32 R21, RZ, RZ, UR41 ;  /* 0x00000029ff157e24 */ /* 0x000fca000f8e00ff */
[----:B------:R-:W-:-:S13]  /*10080*/  ISETP.NE.AND P1, PT, R21, 0x1, PT ;  /* 0x000000011500780c */ /* 0x000fda0003f25270 */
[----:B------:R-:W0:Y:S02]  /*10090*/  @P1 LDC.64 R14, c[0x0][0x9e8] ;  /* 0x00027a00ff0e1b82 */ /* 0x000e240000000a00 */
[----:B0-----:R-:W-:-:S05]  /*100a0*/  @P1 IMAD.HI.U32 R14, R20, R14, RZ ;  /* 0x0000000e140e1227 */ /* 0x001fca00078e00ff */
[----:B------:R-:W-:-:S07]  /*100b0*/  @P1 SHF.R.U32.HI R20, RZ, R15, R14 ;  /* 0x0000000fff141219 */ /* 0x000fce000001160e */
.L_x_11515:
[----:B------:R-:W-:Y:S05]  /*100c0*/  BSYNC B0 ;  /* 0x0000000000007941 */ /* 0x000fea0003800000 */
.L_x_11513:
[----:B------:R-:W-:-:S04]  /*100d0*/  IMAD R20, R20, R21, -R8 ;  /* 0x0000001514147224 */ /* 0x000fc800078e0a08 */
[----:B------:R-:W-:-:S05]  /*100e0*/  IMAD R20, R142, -0x2, R20 ;  /* 0xfffffffe8e147824 */ /* 0x000fca00078e0214 */
[----:B------:R-:W-:Y:S02]  /*100f0*/  VIMNMX R9, R9, R20, !PT ;  /* 0x0000001409097248 */ /* 0x000fe40007fe0100 */
[----:B------:R-:W-:-:S07]  /*10100*/  VIADDMNMX R10, R20, R21, R10, PT ;  /* 0x00000015140a7246 */ /* 0x000fce000380010a */
.L_x_11512:
[----:B------:R-:W-:Y:S01]  /*10110*/  ISETP.GT.AND P1, PT, R4, -0x1, PT ;  /* 0xffffffff0400780c */ /* 0x000fe20003f24270 */
[----:B------:R-:W0:Y:S03]  /*10120*/  SHFL.IDX PT, R13, R13, 0x1, 0x1c1f ;  /* 0x003c1f000d0d7f89 */ /* 0x000e2600000e0000 */
        /* <DEDUP_REMOVED lines=13> */
[----:B------:R-:W-:Y:S02]  /*10200*/  ISETP.GT.AND P2, PT, R9, 0x10, P1 ;  /* 0x000000100900780c */ /* 0x000fe40000f44270 */
[----:B------:R-:W-:Y:S02]  /*10210*/  FSEL R33, R33, -INF , !P4 ;  /* 0xff80000021217808 */ /* 0x000fe40006000000 */
[----:B------:R-:W-:Y:S02]  /*10220*/  ISETP.GT.AND P4, PT, R9, 0x20, P1 ;  /* 0x000000200900780c */ /* 0x000fe40000f84270 */
[----:B------:R-:W-:-:S02]  /*10230*/  ISETP.LT.OR P3, PT, R10, 0xa, P3 ;  /* 0x0000000a0a00780c */ /* 0x000fc40001f61670 */
[C---:B------:R-:W-:Y:S02]  /*10240*/  ISETP.LT.OR P2, PT, R10.reuse, 0x11, P2 ;  /* 0x000000110a00780c */ /* 0x040fe40001741670 */
[----:B------:R-:W-:Y:S02]  /*10250*/  ISETP.LT.OR P4, PT, R10, 0x21, P4 ;  /* 0x000000210a00780c */ /* 0x000fe40002781670 */
[----:B------:R-:W-:Y:S02]  /*10260*/  FSEL R29, R29, -INF , !P3 ;  /* 0xff8000001d1d7808 */ /* 0x000fe40005800000 */
[----:B------:R-:W-:Y:S02]  /*10270*/  FSEL R32, R32, -INF , !P2 ;  /* 0xff80000020207808 */ /* 0x000fe40005000000 */
[C---:B------:R-:W-:Y:S02]  /*10280*/  ISETP.GT.AND P3, PT, R9.reuse, 0x18, P1 ;  /* 0x000000180900780c */ /* 0x040fe40000f64270 */
[----:B------:R-:W-:-:S02]  /*10290*/  ISETP.GT.AND P2, PT, R9, 0x19, P1 ;  /* 0x000000190900780c */ /* 0x000fc40000f44270 */
[----:B------:R-:W-:Y:S02]  /*102a0*/  FSEL R40, R40, -INF , !P4 ;  /* 0xff80000028287808 */ /* 0x000fe40006000000 */
[----:B------:R-:W-:Y:S02]  /*102b0*/  ISETP.GT.AND P4, PT, R9, 0x29, P1 ;  /* 0x000000290900780c */ /* 0x000fe40000f84270 */
[C---:B------:R-:W-:Y:S02]  /*102c0*/  ISETP.LT.OR P3, PT, R10.reuse, 0x19, P3 ;  /* 0x000000190a00780c */ /* 0x040fe40001f61670 */
[C---:B------:R-:W-:Y:S02]  /*102d0*/  ISETP.LT.OR P2, PT, R10.reuse, 0x1a, P2 ;  /* 0x0000001a0a00780c */ /* 0x040fe40001741670 */
[----:B------:R-:W-:Y:S02]  /*102e0*/  ISETP.LT.OR P4, PT, R10, 0x2a, P4 ;  /* 0x0000002a0a00780c */ /* 0x000fe40002781670 */
[----:B------:R-:W-:-:S02]  /*102f0*/  FSEL R36, R36, -INF , !P3 ;  /* 0xff80000024247808 */ /* 0x000fc40005800000 */
[----:B------:R-:W-:Y:S02]  /*10300*/  FSEL R37, R37, -INF , !P2 ;  /* 0xff80000025257808 */ /* 0x000fe40005000000 */
        /* <DEDUP_REMOVED lines=57> */
[----:B------:R-:W-:Y:S02]  /*106a0*/  PLOP3.LUT P4, PT, PT, PT, UP0, 0x40, 0x0 ;  /* 0x000000000000781c */ /* 0x000fe40003f8e808 */
[----:B------:R-:W-:-:S02]  /*106b0*/  ISETP.LT.OR P3, PT, R10, 0x6a, P3 ;  /* 0x0000006a0a00780c */ /* 0x000fc40001f61670 */
[----:B------:R-:W-:Y:S02]  /*106c0*/  ISETP.LT.OR P2, PT, R10, 0x71, P2 ;  /* 0x000000710a00780c */ /* 0x000fe40001741670 */
[----:B------:R-:W-:Y:S02]  /*106d0*/  FSEL R77, R77, -INF , !P3 ;  /* 0xff8000004d4d7808 */ /* 0x000fe40005800000 */
[----:B------:R-:W-:Y:S02]  /*106e0*/  FSEL R80, R80, -INF , !P2 ;  /* 0xff80000050507808 */ /* 0x000fe40005000000 */
[C---:B------:R-:W-:Y:S02]  /*106f0*/  ISETP.GT.AND P3, PT, R9.reuse, 0x78, P1 ;  /* 0x000000780900780c */ /* 0x040fe40000f64270 */
[----:B------:R-:W-:Y:S01]  /*10700*/  ISETP.GT.AND P2, PT, R9, 0x79, P1 ;  /* 0x000000790900780c */ /* 0x000fe20000f44270 */
[----:B------:R-:W-:Y:S01]  /*10710*/  IMAD.IADD R9, R11, 0x1, R13 ;  /* 0x000000010b097824 */ /* 0x000fe200078e020d */
[----:B------:R-:W-:-:S02]  /*10720*/  ISETP.LT.OR P3, PT, R10, 0x79, P3 ;  /* 0x000000790a00780c */ /* 0x000fc40001f61670 */
[----:B------:R-:W-:Y:S02]  /*10730*/  ISETP.LT.OR P2, PT, R10, 0x7a, P2 ;  /* 0x0000007a0a00780c */ /* 0x000fe40001741670 */
[----:B------:R-:W-:Y:S02]  /*10740*/  FSEL R84, R84, -INF , !P3 ;  /* 0xff80000054547808 */ /* 0x000fe40005800000 */
[----:B------:R-:W-:Y:S01]  /*10750*/  FSEL R85, R85, -INF , !P2 ;  /* 0xff80000055557808 */ /* 0x000fe20005000000 */
[----:B------:R-:W-:Y:S08]  /*10760*/  @P4 BRA `(.L_x_11516) ;  /* 0x0000000000584947 */ /* 0x000ff00003800000 */
        /* <DEDUP_REMOVED lines=12> */
.L_x_11518:
[----:B------:R-:W-:-:S05]  /*10830*/  IMAD.U32 R14, RZ, RZ, UR41 ;  /* 0x00000029ff0e7e24 */ /* 0x000fca000f8e00ff */
[----:B------:R-:W-:-:S13]  /*10840*/  ISETP.NE.AND P2, PT, R14, 0x1, PT ;  /* 0x000000010e00780c */ /* 0x000fda0003f45270 */
[----:B------:R-:W0:Y:S02]  /*10850*/  @P2 LDC.64 R10, c[0x0][0x9e8] ;  /* 0x00027a00ff0a2b82 */ /* 0x000e240000000a00 */
[----:B0-----:R-:W-:-:S05]  /*10860*/  @P2 IMAD.HI.U32 R10, R13, R10, RZ ;  /* 0x0000000a0d0a2227 */ /* 0x001fca00078e00ff */
[----:B------:R-:W-:-:S07]  /*10870*/  @P2 SHF.R.U32.HI R13, RZ, R11, R10 ;  /* 0x0000000bff0d2219 */ /* 0x000fce000001160a */
.L_x_11519:
[----:B------:R-:W-:Y:S05]  /*10880*/  BSYNC B0 ;  /* 0x0000000000007941 */ /* 0x000fea0003800000 */
.L_x_11517:
[----:B------:R-:W-:-:S04]  /*10890*/  IMAD R8, R13, R14, -R8 ;  /* 0x0000000e0d087224 */ /* 0x000fc800078e0a08 */
[----:B------:R-:W-:-:S05]  /*108a0*/  IMAD R8, R142, -0x2, R8 ;  /* 0xfffffffe8e087824 */ /* 0x000fca00078e0208 */
[----:B------:R-:W-:Y:S02]  /*108b0*/  VIMNMX R9, R9, R8, !PT ;  /* 0x0000000809097248 */ /* 0x000fe40007fe0100 */
[----:B------:R-:W-:-:S07]  /*108c0*/  VIADDMNMX R12, R8, R14, R12, PT ;  /* 0x0000000e080c7246 */ /* 0x000fce000380010c */
.L_x_11516:
[----:B------:R-:W-:Y:S01]  /*108d0*/  FMNMX.FTZ R8, R24, R3, !PT ;  /* 0x0000000318087209 */ /* 0x000fe20007810000 */
[----:B------:R-:W-:Y:S01]  /*108e0*/  UMOV UR51, UR7 ;  /* 0x0000000700337c82 */ /* 0x000fe20008000000 */
[C---:B------:R-:W-:Y:S02]  /*108f0*/  ISETP.GT.AND P4, PT, R9.reuse, 0x1, P1 ;  /* 0x000000010900780c */ /* 0x040fe40000f84270 */
[C---:B------:R-:W-:Y:S02]  /*10900*/  ISETP.GT.AND P2, PT, R9.reuse, 0x8, P1 ;  /* 0x000000080900780c */ /* 0x040fe40000f44270 */
[----:B------:R-:W-:Y:S02]  /*10910*/  ISETP.GT.AND P3, PT, R9, 0x9, P1 ;  /* 0x000000090900780c */ /* 0x000fe40000f64270 */
[----:B------:R-:W-:Y:S02]  /*10920*/  FMNMX.FTZ R8, R25, R8, !PT ;  /* 0x0000000819087209 */ /* 0x000fe40007810000 */
[----:B------:R-:W-:-:S02]  /*10930*/  ISETP.LT.OR P4, PT, R12, 0x2, P4 ;  /* 0x000000020c00780c */ /* 0x000fc40002781670 */
[C---:B------:R-:W-:Y:S02]  /*10940*/  ISETP.LT.OR P2, PT, R12.reuse, 0x9, P2 ;  /* 0x000000090c00780c */ /* 0x040fe40001741670 */
[----:B------:R-:W-:Y:S02]  /*10950*/  ISETP.LT.OR P3, PT, R12, 0xa, P3 ;  /* 0x0000000a0c00780c */ /* 0x000fe40001f61670 */
[----:B------:R-:W-:Y:S02]  /*10960*/  FMNMX.FTZ R8, R28, R8, !PT ;  /* 0x000000081c087209 */ /* 0x000fe40007810000 */
[----:B------:R-:W-:Y:S02]  /*10970*/  FSEL R27, R27, -INF , !P4 ;  /* 0xff8000001b1b7808 */ /* 0x000fe40006000000 */
[----:B------:R-:W-:Y:S02]  /*10980*/  FSEL R30, R30, -INF , !P2 ;  /* 0xff8000001e1e7808 */ /* 0x000fe40005000000 */
[----:B------:R-:W-:-:S02]  /*10990*/  FSEL R31, R31, -INF , !P3 ;  /* 0xff8000001f1f7808 */ /* 0x000fc40005800000 */
[----:B------:R-:W-:Y:S02]  /*109a0*/  FMNMX.FTZ R8, R29, R8, !PT ;  /* 0x000000081d087209 */ /* 0x000fe40007810000 */
        /* <DEDUP_REMOVED lines=11> */
[C---:B------:R-:W-:Y:S02]  /*10a60*/  ISETP.GT.AND P4, PT, R9.reuse, 0x19, P1 ;  /* 0x000000190900780c */ /* 0x040fe40000f84270 */
[C---:B------:R-:W-:Y:S02]  /*10a70*/  ISETP.GT.AND P2, PT, R9.reuse, 0x20, P1 ;  /* 0x000000200900780c */ /* 0x040fe40000f44270 */
[----:B------:R-:W-:Y:S02]  /*10a80*/  ISETP.GT.AND P3, PT, R9, 0x21, P1 ;  /* 0x000000210900780c */ /* 0x000fe40000f64270 */
[----:B------:R-:W-:Y:S02]  /*10a90*/  FMNMX.FTZ R8, R36, R8, !PT ;  /* 0x0000000824087209 */ /* 0x000fe40007810000 */
[C---:B------:R-:W-:Y:S02]  /*10aa0*/  ISETP.LT.OR P4, PT, R12.reuse, 0x1a, P4 ;  /* 0x0000001a0c00780c */ /* 0x040fe40002781670 */
[----:B------:R-:W-:-:S02]  /*10ab0*/  ISETP.LT.OR P2, PT, R12, 0x21, P2 ;  /* 0x000000210c00780c */ /* 0x000fc40001741670 */
[----:B------:R-:W-:Y:S02]  /*10ac0*/  ISETP.LT.OR P3, PT, R12, 0x22, P3 ;  /* 0x000000220c00780c */ /* 0x000fe40001f61670 */
[----:B------:R-:W-:Y:S02]  /*10ad0*/  FMNMX.FTZ R8, R37, R8, !PT ;  /* 0x0000000825087209 */ /* 0x000fe40007810000 */
[----:B------:R-:W-:Y:S02]  /*10ae0*/  FSEL R39, R39, -INF , !P4 ;  /* 0xff80000027277808 */ /* 0x000fe40006000000 */
[----:B------:R-:W-:Y:S02]  /*10af0*/  FSEL R42, R42, -INF , !P2 ;  /* 0xff8000002a2a7808 */ /* 0x000fe40005000000 */
[----:B------:R-:W-:Y:S02]  /*10b00*/  FSEL R43, R43, -INF , !P3 ;  /* 0xff8000002b2b7808 */ /* 0x000fe40005800000 */
[----:B------:R-:W-:-:S02]  /*10b10*/  ISETP.GT.AND P4, PT, R9, 0x28, P1 ;  /* 0x000000280900780c */ /* 0x000fc40000f84270 */
[C---:B------:R-:W-:Y:S02]  /*10b20*/  ISETP.GT.AND P2, PT, R9.reuse, 0x29, P1 ;  /* 0x000000290900780c */ /* 0x040fe40000f44270 */
[----:B------:R-:W-:Y:S02]  /*10b30*/  ISETP.GT.AND P3, PT, R9, 0x30, P1 ;  /* 0x000000300900780c */ /* 0x000fe40000f64270 */
[----:B------:R-:W-:Y:S02]  /*10b40*/  FMNMX.FTZ R8, R40, R8, !PT ;  /* 0x0000000828087209 */ /* 0x000fe40007810000 */
[C---:B------:R-:W-:Y:S02]  /*10b50*/  ISETP.LT.OR P4, PT, R12.reuse, 0x29, P4 ;  /* 0x000000290c00780c */ /* 0x040fe40002781670 */
[C---:B------:R-:W-:Y:S02]  /*10b60*/  ISETP.LT.OR P2, PT, R12.reuse, 0x2a, P2 ;  /* 0x0000002a0c00780c */ /* 0x040fe40001741670 */
[----:B------:R-:W-:-:S02]  /*10b70*/  ISETP.LT.OR P3, PT, R12, 0x31, P3 ;  /* 0x000000310c00780c */ /* 0x000fc40001f61670 */
[----:B------:R-:W-:Y:S02]  /*10b80*/  FMNMX.FTZ R8, R41, R8, !PT ;  /* 0x0000000829087209 */ /* 0x000fe40007810000 */
[----:B------:R-:W-:Y:S02]  /*10b90*/  FSEL R46, R46, -INF , !P4 ;  /* 0xff8000002e2e7808 */ /* 0x000fe40006000000 */
[----:B------:R-:W-:Y:S02]  /*10ba0*/  FSEL R47, R47, -INF , !P2 ;  /* 0xff8000002f2f7808 */ /* 0x000fe40005000000 */
[----:B------:R-:W-:Y:S02]  /*10bb0*/  FSEL R50, R50, -INF , !P3 ;  /* 0xff80000032327808 */ /* 0x000fe40005800000 */
[C---:B------:R-:W-:Y:S02]  /*10bc0*/  ISETP.GT.AND P4, PT, R9.reuse, 0x31, P1 ;  /* 0x000000310900780c */ /* 0x040fe40000f84270 */
[----:B------:R-:W-:-:S02]  /*10bd0*/  ISETP.GT.AND P2, PT, R9, 0x38, P1 ;  /* 0x000000380900780c */ /* 0x000fc40000f44270 */
[----:B------:R-:W-:Y:S02]  /*10be0*/  ISETP.GT.AND P3, PT, R9, 0x39, P1 ;  /* 0x000000390900780c */ /* 0x000fe40000f64270 */
[----:B------:R-:W-:Y:S02]  /*10bf0*/  FMNMX.FTZ R8, R44, R8, !PT ;  /* 0x000000082c087209 */ /* 0x000fe40007810000 */
[C---:B------:R-:W-:Y:S02]  /*10c00*/  ISETP.LT.OR P4, PT, R12.reuse, 0x32, P4 ;  /* 0x000000320c00780c */ /* 0x040fe40002781670 */
[C---:B------:R-:W-:Y:S02]  /*10c10*/  ISETP.LT.OR P2, PT, R12.reuse, 0x39, P2 ;  /* 0x000000390c00780c */ /* 0x040fe40001741670 */
[----:B------:R-:W-:Y:S02]  /*10c20*/  ISETP.LT.OR P3, PT, R12, 0x3a, P3 ;  /* 0x0000003a0c00780c */ /* 0x000fe40001f61670 */
[----:B------:R-:W-:-:S02]  /*10c30*/  FMNMX.FTZ R8, R45, R8, !PT ;  /* 0x000000082d087209 */ /* 0x000fc40007810000 */
[----:B------:R-:W-:Y:S02]  /*10c40*/  FSEL R51, R51, -INF , !P4 ;  /* 0xff80000033337808 */ /* 0x000fe40006000000 */
[----:B------:R-:W-:Y:S02]  /*10c50*/  FSEL R54, R54, -INF , !P2 ;  /* 0xff80000036367808 */ /* 0x000fe40005000000 */
[----:B------:R-:W-:Y:S02]  /*10c60*/  FSEL R55, R55, -INF , !P3 ;  /* 0xff80000037377808 */ /* 0x000fe40005800000 */
[----:B------:R-:W-:Y:S02]  /*10c70*/  FMNMX.FTZ R8, R48, R8, !PT ;  /* 0x0000000830087209 */ /* 0x000fe40007810000 */
[----:B------:R-:W-:Y:S02]  /*10c80*/  LOP3.LUT R22, R22, 0xdfffffff, RZ, 0xc0, !PT ;  /* 0xdfffffff16167812 */ /* 0x000fe400078ec0ff */
[----:B------:R-:W-:-:S02]  /*10c90*/  ISETP.GT.AND P4, PT, R9, 0x40, P1 ;  /* 0x000000400900780c */ /* 0x000fc40000f84270 */
[C---:B------:R-:W-:Y:S02]  /*10ca0*/  ISETP.GT.AND P2, PT, R9.reuse, 0x41, P1 ;  /* 0x000000410900780c */ /* 0x040fe40000f44270 */
[----:B------:R-:W-:Y:S02]  /*10cb0*/  ISETP.GT.AND P3, PT, R9, 0x48, P1 ;  /* 0x000000480900780c */ /* 0x000fe40000f64270 */
[----:B------:R-:W-:Y:S02]  /*10cc0*/  FMNMX.FTZ R8, R49, R8, !PT ;  /* 0x0000000831087209 */ /* 0x000fe40007810000 */
[----:B------:R-:W-:Y:S02]  /*10cd0*/  @P0 LOP3.LUT R22, R22, 0x20000000, RZ, 0xfc, !PT ;  /* 0x2000000016160812 */ /* 0x000fe400078efcff */
[C---:B------:R-:W-:Y:S02]  /*10ce0*/  ISETP.LT.OR P4, PT, R12.reuse, 0x41, P4 ;  /* 0x000000410c00780c */ /* 0x040fe40002781670 */
[----:B------:R-:W-:-:S02]  /*10cf0*/  ISETP.LT.OR P2, PT, R12, 0x42, P2 ;  /* 0x000000420c00780c */ /* 0x000fc40001741670 */
[----:B------:R-:W-:Y:S02]  /*10d00*/  ISETP.LT.OR P3, PT, R12, 0x49, P3 ;  /* 0x000000490c00780c */ /* 0x000fe40001f61670 */
[----:B------:R-:W-:Y:S02]  /*10d10*/  ISETP.GT.AND P0, PT, R9, 0x61, P1 ;  /* 0x000000610900780c */ /* 0x000fe40000f04270 */
        /* <DEDUP_REMOVED lines=11> */
[----:B------:R-:W-:Y:S02]  /*10dd0*/  LOP3.LUT R22, R22, 0x7fffffff, RZ, 0xc0, !PT ;  /* 0x7fffffff16167812 */ /* 0x000fe400078ec0ff */
[----:B------:R-:W-:Y:S02]  /*10de0*/  FMNMX.FTZ R8, R56, R8, !PT ;  /* 0x0000000838087209 */ /* 0x000fe40007810000 */
[----:B------:R-:W-:Y:S02]  /*10df0*/  FSEL R63, R63, -INF , !P4 ;  /* 0xff8000003f3f7808 */ /* 0x000fe40006000000 */
[----:B------:R-:W-:Y:S02]  /*10e00*/  FSEL R66, R66, -INF , !P2 ;  /* 0xff80000042427808 */ /* 0x000fe40005000000 */
[----:B------:R-:W-:-:S02]  /*10e10*/  FSEL R67, R67, -INF , !P3 ;  /* 0xff80000043437808 */ /* 0x000fc40005800000 */
[C---:B------:R-:W-:Y:S02]  /*10e20*/  ISETP.GT.AND P4, PT, R9.reuse, 0x58, P1 ;  /* 0x000000580900780c */ /* 0x040fe40000f84270 */
[C---:B------:R-:W-:Y:S02]  /*10e30*/  ISETP.GT.AND P2, PT, R9.reuse, 0x59, P1 ;  /* 0x000000590900780c */ /* 0x040fe40000f44270 */
[C---:B------:R-:W-:Y:S02]  /*10e40*/  ISETP.GT.AND P3, PT, R9.reuse, 0x60, P1 ;  /* 0x000000600900780c */ /* 0x040fe40000f64270 */
[----:B------:R-:W-:Y:S02]  /*10e50*/  @P0 LOP3.LUT R22, R22, 0x80000000, RZ, 0xfc, !PT ;  /* 0x8000000016160812 */ /* 0x000fe400078efcff */
[----:B------:R-:W-:Y:S02]  /*10e60*/  ISETP.GT.AND P0, PT, R9, RZ, P1 ;  /* 0x000000ff0900720c */ /* 0x000fe40000f04270 */
[----:B------:R-:W-:-:S02]  /*10e70*/  FMNMX.FTZ R8, R57, R8, !PT ;  /* 0x0000000839087209 */ /* 0x000fc40007810000 */
[C---:B------:R-:W-:Y:S02]  /*10e80*/  ISETP.LT.OR P4, PT, R12.reuse, 0x59, P4 ;  /* 0x000000590c00780c */ /* 0x040fe40002781670 */
[C---:B------:R-:W-:Y:S02]  /*10e90*/  ISETP.LT.OR P2, PT, R12.reuse, 0x5a, P2 ;  /* 0x0000005a0c00780c */ /* 0x040fe40001741670 */
[----:B------:R-:W-:Y:S02]  /*10ea0*/  ISETP.LT.OR P3, PT, R12, 0x61, P3 ;  /* 0x000000610c00780c */ /* 0x000fe40001f61670 */
[----:B------:R-:W-:Y:S02]  /*10eb0*/  FMNMX.FTZ R8, R60, R8, !PT ;  /* 0x000000083c087209 */ /* 0x000fe40007810000 */
[----:B------:R-:W-:Y:S02]  /*10ec0*/  FSEL R70, R70, -INF , !P4 ;  /* 0xff80000046467808 */ /* 0x000fe40006000000 */
[----:B------:R-:W-:-:S02]  /*10ed0*/  FSEL R71, R71, -INF , !P2 ;  /* 0xff80000047477808 */ /* 0x000fc40005000000 */
[----:B------:R-:W-:Y:S02]  /*10ee0*/  FSEL R74, R74, -INF , !P3 ;  /* 0xff8000004a4a7808 */ /* 0x000fe40005800000 */
[C---:B------:R-:W-:Y:S02]  /*10ef0*/  ISETP.GT.AND P2, PT, R9.reuse, 0x68, P1 ;  /* 0x000000680900780c */ /* 0x040fe40000f44270 */
[C---:B------:R-:W-:Y:S02]  /*10f00*/  ISETP.GT.AND P3, PT, R9.reuse, 0x69, P1 ;  /* 0x000000690900780c */ /* 0x040fe40000f64270 */
[C---:B------:R-:W-:Y:S02]  /*10f10*/  ISETP.GT.AND P4, PT, R9.reuse, 0x70, P1 ;  /* 0x000000700900780c */ /* 0x040fe40000f84270 */
[C---:B------:R-:W-:Y:S02]  /*10f20*/  ISETP.GT.AND P5, PT, R9.reuse, 0x71, P1 ;  /* 0x000000710900780c */ /* 0x040fe40000fa4270 */
[----:B------:R-:W-:-:S02]  /*10f30*/  ISETP.GT.AND P6, PT, R9, 0x78, P1 ;  /* 0x000000780900780c */ /* 0x000fc40000fc4270 */
[----:B------:R-:W-:Y:S02]  /*10f40*/  FMNMX.FTZ R8, R61, R8, !PT ;  /* 0x000000083d087209 */ /* 0x000fe40007810000 */
[----:B------:R-:W-:Y:S02]  /*10f50*/  LOP3.LUT R22, R22, 0xfffffff7, RZ, 0xc0, !PT ;  /* 0xfffffff716167812 */ /* 0x000fe400078ec0ff */
[----:B------:R-:W-:Y:S02]  /*10f60*/  ISETP.GT.AND P1, PT, R9, 0x79, P1 ;  /* 0x000000790900780c */ /* 0x000fe40000f24270 */
[----:B------:R-:W-:Y:S02]  /*10f70*/  FMNMX.FTZ R8, R64, R8, !PT ;  /* 0x0000000840087209 */ /* 0x000fe40007810000 */
[----:B------:R-:W-:Y:S02]  /*10f80*/  @P0 LOP3.LUT R22, R22, 0x8, RZ, 0xfc, !PT ;  /* 0x0000000816160812 */ /* 0x000fe400078efcff */
[----:B------:R-:W-:-:S02]  /*10f90*/  FMNMX.FTZ R8, R65, R8, !PT ;  /* 0x0000000841087209 */ /* 0x000fc40007810000 */
[C---:B------:R-:W-:Y:S02]  /*10fa0*/  LOP3.LUT P0, RZ, R22.reuse, 0x80000000, RZ, 0xc0, !PT ;  /* 0x8000000016ff7812 */ /* 0x040fe4000780c0ff */
[----:B------:R-:W-:Y:S02]  /*10fb0*/  LOP3.LUT R22, R22, 0xfffffffd, RZ, 0xc0, !PT ;  /* 0xfffffffd16167812 */ /* 0x000fe400078ec0ff */
[----:B------:R-:W-:Y:S02]  /*10fc0*/  FMNMX.FTZ R8, R68, R8, !PT ;  /* 0x0000000844087209 */ /* 0x000fe40007810000 */
[----:B------:R-:W-:Y:S02]  /*10fd0*/  @P1 LOP3.LUT R22, R22, 0x2, RZ, 0xfc, !PT ;  /* 0x0000000216161812 */ /* 0x000fe400078efcff */
[----:B------:R-:W-:Y:S02]  /*10fe0*/  FMNMX.FTZ R8, R69, R8, !PT ;  /* 0x0000000845087209 */ /* 0x000fe40007810000 */
[----:B------:R-:W-:-:S02]  /*10ff0*/  LOP3.LUT P1, RZ, R22, 0x8, RZ, 0xc0, !PT ;  /* 0x0000000816ff7812 */ /* 0x000fc4000782c0ff */
[----:B------:R-:W-:Y:S02]  /*11000*/  FMNMX.FTZ R8, R72, R8, !PT ;  /* 0x0000000848087209 */ /* 0x000fe40007810000 */
[----:B------:R-:W-:Y:S02]  /*11010*/  ISETP.LT.OR P1, PT, R12, 0x1, P1 ;  /* 0x000000010c00780c */ /* 0x000fe40000f21670 */
[----:B------:R-:W-:Y:S02]  /*11020*/  FMNMX.FTZ R8, R73, R8, !PT ;  /* 0x0000000849087209 */ /* 0x000fe40007810000 */
[----:B------:R-:W-:Y:S02]  /*11030*/  FSEL R26, R26, -INF , !P1 ;  /* 0xff8000001a1a7808 */ /* 0x000fe40004800000 */
        /* <DEDUP_REMOVED lines=12> */
[----:B------:R-:W-:Y:S01]  /*11100*/  ISETP.LT.OR P0, PT, R12, 0x62, P0 ;  /* 0x000000620c00780c */ /* 0x000fe20000701670 */
[----:B------:R-:W0:Y:S01]  /*11110*/  SHFL.BFLY PT, R9, R8, 0x2, 0x1f ;  /* 0x0c401f0008097f89 */ /* 0x000e2200000e0000 */
[----:B------:R-:W-:-:S02]  /*11120*/  FMNMX.FTZ R10, R38, R10, !PT ;  /* 0x0000000a260a7209 */ /* 0x000fc40007810000 */
[----:B------:R-:W-:Y:S02]  /*11130*/  LOP3.LUT R22, R22, 0xffffffef, RZ, 0xc0, !PT ;  /* 0xffffffef16167812 */ /* 0x000fe400078ec0ff */
[----:B------:R-:W-:Y:S02]  /*11140*/  FMNMX.FTZ R10, R39, R10, !PT ;  /* 0x0000000a270a7209 */ /* 0x000fe40007810000 */
[----:B------:R-:W-:Y:S02]  /*11150*/  ISETP.LT.OR P4, PT, R12, 0x71, P4 ;  /* 0x000000710c00780c */ /* 0x000fe40002781670 */
[----:B------:R-:W-:Y:S02]  /*11160*/  FMNMX.FTZ R10, R42, R10, !PT ;  /* 0x0000000a2a0a7209 */ /* 0x000fe40007810000 */
[----:B------:R-:W-:Y:S02]  /*11170*/  ISETP.LT.OR P5, PT, R12, 0x72, P5 ;  /* 0x000000720c00780c */ /* 0x000fe40002fa1670 */
[----:B------:R-:W-:-:S02]  /*11180*/  FMNMX.FTZ R10, R43, R10, !PT ;  /* 0x0000000a2b0a7209 */ /* 0x000fc40007810000 */
[----:B------:R-:W-:Y:S02]  /*11190*/  @P0 LOP3.LUT R22, R22, 0x10, RZ, 0xfc, !PT ;  /* 0x0000001016160812 */ /* 0x000fe400078efcff */
[----:B------:R-:W-:Y:S02]  /*111a0*/  FMNMX.FTZ R10, R46, R10, !PT ;  /* 0x0000000a2e0a7209 */ /* 0x000fe40007810000 */
[----:B------:R-:W-:Y:S02]  /*111b0*/  ISETP.LT.OR P0, PT, R12, 0x69, P2 ;  /* 0x000000690c00780c */ /* 0x000fe40001701670 */
[----:B------:R-:W-:Y:S02]  /*111c0*/  FMNMX.FTZ R10, R47, R10, !PT ;  /* 0x0000000a2f0a7209 */ /* 0x000fe40007810000 */
[----:B------:R-:W-:Y:S02]  /*111d0*/  LOP3.LUT P2, RZ, R22, 0x2, RZ, 0xc0, !PT ;  /* 0x0000000216ff7812 */ /* 0x000fe4000784c0ff */
[----:B0-----:R-:W-:-:S02]  /*111e0*/  FMNMX.FTZ R8, R8, R9, !PT ;  /* 0x0000000908087209 */ /* 0x001fc40007810000 */
[----:B------:R-:W-:Y:S02]  /*111f0*/  FMNMX.FTZ R10, R50, R10, !PT ;  /* 0x0000000a320a7209 */ /* 0x000fe40007810000 */
[----:B------:R-:W-:Y:S01]  /*11200*/  LOP3.LUT R22, R22, 0xfffffffb, RZ, 0xc0, !PT ;  /* 0xfffffffb16167812 */ /* 0x000fe200078ec0ff */
[----:B------:R-:W0:Y:S01]  /*11210*/  SHFL.BFLY PT, R9, R8, 0x1, 0x1f ;  /* 0x0c201f0008097f89 */ /* 0x000e2200000e0000 */
[----:B------:R-:W-:Y:S02]  /*11220*/  FMNMX.FTZ R10, R51, R10, !PT ;  /* 0x0000000a330a7209 */ /* 0x000fe40007810000 */
[----:B------:R-:W-:Y:S02]  /*11230*/  @P0 LOP3.LUT R22, R22, 0x4, RZ, 0xfc, !PT ;  /* 0x0000000416160812 */ /* 0x000fe400078efcff */
[----:B------:R-:W-:Y:S02]  /*11240*/  FMNMX.FTZ R10, R54, R10, !PT ;  /* 0x0000000a360a7209 */ /* 0x000fe40007810000 */
[----:B------:R-:W-:-:S02]  /*11250*/  ISETP.LT.OR P0, PT, R12, 0x6a, P3 ;  /* 0x0000006a0c00780c */ /* 0x000fc40001f01670 */
[----:B------:R-:W-:Y:S02]  /*11260*/  FMNMX.FTZ R10, R55, R10, !PT ;  /* 0x0000000a370a7209 */ /* 0x000fe40007810000 */
[----:B------:R-:W-:Y:S02]  /*11270*/  LOP3.LUT R22, R22, 0xbfffffff, RZ, 0xc0, !PT ;  /* 0xbfffffff16167812 */ /* 0x000fe400078ec0ff */
[----:B------:R-:W-:Y:S02]  /*11280*/  FMNMX.FTZ R10, R58, R10, !PT ;  /* 0x0000000a3a0a7209 */ /* 0x000fe40007810000 */
[----:B------:R-:W-:Y:S02]  /*11290*/  FSEL R82, R82, -INF , !P4 ;  /* 0xff80000052527808 */ /* 0x000fe40006000000 */
[----:B------:R-:W-:Y:S02]  /*112a0*/  FMNMX.FTZ R10, R59, R10, !PT ;  /* 0x0000000a3b0a7209 */ /* 0x000fe40007810000 */
[----:B------:R-:W-:-:S02]  /*112b0*/  ISETP.LT.OR P6, PT, R12, 0x79, P6 ;  /* 0x000000790c00780c */ /* 0x000fc400037c1670 */
[----:B------:R-:W-:Y:S02]  /*112c0*/  FMNMX.FTZ R10, R62, R10, !PT ;  /* 0x0000000a3e0a7209 */ /* 0x000fe40007810000 */
[----:B------:R-:W-:Y:S02]  /*112d0*/  @P0 LOP3.LUT R22, R22, 0x40000000, RZ, 0xfc, !PT ;  /* 0x4000000016160812 */ /* 0x000fe400078efcff */
[----:B0-----:R-:W-:Y:S02]  /*112e0*/  FMNMX.FTZ R8, R8, R9, !PT ;  /* 0x0000000908087209 */ /* 0x001fe40007810000 */
[----:B------:R-:W-:Y:S02]  /*112f0*/  FMNMX.FTZ R10, R63, R10, !PT ;  /* 0x0000000a3f0a7209 */ /* 0x000fe40007810000 */
[----:B------:R-:W-:Y:S02]  /*11300*/  FSETP.NEU.FTZ.AND P3, PT, R8, -INF , PT ;  /* 0xff8000000800780b */ /* 0x000fe40003f7d000 */
[----:B------:R-:W-:-:S02]  /*11310*/  FMNMX.FTZ R10, R66, R10, !PT ;  /* 0x0000000a420a7209 */ /* 0x000fc40007810000 */
[----:B------:R-:W-:Y:S02]  /*11320*/  FSEL R9, R8, RZ, P3 ;  /* 0x000000ff08097208 */ /* 0x000fe40001800000 */
[----:B------:R-:W-:Y:S02]  /*11330*/  FMNMX.FTZ R10, R67, R10, !PT ;  /* 0x0000000a430a7209 */ /* 0x000fe40007810000 */
[----:B------:R-:W-:Y:S01]  /*11340*/  LOP3.LUT P0, RZ, R22, 0x10, RZ, 0xc0, !PT ;  /* 0x0000001016ff7812 */ /* 0x000fe2000780c0ff */
[----:B------:R-:W-:Y:S01]  /*11350*/  FADD.FTZ R3, -R9, R3 ;  /* 0x0000000309037221 */ /* 0x000fe20000010100 */
[----:B------:R-:W-:Y:S01]  /*11360*/  FMNMX.FTZ R10, R70, R10, !PT ;  /* 0x0000000a460a7209 */ /* 0x000fe20007810000 */
[----:B------:R-:W-:Y:S01]  /*11370*/  FMUL.FTZ R9, R8, UR51 ;  /* 0x0000003308097c20 */ /* 0x000fe20008410000 */
[----:B------:R-:W-:Y:S02]  /*11380*/  FSEL R75, R75, -INF , !P0 ;  /* 0xff8000004b4b7808 */ /* 0x000fe40004000000 */
[----:B------:R-:W-:-:S02]  /*11390*/  FMNMX.FTZ R10, R71, R10, !PT ;  /* 0x0000000a470a7209 */ /* 0x000fc40007810000 */
[----:B------:R-:W-:Y:S02]  /*113a0*/  FSEL R9, R9, RZ, P3 ;  /* 0x000000ff09097208 */ /* 0x000fe40001800000 */
[----:B------:R-:W-:Y:S02]  /*113b0*/  LOP3.LUT P3, RZ, R22, 0x4, RZ, 0xc0, !PT ;  /* 0x0000000416ff7812 */ /* 0x000fe4000786c0ff */
[----:B------:R-:W-:Y:S01]  /*113c0*/  FMNMX.FTZ R10, R74, R10, !PT ;  /* 0x0000000a4a0a7209 */ /* 0x000fe20007810000 */
[--C-:B------:R-:W-:Y:S01]  /*113d0*/  FFMA.FTZ R24, R24, UR51, -R9.reuse ;  /* 0x0000003318187c23 */ /* 0x100fe20008010809 */
[----:B------:R-:W-:Y:S01]  /*113e0*/  LOP3.LUT P0, RZ, R22, 0x40000000, RZ, 0xc0, !PT ;  /* 0x4000000016ff7812 */ /* 0x000fe2000780c0ff */
[--C-:B------:R-:W-:Y:S01]  /*113f0*/  FFMA.FTZ R25, R25, UR51, -R9.reuse ;  /* 0x0000003319197c23 */ /* 0x100fe20008010809 */
[----:B------:R-:W-:Y:S01]  /*11400*/  FSEL R78, R78, -INF , !P3 ;  /* 0xff8000004e4e7808 */ /* 0x000fe20005800000 */
[--C-:B------:R-:W-:Y:S01]  /*11410*/  FFMA.FTZ R28, R28, UR51, -R9.reuse ;  /* 0x000000331c1c7c23 */ /* 0x100fe20008010809 */
[----:B------:R-:W-:Y:S01]  /*11420*/  FMNMX.FTZ R10, R75, R10, !PT ;  /* 0x0000000a4b0a7209 */ /* 0x000fe20007810000 */
[----:B------:R-:W-:Y:S01]  /*11430*/  MUFU.EX2 R24, R24 ;  /* 0x0000001800187308 */ /* 0x000fe20000000800 */
[----:B------:R-:W-:Y:S01]  /*11440*/  FSEL R79, R79, -INF , !P0 ;  /* 0xff8000004f4f7808 */ /* 0x000fe20004000000 */
[--C-:B------:R-:W-:Y:S01]  /*11450*/  FFMA.FTZ R29, R29, UR51, -R9.reuse ;  /* 0x000000331d1d7c23 */ /* 0x100fe20008010809 */
[----:B------:R-:W-:Y:S01]  /*11460*/  FMNMX.FTZ R10, R78, R10, !PT ;  /* 0x0000000a4e0a7209 */ /* 0x000fe20007810000 */
[--C-:B------:R-:W-:Y:S01]  /*11470*/  FFMA.FTZ R32, R32, UR51, -R9.reuse ;  /* 0x0000003320207c23 */ /* 0x100fe20008010809 */
[----:B------:R-:W-:Y:S01]  /*11480*/  FSEL R83, R83, -INF , !P5 ;  /* 0xff80000053537808 */ /* 0x000fe20006800000 */
[--C-:B------:R-:W-:Y:S01]  /*11490*/  FFMA.FTZ R33, R33, UR51, -R9.reuse ;  /* 0x0000003321217c23 */ /* 0x100fe20008010809 */
[----:B------:R-:W-:Y:S01]  /*114a0*/  FMNMX.FTZ R10, R79, R10, !PT ;  /* 0x0000000a4f0a7209 */ /* 0x000fe20007810000 */
[----:B------:R-:W-:Y:S01]  /*114b0*/  MUFU.EX2 R25, R25 ;  /* 0x0000001900197308 */ /* 0x000fe20000000800 */
[----:B------:R-:W-:Y:S01]  /*114c0*/  ISETP.LT.OR P2, PT, R12, 0x7a, P2 ;  /* 0x0000007a0c00780c */ /* 0x000fe20001741670 */
[----:B------:R-:W-:Y:S01]  /*114d0*/  FMUL.FTZ R12, R3, UR51 ;  /* 0x00000033030c7c20 */ /* 0x000fe20008410000 */
[----:B------:R-:W-:Y:S01]  /*114e0*/  FMNMX.FTZ R10, R82, R10, !PT ;  /* 0x0000000a520a7209 */ /* 0x000fe20007810000 */
        /* <DEDUP_REMOVED lines=15> */
[--C-:B------:R-:W-:Y:S01]  /*115e0*/  FFMA.FTZ R52, R52, UR51, -R9.reuse ;  /* 0x0000003334347c23 */ /* 0x100fe20008010809 */
[----:B------:R-:W0:Y:S01]  /*115f0*/  SHFL.BFLY PT, R11, R10, 0x2, 0x1f ;  /* 0x0c401f000a0b7f89 */ /* 0x000e2200000e0000 */
        /* <DEDUP_REMOVED lines=19> */
[----:B------:R-:W-:Y:S01]  /*11730*/  MUFU.EX2 R36, R36 ;  /* 0x0000002400247308 */ /* 0x000fe20000000800 */
[----:B------:R-:W-:-:S02]  /*11740*/  LOP3.LUT P0, RZ, R22, 0x20000000, RZ, 0xc0, !PT ;  /* 0x2000000016ff7812 */ /* 0x000fc4000780c0ff */
[----:B0-----:R-:W-:-:S05]  /*11750*/  FMNMX.FTZ R10, R10, R11, !PT ;  /* 0x0000000b0a0a7209 */ /* 0x001fca0007810000 */
        /* <DEDUP_REMOVED lines=10> */
[----:B------:R-:W-:Y:S01]  /*11800*/  FMUL.FTZ R0, R10, UR51 ;  /* 0x000000330a007c20 */ /* 0x000fe20008410000 */
[----:B------:R-:W-:Y:S04]  /*11810*/  MUFU.EX2 R48, R48 ;  /* 0x0000003000307308 */ /* 0x000fe80000000800 */
[----:B------:R-:W-:-:S04]  /*11820*/  FSEL R3, R0, RZ, P1 ;  /* 0x000000ff00037208 */ /* 0x000fc80000800000 */
        /* <DEDUP_REMOVED lines=152> */
.L_x_11520:
[----:B------:R-:W2:Y:S04]  /*121b0*/  LDL R38, [R1+0x38] ;  /* 0x0000380001267983 */ /* 0x000ea80000100800 */
[----:B------:R-:W3:Y:S01]  /*121c0*/  LDL R30, [R1+0x3c] ;  /* 0x00003c00011e7983 */ /* 0x000ee20000100800 */
[----:B------:R-:W-:Y:S01]  /*121d0*/  F2FP.F16.F32.PACK_AB R80, R81, R80 ;  /* 0x000000505150723e */ /* 0x000fe200000000ff */
[----:B------:R-:W-:Y:S01]  /*121e0*/  IMAD R18, R18, 0x8, R2 ;  /* 0x0000000812127824 */ /* 0x000fe200078e0202 */
[----:B------:R-:W-:Y:S01]  /*121f0*/  F2FP.F16.F32.PACK_AB R81, R83, R82 ;  /* 0x000000525351723e */ /* 0x000fe200000000ff */
[----:B------:R-:W-:Y:S01]  /*12200*/  IMAD.U32 R23, RZ, RZ, UR38 ;  /* 0x00000026ff177e24 */ /* 0x000fe2000f8e00ff */
[----:B------:R-:W-:Y:S01]  /*12210*/  F2FP.F16.F32.PACK_AB R82, R9, R84 ;  /* 0x000000540952723e */ /* 0x000fe200000000ff */
[----:B------:R-:W-:Y:S01]  /*12220*/  VIADD R18, R18, 0x2d860 ;  /* 0x0002d86012127836 */ /* 0x000fe20000000000 */
[----:B------:R-:W4:Y:S01]  /*12230*/  LDL R9, [R1+0x8] ;  /* 0x0000080001097983 */ /* 0x000f220000100800 */
[----:B------:R-:W-:-:S02]  /*12240*/  F2FP.F16.F32.PACK_AB R24, R25, R24 ;  /* 0x000000181918723e */ /* 0x000fc400000000ff */
[----:B------:R-:W-:Y:S02]  /*12250*/  F2FP.F16.F32.PACK_AB R25, R14, R26 ;  /* 0x0000001a0e19723e */ /* 0x000fe400000000ff */
[----:B------:R-:W-:Y:S02]  /*12260*/  F2FP.F16.F32.PACK_AB R32, R33, R32 ;  /* 0x000000202120723e */ /* 0x000fe400000000ff */
[----:B------:R-:W-:Y:S02]  /*12270*/  PRMT R18, R23, 0x654, R18 ;  /* 0x0000065417127816 */ /* 0x000fe40000000012 */
[----:B------:R-:W-:Y:S02]  /*12280*/  F2FP.F16.F32.PACK_AB R26, R29, R28 ;  /* 0x0000001c1d1a723e */ /* 0x000fe400000000ff */
[----:B------:R-:W-:Y:S01]  /*12290*/  F2FP.F16.F32.PACK_AB R27, R31, R27 ;  /* 0x0000001b1f1b723e */ /* 0x000fe200000000ff */
[----:B------:R0:W-:Y:S01]  /*122a0*/  SYNCS.ARRIVE.TRANS64.RED.A1T0 RZ, [R18+URZ], RZ ;  /* 0x000000ff12ff79a7 */ /* 0x0001e2000810043f */
[----:B------:R-:W-:-:S02]  /*122b0*/  F2FP.F16.F32.PACK_AB R33, R13, R34 ;  /* 0x000000220d21723e */ /* 0x000fc400000000ff */
[----:B------:R-:W-:Y:S01]  /*122c0*/  F2FP.F16.F32.PACK_AB R40, R41, R40 ;  /* 0x000000282928723e */ /* 0x000fe200000000ff */
[----:B------:R1:W-:Y:S01]  /*122d0*/  STSM.16.M88.4 [R143+0x21800], R24 ;  /* 0x021800188f007844 */ /* 0x0003e20000000200 */
        /* <DEDUP_REMOVED lines=71> */
[----:B------:R-:W-:Y:S02]  /*12750*/  IMAD.MOV.U32 R3, RZ, RZ, R8 ;  /* 0x000000ffff037224 */ /* 0x000fe400078e0008 */
[----:B------:R-:W-:Y:S02]  /*12760*/  IMAD.MOV.U32 R23, RZ, RZ, R7 ;  /* 0x000000ffff177224 */ /* 0x000fe400078e0007 */
[----:B0-----:R-:W-:Y:S01]  /*12770*/  IMAD.MOV.U32 R18, RZ, RZ, R6 ;  /* 0x000000ffff127224 */ /* 0x001fe200078e0006 */
[----:B--2---:R1:W-:Y:S04]  /*12780*/  STSM.16.M88.4 [R38], R32 ;  /* 0x0000002026007844 */ /* 0x0043e80000000200 */
[----:B------:R1:W-:Y:S04]  /*12790*/  STSM.16.M88.4 [R145], R40 ;  /* 0x0000002891007844 */ /* 0x0003e80000000200 */
[----:B------:R1:W-:Y:S04]  /*127a0*/  STSM.16.M88.4 [R144], R48 ;  /* 0x0000003090007844 */ /* 0x0003e80000000200 */
[----:B------:R1:W-:Y:S04]  /*127b0*/  STSM.16.M88.4 [R143+0x27800], R56 ;  /* 0x027800388f007844 */ /* 0x0003e80000000200 */
[----:B---3--:R1:W-:Y:S04]  /*127c0*/  STSM.16.M88.4 [R30], R64 ;  /* 0x000000401e007844 */ /* 0x0083e80000000200 */
[----:B------:R1:W-:Y:S04]  /*127d0*/  STSM.16.M88.4 [R145+0x6000], R72 ;  /* 0x0060004891007844 */ /* 0x0003e80000000200 */
[----:B------:R1:W-:Y:S01]  /*127e0*/  STSM.16.M88.4 [R144+0x6000], R80 ;  /* 0x0060005090007844 */ /* 0x0003e20000000200 */
[----:B------:R-:W-:Y:S01]  /*127f0*/  @!PT LDS RZ, [RZ] ;  /* 0x00000000fffff984 */ /* 0x000fe20000000800 */
[----:B------:R-:W-:Y:S01]  /*12800*/  @!PT LDS RZ, [RZ] ;  /* 0x00000000fffff984 */ /* 0x000fe20000000800 */
[----:B------:R-:W-:Y:S01]  /*12810*/  @!PT LDS RZ, [RZ] ;  /* 0x00000000fffff984 */ /* 0x000fe20000000800 */
[----:B------:R-:W-:Y:S01]  /*12820*/  @!PT LDS RZ, [RZ] ;  /* 0x00000000fffff984 */ /* 0x000fe20000000800 */
[----:B------:R0:W-:Y:S06]  /*12830*/  MEMBAR.ALL.CTA ;  /* 0x0000000000007992 */ /* 0x0001ec0000008000 */
[----:B0-----:R-:W0:Y:S01]  /*12840*/  FENCE.VIEW.ASYNC.S ;  /* 0x00000000000073c6 */ /* 0x001e220000000000 */
[C---:B----4-:R-:W-:Y:S01]  /*12850*/  ISETP.GT.AND P1, PT, R4.reuse, R9, PT ;  /* 0x000000090400720c */ /* 0x050fe20003f24270 */
[----:B------:R-:W-:Y:S01]  /*12860*/  VIADD R4, R4, 0xffffffff ;  /* 0xffffffff04047836 */ /* 0x000fe20000000000 */
[----:B0-----:R-:W-:-:S11]  /*12870*/  NOP ;  /* 0x0000000000007918 */ /* 0x001fd60000000000 */
[----:B-1----:R-:W-:Y:S05]  /*12880*/  @P1 BRA `(.L_x_11521) ;  /* 0xffffffc800a01947 */ /* 0x002fea000383ffff */
[----:B------:R-:W-:Y:S02]  /*12890*/  IMAD.MOV.U32 R0, RZ, RZ, R10 ;  /* 0x000000ffff007224 */ /* 0x000fe400078e000a */
[----:B------:R-:W-:Y:S02]  /*128a0*/  IMAD.MOV.U32 R3, RZ, RZ, R8 ;  /* 0x000000ffff037224 */ /* 0x000fe400078e0008 */
[----:B------:R-:W-:Y:S02]  /*128b0*/  IMAD.MOV.U32 R18, RZ, RZ, R6 ;  /* 0x000000ffff127224 */ /* 0x000fe400078e0006 */
[----:B------:R-:W-:-:S07]  /*128c0*/  IMAD.MOV.U32 R23, RZ, RZ, R7 ;  /* 0x000000ffff177224 */ /* 0x000fce00078e0007 */
.L_x_11501:
        /* <DEDUP_REMOVED lines=15> */
[----:B------:R-:W-:-:S06]  /*129c0*/  VIADD R8, R6, -UR50 ;  /* 0x8000003206087c36 */ /* 0x000fcc0008000000 */
        /* <DEDUP_REMOVED lines=13> */
.L_x_11524:
[----:B------:R-:W-:-:S13]  /*12aa0*/  ISETP.NE.AND P1, PT, R10, 0x1, PT ;  /* 0x000000010a00780c */ /* 0x000fda0003f25270 */
[----:B------:R-:W0:Y:S02]  /*12ab0*/  @P1 LDC.64 R6, c[0x0][0x9e8] ;  /* 0x00027a00ff061b82 */ /* 0x000e240000000a00 */
[----:B0-----:R-:W-:-:S05]  /*12ac0*/  @P1 IMAD.HI.U32 R6, R9, R6, RZ ;  /* 0x0000000609061227 */ /* 0x001fca00078e00ff */
[----:B------:R-:W-:-:S07]  /*12ad0*/  @P1 SHF.R.U32.HI R9, RZ, R7, R6 ;  /* 0x00000007ff091219 */ /* 0x000fce0000011606 */
.L_x_11525:
[----:B------:R-:W-:Y:S05]  /*12ae0*/  BSYNC B0 ;  /* 0x0000000000007941 */ /* 0x000fea0003800000 */
.L_x_11523:
[----:B------:R-:W-:-:S05]  /*12af0*/  IMAD R9, R9, R10, RZ ;  /* 0x0000000a09097224 */ /* 0x000fca00078e02ff */
[----:B------:R-:W-:-:S07]  /*12b00*/  VIMNMX R8, R8, R9, !PT ;  /* 0x0000000908087248 */ /* 0x000fce0007fe0100 */
.L_x_11522:
[----:B------:R-:W2:Y:S01]  /*12b10*/  LDL R6, [R1+0x68] ;  /* 0x0000680001067983 */ /* 0x000ea20000100800 */
[----:B------:R-:W-:-:S05]  /*12b20*/  VIADD R8, R8, 0x7f ;  /* 0x0000007f08087836 */ /* 0x000fca0000000000 */
[----:B------:R-:W-:-:S04]  /*12b30*/  SHF.R.S32.HI R7, RZ, 0x1f, R8 ;  /* 0x0000001fff077819 */ /* 0x000fc80000011408 */
[----:B------:R-:W-:-:S04]  /*12b40*/  LEA.HI R7, R7, R8, RZ, 0x7 ;  /* 0x0000000807077211 */ /* 0x000fc800078f38ff */
[----:B------:R-:W-:-:S04]  /*12b50*/  SHF.R.S32.HI R7, RZ, 0x7, R7 ;  /* 0x00000007ff077819 */ /* 0x000fc80000011407 */
[----:B--2---:R-:W-:-:S04]  /*12b60*/  VIMNMX R6, R6, R7, !PT ;  /* 0x0000000706067248 */ /* 0x004fc80007fe0100 */
[----:B------:R-:W-:Y:S01]  /*12b70*/  ISETP.GE.AND P1, PT, R4, R6, PT ;  /* 0x000000060400720c */ /* 0x000fe20003f26270 */
[----:B------:R0:W-:-:S12]  /*12b80*/  STL [R1+0x8], R6 ;  /* 0x0000080601007387 */ /* 0x0001d80000100800 */
[----:B0-----:R-:W-:Y:S05]  /*12b90*/  @!P1 BRA `(.L_x_11526) ;  /* 0x0000002400209947 */ /* 0x001fea0003800000 */
[----:B------:R-:W-:Y:S02]  /*12ba0*/  IMAD.MOV.U32 R8, RZ, RZ, R0 ;  /* 0x000000ffff087224 */ /* 0x000fe400078e0000 */
[----:B------:R-:W-:Y:S02]  /*12bb0*/  IMAD.MOV.U32 R9, RZ, RZ, R3 ;  /* 0x000000ffff097224 */ /* 0x000fe400078e0003 */
[----:B------:R-:W-:Y:S02]  /*12bc0*/  IMAD.MOV.U32 R7, RZ, RZ, R23 ;  /* 0x000000ffff077224 */ /* 0x000fe400078e0017 */
[----:B------:R-:W-:-:S07]  /*12bd0*/  IMAD.MOV.U32 R6, RZ, RZ, R18 ;  /* 0x000000ffff067224 */ /* 0x000fce00078e0012 */
.L_x_11538:
[----:B------:R-:W2:Y:S01]  /*12be0*/  LDL R3, [R1+0xc] ;  /* 0x00000c0001037983 */ /* 0x000ea20000100800 */
[----:B------:R-:W-:Y:S01]  /*12bf0*/  ISETP.NE.AND P1, PT, R6, 0x1, PT ;  /* 0x000000010600780c */ /* 0x000fe20003f25270 */
[----:B------:R-:W-:Y:S05]  /*12c00*/  YIELD ;  /* 0x0000000000007946 */ /* 0x000fea0003800000 */
[----:B------:R-:W-:-:S04]  /*12c10*/  SEL R0, RZ, 0x1, P1 ;  /* 0x00000001ff007807 */ /* 0x000fc80000800000 */
[----:B------:R-:W-:Y:S02]  /*12c20*/  LOP3.LUT R23, R7, R0, RZ, 0x3c, !PT ;  /* 0x0000000007177212 */ /* 0x000fe400078e3cff */
[----:B--2---:R-:W-:-:S13]  /*12c30*/  ISETP.NE.AND P1, PT, R3, RZ, PT ;  /* 0x000000ff0300720c */ /* 0x004fda0003f25270 */
[----:B------:R-:W-:Y:S05]  /*12c40*/  @P1 BRA `(.L_x_11527) ;  /* 0x00000000003c1947 */ /* 0x000fea0003800000 */
[----:B------:R-:W-:Y:S05]  /*12c50*/  @!P0 BRA `(.L_x_11528) ;  /* 0x0000000000048947 */ /* 0x000fea0003800000 */
[----:B------:R-:W-:Y:S01]  /*12c60*/  BPT.TRAP 0x1 ;  /* 0x000000040000795c */ /* 0x000fe20000300000 */
.L_x_11528:
        /* <DEDUP_REMOVED lines=8> */
.L_x_11529:
[----:B------:R-:W-:Y:S04]  /*12cf0*/  BSSY B0, `(.L_x_11527) ;  /* 0x0000004000007945 */ /* 0x000fe80003800000 */
[----:B-1----:R-:W-:Y:S05]  /*12d00*/  @P2 BRA `(.L_x_11530) ;  /* 0x0000000000082947 */ /* 0x002fea0003800000 */
[----:B------:R-:W1:Y:S02]  /*12d10*/  SYNCS.PHASECHK.TRANS64.TRYWAIT P2, [R3+URZ+0x2d830], R0 ;  /* 0x02d83000030075a7 */ /* 0x000e64000804017f */
[----:B-1----:R-:W-:Y:S05]  /*12d20*/  @!P2 BRA `(.L_x_11531) ;  /* 0x000001000090a947 */ /* 0x002fea0003800000 */
.L_x_11530:
[----:B------:R-:W-:Y:S05]  /*12d30*/  BSYNC B0 ;  /* 0x0000000000007941 */ /* 0x000fea0003800000 */
.L_x_11527:
[----:B01----:R-:W2:Y:S01]  /*12d40*/  LDL R3, [R1+0x10] ;  /* 0x0000100001037983 */ /* 0x003ea20000100800 */
[----:B------:R-:W0:Y:S01]  /*12d50*/  S2R R0, SR_TID.X ;  /* 0x0000000000007919 */ /* 0x000e220000002100 */
[----:B------:R-:W-:Y:S01]  /*12d60*/  VIADD R18, R6, 0x1 ;  /* 0x0000000106127836 */ /* 0x000fe20000000000 */
[----:B------:R-:W-:Y:S05]  /*12d70*/  WARPSYNC.ALL ;  /* 0x0000000000007948 */ /* 0x000fea0003800000 */
[----:B------:R-:W-:-:S04]  /*12d80*/  ISETP.NE.AND P2, PT, R18, 0x2, PT ;  /* 0x000000021200780c */ /* 0x000fc80003f45270 */
[----:B------:R-:W-:Y:S02]  /*12d90*/  SEL R18, R18, RZ, P2 ;  /* 0x000000ff12127207 */ /* 0x000fe40001000000 */
[----:B0-----:R-:W-:-:S05]  /*12da0*/  SHF.R.U32.HI R0, RZ, 0x7, R0 ;  /* 0x00000007ff007819 */ /* 0x001fca0000011600 */
[----:B------:R-:W-:-:S05]  /*12db0*/  VIADD R0, R0, 0x8 ;  /* 0x0000000800007836 */ /* 0x000fca0000000000 */
[----:B------:R0:W-:Y:S01]  /*12dc0*/  BAR.SYNC.DEFER_BLOCKING R0, 0x100 ;  /* 0x000400000000751d */ /* 0x0001e20000010000 */
[----:B------:R-:W-:Y:S01]  /*12dd0*/  IMAD.MOV.U32 R11, RZ, RZ, -0x7fffffe0 ;  /* 0x80000020ff0b7424 */ /* 0x000fe200078e00ff */
        /* <DEDUP_REMOVED lines=54> */
.L_x_11533:
[----:B------:R-:W-:Y:S01]  /*13140*/  SHF.L.U32 R0, R7, 0x1f, RZ ;  /* 0x0000001f07007819 */ /* 0x000fe200000006ff */
[----:B------:R-:W-:-:S04]  /*13150*/  IMAD R3, R6, 0x8, R2 ;  /* 0x0000000806037824 */ /* 0x000fc800078e0202 */
[----:B------:R0:W1:Y:S01]  /*13160*/  SYNCS.PHASECHK.TRANS64.TRYWAIT P1, [R3+URZ+0x2d850], R0 ;  /* 0x02d85000030075a7 */ /* 0x000062000802017f */
[----:B------:R-:W-:Y:S05]  /*13170*/  @!P0 BRA `(.L_x_11534) ;  /* 0x0000000000048947 */ /* 0x000fea0003800000 */
[----:B------:R-:W-:Y:S01]  /*13180*/  BPT.TRAP 0x1 ;  /* 0x000000040000795c */ /* 0x000fe20000300000 */
.L_x_11534:
[----:B-1----:R-:W-:Y:S05]  /*13190*/  @P1 BRA `(.L_x_11532) ;  /* 0x0000000000081947 */ /* 0x002fea0003800000 */
[----:B------:R-:W1:Y:S02]  /*131a0*/  SYNCS.PHASECHK.TRANS64.TRYWAIT P1, [R3+URZ+0x2d850], R0 ;  /* 0x02d85000030075a7 */ /* 0x000e64000802017f */
[----:B-1----:R-:W-:Y:S05]  /*131b0*/  @!P1 BRA `(.L_x_11535) ;  /* 0x000000fc00809947 */ /* 0x002fea0003800000 */
.L_x_11532:
[----:B------:R-:W2:Y:S01]  /*131c0*/  LDL R7, [R1+0x54] ;  /* 0x0000540001077983 */ /* 0x000ea20000100800 */
[----:B01----:R-:W-:Y:S01]  /*131d0*/  VIADD R0, R2, 0x400 ;  /* 0x0000040002007836 */ /* 0x003fe20000000000 */
[----:B------:R-:W-:Y:S05]  /*131e0*/  WARPSYNC.ALL ;  /* 0x0000000000007948 */ /* 0x000fea0003800000 */
[----:B------:R-:W-:Y:S01]  /*131f0*/  SHF.R.U32.HI R0, RZ, 0x4, R0 ;  /* 0x00000004ff007819 */ /* 0x000fe20000011600 */
[----:B------:R-:W-:Y:S01]  /*13200*/  IMAD.MOV.U32 R11, RZ, RZ, -0x7fffffe0 ;  /* 0x80000020ff0b7424 */ /* 0x000fe200078e00ff */
[----:B------:R-:W-:Y:S01]  /*13210*/  WARPGROUP.ARRIVE ;  /* 0x00000000000079c5 */ /* 0x000fe20000000000 */
[----:B------:R-:W-:Y:S01]  /*13220*/  IMAD.MOV.U32 R13, RZ, RZ, -0x7fffffe0 ;  /* 0x80000020ff0d7424 */ /* 0x000fe200078e00ff */
[----:B------:R-:W-:-:S02]  /*13230*/  LOP3.LUT R0, R0, 0x3fff, RZ, 0xc0, !PT ;  /* 0x00003fff00007812 */ /* 0x000fc400078ec0ff */
[C---:B------:R-:W-:Y:S02]  /*13240*/  R2UR UR11, R11.reuse ;  /* 0x000000000b0b72ca */ /* 0x040fe400000e0000 */
[----:B------:R-:W-:Y:S02]  /*13250*/  LOP3.LUT R0, R0, 0x2000000, RZ, 0xfc, !PT ;  /* 0x0200000000007812 */ /* 0x000fe400078efcff */
[----:B------:R-:W-:Y:S01]  /*13260*/  R2UR UR47, R11 ;  /* 0x000000000b2f72ca */ /* 0x000fe200000e0000 */
[----:B------:R-:W-:Y:S01]  /*13270*/  IMAD.MOV.U32 R11, RZ, RZ, 0x40000040 ;  /* 0x40000040ff0b7424 */ /* 0x000fe200078e00ff */
[C---:B------:R-:W-:Y:S01]  /*13280*/  R2UR UR15, R13.reuse ;  /* 0x000000000d0f72ca */ /* 0x040fe200000e0000 */
[----:B------:R-:W-:Y:S01]  /*13290*/  IMAD R10, R6, 0x600, R0 ;  /* 0x00000600060a7824 */ /* 0x000fe200078e0200 */
[----:B------:R-:W-:Y:S02]  /*132a0*/  R2UR UR19, R13 ;  /* 0x000000000d1372ca */ /* 0x000fe400000e0000 */
[----:B------:R-:W-:Y:S01]  /*132b0*/  R2UR UR9, R11 ;  /* 0x000000000b0972ca */ /* 0x000fe200000e0000 */
[C---:B------:R-:W-:Y:S01]  /*132c0*/  VIADD R12, R10.reuse, 0x40 ;  /* 0x000000400a0c7836 */ /* 0x040fe20000000000 */
[----:B------:R-:W-:Y:S01]  /*132d0*/  R2UR UR10, R10 ;  /* 0x000000000a0a72ca */ /* 0x000fe200000e0000 */
[----:B------:R-:W-:Y:S01]  /*132e0*/  IMAD.MOV.U32 R11, RZ, RZ, 0x40000040 ;  /* 0x40000040ff0b7424 */ /* 0x000fe200078e00ff */
[----:B------:R-:W-:-:S02]  /*132f0*/  R2UR UR23, R13 ;  /* 0x000000000d1772ca */ /* 0x000fc400000e0000 */
[----:B------:R-:W-:Y:S01]  /*13300*/  R2UR UR14, R12 ;  /* 0x000000000c0e72ca */ /* 0x000fe200000e0000 */
[----:B------:R-:W-:Y:S01]  /*13310*/  VIADD R12, R10, 0x80 ;  /* 0x000000800a0c7836 */ /* 0x000fe20000000000 */
[C---:B------:R-:W-:Y:S02]  /*13320*/  R2UR UR27, R13.reuse ;  /* 0x000000000d1b72ca */ /* 0x040fe400000e0000 */
[C---:B------:R-:W-:Y:S02]  /*13330*/  R2UR UR31, R13.reuse ;  /* 0x000000000d1f72ca */ /* 0x040fe400000e0000 */
[----:B------:R-:W-:Y:S01]  /*13340*/  R2UR UR18, R12 ;  /* 0x000000000c1272ca */ /* 0x000fe200000e0000 */
[----:B------:R-:W-:Y:S01]  /*13350*/  VIADD R12, R10, 0xc0 ;  /* 0x000000c00a0c7836 */ /* 0x000fe20000000000 */
[----:B------:R-:W-:Y:S01]  /*13360*/  R2UR UR35, R13 ;  /* 0x000000000d2372ca */ /* 0x000fe200000e0000 */
[----:B------:R-:W-:Y:S01]  /*13370*/  IMAD.MOV.U32 R13, RZ, RZ, 0x40000040 ;  /* 0x40000040ff0d7424 */ /* 0x000fe200078e00ff */
[----:B------:R-:W-:-:S02]  /*13380*/  R2UR UR45, R11 ;  /* 0x000000000b2d72ca */ /* 0x000fc400000e0000 */
        /* <DEDUP_REMOVED lines=8> */
[----:B------:R-:W-:Y:S01]  /*13410*/  R2UR UR30, R12 ;  /* 0x000000000c1e72ca */ /* 0x000fe200000e0000 */
[C---:B------:R-:W-:Y:S01]  /*13420*/  VIADD R12, R10.reuse, 0x180 ;  /* 0x000001800a0c7836 */ /* 0x040fe20000000000 */
[----:B------:R-:W-:Y:S01]  /*13430*/  R2UR UR21, R13 ;  /* 0x000000000d1572ca */ /* 0x000fe200000e0000 */
[----:B------:R-:W-:Y:S02]  /*13440*/  VIADD R10, R10, 0x1c0 ;  /* 0x000001c00a0a7836 */ /* 0x000fe40000000000 */
[----:B------:R-:W-:Y:S01]  /*13450*/  IMAD.MOV.U32 R13, RZ, RZ, 0x40000040 ;  /* 0x40000040ff0d7424 */ /* 0x000fe200078e00ff */
[----:B------:R-:W-:Y:S02]  /*13460*/  R2UR UR34, R12 ;  /* 0x000000000c2272ca */ /* 0x000fe400000e0000 */
[----:B------:R-:W-:Y:S02]  /*13470*/  R2UR UR46, R10 ;  /* 0x000000000a2e72ca */ /* 0x000fe400000e0000 */
        /* <DEDUP_REMOVED lines=9> */
[----:B------:R-:W-:Y:S01]  /*13510*/  R2UR UR12, R12 ;  /* 0x000000000c0c72ca */ /* 0x000fe200000e0000 */
[----:B------:R-:W-:-:S05]  /*13520*/  VIADD R12, R10, 0x4 ;  /* 0x000000040a0c7836 */ /* 0x000fca0000000000 */
        /* <DEDUP_REMOVED lines=10> */
[----:B------:R-:W-:Y:S01]  /*135d0*/  ISETP.GE.U32.AND P1, PT, R7, 0x180, PT ;  /* 0x000001800700780c */ /* 0x000fe20003f26070 */
[----:B------:R-:W-:Y:S02]  /*135e0*/  VIADD R10, R10, 0x606 ;  /* 0x000006060a0a7836 */ /* 0x000fe40000000000 */
[----:B------:R-:W-:Y:S01]  /*135f0*/  VIADD R0, R0, 0x9 ;  /* 0x0000000900007836 */ /* 0x000fe20000000000 */
        /* <DEDUP_REMOVED lines=28> */
.L_x_11536:
[----:B0-----:R-:W-:Y:S01]  /*137c0*/  IMAD R0, R18, 0x8, R2 ;  /* 0x0000000812007824 */ /* 0x001fe200078e0202 */
[----:B------:R-:W-:Y:S01]  /*137d0*/  UMOV UR51, UR6 ;  /* 0x0000000600337c82 */ /* 0x000fe20008000000 */
[----:B------:R-:W-:Y:S02]  /*137e0*/  IMAD.U32 R3, RZ, RZ, UR38 ;  /* 0x00000026ff037e24 */ /* 0x000fe4000f8e00ff */
        /* <DEDUP_REMOVED lines=122> */
[----:B------:R-:W-:Y:S01]  /*13f90*/  FFMA.FTZ R59, R59, UR51, -R10 ;  /* 0x000000333b3b7c23 */ /* 0x000fe2000801080a */
[--C-:B------:R-:W-:Y:S01]  /*13fa0*/  FFMA.FTZ R60, R60, UR51, -R7.reuse ;  /* 0x000000333c3c7c23 */ /* 0x100fe20008010807 */
        /* <DEDUP_REMOVED lines=153> */
.L_x_11537:
[----:B------:R-:W2:Y:S01]  /*14940*/  LDL R46, [R1+0x38] ;  /* 0x00003800012e7983 */ /* 0x000ea20000100800 */
[----:B------:R-:W-:-:S03]  /*14950*/  IMAD R6, R6, 0x8, R2 ;  /* 0x0000000806067824 */ /* 0x000fc600078e0202 */
[----:B------:R-:W3:Y:S01]  /*14960*/  LDL R38, [R1+0x3c] ;  /* 0x00003c0001267983 */ /* 0x000ee20000100800 */
[----:B------:R-:W-:Y:S01]  /*14970*/  VIADD R6, R6, 0x2d860 ;  /* 0x0002d86006067836 */ /* 0x000fe20000000000 */
[----:B------:R-:W-:Y:S01]  /*14980*/  F2FP.F16.F32.PACK_AB R24, R25, R24 ;  /* 0x000000181918723e */ /* 0x000fe200000000ff */
[----:B------:R-:W-:Y:S01]  /*14990*/  IMAD.U32 R30, RZ, RZ, UR38 ;  /* 0x00000026ff1e7e24 */ /* 0x000fe2000f8e00ff */
[----:B------:R-:W-:Y:S02]  /*149a0*/  F2FP.F16.F32.PACK_AB R25, R21, R26 ;  /* 0x0000001a1519723e */ /* 0x000fe400000000ff */
[----:B------:R-:W-:Y:S02]  /*149b0*/  F2FP.F16.F32.PACK_AB R32, R33, R32 ;  /* 0x000000202120723e */ /* 0x000fe400000000ff */
[----:B------:R-:W-:Y:S02]  /*149c0*/  PRMT R6, R30, 0x654, R6 ;  /* 0x000006541e067816 */ /* 0x000fe40000000006 */
[----:B------:R-:W-:-:S02]  /*149d0*/  F2FP.F16.F32.PACK_AB R26, R29, R28 ;  /* 0x0000001c1d1a723e */ /* 0x000fc400000000ff */
[----:B------:R0:W-:Y:S01]  /*149e0*/  SYNCS.ARRIVE.TRANS64.RED.A1T0 RZ, [R6+URZ], RZ ;  /* 0x000000ff06ff79a7 */ /* 0x0001e2000810043f */
[----:B------:R-:W-:Y:S02]  /*149f0*/  F2FP.F16.F32.PACK_AB R27, R31, R27 ;  /* 0x0000001b1f1b723e */ /* 0x000fe400000000ff */
[----:B------:R-:W-:Y:S02]  /*14a00*/  F2FP.F16.F32.PACK_AB R33, R20, R34 ;  /* 0x000000221421723e */ /* 0x000fe400000000ff */
[----:B------:R-:W-:Y:S01]  /*14a10*/  F2FP.F16.F32.PACK_AB R40, R41, R40 ;  /* 0x000000282928723e */ /* 0x000fe200000000ff */
[----:B------:R1:W-:Y:S01]  /*14a20*/  STSM.16.M88.4 [R143+0x21800], R24 ;  /* 0x021800188f007844 */ /* 0x0003e20000000200 */
[----:B------:R-:W-:Y:S02]  /*14a30*/  F2FP.F16.F32.PACK_AB R34, R37, R36 ;  /* 0x000000242522723e */ /* 0x000fe400000000ff */
[----:B------:R-:W-:Y:S01]  /*14a40*/  F2FP.F16.F32.PACK_AB R35, R39, R35 ;  /* 0x000000232723723e */ /* 0x000fe200000000ff */
[----:B0-----:R-:W4:Y:S01]  /*14a50*/  LDL R6, [R1+0x8] ;  /* 0x0000080001067983 */ /* 0x001f220000100800 */
        /* <DEDUP_REMOVED lines=73> */
[----:B------:R-:W-:Y:S01]  /*14ef0*/  IMAD.MOV.U32 R7, RZ, RZ, R23 ;  /* 0x000000ffff077224 */ /* 0x000fe200078e0017 */
        /* <DEDUP_REMOVED lines=14> */
[----:B------:R-:W-:-:S02]  /*14fe0*/  VIADD R4, R4, 0xffffffff ;  /* 0xffffffff04047836 */ /* 0x000fc40000000000 */
[----:B------:R-:W-:Y:S01]  /*14ff0*/  IMAD.MOV.U32 R6, RZ, RZ, R18 ;  /* 0x000000ffff067224 */ /* 0x000fe200078e0012 */
[----:B0-----:R-:W-:-:S09]  /*15000*/  NOP ;  /* 0x0000000000007918 */ /* 0x001fd20000000000 */
[----:B-1----:R-:W-:Y:S05]  /*15010*/  @P1 BRA `(.L_x_11538) ;  /* 0xffffffd800f01947 */ /* 0x002fea000383ffff */
.L_x_11526:
[----:B------:R-:W2:Y:S02]  /*15020*/  LDL R6, [R1+0x68] ;  /* 0x0000680001067983 */ /* 0x000ea40000100800 */
[----:B--2---:R-:W-:-:S13]  /*15030*/  ISETP.GE.AND P1, PT, R4, R6, PT ;  /* 0x000000060400720c */ /* 0x004fda0003f26270 */
[----:B------:R-:W-:Y:S05]  /*15040*/  @!P1 BRA `(.L_x_11539) ;  /* 0x00000034006c9947 */ /* 0x000fea0003800000 */
[----:B------:R-:W-:Y:S02]  /*15050*/  IMAD.MOV.U32 R6, RZ, RZ, R0 ;  /* 0x000000ffff067224 */ /* 0x000fe400078e0000 */
[----:B------:R-:W-:Y:S02]  /*15060*/  IMAD.MOV.U32 R7, RZ, RZ, R3 ;  /* 0x000000ffff077224 */ /* 0x000fe400078e0003 */
[----:B------:R-:W-:Y:S02]  /*15070*/  IMAD.MOV.U32 R9, RZ, RZ, R23 ;  /* 0x000000ffff097224 */ /* 0x000fe400078e0017 */
[----:B------:R-:W-:-:S07]  /*15080*/  IMAD.MOV.U32 R8, RZ, RZ, R18 ;  /* 0x000000ffff087224 */ /* 0x000fce00078e0012 */
.L_x_11559:
        /* <DEDUP_REMOVED lines=9> */
.L_x_11541:
        /* <DEDUP_REMOVED lines=8> */
.L_x_11542:
[----:B------:R-:W-:Y:S04]  /*151a0*/  BSSY B0, `(.L_x_11540) ;  /* 0x0000004000007945 */ /* 0x000fe80003800000 */
[----:B-1----:R-:W-:Y:S05]  /*151b0*/  @P2 BRA `(.L_x_11543) ;  /* 0x0000000000082947 */ /* 0x002fea0003800000 */
[----:B------:R-:W1:Y:S02]  /*151c0*/  SYNCS.PHASECHK.TRANS64.TRYWAIT P2, [R3+URZ+0x2d830], R0 ;  /* 0x02d83000030075a7 */ /* 0x000e64000804017f */
[----:B-1----:R-:W-:Y:S05]  /*151d0*/  @!P2 BRA `(.L_x_11544) ;  /* 0x000000dc008ca947 */ /* 0x002fea0003800000 */
.L_x_11543:
[----:B------:R-:W-:Y:S05]  /*151e0*/  BSYNC B0 ;  /* 0x0000000000007941 */ /* 0x000fea0003800000 */
.L_x_11540:
        /* <DEDUP_REMOVED lines=64> */
.L_x_11546:
[----:B------:R-:W-:Y:S01]  /*155f0*/  SHF.L.U32 R0, R9, 0x1f, RZ ;  /* 0x0000001f09007819 */ /* 0x000fe200000006ff */
[----:B------:R-:W-:-:S04]  /*15600*/  IMAD R3, R8, 0x8, R2 ;  /* 0x0000000808037824 */ /* 0x000fc800078e0202 */
[----:B------:R0:W1:Y:S01]  /*15610*/  SYNCS.PHASECHK.TRANS64.TRYWAIT P1, [R3+URZ+0x2d850], R0 ;  /* 0x02d85000030075a7 */ /* 0x000062000802017f */
[----:B------:R-:W-:Y:S05]  /*15620*/  @!P0 BRA `(.L_x_11547) ;  /* 0x0000000000048947 */ /* 0x000fea0003800000 */
[----:B------:R-:W-:Y:S01]  /*15630*/  BPT.TRAP 0x1 ;  /* 0x000000040000795c */ /* 0x000fe20000300000 */
.L_x_11547:
[----:B-1----:R-:W-:Y:S05]  /*15640*/  @P1 BRA `(.L_x_11545) ;  /* 0x0000000000081947 */ /* 0x002fea0003800000 */
[----:B------:R-:W1:Y:S02]  /*15650*/  SYNCS.PHASECHK.TRANS64.TRYWAIT P1, [R3+URZ+0x2d850], R0 ;  /* 0x02d85000030075a7 */ /* 0x000e64000802017f */
[----:B-1----:R-:W-:Y:S05]  /*15660*/  @!P1 BRA `(.L_x_11548) ;  /* 0x000000d8007c9947 */ /* 0x002fea0003800000 */
.L_x_11545:
        /* <DEDUP_REMOVED lines=96> */
.L_x_11549:
[----:B------:R-:W2:Y:S01]  /*15c70*/  LDL R10, [R1+0x28] ;  /* 0x00002800010a7983 */ /* 0x000ea20000100800 */
[----:B0-----:R-:W0:Y:S03]  /*15c80*/  LDC R0, c[0x0][0x448] ;  /* 0x00011200ff007b82 */ /* 0x001e260000000800 */
[----:B------:R-:W2:Y:S01]  /*15c90*/  LDL R9, [R1+0x64] ;  /* 0x0000640001097983 */ /* 0x000ea20000100800 */
[----:B0-----:R-:W-:-:S13]  /*15ca0*/  ISETP.NE.AND P1, PT, R0, 0x1, PT ;  /* 0x000000010000780c */ /* 0x001fda0003f25270 */
[----:B------:R-:W0:Y:S08]  /*15cb0*/  @P1 LDC R3, c[0x0][0x44c] ;  /* 0x00011300ff031b82 */ /* 0x000e300000000800 */
[----:B------:R-:W1:Y:S01]  /*15cc0*/  @P1 LDC R0, c[0x0][0x450] ;  /* 0x00011400ff001b82 */ /* 0x000e620000000800 */
[----:B------:R-:W-:Y:S01]  /*15cd0*/  ULOP3.LUT UR8, URZ, UR48, URZ, 0x33, !UPT ;  /* 0x000000303f087292 */ /* 0x000fe2000f8e333f */
[----:B--2---:R-:W-:-:S06]  /*15ce0*/  IMAD.IADD R12, R9, 0x1, R10 ;  /* 0x00000001090c7824 */ /* 0x004fcc00078e020a */
[----:B------:R-:W2:Y:S01]  /*15cf0*/  LDC R9, c[0x0][0x9e4] ;  /* 0x00027900ff097b82 */ /* 0x000ea20000000800 */
        /* <DEDUP_REMOVED lines=10> */
[----:B--2---:R-:W-:-:S03]  /*15da0*/  ISETP.GE.AND P3, PT, R9, 0x1, PT ;  /* 0x000000010900780c */ /* 0x004fc60003f66270 */
[----:B------:R-:W-:-:S05]  /*15db0*/  IMAD R3, R142, -0x2, R3 ;  /* 0xfffffffe8e037824 */ /* 0x000fca00078e0203 */
[----:B------:R-:W-:-:S05]  /*15dc0*/  IADD3 R10, -R140, R3, R141 ;  /* 0x000000038c0a7210 */ /* 0x000fca0007ffe18d */
[C---:B------:R-:W-:Y:S02]  /*15dd0*/  VIADD R11, R10.reuse, UR43 ;  /* 0x0000002b0a0b7c36 */ /* 0x040fe40008000000 */
[----:B------:R-:W-:Y:S02]  /*15de0*/  VIADD R10, R10, UR8 ;  /* 0x000000080a0a7c36 */ /* 0x000fe40008000000 */
[C---:B0-----:R-:W-:Y:S02]  /*15df0*/  IMAD.IADD R9, R13.reuse, 0x1, R11 ;  /* 0x000000010d097824 */ /* 0x041fe400078e020b */
        /* <DEDUP_REMOVED lines=14> */
.L_x_11552:
[----:B------:R-:W-:-:S05]  /*15ee0*/  IMAD.U32 R20, RZ, RZ, UR5 ;  /* 0x00000005ff147e24 */ /* 0x000fca000f8e00ff */
[----:B------:R-:W-:-:S13]  /*15ef0*/  ISETP.NE.AND P1, PT, R20, 0x1, PT ;  /* 0x000000011400780c */ /* 0x000fda0003f25270 */
[----:B------:R-:W0:Y:S02]  /*15f00*/  @P1 LDC.64 R14, c[0x0][0x9e8] ;  /* 0x00027a00ff0e1b82 */ /* 0x000e240000000a00 */
[----:B0-----:R-:W-:-:S05]  /*15f10*/  @P1 IMAD.HI.U32 R14, R13, R14, RZ ;  /* 0x0000000e0d0e1227 */ /* 0x001fca00078e00ff */
[----:B------:R-:W-:-:S07]  /*15f20*/  @P1 SHF.R.U32.HI R13, RZ, R15, R14 ;  /* 0x0000000fff0d1219 */ /* 0x000fce000001160e */
.L_x_11553:
[----:B------:R-:W-:Y:S05]  /*15f30*/  BSYNC B0 ;  /* 0x0000000000007941 */ /* 0x000fea0003800000 */
.L_x_11551:
[----:B------:R-:W-:-:S04]  /*15f40*/  IMAD R13, R13, R20, -R0 ;  /* 0x000000140d0d7224 */ /* 0x000fc800078e0a00 */
[----:B------:R-:W-:-:S05]  /*15f50*/  IMAD R13, R142, -0x2, R13 ;  /* 0xfffffffe8e0d7824 */ /* 0x000fca00078e020d */
[----:B------:R-:W-:Y:S02]  /*15f60*/  VIMNMX R3, R3, R13, !PT ;  /* 0x0000000d03037248 */ /* 0x000fe40007fe0100 */
[----:B------:R-:W-:-:S07]  /*15f70*/  VIADDMNMX R9, R13, R20, R9, PT ;  /* 0x000000140d097246 */ /* 0x000fce0003800109 */
.L_x_11550:
        /* <DEDUP_REMOVED lines=93> */
[----:B------:R-:W-:Y:S01]  /*16550*/  ISETP.GT.AND P1, PT, R3, 0x79, P5 ;  /* 0x000000790300780c */ /* 0x000fe20002f24270 */
[--C-:B0-----:R-:W-:Y:S01]  /*16560*/  IMAD.IADD R3, R11, 0x1, R12.reuse ;  /* 0x000000010b037824 */ /* 0x101fe200078e020c */
[C---:B------:R-:W-:Y:S02]  /*16570*/  ISETP.LT.OR P2, PT, R9.reuse, 0x79, P2 ;  /* 0x000000790900780c */ /* 0x040fe40001741670 */
[----:B------:R-:W-:Y:S01]  /*16580*/  ISETP.LT.OR P1, PT, R9, 0x7a, P1 ;  /* 0x0000007a0900780c */ /* 0x000fe20000f21670 */
[----:B------:R-:W-:Y:S01]  /*16590*/  IMAD.IADD R9, R10, 0x1, R12 ;  /* 0x000000010a097824 */ /* 0x000fe200078e020c */
[----:B------:R-:W-:-:S02]  /*165a0*/  FSEL R84, R84, -INF , !P2 ;  /* 0xff80000054547808 */ /* 0x000fc40005000000 */
        /* <DEDUP_REMOVED lines=14> */
.L_x_11556:
[----:B------:R-:W-:-:S05]  /*16690*/  IMAD.U32 R13, RZ, RZ, UR5 ;  /* 0x00000005ff0d7e24 */ /* 0x000fca000f8e00ff */
[----:B------:R-:W-:-:S13]  /*166a0*/  ISETP.NE.AND P1, PT, R13, 0x1, PT ;  /* 0x000000010d00780c */ /* 0x000fda0003f25270 */
[----:B------:R-:W0:Y:S02]  /*166b0*/  @P1 LDC.64 R10, c[0x0][0x9e8] ;  /* 0x00027a00ff0a1b82 */ /* 0x000e240000000a00 */
[----:B0-----:R-:W-:-:S05]  /*166c0*/  @P1 IMAD.HI.U32 R10, R12, R10, RZ ;  /* 0x0000000a0c0a1227 */ /* 0x001fca00078e00ff */
[----:B------:R-:W-:-:S07]  /*166d0*/  @P1 SHF.R.U32.HI R12, RZ, R11, R10 ;  /* 0x0000000bff0c1219 */ /* 0x000fce000001160a */
.L_x_11557:
[----:B------:R-:W-:Y:S05]  /*166e0*/  BSYNC B0 ;  /* 0x0000000000007941 */ /* 0x000fea0003800000 */
.L_x_11555:
[----:B------:R-:W-:-:S04]  /*166f0*/  IMAD R0, R12, R13, -R0 ;  /* 0x0000000d0c007224 */ /* 0x000fc800078e0a00 */
[----:B------:R-:W-:-:S05]  /*16700*/  IMAD R0, R142, -0x2, R0 ;  /* 0xfffffffe8e007824 */ /* 0x000fca00078e0200 */
[----:B------:R-:W-:Y:S02]  /*16710*/  VIMNMX R9, R9, R0, !PT ;  /* 0x0000000009097248 */ /* 0x000fe40007fe0100 */
[----:B------:R-:W-:-:S07]  /*16720*/  VIADDMNMX R3, R0, R13, R3, PT ;  /* 0x0000000d00037246 */ /* 0x000fce0003800103 */
.L_x_11554:
        /* <DEDUP_REMOVED lines=8> */
[C---:B------:R-:W-:Y:S02]  /*167b0*/  ISETP.GT.AND P2, PT, R9.reuse, 0x8, P5 ;  /* 0x000000080900780c */ /* 0x040fe40002f44270 */
[----:B------:R-:W-:Y:S02]  /*167c0*/  ISETP.GT.AND P1, PT, R9, 0x9, P5 ;  /* 0x000000090900780c */ /* 0x000fe40002f24270 */
[----:B------:R-:W-:Y:S02]  /*167d0*/  FMNMX.FTZ R0, R32, R0, !PT ;  /* 0x0000000020007209 */ /* 0x000fe40007810000 */
[C---:B------:R-:W-:Y:S02]  /*167e0*/  ISETP.LT.OR P2, PT, R3.reuse, 0x9, P2 ;  /* 0x000000090300780c */ /* 0x040fe40001741670 */
[----:B------:R-:W-:-:S02]  /*167f0*/  ISETP.LT.OR P1, PT, R3, 0xa, P1 ;  /* 0x0000000a0300780c */ /* 0x000fc40000f21670 */
[----:B------:R-:W-:Y:S02]  /*16800*/  FMNMX.FTZ R0, R33, R0, !PT ;  /* 0x0000000021007209 */ /* 0x000fe40007810000 */
[----:B------:R-:W-:Y:S02]  /*16810*/  FSEL R30, R30, -INF , !P2 ;  /* 0xff8000001e1e7808 */ /* 0x000fe40005000000 */
[----:B------:R-:W-:Y:S02]  /*16820*/  FSEL R31, R31, -INF , !P1 ;  /* 0xff8000001f1f7808 */ /* 0x000fe40004800000 */
[C---:B------:R-:W-:Y:S02]  /*16830*/  ISETP.GT.AND P2, PT, R9.reuse, 0x10, P5 ;  /* 0x000000100900780c */ /* 0x040fe40002f44270 */
[----:B------:R-:W-:Y:S02]  /*16840*/  ISETP.GT.AND P1, PT, R9, 0x11, P5 ;  /* 0x000000110900780c */ /* 0x000fe40002f24270 */
[----:B------:R-:W-:-:S02]  /*16850*/  FMNMX.FTZ R0, R36, R0, !PT ;  /* 0x0000000024007209 */ /* 0x000fc40007810000 */
[C---:B------:R-:W-:Y:S02]  /*16860*/  ISETP.LT.OR P2, PT, R3.reuse, 0x11, P2 ;  /* 0x000000110300780c */ /* 0x040fe40001741670 */
[----:B------:R-:W-:Y:S02]  /*16870*/  ISETP.LT.OR P1, PT, R3, 0x12, P1 ;  /* 0x000000120300780c */ /* 0x000fe40000f21670 */
[----:B------:R-:W-:Y:S02]  /*16880*/  FMNMX.FTZ R0, R37, R0, !PT ;  /* 0x0000000025007209 */ /* 0x000fe40007810000 */
[----:B------:R-:W-:Y:S02]  /*16890*/  FSEL R34, R34, -INF , !P2 ;  /* 0xff80000022227808 */ /* 0x000fe40005000000 */
[----:B------:R-:W-:Y:S02]  /*168a0*/  FSEL R35, R35, -INF , !P1 ;  /* 0xff80000023237808 */ /* 0x000fe40004800000 */
[----:B------:R-:W-:-:S02]  /*168b0*/  FMNMX.FTZ R0, R40, R0, !PT ;  /* 0x0000000028007209 */ /* 0x000fc40007810000 */
[C---:B------:R-:W-:Y:S02]  /*168c0*/  ISETP.GT.AND P2, PT, R9.reuse, 0x18, P5 ;  /* 0x000000180900780c */ /* 0x040fe40002f44270 */
[----:B------:R-:W-:Y:S02]  /*168d0*/  ISETP.GT.AND P1, PT, R9, 0x19, P5 ;  /* 0x000000190900780c */ /* 0x000fe40002f24270 */
[----:B------:R-:W-:Y:S02]  /*168e0*/  FMNMX.FTZ R0, R41, R0, !PT ;  /* 0x0000000029007209 */ /* 0x000fe40007810000 */
[C---:B------:R-:W-:Y:S02]  /*168f0*/  ISETP.LT.OR P2, PT, R3.reuse, 0x19, P2 ;  /* 0x000000190300780c */ /* 0x040fe40001741670 */
[----:B------:R-:W-:Y:S02]  /*16900*/  ISETP.LT.OR P1, PT, R3, 0x1a, P1 ;  /* 0x0000001a0300780c */ /* 0x000fe40000f21670 */
[----:B------:R-:W-:-:S02]  /*16910*/  FMNMX.FTZ R0, R44, R0, !PT ;  /* 0x000000002c007209 */ /* 0x000fc40007810000 */
[----:B------:R-:W-:Y:S02]  /*16920*/  FSEL R38, R38, -INF , !P2 ;  /* 0xff80000026267808 */ /* 0x000fe40005000000 */
[----:B------:R-:W-:Y:S02]  /*16930*/  FSEL R39, R39, -INF , !P1 ;  /* 0xff80000027277808 */ /* 0x000fe40004800000 */
[C---:B------:R-:W-:Y:S02]  /*16940*/  ISETP.GT.AND P2, PT, R9.reuse, 0x20, P5 ;  /* 0x000000200900780c */ /* 0x040fe40002f44270 */
[----:B------:R-:W-:Y:S02]  /*16950*/  ISETP.GT.AND P1, PT, R9, 0x21, P5 ;  /* 0x000000210900780c */ /* 0x000fe40002f24270 */
[----:B------:R-:W-:Y:S02]  /*16960*/  FMNMX.FTZ R0, R45, R0, !PT ;  /* 0x000000002d007209 */ /* 0x000fe40007810000 */
[----:B------:R-:W-:-:S02]  /*16970*/  ISETP.LT.OR P2, PT, R3, 0x21, P2 ;  /* 0x000000210300780c */ /* 0x000fc40001741670 */
[----:B------:R-:W-:Y:S02]  /*16980*/  ISETP.LT.OR P1, PT, R3, 0x22, P1 ;  /* 0x000000220300780c */ /* 0x000fe40000f21670 */
[----:B------:R-:W-:Y:S02]  /*16990*/  FMNMX.FTZ R0, R48, R0, !PT ;  /* 0x0000000030007209 */ /* 0x000fe40007810000 */
[----:B------:R-:W-:Y:S02]  /*169a0*/  FSEL R42, R42, -INF , !P2 ;  /* 0xff8000002a2a7808 */ /* 0x000fe40005000000 */
[----:B------:R-:W-:Y:S02]  /*169b0*/  FSEL R43, R43, -INF , !P1 ;  /* 0xff8000002b2b7808 */ /* 0x000fe40004800000 */
[C---:B------:R-:W-:Y:S02]  /*169c0*/  ISETP.GT.AND P2, PT, R9.reuse, 0x28, P5 ;  /* 0x000000280900780c */ /* 0x040fe40002f44270 */
[----:B------:R-:W-:-:S02]  /*169d0*/  ISETP.GT.AND P1, PT, R9, 0x29, P5 ;  /* 0x000000290900780c */ /* 0x000fc40002f24270 */
[----:B------:R-:W-:Y:S02]  /*169e0*/  FMNMX.FTZ R0, R49, R0, !PT ;  /* 0x0000000031007209 */ /* 0x000fe40007810000 */
[C---:B------:R-:W-:Y:S02]  /*169f0*/  ISETP.LT.OR P2, PT, R3.reuse, 0x29, P2 ;  /* 0x000000290300780c */ /* 0x040fe40001741670 */
[----:B------:R-:W-:Y:S02]  /*16a00*/  ISETP.LT.OR P1, PT, R3, 0x2a, P1 ;  /* 0x0000002a0300780c */ /* 0x000fe40000f21670 */
[----:B------:R-:W-:Y:S02]  /*16a10*/  FMNMX.FTZ R0, R52, R0, !PT ;  /* 0x0000000034007209 */ /* 0x000fe40007810000 */
[----:B------:R-:W-:Y:S02]  /*16a20*/  FSEL R46, R46, -INF , !P2 ;  /* 0xff8000002e2e7808 */ /* 0x000fe40005000000 */
[----:B------:R-:W-:-:S02]  /*16a30*/  FSEL R47, R47, -INF , !P1 ;  /* 0xff8000002f2f7808 */ /* 0x000fc40004800000 */
        /* <DEDUP_REMOVED lines=8> */
[----:B------:R-:W-:Y:S02]  /*16ac0*/  FMNMX.FTZ R0, R57, R0, !PT ;  /* 0x0000000039007209 */ /* 0x000fe40007810000 */
        /* <DEDUP_REMOVED lines=8> */
[----:B------:R-:W-:-:S02]  /*16b50*/  ISETP.GT.AND P2, PT, R9, 0x40, P5 ;  /* 0x000000400900780c */ /* 0x000fc40002f44270 */
[----:B------:R-:W-:Y:S02]  /*16b60*/  ISETP.GT.AND P1, PT, R9, 0x41, P5 ;  /* 0x000000410900780c */ /* 0x000fe40002f24270 */
[----:B------:R-:W-:Y:S02]  /*16b70*/  FMNMX.FTZ R0, R64, R0, !PT ;  /* 0x0000000040007209 */ /* 0x000fe40007810000 */
[C---:B------:R-:W-:Y:S02]  /*16b80*/  ISETP.LT.OR P2, PT, R3.reuse, 0x41, P2 ;  /* 0x000000410300780c */ /* 0x040fe40001741670 */
[----:B------:R-:W-:Y:S02]  /*16b90*/  ISETP.LT.OR P1, PT, R3, 0x42, P1 ;  /* 0x000000420300780c */ /* 0x000fe40000f21670 */
[----:B------:R-:W-:Y:S02]  /*16ba0*/  FMNMX.FTZ R0, R65, R0, !PT ;  /* 0x0000000041007209 */ /* 0x000fe40007810000 */
[----:B------:R-:W-:-:S02]  /*16bb0*/  FSEL R58, R58, -INF , !P2 ;  /* 0xff8000003a3a7808 */ /* 0x000fc40005000000 */
[----:B------:R-:W-:Y:S02]  /*16bc0*/  FSEL R59, R59, -INF , !P1 ;  /* 0xff8000003b3b7808 */ /* 0x000fe40004800000 */
        /* <DEDUP_REMOVED lines=22> */
[----:B------:R-:W-:-:S02]  /*16d30*/  ISETP.GT.AND P4, PT, R9, 0x68, P5 ;  /* 0x000000680900780c */ /* 0x000fc40002f84270 */
[----:B------:R-:W-:Y:S02]  /*16d40*/  FMNMX.FTZ R0, R80, R0, !PT ;  /* 0x0000000050007209 */ /* 0x000fe40007810000 */
[----:B------:R-:W-:Y:S02]  /*16d50*/  FSEL R70, R70, -INF , !P2 ;  /* 0xff80000046467808 */ /* 0x000fe40005000000 */
[----:B------:R-:W-:Y:S02]  /*16d60*/  FSEL R71, R71, -INF , !P1 ;  /* 0xff80000047477808 */ /* 0x000fe40004800000 */
[C---:B------:R-:W-:Y:S02]  /*16d70*/  ISETP.GT.AND P2, PT, R9.reuse, 0x60, P5 ;  /* 0x000000600900780c */ /* 0x040fe40002f44270 */
[----:B------:R-:W-:Y:S02]  /*16d80*/  ISETP.GT.AND P1, PT, R9, 0x61, P5 ;  /* 0x000000610900780c */ /* 0x000fe40002f24270 */
[----:B------:R-:W-:-:S02]  /*16d90*/  ISETP.LT.OR P4, PT, R3, 0x69, P4 ;  /* 0x000000690300780c */ /* 0x000fc40002781670 */
[----:B------:R-:W-:Y:S02]  /*16da0*/  LOP3.LUT R22, R22, 0xdfffffff, RZ, 0xc0, !PT ;  /* 0xdfffffff16167812 */ /* 0x000fe400078ec0ff */
[----:B------:R-:W-:Y:S02]  /*16db0*/  FMNMX.FTZ R0, R81, R0, !PT ;  /* 0x0000000051007209 */ /* 0x000fe40007810000 */
[C---:B------:R-:W-:Y:S02]  /*16dc0*/  ISETP.LT.OR P2, PT, R3.reuse, 0x61, P2 ;  /* 0x000000610300780c */ /* 0x040fe40001741670 */
[----:B------:R-:W-:Y:S02]  /*16dd0*/  ISETP.LT.OR P1, PT, R3, 0x62, P1 ;  /* 0x000000620300780c */ /* 0x000fe40000f21670 */
[----:B------:R-:W-:Y:S02]  /*16de0*/  @P0 LOP3.LUT R22, R22, 0x20000000, RZ, 0xfc, !PT ;  /* 0x2000000016160812 */ /* 0x000fe400078efcff */
[----:B------:R-:W-:-:S02]  /*16df0*/  FMNMX.FTZ R0, R84, R0, !PT ;  /* 0x0000000054007209 */ /* 0x000fc40007810000 */
[----:B------:R-:W-:Y:S02]  /*16e00*/  FSEL R74, R74, -INF , !P2 ;  /* 0xff8000004a4a7808 */ /* 0x000fe40005000000 */
[----:B------:R-:W-:Y:S02]  /*16e10*/  FSEL R75, R75, -INF , !P1 ;  /* 0xff8000004b4b7808 */ /* 0x000fe40004800000 */
[C---:B------:R-:W-:Y:S02]  /*16e20*/  ISETP.GT.AND P6, PT, R9.reuse, 0x69, P5 ;  /* 0x000000690900780c */ /* 0x040fe40002fc4270 */
[C---:B------:R-:W-:Y:S02]  /*16e30*/  ISETP.GT.AND P3, PT, R9.reuse, 0x70, P5 ;  /* 0x000000700900780c */ /* 0x040fe40002f64270 */
[C---:B------:R-:W-:Y:S02]  /*16e40*/  ISETP.GT.AND P2, PT, R9.reuse, 0x71, P5 ;  /* 0x000000710900780c */ /* 0x040fe40002f44270 */
[----:B------:R-:W-:-:S02]  /*16e50*/  ISETP.GT.AND P1, PT, R9, 0x78, P5 ;  /* 0x000000780900780c */ /* 0x000fc40002f24270 */
[C---:B------:R-:W-:Y:S02]  /*16e60*/  ISETP.GT.AND P0, PT, R9.reuse, RZ, P5 ;  /* 0x000000ff0900720c */ /* 0x040fe40002f04270 */
[----:B------:R-:W-:Y:S02]  /*16e70*/  LOP3.LUT R22, R22, 0xfffffffd, RZ, 0xc0, !PT ;  /* 0xfffffffd16167812 */ /* 0x000fe400078ec0ff */
[----:B------:R-:W-:Y:S02]  /*16e80*/  ISETP.GT.AND P5, PT, R9, 0x79, P5 ;  /* 0x000000790900780c */ /* 0x000fe40002fa4270 */
[----:B------:R-:W-:Y:S02]  /*16e90*/  FMNMX.FTZ R0, R85, R0, !PT ;  /* 0x0000000055007209 */ /* 0x000fe40007810000 */
[----:B------:R-:W-:Y:S02]  /*16ea0*/  @P4 LOP3.LUT R22, R22, 0x2, RZ, 0xfc, !PT ;  /* 0x0000000216164812 */ /* 0x000fe400078efcff */
[----:B------:R-:W-:-:S02]  /*16eb0*/  ISETP.LT.OR P4, PT, R3, 0x6a, P6 ;  /* 0x0000006a0300780c */ /* 0x000fc40003781670 */
[C---:B------:R-:W-:Y:S02]  /*16ec0*/  ISETP.LT.OR P3, PT, R3.reuse, 0x71, P3 ;  /* 0x000000710300780c */ /* 0x040fe40001f61670 */
[C---:B------:R-:W-:Y:S02]  /*16ed0*/  ISETP.LT.OR P2, PT, R3.reuse, 0x72, P2 ;  /* 0x000000720300780c */ /* 0x040fe40001741670 */
[C---:B------:R-:W-:Y:S02]  /*16ee0*/  ISETP.LT.OR P1, PT, R3.reuse, 0x79, P1 ;  /* 0x000000790300780c */ /* 0x040fe40000f21670 */
[C---:B------:R-:W-:Y:S02]  /*16ef0*/  ISETP.LT.OR P0, PT, R3.reuse, 0x1, P0 ;  /* 0x000000010300780c */ /* 0x040fe40000701670 */
[----:B------:R-:W-:Y:S02]  /*16f00*/  ISETP.LT.OR P5, PT, R3, 0x7a, P5 ;  /* 0x0000007a0300780c */ /* 0x000fe40002fa1670 */
[----:B------:R-:W0:Y:S01]  /*16f10*/  SHFL.BFLY PT, R3, R0, 0x2, 0x1f ;  /* 0x0c401f0000037f89 */ /* 0x000e2200000e0000 */
[----:B------:R-:W-:-:S02]  /*16f20*/  FSEL R26, R26, -INF , !P0 ;  /* 0xff8000001a1a7808 */ /* 0x000fc40004000000 */
[----:B------:R-:W-:Y:S02]  /*16f30*/  FSEL R79, R79, -INF , !P4 ;  /* 0xff8000004f4f7808 */ /* 0x000fe40006000000 */
[----:B------:R-:W-:Y:S02]  /*16f40*/  FSEL R82, R82, -INF , !P3 ;  /* 0xff80000052527808 */ /* 0x000fe40005800000 */
[----:B------:R-:W-:Y:S02]  /*16f50*/  FSEL R83, R83, -INF , !P2 ;  /* 0xff80000053537808 */ /* 0x000fe40005000000 */
[----:B------:R-:W-:Y:S02]  /*16f60*/  FSEL R86, R86, -INF , !P1 ;  /* 0xff80000056567808 */ /* 0x000fe40004800000 */
[----:B------:R-:W-:Y:S02]  /*16f70*/  FSEL R87, R87, -INF , !P5 ;  /* 0xff80000057577808 */ /* 0x000fe40006800000 */
[----:B------:R-:W-:-:S02]  /*16f80*/  LOP3.LUT P0, RZ, R22, 0x20000000, RZ, 0xc0, !PT ;  /* 0x2000000016ff7812 */ /* 0x000fc4000780c0ff */
[----:B0-----:R-:W-:-:S05]  /*16f90*/  FMNMX.FTZ R3, R0, R3, !PT ;  /* 0x0000000300037209 */ /* 0x001fca0007810000 */
[----:B------:R-:W0:Y:S02]  /*16fa0*/  SHFL.BFLY PT, R0, R3, 0x1, 0x1f ;  /* 0x0c201f0003007f89 */ /* 0x000e2400000e0000 */
[----:B0-----:R-:W-:-:S04]  /*16fb0*/  FMNMX.FTZ R3, R3, R0, !PT ;  /* 0x0000000003037209 */ /* 0x001fc80007810000 */
[----:B------:R-:W-:-:S04]  /*16fc0*/  FSETP.NEU.FTZ.AND P6, PT, R3, -INF , PT ;  /* 0xff8000000300780b */ /* 0x000fc80003fdd000 */
[----:B------:R-:W-:-:S05]  /*16fd0*/  FSEL R0, R3, RZ, P6 ;  /* 0x000000ff03007208 */ /* 0x000fca0003000000 */
[----:B------:R-:W-:Y:S01]  /*16fe0*/  FADD.FTZ R7, -R0, R7 ;  /* 0x0000000700077221 */ /* 0x000fe20000010100 */
[----:B------:R-:W-:-:S03]  /*16ff0*/  FMUL.FTZ R0, R3, UR51 ;  /* 0x0000003303007c20 */ /* 0x000fc60008410000 */
[----:B------:R-:W-:Y:S02]  /*17000*/  FMUL.FTZ R10, R7, UR51 ;  /* 0x00000033070a7c20 */ /* 0x000fe40008410000 */
[----:B------:R-:W-:Y:S02]  /*17010*/  FSEL R0, R0, RZ, P6 ;  /* 0x000000ff00007208 */ /* 0x000fe40003000000 */
[----:B------:R-:W-:-:S03]  /*17020*/  LOP3.LUT P6, RZ, R22, 0x2, RZ, 0xc0, !PT ;  /* 0x0000000216ff7812 */ /* 0x000fc600078cc0ff */
        /* <DEDUP_REMOVED lines=32> */
[----:B------:R-:W-:Y:S01]  /*17230*/  FMNMX.FTZ R0, R26, R6, !PT ;  /* 0x000000061a007209 */ /* 0x000fe20007810000 */
[----:B------:R-:W-:Y:S01]  /*17240*/  MUFU.EX2 R24, R24 ;  /* 0x0000001800187308 */ /* 0x000fe20000000800 */
[----:B------:R-:W-:-:S02]  /*17250*/  FSEL R78, R78, -INF , !P6 ;  /* 0xff8000004e4e7808 */ /* 0x000fc40007000000 */
        /* <DEDUP_REMOVED lines=204> */
.L_x_11558:
        /* <DEDUP_REMOVED lines=110> */
.L_x_11539:
[----:B------:R-:W-:Y:S05]  /*18600*/  WARPSYNC.ALL ;  /* 0x0000000000007948 */ /* 0x000fea0003800000 */
[----:B------:R-:W-:Y:S06]  /*18610*/  BAR.ARV 0x8, 0x200 ;  /* 0x0208000000007b1d */ /* 0x000fec0000002000 */
[----:B------:R-:W-:Y:S05]  /*18620*/  @!P0 BRA `(.L_x_11560) ;  /* 0x0000000000048947 */ /* 0x000fea0003800000 */
[----:B------:R-:W-:Y:S01]  /*18630*/  BPT.TRAP 0x1 ;  /* 0x000000040000795c */ /* 0x000fe20000300000 */
.L_x_11560:
[----:B------:R-:W-:Y:S01]  /*18640*/  IMAD R11, R18, 0x8, R2 ;  /* 0x00000008120b7824 */ /* 0x000fe200078e0202 */
[----:B------:R-:W-:-:S04]  /*18650*/  SHF.L.U32 R4, R23, 0x1f, RZ ;  /* 0x0000001f17047819 */ /* 0x000fc800000006ff */
[----:B------:R0:W1:Y:S01]  /*18660*/  SYNCS.PHASECHK.TRANS64.TRYWAIT P1, [R11+URZ+0x2d850], R4 ;  /* 0x02d850040b0075a7 */ /* 0x000062000802017f */
[----:B------:R-:W-:Y:S05]  /*18670*/  @!P0 BRA `(.L_x_11561) ;  /* 0x0000000000048947 */ /* 0x000fea0003800000 */
[----:B------:R-:W-:Y:S01]  /*18680*/  BPT.TRAP 0x1 ;  /* 0x000000040000795c */ /* 0x000fe20000300000 */
.L_x_11561:
[----:B------:R-:W2:Y:S01]  /*18690*/  LDL.LU R6, [R1+0x54] ;  /* 0x0000540001067983 */ /* 0x000ea20000300800 */
[----:B------:R-:W-:Y:S02]  /*186a0*/  VIADD R2, R2, 0x400 ;  /* 0x0000040002027836 */ /* 0x000fe40000000000 */
[----:B------:R-:W-:-:S03]  /*186b0*/  IMAD.MOV.U32 R7, RZ, RZ, 0x40000040 ;  /* 0x40000040ff077424 */ /* 0x000fc600078e00ff */
[----:B------:R-:W-:-:S04]  /*186c0*/  SHF.R.U32.HI R2, RZ, 0x4, R2 ;  /* 0x00000004ff027819 */ /* 0x000fc80000011602 */
[----:B------:R-:W-:-:S04]  /*186d0*/  LOP3.LUT R2, R2, 0x3fff, RZ, 0xc0, !PT ;  /* 0x00003fff02027812 */ /* 0x000fc800078ec0ff */
[----:B------:R-:W-:Y:S02]  /*186e0*/  LOP3.LUT R9, R2, 0x2000000, RZ, 0xfc, !PT ;  /* 0x0200000002097812 */ /* 0x000fe400078efcff */
[----:B--2---:R-:W-:Y:S01]  /*186f0*/  LOP3.LUT R6, R6, 0x10000, RZ, 0xfc, !PT ;  /* 0x0001000006067812 */ /* 0x004fe200078efcff */
[----:B-1----:R-:W-:Y:S06]  /*18700*/  @P1 BRA `(.L_x_11562) ;  /* 0x0000000000081947 */ /* 0x002fec0003800000 */
[----:B------:R-:W1:Y:S02]  /*18710*/  SYNCS.PHASECHK.TRANS64.TRYWAIT P1, [R11+URZ+0x2d850], R4 ;  /* 0x02d850040b0075a7 */ /* 0x000e64000802017f */
[----:B-1----:R-:W-:Y:S05]  /*18720*/  @!P1 BRA `(.L_x_11563) ;  /* 0x000000a800609947 */ /* 0x002fea0003800000 */
.L_x_11562:
[----:B------:R-:W-:Y:S01]  /*18730*/  IMAD R8, R18, 0x600, R9 ;  /* 0x0000060012087824 */ /* 0x000fe200078e0209 */
[----:B------:R-:W-:Y:S05]  /*18740*/  WARPSYNC.ALL ;  /* 0x0000000000007948 */ /* 0x000fea0003800000 */
[----:B------:R-:W-:Y:S01]  /*18750*/  IMAD.MOV.U32 R9, RZ, RZ, -0x7fffffe0 ;  /* 0x80000020ff097424 */ /* 0x000fe200078e00ff */
[C---:B------:R-:W-:Y:S01]  /*18760*/  R2UR UR4, R6.reuse ;  /* 0x00000000060472ca */ /* 0x040fe200000e0000 */
[----:B------:R-:W-:Y:S01]  /*18770*/  WARPGROUP.ARRIVE ;  /* 0x00000000000079c5 */ /* 0x000fe20000000000 */
[----:B------:R-:W-:Y:S01]  /*18780*/  R2UR UR5, R7 ;  /* 0x00000000070572ca */ /* 0x000fe200000e0000 */
[----:B------:R-:W-:Y:S01]  /*18790*/  VIADD R14, R6, 0x2 ;  /* 0x00000002060e7836 */ /* 0x000fe20000000000 */
[C---:B------:R-:W-:Y:S01]  /*187a0*/  R2UR UR6, R8.reuse ;  /* 0x00000000080672ca */ /* 0x040fe200000e0000 */
[----:B------:R-:W-:Y:S01]  /*187b0*/  VIADD R12, R8, 0x40 ;  /* 0x00000040080c7836 */ /* 0x000fe20000000000 */
[----:B------:R-:W-:Y:S01]  /*187c0*/  R2UR UR7, R9 ;  /* 0x00000000090772ca */ /* 0x000fe200000e0000 */
[----:B------:R-:W-:Y:S01]  /*187d0*/  IMAD.MOV.U32 R15, RZ, RZ, 0x40000040 ;  /* 0x40000040ff0f7424 */ /* 0x000fe200078e00ff */
[----:B------:R-:W0:Y:S01]  /*187e0*/  SHFL.BFLY PT, R2, R139, 0x2, 0x1f ;  /* 0x0c401f008b027f89 */ /* 0x000e2200000e0000 */
[----:B------:R-:W-:-:S02]  /*187f0*/  IMAD.MOV.U32 R13, RZ, RZ, -0x7fffffe0 ;  /* 0x80000020ff0d7424 */ /* 0x000fc400078e00ff */
[----:B------:R-:W-:Y:S02]  /*18800*/  IMAD.MOV.U32 R7, RZ, RZ, 0x40000040 ;  /* 0x40000040ff077424 */ /* 0x000fe400078e00ff */
[----:B------:R-:W-:Y:S02]  /*18810*/  IMAD.MOV.U32 R9, RZ, RZ, -0x7fffffe0 ;  /* 0x80000020ff097424 */ /* 0x000fe400078e00ff */
[----:B------:R-:W-:Y:S02]  /*18820*/  IMAD.MOV.U32 R20, RZ, RZ, -0x800000 ;  /* 0xff800000ff147424 */ /* 0x000fe400078e00ff */
[----:B------:R-:W-:Y:S02]  /*18830*/  IMAD.MOV.U32 R21, RZ, RZ, -0x800000 ;  /* 0xff800000ff157424 */ /* 0x000fe400078e00ff */
        /* <DEDUP_REMOVED lines=8> */
[----:B------:R-:W-:-:S02]  /*188c0*/  IMAD.MOV.U32 R13, RZ, RZ, -0x7fffffe0 ;  /* 0x80000020ff0d7424 */ /* 0x000fc400078e00ff */
[----:B01----:R-:W-:Y:S01]  /*188d0*/  FADD.FTZ R4, R2, R139 ;  /* 0x0000008b02047221 */ /* 0x003fe20000010000 */
[----:B------:R-:W-:Y:S01]  /*188e0*/  IMAD.MOV.U32 R2, RZ, RZ, RZ ;  /* 0x000000ffff027224 */ /* 0x000fe200078e00ff */
[----:B------:R-:W-:Y:S02]  /*188f0*/  WARPGROUP.DEPBAR.LE gsb0, 0x0 ;  /* 0x00008000000079c5 */ /* 0x000fe40000010000 */
[----:B------:R-:W-:-:S06]  /*18900*/  WARPGROUP.ARRIVE ;  /* 0x00000000000079c5 */ /* 0x000fcc0000000000 */
        /* <DEDUP_REMOVED lines=41> */
[----:B------:R-:W-:Y:S02]  /*18ba0*/  IMAD.MOV.U32 R13, RZ, RZ, -0x7fffffe0 ;  /* 0x80000020ff0d7424 */ /* 0x000fe400078e00ff */
[----:B------:R-:W-:-:S02]  /*18bb0*/  VIADD R6, R6, 0x606 ;  /* 0x0000060606067836 */ /* 0x000fc40000000000 */
[----:B------:R-:W-:Y:S01]  /*18bc0*/  VIADD R8, R8, 0x1c0 ;  /* 0x000001c008087836 */ /* 0x000fe20000000000 */
[----:B------:R-:W-:Y:S02]  /*18bd0*/  WARPGROUP.DEPBAR.LE gsb0, 0x0 ;  /* 0x00008000000079c5 */ /* 0x000fe40000010000 */
[----:B------:R-:W-:-:S06]  /*18be0*/  WARPGROUP.ARRIVE ;  /* 0x00000000000079c5 */ /* 0x000fcc0000000000 */
[----:B------:R-:W-:Y:S01]  /*18bf0*/  HGMMA.64x96x16.F32 R88, gdesc[UR4].tnspB, R88, gsb0 ;  /* 0x41600000045879f0 */ /* 0x000fe20008000858 */
[----:B------:R-:W-:Y:S02]  /*18c00*/  R2UR UR4, R14 ;  /* 0x000000000e0472ca */ /* 0x000fe400000e0000 */
[----:B------:R-:W-:Y:S02]  /*18c10*/  R2UR UR5, R15 ;  /* 0x000000000f0572ca */ /* 0x000fe400000e0000 */
[----:B------:R-:W-:Y:S02]  /*18c20*/  R2UR UR6, R12 ;  /* 0x000000000c0672ca */ /* 0x000fe400000e0000 */
[----:B------:R-:W-:Y:S01]  /*18c30*/  R2UR UR7, R13 ;  /* 0x000000000d0772ca */ /* 0x000fe200000e0000 */
[----:B------:R-:W-:Y:S02]  /*18c40*/  WARPGROUP.DEPBAR.LE gsb0, 0x0 ;  /* 0x00008000000079c5 */ /* 0x000fe40000010000 */
[----:B------:R-:W-:-:S10]  /*18c50*/  WARPGROUP.ARRIVE ;  /* 0x00000000000079c5 */ /* 0x000fd40000000000 */
[----:B------:R-:W-:Y:S01]  /*18c60*/  HGMMA.64x96x16.F32 R88, gdesc[UR4].tnspB, R88, gsb0 ;  /* 0x41600000045879f0 */ /* 0x000fe20008000858 */
[----:B------:R-:W-:Y:S02]  /*18c70*/  R2UR UR4, R6 ;  /* 0x00000000060472ca */ /* 0x000fe400000e0000 */
[----:B------:R-:W-:Y:S01]  /*18c80*/  R2UR UR5, R7 ;  /* 0x00000000070572ca */ /* 0x000fe200000e0000 */
[----:B------:R-:W0:Y:S01]  /*18c90*/  SHFL.BFLY PT, R6, R5, 0x2, 0x1f ;  /* 0x0c401f0005067f89 */ /* 0x000e2200000e0000 */
[----:B------:R-:W-:Y:S02]  /*18ca0*/  R2UR UR6, R8 ;  /* 0x00000000080672ca */ /* 0x000fe400000e0000 */
[----:B------:R-:W-:Y:S01]  /*18cb0*/  R2UR UR7, R9 ;  /* 0x00000000090772ca */ /* 0x000fe200000e0000 */
[----:B------:R-:W1:Y:S01]  /*18cc0*/  SHFL.BFLY PT, R7, R4, 0x1, 0x1f ;  /* 0x0c201f0004077f89 */ /* 0x000e6200000e0000 */
[----:B0-----:R-:W-:Y:S01]  /*18cd0*/  FADD.FTZ R6, R6, R5 ;  /* 0x0000000506067221 */ /* 0x001fe20000010000 */
[----:B------:R-:W-:-:S02]  /*18ce0*/  IMAD.MOV.U32 R5, RZ, RZ, RZ ;  /* 0x000000ffff057224 */ /* 0x000fc400078e00ff */
[----:B-1----:R-:W-:Y:S02]  /*18cf0*/  FADD.FTZ R10, R4, R7 ;  /* 0x00000007040a7221 */ /* 0x002fe40000010000 */
[----:B------:R-:W0:Y:S01]  /*18d00*/  SHFL.BFLY PT, R9, R6, 0x1, 0x1f ;  /* 0x0c201f0006097f89 */ /* 0x000e2200000e0000 */
[----:B------:R-:W-:Y:S02]  /*18d10*/  IMAD.U32 R4, RZ, RZ, UR51 ;  /* 0x00000033ff047e24 */ /* 0x000fe4000f8e00ff */
[----:B------:R-:W-:-:S13]  /*18d20*/  FSETP.NE.FTZ.AND P1, PT, R10, RZ, PT ;  /* 0x000000ff0a00720b */ /* 0x000fda0003f35000 */
[----:B------:R-:W1:Y:S01]  /*18d30*/  @P1 MUFU.LG2 R7, R10 ;  /* 0x0000000a00071308 */ /* 0x000e620000000c00 */
[----:B------:R-:W-:Y:S01]  /*18d40*/  @P1 FMUL.FTZ R4, R4, 0.69314718246459960938 ;  /* 0x3f31721804041820 */ /* 0x000fe20000410000 */
[----:B0-----:R-:W-:-:S06]  /*18d50*/  FADD.FTZ R12, R6, R9 ;  /* 0x00000009060c7221 */ /* 0x001fcc0000010000 */
[----:B------:R-:W-:Y:S01]  /*18d60*/  @P1 MUFU.RCP R5, R10 ;  /* 0x0000000a00051308 */ /* 0x000fe20000001000 */
[----:B------:R-:W-:Y:S01]  /*18d70*/  IMAD.U32 R6, RZ, RZ, UR51 ;  /* 0x00000033ff067e24 */ /* 0x000fe2000f8e00ff */
[----:B------:R-:W-:Y:S01]  /*18d80*/  FSETP.NE.FTZ.AND P2, PT, R12, RZ, PT ;  /* 0x000000ff0c00720b */ /* 0x000fe20003f55000 */
[----:B-1----:R-:W-:-:S04]  /*18d90*/  @P1 FMUL.FTZ R7, R7, 0.69314718246459960938 ;  /* 0x3f31721807071820 */ /* 0x002fc80000410000 */
        /* <DEDUP_REMOVED lines=12> */
.L_x_11564:
        /* <DEDUP_REMOVED lines=59> */
.L_x_11447:
[----:B------:R-:W0:Y:S01]  /*19210*/  S2R R2, SR_TID.X ;  /* 0x0000000000027919 */ /* 0x000e220000002100 */
[----:B------:R-:W-:Y:S05]  /*19220*/  WARPSYNC.ALL ;  /* 0x0000000000007948 */ /* 0x000fea0003800000 */
[----:B0-----:R-:W-:-:S05]  /*19230*/  VIADD R54, R2, 0xffffff80 ;  /* 0xffffff8002367836 */ /* 0x001fca0000000000 */
[----:B------:R-:W-:-:S04]  /*19240*/  SHF.R.S32.HI R4, RZ, 0x1f, R54 ;  /* 0x0000001fff047819 */ /* 0x000fc80000011436 */
[----:B------:R-:W-:-:S04]  /*19250*/  LEA.HI R36, R4, R54, RZ, 0x2 ;  /* 0x0000003604247211 */ /* 0x000fc800078f10ff */
[----:B------:R-:W-:-:S05]  /*19260*/  LOP3.LUT R3, R36, 0xfffffffc, RZ, 0xc0, !PT ;  /* 0xfffffffc24037812 */ /* 0x000fca00078ec0ff */
[----:B------:R-:W-:-:S04]  /*19270*/  IMAD.IADD R3, R54, 0x1, -R3 ;  /* 0x0000000136037824 */ /* 0x000fc800078e0a03 */
[----:B-1----:R-:W-:-:S04]  /*19280*/  IMAD.SHL.U32 R40, R3, 0x8, RZ ;  /* 0x0000000803287824 */ /* 0x002fc800078e00ff */
[----:B--2---:R-:W-:Y:S01]  /*19290*/  VIADD R41, R40, 0x40 ;  /* 0x0000004028297836 */ /* 0x004fe20000000000 */
        /* <DEDUP_REMOVED lines=9> */
[----:B------:R-:W2:Y:S01]  /*19330*/  LDL R46, [R1+0x74] ;  /* 0x00007400012e7983 */ /* 0x000ea20000100800 */
[----:B------:R-:W3:Y:S01]  /*19340*/  S2R R5, SR_SWINHI ;  /* 0x0000000000057919 */ /* 0x000ee20000002f00 */
[-C--:B------:R-:W-:Y:S02]  /*19350*/  LEA.HI R8, R4, R54.reuse, RZ, 0x4 ;  /* 0x0000003604087211 */ /* 0x080fe400078f20ff */
[----:B------:R-:W4:Y:S02]  /*19360*/  LDL R55, [R1+0x70] ;  /* 0x0000700001377983 */ /* 0x000f240000100800 */
[----:B------:R-:W-:Y:S01]  /*19370*/  SHF.R.S32.HI R9, RZ, 0x4, R8 ;  /* 0x00000004ff097819 */ /* 0x000fe20000011408 */
[----:B------:R-:W-:Y:S05]  /*19380*/  WARPSYNC.ALL ;  /* 0x0000000000007948 */ /* 0x000fea0003800000 */
[----:B------:R-:W-:Y:S01]  /*19390*/  LEA.HI R10, R8, R9, RZ, 0x1 ;  /* 0x00000009080a7211 */ /* 0x000fe200078f08ff */
[----:B------:R-:W-:Y:S01]  /*193a0*/  ULDC.64 UR4, c[0x0][0xc00] ;  /* 0x0003000000047ab9 */ /* 0x000fe20000000a00 */
[----:B------:R-:W-:-:S02]  /*193b0*/  LEA.HI R4, R4, R54, RZ, 0x5 ;  /* 0x0000003604047211 */ /* 0x000fc400078f28ff */
[----:B------:R-:W-:Y:S02]  /*193c0*/  LOP3.LUT R8, R8, 0xfffffff0, RZ, 0xc0, !PT ;  /* 0xfffffff008087812 */ /* 0x000fe400078ec0ff */
[----:B------:R-:W-:Y:S02]  /*193d0*/  LOP3.LUT R10, R10, 0x1ffffffe, RZ, 0xc0, !PT ;  /* 0x1ffffffe0a0a7812 */ /* 0x000fe400078ec0ff */
[----:B------:R-:W-:Y:S01]  /*193e0*/  SHF.R.S32.HI R11, RZ, 0x5, R4 ;  /* 0x00000005ff0b7819 */ /* 0x000fe20000011404 */
[----:B------:R-:W-:Y:S01]  /*193f0*/  IMAD.IADD R8, R54, 0x1, -R8 ;  /* 0x0000000136087824 */ /* 0x000fe200078e0a08 */
[----:B------:R-:W-:Y:S01]  /*19400*/  F2FP.F16.F32.PACK_AB R6, R93, R6 ;  /* 0x000000065d06723e */ /* 0x000fe200000000ff */
[----:B------:R-:W-:Y:S01]  /*19410*/  IMAD.IADD R10, R9, 0x1, -R10 ;  /* 0x00000001090a7824 */ /* 0x000fe200078e0a0a */
[----:B------:R-:W-:Y:S01]  /*19420*/  F2FP.F16.F32.PACK_AB R7, R42, R7 ;  /* 0x000000072a07723e */ /* 0x000fe200000000ff */
[----:B------:R-:W-:Y:S01]  /*19430*/  IMAD R11, R11, 0x10, R8 ;  /* 0x000000100b0b7824 */ /* 0x000fe200078e0208 */
[----:B------:R-:W-:Y:S01]  /*19440*/  F2FP.F16.F32.PACK_AB R26, R109, R26 ;  /* 0x0000001a6d1a723e */ /* 0x000fe200000000ff */
[----:B------:R-:W-:Y:S01]  /*19450*/  IMAD.SHL.U32 R10, R10, 0x8, RZ ;  /* 0x000000080a0a7824 */ /* 0x000fe200078e00ff */
[----:B------:R-:W-:-:S02]  /*19460*/  F2FP.F16.F32.PACK_AB R27, R38, R27 ;  /* 0x0000001b261b723e */ /* 0x000fc400000000ff */
[----:B------:R-:W-:Y:S02]  /*19470*/  MOV R28, R2 ;  /* 0x00000002001c7202 */ /* 0x000fe40000000f00 */
[----:B---3--:R-:W-:Y:S01]  /*19480*/  MOV R29, R5 ;  /* 0x00000005001d7202 */ /* 0x008fe20000000f00 */
[----:B------:R-:W-:-:S04]  /*19490*/  IMAD.U32 R5, R11, 0x20, R10 ;  /* 0x000000200b057824 */ /* 0x000fc800078e000a */
[----:B------:R-:W-:-:S03]  /*194a0*/  IMAD.WIDE R4, R5, 0x2, R28 ;  /* 0x0000000205047825 */ /* 0x000fc600078e021c */
[C---:B------:R-:W-:Y:S01]  /*194b0*/  LOP3.LUT R9, R4.reuse, 0x180, RZ, 0xc0, !PT ;  /* 0x0000018004097812 */ /* 0x040fe200078ec0ff */
[----:B------:R-:W-:Y:S01]  /*194c0*/  BAR.SYNC.DEFER_BLOCKING 0x1, 0x180 ;  /* 0x0046000000007b1d */ /* 0x000fe20000010000 */
[C---:B------:R-:W-:Y:S02]  /*194d0*/  IADD3 R37, P4, R4.reuse, 0x20, RZ ;  /* 0x0000002004257810 */ /* 0x040fe40007f9e0ff */
[C---:B------:R-:W-:Y:S02]  /*194e0*/  IADD3 R47, P0, R4.reuse, 0x6020, RZ ;  /* 0x00006020042f7810 */ /* 0x040fe40007f1e0ff */
[----:B------:R-:W-:Y:S01]  /*194f0*/  SHF.R.U64 R9, R9, 0x3, RZ ;  /* 0x0000000309097819 */ /* 0x000fe200000012ff */
[----:B------:R-:W-:Y:S01]  /*19500*/  IMAD.X R11, RZ, RZ, R5, P4 ;  /* 0x000000ffff0b7224 */ /* 0x000fe200020e0605 */
[----:B------:R-:W-:Y:S02]  /*19510*/  LOP3.LUT R8, R37, 0x180, RZ, 0xc0, !PT ;  /* 0x0000018025087812 */ /* 0x000fe400078ec0ff */
[----:B------:R-:W-:-:S02]  /*19520*/  IADD3 R39, P3, R4, 0x3000, RZ ;  /* 0x0000300004277810 */ /* 0x000fc40007f7e0ff */
[C---:B------:R-:W-:Y:S02]  /*19530*/  IADD3 R43, P2, R4.reuse, 0x3020, RZ ;  /* 0x00003020042b7810 */ /* 0x040fe40007f5e0ff */
[----:B------:R-:W-:Y:S01]  /*19540*/  IADD3 R45, P1, R4, 0x6000, RZ ;  /* 0x00006000042d7810 */ /* 0x000fe20007f3e0ff */
[--C-:B------:R-:W-:Y:S01]  /*19550*/  IMAD.X R13, RZ, RZ, R5.reuse, P3 ;  /* 0x000000ffff0d7224 */ /* 0x100fe200018e0605 */
[----:B------:R-:W-:Y:S01]  /*19560*/  LOP3.LUT R4, R9, R4, RZ, 0x3c, !PT ;  /* 0x0000000409047212 */ /* 0x000fe200078e3cff */
[--C-:B------:R-:W-:Y:S01]  /*19570*/  IMAD.X R9, RZ, RZ, R5.reuse, P0 ;  /* 0x000000ffff097224 */ /* 0x100fe200000e0605 */
[----:B------:R-:W-:Y:S01]  /*19580*/  SHF.R.U64 R8, R8, 0x3, RZ ;  /* 0x0000000308087819 */ /* 0x000fe200000012ff */
[--C-:B------:R-:W-:Y:S01]  /*19590*/  IMAD.X R15, RZ, RZ, R5.reuse, P2 ;  /* 0x000000ffff0f7224 */ /* 0x100fe200010e0605 */
[----:B------:R-:W-:Y:S01]  /*195a0*/  ISETP.NE.U32.AND P0, PT, RZ, UR4, PT ;  /* 0x00000004ff007c0c */ /* 0x000fe2000bf05070 */
[----:B------:R-:W-:Y:S01]  /*195b0*/  IMAD.X R25, RZ, RZ, R5, P1 ;  /* 0x000000ffff197224 */ /* 0x000fe200008e0605 */
[----:B------:R-:W-:-:S02]  /*195c0*/  LOP3.LUT R10, R8, R37, RZ, 0x3c, !PT ;  /* 0x00000025080a7212 */ /* 0x000fc400078e3cff */
[----:B------:R-:W-:Y:S02]  /*195d0*/  LOP3.LUT R8, R39, 0x180, RZ, 0xc0, !PT ;  /* 0x0000018027087812 */ /* 0x000fe400078ec0ff */
[----:B------:R-:W-:Y:S02]  /*195e0*/  LOP3.LUT R14, R43, 0x180, RZ, 0xc0, !PT ;  /* 0x000001802b0e7812 */ /* 0x000fe400078ec0ff */
[----:B------:R-:W-:Y:S01]  /*195f0*/  ISETP.NE.AND.EX P0, PT, RZ, UR5, PT, P0 ;  /* 0x00000005ff007c0c */ /* 0x000fe2000bf05300 */
[----:B------:R-:W-:Y:S01]  /*19600*/  ULDC.64 UR4, c[0x0][0xc08] ;  /* 0x0003020000047ab9 */ /* 0x000fe20000000a00 */
[----:B------:R-:W-:Y:S02]  /*19610*/  LOP3.LUT R24, R45, 0x180, RZ, 0xc0, !PT ;  /* 0x000001802d187812 */ /* 0x000fe400078ec0ff */
[----:B-1----:R-:W-:Y:S02]  /*19620*/  LOP3.LUT R32, R47, 0x180, RZ, 0xc0, !PT ;  /* 0x000001802f207812 */ /* 0x002fe400078ec0ff */
[----:B------:R-:W-:-:S02]  /*19630*/  ISETP.NE.U32.AND P2, PT, RZ, UR4, PT ;  /* 0x00000004ff007c0c */ /* 0x000fc4000bf45070 */
[----:B------:R-:W-:Y:S02]  /*19640*/  SHF.R.U64 R8, R8, 0x3, RZ ;  /* 0x0000000308087819 */ /* 0x000fe400000012ff */
[----:B------:R-:W-:Y:S02]  /*19650*/  SHF.R.U64 R14, R14, 0x3, RZ ;  /* 0x000000030e0e7819 */ /* 0x000fe400000012ff */
[----:B------:R-:W-:Y:S02]  /*19660*/  SHF.R.U64 R24, R24, 0x3, RZ ;  /* 0x0000000318187819 */ /* 0x000fe400000012ff */
[----:B------:R-:W-:Y:S02]  /*19670*/  SHF.R.U64 R32, R32, 0x3, RZ ;  /* 0x0000000320207819 */ /* 0x000fe400000012ff */
[----:B------:R-:W-:Y:S02]  /*19680*/  ISETP.NE.AND.EX P2, PT, RZ, UR5, PT, P2 ;  /* 0x00000005ff007c0c */ /* 0x000fe4000bf45320 */
[----:B------:R-:W-:-:S02]  /*19690*/  LOP3.LUT R12, R8, R39, RZ, 0x3c, !PT ;  /* 0x00000027080c7212 */ /* 0x000fc400078e3cff */
[----:B------:R-:W-:Y:S02]  /*196a0*/  LOP3.LUT R14, R14, R43, RZ, 0x3c, !PT ;  /* 0x0000002b0e0e7212 */ /* 0x000fe400078e3cff */
[----:B------:R-:W-:Y:S02]  /*196b0*/  LOP3.LUT R24, R24, R45, RZ, 0x3c, !PT ;  /* 0x0000002d18187212 */ /* 0x000fe400078e3cff */
[----:B------:R-:W-:Y:S02]  /*196c0*/  LOP3.LUT R8, R32, R47, RZ, 0x3c, !PT ;  /* 0x0000002f20087212 */ /* 0x000fe400078e3cff */
[----:B------:R-:W-:Y:S02]  /*196d0*/  MOV R32, R4 ;  /* 0x0000000400207202 */ /* 0x000fe40000000f00 */
[----:B------:R-:W-:Y:S02]  /*196e0*/  F2FP.F16.F32.PACK_AB R4, R89, R0 ;  /* 0x000000005904723e */ /* 0x000fe400000000ff */
[----:B------:R-:W-:-:S02]  /*196f0*/  F2FP.F16.F32.PACK_AB R5, R91, R90 ;  /* 0x0000005a5b05723e */ /* 0x000fc400000000ff */
[----:B------:R-:W-:Y:S02]  /*19700*/  MOV R0, R12 ;  /* 0x0000000c00007202 */ /* 0x000fe40000000f00 */
[----:B------:R-:W-:Y:S01]  /*19710*/  MOV R39, R14 ;  /* 0x0000000e00277202 */ /* 0x000fe20000000f00 */
[----:B------:R1:W-:Y:S01]  /*19720*/  STSM.16.M88.4 [R32], R4 ;  /* 0x0000000420007844 */ /* 0x0003e20000000200 */
[----:B------:R-:W-:Y:S02]  /*19730*/  MOV R42, R10 ;  /* 0x0000000a002a7202 */ /* 0x000fe40000000f00 */
[----:B------:R-:W-:Y:S02]  /*19740*/  MOV R37, R24 ;  /* 0x0000001800257202 */ /* 0x000fe40000000f00 */
[----:B------:R-:W-:Y:S02]  /*19750*/  F2FP.F16.F32.PACK_AB R12, R97, R96 ;  /* 0x00000060610c723e */ /* 0x000fe400000000ff */
[----:B------:R-:W-:-:S02]  /*19760*/  F2FP.F16.F32.PACK_AB R13, R99, R30 ;  /* 0x0000001e630d723e */ /* 0x000fc400000000ff */
[----:B------:R-:W-:Y:S02]  /*19770*/  F2FP.F16.F32.PACK_AB R14, R101, R100 ;  /* 0x00000064650e723e */ /* 0x000fe400000000ff */
[----:B------:R-:W-:Y:S02]  /*19780*/  F2FP.F16.F32.PACK_AB R15, R31, R102 ;  /* 0x000000661f0f723e */ /* 0x000fe400000000ff */
[----:B------:R-:W-:Y:S01]  /*19790*/  F2FP.F16.F32.PACK_AB R24, R105, R104 ;  /* 0x000000686918723e */ /* 0x000fe200000000ff */
[----:B------:R-:W2:Y:S01]  /*197a0*/  LDC.64 R30, c[0x0][0xc00] ;  /* 0x00030000ff1e7b82 */ /* 0x000ea20000000a00 */
[----:B------:R-:W-:Y:S01]  /*197b0*/  F2FP.F16.F32.PACK_AB R25, R107, R106 ;  /* 0x0000006a6b19723e */ /* 0x000fe200000000ff */
[----:B------:R3:W-:Y:S01]  /*197c0*/  STSM.16.M88.4 [R42], R12 ;  /* 0x0000000c2a007844 */ /* 0x0007e20000000200 */
[----:B-1----:R-:W-:Y:S02]  /*197d0*/  MOV R32, R8 ;  /* 0x0000000800207202 */ /* 0x002fe40000000f00 */
[----:B------:R-:W-:Y:S01]  /*197e0*/  F2FP.F16.F32.PACK_AB R4, R113, R112 ;  /* 0x000000707104723e */ /* 0x000fe200000000ff */
[----:B------:R1:W-:Y:S01]  /*197f0*/  STSM.16.M88.4 [R0], R24 ;  /* 0x0000001800007844 */ /* 0x0003e20000000200 */
[----:B------:R-:W-:-:S02]  /*19800*/  F2FP.F16.F32.PACK_AB R5, R115, R114 ;  /* 0x000000727305723e */ /* 0x000fc400000000ff */
[----:B------:R-:W-:Y:S02]  /*19810*/  F2FP.F16.F32.PACK_AB R6, R117, R116 ;  /* 0x000000747506723e */ /* 0x000fe400000000ff */
[----:B------:R-:W-:Y:S02]  /*19820*/  F2FP.F16.F32.PACK_AB R7, R119, R118 ;  /* 0x000000767707723e */ /* 0x000fe400000000ff */
[----:B------:R-:W-:Y:S02]  /*19830*/  F2FP.F16.F32.PACK_AB R8, R121, R120 ;  /* 0x000000787908723e */ /* 0x000fe400000000ff */
[----:B------:R-:W-:Y:S01]  /*19840*/  F2FP.F16.F32.PACK_AB R9, R123, R122 ;  /* 0x0000007a7b09723e */ /* 0x000fe200000000ff */
[----:B------:R0:W-:Y:S01]  /*19850*/  STSM.16.M88.4 [R39], R4 ;  /* 0x0000000427007844 */ /* 0x0001e20000000200 */
[----:B------:R-:W-:Y:S01]  /*19860*/  F2FP.F16.F32.PACK_AB R10, R125, R124 ;  /* 0x0000007c7d0a723e */ /* 0x000fe200000000ff */
[----:B------:R-:W-:Y:S01]  /*19870*/  ULDC UR4, c[0x0][0xa88] ;  /* 0x0002a20000047ab9 */ /* 0x000fe20000000800 */
[----:B------:R-:W-:Y:S01]  /*19880*/  F2FP.F16.F32.PACK_AB R11, R127, R126 ;  /* 0x0000007e7f0b723e */ /* 0x000fe200000000ff */
[----:B---3--:R-:W-:Y:S01]  /*19890*/  IMAD.MOV.U32 R42, RZ, RZ, RZ ;  /* 0x000000ffff2a7224 */ /* 0x008fe200078e00ff */
[----:B------:R-:W-:Y:S01]  /*198a0*/  F2FP.F16.F32.PACK_AB R12, R129, R128 ;  /* 0x00000080810c723e */ /* 0x000fe200000000ff */
[----:B-1----:R-:W0:Y:S01]  /*198b0*/  @P2 LDC.64 R24, c[0x0][0xc08] ;  /* 0x00030200ff182b82 */ /* 0x002e220000000a00 */
[----:B------:R-:W-:Y:S01]  /*198c0*/  F2FP.F16.F32.PACK_AB R13, R131, R130 ;  /* 0x00000082830d723e */ /* 0x000fe200000000ff */
[----:B------:R1:W-:Y:S01]  /*198d0*/  STSM.16.M88.4 [R37], R8 ;  /* 0x0000000825007844 */ /* 0x0003e20000000200 */
[----:B------:R-:W-:-:S02]  /*198e0*/  F2FP.F16.F32.PACK_AB R14, R133, R132 ;  /* 0x00000084850e723e */ /* 0x000fc400000000ff */
[----:B------:R-:W-:-:S03]  /*198f0*/  F2FP.F16.F32.PACK_AB R15, R135, R134 ;  /* 0x00000086870f723e */ /* 0x000fc600000000ff */
[----:B------:R-:W3:Y:S02]  /*19900*/  LDC R0, c[0x0][0xbe8] ;  /* 0x0002fa00ff007b82 */ /* 0x000ee40000000800 */
[----:B------:R0:W-:Y:S01]  /*19910*/  STSM.16.M88.4 [R32], R12 ;  /* 0x0000000c20007844 */ /* 0x0001e20000000200 */
[----:B------:R-:W-:Y:S02]  /*19920*/  IMAD.U32 R47, RZ, RZ, UR4 ;  /* 0x00000004ff2f7e24 */ /* 0x000fe4000f8e00ff */
[----:B--2---:R-:W-:-:S03]  /*19930*/  IMAD.WIDE R30, R46, 0x4, R30 ;  /* 0x000000042e1e7825 */ /* 0x004fc600078e021e */
[----:B------:R-:W-:Y:S01]  /*19940*/  BAR.SYNC.DEFER_BLOCKING 0x1, 0x180 ;  /* 0x0046000000007b1d */ /* 0x000fe20000010000 */
[----:B0-----:R-:W-:-:S05]  /*19950*/  @P2 IMAD.WIDE R4, R46, 0x4, R24 ;  /* 0x000000042e042825 */ /* 0x001fca00078e0218 */
[----:B------:R0:W5:Y:S01]  /*19960*/  @P0 LDG.E R42, desc[UR52][R30.64] ;  /* 0x000000341e2a0981 */ /* 0x000162000c1e1900 */
[----:B---3--:R-:W-:Y:S02]  /*19970*/  ISETP.NE.AND P1, PT, R0, 0x1, PT ;  /* 0x000000010000780c */ /* 0x008fe40003f25270 */
[----:B----4-:R-:W-:Y:S01]  /*19980*/  SHF.R.S32.HI R44, RZ, 0x1f, R55 ;  /* 0x0000001fff2c7819 */ /* 0x010fe20000011437 */
[----:B------:R0:W5:Y:S10]  /*19990*/  @P2 LDG.E R47, desc[UR52][R4.64] ;  /* 0x00000034042f2981 */ /* 0x000174000c1e1900 */
[----:B------:R-:W2:Y:S08]  /*199a0*/  @P1 LDC R6, c[0x0][0xbec] ;  /* 0x0002fb00ff061b82 */ /* 0x000eb00000000800 */
[----:B-1----:R-:W1:Y:S01]  /*199b0*/  @P1 LDC R9, c[0x0][0xbf0] ;  /* 0x0002fc00ff091b82 */ /* 0x002e620000000800 */
[----:B0-----:R-:W-:Y:S05]  /*199c0*/  @P2 BRA `(.L_x_11567) ;  /* 0x0000000000102947 */ /* 0x001fea0003800000 */
[----:B------:R-:W-:Y:S05]  /*199d0*/  @!P0 BRA `(.L_x_11567) ;  /* 0x00000000000c8947 */ /* 0x000fea0003800000 */
[----:B------:R-:W3:Y:S04]  /*199e0*/  LDG.E R4, desc[UR52][R30.64] ;  /* 0x000000341e047981 */ /* 0x000ee8000c1e1900 */
[----:B-----5:R-:W3:Y:S02]  /*199f0*/  LDG.E R47, desc[UR52][R30.64+0x4] ;  /* 0x000004341e2f7981 */ /* 0x020ee4000c1e1900 */
[----:B---3--:R-:W-:-:S07]  /*19a00*/  IMAD.IADD R47, R47, 0x1, -R4 ;  /* 0x000000012f2f7824 */ /* 0x008fce00078e0a04 */
.L_x_11567:
[----:B------:R-:W3:Y:S01]  /*19a10*/  LDL R5, [R1+0x64] ;  /* 0x0000640001057983 */ /* 0x000ee20000100800 */
[----:B------:R-:W-:Y:S01]  /*19a20*/  ULDC.64 UR4, c[0x0][0xb90] ;  /* 0x0002e40000047ab9 */ /* 0x000fe20000000a00 */
[----:B------:R-:W0:Y:S01]  /*19a30*/  S2R R10, SR_TID.X ;  /* 0x00000000000a7919 */ /* 0x000e220000002100 */
[----:B-----5:R-:W-:Y:S02]  /*19a40*/  SHF.R.S32.HI R43, RZ, 0x1f, R42 ;  /* 0x0000001fff2b7819 */ /* 0x020fe4000001142a */
[----:B------:R-:W-:Y:S01]  /*19a50*/  SHF.R.S32.HI R32, RZ, 0x2, R36 ;  /* 0x00000002ff207819 */ /* 0x000fe20000011424 */
[----:B------:R-:W3:Y:S01]  /*19a60*/  LDL.LU R52, [R1+0x28] ;  /* 0x0000280001347983 */ /* 0x000ee20000300800 */
[----:B------:R-:W-:Y:S01]  /*19a70*/  IMAD R4, R44, UR4, RZ ;  /* 0x000000042c047c24 */ /* 0x000fe2000f8e02ff */
[----:B------:R-:W-:Y:S01]  /*19a80*/  SHF.R.S32.HI R45, RZ, 0x1f, R46 ;  /* 0x0000001fff2d7819 */ /* 0x000fe2000001142e */
[----:B------:R-:W-:Y:S01]  /*19a90*/  IMAD R47, R47, R0, RZ ;  /* 0x000000002f2f7224 */ /* 0x000fe200078e02ff */
[----:B------:R-:W4:Y:S01]  /*19aa0*/  LDL R14, [R1+0x78] ;  /* 0x00007800010e7983 */ /* 0x000f220000100800 */
[----:B------:R-:W-:Y:S01]  /*19ab0*/  IMAD R11, R55, UR5, R4 ;  /* 0x00000005370b7c24 */ /* 0x000fe2000f8e0204 */
[----:B------:R-:W-:Y:S01]  /*19ac0*/  SEL R45, R45, RZ, !P0 ;  /* 0x000000ff2d2d7207 */ /* 0x000fe20004000000 */
[----:B------:R-:W4:Y:S01]  /*19ad0*/  @P1 LDC R53, c[0x0][0xbec] ;  /* 0x0002fb00ff351b82 */ /* 0x000f220000000800 */
[----:B------:R-:W-:Y:S01]  /*19ae0*/  SEL R46, R46, RZ, !P0 ;  /* 0x000000ff2e2e7207 */ /* 0x000fe20004000000 */
[----:B0-----:R-:W-:-:S05]  /*19af0*/  VIADD R10, R10, 0xffffff80 ;  /* 0xffffff800a0a7836 */ /* 0x001fca0000000000 */
[----:B------:R-:W-:-:S04]  /*19b00*/  SHF.R.S32.HI R26, RZ, 0x1f, R10 ;  /* 0x0000001fff1a7819 */ /* 0x000fc8000001140a */
[----:B------:R-:W-:-:S04]  /*19b10*/  LEA.HI R26, R26, R10, RZ, 0x7 ;  /* 0x0000000a1a1a7211 */ /* 0x000fc800078f38ff */
[----:B------:R-:W-:-:S05]  /*19b20*/  LOP3.LUT R26, R26, 0xffffff80, RZ, 0xc0, !PT ;  /* 0xffffff801a1a7812 */ /* 0x000fca00078ec0ff */
[----:B------:R-:W-:Y:S02]  /*19b30*/  IMAD.IADD R26, R10, 0x1, -R26 ;  /* 0x000000010a1a7824 */ /* 0x000fe400078e0a1a */
[----:B------:R-:W-:Y:S01]  /*19b40*/  IMAD R3, R3, 0x60, R32 ;  /* 0x0000006003037824 */ /* 0x000fe200078e0220 */
[----:B------:R-:W-:Y:S01]  /*19b50*/  BSSY B1, `(.L_x_11568) ;  /* 0x000008b000017945 */ /* 0x000fe20003800000 */
[----:B---3--:R-:W-:Y:S02]  /*19b60*/  IMAD.IADD R15, R5, 0x1, R52 ;  /* 0x00000001050f7824 */ /* 0x008fe400078e0234 */
[----:B------:R-:W-:Y:S01]  /*19b70*/  IMAD.WIDE.U32 R4, R55, UR4, R42 ;  /* 0x0000000437047c25 */ /* 0x000fe2000f8e002a */
[----:B------:R-:W-:-:S03]  /*19b80*/  ULDC.64 UR4, c[0x0][0xb98] ;  /* 0x0002e60000047ab9 */ /* 0x000fc60000000a00 */
[----:B--2---:R-:W-:-:S04]  /*19b90*/  @P1 IMAD.HI.U32 R6, R15, R6, RZ ;  /* 0x000000060f061227 */ /* 0x004fc800078e00ff */
[----:B------:R-:W-:Y:S01]  /*19ba0*/  IMAD.MOV.U32 R7, RZ, RZ, R15 ;  /* 0x000000ffff077224 */ /* 0x000fe200078e000f */
[----:B-1----:R-:W-:Y:S01]  /*19bb0*/  @P1 SHF.R.U32.HI R7, RZ, R9, R6 ;  /* 0x00000009ff071219 */ /* 0x002fe20000011606 */
[----:B------:R-:W-:Y:S02]  /*19bc0*/  IMAD R9, R32, 0x20, R40 ;  /* 0x0000002020097824 */ /* 0x000fe400078e0228 */
[----:B------:R-:W-:Y:S02]  /*19bd0*/  IMAD.IADD R5, R5, 0x1, R11 ;  /* 0x0000000105057824 */ /* 0x000fe400078e020b */
        /* <DEDUP_REMOVED lines=18> */
[----:B------:R-:W-:Y:S01]  /*19d00*/  SHFL.IDX PT, R48, R6, RZ, 0x1c1f ;  /* 0x001c1fff06307589 */ /* 0x000fe200000e0000 */
[----:B------:R-:W-:Y:S01]  /*19d10*/  IADD3 R7, P2, R28, 0x1800, RZ ;  /* 0x000018001c077810 */ /* 0x000fe20007f5e0ff */
[----:B----4-:R-:W-:Y:S01]  /*19d20*/  IMAD.IADD R4, R14, 0x1, R52 ;  /* 0x000000010e047824 */ /* 0x010fe200078e0234 */
[----:B------:R-:W-:Y:S01]  /*19d30*/  IADD3 R13, P3, R28, 0x3000, RZ ;  /* 0x000030001c0d7810 */ /* 0x000fe20007f7e0ff */
[----:B------:R-:W0:Y:S01]  /*19d40*/  SHFL.IDX PT, R49, R10, RZ, 0x1c1f ;  /* 0x001c1fff0a317589 */ /* 0x000e2200000e0000 */
[----:B------:R-:W-:Y:S01]  /*19d50*/  LOP3.LUT P0, RZ, R26, 0x3, RZ, 0xc0, !PT ;  /* 0x000000031aff7812 */ /* 0x000fe2000780c0ff */
[----:B------:R-:W-:Y:S01]  /*19d60*/  IMAD.X R9, RZ, RZ, R29, P2 ;  /* 0x000000ffff097224 */ /* 0x000fe200010e061d */
[----:B------:R-:W-:Y:S01]  /*19d70*/  ULDC.64 UR4, c[0x0][0xaa0] ;  /* 0x0002a80000047ab9 */ /* 0x000fe20000000a00 */
[----:B------:R-:W-:Y:S01]  /*19d80*/  SHFL.IDX PT, R50, R6, 0x1, 0x1c1f ;  /* 0x003c1f0006327f89 */ /* 0x000fe200000e0000 */
[----:B------:R-:W-:-:S03]  /*19d90*/  ISETP.GE.OR P2, PT, R4, R47, P0 ;  /* 0x0000002f0400720c */ /* 0x000fc60000746670 */
[----:B------:R-:W1:Y:S01]  /*19da0*/  SHFL.IDX PT, R51, R10, 0x1, 0x1c1f ;  /* 0x003c1f000a337f89 */ /* 0x000e6200000e0000 */
[----:B------:R-:W-:-:S05]  /*19db0*/  VIADD R4, R4, 0x8 ;  /* 0x0000000804047836 */ /* 0x000fca0000000000 */
[----:B------:R-:W-:Y:S01]  /*19dc0*/  ISETP.GE.OR P0, PT, R4, R47, P0 ;  /* 0x0000002f0400720c */ /* 0x000fe20000706670 */
[----:B------:R-:W-:-:S03]  /*19dd0*/  IMAD R43, R43, UR4, RZ ;  /* 0x000000042b2b7c24 */ /* 0x000fc6000f8e02ff */
[----:B0-----:R0:W-:Y:S01]  /*19de0*/  @!P2 ST.E desc[UR52][R48.64], R20 ;  /* 0x000000143000a985 */ /* 0x0011e2000c101934 */
[----:B------:R-:W-:Y:S01]  /*19df0*/  LOP3.LUT R12, R13, 0x180, RZ, 0xc0, !PT ;  /* 0x000001800d0c7812 */ /* 0x000fe200078ec0ff */
[----:B------:R-:W-:Y:S01]  /*19e00*/  IMAD R43, R42, UR5, R43 ;  /* 0x000000052a2b7c24 */ /* 0x000fe2000f8e022b */
[----:B------:R-:W-:Y:S01]  /*19e10*/  LOP3.LUT R8, R7, 0x180, RZ, 0xc0, !PT ;  /* 0x0000018007087812 */ /* 0x000fe200078ec0ff */
[----:B0-----:R-:W0:Y:S05]  /*19e20*/  @P1 LDC R49, c[0x0][0xbf0] ;  /* 0x0002fc00ff311b82 */ /* 0x001e2a0000000800 */
[----:B-1----:R1:W-:Y:S01]  /*19e30*/  @!P0 ST.E desc[UR52][R50.64], R21 ;  /* 0x0000001532008985 */ /* 0x0023e2000c101934 */
[----:B------:R-:W-:-:S02]  /*19e40*/  SHF.R.U64 R12, R12, 0x3, RZ ;  /* 0x000000030c0c7819 */ /* 0x000fc400000012ff */
[----:B------:R-:W-:Y:S01]  /*19e50*/  SHF.R.U64 R8, R8, 0x3, RZ ;  /* 0x0000000308087819 */ /* 0x000fe200000012ff */
[----:B------:R-:W-:Y:S01]  /*19e60*/  IMAD.IADD R48, R52, 0x1, R3 ;  /* 0x0000000134307824 */ /* 0x000fe200078e0203 */
[----:B------:R-:W-:Y:S01]  /*19e70*/  LOP3.LUT R12, R12, R13, RZ, 0x3c, !PT ;  /* 0x0000000d0c0c7212 */ /* 0x000fe200078e3cff */
[----:B-1----:R-:W-:Y:S01]  /*19e80*/  IMAD.WIDE.U32 R20, R42, UR4, RZ ;  /* 0x000000042a147c25 */ /* 0x002fe2000f8e00ff */
[----:B------:R-:W-:-:S03]  /*19e90*/  ULDC.64 UR4, c[0x0][0xae8] ;  /* 0x0002ba0000047ab9 */ /* 0x000fc60000000a00 */
[----:B------:R-:W-:Y:S02]  /*19ea0*/  IMAD.IADD R21, R21, 0x1, R43 ;  /* 0x0000000115157824 */ /* 0x000fe400078e022b */
[----:B------:R-:W-:Y:S01]  /*19eb0*/  IMAD R44, R44, UR4, RZ ;  /* 0x000000042c2c7c24 */ /* 0x000fe2000f8e02ff */
[----:B------:R-:W-:Y:S01]  /*19ec0*/  IADD3 R25, P5, R28, 0x4800, RZ ;  /* 0x000048001c197810 */ /* 0x000fe20007fbe0ff */
[----:B------:R-:W-:Y:S01]  /*19ed0*/  IMAD.X R13, RZ, RZ, R29, P3 ;  /* 0x000000ffff0d7224 */ /* 0x000fe200018e061d */
[----:B------:R-:W-:Y:S01]  /*19ee0*/  LOP3.LUT R8, R8, R7, RZ, 0x3c, !PT ;  /* 0x0000000708087212 */ /* 0x000fe200078e3cff */
[C---:B------:R-:W-:Y:S01]  /*19ef0*/  IMAD R3, R55.reuse, UR5, R44 ;  /* 0x0000000537037c24 */ /* 0x040fe2000f8e022c */
[C---:B------:R-:W-:Y:S01]  /*19f00*/  IADD3 R31, P4, R28.reuse, 0x6000, RZ ;  /* 0x000060001c1f7810 */ /* 0x040fe20007f9e0ff */
[----:B------:R-:W-:Y:S01]  /*19f10*/  IMAD.WIDE.U32 R20, R55, UR4, R20 ;  /* 0x0000000437147c25 */ /* 0x000fe2000f8e0014 */
[----:B------:R-:W-:Y:S01]  /*19f20*/  IADD3 R7, P3, R28, 0x7800, RZ ;  /* 0x000078001c077810 */ /* 0x000fe20007f7e0ff */
[----:B------:R-:W-:-:S02]  /*19f30*/  ULDC.64 UR4, c[0x0][0xaf0] ;  /* 0x0002bc0000047ab9 */ /* 0x000fc40000000a00 */
[----:B------:R-:W-:Y:S01]  /*19f40*/  @P1 IMAD.HI.U32 R42, R48, R53, RZ ;  /* 0x00000035302a1227 */ /* 0x000fe200078e00ff */
[----:B------:R-:W-:Y:S01]  /*19f50*/  LOP3.LUT R24, R25, 0x180, RZ, 0xc0, !PT ;  /* 0x0000018019187812 */ /* 0x000fe200078ec0ff */
[----:B------:R-:W5:Y:S01]  /*19f60*/  LD.E.128 R8, desc[UR52][R8.64] ;  /* 0x0000003408087980 */ /* 0x000f62000c101d00 */
[----:B------:R-:W-:Y:S01]  /*19f70*/  LOP3.LUT R30, R31, 0x180, RZ, 0xc0, !PT ;  /* 0x000001801f1e7812 */ /* 0x000fe200078ec0ff */
[----:B------:R-:W-:Y:S01]  /*19f80*/  IMAD.IADD R21, R21, 0x1, R3 ;  /* 0x0000000115157824 */ /* 0x000fe200078e0203 */
[----:B------:R-:W-:Y:S01]  /*19f90*/  LOP3.LUT R5, R28, 0x180, RZ, 0xc0, !PT ;  /* 0x000001801c057812 */ /* 0x000fe200078ec0ff */
[----:B------:R-:W-:Y:S01]  /*19fa0*/  IMAD.MOV.U32 R3, RZ, RZ, R48 ;  /* 0x000000ffff037224 */ /* 0x000fe200078e0030 */
[----:B------:R-:W-:Y:S01]  /*19fb0*/  LOP3.LUT R6, R7, 0x180, RZ, 0xc0, !PT ;  /* 0x0000018007067812 */ /* 0x000fe200078ec0ff */
[----:B------:R-:W5:Y:S01]  /*19fc0*/  LD.E.128 R12, desc[UR52][R12.64] ;  /* 0x000000340c0c7980 */ /* 0x000f62000c101d00 */
[----:B0-----:R-:W-:Y:S02]  /*19fd0*/  @P1 SHF.R.U32.HI R3, RZ, R49, R42 ;  /* 0x00000031ff031219 */ /* 0x001fe4000001162a */
[----:B------:R-:W-:-:S02]  /*19fe0*/  SHF.R.U64 R24, R24, 0x3, RZ ;  /* 0x0000000318187819 */ /* 0x000fc400000012ff */
[----:B------:R-:W-:Y:S02]  /*19ff0*/  SHF.R.U64 R30, R30, 0x3, RZ ;  /* 0x000000031e1e7819 */ /* 0x000fe400000012ff */
[----:B------:R-:W-:Y:S01]  /*1a000*/  SHF.R.U64 R5, R5, 0x3, RZ ;  /* 0x0000000305057819 */ /* 0x000fe200000012ff */
[----:B------:R-:W-:Y:S01]  /*1a010*/  IMAD R45, R45, UR4, RZ ;  /* 0x000000042d2d7c24 */ /* 0x000fe2000f8e02ff */
[----:B------:R-:W-:Y:S01]  /*1a020*/  SHF.R.U64 R6, R6, 0x3, RZ ;  /* 0x0000000306067819 */ /* 0x000fe200000012ff */
[----:B------:R-:W-:Y:S01]  /*1a030*/  IMAD.MOV R43, RZ, RZ, -R3 ;  /* 0x000000ffff2b7224 */ /* 0x000fe200078e0a03 */
        /* <DEDUP_REMOVED lines=8> */
[----:B------:R-:W-:Y:S01]  /*1a0c0*/  SHF.R.S32.HI R42, RZ, 0x1f, R3 ;  /* 0x0000001fff2a7819 */ /* 0x000fe20000011403 */
[C---:B------:R-:W-:Y:S01]  /*1a0d0*/  IMAD R45, R46.reuse, UR5, R45 ;  /* 0x000000052e2d7c24 */ /* 0x040fe2000f8e022d */
[----:B------:R-:W5:Y:S01]  /*1a0e0*/  LD.E.128 R24, desc[UR52][R24.64] ;  /* 0x0000003418187980 */ /* 0x000f62000c101d00 */
[----:B------:R-:W-:Y:S01]  /*1a0f0*/  IMAD.WIDE.U32 R20, R46, UR4, R20 ;  /* 0x000000042e147c25 */ /* 0x000fe2000f8e0014 */
[----:B------:R-:W-:-:S02]  /*1a100*/  ULDC.64 UR4, c[0x0][0xae0] ;  /* 0x0002b80000047ab9 */ /* 0x000fc40000000a00 */
[----:B------:R-:W5:Y:S01]  /*1a110*/  LD.E.128 R4, desc[UR52][R4.64] ;  /* 0x0000003404047980 */ /* 0x000f62000c101d00 */
[----:B------:R-:W-:Y:S02]  /*1a120*/  IMAD R43, R0, R43, R48 ;  /* 0x0000002b002b7224 */ /* 0x000fe400078e0230 */
[----:B------:R-:W-:Y:S01]  /*1a130*/  IMAD.IADD R21, R21, 0x1, R45 ;  /* 0x0000000115157824 */ /* 0x000fe200078e022d */
[----:B------:R-:W5:Y:S01]  /*1a140*/  LD.E.128 R28, desc[UR52][R30.64] ;  /* 0x000000341e1c7980 */ /* 0x000f62000c101d00 */
[----:B------:R-:W-:Y:S01]  /*1a150*/  IMAD R42, R42, UR4, RZ ;  /* 0x000000042a2a7c24 */ /* 0x000fe2000f8e02ff */
[----:B------:R-:W-:Y:S02]  /*1a160*/  SHF.R.S32.HI R0, RZ, 0x1f, R43 ;  /* 0x0000001fff007819 */ /* 0x000fe4000001142b */
[----:B------:R-:W5:Y:S01]  /*1a170*/  LD.E.128 R36, desc[UR52][R36.64] ;  /* 0x0000003424247980 */ /* 0x000f62000c101d00 */
[C---:B------:R-:W-:Y:S01]  /*1a180*/  IMAD R45, R3.reuse, UR5, R42 ;  /* 0x00000005032d7c24 */ /* 0x040fe2000f8e022a */
[----:B------:R-:W-:Y:S01]  /*1a190*/  @!PT LDS RZ, [RZ] ;  /* 0x00000000fffff984 */ /* 0x000fe20000000800 */
[----:B------:R-:W-:Y:S01]  /*1a1a0*/  @!PT LDS RZ, [RZ] ;  /* 0x00000000fffff984 */ /* 0x000fe20000000800 */
[----:B------:R-:W-:Y:S01]  /*1a1b0*/  @!PT LDS RZ, [RZ] ;  /* 0x00000000fffff984 */ /* 0x000fe20000000800 */
[----:B------:R-:W-:Y:S01]  /*1a1c0*/  @!PT LDS RZ, [RZ] ;  /* 0x00000000fffff984 */ /* 0x000fe20000000800 */
[----:B------:R0:W-:Y:S06]  /*1a1d0*/  MEMBAR.ALL.CTA ;  /* 0x0000000000007992 */ /* 0x0001ec0000008000 */
[----:B0-----:R-:W0:Y:S01]  /*1a1e0*/  FENCE.VIEW.ASYNC.S ;  /* 0x00000000000073c6 */ /* 0x001e220000000000 */
[----:B------:R-:W-:Y:S01]  /*1a1f0*/  IMAD.WIDE.U32 R20, R3, UR4, R20 ;  /* 0x0000000403147c25 */ /* 0x000fe2000f8e0014 */
[----:B------:R-:W-:-:S03]  /*1a200*/  ULDC.64 UR4, c[0x0][0xad8] ;  /* 0x0002b60000047ab9 */ /* 0x000fc60000000a00 */
[----:B------:R-:W-:Y:S02]  /*1a210*/  IMAD.IADD R21, R21, 0x1, R45 ;  /* 0x0000000115157824 */ /* 0x000fe400078e022d */
[----:B------:R-:W-:Y:S02]  /*1a220*/  IMAD R0, R0, UR4, RZ ;  /* 0x0000000400007c24 */ /* 0x000fe4000f8e02ff */
[----:B------:R-:W-:Y:S02]  /*1a230*/  IMAD.IADD R46, R32, 0x1, R52 ;  /* 0x00000001202e7824 */ /* 0x000fe400078e0234 */
        /* <DEDUP_REMOVED lines=8> */
[----:B------:R-:W-:Y:S01]  /*1a2c0*/  PRMT R0, RZ, 0x654, R0 ;  /* 0x00000654ff007816 */ /* 0x000fe20000000000 */
[----:B------:R-:W-:Y:S01]  /*1a2d0*/  VIADD R51, R40, 0x20 ;  /* 0x0000002028337836 */ /* 0x000fe20000000000 */
[----:B0-----:R0:W1:Y:S02]  /*1a2e0*/  SHFL.IDX PT, R42, R32, RZ, 0x1c1f ;  /* 0x001c1fff202a7589 */ /* 0x00106400000e0000 */
        /* <DEDUP_REMOVED lines=17> */
.L_x_11569:
[----:B------:R-:W-:Y:S05]  /*1a400*/  BSYNC B1 ;  /* 0x0000000000017941 */ /* 0x000fea0003800000 */
.L_x_11568:
[----:B0-----:R-:W-:Y:S01]  /*1a410*/  VIADD R0, R46, 0x60 ;  /* 0x000000602e007836 */ /* 0x001fe20000000000 */
[----:B---3-5:R0:W3:Y:S04]  /*1a420*/  SHFL.IDX PT, R7, R3, 0x1, 0x1c1f ;  /* 0x003c1f0003077f89 */ /* 0x0280e800000e0000 */
        /* <DEDUP_REMOVED lines=17> */
.L_x_11566:
        /* <DEDUP_REMOVED lines=12> */
[----:B------:R-:W-:Y:S02]  /*1a600*/  IMAD.U32 R8, RZ, RZ, UR4 ;  /* 0x00000004ff087e24 */ /* 0x000fe4000f8e00ff */
[----:B--2---:R-:W-:-:S04]  /*1a610*/  IMAD.WIDE R4, R10, 0x4, R4 ;  /* 0x000000040a047825 */ /* 0x004fc800078e0204 */
[----:B----4-:R-:W-:Y:S01]  /*1a620*/  @P1 IMAD.WIDE R6, R10, 0x4, R6 ;  /* 0x000000040a061825 */ /* 0x010fe200078e0206 */
[----:B------:R2:W5:Y:S04]  /*1a630*/  @P0 LDG.E R0, desc[UR52][R4.64] ;  /* 0x0000003404000981 */ /* 0x000568000c1e1900 */
[----:B------:R2:W5:Y:S01]  /*1a640*/  @P1 LDG.E R8, desc[UR52][R6.64] ;  /* 0x0000003406081981 */ /* 0x000562000c1e1900 */
[----:B---3--:R-:W-:Y:S02]  /*1a650*/  ISETP.NE.AND P2, PT, R27, 0x1, PT ;  /* 0x000000011b00780c */ /* 0x008fe40003f45270 */
[----:B------:R-:W-:Y:S02]  /*1a660*/  ISETP.GE.AND P3, PT, R54, 0xc0, PT ;  /* 0x000000c03600780c */ /* 0x000fe40003f66270 */
[----:B------:R-:W-:-:S09]  /*1a670*/  SHF.R.S32.HI R9, RZ, 0x1f, R10 ;  /* 0x0000001fff097819 */ /* 0x000fd2000001140a */
[----:B------:R-:W3:Y:S08]  /*1a680*/  @P2 LDC R20, c[0x0][0xbec] ;  /* 0x0002fb00ff142b82 */ /* 0x000ef00000000800 */
[----:B------:R-:W4:Y:S01]  /*1a690*/  @P2 LDC R29, c[0x0][0xbf0] ;  /* 0x0002fc00ff1d2b82 */ /* 0x000f220000000800 */
[----:B--2---:R-:W-:Y:S05]  /*1a6a0*/  @P1 BRA `(.L_x_11571) ;  /* 0x0000000000101947 */ /* 0x004fea0003800000 */
[----:B------:R-:W-:Y:S05]  /*1a6b0*/  @!P0 BRA `(.L_x_11571) ;  /* 0x00000000000c8947 */ /* 0x000fea0003800000 */
[----:B------:R-:W2:Y:S04]  /*1a6c0*/  LDG.E R7, desc[UR52][R4.64] ;  /* 0x0000003404077981 */ /* 0x000ea8000c1e1900 */
[----:B-----5:R-:W2:Y:S02]  /*1a6d0*/  LDG.E R8, desc[UR52][R4.64+0x4] ;  /* 0x0000043404087981 */ /* 0x020ea4000c1e1900 */
[----:B--2---:R-:W-:-:S07]  /*1a6e0*/  IMAD.IADD R8, R8, 0x1, -R7 ;  /* 0x0000000108087824 */ /* 0x004fce00078e0a07 */
.L_x_11571:
[----:B------:R-:W2:Y:S04]  /*1a6f0*/  LDL R26, [R1+0x70] ;  /* 0x00007000011a7983 */ /* 0x000ea80000100800 */
[----:B------:R0:W5:Y:S01]  /*1a700*/  LDL R24, [R1+0x28] ;  /* 0x0000280001187983 */ /* 0x0001620000100800 */
[----:B------:R-:W-:Y:S01]  /*1a710*/  BSSY B1, `(.L_x_11572) ;  /* 0x000002d000017945 */ /* 0x000fe20003800000 */
[----:B------:R-:W-:Y:S02]  /*1a720*/  SEL R15, R10, RZ, !P0 ;  /* 0x000000ff0a0f7207 */ /* 0x000fe40004000000 */
[----:B------:R-:W-:Y:S02]  /*1a730*/  SEL R14, R9, RZ, !P0 ;  /* 0x000000ff090e7207 */ /* 0x000fe40004000000 */
[----:B-----5:R-:W-:-:S02]  /*1a740*/  SHF.R.S32.HI R13, RZ, 0x1f, R0 ;  /* 0x0000001fff0d7819 */ /* 0x020fc40000011400 */
[----:B--2---:R-:W-:Y:S01]  /*1a750*/  SHF.R.S32.HI R12, RZ, 0x1f, R26 ;  /* 0x0000001fff0c7819 */ /* 0x004fe2000001141a */
[----:B0-----:R-:W-:Y:S06]  /*1a760*/  @P3 BRA `(.L_x_11573) ;  /* 0x00000000009c3947 */ /* 0x001fec0003800000 */
        /* <DEDUP_REMOVED lines=39> */
.L_x_11573:
[----:B------:R-:W-:Y:S05]  /*1a9e0*/  BSYNC B1 ;  /* 0x0000000000017941 */ /* 0x000fea0003800000 */
.L_x_11572:
[----:B------:R-:W-:Y:S01]  /*1a9f0*/  ULDC.64 UR4, c[0x0][0xaa0] ;  /* 0x0002a80000047ab9 */ /* 0x000fe20000000a00 */
[----:B------:R-:W-:Y:S01]  /*1aa00*/  SHF.R.S32.HI R36, RZ, 0x2, R36 ;  /* 0x00000002ff247819 */ /* 0x000fe20000011424 */
[----:B0-----:R-:W-:Y:S01]  /*1aa10*/  IMAD R5, R13, UR4, RZ ;  /* 0x000000040d057c24 */ /* 0x001fe2000f8e02ff */
[----:B------:R-:W-:-:S03]  /*1aa20*/  SHF.R.S32.HI R10, RZ, 0x1f, R41 ;  /* 0x0000001fff0a7819 */ /* 0x000fc60000011429 */
[C---:B------:R-:W-:Y:S02]  /*1aa30*/  IMAD R7, R0.reuse, UR5, R5 ;  /* 0x0000000500077c24 */ /* 0x040fe4000f8e0205 */
[----:B------:R-:W-:Y:S02]  /*1aa40*/  IMAD R3, R3, 0x60, R36 ;  /* 0x0000006003037824 */ /* 0x000fe400078e0224 */
[----:B------:R-:W-:Y:S01]  /*1aa50*/  IMAD.WIDE.U32 R4, R0, UR4, RZ ;  /* 0x0000000400047c25 */ /* 0x000fe2000f8e00ff */
[----:B------:R-:W-:-:S03]  /*1aa60*/  ULDC.64 UR4, c[0x0][0xae8] ;  /* 0x0002ba0000047ab9 */ /* 0x000fc60000000a00 */
[----:B------:R-:W-:Y:S02]  /*1aa70*/  IMAD.IADD R9, R24, 0x1, R3 ;  /* 0x0000000118097824 */ /* 0x000fe400078e0203 */
[----:B------:R-:W-:Y:S02]  /*1aa80*/  IMAD.IADD R5, R5, 0x1, R7 ;  /* 0x0000000105057824 */ /* 0x000fe400078e0207 */
[----:B------:R-:W-:Y:S02]  /*1aa90*/  IMAD R6, R12, UR4, RZ ;  /* 0x000000040c067c24 */ /* 0x000fe4000f8e02ff */
[----:B---3--:R-:W-:-:S04]  /*1aaa0*/  @P2 IMAD.HI.U32 R0, R9, R20, RZ ;  /* 0x0000001409002227 */ /* 0x008fc800078e00ff */
        /* <DEDUP_REMOVED lines=21> */
[----:B------:R-:W-:-:S04]  /*1ac00*/  IMAD.WIDE.U32 R4, R7, UR4, R4 ;  /* 0x0000000407047c25 */ /* 0x000fc8000f8e0004 */
[----:B------:R-:W-:Y:S01]  /*1ac10*/  IMAD R3, R7, UR5, R0 ;  /* 0x0000000507037c24 */ /* 0x000fe2000f8e0200 */
[----:B------:R-:W-:Y:S01]  /*1ac20*/  ULDC.64 UR4, c[0x0][0xa80] ;  /* 0x0002a00000047ab9 */ /* 0x000fe20000000a00 */
[----:B------:R-:W-:Y:S01]  /*1ac30*/  VIADD R7, R40, 0x20 ;  /* 0x0000002028077836 */ /* 0x000fe20000000000 */
[C---:B------:R-:W-:Y:S01]  /*1ac40*/  LEA R0, P0, R4.reuse, UR4, 0x1 ;  /* 0x0000000404007c11 */ /* 0x040fe2000f8008ff */
[----:B------:R-:W-:Y:S01]  /*1ac50*/  IMAD.IADD R3, R5, 0x1, R3 ;  /* 0x0000000105037824 */ /* 0x000fe200078e0203 */
[----:B------:R-:W-:Y:S02]  /*1ac60*/  UMOV UR4, 0xffffffff ;  /* 0xffffffff00047882 */ /* 0x000fe40000000000 */
[----:B------:R-:W-:Y:S02]  /*1ac70*/  SHF.R.S32.HI R20, RZ, 0x1f, R7 ;  /* 0x0000001fff147819 */ /* 0x000fe40000011407 */
[----:B------:R-:W-:Y:S01]  /*1ac80*/  LEA.HI.X R4, R4, UR5, R3, 0x1, P0 ;  /* 0x0000000504047c11 */ /* 0x000fe200080f0c03 */
[----:B------:R-:W-:Y:S06]  /*1ac90*/  BRA.DIV UR4, `(.L_x_11574) ;  /* 0x0000008604187947 */ /* 0x000fec000b800000 */
[----:B------:R0:W2:Y:S04]  /*1aca0*/  SHFL.IDX PT, R3, R4, RZ, 0x1c1f ;  /* 0x001c1fff04037589 */ /* 0x0000a800000e0000 */
[----:B------:R0:W3:Y:S02]  /*1acb0*/  SHFL.IDX PT, R14, R0, RZ, 0x1c1f ;  /* 0x001c1fff000e7589 */ /* 0x0000e400000e0000 */
.L_x_11752:
[----:B------:R-:W-:Y:S01]  /*1acc0*/  IMAD R27, R8, R27, RZ ;  /* 0x0000001b081b7224 */ /* 0x000fe200078e02ff */
[----:B------:R-:W-:Y:S01]  /*1acd0*/  BSSY B1, `(.L_x_11575) ;  /* 0x0000011000017945 */ /* 0x000fe20003800000 */
[----:B------:R-:W-:-:S05]  /*1ace0*/  IMAD.IADD R6, R36, 0x1, R24 ;  /* 0x0000000124067824 */ /* 0x000fca00078e0218 */
[----:B------:R-:W-:-:S13]  /*1acf0*/  ISETP.GE.AND P0, PT, R6, R27, PT ;  /* 0x0000001b0600720c */ /* 0x000fda0003f06270 */
[----:B------:R-:W-:Y:S05]  /*1ad00*/  @P0 BRA `(.L_x_11576) ;  /* 0x0000000000340947 */ /* 0x000fea0003800000 */
[----:B------:R-:W-:Y:S02]  /*1ad10*/  ULDC UR4, c[0x0][0xac8] ;  /* 0x0002b20000047ab9 */ /* 0x000fe40000000800 */
[----:B------:R-:W-:Y:S02]  /*1ad20*/  ISETP.GE.AND P2, PT, R40, UR4, PT ;  /* 0x0000000428007c0c */ /* 0x000fe4000bf46270 */
[----:B------:R-:W-:Y:S02]  /*1ad30*/  ISETP.GE.AND P3, PT, R7, UR4, PT ;  /* 0x0000000407007c0c */ /* 0x000fe4000bf66270 */
[----:B------:R-:W-:-:S09]  /*1ad40*/  ISETP.GE.AND P4, PT, R41, UR4, PT ;  /* 0x0000000429007c0c */ /* 0x000fd2000bf86270 */
[----:B--2---:R-:W-:Y:S02]  /*1ad50*/  @!P2 IMAD.MOV.U32 R15, RZ, RZ, R3 ;  /* 0x000000ffff0fa224 */ /* 0x004fe400078e0003 */
[-C--:B---3--:R-:W-:Y:S02]  /*1ad60*/  @!P3 LEA R12, P0, R7, R14.reuse, 0x1 ;  /* 0x0000000e070cb211 */ /* 0x088fe400078008ff */
[----:B------:R-:W-:Y:S01]  /*1ad70*/  @!P4 LEA R24, P1, R41, R14, 0x1 ;  /* 0x0000000e2918c211 */ /* 0x000fe200078208ff */
[----:B------:R-:W-:Y:S01]  /*1ad80*/  @!P2 IMAD.WIDE R8, R40, 0x2, R14 ;  /* 0x000000022808a825 */ /* 0x000fe200078e020e */
[-C--:B------:R-:W-:Y:S02]  /*1ad90*/  @!P3 LEA.HI.X R13, R7, R3.reuse, R20, 0x1, P0 ;  /* 0x00000003070db211 */ /* 0x080fe400000f0c14 */
[----:B------:R-:W-:Y:S02]  /*1ada0*/  @!P4 LEA.HI.X R25, R41, R3, R10, 0x1, P1 ;  /* 0x000000032919c211 */ /* 0x000fe400008f0c0a */
[----:B------:R4:W-:Y:S04]  /*1adb0*/  @!P2 ST.E.128 desc[UR52][R8.64], RZ ;  /* 0x000000ff0800a985 */ /* 0x0009e8000c101d34 */
[----:B------:R4:W-:Y:S04]  /*1adc0*/  @!P3 ST.E.128 desc[UR52][R12.64], RZ ;  /* 0x000000ff0c00b985 */ /* 0x0009e8000c101d34 */
[----:B------:R4:W-:Y:S02]  /*1add0*/  @!P4 ST.E.128 desc[UR52][R24.64], RZ ;  /* 0x000000ff1800c985 */ /* 0x0009e4000c101d34 */
.L_x_11576:
[----:B------:R-:W-:Y:S05]  /*1ade0*/  BSYNC B1 ;  /* 0x0000000000017941 */ /* 0x000fea0003800000 */
.L_x_11575:
[----:B------:R-:W-:-:S03]  /*1adf0*/  UMOV UR4, 0xffffffff ;  /* 0xffffffff00047882 */ /* 0x000fc60000000000 */
[----:B------:R-:W-:Y:S05]  /*1ae00*/  BRA.DIV UR4, `(.L_x_11577) ;  /* 0x0000008204f07947 */ /* 0x000fea000b800000 */
[----:B--2---:R2:W0:Y:S04]  /*1ae10*/  SHFL.IDX PT, R3, R4, 0x1, 0x1c1f ;  /* 0x003c1f0004037f89 */ /* 0x00442800000e0000 */
[----:B---3--:R2:W3:Y:S02]  /*1ae20*/  SHFL.IDX PT, R14, R0, 0x1, 0x1c1f ;  /* 0x003c1f00000e7f89 */ /* 0x0084e400000e0000 */
.L_x_11756:
[----:B0-2---:R-:W-:-:S05]  /*1ae30*/  VIADD R0, R6, 0x60 ;  /* 0x0000006006007836 */ /* 0x005fca0000000000 */
[----:B------:R-:W-:-:S13]  /*1ae40*/  ISETP.GE.AND P0, PT, R0, R27, PT ;  /* 0x0000001b0000720c */ /* 0x000fda0003f06270 */
[----:B------:R-:W-:Y:S05]  /*1ae50*/  @P0 BRA `(.L_x_11570) ;  /* 0x0000000000340947 */ /* 0x000fea0003800000 */
[----:B------:R-:W-:Y:S02]  /*1ae60*/  ULDC UR4, c[0x0][0xac8] ;  /* 0x0002b20000047ab9 */ /* 0x000fe40000000800 */
[----:B------:R-:W-:Y:S02]  /*1ae70*/  ISETP.GE.AND P2, PT, R40, UR4, PT ;  /* 0x0000000428007c0c */ /* 0x000fe4000bf46270 */
[----:B------:R-:W-:Y:S02]  /*1ae80*/  ISETP.GE.AND P3, PT, R7, UR4, PT ;  /* 0x0000000407007c0c */ /* 0x000fe4000bf66270 */
[----:B------:R-:W-:-:S09]  /*1ae90*/  ISETP.GE.AND P4, PT, R41, UR4, PT ;  /* 0x0000000429007c0c */ /* 0x000fd2000bf86270 */
[----:B------:R-:W-:Y:S02]  /*1aea0*/  @!P2 IMAD.MOV.U32 R15, RZ, RZ, R3 ;  /* 0x000000ffff0fa224 */ /* 0x000fe400078e0003 */
[-C--:B---3--:R-:W-:Y:S02]  /*1aeb0*/  @!P3 LEA R6, P0, R7, R14.reuse, 0x1 ;  /* 0x0000000e0706b211 */ /* 0x088fe400078008ff */
[----:B----4-:R-:W-:Y:S01]  /*1aec0*/  @!P4 LEA R8, P1, R41, R14, 0x1 ;  /* 0x0000000e2908c211 */ /* 0x010fe200078208ff */
[----:B------:R-:W-:Y:S01]  /*1aed0*/  @!P2 IMAD.WIDE R4, R40, 0x2, R14 ;  /* 0x000000022804a825 */ /* 0x000fe200078e020e */
[-C--:B------:R-:W-:Y:S02]  /*1aee0*/  @!P3 LEA.HI.X R7, R7, R3.reuse, R20, 0x1, P0 ;  /* 0x000000030707b211 */ /* 0x080fe400000f0c14 */
[----:B------:R-:W-:Y:S02]  /*1aef0*/  @!P4 LEA.HI.X R9, R41, R3, R10, 0x1, P1 ;  /* 0x000000032909c211 */ /* 0x000fe400008f0c0a */
[----:B------:R0:W-:Y:S04]  /*1af00*/  @!P2 ST.E.128 desc[UR52][R4.64], RZ ;  /* 0x000000ff0400a985 */ /* 0x0001e8000c101d34 */
[----:B------:R0:W-:Y:S04]  /*1af10*/  @!P3 ST.E.128 desc[UR52][R6.64], RZ ;  /* 0x000000ff0600b985 */ /* 0x0001e8000c101d34 */
[----:B------:R0:W-:Y:S02]  /*1af20*/  @!P4 ST.E.128 desc[UR52][R8.64], RZ ;  /* 0x000000ff0800c985 */ /* 0x0001e4000c101d34 */
.L_x_11570:
[----:B------:R-:W-:Y:S05]  /*1af30*/  BSYNC B0 ;  /* 0x0000000000007941 */ /* 0x000fea0003800000 */
.L_x_11565:
[----:B------:R-:W-:Y:S02]  /*1af40*/  ULDC UR4, c[0x0][0xc3c] ;  /* 0x00030f0000047ab9 */ /* 0x000fe40000000800 */
[----:B-1----:R-:W-:-:S13]  /*1af50*/  ISETP.GE.AND P0, PT, R35, UR4, PT ;  /* 0x0000000423007c0c */ /* 0x002fda000bf06270 */
[----:B------:R-:W-:Y:S05]  /*1af60*/  @!P0 BRA `(.L_x_11578) ;  /* 0xfffffe6000e48947 */ /* 0x000fea000383ffff */
[----:B------:R-:W-:Y:S05]  /*1af70*/  BRA `(.L_x_11362) ;  /* 0x0000007400447947 */ /* 0x000fea0003800000 */
.L_x_11360:
        /* <DEDUP_REMOVED lines=16> */
.L_x_11579:
        /* <DEDUP_REMOVED lines=42> */
.L_x_11585:
        /* <DEDUP_REMOVED lines=12> */
.L_x_11584:
[----:B------:R-:W-:Y:S05]  /*1b3e0*/  BSYNC B0 ;  /* 0x0000000000007941 */ /* 0x000fea0003800000 */
.L_x_11583:
        /* <DEDUP_REMOVED lines=21> */
.L_x_11581:
        /* <DEDUP_REMOVED lines=16> */
[----:B------:R-:W0:Y:S02]  /*1b640*/  F2I.FTZ.U32.TRUNC.NTZ R3, R11 ;  /* 0x0000000b00037305 */ /* 0x000e24000021f000 */
[----:B0-----:R-:W-:Y:S01]  /*1b650*/  IMAD.MOV R11, RZ, RZ, -R3 ;  /* 0x000000ffff0b7224 */ /* 0x001fe200078e0a03 */
[----:B------:R-:W-:Y:S06]  /*1b660*/  @!P0 BRA `(.L_x_11586) ;  /* 0x0000000000088947 */ /* 0x000fec0003800000 */
[----:B------:R-:W-:-:S05]  /*1b670*/  VIADD R9, R15, 0xffffffff ;  /* 0xffffffff0f097836 */ /* 0x000fca0000000000 */
[----:B------:R0:W1:Y:S02]  /*1b680*/  SHFL.IDX PT, R16, R6, R9, 0x1f ;  /* 0x00001f0906107589 */ /* 0x00006400000e0000 */
.L_x_11586:
[----:B-1----:R-:W-:Y:S01]  /*1b690*/  IMAD R16, R16, UR5, R13 ;  /* 0x0000000510107c24 */ /* 0x002fe2000f8e020d */
[----:B------:R-:W-:Y:S01]  /*1b6a0*/  IABS R10, R4 ;  /* 0x00000004000a7213 */ /* 0x000fe20000000000 */
[----:B------:R-:W-:Y:S02]  /*1b6b0*/  IMAD R11, R11, R8, RZ ;  /* 0x000000080b0b7224 */ /* 0x000fe400078e02ff */
[----:B------:R-:W-:Y:S01]  /*1b6c0*/  IMAD.MOV.U32 R2, RZ, RZ, RZ ;  /* 0x000000ffff027224 */ /* 0x000fe200078e00ff */
[----:B0-----:R-:W-:Y:S01]  /*1b6d0*/  IADD3 R9, -R16, UR6, RZ ;  /* 0x0000000610097c10 */ /* 0x001fe2000fffe1ff */
[----:B------:R-:W-:Y:S02]  /*1b6e0*/  IMAD.MOV R10, RZ, RZ, -R10 ;  /* 0x000000ffff0a7224 */ /* 0x000fe400078e0a0a */
[----:B------:R-:W-:Y:S01]  /*1b6f0*/  IMAD.HI.U32 R2, R3, R11, R2 ;  /* 0x0000000b03027227 */ /* 0x000fe200078e0002 */
[----:B------:R-:W-:-:S05]  /*1b700*/  IABS R6, R9 ;  /* 0x0000000900067213 */ /* 0x000fca0000000000 */
        /* <DEDUP_REMOVED lines=27> */
[----:B------:R-:W-:Y:S01]  /*1b8c0*/  IMAD R9, R11, R8, RZ ;  /* 0x000000080b097224 */ /* 0x000fe200078e02ff */
[----:B------:R-:W-:-:S03]  /*1b8d0*/  IABS R11, R4 ;  /* 0x00000004000b7213 */ /* 0x000fc60000000000 */
[----:B------:R-:W-:-:S04]  /*1b8e0*/  IMAD.HI.U32 R2, R3, R9, R2 ;  /* 0x0000000903027227 */ /* 0x000fc800078e0002 */
[----:B------:R-:W-:Y:S02]  /*1b8f0*/  IMAD.MOV.U32 R9, RZ, RZ, R11 ;  /* 0x000000ffff097224 */ /* 0x000fe400078e000b */
        /* <DEDUP_REMOVED lines=19> */
.L_x_11582:
[----:B------:R-:W-:Y:S02]  /*1ba30*/  IMAD.MOV.U32 R17, RZ, RZ, RZ ;  /* 0x000000ffff117224 */ /* 0x000fe400078e00ff */
[----:B------:R-:W-:Y:S02]  /*1ba40*/  IMAD.U32 R16, RZ, RZ, UR6 ;  /* 0x00000006ff107e24 */ /* 0x000fe4000f8e00ff */
[----:B------:R-:W-:-:S07]  /*1ba50*/  IMAD.MOV.U32 R18, RZ, RZ, RZ ;  /* 0x000000ffff127224 */ /* 0x000fce00078e00ff */
.L_x_11587:
[----:B------:R-:W-:-:S13]  /*1ba60*/  ISETP.NE.AND P0, PT, R5, RZ, PT ;  /* 0x000000ff0500720c */ /* 0x000fda0003f05270 */
[----:B------:R-:W0:Y:S01]  /*1ba70*/  @!P0 S2R R3, SR_CgaCtaId ;  /* 0x0000000000038919 */ /* 0x000e220000008800 */
[----:B------:R-:W-:-:S04]  /*1ba80*/  @!P0 MOV R0, 0x400 ;  /* 0x0000040000008802 */ /* 0x000fc80000000f00 */
[----:B0-----:R-:W-:-:S05]  /*1ba90*/  @!P0 LEA R0, R3, R0, 0x18 ;  /* 0x0000000003008211 */ /* 0x001fca00078ec0ff */
[----:B------:R1:W-:Y:S01]  /*1baa0*/  @!P0 STS.128 [R0+0x2d8d0], R16 ;  /* 0x02d8d01000008388 */ /* 0x0003e20000000c00 */
[----:B------:R-:W-:Y:S06]  /*1bab0*/  BAR.ARV 0x5, 0x200 ;  /* 0x0148000000007b1d */ /* 0x000fec0000002000 */
.L_x_11580:
[----:B-1----:R-:W-:Y:S01]  /*1bac0*/  IMAD.MOV.U32 R0, RZ, RZ, 0x1 ;  /* 0x00000001ff007424 */ /* 0x002fe200078e00ff */
[----:B------:R-:W-:Y:S01]  /*1bad0*/  ULDC UR4, c[0x0][0xc3c] ;  /* 0x00030f0000047ab9 */ /* 0x000fe20000000800 */
[----:B------:R-:W-:Y:S01]  /*1bae0*/  IMAD.MOV.U32 R25, RZ, RZ, RZ ;  /* 0x000000ffff197224 */ /* 0x000fe200078e00ff */
[----:B0-----:R-:W-:Y:S02]  /*1baf0*/  ISETP.GE.AND P0, PT, R19, UR4, PT ;  /* 0x0000000413007c0c */ /* 0x001fe4000bf06270 */
[----:B------:R0:W-:Y:S04]  /*1bb00*/  STL [R1], R0 ;  /* 0x0000000001007387 */ /* 0x0001e80000100800 */
[----:B------:R0:W-:Y:S07]  /*1bb10*/  STL [R1+0x4c], RZ ;  /* 0x00004cff01007387 */ /* 0x0001ee0000100800 */
[----:B------:R-:W-:Y:S05]  /*1bb20*/  @P0 BRA `(.L_x_11588) ;  /* 0x0000006400740947 */ /* 0x000fea0003800000 */
[----:B------:R-:W1:Y:S01]  /*1bb30*/  S2R R7, SR_TID.X ;  /* 0x0000000000077919 */ /* 0x000e620000002100 */
[----:B------:R-:W2:Y:S01]  /*1bb40*/  S2UR UR5, SR_CgaCtaId ;  /* 0x00000000000579c3 */ /* 0x000ea20000008800 */
[----:B------:R-:W-:Y:S01]  /*1bb50*/  UMOV UR4, 0x400 ;  /* 0x0000040000047882 */ /* 0x000fe20000000000 */
[----:B------:R-:W-:Y:S01]  /*1bb60*/  BSSY B8, `(.L_x_11588) ;  /* 0x0000659000087945 */ /* 0x000fe20003800000 */
[----:B------:R-:W-:Y:S01]  /*1bb70*/  IMAD.MOV.U32 R27, RZ, RZ, RZ ;  /* 0x000000ffff1b7224 */ /* 0x000fe200078e00ff */
[----:B------:R-:W-:Y:S01]  /*1bb80*/  ULDC.64 UR40, c[0x0][0x198] ;  /* 0x0000660000287ab9 */ /* 0x000fe20000000a00 */
[----:B------:R-:W-:Y:S01]  /*1bb90*/  IMAD.MOV.U32 R25, RZ, RZ, RZ ;  /* 0x000000ffff197224 */ /* 0x000fe200078e00ff */
[----:B------:R-:W-:Y:S01]  /*1bba0*/  ULOP3.LUT UR38, UR36, 0x2, URZ, 0xfc, !UPT ;  /* 0x0000000224267892 */ /* 0x000fe2000f8efc3f */
[----:B------:R-:W-:Y:S01]  /*1bbb0*/  ULDC UR37, c[0x0][0xc] ;  /* 0x0000030000257ab9 */ /* 0x000fe20000000800 */
[----:B--2---:R-:W-:-:S06]  /*1bbc0*/  ULEA UR4, UR5, UR4, 0x18 ;  /* 0x0000000405047291 */ /* 0x004fcc000f8ec03f */
[----:B------:R-:W-:Y:S01]  /*1bbd0*/  IMAD.U32 R23, RZ, RZ, UR4 ;  /* 0x00000004ff177e24 */ /* 0x000fe2000f8e00ff */
[C---:B-1----:R-:W-:Y:S01]  /*1bbe0*/  LOP3.LUT R6, R7.reuse, 0x7f, RZ, 0xc0, !PT ;  /* 0x0000007f07067812 */ /* 0x042fe200078ec0ff */
[----:B0-----:R-:W-:-:S04]  /*1bbf0*/  IMAD.SHL.U32 R0, R7, 0x8, RZ ;  /* 0x0000000807007824 */ /* 0x001fc800078e00ff */
        /* <DEDUP_REMOVED lines=9> */
[----:B------:R-:W-:Y:S01]  /*1bc90*/  SHF.R.U32.HI R3, RZ, 0x2, R6 ;  /* 0x00000002ff037819 */ /* 0x000fe20000011606 */
[----:B------:R-:W-:-:S02]  /*1bca0*/  IMAD.MOV.U32 R6, RZ, RZ, 0x1 ;  /* 0x00000001ff067424 */ /* 0x000fc400078e00ff */
[----:B------:R-:W-:Y:S01]  /*1bcb0*/  STL [R1+0x14], R5 ;  /* 0x0000140501007387 */ /* 0x000fe20000100800 */
[----:B------:R-:W-:-:S03]  /*1bcc0*/  LOP3.LUT R2, R2, 0x60, RZ, 0xc0, !PT ;  /* 0x0000006002027812 */ /* 0x000fc600078ec0ff */
[----:B------:R-:W-:Y:S04]  /*1bcd0*/  STL [R1+0x4c], RZ ;  /* 0x00004cff01007387 */ /* 0x000fe80000100800 */
[----:B------:R0:W-:Y:S04]  /*1bce0*/  STL [R1+0x4], R4 ;  /* 0x0000040401007387 */ /* 0x0001e80000100800 */
[----:B------:R1:W-:Y:S01]  /*1bcf0*/  STL [R1], R6 ;  /* 0x0000000601007387 */ /* 0x0003e20000100800 */
[----:B0-----:R-:W-:Y:S02]  /*1bd00*/  LOP3.LUT R4, R3, R2, RZ, 0xfc, !PT ;  /* 0x0000000203047212 */ /* 0x001fe400078efcff */
[----:B------:R-:W-:-:S02]  /*1bd10*/  LOP3.LUT R3, R0, 0x20, RZ, 0xfc, !PT ;  /* 0x0000002000037812 */ /* 0x000fc400078efcff */
[----:B------:R-:W-:Y:S01]  /*1bd20*/  LOP3.LUT R2, R0, 0x40, RZ, 0xfc, !PT ;  /* 0x0000004000027812 */ /* 0x000fe200078efcff */
[----:B------:R-:W-:-:S05]  /*1bd30*/  IMAD R0, R5, 0x2, R23 ;  /* 0x0000000205007824 */ /* 0x000fca00078e0217 */
[----:B------:R1:W-:Y:S02]  /*1bd40*/  STL [R1+0x34], R0 ;  /* 0x0000340001007387 */ /* 0x0003e40000100800 */
.L_x_11705:
[----:B------:R-:W-:Y:S05]  /*1bd50*/  YIELD ;  /* 0x0000000000007946 */ /* 0x000fea0003800000 */
[----:B------:R-:W-:Y:S01]  /*1bd60*/  ULDC.64 UR4, c[0x0][0xa28] ;  /* 0x00028a0000047ab9 */ /* 0x000fe20000000a00 */
[----:B------:R-:W-:Y:S02]  /*1bd70*/  CS2R R8, SRZ ;  /* 0x0000000000087805 */ /* 0x000fe4000001ff00 */
[----:B------:R-:W-:Y:S01]  /*1bd80*/  ISETP.NE.U32.AND P0, PT, RZ, UR4, PT ;  /* 0x00000004ff007c0c */ /* 0x000fe2000bf05070 */
[----:B0-----:R-:W0:Y:S01]  /*1bd90*/  LDC.64 R4, c[0x0][0xa00] ;  /* 0x00028000ff047b82 */ /* 0x001e220000000a00 */
[----:B------:R-:W-:-:S02]  /*1bda0*/  ULDC.64 UR6, c[0x0][0xa10] ;  /* 0x0002840000067ab9 */ /* 0x000fc40000000a00 */
[----:B------:R-:W-:Y:S01]  /*1bdb0*/  ISETP.NE.AND.EX P0, PT, RZ, UR5, PT, P0 ;  /* 0x00000005ff007c0c */ /* 0x000fe2000bf05300 */
[----:B------:R-:W-:-:S12]  /*1bdc0*/  ULDC.64 UR4, c[0x0][0xa18] ;  /* 0x0002860000047ab9 */ /* 0x000fd80000000a00 */
[----:B--2---:R-:W2:Y:S02]  /*1bdd0*/  @P0 LDC.64 R2, c[0x0][0xa28] ;  /* 0x00028a00ff020b82 */ /* 0x004ea40000000a00 */
[----:B--2---:R-:W-:-:S05]  /*1bde0*/  @P0 IMAD.WIDE R2, R19, 0x4, R2 ;  /* 0x0000000413020825 */ /* 0x004fca00078e0202 */
[----:B---3--:R2:W3:Y:S01]  /*1bdf0*/  @P0 LDG.E R9, desc[UR52][R2.64] ;  /* 0x0000003402090981 */ /* 0x0084e2000c1e1900 */
[----:B------:R-:W-:Y:S01]  /*1be00*/  ISETP.NE.U32.AND P0, PT, RZ, UR4, PT ;  /* 0x00000004ff007c0c */ /* 0x000fe2000bf05070 */
[----:B0-----:R-:W-:Y:S01]  /*1be10*/  IMAD.WIDE R4, R19, 0x4, R4 ;  /* 0x0000000413047825 */ /* 0x001fe200078e0204 */
[----:B------:R-:W-:Y:S02]  /*1be20*/  ISETP.NE.U32.AND P1, PT, RZ, UR6, PT ;  /* 0x00000006ff007c0c */ /* 0x000fe4000bf25070 */
[----:B------:R-:W-:Y:S01]  /*1be30*/  ISETP.NE.AND.EX P2, PT, RZ, UR5, PT, P0 ;  /* 0x00000005ff007c0c */ /* 0x000fe2000bf45300 */
[----:B------:R-:W-:Y:S01]  /*1be40*/  ULDC.64 UR4, c[0x0][0xa00] ;  /* 0x0002800000047ab9 */ /* 0x000fe20000000a00 */
[----:B------:R-:W-:Y:S01]  /*1be50*/  ISETP.NE.AND.EX P1, PT, RZ, UR7, PT, P1 ;  /* 0x00000007ff007c0c */ /* 0x000fe2000bf25310 */
[----:B-1----:R-:W-:Y:S01]  /*1be60*/  IMAD.MOV.U32 R0, RZ, RZ, RZ ;  /* 0x000000ffff007224 */ /* 0x002fe200078e00ff */
[----:B------:R-:W-:Y:S01]  /*1be70*/  ISETP.NE.U32.AND P0, PT, RZ, UR4, PT ;  /* 0x00000004ff007c0c */ /* 0x000fe2000bf05070 */
[----:B--2---:R-:W0:Y:S03]  /*1be80*/  LDC.64 R2, c[0x0][0xa10] ;  /* 0x00028400ff027b82 */ /* 0x004e260000000a00 */
[----:B------:R-:W-:-:S05]  /*1be90*/  ISETP.NE.AND.EX P0, PT, RZ, UR5, PT, P0 ;  /* 0x00000005ff007c0c */ /* 0x000fca000bf05300 */
[----:B------:R-:W1:Y:S08]  /*1bea0*/  @P2 LDC.64 R6, c[0x0][0xa18] ;  /* 0x00028600ff062b82 */ /* 0x000e700000000a00 */
[----:B------:R-:W2:Y:S01]  /*1beb0*/  @P0 LDG.E R8, desc[UR52][R4.64] ;  /* 0x0000003404080981 */ /* 0x000ea2000c1e1900 */
[----:B0-----:R-:W-:-:S05]  /*1bec0*/  IMAD.WIDE R2, R19, 0x4, R2 ;  /* 0x0000000413027825 */ /* 0x001fca00078e0202 */
[----:B-----5:R-:W5:Y:S01]  /*1bed0*/  @P1 LDG.E R0, desc[UR52][R2.64] ;  /* 0x0000003402001981 */ /* 0x020f62000c1e1900 */
        /* <DEDUP_REMOVED lines=11> */
[----:B------:R-:W-:Y:S02]  /*1bf90*/  ULDC UR5, c[0x0][0x348] ;  /* 0x0000d20000057ab9 */ /* 0x000fe40000000800 */
[----:B0-----:R-:W-:Y:S02]  /*1bfa0*/  IMAD.U32 R7, RZ, RZ, UR5 ;  /* 0x00000005ff077e24 */ /* 0x001fe4000f8e00ff */
[----:B------:R-:W-:Y:S01]  /*1bfb0*/  IMAD.U32 R6, RZ, RZ, UR4 ;  /* 0x00000004ff067e24 */ /* 0x000fe2000f8e00ff */
[----:B---3--:R0:W-:Y:S04]  /*1bfc0*/  STL [R1+0x2c], R9 ;  /* 0x00002c0901007387 */ /* 0x0081e80000100800 */
[----:B--2---:R0:W-:Y:S01]  /*1bfd0*/  STL [R1+0x8], R8 ;  /* 0x0000080801007387 */ /* 0x0041e20000100800 */
[----:B------:R-:W-:Y:S05]  /*1bfe0*/  @P2 BRA `(.L_x_11589) ;  /* 0x0000000000102947 */ /* 0x000fea0003800000 */
[----:B------:R-:W-:Y:S05]  /*1bff0*/  @!P0 BRA `(.L_x_11589) ;  /* 0x00000000000c8947 */ /* 0x000fea0003800000 */
[----:B-----5:R-:W2:Y:S04]  /*1c000*/  LDG.E R29, desc[UR52][R4.64] ;  /* 0x00000034041d7981 */ /* 0x020ea8000c1e1900 */
[----:B------:R-:W2:Y:S02]  /*1c010*/  LDG.E R4, desc[UR52][R4.64+0x4] ;  /* 0x0000043404047981 */ /* 0x000ea4000c1e1900 */
[----:B--2---:R-:W-:-:S07]  /*1c020*/  IMAD.IADD R29, R4, 0x1, -R29 ;  /* 0x00000001041d7824 */ /* 0x004fce00078e0a1d */
.L_x_11589:
        /* <DEDUP_REMOVED lines=8> */
.L_x_11590:
        /* <DEDUP_REMOVED lines=9> */
.L_x_11591:
[----:B-1----:R-:W2:Y:S04]  /*1c140*/  @P1 LDG.E R4, desc[UR52][R2.64] ;  /* 0x0000003402041981 */ /* 0x002ea8000c1e1900 */
[----:B------:R1:W2:Y:S01]  /*1c150*/  @P1 LDG.E R5, desc[UR52][R2.64+0x4] ;  /* 0x0000043402051981 */ /* 0x0002a2000c1e1900 */
[----:B------:R-:W-:Y:S02]  /*1c160*/  IMAD R28, R17, 0xc0, RZ ;  /* 0x000000c0111c7824 */ /* 0x000fe400078e02ff */
[----:B-----5:R-:W-:Y:S02]  /*1c170*/  IMAD.IADD R6, R6, 0x1, -R9 ;  /* 0x0000000106067824 */ /* 0x020fe400078e0a09 */
[----:B0-----:R-:W-:Y:S01]  /*1c180*/  VIADD R8, R28, 0xbf ;  /* 0x000000bf1c087836 */ /* 0x001fe20000000000 */
[----:B-1----:R-:W0:Y:S02]  /*1c190*/  LDC R2, c[0x0][0x448] ;  /* 0x00011200ff027b82 */ /* 0x002e240000000800 */
[----:B0-----:R-:W-:-:S13]  /*1c1a0*/  ISETP.NE.AND P2, PT, R2, 0x1, PT ;  /* 0x000000010200780c */ /* 0x001fda0003f45270 */
[----:B------:R-:W0:Y:S08]  /*1c1b0*/  @P2 LDC R3, c[0x0][0x44c] ;  /* 0x00011300ff032b82 */ /* 0x000e300000000800 */
[----:B------:R-:W1:Y:S01]  /*1c1c0*/  @P2 LDC R2, c[0x0][0x450] ;  /* 0x00011400ff022b82 */ /* 0x000e620000000800 */
[----:B0-----:R-:W-:-:S05]  /*1c1d0*/  @P2 IMAD.HI.U32 R3, R8, R3, RZ ;  /* 0x0000000308032227 */ /* 0x001fca00078e00ff */
[----:B-1----:R-:W-:Y:S01]  /*1c1e0*/  @P2 SHF.R.U32.HI R8, RZ, R2, R3 ;  /* 0x00000002ff082219 */ /* 0x002fe20000011603 */
[----:B--2---:R-:W-:-:S04]  /*1c1f0*/  @P1 IMAD.IADD R7, R5, 0x1, -R4 ;  /* 0x0000000105071824 */ /* 0x004fc800078e0a04 */
[----:B------:R-:W-:-:S04]  /*1c200*/  IMAD.IADD R10, R6, 0x1, R7 ;  /* 0x00000001060a7824 */ /* 0x000fc800078e0207 */
[C---:B------:R-:W-:Y:S01]  /*1c210*/  VIADD R21, R10.reuse, 0x7f ;  /* 0x0000007f0a157836 */ /* 0x040fe20000000000 */
[----:B------:R0:W-:Y:S01]  /*1c220*/  STL [R1+0x24], R10 ;  /* 0x0000240a01007387 */ /* 0x0001e20000100800 */
[----:B------:R-:W-:-:S03]  /*1c230*/  IADD3 R17, R10, 0x1, -R29 ;  /* 0x000000010a117810 */ /* 0x000fc60007ffe81d */
[----:B------:R-:W-:Y:S02]  /*1c240*/  SHF.R.S32.HI R2, RZ, 0x1f, R21 ;  /* 0x0000001fff027819 */ /* 0x000fe40000011415 */
[----:B------:R-:W-:Y:S02]  /*1c250*/  IMAD.IADD R8, R17, 0x1, R8 ;  /* 0x0000000111087824 */ /* 0x000fe400078e0208 */
[----:B------:R-:W-:Y:S02]  /*1c260*/  LEA.HI R21, R2, R21, RZ, 0x7 ;  /* 0x0000001502157211 */ /* 0x000fe400078f38ff */
[----:B------:R-:W1:Y:S02]  /*1c270*/  LDC.64 R2, c[0x0][0x9e0] ;  /* 0x00027800ff027b82 */ /* 0x000e640000000a00 */
[----:B------:R-:W-:Y:S02]  /*1c280*/  SHF.R.S32.HI R21, RZ, 0x7, R21 ;  /* 0x00000007ff157819 */ /* 0x000fe40000011415 */
[----:B-1----:R-:W-:Y:S01]  /*1c290*/  ISETP.GE.AND P3, PT, R3, 0x1, PT ;  /* 0x000000010300780c */ /* 0x002fe20003f66270 */
[----:B------:R-:W-:-:S12]  /*1c2a0*/  IMAD.IADD R2, R8, 0x1, R2 ;  /* 0x0000000108027824 */ /* 0x000fd800078e0202 */
[----:B0-----:R-:W-:Y:S05]  /*1c2b0*/  @!P3 BRA `(.L_x_11592) ;  /* 0x000000000048b947 */ /* 0x001fea0003800000 */
        /* <DEDUP_REMOVED lines=11> */
.L_x_11594:
[----:B------:R-:W-:-:S13]  /*1c370*/  ISETP.NE.AND P0, PT, R3, 0x1, PT ;  /* 0x000000010300780c */ /* 0x000fda0003f05270 */
[----:B------:R-:W0:Y:S02]  /*1c380*/  @P0 LDC.64 R4, c[0x0][0x9e8] ;  /* 0x00027a00ff040b82 */ /* 0x000e240000000a00 */
[----:B0-----:R-:W-:-:S05]  /*1c390*/  @P0 IMAD.HI.U32 R4, R9, R4, RZ ;  /* 0x0000000409040227 */ /* 0x001fca00078e00ff */
[----:B------:R-:W-:-:S07]  /*1c3a0*/  @P0 SHF.R.U32.HI R9, RZ, R5, R4 ;  /* 0x00000005ff090219 */ /* 0x000fce0000011604 */
.L_x_11595:
[----:B------:R-:W-:Y:S05]  /*1c3b0*/  BSYNC B0 ;  /* 0x0000000000007941 */ /* 0x000fea0003800000 */
.L_x_11593:
[----:B------:R-:W-:-:S05]  /*1c3c0*/  IMAD R9, R9, R3, R3 ;  /* 0x0000000309097224 */ /* 0x000fca00078e0203 */
[----:B------:R-:W-:-:S07]  /*1c3d0*/  VIMNMX R2, R2, R9, PT ;  /* 0x0000000902027248 */ /* 0x000fce0003fe0100 */
.L_x_11592:
        /* <DEDUP_REMOVED lines=20> */
.L_x_11598:
[----:B------:R-:W-:-:S13]  /*1c520*/  ISETP.NE.AND P0, PT, R3, 0x1, PT ;  /* 0x000000010300780c */ /* 0x000fda0003f05270 */
[----:B------:R-:W0:Y:S02]  /*1c530*/  @P0 LDC.64 R4, c[0x0][0x9e8] ;  /* 0x00027a00ff040b82 */ /* 0x000e240000000a00 */
[----:B0-----:R-:W-:-:S05]  /*1c540*/  @P0 IMAD.HI.U32 R4, R9, R4, RZ ;  /* 0x0000000409040227 */ /* 0x001fca00078e00ff */
[----:B------:R-:W-:-:S07]  /*1c550*/  @P0 SHF.R.U32.HI R9, RZ, R5, R4 ;  /* 0x00000005ff090219 */ /* 0x000fce0000011604 */
.L_x_11599:
[----:B------:R-:W-:Y:S05]  /*1c560*/  BSYNC B0 ;  /* 0x0000000000007941 */ /* 0x000fea0003800000 */
.L_x_11597:
[----:B------:R-:W-:-:S05]  /*1c570*/  IMAD R3, R9, R3, RZ ;  /* 0x0000000309037224 */ /* 0x000fca00078e02ff */
[----:B------:R-:W-:-:S07]  /*1c580*/  VIMNMX R8, R8, R3, !PT ;  /* 0x0000000308087248 */ /* 0x000fce0007fe0100 */
.L_x_11596:
[----:B------:R-:W-:Y:S01]  /*1c590*/  VIADD R2, R2, 0x7f ;  /* 0x0000007f02027836 */ /* 0x000fe20000000000 */
[----:B------:R-:W-:Y:S04]  /*1c5a0*/  BSSY B0, `(.L_x_11600) ;  /* 0x000015d000007945 */ /* 0x000fe80003800000 */
[----:B------:R-:W-:-:S04]  /*1c5b0*/  SHF.R.S32.HI R3, RZ, 0x1f, R2 ;  /* 0x0000001fff037819 */ /* 0x000fc80000011402 */
[----:B------:R-:W-:Y:S02]  /*1c5c0*/  LEA.HI R3, R3, R2, RZ, 0x7 ;  /* 0x0000000203037211 */ /* 0x000fe400078f38ff */
[----:B------:R-:W-:Y:S02]  /*1c5d0*/  SHF.R.S32.HI R2, RZ, 0x1f, R8 ;  /* 0x0000001fff027819 */ /* 0x000fe40000011408 */
[----:B------:R-:W-:Y:S02]  /*1c5e0*/  SHF.R.S32.HI R3, RZ, 0x7, R3 ;  /* 0x00000007ff037819 */ /* 0x000fe40000011403 */
[----:B------:R-:W-:Y:S02]  /*1c5f0*/  LEA.HI R2, R2, R8, RZ, 0x7 ;  /* 0x0000000802027211 */ /* 0x000fe400078f38ff */
[----:B------:R-:W-:Y:S02]  /*1c600*/  VIMNMX R3, R21, R3, PT ;  /* 0x0000000315037248 */ /* 0x000fe40003fe0100 */
[----:B------:R-:W-:-:S03]  /*1c610*/  SHF.R.S32.HI R2, RZ, 0x7, R2 ;  /* 0x00000007ff027819 */ /* 0x000fc60000011402 */
[----:B------:R-:W-:Y:S01]  /*1c620*/  IMAD R3, R3, 0x80, -R6 ;  /* 0x0000008003037824 */ /* 0x000fe200078e0a06 */
[----:B------:R-:W-:-:S04]  /*1c630*/  VIMNMX R2, RZ, R2, !PT ;  /* 0x00000002ff027248 */ /* 0x000fc80007fe0100 */
[----:B------:R-:W-:Y:S01]  /*1c640*/  VIMNMX R3, R3, R7, PT ;  /* 0x0000000703037248 */ /* 0x000fe20003fe0100 */
[----:B------:R-:W-:-:S05]  /*1c650*/  IMAD R2, R2, 0x80, -R6 ;  /* 0x0000008002027824 */ /* 0x000fca00078e0a06 */
[----:B------:R-:W-:-:S04]  /*1c660*/  VIMNMX R4, RZ, R2, !PT ;  /* 0x00000002ff047248 */ /* 0x000fc80007fe0100 */
        /* <DEDUP_REMOVED lines=17> */
.L_x_11759:
[----:B-1----:R-:W-:Y:S02]  /*1c780*/  ISETP.NE.AND P0, PT, R14, RZ, PT ;  /* 0x000000ff0e00720c */ /* 0x002fe40003f05270 */
[----:B------:R-:W-:-:S11]  /*1c790*/  PLOP3.LUT P6, PT, PT, PT, PT, 0x8, 0x0 ;  /* 0x000000000000781c */ /* 0x000fd60003fce170 */
[----:B------:R-:W-:Y:S05]  /*1c7a0*/  @P0 BRA `(.L_x_11603) ;  /* 0x00000000000c0947 */ /* 0x000fea0003800000 */
[----:B------:R-:W-:-:S03]  /*1c7b0*/  UMOV UR4, 0xffffffff ;  /* 0xffffffff00047882 */ /* 0x000fc60000000000 */
[----:B------:R-:W-:Y:S05]  /*1c7c0*/  BRA.DIV UR4, `(.L_x_11604) ;  /* 0x0000006a04fc7947 */ /* 0x000fea000b800000 */
[----:B------:R-:W-:-:S13]  /*1c7d0*/  ELECT P6, URZ, PT ;  /* 0x00000000003f782f */ /* 0x000fda00038c0000 */
.L_x_11603:
        /* <DEDUP_REMOVED lines=9> */
.L_x_11762:
[----:B------:R-:W-:Y:S05]  /*1c870*/  BSYNC B1 ;  /* 0x0000000000017941 */ /* 0x000fea0003800000 */
.L_x_11605:
        /* <DEDUP_REMOVED lines=11> */
.L_x_11763:
[----:B------:R-:W-:Y:S05]  /*1c930*/  BSYNC B2 ;  /* 0x0000000000027941 */ /* 0x000fea0003800000 */
.L_x_11609:
        /* <DEDUP_REMOVED lines=9> */
.L_x_11612:
[----:B------:R-:W-:Y:S05]  /*1c9d0*/  BSYNC B2 ;  /* 0x0000000000027941 */ /* 0x000fea0003800000 */
.L_x_11611:
[----:B------:R-:W-:Y:S01]  /*1c9e0*/  IMAD.MOV.U32 R14, RZ, RZ, RZ ;  /* 0x000000ffff0e7224 */ /* 0x000fe200078e00ff */
[----:B------:R-:W-:Y:S01]  /*1c9f0*/  UIADD3 UR4, UP0, UR40, 0x570, URZ ;  /* 0x0000057028047890 */ /* 0x000fe2000ff1e03f */
[----:B------:R-:W-:Y:S01]  /*1ca00*/  IMAD R6, R3, 0x80, R0 ;  /* 0x0000008003067824 */ /* 0x000fe200078e0200 */
[----:B------:R-:W-:Y:S01]  /*1ca10*/  PLOP3.LUT P0, PT, PT, PT, PT, 0x80, 0x0 ;  /* 0x000000000000781c */ /* 0x000fe20003f0f070 */
[----:B------:R-:W-:Y:S01]  /*1ca20*/  IMAD R7, R27, 0x6000, R23 ;  /* 0x000060001b077824 */ /* 0x000fe200078e0217 */
[----:B------:R-:W-:Y:S01]  /*1ca30*/  R2UR UR10, R14 ;  /* 0x000000000e0a72ca */ /* 0x000fe200000e0000 */
[----:B------:R-:W-:Y:S01]  /*1ca40*/  VIADD R6, R6, 0xffffff80 ;  /* 0xffffff8006067836 */ /* 0x000fe20000000000 */
[----:B------:R-:W-:Y:S01]  /*1ca50*/  UIADD3.X UR5, URZ, UR41, URZ, UP0, !UPT ;  /* 0x000000293f057290 */ /* 0x000fe200087fe43f */
[----:B0-----:R-:W-:Y:S01]  /*1ca60*/  VIADD R5, R9, 0x2d890 ;  /* 0x0002d89009057836 */ /* 0x001fe20000000000 */
[----:B------:R-:W-:Y:S01]  /*1ca70*/  UMOV UR6, 0x0 ;  /* 0x0000000000067882 */ /* 0x000fe20000000000 */
[----:B------:R-:W-:Y:S01]  /*1ca80*/  VIADD R10, R7, 0x15400 ;  /* 0x00015400070a7836 */ /* 0x000fe20000000000 */
[----:B------:R-:W-:-:S09]  /*1ca90*/  UMOV UR7, 0x12f00000 ;  /* 0x12f0000000077882 */ /* 0x000fd20000000000 */
.L_x_11613:
        /* <DEDUP_REMOVED lines=16> */
.L_x_11614:
        /* <DEDUP_REMOVED lines=16> */
.L_x_11615:
        /* <DEDUP_REMOVED lines=13> */
.L_x_11764:
[----:B------:R-:W-:Y:S05]  /*1cd70*/  BSYNC B2 ;  /* 0x0000000000027941 */ /* 0x000fea0003800000 */
.L_x_11616:
[----:B------:R-:W-:Y:S01]  /*1cd80*/  BSSY B2, `(.L_x_11618) ;  /* 0x000000b000027945 */ /* 0x000fe20003800000 */
[----:B------:R-:W-:Y:S02]  /*1cd90*/  IMAD.MOV.U32 R10, RZ, RZ, 0x0 ;  /* 0x00000000ff0a7424 */ /* 0x000fe400078e00ff */
[----:B------:R-:W-:Y:S01]  /*1cda0*/  IMAD.MOV.U32 R11, RZ, RZ, 0x12f00000 ;  /* 0x12f00000ff0b7424 */ /* 0x000fe200078e00ff */
[----:B------:R-:W-:Y:S06]  /*1cdb0*/  @P1 BRA `(.L_x_11619) ;  /* 0x00000000001c1947 */ /* 0x000fec0003800000 */
[----:B------:R-:W2:Y:S02]  /*1cdc0*/  S2R R5, SR_TID.X ;  /* 0x0000000000057919 */ /* 0x000ea40000002100 */
[----:B--2---:R-:W-:Y:S01]  /*1cdd0*/  LOP3.LUT R15, R5, 0x1f, RZ, 0xc0, !PT ;  /* 0x0000001f050f7812 */ /* 0x004fe200078ec0ff */
[----:B------:R-:W-:-:S03]  /*1cde0*/  IMAD.MOV.U32 R5, RZ, RZ, 0x6000 ;  /* 0x00006000ff057424 */ /* 0x000fc600078e00ff */
[----:B------:R-:W-:Y:S01]  /*1cdf0*/  ISETP.NE.AND P0, PT, R15, RZ, PT ;  /* 0x000000ff0f00720c */ /* 0x000fe20003f05270 */
[----:B------:R2:W-:-:S12]  /*1ce00*/  SYNCS.ARRIVE.TRANS64 RZ, [R9+URZ+0x2d8b0], R5 ;  /* 0x02d8b00509ff79a7 */ /* 0x0005d8000800003f */
[----:B--2---:R-:W-:Y:S05]  /*1ce10*/  @!P0 BRA `(.L_x_11619) ;  /* 0x0000000000048947 */ /* 0x004fea0003800000 */
[----:B------:R-:W-:Y:S01]  /*1ce20*/  BPT.TRAP 0x1 ;  /* 0x000000040000795c */ /* 0x000fe20000300000 */
.L_x_11619:
[----:B------:R-:W-:Y:S05]  /*1ce30*/  BSYNC B2 ;  /* 0x0000000000027941 */ /* 0x000fea0003800000 */
.L_x_11618:
        /* <DEDUP_REMOVED lines=8> */
.L_x_11620:
        /* <DEDUP_REMOVED lines=15> */
.L_x_11621:
        /* <DEDUP_REMOVED lines=15> */
.L_x_11622:
        /* <DEDUP_REMOVED lines=10> */
.L_x_11608:
[----:B------:R-:W-:Y:S05]  /*1d140*/  BSYNC B1 ;  /* 0x0000000000017941 */ /* 0x000fea0003800000 */
.L_x_11607:
[----:B0-----:R-:W2:Y:S01]  /*1d150*/  LDL.LU R5, [R1+0x4] ;  /* 0x0000040001057983 */ /* 0x001ea20000300800 */
[----:B------:R-:W-:Y:S01]  /*1d160*/  VIADD R27, R27, 0x1 ;  /* 0x000000011b1b7836 */ /* 0x000fe20000000000 */
[----:B------:R-:W-:Y:S01]  /*1d170*/  PLOP3.LUT P0, PT, PT, PT, PT, 0x8, 0x0 ;  /* 0x000000000000781c */ /* 0x000fe20003f0e170 */
[----:B------:R-:W-:-:S03]  /*1d180*/  VIADD R9, R3, 0xfffffffe ;  /* 0xfffffffe03097836 */ /* 0x000fc60000000000 */
[----:B------:R-:W-:Y:S02]  /*1d190*/  ISETP.NE.AND P1, PT, R27, 0x2, PT ;  /* 0x000000021b00780c */ /* 0x000fe40003f25270 */
[----:B------:R-:W-:Y:S02]  /*1d1a0*/  ISETP.GE.AND P2, PT, R9, R4, PT ;  /* 0x000000040900720c */ /* 0x000fe40003f46270 */
[----:B------:R-:W-:Y:S02]  /*1d1b0*/  SEL R3, RZ, 0x1, P1 ;  /* 0x00000001ff037807 */ /* 0x000fe40000800000 */
[----:B------:R-:W-:Y:S02]  /*1d1c0*/  SEL R27, R27, RZ, P1 ;  /* 0x000000ff1b1b7207 */ /* 0x000fe40000800000 */
[----:B--2---:R-:W-:-:S05]  /*1d1d0*/  LOP3.LUT R5, R5, R3, RZ, 0x3c, !PT ;  /* 0x0000000305057212 */ /* 0x004fca00078e3cff */
[----:B------:R0:W-:Y:S02]  /*1d1e0*/  STL [R1+0x4], R5 ;  /* 0x0000040501007387 */ /* 0x0001e40000100800 */
[----:B------:R-:W-:Y:S05]  /*1d1f0*/  @!P2 BRA `(.L_x_11601) ;  /* 0x00000008005ca947 */ /* 0x000fea0003800000 */
.L_x_11639:
        /* <DEDUP_REMOVED lines=12> */
.L_x_11765:
[----:B------:R-:W-:Y:S05]  /*1d2c0*/  BSYNC B2 ;  /* 0x0000000000027941 */ /* 0x000fea0003800000 */
.L_x_11625:
        /* <DEDUP_REMOVED lines=9> */
.L_x_11628:
[----:B------:R-:W-:Y:S05]  /*1d360*/  BSYNC B2 ;  /* 0x0000000000027941 */ /* 0x000fea0003800000 */
.L_x_11627:
        /* <DEDUP_REMOVED lines=11> */
.L_x_11629:
        /* <DEDUP_REMOVED lines=16> */
.L_x_11630:
        /* <DEDUP_REMOVED lines=16> */
.L_x_11631:
        /* <DEDUP_REMOVED lines=13> */
.L_x_11766:
[----:B------:R-:W-:Y:S05]  /*1d6f0*/  BSYNC B2 ;  /* 0x0000000000027941 */ /* 0x000fea0003800000 */
.L_x_11632:
        /* <DEDUP_REMOVED lines=11> */
.L_x_11635:
[----:B------:R-:W-:Y:S05]  /*1d7b0*/  BSYNC B2 ;  /* 0x0000000000027941 */ /* 0x000fea0003800000 */
.L_x_11634:
        /* <DEDUP_REMOVED lines=8> */
.L_x_11636:
        /* <DEDUP_REMOVED lines=15> */
.L_x_11637:
        /* <DEDUP_REMOVED lines=15> */
.L_x_11638:
        /* <DEDUP_REMOVED lines=10> */
.L_x_11624:
[----:B------:R-:W-:Y:S05]  /*1dac0*/  BSYNC B1 ;  /* 0x0000000000017941 */ /* 0x000fea0003800000 */
.L_x_11623:
[----:B------:R-:W2:Y:S01]  /*1dad0*/  LDL.LU R7, [R1+0x4] ;  /* 0x0000040001077983 */ /* 0x000ea20000300800 */
[----:B------:R-:W-:Y:S01]  /*1dae0*/  VIADD R27, R27, 0x1 ;  /* 0x000000011b1b7836 */ /* 0x000fe20000000000 */
[C---:B------:R-:W-:Y:S01]  /*1daf0*/  ISETP.GT.AND P2, PT, R9.reuse, R4, PT ;  /* 0x000000040900720c */ /* 0x040fe20003f44270 */
[----:B------:R-:W-:-:S03]  /*1db00*/  VIADD R9, R9, 0xffffffff ;  /* 0xffffffff09097836 */ /* 0x000fc60000000000 */
[----:B------:R-:W-:-:S04]  /*1db10*/  ISETP.NE.AND P1, PT, R27, 0x2, PT ;  /* 0x000000021b00780c */ /* 0x000fc80003f25270 */
[----:B------:R-:W-:Y:S02]  /*1db20*/  SEL R3, RZ, 0x1, P1 ;  /* 0x00000001ff037807 */ /* 0x000fe40000800000 */
[----:B------:R-:W-:Y:S02]  /*1db30*/  SEL R27, R27, RZ, P1 ;  /* 0x000000ff1b1b7207 */ /* 0x000fe40000800000 */
[----:B--2---:R-:W-:-:S05]  /*1db40*/  LOP3.LUT R7, R7, R3, RZ, 0x3c, !PT ;  /* 0x0000000307077212 */ /* 0x004fca00078e3cff */
[----:B------:R1:W-:Y:S01]  /*1db50*/  STL [R1+0x4], R7 ;  /* 0x0000040701007387 */ /* 0x0003e20000100800 */
[----:B------:R-:W-:Y:S05]  /*1db60*/  @P2 BRA `(.L_x_11639) ;  /* 0xfffffff400a42947 */ /* 0x000fea000383ffff */
.L_x_11601:
[----:B------:R-:W-:Y:S05]  /*1db70*/  BSYNC B0 ;  /* 0x0000000000007941 */ /* 0x000fea0003800000 */
.L_x_11600:
        /* <DEDUP_REMOVED lines=8> */
[----:B---3--:R-:W-:-:S05]  /*1dc00*/  @P1 SHF.R.U32.HI R2, RZ, R0, R3 ;  /* 0x00000000ff021219 */ /* 0x008fca0000011603 */
[----:B------:R-:W-:Y:S02]  /*1dc10*/  IMAD.IADD R17, R17, 0x1, R2 ;  /* 0x0000000111117824 */ /* 0x000fe400078e0202 */
[----:B------:R-:W2:Y:S02]  /*1dc20*/  LDC.64 R2, c[0x0][0x9e0] ;  /* 0x00027800ff027b82 */ /* 0x000ea40000000a00 */
[----:B--2---:R-:W-:Y:S01]  /*1dc30*/  ISETP.GE.AND P2, PT, R3, 0x1, PT ;  /* 0x000000010300780c */ /* 0x004fe20003f46270 */
[----:B------:R-:W-:-:S12]  /*1dc40*/  IMAD.IADD R2, R17, 0x1, R2 ;  /* 0x0000000111027824 */ /* 0x000fd800078e0202 */
[----:B------:R-:W-:Y:S05]  /*1dc50*/  @!P2 BRA `(.L_x_11640) ;  /* 0x000000000048a947 */ /* 0x000fea0003800000 */
[C---:B------:R-:W-:Y:S01]  /*1dc60*/  ISETP.GT.AND P0, PT, R17.reuse, RZ, PT ;  /* 0x000000ff1100720c */ /* 0x040fe20003f04270 */
[----:B------:R-:W-:Y:S01]  /*1dc70*/  BSSY B0, `(.L_x_11641) ;  /* 0x000000e000007945 */ /* 0x000fe20003800000 */
[----:B------:R-:W-:-:S11]  /*1dc80*/  VIADD R0, R17, 0xffffffff ;  /* 0xffffffff11007836 */ /* 0x000fd60000000000 */
[----:B------:R-:W-:Y:S05]  /*1dc90*/  @P0 BRA `(.L_x_11642) ;  /* 0x00000000001c0947 */ /* 0x000fea0003800000 */
[----:B------:R-:W-:Y:S01]  /*1dca0*/  ISETP.NE.AND P0, PT, R3, 0x1, PT ;  /* 0x000000010300780c */ /* 0x000fe20003f05270 */
[----:B------:R-:W-:-:S12]  /*1dcb0*/  IMAD.MOV R0, RZ, RZ, -R17 ;  /* 0x000000ffff007224 */ /* 0x000fd800078e0a11 */
[----:B0-----:R-:W0:Y:S02]  /*1dcc0*/  @P0 LDC.64 R4, c[0x0][0x9e8] ;  /* 0x00027a00ff040b82 */ /* 0x001e240000000a00 */
[----:B0-----:R-:W-:-:S05]  /*1dcd0*/  @P0 IMAD.HI.U32 R4, R0, R4, RZ ;  /* 0x0000000400040227 */ /* 0x001fca00078e00ff */
[----:B------:R-:W-:-:S04]  /*1dce0*/  @P0 SHF.R.U32.HI R0, RZ, R5, R4 ;  /* 0x00000005ff000219 */ /* 0x000fc80000011604 */
[----:B------:R-:W-:Y:S01]  /*1dcf0*/  LOP3.LUT R0, RZ, R0, RZ, 0x33, !PT ;  /* 0x00000000ff007212 */ /* 0x000fe200078e33ff */
[----:B------:R-:W-:Y:S06]  /*1dd00*/  BRA `(.L_x_11643) ;  /* 0x0000000000107947 */ /* 0x000fec0003800000 */
.L_x_11642:
[----:B------:R-:W-:-:S13]  /*1dd10*/  ISETP.NE.AND P0, PT, R3, 0x1, PT ;  /* 0x000000010300780c */ /* 0x000fda0003f05270 */
[----:B0-----:R-:W0:Y:S02]  /*1dd20*/  @P0 LDC.64 R4, c[0x0][0x9e8] ;  /* 0x00027a00ff040b82 */ /* 0x001e240000000a00 */
[----:B0-----:R-:W-:-:S05]  /*1dd30*/  @P0 IMAD.HI.U32 R4, R0, R4, RZ ;  /* 0x0000000400040227 */ /* 0x001fca00078e00ff */
[----:B------:R-:W-:-:S07]  /*1dd40*/  @P0 SHF.R.U32.HI R0, RZ, R5, R4 ;  /* 0x00000005ff000219 */ /* 0x000fce0000011604 */
.L_x_11643:
[----:B------:R-:W-:Y:S05]  /*1dd50*/  BSYNC B0 ;  /* 0x0000000000007941 */ /* 0x000fea0003800000 */
.L_x_11641:
[----:B------:R-:W-:-:S05]  /*1dd60*/  IMAD R0, R0, R3, R3 ;  /* 0x0000000300007224 */ /* 0x000fca00078e0203 */
[----:B------:R-:W-:-:S07]  /*1dd70*/  VIMNMX R2, R2, R0, PT ;  /* 0x0000000002027248 */ /* 0x000fce0003fe0100 */
.L_x_11640:
[----:B------:R-:W-:Y:S01]  /*1dd80*/  VIADD R2, R2, 0x7f ;  /* 0x0000007f02027836 */ /* 0x000fe20000000000 */
[----:B------:R-:W-:Y:S01]  /*1dd90*/  ULDC UR4, c[0x0][0x9dc] ;  /* 0x0002770000047ab9 */ /* 0x000fe20000000800 */
[----:B------:R-:W-:-:S03]  /*1dda0*/  IMAD.MOV.U32 R4, RZ, RZ, R28 ;  /* 0x000000ffff047224 */ /* 0x000fc600078e001c */
[----:B------:R-:W-:-:S04]  /*1ddb0*/  SHF.R.S32.HI R0, RZ, 0x1f, R2 ;  /* 0x0000001fff007819 */ /* 0x000fc80000011402 */
[----:B------:R-:W-:Y:S02]  /*1ddc0*/  LEA.HI R0, R0, R2, RZ, 0x7 ;  /* 0x0000000200007211 */ /* 0x000fe400078f38ff */
[----:B------:R-:W2:Y:S02]  /*1ddd0*/  @P1 LDC R2, c[0x0][0x44c] ;  /* 0x00011300ff021b82 */ /* 0x000ea40000000800 */
[----:B------:R-:W-:-:S04]  /*1dde0*/  SHF.R.S32.HI R0, RZ, 0x7, R0 ;  /* 0x00000007ff007819 */ /* 0x000fc80000011400 */
[----:B------:R-:W-:Y:S02]  /*1ddf0*/  VIMNMX R26, R21, R0, PT ;  /* 0x00000000151a7248 */ /* 0x000fe40003fe0100 */
[----:B------:R-:W3:Y:S03]  /*1de00*/  @P1 LDC R0, c[0x0][0x450] ;  /* 0x00011400ff001b82 */ /* 0x000ee60000000800 */
[----:B------:R4:W-:Y:S01]  /*1de10*/  STL [R1+0x44], R26 ;  /* 0x0000441a01007387 */ /* 0x0009e20000100800 */
[----:B--2---:R-:W-:-:S05]  /*1de20*/  @P1 IMAD.HI.U32 R2, R28, R2, RZ ;  /* 0x000000021c021227 */ /* 0x004fca00078e00ff */
[----:B---3--:R-:W-:-:S05]  /*1de30*/  @P1 SHF.R.U32.HI R4, RZ, R0, R2 ;  /* 0x00000000ff041219 */ /* 0x008fca0000011602 */
[----:B------:R-:W-:-:S04]  /*1de40*/  IMAD.IADD R2, R20, 0x1, R4 ;  /* 0x0000000114027824 */ /* 0x000fc800078e0204 */
[----:B------:R-:W-:Y:S01]  /*1de50*/  VIADD R0, R2, -UR4 ;  /* 0x8000000402007c36 */ /* 0x000fe20008000000 */
[----:B----4-:R-:W-:Y:S06]  /*1de60*/  @!P2 BRA `(.L_x_11644) ;  /* 0x000000000044a947 */ /* 0x010fec0003800000 */
[----:B------:R-:W-:Y:S01]  /*1de70*/  ISETP.GT.AND P0, PT, R2, -0x1, PT ;  /* 0xffffffff0200780c */ /* 0x000fe20003f04270 */
[----:B------:R-:W-:-:S12]  /*1de80*/  BSSY B0, `(.L_x_11645) ;  /* 0x000000d000007945 */ /* 0x000fd80003800000 */
[----:B------:R-:W-:Y:S05]  /*1de90*/  @P0 BRA `(.L_x_11646) ;  /* 0x00000000001c0947 */ /* 0x000fea0003800000 */
[----:B------:R-:W-:Y:S02]  /*1dea0*/  ISETP.NE.AND P0, PT, R3, 0x1, PT ;  /* 0x000000010300780c */ /* 0x000fe40003f05270 */
[----:B------:R-:W-:-:S11]  /*1deb0*/  LOP3.LUT R2, RZ, R2, RZ, 0x33, !PT ;  /* 0x00000002ff027212 */ /* 0x000fd600078e33ff */
[----:B0-----:R-:W0:Y:S02]  /*1dec0*/  @P0 LDC.64 R4, c[0x0][0x9e8] ;  /* 0x00027a00ff040b82 */ /* 0x001e240000000a00 */
[----:B0-----:R-:W-:-:S05]  /*1ded0*/  @P0 IMAD.HI.U32 R4, R2, R4, RZ ;  /* 0x0000000402040227 */ /* 0x001fca00078e00ff */
[----:B------:R-:W-:-:S04]  /*1dee0*/  @P0 SHF.R.U32.HI R2, RZ, R5, R4 ;  /* 0x00000005ff020219 */ /* 0x000fc80000011604 */
[----:B------:R-:W-:Y:S01]  /*1def0*/  LOP3.LUT R2, RZ, R2, RZ, 0x33, !PT ;  /* 0x00000002ff027212 */ /* 0x000fe200078e33ff */
[----:B------:R-:W-:Y:S06]  /*1df00*/  BRA `(.L_x_11647) ;  /* 0x0000000000107947 */ /* 0x000fec0003800000 */
.L_x_11646:
[----:B------:R-:W-:-:S13]  /*1df10*/  ISETP.NE.AND P0, PT, R3, 0x1, PT ;  /* 0x000000010300780c */ /* 0x000fda0003f05270 */
[----:B0-----:R-:W0:Y:S02]  /*1df20*/  @P0 LDC.64 R4, c[0x0][0x9e8] ;  /* 0x00027a00ff040b82 */ /* 0x001e240000000a00 */
[----:B0-----:R-:W-:-:S05]  /*1df30*/  @P0 IMAD.HI.U32 R4, R2, R4, RZ ;  /* 0x0000000402040227 */ /* 0x001fca00078e00ff */
[----:B------:R-:W-:-:S07]  /*1df40*/  @P0 SHF.R.U32.HI R2, RZ, R5, R4 ;  /* 0x00000005ff020219 */ /* 0x000fce0000011604 */
.L_x_11647:
[----:B------:R-:W-:Y:S05]  /*1df50*/  BSYNC B0 ;  /* 0x0000000000007941 */ /* 0x000fea0003800000 */
.L_x_11645:
[----:B------:R-:W-:-:S05]  /*1df60*/  IMAD R3, R2, R3, RZ ;  /* 0x0000000302037224 */ /* 0x000fca00078e02ff */
[----:B------:R-:W-:-:S07]  /*1df70*/  VIMNMX R0, R0, R3, !PT ;  /* 0x0000000300007248 */ /* 0x000fce0007fe0100 */
.L_x_11644:
        /* <DEDUP_REMOVED lines=25> */
.L_x_11649:
        /* <DEDUP_REMOVED lines=9> */
[----:B------:R-:W2:Y:S01]  /*1e1a0*/  LDC.64 R2, c[0x4][R2] ;  /* 0x0100000002027b82 */ /* 0x000ea20000000a00 */
[----:B0-----:R-:W-:Y:S02]  /*1e1b0*/  IMAD.U32 R5, RZ, RZ, UR7 ;  /* 0x00000007ff057e24 */ /* 0x001fe4000f8e00ff */
        /* <DEDUP_REMOVED lines=8> */
[----:B--2---:R-:W-:Y:S05]  /*1e240*/  CALL.ABS.NOINC R2 ;  /* 0x0000000002007343 */ /* 0x004fea0003c00000 */
.L_x_11652:
[----:B------:R-:W-:Y:S05]  /*1e250*/  BSYNC B6 ;  /* 0x0000000000067941 */ /* 0x000fea0003800000 */
.L_x_11651:
        /* <DEDUP_REMOVED lines=9> */
[----:B------:R-:W-:Y:S02]  /*1e2f0*/  IMAD.U32 R4, RZ, RZ, UR6 ;  /* 0x00000006ff047e24 */ /* 0x000fe4000f8e00ff */
[----:B0-----:R-:W-:Y:S02]  /*1e300*/  IMAD.U32 R5, RZ, RZ, UR7 ;  /* 0x00000007ff057e24 */ /* 0x001fe4000f8e00ff */
[----:B------:R-:W-:Y:S02]  /*1e310*/  IMAD.U32 R6, RZ, RZ, UR8 ;  /* 0x00000008ff067e24 */ /* 0x000fe4000f8e00ff */
[----:B-1----:R-:W-:-:S02]  /*1e320*/  IMAD.U32 R7, RZ, RZ, UR9 ;  /* 0x00000009ff077e24 */ /* 0x002fc4000f8e00ff */
[----:B------:R-:W-:Y:S02]  /*1e330*/  IMAD.U32 R10, RZ, RZ, UR4 ;  /* 0x00000004ff0a7e24 */ /* 0x000fe4000f8e00ff */
[----:B------:R-:W-:Y:S02]  /*1e340*/  IMAD.U32 R11, RZ, RZ, UR5 ;  /* 0x00000005ff0b7e24 */ /* 0x000fe4000f8e00ff */
[----:B------:R-:W-:Y:S02]  /*1e350*/  IMAD.MOV.U32 R8, RZ, RZ, 0x70 ;  /* 0x00000070ff087424 */ /* 0x000fe400078e00ff */
[----:B------:R-:W-:Y:S02]  /*1e360*/  IMAD.MOV.U32 R12, RZ, RZ, 0x1 ;  /* 0x00000001ff0c7424 */ /* 0x000fe400078e00ff */
[----:B--2---:R-:W-:-:S07]  /*1e370*/  IMAD.MOV.U32 R13, RZ, RZ, RZ ;  /* 0x000000ffff0d7224 */ /* 0x004fce00078e00ff */
[----:B------:R-:W-:-:S07]  /*1e380*/  LEPC R20, `(.L_x_11655) ;  /* 0x000000001014794e */ /* 0x000fce0000000000 */
[----:B---3--:R-:W-:Y:S05]  /*1e390*/  CALL.ABS.NOINC R2 ;  /* 0x0000000002007343 */ /* 0x008fea0003c00000 */
.L_x_11655:
        /* <DEDUP_REMOVED lines=15> */
.L_x_11654:
[----:B------:R-:W-:Y:S05]  /*1e490*/  BSYNC B6 ;  /* 0x0000000000067941 */ /* 0x000fea0003800000 */
.L_x_11653:
[----:B------:R-:W-:Y:S01]  /*1e4a0*/  ULDC.64 UR4, c[0x0][0x9f8] ;  /* 0x00027e0000047ab9 */ /* 0x000fe20000000a00 */
[----:B------:R-:W2:Y:S01]  /*1e4b0*/  LDL R20, [R1+0x24] ;  /* 0x0000240001147983 */ /* 0x000ea20000100800 */
[----:B------:R-:W-:-:S03]  /*1e4c0*/  ISETP.NE.U32.AND P0, PT, RZ, UR4, PT ;  /* 0x00000004ff007c0c */ /* 0x000fc6000bf05070 */
[----:B------:R-:W3:Y:S01]  /*1e4d0*/  LDL R17, [R1+0x2c] ;  /* 0x00002c0001117983 */ /* 0x000ee20000100800 */
[----:B------:R-:W-:Y:S01]  /*1e4e0*/  ISETP.NE.AND.EX P0, PT, RZ, UR5, PT, P0 ;  /* 0x00000005ff007c0c */ /* 0x000fe2000bf05300 */
[----:B------:R-:W-:Y:S01]  /*1e4f0*/  IMAD.MOV.U32 R8, RZ, RZ, R19 ;  /* 0x000000ffff087224 */ /* 0x000fe200078e0013 */
[----:B-1----:R-:W1:Y:S01]  /*1e500*/  LDC R7, c[0x0][0x430] ;  /* 0x00010c00ff077b82 */ /* 0x002e620000000800 */
[----:B------:R-:W4:Y:S01]  /*1e510*/  S2R R24, SR_TID.X ;  /* 0x0000000000187919 */ /* 0x000f220000002100 */
[----:B------:R-:W0:Y:S01]  /*1e520*/  S2R R21, SR_TID.X ;  /* 0x0000000000157919 */ /* 0x000e220000002100 */
[----:B------:R-:W-:Y:S01]  /*1e530*/  VIADD R26, R26, 0xffffffff ;  /* 0xffffffff1a1a7836 */ /* 0x000fe20000000000 */
[----:B------:R-:W-:-:S07]  /*1e540*/  ULDC UR4, c[0x0][0x2f4] ;  /* 0x0000bd0000047ab9 */ /* 0x000fce0000000800 */
[----:B------:R-:W4:Y:S02]  /*1e550*/  @P0 LDC.64 R2, c[0x0][0x9f8] ;  /* 0x00027e00ff020b82 */ /* 0x000f240000000a00 */
[----:B----4-:R-:W-:-:S05]  /*1e560*/  @P0 IMAD.WIDE R2, R19, 0x4, R2 ;  /* 0x0000000413020825 */ /* 0x010fca00078e0202 */
[----:B------:R4:W4:Y:S01]  /*1e570*/  @P0 LDG.E R8, desc[UR52][R2.64] ;  /* 0x0000003402080981 */ /* 0x000922000c1e1900 */
[----:B-1----:R-:W-:Y:S01]  /*1e580*/  ISETP.NE.AND P1, PT, R7, 0x1, PT ;  /* 0x000000010700780c */ /* 0x002fe20003f25270 */
[----:B------:R-:W-:Y:S01]  /*1e590*/  IMAD.SHL.U32 R24, R24, 0x20, RZ ;  /* 0x0000002018187824 */ /* 0x000fe200078e00ff */
[----:B0-----:R-:W-:Y:S01]  /*1e5a0*/  LOP3.LUT R21, R21, 0x7f, RZ, 0xc0, !PT ;  /* 0x0000007f15157812 */ /* 0x001fe200078ec0ff */
[----:B------:R-:W-:Y:S01]  /*1e5b0*/  IMAD.SHL.U32 R10, R26, 0x80, RZ ;  /* 0x000000801a0a7824 */ /* 0x000fe200078e00ff */
[----:B------:R-:W0:Y:S02]  /*1e5c0*/  S2R R11, SR_TID.X ;  /* 0x00000000000b7919 */ /* 0x000e240000002100 */
[----:B------:R-:W-:Y:S02]  /*1e5d0*/  SHF.R.U32.HI R21, RZ, 0x2, R21 ;  /* 0x00000002ff157819 */ /* 0x000fe40000011615 */
[----:B------:R-:W-:-:S04]  /*1e5e0*/  LOP3.LUT R24, R24, 0x60, RZ, 0xc0, !PT ;  /* 0x0000006018187812 */ /* 0x000fc800078ec0ff */
[----:B------:R-:W-:Y:S01]  /*1e5f0*/  LOP3.LUT R0, R10, R21, R24, 0xfe, !PT ;  /* 0x000000150a007212 */ /* 0x000fe200078efe18 */
[----:B------:R-:W1:Y:S08]  /*1e600*/  @P1 LDC R4, c[0x0][0x434] ;  /* 0x00010d00ff041b82 */ /* 0x000e700000000800 */
[----:B------:R-:W4:Y:S01]  /*1e610*/  @P1 LDC R5, c[0x0][0x438] ;  /* 0x00010e00ff051b82 */ /* 0x000f220000000800 */
[----:B------:R-:W-:Y:S01]  /*1e620*/  LOP3.LUT R22, R22, 0xfffffff7, RZ, 0xc0, !PT ;  /* 0xfffffff716167812 */ /* 0x000fe200078ec0ff */
[----:B0-----:R-:W-:-:S05]  /*1e630*/  IMAD.SHL.U32 R11, R11, 0x8, RZ ;  /* 0x000000080b0b7824 */ /* 0x001fca00078e00ff */
[----:B------:R-:W-:-:S04]  /*1e640*/  LOP3.LUT R11, R11, 0x18, RZ, 0xc0, !PT ;  /* 0x000000180b0b7812 */ /* 0x000fc800078ec0ff */
[----:B------:R-:W-:Y:S01]  /*1e650*/  LOP3.LUT R12, R11, 0x20, RZ, 0xfc, !PT ;  /* 0x000000200b0c7812 */ /* 0x000fe200078efcff */
[----:B------:R-:W-:Y:S01]  /*1e660*/  UMOV UR5, 0xffffffff ;  /* 0xffffffff00057882 */ /* 0x000fe20000000000 */
[C---:B--2---:R-:W-:Y:S01]  /*1e670*/  ISETP.GE.AND P0, PT, R0.reuse, R20, PT ;  /* 0x000000140000720c */ /* 0x044fe20003f06270 */
[----:B---3--:R-:W-:-:S04]  /*1e680*/  IMAD.IADD R0, R0, 0x1, R17 ;  /* 0x0000000100007824 */ /* 0x008fc800078e0211 */
[----:B-1----:R-:W-:-:S04]  /*1e690*/  @P1 IMAD.HI.U32 R4, R0, R4, RZ ;  /* 0x0000000400041227 */ /* 0x002fc800078e00ff */
[----:B------:R-:W-:-:S04]  /*1e6a0*/  IMAD.MOV.U32 R6, RZ, RZ, R0 ;  /* 0x000000ffff067224 */ /* 0x000fc800078e0000 */
[----:B----4-:R-:W0:Y:S01]  /*1e6b0*/  @!P0 LDC.64 R2, c[0x0][0x428] ;  /* 0x00010a00ff028b82 */ /* 0x010e220000000a00 */
[----:B------:R-:W-:-:S05]  /*1e6c0*/  @P1 SHF.R.U32.HI R6, RZ, R5, R4 ;  /* 0x00000005ff061219 */ /* 0x000fca0000011604 */
[----:B------:R-:W-:-:S04]  /*1e6d0*/  IMAD.MOV R4, RZ, RZ, -R6 ;  /* 0x000000ffff047224 */ /* 0x000fc800078e0a06 */
[----:B------:R-:W-:Y:S01]  /*1e6e0*/  IMAD R4, R7, R4, R0 ;  /* 0x0000000407047224 */ /* 0x000fe200078e0200 */
[----:B------:R-:W-:Y:S02]  /*1e6f0*/  @!P0 SHF.R.S32.HI R7, RZ, 0x1f, R6 ;  /* 0x0000001fff078819 */ /* 0x000fe40000011406 */
[----:B------:R-:W-:Y:S01]  /*1e700*/  SHF.R.S32.HI R9, RZ, 0x1f, R8 ;  /* 0x0000001fff097819 */ /* 0x000fe20000011408 */
[CC--:B0-----:R-:W-:Y:S01]  /*1e710*/  @!P0 IMAD.WIDE.U32 R6, R8.reuse, R2.reuse, R6 ;  /* 0x0000000208068225 */ /* 0x0c1fe200078e0006 */
[----:B------:R0:W-:Y:S03]  /*1e720*/  STL [R1+0x10], R8 ;  /* 0x0000100801007387 */ /* 0x0001e60000100800 */
[----:B------:R-:W-:Y:S01]  /*1e730*/  @!P0 IMAD R0, R9, R2, RZ ;  /* 0x0000000209008224 */ /* 0x000fe200078e02ff */
[----:B------:R1:W-:Y:S03]  /*1e740*/  STL [R1+0x30], R9 ;  /* 0x0000300901007387 */ /* 0x0003e60000100800 */
[----:B------:R-:W-:-:S02]  /*1e750*/  @!P0 IMAD R0, R8, R3, R0 ;  /* 0x0000000308008224 */ /* 0x000fc400078e0200 */
[----:B------:R-:W0:Y:S01]  /*1e760*/  @!P0 LDC.64 R2, c[0x0][0x418] ;  /* 0x00010600ff028b82 */ /* 0x000e220000000a00 */
[----:B------:R-:W-:Y:S02]  /*1e770*/  IMAD.U32 R5, RZ, RZ, UR38 ;  /* 0x00000026ff057e24 */ /* 0x000fe4000f8e00ff */
[----:B------:R-:W-:-:S03]  /*1e780*/  @!P0 IMAD.IADD R0, R7, 0x1, R0 ;  /* 0x0000000107008824 */ /* 0x000fc600078e0200 */
[----:B------:R-:W-:Y:S02]  /*1e790*/  ISETP.NE.AND P2, PT, R5, 0x3, PT ;  /* 0x000000030500780c */ /* 0x000fe40003f45270 */
[----:B0-----:R-:W-:Y:S01]  /*1e7a0*/  @!P0 LEA R8, P1, R6, R2, 0x2 ;  /* 0x0000000206088211 */ /* 0x001fe200078210ff */
[----:B------:R-:W-:-:S03]  /*1e7b0*/  IMAD.MOV.U32 R2, RZ, RZ, RZ ;  /* 0x000000ffff027224 */ /* 0x000fc600078e00ff */
[----:B-1----:R-:W-:-:S05]  /*1e7c0*/  @!P0 LEA.HI.X R9, R6, R3, R0, 0x2, P1 ;  /* 0x0000000306098211 */ /* 0x002fca00008f1400 */
[----:B------:R0:W5:Y:S01]  /*1e7d0*/  @!P0 LDG.E R2, desc[UR52][R8.64] ;  /* 0x0000003408028981 */ /* 0x000162000c1e1900 */
[C---:B------:R-:W-:Y:S02]  /*1e7e0*/  ISETP.GE.AND P0, PT, R11.reuse, UR4, PT ;  /* 0x000000040b007c0c */ /* 0x040fe4000bf06270 */
[----:B------:R-:W-:Y:S02]  /*1e7f0*/  @P2 LOP3.LUT R22, R22, 0x8, RZ, 0xfc, !PT ;  /* 0x0000000816162812 */ /* 0x000fe400078efcff */
[----:B------:R-:W-:Y:S02]  /*1e800*/  LOP3.LUT R11, R11, 0x40, RZ, 0xfc, !PT ;  /* 0x000000400b0b7812 */ /* 0x000fe400078efcff */
        /* <DEDUP_REMOVED lines=9> */
.L_x_11769:
[----:B------:R-:W-:-:S05]  /*1e8a0*/  SHF.R.S32.HI R9, RZ, 0x1f, R18 ;  /* 0x0000001fff097819 */ /* 0x000fca0000011412 */
[----:B------:R0:W-:Y:S01]  /*1e8b0*/  STL [R1+0xc], R9 ;  /* 0x00000c0901007387 */ /* 0x0001e20000100800 */
[----:B------:R-:W-:Y:S05]  /*1e8c0*/  @!P2 BRA `(.L_x_11657) ;  /* 0x000000000004a947 */ /* 0x000fea0003800000 */
[----:B------:R-:W-:Y:S01]  /*1e8d0*/  BPT.TRAP 0x1 ;  /* 0x000000040000795c */ /* 0x000fe20000300000 */
.L_x_11657:
        /* <DEDUP_REMOVED lines=26> */
.L_x_11770:
[----:B------:R-:W-:Y:S05]  /*1ea80*/  BSYNC B0 ;  /* 0x0000000000007941 */ /* 0x000fea0003800000 */
.L_x_11658:
[----:B------:R-:W2:Y:S01]  /*1ea90*/  LDL R7, [R1+0xc] ;  /* 0x00000c0001077983 */ /* 0x000ea20000100800 */
[----:B------:R-:W-:-:S03]  /*1eaa0*/  ULDC.64 UR4, c[0x0][0x300] ;  /* 0x0000c00000047ab9 */ /* 0x000fc60000000a00 */
[----:B------:R-:W3:Y:S04]  /*1eab0*/  LDL R12, [R1+0x24] ;  /* 0x00002400010c7983 */ /* 0x000ee80000100800 */
[----:B------:R-:W4:Y:S01]  /*1eac0*/  LDL R11, [R1+0x14] ;  /* 0x00001400010b7983 */ /* 0x000f220000100800 */
[----:B------:R-:W-:Y:S01]  /*1ead0*/  IMAD R3, R3, UR4, RZ ;  /* 0x0000000403037c24 */ /* 0x000fe2000f8e02ff */
[----:B------:R-:W-:Y:S01]  /*1eae0*/  LOP3.LUT P4, RZ, R22, 0x4, RZ, 0xc0, !PT ;  /* 0x0000000416ff7812 */ /* 0x000fe2000788c0ff */
[----:B------:R-:W5:Y:S02]  /*1eaf0*/  S2R R6, SR_TID.X ;  /* 0x0000000000067919 */ /* 0x000f640000002100 */
[----:B------:R-:W-:Y:S01]  /*1eb00*/  IMAD R3, R4, UR5, R3 ;  /* 0x0000000504037c24 */ /* 0x000fe2000f8e0203 */
[----:B------:R-:W-:Y:S01]  /*1eb10*/  LOP3.LUT P3, RZ, R22, 0x2, RZ, 0xc0, !PT ;  /* 0x0000000216ff7812 */ /* 0x000fe2000786c0ff */
[----:B-1----:R-:W-:Y:S01]  /*1eb20*/  IMAD.WIDE.U32 R4, R4, UR4, RZ ;  /* 0x0000000404047c25 */ /* 0x002fe2000f8e00ff */
[----:B0-----:R-:W0:Y:S01]  /*1eb30*/  S2R R9, SR_TID.X ;  /* 0x0000000000097919 */ /* 0x001e220000002100 */
[----:B------:R-:W-:Y:S01]  /*1eb40*/  ULDC.64 UR4, c[0x0][0x310] ;  /* 0x0000c40000047ab9 */ /* 0x000fe20000000a00 */
[----:B------:R-:W-:Y:S01]  /*1eb50*/  LOP3.LUT P2, RZ, R22, 0x1, RZ, 0xc0, !PT ;  /* 0x0000000116ff7812 */ /* 0x000fe2000784c0ff */
[----:B------:R-:W-:-:S02]  /*1eb60*/  IMAD.IADD R5, R5, 0x1, R3 ;  /* 0x0000000105057824 */ /* 0x000fc400078e0203 */
[----:B------:R-:W-:Y:S02]  /*1eb70*/  IMAD R8, R8, UR4, RZ ;  /* 0x0000000408087c24 */ /* 0x000fe4000f8e02ff */
[----:B------:R-:W-:-:S04]  /*1eb80*/  IMAD.WIDE.U32 R4, R2, UR4, R4 ;  /* 0x0000000402047c25 */ /* 0x000fc8000f8e0004 */
[----:B------:R-:W-:Y:S01]  /*1eb90*/  IMAD R2, R2, UR5, R8 ;  /* 0x0000000502027c24 */ /* 0x000fe2000f8e0208 */
[----:B------:R-:W-:-:S03]  /*1eba0*/  ULDC.64 UR4, c[0x0][0x308] ;  /* 0x0000c20000047ab9 */ /* 0x000fc60000000a00 */
[----:B------:R-:W-:Y:S02]  /*1ebb0*/  IMAD.IADD R3, R5, 0x1, R2 ;  /* 0x0000000105037824 */ /* 0x000fe400078e0202 */
[----:B------:R-:W-:Y:S01]  /*1ebc0*/  IMAD.MOV.U32 R2, RZ, RZ, R4 ;  /* 0x000000ffff027224 */ /* 0x000fe200078e0004 */
[----:B-----5:R-:W-:-:S04]  /*1ebd0*/  LOP3.LUT R6, R6, 0x7f, RZ, 0xc0, !PT ;  /* 0x0000007f06067812 */ /* 0x020fc800078ec0ff */
[----:B------:R-:W-:Y:S01]  /*1ebe0*/  SHF.R.U32.HI R6, RZ, 0x2, R6 ;  /* 0x00000002ff067819 */ /* 0x000fe20000011606 */
[----:B0-----:R-:W-:-:S05]  /*1ebf0*/  IMAD.SHL.U32 R9, R9, 0x8, RZ ;  /* 0x0000000809097824 */ /* 0x001fca00078e00ff */
[----:B------:R-:W-:Y:S01]  /*1ec00*/  LOP3.LUT R9, R9, 0x18, RZ, 0xc0, !PT ;  /* 0x0000001809097812 */ /* 0x000fe200078ec0ff */
[----:B--2---:R-:W-:-:S04]  /*1ec10*/  IMAD R4, R7, UR4, RZ ;  /* 0x0000000407047c24 */ /* 0x004fc8000f8e02ff */
[----:B------:R-:W-:Y:S01]  /*1ec20*/  IMAD R7, R18, UR5, R4 ;  /* 0x0000000512077c24 */ /* 0x000fe2000f8e0204 */
[----:B---3--:R-:W-:Y:S01]  /*1ec30*/  IADD3 R6, -R6, R12, -R10 ;  /* 0x0000000c06067210 */ /* 0x008fe20007ffe90a */
[----:B------:R-:W-:Y:S01]  /*1ec40*/  IMAD.WIDE.U32 R4, R18, UR4, R2 ;  /* 0x0000000412047c25 */ /* 0x000fe2000f8e0002 */
[----:B------:R-:W-:-:S03]  /*1ec50*/  ULDC.64 UR4, c[0x0][0x2e8] ;  /* 0x0000ba0000047ab9 */ /* 0x000fc60000000a00 */
[----:B------:R-:W-:Y:S01]  /*1ec60*/  IMAD.IADD R7, R5, 0x1, R7 ;  /* 0x0000000105077824 */ /* 0x000fe200078e0207 */
[C---:B------:R-:W-:Y:S01]  /*1ec70*/  LEA R2, P0, R4.reuse, UR4, 0x1 ;  /* 0x0000000404027c11 */ /* 0x040fe2000f8008ff */
[----:B------:R-:W-:Y:S01]  /*1ec80*/  UMOV UR4, 0xffffffff ;  /* 0xffffffff00047882 */ /* 0x000fe20000000000 */
[----:B----4-:R-:W-:Y:S02]  /*1ec90*/  IMAD R8, R25, 0x3000, R11 ;  /* 0x0000300019087824 */ /* 0x010fe400078e020b */
[----:B------:R-:W-:Y:S02]  /*1eca0*/  LEA.HI.X R7, R4, UR5, R7, 0x1, P0 ;  /* 0x0000000504077c11 */ /* 0x000fe400080f0c07 */
[----:B------:R-:W-:Y:S01]  /*1ecb0*/  ISETP.GE.AND P0, PT, R6, 0x1, PT ;  /* 0x000000010600780c */ /* 0x000fe20003f06270 */
[----:B------:R-:W-:-:S12]  /*1ecc0*/  BRA.DIV UR4, `(.L_x_11660) ;  /* 0x0000004a04887947 */ /* 0x000fd8000b800000 */
[----:B------:R-:W0:Y:S04]  /*1ecd0*/  SHFL.IDX PT, R3, R2, RZ, 0x1c1f ;  /* 0x001c1fff02037589 */ /* 0x000e2800000e0000 */
[----:B------:R-:W1:Y:S01]  /*1ece0*/  SHFL.IDX PT, R4, R7, RZ, 0x1c1f ;  /* 0x001c1fff07047589 */ /* 0x000e6200000e0000 */
[----:B0-----:R-:W-:Y:S01]  /*1ecf0*/  @P0 LEA R5, P1, R9, R3, 0x1 ;  /* 0x0000000309050211 */ /* 0x001fe200078208ff */
[----:B------:R-:W-:-:S04]  /*1ed00*/  @P0 IMAD R3, R8, 0x2, R23 ;  /* 0x0000000208030824 */ /* 0x000fc800078e0217 */
        /* <DEDUP_REMOVED lines=11> */
[----:B0-----:R-:W-:Y:S01]  /*1edc0*/  @P1 LEA R5, P0, R9, R3, 0x1 ;  /* 0x0000000309051211 */ /* 0x001fe200078008ff */
[----:B------:R-:W-:-:S04]  /*1edd0*/  @P1 IMAD R3, R8, 0x2, R23 ;  /* 0x0000000208031824 */ /* 0x000fc800078e0217 */
        /* <DEDUP_REMOVED lines=12> */
[----:B0-----:R-:W-:Y:S01]  /*1eea0*/  @P1 LEA R5, P0, R9, R3, 0x1 ;  /* 0x0000000309051211 */ /* 0x001fe200078008ff */
[----:B------:R-:W-:-:S04]  /*1eeb0*/  @P1 IMAD R3, R8, 0x2, R23 ;  /* 0x0000000208031824 */ /* 0x000fc800078e0217 */
[----:B-1----:R-:W-:-:S05]  /*1eec0*/  @P1 IMAD.X R4, RZ, RZ, R4, P0 ;  /* 0x000000ffff041224 */ /* 0x002fca00000e0604 */
[----:B------:R-:W-:-:S04]  /*1eed0*/  @P1 LOP3.LUT R5, R5, R4, RZ, 0x3c, !PT ;  /* 0x0000000405051212 */ /* 0x000fc800078e3cff */
[----:B------:R-:W-:-:S04]  /*1eee0*/  @P1 LOP3.LUT R4, R5, R4, RZ, 0x3c, !PT ;  /* 0x0000000405041212 */ /* 0x000fc800078e3cff */
[----:B------:R-:W-:-:S05]  /*1eef0*/  @P1 LOP3.LUT R5, R5, R4, RZ, 0x3c, !PT ;  /* 0x0000000405051212 */ /* 0x000fca00078e3cff */
[----:B------:R0:W-:Y:S04]  /*1ef00*/  @P1 LDGSTS.E.BYPASS.LTC128B.128 [R3+0x16400], desc[UR52][R4.64], !P4 ;  /* 0x1640000004031fae */ /* 0x0001e8000e101d74 */
[----:B------:R0:W-:Y:S04]  /*1ef10*/  @P1 LDGSTS.E.BYPASS.LTC128B.128 [R3+0x18400], desc[UR52][R4.64+0x40], !P3 ;  /* 0x1840004004031fae */ /* 0x0001e8000d901d74 */
[----:B--23--:R0:W-:Y:S02]  /*1ef20*/  @P1 LDGSTS.E.BYPASS.LTC128B.128 [R3+0x1a400], desc[UR52][R4.64+0x80], !P2 ;  /* 0x1a40008004031fae */ /* 0x00c1e4000d101d74 */
.L_x_11780:
[----:B------:R-:W-:-:S13]  /*1ef30*/  ISETP.GE.AND P0, PT, R6, 0x61, PT ;  /* 0x000000610600780c */ /* 0x000fda0003f06270 */
[----:B------:R-:W-:Y:S01]  /*1ef40*/  @P0 LEA R2, P1, R9, R2, 0x1 ;  /* 0x0000000209020211 */ /* 0x000fe200078208ff */
[----:B------:R-:W-:-:S04]  /*1ef50*/  @P0 IMAD R8, R8, 0x2, R23 ;  /* 0x0000000208080824 */ /* 0x000fc800078e0217 */
[----:B01----:R-:W-:-:S05]  /*1ef60*/  @P0 IMAD.X R3, RZ, RZ, R7, P1 ;  /* 0x000000ffff030224 */ /* 0x003fca00008e0607 */
        /* <DEDUP_REMOVED lines=8> */
.L_x_11661:
        /* <DEDUP_REMOVED lines=11> */
.L_x_11662:
[----:B------:R0:W5:Y:S01]  /*1f0a0*/  LDL.LU R3, [R1+0x8] ;  /* 0x0000080001037983 */ /* 0x0001620000300800 */
[----:B------:R0:W-:Y:S02]  /*1f0b0*/  SYNCS.ARRIVE.TRANS64.A1T0 RZ, [R0+URZ+0x2d830], RZ ;  /* 0x02d830ff00ff79a7 */ /* 0x0001e4000810003f */
        /* <DEDUP_REMOVED lines=8> */
[----:B------:R-:W-:Y:S01]  /*1f140*/  BSSY B6, `(.L_x_11663) ;  /* 0x000001e000067945 */ /* 0x000fe20003800000 */
[----:B-----5:R-:W-:Y:S01]  /*1f150*/  SHF.R.S32.HI R2, RZ, 0x1f, R3 ;  /* 0x0000001fff027819 */ /* 0x020fe20000011403 */
[----:B------:R-:W-:-:S04]  /*1f160*/  IMAD.WIDE.U32 R4, R3, UR4, RZ ;  /* 0x0000000403047c25 */ /* 0x000fc8000f8e00ff */
[----:B------:R-:W-:Y:S01]  /*1f170*/  IMAD R2, R2, UR4, RZ ;  /* 0x0000000402027c24 */ /* 0x000fe2000f8e02ff */
[----:B------:R0:W-:Y:S03]  /*1f180*/  STL.64 [R1+0x38], R4 ;  /* 0x0000380401007387 */ /* 0x0001e60000100a00 */
[----:B------:R-:W-:Y:S01]  /*1f190*/  IMAD R0, R3, UR5, R2 ;  /* 0x0000000503007c24 */ /* 0x000fe2000f8e0202 */
[----:B------:R-:W-:-:S03]  /*1f1a0*/  SHF.R.S32.HI R2, RZ, 0x1f, R19 ;  /* 0x0000001fff027819 */ /* 0x000fc60000011413 */
[----:B------:R-:W-:Y:S01]  /*1f1b0*/  IMAD.IADD R3, R5, 0x1, R0 ;  /* 0x0000000105037824 */ /* 0x000fe200078e0200 */
[----:B------:R-:W-:Y:S02]  /*1f1c0*/  SEL R0, R19, RZ, !P0 ;  /* 0x000000ff13007207 */ /* 0x000fe40004000000 */
[----:B------:R-:W-:Y:S02]  /*1f1d0*/  SEL R2, R2, RZ, !P0 ;  /* 0x000000ff02027207 */ /* 0x000fe40004000000 */
        /* <DEDUP_REMOVED lines=20> */
.L_x_11664:
[----:B------:R-:W-:Y:S05]  /*1f320*/  BSYNC B6 ;  /* 0x0000000000067941 */ /* 0x000fea0003800000 */
.L_x_11663:
[----:B0-----:R-:W2:Y:S01]  /*1f330*/  LDL.LU R0, [R1+0x48] ;  /* 0x0000480001007983 */ /* 0x001ea20000300800 */
[----:B------:R-:W0:Y:S01]  /*1f340*/  LDC R9, c[0x0][0x448] ;  /* 0x00011200ff097b82 */ /* 0x000e220000000800 */
[----:B------:R-:W-:Y:S01]  /*1f350*/  ULDC.64 UR4, c[0x0][0x2d8] ;  /* 0x0000b60000047ab9 */ /* 0x000fe20000000a00 */
[----:B------:R-:W-:Y:S01]  /*1f360*/  ULDC.64 UR6, c[0x0][0x2c8] ;  /* 0x0000b20000067ab9 */ /* 0x000fe20000000a00 */
[----:B------:R-:W3:Y:S01]  /*1f370*/  LDL.LU R21, [R1+0x40] ;  /* 0x0000400001157983 */ /* 0x000ee20000300800 */
[----:B------:R-:W-:-:S03]  /*1f380*/  ULDC.64 UR8, c[0x0][0x280] ;  /* 0x0000a00000087ab9 */ /* 0x000fc60000000a00 */
[----:B------:R-:W3:Y:S04]  /*1f390*/  LDL.LU.64 R2, [R1+0x38] ;  /* 0x0000380001027983 */ /* 0x000ee80000300a00 */
[----:B------:R-:W4:Y:S04]  /*1f3a0*/  LDL R20, [R1+0xc] ;  /* 0x00000c0001147983 */ /* 0x000f280000100800 */
[----:B------:R-:W5:Y:S01]  /*1f3b0*/  LDL.LU R4, [R1+0x8] ;  /* 0x0000080001047983 */ /* 0x000f620000300800 */
[----:B0-----:R-:W-:-:S13]  /*1f3c0*/  ISETP.NE.AND P1, PT, R9, 0x1, PT ;  /* 0x000000010900780c */ /* 0x001fda0003f25270 */
[----:B------:R-:W0:Y:S08]  /*1f3d0*/  @P1 LDC R6, c[0x0][0x450] ;  /* 0x00011400ff061b82 */ /* 0x000e300000000800 */
[----:B------:R-:W1:Y:S01]  /*1f3e0*/  @P1 LDC R8, c[0x0][0x450] ;  /* 0x00011400ff081b82 */ /* 0x000e620000000800 */
[----:B------:R-:W0:Y:S02]  /*1f3f0*/  S2R R11, SR_TID.X ;  /* 0x00000000000b7919 */ /* 0x000e240000002100 */
[----:B0-----:R-:W-:-:S05]  /*1f400*/  IMAD.SHL.U32 R10, R11, 0x8, RZ ;  /* 0x000000080b0a7824 */ /* 0x001fca00078e00ff */
[----:B------:R-:W-:Y:S01]  /*1f410*/  LOP3.LUT R10, R10, 0x18, RZ, 0xc0, !PT ;  /* 0x000000180a0a7812 */ /* 0x000fe200078ec0ff */
[----:B--2---:R-:W-:Y:S02]  /*1f420*/  IMAD.MOV.U32 R5, RZ, RZ, R0 ;  /* 0x000000ffff057224 */ /* 0x004fe400078e0000 */
[----:B---3--:R-:W-:Y:S02]  /*1f430*/  IMAD.MOV.U32 R3, RZ, RZ, R21 ;  /* 0x000000ffff037224 */ /* 0x008fe400078e0015 */
[----:B------:R-:W0:Y:S01]  /*1f440*/  S2R R21, SR_TID.X ;  /* 0x0000000000157919 */ /* 0x000e220000002100 */
        /* <DEDUP_REMOVED lines=8> */
[----:B-----5:R-:W-:-:S04]  /*1f4d0*/  IMAD.WIDE.U32 R2, R4, UR4, R2 ;  /* 0x0000000404027c25 */ /* 0x020fc8000f8e0002 */
[----:B------:R-:W-:Y:S01]  /*1f4e0*/  IMAD R0, R4, UR5, R0 ;  /* 0x0000000504007c24 */ /* 0x000fe2000f8e0200 */
[----:B------:R-:W-:Y:S01]  /*1f4f0*/  ULDC.64 UR4, c[0x0][0x2d0] ;  /* 0x0000b40000047ab9 */ /* 0x000fe20000000a00 */
[----:B0-----:R-:W-:Y:S01]  /*1f500*/  IMAD.SHL.U32 R21, R21, 0x20, RZ ;  /* 0x0000002015157824 */ /* 0x001fe200078e00ff */
[----:B--2---:R-:W-:-:S04]  /*1f510*/  LOP3.LUT R20, R20, 0x7f, RZ, 0xc0, !PT ;  /* 0x0000007f14147812 */ /* 0x004fc800078ec0ff */
[----:B------:R-:W-:Y:S02]  /*1f520*/  LOP3.LUT R21, R21, 0x60, RZ, 0xc0, !PT ;  /* 0x0000006015157812 */ /* 0x000fe400078ec0ff */
[----:B------:R-:W-:-:S04]  /*1f530*/  SHF.R.U32.HI R20, RZ, 0x2, R20 ;  /* 0x00000002ff147819 */ /* 0x000fc80000011614 */
[----:B------:R-:W-:Y:S01]  /*1f540*/  LOP3.LUT R20, R20, R21, RZ, 0xfc, !PT ;  /* 0x0000001514147212 */ /* 0x000fe200078efcff */
[----:B------:R-:W-:-:S04]  /*1f550*/  IMAD.IADD R3, R3, 0x1, R0 ;  /* 0x0000000103037824 */ /* 0x000fc800078e0200 */
[----:B------:R-:W-:-:S04]  /*1f560*/  IMAD.IADD R0, R20, 0x1, R28 ;  /* 0x0000000114007824 */ /* 0x000fc800078e021c */
[----:B---3--:R-:W-:-:S04]  /*1f570*/  @P1 IMAD.HI.U32 R5, R0, R5, RZ ;  /* 0x0000000500051227 */ /* 0x008fc800078e00ff */
[----:B------:R-:W-:Y:S01]  /*1f580*/  IMAD.MOV.U32 R4, RZ, RZ, R0 ;  /* 0x000000ffff047224 */ /* 0x000fe200078e0000 */
[----:B------:R-:W-:-:S04]  /*1f590*/  @P1 SHF.R.U32.HI R4, RZ, R6, R5 ;  /* 0x00000006ff041219 */ /* 0x000fc80000011605 */
[--C-:B------:R-:W-:Y:S01]  /*1f5a0*/  SHF.R.S32.HI R5, RZ, 0x1f, R4.reuse ;  /* 0x0000001fff057819 */ /* 0x100fe20000011404 */
[----:B------:R-:W-:-:S04]  /*1f5b0*/  IMAD.MOV R7, RZ, RZ, -R4 ;  /* 0x000000ffff077224 */ /* 0x000fc800078e0a04 */
[----:B------:R-:W-:-:S04]  /*1f5c0*/  IMAD R5, R5, UR4, RZ ;  /* 0x0000000405057c24 */ /* 0x000fc8000f8e02ff */
        /* <DEDUP_REMOVED lines=8> */
[----:B------:R-:W0:Y:S02]  /*1f650*/  @P1 LDC R7, c[0x0][0x44c] ;  /* 0x00011300ff071b82 */ /* 0x000e240000000800 */
[----:B------:R-:W-:Y:S01]  /*1f660*/  IMAD.IADD R6, R5, 0x1, R6 ;  /* 0x0000000105067824 */ /* 0x000fe200078e0206 */
[----:B------:R-:W-:-:S04]  /*1f670*/  LEA R5, P0, R4, UR8, 0x1 ;  /* 0x0000000804057c11 */ /* 0x000fc8000f8008ff */
[----:B------:R-:W-:Y:S01]  /*1f680*/  LEA.HI.X R4, R4, UR9, R6, 0x1, P0 ;  /* 0x0000000904047c11 */ /* 0x000fe200080f0c06 */
[----:B------:R-:W-:-:S04]  /*1f690*/  VIADD R6, R0, 0x80 ;  /* 0x0000008000067836 */ /* 0x000fc80000000000 */
[----:B------:R-:W-:Y:S02]  /*1f6a0*/  IMAD.MOV.U32 R0, RZ, RZ, R6 ;  /* 0x000000ffff007224 */ /* 0x000fe400078e0006 */
[----:B0-----:R-:W-:-:S05]  /*1f6b0*/  @P1 IMAD.HI.U32 R7, R6, R7, RZ ;  /* 0x0000000706071227 */ /* 0x001fca00078e00ff */
[----:B-1----:R-:W-:-:S05]  /*1f6c0*/  @P1 SHF.R.U32.HI R0, RZ, R8, R7 ;  /* 0x00000008ff001219 */ /* 0x002fca0000011607 */
[----:B------:R-:W-:-:S04]  /*1f6d0*/  IMAD.MOV R7, RZ, RZ, -R0 ;  /* 0x000000ffff077224 */ /* 0x000fc800078e0a00 */
[----:B------:R-:W-:Y:S01]  /*1f6e0*/  IMAD R6, R9, R7, R6 ;  /* 0x0000000709067224 */ /* 0x000fe200078e0206 */
[----:B------:R-:W-:Y:S01]  /*1f6f0*/  SHF.R.S32.HI R7, RZ, 0x1f, R0 ;  /* 0x0000001fff077819 */ /* 0x000fe20000011400 */
[----:B------:R-:W-:-:S04]  /*1f700*/  IMAD.WIDE.U32 R2, R0, UR4, R2 ;  /* 0x0000000400027c25 */ /* 0x000fc8000f8e0002 */
[----:B------:R-:W-:Y:S02]  /*1f710*/  IMAD R7, R7, UR4, RZ ;  /* 0x0000000407077c24 */ /* 0x000fe4000f8e02ff */
[C---:B------:R-:W-:Y:S01]  /*1f720*/  IMAD.SHL.U32 R21, R11.reuse, 0x8, RZ ;  /* 0x000000080b157824 */ /* 0x040fe200078e00ff */
[----:B------:R-:W-:Y:S01]  /*1f730*/  LOP3.LUT R20, R11, 0x7f, RZ, 0xc0, !PT ;  /* 0x0000007f0b147812 */ /* 0x000fe200078ec0ff */
[----:B------:R-:W-:Y:S01]  /*1f740*/  IMAD R0, R0, UR5, R7 ;  /* 0x0000000500007c24 */ /* 0x000fe2000f8e0207 */
[----:B------:R-:W-:-:S03]  /*1f750*/  ULDC UR4, c[0x0][0x2b8] ;  /* 0x0000ae0000047ab9 */ /* 0x000fc60000000800 */
[----:B------:R-:W-:Y:S01]  /*1f760*/  IMAD.IADD R3, R3, 0x1, R0 ;  /* 0x0000000103037824 */ /* 0x000fe200078e0200 */
[----:B------:R-:W-:-:S05]  /*1f770*/  SHF.R.S32.HI R0, RZ, 0x1f, R6 ;  /* 0x0000001fff007819 */ /* 0x000fca0000011406 */
[----:B------:R-:W-:Y:S02]  /*1f780*/  IMAD R0, R0, UR6, RZ ;  /* 0x0000000600007c24 */ /* 0x000fe4000f8e02ff */
[----:B------:R-:W-:Y:S01]  /*1f790*/  IMAD.WIDE.U32 R2, R6, UR6, R2 ;  /* 0x0000000606027c25 */ /* 0x000fe2000f8e0002 */
[----:B------:R-:W-:-:S03]  /*1f7a0*/  LOP3.LUT R21, R21, 0x18, RZ, 0xc0, !PT ;  /* 0x0000001815157812 */ /* 0x000fc600078ec0ff */
[----:B------:R-:W-:Y:S01]  /*1f7b0*/  IMAD R6, R6, UR7, R0 ;  /* 0x0000000706067c24 */ /* 0x000fe2000f8e0200 */
[----:B------:R-:W-:-:S03]  /*1f7c0*/  LEA R7, P0, R2, UR8, 0x1 ;  /* 0x0000000802077c11 */ /* 0x000fc6000f8008ff */
[----:B------:R-:W-:Y:S01]  /*1f7d0*/  IMAD.IADD R6, R3, 0x1, R6 ;  /* 0x0000000103067824 */ /* 0x000fe200078e0206 */
[C---:B------:R-:W-:Y:S02]  /*1f7e0*/  LOP3.LUT R12, R21.reuse, 0x20, RZ, 0xfc, !PT ;  /* 0x00000020150c7812 */ /* 0x040fe400078efcff */
[----:B------:R-:W-:Y:S01]  /*1f7f0*/  LOP3.LUT R11, R21, 0x40, RZ, 0xfc, !PT ;  /* 0x00000040150b7812 */ /* 0x000fe200078efcff */
[----:B------:R-:W-:Y:S01]  /*1f800*/  UMOV UR5, 0xffffffff ;  /* 0xffffffff00057882 */ /* 0x000fe20000000000 */
[----:B------:R-:W-:Y:S02]  /*1f810*/  LEA.HI.X R6, R2, UR9, R6, 0x1, P0 ;  /* 0x0000000902067c11 */ /* 0x000fe400080f0c06 */
[----:B------:R-:W-:Y:S02]  /*1f820*/  ISETP.GE.AND P0, PT, R10, UR4, PT ;  /* 0x000000040a007c0c */ /* 0x000fe4000bf06270 */
[----:B------:R-:W-:Y:S02]  /*1f830*/  ISETP.GE.AND P1, PT, R12, UR4, PT ;  /* 0x000000040c007c0c */ /* 0x000fe4000bf26270 */
[----:B------:R-:W-:-:S02]  /*1f840*/  ISETP.GE.AND P2, PT, R11, UR4, PT ;  /* 0x000000040b007c0c */ /* 0x000fc4000bf46270 */
[----:B------:R-:W-:Y:S01]  /*1f850*/  SHF.R.U32.HI R20, RZ, 0x2, R20 ;  /* 0x00000002ff147819 */ /* 0x000fe20000011614 */
[----:B------:R-:W-:Y:S10]  /*1f860*/  BRA.DIV UR5, `(.L_x_11665) ;  /* 0x0000004605087947 */ /* 0x000ff4000b800000 */
[----:B------:R-:W2:Y:S01]  /*1f870*/  LDL R11, [R1+0x34] ;  /* 0x00003400010b7983 */ /* 0x000ea20000100800 */
[----:B------:R-:W-:Y:S02]  /*1f880*/  IMAD R0, R29, R9, RZ ;  /* 0x000000091d007224 */ /* 0x000fe400078e02ff */
[----:B------:R-:W-:Y:S01]  /*1f890*/  IMAD.IADD R28, R20, 0x1, R28 ;  /* 0x00000001141c7824 */ /* 0x000fe200078e021c */
[----:B------:R-:W0:Y:S04]  /*1f8a0*/  SHFL.IDX PT, R3, R5, RZ, 0x1c1f ;  /* 0x001c1fff05037589 */ /* 0x000e2800000e0000 */
[----:B------:R-:W1:Y:S01]  /*1f8b0*/  SHFL.IDX PT, R2, R4, RZ, 0x1c1f ;  /* 0x001c1fff04027589 */ /* 0x000e6200000e0000 */
[----:B------:R-:W-:-:S03]  /*1f8c0*/  ISETP.GE.AND P3, PT, R28, R0, PT ;  /* 0x000000001c00720c */ /* 0x000fc60003f66270 */
[----:B------:R-:W-:Y:S10]  /*1f8d0*/  SHFL.IDX PT, R8, R4, 0x1, 0x1c1f ;  /* 0x003c1f0004087f89 */ /* 0x000ff400000e0000 */
[----:B0-----:R-:W-:-:S05]  /*1f8e0*/  @!P3 LEA R3, P4, R10, R3, 0x1 ;  /* 0x000000030a03b211 */ /* 0x001fca00078808ff */
[----:B-1----:R-:W-:-:S05]  /*1f8f0*/  @!P3 IMAD.X R2, RZ, RZ, R2, P4 ;  /* 0x000000ffff02b224 */ /* 0x002fca00020e0602 */
[----:B------:R-:W-:-:S04]  /*1f900*/  @!P3 LOP3.LUT R3, R3, R2, RZ, 0x3c, !PT ;  /* 0x000000020303b212 */ /* 0x000fc800078e3cff */
[----:B------:R-:W-:-:S04]  /*1f910*/  @!P3 LOP3.LUT R2, R3, R2, RZ, 0x3c, !PT ;  /* 0x000000020302b212 */ /* 0x000fc800078e3cff */
[----:B------:R-:W-:-:S05]  /*1f920*/  @!P3 LOP3.LUT R3, R3, R2, RZ, 0x3c, !PT ;  /* 0x000000020303b212 */ /* 0x000fca00078e3cff */
[----:B--2---:R-:W-:Y:S04]  /*1f930*/  @!P3 LDGSTS.E.BYPASS.LTC128B.128 [R11+0xc400], desc[UR52][R2.64], !P0 ;  /* 0x0c400000020bbfae */ /* 0x004fe8000c101d74 */
[----:B------:R-:W-:Y:S04]  /*1f940*/  @!P3 LDGSTS.E.BYPASS.LTC128B.128 [R11+0xf400], desc[UR52][R2.64+0x40], !P1 ;  /* 0x0f400040020bbfae */ /* 0x000fe8000c901d74 */
[----:B------:R0:W-:Y:S02]  /*1f950*/  @!P3 LDGSTS.E.BYPASS.LTC128B.128 [R11+0x12400], desc[UR52][R2.64+0x80], !P2 ;  /* 0x12400080020bbfae */ /* 0x0001e4000d101d74 */
[----:B0-----:R-:W-:-:S05]  /*1f960*/  VIADD R2, R28, 0x20 ;  /* 0x000000201c027836 */ /* 0x001fca0000000000 */
[----:B------:R-:W-:Y:S02]  /*1f970*/  ISETP.GE.AND P3, PT, R2, R0, PT ;  /* 0x000000000200720c */ /* 0x000fe40003f66270 */
[----:B------:R-:W0:Y:S11]  /*1f980*/  SHFL.IDX PT, R2, R5, 0x1, 0x1c1f ;  /* 0x003c1f0005027f89 */ /* 0x000e3600000e0000 */
[----:B0-----:R-:W-:-:S05]  /*1f990*/  @!P3 LEA R3, P4, R10, R2, 0x1 ;  /* 0x000000020a03b211 */ /* 0x001fca00078808ff */
[----:B------:R-:W-:Y:S02]  /*1f9a0*/  @!P3 IMAD.X R2, RZ, RZ, R8, P4 ;  /* 0x000000ffff02b224 */ /* 0x000fe400020e0608 */
[----:B------:R-:W-:Y:S03]  /*1f9b0*/  SHFL.IDX PT, R8, R4, 0x2, 0x1c1f ;  /* 0x005c1f0004087f89 */ /* 0x000fe600000e0000 */
[-C--:B------:R-:W-:Y:S01]  /*1f9c0*/  @!P3 LOP3.LUT R3, R3, R2.reuse, RZ, 0x3c, !PT ;  /* 0x000000020303b212 */ /* 0x080fe200078e3cff */
[----:B------:R-:W-:Y:S03]  /*1f9d0*/  SHFL.IDX PT, R4, R4, 0x3, 0x1c1f ;  /* 0x007c1f0004047f89 */ /* 0x000fe600000e0000 */
[----:B------:R-:W-:-:S04]  /*1f9e0*/  @!P3 LOP3.LUT R2, R3, R2, RZ, 0x3c, !PT ;  /* 0x000000020302b212 */ /* 0x000fc800078e3cff */
[----:B------:R-:W-:-:S05]  /*1f9f0*/  @!P3 LOP3.LUT R3, R3, R2, RZ, 0x3c, !PT ;  /* 0x000000020303b212 */ /* 0x000fca00078e3cff */
[----:B------:R-:W-:Y:S04]  /*1fa00*/  @!P3 LDGSTS.E.BYPASS.LTC128B.128 [R11+0xcc00], desc[UR52][R2.64], !P0 ;  /* 0x0cc00000020bbfae */ /* 0x000fe8000c101d74 */
[----:B------:R-:W-:Y:S04]  /*1fa10*/  @!P3 LDGSTS.E.BYPASS.LTC128B.128 [R11+0xfc00], desc[UR52][R2.64+0x40], !P1 ;  /* 0x0fc00040020bbfae */ /* 0x000fe8000c901d74 */
[----:B------:R0:W-:Y:S02]  /*1fa20*/  @!P3 LDGSTS.E.BYPASS.LTC128B.128 [R11+0x12c00], desc[UR52][R2.64+0x80], !P2 ;  /* 0x12c00080020bbfae */ /* 0x0001e4000d101d74 */
[----:B0-----:R-:W-:-:S05]  /*1fa30*/  VIADD R2, R28, 0x40 ;  /* 0x000000401c027836 */ /* 0x001fca0000000000 */
[----:B------:R-:W-:Y:S02]  /*1fa40*/  ISETP.GE.AND P3, PT, R2, R0, PT ;  /* 0x000000000200720c */ /* 0x000fe40003f66270 */
[----:B------:R-:W0:Y:S04]  /*1fa50*/  SHFL.IDX PT, R2, R5, 0x2, 0x1c1f ;  /* 0x005c1f0005027f89 */ /* 0x000e2800000e0000 */
[----:B------:R-:W1:Y:S07]  /*1fa60*/  SHFL.IDX PT, R5, R5, 0x3, 0x1c1f ;  /* 0x007c1f0005057f89 */ /* 0x000e6e00000e0000 */
[----:B0-----:R-:W-:-:S05]  /*1fa70*/  @!P3 LEA R3, P4, R10, R2, 0x1 ;  /* 0x000000020a03b211 */ /* 0x001fca00078808ff */
[----:B------:R-:W-:-:S05]  /*1fa80*/  @!P3 IMAD.X R2, RZ, RZ, R8, P4 ;  /* 0x000000ffff02b224 */ /* 0x000fca00020e0608 */
[----:B------:R-:W-:-:S04]  /*1fa90*/  @!P3 LOP3.LUT R3, R3, R2, RZ, 0x3c, !PT ;  /* 0x000000020303b212 */ /* 0x000fc800078e3cff */
[----:B------:R-:W-:-:S04]  /*1faa0*/  @!P3 LOP3.LUT R2, R3, R2, RZ, 0x3c, !PT ;  /* 0x000000020302b212 */ /* 0x000fc800078e3cff */
[----:B------:R-:W-:-:S05]  /*1fab0*/  @!P3 LOP3.LUT R3, R3, R2, RZ, 0x3c, !PT ;  /* 0x000000020303b212 */ /* 0x000fca00078e3cff */
[----:B------:R-:W-:Y:S04]  /*1fac0*/  @!P3 LDGSTS.E.BYPASS.LTC128B.128 [R11+0xd400], desc[UR52][R2.64], !P0 ;  /* 0x0d400000020bbfae */ /* 0x000fe8000c101d74 */
[----:B------:R-:W-:Y:S04]  /*1fad0*/  @!P3 LDGSTS.E.BYPASS.LTC128B.128 [R11+0x10400], desc[UR52][R2.64+0x40], !P1 ;  /* 0x10400040020bbfae */ /* 0x000fe8000c901d74 */
[----:B------:R0:W-:Y:S02]  /*1fae0*/  @!P3 LDGSTS.E.BYPASS.LTC128B.128 [R11+0x13400], desc[UR52][R2.64+0x80], !P2 ;  /* 0x13400080020bbfae */ /* 0x0001e4000d101d74 */
[----:B0-----:R-:W-:-:S05]  /*1faf0*/  VIADD R2, R28, 0x60 ;  /* 0x000000601c027836 */ /* 0x001fca0000000000 */
[----:B------:R-:W-:-:S13]  /*1fb00*/  ISETP.GE.AND P3, PT, R2, R0, PT ;  /* 0x000000000200720c */ /* 0x000fda0003f66270 */
[----:B-1----:R-:W-:-:S05]  /*1fb10*/  @!P3 LEA R2, P4, R10, R5, 0x1 ;  /* 0x000000050a02b211 */ /* 0x002fca00078808ff */
[----:B------:R-:W-:Y:S02]  /*1fb20*/  @!P3 IMAD.X R3, RZ, RZ, R4, P4 ;  /* 0x000000ffff03b224 */ /* 0x000fe400020e0604 */
[----:B------:R-:W-:Y:S04]  /*1fb30*/  SHFL.IDX PT, R4, R6, RZ, 0x1c1f ;  /* 0x001c1fff06047589 */ /* 0x000fe800000e0000 */
[----:B------:R-:W-:Y:S04]  /*1fb40*/  @!P3 LDGSTS.E.BYPASS.LTC128B.128 [R11+0xdc00], desc[UR52][R2.64], !P0 ;  /* 0x0dc00000020bbfae */ /* 0x000fe8000c101d74 */
[----:B------:R-:W-:Y:S04]  /*1fb50*/  @!P3 LDGSTS.E.BYPASS.LTC128B.128 [R11+0x10c00], desc[UR52][R2.64+0x40], !P1 ;  /* 0x10c00040020bbfae */ /* 0x000fe8000c901d74 */
[----:B------:R0:W-:Y:S04]  /*1fb60*/  @!P3 LDGSTS.E.BYPASS.LTC128B.128 [R11+0x13c00], desc[UR52][R2.64+0x80], !P2 ;  /* 0x13c00080020bbfae */ /* 0x0001e8000d101d74 */
[----:B------:R-:W-:Y:S04]  /*1fb70*/  SHFL.IDX PT, R6, R6, 0x1, 0x1c1f ;  /* 0x003c1f0006067f89 */ /* 0x000fe800000e0000 */
[----:B0-----:R-:W0:Y:S01]  /*1fb80*/  SHFL.IDX PT, R2, R7, RZ, 0x1c1f ;  /* 0x001c1fff07027589 */ /* 0x001e2200000e0000 */
[----:B------:R-:W-:-:S05]  /*1fb90*/  VIADD R3, R28, 0x80 ;  /* 0x000000801c037836 */ /* 0x000fca0000000000 */
[----:B------:R-:W-:-:S13]  /*1fba0*/  ISETP.GE.AND P3, PT, R3, R0, PT ;  /* 0x000000000300720c */ /* 0x000fda0003f66270 */
[----:B0-----:R-:W-:-:S05]  /*1fbb0*/  @!P3 LEA R2, P4, R10, R2, 0x1 ;  /* 0x000000020a02b211 */ /* 0x001fca00078808ff */
[----:B------:R-:W-:-:S05]  /*1fbc0*/  @!P3 IMAD.X R3, RZ, RZ, R4, P4 ;  /* 0x000000ffff03b224 */ /* 0x000fca00020e0604 */
[----:B------:R-:W-:Y:S04]  /*1fbd0*/  @!P3 LDGSTS.E.BYPASS.LTC128B.128 [R11+0xe400], desc[UR52][R2.64], !P0 ;  /* 0x0e400000020bbfae */ /* 0x000fe8000c101d74 */
[----:B------:R-:W-:Y:S04]  /*1fbe0*/  @!P3 LDGSTS.E.BYPASS.LTC128B.128 [R11+0x11400], desc[UR52][R2.64+0x40], !P1 ;  /* 0x11400040020bbfae */ /* 0x000fe8000c901d74 */
[----:B------:R0:W-:Y:S04]  /*1fbf0*/  @!P3 LDGSTS.E.BYPASS.LTC128B.128 [R11+0x14400], desc[UR52][R2.64+0x80], !P2 ;  /* 0x14400080020bbfae */ /* 0x0001e8000d101d74 */
[----:B0-----:R0:W1:Y:S02]  /*1fc00*/  SHFL.IDX PT, R2, R7, 0x1, 0x1c1f ;  /* 0x003c1f0007027f89 */ /* 0x00106400000e0000 */
.L_x_11793:
[----:B------:R-:W2:Y:S01]  /*1fc10*/  LDL R4, [R1+0x34] ;  /* 0x0000340001047983 */ /* 0x000ea20000100800 */
[----:B------:R-:W-:-:S05]  /*1fc20*/  VIADD R28, R28, 0xa0 ;  /* 0x000000a01c1c7836 */ /* 0x000fca0000000000 */
[----:B------:R-:W-:-:S13]  /*1fc30*/  ISETP.GE.AND P3, PT, R28, R0, PT ;  /* 0x000000001c00720c */ /* 0x000fda0003f66270 */
[----:B-1----:R-:W-:-:S05]  /*1fc40*/  @!P3 LEA R2, P4, R10, R2, 0x1 ;  /* 0x000000020a02b211 */ /* 0x002fca00078808ff */
        /* <DEDUP_REMOVED lines=9> */
.L_x_11666:
        /* <DEDUP_REMOVED lines=18> */
.L_x_11794:
[----:B------:R-:W-:Y:S05]  /*1fe00*/  BSYNC B0 ;  /* 0x0000000000007941 */ /* 0x000fea0003800000 */
.L_x_11667:
[----:B------:R-:W1:Y:S04]  /*1fe10*/  LDL.LU R3, [R1+0x44] ;  /* 0x0000440001037983 */ /* 0x000e680000300800 */
[----:B------:R-:W2:Y:S01]  /*1fe20*/  LDL R2, [R1+0x28] ;  /* 0x0000280001027983 */ /* 0x000ea20000100800 */
[----:B------:R-:W-:Y:S01]  /*1fe30*/  BSSY B0, `(.L_x_11669) ;  /* 0x00000f7000007945 */ /* 0x000fe20003800000 */
[----:B-1----:R-:W-:-:S05]  /*1fe40*/  VIADD R0, R3, 0xfffffffe ;  /* 0xfffffffe03007836 */ /* 0x002fca0000000000 */
[----:B--2---:R-:W-:-:S13]  /*1fe50*/  ISETP.GE.AND P0, PT, R0, R2, PT ;  /* 0x000000020000720c */ /* 0x004fda0003f06270 */
[----:B------:R-:W-:Y:S05]  /*1fe60*/  @!P0 BRA `(.L_x_11670) ;  /* 0x0000000c00cc8947 */ /* 0x000fea0003800000 */
[----:B------:R-:W1:Y:S01]  /*1fe70*/  S2R R2, SR_TID.X ;  /* 0x0000000000027919 */ /* 0x000e620000002100 */
[----:B------:R-:W-:Y:S01]  /*1fe80*/  ULDC UR4, c[0x0][0x2f4] ;  /* 0x0000bd0000047ab9 */ /* 0x000fe20000000800 */
[----:B------:R-:W-:Y:S01]  /*1fe90*/  IMAD.MOV.U32 R10, RZ, RZ, R25 ;  /* 0x000000ffff0a7224 */ /* 0x000fe200078e0019 */
[----:B------:R2:W5:Y:S04]  /*1fea0*/  LDL.LU R20, [R1] ;  /* 0x0000000001147983 */ /* 0x0005680000300800 */
[----:B------:R2:W-:Y:S01]  /*1feb0*/  STL [R1+0x8], R26 ;  /* 0x0000081a01007387 */ /* 0x0005e20000100800 */
[----:B-1----:R-:W-:-:S05]  /*1fec0*/  IMAD.SHL.U32 R4, R2, 0x8, RZ ;  /* 0x0000000802047824 */ /* 0x002fca00078e00ff */
[----:B------:R-:W-:-:S04]  /*1fed0*/  LOP3.LUT R4, R4, 0x18, RZ, 0xc0, !PT ;  /* 0x0000001804047812 */ /* 0x000fc800078ec0ff */
[C---:B------:R-:W-:Y:S02]  /*1fee0*/  LOP3.LUT R3, R4.reuse, 0x20, RZ, 0xfc, !PT ;  /* 0x0000002004037812 */ /* 0x040fe400078efcff */
[C---:B------:R-:W-:Y:S02]  /*1fef0*/  LOP3.LUT R2, R4.reuse, 0x40, RZ, 0xfc, !PT ;  /* 0x0000004004027812 */ /* 0x040fe400078efcff */
[----:B------:R-:W-:Y:S02]  /*1ff00*/  ISETP.GE.AND P3, PT, R4, UR4, PT ;  /* 0x0000000404007c0c */ /* 0x000fe4000bf66270 */
[----:B------:R-:W-:Y:S02]  /*1ff10*/  ISETP.GE.AND P2, PT, R3, UR4, PT ;  /* 0x0000000403007c0c */ /* 0x000fe4000bf46270 */
[----:B--2---:R-:W-:-:S13]  /*1ff20*/  ISETP.GE.AND P1, PT, R2, UR4, PT ;  /* 0x0000000402007c0c */ /* 0x004fda000bf26270 */
.L_x_11683:
[----:B------:R-:W2:Y:S01]  /*1ff30*/  LDL R9, [R1+0x2c] ;  /* 0x00002c0001097983 */ /* 0x000ea20000100800 */
[----:B------:R-:W1:Y:S03]  /*1ff40*/  LDC R6, c[0x0][0x430] ;  /* 0x00010c00ff067b82 */ /* 0x000e660000000800 */
[----:B------:R-:W3:Y:S04]  /*1ff50*/  LDL R8, [R1+0x30] ;  /* 0x0000300001087983 */ /* 0x000ee80000100800 */
[----:B0-----:R-:W4:Y:S01]  /*1ff60*/  LDL R7, [R1+0x10] ;  /* 0x0000100001077983 */ /* 0x001f220000100800 */
[----:B------:R-:W0:Y:S01]  /*1ff70*/  S2R R2, SR_TID.X ;  /* 0x0000000000027919 */ /* 0x000e220000002100 */
        /* <DEDUP_REMOVED lines=14> */
[--C-:B------:R-:W-:Y:S01]  /*20060*/  IMAD.MOV R9, RZ, RZ, -R2.reuse ;  /* 0x000000ffff097224 */ /* 0x100fe200078e0a02 */
[----:B------:R-:W-:-:S03]  /*20070*/  SHF.R.S32.HI R3, RZ, 0x1f, R2 ;  /* 0x0000001fff037819 */ /* 0x000fc60000011402 */
[----:B------:R-:W-:Y:S02]  /*20080*/  IMAD R9, R6, R9, R4 ;  /* 0x0000000906097224 */ /* 0x000fe400078e0204 */
        /* <DEDUP_REMOVED lines=8> */
[----:B------:R-:W-:-:S05]  /*20110*/  VIADD R25, R10, 0x1 ;  /* 0x000000010a197836 */ /* 0x000fca0000000000 */
        /* <DEDUP_REMOVED lines=11> */
.L_x_11671:
[----:B------:R-:W-:Y:S01]  /*201d0*/  IMAD R5, R25, 0x8, R23 ;  /* 0x0000000819057824 */ /* 0x000fe200078e0217 */
[----:B------:R-:W-:Y:S01]  /*201e0*/  SHF.L.U32 R0, R2, 0x1f, RZ ;  /* 0x0000001f02007819 */ /* 0x000fe200000006ff */
[----:B------:R-:W-:Y:S03]  /*201f0*/  BSSY B1, `(.L_x_11672) ;  /* 0x0000003000017945 */ /* 0x000fe60003800000 */
[----:B------:R-:W0:Y:S02]  /*20200*/  SYNCS.PHASECHK.TRANS64.TRYWAIT P0, [R5+URZ+0x2d840], R0 ;  /* 0x02d84000050075a7 */ /* 0x000e24000800017f */
[----:B0-----:R-:W-:Y:S05]  /*20210*/  @!P0 BRA `(.L_x_11673) ;  /* 0x0000004000c48947 */ /* 0x001fea0003800000 */
.L_x_11795:
[----:B------:R-:W-:Y:S05]  /*20220*/  BSYNC B1 ;  /* 0x0000000000017941 */ /* 0x000fea0003800000 */
.L_x_11672:
[----:B------:R-:W2:Y:S04]  /*20230*/  LDL R6, [R1+0xc] ;  /* 0x00000c0001067983 */ /* 0x000ea80000100800 */
[----:B------:R-:W3:Y:S01]  /*20240*/  LDL R4, [R1+0x14] ;  /* 0x0000140001047983 */ /* 0x000ee20000100800 */
[----:B------:R-:W-:Y:S01]  /*20250*/  SHF.R.S32.HI R28, RZ, 0x1f, R9 ;  /* 0x0000001fff1c7819 */ /* 0x000fe20000011409 */
[----:B------:R-:W-:Y:S01]  /*20260*/  ULDC.64 UR4, c[0x0][0x300] ;  /* 0x0000c00000047ab9 */ /* 0x000fe20000000a00 */
[C---:B------:R-:W-:Y:S01]  /*20270*/  LOP3.LUT P5, RZ, R22.reuse, 0x2, RZ, 0xc0, !PT ;  /* 0x0000000216ff7812 */ /* 0x040fe200078ac0ff */
        /* <DEDUP_REMOVED lines=50> */
.L_x_11805:
        /* <DEDUP_REMOVED lines=11> */
.L_x_11675:
        /* <DEDUP_REMOVED lines=11> */
.L_x_11676:
[----:B------:R1:W-:Y:S01]  /*20700*/  SYNCS.ARRIVE.TRANS64.A1T0 RZ, [R5+URZ+0x2d830], RZ ;  /* 0x02d830ff05ff79a7 */ /* 0x0003e2000810003f */
[----:B------:R-:W-:Y:S05]  /*20710*/  @!P5 BRA `(.L_x_11677) ;  /* 0x000000000004d947 */ /* 0x000fea0003800000 */
[----:B------:R-:W-:Y:S01]  /*20720*/  BPT.TRAP 0x1 ;  /* 0x000000040000795c */ /* 0x000fe20000300000 */
.L_x_11677:
[----:B------:R-:W-:Y:S01]  /*20730*/  SHF.L.U32 R2, R20, 0x1f, RZ ;  /* 0x0000001f14027819 */ /* 0x000fe200000006ff */
[----:B-1----:R-:W-:Y:S01]  /*20740*/  IMAD R5, R10, 0x8, R23 ;  /* 0x000000080a057824 */ /* 0x002fe200078e0217 */
[----:B------:R-:W-:Y:S03]  /*20750*/  BSSY B1, `(.L_x_11678) ;  /* 0x0000003000017945 */ /* 0x000fe60003800000 */
[----:B------:R-:W1:Y:S02]  /*20760*/  SYNCS.PHASECHK.TRANS64.TRYWAIT P0, [R5+URZ+0x2d860], R2 ;  /* 0x02d86002050075a7 */ /* 0x000e64000800017f */
[----:B-1----:R-:W-:Y:S05]  /*20770*/  @!P0 BRA `(.L_x_11679) ;  /* 0x0000004000d48947 */ /* 0x002fea0003800000 */
.L_x_11806:
[----:B------:R-:W-:Y:S05]  /*20780*/  BSYNC B1 ;  /* 0x0000000000017941 */ /* 0x000fea0003800000 */
.L_x_11678:
        /* <DEDUP_REMOVED lines=45> */
.L_x_11816:
        /* <DEDUP_REMOVED lines=32> */
.L_x_11681:
        /* <DEDUP_REMOVED lines=12> */
.L_x_11682:
[----:B------:R-:W2:Y:S01]  /*20d20*/  LDL R2, [R1+0x28] ;  /* 0x0000280001027983 */ /* 0x000ea20000100800 */
[----:B------:R1:W-:Y:S01]  /*20d30*/  SYNCS.ARRIVE.TRANS64.A1T0 RZ, [R5+URZ+0x2d850], RZ ;  /* 0x02d850ff05ff79a7 */ /* 0x0003e2000810003f */
[----:B------:R-:W-:Y:S02]  /*20d40*/  VIADD R0, R26, 0xffffffff ;  /* 0xffffffff1a007836 */ /* 0x000fe40000000000 */
[----:B------:R1:W5:Y:S01]  /*20d50*/  LDL R20, [R1] ;  /* 0x0000000001147983 */ /* 0x0003620000100800 */
[----:B------:R-:W-:-:S03]  /*20d60*/  IMAD.MOV.U32 R10, RZ, RZ, R25 ;  /* 0x000000ffff0a7224 */ /* 0x000fc600078e0019 */
[----:B------:R1:W-:Y:S01]  /*20d70*/  STL [R1+0x8], R26 ;  /* 0x0000081a01007387 */ /* 0x0003e20000100800 */
[----:B--2---:R-:W-:-:S13]  /*20d80*/  ISETP.GT.AND P0, PT, R26, R2, PT ;  /* 0x000000021a00720c */ /* 0x004fda0003f04270 */
[----:B-1----:R-:W-:Y:S05]  /*20d90*/  @P0 BRA `(.L_x_11683) ;  /* 0xfffffff000640947 */ /* 0x002fea000383ffff */
.L_x_11670:
[----:B------:R-:W-:Y:S05]  /*20da0*/  BSYNC B0 ;  /* 0x0000000000007941 */ /* 0x000fea0003800000 */
.L_x_11669:
[----:B------:R-:W1:Y:S01]  /*20db0*/  S2R R2, SR_TID.X ;  /* 0x0000000000027919 */ /* 0x000e620000002100 */
[----:B------:R-:W-:Y:S01]  /*20dc0*/  BSSY B0, `(.L_x_11684) ;  /* 0x0000010000007945 */ /* 0x000fe20003800000 */
        /* <DEDUP_REMOVED lines=12> */
[----:B0-----:R-:W0:Y:S01]  /*20e90*/  POPC R7, R4 ;  /* 0x0000000400077309 */ /* 0x001e220000000000 */
[----:B--2---:R-:W0:Y:S02]  /*20ea0*/  SHFL.IDX PT, R0, R3, R0, 0x1f ;  /* 0x00001f0003007589 */ /* 0x004e2400000e0000 */
[----:B0-----:R-:W-:-:S07]  /*20eb0*/  IADD3 R16, R0, UR37, R7 ;  /* 0x0000002500107c10 */ /* 0x001fce000fffe007 */
.L_x_11685:
[----:B------:R-:W-:Y:S05]  /*20ec0*/  BSYNC B0 ;  /* 0x0000000000007941 */ /* 0x000fea0003800000 */
.L_x_11684:
[----:B------:R-:W-:-:S05]  /*20ed0*/  IMAD.U32 R0, RZ, RZ, UR38 ;  /* 0x00000026ff007e24 */ /* 0x000fca000f8e00ff */
[----:B------:R-:W-:-:S13]  /*20ee0*/  ISETP.NE.AND P0, PT, R0, 0x3, PT ;  /* 0x000000030000780c */ /* 0x000fda0003f05270 */
[----:B------:R-:W-:Y:S05]  /*20ef0*/  @!P0 BRA `(.L_x_11686) ;  /* 0x0000000000048947 */ /* 0x000fea0003800000 */
[----:B------:R-:W-:Y:S01]  /*20f00*/  BPT.TRAP 0x1 ;  /* 0x000000040000795c */ /* 0x000fe20000300000 */
.L_x_11686:
[----:B------:R-:W2:Y:S04]  /*20f10*/  LDL R3, [R1] ;  /* 0x0000000001037983 */ /* 0x000ea80000100800 */
[----:B------:R-:W3:Y:S01]  /*20f20*/  LDL.LU R2, [R1+0x24] ;  /* 0x0000240001027983 */ /* 0x000ee20000300800 */
[----:B------:R-:W-:Y:S01]  /*20f30*/  IMAD R0, R25, 0x8, R23 ;  /* 0x0000000819007824 */ /* 0x000fe200078e0217 */
[----:B------:R-:W-:Y:S01]  /*20f40*/  BSSY B0, `(.L_x_11687) ;  /* 0x0000005000007945 */ /* 0x000fe20003800000 */
[----:B--2---:R-:W-:-:S04]  /*20f50*/  SHF.L.U32 R3, R3, 0x1f, RZ ;  /* 0x0000001f03037819 */ /* 0x004fc800000006ff */
[----:B------:R-:W1:Y:S01]  /*20f60*/  SYNCS.PHASECHK.TRANS64.TRYWAIT P0, [R0+URZ+0x2d860], R3 ;  /* 0x02d86003000075a7 */ /* 0x000e62000800017f */
[----:B---3--:R-:W-:Y:S01]  /*20f70*/  IMAD R6, R26, -0x80, R2 ;  /* 0xffffff801a067824 */ /* 0x008fe200078e0202 */
[----:B-1----:R-:W-:Y:S06]  /*20f80*/  @!P0 BRA `(.L_x_11688) ;  /* 0x0000004000488947 */ /* 0x002fec0003800000 */
.L_x_11817:
[----:B------:R-:W-:Y:S05]  /*20f90*/  BSYNC B0 ;  /* 0x0000000000007941 */ /* 0x000fea0003800000 */
.L_x_11687:
        /* <DEDUP_REMOVED lines=51> */
.L_x_11827:
        /* <DEDUP_REMOVED lines=13> */
.L_x_11690:
        /* <DEDUP_REMOVED lines=11> */
.L_x_11691:
[----:B------:R-:W2:Y:S01]  /*21450*/  LDL.LU R2, [R1] ;  /* 0x0000000001027983 */ /* 0x000ea20000300800 */
[----:B------:R-:W-:Y:S01]  /*21460*/  VIADD R25, R25, 0x1 ;  /* 0x0000000119197836 */ /* 0x000fe20000000000 */
[----:B------:R0:W-:Y:S04]  /*21470*/  SYNCS.ARRIVE.TRANS64.A1T0 RZ, [R0+URZ+0x2d850], RZ ;  /* 0x02d850ff00ff79a7 */ /* 0x0001e8000810003f */
[----:B------:R-:W-:-:S04]  /*21480*/  ISETP.NE.AND P0, PT, R25, 0x2, PT ;  /* 0x000000021900780c */ /* 0x000fc80003f05270 */
[----:B0-----:R-:W-:Y:S02]  /*21490*/  SEL R0, RZ, 0x1, P0 ;  /* 0x00000001ff007807 */ /* 0x001fe40000000000 */
[----:B------:R-:W-:Y:S02]  /*214a0*/  SEL R25, R25, RZ, P0 ;  /* 0x000000ff19197207 */ /* 0x000fe40000000000 */
[----:B--2---:R-:W-:-:S05]  /*214b0*/  LOP3.LUT R2, R2, R0, RZ, 0x3c, !PT ;  /* 0x0000000002027212 */ /* 0x004fca00078e3cff */
[----:B------:R2:W-:Y:S02]  /*214c0*/  STL [R1], R2 ;  /* 0x0000000201007387 */ /* 0x0005e40000100800 */
.L_x_11650:
[----:B------:R-:W-:Y:S05]  /*214d0*/  BSYNC B7 ;  /* 0x0000000000077941 */ /* 0x000fea0003800000 */
.L_x_11648:
[----:B------:R-:W-:-:S13]  /*214e0*/  LOP3.LUT P0, RZ, R22, 0x10, RZ, 0xc0, !PT ;  /* 0x0000001016ff7812 */ /* 0x000fda000780c0ff */
[----:B------:R-:W-:Y:S05]  /*214f0*/  @!P0 BRA `(.L_x_11692) ;  /* 0x0000000000248947 */ /* 0x000fea0003800000 */
[----:B------:R-:W-:Y:S05]  /*21500*/  WARPSYNC.ALL ;  /* 0x0000000000007948 */ /* 0x000fea0003800000 */
[----:B------:R-:W3:Y:S08]  /*21510*/  S2UR UR5, SR_CgaCtaId ;  /* 0x00000000000579c3 */ /* 0x000ef00000008800 */
[----:B------:R-:W-:Y:S06]  /*21520*/  BAR.SYNC.DEFER_BLOCKING 0x5, 0x200 ;  /* 0x0148000000007b1d */ /* 0x000fec0000010000 */
[----:B------:R-:W-:-:S02]  /*21530*/  UMOV UR4, 0x400 ;  /* 0x0000040000047882 */ /* 0x000fc40000000000 */
[----:B---3--:R-:W-:-:S06]  /*21540*/  ULEA UR4, UR5, UR4, 0x18 ;  /* 0x0000000405047291 */ /* 0x008fcc000f8ec03f */
[----:B------:R-:W-:-:S05]  /*21550*/  IMAD.U32 R23, RZ, RZ, UR4 ;  /* 0x00000004ff177e24 */ /* 0x000fca000f8e00ff */
[----:B------:R3:W4:Y:S01]  /*21560*/  LDS.128 R16, [R23+0x2d8d0] ;  /* 0x02d8d00017107984 */ /* 0x0007220000000c00 */
[----:B------:R-:W-:Y:S06]  /*21570*/  BAR.ARV 0x4, 0x200 ;  /* 0x0108000000007b1d */ /* 0x000fec0000002000 */
[----:B------:R-:W-:Y:S05]  /*21580*/  BRA `(.L_x_11693) ;  /* 0x0000000800cc7947 */ /* 0x000fea0003800000 */
.L_x_11692:
        /* <DEDUP_REMOVED lines=8> */
[----:B--2---:R-:W0:Y:S02]  /*21610*/  @!P1 LDC.64 R2, c[0x0][0xc80] ;  /* 0x00032000ff029b82 */ /* 0x004e240000000a00 */
        /* <DEDUP_REMOVED lines=27> */
.L_x_11837:
[----:B------:R-:W-:Y:S02]  /*217d0*/  ULDC UR4, c[0x0][0xc38] ;  /* 0x00030e0000047ab9 */ /* 0x000fe40000000800 */
[----:B------:R-:W-:-:S04]  /*217e0*/  IMAD.U32 R4, RZ, RZ, UR4 ;  /* 0x00000004ff047e24 */ /* 0x000fc8000f8e00ff */
[----:B-1----:R-:W-:-:S04]  /*217f0*/  IMAD R5, R14, R4, RZ ;  /* 0x000000040e057224 */ /* 0x002fc800078e02ff */
[----:B------:R-:W-:-:S05]  /*21800*/  IMAD.IADD R16, R16, 0x1, R5 ;  /* 0x0000000110107824 */ /* 0x000fca00078e0205 */
[----:B------:R-:W-:-:S13]  /*21810*/  ISETP.GT.AND P6, PT, R16, R0, PT ;  /* 0x000000001000720c */ /* 0x000fda0003fc4270 */
[----:B------:R-:W-:Y:S05]  /*21820*/  @P6 BRA `(.L_x_11695) ;  /* 0x00000000009c6947 */ /* 0x000fea0003800000 */
.L_x_11700:
        /* <DEDUP_REMOVED lines=14> */
.L_x_11698:
[----:B------:R-:W-:Y:S05]  /*21910*/  BSYNC B0 ;  /* 0x0000000000007941 */ /* 0x000fea0003800000 */
.L_x_11697:
[----:B------:R-:W-:-:S03]  /*21920*/  UMOV UR4, 0xffffffff ;  /* 0xffffffff00047882 */ /* 0x000fc60000000000 */
[----:B------:R-:W-:Y:S05]  /*21930*/  BRA.DIV UR4, `(.L_x_11699) ;  /* 0x0000004204847947 */ /* 0x000fea000b800000 */
[----:B-----5:R-:W2:Y:S02]  /*21940*/  SHFL.UP PT, R14, R2, 0x1, RZ ;  /* 0x04200000020e7989 */ /* 0x020ea400000e00ff */
[----:B--2---:R-:W-:-:S05]  /*21950*/  SEL R13, R14, RZ, P1 ;  /* 0x000000ff0e0d7207 */ /* 0x004fca0000800000 */
[----:B------:R-:W-:-:S05]  /*21960*/  IMAD.IADD R13, R2, 0x1, R13 ;  /* 0x00000001020d7824 */ /* 0x000fca00078e020d */
        /* <DEDUP_REMOVED lines=13> */
.L_x_11845:
[----:B------:R-:W-:Y:S02]  /*21a40*/  ULDC UR4, c[0x0][0xc38] ;  /* 0x00030e0000047ab9 */ /* 0x000fe40000000800 */
[----:B------:R-:W-:-:S04]  /*21a50*/  IMAD.U32 R4, RZ, RZ, UR4 ;  /* 0x00000004ff047e24 */ /* 0x000fc8000f8e00ff */
[----:B-1----:R-:W-:-:S04]  /*21a60*/  IMAD R5, R14, R4, RZ ;  /* 0x000000040e057224 */ /* 0x002fc800078e02ff */
[----:B------:R-:W-:-:S05]  /*21a70*/  IMAD.IADD R16, R5, 0x1, R16 ;  /* 0x0000000105107824 */ /* 0x000fca00078e0210 */
[----:B------:R-:W-:-:S13]  /*21a80*/  ISETP.GT.AND P6, PT, R16, R0, PT ;  /* 0x000000001000720c */ /* 0x000fda0003fc4270 */
[----:B------:R-:W-:Y:S05]  /*21a90*/  @!P6 BRA `(.L_x_11700) ;  /* 0xfffffffc0064e947 */ /* 0x000fea000383ffff */
.L_x_11695:
        /* <DEDUP_REMOVED lines=8> */
.L_x_11849:
[----:B------:R-:W-:Y:S01]  /*21b20*/  ISETP.NE.AND P0, PT, R5, RZ, PT ;  /* 0x000000ff0500720c */ /* 0x000fe20003f05270 */
[----:B------:R-:W-:-:S12]  /*21b30*/  IMAD.MOV.U32 R5, RZ, RZ, RZ ;  /* 0x000000ffff057224 */ /* 0x000fd800078e00ff */
[----:B------:R-:W-:Y:S05]  /*21b40*/  @!P0 BRA `(.L_x_11702) ;  /* 0x0000000000108947 */ /* 0x000fea0003800000 */
[----:B------:R-:W-:Y:S01]  /*21b50*/  UMOV UR4, 0xffffffff ;  /* 0xffffffff00047882 */ /* 0x000fe20000000000 */
[----:B------:R-:W-:Y:S02]  /*21b60*/  VIADD R12, R6, 0xffffffff ;  /* 0xffffffff060c7836 */ /* 0x000fe40000000000 */
[----:B------:R-:W-:Y:S05]  /*21b70*/  BRA.DIV UR4, `(.L_x_11703) ;  /* 0x0000004204f87947 */ /* 0x000fea000b800000 */
[----:B------:R3:W4:Y:S02]  /*21b80*/  SHFL.IDX PT, R5, R3, R12, 0x1f ;  /* 0x00001f0c03057589 */ /* 0x00072400000e0000 */
.L_x_11702:
[----:B01-3--:R-:W0:Y:S01]  /*21b90*/  LDC.64 R2, c[0x0][0xc90] ;  /* 0x00032400ff027b82 */ /* 0x00be220000000a00 */
[----:B------:R-:W-:-:S04]  /*21ba0*/  IMAD.IADD R19, R6, 0x1, R19 ;  /* 0x0000000106137824 */ /* 0x000fc800078e0213 */
[----:B0-----:R-:W-:-:S05]  /*21bb0*/  IMAD.WIDE R2, R19, 0x4, R2 ;  /* 0x0000000413027825 */ /* 0x001fca00078e0202 */
[----:B------:R0:W2:Y:S01]  /*21bc0*/  LDG.E R7, desc[UR52][R2.64] ;  /* 0x0000003402077981 */ /* 0x0000a2000c1e1900 */
[----:B----4-:R-:W-:Y:S02]  /*21bd0*/  IMAD R16, R5, R4, R16 ;  /* 0x0000000405107224 */ /* 0x010fe400078e0210 */
[----:B0-----:R-:W-:Y:S02]  /*21be0*/  IMAD.MOV.U32 R2, RZ, RZ, RZ ;  /* 0x000000ffff027224 */ /* 0x001fe400078e00ff */
[----:B--2---:R-:W-:-:S05]  /*21bf0*/  IMAD R6, R17, R7, RZ ;  /* 0x0000000711067224 */ /* 0x004fca00078e02ff */
        /* <DEDUP_REMOVED lines=40> */
[----:B------:R-:W-:-:S05]  /*21e80*/  IABS R3, R5 ;  /* 0x0000000500037213 */ /* 0x000fca0000000000 */
[----:B------:R-:W-:-:S04]  /*21e90*/  IMAD.HI.U32 R2, R2, R3, RZ ;  /* 0x0000000302027227 */ /* 0x000fc800078e00ff */
[----:B------:R-:W-:Y:S01]  /*21ea0*/  IMAD R6, R2, R6, R3 ;  /* 0x0000000602067224 */ /* 0x000fe200078e0203 */
[C---:B------:R-:W-:Y:S01]  /*21eb0*/  LOP3.LUT R3, R5.reuse, R4, RZ, 0x3c, !PT ;  /* 0x0000000405037212 */ /* 0x040fe200078e3cff */
[----:B------:R-:W-:-:S03]  /*21ec0*/  IMAD.IADD R5, R5, 0x1, R0 ;  /* 0x0000000105057824 */ /* 0x000fc600078e0200 */
        /* <DEDUP_REMOVED lines=14> */
.L_x_11696:
[----:B------:R-:W-:Y:S01]  /*21fb0*/  UMOV UR4, URZ ;  /* 0x0000003f00047c82 */ /* 0x000fe20008000000 */
[----:B------:R-:W-:Y:S01]  /*21fc0*/  UMOV UR5, URZ ;  /* 0x0000003f00057c82 */ /* 0x000fe20008000000 */
[----:B------:R-:W-:Y:S01]  /*21fd0*/  ULDC UR6, c[0x0][0xc3c] ;  /* 0x00030f0000067ab9 */ /* 0x000fe20000000800 */
[----:B------:R-:W-:Y:S02]  /*21fe0*/  IMAD.MOV.U32 R16, RZ, RZ, R0 ;  /* 0x000000ffff107224 */ /* 0x000fe400078e0000 */
[----:B------:R-:W-:Y:S02]  /*21ff0*/  IMAD.U32 R17, RZ, RZ, UR4 ;  /* 0x00000004ff117e24 */ /* 0x000fe4000f8e00ff */
[----:B------:R-:W-:Y:S02]  /*22000*/  IMAD.U32 R18, RZ, RZ, UR5 ;  /* 0x00000005ff127e24 */ /* 0x000fe4000f8e00ff */
[----:B------:R-:W-:-:S07]  /*22010*/  IMAD.U32 R19, RZ, RZ, UR6 ;  /* 0x00000006ff137e24 */ /* 0x000fce000f8e00ff */
.L_x_11704:
        /* <DEDUP_REMOVED lines=10> */
.L_x_11693:
[----:B------:R-:W-:Y:S02]  /*220c0*/  ULDC UR4, c[0x0][0xc3c] ;  /* 0x00030f0000047ab9 */ /* 0x000fe40000000800 */
[----:B----4-:R-:W-:-:S13]  /*220d0*/  ISETP.GE.AND P0, PT, R19, UR4, PT ;  /* 0x0000000413007c0c */ /* 0x010fda000bf06270 */
[----:B------:R-:W-:Y:S05]  /*220e0*/  @!P0 BRA `(.L_x_11705) ;  /* 0xffffff9c00188947 */ /* 0x000fea000383ffff */
[----:B------:R-:W-:Y:S05]  /*220f0*/  BSYNC B8 ;  /* 0x0000000000087941 */ /* 0x000fea0003800000 */
.L_x_11588:
[----:B0-----:R-:W4:Y:S01]  /*22100*/  LDL.LU R0, [R1+0x4c] ;  /* 0x00004c0001007983 */ /* 0x001f220000300800 */
[----:B------:R-:W-:Y:S01]  /*22110*/  BSSY B0, `(.L_x_11706) ;  /* 0x000000b000007945 */ /* 0x000fe20003800000 */
[----:B------:R-:W0:Y:S01]  /*22120*/  S2R R5, SR_CgaCtaId ;  /* 0x0000000000057919 */ /* 0x000e220000008800 */
[----:B----4-:R-:W-:-:S05]  /*22130*/  VIADD R0, R0, 0x1 ;  /* 0x0000000100007836 */ /* 0x010fca0000000000 */
[----:B--2---:R-:W-:-:S04]  /*22140*/  LEA.HI R2, R0, R0, RZ, 0x1 ;  /* 0x0000000000027211 */ /* 0x004fc800078f08ff */
[----:B------:R-:W-:Y:S02]  /*22150*/  LOP3.LUT R3, R2, 0xfffffffe, RZ, 0xc0, !PT ;  /* 0xfffffffe02037812 */ /* 0x000fe400078ec0ff */
[----:B------:R-:W-:-:S03]  /*22160*/  MOV R2, 0x400 ;  /* 0x0000040000027802 */ /* 0x000fc60000000f00 */
[----:B------:R-:W-:Y:S01]  /*22170*/  IMAD.IADD R0, R0, 0x1, -R3 ;  /* 0x0000000100007824 */ /* 0x000fe200078e0a03 */
[----:B0-----:R-:W-:-:S04]  /*22180*/  LEA R5, R5, R2, 0x18 ;  /* 0x0000000205057211 */ /* 0x001fc800078ec0ff */
[----:B------:R-:W-:-:S04]  /*22190*/  SHF.L.U32 R0, R0, 0x1f, RZ ;  /* 0x0000001f00007819 */ /* 0x000fc800000006ff */
[----:B------:R-:W0:Y:S02]  /*221a0*/  SYNCS.PHASECHK.TRANS64.TRYWAIT P0, [R5+URZ+0x2d820], R0 ;  /* 0x02d82000050075a7 */ /* 0x000e24000800017f */
[----:B0-----:R-:W-:Y:S05]  /*221b0*/  @!P0 BRA `(.L_x_11707) ;  /* 0x0000003c00908947 */ /* 0x001fea0003800000 */
.L_x_11852:
[----:B------:R-:W-:Y:S05]  /*221c0*/  BSYNC B0 ;  /* 0x0000000000007941 */ /* 0x000fea0003800000 */
.L_x_11706:
[----:B------:R-:W-:-:S03]  /*221d0*/  UMOV UR4, 0xffffffff ;  /* 0xffffffff00047882 */ /* 0x000fc60000000000 */
[----:B------:R-:W-:Y:S05]  /*221e0*/  BRA.DIV UR4, `(.L_x_11708) ;  /* 0x0000003e04987947 */ /* 0x000fea000b800000 */
[----:B0-----:R-:W0:Y:S02]  /*221f0*/  S2R R0, SR_TID.X ;  /* 0x0000000000007919 */ /* 0x001e240000002100 */
[----:B0-----:R-:W-:-:S04]  /*22200*/  SHF.R.U32.HI R0, RZ, 0x5, R0 ;  /* 0x00000005ff007819 */ /* 0x001fc80000011600 */
[----:B------:R-:W-:-:S05]  /*22210*/  LOP3.LUT R0, R0, 0x3, RZ, 0xc0, !PT ;  /* 0x0000000300007812 */ /* 0x000fca00078ec0ff */
[----:B------:R0:W2:Y:S02]  /*22220*/  SHFL.IDX PT, R14, R0, RZ, 0x1f ;  /* 0x00001fff000e7589 */ /* 0x0000a400000e0000 */
.L_x_11855:
[----:B--2---:R-:W-:-:S13]  /*22230*/  ISETP.NE.AND P0, PT, R14, RZ, PT ;  /* 0x000000ff0e00720c */ /* 0x004fda0003f05270 */
[----:B------:R-:W-:Y:S05]  /*22240*/  @P0 BRA `(.L_x_11362) ;  /* 0x0000000000900947 */ /* 0x000fea0003800000 */
[----:B------:R-:W-:-:S03]  /*22250*/  UMOV UR4, 0xffffffff ;  /* 0xffffffff00047882 */ /* 0x000fc60000000000 */
[----:B------:R-:W-:Y:S05]  /*22260*/  BRA.DIV UR4, `(.L_x_11709) ;  /* 0x0000003e04ac7947 */ /* 0x000fea000b800000 */
[----:B------:R-:W-:-:S13]  /*22270*/  ELECT P6, URZ, PT ;  /* 0x00000000003f782f */ /* 0x000fda00038c0000 */
.L_x_11858:
[----:B------:R-:W-:Y:S05]  /*22280*/  @!P6 BRA `(.L_x_11362) ;  /* 0x000000000080e947 */ /* 0x000fea0003800000 */
[----:B------:R-:W-:-:S06]  /*22290*/  ULOP3.LUT UR4, UR36, 0x2, URZ, 0xfc, !UPT ;  /* 0x0000000224047892 */ /* 0x000fcc000f8efc3f */
[----:B0-----:R-:W-:-:S05]  /*222a0*/  IMAD.U32 R0, RZ, RZ, UR4 ;  /* 0x00000004ff007e24 */ /* 0x001fca000f8e00ff */
[----:B------:R-:W-:-:S13]  /*222b0*/  ISETP.NE.AND P0, PT, R0, 0x3, PT ;  /* 0x000000030000780c */ /* 0x000fda0003f05270 */
[----:B------:R-:W-:Y:S05]  /*222c0*/  @!P0 BRA `(.L_x_11710) ;  /* 0x0000000000048947 */ /* 0x000fea0003800000 */
[----:B------:R-:W-:Y:S01]  /*222d0*/  BPT.TRAP 0x1 ;  /* 0x000000040000795c */ /* 0x000fe20000300000 */
.L_x_11710:
[----:B------:R-:W2:Y:S01]  /*222e0*/  LDL R0, [R1] ;  /* 0x0000000001007983 */ /* 0x000ea20000100800 */
[C---:B------:R-:W-:Y:S02]  /*222f0*/  IMAD R3, R25.reuse, 0x8, R5 ;  /* 0x0000000819037824 */ /* 0x040fe400078e0205 */
[----:B------:R-:W-:-:S05]  /*22300*/  VIADD R25, R25, 0x1 ;  /* 0x0000000119197836 */ /* 0x000fca0000000000 */
[----:B------:R-:W-:Y:S02]  /*22310*/  ISETP.NE.AND P2, PT, R25, 0x2, PT ;  /* 0x000000021900780c */ /* 0x000fe40003f45270 */
[----:B--2---:R-:W-:Y:S02]  /*22320*/  SHF.L.U32 R2, R0, 0x1f, RZ ;  /* 0x0000001f00027819 */ /* 0x004fe400000006ff */
[----:B------:R-:W-:Y:S02]  /*22330*/  SEL R0, RZ, 0x1, P2 ;  /* 0x00000001ff007807 */ /* 0x000fe40001000000 */
[----:B------:R-:W0:Y:S02]  /*22340*/  SYNCS.PHASECHK.TRANS64.TRYWAIT P1, [R3+URZ+0x2d840], R2 ;  /* 0x02d84002030075a7 */ /* 0x000e24000802017f */
[----:B0-----:R-:W-:Y:S05]  /*22350*/  @!P1 BRA `(.L_x_11711) ;  /* 0x0000003c00909947 */ /* 0x001fea0003800000 */
.L_x_11859:
[----:B------:R-:W2:Y:S01]  /*22360*/  LDL.LU R4, [R1] ;  /* 0x0000000001047983 */ /* 0x000ea20000300800 */
[----:B------:R-:W-:Y:S02]  /*22370*/  SEL R25, R25, RZ, P2 ;  /* 0x000000ff19197207 */ /* 0x000fe40001000000 */
[----:B--2---:R-:W-:Y:S01]  /*22380*/  LOP3.LUT R0, R4, R0, RZ, 0x3c, !PT ;  /* 0x0000000004007212 */ /* 0x004fe200078e3cff */
[----:B------:R-:W-:Y:S06]  /*22390*/  @!P0 BRA `(.L_x_11712) ;  /* 0x0000000000048947 */ /* 0x000fec0003800000 */
[----:B------:R-:W-:Y:S01]  /*223a0*/  BPT.TRAP 0x1 ;  /* 0x000000040000795c */ /* 0x000fe20000300000 */
.L_x_11712:
[----:B------:R-:W-:Y:S01]  /*223b0*/  IMAD R25, R25, 0x8, R5 ;  /* 0x0000000819197824 */ /* 0x000fe200078e0205 */
[----:B------:R-:W-:-:S04]  /*223c0*/  SHF.L.U32 R0, R0, 0x1f, RZ ;  /* 0x0000001f00007819 */ /* 0x000fc800000006ff */
[----:B------:R-:W2:Y:S02]  /*223d0*/  SYNCS.PHASECHK.TRANS64.TRYWAIT P1, [R25+URZ+0x2d840], R0 ;  /* 0x02d84000190075a7 */ /* 0x000ea4000802017f */
[----:B--2---:R-:W-:Y:S05]  /*223e0*/  @!P1 BRA `(.L_x_11713) ;  /* 0x0000003c00809947 */ /* 0x004fea0003800000 */
.L_x_11860:
[----:B------:R-:W-:Y:S05]  /*223f0*/  @!P0 BRA `(.L_x_11714) ;  /* 0x0000000000048947 */ /* 0x000fea0003800000 */
[----:B------:R-:W-:Y:S01]  /*22400*/  BPT.TRAP 0x1 ;  /* 0x000000040000795c */ /* 0x000fe20000300000 */
.L_x_11714:
[----:B------:R-:W4:Y:S02]  /*22410*/  SYNCS.PHASECHK.TRANS64.TRYWAIT P1, [R3+URZ+0x2d860], R2 ;  /* 0x02d86002030075a7 */ /* 0x000f24000802017f */
[----:B----4-:R-:W-:Y:S05]  /*22420*/  @!P1 BRA `(.L_x_11715) ;  /* 0x0000003c00849947 */ /* 0x010fea0003800000 */
.L_x_11861:
[----:B------:R-:W-:Y:S05]  /*22430*/  @!P0 BRA `(.L_x_11716) ;  /* 0x0000000000048947 */ /* 0x000fea0003800000 */
[----:B------:R-:W-:Y:S01]  /*22440*/  BPT.TRAP 0x1 ;  /* 0x000000040000795c */ /* 0x000fe20000300000 */
.L_x_11716:
[----:B------:R0:W0:Y:S02]  /*22450*/  SYNCS.PHASECHK.TRANS64.TRYWAIT P0, [R25+URZ+0x2d860], R0 ;  /* 0x02d86000190075a7 */ /* 0x000024000800017f */
[----:B0-----:R-:W-:Y:S05]  /*22460*/  @!P0 NANOSLEEP.SYNCS 0x989680 ;  /* 0x009896800000895d */ /* 0x001fea0003900000 */
[----:B------:R-:W0:Y:S02]  /*22470*/  @!P0 SYNCS.PHASECHK.TRANS64 P0, [R25+URZ+0x2d860], R0 ;  /* 0x02d86000190085a7 */ /* 0x000e24000800007f */
[----:B0-----:R-:W-:Y:S05]  /*22480*/  @!P0 BRA `(.L_x_11716) ;  /* 0xfffffffc00f08947 */ /* 0x001fea000383ffff */
.L_x_11362:
[----:B------:R-:W-:Y:S05]  /*22490*/  BSYNC B9 ;  /* 0x0000000000097941 */ /* 0x000fea0003800000 */
.L_x_11359:
[----:B------:R-:W-:Y:S05]  /*224a0*/  EXIT ;  /* 0x000000000000794d */ /* 0x000fea0003800000 */
.L_x_11386:
[----:B0-----:R0:W1:Y:S02]  /*224b0*/  SYNCS.PHASECHK.TRANS64.TRYWAIT P4, [R35+URZ+0x2d890], R85 ;  /* 0x02d89055230075a7 */ /* 0x001064000808017f */
[----:B-1----:R-:W-:Y:S05]  /*224c0*/  @!P4 NANOSLEEP.SYNCS 0x989680 ;  /* 0x009896800000c95d */ /* 0x002fea0003900000 */
[----:B------:R-:W1:Y:S02]  /*224d0*/  @!P4 SYNCS.PHASECHK.TRANS64 P4, [R35+URZ+0x2d890], R85 ;  /* 0x02d890552300c5a7 */ /* 0x000e64000808007f */
[----:B-1----:R-:W-:Y:S05]  /*224e0*/  @!P4 BRA `(.L_x_11386) ;  /* 0xfffffffc00f0c947 */ /* 0x002fea000383ffff */
[----:B------:R-:W-:Y:S05]  /*224f0*/  BRA `(.L_x_11717) ;  /* 0xfffffe0c00d07947 */ /* 0x000fea000383ffff */
.L_x_11387:
        /* <DEDUP_REMOVED lines=8> */
.L_x_11719:
[----:B------:R-:W-:Y:S05]  /*22580*/  BSYNC B1 ;  /* 0x0000000000017941 */ /* 0x000fea0003800000 */
.L_x_11718:
        /* <DEDUP_REMOVED lines=8> */
.L_x_11720:
[----:B------:R-:W-:Y:S01]  /*22610*/  IMAD.MOV.U32 R11, RZ, RZ, R14 ;  /* 0x000000ffff0b7224 */ /* 0x000fe200078e000e */
[----:B------:R-:W-:Y:S06]  /*22620*/  BRA `(.L_x_11721) ;  /* 0xfffffe0c00987947 */ /* 0x000fec000383ffff */
.L_x_11415:
[----:B0-----:R0:W1:Y:S02]  /*22630*/  SYNCS.PHASECHK.TRANS64.TRYWAIT P4, [R35+URZ+0x2d890], R85 ;  /* 0x02d89055230075a7 */ /* 0x001064000808017f */
[----:B-1----:R-:W-:Y:S05]  /*22640*/  @!P4 NANOSLEEP.SYNCS 0x989680 ;  /* 0x009896800000c95d */ /* 0x002fea0003900000 */
[----:B------:R-:W1:Y:S02]  /*22650*/  @!P4 SYNCS.PHASECHK.TRANS64 P4, [R35+URZ+0x2d890], R85 ;  /* 0x02d890552300c5a7 */ /* 0x000e64000808007f */
[----:B-1----:R-:W-:Y:S05]  /*22660*/  @!P4 BRA `(.L_x_11415) ;  /* 0xfffffffc00f0c947 */ /* 0x002fea000383ffff */
[----:B------:R-:W-:Y:S05]  /*22670*/  BRA `(.L_x_11722) ;  /* 0xfffffe2800647947 */ /* 0x000fea000383ffff */
.L_x_11416:
        /* <DEDUP_REMOVED lines=8> */
.L_x_11724:
[----:B------:R-:W-:Y:S05]  /*22700*/  BSYNC B1 ;  /* 0x0000000000017941 */ /* 0x000fea0003800000 */
.L_x_11723:
        /* <DEDUP_REMOVED lines=8> */
.L_x_11725:
[----:B------:R-:W-:Y:S01]  /*22790*/  IMAD.MOV.U32 R88, RZ, RZ, R14 ;  /* 0x000000ffff587224 */ /* 0x000fe200078e000e */
[----:B------:R-:W-:Y:S06]  /*227a0*/  BRA `(.L_x_11726) ;  /* 0xfffffe28002c7947 */ /* 0x000fec000383ffff */
.L_x_11429:
[----:B0-----:R0:W1:Y:S02]  /*227b0*/  SYNCS.PHASECHK.TRANS64.TRYWAIT P3, [R35+URZ+0x2d890], R85 ;  /* 0x02d89055230075a7 */ /* 0x001064000806017f */
[----:B-1----:R-:W-:Y:S05]  /*227c0*/  @!P3 NANOSLEEP.SYNCS 0x989680 ;  /* 0x009896800000b95d */ /* 0x002fea0003900000 */
[----:B------:R-:W1:Y:S02]  /*227d0*/  @!P3 SYNCS.PHASECHK.TRANS64 P3, [R35+URZ+0x2d890], R85 ;  /* 0x02d890552300b5a7 */ /* 0x000e64000806007f */
[----:B-1----:R-:W-:Y:S05]  /*227e0*/  @!P3 BRA `(.L_x_11429) ;  /* 0xfffffffc00f0b947 */ /* 0x002fea000383ffff */
[----:B------:R-:W-:Y:S05]  /*227f0*/  BRA `(.L_x_11727) ;  /* 0xfffffe4000107947 */ /* 0x000fea000383ffff */
.L_x_11430:
[----:B------:R-:W-:Y:S01]  /*22800*/  BSSY B1, `(.L_x_11728) ;  /* 0x0000007000017945 */ /* 0x000fe20003800000 */
[----:B------:R-:W-:Y:S02]  /*22810*/  IMAD.MOV.U32 R12, RZ, RZ, RZ ;  /* 0x000000ffff0c7224 */ /* 0x000fe400078e00ff */
[----:B------:R-:W-:Y:S02]  /*22820*/  IMAD.MOV.U32 R11, RZ, RZ, 0x1e1f ;  /* 0x00001e1fff0b7424 */ /* 0x000fe400078e00ff */
[----:B------:R-:W-:-:S07]  /*22830*/  IMAD.MOV.U32 R15, RZ, RZ, -0x1 ;  /* 0xffffffffff0f7424 */ /* 0x000fce00078e00ff */
[----:B0-----:R-:W-:Y:S05]  /*22840*/  WARPSYNC.COLLECTIVE R15, `(.L_x_11729) ;  /* 0x000000000f087348 */ /* 0x001fea0003c00000 */
[----:B------:R1:W2:Y:S02]  /*22850*/  SHFL.IDX P6, R14, R13, R12, R11 ;  /* 0x0000000c0d0e7389 */ /* 0x0002a400000c000b */
[----:B012---:R-:W-:Y:S01]  /*22860*/  ENDCOLLECTIVE ;  /* 0x000000000000791b */ /* 0x007fe20003800000 */
.L_x_11729:
[----:B------:R-:W-:Y:S05]  /*22870*/  BSYNC B1 ;  /* 0x0000000000017941 */ /* 0x000fea0003800000 */
.L_x_11728:
        /* <DEDUP_REMOVED lines=8> */
.L_x_11730:
[----:B------:R-:W-:Y:S01]  /*22900*/  IMAD.MOV.U32 R42, RZ, RZ, R14 ;  /* 0x000000ffff2a7224 */ /* 0x000fe200078e000e */
[----:B------:R-:W-:Y:S06]  /*22910*/  BRA `(.L_x_11731) ;  /* 0xfffffe4000447947 */ /* 0x000fec000383ffff */
.L_x_11434:
[----:B---3--:R3:W0:Y:S02]  /*22920*/  SYNCS.PHASECHK.TRANS64.TRYWAIT P2, [R35+URZ+0x2d8b0], R85 ;  /* 0x02d8b055230075a7 */ /* 0x008624000804017f */
[----:B0-----:R-:W-:Y:S05]  /*22930*/  @!P2 NANOSLEEP.SYNCS 0x989680 ;  /* 0x009896800000a95d */ /* 0x001fea0003900000 */
[----:B------:R-:W0:Y:S02]  /*22940*/  @!P2 SYNCS.PHASECHK.TRANS64 P2, [R35+URZ+0x2d8b0], R85 ;  /* 0x02d8b0552300a5a7 */ /* 0x000e24000804007f */
[----:B0-----:R-:W-:Y:S05]  /*22950*/  @!P2 BRA `(.L_x_11434) ;  /* 0xfffffffc00f0a947 */ /* 0x001fea000383ffff */
[----:B------:R-:W-:Y:S05]  /*22960*/  BRA `(.L_x_11732) ;  /* 0xfffffe4400287947 */ /* 0x000fea000383ffff */
.L_x_11448:
[----:B------:R-:W0:Y:S01]  /*22970*/  S2R R4, SR_TID.X ;  /* 0x0000000000047919 */ /* 0x000e220000002100 */
[----:B------:R-:W-:Y:S01]  /*22980*/  BSSY B0, `(.L_x_11733) ;  /* 0x000000c000007945 */ /* 0x000fe20003800000 */
[----:B------:R-:W-:Y:S02]  /*22990*/  IMAD.MOV.U32 R12, RZ, RZ, RZ ;  /* 0x000000ffff0c7224 */ /* 0x000fe400078e00ff */
[----:B------:R-:W-:Y:S02]  /*229a0*/  IMAD.MOV.U32 R11, RZ, RZ, 0x1f ;  /* 0x0000001fff0b7424 */ /* 0x000fe400078e00ff */
[----:B------:R-:W-:Y:S02]  /*229b0*/  IMAD.MOV.U32 R15, RZ, RZ, -0x1 ;  /* 0xffffffffff0f7424 */ /* 0x000fe400078e00ff */
[----:B0-----:R-:W-:-:S05]  /*229c0*/  VIADD R5, R4, 0xffffff80 ;  /* 0xffffff8004057836 */ /* 0x001fca0000000000 */
[----:B------:R-:W-:-:S04]  /*229d0*/  SHF.R.S32.HI R4, RZ, 0x1f, R5 ;  /* 0x0000001fff047819 */ /* 0x000fc80000011405 */
[----:B------:R-:W-:-:S04]  /*229e0*/  LEA.HI R4, R4, R5, RZ, 0x7 ;  /* 0x0000000504047211 */ /* 0x000fc800078f38ff */
[----:B------:R-:W-:-:S05]  /*229f0*/  SHF.R.S32.HI R4, RZ, 0x7, R4 ;  /* 0x00000007ff047819 */ /* 0x000fca0000011404 */
[----:B------:R-:W-:-:S07]  /*22a00*/  IMAD.MOV.U32 R13, RZ, RZ, R4 ;  /* 0x000000ffff0d7224 */ /* 0x000fce00078e0004 */
[----:B-12--5:R-:W-:Y:S05]  /*22a10*/  WARPSYNC.COLLECTIVE R15, `(.L_x_11734) ;  /* 0x000000000f087348 */ /* 0x026fea0003c00000 */
[----:B------:R0:W3:Y:S02]  /*22a20*/  SHFL.IDX P6, R14, R13, R12, R11 ;  /* 0x0000000c0d0e7389 */ /* 0x0000e400000c000b */
[----:B0123-5:R-:W-:Y:S01]  /*22a30*/  ENDCOLLECTIVE ;  /* 0x000000000000791b */ /* 0x02ffe20003800000 */
.L_x_11734:
[----:B------:R-:W-:Y:S05]  /*22a40*/  BSYNC B0 ;  /* 0x0000000000007941 */ /* 0x000fea0003800000 */
.L_x_11733:
[----:B------:R0:W-:Y:S01]  /*22a50*/  STL [R1+0xc], R14 ;  /* 0x00000c0e01007387 */ /* 0x0001e20000100800 */
[----:B------:R-:W-:Y:S05]  /*22a60*/  BRA `(.L_x_11735) ;  /* 0xfffffe5000147947 */ /* 0x000fea000383ffff */
.L_x_11459:
[----:B------:R-:W-:Y:S01]  /*22a70*/  BSSY B1, `(.L_x_11736) ;  /* 0x0000007000017945 */ /* 0x000fe20003800000 */
[----:B------:R-:W-:Y:S02]  /*22a80*/  IMAD.MOV.U32 R12, RZ, RZ, RZ ;  /* 0x000000ffff0c7224 */ /* 0x000fe400078e00ff */
[----:B------:R-:W-:Y:S02]  /*22a90*/  IMAD.MOV.U32 R11, RZ, RZ, 0x1e1f ;  /* 0x00001e1fff0b7424 */ /* 0x000fe400078e00ff */
[----:B------:R-:W-:-:S07]  /*22aa0*/  IMAD.MOV.U32 R15, RZ, RZ, -0x1 ;  /* 0xffffffffff0f7424 */ /* 0x000fce00078e00ff */
[----:B012---:R-:W-:Y:S05]  /*22ab0*/  WARPSYNC.COLLECTIVE R15, `(.L_x_11737) ;  /* 0x000000000f087348 */ /* 0x007fea0003c00000 */
[----:B0-----:R0:W3:Y:S02]  /*22ac0*/  SHFL.IDX P6, R14, R13, R12, R11 ;  /* 0x0000000c0d0e7389 */ /* 0x0010e400000c000b */
[----:B0123--:R-:W-:Y:S01]  /*22ad0*/  ENDCOLLECTIVE ;  /* 0x000000000000791b */ /* 0x00ffe20003800000 */
.L_x_11737:
[----:B------:R-:W-:Y:S05]  /*22ae0*/  BSYNC B1 ;  /* 0x0000000000017941 */ /* 0x000fea0003800000 */
.L_x_11736:
        /* <DEDUP_REMOVED lines=8> */
.L_x_11738:
[----:B------:R-:W-:Y:S02]  /*22b70*/  IMAD.MOV.U32 R13, RZ, RZ, R5 ;  /* 0x000000ffff0d7224 */ /* 0x000fe400078e0005 */
[----:B------:R-:W-:-:S07]  /*22b80*/  IMAD.MOV.U32 R0, RZ, RZ, R14 ;  /* 0x000000ffff007224 */ /* 0x000fce00078e000e */
[----:B------:R-:W-:Y:S05]  /*22b90*/  WARPSYNC.COLLECTIVE R15, `(.L_x_11739) ;  /* 0x000000000f087348 */ /* 0x000fea0003c00000 */
[----:B------:R0:W1:Y:S02]  /*22ba0*/  SHFL.IDX P6, R14, R13, R12, R11 ;  /* 0x0000000c0d0e7389 */ /* 0x00006400000c000b */
[----:B01----:R-:W-:Y:S01]  /*22bb0*/  ENDCOLLECTIVE ;  /* 0x000000000000791b */ /* 0x003fe20003800000 */
.L_x_11739:
[----:B------:R-:W-:Y:S02]  /*22bc0*/  IMAD.MOV.U32 R13, RZ, RZ, R4 ;  /* 0x000000ffff0d7224 */ /* 0x000fe400078e0004 */
[----:B------:R-:W-:-:S07]  /*22bd0*/  IMAD.MOV.U32 R5, RZ, RZ, R14 ;  /* 0x000000ffff057224 */ /* 0x000fce00078e000e */
[----:B------:R-:W-:Y:S05]  /*22be0*/  WARPSYNC.COLLECTIVE R15, `(.L_x_11740) ;  /* 0x000000000f087348 */ /* 0x000fea0003c00000 */
[----:B------:R0:W1:Y:S02]  /*22bf0*/  SHFL.IDX P6, R14, R13, R12, R11 ;  /* 0x0000000c0d0e7389 */ /* 0x00006400000c000b */
[----:B01----:R-:W-:Y:S01]  /*22c00*/  ENDCOLLECTIVE ;  /* 0x000000000000791b */ /* 0x003fe20003800000 */
.L_x_11740:
[----:B------:R-:W-:Y:S05]  /*22c10*/  BRA `(.L_x_11741) ;  /* 0xfffffe5400a47947 */ /* 0x000fea000383ffff */
.L_x_11463:
[----:B0-----:R0:W1:Y:S02]  /*22c20*/  SYNCS.PHASECHK.TRANS64.TRYWAIT P0, [R2+URZ+0x2d800], R3 ;  /* 0x02d80003020075a7 */ /* 0x001064000800017f */
[----:B-1----:R-:W-:Y:S05]  /*22c30*/  @!P0 NANOSLEEP.SYNCS 0x989680 ;  /* 0x009896800000895d */ /* 0x002fea0003900000 */
[----:B------:R-:W1:Y:S02]  /*22c40*/  @!P0 SYNCS.PHASECHK.TRANS64 P0, [R2+URZ+0x2d800], R3 ;  /* 0x02d80003020085a7 */ /* 0x000e64000800007f */
[----:B-1----:R-:W-:Y:S05]  /*22c50*/  @!P0 BRA `(.L_x_11463) ;  /* 0xfffffffc00f08947 */ /* 0x002fea000383ffff */
[----:B------:R-:W-:Y:S05]  /*22c60*/  BRA `(.L_x_11742) ;  /* 0xfffffe5c00d47947 */ /* 0x000fea000383ffff */
.L_x_11475:
[----:B------:R-:W-:Y:S01]  /*22c70*/  BSSY B1, `(.L_x_11743) ;  /* 0x0000007000017945 */ /* 0x000fe20003800000 */
[----:B------:R-:W-:Y:S02]  /*22c80*/  IMAD.MOV.U32 R12, RZ, RZ, RZ ;  /* 0x000000ffff0c7224 */ /* 0x000fe400078e00ff */
[----:B------:R-:W-:Y:S02]  /*22c90*/  IMAD.MOV.U32 R11, RZ, RZ, 0x1e1f ;  /* 0x00001e1fff0b7424 */ /* 0x000fe400078e00ff */
[----:B------:R-:W-:-:S07]  /*22ca0*/  IMAD.MOV.U32 R15, RZ, RZ, -0x1 ;  /* 0xffffffffff0f7424 */ /* 0x000fce00078e00ff */
[----:B012---:R-:W-:Y:S05]  /*22cb0*/  WARPSYNC.COLLECTIVE R15, `(.L_x_11744) ;  /* 0x000000000f087348 */ /* 0x007fea0003c00000 */
[----:B0-----:R0:W3:Y:S02]  /*22cc0*/  SHFL.IDX P6, R14, R13, R12, R11 ;  /* 0x0000000c0d0e7389 */ /* 0x0010e400000c000b */
[----:B0123--:R-:W-:Y:S01]  /*22cd0*/  ENDCOLLECTIVE ;  /* 0x000000000000791b */ /* 0x00ffe20003800000 */
.L_x_11744:
[----:B------:R-:W-:Y:S05]  /*22ce0*/  BSYNC B1 ;  /* 0x0000000000017941 */ /* 0x000fea0003800000 */
.L_x_11743:
        /* <DEDUP_REMOVED lines=8> */
.L_x_11745:
[----:B------:R-:W-:Y:S02]  /*22d70*/  IMAD.MOV.U32 R13, RZ, RZ, R21 ;  /* 0x000000ffff0d7224 */ /* 0x000fe400078e0015 */
[----:B------:R-:W-:-:S07]  /*22d80*/  IMAD.MOV.U32 R0, RZ, RZ, R14 ;  /* 0x000000ffff007224 */ /* 0x000fce00078e000e */
[----:B------:R-:W-:Y:S05]  /*22d90*/  WARPSYNC.COLLECTIVE R15, `(.L_x_11746) ;  /* 0x000000000f087348 */ /* 0x000fea0003c00000 */
[----:B------:R0:W1:Y:S02]  /*22da0*/  SHFL.IDX P6, R14, R13, R12, R11 ;  /* 0x0000000c0d0e7389 */ /* 0x00006400000c000b */
[----:B01----:R-:W-:Y:S01]  /*22db0*/  ENDCOLLECTIVE ;  /* 0x000000000000791b */ /* 0x003fe20003800000 */
.L_x_11746:
[----:B------:R-:W-:Y:S02]  /*22dc0*/  IMAD.MOV.U32 R13, RZ, RZ, R20 ;  /* 0x000000ffff0d7224 */ /* 0x000fe400078e0014 */
[----:B------:R-:W-:-:S07]  /*22dd0*/  IMAD.MOV.U32 R21, RZ, RZ, R14 ;  /* 0x000000ffff157224 */ /* 0x000fce00078e000e */
[----:B------:R-:W-:Y:S05]  /*22de0*/  WARPSYNC.COLLECTIVE R15, `(.L_x_11747) ;  /* 0x000000000f087348 */ /* 0x000fea0003c00000 */
[----:B------:R0:W1:Y:S02]  /*22df0*/  SHFL.IDX P6, R14, R13, R12, R11 ;  /* 0x0000000c0d0e7389 */ /* 0x00006400000c000b */
[----:B01----:R-:W-:Y:S01]  /*22e00*/  ENDCOLLECTIVE ;  /* 0x000000000000791b */ /* 0x003fe20003800000 */
.L_x_11747:
[----:B------:R-:W-:Y:S01]  /*22e10*/  IMAD.MOV.U32 R20, RZ, RZ, R14 ;  /* 0x000000ffff147224 */ /* 0x000fe200078e000e */
[----:B------:R-:W-:Y:S06]  /*22e20*/  BRA `(.L_x_11748) ;  /* 0xfffffe7000987947 */ /* 0x000fec000383ffff */
.L_x_11479:
[----:B0-----:R0:W3:Y:S02]  /*22e30*/  SYNCS.PHASECHK.TRANS64.TRYWAIT P0, [R2+URZ+0x2d800], R3 ;  /* 0x02d80003020075a7 */ /* 0x0010e4000800017f */
[----:B---3--:R-:W-:Y:S05]  /*22e40*/  @!P0 NANOSLEEP.SYNCS 0x989680 ;  /* 0x009896800000895d */ /* 0x008fea0003900000 */
[----:B------:R-:W3:Y:S02]  /*22e50*/  @!P0 SYNCS.PHASECHK.TRANS64 P0, [R2+URZ+0x2d800], R3 ;  /* 0x02d80003020085a7 */ /* 0x000ee4000800007f */
[----:B---3--:R-:W-:Y:S05]  /*22e60*/  @!P0 BRA `(.L_x_11479) ;  /* 0xfffffffc00f08947 */ /* 0x008fea000383ffff */
[----:B------:R-:W-:Y:S05]  /*22e70*/  BRA `(.L_x_11749) ;  /* 0xfffffe78003c7947 */ /* 0x000fea000383ffff */
.L_x_11487:
[----:B--2---:R2:W4:Y:S02]  /*22e80*/  SYNCS.PHASECHK.TRANS64.TRYWAIT P1, [R8+URZ+0x2d830], R3 ;  /* 0x02d83003080075a7 */ /* 0x004524000802017f */
[----:B----4-:R-:W-:Y:S05]  /*22e90*/  @!P1 NANOSLEEP.SYNCS 0x989680 ;  /* 0x009896800000995d */ /* 0x010fea0003900000 */
[----:B------:R-:W4:Y:S02]  /*22ea0*/  @!P1 SYNCS.PHASECHK.TRANS64 P1, [R8+URZ+0x2d830], R3 ;  /* 0x02d83003080095a7 */ /* 0x000f24000802007f */
[----:B----4-:R-:W-:Y:S05]  /*22eb0*/  @!P1 BRA `(.L_x_11487) ;  /* 0xfffffffc00f09947 */ /* 0x010fea000383ffff */
[----:B------:R-:W-:Y:S05]  /*22ec0*/  BRA `(.L_x_11486) ;  /* 0xfffffe8c00e07947 */ /* 0x000fea000383ffff */
.L_x_11506:
[----:B-1----:R1:W2:Y:S02]  /*22ed0*/  SYNCS.PHASECHK.TRANS64.TRYWAIT P2, [R9+URZ+0x2d830], R8 ;  /* 0x02d83008090075a7 */ /* 0x0022a4000804017f */
[----:B--2---:R-:W-:Y:S05]  /*22ee0*/  @!P2 NANOSLEEP.SYNCS 0x989680 ;  /* 0x009896800000a95d */ /* 0x004fea0003900000 */
[----:B------:R-:W2:Y:S02]  /*22ef0*/  @!P2 SYNCS.PHASECHK.TRANS64 P2, [R9+URZ+0x2d830], R8 ;  /* 0x02d830080900a5a7 */ /* 0x000ea4000804007f */
[----:B--2---:R-:W-:Y:S05]  /*22f00*/  @!P2 BRA `(.L_x_11506) ;  /* 0xfffffffc00f0a947 */ /* 0x004fea000383ffff */
[----:B------:R-:W-:Y:S05]  /*22f10*/  BRA `(.L_x_11505) ;  /* 0xfffffec4004c7947 */ /* 0x000fea000383ffff */
.L_x_11510:
[----:B-1----:R1:W2:Y:S02]  /*22f20*/  SYNCS.PHASECHK.TRANS64.TRYWAIT P1, [R9+URZ+0x2d850], R8 ;  /* 0x02d85008090075a7 */ /* 0x0022a4000802017f */
[----:B--2---:R-:W-:Y:S05]  /*22f30*/  @!P1 NANOSLEEP.SYNCS 0x989680 ;  /* 0x009896800000995d */ /* 0x004fea0003900000 */
[----:B------:R-:W2:Y:S02]  /*22f40*/  @!P1 SYNCS.PHASECHK.TRANS64 P1, [R9+URZ+0x2d850], R8 ;  /* 0x02d85008090095a7 */ /* 0x000ea4000802007f */
[----:B--2---:R-:W-:Y:S05]  /*22f50*/  @!P1 BRA `(.L_x_11510) ;  /* 0xfffffffc00f09947 */ /* 0x004fea000383ffff */
[----:B------:R-:W-:Y:S05]  /*22f60*/  BRA `(.L_x_11507) ;  /* 0xfffffec800507947 */ /* 0x000fea000383ffff */
.L_x_11531:
[----:B-1----:R1:W2:Y:S02]  /*22f70*/  SYNCS.PHASECHK.TRANS64.TRYWAIT P2, [R3+URZ+0x2d830], R0 ;  /* 0x02d83000030075a7 */ /* 0x0022a4000804017f */
[----:B--2---:R-:W-:Y:S05]  /*22f80*/  @!P2 NANOSLEEP.SYNCS 0x989680 ;  /* 0x009896800000a95d */ /* 0x004fea0003900000 */
[----:B------:R-:W2:Y:S02]  /*22f90*/  @!P2 SYNCS.PHASECHK.TRANS64 P2, [R3+URZ+0x2d830], R0 ;  /* 0x02d830000300a5a7 */ /* 0x000ea4000804007f */
[----:B--2---:R-:W-:Y:S05]  /*22fa0*/  @!P2 BRA `(.L_x_11531) ;  /* 0xfffffffc00f0a947 */ /* 0x004fea000383ffff */
[----:B------:R-:W-:Y:S05]  /*22fb0*/  BRA `(.L_x_11530) ;  /* 0xfffffefc005c7947 */ /* 0x000fea000383ffff */
.L_x_11535:
[----:B-1----:R1:W2:Y:S02]  /*22fc0*/  SYNCS.PHASECHK.TRANS64.TRYWAIT P1, [R3+URZ+0x2d850], R0 ;  /* 0x02d85000030075a7 */ /* 0x0022a4000802017f */
[----:B--2---:R-:W-:Y:S05]  /*22fd0*/  @!P1 NANOSLEEP.SYNCS 0x989680 ;  /* 0x009896800000995d */ /* 0x004fea0003900000 */
[----:B------:R-:W2:Y:S02]  /*22fe0*/  @!P1 SYNCS.PHASECHK.TRANS64 P1, [R3+URZ+0x2d850], R0 ;  /* 0x02d85000030095a7 */ /* 0x000ea4000802007f */
[----:B--2---:R-:W-:Y:S05]  /*22ff0*/  @!P1 BRA `(.L_x_11535) ;  /* 0xfffffffc00f09947 */ /* 0x004fea000383ffff */
[----:B------:R-:W-:Y:S05]  /*23000*/  BRA `(.L_x_11532) ;  /* 0xffffff00006c7947 */ /* 0x000fea000383ffff */
.L_x_11544:
[----:B-1----:R1:W2:Y:S02]  /*23010*/  SYNCS.PHASECHK.TRANS64.TRYWAIT P2, [R3+URZ+0x2d830], R0 ;  /* 0x02d83000030075a7 */ /* 0x0022a4000804017f */
[----:B--2---:R-:W-:Y:S05]  /*23020*/  @!P2 NANOSLEEP.SYNCS 0x989680 ;  /* 0x009896800000a95d */ /* 0x004fea0003900000 */
[----:B------:R-:W2:Y:S02]  /*23030*/  @!P2 SYNCS.PHASECHK.TRANS64 P2, [R3+URZ+0x2d830], R0 ;  /* 0x02d830000300a5a7 */ /* 0x000ea4000804007f */
[----:B--2---:R-:W-:Y:S05]  /*23040*/  @!P2 BRA `(.L_x_11544) ;  /* 0xfffffffc00f0a947 */ /* 0x004fea000383ffff */
[----:B------:R-:W-:Y:S05]  /*23050*/  BRA `(.L_x_11543) ;  /* 0xffffff2000607947 */ /* 0x000fea000383ffff */
.L_x_11548:
[----:B-1----:R1:W2:Y:S02]  /*23060*/  SYNCS.PHASECHK.TRANS64.TRYWAIT P1, [R3+URZ+0x2d850], R0 ;  /* 0x02d85000030075a7 */ /* 0x0022a4000802017f */
[----:B--2---:R-:W-:Y:S05]  /*23070*/  @!P1 NANOSLEEP.SYNCS 0x989680 ;  /* 0x009896800000995d */ /* 0x004fea0003900000 */
[----:B------:R-:W2:Y:S02]  /*23080*/  @!P1 SYNCS.PHASECHK.TRANS64 P1, [R3+URZ+0x2d850], R0 ;  /* 0x02d85000030095a7 */ /* 0x000ea4000802007f */
[----:B--2---:R-:W-:Y:S05]  /*23090*/  @!P1 BRA `(.L_x_11548) ;  /* 0xfffffffc00f09947 */ /* 0x004fea000383ffff */
[----:B------:R-:W-:Y:S05]  /*230a0*/  BRA `(.L_x_11545) ;  /* 0xffffff2400707947 */ /* 0x000fea000383ffff */
.L_x_11563:
[----:B-1----:R1:W2:Y:S02]  /*230b0*/  SYNCS.PHASECHK.TRANS64.TRYWAIT P1, [R11+URZ+0x2d850], R4 ;  /* 0x02d850040b0075a7 */ /* 0x0022a4000802017f */
[----:B--2---:R-:W-:Y:S05]  /*230c0*/  @!P1 NANOSLEEP.SYNCS 0x989680 ;  /* 0x009896800000995d */ /* 0x004fea0003900000 */
[----:B------:R-:W2:Y:S02]  /*230d0*/  @!P1 SYNCS.PHASECHK.TRANS64 P1, [R11+URZ+0x2d850], R4 ;  /* 0x02d850040b0095a7 */ /* 0x000ea4000802007f */
[----:B--2---:R-:W-:Y:S05]  /*230e0*/  @!P1 BRA `(.L_x_11563) ;  /* 0xfffffffc00f09947 */ /* 0x004fea000383ffff */
[----:B------:R-:W-:Y:S05]  /*230f0*/  BRA `(.L_x_11562) ;  /* 0xffffff54008c7947 */ /* 0x000fea000383ffff */
.L_x_11574:
[----:B------:R-:W-:Y:S02]  /*23100*/  IMAD.MOV.U32 R13, RZ, RZ, R4 ;  /* 0x000000ffff0d7224 */ /* 0x000fe400078e0004 */
[----:B------:R-:W-:Y:S02]  /*23110*/  IMAD.MOV.U32 R12, RZ, RZ, RZ ;  /* 0x000000ffff0c7224 */ /* 0x000fe400078e00ff */
[----:B------:R-:W-:Y:S02]  /*23120*/  IMAD.MOV.U32 R11, RZ, RZ, 0x1c1f ;  /* 0x00001c1fff0b7424 */ /* 0x000fe400078e00ff */
[----:B------:R-:W-:-:S07]  /*23130*/  IMAD.MOV.U32 R15, RZ, RZ, -0x1 ;  /* 0xffffffffff0f7424 */ /* 0x000fce00078e00ff */
[----:B-1----:R-:W-:Y:S05]  /*23140*/  WARPSYNC.COLLECTIVE R15, `(.L_x_11750) ;  /* 0x000000000f087348 */ /* 0x002fea0003c00000 */
[----:B------:R0:W2:Y:S02]  /*23150*/  SHFL.IDX P6, R14, R13, R12, R11 ;  /* 0x0000000c0d0e7389 */ /* 0x0000a400000c000b */
[----:B012---:R-:W-:Y:S01]  /*23160*/  ENDCOLLECTIVE ;  /* 0x000000000000791b */ /* 0x007fe20003800000 */
.L_x_11750:
[----:B------:R-:W-:Y:S02]  /*23170*/  IMAD.MOV.U32 R13, RZ, RZ, R0 ;  /* 0x000000ffff0d7224 */ /* 0x000fe400078e0000 */
[----:B------:R-:W-:-:S07]  /*23180*/  IMAD.MOV.U32 R3, RZ, RZ, R14 ;  /* 0x000000ffff037224 */ /* 0x000fce00078e000e */
[----:B------:R-:W-:Y:S05]  /*23190*/  WARPSYNC.COLLECTIVE R15, `(.L_x_11751) ;  /* 0x000000000f087348 */ /* 0x000fea0003c00000 */
[----:B------:R0:W1:Y:S02]  /*231a0*/  SHFL.IDX P6, R14, R13, R12, R11 ;  /* 0x0000000c0d0e7389 */ /* 0x00006400000c000b */
[----:B01----:R-:W-:Y:S01]  /*231b0*/  ENDCOLLECTIVE ;  /* 0x000000000000791b */ /* 0x003fe20003800000 */
.L_x_11751:
[----:B------:R-:W-:Y:S05]  /*231c0*/  BRA `(.L_x_11752) ;  /* 0xffffff7800bc7947 */ /* 0x000fea000383ffff */
.L_x_11577:
        /* <DEDUP_REMOVED lines=8> */
.L_x_11754:
[----:B------:R-:W-:Y:S05]  /*23250*/  BSYNC B1 ;  /* 0x0000000000017941 */ /* 0x000fea0003800000 */
.L_x_11753:
        /* <DEDUP_REMOVED lines=8> */
.L_x_11755:
[----:B------:R-:W-:Y:S05]  /*232e0*/  BRA `(.L_x_11756) ;  /* 0xffffff7800d07947 */ /* 0x000fea000383ffff */
.L_x_11602:
        /* <DEDUP_REMOVED lines=11> */
.L_x_11758:
[----:B------:R-:W-:Y:S05]  /*233a0*/  BSYNC B1 ;  /* 0x0000000000017941 */ /* 0x000fea0003800000 */
.L_x_11757:
[----:B------:R-:W-:Y:S05]  /*233b0*/  BRA `(.L_x_11759) ;  /* 0xffffff9000f07947 */ /* 0x000fea000383ffff */
.L_x_11604:
[----:B------:R-:W-:Y:S01]  /*233c0*/  BSSY B1, `(.L_x_11760) ;  /* 0x0000006000017945 */ /* 0x000fe20003800000 */
[----:B------:R-:W-:-:S07]  /*233d0*/  IMAD.MOV.U32 R15, RZ, RZ, -0x1 ;  /* 0xffffffffff0f7424 */ /* 0x000fce00078e00ff */
[----:B0-----:R-:W-:Y:S05]  /*233e0*/  WARPSYNC.COLLECTIVE R15, `(.L_x_11761) ;  /* 0x000000000f0c7348 */ /* 0x001fea0003c00000 */
[----:B------:R-:W-:Y:S02]  /*233f0*/  ELECT P6, UR62, PT ;  /* 0x00000000003e782f */ /* 0x000fe400038c0000 */
[----:B------:R-:W-:Y:S01]  /*23400*/  MOV R14, UR62 ;  /* 0x0000003e000e7c02 */ /* 0x000fe20008000f00 */
[----:B0-----:R-:W-:Y:S10]  /*23410*/  ENDCOLLECTIVE ;  /* 0x000000000000791b */ /* 0x001ff40003800000 */
.L_x_11761:
[----:B------:R-:W-:Y:S05]  /*23420*/  BSYNC B1 ;  /* 0x0000000000017941 */ /* 0x000fea0003800000 */
.L_x_11760:
[----:B------:R-:W-:Y:S05]  /*23430*/  BRA `(.L_x_11603) ;  /* 0xffffff9000e87947 */ /* 0x000fea000383ffff */
.L_x_11606:
[----:B0-----:R0:W1:Y:S02]  /*23440*/  SYNCS.PHASECHK.TRANS64.TRYWAIT P0, [R23+URZ+0x2d820], R5 ;  /* 0x02d82005170075a7 */ /* 0x001064000800017f */
[----:B-1----:R-:W-:Y:S05]  /*23450*/  @!P0 NANOSLEEP.SYNCS 0x989680 ;  /* 0x009896800000895d */ /* 0x002fea0003900000 */
[----:B------:R-:W1:Y:S02]  /*23460*/  @!P0 SYNCS.PHASECHK.TRANS64 P0, [R23+URZ+0x2d820], R5 ;  /* 0x02d82005170085a7 */ /* 0x000e64000800007f */
[----:B-1----:R-:W-:Y:S05]  /*23470*/  @!P0 BRA `(.L_x_11606) ;  /* 0xfffffffc00f08947 */ /* 0x002fea000383ffff */
[----:B------:R-:W-:Y:S05]  /*23480*/  BRA `(.L_x_11762) ;  /* 0xffffff9000f87947 */ /* 0x000fea000383ffff */
.L_x_11610:
[----:B-1----:R1:W2:Y:S02]  /*23490*/  SYNCS.PHASECHK.TRANS64.TRYWAIT P0, [R9+URZ+0x2d8a0], R8 ;  /* 0x02d8a008090075a7 */ /* 0x0022a4000800017f */
[----:B--2---:R-:W-:Y:S05]  /*234a0*/  @!P0 NANOSLEEP.SYNCS 0x989680 ;  /* 0x009896800000895d */ /* 0x004fea0003900000 */
[----:B------:R-:W2:Y:S02]  /*234b0*/  @!P0 SYNCS.PHASECHK.TRANS64 P0, [R9+URZ+0x2d8a0], R8 ;  /* 0x02d8a008090085a7 */ /* 0x000ea4000800007f */
[----:B--2---:R-:W-:Y:S05]  /*234c0*/  @!P0 BRA `(.L_x_11610) ;  /* 0xfffffffc00f08947 */ /* 0x004fea000383ffff */
[----:B------:R-:W-:Y:S05]  /*234d0*/  BRA `(.L_x_11763) ;  /* 0xffffff9400147947 */ /* 0x000fea000383ffff */
.L_x_11617:
[----:B0-----:R0:W2:Y:S02]  /*234e0*/  SYNCS.PHASECHK.TRANS64.TRYWAIT P0, [R9+URZ+0x2d8c0], R8 ;  /* 0x02d8c008090075a7 */ /* 0x0010a4000800017f */
[----:B--2---:R-:W-:Y:S05]  /*234f0*/  @!P0 NANOSLEEP.SYNCS 0x989680 ;  /* 0x009896800000895d */ /* 0x004fea0003900000 */
[----:B------:R-:W2:Y:S02]  /*23500*/  @!P0 SYNCS.PHASECHK.TRANS64 P0, [R9+URZ+0x2d8c0], R8 ;  /* 0x02d8c008090085a7 */ /* 0x000ea4000800007f */
[----:B--2---:R-:W-:Y:S05]  /*23510*/  @!P0 BRA `(.L_x_11617) ;  /* 0xfffffffc00f08947 */ /* 0x004fea000383ffff */
[----:B------:R-:W-:Y:S05]  /*23520*/  BRA `(.L_x_11764) ;  /* 0xffffff9800107947 */ /* 0x000fea000383ffff */
.L_x_11626:
[----:B0-----:R0:W1:Y:S02]  /*23530*/  SYNCS.PHASECHK.TRANS64.TRYWAIT P1, [R8+URZ+0x2d8a0], R7 ;  /* 0x02d8a007080075a7 */ /* 0x001064000802017f */
[----:B-1----:R-:W-:Y:S05]  /*23540*/  @!P1 NANOSLEEP.SYNCS 0x989680 ;  /* 0x009896800000995d */ /* 0x002fea0003900000 */
[----:B------:R-:W1:Y:S02]  /*23550*/  @!P1 SYNCS.PHASECHK.TRANS64 P1, [R8+URZ+0x2d8a0], R7 ;  /* 0x02d8a007080095a7 */ /* 0x000e64000802007f */
[----:B-1----:R-:W-:Y:S05]  /*23560*/  @!P1 BRA `(.L_x_11626) ;  /* 0xfffffffc00f09947 */ /* 0x002fea000383ffff */
[----:B------:R-:W-:Y:S05]  /*23570*/  BRA `(.L_x_11765) ;  /* 0xffffff9c00507947 */ /* 0x000fea000383ffff */
.L_x_11633:
[----:B-1----:R1:W2:Y:S02]  /*23580*/  SYNCS.PHASECHK.TRANS64.TRYWAIT P1, [R8+URZ+0x2d8c0], R7 ;  /* 0x02d8c007080075a7 */ /* 0x0022a4000802017f */
[----:B--2---:R-:W-:Y:S05]  /*23590*/  @!P1 NANOSLEEP.SYNCS 0x989680 ;  /* 0x009896800000995d */ /* 0x004fea0003900000 */
[----:B------:R-:W2:Y:S02]  /*235a0*/  @!P1 SYNCS.PHASECHK.TRANS64 P1, [R8+URZ+0x2d8c0], R7 ;  /* 0x02d8c007080095a7 */ /* 0x000ea4000802007f */
[----:B--2---:R-:W-:Y:S05]  /*235b0*/  @!P1 BRA `(.L_x_11633) ;  /* 0xfffffffc00f09947 */ /* 0x004fea000383ffff */
[----:B------:R-:W-:Y:S05]  /*235c0*/  BRA `(.L_x_11766) ;  /* 0xffffffa000487947 */ /* 0x000fea000383ffff */
.L_x_11656:
[----:B------:R-:W0:Y:S01]  /*235d0*/  S2R R17, SR_TID.X ;  /* 0x0000000000117919 */ /* 0x000e220000002100 */
[----:B------:R-:W-:Y:S01]  /*235e0*/  BSSY B0, `(.L_x_11767) ;  /* 0x000000a000007945 */ /* 0x000fe20003800000 */
[----:B------:R-:W-:Y:S02]  /*235f0*/  IMAD.MOV.U32 R12, RZ, RZ, RZ ;  /* 0x000000ffff0c7224 */ /* 0x000fe400078e00ff */
        /* <DEDUP_REMOVED lines=8> */
.L_x_11768:
[----:B------:R-:W-:Y:S05]  /*23680*/  BSYNC B0 ;  /* 0x0000000000007941 */ /* 0x000fea0003800000 */
.L_x_11767:
[----:B------:R-:W-:Y:S05]  /*23690*/  BRA `(.L_x_11769) ;  /* 0xffffffb000807947 */ /* 0x000fea000383ffff */
.L_x_11659:
[----:B-1----:R1:W2:Y:S02]  /*236a0*/  SYNCS.PHASECHK.TRANS64.TRYWAIT P0, [R0+URZ+0x2d840], R5 ;  /* 0x02d84005000075a7 */ /* 0x0022a4000800017f */
[----:B--2---:R-:W-:Y:S05]  /*236b0*/  @!P0 NANOSLEEP.SYNCS 0x989680 ;  /* 0x009896800000895d */ /* 0x004fea0003900000 */
[----:B------:R-:W2:Y:S02]  /*236c0*/  @!P0 SYNCS.PHASECHK.TRANS64 P0, [R0+URZ+0x2d840], R5 ;  /* 0x02d84005000085a7 */ /* 0x000ea4000800007f */
[----:B--2---:R-:W-:Y:S05]  /*236d0*/  @!P0 BRA `(.L_x_11659) ;  /* 0xfffffffc00f08947 */ /* 0x004fea000383ffff */
[----:B------:R-:W-:Y:S05]  /*236e0*/  BRA `(.L_x_11770) ;  /* 0xffffffb000e47947 */ /* 0x000fea000383ffff */
.L_x_11660:
        /* <DEDUP_REMOVED lines=8> */
.L_x_11772:
[----:B------:R-:W-:Y:S05]  /*23770*/  BSYNC B0 ;  /* 0x0000000000007941 */ /* 0x000fea0003800000 */
.L_x_11771:
        /* <DEDUP_REMOVED lines=8> */
.L_x_11773:
[----:B------:R-:W-:Y:S02]  /*23800*/  IMAD.MOV.U32 R13, RZ, RZ, R7 ;  /* 0x000000ffff0d7224 */ /* 0x000fe400078e0007 */
[----:B------:R-:W-:Y:S02]  /*23810*/  IMAD.MOV.U32 R12, RZ, RZ, 0x1 ;  /* 0x00000001ff0c7424 */ /* 0x000fe400078e00ff */
[----:B------:R-:W-:-:S07]  /*23820*/  IMAD.MOV.U32 R3, RZ, RZ, R14 ;  /* 0x000000ffff037224 */ /* 0x000fce00078e000e */
[----:B------:R-:W-:Y:S05]  /*23830*/  WARPSYNC.COLLECTIVE R15, `(.L_x_11774) ;  /* 0x000000000f087348 */ /* 0x000fea0003c00000 */
[----:B------:R0:W1:Y:S02]  /*23840*/  SHFL.IDX P6, R14, R13, R12, R11 ;  /* 0x0000000c0d0e7389 */ /* 0x00006400000c000b */
[----:B01----:R-:W-:Y:S01]  /*23850*/  ENDCOLLECTIVE ;  /* 0x000000000000791b */ /* 0x003fe20003800000 */
.L_x_11774:
[----:B------:R-:W-:Y:S01]  /*23860*/  @P0 LEA R5, P1, R9, R3, 0x1 ;  /* 0x0000000309050211 */ /* 0x000fe200078208ff */
[----:B------:R-:W-:-:S04]  /*23870*/  @P0 IMAD R3, R8, 0x2, R23 ;  /* 0x0000000208030824 */ /* 0x000fc800078e0217 */
        /* <DEDUP_REMOVED lines=16> */
.L_x_11775:
[----:B------:R-:W-:Y:S02]  /*23980*/  IMAD.MOV.U32 R13, RZ, RZ, R7 ;  /* 0x000000ffff0d7224 */ /* 0x000fe400078e0007 */
[----:B------:R-:W-:Y:S02]  /*23990*/  IMAD.MOV.U32 R12, RZ, RZ, 0x2 ;  /* 0x00000002ff0c7424 */ /* 0x000fe400078e00ff */
[----:B------:R-:W-:-:S07]  /*239a0*/  IMAD.MOV.U32 R3, RZ, RZ, R14 ;  /* 0x000000ffff037224 */ /* 0x000fce00078e000e */
[----:B------:R-:W-:Y:S05]  /*239b0*/  WARPSYNC.COLLECTIVE R15, `(.L_x_11776) ;  /* 0x000000000f087348 */ /* 0x000fea0003c00000 */
[----:B------:R0:W1:Y:S02]  /*239c0*/  SHFL.IDX P6, R14, R13, R12, R11 ;  /* 0x0000000c0d0e7389 */ /* 0x00006400000c000b */
[----:B01----:R-:W-:Y:S01]  /*239d0*/  ENDCOLLECTIVE ;  /* 0x000000000000791b */ /* 0x003fe20003800000 */
.L_x_11776:
[----:B------:R-:W-:Y:S01]  /*239e0*/  @P1 LEA R5, P0, R9, R3, 0x1 ;  /* 0x0000000309051211 */ /* 0x000fe200078008ff */
[----:B------:R-:W-:-:S04]  /*239f0*/  @P1 IMAD R3, R8, 0x2, R23 ;  /* 0x0000000208031824 */ /* 0x000fc800078e0217 */
        /* <DEDUP_REMOVED lines=16> */
.L_x_11777:
[----:B------:R-:W-:Y:S02]  /*23b00*/  IMAD.MOV.U32 R13, RZ, RZ, R7 ;  /* 0x000000ffff0d7224 */ /* 0x000fe400078e0007 */
[----:B------:R-:W-:Y:S02]  /*23b10*/  IMAD.MOV.U32 R12, RZ, RZ, 0x3 ;  /* 0x00000003ff0c7424 */ /* 0x000fe400078e00ff */
[----:B------:R-:W-:-:S07]  /*23b20*/  IMAD.MOV.U32 R3, RZ, RZ, R14 ;  /* 0x000000ffff037224 */ /* 0x000fce00078e000e */
[----:B------:R-:W-:Y:S05]  /*23b30*/  WARPSYNC.COLLECTIVE R15, `(.L_x_11778) ;  /* 0x000000000f087348 */ /* 0x000fea0003c00000 */
[----:B------:R0:W1:Y:S02]  /*23b40*/  SHFL.IDX P6, R14, R13, R12, R11 ;  /* 0x0000000c0d0e7389 */ /* 0x00006400000c000b */
[----:B01----:R-:W-:Y:S01]  /*23b50*/  ENDCOLLECTIVE ;  /* 0x000000000000791b */ /* 0x003fe20003800000 */
.L_x_11778:
[----:B------:R-:W-:Y:S01]  /*23b60*/  @P1 LEA R5, P0, R9, R3, 0x1 ;  /* 0x0000000309051211 */ /* 0x000fe200078008ff */
[----:B------:R-:W-:-:S04]  /*23b70*/  @P1 IMAD R3, R8, 0x2, R23 ;  /* 0x0000000208031824 */ /* 0x000fc800078e0217 */
        /* <DEDUP_REMOVED lines=9> */
.L_x_11779:
        /* <DEDUP_REMOVED lines=8> */
.L_x_11665:
[----:B------:R0:W5:Y:S01]  /*23c90*/  LDL R21, [R1+0x34] ;  /* 0x0000340001157983 */ /* 0x0001620000100800 */
[----:B------:R-:W-:Y:S02]  /*23ca0*/  IMAD.MOV.U32 R13, RZ, RZ, R4 ;  /* 0x000000ffff0d7224 */ /* 0x000fe400078e0004 */
[----:B------:R-:W-:Y:S02]  /*23cb0*/  IMAD.MOV.U32 R12, RZ, RZ, RZ ;  /* 0x000000ffff0c7224 */ /* 0x000fe400078e00ff */
[----:B------:R-:W-:Y:S02]  /*23cc0*/  IMAD.MOV.U32 R11, RZ, RZ, 0x1c1f ;  /* 0x00001c1fff0b7424 */ /* 0x000fe400078e00ff */
[----:B------:R-:W-:Y:S02]  /*23cd0*/  IMAD.MOV.U32 R15, RZ, RZ, -0x1 ;  /* 0xffffffffff0f7424 */ /* 0x000fe400078e00ff */
[----:B------:R-:W-:Y:S02]  /*23ce0*/  IMAD R0, R29, R9, RZ ;  /* 0x000000091d007224 */ /* 0x000fe400078e02ff */
[----:B0-----:R-:W-:-:S07]  /*23cf0*/  IMAD.IADD R28, R20, 0x1, R28 ;  /* 0x00000001141c7824 */ /* 0x001fce00078e021c */
[----:B-----5:R-:W-:Y:S05]  /*23d00*/  WARPSYNC.COLLECTIVE R15, `(.L_x_11781) ;  /* 0x000000000f087348 */ /* 0x020fea0003c00000 */
[----:B------:R0:W1:Y:S02]  /*23d10*/  SHFL.IDX P6, R14, R13, R12, R11 ;  /* 0x0000000c0d0e7389 */ /* 0x00006400000c000b */
[----:B01---5:R-:W-:Y:S01]  /*23d20*/  ENDCOLLECTIVE ;  /* 0x000000000000791b */ /* 0x023fe20003800000 */
.L_x_11781:
[C---:B------:R-:W-:Y:S01]  /*23d30*/  VIADD R9, R28.reuse, 0x20 ;  /* 0x000000201c097836 */ /* 0x040fe20000000000 */
[----:B------:R-:W-:Y:S01]  /*23d40*/  ISETP.GE.AND P3, PT, R28, R0, PT ;  /* 0x000000001c00720c */ /* 0x000fe20003f66270 */
[----:B------:R-:W-:Y:S02]  /*23d50*/  IMAD.MOV.U32 R13, RZ, RZ, R5 ;  /* 0x000000ffff0d7224 */ /* 0x000fe400078e0005 */
[----:B------:R-:W-:-:S10]  /*23d60*/  IMAD.MOV.U32 R2, RZ, RZ, R14 ;  /* 0x000000ffff027224 */ /* 0x000fd400078e000e */
[----:B------:R-:W-:Y:S05]  /*23d70*/  WARPSYNC.COLLECTIVE R15, `(.L_x_11782) ;  /* 0x000000000f087348 */ /* 0x000fea0003c00000 */
[----:B------:R0:W1:Y:S02]  /*23d80*/  SHFL.IDX P6, R14, R13, R12, R11 ;  /* 0x0000000c0d0e7389 */ /* 0x00006400000c000b */
[----:B01----:R-:W-:Y:S01]  /*23d90*/  ENDCOLLECTIVE ;  /* 0x000000000000791b */ /* 0x003fe20003800000 */
.L_x_11782:
[----:B------:R-:W-:Y:S02]  /*23da0*/  IMAD.MOV.U32 R13, RZ, RZ, R4 ;  /* 0x000000ffff0d7224 */ /* 0x000fe400078e0004 */
[----:B------:R-:W-:Y:S02]  /*23db0*/  IMAD.MOV.U32 R12, RZ, RZ, 0x1 ;  /* 0x00000001ff0c7424 */ /* 0x000fe400078e00ff */
[----:B------:R-:W-:-:S07]  /*23dc0*/  IMAD.MOV.U32 R3, RZ, RZ, R14 ;  /* 0x000000ffff037224 */ /* 0x000fce00078e000e */
[----:B------:R-:W-:Y:S05]  /*23dd0*/  WARPSYNC.COLLECTIVE R15, `(.L_x_11783) ;  /* 0x000000000f087348 */ /* 0x000fea0003c00000 */
[----:B------:R0:W1:Y:S02]  /*23de0*/  SHFL.IDX P6, R14, R13, R12, R11 ;  /* 0x0000000c0d0e7389 */ /* 0x00006400000c000b */
[----:B01----:R-:W-:Y:S01]  /*23df0*/  ENDCOLLECTIVE ;  /* 0x000000000000791b */ /* 0x003fe20003800000 */
.L_x_11783:
        /* <DEDUP_REMOVED lines=10> */
.L_x_11784:
[----:B------:R-:W-:Y:S02]  /*23ea0*/  IMAD.MOV.U32 R13, RZ, RZ, R4 ;  /* 0x000000ffff0d7224 */ /* 0x000fe400078e0004 */
[----:B------:R-:W-:Y:S01]  /*23eb0*/  IMAD.MOV.U32 R12, RZ, RZ, 0x2 ;  /* 0x00000002ff0c7424 */ /* 0x000fe200078e00ff */
        /* <DEDUP_REMOVED lines=11> */
.L_x_11785:
        /* <DEDUP_REMOVED lines=10> */
.L_x_11786:
[----:B------:R-:W-:Y:S01]  /*24010*/  @!PT LDS RZ, [RZ] ;  /* 0x00000000fffff984 */ /* 0x000fe20000000800 */
[----:B------:R-:W-:Y:S01]  /*24020*/  @!PT LDS RZ, [RZ] ;  /* 0x00000000fffff984 */ /* 0x000fe20000000800 */
[----:B------:R-:W-:Y:S01]  /*24030*/  @!PT LDS RZ, [RZ] ;  /* 0x00000000fffff984 */ /* 0x000fe20000000800 */
[----:B------:R-:W-:Y:S04]  /*24040*/  @!P3 LDGSTS.E.BYPASS.LTC128B.128 [R21+0xcc00], desc[UR52][R2.64], !P0 ;  /* 0x0cc000000215bfae */ /* 0x000fe8000c101d74 */
[----:B------:R-:W-:Y:S04]  /*24050*/  @!P3 LDGSTS.E.BYPASS.LTC128B.128 [R21+0xfc00], desc[UR52][R2.64+0x40], !P1 ;  /* 0x0fc000400215bfae */ /* 0x000fe8000c901d74 */
[----:B------:R0:W-:Y:S01]  /*24060*/  @!P3 LDGSTS.E.BYPASS.LTC128B.128 [R21+0x12c00], desc[UR52][R2.64+0x80], !P2 ;  /* 0x12c000800215bfae */ /* 0x0001e2000d101d74 */
[----:B------:R-:W-:Y:S02]  /*24070*/  IMAD.MOV.U32 R13, RZ, RZ, R4 ;  /* 0x000000ffff0d7224 */ /* 0x000fe400078e0004 */
[----:B------:R-:W-:-:S02]  /*24080*/  IMAD.MOV.U32 R12, RZ, RZ, 0x3 ;  /* 0x00000003ff0c7424 */ /* 0x000fc400078e00ff */
[----:B0-----:R-:W-:-:S05]  /*24090*/  VIADD R2, R28, 0x40 ;  /* 0x000000401c027836 */ /* 0x001fca0000000000 */
[----:B------:R-:W-:Y:S01]  /*240a0*/  ISETP.GE.AND P3, PT, R2, R0, PT ;  /* 0x000000000200720c */ /* 0x000fe20003f66270 */
[----:B------:R-:W-:-:S12]  /*240b0*/  IMAD.MOV.U32 R2, RZ, RZ, R14 ;  /* 0x000000ffff027224 */ /* 0x000fd800078e000e */
[----:B------:R-:W-:Y:S05]  /*240c0*/  WARPSYNC.COLLECTIVE R15, `(.L_x_11787) ;  /* 0x000000000f087348 */ /* 0x000fea0003c00000 */
[----:B------:R0:W1:Y:S02]  /*240d0*/  SHFL.IDX P6, R14, R13, R12, R11 ;  /* 0x0000000c0d0e7389 */ /* 0x00006400000c000b */
[----:B01----:R-:W-:Y:S01]  /*240e0*/  ENDCOLLECTIVE ;  /* 0x000000000000791b */ /* 0x003fe20003800000 */
.L_x_11787:
[----:B------:R-:W-:Y:S01]  /*240f0*/  @!P3 LEA R3, P4, R10, R2, 0x1 ;  /* 0x000000020a03b211 */ /* 0x000fe200078808ff */
[----:B------:R-:W-:-:S04]  /*24100*/  IMAD.MOV.U32 R13, RZ, RZ, R5 ;  /* 0x000000ffff0d7224 */ /* 0x000fc800078e0005 */
[----:B------:R-:W-:-:S05]  /*24110*/  @!P3 IMAD.X R2, RZ, RZ, R8, P4 ;  /* 0x000000ffff02b224 */ /* 0x000fca00020e0608 */
[----:B------:R-:W-:Y:S01]  /*24120*/  @!P3 LOP3.LUT R3, R3, R2, RZ, 0x3c, !PT ;  /* 0x000000020303b212 */ /* 0x000fe200078e3cff */
[----:B------:R-:W-:-:S03]  /*24130*/  IMAD.MOV.U32 R4, RZ, RZ, R14 ;  /* 0x000000ffff047224 */ /* 0x000fc600078e000e */
[----:B------:R-:W-:-:S07]  /*24140*/  @!P3 LOP3.LUT R2, R3, R2, RZ, 0x3c, !PT ;  /* 0x000000020302b212 */ /* 0x000fce00078e3cff */
[----:B------:R-:W-:Y:S05]  /*24150*/  WARPSYNC.COLLECTIVE R15, `(.L_x_11788) ;  /* 0x000000000f087348 */ /* 0x000fea0003c00000 */
[----:B------:R0:W1:Y:S02]  /*24160*/  SHFL.IDX P6, R14, R13, R12, R11 ;  /* 0x0000000c0d0e7389 */ /* 0x00006400000c000b */
[----:B01----:R-:W-:Y:S01]  /*24170*/  ENDCOLLECTIVE ;  /* 0x000000000000791b */ /* 0x003fe20003800000 */
.L_x_11788:
[----:B------:R-:W-:-:S05]  /*24180*/  @!P3 LOP3.LUT R3, R3, R2, RZ, 0x3c, !PT ;  /* 0x000000020303b212 */ /* 0x000fca00078e3cff */
[----:B------:R-:W-:Y:S01]  /*24190*/  @!PT LDS RZ, [RZ] ;  /* 0x00000000fffff984 */ /* 0x000fe20000000800 */
[----:B------:R-:W-:Y:S01]  /*241a0*/  @!PT LDS RZ, [RZ] ;  /* 0x00000000fffff984 */ /* 0x000fe20000000800 */
[----:B------:R-:W-:Y:S01]  /*241b0*/  @!PT LDS RZ, [RZ] ;  /* 0x00000000fffff984 */ /* 0x000fe20000000800 */
[----:B------:R0:W-:Y:S04]  /*241c0*/  @!P3 LDGSTS.E.BYPASS.LTC128B.128 [R21+0xd400], desc[UR52][R2.64], !P0 ;  /* 0x0d4000000215bfae */ /* 0x0001e8000c101d74 */
[----:B------:R0:W-:Y:S01]  /*241d0*/  @!P3 LDGSTS.E.BYPASS.LTC128B.128 [R21+0x10400], desc[UR52][R2.64+0x40], !P1 ;  /* 0x104000400215bfae */ /* 0x0001e2000c901d74 */
[----:B------:R-:W-:Y:S02]  /*241e0*/  IMAD.MOV.U32 R13, RZ, RZ, R6 ;  /* 0x000000ffff0d7224 */ /* 0x000fe400078e0006 */
[----:B------:R-:W-:Y:S01]  /*241f0*/  IMAD.MOV.U32 R12, RZ, RZ, RZ ;  /* 0x000000ffff0c7224 */ /* 0x000fe200078e00ff */
[----:B------:R0:W-:Y:S01]  /*24200*/  @!P3 LDGSTS.E.BYPASS.LTC128B.128 [R21+0x13400], desc[UR52][R2.64+0x80], !P2 ;  /* 0x134000800215bfae */ /* 0x0001e2000d101d74 */
[----:B------:R-:W-:-:S07]  /*24210*/  IMAD.MOV.U32 R5, RZ, RZ, R14 ;  /* 0x000000ffff057224 */ /* 0x000fce00078e000e */
[----:B0-----:R-:W-:Y:S05]  /*24220*/  WARPSYNC.COLLECTIVE R15, `(.L_x_11789) ;  /* 0x000000000f087348 */ /* 0x001fea0003c00000 */
[----:B------:R1:W2:Y:S02]  /*24230*/  SHFL.IDX P6, R14, R13, R12, R11 ;  /* 0x0000000c0d0e7389 */ /* 0x0002a400000c000b */
[----:B012---:R-:W-:Y:S01]  /*24240*/  ENDCOLLECTIVE ;  /* 0x000000000000791b */ /* 0x007fe20003800000 */
.L_x_11789:
[----:B------:R-:W-:-:S05]  /*24250*/  VIADD R2, R28, 0x60 ;  /* 0x000000601c027836 */ /* 0x000fca0000000000 */
[----:B------:R-:W-:Y:S01]  /*24260*/  ISETP.GE.AND P3, PT, R2, R0, PT ;  /* 0x000000000200720c */ /* 0x000fe20003f66270 */
[----:B------:R-:W-:-:S12]  /*24270*/  IMAD.MOV.U32 R13, RZ, RZ, R7 ;  /* 0x000000ffff0d7224 */ /* 0x000fd800078e0007 */
[----:B------:R-:W-:-:S05]  /*24280*/  @!P3 LEA R2, P4, R10, R5, 0x1 ;  /* 0x000000050a02b211 */ /* 0x000fca00078808ff */
[----:B------:R-:W-:Y:S02]  /*24290*/  @!P3 IMAD.X R3, RZ, RZ, R4, P4 ;  /* 0x000000ffff03b224 */ /* 0x000fe400020e0604 */
[----:B------:R-:W-:-:S07]  /*242a0*/  IMAD.MOV.U32 R4, RZ, RZ, R14 ;  /* 0x000000ffff047224 */ /* 0x000fce00078e000e */
[----:B------:R-:W-:Y:S05]  /*242b0*/  WARPSYNC.COLLECTIVE R15, `(.L_x_11790) ;  /* 0x000000000f087348 */ /* 0x000fea0003c00000 */
[----:B------:R0:W1:Y:S02]  /*242c0*/  SHFL.IDX P6, R14, R13, R12, R11 ;  /* 0x0000000c0d0e7389 */ /* 0x00006400000c000b */
[----:B01----:R-:W-:Y:S01]  /*242d0*/  ENDCOLLECTIVE ;  /* 0x000000000000791b */ /* 0x003fe20003800000 */
.L_x_11790:
        /* <DEDUP_REMOVED lines=14> */
.L_x_11791:
[----:B------:R-:W-:Y:S01]  /*243c0*/  @!P3 LEA R2, P4, R10, R2, 0x1 ;  /* 0x000000020a02b211 */ /* 0x000fe200078808ff */
[----:B------:R-:W-:-:S04]  /*243d0*/  IMAD.MOV.U32 R13, RZ, RZ, R7 ;  /* 0x000000ffff0d7224 */ /* 0x000fc800078e0007 */
[----:B------:R-:W-:-:S05]  /*243e0*/  @!P3 IMAD.X R3, RZ, RZ, R4, P4 ;  /* 0x000000ffff03b224 */ /* 0x000fca00020e0604 */
[----:B------:R-:W-:Y:S01]  /*243f0*/  @!PT LDS RZ, [RZ] ;  /* 0x00000000fffff984 */ /* 0x000fe20000000800 */
[----:B------:R-:W-:Y:S01]  /*24400*/  @!PT LDS RZ, [RZ] ;  /* 0x00000000fffff984 */ /* 0x000fe20000000800 */
[----:B------:R-:W-:Y:S01]  /*24410*/  @!PT LDS RZ, [RZ] ;  /* 0x00000000fffff984 */ /* 0x000fe20000000800 */
[----:B------:R0:W-:Y:S01]  /*24420*/  @!P3 LDGSTS.E.BYPASS.LTC128B.128 [R21+0xe400], desc[UR52][R2.64], !P0 ;  /* 0x0e4000000215bfae */ /* 0x0001e2000c101d74 */
[----:B------:R-:W-:-:S03]  /*24430*/  IMAD.MOV.U32 R6, RZ, RZ, R14 ;  /* 0x000000ffff067224 */ /* 0x000fc600078e000e */
[----:B------:R0:W-:Y:S04]  /*24440*/  @!P3 LDGSTS.E.BYPASS.LTC128B.128 [R21+0x11400], desc[UR52][R2.64+0x40], !P1 ;  /* 0x114000400215bfae */ /* 0x0001e8000c901d74 */
[----:B0-----:R-:W-:Y:S05]  /*24450*/  WARPSYNC.COLLECTIVE R15, `(.L_x_11792) ;  /* 0x000000000f087348 */ /* 0x001fea0003c00000 */
[----:B------:R1:W2:Y:S02]  /*24460*/  SHFL.IDX P6, R14, R13, R12, R11 ;  /* 0x0000000c0d0e7389 */ /* 0x0002a400000c000b */
[----:B012---:R-:W-:Y:S01]  /*24470*/  ENDCOLLECTIVE ;  /* 0x000000000000791b */ /* 0x007fe20003800000 */
.L_x_11792:
[----:B------:R-:W-:Y:S01]  /*24480*/  @!PT LDS RZ, [RZ] ;  /* 0x00000000fffff984 */ /* 0x000fe20000000800 */
[----:B------:R-:W-:Y:S01]  /*24490*/  @!PT LDS RZ, [RZ] ;  /* 0x00000000fffff984 */ /* 0x000fe20000000800 */
[----:B------:R-:W-:Y:S01]  /*244a0*/  @!PT LDS RZ, [RZ] ;  /* 0x00000000fffff984 */ /* 0x000fe20000000800 */
[----:B------:R0:W-:Y:S02]  /*244b0*/  @!P3 LDGSTS.E.BYPASS.LTC128B.128 [R21+0x14400], desc[UR52][R2.64+0x80], !P2 ;  /* 0x144000800215bfae */ /* 0x0001e4000d101d74 */
[----:B0-----:R-:W-:Y:S01]  /*244c0*/  IMAD.MOV.U32 R2, RZ, RZ, R14 ;  /* 0x000000ffff027224 */ /* 0x001fe200078e000e */
[----:B------:R-:W-:Y:S06]  /*244d0*/  BRA `(.L_x_11793) ;  /* 0xffffffb400cc7947 */ /* 0x000fec000383ffff */
.L_x_11668:
[----:B-1----:R1:W2:Y:S02]  /*244e0*/  SYNCS.PHASECHK.TRANS64.TRYWAIT P0, [R23+URZ+0x2d820], R0 ;  /* 0x02d82000170075a7 */ /* 0x0022a4000800017f */
[----:B--2---:R-:W-:Y:S05]  /*244f0*/  @!P0 NANOSLEEP.SYNCS 0x989680 ;  /* 0x009896800000895d */ /* 0x004fea0003900000 */
[----:B------:R-:W2:Y:S02]  /*24500*/  @!P0 SYNCS.PHASECHK.TRANS64 P0, [R23+URZ+0x2d820], R0 ;  /* 0x02d82000170085a7 */ /* 0x000ea4000800007f */
[----:B--2---:R-:W-:Y:S05]  /*24510*/  @!P0 BRA `(.L_x_11668) ;  /* 0xfffffffc00f08947 */ /* 0x004fea000383ffff */
[----:B------:R-:W-:Y:S05]  /*24520*/  BRA `(.L_x_11794) ;  /* 0xffffffb800347947 */ /* 0x000fea000383ffff */
.L_x_11673:
[----:B0-----:R0:W1:Y:S02]  /*24530*/  SYNCS.PHASECHK.TRANS64.TRYWAIT P0, [R5+URZ+0x2d840], R0 ;  /* 0x02d84000050075a7 */ /* 0x001064000800017f */
[----:B-1----:R-:W-:Y:S05]  /*24540*/  @!P0 NANOSLEEP.SYNCS 0x989680 ;  /* 0x009896800000895d */ /* 0x002fea0003900000 */
[----:B------:R-:W1:Y:S02]  /*24550*/  @!P0 SYNCS.PHASECHK.TRANS64 P0, [R5+URZ+0x2d840], R0 ;  /* 0x02d84000050085a7 */ /* 0x000e64000800007f */
[----:B-1----:R-:W-:Y:S05]  /*24560*/  @!P0 BRA `(.L_x_11673) ;  /* 0xfffffffc00f08947 */ /* 0x002fea000383ffff */
[----:B------:R-:W-:Y:S05]  /*24570*/  BRA `(.L_x_11795) ;  /* 0xffffffbc00287947 */ /* 0x000fea000383ffff */
.L_x_11674:
        /* <DEDUP_REMOVED lines=8> */
.L_x_11797:
[----:B------:R-:W-:Y:S05]  /*24600*/  BSYNC B1 ;  /* 0x0000000000017941 */ /* 0x000fea0003800000 */
.L_x_11796:
        /* <DEDUP_REMOVED lines=13> */
.L_x_11798:
        /* <DEDUP_REMOVED lines=8> */
.L_x_11799:
        /* <DEDUP_REMOVED lines=14> */
.L_x_11800:
[----:B------:R-:W-:Y:S02]  /*24840*/  IMAD.MOV.U32 R13, RZ, RZ, R7 ;  /* 0x000000ffff0d7224 */ /* 0x000fe400078e0007 */
[----:B------:R-:W-:Y:S02]  /*24850*/  IMAD.MOV.U32 R12, RZ, RZ, 0x2 ;  /* 0x00000002ff0c7424 */ /* 0x000fe400078e00ff */
[----:B------:R-:W-:-:S07]  /*24860*/  IMAD.MOV.U32 R2, RZ, RZ, R14 ;  /* 0x000000ffff027224 */ /* 0x000fce00078e000e */
[----:B------:R-:W-:Y:S05]  /*24870*/  WARPSYNC.COLLECTIVE R15, `(.L_x_11801) ;  /* 0x000000000f087348 */ /* 0x000fea0003c00000 */
[----:B------:R0:W1:Y:S02]  /*24880*/  SHFL.IDX P6, R14, R13, R12, R11 ;  /* 0x0000000c0d0e7389 */ /* 0x00006400000c000b */
[----:B01----:R-:W-:Y:S01]  /*24890*/  ENDCOLLECTIVE ;  /* 0x000000000000791b */ /* 0x003fe20003800000 */
.L_x_11801:
        /* <DEDUP_REMOVED lines=13> */
.L_x_11802:
[----:B------:R-:W-:Y:S02]  /*24970*/  IMAD.MOV.U32 R13, RZ, RZ, R7 ;  /* 0x000000ffff0d7224 */ /* 0x000fe400078e0007 */
[----:B------:R-:W-:Y:S02]  /*24980*/  IMAD.MOV.U32 R12, RZ, RZ, 0x3 ;  /* 0x00000003ff0c7424 */ /* 0x000fe400078e00ff */
[----:B------:R-:W-:-:S07]  /*24990*/  IMAD.MOV.U32 R2, RZ, RZ, R14 ;  /* 0x000000ffff027224 */ /* 0x000fce00078e000e */
[----:B------:R-:W-:Y:S05]  /*249a0*/  WARPSYNC.COLLECTIVE R15, `(.L_x_11803) ;  /* 0x000000000f087348 */ /* 0x000fea0003c00000 */
[----:B------:R0:W1:Y:S02]  /*249b0*/  SHFL.IDX P6, R14, R13, R12, R11 ;  /* 0x0000000c0d0e7389 */ /* 0x00006400000c000b */
[----:B01----:R-:W-:Y:S01]  /*249c0*/  ENDCOLLECTIVE ;  /* 0x000000000000791b */ /* 0x003fe20003800000 */
.L_x_11803:
        /* <DEDUP_REMOVED lines=14> */
.L_x_11804:
[----:B------:R-:W-:Y:S01]  /*24ab0*/  IMAD.MOV.U32 R2, RZ, RZ, R14 ;  /* 0x000000ffff027224 */ /* 0x000fe200078e000e */
[----:B------:R-:W-:Y:S06]  /*24ac0*/  BRA `(.L_x_11805) ;  /* 0xffffffb800b47947 */ /* 0x000fec000383ffff */
.L_x_11679:
[----:B-1----:R1:W2:Y:S02]  /*24ad0*/  SYNCS.PHASECHK.TRANS64.TRYWAIT P0, [R5+URZ+0x2d860], R2 ;  /* 0x02d86002050075a7 */ /* 0x0022a4000800017f */
[----:B--2---:R-:W-:Y:S05]  /*24ae0*/  @!P0 NANOSLEEP.SYNCS 0x989680 ;  /* 0x009896800000895d */ /* 0x004fea0003900000 */
[----:B------:R-:W2:Y:S02]  /*24af0*/  @!P0 SYNCS.PHASECHK.TRANS64 P0, [R5+URZ+0x2d860], R2 ;  /* 0x02d86002050085a7 */ /* 0x000ea4000800007f */
[----:B--2---:R-:W-:Y:S05]  /*24b00*/  @!P0 BRA `(.L_x_11679) ;  /* 0xfffffffc00f08947 */ /* 0x004fea000383ffff */
[----:B------:R-:W-:Y:S05]  /*24b10*/  BRA `(.L_x_11806) ;  /* 0xffffffbc00187947 */ /* 0x000fea000383ffff */
.L_x_11680:
        /* <DEDUP_REMOVED lines=8> */
.L_x_11808:
[----:B------:R-:W-:Y:S05]  /*24ba0*/  BSYNC B1 ;  /* 0x0000000000017941 */ /* 0x000fea0003800000 */
.L_x_11807:
        /* <DEDUP_REMOVED lines=9> */
.L_x_11809:
[----:B------:R-:W-:Y:S02]  /*24c40*/  IMAD.MOV.U32 R13, RZ, RZ, R24 ;  /* 0x000000ffff0d7224 */ /* 0x000fe400078e0018 */
[----:B------:R-:W-:Y:S02]  /*24c50*/  IMAD.MOV.U32 R12, RZ, RZ, 0x1 ;  /* 0x00000001ff0c7424 */ /* 0x000fe400078e00ff */
[----:B------:R-:W-:-:S07]  /*24c60*/  IMAD.MOV.U32 R2, RZ, RZ, R14 ;  /* 0x000000ffff027224 */ /* 0x000fce00078e000e */
[----:B------:R-:W-:Y:S05]  /*24c70*/  WARPSYNC.COLLECTIVE R15, `(.L_x_11810) ;  /* 0x000000000f087348 */ /* 0x000fea0003c00000 */
[----:B------:R0:W1:Y:S02]  /*24c80*/  SHFL.IDX P6, R14, R13, R12, R11 ;  /* 0x0000000c0d0e7389 */ /* 0x00006400000c000b */
[----:B01----:R-:W-:Y:S01]  /*24c90*/  ENDCOLLECTIVE ;  /* 0x000000000000791b */ /* 0x003fe20003800000 */
.L_x_11810:
        /* <DEDUP_REMOVED lines=16> */
.L_x_11811:
[----:B------:R-:W-:Y:S02]  /*24da0*/  IMAD.MOV.U32 R13, RZ, RZ, R24 ;  /* 0x000000ffff0d7224 */ /* 0x000fe400078e0018 */
[----:B------:R-:W-:Y:S02]  /*24db0*/  IMAD.MOV.U32 R12, RZ, RZ, 0x2 ;  /* 0x00000002ff0c7424 */ /* 0x000fe400078e00ff */
[----:B------:R-:W-:-:S07]  /*24dc0*/  IMAD.MOV.U32 R2, RZ, RZ, R14 ;  /* 0x000000ffff027224 */ /* 0x000fce00078e000e */
[----:B------:R-:W-:Y:S05]  /*24dd0*/  WARPSYNC.COLLECTIVE R15, `(.L_x_11812) ;  /* 0x000000000f087348 */ /* 0x000fea0003c00000 */
[----:B------:R0:W1:Y:S02]  /*24de0*/  SHFL.IDX P6, R14, R13, R12, R11 ;  /* 0x0000000c0d0e7389 */ /* 0x00006400000c000b */
[----:B01----:R-:W-:Y:S01]  /*24df0*/  ENDCOLLECTIVE ;  /* 0x000000000000791b */ /* 0x003fe20003800000 */
.L_x_11812:
        /* <DEDUP_REMOVED lines=16> */
.L_x_11813:
[----:B------:R-:W-:Y:S02]  /*24f00*/  IMAD.MOV.U32 R13, RZ, RZ, R24 ;  /* 0x000000ffff0d7224 */ /* 0x000fe400078e0018 */
[----:B------:R-:W-:Y:S02]  /*24f10*/  IMAD.MOV.U32 R12, RZ, RZ, 0x3 ;  /* 0x00000003ff0c7424 */ /* 0x000fe400078e00ff */
[----:B------:R-:W-:-:S07]  /*24f20*/  IMAD.MOV.U32 R2, RZ, RZ, R14 ;  /* 0x000000ffff027224 */ /* 0x000fce00078e000e */
[----:B------:R-:W-:Y:S05]  /*24f30*/  WARPSYNC.COLLECTIVE R15, `(.L_x_11814) ;  /* 0x000000000f087348 */ /* 0x000fea0003c00000 */
[----:B------:R0:W1:Y:S02]  /*24f40*/  SHFL.IDX P6, R14, R13, R12, R11 ;  /* 0x0000000c0d0e7389 */ /* 0x00006400000c000b */
[----:B01----:R-:W-:Y:S01]  /*24f50*/  ENDCOLLECTIVE ;  /* 0x000000000000791b */ /* 0x003fe20003800000 */
.L_x_11814:
        /* <DEDUP_REMOVED lines=13> */
.L_x_11815:
        /* <DEDUP_REMOVED lines=8> */
.L_x_11688:
[----:B-1----:R1:W2:Y:S02]  /*250b0*/  SYNCS.PHASECHK.TRANS64.TRYWAIT P0, [R0+URZ+0x2d860], R3 ;  /* 0x02d86003000075a7 */ /* 0x0022a4000800017f */
[----:B--2---:R-:W-:Y:S05]  /*250c0*/  @!P0 NANOSLEEP.SYNCS 0x989680 ;  /* 0x009896800000895d */ /* 0x004fea0003900000 */
[----:B------:R-:W2:Y:S02]  /*250d0*/  @!P0 SYNCS.PHASECHK.TRANS64 P0, [R0+URZ+0x2d860], R3 ;  /* 0x02d86003000085a7 */ /* 0x000ea4000800007f */
[----:B--2---:R-:W-:Y:S05]  /*250e0*/  @!P0 BRA `(.L_x_11688) ;  /* 0xfffffffc00f08947 */ /* 0x004fea000383ffff */
[----:B------:R-:W-:Y:S05]  /*250f0*/  BRA `(.L_x_11817) ;  /* 0xffffffbc00a47947 */ /* 0x000fea000383ffff */
.L_x_11689:
[----:B------:R-:W-:Y:S01]  /*25100*/  BSSY B0, `(.L_x_11818) ;  /* 0x0000008000007945 */ /* 0x000fe20003800000 */
[----:B------:R-:W-:Y:S02]  /*25110*/  IMAD.MOV.U32 R13, RZ, RZ, R24 ;  /* 0x000000ffff0d7224 */ /* 0x000fe400078e0018 */
[----:B------:R-:W-:Y:S02]  /*25120*/  IMAD.MOV.U32 R12, RZ, RZ, RZ ;  /* 0x000000ffff0c7224 */ /* 0x000fe400078e00ff */
[----:B------:R-:W-:Y:S02]  /*25130*/  IMAD.MOV.U32 R11, RZ, RZ, 0x1c1f ;  /* 0x00001c1fff0b7424 */ /* 0x000fe400078e00ff */
[----:B------:R-:W-:-:S07]  /*25140*/  IMAD.MOV.U32 R15, RZ, RZ, -0x1 ;  /* 0xffffffffff0f7424 */ /* 0x000fce00078e00ff */
[----:B01---5:R-:W-:Y:S05]  /*25150*/  WARPSYNC.COLLECTIVE R15, `(.L_x_11819) ;  /* 0x000000000f087348 */ /* 0x023fea0003c00000 */
[----:B------:R2:W3:Y:S02]  /*25160*/  SHFL.IDX P6, R14, R13, R12, R11 ;  /* 0x0000000c0d0e7389 */ /* 0x0004e400000c000b */
[----:B0123-5:R-:W-:Y:S01]  /*25170*/  ENDCOLLECTIVE ;  /* 0x000000000000791b */ /* 0x02ffe20003800000 */
.L_x_11819:
[----:B------:R-:W-:Y:S05]  /*25180*/  BSYNC B0 ;  /* 0x0000000000007941 */ /* 0x000fea0003800000 */
.L_x_11818:
        /* <DEDUP_REMOVED lines=10> */
.L_x_11820:
        /* <DEDUP_REMOVED lines=17> */
.L_x_11821:
        /* <DEDUP_REMOVED lines=14> */
.L_x_11822:
[----:B------:R-:W-:Y:S02]  /*25420*/  IMAD.MOV.U32 R13, RZ, RZ, R24 ;  /* 0x000000ffff0d7224 */ /* 0x000fe400078e0018 */
[----:B------:R-:W-:Y:S01]  /*25430*/  IMAD.MOV.U32 R12, RZ, RZ, 0x2 ;  /* 0x00000002ff0c7424 */ /* 0x000fe200078e00ff */
[----:B------:R-:W-:-:S13]  /*25440*/  IADD3 R2, P4, R14, R5, RZ ;  /* 0x000000050e027210 */ /* 0x000fda0007f9e0ff */
[----:B------:R-:W-:Y:S05]  /*25450*/  WARPSYNC.COLLECTIVE R15, `(.L_x_11823) ;  /* 0x000000000f087348 */ /* 0x000fea0003c00000 */
[----:B------:R0:W1:Y:S02]  /*25460*/  SHFL.IDX P6, R14, R13, R12, R11 ;  /* 0x0000000c0d0e7389 */ /* 0x00006400000c000b */
[----:B01----:R-:W-:Y:S01]  /*25470*/  ENDCOLLECTIVE ;  /* 0x000000000000791b */ /* 0x003fe20003800000 */
.L_x_11823:
        /* <DEDUP_REMOVED lines=15> */
.L_x_11824:
[----:B------:R-:W-:Y:S02]  /*25570*/  IMAD.MOV.U32 R13, RZ, RZ, R24 ;  /* 0x000000ffff0d7224 */ /* 0x000fe400078e0018 */
[----:B------:R-:W-:Y:S01]  /*25580*/  IMAD.MOV.U32 R12, RZ, RZ, 0x3 ;  /* 0x00000003ff0c7424 */ /* 0x000fe200078e00ff */
[----:B------:R-:W-:-:S13]  /*25590*/  IADD3 R2, P4, R14, R5, RZ ;  /* 0x000000050e027210 */ /* 0x000fda0007f9e0ff */
[----:B------:R-:W-:Y:S05]  /*255a0*/  WARPSYNC.COLLECTIVE R15, `(.L_x_11825) ;  /* 0x000000000f087348 */ /* 0x000fea0003c00000 */
[----:B------:R0:W1:Y:S02]  /*255b0*/  SHFL.IDX P6, R14, R13, R12, R11 ;  /* 0x0000000c0d0e7389 */ /* 0x00006400000c000b */
[----:B01----:R-:W-:Y:S01]  /*255c0*/  ENDCOLLECTIVE ;  /* 0x000000000000791b */ /* 0x003fe20003800000 */
.L_x_11825:
        /* <DEDUP_REMOVED lines=14> */
.L_x_11826:
[----:B------:R-:W-:Y:S05]  /*256b0*/  BRA `(.L_x_11827) ;  /* 0xffffffbc00047947 */ /* 0x000fea000383ffff */
.L_x_11694:
[----:B------:R-:W-:Y:S01]  /*256c0*/  BSSY B0, `(.L_x_11828) ;  /* 0x0000008000007945 */ /* 0x000fe20003800000 */
[----:B------:R-:W-:Y:S02]  /*256d0*/  IMAD.MOV.U32 R13, RZ, RZ, R16 ;  /* 0x000000ffff0d7224 */ /* 0x000fe400078e0010 */
[----:B------:R-:W-:Y:S02]  /*256e0*/  IMAD.MOV.U32 R12, RZ, RZ, RZ ;  /* 0x000000ffff0c7224 */ /* 0x000fe400078e00ff */
[----:B------:R-:W-:Y:S02]  /*256f0*/  IMAD.MOV.U32 R11, RZ, RZ, 0x1f ;  /* 0x0000001fff0b7424 */ /* 0x000fe400078e00ff */
[----:B------:R-:W-:-:S07]  /*25700*/  IMAD.MOV.U32 R15, RZ, RZ, -0x1 ;  /* 0xffffffffff0f7424 */ /* 0x000fce00078e00ff */
[----:B0-2--5:R-:W-:Y:S05]  /*25710*/  WARPSYNC.COLLECTIVE R15, `(.L_x_11829) ;  /* 0x000000000f087348 */ /* 0x025fea0003c00000 */
[----:B------:R1:W3:Y:S02]  /*25720*/  SHFL.IDX P6, R14, R13, R12, R11 ;  /* 0x0000000c0d0e7389 */ /* 0x0002e400000c000b */
[----:B0123-5:R-:W-:Y:S01]  /*25730*/  ENDCOLLECTIVE ;  /* 0x000000000000791b */ /* 0x02ffe20003800000 */
.L_x_11829:
[----:B------:R-:W-:Y:S05]  /*25740*/  BSYNC B0 ;  /* 0x0000000000007941 */ /* 0x000fea0003800000 */
.L_x_11828:
        /* <DEDUP_REMOVED lines=9> */
.L_x_11830:
        /* <DEDUP_REMOVED lines=18> */
.L_x_11831:
[----:B------:R-:W-:Y:S01]  /*25900*/  IMAD.MOV.U32 R12, RZ, RZ, 0x2 ;  /* 0x00000002ff0c7424 */ /* 0x000fe200078e00ff */
[----:B------:R-:W-:-:S05]  /*25910*/  SEL R5, R14, RZ, P1 ;  /* 0x000000ff0e057207 */ /* 0x000fca0000800000 */
[----:B------:R-:W-:-:S04]  /*25920*/  IMAD.IADD R4, R2, 0x1, R5 ;  /* 0x0000000102047824 */ /* 0x000fc800078e0205 */
[----:B------:R-:W-:-:S07]  /*25930*/  IMAD.MOV.U32 R13, RZ, RZ, R4 ;  /* 0x000000ffff0d7224 */ /* 0x000fce00078e0004 */
[----:B------:R-:W-:Y:S05]  /*25940*/  WARPSYNC.COLLECTIVE R15, `(.L_x_11832) ;  /* 0x000000000f087348 */ /* 0x000fea0003c00000 */
[----:B------:R0:W1:Y:S02]  /*25950*/  SHFL.UP P6, R14, R13, R12, R11 ;  /* 0x0400000c0d0e7389 */ /* 0x00006400000c000b */
[----:B01----:R-:W-:Y:S01]  /*25960*/  ENDCOLLECTIVE ;  /* 0x000000000000791b */ /* 0x003fe20003800000 */
.L_x_11832:
[----:B------:R-:W-:Y:S01]  /*25970*/  IMAD.MOV.U32 R12, RZ, RZ, 0x4 ;  /* 0x00000004ff0c7424 */ /* 0x000fe200078e00ff */
[----:B------:R-:W-:-:S05]  /*25980*/  SEL R5, R14, RZ, P2 ;  /* 0x000000ff0e057207 */ /* 0x000fca0001000000 */
[----:B------:R-:W-:-:S04]  /*25990*/  IMAD.IADD R5, R4, 0x1, R5 ;  /* 0x0000000104057824 */ /* 0x000fc800078e0205 */
[----:B------:R-:W-:-:S07]  /*259a0*/  IMAD.MOV.U32 R13, RZ, RZ, R5 ;  /* 0x000000ffff0d7224 */ /* 0x000fce00078e0005 */
[----:B------:R-:W-:Y:S05]  /*259b0*/  WARPSYNC.COLLECTIVE R15, `(.L_x_11833) ;  /* 0x000000000f087348 */ /* 0x000fea0003c00000 */
[----:B------:R0:W1:Y:S02]  /*259c0*/  SHFL.UP P6, R14, R13, R12, R11 ;  /* 0x0400000c0d0e7389 */ /* 0x00006400000c000b */
[----:B01----:R-:W-:Y:S01]  /*259d0*/  ENDCOLLECTIVE ;  /* 0x000000000000791b */ /* 0x003fe20003800000 */
.L_x_11833:
[----:B------:R-:W-:Y:S01]  /*259e0*/  IMAD.MOV.U32 R12, RZ, RZ, 0x8 ;  /* 0x00000008ff0c7424 */ /* 0x000fe200078e00ff */
[----:B------:R-:W-:-:S05]  /*259f0*/  SEL R6, R14, RZ, P3 ;  /* 0x000000ff0e067207 */ /* 0x000fca0001800000 */
[----:B------:R-:W-:-:S04]  /*25a00*/  IMAD.IADD R6, R5, 0x1, R6 ;  /* 0x0000000105067824 */ /* 0x000fc800078e0206 */
[----:B------:R-:W-:-:S07]  /*25a10*/  IMAD.MOV.U32 R13, RZ, RZ, R6 ;  /* 0x000000ffff0d7224 */ /* 0x000fce00078e0006 */
[----:B------:R-:W-:Y:S05]  /*25a20*/  WARPSYNC.COLLECTIVE R15, `(.L_x_11834) ;  /* 0x000000000f087348 */ /* 0x000fea0003c00000 */
[----:B------:R0:W1:Y:S02]  /*25a30*/  SHFL.UP P6, R14, R13, R12, R11 ;  /* 0x0400000c0d0e7389 */ /* 0x00006400000c000b */
[----:B01----:R-:W-:Y:S01]  /*25a40*/  ENDCOLLECTIVE ;  /* 0x000000000000791b */ /* 0x003fe20003800000 */
.L_x_11834:
[----:B------:R-:W-:Y:S01]  /*25a50*/  IMAD.MOV.U32 R12, RZ, RZ, 0x10 ;  /* 0x00000010ff0c7424 */ /* 0x000fe200078e00ff */
[----:B------:R-:W-:-:S05]  /*25a60*/  SEL R3, R14, RZ, P4 ;  /* 0x000000ff0e037207 */ /* 0x000fca0002000000 */
[----:B------:R-:W-:-:S04]  /*25a70*/  IMAD.IADD R4, R6, 0x1, R3 ;  /* 0x0000000106047824 */ /* 0x000fc800078e0203 */
[----:B------:R-:W-:-:S07]  /*25a80*/  IMAD.MOV.U32 R13, RZ, RZ, R4 ;  /* 0x000000ffff0d7224 */ /* 0x000fce00078e0004 */
[----:B------:R-:W-:Y:S05]  /*25a90*/  WARPSYNC.COLLECTIVE R15, `(.L_x_11835) ;  /* 0x000000000f087348 */ /* 0x000fea0003c00000 */
[----:B------:R0:W1:Y:S02]  /*25aa0*/  SHFL.UP P6, R14, R13, R12, R11 ;  /* 0x0400000c0d0e7389 */ /* 0x00006400000c000b */
[----:B01----:R-:W-:Y:S01]  /*25ab0*/  ENDCOLLECTIVE ;  /* 0x000000000000791b */ /* 0x003fe20003800000 */
.L_x_11835:
        /* <DEDUP_REMOVED lines=8> */
.L_x_11836:
[----:B------:R-:W-:Y:S05]  /*25b40*/  BRA `(.L_x_11837) ;  /* 0xffffffbc00207947 */ /* 0x000fea000383ffff */
.L_x_11699:
        /* <DEDUP_REMOVED lines=8> */
.L_x_11839:
[----:B------:R-:W-:Y:S05]  /*25bd0*/  BSYNC B0 ;  /* 0x0000000000007941 */ /* 0x000fea0003800000 */
.L_x_11838:
        /* <DEDUP_REMOVED lines=8> */
.L_x_11840:
[----:B------:R-:W-:Y:S01]  /*25c60*/  IMAD.MOV.U32 R12, RZ, RZ, 0x4 ;  /* 0x00000004ff0c7424 */ /* 0x000fe200078e00ff */
[----:B------:R-:W-:-:S05]  /*25c70*/  SEL R14, R14, RZ, P2 ;  /* 0x000000ff0e0e7207 */ /* 0x000fca0001000000 */
[----:B------:R-:W-:-:S04]  /*25c80*/  IMAD.IADD R3, R13, 0x1, R14 ;  /* 0x000000010d037824 */ /* 0x000fc800078e020e */
[----:B------:R-:W-:-:S07]  /*25c90*/  IMAD.MOV.U32 R13, RZ, RZ, R3 ;  /* 0x000000ffff0d7224 */ /* 0x000fce00078e0003 */
[----:B------:R-:W-:Y:S05]  /*25ca0*/  WARPSYNC.COLLECTIVE R15, `(.L_x_11841) ;  /* 0x000000000f087348 */ /* 0x000fea0003c00000 */
[----:B------:R0:W1:Y:S02]  /*25cb0*/  SHFL.UP P6, R14, R13, R12, R11 ;  /* 0x0400000c0d0e7389 */ /* 0x00006400000c000b */
[----:B01----:R-:W-:Y:S01]  /*25cc0*/  ENDCOLLECTIVE ;  /* 0x000000000000791b */ /* 0x003fe20003800000 */
.L_x_11841:
[----:B------:R-:W-:Y:S01]  /*25cd0*/  IMAD.MOV.U32 R12, RZ, RZ, 0x8 ;  /* 0x00000008ff0c7424 */ /* 0x000fe200078e00ff */
[----:B------:R-:W-:-:S05]  /*25ce0*/  SEL R4, R14, RZ, P3 ;  /* 0x000000ff0e047207 */ /* 0x000fca0001800000 */
[----:B------:R-:W-:-:S04]  /*25cf0*/  IMAD.IADD R4, R3, 0x1, R4 ;  /* 0x0000000103047824 */ /* 0x000fc800078e0204 */
[----:B------:R-:W-:-:S07]  /*25d00*/  IMAD.MOV.U32 R13, RZ, RZ, R4 ;  /* 0x000000ffff0d7224 */ /* 0x000fce00078e0004 */
[----:B------:R-:W-:Y:S05]  /*25d10*/  WARPSYNC.COLLECTIVE R15, `(.L_x_11842) ;  /* 0x000000000f087348 */ /* 0x000fea0003c00000 */
[----:B------:R0:W1:Y:S02]  /*25d20*/  SHFL.UP P6, R14, R13, R12, R11 ;  /* 0x0400000c0d0e7389 */ /* 0x00006400000c000b */
[----:B01----:R-:W-:Y:S01]  /*25d30*/  ENDCOLLECTIVE ;  /* 0x000000000000791b */ /* 0x003fe20003800000 */
.L_x_11842:
[----:B------:R-:W-:Y:S01]  /*25d40*/  IMAD.MOV.U32 R12, RZ, RZ, 0x10 ;  /* 0x00000010ff0c7424 */ /* 0x000fe200078e00ff */
[----:B------:R-:W-:-:S05]  /*25d50*/  SEL R5, R14, RZ, P4 ;  /* 0x000000ff0e057207 */ /* 0x000fca0002000000 */
[----:B------:R-:W-:-:S04]  /*25d60*/  IMAD.IADD R5, R4, 0x1, R5 ;  /* 0x0000000104057824 */ /* 0x000fc800078e0205 */
[----:B------:R-:W-:-:S07]  /*25d70*/  IMAD.MOV.U32 R13, RZ, RZ, R5 ;  /* 0x000000ffff0d7224 */ /* 0x000fce00078e0005 */
[----:B------:R-:W-:Y:S05]  /*25d80*/  WARPSYNC.COLLECTIVE R15, `(.L_x_11843) ;  /* 0x000000000f087348 */ /* 0x000fea0003c00000 */
[----:B------:R0:W1:Y:S02]  /*25d90*/  SHFL.UP P6, R14, R13, R12, R11 ;  /* 0x0400000c0d0e7389 */ /* 0x00006400000c000b */
[----:B01----:R-:W-:Y:S01]  /*25da0*/  ENDCOLLECTIVE ;  /* 0x000000000000791b */ /* 0x003fe20003800000 */
.L_x_11843:
        /* <DEDUP_REMOVED lines=8> */
.L_x_11844:
[----:B------:R-:W-:Y:S05]  /*25e30*/  BRA `(.L_x_11845) ;  /* 0xffffffbc00007947 */ /* 0x000fea000383ffff */
.L_x_11701:
[----:B------:R-:W-:Y:S01]  /*25e40*/  BSSY B0, `(.L_x_11846) ;  /* 0x0000006000007945 */ /* 0x000fe20003800000 */
[----:B------:R-:W-:Y:S01]  /*25e50*/  PLOP3.LUT P6, PT, P6, PT, PT, 0x8, 0x0 ;  /* 0x000000000000781c */ /* 0x000fe200037ce170 */
[----:B------:R-:W-:-:S12]  /*25e60*/  IMAD.MOV.U32 R15, RZ, RZ, -0x1 ;  /* 0xffffffffff0f7424 */ /* 0x000fd800078e00ff */
[----:B0----5:R-:W-:Y:S05]  /*25e70*/  WARPSYNC.COLLECTIVE R15, `(.L_x_11847) ;  /* 0x000000000f087348 */ /* 0x021fea0003c00000 */
[----:B------:R-:W-:Y:S01]  /*25e80*/  VOTE.ANY R14, PT, P6 ;  /* 0x00000000000e7806 */ /* 0x000fe200030e0100 */
[----:B0----5:R-:W-:Y:S06]  /*25e90*/  ENDCOLLECTIVE ;  /* 0x000000000000791b */ /* 0x021fec0003800000 */
.L_x_11847:
[----:B------:R-:W-:Y:S05]  /*25ea0*/  BSYNC B0 ;  /* 0x0000000000007941 */ /* 0x000fea0003800000 */
.L_x_11846:
        /* <DEDUP_REMOVED lines=9> */
.L_x_11848:
[----:B------:R-:W-:Y:S01]  /*25f40*/  IMAD.MOV.U32 R17, RZ, RZ, R14 ;  /* 0x000000ffff117224 */ /* 0x000fe200078e000e */
[----:B------:R-:W-:Y:S06]  /*25f50*/  BRA `(.L_x_11849) ;  /* 0xffffffb800f07947 */ /* 0x000fec000383ffff */
.L_x_11703:
[----:B------:R-:W-:Y:S01]  /*25f60*/  BSSY B0, `(.L_x_11850) ;  /* 0x0000007000007945 */ /* 0x000fe20003800000 */
[----:B------:R-:W-:Y:S02]  /*25f70*/  IMAD.MOV.U32 R13, RZ, RZ, R3 ;  /* 0x000000ffff0d7224 */ /* 0x000fe400078e0003 */
[----:B------:R-:W-:Y:S02]  /*25f80*/  IMAD.MOV.U32 R11, RZ, RZ, 0x1f ;  /* 0x0000001fff0b7424 */ /* 0x000fe400078e00ff */
[----:B------:R-:W-:-:S07]  /*25f90*/  IMAD.MOV.U32 R15, RZ, RZ, -0x1 ;  /* 0xffffffffff0f7424 */ /* 0x000fce00078e00ff */
[----:B012--5:R-:W-:Y:S05]  /*25fa0*/  WARPSYNC.COLLECTIVE R15, `(.L_x_11851) ;  /* 0x000000000f087348 */ /* 0x027fea0003c00000 */
[----:B------:R3:W4:Y:S02]  /*25fb0*/  SHFL.IDX P6, R14, R13, R12, R11 ;  /* 0x0000000c0d0e7389 */ /* 0x00072400000c000b */
[----:B012345:R-:W-:Y:S01]  /*25fc0*/  ENDCOLLECTIVE ;  /* 0x000000000000791b */ /* 0x03ffe20003800000 */
.L_x_11851:
[----:B------:R-:W-:Y:S05]  /*25fd0*/  BSYNC B0 ;  /* 0x0000000000007941 */ /* 0x000fea0003800000 */
.L_x_11850:
[----:B------:R-:W-:Y:S01]  /*25fe0*/  IMAD.MOV.U32 R5, RZ, RZ, R14 ;  /* 0x000000ffff057224 */ /* 0x000fe200078e000e */
[----:B------:R-:W-:Y:S06]  /*25ff0*/  BRA `(.L_x_11702) ;  /* 0xffffffb800e47947 */ /* 0x000fec000383ffff */
.L_x_11707:
[----:B0-----:R0:W2:Y:S02]  /*26000*/  SYNCS.PHASECHK.TRANS64.TRYWAIT P0, [R5+URZ+0x2d820], R0 ;  /* 0x02d82000050075a7 */ /* 0x0010a4000800017f */
[----:B--2---:R-:W-:Y:S05]  /*26010*/  @!P0 NANOSLEEP.SYNCS 0x989680 ;  /* 0x009896800000895d */ /* 0x004fea0003900000 */
[----:B------:R-:W2:Y:S02]  /*26020*/  @!P0 SYNCS.PHASECHK.TRANS64 P0, [R5+URZ+0x2d820], R0 ;  /* 0x02d82000050085a7 */ /* 0x000ea4000800007f */
[----:B--2---:R-:W-:Y:S05]  /*26030*/  @!P0 BRA `(.L_x_11707) ;  /* 0xfffffffc00f08947 */ /* 0x004fea000383ffff */
[----:B------:R-:W-:Y:S05]  /*26040*/  BRA `(.L_x_11852) ;  /* 0xffffffc0005c7947 */ /* 0x000fea000383ffff */
.L_x_11708:
        /* <DEDUP_REMOVED lines=8> */
[----:B01-3-5:R-:W-:Y:S05]  /*260d0*/  WARPSYNC.COLLECTIVE R15, `(.L_x_11854) ;  /* 0x000000000f087348 */ /* 0x02bfea0003c00000 */
[----:B------:R2:W4:Y:S02]  /*260e0*/  SHFL.IDX P6, R14, R13, R12, R11 ;  /* 0x0000000c0d0e7389 */ /* 0x00052400000c000b */
[----:B012345:R-:W-:Y:S01]  /*260f0*/  ENDCOLLECTIVE ;  /* 0x000000000000791b */ /* 0x03ffe20003800000 */
.L_x_11854:
[----:B------:R-:W-:Y:S05]  /*26100*/  BSYNC B0 ;  /* 0x0000000000007941 */ /* 0x000fea0003800000 */
.L_x_11853:
[----:B------:R-:W-:Y:S05]  /*26110*/  BRA `(.L_x_11855) ;  /* 0xffffffc000447947 */ /* 0x000fea000383ffff */
.L_x_11709:
[----:B------:R-:W-:Y:S01]  /*26120*/  BSSY B0, `(.L_x_11856) ;  /* 0x0000006000007945 */ /* 0x000fe20003800000 */
[----:B------:R-:W-:-:S07]  /*26130*/  IMAD.MOV.U32 R15, RZ, RZ, -0x1 ;  /* 0xffffffffff0f7424 */ /* 0x000fce00078e00ff */
[----:B01-3-5:R-:W-:Y:S05]  /*26140*/  WARPSYNC.COLLECTIVE R15, `(.L_x_11857) ;  /* 0x000000000f0c7348 */ /* 0x02bfea0003c00000 */
[----:B------:R-:W-:Y:S02]  /*26150*/  ELECT P6, UR62, PT ;  /* 0x00000000003e782f */ /* 0x000fe400038c0000 */
[----:B------:R-:W-:Y:S01]  /*26160*/  MOV R14, UR62 ;  /* 0x0000003e000e7c02 */ /* 0x000fe20008000f00 */
[----:B01-3-5:R-:W-:Y:S10]  /*26170*/  ENDCOLLECTIVE ;  /* 0x000000000000791b */ /* 0x02bff40003800000 */
.L_x_11857:
[----:B------:R-:W-:Y:S05]  /*26180*/  BSYNC B0 ;  /* 0x0000000000007941 */ /* 0x000fea0003800000 */
.L_x_11856:
[----:B------:R-:W-:Y:S05]  /*26190*/  BRA `(.L_x_11858) ;  /* 0xffffffc000387947 */ /* 0x000fea000383ffff */
.L_x_11711:
[----:B0-----:R0:W2:Y:S02]  /*261a0*/  SYNCS.PHASECHK.TRANS64.TRYWAIT P1, [R3+URZ+0x2d840], R2 ;  /* 0x02d84002030075a7 */ /* 0x0010a4000802017f */
[----:B--2---:R-:W-:Y:S05]  /*261b0*/  @!P1 NANOSLEEP.SYNCS 0x989680 ;  /* 0x009896800000995d */ /* 0x004fea0003900000 */
[----:B------:R-:W2:Y:S02]  /*261c0*/  @!P1 SYNCS.PHASECHK.TRANS64 P1, [R3+URZ+0x2d840], R2 ;  /* 0x02d84002030095a7 */ /* 0x000ea4000802007f */
[----:B--2---:R-:W-:Y:S05]  /*261d0*/  @!P1 BRA `(.L_x_11711) ;  /* 0xfffffffc00f09947 */ /* 0x004fea000383ffff */
[----:B------:R-:W-:Y:S05]  /*261e0*/  BRA `(.L_x_11859) ;  /* 0xffffffc0005c7947 */ /* 0x000fea000383ffff */
.L_x_11713:
[----:B--2---:R2:W4:Y:S02]  /*261f0*/  SYNCS.PHASECHK.TRANS64.TRYWAIT P1, [R25+URZ+0x2d840], R0 ;  /* 0x02d84000190075a7 */ /* 0x004524000802017f */
[----:B----4-:R-:W-:Y:S05]  /*26200*/  @!P1 NANOSLEEP.SYNCS 0x989680 ;  /* 0x009896800000995d */ /* 0x010fea0003900000 */
[----:B------:R-:W4:Y:S02]  /*26210*/  @!P1 SYNCS.PHASECHK.TRANS64 P1, [R25+URZ+0x2d840], R0 ;  /* 0x02d84000190095a7 */ /* 0x000f24000802007f */
[----:B----4-:R-:W-:Y:S05]  /*26220*/  @!P1 BRA `(.L_x_11713) ;  /* 0xfffffffc00f09947 */ /* 0x010fea000383ffff */
[----:B------:R-:W-:Y:S05]  /*26230*/  BRA `(.L_x_11860) ;  /* 0xffffffc0006c7947 */ /* 0x000fea000383ffff */
.L_x_11715:
[----:B----4-:R4:W0:Y:S02]  /*26240*/  SYNCS.PHASECHK.TRANS64.TRYWAIT P1, [R3+URZ+0x2d860], R2 ;  /* 0x02d86002030075a7 */ /* 0x010824000802017f */
[----:B0-----:R-:W-:Y:S05]  /*26250*/  @!P1 NANOSLEEP.SYNCS 0x989680 ;  /* 0x009896800000995d */ /* 0x001fea0003900000 */
[----:B------:R-:W0:Y:S02]  /*26260*/  @!P1 SYNCS.PHASECHK.TRANS64 P1, [R3+URZ+0x2d860], R2 ;  /* 0x02d86002030095a7 */ /* 0x000e24000802007f */
[----:B0-----:R-:W-:Y:S05]  /*26270*/  @!P1 BRA `(.L_x_11715) ;  /* 0xfffffffc00f09947 */ /* 0x001fea000383ffff */
[----:B------:R-:W-:Y:S05]  /*26280*/  BRA `(.L_x_11861) ;  /* 0xffffffc000687947 */ /* 0x000fea000383ffff */
.L_x_11862:
        /* <DEDUP_REMOVED lines=15> */
.L_x_15868:


//--------------------- .text._ZN7cutlass13device_kernelIN5flash11enable_sm90INS1_16FlashAttnFwdSm90INS1_25CollectiveMainloopFwdSm90ILi2EN4cute5tupleIJNS5_1CILi1EEES8_S8_EEENS6_IJNS7_ILi192EEENS7_ILi128EEENS7_ILi96EEEEEELi96ENS_6half_tEfNS_4arch4Sm90ELb1ELb0ELb0ELb0ELb1ELb0ELb0ELb0ELb1ELb1ELb0ELb0EEENS1_21CollectiveEpilogueFwdINS6_IJSA_SC_SB_EEES9_SE_SG_Li384ELb0ELb1ELb0ELb0EEENS1_30DynamicPersistentTileSchedulerILi384ELi128ELb0ELb1ELb1EEEEEEEEEvNT_6ParamsE --------------------------
	.section	.text._ZN7cutlass13device_kernelIN5flash11enable_sm90INS1_16FlashAttnFwdSm90INS1_25CollectiveMainloopFwdSm90ILi2EN4cute5tupleIJNS5_1CILi1EEES8_S8_EEENS6_IJNS7_ILi192EEENS7_ILi128EEENS7_ILi96EEEEEELi96ENS_6half_tEfNS_4arch4Sm90ELb1ELb0ELb0ELb0ELb1ELb0ELb0ELb0ELb1ELb1ELb0ELb0EEENS1_21CollectiveEpilogueFwdINS6_IJSA_SC_SB_EEES9_SE_SG_Li384ELb0ELb1ELb0ELb0EEENS1_30DynamicPersistentTileSchedulerILi384ELi128ELb0ELb1ELb1EEEEEEEEEvNT_6ParamsE,"ax",@progbits
	.align	128
.text._ZN7cutlass13device_kernelIN5flash11enable_sm90INS1_16FlashAttnFwdSm90INS1_25CollectiveMainloopFwdSm90ILi2EN4cute5tupleIJNS5_1CILi1EEES8_S8_EEENS6_IJNS7_ILi192EEENS7_ILi128EEENS7_ILi96EEEEEELi96ENS_6half_tEfNS_4arch4Sm90ELb1ELb0ELb0ELb0ELb1ELb0ELb0ELb0ELb1ELb1ELb0ELb0EEENS1_21CollectiveEpilogueFwdINS6_IJSA_SC_SB_EEES9_SE_SG_Li384ELb0ELb1ELb0ELb0EEENS1_30DynamicPersistentTileSchedulerILi384ELi128ELb0ELb1ELb1EEEEEEEEEvNT_6ParamsE:
        .type           _ZN7cutlass13device_kernelIN5flash11enable_sm90INS1_16FlashAttnFwdSm90INS1_25CollectiveMainloopFwdSm90ILi2EN4cute5tupleIJNS5_1CILi1EEES8_S8_EEENS6_IJNS7_ILi192EEENS7_ILi128EEENS7_ILi96EEEEEELi96ENS_6half_tEfNS_4arch4Sm90ELb1ELb0ELb0ELb0ELb1ELb0ELb0ELb0ELb1ELb1ELb0ELb0EEENS1_21CollectiveEpilogueFwdINS6_IJSA_SC_SB_EEES9_SE_SG_Li384ELb0ELb1ELb0ELb0EEENS1_30DynamicPersistentTileSchedulerILi384ELi128ELb0ELb1ELb1EEEEEEEEEvNT_6ParamsE,@function
        .size           _ZN7cutlass13device_kernelIN5flash11enable_sm90INS1_16FlashAttnFwdSm90INS1_25CollectiveMainloopFwdSm90ILi2EN4cute5tupleIJNS5_1CILi1EEES8_S8_EEENS6_IJNS7_ILi192EEENS7_ILi128EEENS7_ILi96EEEEEELi96ENS_6half_tEfNS_4arch4Sm90ELb1ELb0ELb0ELb0ELb1ELb0ELb0ELb0ELb1ELb1ELb0ELb0EEENS1_21CollectiveEpilogueFwdINS6_IJSA_SC_SB_EEES9_SE_SG_Li384ELb0ELb1ELb0ELb0EEENS1_30DynamicPersistentTileSchedulerILi384ELi128ELb0ELb1ELb1EEEEEEEEEvNT_6ParamsE,(.L_x_15869 - _ZN7cutlass13device_kernelIN5flash11enable_sm90INS1_16FlashAttnFwdSm90INS1_25CollectiveMainloopFwdSm90ILi2EN4cute5tupleIJNS5_1CILi1EEES8_S8_EEENS6_IJNS7_ILi192EEENS7_ILi128EEENS7_ILi96EEEEEELi96ENS_6half_tEfNS_4arch4Sm90ELb1ELb0ELb0ELb0ELb1ELb0ELb0ELb0ELb1ELb1ELb0ELb0EEENS1_21CollectiveEpilogueFwdINS6_IJSA_SC_SB_EEES9_SE_SG_Li384ELb0ELb1ELb0ELb0EEENS1_30DynamicPersistentTileSchedulerILi384ELi128ELb0ELb1ELb1EEEEEEEEEvNT_6ParamsE)
        .other          _ZN7cutlass13device_kernelIN5flash11enable_sm90INS1_16FlashAttnFwdSm90INS1_25CollectiveMainloopFwdSm90ILi2EN4cute5tupleIJNS5_1CILi1EEES8_S8_EEENS6_IJNS7_ILi192EEENS7_ILi128EEENS7_ILi96EEEEEELi96ENS_6half_tEfNS_4arch4Sm90ELb1ELb0ELb0ELb0ELb1ELb0ELb0ELb0ELb1ELb1ELb0ELb0EEENS1_21CollectiveEpilogueFwdINS6_IJSA_SC_SB_EEES9_SE_SG_Li384ELb0ELb1ELb0ELb0EEENS1_30DynamicPersistentTileSchedulerILi384ELi128ELb0ELb1ELb1EEEEEEEEEvNT_6ParamsE,@"STO_CUDA_ENTRY STV_DEFAULT"
_ZN7cutlass13device_kernelIN5flash11enable_sm90INS1_16FlashAttnFwdSm90INS1_25CollectiveMainloopFwdSm90ILi2EN4cute5tupleIJNS5_1CILi1EEES8_S8_EEENS6_IJNS7_ILi192EEENS7_ILi128EEENS7_ILi96EEEEEELi96ENS_6half_tEfNS_4arch4Sm90ELb1ELb0ELb0ELb0ELb1ELb0ELb0ELb0ELb1ELb1ELb0ELb0EEENS1_21CollectiveEpilogueFwdINS6_IJSA_SC_SB_EEES9_SE_SG_Li384ELb0ELb1ELb0ELb0EEENS1_30DynamicPersistentTileSchedulerILi384ELi128ELb0ELb1ELb1EEEEEEEEEvNT_6ParamsE:
        /* <DEDUP_REMOVED lines=45> */
.L_x_11863:
        /* <DEDUP_REMOVED lines=22> */
.L_x_11864:
        /* <DEDUP_REMOVED lines=18> */
.L_x_11865:
        /* <DEDUP_REMOVED lines=22> */
.L_x_11866:
        /* <DEDUP_REMOVED lines=23> */
.L_x_11867:
        /* <DEDUP_REMOVED lines=8> */
.L_x_11869:
        /* <DEDUP_REMOVED lines=28> */
[----:B------:R-:W-:Y:S01]  /*0a60*/  IMAD.IADD R5, R148, 0x1, -R5 ;  /* 0x0000000194057824 */ /* 0x000fe200078e0a05 */
[----:B------:R-:W-:Y:S02]  /*0a70*/  LEA.HI R2, R0, R7, RZ, 0x1 ;  /* 0x0000000700027211 */ /* 0x000fe400078f08ff */
[----:B------:R-:W-:Y:S01]  /*0a80*/  LEA.HI R4, R3, R148, RZ, 0x5 ;  /* 0x0000009403047211 */ /* 0x000fe200078f28ff */
        /* <DEDUP_REMOVED lines=9> */
[----:B------:R-:W-:Y:S01]  /*0b20*/  SHF.R.S32.HI R9, RZ, 0x1f, R142 ;  /* 0x0000001fff097819 */ /* 0x000fe2000001148e */
[----:B------:R-:W-:Y:S01]  /*0b30*/  IMAD R10, R4, 0x10, R5 ;  /* 0x00000010040a7824 */ /* 0x000fe200078e0205 */
[----:B------:R-:W-:Y:S01]  /*0b40*/  LEA.HI R3, R3, R148, RZ, 0x2 ;  /* 0x0000009403037211 */ /* 0x000fe200078f10ff */
[----:B------:R-:W-:Y:S01]  /*0b50*/  IMAD.IADD R2, R5, 0x1, -R2 ;  /* 0x0000000105027824 */ /* 0x000fe200078e0a02 */
[----:B------:R-:W-:Y:S01]  /*0b60*/  LEA.HI R6, R9, R142, RZ, 0x2 ;  /* 0x0000008e09067211 */ /* 0x000fe200078f10ff */
[----:B------:R-:W-:Y:S01]  /*0b70*/  IMAD.SHL.U32 R7, R7, 0x8, RZ ;  /* 0x0000000807077824 */ /* 0x000fe200078e00ff */
[----:B------:R-:W-:-:S02]  /*0b80*/  LOP3.LUT R0, R0, 0x7ffffe00, RZ, 0xc0, !PT ;  /* 0x7ffffe0000007812 */ /* 0x000fc400078ec0ff */
[C---:B------:R-:W-:Y:S01]  /*0b90*/  R2P PR, R2.reuse, 0x6 ;  /* 0x0000000602007804 */ /* 0x040fe20000000000 */
[----:B------:R-:W-:Y:S01]  /*0ba0*/  IMAD.SHL.U32 R2, R2, 0x40, RZ ;  /* 0x0000004002027824 */ /* 0x000fe200078e00ff */
[--C-:B------:R-:W-:Y:S01]  /*0bb0*/  SHF.R.S32.HI R8, RZ, 0x2, R6.reuse ;  /* 0x00000002ff087819 */ /* 0x100fe20000011406 */
[----:B------:R-:W-:Y:S01]  /*0bc0*/  IMAD.U32 R145, R10, 0x20, R7 ;  /* 0x000000200a917824 */ /* 0x000fe200078e0007 */
[----:B------:R-:W-:Y:S01]  /*0bd0*/  SHF.R.S32.HI R11, RZ, 0x1f, R6 ;  /* 0x0000001fff0b7819 */ /* 0x000fe20000011406 */
[----:B------:R-:W-:Y:S01]  /*0be0*/  IMAD R0, R4, 0x400, R0 ;  /* 0x0000040004007824 */ /* 0x000fe200078e0200 */
[----:B------:R-:W-:Y:S02]  /*0bf0*/  LOP3.LUT R2, R2, 0x1c0, RZ, 0xc0, !PT ;  /* 0x000001c002027812 */ /* 0x000fe400078ec0ff */
[----:B------:R-:W-:Y:S02]  /*0c00*/  SHF.R.S32.HI R143, RZ, 0x7, R143 ;  /* 0x00000007ff8f7819 */ /* 0x000fe4000001148f */
[----:B------:R-:W-:-:S02]  /*0c10*/  LOP3.LUT R7, R2, 0x8, R7, 0xf8, !PT ;  /* 0x0000000802077812 */ /* 0x000fc400078ef807 */
[----:B------:R-:W-:Y:S01]  /*0c20*/  SHF.R.U32.HI R2, RZ, 0x3, R2 ;  /* 0x00000003ff027819 */ /* 0x000fe20000011602 */
[----:B------:R-:W-:Y:S01]  /*0c30*/  IMAD.HI R4, R143, 0x55555556, RZ ;  /* 0x555555568f047827 */ /* 0x000fe200078e02ff */
[----:B------:R-:W-:Y:S02]  /*0c40*/  LOP3.LUT R5, R3, 0xfffffffc, RZ, 0xc0, !PT ;  /* 0xfffffffc03057812 */ /* 0x000fe400078ec0ff */
[----:B------:R-:W-:Y:S02]  /*0c50*/  LOP3.LUT R7, R7, R2, RZ, 0x3c, !PT ;  /* 0x0000000207077212 */ /* 0x000fe400078e3cff */
[----:B------:R-:W-:Y:S01]  /*0c60*/  LEA.HI R11, R11, R8, RZ, 0x3 ;  /* 0x000000080b0b7211 */ /* 0x000fe200078f18ff */
[----:B------:R-:W-:Y:S01]  /*0c70*/  IMAD.IADD R140, R148, 0x1, -R5 ;  /* 0x00000001948c7824 */ /* 0x000fe200078e0a05 */
[----:B------:R-:W-:Y:S01]  /*0c80*/  LEA.HI R9, R9, R142, RZ, 0x5 ;  /* 0x0000008e09097211 */ /* 0x000fe200078f28ff */
[----:B------:R-:W-:Y:S01]  /*0c90*/  IMAD.IADD R0, R0, 0x1, R7 ;  /* 0x0000000100007824 */ /* 0x000fe200078e0207 */
[----:B------:R-:W-:Y:S01]  /*0ca0*/  LOP3.LUT R11, R11, 0xfffffff8, RZ, 0xc0, !PT ;  /* 0xfffffff80b0b7812 */ /* 0x000fe200078ec0ff */
[----:B------:R-:W-:Y:S01]  /*0cb0*/  IMAD.SHL.U32 R137, R140, 0x8, RZ ;  /* 0x000000088c897824 */ /* 0x000fe200078e00ff */
[----:B------:R-:W-:-:S02]  /*0cc0*/  LEA.HI R4, R4, R4, RZ, 0x1 ;  /* 0x0000000404047211 */ /* 0x000fc400078f08ff */
[----:B------:R-:W-:Y:S01]  /*0cd0*/  SHF.R.S32.HI R9, RZ, 0x5, R9 ;  /* 0x00000005ff097819 */ /* 0x000fe20000011409 */
[----:B------:R-:W-:Y:S01]  /*0ce0*/  IMAD.IADD R8, R8, 0x1, -R11 ;  /* 0x0000000108087824 */ /* 0x000fe200078e0a0b */
[----:B------:R-:W-:Y:S01]  /*0cf0*/  LEA.HI R2, R140, R140, RZ, 0x1 ;  /* 0x0000008c8c027211 */ /* 0x000fe200078f08ff */
[----:B------:R-:W-:Y:S01]  /*0d00*/  IMAD R4, R4, -0x3, R143 ;  /* 0xfffffffd04047824 */ /* 0x000fe200078e028f */
[----:B------:R-:W-:Y:S01]  /*0d10*/  LEA R16, R0, UR40, 0x1 ;  /* 0x0000002800107c11 */ /* 0x000fe2000f8e08ff */
[----:B------:R-:W-:Y:S01]  /*0d20*/  IMAD R9, R9, 0x10, R8 ;  /* 0x0000001009097824 */ /* 0x000fe200078e0208 */
[----:B------:R-:W-:Y:S01]  /*0d30*/  SHF.R.S32.HI R141, RZ, 0x2, R3 ;  /* 0x00000002ff8d7819 */ /* 0x000fe20000011403 */
[----:B------:R-:W-:Y:S01]  /*0d40*/  VIADD R138, R137, 0x20 ;  /* 0x00000020898a7836 */ /* 0x000fe20000000000 */
[----:B------:R-:W-:Y:S01]  /*0d50*/  LOP3.LUT R3, R2, 0x1ffffffe, RZ, 0xc0, !PT ;  /* 0x1ffffffe02037812 */ /* 0x000fe200078ec0ff */
[----:B------:R-:W-:Y:S01]  /*0d60*/  VIADD R18, R16, 0x21800 ;  /* 0x0002180010127836 */ /* 0x000fe20000000000 */
[----:B------:R-:W-:Y:S01]  /*0d70*/  SEL R17, R17, 0xffffffc0, !P2 ;  /* 0xffffffc011117807 */ /* 0x000fe20005000000 */
[----:B------:R-:W-:Y:S01]  /*0d80*/  VIADD R139, R137, 0x40 ;  /* 0x00000040898b7836 */ /* 0x000fe20000000000 */
[----:B------:R-:W-:Y:S01]  /*0d90*/  LOP3.LUT R23, R6, 0x7ffffffc, RZ, 0xc0, !PT ;  /* 0x7ffffffc06177812 */ /* 0x000fe200078ec0ff */
        /* <DEDUP_REMOVED lines=11> */
.L_x_11918:
        /* <DEDUP_REMOVED lines=21> */
.L_x_11870:
[----:B------:R-:W-:Y:S01]  /*0fa0*/  ULDC UR7, c[0x0][0xc54] ;  /* 0x0003150000077ab9 */ /* 0x000fe20000000800 */
[----:B------:R-:W-:Y:S01]  /*0fb0*/  UMOV UR6, UR9 ;  /* 0x0000000900067c82 */ /* 0x000fe20008000000 */
[----:B------:R-:W-:-:S11]  /*0fc0*/  UISETP.NE.AND UP0, UPT, UR7, 0x1, UPT ;  /* 0x000000010700788c */ /* 0x000fd6000bf05270 */
[----:B------:R-:W-:Y:S02]  /*0fd0*/  @UP0 ULDC.64 UR10, c[0x0][0xc58] ;  /* 0x00031600000a0ab9 */ /* 0x000fe40000000a00 */
[----:B------:R-:W-:-:S04]  /*0fe0*/  UIMAD.WIDE.U32 UR4, UR9, UR10, URZ ;  /* 0x0000000a090472a5 */ /* 0x000fc8000f8e003f */
[----:B------:R-:W-:-:S04]  /*0ff0*/  @UP0 USHF.R.U32.HI UR6, URZ, UR11, UR5 ;  /* 0x0000000b3f060299 */ /* 0x000fc80008011605 */
[----:B------:R-:W-:-:S12]  /*1000*/  UIMAD UR4, UR6, UR7, URZ ;  /* 0x00000007060472a4 */ /* 0x000fd8000f8e023f */
.L_x_11871:
[----:B------:R-:W-:Y:S01]  /*1010*/  ULDC.64 UR10, c[0x0][0x418] ;  /* 0x00010600000a7ab9 */ /* 0x000fe20000000a00 */
[----:B------:R-:W-:Y:S01]  /*1020*/  ULOP3.LUT UR6, URZ, UR6, URZ, 0x33, !UPT ;  /* 0x000000063f067292 */ /* 0x000fe2000f8e333f */
[----:B------:R-:W-:Y:S01]  /*1030*/  PLOP3.LUT P0, PT, PT, PT, PT, 0x80, 0x0 ;  /* 0x000000000000781c */ /* 0x000fe20003f0f070 */
[----:B------:R-:W-:Y:S01]  /*1040*/  UISETP.NE.U32.AND UP0, UPT, UR10, URZ, UPT ;  /* 0x0000003f0a00728c */ /* 0x000fe2000bf05070 */
[----:B------:R-:W-:Y:S01]  /*1050*/  IMAD.MOV.U32 R38, RZ, RZ, RZ ;  /* 0x000000ffff267224 */ /* 0x000fe200078e00ff */
[----:B------:R-:W-:Y:S01]  /*1060*/  ULDC UR5, c[0x0][0xc3c] ;  /* 0x00030f0000057ab9 */ /* 0x000fe20000000800 */
[----:B------:R-:W-:Y:S01]  /*1070*/  UIADD3 UR4, UR9, -UR4, URZ ;  /* 0x8000000409047290 */ /* 0x000fe2000fffe03f */
[----:B------:R-:W-:Y:S01]  /*1080*/  IMAD.MOV.U32 R0, RZ, RZ, RZ ;  /* 0x000000ffff007224 */ /* 0x000fe200078e00ff */
[----:B------:R-:W-:Y:S01]  /*1090*/  UISETP.NE.AND.EX UP0, UPT, UR11, URZ, UPT, UP0 ;  /* 0x0000003f0b00728c */ /* 0x000fe2000bf05300 */
[----:B------:R-:W-:Y:S01]  /*10a0*/  IMAD.MOV.U32 R46, RZ, RZ, RZ ;  /* 0x000000ffff2e7224 */ /* 0x000fe200078e00ff */
[----:B------:R-:W-:Y:S01]  /*10b0*/  UIADD3 UR6, UR6, UR5, URZ ;  /* 0x0000000506067290 */ /* 0x000fe2000fffe03f */
[----:B------:R-:W-:Y:S01]  /*10c0*/  CS2R R34, SRZ ;  /* 0x0000000000227805 */ /* 0x000fe2000001ff00 */
[----:B------:R-:W-:Y:S01]  /*10d0*/  ULDC UR11, c[0x0][0x448] ;  /* 0x00011200000b7ab9 */ /* 0x000fe20000000800 */
[----:B------:R-:W-:Y:S01]  /*10e0*/  ULDC UR10, c[0x0][0xc54] ;  /* 0x00031500000a7ab9 */ /* 0x000fe20000000800 */
[----:B------:R-:W-:Y:S01]  /*10f0*/  UISETP.NE.AND UP2, UPT, UR11, 0x1, UPT ;  /* 0x000000010b00788c */ /* 0x000fe2000bf45270 */
[----:B------:R-:W-:Y:S01]  /*1100*/  IMAD.MOV.U32 R133, RZ, RZ, RZ ;  /* 0x000000ffff857224 */ /* 0x000fe200078e00ff */
[----:B------:R-:W-:Y:S01]  /*1110*/  UIMAD UR39, UR6, 0xc0, URZ ;  /* 0x000000c0062778a4 */ /* 0x000fe2000f8e023f */
[----:B------:R-:W-:Y:S01]  /*1120*/  IMAD.MOV.U32 R42, RZ, RZ, RZ ;  /* 0x000000ffff2a7224 */ /* 0x000fe200078e00ff */
[----:B------:R-:W-:Y:S01]  /*1130*/  UIMAD UR10, UR8, UR10, UR4 ;  /* 0x0000000a080a72a4 */ /* 0x000fe2000f8e0204 */
[----:B------:R-:W-:Y:S01]  /*1140*/  CS2R R32, SRZ ;  /* 0x0000000000207805 */ /* 0x000fe2000001ff00 */
[----:B------:R-:W-:Y:S01]  /*1150*/  UIADD3 UR6, UR39, 0xbf, URZ ;  /* 0x000000bf27067890 */ /* 0x000fe2000fffe03f */
[----:B------:R-:W-:Y:S01]  /*1160*/  IMAD.MOV.U32 R129, RZ, RZ, RZ ;  /* 0x000000ffff817224 */ /* 0x000fe200078e00ff */
[----:B------:R-:W-:Y:S01]  /*1170*/  ULDC UR48, c[0x0][0x424] ;  /* 0x0001090000307ab9 */ /* 0x000fe20000000800 */
[----:B------:R-:W-:Y:S01]  /*1180*/  ULDC UR7, c[0x0][0x288] ;  /* 0x0000a20000077ab9 */ /* 0x000fe20000000800 */
[----:B------:R-:W-:Y:S01]  /*1190*/  USEL UR48, UR48, 0x1, UP0 ;  /* 0x0000000130307887 */ /* 0x000fe20008000000 */
[----:B------:R-:W-:Y:S01]  /*11a0*/  IMAD.MOV.U32 R44, RZ, RZ, RZ ;  /* 0x000000ffff2c7224 */ /* 0x000fe200078e00ff */
[----:B------:R-:W-:Y:S01]  /*11b0*/  @UP2 ULDC UR4, c[0x0][0x44c] ;  /* 0x0001130000042ab9 */ /* 0x000fe20000000800 */
[----:B------:R-:W-:Y:S01]  /*11c0*/  UIADD3 UR7, -UR7, 0x80, URZ ;  /* 0x0000008007077890 */ /* 0x000fe2000fffe13f */
[----:B------:R-:W-:Y:S01]  /*11d0*/  CS2R R26, SRZ ;  /* 0x00000000001a7805 */ /* 0x000fe2000001ff00 */
[----:B------:R-:W-:Y:S01]  /*11e0*/  UIMAD.WIDE.U32 UR4, UR6, UR4, URZ ;  /* 0x00000004060472a5 */ /* 0x000fe2000f8e003f */
[----:B------:R-:W-:Y:S01]  /*11f0*/  IMAD.MOV.U32 R125, RZ, RZ, RZ ;  /* 0x000000ffff7d7224 */ /* 0x000fe200078e00ff */
        /* <DEDUP_REMOVED lines=33> */
[----:B------:R-:W-:Y:S01]  /*1410*/  IMAD.MOV.U32 R48, RZ, RZ, RZ ;  /* 0x000000ffff307224 */ /* 0x000fe200078e00ff */
[----:B------:R-:W-:Y:S01]  /*1420*/  CS2R R6, SRZ ;  /* 0x0000000000067805 */ /* 0x000fe2000001ff00 */
[----:B------:R-:W-:Y:S01]  /*1430*/  IMAD.MOV.U32 R93, RZ, RZ, RZ ;  /* 0x000000ffff5d7224 */ /* 0x000fe200078e00ff */
[----:B------:R-:W-:Y:S01]  /*1440*/  CS2R R90, SRZ ;  /* 0x00000000005a7805 */ /* 0x000fe2000001ff00 */
[----:B------:R-:W-:Y:S01]  /*1450*/  @UP1 ULDC UR8, c[0x0][0xc4c] ;  /* 0x0003130000081ab9 */ /* 0x000fe20000000800 */
[----:B------:R-:W-:Y:S01]  /*1460*/  PLOP3.LUT P1, PT, PT, PT, UP0, 0x80, 0x0 ;  /* 0x000000000000781c */ /* 0x000fe20003f2f008 */
[----:B------:R-:W-:Y:S01]  /*1470*/  UIMAD.WIDE.U32 UR4, UR10, UR8, URZ ;  /* 0x000000080a0472a5 */ /* 0x000fe2000f8e003f */
[----:B------:R-:W-:Y:S01]  /*1480*/  CS2R R88, SRZ ;  /* 0x0000000000587805 */ /* 0x000fe2000001ff00 */
[----:B------:R-:W-:-:S02]  /*1490*/  @UP1 ULDC UR6, c[0x0][0xc50] ;  /* 0x0003140000061ab9 */ /* 0x000fc40000000800 */
[----:B------:R-:W-:-:S04]  /*14a0*/  @UP1 USHF.R.U32.HI UR43, URZ, UR6, UR5 ;  /* 0x000000063f2b1299 */ /* 0x000fc80008011605 */
[----:B------:R-:W-:-:S04]  /*14b0*/  UIADD3 UR4, -UR43, URZ, URZ ;  /* 0x0000003f2b047290 */ /* 0x000fc8000fffe13f */
[----:B------:R-:W-:Y:S01]  /*14c0*/  UIMAD UR38, UR38, UR4, UR10 ;  /* 0x00000004262672a4 */ /* 0x000fe2000f8e020a */
[----:B------:R-:W-:Y:S11]  /*14d0*/  @!P1 BRA `(.L_x_11872) ;  /* 0x0000007c00009947 */ /* 0x000ff60003800000 */
[----:B------:R-:W0:Y:S01]  /*14e0*/  SHFL.IDX PT, R0, R143, RZ, 0x1f ;  /* 0x00001fff8f007589 */ /* 0x000e2200000e0000 */
[----:B------:R-:W-:-:S04]  /*14f0*/  UIADD3 UR6, UR40, 0x21800, URZ ;  /* 0x0002180028067890 */ /* 0x000fc8000fffe03f */
[----:B------:R-:W-:-:S06]  /*1500*/  ULOP3.LUT UP0, URZ, UR6, 0x3ff, URZ, 0xc0, !UPT ;  /* 0x000003ff063f7892 */ /* 0x000fcc000f80c03f */
[----:B------:R-:W-:Y:S02]  /*1510*/  PLOP3.LUT P0, PT, PT, PT, UP0, 0x80, 0x0 ;  /* 0x000000000000781c */ /* 0x000fe40003f0f008 */
[----:B0-----:R-:W-:-:S13]  /*1520*/  R2UR UR37, R0 ;  /* 0x00000000002572ca */ /* 0x001fda00000e0000 */
[----:B------:R-:W-:-:S04]  /*1530*/  UIMAD.WIDE UR4, UR37, 0x55555556, URZ ;  /* 0x55555556250478a5 */ /* 0x000fc8000f8e023f */
[----:B------:R-:W-:-:S04]  /*1540*/  ULEA.HI UR5, UR5, UR5, URZ, 0x1 ;  /* 0x0000000505057291 */ /* 0x000fc8000f8f083f */
[----:B------:R-:W-:-:S04]  /*1550*/  UIMAD UR5, UR5, -0x3, UR37 ;  /* 0xfffffffd050578a4 */ /* 0x000fc8000f8e0225 */
[----:B------:R-:W-:Y:S02]  /*1560*/  ULEA UR4, UR5, UR40, 0xc ;  /* 0x0000002805047291 */ /* 0x000fe4000f8e603f */
[----:B------:R-:W-:Y:S02]  /*1570*/  ULEA UR5, UR5, UR6, 0xd ;  /* 0x0000000605057291 */ /* 0x000fe4000f8e683f */
[----:B------:R-:W-:Y:S02]  /*1580*/  UIADD3 UR4, UR4, 0xc400, URZ ;  /* 0x0000c40004047890 */ /* 0x000fe4000fffe03f */
[----:B------:R-:W-:Y:S02]  /*1590*/  USHF.R.U32.HI UR5, URZ, 0x4, UR5 ;  /* 0x000000043f057899 */ /* 0x000fe40008011605 */
[----:B------:R-:W-:Y:S02]  /*15a0*/  USHF.R.U32.HI UR4, URZ, 0x4, UR4 ;  /* 0x000000043f047899 */ /* 0x000fe40008011604 */
[----:B------:R-:W-:-:S02]  /*15b0*/  ULOP3.LUT UR36, UR5, 0x3fff, URZ, 0xc0, !UPT ;  /* 0x00003fff05247892 */ /* 0x000fc4000f8ec03f */
        /* <DEDUP_REMOVED lines=18> */
.L_x_11873:
        /* <DEDUP_REMOVED lines=9> */
.L_x_11982:
[----:B------:R-:W-:Y:S05]  /*1770*/  @!P0 BRA `(.L_x_11875) ;  /* 0x0000000000048947 */ /* 0x000fea0003800000 */
[----:B------:R-:W-:Y:S01]  /*1780*/  BPT.TRAP 0x1 ;  /* 0x000000040000795c */ /* 0x000fe20000300000 */
.L_x_11875:
[----:B0-----:R-:W-:Y:S02]  /*1790*/  IMAD.U32 R0, RZ, RZ, UR44 ;  /* 0x0000002cff007e24 */ /* 0x001fe4000f8e00ff */
[----:B------:R-:W-:-:S03]  /*17a0*/  IMAD.U32 R3, RZ, RZ, UR45 ;  /* 0x0000002dff037e24 */ /* 0x000fc6000f8e00ff */
[----:B------:R-:W-:Y:S02]  /*17b0*/  LEA R0, R0, UR40, 0x3 ;  /* 0x0000002800007c11 */ /* 0x000fe4000f8e18ff */
[----:B------:R-:W-:-:S04]  /*17c0*/  SHF.L.U32 R3, R3, 0x1f, RZ ;  /* 0x0000001f03037819 */ /* 0x000fc800000006ff */
[----:B------:R0:W1:Y:S01]  /*17d0*/  SYNCS.PHASECHK.TRANS64.TRYWAIT P1, [R0+URZ+0x2d830], R3 ;  /* 0x02d83003000075a7 */ /* 0x000062000802017f */
[----:B------:R-:W-:Y:S05]  /*17e0*/  @!P0 BRA `(.L_x_11876) ;  /* 0x0000000000048947 */ /* 0x000fea0003800000 */
[----:B------:R-:W-:Y:S01]  /*17f0*/  BPT.TRAP 0x1 ;  /* 0x000000040000795c */ /* 0x000fe20000300000 */
.L_x_11876:
[----:B-1----:R-:W-:Y:S05]  /*1800*/  @P1 BRA `(.L_x_11877) ;  /* 0x0000000000081947 */ /* 0x002fea0003800000 */
[----:B------:R-:W1:Y:S02]  /*1810*/  SYNCS.PHASECHK.TRANS64.TRYWAIT P1, [R0+URZ+0x2d830], R3 ;  /* 0x02d83003000075a7 */ /* 0x000e64000802017f */
[----:B-1----:R-:W-:Y:S05]  /*1820*/  @!P1 BRA `(.L_x_11878) ;  /* 0x000000d000c49947 */ /* 0x002fea0003800000 */
.L_x_11877:
        /* <DEDUP_REMOVED lines=49> */
.L_x_11879:
[----:B------:R-:W-:Y:S01]  /*1b40*/  UISETP.NE.AND UP0, UPT, UR49, URZ, UPT ;  /* 0x0000003f3100728c */ /* 0x000fe2000bf05270 */
[----:B------:R-:W-:Y:S01]  /*1b50*/  VIADD R7, R136, UR39 ;  /* 0x0000002788077c36 */ /* 0x000fe20008000000 */
[----:B------:R-:W-:Y:S01]  /*1b60*/  ULDC UR11, c[0x0][0x2f0] ;  /* 0x0000bc00000b7ab9 */ /* 0x000fe20000000800 */
[----:B------:R-:W-:Y:S01]  /*1b70*/  ULDC UR14, c[0x0][0x288] ;  /* 0x0000a200000e7ab9 */ /* 0x000fe20000000800 */
[----:B------:R-:W-:Y:S01]  /*1b80*/  IMAD.U32 R5, RZ, RZ, UR11 ;  /* 0x0000000bff057e24 */ /* 0x000fe2000f8e00ff */
[----:B------:R-:W-:Y:S01]  /*1b90*/  ULDC UR33, c[0x0][0x988] ;  /* 0x0002620000217ab9 */ /* 0x000fe20000000800 */
[----:B------:R-:W-:Y:S01]  /*1ba0*/  PLOP3.LUT P1, PT, PT, PT, UP0, 0x80, 0x0 ;  /* 0x000000000000781c */ /* 0x000fe20003f2f008 */
[----:B------:R-:W-:Y:S01]  /*1bb0*/  UMOV UR10, UR39 ;  /* 0x00000027000a7c82 */ /* 0x000fe20008000000 */
[----:B------:R-:W-:Y:S02]  /*1bc0*/  PLOP3.LUT P2, PT, PT, PT, UP0, 0x80, 0x0 ;  /* 0x000000000000781c */ /* 0x000fe40003f4f008 */
[----:B------:R-:W-:-:S02]  /*1bd0*/  CS2R R134, SRZ ;  /* 0x0000000000867805 */ /* 0x000fc4000001ff00 */
        /* <DEDUP_REMOVED lines=8> */
[----:B------:R-:W-:Y:S01]  /*1c60*/  CS2R R120, SRZ ;  /* 0x0000000000787805 */ /* 0x000fe2000001ff00 */
[----:B------:R-:W-:Y:S01]  /*1c70*/  @P1 IMAD.HI.U32 R2, R7, UR6, RZ ;  /* 0x0000000607021c27 */ /* 0x000fe2000f8e00ff */
        /* <DEDUP_REMOVED lines=9> */
[----:B01----:R-:W0:Y:S01]  /*1d10*/  SHFL.IDX PT, R3, R7, 0x1, 0x1c1f ;  /* 0x003c1f0007037f89 */ /* 0x003e2200000e0000 */
[----:B------:R-:W-:Y:S01]  /*1d20*/  UIADD3 UR53, UR53, -0x2, URZ ;  /* 0xfffffffe35357890 */ /* 0x000fe2000fffe03f */
[----:B------:R-:W-:Y:S01]  /*1d30*/  CS2R R108, SRZ ;  /* 0x00000000006c7805 */ /* 0x000fe2000001ff00 */
[----:B------:R-:W-:Y:S01]  /*1d40*/  UIADD3 UR7, UR6, 0x1, URZ ;  /* 0x0000000106077890 */ /* 0x000fe2000fffe03f */
[----:B------:R-:W1:Y:S01]  /*1d50*/  SHFL.IDX PT, R7, R7, RZ, 0x1c1f ;  /* 0x001c1fff07077589 */ /* 0x000e6200000e0000 */
[----:B------:R-:W-:Y:S01]  /*1d60*/  UIMAD UR6, UR48, UR11, UR6 ;  /* 0x0000000b300672a4 */ /* 0x000fe2000f8e0206 */
[----:B------:R-:W-:Y:S01]  /*1d70*/  CS2R R106, SRZ ;  /* 0x00000000006a7805 */ /* 0x000fe2000001ff00 */
[----:B------:R-:W-:Y:S01]  /*1d80*/  UIMAD UR11, UR48, UR11, -UR14 ;  /* 0x0000000b300b72a4 */ /* 0x000fe2000f8e0a0e */
[----:B------:R-:W-:Y:S01]  /*1d90*/  CS2R R104, SRZ ;  /* 0x0000000000687805 */ /* 0x000fe2000001ff00 */
[----:B------:R-:W-:Y:S01]  /*1da0*/  IMAD.U32 R2, RZ, RZ, UR7 ;  /* 0x00000007ff027e24 */ /* 0x000fe2000f8e00ff */
[----:B------:R-:W-:Y:S01]  /*1db0*/  CS2R R102, SRZ ;  /* 0x0000000000667805 */ /* 0x000fe2000001ff00 */
[----:B------:R-:W-:Y:S01]  /*1dc0*/  IMAD.U32 R4, RZ, RZ, UR6 ;  /* 0x00000006ff047e24 */ /* 0x000fe2000f8e00ff */
[----:B------:R-:W-:Y:S01]  /*1dd0*/  R2UR UR6, R0 ;  /* 0x00000000000672ca */ /* 0x000fe200000e0000 */
[C---:B------:R-:W-:Y:S01]  /*1de0*/  IMAD R2, R23.reuse, -0x2, R2 ;  /* 0xfffffffe17027824 */ /* 0x040fe200078e0202 */
[----:B------:R-:W-:Y:S01]  /*1df0*/  CS2R R100, SRZ ;  /* 0x0000000000647805 */ /* 0x000fe2000001ff00 */
[----:B------:R-:W-:Y:S01]  /*1e00*/  IMAD R21, R23, -0x2, R4 ;  /* 0xfffffffe17157824 */ /* 0x000fe200078e0204 */
[----:B------:R-:W-:Y:S01]  /*1e10*/  CS2R R98, SRZ ;  /* 0x0000000000627805 */ /* 0x000fe2000001ff00 */
[----:B------:R-:W-:Y:S01]  /*1e20*/  IMAD R2, R5, UR48, R2 ;  /* 0x0000003005027c24 */ /* 0x000fe2000f8e0202 */
[----:B------:R-:W-:-:S04]  /*1e30*/  CS2R R96, SRZ ;  /* 0x0000000000607805 */ /* 0x000fc8000001ff00 */
[----:B0-----:R-:W-:Y:S01]  /*1e40*/  IADD3 R4, R3, -UR14, R2 ;  /* 0x8000000e03047c10 */ /* 0x001fe2000fffe002 */
[----:B------:R-:W-:Y:S02]  /*1e50*/  VIADD R2, R2, -UR14 ;  /* 0x8000000e02027c36 */ /* 0x000fe40008000000 */
[----:B------:R-:W-:Y:S01]  /*1e60*/  UIADD3 UR6, UR6, 0x2d840, URZ ;  /* 0x0002d84006067890 */ /* 0x000fe2000fffe03f */
[----:B------:R-:W-:Y:S02]  /*1e70*/  VIMNMX R3, R21, R4, PT ;  /* 0x0000000415037248 */ /* 0x000fe40003fe0100 */
[----:B-1----:R-:W-:Y:S01]  /*1e80*/  VIADDMNMX R21, R7, R2, R21, PT ;  /* 0x0000000207157246 */ /* 0x002fe20003800115 */
[----:B------:R-:W-:Y:S01]  /*1e90*/  UPRMT UR6, UR41, 0x654, UR6 ;  /* 0x0000065429067896 */ /* 0x000fe20008000006 */
[C---:B------:R-:W-:Y:S02]  /*1ea0*/  ISETP.GT.AND P1, PT, R3.reuse, RZ, PT ;  /* 0x000000ff0300720c */ /* 0x040fe40003f24270 */
[----:B------:R-:W-:-:S02]  /*1eb0*/  ISETP.GT.AND P2, PT, R3, 0x1, PT ;  /* 0x000000010300780c */ /* 0x000fc40003f44270 */
[----:B------:R-:W-:Y:S02]  /*1ec0*/  ISETP.GT.AND P3, PT, R3, 0x8, PT ;  /* 0x000000080300780c */ /* 0x000fe40003f64270 */
[----:B------:R-:W-:Y:S02]  /*1ed0*/  FSEL R90, R26, -INF , P1 ;  /* 0xff8000001a5a7808 */ /* 0x000fe40000800000 */
[----:B------:R-:W-:Y:S01]  /*1ee0*/  FSEL R88, R27, -INF , P2 ;  /* 0xff8000001b587808 */ /* 0x000fe20001000000 */
[----:B------:R-:W-:Y:S01]  /*1ef0*/  SYNCS.ARRIVE.TRANS64.RED.A1T0 RZ, [UR6], RZ ;  /* 0x000000ffffff79a7 */ /* 0x000fe20008100406 */
[----:B------:R-:W-:Y:S01]  /*1f00*/  ISETP.GT.AND P1, PT, R3, 0x9, PT ;  /* 0x000000090300780c */ /* 0x000fe20003f24270 */
[----:B------:R-:W-:Y:S01]  /*1f10*/  @UP0 ULDC UR6, c[0x0][0x44c] ;  /* 0x0001130000060ab9 */ /* 0x000fe20000000800 */
[----:B------:R-:W-:Y:S01]  /*1f20*/  FSEL R30, R30, -INF , P3 ;  /* 0xff8000001e1e7808 */ /* 0x000fe20001800000 */
[----:B------:R-:W-:Y:S01]  /*1f30*/  UIMAD.WIDE.U32 UR6, UR39, UR6, URZ ;  /* 0x00000006270672a5 */ /* 0x000fe2000f8e003f */
[----:B------:R-:W-:-:S02]  /*1f40*/  FMNMX.FTZ R5, R90, R88, !PT ;  /* 0x000000585a057209 */ /* 0x000fc40007810000 */
[----:B------:R-:W-:Y:S01]  /*1f50*/  ISETP.GT.AND P2, PT, R3, 0x10, PT ;  /* 0x000000100300780c */ /* 0x000fe20003f44270 */
[----:B------:R-:W-:Y:S01]  /*1f60*/  @UP0 USHF.R.U32.HI UR10, URZ, UR15, UR7 ;  /* 0x0000000f3f0a0299 */ /* 0x000fe20008011607 */
[----:B------:R-:W-:Y:S02]  /*1f70*/  FSEL R6, R31, -INF , P1 ;  /* 0xff8000001f067808 */ /* 0x000fe40000800000 */
[----:B------:R-:W-:Y:S01]  /*1f80*/  FMNMX.FTZ R5, R30, R5, !PT ;  /* 0x000000051e057209 */ /* 0x000fe20007810000 */
[----:B------:R-:W-:Y:S01]  /*1f90*/  UIADD3 UR11, UR11, UR10, URZ ;  /* 0x0000000a0b0b7290 */ /* 0x000fe2000fffe03f */
[----:B------:R-:W-:Y:S02]  /*1fa0*/  ISETP.GT.AND P1, PT, R3, 0x11, PT ;  /* 0x000000110300780c */ /* 0x000fe40003f24270 */
[----:B------:R-:W-:Y:S01]  /*1fb0*/  FSEL R34, R34, -INF , P2 ;  /* 0xff80000022227808 */ /* 0x000fe20001000000 */
[----:B------:R-:W-:Y:S01]  /*1fc0*/  USHF.R.S32.HI UR6, URZ, 0x1f, UR11 ;  /* 0x0000001f3f067899 */ /* 0x000fe2000801140b */
[----:B------:R-:W-:-:S02]  /*1fd0*/  FMNMX.FTZ R5, R6, R5, !PT ;  /* 0x0000000506057209 */ /* 0x000fc40007810000 */
[----:B------:R-:W-:Y:S01]  /*1fe0*/  ISETP.GT.AND P2, PT, R3, 0x18, PT ;  /* 0x000000180300780c */ /* 0x000fe20003f44270 */
[----:B------:R-:W-:Y:S01]  /*1ff0*/  ULEA.HI UR6, UR6, UR11, URZ, 0x7 ;  /* 0x0000000b06067291 */ /* 0x000fe2000f8f383f */
[----:B------:R-:W-:Y:S02]  /*2000*/  FSEL R8, R35, -INF , P1 ;  /* 0xff80000023087808 */ /* 0x000fe40000800000 */
[----:B------:R-:W-:Y:S01]  /*2010*/  FMNMX.FTZ R5, R34, R5, !PT ;  /* 0x0000000522057209 */ /* 0x000fe20007810000 */
[----:B------:R-:W-:Y:S01]  /*2020*/  USHF.R.S32.HI UR6, URZ, 0x7, UR6 ;  /* 0x000000073f067899 */ /* 0x000fe20008011406 */
[----:B------:R-:W-:Y:S02]  /*2030*/  ISETP.GT.AND P1, PT, R3, 0x19, PT ;  /* 0x000000190300780c */ /* 0x000fe40003f24270 */
[----:B------:R-:W-:Y:S01]  /*2040*/  FSEL R38, R38, -INF , P2 ;  /* 0xff80000026267808 */ /* 0x000fe20001000000 */
[----:B------:R-:W-:Y:S01]  /*2050*/  UISETP.LT.AND UP0, UPT, URZ, UR6, UPT ;  /* 0x000000063f00728c */ /* 0x000fe2000bf01270 */
[----:B------:R-:W-:-:S02]  /*2060*/  FMNMX.FTZ R5, R8, R5, !PT ;  /* 0x0000000508057209 */ /* 0x000fc40007810000 */
[----:B------:R-:W-:Y:S01]  /*2070*/  ISETP.GT.AND P2, PT, R3, 0x20, PT ;  /* 0x000000200300780c */ /* 0x000fe20003f44270 */
[----:B------:R-:W-:Y:S01]  /*2080*/  USEL UR35, URZ, UR6, !UP0 ;  /* 0x000000063f237287 */ /* 0x000fe2000c000000 */
[----:B------:R-:W-:Y:S02]  /*2090*/  FSEL R10, R39, -INF , P1 ;  /* 0xff800000270a7808 */ /* 0x000fe40000800000 */
[----:B------:R-:W-:Y:S01]  /*20a0*/  FMNMX.FTZ R5, R38, R5, !PT ;  /* 0x0000000526057209 */ /* 0x000fe20007810000 */
[----:B------:R-:W-:Y:S01]  /*20b0*/  UISETP.GE.AND UP0, UPT, UR53, UR35, UPT ;  /* 0x000000233500728c */ /* 0x000fe2000bf06270 */
        /* <DEDUP_REMOVED lines=71> */
[----:B------:R-:W-:Y:S02]  /*2530*/  ISETP.GT.AND P2, PT, R21, 0x1, PT ;  /* 0x000000011500780c */ /* 0x000fe40003f44270 */
[----:B------:R-:W-:Y:S02]  /*2540*/  FMNMX.FTZ R92, R87, R92, !PT ;  /* 0x0000005c575c7209 */ /* 0x000fe40007810000 */
[----:B------:R-:W-:Y:S02]  /*2550*/  ISETP.GT.AND P3, PT, R21, 0x8, PT ;  /* 0x000000081500780c */ /* 0x000fe40003f64270 */
[----:B------:R-:W-:Y:S01]  /*2560*/  FSEL R25, R25, -INF , P2 ;  /* 0xff80000019197808 */ /* 0x000fe20001000000 */
[----:B------:R-:W0:Y:S01]  /*2570*/  SHFL.BFLY PT, R3, R92, 0x2, 0x1f ;  /* 0x0c401f005c037f89 */ /* 0x000e2200000e0000 */
[----:B------:R-:W-:-:S02]  /*2580*/  FSEL R28, R28, -INF , P3 ;  /* 0xff8000001c1c7808 */ /* 0x000fc40001800000 */
        /* <DEDUP_REMOVED lines=8> */
[----:B------:R-:W-:Y:S02]  /*2610*/  CS2R R92, SRZ ;  /* 0x00000000005c7805 */ /* 0x000fe4000001ff00 */
        /* <DEDUP_REMOVED lines=12> */
[----:B------:R-:W-:Y:S02]  /*26e0*/  CS2R R94, SRZ ;  /* 0x00000000005e7805 */ /* 0x000fe4000001ff00 */
[----:B------:R-:W-:Y:S02]  /*26f0*/  FSEL R64, R64, -INF , P2 ;  /* 0xff80000040407808 */ /* 0x000fe40001000000 */
[C---:B------:R-:W-:Y:S01]  /*2700*/  FSETP.NEU.FTZ.AND P1, PT, R3.reuse, -INF , PT ;  /* 0xff8000000300780b */ /* 0x040fe20003f3d000 */
[----:B------:R-:W-:Y:S01]  /*2710*/  FMUL.FTZ R5, R3, UR33 ;  /* 0x0000002103057c20 */ /* 0x000fe20008410000 */
[----:B------:R-:W-:-:S04]  /*2720*/  ISETP.GT.AND P2, PT, R21, 0x58, PT ;  /* 0x000000581500780c */ /* 0x000fc80003f44270 */
[----:B------:R-:W-:Y:S02]  /*2730*/  FSEL R5, R5, RZ, P1 ;  /* 0x000000ff05057208 */ /* 0x000fe40000800000 */
[C---:B------:R-:W-:Y:S02]  /*2740*/  ISETP.GT.AND P1, PT, R21.reuse, RZ, PT ;  /* 0x000000ff1500720c */ /* 0x040fe40003f24270 */
        /* <DEDUP_REMOVED lines=35> */
[----:B------:R-:W-:Y:S01]  /*2980*/  FFMA.FTZ R62, R83, UR33, -R5 ;  /* 0x00000021533e7c23 */ /* 0x000fe20008010805 */
[----:B------:R-:W-:Y:S01]  /*2990*/  ISETP.GT.AND P1, PT, R21, 0x29, PT ;  /* 0x000000291500780c */ /* 0x000fe20003f24270 */
[----:B------:R-:W-:Y:S01]  /*29a0*/  MUFU.EX2 R9, R9 ;  /* 0x0000000900097308 */ /* 0x000fe20000000800 */
[----:B------:R-:W-:-:S02]  /*29b0*/  FMNMX.FTZ R7, R41, R30, !PT ;  /* 0x0000001e29077209 */ /* 0x000fc40007810000 */
[----:B------:R-:W-:Y:S02]  /*29c0*/  CS2R R90, SRZ ;  /* 0x00000000005a7805 */ /* 0x000fe4000001ff00 */
[----:B------:R-:W-:Y:S02]  /*29d0*/  FSEL R45, R45, -INF , P1 ;  /* 0xff8000002d2d7808 */ /* 0x000fe40000800000 */
[----:B------:R-:W-:Y:S01]  /*29e0*/  FMNMX.FTZ R30, R44, R7, !PT ;  /* 0x000000072c1e7209 */ /* 0x000fe20007810000 */
[--C-:B------:R-:W-:Y:S01]  /*29f0*/  FFMA.FTZ R7, R42, UR33, -R5.reuse ;  /* 0x000000212a077c23 */ /* 0x100fe20008010805 */
[----:B------:R-:W-:Y:S01]  /*2a00*/  ISETP.GT.AND P1, PT, R21, 0x31, PT ;  /* 0x000000311500780c */ /* 0x000fe20003f24270 */
[--C-:B------:R-:W-:Y:S01]  /*2a10*/  FFMA.FTZ R42, R66, UR33, -R5.reuse ;  /* 0x00000021422a7c23 */ /* 0x100fe20008010805 */
[----:B------:R-:W-:Y:S01]  /*2a20*/  FMNMX.FTZ R27, R45, R30, !PT ;  /* 0x0000001e2d1b7209 */ /* 0x000fe20007810000 */
[----:B------:R-:W-:Y:S01]  /*2a30*/  FFMA.FTZ R66, R87, UR33, -R5 ;  /* 0x0000002157427c23 */ /* 0x000fe20008010805 */
[----:B------:R-:W-:Y:S01]  /*2a40*/  FSEL R49, R49, -INF , P1 ;  /* 0xff80000031317808 */ /* 0x000fe20000800000 */
[----:B------:R0:W1:Y:S01]  /*2a50*/  MUFU.EX2 R2, R88 ;  /* 0x0000005800027308 */ /* 0x0000620000000800 */
[----:B------:R-:W-:-:S02]  /*2a60*/  FMNMX.FTZ R30, R48, R27, !PT ;  /* 0x0000001b301e7209 */ /* 0x000fc40007810000 */
[----:B------:R-:W-:Y:S02]  /*2a70*/  ISETP.GT.AND P1, PT, R21, 0x39, PT ;  /* 0x000000391500780c */ /* 0x000fe40003f24270 */
[----:B------:R-:W-:Y:S02]  /*2a80*/  FMNMX.FTZ R27, R49, R30, !PT ;  /* 0x0000001e311b7209 */ /* 0x000fe40007810000 */
[----:B------:R-:W-:Y:S01]  /*2a90*/  FSEL R53, R53, -INF , P1 ;  /* 0xff80000035357808 */ /* 0x000fe20000800000 */
[----:B------:R-:W2:Y:S01]  /*2aa0*/  MUFU.EX2 R11, R11 ;  /* 0x0000000b000b7308 */ /* 0x000ea20000000800 */
[----:B------:R-:W-:Y:S01]  /*2ab0*/  FMNMX.FTZ R30, R52, R27, !PT ;  /* 0x0000001b341e7209 */ /* 0x000fe20007810000 */
[--C-:B------:R-:W-:Y:S01]  /*2ac0*/  FFMA.FTZ R27, R46, UR33, -R5.reuse ;  /* 0x000000212e1b7c23 */ /* 0x100fe20008010805 */
[----:B------:R-:W-:Y:S01]  /*2ad0*/  ISETP.GT.AND P1, PT, R21, 0x41, PT ;  /* 0x000000411500780c */ /* 0x000fe20003f24270 */
[----:B------:R-:W-:Y:S01]  /*2ae0*/  FFMA.FTZ R46, R71, UR33, -R5 ;  /* 0x00000021472e7c23 */ /* 0x000fe20008010805 */
[----:B------:R-:W-:-:S02]  /*2af0*/  FMNMX.FTZ R31, R53, R30, !PT ;  /* 0x0000001e351f7209 */ /* 0x000fc40007810000 */
[----:B0-----:R-:W-:Y:S02]  /*2b00*/  CS2R R88, SRZ ;  /* 0x0000000000587805 */ /* 0x001fe4000001ff00 */
[----:B------:R-:W-:Y:S01]  /*2b10*/  FSEL R57, R57, -INF , P1 ;  /* 0xff80000039397808 */ /* 0x000fe20000800000 */
[----:B------:R-:W0:Y:S01]  /*2b20*/  MUFU.EX2 R6, R6 ;  /* 0x0000000600067308 */ /* 0x000e220000000800 */
[----:B------:R-:W-:Y:S02]  /*2b30*/  FMNMX.FTZ R30, R56, R31, !PT ;  /* 0x0000001f381e7209 */ /* 0x000fe40007810000 */
[----:B------:R-:W-:Y:S02]  /*2b40*/  ISETP.GT.AND P1, PT, R21, 0x49, PT ;  /* 0x000000491500780c */ /* 0x000fe40003f24270 */
[----:B------:R-:W-:Y:S02]  /*2b50*/  FMNMX.FTZ R31, R57, R30, !PT ;  /* 0x0000001e391f7209 */ /* 0x000fe40007810000 */
[----:B------:R-:W-:Y:S01]  /*2b60*/  FSEL R61, R61, -INF , P1 ;  /* 0xff8000003d3d7808 */ /* 0x000fe20000800000 */
[----:B------:R3:W-:Y:S01]  /*2b70*/  MUFU.EX2 R30, R35 ;  /* 0x00000023001e7308 */ /* 0x0007e20000000800 */
[----:B------:R-:W-:-:S02]  /*2b80*/  FMNMX.FTZ R20, R60, R31, !PT ;  /* 0x0000001f3c147209 */ /* 0x000fc40007810000 */
[----:B------:R-:W-:Y:S02]  /*2b90*/  ISETP.GT.AND P1, PT, R21, 0x51, PT ;  /* 0x000000511500780c */ /* 0x000fe40003f24270 */
[----:B------:R-:W-:Y:S02]  /*2ba0*/  FMNMX.FTZ R31, R61, R20, !PT ;  /* 0x000000143d1f7209 */ /* 0x000fe40007810000 */
[----:B------:R-:W-:Y:S01]  /*2bb0*/  FSEL R65, R65, -INF , P1 ;  /* 0xff80000041417808 */ /* 0x000fe20000800000 */
[----:B------:R4:W-:Y:S01]  /*2bc0*/  MUFU.EX2 R20, R50 ;  /* 0x0000003200147308 */ /* 0x0009e20000000800 */
[----:B------:R-:W-:Y:S01]  /*2bd0*/  FMNMX.FTZ R34, R64, R31, !PT ;  /* 0x0000001f40227209 */ /* 0x000fe20007810000 */
[--C-:B------:R-:W-:Y:S01]  /*2be0*/  FFMA.FTZ R31, R14, UR33, -R5.reuse ;  /* 0x000000210e1f7c23 */ /* 0x100fe20008010805 */
[----:B------:R-:W-:Y:S02]  /*2bf0*/  ISETP.GT.AND P1, PT, R21, 0x59, PT ;  /* 0x000000591500780c */ /* 0x000fe40003f24270 */
[----:B---3--:R-:W-:Y:S01]  /*2c00*/  FMNMX.FTZ R35, R65, R34, !PT ;  /* 0x0000002241237209 */ /* 0x008fe20007810000 */
[--C-:B------:R-:W-:Y:S01]  /*2c10*/  FFMA.FTZ R34, R54, UR33, -R5.reuse ;  /* 0x0000002136227c23 */ /* 0x100fe20008010805 */
[----:B------:R-:W-:Y:S01]  /*2c20*/  ISETP.GT.AND P2, PT, R21, 0x60, PT ;  /* 0x000000601500780c */ /* 0x000fe20003f44270 */
[--C-:B------:R-:W-:Y:S01]  /*2c30*/  FFMA.FTZ R54, R74, UR33, -R5.reuse ;  /* 0x000000214a367c23 */ /* 0x100fe20008010805 */
[----:B------:R-:W-:Y:S01]  /*2c40*/  FSEL R69, R69, -INF , P1 ;  /* 0xff80000045457808 */ /* 0x000fe20000800000 */
[----:B----4-:R-:W-:Y:S01]  /*2c50*/  FFMA.FTZ R50, R63, UR33, -R5 ;  /* 0x000000213f327c23 */ /* 0x010fe20008010805 */
[----:B------:R-:W-:Y:S01]  /*2c60*/  FMNMX.FTZ R14, R68, R35, !PT ;  /* 0x00000023440e7209 */ /* 0x000fe20007810000 */
[----:B------:R-:W3:Y:S01]  /*2c70*/  MUFU.EX2 R13, R13 ;  /* 0x0000000d000d7308 */ /* 0x000ee20000000800 */
[----:B------:R-:W-:-:S02]  /*2c80*/  ISETP.GT.AND P1, PT, R21, 0x61, PT ;  /* 0x000000611500780c */ /* 0x000fc40003f24270 */
[----:B------:R-:W-:Y:S02]  /*2c90*/  FSEL R72, R72, -INF , P2 ;  /* 0xff80000048487808 */ /* 0x000fe40001000000 */
[----:B------:R-:W-:Y:S02]  /*2ca0*/  FMNMX.FTZ R35, R69, R14, !PT ;  /* 0x0000000e45237209 */ /* 0x000fe40007810000 */
[----:B------:R-:W-:Y:S01]  /*2cb0*/  ISETP.GT.AND P2, PT, R21, 0x68, PT ;  /* 0x000000681500780c */ /* 0x000fe20003f44270 */
[----:B------:R-:W4:Y:S01]  /*2cc0*/  MUFU.EX2 R8, R8 ;  /* 0x0000000800087308 */ /* 0x000f220000000800 */
[----:B------:R-:W-:Y:S02]  /*2cd0*/  FSEL R73, R73, -INF , P1 ;  /* 0xff80000049497808 */ /* 0x000fe40000800000 */
[----:B------:R-:W-:Y:S01]  /*2ce0*/  FMNMX.FTZ R14, R72, R35, !PT ;  /* 0x00000023480e7209 */ /* 0x000fe20007810000 */
[----:B------:R-:W-:Y:S01]  /*2cf0*/  FFMA.FTZ R35, R12, UR33, -R5 ;  /* 0x000000210c237c23 */ /* 0x000fe20008010805 */
        /* <DEDUP_REMOVED lines=15> */
[----:B------:R-:W-:Y:S01]  /*2df0*/  ISETP.GT.AND P1, PT, R21, 0x79, PT ;  /* 0x000000791500780c */ /* 0x000fe20003f24270 */
[----:B------:R-:W-:Y:S01]  /*2e00*/  FFMA.FTZ R21, R4, UR33, -R5 ;  /* 0x0000002104157c23 */ /* 0x000fe20008010805 */
[----:B------:R-:W-:Y:S01]  /*2e10*/  FSEL R84, R84, -INF , P2 ;  /* 0xff80000054547808 */ /* 0x000fe20001000000 */
[----:B------:R-:W-:Y:S01]  /*2e20*/  MUFU.EX2 R26, R26 ;  /* 0x0000001a001a7308 */ /* 0x000fe20000000800 */
[----:B------:R-:W-:-:S02]  /*2e30*/  FMNMX.FTZ R39, R81, R12, !PT ;  /* 0x0000000c51277209 */ /* 0x000fc40007810000 */
[----:B------:R-:W-:Y:S02]  /*2e40*/  FSEL R85, R85, -INF , P1 ;  /* 0xff80000055557808 */ /* 0x000fe40000800000 */
[----:B------:R-:W-:Y:S01]  /*2e50*/  FMNMX.FTZ R4, R84, R39, !PT ;  /* 0x0000002754047209 */ /* 0x000fe20007810000 */
[----:B------:R-:W-:Y:S02]  /*2e60*/  FFMA.FTZ R39, R70, UR33, -R5 ;  /* 0x0000002146277c23 */ /* 0x000fe40008010805 */
[----:B------:R-:W-:Y:S01]  /*2e70*/  MUFU.EX2 R27, R27 ;  /* 0x0000001b001b7308 */ /* 0x000fe20000000800 */
[----:B------:R-:W-:-:S05]  /*2e80*/  FMNMX.FTZ R4, R85, R4, !PT ;  /* 0x0000000455047209 */ /* 0x000fca0007810000 */
[----:B------:R-:W5:Y:S02]  /*2e90*/  SHFL.BFLY PT, R51, R4, 0x2, 0x1f ;  /* 0x0c401f0004337f89 */ /* 0x000f6400000e0000 */
[----:B------:R-:W-:Y:S08]  /*2ea0*/  MUFU.EX2 R31, R31 ;  /* 0x0000001f001f7308 */ /* 0x000ff00000000800 */
[----:B------:R-:W-:Y:S08]  /*2eb0*/  MUFU.EX2 R34, R34 ;  /* 0x0000002200227308 */ /* 0x000ff00000000800 */
[----:B------:R-:W-:Y:S01]  /*2ec0*/  MUFU.EX2 R35, R35 ;  /* 0x0000002300237308 */ /* 0x000fe20000000800 */
[----:B-----5:R-:W-:Y:S01]  /*2ed0*/  FMNMX.FTZ R12, R4, R51, !PT ;  /* 0x00000033040c7209 */ /* 0x020fe20007810000 */
[----:B------:R-:W-:-:S06]  /*2ee0*/  FFMA.FTZ R51, R78, UR33, -R5 ;  /* 0x000000214e337c23 */ /* 0x000fcc0008010805 */
[----:B------:R-:W-:Y:S01]  /*2ef0*/  MUFU.EX2 R38, R38 ;  /* 0x0000002600267308 */ /* 0x000fe20000000800 */
[----:B------:R-:W5:Y:S07]  /*2f00*/  SHFL.BFLY PT, R63, R12, 0x1, 0x1f ;  /* 0x0c201f000c3f7f89 */ /* 0x000f6e00000e0000 */
[----:B------:R-:W-:Y:S08]  /*2f10*/  MUFU.EX2 R21, R21 ;  /* 0x0000001500157308 */ /* 0x000ff00000000800 */
[----:B------:R-:W-:Y:S08]  /*2f20*/  MUFU.EX2 R43, R43 ;  /* 0x0000002b002b7308 */ /* 0x000ff00000000800 */
[----:B------:R-:W-:Y:S01]  /*2f30*/  MUFU.EX2 R50, R50 ;  /* 0x0000003200327308 */ /* 0x000fe20000000800 */
[----:B-----5:R-:W-:Y:S01]  /*2f40*/  FMNMX.FTZ R4, R12, R63, !PT ;  /* 0x0000003f0c047209 */ /* 0x020fe20007810000 */
        /* <DEDUP_REMOVED lines=18> */
[----:B-1----:R-:W-:Y:S01]  /*3070*/  FADD.FTZ R56, R9, R2 ;  /* 0x0000000209387221 */ /* 0x002fe20000010000 */
[--C-:B------:R-:W-:Y:S01]  /*3080*/  FFMA.FTZ R37, R37, UR33, -R67.reuse ;  /* 0x0000002125257c23 */ /* 0x100fe20008010843 */
[--C-:B------:R-:W-:Y:S01]  /*3090*/  FFMA.FTZ R36, R44, UR33, -R67.reuse ;  /* 0x000000212c247c23 */ /* 0x100fe20008010843 */
[--C-:B------:R-:W-:Y:S01]  /*30a0*/  FFMA.FTZ R44, R52, UR33, -R67.reuse ;  /* 0x00000021342c7c23 */ /* 0x100fe20008010843 */
[----:B------:R-:W1:Y:S01]  /*30b0*/  MUFU.EX2 R12, R12 ;  /* 0x0000000c000c7308 */ /* 0x000e620000000800 */
[----:B--2---:R-:W-:Y:S01]  /*30c0*/  FADD.FTZ R71, R11, R56 ;  /* 0x000000380b477221 */ /* 0x004fe20000010000 */
[--C-:B------:R-:W-:Y:S01]  /*30d0*/  FFMA.FTZ R52, R64, UR33, -R67.reuse ;  /* 0x0000002140347c23 */ /* 0x100fe20008010843 */
[--C-:B------:R-:W-:Y:S01]  /*30e0*/  FFMA.FTZ R41, R41, UR33, -R67.reuse ;  /* 0x0000002129297c23 */ /* 0x100fe20008010843 */
[----:B------:R-:W-:Y:S01]  /*30f0*/  FFMA.FTZ R60, R60, UR33, -R67 ;  /* 0x000000213c3c7c23 */ /* 0x000fe20008010843 */
[----:B0-----:R-:W-:Y:S01]  /*3100*/  FADD.FTZ R64, R6, R71 ;  /* 0x0000004706407221 */ /* 0x001fe20000010000 */
[--C-:B------:R-:W-:Y:S01]  /*3110*/  FFMA.FTZ R45, R45, UR33, -R67.reuse ;  /* 0x000000212d2d7c23 */ /* 0x100fe20008010843 */
[--C-:B------:R-:W-:Y:S01]  /*3120*/  FFMA.FTZ R49, R49, UR33, -R67.reuse ;  /* 0x0000002131317c23 */ /* 0x100fe20008010843 */
[----:B------:R-:W0:Y:S01]  /*3130*/  MUFU.EX2 R14, R14 ;  /* 0x0000000e000e7308 */ /* 0x000e220000000800 */
[----:B---3--:R-:W-:Y:S01]  /*3140*/  FADD.FTZ R71, R13, R64 ;  /* 0x000000400d477221 */ /* 0x008fe20000010000 */
[----:B------:R-:W-:Y:S01]  /*3150*/  F2FP.F16.F32.PACK_AB R9, R2, R9 ;  /* 0x000000090209723e */ /* 0x000fe200000000ff */
[--C-:B------:R-:W-:Y:S01]  /*3160*/  FFMA.FTZ R53, R53, UR33, -R67.reuse ;  /* 0x0000002135357c23 */ /* 0x100fe20008010843 */
[----:B------:R-:W-:Y:S01]  /*3170*/  F2FP.F16.F32.PACK_AB R11, R6, R11 ;  /* 0x0000000b060b723e */ /* 0x000fe200000000ff */
[--C-:B------:R-:W-:Y:S01]  /*3180*/  FFMA.FTZ R57, R57, UR33, -R67.reuse ;  /* 0x0000002139397c23 */ /* 0x100fe20008010843 */
[----:B----4-:R-:W-:Y:S01]  /*3190*/  F2FP.F16.F32.PACK_AB R13, R8, R13 ;  /* 0x0000000d080d723e */ /* 0x010fe200000000ff */
[--C-:B------:R-:W-:Y:S01]  /*31a0*/  FFMA.FTZ R61, R61, UR33, -R67.reuse ;  /* 0x000000213d3d7c23 */ /* 0x100fe20008010843 */
        /* <DEDUP_REMOVED lines=14> */
[----:B------:R-:W-:-:S02]  /*3290*/  FFMA.FTZ R67, R85, UR33, -R67 ;  /* 0x0000002155437c23 */ /* 0x000fc40008010843 */
        /* <DEDUP_REMOVED lines=8> */
[----:B------:R2:W-:Y:S01]  /*3320*/  MUFU.EX2 R0, R60 ;  /* 0x0000003c00007308 */ /* 0x0005e20000000800 */
[----:B-1----:R-:W-:-:S07]  /*3330*/  FADD.FTZ R25, R37, R56 ;  /* 0x0000003825197221 */ /* 0x002fce0000010000 */
[----:B------:R-:W1:Y:S01]  /*3340*/  MUFU.EX2 R41, R41 ;  /* 0x0000002900297308 */ /* 0x000e620000000800 */
[----:B--2---:R-:W-:Y:S01]  /*3350*/  FADD.FTZ R60, R8, R71 ;  /* 0x00000047083c7221 */ /* 0x004fe20000010000 */
[----:B0-----:R-:W-:Y:S01]  /*3360*/  FADD.FTZ R2, R32, R25 ;  /* 0x0000001920027221 */ /* 0x001fe20000010000 */
[----:B------:R-:W-:Y:S02]  /*3370*/  F2FP.F16.F32.PACK_AB R8, R12, R5 ;  /* 0x000000050c08723e */ /* 0x000fe400000000ff */
[----:B------:R-:W-:Y:S01]  /*3380*/  FADD.FTZ R71, R15, R60 ;  /* 0x0000003c0f477221 */ /* 0x000fe20000010000 */
[----:B------:R-:W-:Y:S02]  /*3390*/  F2FP.F16.F32.PACK_AB R25, R26, R7 ;  /* 0x000000071a19723e */ /* 0x000fe400000000ff */
[----:B------:R-:W0:Y:S01]  /*33a0*/  MUFU.EX2 R36, R36 ;  /* 0x0000002400247308 */ /* 0x000e220000000800 */
[C---:B------:R-:W-:Y:S01]  /*33b0*/  FADD.FTZ R60, R10.reuse, R71 ;  /* 0x000000470a3c7221 */ /* 0x040fe20000010000 */
[----:B------:R-:W-:-:S02]  /*33c0*/  F2FP.F16.F32.PACK_AB R15, R10, R15 ;  /* 0x0000000f0a0f723e */ /* 0x000fc400000000ff */
[----:B------:R-:W-:Y:S01]  /*33d0*/  F2FP.F16.F32.PACK_AB R10, R29, R14 ;  /* 0x0000000e1d0a723e */ /* 0x000fe200000000ff */
[----:B------:R-:W-:Y:S01]  /*33e0*/  FADD.FTZ R71, R7, R60 ;  /* 0x0000003c07477221 */ /* 0x000fe20000010000 */
[----:B------:R-:W-:Y:S02]  /*33f0*/  F2FP.F16.F32.PACK_AB R12, R33, R24 ;  /* 0x00000018210c723e */ /* 0x000fe400000000ff */
[----:B------:R-:W2:Y:S01]  /*3400*/  MUFU.EX2 R45, R45 ;  /* 0x0000002d002d7308 */ /* 0x000ea20000000800 */
[----:B------:R-:W-:Y:S01]  /*3410*/  FADD.FTZ R6, R26, R71 ;  /* 0x000000471a067221 */ /* 0x000fe20000010000 */
[----:B-1----:R-:W-:Y:S01]  /*3420*/  FADD.FTZ R71, R41, R2 ;  /* 0x0000000229477221 */ /* 0x002fe20000010000 */
[----:B------:R1:W-:Y:S01]  /*3430*/  STSM.16.M88.4 [R16+0x21800], R8 ;  /* 0x0218000810007844 */ /* 0x0003e20000000200 */
[----:B------:R-:W-:Y:S01]  /*3440*/  F2FP.F16.F32.PACK_AB R14, R37, R28 ;  /* 0x0000001c250e723e */ /* 0x000fe200000000ff */
[----:B------:R-:W-:Y:S01]  /*3450*/  FADD.FTZ R75, R27, R6 ;  /* 0x000000061b4b7221 */ /* 0x000fe20000010000 */
[----:B------:R-:W-:-:S02]  /*3460*/  F2FP.F16.F32.PACK_AB R27, R30, R27 ;  /* 0x0000001b1e1b723e */ /* 0x000fc400000000ff */
[----:B------:R-:W3:Y:S01]  /*3470*/  MUFU.EX2 R40, R40 ;  /* 0x0000002800287308 */ /* 0x000ee20000000800 */
[----:B0-----:R-:W-:Y:S01]  /*3480*/  FADD.FTZ R2, R36, R71 ;  /* 0x0000004724027221 */ /* 0x001fe20000010000 */
[----:B------:R-:W-:Y:S01]  /*3490*/  FADD.FTZ R75, R30, R75 ;  /* 0x0000004b1e4b7221 */ /* 0x000fe20000010000 */
[----:B------:R-:W-:Y:S01]  /*34a0*/  F2FP.F16.F32.PACK_AB R24, R41, R32 ;  /* 0x000000202918723e */ /* 0x000fe200000000ff */
[----:B------:R0:W-:Y:S01]  /*34b0*/  STSM.16.M88.4 [R19], R12 ;  /* 0x0000000c13007844 */ /* 0x0001e20000000200 */
[----:B------:R-:W-:Y:S01]  /*34c0*/  F2FP.F16.F32.PACK_AB R29, R31, R20 ;  /* 0x000000141f1d723e */ /* 0x000fe200000000ff */
[----:B------:R-:W-:Y:S01]  /*34d0*/  FADD.FTZ R6, R20, R75 ;  /* 0x0000004b14067221 */ /* 0x000fe20000010000 */
[----:B------:R-:W-:Y:S01]  /*34e0*/  F2FP.F16.F32.PACK_AB R37, R47, R42 ;  /* 0x0000002a2f25723e */ /* 0x000fe200000000ff */
[----:B------:R-:W4:Y:S01]  /*34f0*/  MUFU.EX2 R49, R49 ;  /* 0x0000003100317308 */ /* 0x000f220000000800 */
[----:B--2---:R-:W-:Y:S01]  /*3500*/  FADD.FTZ R5, R45, R2 ;  /* 0x000000022d057221 */ /* 0x004fe20000010000 */
[----:B------:R-:W-:Y:S01]  /*3510*/  FADD.FTZ R7, R31, R6 ;  /* 0x000000061f077221 */ /* 0x000fe20000010000 */
[----:B------:R-:W-:-:S02]  /*3520*/  F2FP.F16.F32.PACK_AB R26, R45, R36 ;  /* 0x000000242d1a723e */ /* 0x000fc400000000ff */
[----:B------:R-:W-:Y:S01]  /*3530*/  F2FP.F16.F32.PACK_AB R31, R35, R34 ;  /* 0x00000022231f723e */ /* 0x000fe200000000ff */
[----:B------:R-:W-:Y:S01]  /*3540*/  FADD.FTZ R6, R34, R7 ;  /* 0x0000000722067221 */ /* 0x000fe20000010000 */
[----:B-1----:R-:W-:Y:S01]  /*3550*/  F2FP.F16.F32.PACK_AB R9, R21, R38 ;  /* 0x000000261509723e */ /* 0x002fe200000000ff */
[----:B------:R-:W1:Y:S01]  /*3560*/  MUFU.EX2 R44, R44 ;  /* 0x0000002c002c7308 */ /* 0x000e620000000800 */
[----:B---3--:R-:W-:Y:S01]  /*3570*/  FADD.FTZ R2, R40, R5 ;  /* 0x0000000528027221 */ /* 0x008fe20000010000 */
[----:B------:R-:W-:Y:S01]  /*3580*/  FADD.FTZ R7, R35, R6 ;  /* 0x0000000623077221 */ /* 0x000fe20000010000 */
[----:B------:R-:W-:Y:S01]  /*3590*/  F2FP.F16.F32.PACK_AB R11, R50, R43 ;  /* 0x0000002b320b723e */ /* 0x000fe200000000ff */
[----:B------:R0:W-:Y:S02]  /*35a0*/  STSM.16.M88.4 [R18], R24 ;  /* 0x0000001812007844 */ /* 0x0001e40000000200 */
[----:B------:R-:W-:Y:S02]  /*35b0*/  FADD.FTZ R6, R38, R7 ;  /* 0x0000000726067221 */ /* 0x000fe40000010000 */
[----:B------:R-:W2:Y:S01]  /*35c0*/  MUFU.EX2 R53, R53 ;  /* 0x0000003500357308 */ /* 0x000ea20000000800 */
[----:B----4-:R-:W-:Y:S01]  /*35d0*/  FADD.FTZ R5, R49, R2 ;  /* 0x0000000231057221 */ /* 0x010fe20000010000 */
[----:B------:R-:W-:Y:S01]  /*35e0*/  FADD.FTZ R6, R21, R6 ;  /* 0x0000000615067221 */ /* 0x000fe20000010000 */
[----:B------:R-:W-:-:S05]  /*35f0*/  F2FP.F16.F32.PACK_AB R28, R49, R40 ;  /* 0x00000028311c723e */ /* 0x000fca00000000ff */
[----:B------:R-:W3:Y:S01]  /*3600*/  MUFU.EX2 R48, R48 ;  /* 0x0000003000307308 */ /* 0x000ee20000000800 */
[----:B-1----:R-:W-:-:S07]  /*3610*/  FADD.FTZ R2, R44, R5 ;  /* 0x000000052c027221 */ /* 0x002fce0000010000 */
[----:B------:R-:W1:Y:S01]  /*3620*/  MUFU.EX2 R57, R57 ;  /* 0x0000003900397308 */ /* 0x000e620000000800 */
[C---:B--2---:R-:W-:Y:S01]  /*3630*/  FADD.FTZ R5, R53.reuse, R2 ;  /* 0x0000000235057221 */ /* 0x044fe20000010000 */
[----:B------:R-:W-:-:S05]  /*3640*/  F2FP.F16.F32.PACK_AB R30, R53, R44 ;  /* 0x0000002c351e723e */ /* 0x000fca00000000ff */
[----:B------:R0:W-:Y:S01]  /*3650*/  STSM.16.M88.4 [R17], R28 ;  /* 0x0000001c11007844 */ /* 0x0001e20000000200 */
[----:B------:R-:W2:Y:S01]  /*3660*/  MUFU.EX2 R61, R61 ;  /* 0x0000003d003d7308 */ /* 0x000ea20000000800 */
[----:B---3--:R-:W-:-:S07]  /*3670*/  FADD.FTZ R2, R48, R5 ;  /* 0x0000000530027221 */ /* 0x008fce0000010000 */
[----:B------:R-:W3:Y:S01]  /*3680*/  MUFU.EX2 R52, R52 ;  /* 0x0000003400347308 */ /* 0x000ee20000000800 */
[C---:B-1----:R-:W-:Y:S01]  /*3690*/  FADD.FTZ R5, R57.reuse, R2 ;  /* 0x0000000239057221 */ /* 0x042fe20000010000 */
[----:B------:R-:W-:-:S03]  /*36a0*/  F2FP.F16.F32.PACK_AB R8, R57, R48 ;  /* 0x000000303908723e */ /* 0x000fc600000000ff */
[----:B------:R-:W-:Y:S01]  /*36b0*/  FADD.FTZ R2, R0, R5 ;  /* 0x0000000500027221 */ /* 0x000fe20000010000 */
[----:B------:R-:W-:Y:S02]  /*36c0*/  FADD.FTZ R5, R43, R6 ;  /* 0x000000062b057221 */ /* 0x000fe40000010000 */
[----:B------:R-:W1:Y:S01]  /*36d0*/  MUFU.EX2 R65, R65 ;  /* 0x0000004100417308 */ /* 0x000e620000000800 */
[C---:B--2---:R-:W-:Y:S01]  /*36e0*/  FADD.FTZ R7, R61.reuse, R2 ;  /* 0x000000023d077221 */ /* 0x044fe20000010000 */
[----:B------:R-:W-:Y:S01]  /*36f0*/  FADD.FTZ R5, R50, R5 ;  /* 0x0000000532057221 */ /* 0x000fe20000010000 */
[----:B------:R-:W-:-:S03]  /*3700*/  F2FP.F16.F32.PACK_AB R10, R61, R0 ;  /* 0x000000003d0a723e */ /* 0x000fc600000000ff */
[----:B------:R-:W-:Y:S02]  /*3710*/  FADD.FTZ R6, R42, R5 ;  /* 0x000000052a067221 */ /* 0x000fe40000010000 */
[----:B------:R-:W2:Y:S01]  /*3720*/  MUFU.EX2 R68, R68 ;  /* 0x0000004400447308 */ /* 0x000ea20000000800 */
[----:B---3--:R-:W-:Y:S01]  /*3730*/  FADD.FTZ R2, R52, R7 ;  /* 0x0000000734027221 */ /* 0x008fe20000010000 */
[----:B------:R-:W-:Y:S01]  /*3740*/  FADD.FTZ R6, R47, R6 ;  /* 0x000000062f067221 */ /* 0x000fe20000010000 */
[----:B------:R0:W-:Y:S05]  /*3750*/  STSM.16.M88.4 [R16+0x27800], R8 ;  /* 0x0278000810007844 */ /* 0x0001ea0000000200 */
[----:B------:R-:W3:Y:S01]  /*3760*/  MUFU.EX2 R39, R39 ;  /* 0x0000002700277308 */ /* 0x000ee20000000800 */
[C---:B-1----:R-:W-:Y:S01]  /*3770*/  FADD.FTZ R5, R65.reuse, R2 ;  /* 0x0000000241057221 */ /* 0x042fe20000010000 */
[----:B------:R-:W-:-:S06]  /*3780*/  F2FP.F16.F32.PACK_AB R36, R65, R52 ;  /* 0x000000344124723e */ /* 0x000fcc00000000ff */
[----:B------:R-:W1:Y:S01]  /*3790*/  MUFU.EX2 R69, R69 ;  /* 0x0000004500457308 */ /* 0x000e620000000800 */
[----:B--2---:R-:W-:-:S07]  /*37a0*/  FADD.FTZ R2, R68, R5 ;  /* 0x0000000544027221 */ /* 0x004fce0000010000 */
[----:B------:R-:W2:Y:S01]  /*37b0*/  MUFU.EX2 R46, R46 ;  /* 0x0000002e002e7308 */ /* 0x000ea20000000800 */
[----:B---3--:R-:W-:-:S07]  /*37c0*/  FADD.FTZ R5, R39, R6 ;  /* 0x0000000627057221 */ /* 0x008fce0000010000 */
[----:B------:R-:W3:Y:S01]  /*37d0*/  MUFU.EX2 R72, R72 ;  /* 0x0000004800487308 */ /* 0x000ee20000000800 */
[C---:B-1----:R-:W-:Y:S01]  /*37e0*/  FADD.FTZ R7, R69.reuse, R2 ;  /* 0x0000000245077221 */ /* 0x042fe20000010000 */
[----:B------:R-:W-:-:S06]  /*37f0*/  F2FP.F16.F32.PACK_AB R38, R69, R68 ;  /* 0x000000444526723e */ /* 0x000fcc00000000ff */
[----:B------:R-:W1:Y:S01]  /*3800*/  MUFU.EX2 R54, R54 ;  /* 0x0000003600367308 */ /* 0x000e620000000800 */
[C---:B--2---:R-:W-:Y:S01]  /*3810*/  FADD.FTZ R5, R46.reuse, R5 ;  /* 0x000000052e057221 */ /* 0x044fe20000010000 */
[----:B------:R-:W-:-:S05]  /*3820*/  F2FP.F16.F32.PACK_AB R39, R46, R39 ;  /* 0x000000272e27723e */ /* 0x000fca00000000ff */
[----:B------:R0:W-:Y:S01]  /*3830*/  STSM.16.M88.4 [R22], R36 ;  /* 0x0000002416007844 */ /* 0x0001e20000000200 */
[----:B------:R-:W2:Y:S01]  /*3840*/  MUFU.EX2 R73, R73 ;  /* 0x0000004900497308 */ /* 0x000ea20000000800 */
[----:B---3--:R-:W-:-:S07]  /*3850*/  FADD.FTZ R0, R72, R7 ;  /* 0x0000000748007221 */ /* 0x008fce0000010000 */
[----:B------:R-:W3:Y:S01]  /*3860*/  MUFU.EX2 R76, R76 ;  /* 0x0000004c004c7308 */ /* 0x000ee20000000800 */
[----:B-1----:R-:W-:-:S07]  /*3870*/  FADD.FTZ R2, R54, R5 ;  /* 0x0000000536027221 */ /* 0x002fce0000010000 */
[----:B------:R-:W1:Y:S01]  /*3880*/  MUFU.EX2 R55, R55 ;  /* 0x0000003700377308 */ /* 0x000e620000000800 */
[C---:B--2---:R-:W-:Y:S01]  /*3890*/  FADD.FTZ R5, R73.reuse, R0 ;  /* 0x0000000049057221 */ /* 0x044fe20000010000 */
[----:B------:R-:W-:-:S06]  /*38a0*/  F2FP.F16.F32.PACK_AB R48, R73, R72 ;  /* 0x000000484930723e */ /* 0x000fcc00000000ff */
[----:B------:R-:W2:Y:S01]  /*38b0*/  MUFU.EX2 R77, R77 ;  /* 0x0000004d004d7308 */ /* 0x000ea20000000800 */
[----:B---3--:R-:W-:-:S07]  /*38c0*/  FADD.FTZ R0, R76, R5 ;  /* 0x000000054c007221 */ /* 0x008fce0000010000 */
[----:B------:R-:W3:Y:S01]  /*38d0*/  MUFU.EX2 R51, R51 ;  /* 0x0000003300337308 */ /* 0x000ee20000000800 */
[C---:B-1----:R-:W-:Y:S01]  /*38e0*/  FADD.FTZ R2, R55.reuse, R2 ;  /* 0x0000000237027221 */ /* 0x042fe20000010000 */
[----:B------:R-:W-:-:S06]  /*38f0*/  F2FP.F16.F32.PACK_AB R49, R55, R54 ;  /* 0x000000363731723e */ /* 0x000fcc00000000ff */
[----:B------:R-:W1:Y:S01]  /*3900*/  MUFU.EX2 R80, R80 ;  /* 0x0000005000507308 */ /* 0x000e620000000800 */
[C---:B--2---:R-:W-:Y:S01]  /*3910*/  FADD.FTZ R7, R77.reuse, R0 ;  /* 0x000000004d077221 */ /* 0x044fe20000010000 */
[----:B------:R-:W-:-:S06]  /*3920*/  F2FP.F16.F32.PACK_AB R50, R77, R76 ;  /* 0x0000004c4d32723e */ /* 0x000fcc00000000ff */
[----:B------:R-:W2:Y:S01]  /*3930*/  MUFU.EX2 R58, R58 ;  /* 0x0000003a003a7308 */ /* 0x000ea20000000800 */
[----:B---3--:R-:W-:-:S07]  /*3940*/  FADD.FTZ R5, R51, R2 ;  /* 0x0000000233057221 */ /* 0x008fce0000010000 */
[----:B------:R-:W3:Y:S01]  /*3950*/  MUFU.EX2 R81, R81 ;  /* 0x0000005100517308 */ /* 0x000ee20000000800 */
[----:B-1----:R-:W-:-:S07]  /*3960*/  FADD.FTZ R2, R80, R7 ;  /* 0x0000000750027221 */ /* 0x002fce0000010000 */
[----:B------:R-:W1:Y:S01]  /*3970*/  MUFU.EX2 R59, R59 ;  /* 0x0000003b003b7308 */ /* 0x000e620000000800 */
[C---:B--2---:R-:W-:Y:S01]  /*3980*/  F2FP.F16.F32.PACK_AB R51, R58.reuse, R51 ;  /* 0x000000333a33723e */ /* 0x044fe200000000ff */
[----:B------:R-:W-:-:S04]  /*3990*/  FADD.FTZ R0, R58, R5 ;  /* 0x000000053a007221 */ /* 0x000fc80000010000 */
[----:B------:R0:W-:Y:S02]  /*39a0*/  STSM.16.M88.4 [R18+0x6000], R48 ;  /* 0x0060003012007844 */ /* 0x0001e40000000200 */
[----:B------:R-:W2:Y:S01]  /*39b0*/  MUFU.EX2 R62, R62 ;  /* 0x0000003e003e7308 */ /* 0x000ea20000000800 */
[C---:B---3--:R-:W-:Y:S01]  /*39c0*/  FADD.FTZ R7, R81.reuse, R2 ;  /* 0x0000000251077221 */ /* 0x048fe20000010000 */
[----:B------:R-:W-:-:S06]  /*39d0*/  F2FP.F16.F32.PACK_AB R80, R81, R80 ;  /* 0x000000505150723e */ /* 0x000fcc00000000ff */
[----:B------:R-:W-:Y:S01]  /*39e0*/  MUFU.EX2 R63, R63 ;  /* 0x0000003f003f7308 */ /* 0x000fe20000000800 */
[----:B-1----:R-:W-:-:S07]  /*39f0*/  FADD.FTZ R5, R59, R0 ;  /* 0x000000003b057221 */ /* 0x002fce0000010000 */
[----:B------:R-:W1:Y:S01]  /*3a00*/  MUFU.EX2 R66, R66 ;  /* 0x0000004200427308 */ /* 0x000e620000000800 */
[C---:B--2---:R-:W-:Y:S01]  /*3a10*/  F2FP.F16.F32.PACK_AB R81, R62.reuse, R59 ;  /* 0x0000003b3e51723e */ /* 0x044fe200000000ff */
[----:B------:R-:W-:-:S06]  /*3a20*/  FADD.FTZ R0, R62, R5 ;  /* 0x000000053e007221 */ /* 0x000fcc0000010000 */
[----:B------:R-:W2:Y:S08]  /*3a30*/  MUFU.EX2 R84, R84 ;  /* 0x0000005400547308 */ /* 0x000eb00000000800 */
[----:B------:R-:W3:Y:S01]  /*3a40*/  MUFU.EX2 R67, R67 ;  /* 0x0000004300437308 */ /* 0x000ee20000000800 */
[----:B-1----:R-:W-:Y:S01]  /*3a50*/  F2FP.F16.F32.PACK_AB R83, R66, R63 ;  /* 0x0000003f4253723e */ /* 0x002fe200000000ff */
[----:B------:R-:W-:-:S04]  /*3a60*/  FADD.FTZ R63, R63, R0 ;  /* 0x000000003f3f7221 */ /* 0x000fc80000010000 */
[----:B------:R-:W-:Y:S01]  /*3a70*/  FADD.FTZ R0, R66, R63 ;  /* 0x0000003f42007221 */ /* 0x000fe20000010000 */
[----:B--2---:R-:W-:Y:S01]  /*3a80*/  FADD.FTZ R2, R84, R7 ;  /* 0x0000000754027221 */ /* 0x004fe20000010000 */
[----:B---3--:R-:W-:-:S03]  /*3a90*/  F2FP.F16.F32.PACK_AB R82, R67, R84 ;  /* 0x000000544352723e */ /* 0x008fc600000000ff */
[----:B------:R-:W-:Y:S02]  /*3aa0*/  FADD.FTZ R2, R67, R2 ;  /* 0x0000000243027221 */ /* 0x000fe40000010000 */
[----:B------:R0:W-:Y:S01]  /*3ab0*/  STSM.16.M88.4 [R17+0x6000], R80 ;  /* 0x0060005011007844 */ /* 0x0001e20000000200 */
[----:B------:R1:W-:Y:S06]  /*3ac0*/  MEMBAR.ALL.CTA ;  /* 0x0000000000007992 */ /* 0x0003ec0000008000 */
[----:B-1----:R-:W1:Y:S02]  /*3ad0*/  FENCE.VIEW.ASYNC.S ;  /* 0x00000000000073c6 */ /* 0x002e640000000000 */
[----:B-1----:R-:W-:Y:S01]  /*3ae0*/  NOP ;  /* 0x0000000000007918 */ /* 0x002fe20000000000 */
[----:B------:R-:W-:Y:S05]  /*3af0*/  @!P1 BRA `(.L_x_11880) ;  /* 0x0000002800b09947 */ /* 0x000fea0003800000 */
[----:B------:R-:W-:Y:S01]  /*3b00*/  IMAD.MOV.U32 R6, RZ, RZ, R3 ;  /* 0x000000ffff067224 */ /* 0x000fe200078e0003 */
[----:B------:R-:W-:Y:S01]  /*3b10*/  UMOV UR28, UR45 ;  /* 0x0000002d001c7c82 */ /* 0x000fe20008000000 */
[----:B------:R-:W-:Y:S01]  /*3b20*/  IMAD.MOV.U32 R5, RZ, RZ, R4 ;  /* 0x000000ffff057224 */ /* 0x000fe200078e0004 */
[----:B------:R-:W-:Y:S01]  /*3b30*/  UMOV UR52, UR44 ;  /* 0x0000002c00347c82 */ /* 0x000fe20008000000 */
[----:B------:R-:W-:Y:S01]  /*3b40*/  IMAD.MOV.U32 R135, RZ, RZ, RZ ;  /* 0x000000ffff877224 */ /* 0x000fe200078e00ff */
[----:B------:R-:W-:Y:S01]  /*3b50*/  ULDC UR34, c[0x0][0x288] ;  /* 0x0000a20000227ab9 */ /* 0x000fe20000000800 */
[----:B------:R-:W-:-:S05]  /*3b60*/  ULDC UR33, c[0x0][0x988] ;  /* 0x0002620000217ab9 */ /* 0x000fca0000000800 */
.L_x_11891:
[----:B------:R-:W-:Y:S01]  /*3b70*/  ISETP.NE.AND P2, PT, RZ, UR37, PT ;  /* 0x00000025ff007c0c */ /* 0x000fe2000bf45270 */
[----:B------:R-:W-:-:S04]  /*3b80*/  UISETP.NE.AND UP0, UPT, UR52, 0x1, UPT ;  /* 0x000000013400788c */ /* 0x000fc8000bf05270 */
[----:B------:R-:W-:-:S04]  /*3b90*/  USEL UR45, URZ, 0x1, UP0 ;  /* 0x000000013f2d7887 */ /* 0x000fc80008000000 */
[----:B------:R-:W-:-:S04]  /*3ba0*/  ULOP3.LUT UR45, UR28, UR45, URZ, 0x3c, !UPT ;  /* 0x0000002d1c2d7292 */ /* 0x000fc8000f8e3c3f */
[----:B------:R-:W-:Y:S08]  /*3bb0*/  @P2 BRA `(.L_x_11881) ;  /* 0x0000000000382947 */ /* 0x000ff00003800000 */
[----:B------:R-:W-:Y:S05]  /*3bc0*/  @!P0 BRA `(.L_x_11882) ;  /* 0x0000000000048947 */ /* 0x000fea0003800000 */
[----:B------:R-:W-:Y:S01]  /*3bd0*/  BPT.TRAP 0x1 ;  /* 0x000000040000795c */ /* 0x000fe20000300000 */
.L_x_11882:
        /* <DEDUP_REMOVED lines=9> */
.L_x_11883:
[----:B--2---:R-:W-:Y:S05]  /*3c70*/  @P1 BRA `(.L_x_11881) ;  /* 0x0000000000081947 */ /* 0x004fea0003800000 */
[----:B------:R-:W2:Y:S02]  /*3c80*/  SYNCS.PHASECHK.TRANS64.TRYWAIT P1, [UR6+0x2d830], R3 ;  /* 0x02d83003ff0075a7 */ /* 0x000ea40008020146 */
[----:B--2---:R-:W-:Y:S05]  /*3c90*/  @!P1 BRA `(.L_x_11884) ;  /* 0x000000ac00bc9947 */ /* 0x004fea0003800000 */
.L_x_11881:
        /* <DEDUP_REMOVED lines=17> */
[----:B-1----:R-:W-:-:S05]  /*3db0*/  VIADD R3, R4, 0x8 ;  /* 0x0000000804037836 */ /* 0x002fca0000000000 */
        /* <DEDUP_REMOVED lines=22> */
.L_x_11886:
[----:B------:R-:W-:Y:S01]  /*3f20*/  ULEA UR6, UR52, UR40, 0x3 ;  /* 0x0000002834067291 */ /* 0x000fe2000f8e183f */
[----:B------:R-:W-:-:S05]  /*3f30*/  IMAD.U32 R3, RZ, RZ, UR28 ;  /* 0x0000001cff037e24 */ /* 0x000fca000f8e00ff */
[----:B------:R-:W-:-:S04]  /*3f40*/  SHF.L.U32 R3, R3, 0x1f, RZ ;  /* 0x0000001f03037819 */ /* 0x000fc800000006ff */
[----:B------:R0:W1:Y:S01]  /*3f50*/  SYNCS.PHASECHK.TRANS64.TRYWAIT P1, [UR6+0x2d850], R3 ;  /* 0x02d85003ff0075a7 */ /* 0x0000620008020146 */
[----:B------:R-:W-:Y:S05]  /*3f60*/  @!P0 BRA `(.L_x_11887) ;  /* 0x0000000000048947 */ /* 0x000fea0003800000 */
[----:B------:R-:W-:Y:S01]  /*3f70*/  BPT.TRAP 0x1 ;  /* 0x000000040000795c */ /* 0x000fe20000300000 */
.L_x_11887:
[----:B-1----:R-:W-:Y:S05]  /*3f80*/  @P1 BRA `(.L_x_11885) ;  /* 0x0000000000081947 */ /* 0x002fea0003800000 */
[----:B------:R-:W1:Y:S02]  /*3f90*/  SYNCS.PHASECHK.TRANS64.TRYWAIT P1, [UR6+0x2d850], R3 ;  /* 0x02d85003ff0075a7 */ /* 0x000e640008020146 */
[----:B-1----:R-:W-:Y:S05]  /*3fa0*/  @!P1 BRA `(.L_x_11888) ;  /* 0x000000ac00109947 */ /* 0x002fea0003800000 */
.L_x_11885:
        /* <DEDUP_REMOVED lines=70> */
.L_x_11889:
[----:B------:R-:W-:Y:S01]  /*4410*/  UISETP.NE.AND UP0, UPT, UR49, URZ, UPT ;  /* 0x0000003f3100728c */ /* 0x000fe2000bf05270 */
[----:B------:R-:W-:Y:S01]  /*4420*/  VIADD R4, R136, UR39 ;  /* 0x0000002788047c36 */ /* 0x000fe20008000000 */
[----:B------:R-:W1:Y:S01]  /*4430*/  LDC R10, c[0x0][0x2f0] ;  /* 0x0000bc00ff0a7b82 */ /* 0x000e620000000800 */
[----:B------:R-:W-:-:S03]  /*4440*/  IMAD.MOV.U32 R12, RZ, RZ, -0x2 ;  /* 0xfffffffeff0c7424 */ /* 0x000fc600078e00ff */
        /* <DEDUP_REMOVED lines=9> */
[----:B------:R-:W-:Y:S01]  /*44e0*/  IMAD R3, R23, R12, UR6 ;  /* 0x0000000617037e24 */ /* 0x000fe2000f8e020c */
[----:B------:R-:W-:-:S03]  /*44f0*/  ULEA UR6, UR44, UR40, 0x3 ;  /* 0x000000282c067291 */ /* 0x000fc6000f8e183f */
[----:B-1----:R-:W-:Y:S01]  /*4500*/  IMAD R3, R10, UR48, R3 ;  /* 0x000000300a037c24 */ /* 0x002fe2000f8e0203 */
[----:B------:R-:W-:Y:S01]  /*4510*/  UIADD3 UR6, UR6, 0x2d840, URZ ;  /* 0x0002d84006067890 */ /* 0x000fe2000fffe03f */
[----:B------:R-:W1:Y:S03]  /*4520*/  SHFL.IDX PT, R10, R4, 0x1, 0x1c1f ;  /* 0x003c1f00040a7f89 */ /* 0x000e6600000e0000 */
        /* <DEDUP_REMOVED lines=98> */
[----:B-1----:R-:W-:-:S02]  /*4b50*/  IADD3 R3, R10, -UR34, R3 ;  /* 0x800000220a037c10 */ /* 0x002fc4000fffe003 */
[----:B------:R-:W-:Y:S02]  /*4b60*/  FMNMX.FTZ R9, R85, R8, !PT ;  /* 0x0000000855097209 */ /* 0x000fe40007810000 */
[C---:B------:R-:W-:Y:S02]  /*4b70*/  ISETP.GT.AND P2, PT, R3.reuse, RZ, PT ;  /* 0x000000ff0300720c */ /* 0x040fe40003f44270 */
[C---:B------:R-:W-:Y:S01]  /*4b80*/  ISETP.GT.AND P3, PT, R3.reuse, 0x1, PT ;  /* 0x000000010300780c */ /* 0x040fe20003f64270 */
[----:B------:R-:W0:Y:S01]  /*4b90*/  SHFL.BFLY PT, R8, R9, 0x2, 0x1f ;  /* 0x0c401f0009087f89 */ /* 0x000e2200000e0000 */
[----:B------:R-:W-:Y:S02]  /*4ba0*/  FSEL R26, R26, -INF , P2 ;  /* 0xff8000001a1a7808 */ /* 0x000fe40001000000 */
        /* <DEDUP_REMOVED lines=11> */
[----:B0-----:R-:W-:Y:S02]  /*4c60*/  FMNMX.FTZ R11, R9, R8, !PT ;  /* 0x00000008090b7209 */ /* 0x001fe40007810000 */
[----:B------:R-:W-:Y:S02]  /*4c70*/  FMNMX.FTZ R13, R31, R12, !PT ;  /* 0x0000000c1f0d7209 */ /* 0x000fe40007810000 */
        /* <DEDUP_REMOVED lines=14> */
[----:B0-----:R-:W-:-:S02]  /*4d60*/  FMNMX.FTZ R4, R11, R8, !PT ;  /* 0x000000080b047209 */ /* 0x001fc40007810000 */
[----:B------:R-:W-:Y:S02]  /*4d70*/  FSEL R43, R43, -INF , P3 ;  /* 0xff8000002b2b7808 */ /* 0x000fe40001800000 */
[----:B------:R-:W-:Y:S01]  /*4d80*/  FMNMX.FTZ R20, R42, R15, !PT ;  /* 0x0000000f2a147209 */ /* 0x000fe20007810000 */
[----:B------:R-:W-:Y:S01]  /*4d90*/  FMUL.FTZ R7, R4, UR33 ;  /* 0x0000002104077c20 */ /* 0x000fe20008410000 */
        /* <DEDUP_REMOVED lines=30> */
[----:B------:R1:W-:Y:S01]  /*4f80*/  MUFU.EX2 R14, R36 ;  /* 0x00000024000e7308 */ /* 0x0003e20000000800 */
[----:B------:R-:W-:Y:S01]  /*4f90*/  ISETP.GT.AND P3, PT, R3, 0x41, PT ;  /* 0x000000410300780c */ /* 0x000fe20003f64270 */
[--C-:B------:R-:W-:Y:S01]  /*4fa0*/  FFMA.FTZ R44, R44, UR33, -R7.reuse ;  /* 0x000000212c2c7c23 */ /* 0x100fe20008010807 */
[----:B------:R-:W-:Y:S01]  /*4fb0*/  FSEL R58, R58, -INF , P2 ;  /* 0xff8000003a3a7808 */ /* 0x000fe20001000000 */
[--C-:B------:R-:W-:Y:S01]  /*4fc0*/  FFMA.FTZ R56, R56, UR33, -R7.reuse ;  /* 0x0000002138387c23 */ /* 0x100fe20008010807 */
[----:B------:R-:W-:Y:S01]  /*4fd0*/  FMNMX.FTZ R25, R55, R24, !PT ;  /* 0x0000001837197209 */ /* 0x000fe20007810000 */
[--C-:B------:R-:W-:Y:S01]  /*4fe0*/  FFMA.FTZ R60, R60, UR33, -R7.reuse ;  /* 0x000000213c3c7c23 */ /* 0x100fe20008010807 */
[----:B------:R-:W-:Y:S01]  /*4ff0*/  ISETP.GT.AND P2, PT, R3, 0x48, PT ;  /* 0x000000480300780c */ /* 0x000fe20003f44270 */
[----:B------:R-:W-:Y:S01]  /*5000*/  MUFU.EX2 R20, R40 ;  /* 0x0000002800147308 */ /* 0x000fe20000000800 */
[----:B------:R-:W-:Y:S01]  /*5010*/  FSEL R59, R59, -INF , P3 ;  /* 0xff8000003b3b7808 */ /* 0x000fe20001800000 */
[--C-:B------:R-:W-:Y:S01]  /*5020*/  FFMA.FTZ R21, R41, UR33, -R7.reuse ;  /* 0x0000002129157c23 */ /* 0x100fe20008010807 */
        /* <DEDUP_REMOVED lines=20> */
[----:B0-----:R-:W-:Y:S01]  /*5170*/  FMNMX.FTZ R32, R66, R29, !PT ;  /* 0x0000001d42207209 */ /* 0x001fe20007810000 */
[--C-:B------:R-:W-:Y:S01]  /*5180*/  FFMA.FTZ R29, R49, UR33, -R7.reuse ;  /* 0x00000021311d7c23 */ /* 0x100fe20008010807 */
[----:B------:R-:W-:Y:S01]  /*5190*/  ISETP.GT.AND P3, PT, R3, 0x59, PT ;  /* 0x000000590300780c */ /* 0x000fe20003f64270 */
[--C-:B------:R-:W-:Y:S01]  /*51a0*/  FFMA.FTZ R49, R65, UR33, -R7.reuse ;  /* 0x0000002141317c23 */ /* 0x100fe20008010807 */
[----:B------:R-:W-:Y:S01]  /*51b0*/  FSEL R70, R70, -INF , P2 ;  /* 0xff80000046467808 */ /* 0x000fe20001000000 */
[----:B------:R-:W-:Y:S01]  /*51c0*/  MUFU.EX2 R10, R10 ;  /* 0x0000000a000a7308 */ /* 0x000fe20000000800 */
[----:B------:R-:W-:Y:S01]  /*51d0*/  FMNMX.FTZ R33, R67, R32, !PT ;  /* 0x0000002043217209 */ /* 0x000fe20007810000 */
[----:B------:R-:W-:Y:S01]  /*51e0*/  FFMA.FTZ R65, R81, UR33, -R7 ;  /* 0x0000002151417c23 */ /* 0x000fe20008010807 */
[----:B------:R-:W-:-:S02]  /*51f0*/  ISETP.GT.AND P2, PT, R3, 0x60, PT ;  /* 0x000000600300780c */ /* 0x000fc40003f44270 */
[----:B------:R-:W-:Y:S02]  /*5200*/  FSEL R71, R71, -INF , P3 ;  /* 0xff80000047477808 */ /* 0x000fe40001800000 */
[----:B------:R-:W-:Y:S01]  /*5210*/  FMNMX.FTZ R32, R70, R33, !PT ;  /* 0x0000002146207209 */ /* 0x000fe20007810000 */
[----:B------:R-:W-:Y:S01]  /*5220*/  MUFU.EX2 R11, R11 ;  /* 0x0000000b000b7308 */ /* 0x000fe20000000800 */
[----:B------:R-:W-:Y:S02]  /*5230*/  ISETP.GT.AND P3, PT, R3, 0x61, PT ;  /* 0x000000610300780c */ /* 0x000fe40003f64270 */
[----:B------:R-:W-:Y:S02]  /*5240*/  FSEL R74, R74, -INF , P2 ;  /* 0xff8000004a4a7808 */ /* 0x000fe40001000000 */
[----:B------:R-:W-:Y:S02]  /*5250*/  FMNMX.FTZ R33, R71, R32, !PT ;  /* 0x0000002047217209 */ /* 0x000fe40007810000 */
[----:B------:R-:W-:Y:S01]  /*5260*/  ISETP.GT.AND P2, PT, R3, 0x68, PT ;  /* 0x000000680300780c */ /* 0x000fe20003f44270 */
[----:B------:R0:W-:Y:S01]  /*5270*/  MUFU.EX2 R32, R52 ;  /* 0x0000003400207308 */ /* 0x0001e20000000800 */
[----:B------:R-:W-:-:S02]  /*5280*/  FSEL R75, R75, -INF , P3 ;  /* 0xff8000004b4b7808 */ /* 0x000fc40001800000 */
[----:B-1----:R-:W-:Y:S01]  /*5290*/  FMNMX.FTZ R36, R74, R33, !PT ;  /* 0x000000214a247209 */ /* 0x002fe20007810000 */
[--C-:B------:R-:W-:Y:S01]  /*52a0*/  FFMA.FTZ R33, R53, UR33, -R7.reuse ;  /* 0x0000002135217c23 */ /* 0x100fe20008010807 */
[----:B------:R-:W-:Y:S01]  /*52b0*/  ISETP.GT.AND P3, PT, R3, 0x69, PT ;  /* 0x000000690300780c */ /* 0x000fe20003f64270 */
[--C-:B------:R-:W-:Y:S01]  /*52c0*/  FFMA.FTZ R53, R69, UR33, -R7.reuse ;  /* 0x0000002145357c23 */ /* 0x100fe20008010807 */
[----:B------:R-:W-:Y:S01]  /*52d0*/  FSEL R78, R78, -INF , P2 ;  /* 0xff8000004e4e7808 */ /* 0x000fe20001000000 */
[----:B------:R-:W-:Y:S01]  /*52e0*/  MUFU.EX2 R13, R13 ;  /* 0x0000000d000d7308 */ /* 0x000fe20000000800 */
[----:B------:R-:W-:Y:S01]  /*52f0*/  FMNMX.FTZ R37, R75, R36, !PT ;  /* 0x000000244b257209 */ /* 0x000fe20007810000 */
[--C-:B0-----:R-:W-:Y:S01]  /*5300*/  FFMA.FTZ R52, R68, UR33, -R7.reuse ;  /* 0x0000002144347c23 */ /* 0x101fe20008010807 */
[----:B------:R-:W-:Y:S01]  /*5310*/  ISETP.GT.AND P2, PT, R3, 0x70, PT ;  /* 0x000000700300780c */ /* 0x000fe20003f44270 */
[----:B------:R-:W-:Y:S01]  /*5320*/  FFMA.FTZ R68, R84, UR33, -R7 ;  /* 0x0000002154447c23 */ /* 0x000fe20008010807 */
[----:B------:R-:W-:-:S02]  /*5330*/  FSEL R79, R79, -INF , P3 ;  /* 0xff8000004f4f7808 */ /* 0x000fc40001800000 */
        /* <DEDUP_REMOVED lines=8> */
[----:B------:R-:W-:Y:S01]  /*53c0*/  FMNMX.FTZ R40, R82, R37, !PT ;  /* 0x0000002552287209 */ /* 0x000fe20007810000 */
[--C-:B------:R-:W-:Y:S01]  /*53d0*/  FFMA.FTZ R37, R57, UR33, -R7.reuse ;  /* 0x0000002139257c23 */ /* 0x100fe20008010807 */
[----:B------:R-:W-:Y:S01]  /*53e0*/  ISETP.GT.AND P3, PT, R3, 0x79, PT ;  /* 0x000000790300780c */ /* 0x000fe20003f64270 */
[--C-:B------:R-:W-:Y:S01]  /*53f0*/  FFMA.FTZ R57, R73, UR33, -R7.reuse ;  /* 0x0000002149397c23 */ /* 0x100fe20008010807 */
[----:B------:R-:W-:Y:S01]  /*5400*/  FSEL R86, R86, -INF , P2 ;  /* 0xff80000056567808 */ /* 0x000fe20001000000 */
[----:B------:R-:W-:Y:S01]  /*5410*/  MUFU.EX2 R21, R21 ;  /* 0x0000001500157308 */ /* 0x000fe20000000800 */
[----:B------:R-:W-:Y:S01]  /*5420*/  FMNMX.FTZ R3, R83, R40, !PT ;  /* 0x0000002853037209 */ /* 0x000fe20007810000 */
[----:B0-----:R-:W-:Y:S01]  /*5430*/  FFMA.FTZ R56, R72, UR33, -R7 ;  /* 0x0000002148387c23 */ /* 0x001fe20008010807 */
[----:B------:R-:W-:Y:S02]  /*5440*/  FSEL R87, R87, -INF , P3 ;  /* 0xff80000057577808 */ /* 0x000fe40001800000 */
[----:B------:R-:W-:-:S03]  /*5450*/  FMNMX.FTZ R40, R86, R3, !PT ;  /* 0x0000000356287209 */ /* 0x000fc60007810000 */
[----:B------:R-:W-:Y:S01]  /*5460*/  MUFU.EX2 R25, R25 ;  /* 0x0000001900197308 */ /* 0x000fe20000000800 */
[----:B------:R-:W-:-:S05]  /*5470*/  FMNMX.FTZ R3, R87, R40, !PT ;  /* 0x0000002857037209 */ /* 0x000fca0007810000 */
[----:B------:R-:W0:Y:S02]  /*5480*/  SHFL.BFLY PT, R44, R3, 0x2, 0x1f ;  /* 0x0c401f00032c7f89 */ /* 0x000e2400000e0000 */
[----:B------:R1:W-:Y:S08]  /*5490*/  MUFU.EX2 R40, R60 ;  /* 0x0000003c00287308 */ /* 0x0003f00000000800 */
[----:B------:R2:W-:Y:S01]  /*54a0*/  MUFU.EX2 R28, R48 ;  /* 0x00000030001c7308 */ /* 0x0005e20000000800 */
[----:B-1----:R-:W-:-:S07]  /*54b0*/  FFMA.FTZ R60, R76, UR33, -R7 ;  /* 0x000000214c3c7c23 */ /* 0x002fce0008010807 */
[----:B------:R-:W-:Y:S01]  /*54c0*/  MUFU.EX2 R29, R29 ;  /* 0x0000001d001d7308 */ /* 0x000fe20000000800 */
[--C-:B--2---:R-:W-:Y:S01]  /*54d0*/  FFMA.FTZ R48, R64, UR33, -R7.reuse ;  /* 0x0000002140307c23 */ /* 0x104fe20008010807 */
[--C-:B------:R-:W-:Y:S01]  /*54e0*/  FFMA.FTZ R64, R80, UR33, -R7.reuse ;  /* 0x0000002150407c23 */ /* 0x100fe20008010807 */
[----:B------:R-:W-:Y:S01]  /*54f0*/  FFMA.FTZ R7, R85, UR33, -R7 ;  /* 0x0000002155077c23 */ /* 0x000fe20008010807 */
[----:B0-----:R-:W-:-:S04]  /*5500*/  FMNMX.FTZ R44, R3, R44, !PT ;  /* 0x0000002c032c7209 */ /* 0x001fc80007810000 */
        /* <DEDUP_REMOVED lines=12> */
[--C-:B------:R-:W-:Y:S01]  /*55d0*/  FFMA.FTZ R31, R34, UR33, -R72.reuse ;  /* 0x00000021221f7c23 */ /* 0x100fe20008010848 */
[--C-:B------:R-:W-:Y:S01]  /*55e0*/  FFMA.FTZ R73, R35, UR33, -R72.reuse ;  /* 0x0000002123497c23 */ /* 0x100fe20008010848 */
[----:B------:R-:W-:Y:S01]  /*55f0*/  FSEL R34, R4, RZ, P1 ;  /* 0x000000ff04227208 */ /* 0x000fe20000800000 */
[--C-:B------:R-:W-:Y:S01]  /*5600*/  FFMA.FTZ R35, R51, UR33, -R72.reuse ;  /* 0x0000002133237c23 */ /* 0x100fe20008010848 */
[----:B------:R-:W-:Y:S01]  /*5610*/  FSEL R51, R3, RZ, P2 ;  /* 0x000000ff03337208 */ /* 0x000fe20001000000 */
[--C-:B------:R-:W-:Y:S01]  /*5620*/  FFMA.FTZ R44, R30, UR33, -R72.reuse ;  /* 0x000000211e2c7c23 */ /* 0x100fe20008010848 */
[--C-:B------:R-:W-:Y:S01]  /*5630*/  FFMA.FTZ R30, R38, UR33, -R72.reuse ;  /* 0x00000021261e7c23 */ /* 0x100fe20008010848 */
[----:B------:R-:W-:Y:S01]  /*5640*/  FADD.FTZ R5, -R34, R5 ;  /* 0x0000000522057221 */ /* 0x000fe20000010100 */
[----:B------:R-:W-:Y:S01]  /*5650*/  FFMA.FTZ R38, R43, UR33, -R72 ;  /* 0x000000212b267c23 */ /* 0x000fe20008010848 */
[----:B------:R-:W-:Y:S01]  /*5660*/  FADD.FTZ R51, -R51, R6 ;  /* 0x0000000633337221 */ /* 0x000fe20000010100 */
[--C-:B------:R-:W-:Y:S01]  /*5670*/  FFMA.FTZ R69, R26, UR33, -R72.reuse ;  /* 0x000000211a457c23 */ /* 0x100fe20008010848 */
[----:B------:R-:W-:Y:S01]  /*5680*/  FMUL.FTZ R43, R5, UR33 ;  /* 0x00000021052b7c20 */ /* 0x000fe20008410000 */
        /* <DEDUP_REMOVED lines=20> */
[----:B------:R-:W-:-:S06]  /*57d0*/  FFMA.FTZ R58, R82, UR33, -R72 ;  /* 0x00000021523a7c23 */ /* 0x000fcc0008010848 */
[----:B------:R-:W1:Y:S01]  /*57e0*/  MUFU.EX2 R5, R5 ;  /* 0x0000000500057308 */ /* 0x000e620000000800 */
[----:B0-----:R-:W-:-:S04]  /*57f0*/  FFMA.FTZ R2, R6, R2, R8 ;  /* 0x0000000206027223 */ /* 0x001fc80000010008 */
[----:B------:R-:W-:-:S03]  /*5800*/  FADD.FTZ R51, R9, R2 ;  /* 0x0000000209337221 */ /* 0x000fc60000010000 */
[----:B------:R-:W0:Y:S08]  /*5810*/  MUFU.EX2 R77, R77 ;  /* 0x0000004d004d7308 */ /* 0x000e300000000800 */
[----:B------:R-:W2:Y:S01]  /*5820*/  MUFU.EX2 R76, R76 ;  /* 0x0000004c004c7308 */ /* 0x000ea20000000800 */
[----:B-1----:R-:W-:-:S07]  /*5830*/  FFMA.FTZ R0, R5, R0, R69 ;  /* 0x0000000005007223 */ /* 0x002fce0000010045 */
[----:B------:R-:W1:Y:S01]  /*5840*/  MUFU.EX2 R31, R31 ;  /* 0x0000001f001f7308 */ /* 0x000e620000000800 */
[----:B0-----:R-:W-:Y:S01]  /*5850*/  FADD.FTZ R55, R77, R0 ;  /* 0x000000004d377221 */ /* 0x001fe20000010000 */
[----:B------:R-:W-:-:S03]  /*5860*/  FADD.FTZ R0, R10, R51 ;  /* 0x000000330a007221 */ /* 0x000fc60000010000 */
[----:B------:R-:W-:Y:S01]  /*5870*/  FADD.FTZ R55, R44, R55 ;  /* 0x000000372c377221 */ /* 0x000fe20000010000 */
        /* <DEDUP_REMOVED lines=8> */
[----:B0-----:R-:W-:Y:S01]  /*5900*/  FADD.FTZ R55, R73, R0 ;  /* 0x0000000049377221 */ /* 0x001fe20000010000 */
[----:B------:R-:W-:Y:S01]  /*5910*/  FADD.FTZ R0, R14, R51 ;  /* 0x000000330e007221 */ /* 0x000fe20000010000 */
[--C-:B------:R-:W-:Y:S01]  /*5920*/  FFMA.FTZ R51, R70, UR33, -R72.reuse ;  /* 0x0000002146337c23 */ /* 0x100fe20008010848 */
[----:B------:R-:W-:-:S04]  /*5930*/  FFMA.FTZ R70, R86, UR33, -R72 ;  /* 0x0000002156467c23 */ /* 0x000fc80008010848 */
[----:B------:R-:W0:Y:S01]  /*5940*/  MUFU.EX2 R45, R45 ;  /* 0x0000002d002d7308 */ /* 0x000e220000000800 */
[----:B--2---:R-:W-:Y:S01]  /*5950*/  FADD.FTZ R2, R30, R55 ;  /* 0x000000371e027221 */ /* 0x004fe20000010000 */
[----:B------:R-:W-:-:S04]  /*5960*/  FADD.FTZ R55, R15, R0 ;  /* 0x000000000f377221 */ /* 0x000fc80000010000 */
[----:B------:R-:W-:Y:S02]  /*5970*/  FADD.FTZ R0, R20, R55 ;  /* 0x0000003714007221 */ /* 0x000fe40000010000 */
[----:B------:R-:W2:Y:S01]  /*5980*/  MUFU.EX2 R38, R38 ;  /* 0x0000002600267308 */ /* 0x000ea20000000800 */
[----:B-1----:R-:W-:Y:S01]  /*5990*/  FADD.FTZ R2, R39, R2 ;  /* 0x0000000227027221 */ /* 0x002fe20000010000 */
[----:B------:R-:W-:-:S06]  /*59a0*/  FADD.FTZ R59, R21, R0 ;  /* 0x00000000153b7221 */ /* 0x000fcc0000010000 */
[----:B------:R-:W1:Y:S01]  /*59b0*/  MUFU.EX2 R27, R27 ;  /* 0x0000001b001b7308 */ /* 0x000e620000000800 */
[----:B0-----:R-:W-:Y:S01]  /*59c0*/  FADD.FTZ R55, R45, R2 ;  /* 0x000000022d377221 */ /* 0x001fe20000010000 */
[----:B------:R-:W-:-:S06]  /*59d0*/  FADD.FTZ R2, R24, R59 ;  /* 0x0000003b18027221 */ /* 0x000fcc0000010000 */
[----:B------:R-:W0:Y:S01]  /*59e0*/  MUFU.EX2 R47, R47 ;  /* 0x0000002f002f7308 */ /* 0x000e220000000800 */
[----:B--2---:R-:W-:Y:S01]  /*59f0*/  FADD.FTZ R0, R38, R55 ;  /* 0x0000003726007221 */ /* 0x004fe20000010000 */
[----:B------:R-:W-:-:S06]  /*5a00*/  FADD.FTZ R55, R25, R2 ;  /* 0x0000000219377221 */ /* 0x000fcc0000010000 */
[----:B------:R-:W2:Y:S01]  /*5a10*/  MUFU.EX2 R26, R26 ;  /* 0x0000001a001a7308 */ /* 0x000ea20000000800 */
[----:B-1----:R-:W-:-:S07]  /*5a20*/  FADD.FTZ R0, R27, R0 ;  /* 0x000000001b007221 */ /* 0x002fce0000010000 */
[----:B------:R-:W1:Y:S01]  /*5a30*/  MUFU.EX2 R35, R35 ;  /* 0x0000002300237308 */ /* 0x000e620000000800 */
[----:B0-----:R-:W-:Y:S01]  /*5a40*/  FADD.FTZ R59, R47, R0 ;  /* 0x000000002f3b7221 */ /* 0x001fe20000010000 */
[----:B------:R-:W-:-:S04]  /*5a50*/  FADD.FTZ R0, R28, R55 ;  /* 0x000000371c007221 */ /* 0x000fc80000010000 */
[----:B------:R-:W-:Y:S02]  /*5a60*/  FADD.FTZ R55, R29, R0 ;  /* 0x000000001d377221 */ /* 0x000fe40000010000 */
[----:B------:R-:W0:Y:S01]  /*5a70*/  MUFU.EX2 R34, R34 ;  /* 0x0000002200227308 */ /* 0x000e220000000800 */
[----:B--2---:R-:W-:Y:S01]  /*5a80*/  FADD.FTZ R2, R26, R59 ;  /* 0x0000003b1a027221 */ /* 0x004fe20000010000 */
[----:B------:R-:W-:Y:S01]  /*5a90*/  FADD.FTZ R0, R32, R55 ;  /* 0x0000003720007221 */ /* 0x000fe20000010000 */
[----:B------:R-:W-:-:S03]  /*5aa0*/  FFMA.FTZ R55, R78, UR33, -R72 ;  /* 0x000000214e377c23 */ /* 0x000fc60008010848 */
        /* <DEDUP_REMOVED lines=13> */
[----:B------:R2:W3:Y:S01]  /*5b80*/  MUFU.EX2 R43, R62 ;  /* 0x0000003e002b7308 */ /* 0x0004e20000000800 */
[----:B-1----:R-:W-:Y:S01]  /*5b90*/  FADD.FTZ R2, R42, R59 ;  /* 0x0000003b2a027221 */ /* 0x002fe20000010000 */
[----:B------:R-:W-:-:S06]  /*5ba0*/  FFMA.FTZ R59, R79, UR33, -R72 ;  /* 0x000000214f3b7c23 */ /* 0x000fcc0008010848 */
[----:B------:R-:W1:Y:S01]  /*5bb0*/  MUFU.EX2 R80, R80 ;  /* 0x0000005000507308 */ /* 0x000e620000000800 */
[----:B0-----:R-:W-:Y:S01]  /*5bc0*/  FADD.FTZ R2, R81, R2 ;  /* 0x0000000251027221 */ /* 0x001fe20000010000 */
[----:B--2---:R-:W-:-:S06]  /*5bd0*/  FFMA.FTZ R62, R75, UR33, -R72 ;  /* 0x000000214b3e7c23 */ /* 0x004fcc0008010848 */
[----:B------:R-:W0:Y:S01]  /*5be0*/  MUFU.EX2 R50, R50 ;  /* 0x0000003200327308 */ /* 0x000e220000000800 */
[----:B---3--:R-:W-:Y:S01]  /*5bf0*/  FADD.FTZ R67, R43, R2 ;  /* 0x000000022b437221 */ /* 0x008fe20000010000 */
[----:B------:R-:W-:-:S06]  /*5c00*/  FADD.FTZ R2, R52, R71 ;  /* 0x0000004734027221 */ /* 0x000fcc0000010000 */
        /* <DEDUP_REMOVED lines=46> */
.L_x_11890:
[----:B------:R-:W-:Y:S01]  /*5ef0*/  ULEA UR6, UR52, UR40, 0x3 ;  /* 0x0000002834067291 */ /* 0x000fe2000f8e183f */
[----:B------:R-:W-:Y:S01]  /*5f00*/  F2FP.F16.F32.PACK_AB R8, R9, R8 ;  /* 0x000000080908723e */ /* 0x000fe200000000ff */
[----:B------:R-:W-:Y:S01]  /*5f10*/  UISETP.GT.AND UP0, UPT, UR53, UR35, UPT ;  /* 0x000000233500728c */ /* 0x000fe2000bf04270 */
[----:B------:R-:W-:Y:S01]  /*5f20*/  F2FP.F16.F32.PACK_AB R10, R11, R10 ;  /* 0x0000000a0b0a723e */ /* 0x000fe200000000ff */
[----:B------:R-:W-:Y:S01]  /*5f30*/  UIADD3 UR6, UR6, 0x2d860, URZ ;  /* 0x0002d86006067890 */ /* 0x000fe2000fffe03f */
[----:B------:R-:W-:Y:S01]  /*5f40*/  F2FP.F16.F32.PACK_AB R9, R77, R69 ;  /* 0x000000454d09723e */ /* 0x000fe200000000ff */
[----:B------:R-:W-:Y:S01]  /*5f50*/  UMOV UR28, UR45 ;  /* 0x0000002d001c7c82 */ /* 0x000fe20008000000 */
[----:B------:R-:W-:Y:S01]  /*5f60*/  F2FP.F16.F32.PACK_AB R11, R76, R44 ;  /* 0x0000002c4c0b723e */ /* 0x000fe200000000ff */
[----:B------:R-:W-:Y:S01]  /*5f70*/  UPRMT UR6, UR41, 0x654, UR6 ;  /* 0x0000065429067896 */ /* 0x000fe20008000006 */
[----:B------:R-:W-:Y:S01]  /*5f80*/  F2FP.F16.F32.PACK_AB R12, R13, R12 ;  /* 0x0000000c0d0c723e */ /* 0x000fe200000000ff */
[----:B------:R-:W-:Y:S01]  /*5f90*/  UMOV UR52, UR44 ;  /* 0x0000002c00347c82 */ /* 0x000fe20008000000 */
[----:B------:R-:W-:Y:S01]  /*5fa0*/  F2FP.F16.F32.PACK_AB R14, R15, R14 ;  /* 0x0000000e0f0e723e */ /* 0x000fe200000000ff */
[-C--:B------:R-:W-:Y:S01]  /*5fb0*/  FMUL.FTZ R88, R88, R6.reuse ;  /* 0x0000000658587220 */ /* 0x080fe20000410000 */
        /* <DEDUP_REMOVED lines=9> */
[----:B------:R-:W-:Y:S01]  /*6050*/  UIADD3 UR6, UR53, -0x1, URZ ;  /* 0xffffffff35067890 */ /* 0x000fe2000fffe03f */
[----:B------:R-:W-:Y:S01]  /*6060*/  F2FP.F16.F32.PACK_AB R47, R47, R27 ;  /* 0x0000001b2f2f723e */ /* 0x000fe200000000ff */
[----:B------:R1:W-:Y:S01]  /*6070*/  STSM.16.M88.4 [R19], R12 ;  /* 0x0000000c13007844 */ /* 0x0003e20000000200 */
[----:B------:R-:W-:Y:S01]  /*6080*/  F2FP.F16.F32.PACK_AB R28, R29, R28 ;  /* 0x0000001c1d1c723e */ /* 0x000fe200000000ff */
[----:B------:R-:W-:Y:S01]  /*6090*/  FMUL.FTZ R93, R93, R6 ;  /* 0x000000065d5d7220 */ /* 0x000fe20000410000 */
[----:B------:R-:W-:Y:S01]  /*60a0*/  F2FP.F16.F32.PACK_AB R48, R49, R48 ;  /* 0x000000303130723e */ /* 0x000fe200000000ff */
[----:B------:R1:W-:Y:S01]  /*60b0*/  STSM.16.M88.4 [R18], R44 ;  /* 0x0000002c12007844 */ /* 0x0003e20000000200 */
[----:B------:R-:W-:Y:S01]  /*60c0*/  F2FP.F16.F32.PACK_AB R29, R35, R26 ;  /* 0x0000001a231d723e */ /* 0x000fe200000000ff */
[----:B------:R-:W-:Y:S01]  /*60d0*/  UMOV UR53, UR6 ;  /* 0x0000000600357c82 */ /* 0x000fe20008000000 */
        /* <DEDUP_REMOVED lines=34> */
[----:B------:R-:W-:Y:S01]  /*6300*/  PLOP3.LUT P1, PT, PT, PT, UP0, 0x80, 0x0 ;  /* 0x000000000000781c */ /* 0x000fe20003f2f008 */
[-C--:B------:R-:W-:Y:S01]  /*6310*/  FMUL.FTZ R121, R121, R6.reuse ;  /* 0x0000000679797220 */ /* 0x080fe20000410000 */
[-C--:B------:R-:W-:Y:S01]  /*6320*/  FMUL.FTZ R124, R124, R6.reuse ;  /* 0x000000067c7c7220 */ /* 0x080fe20000410000 */
        /* <DEDUP_REMOVED lines=40> */
[----:B------:R-:W-:-:S05]  /*65b0*/  UMOV UR53, UR6 ;  /* 0x0000000600357c82 */ /* 0x000fca0008000000 */
.L_x_11880:
[----:B------:R-:W-:-:S13]  /*65c0*/  ISETP.LE.AND P1, PT, RZ, UR53, PT ;  /* 0x00000035ff007c0c */ /* 0x000fda000bf23270 */
[----:B------:R-:W-:Y:S05]  /*65d0*/  @!P1 BRA `(.L_x_11892) ;  /* 0x0000002000409947 */ /* 0x000fea0003800000 */
[----:B------:R-:W-:Y:S01]  /*65e0*/  IMAD.MOV.U32 R6, RZ, RZ, R3 ;  /* 0x000000ffff067224 */ /* 0x000fe200078e0003 */
[----:B------:R-:W-:Y:S01]  /*65f0*/  UMOV UR28, UR45 ;  /* 0x0000002d001c7c82 */ /* 0x000fe20008000000 */
[----:B------:R-:W-:Y:S01]  /*6600*/  IMAD.MOV.U32 R5, RZ, RZ, R4 ;  /* 0x000000ffff057224 */ /* 0x000fe200078e0004 */
[----:B------:R-:W-:Y:S01]  /*6610*/  UMOV UR34, UR44 ;  /* 0x0000002c00227c82 */ /* 0x000fe20008000000 */
[----:B------:R-:W-:-:S05]  /*6620*/  ULDC UR33, c[0x0][0x988] ;  /* 0x0002620000217ab9 */ /* 0x000fca0000000800 */
.L_x_11903:
[----:B------:R-:W-:Y:S01]  /*6630*/  ISETP.NE.AND P2, PT, RZ, UR37, PT ;  /* 0x00000025ff007c0c */ /* 0x000fe2000bf45270 */
[----:B------:R-:W-:-:S04]  /*6640*/  UISETP.NE.AND UP0, UPT, UR34, 0x1, UPT ;  /* 0x000000012200788c */ /* 0x000fc8000bf05270 */
[----:B------:R-:W-:-:S04]  /*6650*/  USEL UR45, URZ, 0x1, UP0 ;  /* 0x000000013f2d7887 */ /* 0x000fc80008000000 */
[----:B------:R-:W-:-:S04]  /*6660*/  ULOP3.LUT UR45, UR28, UR45, URZ, 0x3c, !UPT ;  /* 0x0000002d1c2d7292 */ /* 0x000fc8000f8e3c3f */
[----:B------:R-:W-:Y:S08]  /*6670*/  @P2 BRA `(.L_x_11893) ;  /* 0x0000000000382947 */ /* 0x000ff00003800000 */
[----:B------:R-:W-:Y:S05]  /*6680*/  @!P0 BRA `(.L_x_11894) ;  /* 0x0000000000048947 */ /* 0x000fea0003800000 */
[----:B------:R-:W-:Y:S01]  /*6690*/  BPT.TRAP 0x1 ;  /* 0x000000040000795c */ /* 0x000fe20000300000 */
.L_x_11894:
        /* <DEDUP_REMOVED lines=9> */
.L_x_11895:
[----:B--2---:R-:W-:Y:S05]  /*6730*/  @P1 BRA `(.L_x_11893) ;  /* 0x0000000000081947 */ /* 0x004fea0003800000 */
[----:B------:R-:W2:Y:S02]  /*6740*/  SYNCS.PHASECHK.TRANS64.TRYWAIT P1, [UR6+0x2d830], R3 ;  /* 0x02d83003ff0075a7 */ /* 0x000ea40008020146 */
[----:B--2---:R-:W-:Y:S05]  /*6750*/  @!P1 BRA `(.L_x_11896) ;  /* 0x00000084003c9947 */ /* 0x004fea0003800000 */
.L_x_11893:
        /* <DEDUP_REMOVED lines=40> */
.L_x_11898:
[----:B------:R-:W-:Y:S01]  /*69e0*/  ULEA UR6, UR34, UR40, 0x3 ;  /* 0x0000002822067291 */ /* 0x000fe2000f8e183f */
[----:B------:R-:W-:-:S05]  /*69f0*/  IMAD.U32 R3, RZ, RZ, UR28 ;  /* 0x0000001cff037e24 */ /* 0x000fca000f8e00ff */
[----:B------:R-:W-:-:S04]  /*6a00*/  SHF.L.U32 R3, R3, 0x1f, RZ ;  /* 0x0000001f03037819 */ /* 0x000fc800000006ff */
[----:B------:R0:W1:Y:S01]  /*6a10*/  SYNCS.PHASECHK.TRANS64.TRYWAIT P1, [UR6+0x2d850], R3 ;  /* 0x02d85003ff0075a7 */ /* 0x0000620008020146 */
[----:B------:R-:W-:Y:S05]  /*6a20*/  @!P0 BRA `(.L_x_11899) ;  /* 0x0000000000048947 */ /* 0x000fea0003800000 */
[----:B------:R-:W-:Y:S01]  /*6a30*/  BPT.TRAP 0x1 ;  /* 0x000000040000795c */ /* 0x000fe20000300000 */
.L_x_11899:
[----:B-1----:R-:W-:Y:S05]  /*6a40*/  @P1 BRA `(.L_x_11897) ;  /* 0x0000000000081947 */ /* 0x002fea0003800000 */
[----:B------:R-:W1:Y:S02]  /*6a50*/  SYNCS.PHASECHK.TRANS64.TRYWAIT P1, [UR6+0x2d850], R3 ;  /* 0x02d85003ff0075a7 */ /* 0x000e640008020146 */
[----:B-1----:R-:W-:Y:S05]  /*6a60*/  @!P1 BRA `(.L_x_11900) ;  /* 0x0000008000909947 */ /* 0x002fea0003800000 */
.L_x_11897:
        /* <DEDUP_REMOVED lines=70> */
.L_x_11901:
[----:B------:R-:W-:Y:S01]  /*6ed0*/  FMNMX.FTZ R4, R24, R5, !PT ;  /* 0x0000000518047209 */ /* 0x000fe20007810000 */
[----:B------:R-:W-:Y:S01]  /*6ee0*/  ULEA UR6, UR44, UR40, 0x3 ;  /* 0x000000282c067291 */ /* 0x000fe2000f8e183f */
[----:B------:R-:W-:Y:S02]  /*6ef0*/  FMNMX.FTZ R8, R26, R6, !PT ;  /* 0x000000061a087209 */ /* 0x000fe40007810000 */
[----:B0-----:R-:W-:Y:S01]  /*6f00*/  FMNMX.FTZ R3, R25, R4, !PT ;  /* 0x0000000419037209 */ /* 0x001fe20007810000 */
        /* <DEDUP_REMOVED lines=75> */
[--C-:B------:R-:W-:Y:S01]  /*73c0*/  FFMA.FTZ R20, R40, UR33, -R7.reuse ;  /* 0x0000002128147c23 */ /* 0x100fe20008010807 */
[C---:B------:R-:W-:Y:S01]  /*73d0*/  FADD.FTZ R5, -R3.reuse, R6 ;  /* 0x0000000603057221 */ /* 0x040fe20000010100 */
[----:B------:R-:W-:Y:S01]  /*73e0*/  FMUL.FTZ R40, R3, UR33 ;  /* 0x0000002103287c20 */ /* 0x000fe20008410000 */
[--C-:B------:R-:W-:Y:S01]  /*73f0*/  FFMA.FTZ R8, R24, UR33, -R7.reuse ;  /* 0x0000002118087c23 */ /* 0x100fe20008010807 */
[--C-:B------:R-:W-:Y:S01]  /*7400*/  FFMA.FTZ R12, R32, UR33, -R7.reuse ;  /* 0x00000021200c7c23 */ /* 0x100fe20008010807 */
        /* <DEDUP_REMOVED lines=50> */
[--C-:B------:R-:W-:Y:S01]  /*7730*/  FFMA.FTZ R49, R65, UR33, -R7.reuse ;  /* 0x0000002141317c23 */ /* 0x100fe20008010807 */
[--C-:B------:R-:W-:Y:S01]  /*7740*/  FFMA.FTZ R65, R81, UR33, -R7.reuse ;  /* 0x0000002151417c23 */ /* 0x100fe20008010807 */
[----:B------:R-:W-:Y:S01]  /*7750*/  FFMA.FTZ R81, R31, UR33, -R40 ;  /* 0x000000211f517c23 */ /* 0x000fe20008010828 */
[----:B-1----:R-:W-:Y:S01]  /*7760*/  FFMA.FTZ R47, R5, R0, R26 ;  /* 0x00000000052f7223 */ /* 0x002fe2000001001a */
        /* <DEDUP_REMOVED lines=12> */
[----:B------:R-:W-:-:S06]  /*7830*/  FFMA.FTZ R7, R85, UR33, -R7 ;  /* 0x0000002155077c23 */ /* 0x000fcc0008010807 */
        /* <DEDUP_REMOVED lines=127> */
.L_x_11902:
        /* <DEDUP_REMOVED lines=107> */
.L_x_11892:
[----:B------:R-:W-:Y:S06]  /*86e0*/  BAR.ARV 0x8, 0x200 ;  /* 0x0208000000007b1d */ /* 0x000fec0000002000 */
[----:B------:R-:W-:Y:S05]  /*86f0*/  @!P0 BRA `(.L_x_11904) ;  /* 0x0000000000048947 */ /* 0x000fea0003800000 */
[----:B------:R-:W-:Y:S01]  /*8700*/  BPT.TRAP 0x1 ;  /* 0x000000040000795c */ /* 0x000fe20000300000 */
.L_x_11904:
[----:B------:R-:W-:Y:S01]  /*8710*/  ULEA UR8, UR44, UR40, 0x3 ;  /* 0x000000282c087291 */ /* 0x000fe2000f8e183f */
[----:B------:R-:W-:-:S05]  /*8720*/  IMAD.U32 R5, RZ, RZ, UR45 ;  /* 0x0000002dff057e24 */ /* 0x000fca000f8e00ff */
[----:B------:R-:W-:-:S04]  /*8730*/  SHF.L.U32 R5, R5, 0x1f, RZ ;  /* 0x0000001f05057819 */ /* 0x000fc800000006ff */
[----:B------:R1:W2:Y:S01]  /*8740*/  SYNCS.PHASECHK.TRANS64.TRYWAIT P1, [UR8+0x2d850], R5 ;  /* 0x02d85005ff0075a7 */ /* 0x0002a20008020148 */
[----:B------:R-:W-:Y:S05]  /*8750*/  @!P0 BRA `(.L_x_11905) ;  /* 0x0000000000048947 */ /* 0x000fea0003800000 */
[----:B------:R-:W-:Y:S01]  /*8760*/  BPT.TRAP 0x1 ;  /* 0x000000040000795c */ /* 0x000fe20000300000 */
.L_x_11905:
[----:B--2---:R-:W-:Y:S05]  /*8770*/  @P1 BRA `(.L_x_11906) ;  /* 0x0000000000081947 */ /* 0x004fea0003800000 */
[----:B------:R-:W2:Y:S02]  /*8780*/  SYNCS.PHASECHK.TRANS64.TRYWAIT P1, [UR8+0x2d850], R5 ;  /* 0x02d85005ff0075a7 */ /* 0x000ea40008020148 */
[----:B--2---:R-:W-:Y:S05]  /*8790*/  @!P1 BRA `(.L_x_11907) ;  /* 0x00000064005c9947 */ /* 0x004fea0003800000 */
.L_x_11906:
[----:B------:R-:W-:Y:S01]  /*87a0*/  UIADD3 UR40, UR40, 0x400, URZ ;  /* 0x0000040028287890 */ /* 0x000fe2000fffe03f */
[----:B------:R-:W-:Y:S01]  /*87b0*/  WARPGROUP.ARRIVE ;  /* 0x00000000000079c5 */ /* 0x000fe20000000000 */
[----:B------:R-:W-:Y:S01]  /*87c0*/  ULOP3.LUT UR36, UR36, 0x10000, URZ, 0xfc, !UPT ;  /* 0x0001000024247892 */ /* 0x000fe2000f8efc3f */
[----:B-12---:R-:W1:Y:S01]  /*87d0*/  SHFL.BFLY PT, R5, R2, 0x2, 0x1f ;  /* 0x0c401f0002057f89 */ /* 0x006e6200000e0000 */
[----:B------:R-:W-:Y:S01]  /*87e0*/  USHF.R.U32.HI UR40, URZ, 0x4, UR40 ;  /* 0x000000043f287899 */ /* 0x000fe20008011628 */
[----:B------:R-:W-:Y:S01]  /*87f0*/  IMAD.MOV.U32 R46, RZ, RZ, RZ ;  /* 0x000000ffff2e7224 */ /* 0x000fe200078e00ff */
[----:B------:R-:W-:Y:S01]  /*8800*/  UMOV UR5, 0x40000040 ;  /* 0x4000004000057882 */ /* 0x000fe20000000000 */
[----:B------:R-:W-:Y:S01]  /*8810*/  UMOV UR7, 0x80000020 ;  /* 0x8000002000077882 */ /* 0x000fe20000000000 */
[----:B------:R-:W-:Y:S01]  /*8820*/  ULOP3.LUT UR40, UR40, 0x3fff, URZ, 0xc0, !UPT ;  /* 0x00003fff28287892 */ /* 0x000fe2000f8ec03f */
[----:B------:R-:W2:Y:S01]  /*8830*/  SHFL.BFLY PT, R7, R0, 0x2, 0x1f ;  /* 0x0c401f0000077f89 */ /* 0x000ea200000e0000 */
[----:B------:R-:W-:Y:S01]  /*8840*/  UMOV UR4, UR36 ;  /* 0x0000002400047c82 */ /* 0x000fe20008000000 */
[----:B0-----:R-:W-:Y:S01]  /*8850*/  IMAD.MOV.U32 R38, RZ, RZ, -0x800000 ;  /* 0xff800000ff267424 */ /* 0x001fe200078e00ff */
[----:B------:R-:W-:-:S04]  /*8860*/  ULOP3.LUT UR9, UR40, 0x2000000, URZ, 0xfc, !UPT ;  /* 0x0200000028097892 */ /* 0x000fc8000f8efc3f */
[----:B------:R-:W-:-:S07]  /*8870*/  UIMAD UR9, UR44, 0x600, UR9 ;  /* 0x000006002c0978a4 */ /* 0x000fce000f8e0209 */
[----:B------:R-:W-:Y:S02]  /*8880*/  UMOV UR6, UR9 ;  /* 0x0000000900067c82 */ /* 0x000fe40008000000 */
[----:B------:R-:W-:Y:S01]  /*8890*/  HGMMA.64x96x16.F32 R88, gdesc[UR4].tnspB, R88, gsb0 ;  /* 0x41600000045879f0 */ /* 0x000fe20008000858 */
[----:B------:R-:W-:Y:S01]  /*88a0*/  UIADD3 UR4, UR36, 0x2, URZ ;  /* 0x0000000224047890 */ /* 0x000fe2000fffe03f */
[----:B-1----:R-:W-:Y:S01]  /*88b0*/  FADD.FTZ R5, R5, R2 ;  /* 0x0000000205057221 */ /* 0x002fe20000010000 */
[----:B------:R-:W-:Y:S01]  /*88c0*/  UIADD3 UR6, UR9, 0x40, URZ ;  /* 0x0000004009067890 */ /* 0x000fe2000fffe03f */
[----:B------:R-:W-:Y:S01]  /*88d0*/  IMAD.MOV.U32 R2, RZ, RZ, RZ ;  /* 0x000000ffff027224 */ /* 0x000fe200078e00ff */
[----:B------:R-:W-:Y:S01]  /*88e0*/  UMOV UR5, 0x40000040 ;  /* 0x4000004000057882 */ /* 0x000fe20000000000 */
[----:B------:R-:W-:Y:S01]  /*88f0*/  UMOV UR7, 0x80000020 ;  /* 0x8000002000077882 */ /* 0x000fe20000000000 */
[----:B------:R-:W0:Y:S01]  /*8900*/  SHFL.BFLY PT, R6, R5, 0x1, 0x1f ;  /* 0x0c201f0005067f89 */ /* 0x000e2200000e0000 */
[----:B--2---:R-:W-:Y:S01]  /*8910*/  FADD.FTZ R7, R7, R0 ;  /* 0x0000000007077221 */ /* 0x004fe20000010000 */
[----:B------:R-:W-:-:S04]  /*8920*/  IMAD.MOV.U32 R0, RZ, RZ, -0x800000 ;  /* 0xff800000ff007424 */ /* 0x000fc800078e00ff */
[----:B------:R-:W1:Y:S01]  /*8930*/  SHFL.BFLY PT, R8, R7, 0x1, 0x1f ;  /* 0x0c201f0007087f89 */ /* 0x000e6200000e0000 */
[----:B0-----:R-:W-:Y:S01]  /*8940*/  FADD.FTZ R9, R5, R6 ;  /* 0x0000000605097221 */ /* 0x001fe20000010000 */
[----:B------:R-:W-:-:S04]  /*8950*/  IMAD.U32 R5, RZ, RZ, UR33 ;  /* 0x00000021ff057e24 */ /* 0x000fc8000f8e00ff */
[----:B------:R-:W-:Y:S01]  /*8960*/  FSETP.NE.FTZ.AND P1, PT, R9, RZ, PT ;  /* 0x000000ff0900720b */ /* 0x000fe20003f35000 */
[----:B-1----:R-:W-:Y:S01]  /*8970*/  FADD.FTZ R10, R7, R8 ;  /* 0x00000008070a7221 */ /* 0x002fe20000010000 */
[----:B------:R-:W-:-:S04]  /*8980*/  IMAD.U32 R7, RZ, RZ, UR33 ;  /* 0x00000021ff077e24 */ /* 0x000fc8000f8e00ff */
[----:B------:R-:W-:-:S07]  /*8990*/  FSETP.NE.FTZ.AND P2, PT, R10, RZ, PT ;  /* 0x000000ff0a00720b */ /* 0x000fce0003f55000 */
[----:B------:R-:W0:Y:S01]  /*89a0*/  @P1 MUFU.LG2 R6, R9 ;  /* 0x0000000900061308 */ /* 0x000e220000000c00 */
[----:B------:R-:W-:-:S05]  /*89b0*/  @P1 FMUL.FTZ R5, R5, 0.69314718246459960938 ;  /* 0x3f31721805051820 */ /* 0x000fca0000410000 */
[----:B------:R-:W-:Y:S02]  /*89c0*/  @P2 FMUL.FTZ R7, R7, 0.69314718246459960938 ;  /* 0x3f31721807072820 */ /* 0x000fe40000410000 */
        /* <DEDUP_REMOVED lines=55> */
.L_x_11908:
        /* <DEDUP_REMOVED lines=58> */
.L_x_11872:
        /* <DEDUP_REMOVED lines=23> */
[----:B------:R-:W-:Y:S02]  /*9250*/  F2FP.F16.F32.PACK_AB R34, R133, R34 ;  /* 0x000000228522723e */ /* 0x000fe400000000ff */
        /* <DEDUP_REMOVED lines=16> */
[C---:B------:R-:W-:Y:S01]  /*9360*/  IADD3 R8, P3, R4.reuse, 0x3000, RZ ;  /* 0x0000300004087810 */ /* 0x040fe20007f7e0ff */
        /* <DEDUP_REMOVED lines=36> */
[----:B------:R-:W-:Y:S01]  /*95b0*/  LOP3.LUT R10, R29, 0x180, RZ, 0xc0, !PT ;  /* 0x000001801d0a7812 */ /* 0x000fe200078ec0ff */
[----:B------:R-:W-:Y:S01]  /*95c0*/  IMAD.MOV R48, RZ, RZ, -R43 ;  /* 0x000000ffff307224 */ /* 0x000fe200078e0a2b */
[----:B------:R-:W-:Y:S02]  /*95d0*/  MOV R47, R4 ;  /* 0x00000004002f7202 */ /* 0x000fe40000000f00 */
[----:B------:R-:W-:-:S02]  /*95e0*/  SHF.R.U64 R36, R36, 0x3, RZ ;  /* 0x0000000324247819 */ /* 0x000fc400000012ff */
[----:B------:R-:W-:Y:S02]  /*95f0*/  F2FP.F16.F32.PACK_AB R4, R89, R88 ;  /* 0x000000585904723e */ /* 0x000fe400000000ff */
[----:B------:R-:W-:Y:S02]  /*9600*/  F2FP.F16.F32.PACK_AB R5, R91, R90 ;  /* 0x0000005a5b05723e */ /* 0x000fe400000000ff */
[----:B------:R-:W-:Y:S01]  /*9610*/  MOV R57, R14 ;  /* 0x0000000e00397202 */ /* 0x000fe20000000f00 */
[C---:B------:R-:W-:Y:S01]  /*9620*/  IMAD R15, R39.reuse, R48, R52 ;  /* 0x00000030270f7224 */ /* 0x040fe200078e0234 */
        /* <DEDUP_REMOVED lines=60> */
[C---:B------:R-:W-:Y:S02]  /*99f0*/  IADD3 R21, P4, R40.reuse, 0x6000, RZ ;  /* 0x0000600028157810 */ /* 0x040fe40007f9e0ff */
[----:B------:R-:W-:Y:S01]  /*9a00*/  LOP3.LUT R3, R40, 0x180, RZ, 0xc0, !PT ;  /* 0x0000018028037812 */ /* 0x000fe200078ec0ff */
[----:B------:R3:W-:Y:S01]  /*9a10*/  STSM.16.M88.4 [R62], R24 ;  /* 0x000000183e007844 */ /* 0x0007e20000000200 */
[----:B------:R-:W-:Y:S01]  /*9a20*/  UIMAD UR5, UR10, UR8, URZ ;  /* 0x000000080a0572a4 */ /* 0x000fe2000f8e023f */
[----:B------:R-:W-:-:S02]  /*9a30*/  LOP3.LUT R20, R21, 0x180, RZ, 0xc0, !PT ;  /* 0x0000018015147812 */ /* 0x000fc400078ec0ff */
[----:B------:R-:W-:Y:S01]  /*9a40*/  STSM.16.M88.4 [R57], R32 ;  /* 0x0000002039007844 */ /* 0x000fe20000000200 */
[----:B------:R-:W-:Y:S01]  /*9a50*/  UIMAD.WIDE.U32 UR6, UR38, UR8, URZ ;  /* 0x00000008260672a5 */ /* 0x000fe2000f8e003f */
[----:B------:R-:W-:Y:S01]  /*9a60*/  SHF.R.U64 R3, R3, 0x3, RZ ;  /* 0x0000000303037819 */ /* 0x000fe200000012ff */
[----:B------:R-:W-:Y:S01]  /*9a70*/  ULDC.64 UR10, c[0x0][0xaf0] ;  /* 0x0002bc00000a7ab9 */ /* 0x000fe20000000a00 */
[----:B------:R-:W-:Y:S08]  /*9a80*/  BAR.SYNC.DEFER_BLOCKING 0x1, 0x180 ;  /* 0x0046000000007b1d */ /* 0x000ff00000010000 */
[----:B--2---:R-:W2:Y:S08]  /*9a90*/  @P1 LDC R15, c[0x0][0xbec] ;  /* 0x0002fb00ff0f1b82 */ /* 0x004eb00000000800 */
[----:B---3--:R-:W3:Y:S01]  /*9aa0*/  @P1 LDC R25, c[0x0][0xbf0] ;  /* 0x0002fc00ff191b82 */ /* 0x008ee20000000800 */
[----:B------:R-:W-:Y:S01]  /*9ab0*/  UIMAD UR5, UR38, UR9, UR5 ;  /* 0x00000009260572a4 */ /* 0x000fe2000f8e0205 */
[----:B------:R-:W-:-:S02]  /*9ac0*/  SHF.R.U64 R20, R20, 0x3, RZ ;  /* 0x0000000314147819 */ /* 0x000fc400000012ff */
[----:B------:R-:W-:Y:S01]  /*9ad0*/  LOP3.LUT R40, R3, R40, RZ, 0x3c, !PT ;  /* 0x0000002803287212 */ /* 0x000fe200078e3cff */
[----:B0-----:R0:W-:Y:S01]  /*9ae0*/  @!P2 ST.E desc[UR50][R58.64], R0 ;  /* 0x000000003a00a985 */ /* 0x0011e2000c101932 */
[----:B------:R-:W-:Y:S01]  /*9af0*/  UIMAD UR8, UR12, UR10, URZ ;  /* 0x0000000a0c0872a4 */ /* 0x000fe2000f8e023f */
[----:B------:R-:W-:Y:S01]  /*9b00*/  IMAD.X R3, RZ, RZ, R41, P5 ;  /* 0x000000ffff037224 */ /* 0x000fe200028e0629 */
[----:B------:R-:W-:Y:S01]  /*9b10*/  UIADD3 UR7, UR7, UR5, URZ ;  /* 0x0000000507077290 */ /* 0x000fe2000fffe03f */
[----:B------:R-:W-:Y:S01]  /*9b20*/  LOP3.LUT R20, R20, R21, RZ, 0x3c, !PT ;  /* 0x0000001514147212 */ /* 0x000fe200078e3cff */
[----:B0-----:R-:W-:Y:S01]  /*9b30*/  IMAD R0, R140, 0x60, R141 ;  /* 0x000000608c007824 */ /* 0x001fe200078e028d */
[----:B------:R-:W-:Y:S01]  /*9b40*/  UIMAD UR5, UR43, UR11, UR8 ;  /* 0x0000000b2b0572a4 */ /* 0x000fe2000f8e0208 */
[----:B------:R-:W-:Y:S01]  /*9b50*/  IMAD.X R21, RZ, RZ, R41, P4 ;  /* 0x000000ffff157224 */ /* 0x000fe200020e0629 */
[----:B-1----:R0:W-:Y:S01]  /*9b60*/  @!P0 ST.E desc[UR50][R60.64], R38 ;  /* 0x000000263c008985 */ /* 0x0021e2000c101932 */
[----:B------:R-:W-:Y:S01]  /*9b70*/  VIADD R14, R0, UR39 ;  /* 0x00000027000e7c36 */ /* 0x000fe20008000000 */
[----:B------:R-:W-:Y:S01]  /*9b80*/  UIMAD.WIDE.U32 UR6, UR43, UR10, UR6 ;  /* 0x0000000a2b0672a5 */ /* 0x000fe2000f8e0006 */
[----:B------:R-:W-:-:S02]  /*9b90*/  ULDC.64 UR8, c[0x0][0xae0] ;  /* 0x0002b80000087ab9 */ /* 0x000fc40000000a00 */
[----:B--2---:R-:W-:Y:S01]  /*9ba0*/  @P1 IMAD.HI.U32 R0, R14, R15, RZ ;  /* 0x0000000f0e001227 */ /* 0x004fe200078e00ff */
[----:B------:R1:W5:Y:S03]  /*9bb0*/  LD.E.128 R8, desc[UR50][R2.64] ;  /* 0x0000003202087980 */ /* 0x000366000c101d00 */
[----:B------:R-:W-:Y:S01]  /*9bc0*/  IMAD.MOV.U32 R13, RZ, RZ, R14 ;  /* 0x000000ffff0d7224 */ /* 0x000fe200078e000e */
[----:B---3--:R-:W-:Y:S01]  /*9bd0*/  @P1 SHF.R.U32.HI R13, RZ, R25, R0 ;  /* 0x00000019ff0d1219 */ /* 0x008fe20000011600 */
[----:B------:R-:W-:Y:S01]  /*9be0*/  UIADD3 UR5, UR7, UR5, URZ ;  /* 0x0000000507057290 */ /* 0x000fe2000fffe03f */
[----:B------:R-:W5:Y:S02]  /*9bf0*/  LD.E.128 R40, desc[UR50][R40.64] ;  /* 0x0000003228287980 */ /* 0x000f64000c101d00 */
[--C-:B------:R-:W-:Y:S01]  /*9c00*/  SHF.R.S32.HI R0, RZ, 0x1f, R13.reuse ;  /* 0x0000001fff007819 */ /* 0x100fe2000001140d */
[----:B------:R-:W-:Y:S01]  /*9c10*/  IMAD.MOV R12, RZ, RZ, -R13 ;  /* 0x000000ffff0c7224 */ /* 0x000fe200078e0a0d */
[----:B------:R0:W5:Y:S01]  /*9c20*/  LD.E.128 R44, desc[UR50][R36.64] ;  /* 0x00000032242c7980 */ /* 0x000162000c101d00 */
[----:B-1----:R-:W-:-:S02]  /*9c30*/  IMAD.U32 R3, RZ, RZ, UR7 ;  /* 0x00000007ff037e24 */ /* 0x002fc4000f8e00ff */
[----:B------:R-:W-:Y:S01]  /*9c40*/  IMAD R0, R0, UR8, RZ ;  /* 0x0000000800007c24 */ /* 0x000fe2000f8e02ff */
[----:B------:R0:W5:Y:S01]  /*9c50*/  LD.E.128 R48, desc[UR50][R30.64] ;  /* 0x000000321e307980 */ /* 0x000162000c101d00 */
[----:B------:R-:W-:Y:S02]  /*9c60*/  IMAD R39, R39, R12, R14 ;  /* 0x0000000c27277224 */ /* 0x000fe400078e020e */
[----:B------:R-:W-:Y:S01]  /*9c70*/  IMAD.U32 R2, RZ, RZ, UR6 ;  /* 0x00000006ff027e24 */ /* 0x000fe2000f8e00ff */
[----:B------:R0:W5:Y:S01]  /*9c80*/  LD.E.128 R4, desc[UR50][R28.64] ;  /* 0x000000321c047980 */ /* 0x000162000c101d00 */
[----:B------:R-:W-:Y:S01]  /*9c90*/  IMAD.U32 R3, RZ, RZ, UR5 ;  /* 0x00000005ff037e24 */ /* 0x000fe2000f8e00ff */
[----:B------:R-:W-:Y:S01]  /*9ca0*/  ULDC.64 UR6, c[0x0][0xad8] ;  /* 0x0002b60000067ab9 */ /* 0x000fe20000000a00 */
[C---:B------:R-:W-:Y:S01]  /*9cb0*/  IMAD R15, R13.reuse, UR9, R0 ;  /* 0x000000090d0f7c24 */ /* 0x040fe2000f8e0200 */
[----:B------:R0:W5:Y:S01]  /*9cc0*/  LD.E.128 R52, desc[UR50][R20.64] ;  /* 0x0000003214347980 */ /* 0x000162000c101d00 */
[----:B------:R-:W-:Y:S01]  /*9cd0*/  SHF.R.S32.HI R0, RZ, 0x1f, R39 ;  /* 0x0000001fff007819 */ /* 0x000fe20000011427 */
[----:B------:R-:W-:Y:S01]  /*9ce0*/  IMAD.WIDE.U32 R2, R13, UR8, R2 ;  /* 0x000000080d027c25 */ /* 0x000fe2000f8e0002 */
        /* <DEDUP_REMOVED lines=18> */
[----:B-1----:R0:W1:Y:S01]  /*9e10*/  SHFL.IDX PT, R12, R0, RZ, 0x1c1f ;  /* 0x001c1fff000c7589 */ /* 0x00206200000e0000 */
        /* <DEDUP_REMOVED lines=8> */
[CC--:B-1----:R-:W-:Y:S02]  /*9ea0*/  @!P1 LEA R14, P3, R138.reuse, R12.reuse, 0x1 ;  /* 0x0000000c8a0e9211 */ /* 0x0c2fe400078608ff */
[----:B0-----:R-:W-:Y:S02]  /*9eb0*/  @!P2 LEA R20, P4, R139, R12, 0x1 ;  /* 0x0000000c8b14a211 */ /* 0x001fe400078808ff */
[----:B--2---:R-:W-:Y:S01]  /*9ec0*/  @!P0 IMAD.WIDE R2, R137, 0x2, R12 ;  /* 0x0000000289028825 */ /* 0x004fe200078e020c */
[-C--:B------:R-:W-:Y:S02]  /*9ed0*/  @!P1 LEA.HI.X R15, R138, R13.reuse, R147, 0x1, P3 ;  /* 0x0000000d8a0f9211 */ /* 0x080fe400018f0c93 */
[----:B------:R-:W-:Y:S02]  /*9ee0*/  @!P2 LEA.HI.X R21, R139, R13, R146, 0x1, P4 ;  /* 0x0000000d8b15a211 */ /* 0x000fe400020f0c92 */
[----:B-----5:R3:W-:Y:S04]  /*9ef0*/  @!P0 ST.E.128 desc[UR50][R2.64], R40 ;  /* 0x0000002802008985 */ /* 0x0207e8000c101d32 */
[----:B------:R3:W-:Y:S04]  /*9f00*/  @!P1 ST.E.128 desc[UR50][R14.64], R48 ;  /* 0x000000300e009985 */ /* 0x0007e8000c101d32 */
[----:B------:R3:W-:Y:S02]  /*9f10*/  @!P2 ST.E.128 desc[UR50][R20.64], R52 ;  /* 0x000000341400a985 */ /* 0x0007e4000c101d32 */
.L_x_11912:
[----:B------:R-:W-:Y:S05]  /*9f20*/  BSYNC B1 ;  /* 0x0000000000017941 */ /* 0x000fea0003800000 */
.L_x_11911:
[----:B---3--:R-:W-:Y:S01]  /*9f30*/  VIADD R3, R25, 0x60 ;  /* 0x0000006019037836 */ /* 0x008fe20000000000 */
[----:B--2---:R2:W3:Y:S04]  /*9f40*/  SHFL.IDX PT, R13, R24, 0x1, 0x1c1f ;  /* 0x003c1f00180d7f89 */ /* 0x0044e800000e0000 */
[----:B------:R-:W-:Y:S01]  /*9f50*/  ISETP.GE.AND P0, PT, R3, R56, PT ;  /* 0x000000380300720c */ /* 0x000fe20003f06270 */
[----:B-1----:R2:W1:-:S12]  /*9f60*/  SHFL.IDX PT, R12, R0, 0x1, 0x1c1f ;  /* 0x003c1f00000c7f89 */ /* 0x00245800000e0000 */
[----:B--2---:R-:W-:Y:S05]  /*9f70*/  @P0 BRA `(.L_x_11913) ;  /* 0x0000000800240947 */ /* 0x004fea0003800000 */
[----:B------:R-:W-:Y:S02]  /*9f80*/  ULDC UR5, c[0x0][0xac8] ;  /* 0x0002b20000057ab9 */ /* 0x000fe40000000800 */
[----:B------:R-:W-:Y:S02]  /*9f90*/  ISETP.GE.AND P2, PT, R138, UR5, PT ;  /* 0x000000058a007c0c */ /* 0x000fe4000bf46270 */
[----:B------:R-:W-:-:S11]  /*9fa0*/  ISETP.GE.AND P1, PT, R137, UR5, PT ;  /* 0x0000000589007c0c */ /* 0x000fd6000bf26270 */
[C---:B-1----:R-:W-:Y:S02]  /*9fb0*/  @!P2 LEA R14, P0, R138.reuse, R12, 0x1 ;  /* 0x0000000c8a0ea211 */ /* 0x042fe400078008ff */
[----:B---3--:R-:W-:Y:S02]  /*9fc0*/  @!P1 IMAD.WIDE R2, R137, 0x2, R12 ;  /* 0x0000000289029825 */ /* 0x008fe400078e020c */
        /* <DEDUP_REMOVED lines=9> */
.L_x_11910:
        /* <DEDUP_REMOVED lines=50> */
.L_x_11915:
[----:B------:R-:W-:Y:S05]  /*a380*/  BSYNC B1 ;  /* 0x0000000000017941 */ /* 0x000fea0003800000 */
.L_x_11914:
        /* <DEDUP_REMOVED lines=54> */
.L_x_11917:
[----:B------:R-:W-:Y:S05]  /*a6f0*/  BSYNC B1 ;  /* 0x0000000000017941 */ /* 0x000fea0003800000 */
.L_x_11916:
        /* <DEDUP_REMOVED lines=17> */
.L_x_11913:
[----:B------:R-:W-:Y:S05]  /*a810*/  BSYNC B0 ;  /* 0x0000000000007941 */ /* 0x000fea0003800000 */
.L_x_11909:
[----:B------:R-:W-:Y:S02]  /*a820*/  ULDC UR5, c[0x0][0xc38] ;  /* 0x00030e0000057ab9 */ /* 0x000fe40000000800 */
[----:B------:R-:W-:-:S06]  /*a830*/  UISETP.GE.AND UP0, UPT, UR4, UR5, UPT ;  /* 0x000000050400728c */ /* 0x000fcc000bf06270 */
[----:B------:R-:W-:-:S13]  /*a840*/  PLOP3.LUT P0, PT, PT, PT, UP0, 0x80, 0x0 ;  /* 0x000000000000781c */ /* 0x000fda0003f0f008 */
[----:B------:R-:W-:Y:S05]  /*a850*/  @!P0 BRA `(.L_x_11918) ;  /* 0xffffff64007c8947 */ /* 0x000fea000383ffff */
[----:B------:R-:W-:Y:S05]  /*a860*/  EXIT ;  /* 0x000000000000794d */ /* 0x000fea0003800000 */
.L_x_11868:
        /* <DEDUP_REMOVED lines=61> */
[----:B------:R-:W-:Y:S02]  /*ac40*/  ISETP.GE.AND P1, PT, R0, UR9, PT ;  /* 0x0000000900007c0c */ /* 0x000fe4000bf26270 */
        /* <DEDUP_REMOVED lines=12> */
[----:B------:R-:W-:Y:S02]  /*ad10*/  ISETP.GE.AND P1, PT, R4, UR7, PT ;  /* 0x0000000704007c0c */ /* 0x000fe4000bf26270 */
        /* <DEDUP_REMOVED lines=9> */
.L_x_11968:
        /* <DEDUP_REMOVED lines=23> */
.L_x_11920:
[----:B------:R-:W-:Y:S01]  /*af20*/  ULDC UR8, c[0x0][0xc54] ;  /* 0x0003150000087ab9 */ /* 0x000fe20000000800 */
[----:B------:R-:W-:Y:S01]  /*af30*/  UMOV UR6, UR7 ;  /* 0x0000000700067c82 */ /* 0x000fe20008000000 */
[----:B------:R-:W-:-:S11]  /*af40*/  UISETP.NE.AND UP0, UPT, UR8, 0x1, UPT ;  /* 0x000000010800788c */ /* 0x000fd6000bf05270 */
[----:B------:R-:W-:Y:S02]  /*af50*/  @UP0 ULDC.64 UR10, c[0x0][0xc58] ;  /* 0x00031600000a0ab9 */ /* 0x000fe40000000a00 */
[----:B------:R-:W-:-:S04]  /*af60*/  UIMAD.WIDE.U32 UR4, UR7, UR10, URZ ;  /* 0x0000000a070472a5 */ /* 0x000fc8000f8e003f */
[----:B------:R-:W-:-:S04]  /*af70*/  @UP0 USHF.R.U32.HI UR6, URZ, UR11, UR5 ;  /* 0x0000000b3f060299 */ /* 0x000fc80008011605 */
[----:B------:R-:W-:-:S12]  /*af80*/  UIMAD UR4, UR6, UR8, URZ ;  /* 0x00000008060472a4 */ /* 0x000fd8000f8e023f */
.L_x_11921:
        /* <DEDUP_REMOVED lines=23> */
[----:B------:R-:W-:Y:S01]  /*b100*/  UISETP.NE.AND UP2, UPT, UR5, 0x1, UPT ;  /* 0x000000010500788c */ /* 0x000fe2000bf45270 */
[----:B------:R-:W-:Y:S01]  /*b110*/  BSSY B7, `(.L_x_11922) ;  /* 0x0000346000077945 */ /* 0x000fe20003800000 */
[----:B------:R-:W-:Y:S02]  /*b120*/  UIADD3 UR43, UR43, UR4, URZ ;  /* 0x000000042b2b7290 */ /* 0x000fe4000fffe03f */
[----:B------:R-:W-:Y:S02]  /*b130*/  UP2UR UR47, UPR, URZ, 0x4 ;  /* 0x000000043f2f7883 */ /* 0x000fe40008000000 */
[----:B------:R-:W-:-:S04]  /*b140*/  UIMAD UR6, UR43, 0xc0, URZ ;  /* 0x000000c02b0678a4 */ /* 0x000fc8000f8e023f */
        /* <DEDUP_REMOVED lines=11> */
[----:B------:R-:W-:Y:S01]  /*b200*/  ISETP.LT.AND P0, PT, RZ, UR44, PT ;  /* 0x0000002cff007c0c */ /* 0x000fe2000bf01270 */
[----:B--2---:R0:W-:-:S12]  /*b210*/  STL [R1+0x8], R19 ;  /* 0x0000081301007387 */ /* 0x0041d80000100800 */
        /* <DEDUP_REMOVED lines=19> */
.L_x_11923:
        /* <DEDUP_REMOVED lines=20> */
.L_x_11926:
[----:B------:R-:W-:Y:S05]  /*b490*/  BSYNC B6 ;  /* 0x0000000000067941 */ /* 0x000fea0003800000 */
.L_x_11925:
        /* <DEDUP_REMOVED lines=20> */
.L_x_11929:
        /* <DEDUP_REMOVED lines=15> */
.L_x_11928:
[----:B------:R-:W-:Y:S05]  /*b6d0*/  BSYNC B6 ;  /* 0x0000000000067941 */ /* 0x000fea0003800000 */
.L_x_11927:
        /* <DEDUP_REMOVED lines=16> */
.L_x_11984:
        /* <DEDUP_REMOVED lines=46> */
.L_x_11931:
        /* <DEDUP_REMOVED lines=25> */
.L_x_11985:
[----:B------:R-:W-:Y:S05]  /*bc50*/  BSYNC B0 ;  /* 0x0000000000007941 */ /* 0x000fea0003800000 */
.L_x_11932:
[----:B------:R-:W1:Y:S01]  /*bc60*/  S2R R9, SR_TID.X ;  /* 0x0000000000097919 */ /* 0x000e620000002100 */
[----:B------:R-:W-:Y:S01]  /*bc70*/  ULDC.64 UR4, c[0x0][0x300] ;  /* 0x0000c00000047ab9 */ /* 0x000fe20000000a00 */
[----:B------:R-:W-:Y:S01]  /*bc80*/  LOP3.LUT P4, RZ, R16, 0x4, RZ, 0xc0, !PT ;  /* 0x0000000410ff7812 */ /* 0x000fe2000788c0ff */
[----:B------:R-:W-:Y:S01]  /*bc90*/  IMAD R4, R4, UR4, RZ ;  /* 0x0000000404047c24 */ /* 0x000fe2000f8e02ff */
[C---:B------:R-:W-:Y:S01]  /*bca0*/  LOP3.LUT P3, RZ, R16.reuse, 0x2, RZ, 0xc0, !PT ;  /* 0x0000000210ff7812 */ /* 0x040fe2000786c0ff */
        /* <DEDUP_REMOVED lines=69> */
.L_x_11995:
        /* <DEDUP_REMOVED lines=12> */
.L_x_11935:
        /* <DEDUP_REMOVED lines=11> */
.L_x_11936:
        /* <DEDUP_REMOVED lines=23> */
.L_x_11938:
[----:B------:R-:W-:Y:S05]  /*c3e0*/  BSYNC B6 ;  /* 0x0000000000067941 */ /* 0x000fea0003800000 */
.L_x_11937:
[----:B------:R2:W5:Y:S01]  /*c3f0*/  LDL R10, [R1+0xc] ;  /* 0x00000c00010a7983 */ /* 0x0005620000100800 */
[----:B------:R-:W-:Y:S01]  /*c400*/  UISETP.NE.AND UP0, UPT, UR47, URZ, UPT ;  /* 0x0000003f2f00728c */ /* 0x000fe2000bf05270 */
[----:B-1----:R-:W-:Y:S01]  /*c410*/  IMAD.U32 R6, RZ, RZ, UR43 ;  /* 0x0000002bff067e24 */ /* 0x002fe2000f8e00ff */
[----:B------:R-:W1:Y:S01]  /*c420*/  S2R R20, SR_TID.X ;  /* 0x0000000000147919 */ /* 0x000e620000002100 */
[----:B0-----:R-:W0:Y:S03]  /*c430*/  S2R R2, SR_TID.X ;  /* 0x0000000000027919 */ /* 0x001e260000002100 */
[----:B------:R-:W-:Y:S01]  /*c440*/  PLOP3.LUT P0, PT, PT, PT, UP0, 0x80, 0x0 ;  /* 0x000000000000781c */ /* 0x000fe20003f0f008 */
[----:B------:R-:W-:Y:S01]  /*c450*/  ULDC.64 UR8, c[0x0][0x2d8] ;  /* 0x0000b60000087ab9 */ /* 0x000fe20000000a00 */
[----:B------:R-:W-:-:S03]  /*c460*/  R2UR UR6, R29 ;  /* 0x000000001d0672ca */ /* 0x000fc600000e0000 */
[----:B------:R-:W-:Y:S01]  /*c470*/  @UP0 ULDC UR4, c[0x0][0x44c] ;  /* 0x0001130000040ab9 */ /* 0x000fe20000000800 */
[----:B------:R-:W-:Y:S01]  /*c480*/  R2UR UR7, R22 ;  /* 0x00000000160772ca */ /* 0x000fe200000e0000 */
[----:B------:R-:W-:Y:S01]  /*c490*/  ULDC UR12, c[0x0][0x448] ;  /* 0x00011200000c7ab9 */ /* 0x000fe20000000800 */
[----:B------:R-:W-:Y:S01]  /*c4a0*/  ULDC.64 UR10, c[0x0][0x280] ;  /* 0x0000a000000a7ab9 */ /* 0x000fe20000000a00 */
[----:B------:R-:W-:Y:S01]  /*c4b0*/  @UP0 ULDC UR13, c[0x0][0x44c] ;  /* 0x00011300000d0ab9 */ /* 0x000fe20000000800 */
[C---:B------:R-:W-:Y:S02]  /*c4c0*/  LOP3.LUT P3, RZ, R16.reuse, 0x400, RZ, 0xc0, !PT ;  /* 0x0000040010ff7812 */ /* 0x040fe4000786c0ff */
[C---:B------:R-:W-:Y:S02]  /*c4d0*/  LOP3.LUT P4, RZ, R16.reuse, 0x200, RZ, 0xc0, !PT ;  /* 0x0000020010ff7812 */ /* 0x040fe4000788c0ff */
[----:B------:R-:W-:Y:S01]  /*c4e0*/  LOP3.LUT P5, RZ, R16, 0x100, RZ, 0xc0, !PT ;  /* 0x0000010010ff7812 */ /* 0x000fe200078ac0ff */
[----:B-1----:R-:W-:Y:S01]  /*c4f0*/  IMAD.SHL.U32 R20, R20, 0x20, RZ ;  /* 0x0000002014147824 */ /* 0x002fe200078e00ff */
[----:B0-----:R-:W-:-:S04]  /*c500*/  LOP3.LUT R2, R2, 0x7f, RZ, 0xc0, !PT ;  /* 0x0000007f02027812 */ /* 0x001fc800078ec0ff */
[----:B------:R-:W-:Y:S02]  /*c510*/  LOP3.LUT R20, R20, 0x60, RZ, 0xc0, !PT ;  /* 0x0000006014147812 */ /* 0x000fe400078ec0ff */
[----:B------:R-:W-:-:S04]  /*c520*/  SHF.R.U32.HI R2, RZ, 0x2, R2 ;  /* 0x00000002ff027819 */ /* 0x000fc80000011602 */
[----:B------:R-:W-:-:S05]  /*c530*/  LOP3.LUT R2, R2, R20, RZ, 0xfc, !PT ;  /* 0x0000001402027212 */ /* 0x000fca00078efcff */
[----:B------:R-:W-:-:S04]  /*c540*/  IMAD R6, R6, 0xc0, R2 ;  /* 0x000000c006067824 */ /* 0x000fc800078e0202 */
        /* <DEDUP_REMOVED lines=122> */
.L_x_12008:
        /* <DEDUP_REMOVED lines=12> */
.L_x_11940:
        /* <DEDUP_REMOVED lines=18> */
.L_x_12009:
[----:B------:R-:W-:Y:S05]  /*ced0*/  BSYNC B0 ;  /* 0x0000000000007941 */ /* 0x000fea0003800000 */
.L_x_11941:
        /* <DEDUP_REMOVED lines=9> */
.L_x_11956:
[----:B------:R-:W2:Y:S01]  /*cf70*/  LDL R8, [R1+0x8] ;  /* 0x0000080001087983 */ /* 0x000ea20000100800 */
[----:B------:R-:W0:Y:S03]  /*cf80*/  LDC R4, c[0x0][0x430] ;  /* 0x00010c00ff047b82 */ /* 0x000e260000000800 */
[----:B------:R-:W3:Y:S04]  /*cf90*/  LDL R6, [R1+0x4] ;  /* 0x0000040001067983 */ /* 0x000ee80000100800 */
[----:B------:R-:W4:Y:S01]  /*cfa0*/  LDL R7, [R1] ;  /* 0x0000000001077983 */ /* 0x000f220000100800 */
        /* <DEDUP_REMOVED lines=10> */
[----:B------:R-:W-:Y:S01]  /*d050*/  ULDC.64 UR4, c[0x0][0x428] ;  /* 0x00010a0000047ab9 */ /* 0x000fe20000000a00 */
        /* <DEDUP_REMOVED lines=28> */
.L_x_11944:
[----:B------:R-:W-:Y:S01]  /*d220*/  IMAD R6, R23, 0x8, R17 ;  /* 0x0000000817067824 */ /* 0x000fe200078e0211 */
[----:B------:R-:W-:Y:S01]  /*d230*/  SHF.L.U32 R0, R26, 0x1f, RZ ;  /* 0x0000001f1a007819 */ /* 0x000fe200000006ff */
[----:B------:R-:W-:Y:S03]  /*d240*/  BSSY B1, `(.L_x_11945) ;  /* 0x0000003000017945 */ /* 0x000fe60003800000 */
[----:B------:R-:W0:Y:S02]  /*d250*/  SYNCS.PHASECHK.TRANS64.TRYWAIT P0, [R6+URZ+0x2d840], R0 ;  /* 0x02d84000060075a7 */ /* 0x000e24000800017f */
[----:B0-----:R-:W-:Y:S05]  /*d260*/  @!P0 BRA `(.L_x_11946) ;  /* 0x0000002800888947 */ /* 0x001fea0003800000 */
.L_x_12010:
[----:B------:R-:W-:Y:S05]  /*d270*/  BSYNC B1 ;  /* 0x0000000000017941 */ /* 0x000fea0003800000 */
.L_x_11945:
[----:B------:R-:W1:Y:S01]  /*d280*/  S2R R12, SR_TID.X ;  /* 0x00000000000c7919 */ /* 0x000e620000002100 */
[----:B------:R-:W-:Y:S01]  /*d290*/  SHF.R.S32.HI R21, RZ, 0x1f, R5 ;  /* 0x0000001fff157819 */ /* 0x000fe20000011405 */
[----:B------:R-:W-:Y:S01]  /*d2a0*/  ULDC.64 UR4, c[0x0][0x300] ;  /* 0x0000c00000047ab9 */ /* 0x000fe20000000a00 */
[C---:B------:R-:W-:Y:S01]  /*d2b0*/  LOP3.LUT P3, RZ, R16.reuse, 0x4, RZ, 0xc0, !PT ;  /* 0x0000000410ff7812 */ /* 0x040fe2000786c0ff */
        /* <DEDUP_REMOVED lines=55> */
.L_x_12020:
        /* <DEDUP_REMOVED lines=10> */
.L_x_11948:
        /* <DEDUP_REMOVED lines=11> */
.L_x_11949:
[----:B------:R1:W-:Y:S01]  /*d780*/  SYNCS.ARRIVE.TRANS64.A1T0 RZ, [R6+URZ+0x2d830], RZ ;  /* 0x02d830ff06ff79a7 */ /* 0x0003e2000810003f */
[----:B------:R-:W-:Y:S05]  /*d790*/  @!P2 BRA `(.L_x_11950) ;  /* 0x000000000004a947 */ /* 0x000fea0003800000 */
[----:B------:R-:W-:Y:S01]  /*d7a0*/  BPT.TRAP 0x1 ;  /* 0x000000040000795c */ /* 0x000fe20000300000 */
.L_x_11950:
[----:B------:R-:W-:Y:S01]  /*d7b0*/  SHF.L.U32 R2, R20, 0x1f, RZ ;  /* 0x0000001f14027819 */ /* 0x000fe200000006ff */
[----:B-1----:R-:W-:Y:S01]  /*d7c0*/  IMAD R6, R9, 0x8, R17 ;  /* 0x0000000809067824 */ /* 0x002fe200078e0211 */
[----:B------:R-:W-:Y:S03]  /*d7d0*/  BSSY B1, `(.L_x_11951) ;  /* 0x0000003000017945 */ /* 0x000fe60003800000 */
[----:B------:R-:W1:Y:S02]  /*d7e0*/  SYNCS.PHASECHK.TRANS64.TRYWAIT P0, [R6+URZ+0x2d860], R2 ;  /* 0x02d86002060075a7 */ /* 0x000e64000800017f */
[----:B-1----:R-:W-:Y:S05]  /*d7f0*/  @!P0 BRA `(.L_x_11952) ;  /* 0x00000028007c8947 */ /* 0x002fea0003800000 */
.L_x_12021:
[----:B------:R-:W-:Y:S05]  /*d800*/  BSYNC B1 ;  /* 0x0000000000017941 */ /* 0x000fea0003800000 */
.L_x_11951:
[----:B------:R-:W0:Y:S01]  /*d810*/  S2R R3, SR_TID.X ;  /* 0x0000000000037919 */ /* 0x000e220000002100 */
[----:B-1----:R-:W-:Y:S01]  /*d820*/  IMAD.MOV.U32 R2, RZ, RZ, -0x80 ;  /* 0xffffff80ff027424 */ /* 0x002fe200078e00ff */
[----:B------:R-:W-:Y:S01]  /*d830*/  UMOV UR4, 0xffffffff ;  /* 0xffffffff00047882 */ /* 0x000fe20000000000 */
[----:B------:R-:W-:Y:S02]  /*d840*/  LOP3.LUT P3, RZ, R16, 0x20, RZ, 0xc0, !PT ;  /* 0x0000002010ff7812 */ /* 0x000fe4000786c0ff */
        /* <DEDUP_REMOVED lines=47> */
.L_x_12031:
        /* <DEDUP_REMOVED lines=31> */
.L_x_11954:
        /* <DEDUP_REMOVED lines=11> */
.L_x_11955:
        /* <DEDUP_REMOVED lines=8> */
.L_x_11943:
        /* <DEDUP_REMOVED lines=16> */
[----:B0-----:R-:W-:-:S05]  /*df60*/  IADD3 R0, R0, UR45, R7 ;  /* 0x0000002d00007c10 */ /* 0x001fca000fffe007 */
[----:B------:R0:W-:Y:S02]  /*df70*/  STL [R1+0x10], R0 ;  /* 0x0000100001007387 */ /* 0x0001e40000100800 */
.L_x_11958:
[----:B------:R-:W-:Y:S05]  /*df80*/  BSYNC B0 ;  /* 0x0000000000007941 */ /* 0x000fea0003800000 */
.L_x_11957:
[----:B0-----:R-:W-:-:S05]  /*df90*/  IMAD.U32 R0, RZ, RZ, UR46 ;  /* 0x0000002eff007e24 */ /* 0x001fca000f8e00ff */
[----:B------:R-:W-:-:S13]  /*dfa0*/  ISETP.NE.AND P0, PT, R0, 0x3, PT ;  /* 0x000000030000780c */ /* 0x000fda0003f05270 */
[----:B------:R-:W-:Y:S05]  /*dfb0*/  @!P0 BRA `(.L_x_11959) ;  /* 0x0000000000048947 */ /* 0x000fea0003800000 */
[----:B------:R-:W-:Y:S01]  /*dfc0*/  BPT.TRAP 0x1 ;  /* 0x000000040000795c */ /* 0x000fe20000300000 */
.L_x_11959:
[----:B------:R-:W-:Y:S01]  /*dfd0*/  IMAD R4, R23, 0x8, R17 ;  /* 0x0000000817047824 */ /* 0x000fe200078e0211 */
[----:B------:R-:W-:Y:S01]  /*dfe0*/  SHF.L.U32 R3, R26, 0x1f, RZ ;  /* 0x0000001f1a037819 */ /* 0x000fe200000006ff */
[----:B------:R-:W-:Y:S03]  /*dff0*/  BSSY B0, `(.L_x_11960) ;  /* 0x0000003000007945 */ /* 0x000fe60003800000 */
[----:B------:R-:W0:Y:S02]  /*e000*/  SYNCS.PHASECHK.TRANS64.TRYWAIT P0, [R4+URZ+0x2d860], R3 ;  /* 0x02d86003040075a7 */ /* 0x000e24000800017f */
[----:B0-----:R-:W-:Y:S05]  /*e010*/  @!P0 BRA `(.L_x_11961) ;  /* 0x0000002400ec8947 */ /* 0x001fea0003800000 */
.L_x_12032:
[----:B------:R-:W-:Y:S05]  /*e020*/  BSYNC B0 ;  /* 0x0000000000007941 */ /* 0x000fea0003800000 */
.L_x_11960:
[----:B------:R-:W1:Y:S01]  /*e030*/  S2R R7, SR_TID.X ;  /* 0x0000000000077919 */ /* 0x000e620000002100 */
[----:B------:R-:W-:Y:S01]  /*e040*/  IMAD.MOV.U32 R5, RZ, RZ, -0x80 ;  /* 0xffffff80ff057424 */ /* 0x000fe200078e00ff */
[----:B------:R-:W-:Y:S01]  /*e050*/  UMOV UR4, 0xffffffff ;  /* 0xffffffff00047882 */ /* 0x000fe20000000000 */
[----:B------:R-:W-:Y:S02]  /*e060*/  LOP3.LUT P4, RZ, R16, 0x20, RZ, 0xc0, !PT ;  /* 0x0000002010ff7812 */ /* 0x000fe4000788c0ff */
        /* <DEDUP_REMOVED lines=50> */
.L_x_12042:
        /* <DEDUP_REMOVED lines=13> */
.L_x_11963:
        /* <DEDUP_REMOVED lines=11> */
.L_x_11964:
[----:B------:R0:W-:Y:S01]  /*e510*/  SYNCS.ARRIVE.TRANS64.A1T0 RZ, [R4+URZ+0x2d850], RZ ;  /* 0x02d850ff04ff79a7 */ /* 0x0001e2000810003f */
[----:B------:R-:W-:-:S05]  /*e520*/  VIADD R23, R23, 0x1 ;  /* 0x0000000117177836 */ /* 0x000fca0000000000 */
[----:B------:R-:W-:-:S04]  /*e530*/  ISETP.NE.AND P0, PT, R23, 0x2, PT ;  /* 0x000000021700780c */ /* 0x000fc80003f05270 */
[----:B------:R-:W-:Y:S02]  /*e540*/  SEL R3, RZ, 0x1, P0 ;  /* 0x00000001ff037807 */ /* 0x000fe40000000000 */
[----:B------:R-:W-:Y:S02]  /*e550*/  SEL R23, R23, RZ, P0 ;  /* 0x000000ff17177207 */ /* 0x000fe40000000000 */
[----:B0-----:R-:W-:-:S07]  /*e560*/  LOP3.LUT R26, R26, R3, RZ, 0x3c, !PT ;  /* 0x000000031a1a7212 */ /* 0x001fce00078e3cff */
.L_x_11924:
[----:B------:R-:W-:Y:S05]  /*e570*/  BSYNC B7 ;  /* 0x0000000000077941 */ /* 0x000fea0003800000 */
.L_x_11922:
        /* <DEDUP_REMOVED lines=13> */
.L_x_11965:
[----:B------:R-:W-:-:S03]  /*e650*/  UMOV UR4, 0xffffffff ;  /* 0xffffffff00047882 */ /* 0x000fc60000000000 */
[----:B------:R-:W-:Y:S05]  /*e660*/  BRA.DIV UR4, `(.L_x_11967) ;  /* 0x0000002604d07947 */ /* 0x000fea000b800000 */
[----:B-----5:R2:W3:Y:S02]  /*e670*/  SHFL.IDX PT, R14, R2, RZ, 0x1f ;  /* 0x00001fff020e7589 */ /* 0x0204e400000e0000 */
.L_x_12045:
        /* <DEDUP_REMOVED lines=8> */
.L_x_11966:
[----:B-1----:R-:W4:Y:S01]  /*e700*/  LDL R0, [R1+0x10] ;  /* 0x0000100001007983 */ /* 0x002f220000100800 */
[----:B------:R-:W-:Y:S02]  /*e710*/  ULDC UR4, c[0x0][0xc38] ;  /* 0x00030e0000047ab9 */ /* 0x000fe40000000800 */
[----:B----4-:R-:W-:-:S13]  /*e720*/  ISETP.GE.AND P0, PT, R0, UR4, PT ;  /* 0x0000000400007c0c */ /* 0x010fda000bf06270 */
[----:B------:R-:W-:Y:S05]  /*e730*/  @!P0 BRA `(.L_x_11968) ;  /* 0xffffffc4009c8947 */ /* 0x000fea000383ffff */
.L_x_11919:
        /* <DEDUP_REMOVED lines=12> */
.L_x_12046:
[----:B------:R-:W-:Y:S05]  /*e800*/  BSYNC B0 ;  /* 0x0000000000007941 */ /* 0x000fea0003800000 */
.L_x_11969:
[----:B------:R-:W-:-:S03]  /*e810*/  UMOV UR4, 0xffffffff ;  /* 0xffffffff00047882 */ /* 0x000fc60000000000 */
[----:B------:R-:W-:Y:S05]  /*e820*/  BRA.DIV UR4, `(.L_x_11971) ;  /* 0x00000026049c7947 */ /* 0x000fea000b800000 */
[----:B-1----:R-:W1:Y:S02]  /*e830*/  S2R R0, SR_TID.X ;  /* 0x0000000000007919 */ /* 0x002e640000002100 */
[----:B-1----:R-:W-:-:S04]  /*e840*/  SHF.R.U32.HI R0, RZ, 0x5, R0 ;  /* 0x00000005ff007819 */ /* 0x002fc80000011600 */
[----:B------:R-:W-:-:S05]  /*e850*/  LOP3.LUT R0, R0, 0x3, RZ, 0xc0, !PT ;  /* 0x0000000300007812 */ /* 0x000fca00078ec0ff */
[----:B------:R1:W2:Y:S02]  /*e860*/  SHFL.IDX PT, R14, R0, RZ, 0x1f ;  /* 0x00001fff000e7589 */ /* 0x0002a400000e0000 */
.L_x_12049:
[----:B--2---:R-:W-:Y:S01]  /*e870*/  ISETP.NE.AND P0, PT, R14, RZ, PT ;  /* 0x000000ff0e00720c */ /* 0x004fe20003f05270 */
[----:B------:R-:W-:-:S12]  /*e880*/  BSSY B0, `(.L_x_11972) ;  /* 0x0000024000007945 */ /* 0x000fd80003800000 */
[----:B------:R-:W-:Y:S05]  /*e890*/  @P0 BRA `(.L_x_11973) ;  /* 0x0000000000880947 */ /* 0x000fea0003800000 */
[----:B------:R-:W-:-:S03]  /*e8a0*/  UMOV UR4, 0xffffffff ;  /* 0xffffffff00047882 */ /* 0x000fc60000000000 */
[----:B------:R-:W-:Y:S05]  /*e8b0*/  BRA.DIV UR4, `(.L_x_11974) ;  /* 0x0000002604ac7947 */ /* 0x000fea000b800000 */
[----:B------:R-:W-:-:S13]  /*e8c0*/  ELECT P6, URZ, PT ;  /* 0x00000000003f782f */ /* 0x000fda00038c0000 */
.L_x_12052:
[----:B------:R-:W-:Y:S05]  /*e8d0*/  @!P6 BRA `(.L_x_11973) ;  /* 0x000000000078e947 */ /* 0x000fea0003800000 */
[----:B------:R-:W-:-:S06]  /*e8e0*/  ULOP3.LUT UR4, UR42, 0x2, URZ, 0xfc, !UPT ;  /* 0x000000022a047892 */ /* 0x000fcc000f8efc3f */
[----:B-1----:R-:W-:-:S05]  /*e8f0*/  IMAD.U32 R0, RZ, RZ, UR4 ;  /* 0x00000004ff007e24 */ /* 0x002fca000f8e00ff */
[----:B------:R-:W-:-:S13]  /*e900*/  ISETP.NE.AND P0, PT, R0, 0x3, PT ;  /* 0x000000030000780c */ /* 0x000fda0003f05270 */
[----:B------:R-:W-:Y:S05]  /*e910*/  @!P0 BRA `(.L_x_11975) ;  /* 0x0000000000048947 */ /* 0x000fea0003800000 */
[----:B------:R-:W-:Y:S01]  /*e920*/  BPT.TRAP 0x1 ;  /* 0x000000040000795c */ /* 0x000fe20000300000 */
.L_x_11975:
[C---:B------:R-:W-:Y:S01]  /*e930*/  IMAD R5, R23.reuse, 0x8, R4 ;  /* 0x0000000817057824 */ /* 0x040fe200078e0204 */
[----:B------:R-:W-:Y:S01]  /*e940*/  SHF.L.U32 R0, R26, 0x1f, RZ ;  /* 0x0000001f1a007819 */ /* 0x000fe200000006ff */
[----:B------:R-:W-:-:S03]  /*e950*/  VIADD R23, R23, 0x1 ;  /* 0x0000000117177836 */ /* 0x000fc60000000000 */
[----:B------:R-:W1:Y:S02]  /*e960*/  SYNCS.PHASECHK.TRANS64.TRYWAIT P1, [R5+URZ+0x2d840], R0 ;  /* 0x02d84000050075a7 */ /* 0x000e64000802017f */
[----:B------:R-:W-:-:S04]  /*e970*/  ISETP.NE.AND P2, PT, R23, 0x2, PT ;  /* 0x000000021700780c */ /* 0x000fc80003f45270 */
[----:B------:R-:W-:Y:S01]  /*e980*/  SEL R3, RZ, 0x1, P2 ;  /* 0x00000001ff037807 */ /* 0x000fe20001000000 */
[----:B-1----:R-:W-:Y:S08]  /*e990*/  @!P1 BRA `(.L_x_11976) ;  /* 0x0000002400949947 */ /* 0x002ff00003800000 */
.L_x_12053:
[----:B------:R-:W-:Y:S02]  /*e9a0*/  SEL R23, R23, RZ, P2 ;  /* 0x000000ff17177207 */ /* 0x000fe40001000000 */
[----:B------:R-:W-:Y:S01]  /*e9b0*/  LOP3.LUT R2, R26, R3, RZ, 0x3c, !PT ;  /* 0x000000031a027212 */ /* 0x000fe200078e3cff */
[----:B------:R-:W-:Y:S06]  /*e9c0*/  @!P0 BRA `(.L_x_11977) ;  /* 0x0000000000048947 */ /* 0x000fec0003800000 */
[----:B------:R-:W-:Y:S01]  /*e9d0*/  BPT.TRAP 0x1 ;  /* 0x000000040000795c */ /* 0x000fe20000300000 */
.L_x_11977:
[----:B------:R-:W-:Y:S01]  /*e9e0*/  IMAD R23, R23, 0x8, R4 ;  /* 0x0000000817177824 */ /* 0x000fe200078e0204 */
[----:B------:R-:W-:-:S04]  /*e9f0*/  SHF.L.U32 R2, R2, 0x1f, RZ ;  /* 0x0000001f02027819 */ /* 0x000fc800000006ff */
[----:B------:R-:W2:Y:S02]  /*ea00*/  SYNCS.PHASECHK.TRANS64.TRYWAIT P1, [R23+URZ+0x2d840], R2 ;  /* 0x02d84002170075a7 */ /* 0x000ea4000802017f */
[----:B--2---:R-:W-:Y:S05]  /*ea10*/  @!P1 BRA `(.L_x_11978) ;  /* 0x0000002400889947 */ /* 0x004fea0003800000 */
.L_x_12054:
[----:B------:R-:W-:Y:S05]  /*ea20*/  @!P0 BRA `(.L_x_11979) ;  /* 0x0000000000048947 */ /* 0x000fea0003800000 */
[----:B------:R-:W-:Y:S01]  /*ea30*/  BPT.TRAP 0x1 ;  /* 0x000000040000795c */ /* 0x000fe20000300000 */
.L_x_11979:
[----:B------:R-:W3:Y:S02]  /*ea40*/  SYNCS.PHASECHK.TRANS64.TRYWAIT P1, [R5+URZ+0x2d860], R0 ;  /* 0x02d86000050075a7 */ /* 0x000ee4000802017f */
[----:B---3--:R-:W-:Y:S05]  /*ea50*/  @!P1 BRA `(.L_x_11980) ;  /* 0x00000024008c9947 */ /* 0x008fea0003800000 */
.L_x_12055:
[----:B------:R-:W-:Y:S05]  /*ea60*/  @!P0 BRA `(.L_x_11981) ;  /* 0x0000000000048947 */ /* 0x000fea0003800000 */
[----:B------:R-:W-:Y:S01]  /*ea70*/  BPT.TRAP 0x1 ;  /* 0x000000040000795c */ /* 0x000fe20000300000 */
.L_x_11981:
[----:B----4-:R4:W0:Y:S02]  /*ea80*/  SYNCS.PHASECHK.TRANS64.TRYWAIT P0, [R23+URZ+0x2d860], R2 ;  /* 0x02d86002170075a7 */ /* 0x010824000800017f */
[----:B0-----:R-:W-:Y:S05]  /*ea90*/  @!P0 NANOSLEEP.SYNCS 0x989680 ;  /* 0x009896800000895d */ /* 0x001fea0003900000 */
[----:B------:R-:W0:Y:S02]  /*eaa0*/  @!P0 SYNCS.PHASECHK.TRANS64 P0, [R23+URZ+0x2d860], R2 ;  /* 0x02d86002170085a7 */ /* 0x000e24000800007f */
[----:B0-----:R-:W-:Y:S05]  /*eab0*/  @!P0 BRA `(.L_x_11981) ;  /* 0xfffffffc00f08947 */ /* 0x001fea000383ffff */
.L_x_11973:
[----:B------:R-:W-:Y:S05]  /*eac0*/  BSYNC B0 ;  /* 0x0000000000007941 */ /* 0x000fea0003800000 */
.L_x_11972:
[----:B------:R-:W-:Y:S05]  /*ead0*/  EXIT ;  /* 0x000000000000794d */ /* 0x000fea0003800000 */
.L_x_11874:
[----:B0-----:R-:W-:-:S04]  /*eae0*/  IMAD.U32 R3, RZ, RZ, UR40 ;  /* 0x00000028ff037e24 */ /* 0x001fc8000f8e00ff */
[----:B------:R0:W1:Y:S03]  /*eaf0*/  SYNCS.PHASECHK.TRANS64.TRYWAIT P1, [R3+URZ+0x2d800], R0 ;  /* 0x02d80000030075a7 */ /* 0x000066000802017f */
[----:B-1----:R-:W-:Y:S05]  /*eb00*/  @!P1 NANOSLEEP.SYNCS 0x989680 ;  /* 0x009896800000995d */ /* 0x002fea0003900000 */
[----:B------:R-:W1:Y:S02]  /*eb10*/  @!P1 SYNCS.PHASECHK.TRANS64 P1, [R3+URZ+0x2d800], R0 ;  /* 0x02d80000030095a7 */ /* 0x000e64000802007f */
[----:B-1----:R-:W-:Y:S05]  /*eb20*/  @!P1 BRA `(.L_x_11874) ;  /* 0xfffffffc00ec9947 */ /* 0x002fea000383ffff */
[----:B------:R-:W-:Y:S05]  /*eb30*/  BRA `(.L_x_11982) ;  /* 0xffffff2c000c7947 */ /* 0x000fea000383ffff */
.L_x_11878:
[----:B-1----:R1:W2:Y:S02]  /*eb40*/  SYNCS.PHASECHK.TRANS64.TRYWAIT P1, [R0+URZ+0x2d830], R3 ;  /* 0x02d83003000075a7 */ /* 0x0022a4000802017f */
[----:B--2---:R-:W-:Y:S05]  /*eb50*/  @!P1 NANOSLEEP.SYNCS 0x989680 ;  /* 0x009896800000995d */ /* 0x004fea0003900000 */
[----:B------:R-:W2:Y:S02]  /*eb60*/  @!P1 SYNCS.PHASECHK.TRANS64 P1, [R0+URZ+0x2d830], R3 ;  /* 0x02d83003000095a7 */ /* 0x000ea4000802007f */
[----:B--2---:R-:W-:Y:S05]  /*eb70*/  @!P1 BRA `(.L_x_11878) ;  /* 0xfffffffc00f09947 */ /* 0x004fea000383ffff */
[----:B------:R-:W-:Y:S05]  /*eb80*/  BRA `(.L_x_11877) ;  /* 0xffffff2c00287947 */ /* 0x000fea000383ffff */
.L_x_11884:
[----:B--2---:R-:W-:-:S04]  /*eb90*/  IMAD.U32 R4, RZ, RZ, UR6 ;  /* 0x00000006ff047e24 */ /* 0x004fc8000f8e00ff */
[----:B------:R2:W3:Y:S03]  /*eba0*/  SYNCS.PHASECHK.TRANS64.TRYWAIT P1, [R4+URZ+0x2d830], R3 ;  /* 0x02d83003040075a7 */ /* 0x0004e6000802017f */
[----:B---3--:R-:W-:Y:S05]  /*ebb0*/  @!P1 NANOSLEEP.SYNCS 0x989680 ;  /* 0x009896800000995d */ /* 0x008fea0003900000 */
[----:B------:R-:W3:Y:S02]  /*ebc0*/  @!P1 SYNCS.PHASECHK.TRANS64 P1, [R4+URZ+0x2d830], R3 ;  /* 0x02d83003040095a7 */ /* 0x000ee4000802007f */
[----:B---3--:R-:W-:Y:S05]  /*ebd0*/  @!P1 BRA `(.L_x_11884) ;  /* 0xfffffffc00ec9947 */ /* 0x008fea000383ffff */
[----:B------:R-:W-:Y:S05]  /*ebe0*/  BRA `(.L_x_11881) ;  /* 0xffffff50002c7947 */ /* 0x000fea000383ffff */
.L_x_11888:
[----:B-1----:R-:W-:-:S04]  /*ebf0*/  IMAD.U32 R4, RZ, RZ, UR6 ;  /* 0x00000006ff047e24 */ /* 0x002fc8000f8e00ff */
[----:B------:R1:W2:Y:S03]  /*ec00*/  SYNCS.PHASECHK.TRANS64.TRYWAIT P1, [R4+URZ+0x2d850], R3 ;  /* 0x02d85003040075a7 */ /* 0x0002a6000802017f */
[----:B--2---:R-:W-:Y:S05]  /*ec10*/  @!P1 NANOSLEEP.SYNCS 0x989680 ;  /* 0x009896800000995d */ /* 0x004fea0003900000 */
[----:B------:R-:W2:Y:S02]  /*ec20*/  @!P1 SYNCS.PHASECHK.TRANS64 P1, [R4+URZ+0x2d850], R3 ;  /* 0x02d85003040095a7 */ /* 0x000ea4000802007f */
[----:B--2---:R-:W-:Y:S05]  /*ec30*/  @!P1 BRA `(.L_x_11888) ;  /* 0xfffffffc00ec9947 */ /* 0x004fea000383ffff */
[----:B------:R-:W-:Y:S05]  /*ec40*/  BRA `(.L_x_11885) ;  /* 0xffffff5000d87947 */ /* 0x000fea000383ffff */
.L_x_11896:
[----:B--2---:R-:W-:-:S04]  /*ec50*/  IMAD.U32 R4, RZ, RZ, UR6 ;  /* 0x00000006ff047e24 */ /* 0x004fc8000f8e00ff */
[----:B------:R2:W3:Y:S03]  /*ec60*/  SYNCS.PHASECHK.TRANS64.TRYWAIT P1, [R4+URZ+0x2d830], R3 ;  /* 0x02d83003040075a7 */ /* 0x0004e6000802017f */
[----:B---3--:R-:W-:Y:S05]  /*ec70*/  @!P1 NANOSLEEP.SYNCS 0x989680 ;  /* 0x009896800000995d */ /* 0x008fea0003900000 */
[----:B------:R-:W3:Y:S02]  /*ec80*/  @!P1 SYNCS.PHASECHK.TRANS64 P1, [R4+URZ+0x2d830], R3 ;  /* 0x02d83003040095a7 */ /* 0x000ee4000802007f */
[----:B---3--:R-:W-:Y:S05]  /*ec90*/  @!P1 BRA `(.L_x_11896) ;  /* 0xfffffffc00ec9947 */ /* 0x008fea000383ffff */
[----:B------:R-:W-:Y:S05]  /*eca0*/  BRA `(.L_x_11893) ;  /* 0xffffff7800ac7947 */ /* 0x000fea000383ffff */
.L_x_11900:
[----:B-1----:R-:W-:-:S04]  /*ecb0*/  IMAD.U32 R4, RZ, RZ, UR6 ;  /* 0x00000006ff047e24 */ /* 0x002fc8000f8e00ff */
[----:B------:R1:W2:Y:S03]  /*ecc0*/  SYNCS.PHASECHK.TRANS64.TRYWAIT P1, [R4+URZ+0x2d850], R3 ;  /* 0x02d85003040075a7 */ /* 0x0002a6000802017f */
[----:B--2---:R-:W-:Y:S05]  /*ecd0*/  @!P1 NANOSLEEP.SYNCS 0x989680 ;  /* 0x009896800000995d */ /* 0x004fea0003900000 */
[----:B------:R-:W2:Y:S02]  /*ece0*/  @!P1 SYNCS.PHASECHK.TRANS64 P1, [R4+URZ+0x2d850], R3 ;  /* 0x02d85003040095a7 */ /* 0x000ea4000802007f */
[----:B--2---:R-:W-:Y:S05]  /*ecf0*/  @!P1 BRA `(.L_x_11900) ;  /* 0xfffffffc00ec9947 */ /* 0x004fea000383ffff */
[----:B------:R-:W-:Y:S05]  /*ed00*/  BRA `(.L_x_11897) ;  /* 0xffffff7c00587947 */ /* 0x000fea000383ffff */
.L_x_11907:
[----:B--2---:R-:W-:-:S04]  /*ed10*/  IMAD.U32 R6, RZ, RZ, UR8 ;  /* 0x00000008ff067e24 */ /* 0x004fc8000f8e00ff */
[----:B------:R2:W3:Y:S03]  /*ed20*/  SYNCS.PHASECHK.TRANS64.TRYWAIT P1, [R6+URZ+0x2d850], R5 ;  /* 0x02d85005060075a7 */ /* 0x0004e6000802017f */
[----:B---3--:R-:W-:Y:S05]  /*ed30*/  @!P1 NANOSLEEP.SYNCS 0x989680 ;  /* 0x009896800000995d */ /* 0x008fea0003900000 */
[----:B------:R-:W3:Y:S02]  /*ed40*/  @!P1 SYNCS.PHASECHK.TRANS64 P1, [R6+URZ+0x2d850], R5 ;  /* 0x02d85005060095a7 */ /* 0x000ee4000802007f */
[----:B---3--:R-:W-:Y:S05]  /*ed50*/  @!P1 BRA `(.L_x_11907) ;  /* 0xfffffffc00ec9947 */ /* 0x008fea000383ffff */
[----:B------:R-:W-:Y:S05]  /*ed60*/  BRA `(.L_x_11906) ;  /* 0xffffff98008c7947 */ /* 0x000fea000383ffff */
.L_x_11930:
        /* <DEDUP_REMOVED lines=10> */
.L_x_11983:
[----:B------:R-:W-:Y:S05]  /*ee10*/  BRA `(.L_x_11984) ;  /* 0xffffffc800707947 */ /* 0x000fea000383ffff */
.L_x_11933:
[----:B0-----:R0:W1:Y:S02]  /*ee20*/  SYNCS.PHASECHK.TRANS64.TRYWAIT P0, [R6+URZ+0x2d840], R2 ;  /* 0x02d84002060075a7 */ /* 0x001064000800017f */
[----:B-1----:R-:W-:Y:S05]  /*ee30*/  @!P0 NANOSLEEP.SYNCS 0x989680 ;  /* 0x009896800000895d */ /* 0x002fea0003900000 */
[----:B------:R-:W1:Y:S02]  /*ee40*/  @!P0 SYNCS.PHASECHK.TRANS64 P0, [R6+URZ+0x2d840], R2 ;  /* 0x02d84002060085a7 */ /* 0x000e64000800007f */
[----:B-1----:R-:W-:Y:S05]  /*ee50*/  @!P0 BRA `(.L_x_11933) ;  /* 0xfffffffc00f08947 */ /* 0x002fea000383ffff */
[----:B------:R-:W-:Y:S05]  /*ee60*/  BRA `(.L_x_11985) ;  /* 0xffffffcc00787947 */ /* 0x000fea000383ffff */
.L_x_11934:
        /* <DEDUP_REMOVED lines=8> */
.L_x_11987:
[----:B------:R-:W-:Y:S05]  /*eef0*/  BSYNC B0 ;  /* 0x0000000000007941 */ /* 0x000fea0003800000 */
.L_x_11986:
        /* <DEDUP_REMOVED lines=9> */
.L_x_11988:
[----:B------:R-:W-:Y:S02]  /*ef90*/  IMAD.MOV.U32 R13, RZ, RZ, R0 ;  /* 0x000000ffff0d7224 */ /* 0x000fe400078e0000 */
[----:B------:R-:W-:Y:S02]  /*efa0*/  IMAD.MOV.U32 R12, RZ, RZ, 0x1 ;  /* 0x00000001ff0c7424 */ /* 0x000fe400078e00ff */
[----:B------:R-:W-:-:S07]  /*efb0*/  IMAD.MOV.U32 R3, RZ, RZ, R14 ;  /* 0x000000ffff037224 */ /* 0x000fce00078e000e */
[----:B------:R-:W-:Y:S05]  /*efc0*/  WARPSYNC.COLLECTIVE R15, `(.L_x_11989) ;  /* 0x000000000f087348 */ /* 0x000fea0003c00000 */
[----:B------:R0:W1:Y:S02]  /*efd0*/  SHFL.IDX P6, R14, R13, R12, R11 ;  /* 0x0000000c0d0e7389 */ /* 0x00006400000c000b */
[----:B01----:R-:W-:Y:S01]  /*efe0*/  ENDCOLLECTIVE ;  /* 0x000000000000791b */ /* 0x003fe20003800000 */
.L_x_11989:
        /* <DEDUP_REMOVED lines=17> */
.L_x_11990:
[----:B------:R-:W-:Y:S02]  /*f100*/  @P0 IMAD R8, R7, 0x2, R17 ;  /* 0x0000000207080824 */ /* 0x000fe400078e0211 */
[----:B------:R-:W-:Y:S02]  /*f110*/  IMAD.MOV.U32 R13, RZ, RZ, R0 ;  /* 0x000000ffff0d7224 */ /* 0x000fe400078e0000 */
[----:B------:R-:W-:Y:S02]  /*f120*/  IMAD.MOV.U32 R12, RZ, RZ, 0x2 ;  /* 0x00000002ff0c7424 */ /* 0x000fe400078e00ff */
[----:B------:R-:W-:-:S07]  /*f130*/  IMAD.MOV.U32 R3, RZ, RZ, R14 ;  /* 0x000000ffff037224 */ /* 0x000fce00078e000e */
[----:B------:R-:W-:Y:S05]  /*f140*/  WARPSYNC.COLLECTIVE R15, `(.L_x_11991) ;  /* 0x000000000f087348 */ /* 0x000fea0003c00000 */
[----:B------:R0:W1:Y:S02]  /*f150*/  SHFL.IDX P6, R14, R13, R12, R11 ;  /* 0x0000000c0d0e7389 */ /* 0x00006400000c000b */
[----:B01----:R-:W-:Y:S01]  /*f160*/  ENDCOLLECTIVE ;  /* 0x000000000000791b */ /* 0x003fe20003800000 */
.L_x_11991:
        /* <DEDUP_REMOVED lines=17> */
.L_x_11992:
[----:B------:R-:W-:Y:S02]  /*f280*/  @P0 IMAD R8, R7, 0x2, R17 ;  /* 0x0000000207080824 */ /* 0x000fe400078e0211 */
[----:B------:R-:W-:Y:S02]  /*f290*/  IMAD.MOV.U32 R13, RZ, RZ, R0 ;  /* 0x000000ffff0d7224 */ /* 0x000fe400078e0000 */
[----:B------:R-:W-:Y:S02]  /*f2a0*/  IMAD.MOV.U32 R12, RZ, RZ, 0x3 ;  /* 0x00000003ff0c7424 */ /* 0x000fe400078e00ff */
[----:B------:R-:W-:-:S07]  /*f2b0*/  IMAD.MOV.U32 R3, RZ, RZ, R14 ;  /* 0x000000ffff037224 */ /* 0x000fce00078e000e */
[----:B------:R-:W-:Y:S05]  /*f2c0*/  WARPSYNC.COLLECTIVE R15, `(.L_x_11993) ;  /* 0x000000000f087348 */ /* 0x000fea0003c00000 */
[----:B------:R0:W1:Y:S02]  /*f2d0*/  SHFL.IDX P6, R14, R13, R12, R11 ;  /* 0x0000000c0d0e7389 */ /* 0x00006400000c000b */
[----:B01----:R-:W-:Y:S01]  /*f2e0*/  ENDCOLLECTIVE ;  /* 0x000000000000791b */ /* 0x003fe20003800000 */
.L_x_11993:
        /* <DEDUP_REMOVED lines=16> */
.L_x_11994:
[----:B------:R-:W-:Y:S05]  /*f3f0*/  BRA `(.L_x_11995) ;  /* 0xffffffcc00407947 */ /* 0x000fea000383ffff */
.L_x_11939:
[----:B------:R-:W-:Y:S02]  /*f400*/  IMAD.MOV.U32 R13, RZ, RZ, R5 ;  /* 0x000000ffff0d7224 */ /* 0x000fe400078e0005 */
[----:B------:R-:W-:Y:S02]  /*f410*/  IMAD.MOV.U32 R12, RZ, RZ, RZ ;  /* 0x000000ffff0c7224 */ /* 0x000fe400078e00ff */
[----:B------:R-:W-:Y:S02]  /*f420*/  IMAD.MOV.U32 R11, RZ, RZ, 0x1c1f ;  /* 0x00001c1fff0b7424 */ /* 0x000fe400078e00ff */
[----:B------:R-:W-:Y:S02]  /*f430*/  IMAD.MOV.U32 R15, RZ, RZ, -0x1 ;  /* 0xffffffffff0f7424 */ /* 0x000fe400078e00ff */
[----:B------:R-:W-:-:S07]  /*f440*/  IMAD.U32 R4, RZ, RZ, UR43 ;  /* 0x0000002bff047e24 */ /* 0x000fce000f8e00ff */
[----:B-----5:R-:W-:Y:S05]  /*f450*/  WARPSYNC.COLLECTIVE R15, `(.L_x_11996) ;  /* 0x000000000f087348 */ /* 0x020fea0003c00000 */
[----:B------:R0:W1:Y:S02]  /*f460*/  SHFL.IDX P6, R14, R13, R12, R11 ;  /* 0x0000000c0d0e7389 */ /* 0x00006400000c000b */
[----:B01---5:R-:W-:Y:S01]  /*f470*/  ENDCOLLECTIVE ;  /* 0x000000000000791b */ /* 0x023fe20003800000 */
.L_x_11996:
[----:B------:R-:W-:-:S05]  /*f480*/  IMAD R4, R4, 0xc0, R21 ;  /* 0x000000c004047824 */ /* 0x000fca00078e0215 */
[----:B------:R-:W-:Y:S01]  /*f490*/  ISETP.GE.AND P0, PT, R4, UR37, PT ;  /* 0x0000002504007c0c */ /* 0x000fe2000bf06270 */
[----:B------:R-:W-:Y:S02]  /*f4a0*/  IMAD.MOV.U32 R13, RZ, RZ, R0 ;  /* 0x000000ffff0d7224 */ /* 0x000fe400078e0000 */
[----:B------:R-:W-:-:S10]  /*f4b0*/  IMAD.MOV.U32 R2, RZ, RZ, R14 ;  /* 0x000000ffff027224 */ /* 0x000fd400078e000e */
[----:B------:R-:W-:Y:S05]  /*f4c0*/  WARPSYNC.COLLECTIVE R15, `(.L_x_11997) ;  /* 0x000000000f087348 */ /* 0x000fea0003c00000 */
[----:B------:R0:W1:Y:S02]  /*f4d0*/  SHFL.IDX P6, R14, R13, R12, R11 ;  /* 0x0000000c0d0e7389 */ /* 0x00006400000c000b */
[----:B01----:R-:W-:Y:S01]  /*f4e0*/  ENDCOLLECTIVE ;  /* 0x000000000000791b */ /* 0x003fe20003800000 */
.L_x_11997:
[----:B------:R-:W-:Y:S02]  /*f4f0*/  IMAD.MOV.U32 R13, RZ, RZ, R5 ;  /* 0x000000ffff0d7224 */ /* 0x000fe400078e0005 */
[----:B------:R-:W-:Y:S02]  /*f500*/  IMAD.MOV.U32 R12, RZ, RZ, 0x1 ;  /* 0x00000001ff0c7424 */ /* 0x000fe400078e00ff */
[----:B------:R-:W-:-:S07]  /*f510*/  IMAD.MOV.U32 R3, RZ, RZ, R14 ;  /* 0x000000ffff037224 */ /* 0x000fce00078e000e */
[----:B------:R-:W-:Y:S05]  /*f520*/  WARPSYNC.COLLECTIVE R15, `(.L_x_11998) ;  /* 0x000000000f087348 */ /* 0x000fea0003c00000 */
[----:B------:R0:W1:Y:S02]  /*f530*/  SHFL.IDX P6, R14, R13, R12, R11 ;  /* 0x0000000c0d0e7389 */ /* 0x00006400000c000b */
[----:B01----:R-:W-:Y:S01]  /*f540*/  ENDCOLLECTIVE ;  /* 0x000000000000791b */ /* 0x003fe20003800000 */
.L_x_11998:
        /* <DEDUP_REMOVED lines=18> */
.L_x_11999:
[----:B------:R-:W-:Y:S02]  /*f670*/  IMAD.MOV.U32 R13, RZ, RZ, R5 ;  /* 0x000000ffff0d7224 */ /* 0x000fe400078e0005 */
[----:B------:R-:W-:Y:S02]  /*f680*/  IMAD.MOV.U32 R12, RZ, RZ, 0x2 ;  /* 0x00000002ff0c7424 */ /* 0x000fe400078e00ff */
[----:B------:R-:W-:-:S07]  /*f690*/  IMAD.MOV.U32 R3, RZ, RZ, R14 ;  /* 0x000000ffff037224 */ /* 0x000fce00078e000e */
[----:B------:R-:W-:Y:S05]  /*f6a0*/  WARPSYNC.COLLECTIVE R15, `(.L_x_12000) ;  /* 0x000000000f087348 */ /* 0x000fea0003c00000 */
[----:B------:R0:W1:Y:S02]  /*f6b0*/  SHFL.IDX P6, R14, R13, R12, R11 ;  /* 0x0000000c0d0e7389 */ /* 0x00006400000c000b */
[----:B01----:R-:W-:Y:S01]  /*f6c0*/  ENDCOLLECTIVE ;  /* 0x000000000000791b */ /* 0x003fe20003800000 */
.L_x_12000:
        /* <DEDUP_REMOVED lines=18> */
.L_x_12001:
[----:B------:R-:W-:Y:S02]  /*f7f0*/  IMAD.MOV.U32 R13, RZ, RZ, R5 ;  /* 0x000000ffff0d7224 */ /* 0x000fe400078e0005 */
[----:B------:R-:W-:Y:S02]  /*f800*/  IMAD.MOV.U32 R12, RZ, RZ, 0x3 ;  /* 0x00000003ff0c7424 */ /* 0x000fe400078e00ff */
[----:B------:R-:W-:-:S07]  /*f810*/  IMAD.MOV.U32 R3, RZ, RZ, R14 ;  /* 0x000000ffff037224 */ /* 0x000fce00078e000e */
[----:B------:R-:W-:Y:S05]  /*f820*/  WARPSYNC.COLLECTIVE R15, `(.L_x_12002) ;  /* 0x000000000f087348 */ /* 0x000fea0003c00000 */
[----:B------:R0:W1:Y:S02]  /*f830*/  SHFL.IDX P6, R14, R13, R12, R11 ;  /* 0x0000000c0d0e7389 */ /* 0x00006400000c000b */
[----:B01----:R-:W-:Y:S01]  /*f840*/  ENDCOLLECTIVE ;  /* 0x000000000000791b */ /* 0x003fe20003800000 */
.L_x_12002:
        /* <DEDUP_REMOVED lines=10> */
.L_x_12003:
        /* <DEDUP_REMOVED lines=13> */
.L_x_12004:
        /* <DEDUP_REMOVED lines=18> */
.L_x_12005:
[----:B------:R-:W-:Y:S02]  /*fae0*/  IMAD.MOV.U32 R13, RZ, RZ, R6 ;  /* 0x000000ffff0d7224 */ /* 0x000fe400078e0006 */
[----:B------:R-:W-:Y:S02]  /*faf0*/  IMAD.MOV.U32 R12, RZ, RZ, 0x1 ;  /* 0x00000001ff0c7424 */ /* 0x000fe400078e00ff */
[----:B------:R-:W-:-:S07]  /*fb00*/  IMAD.MOV.U32 R2, RZ, RZ, R14 ;  /* 0x000000ffff027224 */ /* 0x000fce00078e000e */
[----:B------:R-:W-:Y:S05]  /*fb10*/  WARPSYNC.COLLECTIVE R15, `(.L_x_12006) ;  /* 0x000000000f087348 */ /* 0x000fea0003c00000 */
[----:B------:R0:W1:Y:S02]  /*fb20*/  SHFL.IDX P6, R14, R13, R12, R11 ;  /* 0x0000000c0d0e7389 */ /* 0x00006400000c000b */
[----:B01----:R-:W-:Y:S01]  /*fb30*/  ENDCOLLECTIVE ;  /* 0x000000000000791b */ /* 0x003fe20003800000 */
.L_x_12006:
        /* <DEDUP_REMOVED lines=15> */
.L_x_12007:
[----:B------:R-:W-:Y:S05]  /*fc30*/  BRA `(.L_x_12008) ;  /* 0xffffffd0002c7947 */ /* 0x000fea000383ffff */
.L_x_11942:
[----:B0-----:R0:W1:Y:S02]  /*fc40*/  SYNCS.PHASECHK.TRANS64.TRYWAIT P0, [R17+URZ+0x2d820], R0 ;  /* 0x02d82000110075a7 */ /* 0x001064000800017f */
[----:B-1----:R-:W-:Y:S05]  /*fc50*/  @!P0 NANOSLEEP.SYNCS 0x989680 ;  /* 0x009896800000895d */ /* 0x002fea0003900000 */
[----:B------:R-:W1:Y:S02]  /*fc60*/  @!P0 SYNCS.PHASECHK.TRANS64 P0, [R17+URZ+0x2d820], R0 ;  /* 0x02d82000110085a7 */ /* 0x000e64000800007f */
[----:B-1----:R-:W-:Y:S05]  /*fc70*/  @!P0 BRA `(.L_x_11942) ;  /* 0xfffffffc00f08947 */ /* 0x002fea000383ffff */
[----:B------:R-:W-:Y:S05]  /*fc80*/  BRA `(.L_x_12009) ;  /* 0xffffffd000907947 */ /* 0x000fea000383ffff */
.L_x_11946:
[----:B0-----:R0:W1:Y:S02]  /*fc90*/  SYNCS.PHASECHK.TRANS64.TRYWAIT P0, [R6+URZ+0x2d840], R0 ;  /* 0x02d84000060075a7 */ /* 0x001064000800017f */
[----:B-1----:R-:W-:Y:S05]  /*fca0*/  @!P0 NANOSLEEP.SYNCS 0x989680 ;  /* 0x009896800000895d */ /* 0x002fea0003900000 */
[----:B------:R-:W1:Y:S02]  /*fcb0*/  @!P0 SYNCS.PHASECHK.TRANS64 P0, [R6+URZ+0x2d840], R0 ;  /* 0x02d84000060085a7 */ /* 0x000e64000800007f */
[----:B-1----:R-:W-:Y:S05]  /*fcc0*/  @!P0 BRA `(.L_x_11946) ;  /* 0xfffffffc00f08947 */ /* 0x002fea000383ffff */
[----:B------:R-:W-:Y:S05]  /*fcd0*/  BRA `(.L_x_12010) ;  /* 0xffffffd400647947 */ /* 0x000fea000383ffff */
.L_x_11947:
        /* <DEDUP_REMOVED lines=8> */
.L_x_12012:
[----:B------:R-:W-:Y:S05]  /*fd60*/  BSYNC B1 ;  /* 0x0000000000017941 */ /* 0x000fea0003800000 */
.L_x_12011:
        /* <DEDUP_REMOVED lines=10> */
.L_x_12013:
        /* <DEDUP_REMOVED lines=8> */
.L_x_12014:
        /* <DEDUP_REMOVED lines=14> */
.L_x_12015:
[----:B------:R-:W-:Y:S02]  /*ff70*/  IMAD.MOV.U32 R13, RZ, RZ, R10 ;  /* 0x000000ffff0d7224 */ /* 0x000fe400078e000a */
[----:B------:R-:W-:Y:S02]  /*ff80*/  IMAD.MOV.U32 R12, RZ, RZ, 0x2 ;  /* 0x00000002ff0c7424 */ /* 0x000fe400078e00ff */
[----:B------:R-:W-:-:S07]  /*ff90*/  IMAD.MOV.U32 R2, RZ, RZ, R14 ;  /* 0x000000ffff027224 */ /* 0x000fce00078e000e */
[----:B------:R-:W-:Y:S05]  /*ffa0*/  WARPSYNC.COLLECTIVE R15, `(.L_x_12016) ;  /* 0x000000000f087348 */ /* 0x000fea0003c00000 */
[----:B------:R0:W1:Y:S02]  /*ffb0*/  SHFL.IDX P6, R14, R13, R12, R11 ;  /* 0x0000000c0d0e7389 */ /* 0x00006400000c000b */
[----:B01----:R-:W-:Y:S01]  /*ffc0*/  ENDCOLLECTIVE ;  /* 0x000000000000791b */ /* 0x003fe20003800000 */
.L_x_12016:
        /* <DEDUP_REMOVED lines=13> */
.L_x_12017:
[----:B------:R-:W-:Y:S02]  /*100a0*/  IMAD.MOV.U32 R13, RZ, RZ, R10 ;  /* 0x000000ffff0d7224 */ /* 0x000fe400078e000a */
[----:B------:R-:W-:Y:S02]  /*100b0*/  IMAD.MOV.U32 R12, RZ, RZ, 0x3 ;  /* 0x00000003ff0c7424 */ /* 0x000fe400078e00ff */
[----:B------:R-:W-:-:S07]  /*100c0*/  IMAD.MOV.U32 R2, RZ, RZ, R14 ;  /* 0x000000ffff027224 */ /* 0x000fce00078e000e */
[----:B------:R-:W-:Y:S05]  /*100d0*/  WARPSYNC.COLLECTIVE R15, `(.L_x_12018) ;  /* 0x000000000f087348 */ /* 0x000fea0003c00000 */
[----:B------:R0:W1:Y:S02]  /*100e0*/  SHFL.IDX P6, R14, R13, R12, R11 ;  /* 0x0000000c0d0e7389 */ /* 0x00006400000c000b */
[----:B01----:R-:W-:Y:S01]  /*100f0*/  ENDCOLLECTIVE ;  /* 0x000000000000791b */ /* 0x003fe20003800000 */
.L_x_12018:
        /* <DEDUP_REMOVED lines=13> */
.L_x_12019:
[----:B------:R-:W-:Y:S01]  /*101d0*/  IMAD.MOV.U32 R2, RZ, RZ, R14 ;  /* 0x000000ffff027224 */ /* 0x000fe200078e000e */
[----:B------:R-:W-:Y:S06]  /*101e0*/  BRA `(.L_x_12020) ;  /* 0xffffffd400107947 */ /* 0x000fec000383ffff */
.L_x_11952:
[----:B-1----:R1:W2:Y:S02]  /*101f0*/  SYNCS.PHASECHK.TRANS64.TRYWAIT P0, [R6+URZ+0x2d860], R2 ;  /* 0x02d86002060075a7 */ /* 0x0022a4000800017f */
[----:B--2---:R-:W-:Y:S05]  /*10200*/  @!P0 NANOSLEEP.SYNCS 0x989680 ;  /* 0x009896800000895d */ /* 0x004fea0003900000 */
[----:B------:R-:W2:Y:S02]  /*10210*/  @!P0 SYNCS.PHASECHK.TRANS64 P0, [R6+URZ+0x2d860], R2 ;  /* 0x02d86002060085a7 */ /* 0x000ea4000800007f */
[----:B--2---:R-:W-:Y:S05]  /*10220*/  @!P0 BRA `(.L_x_11952) ;  /* 0xfffffffc00f08947 */ /* 0x004fea000383ffff */
[----:B------:R-:W-:Y:S05]  /*10230*/  BRA `(.L_x_12021) ;  /* 0xffffffd400707947 */ /* 0x000fea000383ffff */
.L_x_11953:
        /* <DEDUP_REMOVED lines=8> */
.L_x_12023:
[----:B------:R-:W-:Y:S05]  /*102c0*/  BSYNC B1 ;  /* 0x0000000000017941 */ /* 0x000fea0003800000 */
.L_x_12022:
        /* <DEDUP_REMOVED lines=9> */
.L_x_12024:
[----:B------:R-:W-:Y:S02]  /*10360*/  IMAD.MOV.U32 R13, RZ, RZ, R19 ;  /* 0x000000ffff0d7224 */ /* 0x000fe400078e0013 */
[----:B------:R-:W-:Y:S02]  /*10370*/  IMAD.MOV.U32 R12, RZ, RZ, 0x1 ;  /* 0x00000001ff0c7424 */ /* 0x000fe400078e00ff */
[----:B------:R-:W-:-:S07]  /*10380*/  IMAD.MOV.U32 R2, RZ, RZ, R14 ;  /* 0x000000ffff027224 */ /* 0x000fce00078e000e */
[----:B------:R-:W-:Y:S05]  /*10390*/  WARPSYNC.COLLECTIVE R15, `(.L_x_12025) ;  /* 0x000000000f087348 */ /* 0x000fea0003c00000 */
[----:B------:R0:W1:Y:S02]  /*103a0*/  SHFL.IDX P6, R14, R13, R12, R11 ;  /* 0x0000000c0d0e7389 */ /* 0x00006400000c000b */
[----:B01----:R-:W-:Y:S01]  /*103b0*/  ENDCOLLECTIVE ;  /* 0x000000000000791b */ /* 0x003fe20003800000 */
.L_x_12025:
        /* <DEDUP_REMOVED lines=16> */
.L_x_12026:
[----:B------:R-:W-:Y:S02]  /*104c0*/  IMAD.MOV.U32 R13, RZ, RZ, R19 ;  /* 0x000000ffff0d7224 */ /* 0x000fe400078e0013 */
[----:B------:R-:W-:Y:S02]  /*104d0*/  IMAD.MOV.U32 R12, RZ, RZ, 0x2 ;  /* 0x00000002ff0c7424 */ /* 0x000fe400078e00ff */
[----:B------:R-:W-:-:S07]  /*104e0*/  IMAD.MOV.U32 R2, RZ, RZ, R14 ;  /* 0x000000ffff027224 */ /* 0x000fce00078e000e */
[----:B------:R-:W-:Y:S05]  /*104f0*/  WARPSYNC.COLLECTIVE R15, `(.L_x_12027) ;  /* 0x000000000f087348 */ /* 0x000fea0003c00000 */
[----:B------:R0:W1:Y:S02]  /*10500*/  SHFL.IDX P6, R14, R13, R12, R11 ;  /* 0x0000000c0d0e7389 */ /* 0x00006400000c000b */
[----:B01----:R-:W-:Y:S01]  /*10510*/  ENDCOLLECTIVE ;  /* 0x000000000000791b */ /* 0x003fe20003800000 */
.L_x_12027:
        /* <DEDUP_REMOVED lines=16> */
.L_x_12028:
[----:B------:R-:W-:Y:S02]  /*10620*/  IMAD.MOV.U32 R13, RZ, RZ, R19 ;  /* 0x000000ffff0d7224 */ /* 0x000fe400078e0013 */
[----:B------:R-:W-:Y:S02]  /*10630*/  IMAD.MOV.U32 R12, RZ, RZ, 0x3 ;  /* 0x00000003ff0c7424 */ /* 0x000fe400078e00ff */
[----:B------:R-:W-:-:S07]  /*10640*/  IMAD.MOV.U32 R2, RZ, RZ, R14 ;  /* 0x000000ffff027224 */ /* 0x000fce00078e000e */
[----:B------:R-:W-:Y:S05]  /*10650*/  WARPSYNC.COLLECTIVE R15, `(.L_x_12029) ;  /* 0x000000000f087348 */ /* 0x000fea0003c00000 */
[----:B------:R0:W1:Y:S02]  /*10660*/  SHFL.IDX P6, R14, R13, R12, R11 ;  /* 0x0000000c0d0e7389 */ /* 0x00006400000c000b */
[----:B01----:R-:W-:Y:S01]  /*10670*/  ENDCOLLECTIVE ;  /* 0x000000000000791b */ /* 0x003fe20003800000 */
.L_x_12029:
        /* <DEDUP_REMOVED lines=13> */
.L_x_12030:
        /* <DEDUP_REMOVED lines=8> */
.L_x_11961:
[----:B0-----:R0:W1:Y:S02]  /*107d0*/  SYNCS.PHASECHK.TRANS64.TRYWAIT P0, [R4+URZ+0x2d860], R3 ;  /* 0x02d86003040075a7 */ /* 0x001064000800017f */
[----:B-1----:R-:W-:Y:S05]  /*107e0*/  @!P0 NANOSLEEP.SYNCS 0x989680 ;  /* 0x009896800000895d */ /* 0x002fea0003900000 */
[----:B------:R-:W1:Y:S02]  /*107f0*/  @!P0 SYNCS.PHASECHK.TRANS64 P0, [R4+URZ+0x2d860], R3 ;  /* 0x02d86003040085a7 */ /* 0x000e64000800007f */
[----:B-1----:R-:W-:Y:S05]  /*10800*/  @!P0 BRA `(.L_x_11961) ;  /* 0xfffffffc00f08947 */ /* 0x002fea000383ffff */
[----:B------:R-:W-:Y:S05]  /*10810*/  BRA `(.L_x_12032) ;  /* 0xffffffd800007947 */ /* 0x000fea000383ffff */
.L_x_11962:
        /* <DEDUP_REMOVED lines=8> */
.L_x_12034:
[----:B------:R-:W-:Y:S05]  /*108a0*/  BSYNC B0 ;  /* 0x0000000000007941 */ /* 0x000fea0003800000 */
.L_x_12033:
        /* <DEDUP_REMOVED lines=9> */
.L_x_12035:
        /* <DEDUP_REMOVED lines=9> */
.L_x_12036:
        /* <DEDUP_REMOVED lines=16> */
.L_x_12037:
[----:B------:R-:W-:Y:S02]  /*10ad0*/  IMAD.MOV.U32 R13, RZ, RZ, R19 ;  /* 0x000000ffff0d7224 */ /* 0x000fe400078e0013 */
[----:B------:R-:W-:Y:S01]  /*10ae0*/  IMAD.MOV.U32 R12, RZ, RZ, 0x2 ;  /* 0x00000002ff0c7424 */ /* 0x000fe200078e00ff */
[----:B------:R-:W-:-:S13]  /*10af0*/  IADD3 R2, P0, R14, R6, RZ ;  /* 0x000000060e027210 */ /* 0x000fda0007f1e0ff */
[----:B------:R-:W-:Y:S05]  /*10b00*/  WARPSYNC.COLLECTIVE R15, `(.L_x_12038) ;  /* 0x000000000f087348 */ /* 0x000fea0003c00000 */
[----:B------:R0:W1:Y:S02]  /*10b10*/  SHFL.IDX P6, R14, R13, R12, R11 ;  /* 0x0000000c0d0e7389 */ /* 0x00006400000c000b */
[----:B01----:R-:W-:Y:S01]  /*10b20*/  ENDCOLLECTIVE ;  /* 0x000000000000791b */ /* 0x003fe20003800000 */
.L_x_12038:
        /* <DEDUP_REMOVED lines=15> */
.L_x_12039:
[----:B------:R-:W-:Y:S02]  /*10c20*/  IMAD.MOV.U32 R13, RZ, RZ, R19 ;  /* 0x000000ffff0d7224 */ /* 0x000fe400078e0013 */
[----:B------:R-:W-:Y:S01]  /*10c30*/  IMAD.MOV.U32 R12, RZ, RZ, 0x3 ;  /* 0x00000003ff0c7424 */ /* 0x000fe200078e00ff */
[----:B------:R-:W-:-:S13]  /*10c40*/  IADD3 R2, P0, R14, R6, RZ ;  /* 0x000000060e027210 */ /* 0x000fda0007f1e0ff */
[----:B------:R-:W-:Y:S05]  /*10c50*/  WARPSYNC.COLLECTIVE R15, `(.L_x_12040) ;  /* 0x000000000f087348 */ /* 0x000fea0003c00000 */
[----:B------:R0:W1:Y:S02]  /*10c60*/  SHFL.IDX P6, R14, R13, R12, R11 ;  /* 0x0000000c0d0e7389 */ /* 0x00006400000c000b */
[----:B01----:R-:W-:Y:S01]  /*10c70*/  ENDCOLLECTIVE ;  /* 0x000000000000791b */ /* 0x003fe20003800000 */
.L_x_12040:
        /* <DEDUP_REMOVED lines=12> */
.L_x_12041:
[----:B------:R-:W-:Y:S01]  /*10d40*/  @!PT LDS RZ, [RZ] ;  /* 0x00000000fffff984 */ /* 0x000fe20000000800 */
[----:B------:R-:W-:Y:S01]  /*10d50*/  @!PT LDS RZ, [RZ] ;  /* 0x00000000fffff984 */ /* 0x000fe20000000800 */
[----:B------:R-:W-:Y:S01]  /*10d60*/  @!PT LDS RZ, [RZ] ;  /* 0x00000000fffff984 */ /* 0x000fe20000000800 */
[----:B------:R0:W-:Y:S01]  /*10d70*/  LDGSTS.E.BYPASS.LTC128B.128 [R0+0x3400], desc[UR50][R2.64+0x40], !P0 ;  /* 0x0340004002007fae */ /* 0x0001e2000c101d72 */
[----:B------:R-:W-:-:S13]  /*10d80*/  ISETP.LT.OR P0, PT, R5, 0x41, P1 ;  /* 0x000000410500780c */ /* 0x000fda0000f01670 */
[----:B------:R0:W-:Y:S01]  /*10d90*/  LDGSTS.E.BYPASS.LTC128B.128 [R0+0x5400], desc[UR50][R2.64+0x80], !P0 ;  /* 0x0540008002007fae */ /* 0x0001e2000c101d72 */
[----:B------:R-:W-:Y:S05]  /*10da0*/  BRA `(.L_x_12042) ;  /* 0xffffffd400787947 */ /* 0x000fea000383ffff */
.L_x_11967:
        /* <DEDUP_REMOVED lines=8> */
.L_x_12044:
[----:B------:R-:W-:Y:S05]  /*10e30*/  BSYNC B0 ;  /* 0x0000000000007941 */ /* 0x000fea0003800000 */
.L_x_12043:
[----:B------:R-:W-:Y:S05]  /*10e40*/  BRA `(.L_x_12045) ;  /* 0xffffffd8000c7947 */ /* 0x000fea000383ffff */
.L_x_11970:
[----:B-1----:R1:W2:Y:S02]  /*10e50*/  SYNCS.PHASECHK.TRANS64.TRYWAIT P0, [R4+URZ+0x2d820], R0 ;  /* 0x02d82000040075a7 */ /* 0x0022a4000800017f */
[----:B--2---:R-:W-:Y:S05]  /*10e60*/  @!P0 NANOSLEEP.SYNCS 0x989680 ;  /* 0x009896800000895d */ /* 0x004fea0003900000 */
[----:B------:R-:W2:Y:S02]  /*10e70*/  @!P0 SYNCS.PHASECHK.TRANS64 P0, [R4+URZ+0x2d820], R0 ;  /* 0x02d82000040085a7 */ /* 0x000ea4000800007f */
[----:B--2---:R-:W-:Y:S05]  /*10e80*/  @!P0 BRA `(.L_x_11970) ;  /* 0xfffffffc00f08947 */ /* 0x004fea000383ffff */
[----:B------:R-:W-:Y:S05]  /*10e90*/  BRA `(.L_x_12046) ;  /* 0xffffffd800587947 */ /* 0x000fea000383ffff */
.L_x_11971:
        /* <DEDUP_REMOVED lines=11> */
.L_x_12048:
[----:B------:R-:W-:Y:S05]  /*10f50*/  BSYNC B0 ;  /* 0x0000000000007941 */ /* 0x000fea0003800000 */
.L_x_12047:
[----:B------:R-:W-:Y:S05]  /*10f60*/  BRA `(.L_x_12049) ;  /* 0xffffffd800407947 */ /* 0x000fea000383ffff */
.L_x_11974:
[----:B------:R-:W-:Y:S01]  /*10f70*/  BSSY B1, `(.L_x_12050) ;  /* 0x0000006000017945 */ /* 0x000fe20003800000 */
[----:B------:R-:W-:-:S07]  /*10f80*/  IMAD.MOV.U32 R15, RZ, RZ, -0x1 ;  /* 0xffffffffff0f7424 */ /* 0x000fce00078e00ff */
[----:B01----:R-:W-:Y:S05]  /*10f90*/  WARPSYNC.COLLECTIVE R15, `(.L_x_12051) ;  /* 0x000000000f0c7348 */ /* 0x003fea0003c00000 */
[----:B------:R-:W-:Y:S02]  /*10fa0*/  ELECT P6, UR62, PT ;  /* 0x00000000003e782f */ /* 0x000fe400038c0000 */
[----:B------:R-:W-:Y:S01]  /*10fb0*/  MOV R14, UR62 ;  /* 0x0000003e000e7c02 */ /* 0x000fe20008000f00 */
[----:B01----:R-:W-:Y:S10]  /*10fc0*/  ENDCOLLECTIVE ;  /* 0x000000000000791b */ /* 0x003ff40003800000 */
.L_x_12051:
[----:B------:R-:W-:Y:S05]  /*10fd0*/  BSYNC B1 ;  /* 0x0000000000017941 */ /* 0x000fea0003800000 */
.L_x_12050:
[----:B------:R-:W-:Y:S05]  /*10fe0*/  BRA `(.L_x_12052) ;  /* 0xffffffd800387947 */ /* 0x000fea000383ffff */
.L_x_11976:
[----:B-1----:R1:W2:Y:S02]  /*10ff0*/  SYNCS.PHASECHK.TRANS64.TRYWAIT P1, [R5+URZ+0x2d840], R0 ;  /* 0x02d84000050075a7 */ /* 0x0022a4000802017f */
[----:B--2---:R-:W-:Y:S05]  /*11000*/  @!P1 NANOSLEEP.SYNCS 0x989680 ;  /* 0x009896800000995d */ /* 0x004fea0003900000 */
[----:B------:R-:W2:Y:S02]  /*11010*/  @!P1 SYNCS.PHASECHK.TRANS64 P1, [R5+URZ+0x2d840], R0 ;  /* 0x02d84000050095a7 */ /* 0x000ea4000802007f */
[----:B--2---:R-:W-:Y:S05]  /*11020*/  @!P1 BRA `(.L_x_11976) ;  /* 0xfffffffc00f09947 */ /* 0x004fea000383ffff */
[----:B------:R-:W-:Y:S05]  /*11030*/  BRA `(.L_x_12053) ;  /* 0xffffffd800587947 */ /* 0x000fea000383ffff */
.L_x_11978:
[----:B--2---:R2:W3:Y:S02]  /*11040*/  SYNCS.PHASECHK.TRANS64.TRYWAIT P1, [R23+URZ+0x2d840], R2 ;  /* 0x02d84002170075a7 */ /* 0x0044e4000802017f */
[----:B---3--:R-:W-:Y:S05]  /*11050*/  @!P1 NANOSLEEP.SYNCS 0x989680 ;  /* 0x009896800000995d */ /* 0x008fea0003900000 */
[----:B------:R-:W3:Y:S02]  /*11060*/  @!P1 SYNCS.PHASECHK.TRANS64 P1, [R23+URZ+0x2d840], R2 ;  /* 0x02d84002170095a7 */ /* 0x000ee4000802007f */
[----:B---3--:R-:W-:Y:S05]  /*11070*/  @!P1 BRA `(.L_x_11978) ;  /* 0xfffffffc00f09947 */ /* 0x008fea000383ffff */
[----:B------:R-:W-:Y:S05]  /*11080*/  BRA `(.L_x_12054) ;  /* 0xffffffd800647947 */ /* 0x000fea000383ffff */
.L_x_11980:
[----:B---3--:R3:W4:Y:S02]  /*11090*/  SYNCS.PHASECHK.TRANS64.TRYWAIT P1, [R5+URZ+0x2d860], R0 ;  /* 0x02d86000050075a7 */ /* 0x008724000802017f */
[----:B----4-:R-:W-:Y:S05]  /*110a0*/  @!P1 NANOSLEEP.SYNCS 0x989680 ;  /* 0x009896800000995d */ /* 0x010fea0003900000 */
[----:B------:R-:W4:Y:S02]  /*110b0*/  @!P1 SYNCS.PHASECHK.TRANS64 P1, [R5+URZ+0x2d860], R0 ;  /* 0x02d86000050095a7 */ /* 0x000f24000802007f */
[----:B----4-:R-:W-:Y:S05]  /*110c0*/  @!P1 BRA `(.L_x_11980) ;  /* 0xfffffffc00f09947 */ /* 0x010fea000383ffff */
[----:B------:R-:W-:Y:S05]  /*110d0*/  BRA `(.L_x_12055) ;  /* 0xffffffd800607947 */ /* 0x000fea000383ffff */
.L_x_12056:
        /* <DEDUP_REMOVED lines=10> */
.L_x_15869:


//--------------------- .text._ZN7cutlass13device_kernelIN5flash11enable_sm90INS1_16FlashAttnFwdSm90INS1_25CollectiveMainloopFwdSm90ILi2EN4cute5tupleIJNS5_1CILi1EEES8_S8_EEENS6_IJNS7_ILi192EEENS7_ILi128EEENS7_ILi96EEEEEELi96ENS_6half_tEfNS_4arch4Sm90ELb1ELb0ELb0ELb1ELb1ELb0ELb0ELb0ELb1ELb1ELb0ELb0EEENS1_21CollectiveEpilogueFwdINS6_IJSA_SC_SB_EEES9_SE_SG_Li384ELb1ELb1ELb0ELb0EEENS1_36VarlenDynamicPersistentTileSchedulerILi192ELi128ELi384ELi128ELb0ELb1ELb1ELb1ELb1ELb1EEEEEEEEEvNT_6ParamsE --------------------------
	.section	.text._ZN7cutlass13device_kernelIN5flash11enable_sm90INS1_16FlashAttnFwdSm90INS1_25CollectiveMainloopFwdSm90ILi2EN4cute5tupleIJNS5_1CILi1EEES8_S8_EEENS6_IJNS7_ILi192EEENS7_ILi128EEENS7_ILi96EEEEEELi96ENS_6half_tEfNS_4arch4Sm90ELb1ELb0ELb0ELb1ELb1ELb0ELb0ELb0ELb1ELb1ELb0ELb0EEENS1_21CollectiveEpilogueFwdINS6_IJSA_SC_SB_EEES9_SE_SG_Li384ELb1ELb1ELb0ELb0EEENS1_36VarlenDynamicPersistentTileSchedulerILi192ELi128ELi384ELi128ELb0ELb1ELb1ELb1ELb1ELb1EEEEEEEEEvNT_6ParamsE,"ax",@progbits
	.align	128
.text._ZN7cutlass13device_kernelIN5flash11enable_sm90INS1_16FlashAttnFwdSm90INS1_25CollectiveMainloopFwdSm90ILi2EN4cute5tupleIJNS5_1CILi1EEES8_S8_EEENS6_IJNS7_ILi192EEENS7_ILi128EEENS7_ILi96EEEEEELi96ENS_6half_tEfNS_4arch4Sm90ELb1ELb0ELb0ELb1ELb1ELb0ELb0ELb0ELb1ELb1ELb0ELb0EEENS1_21CollectiveEpilogueFwdINS6_IJSA_SC_SB_EEES9_SE_SG_Li384ELb1ELb1ELb0ELb0EEENS1_36VarlenDynamicPersistentTileSchedulerILi192ELi128ELi384ELi128ELb0ELb1ELb1ELb1ELb1ELb1EEEEEEEEEvNT_6ParamsE:
        .type           _ZN7cutlass13device_kernelIN5flash11enable_sm90INS1_16FlashAttnFwdSm90INS1_25CollectiveMainloopFwdSm90ILi2EN4cute5tupleIJNS5_1CILi1EEES8_S8_EEENS6_IJNS7_ILi192EEENS7_ILi128EEENS7_ILi96EEEEEELi96ENS_6half_tEfNS_4arch4Sm90ELb1ELb0ELb0ELb1ELb1ELb0ELb0ELb0ELb1ELb1ELb0ELb0EEENS1_21CollectiveEpilogueFwdINS6_IJSA_SC_SB_EEES9_SE_SG_Li384ELb1ELb1ELb0ELb0EEENS1_36VarlenDynamicPersistentTileSchedulerILi192ELi128ELi384ELi128ELb0ELb1ELb1ELb1ELb1ELb1EEEEEEEEEvNT_6ParamsE,@function
        .size           _ZN7cutlass13device_kernelIN5flash11enable_sm90INS1_16FlashAttnFwdSm90INS1_25CollectiveMainloopFwdSm90ILi2EN4cute5tupleIJNS5_1CILi1EEES8_S8_EEENS6_IJNS7_ILi192EEENS7_ILi128EEENS7_ILi96EEEEEELi96ENS_6half_tEfNS_4arch4Sm90ELb1ELb0ELb0ELb1ELb1ELb0ELb0ELb0ELb1ELb1ELb0ELb0EEENS1_21CollectiveEpilogueFwdINS6_IJSA_SC_SB_EEES9_SE_SG_Li384ELb1ELb1ELb0ELb0EEENS1_36VarlenDynamicPersistentTileSchedulerILi192ELi128ELi384ELi128ELb0ELb1ELb1ELb1ELb1ELb1EEEEEEEEEvNT_6ParamsE,(.L_x_15870 - _ZN7cutlass13device_kernelIN5flash11enable_sm90INS1_16FlashAttnFwdSm90INS1_25CollectiveMainloopFwdSm90ILi2EN4cute5tupleIJNS5_1CILi1EEES8_S8_EEENS6_IJNS7_ILi192EEENS7_ILi128EEENS7_ILi96EEEEEELi96ENS_6half_tEfNS_4arch4Sm90ELb1ELb0ELb0ELb1ELb1ELb0ELb0ELb0ELb1ELb1ELb0ELb0EEENS1_21CollectiveEpilogueFwdINS6_IJSA_SC_SB_EEES9_SE_SG_Li384ELb1ELb1ELb0ELb0EEENS1_36VarlenDynamicPersistentTileSchedulerILi192ELi128ELi384ELi128ELb0ELb1ELb1ELb1ELb1ELb1EEEEEEEEEvNT_6ParamsE)
        .other          _ZN7cutlass13device_kernelIN5flash11enable_sm90INS1_16FlashAttnFwdSm90INS1_25CollectiveMainloopFwdSm90ILi2EN4cute5tupleIJNS5_1CILi1EEES8_S8_EEENS6_IJNS7_ILi192EEENS7_ILi128EEENS7_ILi96EEEEEELi96ENS_6half_tEfNS_4arch4Sm90ELb1ELb0ELb0ELb1ELb1ELb0ELb0ELb0ELb1ELb1ELb0ELb0EEENS1_21CollectiveEpilogueFwdINS6_IJSA_SC_SB_EEES9_SE_SG_Li384ELb1ELb1ELb0ELb0EEENS1_36VarlenDynamicPersistentTileSchedulerILi192ELi128ELi384ELi128ELb0ELb1ELb1ELb1ELb1ELb1EEEEEEEEEvNT_6ParamsE,@"STO_CUDA_ENTRY STV_DEFAULT"
_ZN7cutlass13device_kernelIN5flash11enable_sm90INS1_16FlashAttnFwdSm90INS1_25CollectiveMainloopFwdSm90ILi2EN4cute5tupleIJNS5_1CILi1EEES8_S8_EEENS6_IJNS7_ILi192EEENS7_ILi128EEENS7_ILi96EEEEEELi96ENS_6half_tEfNS_4arch4Sm90ELb1ELb0ELb0ELb1ELb1ELb0ELb0ELb0ELb1ELb1ELb0ELb0EEENS1_21CollectiveEpilogueFwdINS6_IJSA_SC_SB_EEES9_SE_SG_Li384ELb1ELb1ELb0ELb0EEENS1_36VarlenDynamicPersistentTileSchedulerILi192ELi128ELi384ELi128ELb0ELb1ELb1ELb1ELb1ELb1EEEEEEEEEvNT_6ParamsE:
        /* <DEDUP_REMOVED lines=45> */
.L_x_12057:
        /* <DEDUP_REMOVED lines=22> */
.L_x_12058:
        /* <DEDUP_REMOVED lines=18> */
.L_x_12059:
        /* <DEDUP_REMOVED lines=22> */
.L_x_12060:
        /* <DEDUP_REMOVED lines=22> */
.L_x_12061:
        /* <DEDUP_REMOVED lines=8> */
.L_x_12063:
        /* <DEDUP_REMOVED lines=24> */
[----:B------:R-:W-:-:S03]  /*0a10*/  LOP3.LUT R4, R2, 0xfffffff0, RZ, 0xc0, !PT ;  /* 0xfffffff002047812 */ /* 0x000fc600078ec0ff */
[C---:B------:R-:W-:Y:S02]  /*0a20*/  IMAD.IADD R150, R157.reuse, 0x1, -R150 ;  /* 0x000000019d967824 */ /* 0x040fe400078e0a96 */
[----:B------:R-:W-:-:S03]  /*0a30*/  IMAD.IADD R4, R157, 0x1, -R4 ;  /* 0x000000019d047824 */ /* 0x000fc600078e0a04 */
[----:B------:R-:W-:Y:S02]  /*0a40*/  SHF.R.S32.HI R11, RZ, 0x1f, R150 ;  /* 0x0000001fff0b7819 */ /* 0x000fe40000011496 */
[----:B------:R-:W-:Y:S02]  /*0a50*/  SHF.R.S32.HI R3, RZ, 0x1f, R4 ;  /* 0x0000001fff037819 */ /* 0x000fe40000011404 */
[----:B------:R-:W-:Y:S02]  /*0a60*/  LEA.HI R10, R11, R150, RZ, 0x2 ;  /* 0x000000960b0a7211 */ /* 0x000fe400078f10ff */
[----:B------:R-:W-:Y:S02]  /*0a70*/  LEA.HI R5, R0, R157, RZ, 0x5 ;  /* 0x0000009d00057211 */ /* 0x000fe400078f28ff */
[--C-:B------:R-:W-:Y:S02]  /*0a80*/  SHF.R.S32.HI R8, RZ, 0x2, R10.reuse ;  /* 0x00000002ff087819 */ /* 0x100fe4000001140a */
[----:B------:R-:W-:-:S02]  /*0a90*/  SHF.R.S32.HI R9, RZ, 0x1f, R10 ;  /* 0x0000001fff097819 */ /* 0x000fc4000001140a */
[----:B------:R-:W-:Y:S02]  /*0aa0*/  SHF.R.S32.HI R7, RZ, 0x4, R2 ;  /* 0x00000004ff077819 */ /* 0x000fe40000011402 */
[----:B------:R-:W-:Y:S02]  /*0ab0*/  LEA.HI R3, R3, R4, RZ, 0x3 ;  /* 0x0000000403037211 */ /* 0x000fe400078f18ff */
[----:B------:R-:W-:Y:S02]  /*0ac0*/  LEA.HI R6, R9, R8, RZ, 0x3 ;  /* 0x0000000809067211 */ /* 0x000fe400078f18ff */
[----:B------:R-:W-:Y:S02]  /*0ad0*/  SHF.R.S32.HI R9, RZ, 0x5, R5 ;  /* 0x00000005ff097819 */ /* 0x000fe40000011405 */
[----:B------:R-:W-:Y:S02]  /*0ae0*/  LEA.HI R2, R2, R7, RZ, 0x1 ;  /* 0x0000000702027211 */ /* 0x000fe400078f08ff */
[----:B------:R-:W-:-:S02]  /*0af0*/  LOP3.LUT R5, R3, 0xfffffff8, RZ, 0xc0, !PT ;  /* 0xfffffff803057812 */ /* 0x000fc400078ec0ff */
[----:B------:R-:W-:Y:S02]  /*0b00*/  SHF.R.S32.HI R151, RZ, 0x7, R151 ;  /* 0x00000007ff977819 */ /* 0x000fe40000011497 */
[----:B------:R-:W-:Y:S01]  /*0b10*/  LOP3.LUT R2, R2, 0x1ffffffe, RZ, 0xc0, !PT ;  /* 0x1ffffffe02027812 */ /* 0x000fe200078ec0ff */
[----:B------:R-:W-:Y:S01]  /*0b20*/  IMAD.IADD R5, R4, 0x1, -R5 ;  /* 0x0000000104057824 */ /* 0x000fe200078e0a05 */
[----:B------:R-:W-:Y:S01]  /*0b30*/  LOP3.LUT R13, R6, 0xfffffff8, RZ, 0xc0, !PT ;  /* 0xfffffff8060d7812 */ /* 0x000fe200078ec0ff */
[----:B------:R-:W-:-:S04]  /*0b40*/  IMAD.HI R6, R151, 0x55555556, RZ ;  /* 0x5555555697067827 */ /* 0x000fc800078e02ff */
[----:B------:R-:W-:Y:S02]  /*0b50*/  IMAD R14, R9, 0x10, R4 ;  /* 0x00000010090e7824 */ /* 0x000fe400078e0204 */
[----:B------:R-:W-:Y:S02]  /*0b60*/  IMAD.IADD R2, R7, 0x1, -R2 ;  /* 0x0000000107027824 */ /* 0x000fe400078e0a02 */
[----:B------:R-:W-:Y:S02]  /*0b70*/  IMAD.SHL.U32 R4, R5, 0x40, RZ ;  /* 0x0000004005047824 */ /* 0x000fe400078e00ff */
[----:B------:R-:W-:Y:S01]  /*0b80*/  IMAD.IADD R12, R8, 0x1, -R13 ;  /* 0x00000001080c7824 */ /* 0x000fe200078e0a0d */
[----:B------:R-:W-:Y:S01]  /*0b90*/  LEA.HI R8, R6, R6, RZ, 0x1 ;  /* 0x0000000606087211 */ /* 0x000fe200078f08ff */
[----:B------:R-:W-:Y:S01]  /*0ba0*/  IMAD.SHL.U32 R6, R3, 0x40, RZ ;  /* 0x0000004003067824 */ /* 0x000fe200078e00ff */
[----:B------:R-:W-:Y:S01]  /*0bb0*/  LOP3.LUT R4, R4, 0x1c0, RZ, 0xc0, !PT ;  /* 0x000001c004047812 */ /* 0x000fe200078ec0ff */
[----:B------:R-:W-:Y:S01]  /*0bc0*/  IMAD.SHL.U32 R3, R2, 0x8, RZ ;  /* 0x0000000802037824 */ /* 0x000fe200078e00ff */
[----:B------:R-:W-:-:S03]  /*0bd0*/  LEA.HI R0, R0, R157, RZ, 0x2 ;  /* 0x0000009d00007211 */ /* 0x000fc600078f10ff */
[--C-:B------:R-:W-:Y:S01]  /*0be0*/  IMAD.U32 R153, R14, 0x20, R3.reuse ;  /* 0x000000200e997824 */ /* 0x100fe200078e0003 */
[----:B------:R-:W-:Y:S02]  /*0bf0*/  LOP3.LUT R3, R4, 0x8, R3, 0xf8, !PT ;  /* 0x0000000804037812 */ /* 0x000fe400078ef803 */
[----:B------:R-:W-:Y:S02]  /*0c00*/  LOP3.LUT R6, R6, 0x7ffffe00, RZ, 0xc0, !PT ;  /* 0x7ffffe0006067812 */ /* 0x000fe400078ec0ff */
[----:B------:R-:W-:Y:S02]  /*0c10*/  SHF.R.U32.HI R4, RZ, 0x3, R4 ;  /* 0x00000003ff047819 */ /* 0x000fe40000011604 */
[----:B------:R-:W-:Y:S01]  /*0c20*/  LOP3.LUT R2, R0, 0xfffffffc, RZ, 0xc0, !PT ;  /* 0xfffffffc00027812 */ /* 0x000fe200078ec0ff */
[----:B------:R-:W-:Y:S01]  /*0c30*/  IMAD R6, R9, 0x400, R6 ;  /* 0x0000040009067824 */ /* 0x000fe200078e0206 */
[----:B------:R-:W-:Y:S02]  /*0c40*/  LOP3.LUT R3, R3, R4, RZ, 0x3c, !PT ;  /* 0x0000000403037212 */ /* 0x000fe400078e3cff */
[----:B------:R-:W-:Y:S01]  /*0c50*/  LEA.HI R11, R11, R150, RZ, 0x5 ;  /* 0x000000960b0b7211 */ /* 0x000fe200078f28ff */
[----:B------:R-:W-:Y:S01]  /*0c60*/  IMAD.IADD R147, R157, 0x1, -R2 ;  /* 0x000000019d937824 */ /* 0x000fe200078e0a02 */
[----:B------:R-:W-:Y:S01]  /*0c70*/  R2P PR, R5, 0x6 ;  /* 0x0000000605007804 */ /* 0x000fe20000000000 */
[----:B------:R-:W-:Y:S01]  /*0c80*/  IMAD.IADD R3, R6, 0x1, R3 ;  /* 0x0000000106037824 */ /* 0x000fe200078e0203 */
[----:B------:R-:W-:-:S02]  /*0c90*/  SHF.R.S32.HI R11, RZ, 0x5, R11 ;  /* 0x00000005ff0b7819 */ /* 0x000fc4000001140b */
[----:B------:R-:W-:Y:S02]  /*0ca0*/  LEA.HI R4, R147, R147, RZ, 0x1 ;  /* 0x0000009393047211 */ /* 0x000fe400078f08ff */
[----:B------:R-:W-:Y:S01]  /*0cb0*/  LEA R16, R3, UR40, 0x1 ;  /* 0x0000002803107c11 */ /* 0x000fe2000f8e08ff */
[----:B------:R-:W-:Y:S01]  /*0cc0*/  IMAD.MOV.U32 R17, RZ, RZ, 0x40 ;  /* 0x00000040ff117424 */ /* 0x000fe200078e00ff */
[----:B------:R-:W-:Y:S01]  /*0cd0*/  LOP3.LUT R4, R4, 0x1ffffffe, RZ, 0xc0, !PT ;  /* 0x1ffffffe04047812 */ /* 0x000fe200078ec0ff */
[----:B------:R-:W-:Y:S02]  /*0ce0*/  IMAD.SHL.U32 R142, R147, 0x8, RZ ;  /* 0x00000008938e7824 */ /* 0x000fe400078e00ff */
[----:B------:R-:W-:Y:S02]  /*0cf0*/  IMAD R8, R8, -0x3, R151 ;  /* 0xfffffffd08087824 */ /* 0x000fe400078e0297 */
[----:B------:R-:W-:Y:S02]  /*0d00*/  IMAD R11, R11, 0x10, R12 ;  /* 0x000000100b0b7824 */ /* 0x000fe400078e020c */
[----:B------:R-:W-:Y:S01]  /*0d10*/  VIADD R18, R16, 0x21800 ;  /* 0x0002180010127836 */ /* 0x000fe20000000000 */
[----:B------:R-:W-:Y:S01]  /*0d20*/  SEL R17, R17, 0xffffffc0, !P2 ;  /* 0xffffffc011117807 */ /* 0x000fe20005000000 */
[----:B------:R-:W-:Y:S01]  /*0d30*/  VIADD R145, R142, 0x20 ;  /* 0x000000208e917836 */ /* 0x000fe20000000000 */
[----:B------:R-:W-:Y:S01]  /*0d40*/  LOP3.LUT R139, R10, 0x7ffffffc, RZ, 0xc0, !PT ;  /* 0x7ffffffc0a8b7812 */ /* 0x000fe200078ec0ff */
[----:B------:R-:W-:-:S02]  /*0d50*/  VIADD R146, R142, 0x40 ;  /* 0x000000408e927836 */ /* 0x000fc40000000000 */
[----:B------:R-:W-:Y:S02]  /*0d60*/  VIADD R22, R16, 0x21820 ;  /* 0x0002182010167836 */ /* 0x000fe40000000000 */
[----:B------:R-:W-:Y:S02]  /*0d70*/  IMAD R152, R8, 0x40, R11 ;  /* 0x0000004008987824 */ /* 0x000fe400078e020b */
[----:B------:R-:W-:Y:S02]  /*0d80*/  IMAD.IADD R3, R147, 0x1, -R4 ;  /* 0x0000000193037824 */ /* 0x000fe400078e0a04 */
[C---:B------:R-:W-:Y:S01]  /*0d90*/  @P1 VIADD R22, R18.reuse, 0xffffffe0 ;  /* 0xffffffe012161836 */ /* 0x040fe20000000000 */
[----:B------:R-:W-:Y:S01]  /*0da0*/  SHF.R.S32.HI R148, RZ, 0x2, R0 ;  /* 0x00000002ff947819 */ /* 0x000fe20000011400 */
[----:B------:R-:W-:Y:S01]  /*0db0*/  IMAD.IADD R18, R18, 0x1, R17 ;  /* 0x0000000112127824 */ /* 0x000fe200078e0211 */
[----:B------:R-:W-:Y:S01]  /*0dc0*/  SHF.R.S32.HI R156, RZ, 0x1f, R145 ;  /* 0x0000001fff9c7819 */ /* 0x000fe20000011491 */
[----:B------:R-:W-:Y:S01]  /*0dd0*/  IMAD.MOV.U32 R149, RZ, RZ, RZ ;  /* 0x000000ffff957224 */ /* 0x000fe200078e00ff */
[----:B------:R-:W-:Y:S01]  /*0de0*/  SHF.R.S32.HI R155, RZ, 0x1f, R146 ;  /* 0x0000001fff9b7819 */ /* 0x000fe20000011492 */
[----:B------:R-:W-:-:S02]  /*0df0*/  IMAD.MOV.U32 R2, RZ, RZ, RZ ;  /* 0x000000ffff027224 */ /* 0x000fc400078e00ff */
[----:B------:R-:W-:Y:S02]  /*0e00*/  IMAD.IADD R139, R150, 0x1, -R139 ;  /* 0x00000001968b7824 */ /* 0x000fe400078e0a8b */
[----:B------:R-:W-:Y:S02]  /*0e10*/  IMAD R140, R3, 0x8, R152 ;  /* 0x00000008038c7824 */ /* 0x000fe400078e0298 */
[----:B------:R-:W-:Y:S02]  /*0e20*/  IMAD.IADD R17, R17, 0x1, R22 ;  /* 0x0000000111117824 */ /* 0x000fe400078e0216 */
[----:B------:R-:W-:Y:S01]  /*0e30*/  VIADD R23, R22, 0x6000 ;  /* 0x0000600016177836 */ /* 0x000fe20000000000 */
[----:B------:R-:W-:Y:S01]  /*0e40*/  UMOV UR38, URZ ;  /* 0x0000003f00267c82 */ /* 0x000fe20008000000 */
[----:B--2---:R-:W-:-:S07]  /*0e50*/  LOP3.LUT R19, R15, 0x1, RZ, 0xfc, !PT ;  /* 0x000000010f137812 */ /* 0x004fce00078efcff */
.L_x_12115:
[----:B--2---:R-:W0:Y:S01]  /*0e60*/  LDC.64 R4, c[0x0][0xc88] ;  /* 0x00032200ff047b82 */ /* 0x004e220000000a00 */
[----:B------:R-:W-:Y:S01]  /*0e70*/  ULDC.64 UR4, c[0x0][0xa28] ;  /* 0x00028a0000047ab9 */ /* 0x000fe20000000a00 */
[----:B------:R-:W-:Y:S01]  /*0e80*/  ULDC.64 UR6, c[0x0][0xa18] ;  /* 0x0002860000067ab9 */ /* 0x000fe20000000a00 */
[----:B------:R-:W-:Y:S01]  /*0e90*/  IMAD.MOV.U32 R0, RZ, RZ, RZ ;  /* 0x000000ffff007224 */ /* 0x000fe200078e00ff */
[----:B------:R-:W-:Y:S01]  /*0ea0*/  ULDC.64 UR8, c[0x0][0xa20] ;  /* 0x0002880000087ab9 */ /* 0x000fe20000000a00 */
[----:B0-----:R-:W-:-:S05]  /*0eb0*/  IMAD.WIDE R4, R31, 0x4, R4 ;  /* 0x000000041f047825 */ /* 0x001fca00078e0204 */
[----:B------:R-:W2:Y:S01]  /*0ec0*/  LDG.E R141, desc[UR36][R4.64] ;  /* 0x00000024048d7981 */ /* 0x000ea2000c1e1900 */
[----:B------:R-:W-:Y:S02]  /*0ed0*/  ISETP.NE.U32.AND P0, PT, RZ, UR4, PT ;  /* 0x00000004ff007c0c */ /* 0x000fe4000bf05070 */
[----:B------:R-:W-:Y:S02]  /*0ee0*/  ISETP.NE.U32.AND P1, PT, RZ, UR6, PT ;  /* 0x00000006ff007c0c */ /* 0x000fe4000bf25070 */
[----:B------:R-:W-:Y:S02]  /*0ef0*/  ISETP.NE.AND.EX P0, PT, RZ, UR5, PT, P0 ;  /* 0x00000005ff007c0c */ /* 0x000fe4000bf05300 */
[----:B------:R-:W-:Y:S02]  /*0f00*/  ISETP.NE.AND.EX P1, PT, RZ, UR7, PT, P1 ;  /* 0x00000007ff007c0c */ /* 0x000fe4000bf25310 */
[----:B--2---:R-:W-:-:S09]  /*0f10*/  SHF.R.S32.HI R144, RZ, 0x1f, R141 ;  /* 0x0000001fff907819 */ /* 0x004fd2000001148d */
[----:B-1-3--:R-:W-:-:S04]  /*0f20*/  @P0 LEA R6, P2, R141, UR4, 0x2 ;  /* 0x000000048d060c11 */ /* 0x00afc8000f8410ff */
[C---:B------:R-:W-:Y:S01]  /*0f30*/  @P0 LEA.HI.X R7, R141.reuse, UR5, R144, 0x2, P2 ;  /* 0x000000058d070c11 */ /* 0x040fe200090f1490 */
[----:B------:R-:W-:Y:S01]  /*0f40*/  ULDC.64 UR4, c[0x0][0x418] ;  /* 0x0001060000047ab9 */ /* 0x000fe20000000a00 */
[----:B------:R-:W-:-:S03]  /*0f50*/  @P1 LEA R4, P2, R141, UR6, 0x2 ;  /* 0x000000068d041c11 */ /* 0x000fc6000f8410ff */
[----:B------:R0:W5:Y:S01]  /*0f60*/  @P0 LDG.E R0, desc[UR36][R6.64] ;  /* 0x0000002406000981 */ /* 0x000162000c1e1900 */
[----:B------:R-:W-:-:S05]  /*0f70*/  @P1 LEA.HI.X R5, R141, UR7, R144, 0x2, P2 ;  /* 0x000000078d051c11 */ /* 0x000fca00090f1490 */
[----:B------:R0:W5:Y:S01]  /*0f80*/  @P1 LDG.E R138, desc[UR36][R4.64] ;  /* 0x00000024048a1981 */ /* 0x000162000c1e1900 */
[----:B------:R-:W-:Y:S01]  /*0f90*/  UISETP.NE.U32.AND UP0, UPT, UR4, URZ, UPT ;  /* 0x0000003f0400728c */ /* 0x000fe2000bf05070 */
[----:B------:R-:W-:Y:S02]  /*0fa0*/  ISETP.NE.U32.AND P2, PT, RZ, UR8, PT ;  /* 0x00000008ff007c0c */ /* 0x000fe4000bf45070 */
[----:B------:R-:W-:Y:S01]  /*0fb0*/  ULDC UR4, c[0x0][0x424] ;  /* 0x0001090000047ab9 */ /* 0x000fe20000000800 */
[----:B------:R-:W-:Y:S01]  /*0fc0*/  UISETP.NE.AND.EX UP0, UPT, UR5, URZ, UPT, UP0 ;  /* 0x0000003f0500728c */ /* 0x000fe2000bf05300 */
[----:B------:R-:W-:Y:S02]  /*0fd0*/  ISETP.NE.AND.EX P2, PT, RZ, UR9, PT, P2 ;  /* 0x00000009ff007c0c */ /* 0x000fe4000bf45320 */
[----:B------:R-:W-:Y:S01]  /*0fe0*/  ULDC UR5, c[0x0][0x2f0] ;  /* 0x0000bc0000057ab9 */ /* 0x000fe20000000800 */
[----:B------:R-:W-:-:S04]  /*0ff0*/  USEL UR4, UR4, 0x1, UP0 ;  /* 0x0000000104047887 */ /* 0x000fc80008000000 */
[----:B------:R-:W-:Y:S01]  /*1000*/  UIMAD UR4, UR4, UR5, URZ ;  /* 0x00000005040472a4 */ /* 0x000fe2000f8e023f */
[----:B0---4-:R-:W-:Y:S11]  /*1010*/  @P1 BRA `(.L_x_12064) ;  /* 0x0000000000281947 */ /* 0x011ff60003800000 */
        /* <DEDUP_REMOVED lines=10> */
.L_x_12064:
[----:B------:R-:W-:Y:S02]  /*10c0*/  IMAD.U32 R137, RZ, RZ, UR4 ;  /* 0x00000004ff897e24 */ /* 0x000fe4000f8e00ff */
[----:B------:R-:W-:Y:S01]  /*10d0*/  IMAD.MOV.U32 R143, RZ, RZ, R30 ;  /* 0x000000ffff8f7224 */ /* 0x000fe200078e001e */
[----:B------:R-:W-:Y:S06]  /*10e0*/  @!P2 BRA `(.L_x_12065) ;  /* 0x000000000010a947 */ /* 0x000fec0003800000 */
[----:B------:R-:W-:-:S04]  /*10f0*/  LEA R4, P0, R141, UR8, 0x2 ;  /* 0x000000088d047c11 */ /* 0x000fc8000f8010ff */
[----:B------:R-:W-:-:S05]  /*1100*/  LEA.HI.X R5, R141, UR9, R144, 0x2, P0 ;  /* 0x000000098d057c11 */ /* 0x000fca00080f1490 */
[----:B------:R1:W5:Y:S01]  /*1110*/  LDG.E R137, desc[UR36][R4.64] ;  /* 0x0000002404897981 */ /* 0x000362000c1e1900 */
[----:B------:R-:W-:Y:S05]  /*1120*/  BRA `(.L_x_12066) ;  /* 0x0000000000247947 */ /* 0x000fea0003800000 */
.L_x_12065:
        /* <DEDUP_REMOVED lines=9> */
.L_x_12066:
[----:B------:R-:W2:Y:S01]  /*11c0*/  LDC R154, c[0x0][0x448] ;  /* 0x00011200ff9a7b82 */ /* 0x000ea20000000800 */
[----:B------:R-:W-:Y:S01]  /*11d0*/  IMAD R136, R29, 0xc0, RZ ;  /* 0x000000c01d887824 */ /* 0x000fe200078e02ff */
[----:B------:R-:W-:Y:S01]  /*11e0*/  CS2R R134, SRZ ;  /* 0x0000000000867805 */ /* 0x000fe2000001ff00 */
[----:B-----5:R-:W-:Y:S01]  /*11f0*/  IMAD.IADD R137, R137, 0x1, -R0 ;  /* 0x0000000189897824 */ /* 0x020fe200078e0a00 */
[----:B------:R-:W-:Y:S01]  /*1200*/  CS2R R132, SRZ ;  /* 0x0000000000847805 */ /* 0x000fe2000001ff00 */
[----:B------:R-:W-:Y:S01]  /*1210*/  VIADD R3, R136, 0xbf ;  /* 0x000000bf88037836 */ /* 0x000fe20000000000 */
[----:B------:R-:W-:Y:S01]  /*1220*/  CS2R R130, SRZ ;  /* 0x0000000000827805 */ /* 0x000fe2000001ff00 */
        /* <DEDUP_REMOVED lines=17> */
[----:B--2---:R-:W-:Y:S02]  /*1340*/  ISETP.NE.AND P0, PT, R154, 0x1, PT ;  /* 0x000000019a00780c */ /* 0x004fe40003f05270 */
[----:B------:R-:W-:-:S02]  /*1350*/  CS2R R98, SRZ ;  /* 0x0000000000627805 */ /* 0x000fc4000001ff00 */
[----:B------:R-:W-:Y:S02]  /*1360*/  CS2R R96, SRZ ;  /* 0x0000000000607805 */ /* 0x000fe4000001ff00 */
[----:B------:R-:W-:Y:S01]  /*1370*/  CS2R R6, SRZ ;  /* 0x0000000000067805 */ /* 0x000fe2000001ff00 */
[----:B------:R-:W-:Y:S01]  /*1380*/  IMAD.MOV.U32 R94, RZ, RZ, RZ ;  /* 0x000000ffff5e7224 */ /* 0x000fe200078e00ff */
[----:B------:R-:W-:Y:S01]  /*1390*/  CS2R R90, SRZ ;  /* 0x00000000005a7805 */ /* 0x000fe2000001ff00 */
[----:B------:R-:W-:Y:S02]  /*13a0*/  IMAD.MOV.U32 R93, RZ, RZ, RZ ;  /* 0x000000ffff5d7224 */ /* 0x000fe400078e00ff */
[----:B------:R-:W-:Y:S02]  /*13b0*/  IMAD.MOV.U32 R89, RZ, RZ, RZ ;  /* 0x000000ffff597224 */ /* 0x000fe400078e00ff */
[----:B-1----:R-:W1:Y:S08]  /*13c0*/  @P0 LDC R4, c[0x0][0x44c] ;  /* 0x00011300ff040b82 */ /* 0x002e700000000800 */
[----:B------:R-:W2:Y:S01]  /*13d0*/  @P0 LDC R5, c[0x0][0x450] ;  /* 0x00011400ff050b82 */ /* 0x000ea20000000800 */
[----:B-1----:R-:W-:Y:S01]  /*13e0*/  @P0 IMAD.HI.U32 R0, R3, R4, RZ ;  /* 0x0000000403000227 */ /* 0x002fe200078e00ff */
[----:B0-----:R-:W-:-:S04]  /*13f0*/  IADD3 R4, R137, 0x80, -R138 ;  /* 0x0000008089047810 */ /* 0x001fc80007ffe88a */
[----:B--2---:R-:W-:Y:S01]  /*1400*/  @P0 SHF.R.U32.HI R3, RZ, R5, R0 ;  /* 0x00000005ff030219 */ /* 0x004fe20000011600 */
[----:B------:R-:W-:Y:S01]  /*1410*/  VIADD R0, R137, 0x7f ;  /* 0x0000007f89007836 */ /* 0x000fe20000000000 */
[----:B------:R-:W-:-:S03]  /*1420*/  PLOP3.LUT P0, PT, PT, PT, PT, 0x80, 0x0 ;  /* 0x000000000000781c */ /* 0x000fc60003f0f070 */
[----:B------:R-:W-:Y:S01]  /*1430*/  IMAD.IADD R4, R4, 0x1, R3 ;  /* 0x0000000104047824 */ /* 0x000fe200078e0203 */
[----:B------:R-:W-:-:S04]  /*1440*/  SHF.R.S32.HI R3, RZ, 0x1f, R0 ;  /* 0x0000001fff037819 */ /* 0x000fc80000011400 */
[----:B------:R-:W-:Y:S02]  /*1450*/  SHF.R.S32.HI R5, RZ, 0x1f, R4 ;  /* 0x0000001fff057819 */ /* 0x000fe40000011404 */
[----:B------:R-:W-:Y:S01]  /*1460*/  LEA.HI R3, R3, R0, RZ, 0x7 ;  /* 0x0000000003037211 */ /* 0x000fe200078f38ff */
[----:B------:R-:W-:Y:S01]  /*1470*/  IMAD.MOV.U32 R0, RZ, RZ, RZ ;  /* 0x000000ffff007224 */ /* 0x000fe200078e00ff */
[----:B------:R-:W-:Y:S02]  /*1480*/  LEA.HI R5, R5, R4, RZ, 0x7 ;  /* 0x0000000405057211 */ /* 0x000fe400078f38ff */
[----:B------:R-:W-:Y:S01]  /*1490*/  SHF.R.S32.HI R88, RZ, 0x7, R3 ;  /* 0x00000007ff587819 */ /* 0x000fe20000011403 */
[----:B------:R-:W-:Y:S01]  /*14a0*/  IMAD.MOV.U32 R3, RZ, RZ, RZ ;  /* 0x000000ffff037224 */ /* 0x000fe200078e00ff */
[----:B------:R-:W-:-:S04]  /*14b0*/  SHF.R.S32.HI R5, RZ, 0x7, R5 ;  /* 0x00000007ff057819 */ /* 0x000fc80000011405 */
[----:B------:R-:W-:-:S04]  /*14c0*/  VIMNMX R88, R88, R5, PT ;  /* 0x0000000558587248 */ /* 0x000fc80003fe0100 */
[----:B------:R-:W-:-:S13]  /*14d0*/  ISETP.GE.AND P1, PT, R88, 0x1, PT ;  /* 0x000000015800780c */ /* 0x000fda0003f26270 */
[----:B------:R-:W-:Y:S05]  /*14e0*/  @!P1 BRA `(.L_x_12067) ;  /* 0x0000007800989947 */ /* 0x000fea0003800000 */
        /* <DEDUP_REMOVED lines=32> */
.L_x_12068:
[----:B------:R-:W-:Y:S02]  /*16f0*/  LEA.HI R0, R149, R149, RZ, 0x1 ;  /* 0x0000009595007211 */ /* 0x000fe400078f08ff */
[----:B------:R-:W-:Y:S02]  /*1700*/  ISETP.NE.AND P0, PT, R19, 0x3, PT ;  /* 0x000000031300780c */ /* 0x000fe40003f05270 */
[----:B------:R-:W-:-:S05]  /*1710*/  LOP3.LUT R0, R0, 0xfffffffe, RZ, 0xc0, !PT ;  /* 0xfffffffe00007812 */ /* 0x000fca00078ec0ff */
[----:B------:R-:W-:-:S05]  /*1720*/  IMAD.IADD R0, R149, 0x1, -R0 ;  /* 0x0000000195007824 */ /* 0x000fca00078e0a00 */
[----:B------:R-:W-:-:S04]  /*1730*/  SHF.L.U32 R0, R0, 0x1f, RZ ;  /* 0x0000001f00007819 */ /* 0x000fc800000006ff */
[----:B------:R-:W0:Y:S02]  /*1740*/  SYNCS.PHASECHK.TRANS64.TRYWAIT P1, [UR40+0x2d800], R0 ;  /* 0x02d80000ff0075a7 */ /* 0x000e240008020168 */
[----:B0-----:R-:W-:Y:S05]  /*1750*/  @!P1 BRA `(.L_x_12069) ;  /* 0x000000e800c49947 */ /* 0x001fea0003800000 */
.L_x_12200:
[----:B------:R-:W-:Y:S05]  /*1760*/  @!P0 BRA `(.L_x_12070) ;  /* 0x0000000000048947 */ /* 0x000fea0003800000 */
[----:B------:R-:W-:Y:S01]  /*1770*/  BPT.TRAP 0x1 ;  /* 0x000000040000795c */ /* 0x000fe20000300000 */
.L_x_12070:
[----:B0-----:R-:W-:Y:S01]  /*1780*/  IMAD.U32 R3, RZ, RZ, UR38 ;  /* 0x00000026ff037e24 */ /* 0x001fe2000f8e00ff */
[----:B------:R-:W-:-:S04]  /*1790*/  SHF.L.U32 R0, R2, 0x1f, RZ ;  /* 0x0000001f02007819 */ /* 0x000fc800000006ff */
[----:B------:R-:W-:-:S04]  /*17a0*/  LEA R3, R3, UR40, 0x3 ;  /* 0x0000002803037c11 */ /* 0x000fc8000f8e18ff */
[----:B------:R0:W1:Y:S01]  /*17b0*/  SYNCS.PHASECHK.TRANS64.TRYWAIT P1, [R3+URZ+0x2d830], R0 ;  /* 0x02d83000030075a7 */ /* 0x000062000802017f */
[----:B------:R-:W-:Y:S05]  /*17c0*/  @!P0 BRA `(.L_x_12071) ;  /* 0x0000000000048947 */ /* 0x000fea0003800000 */
[----:B------:R-:W-:Y:S01]  /*17d0*/  BPT.TRAP 0x1 ;  /* 0x000000040000795c */ /* 0x000fe20000300000 */
.L_x_12071:
[----:B-1----:R-:W-:Y:S05]  /*17e0*/  @P1 BRA `(.L_x_12072) ;  /* 0x0000000000081947 */ /* 0x002fea0003800000 */
[----:B------:R-:W1:Y:S02]  /*17f0*/  SYNCS.PHASECHK.TRANS64.TRYWAIT P1, [R3+URZ+0x2d830], R0 ;  /* 0x02d83000030075a7 */ /* 0x000e64000802017f */
[----:B-1----:R-:W-:Y:S05]  /*1800*/  @!P1 BRA `(.L_x_12073) ;  /* 0x000000e800b09947 */ /* 0x002fea0003800000 */
.L_x_12072:
        /* <DEDUP_REMOVED lines=49> */
.L_x_12074:
[----:B------:R-:W-:Y:S01]  /*1b20*/  ISETP.NE.AND P4, PT, R154, 0x1, PT ;  /* 0x000000019a00780c */ /* 0x000fe20003f85270 */
[----:B------:R-:W-:Y:S01]  /*1b30*/  IMAD.IADD R89, R140, 0x1, R136 ;  /* 0x000000018c597824 */ /* 0x000fe200078e0288 */
[----:B------:R-:W-:Y:S01]  /*1b40*/  ULDC UR6, c[0x0][0x988] ;  /* 0x0002620000067ab9 */ /* 0x000fe20000000800 */
[----:B------:R-:W-:Y:S01]  /*1b50*/  IMAD.MOV.U32 R7, RZ, RZ, -0x80 ;  /* 0xffffff80ff077424 */ /* 0x000fe200078e00ff */
        /* <DEDUP_REMOVED lines=8> */
[----:B01----:R-:W0:Y:S08]  /*1be0*/  @P4 LDC R0, c[0x0][0x44c] ;  /* 0x00011300ff004b82 */ /* 0x003e300000000800 */
[----:B------:R-:W1:Y:S01]  /*1bf0*/  @P4 LDC R5, c[0x0][0x450] ;  /* 0x00011400ff054b82 */ /* 0x000e620000000800 */
[----:B0-----:R-:W-:-:S05]  /*1c00*/  @P4 IMAD.HI.U32 R0, R89, R0, RZ ;  /* 0x0000000059004227 */ /* 0x001fca00078e00ff */
[----:B-1----:R-:W-:Y:S01]  /*1c10*/  @P4 SHF.R.U32.HI R89, RZ, R5, R0 ;  /* 0x00000005ff594219 */ /* 0x002fe20000011600 */
[----:B------:R-:W-:-:S04]  /*1c20*/  IMAD R0, R88, R7, 0x80 ;  /* 0x0000008058007424 */ /* 0x000fc800078e0207 */
[----:B------:R-:W0:Y:S01]  /*1c30*/  SHFL.IDX PT, R5, R89, 0x1, 0x1c1f ;  /* 0x003c1f0059057f89 */ /* 0x000e2200000e0000 */
[----:B------:R-:W-:Y:S02]  /*1c40*/  VIADD R4, R0, 0x1 ;  /* 0x0000000100047836 */ /* 0x000fe40000000000 */
[----:B------:R-:W-:Y:S02]  /*1c50*/  IMAD.IADD R0, R137, 0x1, R0 ;  /* 0x0000000189007824 */ /* 0x000fe400078e0200 */
        /* <DEDUP_REMOVED lines=96> */
[----:B------:R-:W-:Y:S02]  /*2260*/  FSEL R87, R87, -INF , P1 ;  /* 0xff80000057577808 */ /* 0x000fe40000800000 */
[----:B------:R-:W-:-:S04]  /*2270*/  FMNMX.FTZ R62, R9, R62, !PT ;  /* 0x0000003e093e7209 */ /* 0x000fc80007810000 */
[----:B------:R-:W-:Y:S02]  /*2280*/  FMNMX.FTZ R27, R87, R62, !PT ;  /* 0x0000003e571b7209 */ /* 0x000fe40007810000 */
[----:B------:R-:W0:Y:S04]  /*2290*/  SHFL.IDX PT, R62, R89, RZ, 0x1c1f ;  /* 0x001c1fff593e7589 */ /* 0x000e2800000e0000 */
[----:B------:R-:W1:Y:S01]  /*22a0*/  SHFL.BFLY PT, R0, R27, 0x2, 0x1f ;  /* 0x0c401f001b007f89 */ /* 0x000e6200000e0000 */
[----:B0-----:R-:W-:Y:S02]  /*22b0*/  VIADDMNMX R62, R62, R98, R91, PT ;  /* 0x000000623e3e7246 */ /* 0x001fe4000380015b */
[----:B-1----:R-:W-:Y:S01]  /*22c0*/  FMNMX.FTZ R31, R27, R0, !PT ;  /* 0x000000001b1f7209 */ /* 0x002fe20007810000 */
[----:B------:R-:W-:Y:S01]  /*22d0*/  IMAD.U32 R0, RZ, RZ, UR6 ;  /* 0x00000006ff007e24 */ /* 0x000fe2000f8e00ff */
[----:B------:R-:W-:-:S02]  /*22e0*/  ISETP.GT.AND P2, PT, R62, 0x1, PT ;  /* 0x000000013e00780c */ /* 0x000fc40003f44270 */
[C---:B------:R-:W-:Y:S01]  /*22f0*/  ISETP.GT.AND P3, PT, R62.reuse, 0x8, PT ;  /* 0x000000083e00780c */ /* 0x040fe20003f64270 */
[----:B------:R-:W0:Y:S01]  /*2300*/  SHFL.BFLY PT, R74, R31, 0x1, 0x1f ;  /* 0x0c201f001f4a7f89 */ /* 0x000e2200000e0000 */
[----:B------:R-:W-:Y:S02]  /*2310*/  FSEL R25, R25, -INF , P2 ;  /* 0xff80000019197808 */ /* 0x000fe40001000000 */
[----:B------:R-:W-:Y:S02]  /*2320*/  ISETP.GT.AND P2, PT, R62, 0x10, PT ;  /* 0x000000103e00780c */ /* 0x000fe40003f44270 */
[----:B------:R-:W-:Y:S02]  /*2330*/  R2UR UR6, R3 ;  /* 0x00000000030672ca */ /* 0x000fe400000e0000 */
[----:B------:R-:W-:Y:S02]  /*2340*/  FSEL R39, R32, -INF , P2 ;  /* 0xff80000020277808 */ /* 0x000fe40001000000 */
[----:B------:R-:W-:-:S04]  /*2350*/  ISETP.GT.AND P2, PT, R62, 0x18, PT ;  /* 0x000000183e00780c */ /* 0x000fc80003f44270 */
[----:B------:R-:W-:Y:S02]  /*2360*/  FSEL R47, R36, -INF , P2 ;  /* 0xff800000242f7808 */ /* 0x000fe40001000000 */
[----:B------:R-:W-:-:S03]  /*2370*/  ISETP.GT.AND P2, PT, R62, 0x20, PT ;  /* 0x000000203e00780c */ /* 0x000fc60003f44270 */
[----:B------:R-:W-:Y:S01]  /*2380*/  UIADD3 UR6, UR6, 0x2d840, URZ ;  /* 0x0002d84006067890 */ /* 0x000fe2000fffe03f */
[----:B------:R-:W-:Y:S02]  /*2390*/  FSEL R55, R40, -INF , P2 ;  /* 0xff80000028377808 */ /* 0x000fe40001000000 */
[----:B------:R-:W-:Y:S01]  /*23a0*/  ISETP.GT.AND P2, PT, R62, 0x28, PT ;  /* 0x000000283e00780c */ /* 0x000fe20003f44270 */
[----:B------:R-:W-:Y:S01]  /*23b0*/  UPRMT UR6, UR41, 0x654, UR6 ;  /* 0x0000065429067896 */ /* 0x000fe20008000006 */
[----:B0-----:R-:W-:Y:S02]  /*23c0*/  FMNMX.FTZ R5, R31, R74, !PT ;  /* 0x0000004a1f057209 */ /* 0x001fe40007810000 */
[----:B------:R-:W-:Y:S02]  /*23d0*/  FSEL R31, R28, -INF , P3 ;  /* 0xff8000001c1f7808 */ /* 0x000fe40001800000 */
[C---:B------:R-:W-:Y:S01]  /*23e0*/  FSETP.NEU.FTZ.AND P1, PT, R5.reuse, -INF , PT ;  /* 0xff8000000500780b */ /* 0x040fe20003f3d000 */
[----:B------:R-:W-:Y:S01]  /*23f0*/  FMUL.FTZ R21, R5, R0 ;  /* 0x0000000005157220 */ /* 0x000fe20000410000 */
[----:B------:R-:W-:-:S02]  /*2400*/  FSEL R67, R44, -INF , P2 ;  /* 0xff8000002c437808 */ /* 0x000fc40001000000 */
[----:B------:R-:W-:Y:S01]  /*2410*/  SYNCS.ARRIVE.TRANS64.RED.A1T0 RZ, [UR6], RZ ;  /* 0x000000ffffff79a7 */ /* 0x000fe20008100406 */
[C---:B------:R-:W-:Y:S02]  /*2420*/  ISETP.GT.AND P2, PT, R62.reuse, 0x30, PT ;  /* 0x000000303e00780c */ /* 0x040fe40003f44270 */
[----:B------:R-:W-:Y:S02]  /*2430*/  FSEL R21, R21, RZ, P1 ;  /* 0x000000ff15157208 */ /* 0x000fe40000800000 */
[----:B------:R-:W-:Y:S02]  /*2440*/  ISETP.GT.AND P1, PT, R62, RZ, PT ;  /* 0x000000ff3e00720c */ /* 0x000fe40003f24270 */
[----:B------:R-:W-:Y:S01]  /*2450*/  FSEL R71, R48, -INF , P2 ;  /* 0xff80000030477808 */ /* 0x000fe20001000000 */
[-CC-:B------:R-:W-:Y:S01]  /*2460*/  FFMA.FTZ R26, R26, R0.reuse, -R21.reuse ;  /* 0x000000001a1a7223 */ /* 0x180fe20000010815 */
[----:B------:R-:W-:Y:S01]  /*2470*/  FSEL R27, R24, -INF , P1 ;  /* 0xff800000181b7808 */ /* 0x000fe20000800000 */
[-CC-:B------:R-:W-:Y:S01]  /*2480*/  FFMA.FTZ R35, R100, R0.reuse, -R21.reuse ;  /* 0x0000000064237223 */ /* 0x180fe20000010815 */
[----:B------:R-:W-:Y:S01]  /*2490*/  ISETP.GT.AND P1, PT, R62, 0x9, PT ;  /* 0x000000093e00780c */ /* 0x000fe20003f24270 */
[-CC-:B------:R-:W-:Y:S01]  /*24a0*/  FFMA.FTZ R79, R12, R0.reuse, -R21.reuse ;  /* 0x000000000c4f7223 */ /* 0x180fe20000010815 */
[----:B------:R-:W-:Y:S01]  /*24b0*/  FMNMX.FTZ R24, R27, R25, !PT ;  /* 0x000000191b187209 */ /* 0x000fe20007810000 */
[----:B------:R-:W-:Y:S01]  /*24c0*/  MUFU.EX2 R26, R26 ;  /* 0x0000001a001a7308 */ /* 0x000fe20000000800 */
[----:B------:R-:W-:Y:S01]  /*24d0*/  FSEL R29, R29, -INF , P1 ;  /* 0xff8000001d1d7808 */ /* 0x000fe20000800000 */
[--C-:B------:R-:W-:Y:S01]  /*24e0*/  FFMA.FTZ R96, R96, R0, -R21.reuse ;  /* 0x0000000060607223 */ /* 0x100fe20000010815 */
[----:B------:R-:W-:Y:S01]  /*24f0*/  FMNMX.FTZ R28, R31, R24, !PT ;  /* 0x000000181f1c7209 */ /* 0x000fe20007810000 */
[-CC-:B------:R-:W-:Y:S01]  /*2500*/  FFMA.FTZ R43, R94, R0.reuse, -R21.reuse ;  /* 0x000000005e2b7223 */ /* 0x180fe20000010815 */
[----:B------:R-:W-:Y:S01]  /*2510*/  ISETP.GT.AND P1, PT, R62, 0x11, PT ;  /* 0x000000113e00780c */ /* 0x000fe20003f24270 */
[--C-:B------:R-:W-:Y:S01]  /*2520*/  FFMA.FTZ R92, R92, R0, -R21.reuse ;  /* 0x000000005c5c7223 */ /* 0x100fe20000010815 */
[----:B------:R-:W-:Y:S01]  /*2530*/  FMNMX.FTZ R28, R29, R28, !PT ;  /* 0x0000001c1d1c7209 */ /* 0x000fe20007810000 */
[----:B------:R-:W0:Y:S01]  /*2540*/  MUFU.EX2 R35, R35 ;  /* 0x0000002300237308 */ /* 0x000e220000000800 */
[----:B------:R-:W-:Y:S01]  /*2550*/  FSEL R33, R33, -INF , P1 ;  /* 0xff80000021217808 */ /* 0x000fe20000800000 */
[--C-:B------:R-:W-:Y:S01]  /*2560*/  FFMA.FTZ R30, R30, R0, -R21.reuse ;  /* 0x000000001e1e7223 */ /* 0x100fe20000010815 */
[----:B------:R-:W-:Y:S01]  /*2570*/  FMNMX.FTZ R28, R39, R28, !PT ;  /* 0x0000001c271c7209 */ /* 0x000fe20007810000 */
[-CC-:B------:R-:W-:Y:S01]  /*2580*/  FFMA.FTZ R54, R54, R0.reuse, -R21.reuse ;  /* 0x0000000036367223 */ /* 0x180fe20000010815 */
[----:B------:R-:W-:Y:S01]  /*2590*/  ISETP.GT.AND P1, PT, R62, 0x19, PT ;  /* 0x000000193e00780c */ /* 0x000fe20003f24270 */
[--C-:B------:R-:W-:Y:S01]  /*25a0*/  FFMA.FTZ R40, R11, R0, -R21.reuse ;  /* 0x000000000b287223 */ /* 0x100fe20000010815 */
[----:B------:R-:W-:Y:S01]  /*25b0*/  FMNMX.FTZ R28, R33, R28, !PT ;  /* 0x0000001c211c7209 */ /* 0x000fe20007810000 */
[----:B------:R-:W1:Y:S01]  /*25c0*/  MUFU.EX2 R24, R96 ;  /* 0x0000006000187308 */ /* 0x000e620000000800 */
[----:B------:R-:W-:Y:S01]  /*25d0*/  FSEL R37, R37, -INF , P1 ;  /* 0xff80000025257808 */ /* 0x000fe20000800000 */
[--C-:B------:R-:W-:Y:S01]  /*25e0*/  FFMA.FTZ R44, R70, R0, -R21.reuse ;  /* 0x00000000462c7223 */ /* 0x100fe20000010815 */
[----:B------:R-:W-:Y:S01]  /*25f0*/  FMNMX.FTZ R32, R47, R28, !PT ;  /* 0x0000001c2f207209 */ /* 0x000fe20007810000 */
[-CC-:B------:R-:W-:Y:S01]  /*2600*/  FFMA.FTZ R42, R42, R0.reuse, -R21.reuse ;  /* 0x000000002a2a7223 */ /* 0x180fe20000010815 */
[----:B------:R-:W-:Y:S01]  /*2610*/  ISETP.GT.AND P1, PT, R62, 0x21, PT ;  /* 0x000000213e00780c */ /* 0x000fe20003f24270 */
[--C-:B------:R-:W-:Y:S01]  /*2620*/  FFMA.FTZ R48, R58, R0, -R21.reuse ;  /* 0x000000003a307223 */ /* 0x100fe20000010815 */
[----:B------:R-:W-:Y:S01]  /*2630*/  FMNMX.FTZ R32, R37, R32, !PT ;  /* 0x0000002025207209 */ /* 0x000fe20007810000 */
[----:B------:R-:W-:Y:S01]  /*2640*/  MUFU.EX2 R43, R43 ;  /* 0x0000002b002b7308 */ /* 0x000fe20000000800 */
[----:B------:R-:W-:Y:S01]  /*2650*/  FSEL R51, R41, -INF , P1 ;  /* 0xff80000029337808 */ /* 0x000fe20000800000 */
[----:B------:R-:W-:Y:S01]  /*2660*/  FFMA.FTZ R41, R90, R0, -R21 ;  /* 0x000000005a297223 */ /* 0x000fe20000010815 */
[----:B------:R-:W-:Y:S01]  /*2670*/  FMNMX.FTZ R32, R55, R32, !PT ;  /* 0x0000002037207209 */ /* 0x000fe20007810000 */
[----:B0-----:R-:W-:Y:S01]  /*2680*/  FADD.FTZ R11, R26, R35 ;  /* 0x000000231a0b7221 */ /* 0x001fe20000010000 */
[----:B------:R-:W-:Y:S01]  /*2690*/  ISETP.GT.AND P1, PT, R62, 0x29, PT ;  /* 0x000000293e00780c */ /* 0x000fe20003f24270 */
[----:B------:R-:W-:Y:S01]  /*26a0*/  FFMA.FTZ R7, R7, R0, -R21 ;  /* 0x0000000007077223 */ /* 0x000fe20000010815 */
[----:B------:R-:W-:Y:S01]  /*26b0*/  FMNMX.FTZ R32, R51, R32, !PT ;  /* 0x0000002033207209 */ /* 0x000fe20007810000 */
[----:B------:R-:W-:Y:S01]  /*26c0*/  MUFU.EX2 R28, R92 ;  /* 0x0000005c001c7308 */ /* 0x000fe20000000800 */
[----:B------:R-:W-:Y:S01]  /*26d0*/  FSEL R45, R45, -INF , P1 ;  /* 0xff8000002d2d7808 */ /* 0x000fe20000800000 */
[----:B-1----:R-:W-:Y:S01]  /*26e0*/  FADD.FTZ R70, R24, R11 ;  /* 0x0000000b18467221 */ /* 0x002fe20000010000 */
[----:B------:R-:W-:-:S02]  /*26f0*/  FMNMX.FTZ R32, R67, R32, !PT ;  /* 0x0000002043207209 */ /* 0x000fc40007810000 */
[C---:B------:R-:W-:Y:S02]  /*2700*/  ISETP.GT.AND P1, PT, R62.reuse, 0x31, PT ;  /* 0x000000313e00780c */ /* 0x040fe40003f24270 */
[----:B------:R-:W-:Y:S01]  /*2710*/  FMNMX.FTZ R32, R45, R32, !PT ;  /* 0x000000202d207209 */ /* 0x000fe20007810000 */
[----:B------:R-:W0:Y:S01]  /*2720*/  MUFU.EX2 R41, R41 ;  /* 0x0000002900297308 */ /* 0x000e220000000800 */
[----:B------:R-:W-:Y:S02]  /*2730*/  ISETP.GT.AND P2, PT, R62, 0x38, PT ;  /* 0x000000383e00780c */ /* 0x000fe40003f44270 */
[----:B------:R-:W-:Y:S01]  /*2740*/  FSEL R75, R49, -INF , P1 ;  /* 0xff800000314b7808 */ /* 0x000fe20000800000 */
[--C-:B------:R-:W-:Y:S01]  /*2750*/  FFMA.FTZ R49, R38, R0, -R21.reuse ;  /* 0x0000000026317223 */ /* 0x100fe20000010815 */
[----:B------:R-:W-:Y:S01]  /*2760*/  FMNMX.FTZ R32, R71, R32, !PT ;  /* 0x0000002047207209 */ /* 0x000fe20007810000 */
[----:B------:R-:W-:Y:S01]  /*2770*/  FFMA.FTZ R38, R15, R0, -R21 ;  /* 0x000000000f267223 */ /* 0x000fe20000010815 */
[----:B------:R-:W-:Y:S01]  /*2780*/  ISETP.GT.AND P1, PT, R62, 0x39, PT ;  /* 0x000000393e00780c */ /* 0x000fe20003f24270 */
[----:B------:R-:W-:Y:S01]  /*2790*/  MUFU.EX2 R30, R30 ;  /* 0x0000001e001e7308 */ /* 0x000fe20000000800 */
[----:B------:R-:W-:-:S02]  /*27a0*/  FSEL R89, R52, -INF , P2 ;  /* 0xff80000034597808 */ /* 0x000fc40001000000 */
[----:B------:R-:W-:Y:S02]  /*27b0*/  FMNMX.FTZ R32, R75, R32, !PT ;  /* 0x000000204b207209 */ /* 0x000fe40007810000 */
[----:B------:R-:W-:Y:S02]  /*27c0*/  ISETP.GT.AND P2, PT, R62, 0x40, PT ;  /* 0x000000403e00780c */ /* 0x000fe40003f44270 */
[----:B------:R-:W-:Y:S01]  /*27d0*/  FSEL R91, R53, -INF , P1 ;  /* 0xff800000355b7808 */ /* 0x000fe20000800000 */
[----:B------:R-:W-:Y:S01]  /*27e0*/  MUFU.EX2 R49, R49 ;  /* 0x0000003100317308 */ /* 0x000fe20000000800 */
[----:B------:R-:W-:Y:S01]  /*27f0*/  FMNMX.FTZ R36, R89, R32, !PT ;  /* 0x0000002059247209 */ /* 0x000fe20007810000 */
[-CC-:B------:R-:W-:Y:S01]  /*2800*/  FFMA.FTZ R53, R34, R0.reuse, -R21.reuse ;  /* 0x0000000022357223 */ /* 0x180fe20000010815 */
[----:B------:R-:W-:Y:S01]  /*2810*/  ISETP.GT.AND P1, PT, R62, 0x41, PT ;  /* 0x000000413e00780c */ /* 0x000fe20003f24270 */
[-CC-:B------:R-:W-:Y:S01]  /*2820*/  FFMA.FTZ R34, R46, R0.reuse, -R21.reuse ;  /* 0x000000002e227223 */ /* 0x180fe20000010815 */
[----:B------:R-:W-:Y:S01]  /*2830*/  FSEL R93, R56, -INF , P2 ;  /* 0xff800000385d7808 */ /* 0x000fe20001000000 */
[----:B------:R-:W-:Y:S01]  /*2840*/  FFMA.FTZ R46, R66, R0, -R21 ;  /* 0x00000000422e7223 */ /* 0x000fe20000010815 */
[----:B------:R-:W-:Y:S01]  /*2850*/  FMNMX.FTZ R36, R91, R36, !PT ;  /* 0x000000245b247209 */ /* 0x000fe20007810000 */
[----:B------:R1:W-:Y:S01]  /*2860*/  MUFU.EX2 R32, R42 ;  /* 0x0000002a00207308 */ /* 0x0003e20000000800 */
[----:B------:R-:W-:-:S02]  /*2870*/  ISETP.GT.AND P2, PT, R62, 0x48, PT ;  /* 0x000000483e00780c */ /* 0x000fc40003f44270 */
[----:B------:R-:W-:Y:S01]  /*2880*/  FSEL R95, R57, -INF , P1 ;  /* 0xff800000395f7808 */ /* 0x000fe20000800000 */
[--C-:B------:R-:W-:Y:S01]  /*2890*/  FFMA.FTZ R57, R20, R0, -R21.reuse ;  /* 0x0000000014397223 */ /* 0x100fe20000010815 */
[----:B------:R-:W-:Y:S01]  /*28a0*/  FMNMX.FTZ R36, R93, R36, !PT ;  /* 0x000000245d247209 */ /* 0x000fe20007810000 */
[-CC-:B------:R-:W-:Y:S01]  /*28b0*/  FFMA.FTZ R20, R50, R0.reuse, -R21.reuse ;  /* 0x0000000032147223 */ /* 0x180fe20000010815 */
[----:B------:R-:W-:Y:S01]  /*28c0*/  ISETP.GT.AND P1, PT, R62, 0x49, PT ;  /* 0x000000493e00780c */ /* 0x000fe20003f24270 */
[----:B------:R-:W-:Y:S01]  /*28d0*/  MUFU.EX2 R53, R53 ;  /* 0x0000003500357308 */ /* 0x000fe20000000800 */
[----:B------:R-:W-:Y:S01]  /*28e0*/  FSEL R97, R60, -INF , P2 ;  /* 0xff8000003c617808 */ /* 0x000fe20001000000 */
[--C-:B-1----:R-:W-:Y:S01]  /*28f0*/  FFMA.FTZ R42, R13, R0, -R21.reuse ;  /* 0x000000000d2a7223 */ /* 0x102fe20000010815 */
[----:B------:R-:W-:Y:S01]  /*2900*/  FMNMX.FTZ R36, R95, R36, !PT ;  /* 0x000000245f247209 */ /* 0x000fe20007810000 */
[----:B------:R-:W-:Y:S01]  /*2910*/  FFMA.FTZ R50, R83, R0, -R21 ;  /* 0x0000000053327223 */ /* 0x000fe20000010815 */
[----:B------:R-:W-:-:S02]  /*2920*/  ISETP.GT.AND P2, PT, R62, 0x50, PT ;  /* 0x000000503e00780c */ /* 0x000fc40003f44270 */
[----:B------:R-:W-:Y:S01]  /*2930*/  FSEL R99, R61, -INF , P1 ;  /* 0xff8000003d637808 */ /* 0x000fe20000800000 */
[--C-:B------:R-:W-:Y:S01]  /*2940*/  FFMA.FTZ R61, R14, R0, -R21.reuse ;  /* 0x000000000e3d7223 */ /* 0x100fe20000010815 */
[----:B------:R-:W-:Y:S01]  /*2950*/  FMNMX.FTZ R36, R97, R36, !PT ;  /* 0x0000002461247209 */ /* 0x000fe20007810000 */
[----:B------:R-:W-:Y:S01]  /*2960*/  MUFU.EX2 R34, R34 ;  /* 0x0000002200227308 */ /* 0x000fe20000000800 */
[----:B------:R-:W-:Y:S02]  /*2970*/  ISETP.GT.AND P1, PT, R62, 0x51, PT ;  /* 0x000000513e00780c */ /* 0x000fe40003f24270 */
[----:B------:R-:W-:Y:S02]  /*2980*/  FSEL R101, R64, -INF , P2 ;  /* 0xff80000040657808 */ /* 0x000fe40001000000 */
[----:B------:R-:W-:Y:S02]  /*2990*/  FMNMX.FTZ R36, R99, R36, !PT ;  /* 0x0000002463247209 */ /* 0x000fe40007810000 */
[----:B------:R-:W-:Y:S01]  /*29a0*/  ISETP.GT.AND P2, PT, R62, 0x58, PT ;  /* 0x000000583e00780c */ /* 0x000fe20003f44270 */
[----:B------:R-:W-:Y:S01]  /*29b0*/  MUFU.EX2 R57, R57 ;  /* 0x0000003900397308 */ /* 0x000fe20000000800 */
[----:B------:R-:W-:Y:S01]  /*29c0*/  FSEL R103, R65, -INF , P1 ;  /* 0xff80000041677808 */ /* 0x000fe20000800000 */
[----:B------:R-:W-:Y:S01]  /*29d0*/  FFMA.FTZ R65, R8, R0, -R21 ;  /* 0x0000000008417223 */ /* 0x000fe20000010815 */
[----:B------:R-:W-:-:S02]  /*29e0*/  FMNMX.FTZ R36, R101, R36, !PT ;  /* 0x0000002465247209 */ /* 0x000fc40007810000 */
[----:B------:R-:W-:Y:S02]  /*29f0*/  ISETP.GT.AND P1, PT, R62, 0x59, PT ;  /* 0x000000593e00780c */ /* 0x000fe40003f24270 */
[----:B------:R-:W-:Y:S01]  /*2a00*/  FSEL R105, R68, -INF , P2 ;  /* 0xff80000044697808 */ /* 0x000fe20001000000 */
[----:B------:R-:W-:Y:S01]  /*2a10*/  MUFU.EX2 R20, R20 ;  /* 0x0000001400147308 */ /* 0x000fe20000000800 */
[----:B------:R-:W-:Y:S02]  /*2a20*/  FMNMX.FTZ R36, R103, R36, !PT ;  /* 0x0000002467247209 */ /* 0x000fe40007810000 */
        /* <DEDUP_REMOVED lines=9> */
[C---:B------:R-:W-:Y:S02]  /*2ac0*/  ISETP.GT.AND P2, PT, R62.reuse, 0x68, PT ;  /* 0x000000683e00780c */ /* 0x040fe40003f44270 */
[----:B------:R-:W-:Y:S01]  /*2ad0*/  FSEL R111, R73, -INF , P1 ;  /* 0xff800000496f7808 */ /* 0x000fe20000800000 */
[----:B------:R-:W-:Y:S01]  /*2ae0*/  FFMA.FTZ R73, R59, R0, -R21 ;  /* 0x000000003b497223 */ /* 0x000fe20000010815 */
[----:B------:R-:W-:Y:S01]  /*2af0*/  FMNMX.FTZ R36, R109, R36, !PT ;  /* 0x000000246d247209 */ /* 0x000fe20007810000 */
[----:B------:R-:W-:Y:S01]  /*2b00*/  MUFU.EX2 R65, R65 ;  /* 0x0000004100417308 */ /* 0x000fe20000000800 */
[----:B------:R-:W-:Y:S02]  /*2b10*/  ISETP.GT.AND P1, PT, R62, 0x69, PT ;  /* 0x000000693e00780c */ /* 0x000fe40003f24270 */
[----:B------:R-:W-:-:S02]  /*2b20*/  FSEL R113, R76, -INF , P2 ;  /* 0xff8000004c717808 */ /* 0x000fc40001000000 */
[----:B------:R-:W-:Y:S02]  /*2b30*/  FMNMX.FTZ R36, R111, R36, !PT ;  /* 0x000000246f247209 */ /* 0x000fe40007810000 */
[----:B------:R-:W-:Y:S01]  /*2b40*/  ISETP.GT.AND P2, PT, R62, 0x70, PT ;  /* 0x000000703e00780c */ /* 0x000fe20003f44270 */
[----:B------:R-:W-:Y:S01]  /*2b50*/  MUFU.EX2 R48, R48 ;  /* 0x0000003000307308 */ /* 0x000fe20000000800 */
[----:B------:R-:W-:Y:S01]  /*2b60*/  FSEL R115, R77, -INF , P1 ;  /* 0xff8000004d737808 */ /* 0x000fe20000800000 */
[--C-:B------:R-:W-:Y:S01]  /*2b70*/  FFMA.FTZ R77, R63, R0, -R21.reuse ;  /* 0x000000003f4d7223 */ /* 0x100fe20000010815 */
[----:B------:R-:W-:Y:S01]  /*2b80*/  FMNMX.FTZ R14, R113, R36, !PT ;  /* 0x00000024710e7209 */ /* 0x000fe20007810000 */
[----:B------:R-:W-:Y:S01]  /*2b90*/  FFMA.FTZ R63, R10, R0, -R21 ;  /* 0x000000000a3f7223 */ /* 0x000fe20000010815 */
[----:B------:R-:W-:Y:S02]  /*2ba0*/  ISETP.GT.AND P1, PT, R62, 0x71, PT ;  /* 0x000000713e00780c */ /* 0x000fe40003f24270 */
[----:B------:R-:W-:Y:S01]  /*2bb0*/  FSEL R117, R80, -INF , P2 ;  /* 0xff80000050757808 */ /* 0x000fe20001000000 */
[----:B------:R1:W-:Y:S01]  /*2bc0*/  MUFU.EX2 R36, R54 ;  /* 0x0000003600247308 */ /* 0x0003e20000000800 */
[----:B------:R-:W-:-:S02]  /*2bd0*/  FMNMX.FTZ R14, R115, R14, !PT ;  /* 0x0000000e730e7209 */ /* 0x000fc40007810000 */
[C---:B------:R-:W-:Y:S02]  /*2be0*/  ISETP.GT.AND P2, PT, R62.reuse, 0x78, PT ;  /* 0x000000783e00780c */ /* 0x040fe40003f44270 */
[----:B------:R-:W-:Y:S02]  /*2bf0*/  FSEL R81, R81, -INF , P1 ;  /* 0xff80000051517808 */ /* 0x000fe40000800000 */
[----:B------:R-:W-:Y:S01]  /*2c00*/  FMNMX.FTZ R14, R117, R14, !PT ;  /* 0x0000000e750e7209 */ /* 0x000fe20007810000 */
[----:B------:R-:W-:Y:S01]  /*2c10*/  MUFU.EX2 R73, R73 ;  /* 0x0000004900497308 */ /* 0x000fe20000000800 */
[----:B------:R-:W-:Y:S02]  /*2c20*/  ISETP.GT.AND P1, PT, R62, 0x79, PT ;  /* 0x000000793e00780c */ /* 0x000fe40003f24270 */
[----:B------:R-:W-:Y:S02]  /*2c30*/  FSEL R119, R84, -INF , P2 ;  /* 0xff80000054777808 */ /* 0x000fe40001000000 */
[----:B------:R-:W-:-:S02]  /*2c40*/  FMNMX.FTZ R14, R81, R14, !PT ;  /* 0x0000000e510e7209 */ /* 0x000fc40007810000 */
[----:B------:R-:W-:Y:S01]  /*2c50*/  FSEL R85, R85, -INF , P1 ;  /* 0xff80000055557808 */ /* 0x000fe20000800000 */
[----:B------:R-:W-:Y:S01]  /*2c60*/  MUFU.EX2 R38, R38 ;  /* 0x0000002600267308 */ /* 0x000fe20000000800 */
[----:B------:R-:W-:Y:S02]  /*2c70*/  FMNMX.FTZ R14, R119, R14, !PT ;  /* 0x0000000e770e7209 */ /* 0x000fe40007810000 */
[----:B0-----:R-:W-:Y:S02]  /*2c80*/  F2FP.F16.F32.PACK_AB R13, R41, R28 ;  /* 0x0000001c290d723e */ /* 0x001fe400000000ff */
[----:B------:R-:W-:-:S03]  /*2c90*/  FMNMX.FTZ R14, R85, R14, !PT ;  /* 0x0000000e550e7209 */ /* 0x000fc60007810000 */
[----:B------:R-:W-:Y:S02]  /*2ca0*/  MUFU.EX2 R77, R77 ;  /* 0x0000004d004d7308 */ /* 0x000fe40000000800 */
[----:B------:R-:W0:Y:S06]  /*2cb0*/  SHFL.BFLY PT, R59, R14, 0x2, 0x1f ;  /* 0x0c401f000e3b7f89 */ /* 0x000e2c00000e0000 */
[----:B------:R-:W-:Y:S08]  /*2cc0*/  MUFU.EX2 R46, R46 ;  /* 0x0000002e002e7308 */ /* 0x000ff00000000800 */
[----:B------:R-:W-:Y:S08]  /*2cd0*/  MUFU.EX2 R79, R79 ;  /* 0x0000004f004f7308 */ /* 0x000ff00000000800 */
[----:B------:R-:W-:Y:S01]  /*2ce0*/  MUFU.EX2 R44, R44 ;  /* 0x0000002c002c7308 */ /* 0x000fe20000000800 */
[----:B0-----:R-:W-:Y:S01]  /*2cf0*/  FMNMX.FTZ R8, R14, R59, !PT ;  /* 0x0000003b0e087209 */ /* 0x001fe20007810000 */
[-CC-:B------:R-:W-:Y:S01]  /*2d00*/  FFMA.FTZ R59, R6, R0.reuse, -R21.reuse ;  /* 0x00000000063b7223 */ /* 0x180fe20000010815 */
[----:B------:R-:W-:-:S03]  /*2d10*/  FFMA.FTZ R21, R87, R0, -R21 ;  /* 0x0000000057157223 */ /* 0x000fc60000010815 */
[----:B------:R-:W0:Y:S02]  /*2d20*/  SHFL.BFLY PT, R15, R8, 0x1, 0x1f ;  /* 0x0c201f00080f7f89 */ /* 0x000e2400000e0000 */
[----:B------:R-:W-:Y:S08]  /*2d30*/  MUFU.EX2 R63, R63 ;  /* 0x0000003f003f7308 */ /* 0x000ff00000000800 */
[----:B------:R-:W-:Y:S08]  /*2d40*/  MUFU.EX2 R42, R42 ;  /* 0x0000002a002a7308 */ /* 0x000ff00000000800 */
[----:B------:R-:W-:Y:S01]  /*2d50*/  MUFU.EX2 R59, R59 ;  /* 0x0000003b003b7308 */ /* 0x000fe20000000800 */
[----:B0-----:R-:W-:-:S07]  /*2d60*/  FMNMX.FTZ R6, R8, R15, !PT ;  /* 0x0000000f08067209 */ /* 0x001fce0007810000 */
[----:B------:R-:W-:Y:S01]  /*2d70*/  MUFU.EX2 R40, R40 ;  /* 0x0000002800287308 */ /* 0x000fe20000000800 */
[C---:B------:R-:W-:Y:S01]  /*2d80*/  FSETP.NEU.FTZ.AND P1, PT, R6.reuse, -INF , PT ;  /* 0xff8000000600780b */ /* 0x040fe20003f3d000 */
[----:B------:R-:W-:-:S06]  /*2d90*/  FMUL.FTZ R10, R6, R0 ;  /* 0x00000000060a7220 */ /* 0x000fcc0000410000 */
        /* <DEDUP_REMOVED lines=10> */
[-CC-:B-1----:R-:W-:Y:S01]  /*2e40*/  FFMA.FTZ R54, R37, R0.reuse, -R10.reuse ;  /* 0x0000000025367223 */ /* 0x182fe2000001080a */
        /* <DEDUP_REMOVED lines=22> */
[----:B0-----:R-:W-:Y:S01]  /*2fb0*/  FADD.FTZ R9, R8, R25 ;  /* 0x0000001908097221 */ /* 0x001fe20000010000 */
[-CC-:B------:R-:W-:Y:S01]  /*2fc0*/  FFMA.FTZ R115, R115, R0.reuse, -R10.reuse ;  /* 0x0000000073737223 */ /* 0x180fe2000001080a */
[-CC-:B------:R-:W-:Y:S01]  /*2fd0*/  FFMA.FTZ R117, R117, R0.reuse, -R10.reuse ;  /* 0x0000000075757223 */ /* 0x180fe2000001080a */
[-CC-:B------:R-:W-:Y:S01]  /*2fe0*/  FFMA.FTZ R81, R81, R0.reuse, -R10.reuse ;  /* 0x0000000051517223 */ /* 0x180fe2000001080a */
[-CC-:B------:R-:W-:Y:S01]  /*2ff0*/  FFMA.FTZ R119, R119, R0.reuse, -R10.reuse ;  /* 0x0000000077777223 */ /* 0x180fe2000001080a */
[----:B------:R-:W-:Y:S01]  /*3000*/  FFMA.FTZ R85, R85, R0, -R10 ;  /* 0x0000000055557223 */ /* 0x000fe2000001080a */
[----:B------:R-:W-:Y:S01]  /*3010*/  F2FP.F16.F32.PACK_AB R8, R25, R8 ;  /* 0x000000081908723e */ /* 0x000fe200000000ff */
[----:B------:R-:W0:Y:S01]  /*3020*/  MUFU.EX2 R14, R14 ;  /* 0x0000000e000e7308 */ /* 0x000e220000000800 */
[----:B-1----:R-:W-:Y:S01]  /*3030*/  FADD.FTZ R68, R12, R9 ;  /* 0x000000090c447221 */ /* 0x002fe20000010000 */
[----:B------:R-:W-:Y:S01]  /*3040*/  FADD.FTZ R9, R43, R70 ;  /* 0x000000462b097221 */ /* 0x000fe20000010000 */
[----:B------:R-:W-:-:S02]  /*3050*/  CS2R R102, SRZ ;  /* 0x0000000000667805 */ /* 0x000fc4000001ff00 */
[----:B------:R-:W-:Y:S02]  /*3060*/  CS2R R100, SRZ ;  /* 0x0000000000647805 */ /* 0x000fe4000001ff00 */
[----:B------:R-:W-:Y:S02]  /*3070*/  CS2R R98, SRZ ;  /* 0x0000000000627805 */ /* 0x000fe4000001ff00 */
[----:B------:R-:W-:Y:S02]  /*3080*/  CS2R R94, SRZ ;  /* 0x00000000005e7805 */ /* 0x000fe4000001ff00 */
[----:B------:R-:W-:Y:S01]  /*3090*/  CS2R R92, SRZ ;  /* 0x00000000005c7805 */ /* 0x000fe2000001ff00 */
[----:B------:R-:W1:Y:S01]  /*30a0*/  MUFU.EX2 R31, R31 ;  /* 0x0000001f001f7308 */ /* 0x000e620000000800 */
[----:B--2---:R-:W-:Y:S01]  /*30b0*/  FADD.FTZ R11, R27, R68 ;  /* 0x000000441b0b7221 */ /* 0x004fe20000010000 */
[----:B------:R-:W-:Y:S01]  /*30c0*/  FADD.FTZ R68, R28, R9 ;  /* 0x000000091c447221 */ /* 0x000fe20000010000 */
[----:B------:R-:W-:-:S02]  /*30d0*/  F2FP.F16.F32.PACK_AB R9, R35, R26 ;  /* 0x0000001a2309723e */ /* 0x000fc400000000ff */
[----:B------:R-:W-:Y:S01]  /*30e0*/  CS2R R90, SRZ ;  /* 0x00000000005a7805 */ /* 0x000fe2000001ff00 */
[----:B------:R-:W-:Y:S02]  /*30f0*/  FADD.FTZ R15, R41, R68 ;  /* 0x00000044290f7221 */ /* 0x000fe40000010000 */
[----:B------:R-:W2:Y:S01]  /*3100*/  MUFU.EX2 R33, R33 ;  /* 0x0000002100217308 */ /* 0x000ea20000000800 */
[----:B0-----:R-:W-:Y:S01]  /*3110*/  FADD.FTZ R10, R14, R11 ;  /* 0x0000000b0e0a7221 */ /* 0x001fe20000010000 */
[----:B------:R-:W-:Y:S01]  /*3120*/  F2FP.F16.F32.PACK_AB R11, R43, R24 ;  /* 0x000000182b0b723e */ /* 0x000fe200000000ff */
[----:B------:R-:W-:Y:S01]  /*3130*/  FADD.FTZ R24, R30, R15 ;  /* 0x0000000f1e187221 */ /* 0x000fe20000010000 */
[----:B------:R-:W-:-:S03]  /*3140*/  F2FP.F16.F32.PACK_AB R15, R49, R30 ;  /* 0x0000001e310f723e */ /* 0x000fc600000000ff */
[----:B------:R-:W-:Y:S01]  /*3150*/  FADD.FTZ R41, R49, R24 ;  /* 0x0000001831297221 */ /* 0x000fe20000010000 */
[----:B------:R-:W0:Y:S01]  /*3160*/  MUFU.EX2 R54, R54 ;  /* 0x0000003600367308 */ /* 0x000e220000000800 */
[----:B-1----:R-:W-:Y:S02]  /*3170*/  FADD.FTZ R10, R31, R10 ;  /* 0x0000000a1f0a7221 */ /* 0x002fe40000010000 */
[----:B------:R-:W-:-:S05]  /*3180*/  FADD.FTZ R26, R32, R41 ;  /* 0x00000029201a7221 */ /* 0x000fca0000010000 */
[----:B------:R-:W1:Y:S01]  /*3190*/  MUFU.EX2 R29, R29 ;  /* 0x0000001d001d7308 */ /* 0x000e620000000800 */
[----:B--2---:R-:W-:Y:S01]  /*31a0*/  FADD.FTZ R35, R33, R10 ;  /* 0x0000000a21237221 */ /* 0x004fe20000010000 */
[----:B------:R-:W-:Y:S01]  /*31b0*/  F2FP.F16.F32.PACK_AB R10, R27, R12 ;  /* 0x0000000c1b0a723e */ /* 0x000fe200000000ff */
[----:B------:R-:W-:Y:S01]  /*31c0*/  FADD.FTZ R27, R53, R26 ;  /* 0x0000001a351b7221 */ /* 0x000fe20000010000 */
[----:B------:R-:W-:-:S03]  /*31d0*/  F2FP.F16.F32.PACK_AB R12, R31, R14 ;  /* 0x0000000e1f0c723e */ /* 0x000fc600000000ff */
[----:B------:R-:W-:Y:S01]  /*31e0*/  FADD.FTZ R26, R34, R27 ;  /* 0x0000001b221a7221 */ /* 0x000fe20000010000 */
[----:B------:R-:W2:Y:S01]  /*31f0*/  MUFU.EX2 R52, R52 ;  /* 0x0000003400347308 */ /* 0x000ea20000000800 */
[C---:B0-----:R-:W-:Y:S01]  /*3200*/  FADD.FTZ R24, R54.reuse, R35 ;  /* 0x0000002336187221 */ /* 0x041fe20000010000 */
[----:B------:R-:W-:Y:S01]  /*3210*/  F2FP.F16.F32.PACK_AB R14, R54, R33 ;  /* 0x00000021360e723e */ /* 0x000fe200000000ff */
[----:B------:R-:W-:Y:S01]  /*3220*/  FADD.FTZ R27, R57, R26 ;  /* 0x0000001a391b7221 */ /* 0x000fe20000010000 */
[----:B------:R0:W-:Y:S03]  /*3230*/  STSM.16.M88.4 [R16+0x21800], R8 ;  /* 0x0218000810007844 */ /* 0x0001e60000000200 */
[----:B------:R-:W-:Y:S01]  /*3240*/  FADD.FTZ R26, R20, R27 ;  /* 0x0000001b141a7221 */ /* 0x000fe20000010000 */
[----:B------:R-:W3:Y:S01]  /*3250*/  MUFU.EX2 R37, R37 ;  /* 0x0000002500257308 */ /* 0x000ee20000000800 */
[----:B-1----:R-:W-:Y:S01]  /*3260*/  FADD.FTZ R25, R29, R24 ;  /* 0x000000181d197221 */ /* 0x002fe20000010000 */
[----:B------:R1:W-:Y:S01]  /*3270*/  STSM.16.M88.4 [R22], R12 ;  /* 0x0000000c16007844 */ /* 0x0003e20000000200 */
[----:B------:R-:W-:Y:S01]  /*3280*/  FADD.FTZ R33, R61, R26 ;  /* 0x0000001a3d217221 */ /* 0x000fe20000010000 */
[----:B------:R-:W-:-:S02]  /*3290*/  F2FP.F16.F32.PACK_AB R27, R57, R34 ;  /* 0x00000022391b723e */ /* 0x000fc400000000ff */
[----:B------:R-:W4:Y:S02]  /*32a0*/  @P4 LDC R34, c[0x0][0x450] ;  /* 0x00011400ff224b82 */ /* 0x000f240000000800 */
[----:B------:R-:W5:Y:S01]  /*32b0*/  MUFU.EX2 R56, R56 ;  /* 0x0000003800387308 */ /* 0x000f620000000800 */
[----:B--2---:R-:W-:Y:S01]  /*32c0*/  FADD.FTZ R24, R52, R25 ;  /* 0x0000001934187221 */ /* 0x004fe20000010000 */
[----:B0-----:R-:W-:-:S06]  /*32d0*/  F2FP.F16.F32.PACK_AB R9, R61, R20 ;  /* 0x000000143d09723e */ /* 0x001fcc00000000ff */
[----:B------:R-:W0:Y:S01]  /*32e0*/  MUFU.EX2 R39, R39 ;  /* 0x0000002700277308 */ /* 0x000e220000000800 */
[----:B---3--:R-:W-:Y:S01]  /*32f0*/  FADD.FTZ R25, R37, R24 ;  /* 0x0000001825197221 */ /* 0x008fe20000010000 */
[----:B-1----:R-:W-:-:S04]  /*3300*/  FADD.FTZ R12, R36, R33 ;  /* 0x00000021240c7221 */ /* 0x002fc80000010000 */
[----:B------:R-:W-:Y:S02]  /*3310*/  FADD.FTZ R13, R65, R12 ;  /* 0x0000000c410d7221 */ /* 0x000fe40000010000 */
[----:B------:R-:W1:Y:S01]  /*3320*/  MUFU.EX2 R58, R58 ;  /* 0x0000003a003a7308 */ /* 0x000e620000000800 */
[----:B-----5:R-:W-:Y:S01]  /*3330*/  FADD.FTZ R24, R56, R25 ;  /* 0x0000001938187221 */ /* 0x020fe20000010000 */
[----:B------:R-:W-:Y:S01]  /*3340*/  F2FP.F16.F32.PACK_AB R25, R53, R32 ;  /* 0x000000203519723e */ /* 0x000fe200000000ff */
[----:B------:R-:W-:Y:S01]  /*3350*/  FADD.FTZ R12, R48, R13 ;  /* 0x0000000d300c7221 */ /* 0x000fe20000010000 */
[----:B------:R-:W-:-:S03]  /*3360*/  F2FP.F16.F32.PACK_AB R26, R56, R37 ;  /* 0x00000025381a723e */ /* 0x000fc600000000ff */
[----:B------:R-:W-:Y:S01]  /*3370*/  FADD.FTZ R13, R73, R12 ;  /* 0x0000000c490d7221 */ /* 0x000fe20000010000 */
[----:B------:R-:W2:Y:S01]  /*3380*/  MUFU.EX2 R45, R45 ;  /* 0x0000002d002d7308 */ /* 0x000ea20000000800 */
[----:B0-----:R-:W-:Y:S01]  /*3390*/  FADD.FTZ R31, R39, R24 ;  /* 0x00000018271f7221 */ /* 0x001fe20000010000 */
[----:B------:R-:W-:Y:S02]  /*33a0*/  F2FP.F16.F32.PACK_AB R24, R52, R29 ;  /* 0x0000001d3418723e */ /* 0x000fe400000000ff */
[----:B------:R-:W0:Y:S03]  /*33b0*/  @P4 LDC R29, c[0x0][0x44c] ;  /* 0x00011300ff1d4b82 */ /* 0x000e260000000800 */
[----:B------:R3:W-:Y:S01]  /*33c0*/  STSM.16.M88.4 [R18], R24 ;  /* 0x0000001812007844 */ /* 0x0007e20000000200 */
[----:B------:R-:W5:Y:S01]  /*33d0*/  MUFU.EX2 R60, R60 ;  /* 0x0000003c003c7308 */ /* 0x000f620000000800 */
[C---:B-1----:R-:W-:Y:S01]  /*33e0*/  FADD.FTZ R32, R58.reuse, R31 ;  /* 0x0000001f3a207221 */ /* 0x042fe20000010000 */
[----:B------:R-:W-:-:S06]  /*33f0*/  F2FP.F16.F32.PACK_AB R8, R58, R39 ;  /* 0x000000273a08723e */ /* 0x000fcc00000000ff */
[----:B------:R-:W1:Y:S01]  /*3400*/  MUFU.EX2 R47, R47 ;  /* 0x0000002f002f7308 */ /* 0x000e620000000800 */
[----:B--2---:R-:W-:Y:S01]  /*3410*/  FADD.FTZ R11, R45, R32 ;  /* 0x000000202d0b7221 */ /* 0x004fe20000010000 */
[----:B---3--:R-:W-:-:S06]  /*3420*/  IMAD.MOV.U32 R27, RZ, RZ, R136 ;  /* 0x000000ffff1b7224 */ /* 0x008fcc00078e0088 */
[----:B------:R-:W2:Y:S01]  /*3430*/  MUFU.EX2 R62, R62 ;  /* 0x0000003e003e7308 */ /* 0x000ea20000000800 */
[C---:B-----5:R-:W-:Y:S01]  /*3440*/  FADD.FTZ R14, R60.reuse, R11 ;  /* 0x0000000b3c0e7221 */ /* 0x060fe20000010000 */
[----:B------:R-:W-:Y:S02]  /*3450*/  F2FP.F16.F32.PACK_AB R10, R60, R45 ;  /* 0x0000002d3c0a723e */ /* 0x000fe400000000ff */
[----:B------:R-:W-:Y:S01]  /*3460*/  F2FP.F16.F32.PACK_AB R11, R65, R36 ;  /* 0x00000024410b723e */ /* 0x000fe200000000ff */
[----:B0-----:R-:W-:-:S03]  /*3470*/  @P4 IMAD.HI.U32 R29, R136, R29, RZ ;  /* 0x0000001d881d4227 */ /* 0x001fc600078e00ff */
[----:B------:R0:W3:Y:S01]  /*3480*/  MUFU.EX2 R3, R97 ;  /* 0x0000006100037308 */ /* 0x0000e20000000800 */
[----:B-1----:R-:W-:Y:S01]  /*3490*/  FADD.FTZ R15, R47, R14 ;  /* 0x0000000e2f0f7221 */ /* 0x002fe20000010000 */
[----:B------:R1:W-:Y:S01]  /*34a0*/  STSM.16.M88.4 [R17], R8 ;  /* 0x0000000811007844 */ /* 0x0003e20000000200 */
[----:B----4-:R-:W-:-:S05]  /*34b0*/  @P4 SHF.R.U32.HI R27, RZ, R34, R29 ;  /* 0x00000022ff1b4219 */ /* 0x010fca000001161d */
[----:B------:R-:W4:Y:S01]  /*34c0*/  MUFU.EX2 R64, R64 ;  /* 0x0000004000407308 */ /* 0x000f220000000800 */
[C---:B--2---:R-:W-:Y:S01]  /*34d0*/  FADD.FTZ R14, R62.reuse, R15 ;  /* 0x0000000f3e0e7221 */ /* 0x044fe20000010000 */
[----:B------:R-:W-:Y:S02]  /*34e0*/  F2FP.F16.F32.PACK_AB R12, R62, R47 ;  /* 0x0000002f3e0c723e */ /* 0x000fe400000000ff */
[----:B0-----:R-:W-:-:S04]  /*34f0*/  CS2R R96, SRZ ;  /* 0x0000000000607805 */ /* 0x001fc8000001ff00 */
[----:B------:R-:W0:Y:S01]  /*3500*/  MUFU.EX2 R51, R51 ;  /* 0x0000003300337308 */ /* 0x000e220000000800 */
[----:B---3--:R-:W-:Y:S01]  /*3510*/  FADD.FTZ R15, R3, R14 ;  /* 0x0000000e030f7221 */ /* 0x008fe20000010000 */
[----:B------:R-:W-:Y:S01]  /*3520*/  FADD.FTZ R14, R38, R13 ;  /* 0x0000000d260e7221 */ /* 0x000fe20000010000 */
[----:B------:R-:W-:Y:S02]  /*3530*/  F2FP.F16.F32.PACK_AB R13, R73, R48 ;  /* 0x00000030490d723e */ /* 0x000fe400000000ff */
[----:B-1----:R-:W-:-:S03]  /*3540*/  F2FP.F16.F32.PACK_AB R11, R63, R44 ;  /* 0x0000002c3f0b723e */ /* 0x002fc600000000ff */
[----:B------:R-:W1:Y:S01]  /*3550*/  MUFU.EX2 R66, R66 ;  /* 0x0000004200427308 */ /* 0x000e620000000800 */
[C---:B----4-:R-:W-:Y:S01]  /*3560*/  FADD.FTZ R32, R64.reuse, R15 ;  /* 0x0000000f40207221 */ /* 0x050fe20000010000 */
[----:B------:R-:W-:Y:S01]  /*3570*/  FADD.FTZ R15, R77, R14 ;  /* 0x0000000e4d0f7221 */ /* 0x000fe20000010000 */
[----:B------:R-:W-:-:S03]  /*3580*/  F2FP.F16.F32.PACK_AB R14, R64, R3 ;  /* 0x00000003400e723e */ /* 0x000fc600000000ff */
[----:B------:R-:W-:Y:S01]  /*3590*/  FADD.FTZ R8, R46, R15 ;  /* 0x0000000f2e087221 */ /* 0x000fe20000010000 */
[----:B------:R-:W-:Y:S01]  /*35a0*/  F2FP.F16.F32.PACK_AB R15, R77, R38 ;  /* 0x000000264d0f723e */ /* 0x000fe200000000ff */
[----:B------:R2:W3:Y:S01]  /*35b0*/  MUFU.EX2 R28, R105 ;  /* 0x00000069001c7308 */ /* 0x0004e20000000800 */
[----:B0-----:R-:W-:Y:S01]  /*35c0*/  FADD.FTZ R3, R51, R32 ;  /* 0x0000002033037221 */ /* 0x001fe20000010000 */
[C---:B------:R-:W-:Y:S02]  /*35d0*/  FADD.FTZ R9, R79.reuse, R8 ;  /* 0x000000084f097221 */ /* 0x040fe40000010000 */
[----:B------:R0:W-:Y:S02]  /*35e0*/  STSM.16.M88.4 [R16+0x27800], R12 ;  /* 0x0278000c10007844 */ /* 0x0001e40000000200 */
[----:B------:R-:W-:Y:S01]  /*35f0*/  FADD.FTZ R26, R44, R9 ;  /* 0x000000092c1a7221 */ /* 0x000fe20000010000 */
[----:B------:R-:W-:Y:S01]  /*3600*/  F2FP.F16.F32.PACK_AB R9, R79, R46 ;  /* 0x0000002e4f09723e */ /* 0x000fe200000000ff */
[----:B------:R-:W4:Y:S01]  /*3610*/  MUFU.EX2 R107, R107 ;  /* 0x0000006b006b7308 */ /* 0x000f220000000800 */
[C---:B-1----:R-:W-:Y:S01]  /*3620*/  FADD.FTZ R3, R66.reuse, R3 ;  /* 0x0000000342037221 */ /* 0x042fe20000010000 */
[----:B------:R-:W-:-:S02]  /*3630*/  F2FP.F16.F32.PACK_AB R8, R66, R51 ;  /* 0x000000334208723e */ /* 0x000fc400000000ff */
[----:B--2---:R-:W-:-:S04]  /*3640*/  CS2R R104, SRZ ;  /* 0x0000000000687805 */ /* 0x004fc8000001ff00 */
[----:B------:R-:W1:Y:S01]  /*3650*/  MUFU.EX2 R109, R109 ;  /* 0x0000006d006d7308 */ /* 0x000e620000000800 */
[----:B---3--:R-:W-:Y:S01]  /*3660*/  FADD.FTZ R10, R28, R3 ;  /* 0x000000031c0a7221 */ /* 0x008fe20000010000 */
[----:B------:R-:W-:Y:S01]  /*3670*/  FADD.FTZ R3, R63, R26 ;  /* 0x0000001a3f037221 */ /* 0x000fe20000010000 */
[----:B0-----:R-:W-:-:S03]  /*3680*/  F2FP.F16.F32.PACK_AB R13, R59, R42 ;  /* 0x0000002a3b0d723e */ /* 0x001fc600000000ff */
[----:B------:R-:W-:Y:S01]  /*3690*/  FADD.FTZ R26, R42, R3 ;  /* 0x000000032a1a7221 */ /* 0x000fe20000010000 */
[----:B------:R-:W-:Y:S01]  /*36a0*/  F2FP.F16.F32.PACK_AB R15, R69, R40 ;  /* 0x00000028450f723e */ /* 0x000fe200000000ff */
[----:B------:R0:W2:Y:S01]  /*36b0*/  MUFU.EX2 R30, R111 ;  /* 0x0000006f001e7308 */ /* 0x0000a20000000800 */
[C---:B----4-:R-:W-:Y:S01]  /*36c0*/  FADD.FTZ R32, R107.reuse, R10 ;  /* 0x0000000a6b207221 */ /* 0x050fe20000010000 */
[----:B------:R-:W-:Y:S01]  /*36d0*/  F2FP.F16.F32.PACK_AB R10, R107, R28 ;  /* 0x0000001c6b0a723e */ /* 0x000fe200000000ff */
[----:B------:R-:W-:Y:S01]  /*36e0*/  FADD.FTZ R3, R59, R26 ;  /* 0x0000001a3b037221 */ /* 0x000fe20000010000 */
[----:B------:R-:W-:-:S03]  /*36f0*/  CS2R R106, SRZ ;  /* 0x00000000006a7805 */ /* 0x000fc6000001ff00 */
[----:B------:R-:W-:Y:S01]  /*3700*/  FADD.FTZ R14, R40, R3 ;  /* 0x00000003280e7221 */ /* 0x000fe20000010000 */
[----:B------:R-:W3:Y:S01]  /*3710*/  MUFU.EX2 R113, R113 ;  /* 0x0000007100717308 */ /* 0x000ee20000000800 */
[----:B-1----:R-:W-:Y:S01]  /*3720*/  FADD.FTZ R25, R109, R32 ;  /* 0x000000206d197221 */ /* 0x002fe20000010000 */
[----:B------:R1:W-:Y:S01]  /*3730*/  STSM.16.M88.4 [R23], R8 ;  /* 0x0000000817007844 */ /* 0x0003e20000000200 */
[----:B0-----:R-:W-:-:S05]  /*3740*/  CS2R R110, SRZ ;  /* 0x00000000006e7805 */ /* 0x001fca000001ff00 */
[----:B------:R0:W4:Y:S01]  /*3750*/  MUFU.EX2 R20, R115 ;  /* 0x0000007300147308 */ /* 0x0001220000000800 */
[C---:B--2---:R-:W-:Y:S01]  /*3760*/  FADD.FTZ R32, R30.reuse, R25 ;  /* 0x000000191e207221 */ /* 0x044fe20000010000 */
[----:B------:R-:W-:Y:S02]  /*3770*/  F2FP.F16.F32.PACK_AB R12, R30, R109 ;  /* 0x0000006d1e0c723e */ /* 0x000fe400000000ff */
[----:B------:R-:W-:-:S04]  /*3780*/  CS2R R108, SRZ ;  /* 0x00000000006c7805 */ /* 0x000fc8000001ff00 */
[----:B------:R-:W2:Y:S01]  /*3790*/  MUFU.EX2 R117, R117 ;  /* 0x0000007500757308 */ /* 0x000ea20000000800 */
[----:B---3--:R-:W-:Y:S01]  /*37a0*/  FADD.FTZ R25, R113, R32 ;  /* 0x0000002071197221 */ /* 0x008fe20000010000 */
[----:B-1----:R-:W-:Y:S01]  /*37b0*/  FADD.FTZ R8, R69, R14 ;  /* 0x0000000e45087221 */ /* 0x002fe20000010000 */
[----:B0-----:R-:W-:-:S05]  /*37c0*/  CS2R R114, SRZ ;  /* 0x0000000000727805 */ /* 0x001fca000001ff00 */
[----:B------:R-:W0:Y:S01]  /*37d0*/  MUFU.EX2 R7, R7 ;  /* 0x0000000700077308 */ /* 0x000e220000000800 */
[C---:B----4-:R-:W-:Y:S01]  /*37e0*/  FADD.FTZ R26, R20.reuse, R25 ;  /* 0x00000019141a7221 */ /* 0x050fe20000010000 */
[----:B------:R-:W-:Y:S02]  /*37f0*/  F2FP.F16.F32.PACK_AB R14, R20, R113 ;  /* 0x00000071140e723e */ /* 0x000fe400000000ff */
[----:B------:R-:W-:-:S03]  /*3800*/  CS2R R112, SRZ ;  /* 0x0000000000707805 */ /* 0x000fc6000001ff00 */
[----:B------:R1:W-:Y:S01]  /*3810*/  STSM.16.M88.4 [R18+0x6000], R12 ;  /* 0x0060000c12007844 */ /* 0x0003e20000000200 */
[----:B------:R-:W3:Y:S01]  /*3820*/  MUFU.EX2 R50, R50 ;  /* 0x0000003200327308 */ /* 0x000ee20000000800 */
[----:B--2---:R-:W-:-:S07]  /*3830*/  FADD.FTZ R3, R117, R26 ;  /* 0x0000001a75037221 */ /* 0x004fce0000010000 */
[----:B------:R-:W2:Y:S01]  /*3840*/  MUFU.EX2 R24, R81 ;  /* 0x0000005100187308 */ /* 0x000ea20000000800 */
[----:B0-----:R-:W-:-:S07]  /*3850*/  FADD.FTZ R9, R7, R8 ;  /* 0x0000000807097221 */ /* 0x001fce0000010000 */
[----:B------:R-:W-:Y:S01]  /*3860*/  MUFU.EX2 R4, R4 ;  /* 0x0000000400047308 */ /* 0x000fe20000000800 */
[C---:B---3--:R-:W-:Y:S01]  /*3870*/  F2FP.F16.F32.PACK_AB R25, R50.reuse, R7 ;  /* 0x000000073219723e */ /* 0x048fe200000000ff */
[----:B------:R-:W-:Y:S01]  /*3880*/  FADD.FTZ R9, R50, R9 ;  /* 0x0000000932097221 */ /* 0x000fe20000010000 */
[----:B------:R-:W-:-:S05]  /*3890*/  IADD3 R7, R27, R137, -R138 ;  /* 0x000000891b077210 */ /* 0x000fca0007ffe88a */
[----:B------:R-:W-:Y:S01]  /*38a0*/  MUFU.EX2 R119, R119 ;  /* 0x0000007700777308 */ /* 0x000fe20000000800 */
[C---:B--2---:R-:W-:Y:S01]  /*38b0*/  FADD.FTZ R8, R24.reuse, R3 ;  /* 0x0000000318087221 */ /* 0x044fe20000010000 */
[----:B------:R-:W-:Y:S02]  /*38c0*/  F2FP.F16.F32.PACK_AB R24, R24, R117 ;  /* 0x000000751818723e */ /* 0x000fe400000000ff */
[----:B------:R-:W-:-:S04]  /*38d0*/  CS2R R116, SRZ ;  /* 0x0000000000747805 */ /* 0x000fc8000001ff00 */
[----:B------:R-:W0:Y:S08]  /*38e0*/  MUFU.EX2 R28, R85 ;  /* 0x00000055001c7308 */ /* 0x000e300000000800 */
[----:B------:R-:W2:Y:S01]  /*38f0*/  MUFU.EX2 R21, R21 ;  /* 0x0000001500157308 */ /* 0x000ea20000000800 */
[----:B0-----:R-:W-:Y:S01]  /*3900*/  F2FP.F16.F32.PACK_AB R26, R28, R119 ;  /* 0x000000771c1a723e */ /* 0x001fe200000000ff */
[----:B------:R-:W-:Y:S01]  /*3910*/  FADD.FTZ R119, R119, R8 ;  /* 0x0000000877777221 */ /* 0x000fe20000010000 */
[----:B------:R-:W-:-:S04]  /*3920*/  SHF.R.S32.HI R8, RZ, 0x1f, R7 ;  /* 0x0000001fff087819 */ /* 0x000fc80000011407 */
[----:B------:R-:W-:Y:S01]  /*3930*/  LEA.HI R7, R8, R7, RZ, 0x7 ;  /* 0x0000000708077211 */ /* 0x000fe200078f38ff */
[----:B------:R-:W-:Y:S01]  /*3940*/  VIADD R8, R88, 0xfffffffe ;  /* 0xfffffffe58087836 */ /* 0x000fe20000000000 */
[C---:B--2---:R-:W-:Y:S01]  /*3950*/  F2FP.F16.F32.PACK_AB R27, R21.reuse, R4 ;  /* 0x00000004151b723e */ /* 0x044fe200000000ff */
[----:B------:R-:W-:Y:S01]  /*3960*/  FADD.FTZ R4, R4, R9 ;  /* 0x0000000904047221 */ /* 0x000fe20000010000 */
[----:B------:R-:W-:Y:S02]  /*3970*/  SHF.R.S32.HI R7, RZ, 0x7, R7 ;  /* 0x00000007ff077819 */ /* 0x000fe40000011407 */
[----:B------:R-:W-:Y:S01]  /*3980*/  CS2R R88, SRZ ;  /* 0x0000000000587805 */ /* 0x000fe2000001ff00 */
[----:B------:R1:W-:Y:S01]  /*3990*/  STSM.16.M88.4 [R17+0x6000], R24 ;  /* 0x0060001811007844 */ /* 0x0003e20000000200 */
[----:B------:R-:W-:Y:S01]  /*39a0*/  VIMNMX R7, RZ, R7, !PT ;  /* 0x00000007ff077248 */ /* 0x000fe20007fe0100 */
[----:B------:R-:W-:Y:S01]  /*39b0*/  FADD.FTZ R3, R21, R4 ;  /* 0x0000000415037221 */ /* 0x000fe20000010000 */
[----:B------:R-:W-:Y:S01]  /*39c0*/  FADD.FTZ R4, R28, R119 ;  /* 0x000000771c047221 */ /* 0x000fe20000010000 */
[----:B------:R0:W-:Y:S06]  /*39d0*/  MEMBAR.ALL.CTA ;  /* 0x0000000000007992 */ /* 0x0001ec0000008000 */
[----:B0-----:R-:W0:Y:S01]  /*39e0*/  FENCE.VIEW.ASYNC.S ;  /* 0x00000000000073c6 */ /* 0x001e220000000000 */
[----:B------:R-:W-:-:S02]  /*39f0*/  ISETP.GE.AND P1, PT, R8, R7, PT ;  /* 0x000000070800720c */ /* 0x000fc40003f26270 */
[----:B------:R-:W-:Y:S01]  /*3a00*/  CS2R R118, SRZ ;  /* 0x0000000000767805 */ /* 0x000fe2000001ff00 */
[----:B0-----:R-:W-:-:S10]  /*3a10*/  NOP ;  /* 0x0000000000007918 */ /* 0x001fd40000000000 */
[----:B-1----:R-:W-:Y:S05]  /*3a20*/  @!P1 BRA `(.L_x_12075) ;  /* 0x0000002800909947 */ /* 0x002fea0003800000 */
[----:B------:R-:W-:Y:S01]  /*3a30*/  IMAD.MOV.U32 R10, RZ, RZ, R5 ;  /* 0x000000ffff0a7224 */ /* 0x000fe200078e0005 */
[----:B------:R-:W-:Y:S01]  /*3a40*/  UMOV UR6, UR38 ;  /* 0x0000002600067c82 */ /* 0x000fe20008000000 */
[----:B------:R-:W-:Y:S02]  /*3a50*/  IMAD.MOV.U32 R9, RZ, RZ, R6 ;  /* 0x000000ffff097224 */ /* 0x000fe400078e0006 */
[----:B------:R-:W-:Y:S02]  /*3a60*/  IMAD.MOV.U32 R11, RZ, RZ, R2 ;  /* 0x000000ffff0b7224 */ /* 0x000fe400078e0002 */
[----:B------:R-:W-:-:S07]  /*3a70*/  IMAD.MOV.U32 R135, RZ, RZ, RZ ;  /* 0x000000ffff877224 */ /* 0x000fce00078e00ff */
.L_x_12086:
[----:B------:R-:W-:Y:S01]  /*3a80*/  ISETP.NE.AND P2, PT, RZ, UR42, PT ;  /* 0x0000002aff007c0c */ /* 0x000fe2000bf45270 */
[----:B------:R-:W-:-:S04]  /*3a90*/  UISETP.NE.AND UP0, UPT, UR6, 0x1, UPT ;  /* 0x000000010600788c */ /* 0x000fc8000bf05270 */
[----:B------:R-:W-:-:S06]  /*3aa0*/  USEL UR7, URZ, 0x1, UP0 ;  /* 0x000000013f077887 */ /* 0x000fcc0008000000 */
[----:B------:R-:W-:Y:S02]  /*3ab0*/  LOP3.LUT R2, R11, UR7, RZ, 0x3c, !PT ;  /* 0x000000070b027c12 */ /* 0x000fe4000f8e3cff */
[----:B------:R-:W-:Y:S05]  /*3ac0*/  @P2 BRA `(.L_x_12076) ;  /* 0x0000000000342947 */ /* 0x000fea0003800000 */
[----:B------:R-:W-:Y:S05]  /*3ad0*/  @!P0 BRA `(.L_x_12077) ;  /* 0x0000000000048947 */ /* 0x000fea0003800000 */
[----:B------:R-:W-:Y:S01]  /*3ae0*/  BPT.TRAP 0x1 ;  /* 0x000000040000795c */ /* 0x000fe20000300000 */
.L_x_12077:
        /* <DEDUP_REMOVED lines=8> */
.L_x_12078:
[----:B-1----:R-:W-:Y:S05]  /*3b70*/  @P1 BRA `(.L_x_12076) ;  /* 0x0000000000081947 */ /* 0x002fea0003800000 */
[----:B------:R-:W1:Y:S02]  /*3b80*/  SYNCS.PHASECHK.TRANS64.TRYWAIT P1, [UR7+0x2d830], R0 ;  /* 0x02d83000ff0075a7 */ /* 0x000e640008020147 */
[----:B-1----:R-:W-:Y:S05]  /*3b90*/  @!P1 BRA `(.L_x_12079) ;  /* 0x000000c400e09947 */ /* 0x002fea0003800000 */
.L_x_12076:
        /* <DEDUP_REMOVED lines=42> */
.L_x_12081:
[----:B------:R-:W-:Y:S01]  /*3e40*/  ULEA UR7, UR6, UR40, 0x3 ;  /* 0x0000002806077291 */ /* 0x000fe2000f8e183f */
[----:B------:R-:W-:-:S08]  /*3e50*/  SHF.L.U32 R0, R11, 0x1f, RZ ;  /* 0x0000001f0b007819 */ /* 0x000fd000000006ff */
[----:B------:R0:W1:Y:S01]  /*3e60*/  SYNCS.PHASECHK.TRANS64.TRYWAIT P1, [UR7+0x2d850], R0 ;  /* 0x02d85000ff0075a7 */ /* 0x0000620008020147 */
[----:B------:R-:W-:Y:S05]  /*3e70*/  @!P0 BRA `(.L_x_12082) ;  /* 0x0000000000048947 */ /* 0x000fea0003800000 */
[----:B------:R-:W-:Y:S01]  /*3e80*/  BPT.TRAP 0x1 ;  /* 0x000000040000795c */ /* 0x000fe20000300000 */
.L_x_12082:
[----:B-1----:R-:W-:Y:S05]  /*3e90*/  @P1 BRA `(.L_x_12080) ;  /* 0x0000000000081947 */ /* 0x002fea0003800000 */
[----:B------:R-:W1:Y:S02]  /*3ea0*/  SYNCS.PHASECHK.TRANS64.TRYWAIT P1, [UR7+0x2d850], R0 ;  /* 0x02d85000ff0075a7 */ /* 0x000e640008020147 */
[----:B-1----:R-:W-:Y:S05]  /*3eb0*/  @!P1 BRA `(.L_x_12083) ;  /* 0x000000c400309947 */ /* 0x002fea0003800000 */
.L_x_12080:
        /* <DEDUP_REMOVED lines=70> */
.L_x_12084:
[----:B------:R-:W-:Y:S01]  /*4320*/  ISETP.NE.AND P1, PT, R154, 0x1, PT ;  /* 0x000000019a00780c */ /* 0x000fe20003f25270 */
[----:B------:R-:W-:Y:S01]  /*4330*/  IMAD.IADD R6, R140, 0x1, R136 ;  /* 0x000000018c067824 */ /* 0x000fe200078e0288 */
[----:B------:R-:W-:-:S04]  /*4340*/  ULEA UR7, UR38, UR40, 0x3 ;  /* 0x0000002826077291 */ /* 0x000fc8000f8e183f */
[----:B------:R-:W-:-:S04]  /*4350*/  UIADD3 UR7, UR7, 0x2d840, URZ ;  /* 0x0002d84007077890 */ /* 0x000fc8000fffe03f */
[----:B------:R-:W-:-:S03]  /*4360*/  UPRMT UR7, UR41, 0x654, UR7 ;  /* 0x0000065429077896 */ /* 0x000fc60008000007 */
[----:B------:R-:W0:Y:S08]  /*4370*/  @P1 LDC R5, c[0x0][0x44c] ;  /* 0x00011300ff051b82 */ /* 0x000e300000000800 */
[----:B------:R-:W1:Y:S01]  /*4380*/  @P1 LDC R11, c[0x0][0x450] ;  /* 0x00011400ff0b1b82 */ /* 0x000e620000000800 */
[----:B------:R-:W-:Y:S01]  /*4390*/  SYNCS.ARRIVE.TRANS64.RED.A1T0 RZ, [UR7], RZ ;  /* 0x000000ffffff79a7 */ /* 0x000fe20008100407 */
[----:B0-----:R-:W-:-:S04]  /*43a0*/  @P1 IMAD.HI.U32 R0, R6, R5, RZ ;  /* 0x0000000506001227 */ /* 0x001fc800078e00ff */
[----:B------:R-:W-:Y:S01]  /*43b0*/  IMAD.MOV.U32 R5, RZ, RZ, -0x80 ;  /* 0xffffff80ff057424 */ /* 0x000fe200078e00ff */
[----:B-1----:R-:W-:-:S03]  /*43c0*/  @P1 SHF.R.U32.HI R6, RZ, R11, R0 ;  /* 0x0000000bff061219 */ /* 0x002fc60000011600 */
[----:B------:R-:W-:Y:S02]  /*43d0*/  IMAD R0, R8, R5, 0x1 ;  /* 0x0000000108007424 */ /* 0x000fe400078e0205 */
[----:B------:R-:W0:Y:S02]  /*43e0*/  SHFL.IDX PT, R12, R6, RZ, 0x1c1f ;  /* 0x001c1fff060c7589 */ /* 0x000e2400000e0000 */
[----:B------:R-:W-:Y:S02]  /*43f0*/  IMAD R0, R139, -0x2, R0 ;  /* 0xfffffffe8b007824 */ /* 0x000fe400078e0200 */
[----:B------:R-:W1:Y:S03]  /*4400*/  SHFL.IDX PT, R6, R6, 0x1, 0x1c1f ;  /* 0x003c1f0006067f89 */ /* 0x000e6600000e0000 */
        /* <DEDUP_REMOVED lines=84> */
[C---:B------:R-:W-:Y:S02]  /*4950*/  ISETP.GT.AND P3, PT, R0.reuse, 0x70, PT ;  /* 0x000000700000780c */ /* 0x040fe40003f64270 */
[C---:B------:R-:W-:Y:S02]  /*4960*/  ISETP.GT.AND P2, PT, R0.reuse, 0x71, PT ;  /* 0x000000710000780c */ /* 0x040fe40003f44270 */
[----:B------:R-:W-:-:S02]  /*4970*/  ISETP.GT.AND P5, PT, R0, 0x78, PT ;  /* 0x000000780000780c */ /* 0x000fc40003fa4270 */
[----:B------:R-:W-:Y:S02]  /*4980*/  ISETP.GT.AND P4, PT, R0, 0x79, PT ;  /* 0x000000790000780c */ /* 0x000fe40003f84270 */
        /* <DEDUP_REMOVED lines=9> */
[----:B------:R-:W-:Y:S02]  /*4a20*/  FMNMX.FTZ R0, R84, R11, !PT ;  /* 0x0000000b54007209 */ /* 0x000fe40007810000 */
[----:B------:R-:W-:-:S02]  /*4a30*/  ISETP.GT.AND P4, PT, R5, RZ, PT ;  /* 0x000000ff0500720c */ /* 0x000fc40003f84270 */
[----:B------:R-:W-:Y:S02]  /*4a40*/  FMNMX.FTZ R0, R85, R0, !PT ;  /* 0x0000000055007209 */ /* 0x000fe40007810000 */
[----:B------:R-:W-:Y:S02]  /*4a50*/  FSEL R26, R26, -INF , P4 ;  /* 0xff8000001a1a7808 */ /* 0x000fe40002000000 */
[C---:B------:R-:W-:Y:S01]  /*4a60*/  ISETP.GT.AND P2, PT, R5.reuse, 0x8, PT ;  /* 0x000000080500780c */ /* 0x040fe20003f44270 */
[----:B------:R-:W0:Y:S01]  /*4a70*/  SHFL.BFLY PT, R11, R0, 0x2, 0x1f ;  /* 0x0c401f00000b7f89 */ /* 0x000e2200000e0000 */
        /* <DEDUP_REMOVED lines=8> */
[----:B------:R-:W-:-:S02]  /*4b00*/  ISETP.GT.AND P2, PT, R5, 0x19, PT ;  /* 0x000000190500780c */ /* 0x000fc40003f44270 */
[C---:B------:R-:W-:Y:S02]  /*4b10*/  ISETP.GT.AND P3, PT, R5.reuse, 0x20, PT ;  /* 0x000000200500780c */ /* 0x040fe40003f64270 */
[C---:B------:R-:W-:Y:S02]  /*4b20*/  ISETP.GT.AND P5, PT, R5.reuse, 0x21, PT ;  /* 0x000000210500780c */ /* 0x040fe40003fa4270 */
[----:B------:R-:W-:Y:S02]  /*4b30*/  ISETP.GT.AND P4, PT, R5, 0x28, PT ;  /* 0x000000280500780c */ /* 0x000fe40003f84270 */
[----:B0-----:R-:W-:Y:S02]  /*4b40*/  FMNMX.FTZ R11, R0, R11, !PT ;  /* 0x0000000b000b7209 */ /* 0x001fe40007810000 */
[----:B------:R-:W0:Y:S01]  /*4b50*/  LDC R0, c[0x0][0x988] ;  /* 0x00026200ff007b82 */ /* 0x000e220000000800 */
[----:B------:R-:W-:Y:S02]  /*4b60*/  FSEL R27, R27, -INF , P1 ;  /* 0xff8000001b1b7808 */ /* 0x000fe40000800000 */
[----:B------:R-:W1:Y:S01]  /*4b70*/  SHFL.BFLY PT, R12, R11, 0x1, 0x1f ;  /* 0x0c201f000b0c7f89 */ /* 0x000e6200000e0000 */
[----:B------:R-:W-:-:S02]  /*4b80*/  ISETP.GT.AND P1, PT, R5, 0x18, PT ;  /* 0x000000180500780c */ /* 0x000fc40003f24270 */
        /* <DEDUP_REMOVED lines=8> */
[----:B------:R-:W-:Y:S02]  /*4c10*/  FSEL R38, R38, -INF , P1 ;  /* 0xff80000026267808 */ /* 0x000fe40000800000 */
[----:B------:R-:W-:Y:S02]  /*4c20*/  ISETP.GT.AND P1, PT, R5, 0x29, PT ;  /* 0x000000290500780c */ /* 0x000fe40003f24270 */
[----:B------:R-:W-:Y:S02]  /*4c30*/  FSEL R50, R50, -INF , P2 ;  /* 0xff80000032327808 */ /* 0x000fe40001000000 */
[----:B-1----:R-:W-:-:S02]  /*4c40*/  FMNMX.FTZ R6, R11, R12, !PT ;  /* 0x0000000c0b067209 */ /* 0x002fc40007810000 */
[----:B------:R-:W-:Y:S02]  /*4c50*/  FSEL R51, R51, -INF , P3 ;  /* 0xff80000033337808 */ /* 0x000fe40001800000 */
[----:B------:R-:W-:Y:S01]  /*4c60*/  FSEL R54, R54, -INF , P5 ;  /* 0xff80000036367808 */ /* 0x000fe20002800000 */
[----:B0-----:R-:W-:Y:S01]  /*4c70*/  FMUL.FTZ R11, R6, R0 ;  /* 0x00000000060b7220 */ /* 0x001fe20000410000 */
[----:B------:R-:W-:Y:S02]  /*4c80*/  FSEL R55, R55, -INF , P4 ;  /* 0xff80000037377808 */ /* 0x000fe40002000000 */
[C---:B------:R-:W-:Y:S02]  /*4c90*/  ISETP.GT.AND P2, PT, R5.reuse, 0x40, PT ;  /* 0x000000400500780c */ /* 0x040fe40003f44270 */
[C---:B------:R-:W-:Y:S02]  /*4ca0*/  ISETP.GT.AND P3, PT, R5.reuse, 0x41, PT ;  /* 0x000000410500780c */ /* 0x040fe40003f64270 */
[----:B------:R-:W-:-:S02]  /*4cb0*/  ISETP.GT.AND P5, PT, R5, 0x48, PT ;  /* 0x000000480500780c */ /* 0x000fc40003fa4270 */
[----:B------:R-:W-:Y:S02]  /*4cc0*/  ISETP.GT.AND P4, PT, R5, 0x49, PT ;  /* 0x000000490500780c */ /* 0x000fe40003f84270 */
[----:B------:R-:W-:Y:S02]  /*4cd0*/  FSEL R47, R47, -INF , P1 ;  /* 0xff8000002f2f7808 */ /* 0x000fe40000800000 */
[----:B------:R-:W-:Y:S02]  /*4ce0*/  FSETP.NEU.FTZ.AND P1, PT, R6, -INF , PT ;  /* 0xff8000000600780b */ /* 0x000fe40003f3d000 */
        /* <DEDUP_REMOVED lines=8> */
[----:B------:R-:W-:-:S02]  /*4d70*/  FSEL R11, R11, RZ, P1 ;  /* 0x000000ff0b0b7208 */ /* 0x000fc40000800000 */
[----:B------:R-:W-:Y:S02]  /*4d80*/  FSEL R66, R66, -INF , P2 ;  /* 0xff80000042427808 */ /* 0x000fe40001000000 */
[----:B------:R-:W-:Y:S01]  /*4d90*/  FSEL R67, R67, -INF , P3 ;  /* 0xff80000043437808 */ /* 0x000fe20001800000 */
[-CC-:B------:R-:W-:Y:S01]  /*4da0*/  FFMA.FTZ R12, R24, R0.reuse, -R11.reuse ;  /* 0x00000000180c7223 */ /* 0x180fe2000001080b */
[----:B------:R-:W-:Y:S01]  /*4db0*/  FSEL R70, R70, -INF , P5 ;  /* 0xff80000046467808 */ /* 0x000fe20002800000 */
[-CC-:B------:R-:W-:Y:S01]  /*4dc0*/  FFMA.FTZ R14, R28, R0.reuse, -R11.reuse ;  /* 0x000000001c0e7223 */ /* 0x180fe2000001080b */
[----:B------:R-:W-:Y:S01]  /*4dd0*/  FSEL R71, R71, -INF , P4 ;  /* 0xff80000047477808 */ /* 0x000fe20002000000 */
[-CC-:B------:R-:W-:Y:S01]  /*4de0*/  FFMA.FTZ R20, R32, R0.reuse, -R11.reuse ;  /* 0x0000000020147223 */ /* 0x180fe2000001080b */
[----:B------:R-:W-:Y:S01]  /*4df0*/  ISETP.GT.AND P2, PT, R5, 0x60, PT ;  /* 0x000000600500780c */ /* 0x000fe20003f44270 */
[-CC-:B------:R-:W-:Y:S01]  /*4e00*/  FFMA.FTZ R15, R29, R0.reuse, -R11.reuse ;  /* 0x000000001d0f7223 */ /* 0x180fe2000001080b */
[----:B------:R-:W-:Y:S01]  /*4e10*/  ISETP.GT.AND P3, PT, R5, 0x61, PT ;  /* 0x000000610500780c */ /* 0x000fe20003f64270 */
[-CC-:B------:R-:W-:Y:S01]  /*4e20*/  FFMA.FTZ R29, R41, R0.reuse, -R11.reuse ;  /* 0x00000000291d7223 */ /* 0x180fe2000001080b */
[----:B------:R-:W-:Y:S01]  /*4e30*/  ISETP.GT.AND P5, PT, R5, 0x68, PT ;  /* 0x000000680500780c */ /* 0x000fe20003fa4270 */
[-CC-:B------:R-:W-:Y:S01]  /*4e40*/  FFMA.FTZ R41, R49, R0.reuse, -R11.reuse ;  /* 0x0000000031297223 */ /* 0x180fe2000001080b */
[----:B------:R-:W-:Y:S01]  /*4e50*/  ISETP.GT.AND P4, PT, R5, 0x69, PT ;  /* 0x000000690500780c */ /* 0x000fe20003f84270 */
[--C-:B------:R-:W-:Y:S01]  /*4e60*/  FFMA.FTZ R49, R57, R0, -R11.reuse ;  /* 0x0000000039317223 */ /* 0x100fe2000001080b */
[----:B------:R-:W-:Y:S01]  /*4e70*/  FMNMX.FTZ R24, R26, R10, !PT ;  /* 0x0000000a1a187209 */ /* 0x000fe20007810000 */
[-CC-:B------:R-:W-:Y:S01]  /*4e80*/  FFMA.FTZ R57, R65, R0.reuse, -R11.reuse ;  /* 0x0000000041397223 */ /* 0x180fe2000001080b */
[----:B------:R-:W-:Y:S01]  /*4e90*/  FSEL R74, R74, -INF , P2 ;  /* 0xff8000004a4a7808 */ /* 0x000fe20001000000 */
[-CC-:B------:R-:W-:Y:S01]  /*4ea0*/  FFMA.FTZ R65, R73, R0.reuse, -R11.reuse ;  /* 0x0000000049417223 */ /* 0x180fe2000001080b */
        /* <DEDUP_REMOVED lines=17> */
[----:B------:R-:W-:Y:S01]  /*4fc0*/  MUFU.EX2 R12, R12 ;  /* 0x0000000c000c7308 */ /* 0x000fe20000000800 */
[----:B------:R-:W-:Y:S01]  /*4fd0*/  FMNMX.FTZ R24, R30, R5, !PT ;  /* 0x000000051e187209 */ /* 0x000fe20007810000 */
[-CC-:B------:R-:W-:Y:S01]  /*4fe0*/  FFMA.FTZ R84, R84, R0.reuse, -R11.reuse ;  /* 0x0000000054547223 */ /* 0x180fe2000001080b */
[----:B------:R-:W-:Y:S01]  /*4ff0*/  FSEL R83, R83, -INF , P3 ;  /* 0xff80000053537808 */ /* 0x000fe20001800000 */
[--C-:B------:R-:W-:Y:S01]  /*5000*/  FFMA.FTZ R25, R37, R0, -R11.reuse ;  /* 0x0000000025197223 */ /* 0x100fe2000001080b */
[----:B------:R-:W-:Y:S01]  /*5010*/  FMNMX.FTZ R5, R31, R24, !PT ;  /* 0x000000181f057209 */ /* 0x000fe20007810000 */
[----:B------:R-:W-:Y:S01]  /*5020*/  FFMA.FTZ R24, R36, R0, -R11 ;  /* 0x0000000024187223 */ /* 0x000fe2000001080b */
[----:B------:R-:W-:Y:S01]  /*5030*/  FSEL R86, R86, -INF , P5 ;  /* 0xff80000056567808 */ /* 0x000fe20002800000 */
[----:B------:R-:W-:Y:S01]  /*5040*/  MUFU.EX2 R13, R13 ;  /* 0x0000000d000d7308 */ /* 0x000fe20000000800 */
[----:B------:R-:W-:-:S02]  /*5050*/  FMNMX.FTZ R28, R34, R5, !PT ;  /* 0x00000005221c7209 */ /* 0x000fc40007810000 */
[----:B------:R-:W-:Y:S02]  /*5060*/  FSEL R87, R87, -INF , P4 ;  /* 0xff80000057577808 */ /* 0x000fe40002000000 */
[----:B------:R-:W-:-:S03]  /*5070*/  FMNMX.FTZ R5, R35, R28, !PT ;  /* 0x0000001c23057209 */ /* 0x000fc60007810000 */
[----:B------:R-:W-:Y:S01]  /*5080*/  MUFU.EX2 R14, R14 ;  /* 0x0000000e000e7308 */ /* 0x000fe20000000800 */
[----:B------:R-:W-:-:S04]  /*5090*/  FMNMX.FTZ R28, R38, R5, !PT ;  /* 0x00000005261c7209 */ /* 0x000fc80007810000 */
[----:B------:R-:W-:Y:S01]  /*50a0*/  FMNMX.FTZ R5, R39, R28, !PT ;  /* 0x0000001c27057209 */ /* 0x000fe20007810000 */
[-CC-:B------:R-:W-:Y:S01]  /*50b0*/  FFMA.FTZ R28, R40, R0.reuse, -R11.reuse ;  /* 0x00000000281c7223 */ /* 0x180fe2000001080b */
[-CC-:B------:R-:W-:Y:S01]  /*50c0*/  FFMA.FTZ R40, R48, R0.reuse, -R11.reuse ;  /* 0x0000000030287223 */ /* 0x180fe2000001080b */
[-CC-:B------:R-:W-:Y:S01]  /*50d0*/  FFMA.FTZ R48, R56, R0.reuse, -R11.reuse ;  /* 0x0000000038307223 */ /* 0x180fe2000001080b */
[----:B------:R-:W-:Y:S01]  /*50e0*/  FMNMX.FTZ R32, R42, R5, !PT ;  /* 0x000000052a207209 */ /* 0x000fe20007810000 */
[-CC-:B------:R-:W-:Y:S01]  /*50f0*/  FFMA.FTZ R56, R64, R0.reuse, -R11.reuse ;  /* 0x0000000040387223 */ /* 0x180fe2000001080b */
[-CC-:B------:R-:W-:Y:S01]  /*5100*/  FFMA.FTZ R64, R72, R0.reuse, -R11.reuse ;  /* 0x0000000048407223 */ /* 0x180fe2000001080b */
[----:B------:R-:W-:Y:S01]  /*5110*/  FFMA.FTZ R72, R80, R0, -R11 ;  /* 0x0000000050487223 */ /* 0x000fe2000001080b */
[----:B------:R-:W-:Y:S01]  /*5120*/  FMNMX.FTZ R5, R43, R32, !PT ;  /* 0x000000202b057209 */ /* 0x000fe20007810000 */
[----:B------:R-:W-:Y:S03]  /*5130*/  MUFU.EX2 R15, R15 ;  /* 0x0000000f000f7308 */ /* 0x000fe60000000800 */
        /* <DEDUP_REMOVED lines=57> */
[----:B------:R-:W-:Y:S01]  /*54d0*/  FSEL R38, R6, RZ, P1 ;  /* 0x000000ff06267208 */ /* 0x000fe20000800000 */
[-CC-:B------:R-:W-:Y:S01]  /*54e0*/  FFMA.FTZ R77, R26, R0.reuse, -R81.reuse ;  /* 0x000000001a4d7223 */ /* 0x180fe20000010851 */
[----:B------:R-:W-:Y:S01]  /*54f0*/  FSEL R47, R5, RZ, P2 ;  /* 0x000000ff052f7208 */ /* 0x000fe20001000000 */
[-C--:B------:R-:W-:Y:S01]  /*5500*/  FFMA.FTZ R85, R27, R0.reuse, -R81 ;  /* 0x000000001b557223 */ /* 0x080fe20000010851 */
[----:B------:R-:W-:Y:S01]  /*5510*/  MUFU.EX2 R36, R36 ;  /* 0x0000002400247308 */ /* 0x000fe20000000800 */
[----:B------:R-:W-:Y:S01]  /*5520*/  FADD.FTZ R9, -R38, R9 ;  /* 0x0000000926097221 */ /* 0x000fe20000010100 */
[-CC-:B------:R-:W-:Y:S01]  /*5530*/  FFMA.FTZ R31, R31, R0.reuse, -R81.reuse ;  /* 0x000000001f1f7223 */ /* 0x180fe20000010851 */
[----:B------:R-:W-:Y:S01]  /*5540*/  FADD.FTZ R47, -R47, R10 ;  /* 0x0000000a2f2f7221 */ /* 0x000fe20000010100 */
[-CC-:B------:R-:W-:Y:S01]  /*5550*/  FFMA.FTZ R37, R34, R0.reuse, -R81.reuse ;  /* 0x0000000022257223 */ /* 0x180fe20000010851 */
[-C--:B------:R-:W-:Y:S01]  /*5560*/  FMUL.FTZ R9, R9, R0.reuse ;  /* 0x0000000009097220 */ /* 0x080fe20000410000 */
[-CC-:B------:R-:W-:Y:S01]  /*5570*/  FFMA.FTZ R34, R51, R0.reuse, -R81.reuse ;  /* 0x0000000033227223 */ /* 0x180fe20000010851 */
        /* <DEDUP_REMOVED lines=22> */
[----:B------:R-:W-:-:S03]  /*56e0*/  FFMA.FTZ R75, R86, R0, -R81 ;  /* 0x00000000564b7223 */ /* 0x000fc60000010851 */
[----:B------:R-:W2:Y:S01]  /*56f0*/  MUFU.EX2 R85, R85 ;  /* 0x0000005500557308 */ /* 0x000ea20000000800 */
[----:B0-----:R-:W-:-:S07]  /*5700*/  FFMA.FTZ R4, R9, R4, R12 ;  /* 0x0000000409047223 */ /* 0x001fce000001000c */
[----:B------:R0:W3:Y:S01]  /*5710*/  MUFU.EX2 R84, R31 ;  /* 0x0000001f00547308 */ /* 0x0000e20000000800 */
[----:B-1----:R-:W-:Y:S01]  /*5720*/  FFMA.FTZ R78, R10, R3, R77 ;  /* 0x000000030a4e7223 */ /* 0x002fe2000001004d */
[----:B------:R-:W-:-:S04]  /*5730*/  FADD.FTZ R3, R13, R4 ;  /* 0x000000040d037221 */ /* 0x000fc80000010000 */
[----:B------:R-:W-:Y:S02]  /*5740*/  FADD.FTZ R4, R14, R3 ;  /* 0x000000030e047221 */ /* 0x000fe40000010000 */
[----:B------:R-:W1:Y:S01]  /*5750*/  MUFU.EX2 R37, R37 ;  /* 0x0000002500257308 */ /* 0x000e620000000800 */
[----:B--2---:R-:W-:Y:S01]  /*5760*/  FADD.FTZ R71, R85, R78 ;  /* 0x0000004e55477221 */ /* 0x004fe20000010000 */
[----:B------:R-:W-:Y:S01]  /*5770*/  FADD.FTZ R3, R15, R4 ;  /* 0x000000040f037221 */ /* 0x000fe20000010000 */
[-CC-:B0-----:R-:W-:Y:S01]  /*5780*/  FFMA.FTZ R31, R46, R0.reuse, -R81.reuse ;  /* 0x000000002e1f7223 */ /* 0x181fe20000010851 */
[-C--:B------:R-:W-:Y:S01]  /*5790*/  FFMA.FTZ R46, R55, R0.reuse, -R81 ;  /* 0x00000000372e7223 */ /* 0x080fe20000010851 */
[----:B------:R-:W-:Y:S01]  /*57a0*/  FADD.FTZ R71, R36, R71 ;  /* 0x0000004724477221 */ /* 0x000fe20000010000 */
[----:B------:R-:W-:Y:S01]  /*57b0*/  FADD.FTZ R82, R20, R3 ;  /* 0x0000000314527221 */ /* 0x000fe20000010000 */
[-C--:B------:R-:W-:Y:S01]  /*57c0*/  FFMA.FTZ R55, R83, R0.reuse, -R81 ;  /* 0x0000000053377223 */ /* 0x080fe20000010851 */
[----:B------:R-:W0:Y:S01]  /*57d0*/  MUFU.EX2 R80, R80 ;  /* 0x0000005000507308 */ /* 0x000e220000000800 */
[----:B---3--:R-:W-:Y:S01]  /*57e0*/  FADD.FTZ R4, R84, R71 ;  /* 0x0000004754047221 */ /* 0x008fe20000010000 */
[----:B------:R-:W-:Y:S01]  /*57f0*/  FADD.FTZ R71, R21, R82 ;  /* 0x0000005215477221 */ /* 0x000fe20000010000 */
[----:B------:R-:W-:-:S05]  /*5800*/  FFMA.FTZ R81, R87, R0, -R81 ;  /* 0x0000000057517223 */ /* 0x000fca0000010851 */
[----:B------:R-:W2:Y:S01]  /*5810*/  MUFU.EX2 R30, R30 ;  /* 0x0000001e001e7308 */ /* 0x000ea20000000800 */
[----:B-1----:R-:W-:Y:S01]  /*5820*/  FADD.FTZ R3, R37, R4 ;  /* 0x0000000425037221 */ /* 0x002fe20000010000 */
[----:B------:R-:W-:-:S06]  /*5830*/  FADD.FTZ R4, R24, R71 ;  /* 0x0000004718047221 */ /* 0x000fcc0000010000 */
[----:B------:R-:W1:Y:S01]  /*5840*/  MUFU.EX2 R39, R39 ;  /* 0x0000002700277308 */ /* 0x000e620000000800 */
[----:B0-----:R-:W-:-:S07]  /*5850*/  FADD.FTZ R3, R80, R3 ;  /* 0x0000000350037221 */ /* 0x001fce0000010000 */
[----:B------:R-:W0:Y:S08]  /*5860*/  MUFU.EX2 R27, R27 ;  /* 0x0000001b001b7308 */ /* 0x000e300000000800 */
[----:B------:R-:W3:Y:S08]  /*5870*/  MUFU.EX2 R42, R42 ;  /* 0x0000002a002a7308 */ /* 0x000ef00000000800 */
[----:B------:R-:W4:Y:S08]  /*5880*/  MUFU.EX2 R31, R31 ;  /* 0x0000001f001f7308 */ /* 0x000f300000000800 */
[----:B------:R2:W-:Y:S08]  /*5890*/  MUFU.EX2 R74, R62 ;  /* 0x0000003e004a7308 */ /* 0x0005f00000000800 */
[----:B------:R-:W5:Y:S01]  /*58a0*/  MUFU.EX2 R35, R35 ;  /* 0x0000002300237308 */ /* 0x000f620000000800 */
[----:B--2---:R-:W-:Y:S01]  /*58b0*/  FADD.FTZ R62, R30, R3 ;  /* 0x000000031e3e7221 */ /* 0x004fe20000010000 */
[----:B------:R-:W-:-:S03]  /*58c0*/  FADD.FTZ R3, R25, R4 ;  /* 0x0000000419037221 */ /* 0x000fc60000010000 */
[----:B-1----:R-:W-:Y:S01]  /*58d0*/  FADD.FTZ R62, R39, R62 ;  /* 0x0000003e273e7221 */ /* 0x002fe20000010000 */
[----:B------:R-:W-:Y:S02]  /*58e0*/  FADD.FTZ R4, R28, R3 ;  /* 0x000000031c047221 */ /* 0x000fe40000010000 */
[----:B------:R-:W1:Y:S01]  /*58f0*/  MUFU.EX2 R26, R26 ;  /* 0x0000001a001a7308 */ /* 0x000e620000000800 */
[----:B0-----:R-:W-:-:S07]  /*5900*/  FADD.FTZ R3, R27, R62 ;  /* 0x0000003e1b037221 */ /* 0x001fce0000010000 */
[----:B------:R0:W-:Y:S08]  /*5910*/  MUFU.EX2 R78, R63 ;  /* 0x0000003f004e7308 */ /* 0x0001f00000000800 */
[----:B------:R-:W2:Y:S01]  /*5920*/  MUFU.EX2 R34, R34 ;  /* 0x0000002200227308 */ /* 0x000ea20000000800 */
[----:B0-----:R-:W-:Y:S01]  /*5930*/  FADD.FTZ R63, R29, R4 ;  /* 0x000000041d3f7221 */ /* 0x001fe20000010000 */
[----:B---3--:R-:W-:-:S03]  /*5940*/  FADD.FTZ R4, R42, R3 ;  /* 0x000000032a047221 */ /* 0x008fc60000010000 */
[----:B------:R-:W-:Y:S01]  /*5950*/  FADD.FTZ R62, R32, R63 ;  /* 0x0000003f203e7221 */ /* 0x000fe20000010000 */
[----:B----4-:R-:W-:Y:S02]  /*5960*/  FADD.FTZ R4, R31, R4 ;  /* 0x000000041f047221 */ /* 0x010fe40000010000 */
[----:B------:R-:W0:Y:S01]  /*5970*/  MUFU.EX2 R43, R43 ;  /* 0x0000002b002b7308 */ /* 0x000e220000000800 */
[----:B------:R-:W-:Y:S01]  /*5980*/  FADD.FTZ R3, R33, R62 ;  /* 0x0000003e21037221 */ /* 0x000fe20000010000 */
[----:B-----5:R-:W-:-:S03]  /*5990*/  FADD.FTZ R63, R35, R4 ;  /* 0x00000004233f7221 */ /* 0x020fc60000010000 */
[----:B------:R-:W-:Y:S01]  /*59a0*/  FADD.FTZ R4, R40, R3 ;  /* 0x0000000328047221 */ /* 0x000fe20000010000 */
[----:B-1----:R-:W-:Y:S02]  /*59b0*/  FADD.FTZ R3, R26, R63 ;  /* 0x0000003f1a037221 */ /* 0x002fe40000010000 */
[----:B------:R-:W1:Y:S08]  /*59c0*/  MUFU.EX2 R46, R46 ;  /* 0x0000002e002e7308 */ /* 0x000e700000000800 */
[----:B------:R-:W3:Y:S08]  /*59d0*/  MUFU.EX2 R50, R50 ;  /* 0x0000003200327308 */ /* 0x000ef00000000800 */
[----:B------:R4:W-:Y:S08]  /*59e0*/  MUFU.EX2 R71, R67 ;  /* 0x0000004300477308 */ /* 0x0009f00000000800 */
[----:B------:R-:W5:Y:S01]  /*59f0*/  MUFU.EX2 R51, R51 ;  /* 0x0000003300337308 */ /* 0x000f620000000800 */
[----:B----4-:R-:W-:Y:S01]  /*5a00*/  FADD.FTZ R67, R41, R4 ;  /* 0x0000000429437221 */ /* 0x010fe20000010000 */
[----:B--2---:R-:W-:-:S03]  /*5a10*/  FADD.FTZ R4, R34, R3 ;  /* 0x0000000322047221 */ /* 0x004fc60000010000 */
[----:B------:R-:W-:Y:S01]  /*5a20*/  FADD.FTZ R62, R44, R67 ;  /* 0x000000432c3e7221 */ /* 0x000fe20000010000 */
[----:B0-----:R-:W-:Y:S02]  /*5a30*/  FADD.FTZ R3, R43, R4 ;  /* 0x000000042b037221 */ /* 0x001fe40000010000 */
[----:B------:R-:W-:Y:S01]  /*5a40*/  MUFU.EX2 R58, R58 ;  /* 0x0000003a003a7308 */ /* 0x000fe20000000800 */
[----:B------:R-:W-:Y:S01]  /*5a50*/  FADD.FTZ R67, R45, R62 ;  /* 0x0000003e2d437221 */ /* 0x000fe20000010000 */
[----:B-1----:R-:W-:-:S03]  /*5a60*/  FADD.FTZ R3, R46, R3 ;  /* 0x000000032e037221 */ /* 0x002fc60000010000 */
[----:B------:R-:W-:Y:S01]  /*5a70*/  FADD.FTZ R4, R48, R67 ;  /* 0x0000004330047221 */ /* 0x000fe20000010000 */
[----:B---3--:R-:W-:Y:S02]  /*5a80*/  FADD.FTZ R62, R50, R3 ;  /* 0x00000003323e7221 */ /* 0x008fe40000010000 */
[----:B------:R-:W0:Y:S01]  /*5a90*/  MUFU.EX2 R57, R57 ;  /* 0x0000003900397308 */ /* 0x000e220000000800 */
[----:B------:R-:W-:Y:S01]  /*5aa0*/  FADD.FTZ R3, R49, R4 ;  /* 0x0000000431037221 */ /* 0x000fe20000010000 */
[----:B-----5:R-:W-:-:S03]  /*5ab0*/  FADD.FTZ R83, R51, R62 ;  /* 0x0000003e33537221 */ /* 0x020fc60000010000 */
[----:B------:R-:W-:Y:S01]  /*5ac0*/  FADD.FTZ R4, R52, R3 ;  /* 0x0000000334047221 */ /* 0x000fe20000010000 */
[----:B------:R-:W-:Y:S02]  /*5ad0*/  FADD.FTZ R83, R74, R83 ;  /* 0x000000534a537221 */ /* 0x000fe40000010000 */
[----:B------:R-:W1:Y:S01]  /*5ae0*/  MUFU.EX2 R60, R60 ;  /* 0x0000003c003c7308 */ /* 0x000e620000000800 */
[----:B------:R-:W-:Y:S01]  /*5af0*/  FADD.FTZ R3, R53, R4 ;  /* 0x0000000435037221 */ /* 0x000fe20000010000 */
[----:B------:R-:W-:-:S03]  /*5b00*/  FADD.FTZ R83, R78, R83 ;  /* 0x000000534e537221 */ /* 0x000fc60000010000 */
[----:B------:R-:W-:-:S03]  /*5b10*/  FADD.FTZ R4, R56, R3 ;  /* 0x0000000338047221 */ /* 0x000fc60000010000 */
[----:B------:R-:W2:Y:S01]  /*5b20*/  MUFU.EX2 R59, R59 ;  /* 0x0000003b003b7308 */ /* 0x000ea20000000800 */
[----:B0-----:R-:W-:-:S07]  /*5b30*/  FADD.FTZ R3, R57, R4 ;  /* 0x0000000439037221 */ /* 0x001fce0000010000 */
[----:B------:R-:W0:Y:S01]  /*5b40*/  MUFU.EX2 R61, R61 ;  /* 0x0000003d003d7308 */ /* 0x000e220000000800 */
[----:B-1----:R-:W-:-:S07]  /*5b50*/  FADD.FTZ R4, R60, R3 ;  /* 0x000000033c047221 */ /* 0x002fce0000010000 */
[----:B------:R-:W1:Y:S08]  /*5b60*/  MUFU.EX2 R70, R70 ;  /* 0x0000004600467308 */ /* 0x000e700000000800 */
[----:B------:R-:W3:Y:S08]  /*5b70*/  MUFU.EX2 R64, R64 ;  /* 0x0000004000407308 */ /* 0x000ef00000000800 */
[----:B------:R4:W5:Y:S08]  /*5b80*/  MUFU.EX2 R63, R38 ;  /* 0x00000026003f7308 */ /* 0x0009700000000800 */
[----:B------:R-:W5:Y:S01]  /*5b90*/  MUFU.EX2 R65, R65 ;  /* 0x0000004100417308 */ /* 0x000f620000000800 */
[----:B----4-:R-:W-:-:S04]  /*5ba0*/  FADD.FTZ R38, R58, R83 ;  /* 0x000000533a267221 */ /* 0x010fc80000010000 */
[----:B------:R-:W-:-:S03]  /*5bb0*/  FADD.FTZ R38, R71, R38 ;  /* 0x0000002647267221 */ /* 0x000fc60000010000 */
[----:B------:R-:W4:Y:S01]  /*5bc0*/  MUFU.EX2 R66, R66 ;  /* 0x0000004200427308 */ /* 0x000f220000000800 */
[----:B--2---:R-:W-:-:S07]  /*5bd0*/  FADD.FTZ R3, R59, R38 ;  /* 0x000000263b037221 */ /* 0x004fce0000010000 */
[----:B------:R-:W2:Y:S08]  /*5be0*/  MUFU.EX2 R68, R68 ;  /* 0x0000004400447308 */ /* 0x000eb00000000800 */
[----:B------:R0:W2:Y:S08]  /*5bf0*/  MUFU.EX2 R67, R47 ;  /* 0x0000002f00437308 */ /* 0x0000b00000000800 */
[----:B------:R-:W2:Y:S01]  /*5c00*/  MUFU.EX2 R69, R69 ;  /* 0x0000004500457308 */ /* 0x000ea20000000800 */
[----:B0-----:R-:W-:Y:S01]  /*5c10*/  FADD.FTZ R47, R61, R4 ;  /* 0x000000043d2f7221 */ /* 0x001fe20000010000 */
[----:B-1----:R-:W-:-:S03]  /*5c20*/  FADD.FTZ R4, R70, R3 ;  /* 0x0000000346047221 */ /* 0x002fc60000010000 */
[----:B---3--:R-:W-:Y:S01]  /*5c30*/  FADD.FTZ R38, R64, R47 ;  /* 0x0000002f40267221 */ /* 0x008fe20000010000 */
[----:B-----5:R-:W-:Y:S02]  /*5c40*/  FADD.FTZ R3, R63, R4 ;  /* 0x000000043f037221 */ /* 0x020fe40000010000 */
[----:B------:R0:W1:Y:S01]  /*5c50*/  MUFU.EX2 R62, R79 ;  /* 0x0000004f003e7308 */ /* 0x0000620000000800 */
[----:B------:R-:W-:Y:S01]  /*5c60*/  FADD.FTZ R47, R65, R38 ;  /* 0x00000026412f7221 */ /* 0x000fe20000010000 */
[----:B----4-:R-:W-:-:S03]  /*5c70*/  FADD.FTZ R4, R66, R3 ;  /* 0x0000000342047221 */ /* 0x010fc60000010000 */
[----:B--2---:R-:W-:Y:S01]  /*5c80*/  FADD.FTZ R38, R68, R47 ;  /* 0x0000002f44267221 */ /* 0x004fe20000010000 */
        /* <DEDUP_REMOVED lines=20> */
.L_x_12085:
[----:B------:R-:W-:Y:S01]  /*5dd0*/  ULEA UR6, UR6, UR40, 0x3 ;  /* 0x0000002806067291 */ /* 0x000fe2000f8e183f */
[----:B------:R-:W-:Y:S01]  /*5de0*/  F2FP.F16.F32.PACK_AB R12, R13, R12 ;  /* 0x0000000c0d0c723e */ /* 0x000fe200000000ff */
[----:B------:R-:W-:Y:S01]  /*5df0*/  FMUL.FTZ R88, R88, R9 ;  /* 0x0000000958587220 */ /* 0x000fe20000410000 */
[----:B------:R-:W-:Y:S01]  /*5e00*/  F2FP.F16.F32.PACK_AB R14, R15, R14 ;  /* 0x0000000e0f0e723e */ /* 0x000fe200000000ff */
[----:B------:R-:W-:Y:S01]  /*5e10*/  UIADD3 UR6, UR6, 0x2d860, URZ ;  /* 0x0002d86006067890 */ /* 0x000fe2000fffe03f */
[----:B------:R-:W-:Y:S01]  /*5e20*/  F2FP.F16.F32.PACK_AB R13, R85, R77 ;  /* 0x0000004d550d723e */ /* 0x000fe200000000ff */
[-C--:B------:R-:W-:Y:S01]  /*5e30*/  FMUL.FTZ R89, R89, R9.reuse ;  /* 0x0000000959597220 */ /* 0x080fe20000410000 */
        /* <DEDUP_REMOVED lines=15> */
[----:B------:R-:W-:Y:S01]  /*5f30*/  UMOV UR6, UR38 ;  /* 0x0000002600067c82 */ /* 0x000fe20008000000 */
        /* <DEDUP_REMOVED lines=37> */
[----:B------:R0:W-:Y:S01]  /*6190*/  STSM.16.M88.4 [R18+0x6000], R64 ;  /* 0x0060004012007844 */ /* 0x0001e20000000200 */
[----:B------:R-:W-:Y:S01]  /*61a0*/  F2FP.F16.F32.PACK_AB R74, R76, R11 ;  /* 0x0000000b4c4a723e */ /* 0x000fe200000000ff */
[----:B------:R-:W-:Y:S01]  /*61b0*/  FMUL.FTZ R125, R125, R9 ;  /* 0x000000097d7d7220 */ /* 0x000fe20000410000 */
[----:B------:R-:W-:Y:S01]  /*61c0*/  F2FP.F16.F32.PACK_AB R75, R47, R75 ;  /* 0x0000004b2f4b723e */ /* 0x000fe200000000ff */
[----:B------:R-:W-:Y:S01]  /*61d0*/  FMUL.FTZ R128, R128, R9 ;  /* 0x0000000980807220 */ /* 0x000fe20000410000 */
[----:B------:R-:W-:Y:S01]  /*61e0*/  ISETP.GT.AND P1, PT, R8, R7, PT ;  /* 0x000000070800720c */ /* 0x000fe20003f24270 */
        /* <DEDUP_REMOVED lines=37> */
[----:B------:R-:W-:Y:S01]  /*6440*/  IMAD.MOV.U32 R11, RZ, RZ, R2 ;  /* 0x000000ffff0b7224 */ /* 0x000fe200078e0002 */
[----:B-1----:R-:W-:Y:S01]  /*6450*/  NOP ;  /* 0x0000000000007918 */ /* 0x002fe20000000000 */
[----:B0-----:R-:W-:Y:S05]  /*6460*/  @P1 BRA `(.L_x_12086) ;  /* 0xffffffd400841947 */ /* 0x001fea000383ffff */
.L_x_12075:
[----:B------:R-:W-:-:S13]  /*6470*/  ISETP.GE.AND P1, PT, R8, RZ, PT ;  /* 0x000000ff0800720c */ /* 0x000fda0003f26270 */
[----:B------:R-:W-:Y:S05]  /*6480*/  @!P1 BRA `(.L_x_12087) ;  /* 0x00000020003c9947 */ /* 0x000fea0003800000 */
[----:B------:R-:W-:Y:S01]  /*6490*/  IMAD.MOV.U32 R9, RZ, RZ, R5 ;  /* 0x000000ffff097224 */ /* 0x000fe200078e0005 */
[----:B------:R-:W-:Y:S01]  /*64a0*/  UMOV UR6, UR38 ;  /* 0x0000002600067c82 */ /* 0x000fe20008000000 */
[----:B------:R-:W-:Y:S02]  /*64b0*/  IMAD.MOV.U32 R7, RZ, RZ, R6 ;  /* 0x000000ffff077224 */ /* 0x000fe400078e0006 */
[----:B------:R-:W-:-:S07]  /*64c0*/  IMAD.MOV.U32 R10, RZ, RZ, R2 ;  /* 0x000000ffff0a7224 */ /* 0x000fce00078e0002 */
.L_x_12098:
[----:B------:R-:W-:Y:S01]  /*64d0*/  ISETP.NE.AND P2, PT, RZ, UR42, PT ;  /* 0x0000002aff007c0c */ /* 0x000fe2000bf45270 */
[----:B------:R-:W-:-:S04]  /*64e0*/  UISETP.NE.AND UP0, UPT, UR6, 0x1, UPT ;  /* 0x000000010600788c */ /* 0x000fc8000bf05270 */
[----:B------:R-:W-:-:S06]  /*64f0*/  USEL UR7, URZ, 0x1, UP0 ;  /* 0x000000013f077887 */ /* 0x000fcc0008000000 */
[----:B------:R-:W-:Y:S02]  /*6500*/  LOP3.LUT R2, R10, UR7, RZ, 0x3c, !PT ;  /* 0x000000070a027c12 */ /* 0x000fe4000f8e3cff */
[----:B------:R-:W-:Y:S05]  /*6510*/  @P2 BRA `(.L_x_12088) ;  /* 0x0000000000342947 */ /* 0x000fea0003800000 */
[----:B------:R-:W-:Y:S05]  /*6520*/  @!P0 BRA `(.L_x_12089) ;  /* 0x0000000000048947 */ /* 0x000fea0003800000 */
[----:B------:R-:W-:Y:S01]  /*6530*/  BPT.TRAP 0x1 ;  /* 0x000000040000795c */ /* 0x000fe20000300000 */
.L_x_12089:
        /* <DEDUP_REMOVED lines=8> */
.L_x_12090:
[----:B-1----:R-:W-:Y:S05]  /*65c0*/  @P1 BRA `(.L_x_12088) ;  /* 0x0000000000081947 */ /* 0x002fea0003800000 */
[----:B------:R-:W1:Y:S02]  /*65d0*/  SYNCS.PHASECHK.TRANS64.TRYWAIT P1, [UR7+0x2d830], R0 ;  /* 0x02d83000ff0075a7 */ /* 0x000e640008020147 */
[----:B-1----:R-:W-:Y:S05]  /*65e0*/  @!P1 BRA `(.L_x_12091) ;  /* 0x0000009c007c9947 */ /* 0x002fea0003800000 */
.L_x_12088:
        /* <DEDUP_REMOVED lines=42> */
.L_x_12093:
[----:B------:R-:W-:Y:S01]  /*6890*/  ULEA UR7, UR6, UR40, 0x3 ;  /* 0x0000002806077291 */ /* 0x000fe2000f8e183f */
[----:B------:R-:W-:-:S08]  /*68a0*/  SHF.L.U32 R0, R10, 0x1f, RZ ;  /* 0x0000001f0a007819 */ /* 0x000fd000000006ff */
[----:B------:R0:W1:Y:S01]  /*68b0*/  SYNCS.PHASECHK.TRANS64.TRYWAIT P1, [UR7+0x2d850], R0 ;  /* 0x02d85000ff0075a7 */ /* 0x0000620008020147 */
[----:B------:R-:W-:Y:S05]  /*68c0*/  @!P0 BRA `(.L_x_12094) ;  /* 0x0000000000048947 */ /* 0x000fea0003800000 */
[----:B------:R-:W-:Y:S01]  /*68d0*/  BPT.TRAP 0x1 ;  /* 0x000000040000795c */ /* 0x000fe20000300000 */
.L_x_12094:
[----:B-1----:R-:W-:Y:S05]  /*68e0*/  @P1 BRA `(.L_x_12092) ;  /* 0x0000000000081947 */ /* 0x002fea0003800000 */
[----:B------:R-:W1:Y:S02]  /*68f0*/  SYNCS.PHASECHK.TRANS64.TRYWAIT P1, [UR7+0x2d850], R0 ;  /* 0x02d85000ff0075a7 */ /* 0x000e640008020147 */
[----:B-1----:R-:W-:Y:S05]  /*6900*/  @!P1 BRA `(.L_x_12095) ;  /* 0x0000009800cc9947 */ /* 0x002fea0003800000 */
.L_x_12092:
        /* <DEDUP_REMOVED lines=70> */
.L_x_12096:
        /* <DEDUP_REMOVED lines=80> */
[-C--:B------:R-:W-:Y:S01]  /*7270*/  FFMA.FTZ R29, R29, R0.reuse, -R11 ;  /* 0x000000001d1d7223 */ /* 0x080fe2000001080b */
[C---:B------:R-:W-:Y:S01]  /*7280*/  FADD.FTZ R7, -R5.reuse, R9 ;  /* 0x0000000905077221 */ /* 0x040fe20000010100 */
        /* <DEDUP_REMOVED lines=23> */
[-C--:B0-----:R-:W-:Y:S01]  /*7400*/  FFMA.FTZ R29, R26, R0.reuse, -R137 ;  /* 0x000000001a1d7223 */ /* 0x081fe20000010889 */
        /* <DEDUP_REMOVED lines=28> */
[--C-:B------:R-:W-:Y:S01]  /*75d0*/  FFMA.FTZ R54, R58, R0, -R137.reuse ;  /* 0x000000003a367223 */ /* 0x100fe20000010889 */
        /* <DEDUP_REMOVED lines=39> */
[----:B------:R-:W-:Y:S01]  /*7850*/  MUFU.EX2 R24, R24 ;  /* 0x0000001800187308 */ /* 0x000fe20000000800 */
[----:B0-----:R-:W-:-:S07]  /*7860*/  FADD.FTZ R79, R21, R4 ;  /* 0x00000004154f7221 */ /* 0x001fce0000010000 */
[----:B------:R-:W0:Y:S01]  /*7870*/  MUFU.EX2 R81, R81 ;  /* 0x0000005100517308 */ /* 0x000e220000000800 */
[----:B--2---:R-:W-:-:S07]  /*7880*/  FADD.FTZ R4, R38, R3 ;  /* 0x0000000326047221 */ /* 0x004fce0000010000 */
        /* <DEDUP_REMOVED lines=35> */
[----:B0-----:R-:W-:-:S07]  /*7ac0*/  FFMA.FTZ R46, R86, R0, -R137 ;  /* 0x00000000562e7223 */ /* 0x001fce0000010889 */
        /* <DEDUP_REMOVED lines=8> */
[----:B------:R-:W-:Y:S08]  /*7b50*/  MUFU.EX2 R70, R66 ;  /* 0x0000004200467308 */ /* 0x000ff00000000800 */
        /* <DEDUP_REMOVED lines=14> */
[----:B------:R-:W-:-:S03]  /*7c40*/  FADD.FTZ R4, R70, R3 ;  /* 0x0000000346047221 */ /* 0x000fc60000010000 */
[----:B----4-:R-:W-:Y:S01]  /*7c50*/  FADD.FTZ R28, R56, R47 ;  /* 0x0000002f381c7221 */ /* 0x010fe20000010000 */
[----:B------:R-:W-:Y:S02]  /*7c60*/  FADD.FTZ R4, R71, R4 ;  /* 0x0000000447047221 */ /* 0x000fe40000010000 */
[----:B------:R-:W1:Y:S01]  /*7c70*/  MUFU.EX2 R60, R60 ;  /* 0x0000003c003c7308 */ /* 0x000e620000000800 */
[----:B-----5:R-:W-:-:S07]  /*7c80*/  FADD.FTZ R3, R57, R28 ;  /* 0x0000001c39037221 */ /* 0x020fce0000010000 */
        /* <DEDUP_REMOVED lines=37> */
.L_x_12097:
        /* <DEDUP_REMOVED lines=104> */
[----:B0-----:R-:W-:Y:S01]  /*8560*/  NOP ;  /* 0x0000000000007918 */ /* 0x001fe20000000000 */
[----:B--2---:R-:W-:Y:S05]  /*8570*/  @P1 BRA `(.L_x_12098) ;  /* 0xffffffdc00d41947 */ /* 0x004fea000383ffff */
.L_x_12087:
[----:B------:R-:W-:Y:S06]  /*8580*/  BAR.ARV 0x8, 0x200 ;  /* 0x0208000000007b1d */ /* 0x000fec0000002000 */
[----:B------:R-:W-:Y:S05]  /*8590*/  @!P0 BRA `(.L_x_12099) ;  /* 0x0000000000048947 */ /* 0x000fea0003800000 */
[----:B------:R-:W-:Y:S01]  /*85a0*/  BPT.TRAP 0x1 ;  /* 0x000000040000795c */ /* 0x000fe20000300000 */
.L_x_12099:
[----:B------:R-:W-:Y:S01]  /*85b0*/  ULEA UR4, UR38, UR40, 0x3 ;  /* 0x0000002826047291 */ /* 0x000fe2000f8e183f */
[----:B------:R-:W-:-:S08]  /*85c0*/  SHF.L.U32 R7, R2, 0x1f, RZ ;  /* 0x0000001f02077819 */ /* 0x000fd000000006ff */
[----:B------:R0:W1:Y:S01]  /*85d0*/  SYNCS.PHASECHK.TRANS64.TRYWAIT P1, [UR4+0x2d850], R7 ;  /* 0x02d85007ff0075a7 */ /* 0x0000620008020144 */
[----:B------:R-:W-:Y:S05]  /*85e0*/  @!P0 BRA `(.L_x_12100) ;  /* 0x0000000000048947 */ /* 0x000fea0003800000 */
[----:B------:R-:W-:Y:S01]  /*85f0*/  BPT.TRAP 0x1 ;  /* 0x000000040000795c */ /* 0x000fe20000300000 */
.L_x_12100:
[----:B-1----:R-:W-:Y:S05]  /*8600*/  @P1 BRA `(.L_x_12101) ;  /* 0x0000000000081947 */ /* 0x002fea0003800000 */
[----:B------:R-:W1:Y:S02]  /*8610*/  SYNCS.PHASECHK.TRANS64.TRYWAIT P1, [UR4+0x2d850], R7 ;  /* 0x02d85007ff0075a7 */ /* 0x000e640008020144 */
[----:B-1----:R-:W-:Y:S05]  /*8620*/  @!P1 BRA `(.L_x_12102) ;  /* 0x0000007c009c9947 */ /* 0x002fea0003800000 */
.L_x_12101:
[----:B------:R-:W-:Y:S01]  /*8630*/  UIADD3 UR40, UR40, 0x400, URZ ;  /* 0x0000040028287890 */ /* 0x000fe2000fffe03f */
[----:B------:R-:W-:Y:S01]  /*8640*/  WARPGROUP.ARRIVE ;  /* 0x00000000000079c5 */ /* 0x000fe20000000000 */
[----:B------:R-:W-:Y:S01]  /*8650*/  ULOP3.LUT UR39, UR39, 0x10000, URZ, 0xfc, !UPT ;  /* 0x0001000027277892 */ /* 0x000fe2000f8efc3f */
[----:B01----:R-:W0:Y:S01]  /*8660*/  SHFL.BFLY PT, R7, R4, 0x2, 0x1f ;  /* 0x0c401f0004077f89 */ /* 0x003e2200000e0000 */
[----:B------:R-:W-:Y:S01]  /*8670*/  USHF.R.U32.HI UR40, URZ, 0x4, UR40 ;  /* 0x000000043f287899 */ /* 0x000fe20008011628 */
[----:B------:R-:W-:Y:S01]  /*8680*/  IMAD.MOV.U32 R20, RZ, RZ, -0x800000 ;  /* 0xff800000ff147424 */ /* 0x000fe200078e00ff */
[----:B------:R-:W-:Y:S01]  /*8690*/  UMOV UR9, 0x40000040 ;  /* 0x4000004000097882 */ /* 0x000fe20000000000 */
[----:B------:R-:W-:Y:S01]  /*86a0*/  UMOV UR11, 0x80000020 ;  /* 0x80000020000b7882 */ /* 0x000fe20000000000 */
[----:B------:R-:W-:Y:S01]  /*86b0*/  ULOP3.LUT UR40, UR40, 0x3fff, URZ, 0xc0, !UPT ;  /* 0x00003fff28287892 */ /* 0x000fe2000f8ec03f */
[----:B------:R-:W1:Y:S01]  /*86c0*/  SHFL.BFLY PT, R8, R3, 0x2, 0x1f ;  /* 0x0c401f0003087f89 */ /* 0x000e6200000e0000 */
[----:B------:R-:W-:-:S02]  /*86d0*/  UMOV UR8, UR39 ;  /* 0x0000002700087c82 */ /* 0x000fc40008000000 */
[----:B------:R-:W-:-:S04]  /*86e0*/  ULOP3.LUT UR5, UR40, 0x2000000, URZ, 0xfc, !UPT ;  /* 0x0200000028057892 */ /* 0x000fc8000f8efc3f */
[----:B------:R-:W-:-:S07]  /*86f0*/  UIMAD UR5, UR38, 0x600, UR5 ;  /* 0x00000600260578a4 */ /* 0x000fce000f8e0205 */
[----:B------:R-:W-:Y:S02]  /*8700*/  UMOV UR10, UR5 ;  /* 0x00000005000a7c82 */ /* 0x000fe40008000000 */
[----:B------:R-:W-:Y:S01]  /*8710*/  HGMMA.64x96x16.F32 R88, gdesc[UR8].tnspB, R88, gsb0 ;  /* 0x41600000085879f0 */ /* 0x000fe20008000858 */
[----:B------:R-:W-:Y:S01]  /*8720*/  UIADD3 UR8, UR39, 0x2, URZ ;  /* 0x0000000227087890 */ /* 0x000fe2000fffe03f */
[----:B0-----:R-:W-:Y:S01]  /*8730*/  FADD.FTZ R7, R7, R4 ;  /* 0x0000000407077221 */ /* 0x001fe20000010000 */
[----:B------:R-:W-:Y:S01]  /*8740*/  UIADD3 UR10, UR5, 0x40, URZ ;  /* 0x00000040050a7890 */ /* 0x000fe2000fffe03f */
[----:B------:R-:W-:Y:S01]  /*8750*/  IMAD.MOV.U32 R4, RZ, RZ, RZ ;  /* 0x000000ffff047224 */ /* 0x000fe200078e00ff */
[----:B------:R-:W-:Y:S01]  /*8760*/  UMOV UR9, 0x40000040 ;  /* 0x4000004000097882 */ /* 0x000fe20000000000 */
[----:B------:R-:W-:Y:S01]  /*8770*/  UMOV UR11, 0x80000020 ;  /* 0x80000020000b7882 */ /* 0x000fe20000000000 */
[----:B-1----:R-:W-:Y:S01]  /*8780*/  FADD.FTZ R9, R8, R3 ;  /* 0x0000000308097221 */ /* 0x002fe20000010000 */
        /* <DEDUP_REMOVED lines=66> */
.L_x_12103:
        /* <DEDUP_REMOVED lines=58> */
.L_x_12067:
        /* <DEDUP_REMOVED lines=10> */
[----:B------:R-:W-:Y:S01]  /*8ff0*/  F2FP.F16.F32.PACK_AB R6, R93, R6 ;  /* 0x000000065d06723e */ /* 0x000fe200000000ff */
[----:B------:R-:W-:Y:S01]  /*9000*/  IMAD.MOV.U32 R40, RZ, RZ, RZ ;  /* 0x000000ffff287224 */ /* 0x000fe200078e00ff */
[----:B------:R-:W-:-:S02]  /*9010*/  F2FP.F16.F32.PACK_AB R7, R7, R94 ;  /* 0x0000005e0707723e */ /* 0x000fc400000000ff */
[----:B------:R-:W-:-:S03]  /*9020*/  F2FP.F16.F32.PACK_AB R26, R125, R26 ;  /* 0x0000001a7d1a723e */ /* 0x000fc600000000ff */
[----:B------:R-:W2:Y:S01]  /*9030*/  LDC.64 R36, c[0x0][0xc00] ;  /* 0x00030000ff247b82 */ /* 0x000ea20000000a00 */
[----:B------:R-:W-:Y:S01]  /*9040*/  F2FP.F16.F32.PACK_AB R27, R27, R126 ;  /* 0x0000007e1b1b723e */ /* 0x000fe200000000ff */
[----:B------:R-:W-:Y:S01]  /*9050*/  UMOV UR4, UR40 ;  /* 0x0000002800047c82 */ /* 0x000fe20008000000 */
[----:B-1----:R-:W-:Y:S01]  /*9060*/  UMOV UR5, UR6 ;  /* 0x0000000600057c82 */ /* 0x002fe20008000000 */
[----:B------:R-:W-:Y:S02]  /*9070*/  IMAD.U32 R32, RZ, RZ, UR4 ;  /* 0x00000004ff207e24 */ /* 0x000fe4000f8e00ff */
[----:B------:R-:W-:Y:S01]  /*9080*/  IMAD.U32 R33, RZ, RZ, UR5 ;  /* 0x00000005ff217e24 */ /* 0x000fe2000f8e00ff */
[----:B------:R-:W-:Y:S01]  /*9090*/  ULDC.64 UR4, c[0x0][0xc08] ;  /* 0x0003020000047ab9 */ /* 0x000fe20000000a00 */
[----:B------:R-:W-:-:S03]  /*90a0*/  IMAD.WIDE R4, R153, 0x2, R32 ;  /* 0x0000000299047825 */ /* 0x000fc600078e0220 */
[C---:B------:R-:W-:Y:S02]  /*90b0*/  IADD3 R21, P4, R4.reuse, 0x20, RZ ;  /* 0x0000002004157810 */ /* 0x040fe40007f9e0ff */
[C---:B------:R-:W-:Y:S02]  /*90c0*/  LOP3.LUT R9, R4.reuse, 0x180, RZ, 0xc0, !PT ;  /* 0x0000018004097812 */ /* 0x040fe400078ec0ff */
[----:B------:R-:W-:Y:S01]  /*90d0*/  LOP3.LUT R8, R21, 0x180, RZ, 0xc0, !PT ;  /* 0x0000018015087812 */ /* 0x000fe200078ec0ff */
[----:B------:R-:W-:Y:S01]  /*90e0*/  IMAD.X R15, RZ, RZ, R5, P4 ;  /* 0x000000ffff0f7224 */ /* 0x000fe200020e0605 */
[----:B------:R-:W-:Y:S02]  /*90f0*/  SHF.R.U64 R9, R9, 0x3, RZ ;  /* 0x0000000309097819 */ /* 0x000fe400000012ff */
[C---:B------:R-:W-:Y:S02]  /*9100*/  IADD3 R35, P3, R4.reuse, 0x3000, RZ ;  /* 0x0000300004237810 */ /* 0x040fe40007f7e0ff */
[----:B------:R-:W-:-:S02]  /*9110*/  IADD3 R39, P2, R4, 0x3020, RZ ;  /* 0x0000302004277810 */ /* 0x000fc40007f5e0ff */
[C---:B------:R-:W-:Y:S01]  /*9120*/  IADD3 R41, P1, R4.reuse, 0x6000, RZ ;  /* 0x0000600004297810 */ /* 0x040fe20007f3e0ff */
[--C-:B------:R-:W-:Y:S01]  /*9130*/  IMAD.X R13, RZ, RZ, R5.reuse, P3 ;  /* 0x000000ffff0d7224 */ /* 0x100fe200018e0605 */
[----:B------:R-:W-:Y:S01]  /*9140*/  IADD3 R43, P0, R4, 0x6020, RZ ;  /* 0x00006020042b7810 */ /* 0x000fe20007f1e0ff */
[--C-:B------:R-:W-:Y:S01]  /*9150*/  IMAD.X R11, RZ, RZ, R5.reuse, P2 ;  /* 0x000000ffff0b7224 */ /* 0x100fe200010e0605 */
[----:B------:R-:W-:Y:S02]  /*9160*/  SHF.R.U64 R8, R8, 0x3, RZ ;  /* 0x0000000308087819 */ /* 0x000fe400000012ff */
[----:B------:R-:W-:Y:S01]  /*9170*/  LOP3.LUT R4, R9, R4, RZ, 0x3c, !PT ;  /* 0x0000000409047212 */ /* 0x000fe200078e3cff */
[--C-:B------:R-:W-:Y:S01]  /*9180*/  IMAD.X R9, RZ, RZ, R5.reuse, P1 ;  /* 0x000000ffff097224 */ /* 0x100fe200008e0605 */
[----:B------:R-:W-:Y:S01]  /*9190*/  LOP3.LUT R14, R8, R21, RZ, 0x3c, !PT ;  /* 0x00000015080e7212 */ /* 0x000fe200078e3cff */
[----:B------:R-:W-:Y:S01]  /*91a0*/  IMAD.X R25, RZ, RZ, R5, P0 ;  /* 0x000000ffff197224 */ /* 0x000fe200000e0605 */
[----:B------:R-:W-:-:S02]  /*91b0*/  MOV R21, R4 ;  /* 0x0000000400157202 */ /* 0x000fc40000000f00 */
[----:B------:R-:W-:Y:S02]  /*91c0*/  LOP3.LUT R10, R35, 0x180, RZ, 0xc0, !PT ;  /* 0x00000180230a7812 */ /* 0x000fe400078ec0ff */
[----:B------:R-:W-:Y:S02]  /*91d0*/  F2FP.F16.F32.PACK_AB R4, R89, R0 ;  /* 0x000000005904723e */ /* 0x000fe400000000ff */
[----:B------:R-:W-:Y:S02]  /*91e0*/  LOP3.LUT R0, R39, 0x180, RZ, 0xc0, !PT ;  /* 0x0000018027007812 */ /* 0x000fe400078ec0ff */
[----:B------:R-:W-:Y:S02]  /*91f0*/  LOP3.LUT R8, R41, 0x180, RZ, 0xc0, !PT ;  /* 0x0000018029087812 */ /* 0x000fe400078ec0ff */
[----:B------:R-:W-:Y:S02]  /*9200*/  SHF.R.U64 R10, R10, 0x3, RZ ;  /* 0x000000030a0a7819 */ /* 0x000fe400000012ff */
[----:B------:R-:W-:-:S02]  /*9210*/  SHF.R.U64 R0, R0, 0x3, RZ ;  /* 0x0000000300007819 */ /* 0x000fc400000012ff */
[----:B------:R-:W-:Y:S02]  /*9220*/  SHF.R.U64 R8, R8, 0x3, RZ ;  /* 0x0000000308087819 */ /* 0x000fe400000012ff */
[----:B------:R-:W-:Y:S02]  /*9230*/  LOP3.LUT R24, R43, 0x180, RZ, 0xc0, !PT ;  /* 0x000001802b187812 */ /* 0x000fe400078ec0ff */
[----:B------:R-:W-:Y:S02]  /*9240*/  LOP3.LUT R12, R10, R35, RZ, 0x3c, !PT ;  /* 0x000000230a0c7212 */ /* 0x000fe400078e3cff */
[----:B------:R-:W-:Y:S01]  /*9250*/  LOP3.LUT R10, R0, R39, RZ, 0x3c, !PT ;  /* 0x00000027000a7212 */ /* 0x000fe200078e3cff */
[----:B------:R-:W1:Y:S01]  /*9260*/  LDC.64 R34, c[0x0][0xc00] ;  /* 0x00030000ff227b82 */ /* 0x000e620000000a00 */
[----:B------:R-:W-:Y:S02]  /*9270*/  LOP3.LUT R8, R8, R41, RZ, 0x3c, !PT ;  /* 0x0000002908087212 */ /* 0x000fe400078e3cff */
[----:B------:R-:W-:-:S02]  /*9280*/  SHF.R.U64 R24, R24, 0x3, RZ ;  /* 0x0000000318187819 */ /* 0x000fc400000012ff */
[----:B------:R-:W-:Y:S02]  /*9290*/  F2FP.F16.F32.PACK_AB R5, R91, R90 ;  /* 0x0000005a5b05723e */ /* 0x000fe400000000ff */
[----:B------:R-:W-:Y:S02]  /*92a0*/  MOV R38, R10 ;  /* 0x0000000a00267202 */ /* 0x000fe40000000f00 */
[----:B0-----:R-:W-:Y:S01]  /*92b0*/  MOV R28, R8 ;  /* 0x00000008001c7202 */ /* 0x001fe20000000f00 */
[----:B------:R0:W-:Y:S01]  /*92c0*/  STSM.16.M88.4 [R21], R4 ;  /* 0x0000000415007844 */ /* 0x0001e20000000200 */
[----:B------:R-:W-:Y:S02]  /*92d0*/  LOP3.LUT R24, R24, R43, RZ, 0x3c, !PT ;  /* 0x0000002b18187212 */ /* 0x000fe400078e3cff */
[----:B------:R-:W-:Y:S02]  /*92e0*/  MOV R39, R14 ;  /* 0x0000000e00277202 */ /* 0x000fe40000000f00 */
[----:B------:R-:W-:-:S02]  /*92f0*/  F2FP.F16.F32.PACK_AB R8, R97, R96 ;  /* 0x000000606108723e */ /* 0x000fc400000000ff */
[----:B------:R-:W-:Y:S02]  /*9300*/  F2FP.F16.F32.PACK_AB R9, R99, R98 ;  /* 0x000000626309723e */ /* 0x000fe400000000ff */
[----:B------:R-:W-:Y:S02]  /*9310*/  F2FP.F16.F32.PACK_AB R10, R101, R100 ;  /* 0x00000064650a723e */ /* 0x000fe400000000ff */
[----:B------:R-:W-:Y:S02]  /*9320*/  F2FP.F16.F32.PACK_AB R11, R103, R102 ;  /* 0x00000066670b723e */ /* 0x000fe400000000ff */
[----:B------:R-:W-:Y:S01]  /*9330*/  MOV R0, R12 ;  /* 0x0000000c00007202 */ /* 0x000fe20000000f00 */
[----:B-1----:R-:W-:Y:S01]  /*9340*/  IMAD.WIDE R34, R141, 0x4, R34 ;  /* 0x000000048d227825 */ /* 0x002fe200078e0222 */
[----:B------:R-:W-:Y:S01]  /*9350*/  F2FP.F16.F32.PACK_AB R12, R105, R104 ;  /* 0x00000068690c723e */ /* 0x000fe200000000ff */
[----:B------:R1:W-:Y:S01]  /*9360*/  STSM.16.M88.4 [R39], R8 ;  /* 0x0000000827007844 */ /* 0x0003e20000000200 */
[----:B------:R-:W-:-:S02]  /*9370*/  F2FP.F16.F32.PACK_AB R13, R107, R106 ;  /* 0x0000006a6b0d723e */ /* 0x000fc400000000ff */
[----:B------:R-:W-:Y:S02]  /*9380*/  F2FP.F16.F32.PACK_AB R14, R109, R108 ;  /* 0x0000006c6d0e723e */ /* 0x000fe400000000ff */
[----:B------:R-:W-:Y:S02]  /*9390*/  F2FP.F16.F32.PACK_AB R15, R111, R110 ;  /* 0x0000006e6f0f723e */ /* 0x000fe400000000ff */
[----:B0-----:R-:W-:Y:S02]  /*93a0*/  MOV R21, R24 ;  /* 0x0000001800157202 */ /* 0x001fe40000000f00 */
[----:B------:R-:W-:Y:S01]  /*93b0*/  F2FP.F16.F32.PACK_AB R4, R113, R112 ;  /* 0x000000707104723e */ /* 0x000fe200000000ff */
[----:B------:R0:W-:Y:S01]  /*93c0*/  STSM.16.M88.4 [R0], R12 ;  /* 0x0000000c00007844 */ /* 0x0001e20000000200 */
[----:B------:R-:W-:Y:S02]  /*93d0*/  F2FP.F16.F32.PACK_AB R5, R115, R114 ;  /* 0x000000727305723e */ /* 0x000fe400000000ff */
[----:B------:R-:W-:-:S02]  /*93e0*/  F2FP.F16.F32.PACK_AB R6, R117, R116 ;  /* 0x000000747506723e */ /* 0x000fc400000000ff */
[----:B------:R-:W-:Y:S02]  /*93f0*/  F2FP.F16.F32.PACK_AB R7, R119, R118 ;  /* 0x000000767707723e */ /* 0x000fe400000000ff */
[----:B------:R-:W-:Y:S02]  /*9400*/  F2FP.F16.F32.PACK_AB R24, R121, R120 ;  /* 0x000000787918723e */ /* 0x000fe400000000ff */
[----:B------:R-:W-:Y:S01]  /*9410*/  F2FP.F16.F32.PACK_AB R25, R123, R122 ;  /* 0x0000007a7b19723e */ /* 0x000fe200000000ff */
[----:B------:R3:W-:Y:S01]  /*9420*/  STSM.16.M88.4 [R38], R4 ;  /* 0x0000000426007844 */ /* 0x0007e20000000200 */
[----:B-1----:R-:W-:Y:S02]  /*9430*/  F2FP.F16.F32.PACK_AB R8, R129, R128 ;  /* 0x000000808108723e */ /* 0x002fe400000000ff */
[----:B------:R-:W-:Y:S01]  /*9440*/  F2FP.F16.F32.PACK_AB R9, R131, R130 ;  /* 0x000000828309723e */ /* 0x000fe200000000ff */
[----:B------:R1:W-:Y:S01]  /*9450*/  STSM.16.M88.4 [R28], R24 ;  /* 0x000000181c007844 */ /* 0x0003e20000000200 */
[----:B------:R-:W-:Y:S01]  /*9460*/  F2FP.F16.F32.PACK_AB R10, R133, R132 ;  /* 0x00000084850a723e */ /* 0x000fe200000000ff */
[----:B0-----:R-:W0:Y:S01]  /*9470*/  LDC R0, c[0x0][0xbe8] ;  /* 0x0002fa00ff007b82 */ /* 0x001e220000000800 */
[----:B------:R-:W-:-:S02]  /*9480*/  F2FP.F16.F32.PACK_AB R11, R135, R134 ;  /* 0x00000086870b723e */ /* 0x000fc400000000ff */
[----:B------:R-:W-:Y:S02]  /*9490*/  ISETP.NE.U32.AND P2, PT, RZ, UR4, PT ;  /* 0x00000004ff007c0c */ /* 0x000fe4000bf45070 */
[----:B--2---:R-:W-:Y:S01]  /*94a0*/  ISETP.NE.U32.AND P0, PT, R36, RZ, PT ;  /* 0x000000ff2400720c */ /* 0x004fe20003f05070 */
[----:B------:R1:W-:Y:S02]  /*94b0*/  STSM.16.M88.4 [R21], R8 ;  /* 0x0000000815007844 */ /* 0x0003e40000000200 */
[----:B------:R-:W-:Y:S01]  /*94c0*/  BAR.SYNC.DEFER_BLOCKING 0x1, 0x180 ;  /* 0x0046000000007b1d */ /* 0x000fe20000010000 */
[----:B------:R-:W-:Y:S02]  /*94d0*/  ISETP.NE.AND.EX P2, PT, RZ, UR5, PT, P2 ;  /* 0x00000005ff007c0c */ /* 0x000fe4000bf45320 */
[----:B------:R-:W-:-:S11]  /*94e0*/  ISETP.NE.AND.EX P0, PT, R37, RZ, PT, P0 ;  /* 0x000000ff2500720c */ /* 0x000fd60003f05300 */
[C---:B---3--:R-:W-:Y:S01]  /*94f0*/  @P2 LEA R4, P3, R141.reuse, UR4, 0x2 ;  /* 0x000000048d042c11 */ /* 0x048fe2000f8610ff */
[----:B------:R-:W-:Y:S02]  /*9500*/  ULDC UR4, c[0x0][0xa88] ;  /* 0x0002a20000047ab9 */ /* 0x000fe40000000800 */
[----:B------:R-:W-:Y:S01]  /*9510*/  IMAD.U32 R7, RZ, RZ, UR4 ;  /* 0x00000004ff077e24 */ /* 0x000fe2000f8e00ff */
[----:B------:R-:W-:Y:S01]  /*9520*/  @P2 LEA.HI.X R5, R141, UR5, R144, 0x2, P3 ;  /* 0x000000058d052c11 */ /* 0x000fe200098f1490 */
[----:B------:R1:W5:Y:S01]  /*9530*/  @P0 LDG.E R40, desc[UR36][R34.64] ;  /* 0x0000002422280981 */ /* 0x000362000c1e1900 */
[----:B0-----:R-:W-:Y:S01]  /*9540*/  ISETP.NE.AND P1, PT, R0, 0x1, PT ;  /* 0x000000010000780c */ /* 0x001fe20003f25270 */
[----:B------:R-:W-:Y:S02]  /*9550*/  IMAD.IADD R15, R140, 0x1, R136 ;  /* 0x000000018c0f7824 */ /* 0x000fe400078e0288 */
        /* <DEDUP_REMOVED lines=8> */
.L_x_12106:
[----:B------:R-:W-:Y:S01]  /*95e0*/  SHF.R.S32.HI R28, RZ, 0x1f, R143 ;  /* 0x0000001fff1c7819 */ /* 0x000fe2000001148f */
[----:B0-----:R-:W-:Y:S01]  /*95f0*/  @P1 IMAD.HI.U32 R4, R15, R12, RZ ;  /* 0x0000000c0f041227 */ /* 0x001fe200078e00ff */
[----:B------:R-:W-:Y:S01]  /*9600*/  ULDC.64 UR4, c[0x0][0xb90] ;  /* 0x0002e40000047ab9 */ /* 0x000fe20000000a00 */
[----:B-----5:R-:W-:Y:S01]  /*9610*/  SHF.R.S32.HI R41, RZ, 0x1f, R40 ;  /* 0x0000001fff297819 */ /* 0x020fe20000011428 */
[----:B------:R-:W0:Y:S01]  /*9620*/  @P1 LDC R49, c[0x0][0xbec] ;  /* 0x0002fb00ff311b82 */ /* 0x000e220000000800 */
[----:B------:R-:W-:Y:S01]  /*9630*/  IMAD R6, R28, UR4, RZ ;  /* 0x000000041c067c24 */ /* 0x000fe2000f8e02ff */
[----:B------:R-:W-:Y:S01]  /*9640*/  SEL R144, R144, RZ, !P0 ;  /* 0x000000ff90907207 */ /* 0x000fe20004000000 */
[----:B------:R-:W-:Y:S01]  /*9650*/  IMAD.MOV.U32 R9, RZ, RZ, R15 ;  /* 0x000000ffff097224 */ /* 0x000fe200078e000f */
[----:B--2---:R-:W-:Y:S01]  /*9660*/  @P1 SHF.R.U32.HI R9, RZ, R13, R4 ;  /* 0x0000000dff091219 */ /* 0x004fe20000011604 */
[----:B------:R-:W-:Y:S01]  /*9670*/  IMAD R11, R148, 0x20, R142 ;  /* 0x00000020940b7824 */ /* 0x000fe200078e028e */
[----:B------:R-:W-:Y:S01]  /*9680*/  SEL R141, R141, RZ, !P0 ;  /* 0x000000ff8d8d7207 */ /* 0x000fe20004000000 */
[C---:B------:R-:W-:Y:S01]  /*9690*/  IMAD R13, R143.reuse, UR5, R6 ;  /* 0x000000058f0d7c24 */ /* 0x040fe2000f8e0206 */
[----:B------:R-:W-:Y:S01]  /*96a0*/  ULDC.64 UR6, c[0x0][0xa80] ;  /* 0x0002a00000067ab9 */ /* 0x000fe20000000a00 */
[----:B------:R-:W-:Y:S01]  /*96b0*/  IMAD.WIDE.U32 R4, R143, UR4, R40 ;  /* 0x000000048f047c25 */ /* 0x000fe2000f8e0028 */
[----:B------:R-:W-:-:S03]  /*96c0*/  ULDC.64 UR4, c[0x0][0xb98] ;  /* 0x0002e60000047ab9 */ /* 0x000fc60000000a00 */
[----:B------:R-:W-:-:S04]  /*96d0*/  IMAD.WIDE R32, R11, 0x2, R32 ;  /* 0x000000020b207825 */ /* 0x000fc800078e0220 */
[----:B------:R-:W-:Y:S01]  /*96e0*/  IMAD.MOV R11, RZ, RZ, -R9 ;  /* 0x000000ffff0b7224 */ /* 0x000fe200078e0a09 */
[----:B------:R-:W-:Y:S01]  /*96f0*/  IADD3 R25, P6, R32, 0x3000, RZ ;  /* 0x0000300020197810 */ /* 0x000fe20007fde0ff */
[----:B------:R-:W-:Y:S01]  /*9700*/  IMAD.IADD R5, R5, 0x1, R13 ;  /* 0x0000000105057824 */ /* 0x000fe200078e020d */
[----:B------:R-:W-:Y:S01]  /*9710*/  SHF.R.S32.HI R13, RZ, 0x1f, R9 ;  /* 0x0000001fff0d7819 */ /* 0x000fe20000011409 */
[----:B------:R-:W-:Y:S01]  /*9720*/  IMAD R11, R0, R11, R15 ;  /* 0x0000000b000b7224 */ /* 0x000fe200078e020f */
[----:B------:R-:W-:Y:S01]  /*9730*/  IADD3 R15, P2, R32, 0x1800, RZ ;  /* 0x00001800200f7810 */ /* 0x000fe20007f5e0ff */
[----:B------:R-:W-:Y:S01]  /*9740*/  IMAD R6, R144, UR4, RZ ;  /* 0x0000000490067c24 */ /* 0x000fe2000f8e02ff */
[----:B------:R-:W-:Y:S01]  /*9750*/  IADD3 R35, P4, R32, 0x6000, RZ ;  /* 0x0000600020237810 */ /* 0x000fe20007f9e0ff */
[----:B------:R-:W-:Y:S01]  /*9760*/  IMAD.WIDE.U32 R4, R141, UR4, R4 ;  /* 0x000000048d047c25 */ /* 0x000fe2000f8e0004 */
[----:B------:R-:W-:Y:S02]  /*9770*/  LOP3.LUT R8, R15, 0x180, RZ, 0xc0, !PT ;  /* 0x000001800f087812 */ /* 0x000fe400078ec0ff */
[----:B------:R-:W-:Y:S01]  /*9780*/  LOP3.LUT R24, R25, 0x180, RZ, 0xc0, !PT ;  /* 0x0000018019187812 */ /* 0x000fe200078ec0ff */
[----:B------:R-:W-:Y:S01]  /*9790*/  IMAD R10, R141, UR5, R6 ;  /* 0x000000058d0a7c24 */ /* 0x000fe2000f8e0206 */
[----:B------:R-:W-:Y:S01]  /*97a0*/  SHF.R.S32.HI R6, RZ, 0x1f, R11 ;  /* 0x0000001fff067819 */ /* 0x000fe2000001140b */
[----:B------:R-:W-:Y:S01]  /*97b0*/  ULDC.64 UR4, c[0x0][0xb88] ;  /* 0x0002e20000047ab9 */ /* 0x000fe20000000a00 */
[----:B------:R-:W-:Y:S01]  /*97c0*/  IADD3 R4, P0, R9, R4, RZ ;  /* 0x0000000409047210 */ /* 0x000fe20007f1e0ff */
[----:B------:R-:W-:Y:S01]  /*97d0*/  IMAD.IADD R14, R152, 0x1, R136 ;  /* 0x00000001980e7824 */ /* 0x000fe200078e0288 */
[----:B------:R-:W-:Y:S01]  /*97e0*/  SHF.R.U64 R8, R8, 0x3, RZ ;  /* 0x0000000308087819 */ /* 0x000fe200000012ff */
[----:B------:R-:W-:Y:S01]  /*97f0*/  IMAD R12, R6, UR4, RZ ;  /* 0x00000004060c7c24 */ /* 0x000fe2000f8e02ff */
[----:B------:R-:W-:Y:S01]  /*9800*/  IADD3.X R5, R13, R5, R10, P0, !PT ;  /* 0x000000050d057210 */ /* 0x000fe200007fe40a */
[----:B------:R-:W-:Y:S01]  /*9810*/  IMAD R47, R7, R0, RZ ;  /* 0x00000000072f7224 */ /* 0x000fe200078e02ff */
[----:B------:R-:W-:Y:S01]  /*9820*/  LOP3.LUT R6, R8, R15, RZ, 0x3c, !PT ;  /* 0x0000000f08067212 */ /* 0x000fe200078e3cff */
[C---:B------:R-:W-:Y:S01]  /*9830*/  IMAD R9, R11.reuse, UR5, R12 ;  /* 0x000000050b097c24 */ /* 0x040fe2000f8e020c */
[----:B------:R-:W-:Y:S01]  /*9840*/  IADD3 R13, P5, R32, 0x4800, RZ ;  /* 0x00004800200d7810 */ /* 0x000fe20007fbe0ff */
[----:B------:R-:W-:Y:S01]  /*9850*/  IMAD.WIDE.U32 R4, R11, UR4, R4 ;  /* 0x000000040b047c25 */ /* 0x000fe2000f8e0004 */
[----:B------:R-:W-:Y:S01]  /*9860*/  ULDC.64 UR4, c[0x0][0xb50] ;  /* 0x0002d40000047ab9 */ /* 0x000fe20000000a00 */
[----:B------:R-:W-:-:S02]  /*9870*/  LOP3.LUT R34, R35, 0x180, RZ, 0xc0, !PT ;  /* 0x0000018023227812 */ /* 0x000fc400078ec0ff */
[----:B------:R-:W-:Y:S01]  /*9880*/  IMAD.IADD R5, R5, 0x1, R9 ;  /* 0x0000000105057824 */ /* 0x000fe200078e0209 */
[C---:B------:R-:W-:Y:S01]  /*9890*/  LEA R8, P0, R4.reuse, UR4, 0x2 ;  /* 0x0000000404087c11 */ /* 0x040fe2000f8010ff */
[----:B------:R-:W-:Y:S01]  /*98a0*/  IMAD.X R7, RZ, RZ, R33, P2 ;  /* 0x000000ffff077224 */ /* 0x000fe200010e0621 */
[----:B------:R-:W-:Y:S02]  /*98b0*/  LOP3.LUT R12, R13, 0x180, RZ, 0xc0, !PT ;  /* 0x000001800d0c7812 */ /* 0x000fe400078ec0ff */
[----:B------:R-:W-:Y:S01]  /*98c0*/  LEA.HI.X R10, R4, UR5, R5, 0x2, P0 ;  /* 0x00000005040a7c11 */ /* 0x000fe200080f1405 */
[----:B------:R-:W-:Y:S01]  /*98d0*/  SHFL.IDX PT, R42, R8, RZ, 0x1c1f ;  /* 0x001c1fff082a7589 */ /* 0x000fe200000e0000 */
[----:B------:R-:W-:Y:S01]  /*98e0*/  LOP3.LUT P0, RZ, R150, 0x3, RZ, 0xc0, !PT ;  /* 0x0000000396ff7812 */ /* 0x000fe2000780c0ff */
[C---:B------:R-:W-:Y:S01]  /*98f0*/  VIADD R4, R14.reuse, 0x8 ;  /* 0x000000080e047836 */ /* 0x040fe20000000000 */
[----:B------:R-:W-:Y:S01]  /*9900*/  ULDC.64 UR4, c[0x0][0xaa0] ;  /* 0x0002a80000047ab9 */ /* 0x000fe20000000a00 */
[----:B------:R-:W1:Y:S01]  /*9910*/  SHFL.IDX PT, R43, R10, RZ, 0x1c1f ;  /* 0x001c1fff0a2b7589 */ /* 0x000e6200000e0000 */
[----:B------:R-:W-:-:S02]  /*9920*/  ISETP.GE.OR P2, PT, R14, R47, P0 ;  /* 0x0000002f0e00720c */ /* 0x000fc40000746670 */
[----:B------:R-:W-:Y:S01]  /*9930*/  ISETP.GE.OR P0, PT, R4, R47, P0 ;  /* 0x0000002f0400720c */ /* 0x000fe20000706670 */
[----:B------:R2:W-:Y:S01]  /*9940*/  SHFL.IDX PT, R44, R8, 0x1, 0x1c1f ;  /* 0x003c1f00082c7f89 */ /* 0x0005e200000e0000 */
[C---:B------:R-:W-:Y:S02]  /*9950*/  IADD3 R5, P3, R32.reuse, 0x7800, RZ ;  /* 0x0000780020057810 */ /* 0x040fe40007f7e0ff */
[----:B------:R-:W-:Y:S01]  /*9960*/  LOP3.LUT R9, R32, 0x180, RZ, 0xc0, !PT ;  /* 0x0000018020097812 */ /* 0x000fe200078ec0ff */
[----:B------:R-:W3:Y:S01]  /*9970*/  SHFL.IDX PT, R45, R10, 0x1, 0x1c1f ;  /* 0x003c1f000a2d7f89 */ /* 0x000ee200000e0000 */
[----:B------:R-:W-:Y:S01]  /*9980*/  IMAD R21, R41, UR4, RZ ;  /* 0x0000000429157c24 */ /* 0x000fe2000f8e02ff */
[----:B------:R-:W-:Y:S01]  /*9990*/  LOP3.LUT R4, R5, 0x180, RZ, 0xc0, !PT ;  /* 0x0000018005047812 */ /* 0x000fe200078ec0ff */
[----:B------:R-:W-:Y:S01]  /*99a0*/  IMAD.X R37, RZ, RZ, R33, P3 ;  /* 0x000000ffff257224 */ /* 0x000fe200018e0621 */
[----:B------:R-:W-:Y:S01]  /*99b0*/  SHF.R.U64 R24, R24, 0x3, RZ ;  /* 0x0000000318187819 */ /* 0x000fe200000012ff */
[----:B------:R-:W-:Y:S01]  /*99c0*/  IMAD R41, R40, UR5, R21 ;  /* 0x0000000528297c24 */ /* 0x000fe2000f8e0215 */
[----:B------:R-:W-:-:S02]  /*99d0*/  SHF.R.U64 R12, R12, 0x3, RZ ;  /* 0x000000030c0c7819 */ /* 0x000fc400000012ff */
[----:B------:R-:W-:Y:S02]  /*99e0*/  SHF.R.U64 R34, R34, 0x3, RZ ;  /* 0x0000000322227819 */ /* 0x000fe400000012ff */
[----:B------:R-:W-:Y:S02]  /*99f0*/  SHF.R.U64 R9, R9, 0x3, RZ ;  /* 0x0000000309097819 */ /* 0x000fe400000012ff */
[----:B------:R-:W-:Y:S02]  /*9a00*/  SHF.R.U64 R4, R4, 0x3, RZ ;  /* 0x0000000304047819 */ /* 0x000fe400000012ff */
[----:B------:R-:W-:Y:S01]  /*9a10*/  LOP3.LUT R24, R24, R25, RZ, 0x3c, !PT ;  /* 0x0000001918187212 */ /* 0x000fe200078e3cff */
[--C-:B------:R-:W-:Y:S01]  /*9a20*/  IMAD.X R25, RZ, RZ, R33.reuse, P6 ;  /* 0x000000ffff197224 */ /* 0x100fe200030e0621 */
[----:B-1----:R1:W-:Y:S01]  /*9a30*/  @!P2 ST.E desc[UR36][R42.64], R20 ;  /* 0x000000142a00a985 */ /* 0x0023e2000c101924 */
[----:B------:R-:W-:Y:S01]  /*9a40*/  LOP3.LUT R12, R12, R13, RZ, 0x3c, !PT ;  /* 0x0000000d0c0c7212 */ /* 0x000fe200078e3cff */
[--C-:B------:R-:W-:Y:S01]  /*9a50*/  IMAD.X R13, RZ, RZ, R33.reuse, P5 ;  /* 0x000000ffff0d7224 */ /* 0x100fe200028e0621 */
[----:B------:R-:W-:Y:S01]  /*9a60*/  LOP3.LUT R34, R34, R35, RZ, 0x3c, !PT ;  /* 0x0000002322227212 */ /* 0x000fe200078e3cff */
[--C-:B------:R-:W-:Y:S01]  /*9a70*/  IMAD.X R35, RZ, RZ, R33.reuse, P4 ;  /* 0x000000ffff237224 */ /* 0x100fe200020e0621 */
[----:B--2---:R-:W-:Y:S01]  /*9a80*/  LOP3.LUT R8, R9, R32, RZ, 0x3c, !PT ;  /* 0x0000002009087212 */ /* 0x004fe200078e3cff */
[----:B------:R-:W-:Y:S01]  /*9a90*/  IMAD.MOV.U32 R9, RZ, RZ, R33 ;  /* 0x000000ffff097224 */ /* 0x000fe200078e0021 */
[----:B------:R-:W-:Y:S01]  /*9aa0*/  LOP3.LUT R36, R4, R5, RZ, 0x3c, !PT ;  /* 0x0000000504247212 */ /* 0x000fe200078e3cff */
[----:B---3--:R2:W-:Y:S01]  /*9ab0*/  @!P0 ST.E desc[UR36][R44.64], R3 ;  /* 0x000000032c008985 */ /* 0x0085e2000c101924 */
[----:B-1----:R-:W1:Y:S01]  /*9ac0*/  @P1 LDC R43, c[0x0][0xbf0] ;  /* 0x0002fc00ff2b1b82 */ /* 0x002e620000000800 */
[----:B------:R-:W-:Y:S01]  /*9ad0*/  IMAD.WIDE.U32 R20, R40, UR4, RZ ;  /* 0x0000000428147c25 */ /* 0x000fe2000f8e00ff */
[----:B------:R-:W-:Y:S01]  /*9ae0*/  ULDC.64 UR4, c[0x0][0xae8] ;  /* 0x0002ba0000047ab9 */ /* 0x000fe20000000a00 */
[----:B------:R-:W5:Y:S02]  /*9af0*/  LD.E.128 R8, desc[UR36][R8.64] ;  /* 0x0000002408087980 */ /* 0x000f64000c101d00 */
[----:B------:R-:W-:-:S02]  /*9b00*/  IMAD.IADD R21, R21, 0x1, R41 ;  /* 0x0000000115157824 */ /* 0x000fc400078e0229 */
[----:B--2---:R-:W-:Y:S01]  /*9b10*/  IMAD R3, R147, 0x60, R148 ;  /* 0x0000006093037824 */ /* 0x004fe200078e0294 */
[----:B------:R-:W5:Y:S01]  /*9b20*/  LD.E.128 R4, desc[UR36][R6.64] ;  /* 0x0000002406047980 */ /* 0x000f62000c101d00 */
[----:B------:R-:W-:Y:S02]  /*9b30*/  IMAD R28, R28, UR4, RZ ;  /* 0x000000041c1c7c24 */ /* 0x000fe4000f8e02ff */
[----:B------:R-:W-:Y:S01]  /*9b40*/  IMAD.IADD R42, R136, 0x1, R3 ;  /* 0x00000001882a7824 */ /* 0x000fe200078e0203 */
[----:B------:R-:W5:Y:S01]  /*9b50*/  LD.E.128 R24, desc[UR36][R24.64] ;  /* 0x0000002418187980 */ /* 0x000f62000c101d00 */
[C---:B------:R-:W-:Y:S02]  /*9b60*/  IMAD R3, R143.reuse, UR5, R28 ;  /* 0x000000058f037c24 */ /* 0x040fe4000f8e021c */
[----:B------:R-:W-:Y:S01]  /*9b70*/  IMAD.WIDE.U32 R20, R143, UR4, R20 ;  /* 0x000000048f147c25 */ /* 0x000fe2000f8e0014 */
[----:B------:R-:W-:Y:S01]  /*9b80*/  ULDC.64 UR4, c[0x0][0xaf0] ;  /* 0x0002bc0000047ab9 */ /* 0x000fe20000000a00 */
[----:B------:R-:W5:Y:S02]  /*9b90*/  LD.E.128 R12, desc[UR36][R12.64] ;  /* 0x000000240c0c7980 */ /* 0x000f64000c101d00 */
[----:B0-----:R-:W-:-:S02]  /*9ba0*/  @P1 IMAD.HI.U32 R28, R42, R49, RZ ;  /* 0x000000312a1c1227 */ /* 0x001fc400078e00ff */
[----:B------:R-:W5:Y:S02]  /*9bb0*/  LD.E.128 R32, desc[UR36][R34.64] ;  /* 0x0000002422207980 */ /* 0x000f64000c101d00 */
[----:B------:R-:W-:Y:S02]  /*9bc0*/  IMAD.IADD R21, R21, 0x1, R3 ;  /* 0x0000000115157824 */ /* 0x000fe400078e0203 */
[----:B------:R-:W-:Y:S01]  /*9bd0*/  IMAD.MOV.U32 R3, RZ, RZ, R42 ;  /* 0x000000ffff037224 */ /* 0x000fe200078e002a */
[----:B-1----:R-:W-:Y:S01]  /*9be0*/  @P1 SHF.R.U32.HI R3, RZ, R43, R28 ;  /* 0x0000002bff031219 */ /* 0x002fe2000001161c */
[----:B------:R-:W-:Y:S01]  /*9bf0*/  IMAD R40, R144, UR4, RZ ;  /* 0x0000000490287c24 */ /* 0x000fe2000f8e02ff */
[----:B------:R-:W5:Y:S01]  /*9c00*/  LD.E.128 R36, desc[UR36][R36.64] ;  /* 0x0000002424247980 */ /* 0x000f62000c101d00 */
[C---:B------:R-:W-:Y:S01]  /*9c10*/  IMAD.WIDE.U32 R20, R141.reuse, UR4, R20 ;  /* 0x000000048d147c25 */ /* 0x040fe2000f8e0014 */
[--C-:B------:R-:W-:Y:S01]  /*9c20*/  SHF.R.S32.HI R28, RZ, 0x1f, R3.reuse ;  /* 0x0000001fff1c7819 */ /* 0x100fe20000011403 */
[----:B------:R-:W-:Y:S01]  /*9c30*/  BSSY B1, `(.L_x_12107) ;  /* 0x000002c000017945 */ /* 0x000fe20003800000 */
[----:B------:R-:W-:Y:S01]  /*9c40*/  @!PT LDS RZ, [RZ] ;  /* 0x00000000fffff984 */ /* 0x000fe20000000800 */
[----:B------:R-:W-:Y:S01]  /*9c50*/  @!PT LDS RZ, [RZ] ;  /* 0x00000000fffff984 */ /* 0x000fe20000000800 */
[----:B------:R-:W-:Y:S01]  /*9c60*/  @!PT LDS RZ, [RZ] ;  /* 0x00000000fffff984 */ /* 0x000fe20000000800 */
[----:B------:R-:W-:Y:S01]  /*9c70*/  @!PT LDS RZ, [RZ] ;  /* 0x00000000fffff984 */ /* 0x000fe20000000800 */
[----:B------:R0:W-:Y:S06]  /*9c80*/  MEMBAR.ALL.CTA ;  /* 0x0000000000007992 */ /* 0x0001ec0000008000 */
[----:B0-----:R-:W0:Y:S01]  /*9c90*/  FENCE.VIEW.ASYNC.S ;  /* 0x00000000000073c6 */ /* 0x001e220000000000 */
[----:B------:R-:W-:Y:S01]  /*9ca0*/  IMAD R41, R141, UR5, R40 ;  /* 0x000000058d297c24 */ /* 0x000fe2000f8e0228 */
[----:B------:R-:W-:Y:S01]  /*9cb0*/  ULDC.64 UR4, c[0x0][0xae0] ;  /* 0x0002b80000047ab9 */ /* 0x000fe20000000a00 */
[----:B------:R-:W-:-:S02]  /*9cc0*/  IMAD.MOV R43, RZ, RZ, -R3 ;  /* 0x000000ffff2b7224 */ /* 0x000fc400078e0a03 */
[----:B------:R-:W-:Y:S02]  /*9cd0*/  IMAD.IADD R21, R21, 0x1, R41 ;  /* 0x0000000115157824 */ /* 0x000fe400078e0229 */
        /* <DEDUP_REMOVED lines=9> */
[----:B------:R-:W-:Y:S02]  /*9d70*/  IMAD.IADD R0, R148, 0x1, R136 ;  /* 0x0000000194007824 */ /* 0x000fe400078e0288 */
[----:B------:R-:W-:Y:S01]  /*9d80*/  IMAD.WIDE.U32 R20, R41, UR4, R20 ;  /* 0x0000000429147c25 */ /* 0x000fe2000f8e0014 */
[----:B------:R-:W-:-:S02]  /*9d90*/  UIADD3 UR4, UR40, 0x2d820, URZ ;  /* 0x0002d82028047890 */ /* 0x000fc4000fffe03f */
[----:B------:R-:W-:Y:S01]  /*9da0*/  ISETP.GE.AND P0, PT, R0, R47, PT ;  /* 0x0000002f0000720c */ /* 0x000fe20003f06270 */
[----:B------:R-:W-:Y:S01]  /*9db0*/  IMAD.IADD R3, R21, 0x1, R3 ;  /* 0x0000000115037824 */ /* 0x000fe200078e0203 */
[----:B------:R-:W-:Y:S01]  /*9dc0*/  LEA R28, P1, R20, UR6, 0x1 ;  /* 0x00000006141c7c11 */ /* 0x000fe2000f8208ff */
[----:B------:R-:W-:-:S03]  /*9dd0*/  UPRMT UR4, URZ, 0x654, UR4 ;  /* 0x000006543f047896 */ /* 0x000fc60008000004 */
[----:B------:R-:W-:Y:S01]  /*9de0*/  LEA.HI.X R3, R20, UR7, R3, 0x1, P1 ;  /* 0x0000000714037c11 */ /* 0x000fe200088f0c03 */
[----:B0-----:R0:W1:Y:S04]  /*9df0*/  SHFL.IDX PT, R40, R28, RZ, 0x1c1f ;  /* 0x001c1fff1c287589 */ /* 0x00106800000e0000 */
        /* <DEDUP_REMOVED lines=12> */
[----:B-----5:R3:W-:Y:S04]  /*9ec0*/  @!P0 ST.E.128 desc[UR36][R20.64], R8 ;  /* 0x0000000814008985 */ /* 0x0207e8000c101d24 */
[----:B------:R3:W-:Y:S04]  /*9ed0*/  @!P1 ST.E.128 desc[UR36][R42.64], R24 ;  /* 0x000000182a009985 */ /* 0x0007e8000c101d24 */
[----:B------:R3:W-:Y:S02]  /*9ee0*/  @!P2 ST.E.128 desc[UR36][R44.64], R32 ;  /* 0x000000202c00a985 */ /* 0x0007e4000c101d24 */
.L_x_12108:
[----:B------:R-:W-:Y:S05]  /*9ef0*/  BSYNC B1 ;  /* 0x0000000000017941 */ /* 0x000fea0003800000 */
.L_x_12107:
        /* <DEDUP_REMOVED lines=19> */
.L_x_12105:
        /* <DEDUP_REMOVED lines=15> */
[----:B------:R-:W-:Y:S01]  /*a120*/  @P1 IADD3.X R5, R0, UR5, RZ, P2, !PT ;  /* 0x0000000500051c10 */ /* 0x000fe200097fe4ff */
[----:B------:R-:W-:-:S06]  /*a130*/  IMAD.U32 R0, RZ, RZ, UR4 ;  /* 0x00000004ff007e24 */ /* 0x000fcc000f8e00ff */
        /* <DEDUP_REMOVED lines=9> */
.L_x_12110:
        /* <DEDUP_REMOVED lines=8> */
[----:B---3--:R-:W-:Y:S01]  /*a250*/  IMAD R4, R0, R14, RZ ;  /* 0x0000000e00047224 */ /* 0x008fe200078e02ff */
[----:B-1----:R-:W-:-:S04]  /*a260*/  IADD3 R11, R136, -0x80, R5 ;  /* 0xffffff80880b7810 */ /* 0x002fc80007ffe005 */
        /* <DEDUP_REMOVED lines=35> */
.L_x_12112:
[----:B------:R-:W-:Y:S05]  /*a4a0*/  BSYNC B1 ;  /* 0x0000000000017941 */ /* 0x000fea0003800000 */
.L_x_12111:
[----:B------:R-:W3:Y:S01]  /*a4b0*/  @P2 LDC R9, c[0x0][0xbf0] ;  /* 0x0002fc00ff092b82 */ /* 0x000ee20000000800 */
[----:B------:R-:W-:Y:S01]  /*a4c0*/  ULDC.64 UR4, c[0x0][0xaa0] ;  /* 0x0002a80000047ab9 */ /* 0x000fe20000000a00 */
[----:B------:R-:W-:Y:S01]  /*a4d0*/  BSSY B1, `(.L_x_12113) ;  /* 0x0000037000017945 */ /* 0x000fe20003800000 */
[----:B------:R-:W-:-:S04]  /*a4e0*/  IMAD R4, R10, UR4, RZ ;  /* 0x000000040a047c24 */ /* 0x000fc8000f8e02ff */
[C---:B-1----:R-:W-:Y:S02]  /*a4f0*/  IMAD R7, R3.reuse, UR5, R4 ;  /* 0x0000000503077c24 */ /* 0x042fe4000f8e0204 */
[----:B------:R-:W-:Y:S01]  /*a500*/  IMAD.WIDE.U32 R4, R3, UR4, RZ ;  /* 0x0000000403047c25 */ /* 0x000fe2000f8e00ff */
[----:B------:R-:W-:-:S03]  /*a510*/  ULDC.64 UR4, c[0x0][0xae8] ;  /* 0x0002ba0000047ab9 */ /* 0x000fc60000000a00 */
[----:B------:R-:W-:Y:S02]  /*a520*/  IMAD R3, R147, 0x60, R148 ;  /* 0x0000006093037824 */ /* 0x000fe400078e0294 */
[----:B------:R-:W-:Y:S02]  /*a530*/  IMAD R6, R12, UR4, RZ ;  /* 0x000000040c067c24 */ /* 0x000fe4000f8e02ff */
[----:B------:R-:W-:Y:S02]  /*a540*/  IMAD.IADD R11, R136, 0x1, R3 ;  /* 0x00000001880b7824 */ /* 0x000fe400078e0203 */
[----:B------:R-:W-:Y:S02]  /*a550*/  IMAD.IADD R5, R5, 0x1, R7 ;  /* 0x0000000105057824 */ /* 0x000fe400078e0207 */
[----:B------:R-:W-:Y:S02]  /*a560*/  IMAD R7, R143, UR5, R6 ;  /* 0x000000058f077c24 */ /* 0x000fe4000f8e0206 */
[----:B--2---:R-:W-:-:S04]  /*a570*/  @P2 IMAD.HI.U32 R6, R11, R20, RZ ;  /* 0x000000140b062227 */ /* 0x004fc800078e00ff */
        /* <DEDUP_REMOVED lines=21> */
[----:B------:R-:W-:Y:S02]  /*a6d0*/  IMAD.IADD R0, R148, 0x1, R136 ;  /* 0x0000000194007824 */ /* 0x000fe400078e0288 */
        /* <DEDUP_REMOVED lines=14> */
[CC--:B--2---:R-:W-:Y:S02]  /*a7c0*/  @!P3 LEA R10, P0, R145.reuse, R4.reuse, 0x1 ;  /* 0x00000004910ab211 */ /* 0x0c4fe400078008ff */
[----:B------:R-:W-:Y:S02]  /*a7d0*/  @!P4 LEA R12, P1, R146, R4, 0x1 ;  /* 0x00000004920cc211 */ /* 0x000fe400078208ff */
[----:B---3--:R-:W-:Y:S01]  /*a7e0*/  @!P2 IMAD.WIDE R8, R142, 0x2, R4 ;  /* 0x000000028e08a825 */ /* 0x008fe200078e0204 */
[-C--:B------:R-:W-:Y:S02]  /*a7f0*/  @!P3 LEA.HI.X R11, R145, R5.reuse, R156, 0x1, P0 ;  /* 0x00000005910bb211 */ /* 0x080fe400000f0c9c */
[----:B------:R-:W-:Y:S02]  /*a800*/  @!P4 LEA.HI.X R13, R146, R5, R155, 0x1, P1 ;  /* 0x00000005920dc211 */ /* 0x000fe400008f0c9b */
[----:B------:R4:W-:Y:S04]  /*a810*/  @!P2 ST.E.128 desc[UR36][R8.64], RZ ;  /* 0x000000ff0800a985 */ /* 0x0009e8000c101d24 */
[----:B------:R4:W-:Y:S04]  /*a820*/  @!P3 ST.E.128 desc[UR36][R10.64], RZ ;  /* 0x000000ff0a00b985 */ /* 0x0009e8000c101d24 */
[----:B------:R4:W-:Y:S02]  /*a830*/  @!P4 ST.E.128 desc[UR36][R12.64], RZ ;  /* 0x000000ff0c00c985 */ /* 0x0009e4000c101d24 */
.L_x_12114:
[----:B------:R-:W-:Y:S05]  /*a840*/  BSYNC B1 ;  /* 0x0000000000017941 */ /* 0x000fea0003800000 */
.L_x_12113:
        /* <DEDUP_REMOVED lines=9> */
[CC--:B--2-4-:R-:W-:Y:S02]  /*a8e0*/  @!P3 LEA R8, P0, R145.reuse, R4.reuse, 0x1 ;  /* 0x000000049108b211 */ /* 0x0d4fe400078008ff */
[----:B------:R-:W-:Y:S02]  /*a8f0*/  @!P4 LEA R10, P1, R146, R4, 0x1 ;  /* 0x00000004920ac211 */ /* 0x000fe400078208ff */
[----:B01----:R-:W-:Y:S01]  /*a900*/  @!P2 IMAD.WIDE R6, R142, 0x2, R4 ;  /* 0x000000028e06a825 */ /* 0x003fe200078e0204 */
[-C--:B------:R-:W-:Y:S02]  /*a910*/  @!P3 LEA.HI.X R9, R145, R5.reuse, R156, 0x1, P0 ;  /* 0x000000059109b211 */ /* 0x080fe400000f0c9c */
[----:B------:R-:W-:Y:S02]  /*a920*/  @!P4 LEA.HI.X R11, R146, R5, R155, 0x1, P1 ;  /* 0x00000005920bc211 */ /* 0x000fe400008f0c9b */
[----:B------:R3:W-:Y:S04]  /*a930*/  @!P2 ST.E.128 desc[UR36][R6.64], RZ ;  /* 0x000000ff0600a985 */ /* 0x0007e8000c101d24 */
[----:B------:R3:W-:Y:S04]  /*a940*/  @!P3 ST.E.128 desc[UR36][R8.64], RZ ;  /* 0x000000ff0800b985 */ /* 0x0007e8000c101d24 */
[----:B------:R3:W-:Y:S02]  /*a950*/  @!P4 ST.E.128 desc[UR36][R10.64], RZ ;  /* 0x000000ff0a00c985 */ /* 0x0007e4000c101d24 */
.L_x_12109:
[----:B------:R-:W-:Y:S05]  /*a960*/  BSYNC B0 ;  /* 0x0000000000007941 */ /* 0x000fea0003800000 */
.L_x_12104:
[----:B------:R-:W-:Y:S02]  /*a970*/  ULDC UR4, c[0x0][0xc3c] ;  /* 0x00030f0000047ab9 */ /* 0x000fe40000000800 */
[----:B0-----:R-:W-:-:S13]  /*a980*/  ISETP.GE.AND P0, PT, R31, UR4, PT ;  /* 0x000000041f007c0c */ /* 0x001fda000bf06270 */
[----:B------:R-:W-:Y:S05]  /*a990*/  @!P0 BRA `(.L_x_12115) ;  /* 0xffffff6400308947 */ /* 0x000fea000383ffff */
[----:B------:R-:W-:Y:S05]  /*a9a0*/  EXIT ;  /* 0x000000000000794d */ /* 0x000fea0003800000 */
.L_x_12062:
        /* <DEDUP_REMOVED lines=16> */
.L_x_12116:
        /* <DEDUP_REMOVED lines=40> */
.L_x_12122:
        /* <DEDUP_REMOVED lines=12> */
.L_x_12121:
[----:B------:R-:W-:Y:S05]  /*adf0*/  BSYNC B0 ;  /* 0x0000000000007941 */ /* 0x000fea0003800000 */
.L_x_12120:
        /* <DEDUP_REMOVED lines=20> */
.L_x_12118:
        /* <DEDUP_REMOVED lines=21> */
.L_x_12123:
        /* <DEDUP_REMOVED lines=58> */
.L_x_12119:
[----:B------:R-:W-:Y:S01]  /*b430*/  ULDC UR4, c[0x0][0xc3c] ;  /* 0x00030f0000047ab9 */ /* 0x000fe20000000800 */
[----:B------:R-:W-:Y:S02]  /*b440*/  IMAD.MOV.U32 R17, RZ, RZ, RZ ;  /* 0x000000ffff117224 */ /* 0x000fe400078e00ff */
[----:B------:R-:W-:Y:S02]  /*b450*/  IMAD.U32 R16, RZ, RZ, UR6 ;  /* 0x00000006ff107e24 */ /* 0x000fe4000f8e00ff */
[----:B------:R-:W-:Y:S02]  /*b460*/  IMAD.MOV.U32 R18, RZ, RZ, RZ ;  /* 0x000000ffff127224 */ /* 0x000fe400078e00ff */
[----:B------:R-:W-:-:S07]  /*b470*/  IMAD.U32 R19, RZ, RZ, UR4 ;  /* 0x00000004ff137e24 */ /* 0x000fce000f8e00ff */
.L_x_12124:
[----:B------:R-:W-:-:S13]  /*b480*/  ISETP.NE.AND P0, PT, R5, RZ, PT ;  /* 0x000000ff0500720c */ /* 0x000fda0003f05270 */
[----:B------:R-:W0:Y:S01]  /*b490*/  @!P0 S2R R3, SR_CgaCtaId ;  /* 0x0000000000038919 */ /* 0x000e220000008800 */
[----:B------:R-:W-:-:S04]  /*b4a0*/  @!P0 MOV R0, 0x400 ;  /* 0x0000040000008802 */ /* 0x000fc80000000f00 */
[----:B0-----:R-:W-:-:S05]  /*b4b0*/  @!P0 LEA R0, R3, R0, 0x18 ;  /* 0x0000000003008211 */ /* 0x001fca00078ec0ff */
[----:B------:R1:W-:Y:S01]  /*b4c0*/  @!P0 STS.128 [R0+0x2d8d0], R16 ;  /* 0x02d8d01000008388 */ /* 0x0003e20000000c00 */
[----:B------:R-:W-:Y:S06]  /*b4d0*/  BAR.ARV 0x5, 0x200 ;  /* 0x0148000000007b1d */ /* 0x000fec0000002000 */
.L_x_12117:
[----:B------:R2:W-:Y:S01]  /*b4e0*/  STL [R1+0x34], RZ ;  /* 0x000034ff01007387 */ /* 0x0005e20000100800 */
[----:B------:R-:W-:Y:S01]  /*b4f0*/  ULDC UR4, c[0x0][0xc3c] ;  /* 0x00030f0000047ab9 */ /* 0x000fe20000000800 */
[----:B------:R-:W-:Y:S01]  /*b500*/  IMAD.MOV.U32 R29, RZ, RZ, 0x1 ;  /* 0x00000001ff1d7424 */ /* 0x000fe200078e00ff */
[----:B0-----:R-:W-:Y:S01]  /*b510*/  ISETP.GE.AND P0, PT, R19, UR4, PT ;  /* 0x0000000413007c0c */ /* 0x001fe2000bf06270 */
[----:B------:R-:W-:-:S12]  /*b520*/  IMAD.MOV.U32 R26, RZ, RZ, RZ ;  /* 0x000000ffff1a7224 */ /* 0x000fd800078e00ff */
[----:B--2---:R-:W-:Y:S05]  /*b530*/  @P0 BRA `(.L_x_12125) ;  /* 0x0000004800640947 */ /* 0x004fea0003800000 */
[----:B------:R-:W2:Y:S01]  /*b540*/  LDL R6, [R1+0x1c] ;  /* 0x00001c0001067983 */ /* 0x000ea20000100800 */
[----:B------:R-:W1:Y:S01]  /*b550*/  S2R R3, SR_TID.X ;  /* 0x0000000000037919 */ /* 0x000e620000002100 */
[----:B------:R-:W0:Y:S01]  /*b560*/  S2UR UR5, SR_CgaCtaId ;  /* 0x00000000000579c3 */ /* 0x000e220000008800 */
[----:B------:R-:W-:Y:S01]  /*b570*/  UMOV UR4, 0x400 ;  /* 0x0000040000047882 */ /* 0x000fe20000000000 */
[C---:B-1----:R-:W-:Y:S01]  /*b580*/  IMAD.SHL.U32 R0, R3.reuse, 0x8, RZ ;  /* 0x0000000803007824 */ /* 0x042fe200078e00ff */
[C---:B------:R-:W-:Y:S01]  /*b590*/  LOP3.LUT R5, R3.reuse, 0x7f, RZ, 0xc0, !PT ;  /* 0x0000007f03057812 */ /* 0x040fe200078ec0ff */
[----:B------:R-:W-:-:S03]  /*b5a0*/  IMAD.SHL.U32 R4, R3, 0x20, RZ ;  /* 0x0000002003047824 */ /* 0x000fc600078e00ff */
[----:B------:R-:W-:Y:S01]  /*b5b0*/  LOP3.LUT R2, R0, 0xd8, RZ, 0xc0, !PT ;  /* 0x000000d800027812 */ /* 0x000fe200078ec0ff */
[----:B0-----:R-:W-:-:S03]  /*b5c0*/  ULEA UR4, UR5, UR4, 0x18 ;  /* 0x0000000405047291 */ /* 0x001fc6000f8ec03f */
[----:B------:R-:W-:Y:S02]  /*b5d0*/  LOP3.LUT R3, R2, 0x18, R3, 0x78, !PT ;  /* 0x0000001802037812 */ /* 0x000fe400078e7803 */
[----:B------:R-:W-:Y:S01]  /*b5e0*/  SHF.R.U32.HI R5, RZ, 0x2, R5 ;  /* 0x00000002ff057819 */ /* 0x000fe20000011605 */
[----:B------:R-:W-:Y:S01]  /*b5f0*/  IMAD.U32 R23, RZ, RZ, UR4 ;  /* 0x00000004ff177e24 */ /* 0x000fe2000f8e00ff */
[----:B------:R-:W-:Y:S01]  /*b600*/  BSSY B8, `(.L_x_12125) ;  /* 0x000048c000087945 */ /* 0x000fe20003800000 */
[----:B------:R-:W-:Y:S02]  /*b610*/  IMAD.MOV.U32 R29, RZ, RZ, 0x1 ;  /* 0x00000001ff1d7424 */ /* 0x000fe400078e00ff */
[----:B------:R-:W-:Y:S01]  /*b620*/  IMAD.MOV.U32 R26, RZ, RZ, RZ ;  /* 0x000000ffff1a7224 */ /* 0x000fe200078e00ff */
        /* <DEDUP_REMOVED lines=12> */
.L_x_12186:
        /* <DEDUP_REMOVED lines=50> */
.L_x_12126:
        /* <DEDUP_REMOVED lines=10> */
.L_x_12127:
        /* <DEDUP_REMOVED lines=8> */
[----:B--2---:R-:W-:-:S07]  /*bb30*/  IMAD.IADD R0, R2, 0x1, -R0 ;  /* 0x0000000102007824 */ /* 0x004fce00078e0a00 */
.L_x_12128:
[----:B------:R-:W3:Y:S01]  /*bb40*/  LDL R6, [R1+0x20] ;  /* 0x0000200001067983 */ /* 0x000ee20000100800 */
[----:B0-2---:R-:W0:Y:S01]  /*bb50*/  LDC R2, c[0x0][0x448] ;  /* 0x00011200ff027b82 */ /* 0x005e220000000800 */
[----:B-----5:R-:W-:Y:S01]  /*bb60*/  IMAD.IADD R5, R0, 0x1, -R7 ;  /* 0x0000000100057824 */ /* 0x020fe200078e0a07 */
[----:B------:R-:W-:Y:S01]  /*bb70*/  LOP3.LUT R22, R22, 0xffffffdf, RZ, 0xc0, !PT ;  /* 0xffffffdf16167812 */ /* 0x000fe200078ec0ff */
[----:B------:R-:W-:Y:S03]  /*bb80*/  BSSY B7, `(.L_x_12129) ;  /* 0x0000372000077945 */ /* 0x000fe60003800000 */
[----:B------:R1:W-:Y:S01]  /*bb90*/  STL [R1+0xc], R5 ;  /* 0x00000c0501007387 */ /* 0x0003e20000100800 */
[----:B0-----:R-:W-:Y:S01]  /*bba0*/  ISETP.NE.AND P0, PT, R2, 0x1, PT ;  /* 0x000000010200780c */ /* 0x001fe20003f05270 */
[----:B------:R-:W-:-:S04]  /*bbb0*/  IMAD R2, R17, 0xc0, RZ ;  /* 0x000000c011027824 */ /* 0x000fc800078e02ff */
[----:B------:R-:W-:-:S08]  /*bbc0*/  VIADD R2, R2, 0xbf ;  /* 0x000000bf02027836 */ /* 0x000fd00000000000 */
[----:B------:R-:W0:Y:S01]  /*bbd0*/  @P0 LDC R4, c[0x0][0x44c] ;  /* 0x00011300ff040b82 */ /* 0x000e220000000800 */
[----:B------:R-:W-:-:S07]  /*bbe0*/  @P0 LOP3.LUT R22, R22, 0x20, RZ, 0xfc, !PT ;  /* 0x0000002016160812 */ /* 0x000fce00078efcff */
[----:B------:R-:W2:Y:S01]  /*bbf0*/  @P0 LDC R3, c[0x0][0x450] ;  /* 0x00011400ff030b82 */ /* 0x000ea20000000800 */
[----:B0-----:R-:W-:-:S05]  /*bc00*/  @P0 IMAD.HI.U32 R4, R2, R4, RZ ;  /* 0x0000000402040227 */ /* 0x001fca00078e00ff */
[----:B--2---:R-:W-:Y:S02]  /*bc10*/  @P0 SHF.R.U32.HI R2, RZ, R3, R4 ;  /* 0x00000003ff020219 */ /* 0x004fe40000011604 */
[----:B---3--:R-:W-:-:S05]  /*bc20*/  IADD3 R0, R5, 0x80, -R6 ;  /* 0x0000008005007810 */ /* 0x008fca0007ffe806 */
[----:B------:R-:W-:-:S05]  /*bc30*/  IMAD.IADD R0, R0, 0x1, R2 ;  /* 0x0000000100007824 */ /* 0x000fca00078e0202 */
[----:B------:R-:W-:-:S04]  /*bc40*/  SHF.R.S32.HI R2, RZ, 0x1f, R0 ;  /* 0x0000001fff027819 */ /* 0x000fc80000011400 */
[----:B------:R-:W-:Y:S01]  /*bc50*/  LEA.HI R0, R2, R0, RZ, 0x7 ;  /* 0x0000000002007211 */ /* 0x000fe200078f38ff */
[----:B------:R-:W-:-:S03]  /*bc60*/  VIADD R2, R5, 0x7f ;  /* 0x0000007f05027836 */ /* 0x000fc60000000000 */
[----:B------:R-:W-:Y:S02]  /*bc70*/  SHF.R.S32.HI R0, RZ, 0x7, R0 ;  /* 0x00000007ff007819 */ /* 0x000fe40000011400 */
[----:B------:R-:W-:-:S04]  /*bc80*/  SHF.R.S32.HI R3, RZ, 0x1f, R2 ;  /* 0x0000001fff037819 */ /* 0x000fc80000011402 */
[----:B------:R-:W-:-:S04]  /*bc90*/  LEA.HI R2, R3, R2, RZ, 0x7 ;  /* 0x0000000203027211 */ /* 0x000fc800078f38ff */
[----:B------:R-:W-:-:S04]  /*bca0*/  SHF.R.S32.HI R2, RZ, 0x7, R2 ;  /* 0x00000007ff027819 */ /* 0x000fc80000011402 */
[----:B------:R-:W-:-:S04]  /*bcb0*/  VIMNMX R4, R2, R0, PT ;  /* 0x0000000002047248 */ /* 0x000fc80003fe0100 */
[----:B------:R-:W-:Y:S01]  /*bcc0*/  ISETP.GT.AND P0, PT, R4, RZ, PT ;  /* 0x000000ff0400720c */ /* 0x000fe20003f04270 */
[----:B------:R1:W-:-:S12]  /*bcd0*/  STL [R1+0x24], R4 ;  /* 0x0000240401007387 */ /* 0x0003d80000100800 */
[----:B-1----:R-:W-:Y:S05]  /*bce0*/  @P0 BRA `(.L_x_12130) ;  /* 0x0000000000440947 */ /* 0x002fea0003800000 */
        /* <DEDUP_REMOVED lines=17> */
.L_x_12130:
        /* <DEDUP_REMOVED lines=20> */
.L_x_12133:
[----:B------:R-:W-:Y:S05]  /*bf40*/  BSYNC B6 ;  /* 0x0000000000067941 */ /* 0x000fea0003800000 */
.L_x_12132:
        /* <DEDUP_REMOVED lines=20> */
.L_x_12136:
        /* <DEDUP_REMOVED lines=15> */
.L_x_12135:
[----:B------:R-:W-:Y:S05]  /*c180*/  BSYNC B6 ;  /* 0x0000000000067941 */ /* 0x000fea0003800000 */
.L_x_12134:
[----:B------:R0:W2:Y:S01]  /*c190*/  LDL R20, [R1+0x8] ;  /* 0x0000080001147983 */ /* 0x0000a20000100800 */
[----:B------:R-:W-:Y:S01]  /*c1a0*/  ULDC.64 UR4, c[0x0][0x9f8] ;  /* 0x00027e0000047ab9 */ /* 0x000fe20000000a00 */
[----:B------:R-:W1:Y:S01]  /*c1b0*/  LDC R7, c[0x0][0x430] ;  /* 0x00010c00ff077b82 */ /* 0x000e620000000800 */
[----:B------:R-:W-:Y:S01]  /*c1c0*/  ISETP.NE.U32.AND P0, PT, RZ, UR4, PT ;  /* 0x00000004ff007c0c */ /* 0x000fe2000bf05070 */
[----:B------:R-:W3:Y:S03]  /*c1d0*/  LDL R27, [R1+0x24] ;  /* 0x00002400011b7983 */ /* 0x000ee60000100800 */
[----:B------:R-:W-:Y:S01]  /*c1e0*/  ISETP.NE.AND.EX P0, PT, RZ, UR5, PT, P0 ;  /* 0x00000005ff007c0c */ /* 0x000fe2000bf05300 */
[----:B------:R-:W4:Y:S04]  /*c1f0*/  LDL R21, [R1+0xc] ;  /* 0x00000c0001157983 */ /* 0x000f280000100800 */
[----:B------:R-:W4:Y:S08]  /*c200*/  LDL R2, [R1+0x10] ;  /* 0x0000100001027983 */ /* 0x000f300000100800 */
[----:B------:R-:W-:Y:S01]  /*c210*/  @P0 IADD3 R24, P1, R24, UR4, RZ ;  /* 0x0000000418180c10 */ /* 0x000fe2000ff3e0ff */
[----:B------:R-:W0:Y:S01]  /*c220*/  S2R R3, SR_TID.X ;  /* 0x0000000000037919 */ /* 0x000e220000002100 */
[----:B------:R-:W0:Y:S02]  /*c230*/  S2R R0, SR_TID.X ;  /* 0x0000000000007919 */ /* 0x000e240000002100 */
[----:B------:R-:W-:Y:S01]  /*c240*/  @P0 IADD3.X R25, R25, UR5, RZ, P1, !PT ;  /* 0x0000000519190c10 */ /* 0x000fe20008ffe4ff */
[----:B------:R-:W-:-:S04]  /*c250*/  ULDC UR4, c[0x0][0x2f4] ;  /* 0x0000bd0000047ab9 */ /* 0x000fc80000000800 */
[----:B--2---:R-:W2:Y:S01]  /*c260*/  @P0 LDG.E R20, desc[UR36][R24.64] ;  /* 0x0000002418140981 */ /* 0x004ea2000c1e1900 */
[----:B-1----:R-:W-:Y:S01]  /*c270*/  ISETP.NE.AND P2, PT, R7, 0x1, PT ;  /* 0x000000010700780c */ /* 0x002fe20003f45270 */
[----:B0-----:R-:W-:Y:S01]  /*c280*/  IMAD.SHL.U32 R3, R3, 0x20, RZ ;  /* 0x0000002003037824 */ /* 0x001fe200078e00ff */
[----:B------:R-:W-:Y:S01]  /*c290*/  LOP3.LUT R0, R0, 0x7f, RZ, 0xc0, !PT ;  /* 0x0000007f00007812 */ /* 0x000fe200078ec0ff */
[----:B---3--:R-:W-:-:S03]  /*c2a0*/  VIADD R27, R27, 0xffffffff ;  /* 0xffffffff1b1b7836 */ /* 0x008fc60000000000 */
[----:B------:R-:W-:Y:S01]  /*c2b0*/  SHF.R.U32.HI R0, RZ, 0x2, R0 ;  /* 0x00000002ff007819 */ /* 0x000fe20000011600 */
[----:B------:R-:W-:Y:S01]  /*c2c0*/  IMAD.SHL.U32 R8, R27, 0x80, RZ ;  /* 0x000000801b087824 */ /* 0x000fe200078e00ff */
[----:B------:R-:W-:-:S04]  /*c2d0*/  LOP3.LUT R3, R3, 0x60, RZ, 0xc0, !PT ;  /* 0x0000006003037812 */ /* 0x000fc800078ec0ff */
[----:B------:R-:W-:Y:S01]  /*c2e0*/  LOP3.LUT R4, R8, R0, R3, 0xfe, !PT ;  /* 0x0000000008047212 */ /* 0x000fe200078efe03 */
[----:B------:R-:W0:Y:S08]  /*c2f0*/  @P2 LDC R5, c[0x0][0x434] ;  /* 0x00010d00ff052b82 */ /* 0x000e300000000800 */
[----:B------:R-:W1:Y:S01]  /*c300*/  @P2 LDC R0, c[0x0][0x438] ;  /* 0x00010e00ff002b82 */ /* 0x000e620000000800 */
[----:B------:R-:W3:Y:S01]  /*c310*/  S2R R9, SR_TID.X ;  /* 0x0000000000097919 */ /* 0x000ee20000002100 */
[----:B------:R-:W-:-:S04]  /*c320*/  LOP3.LUT R22, R22, 0xffffffef, RZ, 0xc0, !PT ;  /* 0xffffffef16167812 */ /* 0x000fc800078ec0ff */
[----:B------:R-:W-:-:S04]  /*c330*/  @P2 LOP3.LUT R22, R22, 0x10, RZ, 0xfc, !PT ;  /* 0x0000001016162812 */ /* 0x000fc800078efcff */
        /* <DEDUP_REMOVED lines=16> */
[----:B------:R-:W0:Y:S01]  /*c440*/  @!P0 LDC.64 R2, c[0x0][0x418] ;  /* 0x00010600ff028b82 */ /* 0x000e220000000a00 */
[----:B---3--:R-:W-:-:S05]  /*c450*/  IMAD.SHL.U32 R20, R9, 0x8, RZ ;  /* 0x0000000809147824 */ /* 0x008fca00078e00ff */
[----:B------:R-:W-:Y:S01]  /*c460*/  LOP3.LUT R20, R20, 0x18, RZ, 0xc0, !PT ;  /* 0x0000001814147812 */ /* 0x000fe200078ec0ff */
[----:B------:R-:W-:-:S03]  /*c470*/  @!P0 IMAD.IADD R0, R7, 0x1, R0 ;  /* 0x0000000107008824 */ /* 0x000fc600078e0200 */
[C---:B------:R-:W-:Y:S01]  /*c480*/  ISETP.GE.AND P2, PT, R20.reuse, UR4, PT ;  /* 0x0000000414007c0c */ /* 0x040fe2000bf46270 */
[----:B------:R1:W-:Y:S01]  /*c490*/  STL [R1+0x14], R5 ;  /* 0x0000140501007387 */ /* 0x0003e20000100800 */
[C---:B------:R-:W-:Y:S02]  /*c4a0*/  LOP3.LUT R10, R20.reuse, 0x20, RZ, 0xfc, !PT ;  /* 0x00000020140a7812 */ /* 0x040fe400078efcff */
[----:B------:R-:W-:Y:S02]  /*c4b0*/  LOP3.LUT R9, R20, 0x40, RZ, 0xfc, !PT ;  /* 0x0000004014097812 */ /* 0x000fe400078efcff */
[----:B0-----:R-:W-:-:S04]  /*c4c0*/  @!P0 LEA R2, P1, R6, R2, 0x2 ;  /* 0x0000000206028211 */ /* 0x001fc800078210ff */
[----:B------:R-:W-:Y:S01]  /*c4d0*/  @!P0 LEA.HI.X R3, R6, R3, R0, 0x2, P1 ;  /* 0x0000000306038211 */ /* 0x000fe200008f1400 */
[----:B------:R-:W-:Y:S01]  /*c4e0*/  IMAD.MOV.U32 R0, RZ, RZ, RZ ;  /* 0x000000ffff007224 */ /* 0x000fe200078e00ff */
[----:B------:R-:W-:Y:S02]  /*c4f0*/  ISETP.GE.AND P1, PT, R10, UR4, PT ;  /* 0x000000040a007c0c */ /* 0x000fe4000bf26270 */
[----:B------:R-:W-:-:S03]  /*c500*/  @P2 LOP3.LUT R22, R22, 0x4, RZ, 0xfc, !PT ;  /* 0x0000000416162812 */ /* 0x000fc600078efcff */
[----:B------:R1:W5:Y:S01]  /*c510*/  @!P0 LDG.E R0, desc[UR36][R2.64] ;  /* 0x0000002402008981 */ /* 0x000362000c1e1900 */
[----:B------:R-:W-:Y:S02]  /*c520*/  ISETP.GE.AND P0, PT, R9, UR4, PT ;  /* 0x0000000409007c0c */ /* 0x000fe4000bf06270 */
[----:B------:R-:W-:-:S04]  /*c530*/  LOP3.LUT R22, R22, 0xfffffffe, RZ, 0xc0, !PT ;  /* 0xfffffffe16167812 */ /* 0x000fc800078ec0ff */
[----:B------:R-:W-:-:S04]  /*c540*/  LOP3.LUT R22, R22, 0xfffffffd, RZ, 0xc0, !PT ;  /* 0xfffffffd16167812 */ /* 0x000fc800078ec0ff */
[----:B------:R-:W-:-:S04]  /*c550*/  @P1 LOP3.LUT R22, R22, 0x2, RZ, 0xfc, !PT ;  /* 0x0000000216161812 */ /* 0x000fc800078efcff */
[----:B------:R-:W-:Y:S01]  /*c560*/  @P0 LOP3.LUT R22, R22, 0x1, RZ, 0xfc, !PT ;  /* 0x0000000116160812 */ /* 0x000fe200078efcff */
[----:B-1----:R-:W-:Y:S06]  /*c570*/  BRA.DIV UR5, `(.L_x_12137) ;  /* 0x0000003e05e07947 */ /* 0x002fec000b800000 */
.L_x_12203:
[----:B------:R-:W2:Y:S01]  /*c580*/  LDL R2, [R1+0x38] ;  /* 0x0000380001027983 */ /* 0x000ea20000100800 */
[----:B------:R-:W-:Y:S02]  /*c590*/  SHF.R.S32.HI R9, RZ, 0x1f, R18 ;  /* 0x0000001fff097819 */ /* 0x000fe40000011412 */
[----:B------:R-:W-:-:S03]  /*c5a0*/  LOP3.LUT R22, R22, 0xfffffff7, RZ, 0xc0, !PT ;  /* 0xfffffff716167812 */ /* 0x000fc600078ec0ff */
[----:B------:R0:W-:Y:S01]  /*c5b0*/  STL [R1+0x4], R9 ;  /* 0x0000040901007387 */ /* 0x0001e20000100800 */
[----:B--2---:R-:W-:-:S13]  /*c5c0*/  ISETP.NE.AND P0, PT, R2, 0x3, PT ;  /* 0x000000030200780c */ /* 0x004fda0003f05270 */
[----:B------:R-:W-:Y:S01]  /*c5d0*/  @P0 LOP3.LUT R22, R22, 0x8, RZ, 0xfc, !PT ;  /* 0x0000000816160812 */ /* 0x000fe200078efcff */
[----:B0-----:R-:W-:Y:S06]  /*c5e0*/  @!P0 BRA `(.L_x_12138) ;  /* 0x0000000000048947 */ /* 0x001fec0003800000 */
[----:B------:R-:W-:Y:S01]  /*c5f0*/  BPT.TRAP 0x1 ;  /* 0x000000040000795c */ /* 0x000fe20000300000 */
.L_x_12138:
        /* <DEDUP_REMOVED lines=23> */
[----:B------:R-:W0:Y:S02]  /*c770*/  SYNCS.PHASECHK.TRANS64.TRYWAIT P0, [R2+URZ+0x2d840], R3 ;  /* 0x02d84003020075a7 */ /* 0x000e24000800017f */
[----:B0-----:R-:W-:Y:S05]  /*c780*/  @!P0 BRA `(.L_x_12140) ;  /* 0x0000003c00908947 */ /* 0x001fea0003800000 */
.L_x_12204:
[----:B------:R-:W-:Y:S05]  /*c790*/  BSYNC B0 ;  /* 0x0000000000007941 */ /* 0x000fea0003800000 */
.L_x_12139:
[----:B------:R-:W2:Y:S01]  /*c7a0*/  LDL R7, [R1+0x4] ;  /* 0x0000040001077983 */ /* 0x000ea20000100800 */
[----:B------:R-:W-:-:S03]  /*c7b0*/  ULDC.64 UR4, c[0x0][0x300] ;  /* 0x0000c00000047ab9 */ /* 0x000fc60000000a00 */
[----:B------:R-:W3:Y:S01]  /*c7c0*/  LDL R12, [R1+0xc] ;  /* 0x00000c00010c7983 */ /* 0x000ee20000100800 */
[----:B------:R-:W-:Y:S01]  /*c7d0*/  IMAD R5, R5, UR4, RZ ;  /* 0x0000000405057c24 */ /* 0x000fe2000f8e02ff */
[----:B------:R-:W-:Y:S01]  /*c7e0*/  LOP3.LUT P4, RZ, R22, 0x4, RZ, 0xc0, !PT ;  /* 0x0000000416ff7812 */ /* 0x000fe2000788c0ff */
[----:B------:R-:W1:Y:S02]  /*c7f0*/  S2R R9, SR_TID.X ;  /* 0x0000000000097919 */ /* 0x000e640000002100 */
[----:B0-----:R-:W-:Y:S01]  /*c800*/  IMAD R3, R4, UR5, R5 ;  /* 0x0000000504037c24 */ /* 0x001fe2000f8e0205 */
        /* <DEDUP_REMOVED lines=70> */
.L_x_12214:
        /* <DEDUP_REMOVED lines=12> */
.L_x_12142:
        /* <DEDUP_REMOVED lines=11> */
.L_x_12143:
[----:B------:R1:W5:Y:S01]  /*cde0*/  LDL.LU R0, [R1+0x28] ;  /* 0x0000280001007983 */ /* 0x0003620000300800 */
[----:B------:R-:W-:Y:S01]  /*cdf0*/  LOP3.LUT P0, RZ, R22, 0x40, RZ, 0xc0, !PT ;  /* 0x0000004016ff7812 */ /* 0x000fe2000780c0ff */
[----:B------:R1:W-:Y:S02]  /*ce00*/  SYNCS.ARRIVE.TRANS64.A1T0 RZ, [R2+URZ+0x2d830], RZ ;  /* 0x02d830ff02ff79a7 */ /* 0x0003e4000810003f */
[----:B------:R1:W5:Y:S10]  /*ce10*/  LDL.LU R3, [R1] ;  /* 0x0000000001037983 */ /* 0x0003740000300800 */
[----:B------:R-:W-:Y:S05]  /*ce20*/  WARPSYNC.ALL ;  /* 0x0000000000007948 */ /* 0x000fea0003800000 */
[----:B------:R-:W-:Y:S01]  /*ce30*/  ULDC.64 UR4, c[0x0][0x298] ;  /* 0x0000a60000047ab9 */ /* 0x000fe20000000a00 */
[----:B-1----:R-:W-:Y:S01]  /*ce40*/  VIADD R2, R23, 0xc400 ;  /* 0x0000c40017027836 */ /* 0x002fe20000000000 */
[----:B------:R-:W-:Y:S01]  /*ce50*/  SEL R28, R28, RZ, !P0 ;  /* 0x000000ff1c1c7207 */ /* 0x000fe20004000000 */
[----:B------:R-:W-:Y:S01]  /*ce60*/  BSSY B6, `(.L_x_12144) ;  /* 0x000001d000067945 */ /* 0x000fe20003800000 */
[----:B------:R-:W-:Y:S01]  /*ce70*/  BAR.SYNC.DEFER_BLOCKING 0x8, 0x200 ;  /* 0x0208000000007b1d */ /* 0x000fe20000010000 */
[----:B-----5:R-:W-:-:S02]  /*ce80*/  SEL R0, R0, RZ, !P0 ;  /* 0x000000ff00007207 */ /* 0x020fc40004000000 */
[----:B------:R-:W-:Y:S01]  /*ce90*/  LOP3.LUT P0, RZ, R2, 0x1bf, RZ, 0xc0, !PT ;  /* 0x000001bf02ff7812 */ /* 0x000fe2000780c0ff */
[----:B0-----:R-:W-:Y:S02]  /*cea0*/  IMAD.WIDE.U32 R4, R3, UR4, RZ ;  /* 0x0000000403047c25 */ /* 0x001fe4000f8e00ff */
[----:B------:R0:W-:Y:S04]  /*ceb0*/  STL [R1+0x30], R0 ;  /* 0x0000300001007387 */ /* 0x0001e80000100800 */
[----:B------:R1:W-:Y:S01]  /*cec0*/  STL.64 [R1+0x28], R4 ;  /* 0x0000280401007387 */ /* 0x0003e20000100a00 */
[----:B0-----:R-:W-:-:S05]  /*ced0*/  SHF.R.S32.HI R0, RZ, 0x1f, R3 ;  /* 0x0000001fff007819 */ /* 0x001fca0000011403 */
[----:B------:R-:W-:-:S04]  /*cee0*/  IMAD R0, R0, UR4, RZ ;  /* 0x0000000400007c24 */ /* 0x000fc8000f8e02ff */
        /* <DEDUP_REMOVED lines=20> */
.L_x_12145:
[----:B------:R-:W-:Y:S05]  /*d030*/  BSYNC B6 ;  /* 0x0000000000067941 */ /* 0x000fea0003800000 */
.L_x_12144:
[----:B------:R-:W2:Y:S01]  /*d040*/  LDL.LU R21, [R1+0x30] ;  /* 0x0000300001157983 */ /* 0x000ea20000300800 */
[----:B------:R-:W-:Y:S01]  /*d050*/  ULDC.64 UR4, c[0x0][0x2d8] ;  /* 0x0000b60000047ab9 */ /* 0x000fe20000000a00 */
[----:B-1----:R-:W0:Y:S01]  /*d060*/  LDC R4, c[0x0][0x448] ;  /* 0x00011200ff047b82 */ /* 0x002e220000000800 */
[----:B------:R-:W-:Y:S01]  /*d070*/  ULDC.64 UR6, c[0x0][0x2c8] ;  /* 0x0000b20000067ab9 */ /* 0x000fe20000000a00 */
[----:B------:R-:W3:Y:S01]  /*d080*/  LDL.LU R0, [R1] ;  /* 0x0000000001007983 */ /* 0x000ee20000300800 */
[----:B------:R-:W-:-:S03]  /*d090*/  ULDC.64 UR8, c[0x0][0x280] ;  /* 0x0000a00000087ab9 */ /* 0x000fc60000000a00 */
[----:B------:R-:W3:Y:S02]  /*d0a0*/  LDL.LU.64 R2, [R1+0x28] ;  /* 0x0000280001027983 */ /* 0x000ee40000300a00 */
[----:B------:R-:W1:Y:S02]  /*d0b0*/  LDC R10, c[0x0][0x448] ;  /* 0x00011200ff0a7b82 */ /* 0x000e640000000800 */
[----:B------:R-:W4:Y:S01]  /*d0c0*/  LDL R20, [R1+0x4] ;  /* 0x0000040001147983 */ /* 0x000f220000100800 */
[----:B------:R-:W5:Y:S01]  /*d0d0*/  S2R R13, SR_TID.X ;  /* 0x00000000000d7919 */ /* 0x000f620000002100 */
[----:B0-----:R-:W-:-:S13]  /*d0e0*/  ISETP.NE.AND P6, PT, R4, 0x1, PT ;  /* 0x000000010400780c */ /* 0x001fda0003fc5270 */
[----:B------:R-:W0:Y:S01]  /*d0f0*/  @P6 LDC R5, c[0x0][0x450] ;  /* 0x00011400ff056b82 */ /* 0x000e220000000800 */
[----:B-----5:R-:W-:-:S05]  /*d100*/  IMAD.SHL.U32 R11, R13, 0x8, RZ ;  /* 0x000000080d0b7824 */ /* 0x020fca00078e00ff */
[----:B------:R-:W-:-:S04]  /*d110*/  LOP3.LUT R11, R11, 0x18, RZ, 0xc0, !PT ;  /* 0x000000180b0b7812 */ /* 0x000fc800078ec0ff */
[C---:B------:R-:W-:Y:S02]  /*d120*/  LOP3.LUT R12, R11.reuse, 0x20, RZ, 0xfc, !PT ;  /* 0x000000200b0c7812 */ /* 0x040fe400078efcff */
[----:B------:R-:W-:Y:S01]  /*d130*/  LOP3.LUT R11, R11, 0x40, RZ, 0xfc, !PT ;  /* 0x000000400b0b7812 */ /* 0x000fe200078efcff */
[----:B---3--:R-:W-:Y:S02]  /*d140*/  IMAD.MOV.U32 R3, RZ, RZ, R0 ;  /* 0x000000ffff037224 */ /* 0x008fe400078e0000 */
[----:B----4-:R-:W-:Y:S02]  /*d150*/  IMAD R0, R20, UR4, RZ ;  /* 0x0000000414007c24 */ /* 0x010fe4000f8e02ff */
[C---:B------:R-:W-:Y:S01]  /*d160*/  IMAD.WIDE.U32 R2, R18.reuse, UR4, R2 ;  /* 0x0000000412027c25 */ /* 0x040fe2000f8e0002 */
[----:B------:R-:W3:Y:S03]  /*d170*/  S2R R20, SR_TID.X ;  /* 0x0000000000147919 */ /* 0x000ee60000002100 */
[----:B------:R-:W-:Y:S01]  /*d180*/  IMAD R0, R18, UR5, R0 ;  /* 0x0000000512007c24 */ /* 0x000fe2000f8e0200 */
[----:B------:R-:W-:-:S03]  /*d190*/  ULDC.64 UR4, c[0x0][0x2e0] ;  /* 0x0000b80000047ab9 */ /* 0x000fc60000000a00 */
[----:B------:R-:W-:Y:S02]  /*d1a0*/  IMAD.IADD R3, R3, 0x1, R0 ;  /* 0x0000000103037824 */ /* 0x000fe400078e0200 */
[----:B--2---:R-:W-:Y:S02]  /*d1b0*/  IMAD R0, R21, UR4, RZ ;  /* 0x0000000415007c24 */ /* 0x004fe4000f8e02ff */
[----:B------:R-:W2:Y:S01]  /*d1c0*/  S2R R21, SR_TID.X ;  /* 0x0000000000157919 */ /* 0x000ea20000002100 */
[----:B------:R-:W-:-:S04]  /*d1d0*/  IMAD.WIDE.U32 R2, R28, UR4, R2 ;  /* 0x000000041c027c25 */ /* 0x000fc8000f8e0002 */
[----:B------:R-:W-:Y:S01]  /*d1e0*/  IMAD R4, R28, UR5, R0 ;  /* 0x000000051c047c24 */ /* 0x000fe2000f8e0200 */
[----:B------:R-:W-:Y:S01]  /*d1f0*/  ULDC.64 UR4, c[0x0][0x2d0] ;  /* 0x0000b40000047ab9 */ /* 0x000fe20000000a00 */
[----:B------:R-:W4:Y:S02]  /*d200*/  @P6 LDC R0, c[0x0][0x44c] ;  /* 0x00011300ff006b82 */ /* 0x000f240000000800 */
[----:B------:R-:W-:Y:S01]  /*d210*/  IMAD.IADD R3, R3, 0x1, R4 ;  /* 0x0000000103037824 */ /* 0x000fe200078e0204 */
[----:B---3--:R-:W-:-:S04]  /*d220*/  LOP3.LUT R20, R20, 0x7f, RZ, 0xc0, !PT ;  /* 0x0000007f14147812 */ /* 0x008fc800078ec0ff */
[----:B------:R-:W-:Y:S01]  /*d230*/  SHF.R.U32.HI R20, RZ, 0x2, R20 ;  /* 0x00000002ff147819 */ /* 0x000fe20000011614 */
[----:B--2---:R-:W-:-:S05]  /*d240*/  IMAD.SHL.U32 R21, R21, 0x20, RZ ;  /* 0x0000002015157824 */ /* 0x004fca00078e00ff */
[----:B------:R-:W-:-:S04]  /*d250*/  LOP3.LUT R21, R21, 0x60, RZ, 0xc0, !PT ;  /* 0x0000006015157812 */ /* 0x000fc800078ec0ff */
[----:B------:R-:W-:Y:S02]  /*d260*/  LOP3.LUT R20, R20, R21, RZ, 0xfc, !PT ;  /* 0x0000001514147212 */ /* 0x000fe400078efcff */
[----:B------:R-:W-:-:S03]  /*d270*/  LOP3.LUT R21, R13, 0x7f, RZ, 0xc0, !PT ;  /* 0x0000007f0d157812 */ /* 0x000fc600078ec0ff */
[----:B------:R-:W-:Y:S01]  /*d280*/  IMAD R6, R17, 0xc0, R20 ;  /* 0x000000c011067824 */ /* 0x000fe200078e0214 */
[----:B------:R-:W-:Y:S01]  /*d290*/  SHF.R.U32.HI R21, RZ, 0x2, R21 ;  /* 0x00000002ff157819 */ /* 0x000fe20000011615 */
[----:B------:R-:W-:Y:S02]  /*d2a0*/  IMAD.SHL.U32 R20, R13, 0x8, RZ ;  /* 0x000000080d147824 */ /* 0x000fe400078e00ff */
[----:B----4-:R-:W-:-:S03]  /*d2b0*/  @P6 IMAD.HI.U32 R0, R6, R0, RZ ;  /* 0x0000000006006227 */ /* 0x010fc600078e00ff */
        /* <DEDUP_REMOVED lines=9> */
[----:B-1----:R-:W-:-:S04]  /*d350*/  IMAD R0, R10, R7, R6 ;  /* 0x000000070a007224 */ /* 0x002fc800078e0206 */
        /* <DEDUP_REMOVED lines=21> */
[----:B------:R-:W-:Y:S01]  /*d4b0*/  UMOV UR5, 0xffffffff ;  /* 0xffffffff00057882 */ /* 0x000fe20000000000 */
[----:B------:R-:W-:Y:S02]  /*d4c0*/  ISETP.GE.AND P1, PT, R11, UR4, PT ;  /* 0x000000040b007c0c */ /* 0x000fe4000bf26270 */
[----:B------:R-:W-:Y:S01]  /*d4d0*/  IMAD.IADD R3, R3, 0x1, R6 ;  /* 0x0000000103037824 */ /* 0x000fe200078e0206 */
[----:B------:R-:W-:Y:S01]  /*d4e0*/  SHF.R.S32.HI R6, RZ, 0x1f, R5 ;  /* 0x0000001fff067819 */ /* 0x000fe20000011405 */
[----:B------:R-:W-:-:S04]  /*d4f0*/  IMAD.WIDE.U32 R2, R5, UR6, R2 ;  /* 0x0000000605027c25 */ /* 0x000fc8000f8e0002 */
[----:B------:R-:W-:Y:S01]  /*d500*/  IMAD R6, R6, UR6, RZ ;  /* 0x0000000606067c24 */ /* 0x000fe2000f8e02ff */
[----:B------:R-:W-:-:S03]  /*d510*/  LEA R8, P0, R2, UR8, 0x1 ;  /* 0x0000000802087c11 */ /* 0x000fc6000f8008ff */
[----:B------:R-:W-:-:S04]  /*d520*/  IMAD R6, R5, UR7, R6 ;  /* 0x0000000705067c24 */ /* 0x000fc8000f8e0206 */
[----:B------:R-:W-:-:S05]  /*d530*/  IMAD.IADD R3, R3, 0x1, R6 ;  /* 0x0000000103037824 */ /* 0x000fca00078e0206 */
[----:B------:R-:W-:Y:S02]  /*d540*/  LEA.HI.X R3, R2, UR9, R3, 0x1, P0 ;  /* 0x0000000902037c11 */ /* 0x000fe400080f0c03 */
[----:B------:R-:W-:Y:S01]  /*d550*/  ISETP.GE.AND P0, PT, R12, UR4, PT ;  /* 0x000000040c007c0c */ /* 0x000fe2000bf06270 */
[----:B------:R-:W-:-:S12]  /*d560*/  BRA.DIV UR5, `(.L_x_12146) ;  /* 0x0000003605947947 */ /* 0x000fd8000b800000 */
[----:B------:R-:W2:Y:S04]  /*d570*/  LDL.LU R5, [R1+0x20] ;  /* 0x0000200001057983 */ /* 0x000ea80000300800 */
[----:B------:R-:W3:Y:S01]  /*d580*/  LDL R9, [R1+0x18] ;  /* 0x0000180001097983 */ /* 0x000ee20000100800 */
[----:B------:R-:W-:-:S03]  /*d590*/  IMAD R17, R17, 0xc0, R21 ;  /* 0x000000c011117824 */ /* 0x000fc600078e0215 */
[----:B------:R-:W0:Y:S04]  /*d5a0*/  SHFL.IDX PT, R7, R4, RZ, 0x1c1f ;  /* 0x001c1fff04077589 */ /* 0x000e2800000e0000 */
[----:B------:R-:W1:Y:S01]  /*d5b0*/  SHFL.IDX PT, R6, R0, RZ, 0x1c1f ;  /* 0x001c1fff00067589 */ /* 0x000e6200000e0000 */
[----:B--2---:R-:W-:Y:S02]  /*d5c0*/  IMAD R2, R5, R10, RZ ;  /* 0x0000000a05027224 */ /* 0x004fe400078e02ff */
[----:B------:R-:W-:-:S03]  /*d5d0*/  VIADD R5, R17, 0x20 ;  /* 0x0000002011057836 */ /* 0x000fc60000000000 */
[----:B------:R-:W-:-:S13]  /*d5e0*/  ISETP.GE.AND P2, PT, R17, R2, PT ;  /* 0x000000021100720c */ /* 0x000fda0003f46270 */
[----:B0-----:R-:W-:-:S05]  /*d5f0*/  @!P2 LEA R7, P4, R20, R7, 0x1 ;  /* 0x000000071407a211 */ /* 0x001fca00078808ff */
[----:B-1----:R-:W-:-:S05]  /*d600*/  @!P2 IMAD.X R6, RZ, RZ, R6, P4 ;  /* 0x000000ffff06a224 */ /* 0x002fca00020e0606 */
[----:B------:R-:W-:-:S04]  /*d610*/  @!P2 LOP3.LUT R7, R7, R6, RZ, 0x3c, !PT ;  /* 0x000000060707a212 */ /* 0x000fc800078e3cff */
[----:B------:R-:W-:-:S04]  /*d620*/  @!P2 LOP3.LUT R6, R7, R6, RZ, 0x3c, !PT ;  /* 0x000000060706a212 */ /* 0x000fc800078e3cff */
[----:B------:R-:W-:-:S05]  /*d630*/  @!P2 LOP3.LUT R7, R7, R6, RZ, 0x3c, !PT ;  /* 0x000000060707a212 */ /* 0x000fca00078e3cff */
[----:B------:R-:W-:Y:S01]  /*d640*/  @!PT LDS RZ, [RZ] ;  /* 0x00000000fffff984 */ /* 0x000fe20000000800 */
[----:B---3--:R-:W-:Y:S04]  /*d650*/  @!P2 LDGSTS.E.BYPASS.LTC128B.128 [R9+0xc400], desc[UR36][R6.64], !P3 ;  /* 0x0c4000000609afae */ /* 0x008fe8000d901d64 */
        /* <DEDUP_REMOVED lines=14> */
[----:B------:R-:W-:Y:S01]  /*d740*/  ISETP.GE.AND P2, PT, R5, R2, PT ;  /* 0x000000020500720c */ /* 0x000fe20003f46270 */
[----:B------:R-:W-:-:S02]  /*d750*/  VIADD R5, R17, 0x60 ;  /* 0x0000006011057836 */ /* 0x000fc40000000000 */
        /* <DEDUP_REMOVED lines=11> */
[----:B------:R-:W-:Y:S01]  /*d810*/  @!P2 LDGSTS.E.BYPASS.LTC128B.128 [R9+0x13400], desc[UR36][R6.64+0x80], !P1 ;  /* 0x134000800609afae */ /* 0x000fe2000c901d64 */
[----:B------:R-:W-:-:S13]  /*d820*/  ISETP.GE.AND P2, PT, R5, R2, PT ;  /* 0x000000020500720c */ /* 0x000fda0003f46270 */
[----:B--2---:R-:W-:-:S05]  /*d830*/  @!P2 LEA R4, P4, R20, R4, 0x1 ;  /* 0x000000041404a211 */ /* 0x004fca00078808ff */
[----:B---3--:R-:W-:-:S04]  /*d840*/  @!P2 IMAD.X R0, RZ, RZ, R0, P4 ;  /* 0x000000ffff00a224 */ /* 0x008fc800020e0600 */
        /* <DEDUP_REMOVED lines=16> */
.L_x_12227:
        /* <DEDUP_REMOVED lines=13> */
.L_x_12147:
        /* <DEDUP_REMOVED lines=18> */
.L_x_12228:
[----:B------:R-:W-:Y:S05]  /*db40*/  BSYNC B0 ;  /* 0x0000000000007941 */ /* 0x000fea0003800000 */
.L_x_12148:
[----:B------:R-:W2:Y:S01]  /*db50*/  LDL R3, [R1+0x24] ;  /* 0x0000240001037983 */ /* 0x000ea20000100800 */
[----:B------:R-:W-:Y:S01]  /*db60*/  BSSY B0, `(.L_x_12150) ;  /* 0x00000ff000007945 */ /* 0x000fe20003800000 */
[----:B--2---:R-:W-:-:S13]  /*db70*/  ISETP.GE.AND P0, PT, R3, 0x2, PT ;  /* 0x000000020300780c */ /* 0x004fda0003f06270 */
[----:B------:R-:W-:Y:S05]  /*db80*/  @!P0 BRA `(.L_x_12151) ;  /* 0x0000000c00f08947 */ /* 0x000fea0003800000 */
[----:B------:R-:W0:Y:S01]  /*db90*/  S2R R2, SR_TID.X ;  /* 0x0000000000027919 */ /* 0x000e220000002100 */
[----:B-1----:R-:W-:Y:S01]  /*dba0*/  VIADD R0, R3, 0xfffffffe ;  /* 0xfffffffe03007836 */ /* 0x002fe20000000000 */
        /* <DEDUP_REMOVED lines=11> */
.L_x_12164:
        /* <DEDUP_REMOVED lines=42> */
.L_x_12152:
[----:B------:R-:W-:Y:S01]  /*df00*/  IMAD R5, R26, 0x8, R23 ;  /* 0x000000081a057824 */ /* 0x000fe200078e0217 */
[----:B------:R-:W-:Y:S01]  /*df10*/  SHF.L.U32 R0, R29, 0x1f, RZ ;  /* 0x0000001f1d007819 */ /* 0x000fe200000006ff */
[----:B------:R-:W-:Y:S03]  /*df20*/  BSSY B1, `(.L_x_12153) ;  /* 0x0000003000017945 */ /* 0x000fe60003800000 */
[----:B------:R-:W0:Y:S02]  /*df30*/  SYNCS.PHASECHK.TRANS64.TRYWAIT P0, [R5+URZ+0x2d840], R0 ;  /* 0x02d84000050075a7 */ /* 0x000e24000800017f */
[----:B0-----:R-:W-:Y:S05]  /*df40*/  @!P0 BRA `(.L_x_12154) ;  /* 0x0000003400448947 */ /* 0x001fea0003800000 */
.L_x_12229:
[----:B------:R-:W-:Y:S05]  /*df50*/  BSYNC B1 ;  /* 0x0000000000017941 */ /* 0x000fea0003800000 */
.L_x_12153:
        /* <DEDUP_REMOVED lines=60> */
.L_x_12239:
        /* <DEDUP_REMOVED lines=11> */
.L_x_12156:
        /* <DEDUP_REMOVED lines=11> */
.L_x_12157:
[----:B------:R1:W-:Y:S01]  /*e480*/  SYNCS.ARRIVE.TRANS64.A1T0 RZ, [R5+URZ+0x2d830], RZ ;  /* 0x02d830ff05ff79a7 */ /* 0x0003e2000810003f */
[----:B------:R-:W-:Y:S05]  /*e490*/  @!P5 BRA `(.L_x_12158) ;  /* 0x000000000004d947 */ /* 0x000fea0003800000 */
[----:B------:R-:W-:Y:S01]  /*e4a0*/  BPT.TRAP 0x1 ;  /* 0x000000040000795c */ /* 0x000fe20000300000 */
.L_x_12158:
[----:B------:R-:W-:Y:S01]  /*e4b0*/  SHF.L.U32 R2, R17, 0x1f, RZ ;  /* 0x0000001f11027819 */ /* 0x000fe200000006ff */
[----:B-1----:R-:W-:Y:S01]  /*e4c0*/  IMAD R5, R10, 0x8, R23 ;  /* 0x000000080a057824 */ /* 0x002fe200078e0217 */
[----:B------:R-:W-:Y:S03]  /*e4d0*/  BSSY B1, `(.L_x_12159) ;  /* 0x0000003000017945 */ /* 0x000fe60003800000 */
[----:B------:R-:W1:Y:S02]  /*e4e0*/  SYNCS.PHASECHK.TRANS64.TRYWAIT P0, [R5+URZ+0x2d860], R2 ;  /* 0x02d86002050075a7 */ /* 0x000e64000800017f */
[----:B-1----:R-:W-:Y:S05]  /*e4f0*/  @!P0 BRA `(.L_x_12160) ;  /* 0x0000003400408947 */ /* 0x002fea0003800000 */
.L_x_12240:
[----:B------:R-:W-:Y:S05]  /*e500*/  BSYNC B1 ;  /* 0x0000000000017941 */ /* 0x000fea0003800000 */
.L_x_12159:
        /* <DEDUP_REMOVED lines=49> */
.L_x_12250:
        /* <DEDUP_REMOVED lines=32> */
.L_x_12162:
        /* <DEDUP_REMOVED lines=12> */
.L_x_12163:
[----:B------:R2:W-:Y:S01]  /*eae0*/  STL [R1], R27 ;  /* 0x0000001b01007387 */ /* 0x0005e20000100800 */
[C---:B------:R-:W-:Y:S01]  /*eaf0*/  ISETP.GT.AND P0, PT, R27.reuse, RZ, PT ;  /* 0x000000ff1b00720c */ /* 0x040fe20003f04270 */
[----:B------:R2:W-:Y:S01]  /*eb00*/  SYNCS.ARRIVE.TRANS64.A1T0 RZ, [R5+URZ+0x2d850], RZ ;  /* 0x02d850ff05ff79a7 */ /* 0x0005e2000810003f */
[----:B------:R-:W-:Y:S02]  /*eb10*/  VIADD R0, R27, 0xffffffff ;  /* 0xffffffff1b007836 */ /* 0x000fe40000000000 */
[----:B------:R-:W-:Y:S02]  /*eb20*/  IMAD.MOV.U32 R17, RZ, RZ, R29 ;  /* 0x000000ffff117224 */ /* 0x000fe400078e001d */
[----:B------:R-:W-:-:S07]  /*eb30*/  IMAD.MOV.U32 R10, RZ, RZ, R26 ;  /* 0x000000ffff0a7224 */ /* 0x000fce00078e001a */
[----:B--2---:R-:W-:Y:S05]  /*eb40*/  @P0 BRA `(.L_x_12164) ;  /* 0xfffffff000440947 */ /* 0x004fea000383ffff */
.L_x_12151:
[----:B------:R-:W-:Y:S05]  /*eb50*/  BSYNC B0 ;  /* 0x0000000000007941 */ /* 0x000fea0003800000 */
.L_x_12150:
        /* <DEDUP_REMOVED lines=17> */
.L_x_12166:
[----:B------:R-:W-:Y:S05]  /*ec70*/  BSYNC B0 ;  /* 0x0000000000007941 */ /* 0x000fea0003800000 */
.L_x_12165:
[----:B-1----:R-:W2:Y:S02]  /*ec80*/  LDL R0, [R1+0x38] ;  /* 0x0000380001007983 */ /* 0x002ea40000100800 */
[----:B--2---:R-:W-:-:S13]  /*ec90*/  ISETP.NE.AND P0, PT, R0, 0x3, PT ;  /* 0x000000030000780c */ /* 0x004fda0003f05270 */
[----:B------:R-:W-:Y:S05]  /*eca0*/  @!P0 BRA `(.L_x_12167) ;  /* 0x0000000000048947 */ /* 0x000fea0003800000 */
[----:B------:R-:W-:Y:S01]  /*ecb0*/  BPT.TRAP 0x1 ;  /* 0x000000040000795c */ /* 0x000fe20000300000 */
.L_x_12167:
[----:B------:R-:W2:Y:S01]  /*ecc0*/  LDL.LU R2, [R1+0xc] ;  /* 0x00000c0001027983 */ /* 0x000ea20000300800 */
[----:B------:R-:W-:Y:S01]  /*ecd0*/  IMAD R0, R26, 0x8, R23 ;  /* 0x000000081a007824 */ /* 0x000fe200078e0217 */
[----:B------:R-:W-:Y:S01]  /*ece0*/  SHF.L.U32 R3, R29, 0x1f, RZ ;  /* 0x0000001f1d037819 */ /* 0x000fe200000006ff */
[----:B------:R-:W-:Y:S03]  /*ecf0*/  BSSY B0, `(.L_x_12168) ;  /* 0x0000004000007945 */ /* 0x000fe60003800000 */
[----:B------:R-:W1:Y:S01]  /*ed00*/  SYNCS.PHASECHK.TRANS64.TRYWAIT P0, [R0+URZ+0x2d860], R3 ;  /* 0x02d86003000075a7 */ /* 0x000e62000800017f */
[----:B--2---:R-:W-:Y:S01]  /*ed10*/  IMAD R6, R27, -0x80, R2 ;  /* 0xffffff801b067824 */ /* 0x004fe200078e0202 */
[----:B-1----:R-:W-:Y:S06]  /*ed20*/  @!P0 BRA `(.L_x_12169) ;  /* 0x0000003000ac8947 */ /* 0x002fec0003800000 */
.L_x_12251:
[----:B------:R-:W-:Y:S05]  /*ed30*/  BSYNC B0 ;  /* 0x0000000000007941 */ /* 0x000fea0003800000 */
.L_x_12168:
        /* <DEDUP_REMOVED lines=56> */
.L_x_12261:
        /* <DEDUP_REMOVED lines=13> */
.L_x_12171:
        /* <DEDUP_REMOVED lines=11> */
.L_x_12172:
[----:B------:R-:W-:Y:S01]  /*f240*/  VIADD R26, R26, 0x1 ;  /* 0x000000011a1a7836 */ /* 0x000fe20000000000 */
[----:B------:R0:W-:Y:S04]  /*f250*/  SYNCS.ARRIVE.TRANS64.A1T0 RZ, [R0+URZ+0x2d850], RZ ;  /* 0x02d850ff00ff79a7 */ /* 0x0001e8000810003f */
[----:B------:R-:W-:-:S04]  /*f260*/  ISETP.NE.AND P0, PT, R26, 0x2, PT ;  /* 0x000000021a00780c */ /* 0x000fc80003f05270 */
[----:B0-----:R-:W-:Y:S02]  /*f270*/  SEL R0, RZ, 0x1, P0 ;  /* 0x00000001ff007807 */ /* 0x001fe40000000000 */
[----:B------:R-:W-:Y:S02]  /*f280*/  SEL R26, R26, RZ, P0 ;  /* 0x000000ff1a1a7207 */ /* 0x000fe40000000000 */
[----:B------:R-:W-:-:S07]  /*f290*/  LOP3.LUT R29, R29, R0, RZ, 0x3c, !PT ;  /* 0x000000001d1d7212 */ /* 0x000fce00078e3cff */
.L_x_12131:
[----:B------:R-:W-:Y:S05]  /*f2a0*/  BSYNC B7 ;  /* 0x0000000000077941 */ /* 0x000fea0003800000 */
.L_x_12129:
        /* <DEDUP_REMOVED lines=8> */
[----:B------:R1:W2:Y:S01]  /*f330*/  LDS.128 R16, [R23+0x2d8d0] ;  /* 0x02d8d00017107984 */ /* 0x0002a20000000c00 */
[----:B------:R-:W-:Y:S06]  /*f340*/  BAR.ARV 0x4, 0x200 ;  /* 0x0108000000007b1d */ /* 0x000fec0000002000 */
[----:B------:R-:W-:Y:S05]  /*f350*/  BRA `(.L_x_12174) ;  /* 0x0000000800cc7947 */ /* 0x000fea0003800000 */
.L_x_12173:
        /* <DEDUP_REMOVED lines=36> */
.L_x_12271:
[----:B------:R-:W-:Y:S02]  /*f5a0*/  ULDC UR4, c[0x0][0xc38] ;  /* 0x00030e0000047ab9 */ /* 0x000fe40000000800 */
[----:B------:R-:W-:-:S04]  /*f5b0*/  IMAD.U32 R4, RZ, RZ, UR4 ;  /* 0x00000004ff047e24 */ /* 0x000fc8000f8e00ff */
[----:B-1----:R-:W-:-:S04]  /*f5c0*/  IMAD R5, R14, R4, RZ ;  /* 0x000000040e057224 */ /* 0x002fc800078e02ff */
[----:B------:R-:W-:-:S05]  /*f5d0*/  IMAD.IADD R16, R16, 0x1, R5 ;  /* 0x0000000110107824 */ /* 0x000fca00078e0205 */
[----:B------:R-:W-:-:S13]  /*f5e0*/  ISETP.GT.AND P6, PT, R16, R0, PT ;  /* 0x000000001000720c */ /* 0x000fda0003fc4270 */
[----:B------:R-:W-:Y:S05]  /*f5f0*/  @P6 BRA `(.L_x_12176) ;  /* 0x00000000009c6947 */ /* 0x000fea0003800000 */
.L_x_12181:
        /* <DEDUP_REMOVED lines=14> */
.L_x_12179:
[----:B------:R-:W-:Y:S05]  /*f6e0*/  BSYNC B0 ;  /* 0x0000000000007941 */ /* 0x000fea0003800000 */
.L_x_12178:
        /* <DEDUP_REMOVED lines=18> */
.L_x_12279:
[----:B------:R-:W-:Y:S02]  /*f810*/  ULDC UR4, c[0x0][0xc38] ;  /* 0x00030e0000047ab9 */ /* 0x000fe40000000800 */
[----:B------:R-:W-:-:S04]  /*f820*/  IMAD.U32 R4, RZ, RZ, UR4 ;  /* 0x00000004ff047e24 */ /* 0x000fc8000f8e00ff */
[----:B-1----:R-:W-:-:S04]  /*f830*/  IMAD R5, R14, R4, RZ ;  /* 0x000000040e057224 */ /* 0x002fc800078e02ff */
[----:B------:R-:W-:-:S05]  /*f840*/  IMAD.IADD R16, R5, 0x1, R16 ;  /* 0x0000000105107824 */ /* 0x000fca00078e0210 */
[----:B------:R-:W-:-:S13]  /*f850*/  ISETP.GT.AND P6, PT, R16, R0, PT ;  /* 0x000000001000720c */ /* 0x000fda0003fc4270 */
[----:B------:R-:W-:Y:S05]  /*f860*/  @!P6 BRA `(.L_x_12181) ;  /* 0xfffffffc0064e947 */ /* 0x000fea000383ffff */
.L_x_12176:
        /* <DEDUP_REMOVED lines=8> */
.L_x_12283:
[----:B------:R-:W-:Y:S01]  /*f8f0*/  ISETP.NE.AND P0, PT, R5, RZ, PT ;  /* 0x000000ff0500720c */ /* 0x000fe20003f05270 */
[----:B------:R-:W-:-:S12]  /*f900*/  IMAD.MOV.U32 R5, RZ, RZ, RZ ;  /* 0x000000ffff057224 */ /* 0x000fd800078e00ff */
[----:B------:R-:W-:Y:S05]  /*f910*/  @!P0 BRA `(.L_x_12183) ;  /* 0x0000000000108947 */ /* 0x000fea0003800000 */
[----:B------:R-:W-:Y:S01]  /*f920*/  UMOV UR4, 0xffffffff ;  /* 0xffffffff00047882 */ /* 0x000fe20000000000 */
[----:B------:R-:W-:Y:S02]  /*f930*/  VIADD R12, R6, 0xffffffff ;  /* 0xffffffff060c7836 */ /* 0x000fe40000000000 */
[----:B------:R-:W-:Y:S05]  /*f940*/  BRA.DIV UR4, `(.L_x_12184) ;  /* 0x0000003604507947 */ /* 0x000fea000b800000 */
[----:B------:R3:W4:Y:S02]  /*f950*/  SHFL.IDX PT, R5, R3, R12, 0x1f ;  /* 0x00001f0c03057589 */ /* 0x00072400000e0000 */
.L_x_12183:
        /* <DEDUP_REMOVED lines=66> */
.L_x_12177:
[----:B------:R-:W-:Y:S01]  /*fd80*/  UMOV UR4, URZ ;  /* 0x0000003f00047c82 */ /* 0x000fe20008000000 */
[----:B------:R-:W-:Y:S01]  /*fd90*/  UMOV UR5, URZ ;  /* 0x0000003f00057c82 */ /* 0x000fe20008000000 */
[----:B------:R-:W-:Y:S01]  /*fda0*/  ULDC UR6, c[0x0][0xc3c] ;  /* 0x00030f0000067ab9 */ /* 0x000fe20000000800 */
[----:B------:R-:W-:Y:S02]  /*fdb0*/  IMAD.MOV.U32 R16, RZ, RZ, R0 ;  /* 0x000000ffff107224 */ /* 0x000fe400078e0000 */
[----:B------:R-:W-:Y:S02]  /*fdc0*/  IMAD.U32 R17, RZ, RZ, UR4 ;  /* 0x00000004ff117e24 */ /* 0x000fe4000f8e00ff */
[----:B------:R-:W-:Y:S02]  /*fdd0*/  IMAD.U32 R18, RZ, RZ, UR5 ;  /* 0x00000005ff127e24 */ /* 0x000fe4000f8e00ff */
[----:B------:R-:W-:-:S07]  /*fde0*/  IMAD.U32 R19, RZ, RZ, UR6 ;  /* 0x00000006ff137e24 */ /* 0x000fce000f8e00ff */
.L_x_12185:
        /* <DEDUP_REMOVED lines=10> */
.L_x_12174:
[----:B------:R-:W-:Y:S02]  /*fe90*/  ULDC UR4, c[0x0][0xc3c] ;  /* 0x00030f0000047ab9 */ /* 0x000fe40000000800 */
[----:B--2---:R-:W-:-:S13]  /*fea0*/  ISETP.GE.AND P0, PT, R19, UR4, PT ;  /* 0x0000000413007c0c */ /* 0x004fda000bf06270 */
[----:B------:R-:W-:Y:S05]  /*feb0*/  @!P0 BRA `(.L_x_12186) ;  /* 0xffffffb8000c8947 */ /* 0x000fea000383ffff */
[----:B------:R-:W-:Y:S05]  /*fec0*/  BSYNC B8 ;  /* 0x0000000000087941 */ /* 0x000fea0003800000 */
.L_x_12125:
        /* <DEDUP_REMOVED lines=12> */
.L_x_12286:
[----:B------:R-:W-:Y:S05]  /*ff90*/  BSYNC B0 ;  /* 0x0000000000007941 */ /* 0x000fea0003800000 */
.L_x_12187:
[----:B------:R-:W-:-:S03]  /*ffa0*/  UMOV UR4, 0xffffffff ;  /* 0xffffffff00047882 */ /* 0x000fc60000000000 */
[----:B------:R-:W-:Y:S05]  /*ffb0*/  BRA.DIV UR4, `(.L_x_12189) ;  /* 0x0000002e04f07947 */ /* 0x000fea000b800000 */
[----:B-1----:R-:W1:Y:S02]  /*ffc0*/  S2R R0, SR_TID.X ;  /* 0x0000000000007919 */ /* 0x002e640000002100 */
[----:B-1----:R-:W-:-:S04]  /*ffd0*/  SHF.R.U32.HI R0, RZ, 0x5, R0 ;  /* 0x00000005ff007819 */ /* 0x002fc80000011600 */
[----:B------:R-:W-:-:S05]  /*ffe0*/  LOP3.LUT R0, R0, 0x3, RZ, 0xc0, !PT ;  /* 0x0000000300007812 */ /* 0x000fca00078ec0ff */
[----:B------:R1:W2:Y:S02]  /*fff0*/  SHFL.IDX PT, R14, R0, RZ, 0x1f ;  /* 0x00001fff000e7589 */ /* 0x0002a400000e0000 */
.L_x_12289:
[----:B--2---:R-:W-:Y:S01]  /*10000*/  ISETP.NE.AND P0, PT, R14, RZ, PT ;  /* 0x000000ff0e00720c */ /* 0x004fe20003f05270 */
[----:B------:R-:W-:-:S12]  /*10010*/  BSSY B0, `(.L_x_12190) ;  /* 0x0000024000007945 */ /* 0x000fd80003800000 */
[----:B------:R-:W-:Y:S05]  /*10020*/  @P0 BRA `(.L_x_12191) ;  /* 0x0000000000880947 */ /* 0x000fea0003800000 */
[----:B------:R-:W-:-:S03]  /*10030*/  UMOV UR4, 0xffffffff ;  /* 0xffffffff00047882 */ /* 0x000fc60000000000 */
[----:B------:R-:W-:Y:S05]  /*10040*/  BRA.DIV UR4, `(.L_x_12192) ;  /* 0x0000003204007947 */ /* 0x000fea000b800000 */
[----:B------:R-:W-:-:S13]  /*10050*/  ELECT P6, URZ, PT ;  /* 0x00000000003f782f */ /* 0x000fda00038c0000 */
.L_x_12292:
[----:B------:R-:W-:Y:S05]  /*10060*/  @!P6 BRA `(.L_x_12191) ;  /* 0x000000000078e947 */ /* 0x000fea0003800000 */
[----:B-1----:R-:W2:Y:S02]  /*10070*/  LDL.LU R0, [R1+0x1c] ;  /* 0x00001c0001007983 */ /* 0x002ea40000300800 */
[----:B--2---:R-:W-:-:S04]  /*10080*/  LOP3.LUT R0, R0, 0x2, RZ, 0xfc, !PT ;  /* 0x0000000200007812 */ /* 0x004fc800078efcff */
[----:B------:R-:W-:-:S13]  /*10090*/  ISETP.NE.AND P0, PT, R0, 0x3, PT ;  /* 0x000000030000780c */ /* 0x000fda0003f05270 */
[----:B------:R-:W-:Y:S05]  /*100a0*/  @!P0 BRA `(.L_x_12193) ;  /* 0x0000000000048947 */ /* 0x000fea0003800000 */
[----:B------:R-:W-:Y:S01]  /*100b0*/  BPT.TRAP 0x1 ;  /* 0x000000040000795c */ /* 0x000fe20000300000 */
.L_x_12193:
[C---:B------:R-:W-:Y:S01]  /*100c0*/  IMAD R3, R26.reuse, 0x8, R5 ;  /* 0x000000081a037824 */ /* 0x040fe200078e0205 */
[----:B------:R-:W-:Y:S01]  /*100d0*/  SHF.L.U32 R2, R29, 0x1f, RZ ;  /* 0x0000001f1d027819 */ /* 0x000fe200000006ff */
[----:B------:R-:W-:-:S03]  /*100e0*/  VIADD R26, R26, 0x1 ;  /* 0x000000011a1a7836 */ /* 0x000fc60000000000 */
[----:B------:R-:W1:Y:S02]  /*100f0*/  SYNCS.PHASECHK.TRANS64.TRYWAIT P1, [R3+URZ+0x2d840], R2 ;  /* 0x02d84002030075a7 */ /* 0x000e64000802017f */
[----:B------:R-:W-:-:S04]  /*10100*/  ISETP.NE.AND P2, PT, R26, 0x2, PT ;  /* 0x000000021a00780c */ /* 0x000fc80003f45270 */
[----:B------:R-:W-:Y:S01]  /*10110*/  SEL R0, RZ, 0x1, P2 ;  /* 0x00000001ff007807 */ /* 0x000fe20001000000 */
[----:B-1----:R-:W-:Y:S08]  /*10120*/  @!P1 BRA `(.L_x_12194) ;  /* 0x0000002c00e89947 */ /* 0x002ff00003800000 */
.L_x_12293:
[----:B------:R-:W-:Y:S02]  /*10130*/  SEL R26, R26, RZ, P2 ;  /* 0x000000ff1a1a7207 */ /* 0x000fe40001000000 */
[----:B------:R-:W-:Y:S01]  /*10140*/  LOP3.LUT R0, R29, R0, RZ, 0x3c, !PT ;  /* 0x000000001d007212 */ /* 0x000fe200078e3cff */
[----:B------:R-:W-:Y:S06]  /*10150*/  @!P0 BRA `(.L_x_12195) ;  /* 0x0000000000048947 */ /* 0x000fec0003800000 */
[----:B------:R-:W-:Y:S01]  /*10160*/  BPT.TRAP 0x1 ;  /* 0x000000040000795c */ /* 0x000fe20000300000 */
.L_x_12195:
[----:B------:R-:W-:Y:S01]  /*10170*/  IMAD R5, R26, 0x8, R5 ;  /* 0x000000081a057824 */ /* 0x000fe200078e0205 */
[----:B------:R-:W-:-:S04]  /*10180*/  SHF.L.U32 R0, R0, 0x1f, RZ ;  /* 0x0000001f00007819 */ /* 0x000fc800000006ff */
[----:B------:R-:W2:Y:S02]  /*10190*/  SYNCS.PHASECHK.TRANS64.TRYWAIT P1, [R5+URZ+0x2d840], R0 ;  /* 0x02d84000050075a7 */ /* 0x000ea4000802017f */
[----:B--2---:R-:W-:Y:S05]  /*101a0*/  @!P1 BRA `(.L_x_12196) ;  /* 0x0000002c00dc9947 */ /* 0x004fea0003800000 */
.L_x_12294:
[----:B------:R-:W-:Y:S05]  /*101b0*/  @!P0 BRA `(.L_x_12197) ;  /* 0x0000000000048947 */ /* 0x000fea0003800000 */
[----:B------:R-:W-:Y:S01]  /*101c0*/  BPT.TRAP 0x1 ;  /* 0x000000040000795c */ /* 0x000fe20000300000 */
.L_x_12197:
[----:B------:R-:W3:Y:S02]  /*101d0*/  SYNCS.PHASECHK.TRANS64.TRYWAIT P1, [R3+URZ+0x2d860], R2 ;  /* 0x02d86002030075a7 */ /* 0x000ee4000802017f */
[----:B---3--:R-:W-:Y:S05]  /*101e0*/  @!P1 BRA `(.L_x_12198) ;  /* 0x0000002c00e09947 */ /* 0x008fea0003800000 */
.L_x_12295:
[----:B------:R-:W-:Y:S05]  /*101f0*/  @!P0 BRA `(.L_x_12199) ;  /* 0x0000000000048947 */ /* 0x000fea0003800000 */
[----:B------:R-:W-:Y:S01]  /*10200*/  BPT.TRAP 0x1 ;  /* 0x000000040000795c */ /* 0x000fe20000300000 */
.L_x_12199:
[----:B----4-:R4:W0:Y:S02]  /*10210*/  SYNCS.PHASECHK.TRANS64.TRYWAIT P0, [R5+URZ+0x2d860], R0 ;  /* 0x02d86000050075a7 */ /* 0x010824000800017f */
[----:B0-----:R-:W-:Y:S05]  /*10220*/  @!P0 NANOSLEEP.SYNCS 0x989680 ;  /* 0x009896800000895d */ /* 0x001fea0003900000 */
[----:B------:R-:W0:Y:S02]  /*10230*/  @!P0 SYNCS.PHASECHK.TRANS64 P0, [R5+URZ+0x2d860], R0 ;  /* 0x02d86000050085a7 */ /* 0x000e24000800007f */
[----:B0-----:R-:W-:Y:S05]  /*10240*/  @!P0 BRA `(.L_x_12199) ;  /* 0xfffffffc00f08947 */ /* 0x001fea000383ffff */
.L_x_12191:
[----:B------:R-:W-:Y:S05]  /*10250*/  BSYNC B0 ;  /* 0x0000000000007941 */ /* 0x000fea0003800000 */
.L_x_12190:
[----:B------:R-:W-:Y:S05]  /*10260*/  EXIT ;  /* 0x000000000000794d */ /* 0x000fea0003800000 */
.L_x_12069:
[----:B0-----:R-:W-:-:S04]  /*10270*/  IMAD.U32 R3, RZ, RZ, UR40 ;  /* 0x00000028ff037e24 */ /* 0x001fc8000f8e00ff */
[----:B------:R0:W1:Y:S03]  /*10280*/  SYNCS.PHASECHK.TRANS64.TRYWAIT P1, [R3+URZ+0x2d800], R0 ;  /* 0x02d80000030075a7 */ /* 0x000066000802017f */
[----:B-1----:R-:W-:Y:S05]  /*10290*/  @!P1 NANOSLEEP.SYNCS 0x989680 ;  /* 0x009896800000995d */ /* 0x002fea0003900000 */
[----:B------:R-:W1:Y:S02]  /*102a0*/  @!P1 SYNCS.PHASECHK.TRANS64 P1, [R3+URZ+0x2d800], R0 ;  /* 0x02d80000030095a7 */ /* 0x000e64000802007f */
[----:B-1----:R-:W-:Y:S05]  /*102b0*/  @!P1 BRA `(.L_x_12069) ;  /* 0xfffffffc00ec9947 */ /* 0x002fea000383ffff */
[----:B------:R-:W-:Y:S05]  /*102c0*/  BRA `(.L_x_12200) ;  /* 0xffffff1400247947 */ /* 0x000fea000383ffff */
.L_x_12073:
[----:B-1----:R1:W2:Y:S02]  /*102d0*/  SYNCS.PHASECHK.TRANS64.TRYWAIT P1, [R3+URZ+0x2d830], R0 ;  /* 0x02d83000030075a7 */ /* 0x0022a4000802017f */
[----:B--2---:R-:W-:Y:S05]  /*102e0*/  @!P1 NANOSLEEP.SYNCS 0x989680 ;  /* 0x009896800000995d */ /* 0x004fea0003900000 */
[----:B------:R-:W2:Y:S02]  /*102f0*/  @!P1 SYNCS.PHASECHK.TRANS64 P1, [R3+URZ+0x2d830], R0 ;  /* 0x02d83000030095a7 */ /* 0x000ea4000802007f */
[----:B--2---:R-:W-:Y:S05]  /*10300*/  @!P1 BRA `(.L_x_12073) ;  /* 0xfffffffc00f09947 */ /* 0x004fea000383ffff */
[----:B------:R-:W-:Y:S05]  /*10310*/  BRA `(.L_x_12072) ;  /* 0xffffff14003c7947 */ /* 0x000fea000383ffff */
.L_x_12079:
[----:B-1----:R-:W-:-:S04]  /*10320*/  IMAD.U32 R5, RZ, RZ, UR7 ;  /* 0x00000007ff057e24 */ /* 0x002fc8000f8e00ff */
[----:B------:R1:W2:Y:S03]  /*10330*/  SYNCS.PHASECHK.TRANS64.TRYWAIT P1, [R5+URZ+0x2d830], R0 ;  /* 0x02d83000050075a7 */ /* 0x0002a6000802017f */
[----:B--2---:R-:W-:Y:S05]  /*10340*/  @!P1 NANOSLEEP.SYNCS 0x989680 ;  /* 0x009896800000995d */ /* 0x004fea0003900000 */
[----:B------:R-:W2:Y:S02]  /*10350*/  @!P1 SYNCS.PHASECHK.TRANS64 P1, [R5+URZ+0x2d830], R0 ;  /* 0x02d83000050095a7 */ /* 0x000ea4000802007f */
[----:B--2---:R-:W-:Y:S05]  /*10360*/  @!P1 BRA `(.L_x_12079) ;  /* 0xfffffffc00ec9947 */ /* 0x004fea000383ffff */
[----:B------:R-:W-:Y:S05]  /*10370*/  BRA `(.L_x_12076) ;  /* 0xffffff3800087947 */ /* 0x000fea000383ffff */
.L_x_12083:
[----:B-1----:R-:W-:-:S04]  /*10380*/  IMAD.U32 R5, RZ, RZ, UR7 ;  /* 0x00000007ff057e24 */ /* 0x002fc8000f8e00ff */
[----:B------:R1:W2:Y:S03]  /*10390*/  SYNCS.PHASECHK.TRANS64.TRYWAIT P1, [R5+URZ+0x2d850], R0 ;  /* 0x02d85000050075a7 */ /* 0x0002a6000802017f */
[----:B--2---:R-:W-:Y:S05]  /*103a0*/  @!P1 NANOSLEEP.SYNCS 0x989680 ;  /* 0x009896800000995d */ /* 0x004fea0003900000 */
[----:B------:R-:W2:Y:S02]  /*103b0*/  @!P1 SYNCS.PHASECHK.TRANS64 P1, [R5+URZ+0x2d850], R0 ;  /* 0x02d85000050095a7 */ /* 0x000ea4000802007f */
[----:B--2---:R-:W-:Y:S05]  /*103c0*/  @!P1 BRA `(.L_x_12083) ;  /* 0xfffffffc00ec9947 */ /* 0x004fea000383ffff */
[----:B------:R-:W-:Y:S05]  /*103d0*/  BRA `(.L_x_12080) ;  /* 0xffffff3800b87947 */ /* 0x000fea000383ffff */
.L_x_12091:
[----:B-1----:R-:W-:-:S04]  /*103e0*/  IMAD.U32 R5, RZ, RZ, UR7 ;  /* 0x00000007ff057e24 */ /* 0x002fc8000f8e00ff */
[----:B------:R1:W2:Y:S03]  /*103f0*/  SYNCS.PHASECHK.TRANS64.TRYWAIT P1, [R5+URZ+0x2d830], R0 ;  /* 0x02d83000050075a7 */ /* 0x0002a6000802017f */
[----:B--2---:R-:W-:Y:S05]  /*10400*/  @!P1 NANOSLEEP.SYNCS 0x989680 ;  /* 0x009896800000995d */ /* 0x004fea0003900000 */
[----:B------:R-:W2:Y:S02]  /*10410*/  @!P1 SYNCS.PHASECHK.TRANS64 P1, [R5+URZ+0x2d830], R0 ;  /* 0x02d83000050095a7 */ /* 0x000ea4000802007f */
[----:B--2---:R-:W-:Y:S05]  /*10420*/  @!P1 BRA `(.L_x_12091) ;  /* 0xfffffffc00ec9947 */ /* 0x004fea000383ffff */
[----:B------:R-:W-:Y:S05]  /*10430*/  BRA `(.L_x_12088) ;  /* 0xffffff60006c7947 */ /* 0x000fea000383ffff */
.L_x_12095:
[----:B-1----:R-:W-:-:S04]  /*10440*/  IMAD.U32 R5, RZ, RZ, UR7 ;  /* 0x00000007ff057e24 */ /* 0x002fc8000f8e00ff */
[----:B------:R1:W2:Y:S03]  /*10450*/  SYNCS.PHASECHK.TRANS64.TRYWAIT P1, [R5+URZ+0x2d850], R0 ;  /* 0x02d85000050075a7 */ /* 0x0002a6000802017f */
[----:B--2---:R-:W-:Y:S05]  /*10460*/  @!P1 NANOSLEEP.SYNCS 0x989680 ;  /* 0x009896800000995d */ /* 0x004fea0003900000 */
[----:B------:R-:W2:Y:S02]  /*10470*/  @!P1 SYNCS.PHASECHK.TRANS64 P1, [R5+URZ+0x2d850], R0 ;  /* 0x02d85000050095a7 */ /* 0x000ea4000802007f */
[----:B--2---:R-:W-:Y:S05]  /*10480*/  @!P1 BRA `(.L_x_12095) ;  /* 0xfffffffc00ec9947 */ /* 0x004fea000383ffff */
[----:B------:R-:W-:Y:S05]  /*10490*/  BRA `(.L_x_12092) ;  /* 0xffffff64001c7947 */ /* 0x000fea000383ffff */
.L_x_12102:
[----:B-1----:R-:W-:-:S04]  /*104a0*/  IMAD.U32 R8, RZ, RZ, UR4 ;  /* 0x00000004ff087e24 */ /* 0x002fc8000f8e00ff */
[----:B------:R1:W2:Y:S03]  /*104b0*/  SYNCS.PHASECHK.TRANS64.TRYWAIT P1, [R8+URZ+0x2d850], R7 ;  /* 0x02d85007080075a7 */ /* 0x0002a6000802017f */
[----:B--2---:R-:W-:Y:S05]  /*104c0*/  @!P1 NANOSLEEP.SYNCS 0x989680 ;  /* 0x009896800000995d */ /* 0x004fea0003900000 */
[----:B------:R-:W2:Y:S02]  /*104d0*/  @!P1 SYNCS.PHASECHK.TRANS64 P1, [R8+URZ+0x2d850], R7 ;  /* 0x02d85007080095a7 */ /* 0x000ea4000802007f */
[----:B--2---:R-:W-:Y:S05]  /*104e0*/  @!P1 BRA `(.L_x_12102) ;  /* 0xfffffffc00ec9947 */ /* 0x004fea000383ffff */
[----:B------:R-:W-:Y:S05]  /*104f0*/  BRA `(.L_x_12101) ;  /* 0xffffff80004c7947 */ /* 0x000fea000383ffff */
.L_x_12137:
        /* <DEDUP_REMOVED lines=11> */
.L_x_12202:
[----:B------:R-:W-:Y:S05]  /*105b0*/  BSYNC B0 ;  /* 0x0000000000007941 */ /* 0x000fea0003800000 */
.L_x_12201:
[----:B------:R-:W-:Y:S05]  /*105c0*/  BRA `(.L_x_12203) ;  /* 0xffffffbc00ec7947 */ /* 0x000fea000383ffff */
.L_x_12140:
[----:B0-----:R0:W1:Y:S02]  /*105d0*/  SYNCS.PHASECHK.TRANS64.TRYWAIT P0, [R2+URZ+0x2d840], R3 ;  /* 0x02d84003020075a7 */ /* 0x001064000800017f */
[----:B-1----:R-:W-:Y:S05]  /*105e0*/  @!P0 NANOSLEEP.SYNCS 0x989680 ;  /* 0x009896800000895d */ /* 0x002fea0003900000 */
[----:B------:R-:W1:Y:S02]  /*105f0*/  @!P0 SYNCS.PHASECHK.TRANS64 P0, [R2+URZ+0x2d840], R3 ;  /* 0x02d84003020085a7 */ /* 0x000e64000800007f */
[----:B-1----:R-:W-:Y:S05]  /*10600*/  @!P0 BRA `(.L_x_12140) ;  /* 0xfffffffc00f08947 */ /* 0x002fea000383ffff */
[----:B------:R-:W-:Y:S05]  /*10610*/  BRA `(.L_x_12204) ;  /* 0xffffffc0005c7947 */ /* 0x000fea000383ffff */
.L_x_12141:
        /* <DEDUP_REMOVED lines=8> */
.L_x_12206:
[----:B------:R-:W-:Y:S05]  /*106a0*/  BSYNC B0 ;  /* 0x0000000000007941 */ /* 0x000fea0003800000 */
.L_x_12205:
        /* <DEDUP_REMOVED lines=9> */
.L_x_12207:
[----:B------:R-:W-:Y:S02]  /*10740*/  IMAD.MOV.U32 R13, RZ, RZ, R6 ;  /* 0x000000ffff0d7224 */ /* 0x000fe400078e0006 */
[----:B------:R-:W-:Y:S02]  /*10750*/  IMAD.MOV.U32 R12, RZ, RZ, 0x1 ;  /* 0x00000001ff0c7424 */ /* 0x000fe400078e00ff */
[----:B------:R-:W-:-:S07]  /*10760*/  IMAD.MOV.U32 R5, RZ, RZ, R14 ;  /* 0x000000ffff057224 */ /* 0x000fce00078e000e */
[----:B------:R-:W-:Y:S05]  /*10770*/  WARPSYNC.COLLECTIVE R15, `(.L_x_12208) ;  /* 0x000000000f087348 */ /* 0x000fea0003c00000 */
[----:B------:R0:W1:Y:S02]  /*10780*/  SHFL.IDX P6, R14, R13, R12, R11 ;  /* 0x0000000c0d0e7389 */ /* 0x00006400000c000b */
[----:B01----:R-:W-:Y:S01]  /*10790*/  ENDCOLLECTIVE ;  /* 0x000000000000791b */ /* 0x003fe20003800000 */
.L_x_12208:
        /* <DEDUP_REMOVED lines=17> */
.L_x_12209:
[----:B------:R-:W-:Y:S02]  /*108b0*/  @P1 IMAD R8, R7, 0x2, R23 ;  /* 0x0000000207081824 */ /* 0x000fe400078e0217 */
[----:B------:R-:W-:Y:S02]  /*108c0*/  IMAD.MOV.U32 R13, RZ, RZ, R6 ;  /* 0x000000ffff0d7224 */ /* 0x000fe400078e0006 */
[----:B------:R-:W-:Y:S02]  /*108d0*/  IMAD.MOV.U32 R12, RZ, RZ, 0x2 ;  /* 0x00000002ff0c7424 */ /* 0x000fe400078e00ff */
[----:B------:R-:W-:-:S07]  /*108e0*/  IMAD.MOV.U32 R5, RZ, RZ, R14 ;  /* 0x000000ffff057224 */ /* 0x000fce00078e000e */
[----:B------:R-:W-:Y:S05]  /*108f0*/  WARPSYNC.COLLECTIVE R15, `(.L_x_12210) ;  /* 0x000000000f087348 */ /* 0x000fea0003c00000 */
[----:B------:R0:W1:Y:S02]  /*10900*/  SHFL.IDX P6, R14, R13, R12, R11 ;  /* 0x0000000c0d0e7389 */ /* 0x00006400000c000b */
[----:B01----:R-:W-:Y:S01]  /*10910*/  ENDCOLLECTIVE ;  /* 0x000000000000791b */ /* 0x003fe20003800000 */
.L_x_12210:
        /* <DEDUP_REMOVED lines=17> */
.L_x_12211:
[----:B------:R-:W-:Y:S02]  /*10a30*/  @P1 IMAD R8, R7, 0x2, R23 ;  /* 0x0000000207081824 */ /* 0x000fe400078e0217 */
[----:B------:R-:W-:Y:S02]  /*10a40*/  IMAD.MOV.U32 R13, RZ, RZ, R6 ;  /* 0x000000ffff0d7224 */ /* 0x000fe400078e0006 */
[----:B------:R-:W-:Y:S02]  /*10a50*/  IMAD.MOV.U32 R12, RZ, RZ, 0x3 ;  /* 0x00000003ff0c7424 */ /* 0x000fe400078e00ff */
[----:B------:R-:W-:-:S07]  /*10a60*/  IMAD.MOV.U32 R5, RZ, RZ, R14 ;  /* 0x000000ffff057224 */ /* 0x000fce00078e000e */
[----:B------:R-:W-:Y:S05]  /*10a70*/  WARPSYNC.COLLECTIVE R15, `(.L_x_12212) ;  /* 0x000000000f087348 */ /* 0x000fea0003c00000 */
[----:B------:R0:W1:Y:S02]  /*10a80*/  SHFL.IDX P6, R14, R13, R12, R11 ;  /* 0x0000000c0d0e7389 */ /* 0x00006400000c000b */
[----:B01----:R-:W-:Y:S01]  /*10a90*/  ENDCOLLECTIVE ;  /* 0x000000000000791b */ /* 0x003fe20003800000 */
.L_x_12212:
        /* <DEDUP_REMOVED lines=10> */
.L_x_12213:
        /* <DEDUP_REMOVED lines=8> */
.L_x_12146:
[----:B------:R-:W2:Y:S04]  /*10bc0*/  LDL.LU R11, [R1+0x20] ;  /* 0x00002000010b7983 */ /* 0x000ea80000300800 */
[----:B------:R0:W5:Y:S01]  /*10bd0*/  LDL R9, [R1+0x18] ;  /* 0x0000180001097983 */ /* 0x0001620000100800 */
[----:B------:R-:W-:Y:S02]  /*10be0*/  IMAD.MOV.U32 R13, RZ, RZ, R0 ;  /* 0x000000ffff0d7224 */ /* 0x000fe400078e0000 */
[----:B------:R-:W-:Y:S02]  /*10bf0*/  IMAD.MOV.U32 R12, RZ, RZ, RZ ;  /* 0x000000ffff0c7224 */ /* 0x000fe400078e00ff */
[----:B------:R-:W-:Y:S02]  /*10c00*/  IMAD.MOV.U32 R15, RZ, RZ, -0x1 ;  /* 0xffffffffff0f7424 */ /* 0x000fe400078e00ff */
[----:B------:R-:W-:-:S04]  /*10c10*/  IMAD R17, R17, 0xc0, R21 ;  /* 0x000000c011117824 */ /* 0x000fc800078e0215 */
[----:B------:R-:W-:Y:S02]  /*10c20*/  VIADD R5, R17, 0x20 ;  /* 0x0000002011057836 */ /* 0x000fe40000000000 */
[----:B--2---:R-:W-:Y:S02]  /*10c30*/  IMAD R2, R11, R10, RZ ;  /* 0x0000000a0b027224 */ /* 0x004fe400078e02ff */
[----:B0-----:R-:W-:-:S07]  /*10c40*/  IMAD.MOV.U32 R11, RZ, RZ, 0x1c1f ;  /* 0x00001c1fff0b7424 */ /* 0x001fce00078e00ff */
[----:B-----5:R-:W-:Y:S05]  /*10c50*/  WARPSYNC.COLLECTIVE R15, `(.L_x_12215) ;  /* 0x000000000f087348 */ /* 0x020fea0003c00000 */
[----:B------:R0:W1:Y:S02]  /*10c60*/  SHFL.IDX P6, R14, R13, R12, R11 ;  /* 0x0000000c0d0e7389 */ /* 0x00006400000c000b */
[----:B01---5:R-:W-:Y:S01]  /*10c70*/  ENDCOLLECTIVE ;  /* 0x000000000000791b */ /* 0x023fe20003800000 */
.L_x_12215:
[----:B------:R-:W-:Y:S02]  /*10c80*/  IMAD.MOV.U32 R13, RZ, RZ, R4 ;  /* 0x000000ffff0d7224 */ /* 0x000fe400078e0004 */
[----:B------:R-:W-:-:S07]  /*10c90*/  IMAD.MOV.U32 R6, RZ, RZ, R14 ;  /* 0x000000ffff067224 */ /* 0x000fce00078e000e */
[----:B------:R-:W-:Y:S05]  /*10ca0*/  WARPSYNC.COLLECTIVE R15, `(.L_x_12216) ;  /* 0x000000000f087348 */ /* 0x000fea0003c00000 */
[----:B------:R0:W1:Y:S02]  /*10cb0*/  SHFL.IDX P6, R14, R13, R12, R11 ;  /* 0x0000000c0d0e7389 */ /* 0x00006400000c000b */
[----:B01----:R-:W-:Y:S01]  /*10cc0*/  ENDCOLLECTIVE ;  /* 0x000000000000791b */ /* 0x003fe20003800000 */
.L_x_12216:
[----:B------:R-:W-:Y:S01]  /*10cd0*/  ISETP.GE.AND P2, PT, R17, R2, PT ;  /* 0x000000021100720c */ /* 0x000fe20003f46270 */
[----:B------:R-:W-:Y:S02]  /*10ce0*/  IMAD.MOV.U32 R13, RZ, RZ, R0 ;  /* 0x000000ffff0d7224 */ /* 0x000fe400078e0000 */
[----:B------:R-:W-:Y:S02]  /*10cf0*/  IMAD.MOV.U32 R12, RZ, RZ, 0x1 ;  /* 0x00000001ff0c7424 */ /* 0x000fe400078e00ff */
[----:B------:R-:W-:-:S08]  /*10d00*/  IMAD.MOV.U32 R7, RZ, RZ, R14 ;  /* 0x000000ffff077224 */ /* 0x000fd000078e000e */
[----:B------:R-:W-:Y:S05]  /*10d10*/  WARPSYNC.COLLECTIVE R15, `(.L_x_12217) ;  /* 0x000000000f087348 */ /* 0x000fea0003c00000 */
[----:B------:R0:W1:Y:S02]  /*10d20*/  SHFL.IDX P6, R14, R13, R12, R11 ;  /* 0x0000000c0d0e7389 */ /* 0x00006400000c000b */
[----:B01----:R-:W-:Y:S01]  /*10d30*/  ENDCOLLECTIVE ;  /* 0x000000000000791b */ /* 0x003fe20003800000 */
.L_x_12217:
[----:B------:R-:W-:-:S05]  /*10d40*/  @!P2 LEA R7, P4, R20, R7, 0x1 ;  /* 0x000000071407a211 */ /* 0x000fca00078808ff */
[----:B------:R-:W-:-:S05]  /*10d50*/  @!P2 IMAD.X R6, RZ, RZ, R6, P4 ;  /* 0x000000ffff06a224 */ /* 0x000fca00020e0606 */
[----:B------:R-:W-:-:S04]  /*10d60*/  @!P2 LOP3.LUT R7, R7, R6, RZ, 0x3c, !PT ;  /* 0x000000060707a212 */ /* 0x000fc800078e3cff */
[----:B------:R-:W-:-:S04]  /*10d70*/  @!P2 LOP3.LUT R6, R7, R6, RZ, 0x3c, !PT ;  /* 0x000000060706a212 */ /* 0x000fc800078e3cff */
[----:B------:R-:W-:Y:S01]  /*10d80*/  @!P2 LOP3.LUT R7, R7, R6, RZ, 0x3c, !PT ;  /* 0x000000060707a212 */ /* 0x000fe200078e3cff */
[----:B------:R-:W-:-:S04]  /*10d90*/  IMAD.MOV.U32 R13, RZ, RZ, R4 ;  /* 0x000000ffff0d7224 */ /* 0x000fc800078e0004 */
        /* <DEDUP_REMOVED lines=10> */
.L_x_12218:
[----:B------:R-:W-:Y:S01]  /*10e40*/  ISETP.GE.AND P2, PT, R5, R2, PT ;  /* 0x000000020500720c */ /* 0x000fe20003f46270 */
[----:B------:R-:W-:Y:S02]  /*10e50*/  IMAD.MOV.U32 R13, RZ, RZ, R0 ;  /* 0x000000ffff0d7224 */ /* 0x000fe400078e0000 */
[----:B------:R-:W-:Y:S02]  /*10e60*/  IMAD.MOV.U32 R12, RZ, RZ, 0x2 ;  /* 0x00000002ff0c7424 */ /* 0x000fe400078e00ff */
[----:B------:R-:W-:-:S08]  /*10e70*/  IMAD.MOV.U32 R7, RZ, RZ, R14 ;  /* 0x000000ffff077224 */ /* 0x000fd000078e000e */
[----:B------:R-:W-:Y:S05]  /*10e80*/  WARPSYNC.COLLECTIVE R15, `(.L_x_12219) ;  /* 0x000000000f087348 */ /* 0x000fea0003c00000 */
[----:B------:R0:W1:Y:S02]  /*10e90*/  SHFL.IDX P6, R14, R13, R12, R11 ;  /* 0x0000000c0d0e7389 */ /* 0x00006400000c000b */
[----:B01----:R-:W-:Y:S01]  /*10ea0*/  ENDCOLLECTIVE ;  /* 0x000000000000791b */ /* 0x003fe20003800000 */
.L_x_12219:
        /* <DEDUP_REMOVED lines=16> */
.L_x_12220:
[----:B------:R-:W-:Y:S02]  /*10fb0*/  VIADD R5, R17, 0x40 ;  /* 0x0000004011057836 */ /* 0x000fe40000000000 */
[----:B------:R-:W-:Y:S02]  /*10fc0*/  IMAD.MOV.U32 R13, RZ, RZ, R0 ;  /* 0x000000ffff0d7224 */ /* 0x000fe400078e0000 */
[----:B------:R-:W-:Y:S01]  /*10fd0*/  IMAD.MOV.U32 R12, RZ, RZ, 0x3 ;  /* 0x00000003ff0c7424 */ /* 0x000fe200078e00ff */
[----:B------:R-:W-:Y:S01]  /*10fe0*/  ISETP.GE.AND P2, PT, R5, R2, PT ;  /* 0x000000020500720c */ /* 0x000fe20003f46270 */
[----:B------:R-:W-:-:S12]  /*10ff0*/  IMAD.MOV.U32 R7, RZ, RZ, R14 ;  /* 0x000000ffff077224 */ /* 0x000fd800078e000e */
[----:B------:R-:W-:Y:S05]  /*11000*/  WARPSYNC.COLLECTIVE R15, `(.L_x_12221) ;  /* 0x000000000f087348 */ /* 0x000fea0003c00000 */
[----:B------:R0:W1:Y:S02]  /*11010*/  SHFL.IDX P6, R14, R13, R12, R11 ;  /* 0x0000000c0d0e7389 */ /* 0x00006400000c000b */
[----:B01----:R-:W-:Y:S01]  /*11020*/  ENDCOLLECTIVE ;  /* 0x000000000000791b */ /* 0x003fe20003800000 */
.L_x_12221:
[----:B------:R-:W-:-:S05]  /*11030*/  @!P2 LEA R7, P4, R20, R7, 0x1 ;  /* 0x000000071407a211 */ /* 0x000fca00078808ff */
[----:B------:R-:W-:Y:S02]  /*11040*/  @!P2 IMAD.X R6, RZ, RZ, R6, P4 ;  /* 0x000000ffff06a224 */ /* 0x000fe400020e0606 */
[----:B------:R-:W-:-:S03]  /*11050*/  IMAD.MOV.U32 R13, RZ, RZ, R4 ;  /* 0x000000ffff0d7224 */ /* 0x000fc600078e0004 */
[----:B------:R-:W-:Y:S01]  /*11060*/  @!P2 LOP3.LUT R7, R7, R6, RZ, 0x3c, !PT ;  /* 0x000000060707a212 */ /* 0x000fe200078e3cff */
[----:B------:R-:W-:-:S07]  /*11070*/  IMAD.MOV.U32 R0, RZ, RZ, R14 ;  /* 0x000000ffff007224 */ /* 0x000fce00078e000e */
[----:B------:R-:W-:Y:S05]  /*11080*/  WARPSYNC.COLLECTIVE R15, `(.L_x_12222) ;  /* 0x000000000f087348 */ /* 0x000fea0003c00000 */
[----:B------:R0:W1:Y:S02]  /*11090*/  SHFL.IDX P6, R14, R13, R12, R11 ;  /* 0x0000000c0d0e7389 */ /* 0x00006400000c000b */
[----:B01----:R-:W-:Y:S01]  /*110a0*/  ENDCOLLECTIVE ;  /* 0x000000000000791b */ /* 0x003fe20003800000 */
.L_x_12222:
[----:B------:R-:W-:Y:S01]  /*110b0*/  @!P2 LOP3.LUT R6, R7, R6, RZ, 0x3c, !PT ;  /* 0x000000060706a212 */ /* 0x000fe200078e3cff */
[----:B------:R-:W-:-:S03]  /*110c0*/  VIADD R5, R17, 0x60 ;  /* 0x0000006011057836 */ /* 0x000fc60000000000 */
[----:B------:R-:W-:-:S05]  /*110d0*/  @!P2 LOP3.LUT R7, R7, R6, RZ, 0x3c, !PT ;  /* 0x000000060707a212 */ /* 0x000fca00078e3cff */
[----:B------:R-:W-:Y:S01]  /*110e0*/  @!PT LDS RZ, [RZ] ;  /* 0x00000000fffff984 */ /* 0x000fe20000000800 */
[----:B------:R-:W-:Y:S01]  /*110f0*/  @!PT LDS RZ, [RZ] ;  /* 0x00000000fffff984 */ /* 0x000fe20000000800 */
[----:B------:R-:W-:Y:S01]  /*11100*/  @!PT LDS RZ, [RZ] ;  /* 0x00000000fffff984 */ /* 0x000fe20000000800 */
[----:B------:R0:W-:Y:S04]  /*11110*/  @!P2 LDGSTS.E.BYPASS.LTC128B.128 [R9+0xd400], desc[UR36][R6.64], !P3 ;  /* 0x0d4000000609afae */ /* 0x0001e8000d901d64 */
[----:B------:R0:W-:Y:S01]  /*11120*/  @!P2 LDGSTS.E.BYPASS.LTC128B.128 [R9+0x10400], desc[UR36][R6.64+0x40], !P0 ;  /* 0x104000400609afae */ /* 0x0001e2000c101d64 */
[----:B------:R-:W-:-:S03]  /*11130*/  IMAD.MOV.U32 R13, RZ, RZ, R3 ;  /* 0x000000ffff0d7224 */ /* 0x000fc600078e0003 */
[----:B------:R0:W-:Y:S01]  /*11140*/  @!P2 LDGSTS.E.BYPASS.LTC128B.128 [R9+0x13400], desc[UR36][R6.64+0x80], !P1 ;  /* 0x134000800609afae */ /* 0x0001e2000c901d64 */
[----:B------:R-:W-:Y:S01]  /*11150*/  ISETP.GE.AND P2, PT, R5, R2, PT ;  /* 0x000000020500720c */ /* 0x000fe20003f46270 */
[----:B------:R-:W-:Y:S02]  /*11160*/  IMAD.MOV.U32 R12, RZ, RZ, RZ ;  /* 0x000000ffff0c7224 */ /* 0x000fe400078e00ff */
[----:B------:R-:W-:-:S10]  /*11170*/  IMAD.MOV.U32 R4, RZ, RZ, R14 ;  /* 0x000000ffff047224 */ /* 0x000fd400078e000e */
[----:B0-----:R-:W-:Y:S05]  /*11180*/  WARPSYNC.COLLECTIVE R15, `(.L_x_12223) ;  /* 0x000000000f087348 */ /* 0x001fea0003c00000 */
[----:B------:R1:W2:Y:S02]  /*11190*/  SHFL.IDX P6, R14, R13, R12, R11 ;  /* 0x0000000c0d0e7389 */ /* 0x0002a400000c000b */
[----:B012---:R-:W-:Y:S01]  /*111a0*/  ENDCOLLECTIVE ;  /* 0x000000000000791b */ /* 0x007fe20003800000 */
.L_x_12223:
        /* <DEDUP_REMOVED lines=16> */
.L_x_12224:
[----:B------:R-:W-:Y:S02]  /*112b0*/  IMAD.MOV.U32 R13, RZ, RZ, R3 ;  /* 0x000000ffff0d7224 */ /* 0x000fe400078e0003 */
[----:B------:R-:W-:Y:S02]  /*112c0*/  IMAD.MOV.U32 R12, RZ, RZ, 0x1 ;  /* 0x00000001ff0c7424 */ /* 0x000fe400078e00ff */
[----:B------:R-:W-:-:S07]  /*112d0*/  IMAD.MOV.U32 R4, RZ, RZ, R14 ;  /* 0x000000ffff047224 */ /* 0x000fce00078e000e */
[----:B------:R-:W-:Y:S05]  /*112e0*/  WARPSYNC.COLLECTIVE R15, `(.L_x_12225) ;  /* 0x000000000f087348 */ /* 0x000fea0003c00000 */
[----:B------:R0:W1:Y:S02]  /*112f0*/  SHFL.IDX P6, R14, R13, R12, R11 ;  /* 0x0000000c0d0e7389 */ /* 0x00006400000c000b */
[----:B01----:R-:W-:Y:S01]  /*11300*/  ENDCOLLECTIVE ;  /* 0x000000000000791b */ /* 0x003fe20003800000 */
.L_x_12225:
        /* <DEDUP_REMOVED lines=14> */
.L_x_12226:
[----:B------:R-:W-:Y:S01]  /*113f0*/  IMAD.MOV.U32 R8, RZ, RZ, R14 ;  /* 0x000000ffff087224 */ /* 0x000fe200078e000e */
[----:B------:R-:W-:Y:S06]  /*11400*/  BRA `(.L_x_12227) ;  /* 0xffffffc400507947 */ /* 0x000fec000383ffff */
.L_x_12149:
[----:B-1----:R1:W2:Y:S02]  /*11410*/  SYNCS.PHASECHK.TRANS64.TRYWAIT P0, [R23+URZ+0x2d820], R0 ;  /* 0x02d82000170075a7 */ /* 0x0022a4000800017f */
[----:B--2---:R-:W-:Y:S05]  /*11420*/  @!P0 NANOSLEEP.SYNCS 0x989680 ;  /* 0x009896800000895d */ /* 0x004fea0003900000 */
[----:B------:R-:W2:Y:S02]  /*11430*/  @!P0 SYNCS.PHASECHK.TRANS64 P0, [R23+URZ+0x2d820], R0 ;  /* 0x02d82000170085a7 */ /* 0x000ea4000800007f */
[----:B--2---:R-:W-:Y:S05]  /*11440*/  @!P0 BRA `(.L_x_12149) ;  /* 0xfffffffc00f08947 */ /* 0x004fea000383ffff */
[----:B------:R-:W-:Y:S05]  /*11450*/  BRA `(.L_x_12228) ;  /* 0xffffffc400b87947 */ /* 0x000fea000383ffff */
.L_x_12154:
[----:B0-----:R0:W1:Y:S02]  /*11460*/  SYNCS.PHASECHK.TRANS64.TRYWAIT P0, [R5+URZ+0x2d840], R0 ;  /* 0x02d84000050075a7 */ /* 0x001064000800017f */
[----:B-1----:R-:W-:Y:S05]  /*11470*/  @!P0 NANOSLEEP.SYNCS 0x989680 ;  /* 0x009896800000895d */ /* 0x002fea0003900000 */
[----:B------:R-:W1:Y:S02]  /*11480*/  @!P0 SYNCS.PHASECHK.TRANS64 P0, [R5+URZ+0x2d840], R0 ;  /* 0x02d84000050085a7 */ /* 0x000e64000800007f */
[----:B-1----:R-:W-:Y:S05]  /*11490*/  @!P0 BRA `(.L_x_12154) ;  /* 0xfffffffc00f08947 */ /* 0x002fea000383ffff */
[----:B------:R-:W-:Y:S05]  /*114a0*/  BRA `(.L_x_12229) ;  /* 0xffffffc800a87947 */ /* 0x000fea000383ffff */
.L_x_12155:
        /* <DEDUP_REMOVED lines=8> */
.L_x_12231:
[----:B------:R-:W-:Y:S05]  /*11530*/  BSYNC B1 ;  /* 0x0000000000017941 */ /* 0x000fea0003800000 */
.L_x_12230:
        /* <DEDUP_REMOVED lines=13> */
.L_x_12232:
        /* <DEDUP_REMOVED lines=8> */
.L_x_12233:
        /* <DEDUP_REMOVED lines=14> */
.L_x_12234:
[----:B------:R-:W-:Y:S02]  /*11770*/  IMAD.MOV.U32 R13, RZ, RZ, R7 ;  /* 0x000000ffff0d7224 */ /* 0x000fe400078e0007 */
[----:B------:R-:W-:Y:S02]  /*11780*/  IMAD.MOV.U32 R12, RZ, RZ, 0x2 ;  /* 0x00000002ff0c7424 */ /* 0x000fe400078e00ff */
[----:B------:R-:W-:-:S07]  /*11790*/  IMAD.MOV.U32 R2, RZ, RZ, R14 ;  /* 0x000000ffff027224 */ /* 0x000fce00078e000e */
[----:B------:R-:W-:Y:S05]  /*117a0*/  WARPSYNC.COLLECTIVE R15, `(.L_x_12235) ;  /* 0x000000000f087348 */ /* 0x000fea0003c00000 */
[----:B------:R0:W1:Y:S02]  /*117b0*/  SHFL.IDX P6, R14, R13, R12, R11 ;  /* 0x0000000c0d0e7389 */ /* 0x00006400000c000b */
[----:B01----:R-:W-:Y:S01]  /*117c0*/  ENDCOLLECTIVE ;  /* 0x000000000000791b */ /* 0x003fe20003800000 */
.L_x_12235:
        /* <DEDUP_REMOVED lines=13> */
.L_x_12236:
[----:B------:R-:W-:Y:S02]  /*118a0*/  IMAD.MOV.U32 R13, RZ, RZ, R7 ;  /* 0x000000ffff0d7224 */ /* 0x000fe400078e0007 */
[----:B------:R-:W-:Y:S02]  /*118b0*/  IMAD.MOV.U32 R12, RZ, RZ, 0x3 ;  /* 0x00000003ff0c7424 */ /* 0x000fe400078e00ff */
[----:B------:R-:W-:-:S07]  /*118c0*/  IMAD.MOV.U32 R2, RZ, RZ, R14 ;  /* 0x000000ffff027224 */ /* 0x000fce00078e000e */
[----:B------:R-:W-:Y:S05]  /*118d0*/  WARPSYNC.COLLECTIVE R15, `(.L_x_12237) ;  /* 0x000000000f087348 */ /* 0x000fea0003c00000 */
[----:B------:R0:W1:Y:S02]  /*118e0*/  SHFL.IDX P6, R14, R13, R12, R11 ;  /* 0x0000000c0d0e7389 */ /* 0x00006400000c000b */
[----:B01----:R-:W-:Y:S01]  /*118f0*/  ENDCOLLECTIVE ;  /* 0x000000000000791b */ /* 0x003fe20003800000 */
.L_x_12237:
        /* <DEDUP_REMOVED lines=14> */
.L_x_12238:
[----:B------:R-:W-:Y:S01]  /*119e0*/  IMAD.MOV.U32 R2, RZ, RZ, R14 ;  /* 0x000000ffff027224 */ /* 0x000fe200078e000e */
[----:B------:R-:W-:Y:S06]  /*119f0*/  BRA `(.L_x_12239) ;  /* 0xffffffc800487947 */ /* 0x000fec000383ffff */
.L_x_12160:
[----:B-1----:R1:W2:Y:S02]  /*11a00*/  SYNCS.PHASECHK.TRANS64.TRYWAIT P0, [R5+URZ+0x2d860], R2 ;  /* 0x02d86002050075a7 */ /* 0x0022a4000800017f */
[----:B--2---:R-:W-:Y:S05]  /*11a10*/  @!P0 NANOSLEEP.SYNCS 0x989680 ;  /* 0x009896800000895d */ /* 0x004fea0003900000 */
[----:B------:R-:W2:Y:S02]  /*11a20*/  @!P0 SYNCS.PHASECHK.TRANS64 P0, [R5+URZ+0x2d860], R2 ;  /* 0x02d86002050085a7 */ /* 0x000ea4000800007f */
[----:B--2---:R-:W-:Y:S05]  /*11a30*/  @!P0 BRA `(.L_x_12160) ;  /* 0xfffffffc00f08947 */ /* 0x004fea000383ffff */
[----:B------:R-:W-:Y:S05]  /*11a40*/  BRA `(.L_x_12240) ;  /* 0xffffffc800ac7947 */ /* 0x000fea000383ffff */
.L_x_12161:
        /* <DEDUP_REMOVED lines=8> */
.L_x_12242:
[----:B------:R-:W-:Y:S05]  /*11ad0*/  BSYNC B1 ;  /* 0x0000000000017941 */ /* 0x000fea0003800000 */
.L_x_12241:
        /* <DEDUP_REMOVED lines=9> */
.L_x_12243:
[----:B------:R-:W-:Y:S02]  /*11b70*/  IMAD.MOV.U32 R13, RZ, RZ, R25 ;  /* 0x000000ffff0d7224 */ /* 0x000fe400078e0019 */
[----:B------:R-:W-:Y:S02]  /*11b80*/  IMAD.MOV.U32 R12, RZ, RZ, 0x1 ;  /* 0x00000001ff0c7424 */ /* 0x000fe400078e00ff */
[----:B------:R-:W-:-:S07]  /*11b90*/  IMAD.MOV.U32 R2, RZ, RZ, R14 ;  /* 0x000000ffff027224 */ /* 0x000fce00078e000e */
[----:B------:R-:W-:Y:S05]  /*11ba0*/  WARPSYNC.COLLECTIVE R15, `(.L_x_12244) ;  /* 0x000000000f087348 */ /* 0x000fea0003c00000 */
[----:B------:R0:W1:Y:S02]  /*11bb0*/  SHFL.IDX P6, R14, R13, R12, R11 ;  /* 0x0000000c0d0e7389 */ /* 0x00006400000c000b */
[----:B01----:R-:W-:Y:S01]  /*11bc0*/  ENDCOLLECTIVE ;  /* 0x000000000000791b */ /* 0x003fe20003800000 */
.L_x_12244:
        /* <DEDUP_REMOVED lines=16> */
.L_x_12245:
[----:B------:R-:W-:Y:S02]  /*11cd0*/  IMAD.MOV.U32 R13, RZ, RZ, R25 ;  /* 0x000000ffff0d7224 */ /* 0x000fe400078e0019 */
[----:B------:R-:W-:Y:S02]  /*11ce0*/  IMAD.MOV.U32 R12, RZ, RZ, 0x2 ;  /* 0x00000002ff0c7424 */ /* 0x000fe400078e00ff */
[----:B------:R-:W-:-:S07]  /*11cf0*/  IMAD.MOV.U32 R2, RZ, RZ, R14 ;  /* 0x000000ffff027224 */ /* 0x000fce00078e000e */
[----:B------:R-:W-:Y:S05]  /*11d00*/  WARPSYNC.COLLECTIVE R15, `(.L_x_12246) ;  /* 0x000000000f087348 */ /* 0x000fea0003c00000 */
[----:B------:R0:W1:Y:S02]  /*11d10*/  SHFL.IDX P6, R14, R13, R12, R11 ;  /* 0x0000000c0d0e7389 */ /* 0x00006400000c000b */
[----:B01----:R-:W-:Y:S01]  /*11d20*/  ENDCOLLECTIVE ;  /* 0x000000000000791b */ /* 0x003fe20003800000 */
.L_x_12246:
        /* <DEDUP_REMOVED lines=16> */
.L_x_12247:
[----:B------:R-:W-:Y:S02]  /*11e30*/  IMAD.MOV.U32 R13, RZ, RZ, R25 ;  /* 0x000000ffff0d7224 */ /* 0x000fe400078e0019 */
[----:B------:R-:W-:Y:S02]  /*11e40*/  IMAD.MOV.U32 R12, RZ, RZ, 0x3 ;  /* 0x00000003ff0c7424 */ /* 0x000fe400078e00ff */
[----:B------:R-:W-:-:S07]  /*11e50*/  IMAD.MOV.U32 R2, RZ, RZ, R14 ;  /* 0x000000ffff027224 */ /* 0x000fce00078e000e */
[----:B------:R-:W-:Y:S05]  /*11e60*/  WARPSYNC.COLLECTIVE R15, `(.L_x_12248) ;  /* 0x000000000f087348 */ /* 0x000fea0003c00000 */
[----:B------:R0:W1:Y:S02]  /*11e70*/  SHFL.IDX P6, R14, R13, R12, R11 ;  /* 0x0000000c0d0e7389 */ /* 0x00006400000c000b */
[----:B01----:R-:W-:Y:S01]  /*11e80*/  ENDCOLLECTIVE ;  /* 0x000000000000791b */ /* 0x003fe20003800000 */
.L_x_12248:
        /* <DEDUP_REMOVED lines=13> */
.L_x_12249:
        /* <DEDUP_REMOVED lines=8> */
.L_x_12169:
[----:B-1----:R1:W2:Y:S02]  /*11fe0*/  SYNCS.PHASECHK.TRANS64.TRYWAIT P0, [R0+URZ+0x2d860], R3 ;  /* 0x02d86003000075a7 */ /* 0x0022a4000800017f */
[----:B--2---:R-:W-:Y:S05]  /*11ff0*/  @!P0 NANOSLEEP.SYNCS 0x989680 ;  /* 0x009896800000895d */ /* 0x004fea0003900000 */
[----:B------:R-:W2:Y:S02]  /*12000*/  @!P0 SYNCS.PHASECHK.TRANS64 P0, [R0+URZ+0x2d860], R3 ;  /* 0x02d86003000085a7 */ /* 0x000ea4000800007f */
[----:B--2---:R-:W-:Y:S05]  /*12010*/  @!P0 BRA `(.L_x_12169) ;  /* 0xfffffffc00f08947 */ /* 0x004fea000383ffff */
[----:B------:R-:W-:Y:S05]  /*12020*/  BRA `(.L_x_12251) ;  /* 0xffffffcc00407947 */ /* 0x000fea000383ffff */
.L_x_12170:
        /* <DEDUP_REMOVED lines=8> */
.L_x_12253:
[----:B------:R-:W-:Y:S05]  /*120b0*/  BSYNC B0 ;  /* 0x0000000000007941 */ /* 0x000fea0003800000 */
.L_x_12252:
        /* <DEDUP_REMOVED lines=10> */
.L_x_12254:
        /* <DEDUP_REMOVED lines=17> */
.L_x_12255:
        /* <DEDUP_REMOVED lines=14> */
.L_x_12256:
[----:B------:R-:W-:Y:S02]  /*12350*/  IMAD.MOV.U32 R13, RZ, RZ, R25 ;  /* 0x000000ffff0d7224 */ /* 0x000fe400078e0019 */
[----:B------:R-:W-:Y:S01]  /*12360*/  IMAD.MOV.U32 R12, RZ, RZ, 0x2 ;  /* 0x00000002ff0c7424 */ /* 0x000fe200078e00ff */
[----:B------:R-:W-:-:S13]  /*12370*/  IADD3 R2, P4, R14, R5, RZ ;  /* 0x000000050e027210 */ /* 0x000fda0007f9e0ff */
[----:B------:R-:W-:Y:S05]  /*12380*/  WARPSYNC.COLLECTIVE R15, `(.L_x_12257) ;  /* 0x000000000f087348 */ /* 0x000fea0003c00000 */
[----:B------:R0:W1:Y:S02]  /*12390*/  SHFL.IDX P6, R14, R13, R12, R11 ;  /* 0x0000000c0d0e7389 */ /* 0x00006400000c000b */
[----:B01----:R-:W-:Y:S01]  /*123a0*/  ENDCOLLECTIVE ;  /* 0x000000000000791b */ /* 0x003fe20003800000 */
.L_x_12257:
        /* <DEDUP_REMOVED lines=15> */
.L_x_12258:
[----:B------:R-:W-:Y:S02]  /*124a0*/  IMAD.MOV.U32 R13, RZ, RZ, R25 ;  /* 0x000000ffff0d7224 */ /* 0x000fe400078e0019 */
[----:B------:R-:W-:Y:S01]  /*124b0*/  IMAD.MOV.U32 R12, RZ, RZ, 0x3 ;  /* 0x00000003ff0c7424 */ /* 0x000fe200078e00ff */
[----:B------:R-:W-:-:S13]  /*124c0*/  IADD3 R2, P4, R14, R5, RZ ;  /* 0x000000050e027210 */ /* 0x000fda0007f9e0ff */
[----:B------:R-:W-:Y:S05]  /*124d0*/  WARPSYNC.COLLECTIVE R15, `(.L_x_12259) ;  /* 0x000000000f087348 */ /* 0x000fea0003c00000 */
[----:B------:R0:W1:Y:S02]  /*124e0*/  SHFL.IDX P6, R14, R13, R12, R11 ;  /* 0x0000000c0d0e7389 */ /* 0x00006400000c000b */
[----:B01----:R-:W-:Y:S01]  /*124f0*/  ENDCOLLECTIVE ;  /* 0x000000000000791b */ /* 0x003fe20003800000 */
.L_x_12259:
        /* <DEDUP_REMOVED lines=14> */
.L_x_12260:
[----:B------:R-:W-:Y:S05]  /*125e0*/  BRA `(.L_x_12261) ;  /* 0xffffffc800b47947 */ /* 0x000fea000383ffff */
.L_x_12175:
        /* <DEDUP_REMOVED lines=8> */
.L_x_12263:
[----:B------:R-:W-:Y:S05]  /*12670*/  BSYNC B0 ;  /* 0x0000000000007941 */ /* 0x000fea0003800000 */
.L_x_12262:
        /* <DEDUP_REMOVED lines=9> */
.L_x_12264:
        /* <DEDUP_REMOVED lines=18> */
.L_x_12265:
[----:B------:R-:W-:Y:S01]  /*12830*/  IMAD.MOV.U32 R12, RZ, RZ, 0x2 ;  /* 0x00000002ff0c7424 */ /* 0x000fe200078e00ff */
[----:B------:R-:W-:-:S05]  /*12840*/  SEL R5, R14, RZ, P1 ;  /* 0x000000ff0e057207 */ /* 0x000fca0000800000 */
[----:B------:R-:W-:-:S04]  /*12850*/  IMAD.IADD R4, R2, 0x1, R5 ;  /* 0x0000000102047824 */ /* 0x000fc800078e0205 */
[----:B------:R-:W-:-:S07]  /*12860*/  IMAD.MOV.U32 R13, RZ, RZ, R4 ;  /* 0x000000ffff0d7224 */ /* 0x000fce00078e0004 */
[----:B------:R-:W-:Y:S05]  /*12870*/  WARPSYNC.COLLECTIVE R15, `(.L_x_12266) ;  /* 0x000000000f087348 */ /* 0x000fea0003c00000 */
[----:B------:R0:W1:Y:S02]  /*12880*/  SHFL.UP P6, R14, R13, R12, R11 ;  /* 0x0400000c0d0e7389 */ /* 0x00006400000c000b */
[----:B01----:R-:W-:Y:S01]  /*12890*/  ENDCOLLECTIVE ;  /* 0x000000000000791b */ /* 0x003fe20003800000 */
.L_x_12266:
[----:B------:R-:W-:Y:S01]  /*128a0*/  IMAD.MOV.U32 R12, RZ, RZ, 0x4 ;  /* 0x00000004ff0c7424 */ /* 0x000fe200078e00ff */
[----:B------:R-:W-:-:S05]  /*128b0*/  SEL R5, R14, RZ, P2 ;  /* 0x000000ff0e057207 */ /* 0x000fca0001000000 */
[----:B------:R-:W-:-:S04]  /*128c0*/  IMAD.IADD R5, R4, 0x1, R5 ;  /* 0x0000000104057824 */ /* 0x000fc800078e0205 */
[----:B------:R-:W-:-:S07]  /*128d0*/  IMAD.MOV.U32 R13, RZ, RZ, R5 ;  /* 0x000000ffff0d7224 */ /* 0x000fce00078e0005 */
[----:B------:R-:W-:Y:S05]  /*128e0*/  WARPSYNC.COLLECTIVE R15, `(.L_x_12267) ;  /* 0x000000000f087348 */ /* 0x000fea0003c00000 */
[----:B------:R0:W1:Y:S02]  /*128f0*/  SHFL.UP P6, R14, R13, R12, R11 ;  /* 0x0400000c0d0e7389 */ /* 0x00006400000c000b */
[----:B01----:R-:W-:Y:S01]  /*12900*/  ENDCOLLECTIVE ;  /* 0x000000000000791b */ /* 0x003fe20003800000 */
.L_x_12267:
[----:B------:R-:W-:Y:S01]  /*12910*/  IMAD.MOV.U32 R12, RZ, RZ, 0x8 ;  /* 0x00000008ff0c7424 */ /* 0x000fe200078e00ff */
[----:B------:R-:W-:-:S05]  /*12920*/  SEL R6, R14, RZ, P3 ;  /* 0x000000ff0e067207 */ /* 0x000fca0001800000 */
[----:B------:R-:W-:-:S04]  /*12930*/  IMAD.IADD R6, R5, 0x1, R6 ;  /* 0x0000000105067824 */ /* 0x000fc800078e0206 */
[----:B------:R-:W-:-:S07]  /*12940*/  IMAD.MOV.U32 R13, RZ, RZ, R6 ;  /* 0x000000ffff0d7224 */ /* 0x000fce00078e0006 */
[----:B------:R-:W-:Y:S05]  /*12950*/  WARPSYNC.COLLECTIVE R15, `(.L_x_12268) ;  /* 0x000000000f087348 */ /* 0x000fea0003c00000 */
[----:B------:R0:W1:Y:S02]  /*12960*/  SHFL.UP P6, R14, R13, R12, R11 ;  /* 0x0400000c0d0e7389 */ /* 0x00006400000c000b */
[----:B01----:R-:W-:Y:S01]  /*12970*/  ENDCOLLECTIVE ;  /* 0x000000000000791b */ /* 0x003fe20003800000 */
.L_x_12268:
[----:B------:R-:W-:Y:S01]  /*12980*/  IMAD.MOV.U32 R12, RZ, RZ, 0x10 ;  /* 0x00000010ff0c7424 */ /* 0x000fe200078e00ff */
[----:B------:R-:W-:-:S05]  /*12990*/  SEL R3, R14, RZ, P4 ;  /* 0x000000ff0e037207 */ /* 0x000fca0002000000 */
[----:B------:R-:W-:-:S04]  /*129a0*/  IMAD.IADD R4, R6, 0x1, R3 ;  /* 0x0000000106047824 */ /* 0x000fc800078e0203 */
[----:B------:R-:W-:-:S07]  /*129b0*/  IMAD.MOV.U32 R13, RZ, RZ, R4 ;  /* 0x000000ffff0d7224 */ /* 0x000fce00078e0004 */
[----:B------:R-:W-:Y:S05]  /*129c0*/  WARPSYNC.COLLECTIVE R15, `(.L_x_12269) ;  /* 0x000000000f087348 */ /* 0x000fea0003c00000 */
[----:B------:R0:W1:Y:S02]  /*129d0*/  SHFL.UP P6, R14, R13, R12, R11 ;  /* 0x0400000c0d0e7389 */ /* 0x00006400000c000b */
[----:B01----:R-:W-:Y:S01]  /*129e0*/  ENDCOLLECTIVE ;  /* 0x000000000000791b */ /* 0x003fe20003800000 */
.L_x_12269:
        /* <DEDUP_REMOVED lines=8> */
.L_x_12270:
[----:B------:R-:W-:Y:S05]  /*12a70*/  BRA `(.L_x_12271) ;  /* 0xffffffc800c87947 */ /* 0x000fea000383ffff */
.L_x_12180:
        /* <DEDUP_REMOVED lines=8> */
.L_x_12273:
[----:B------:R-:W-:Y:S05]  /*12b00*/  BSYNC B0 ;  /* 0x0000000000007941 */ /* 0x000fea0003800000 */
.L_x_12272:
        /* <DEDUP_REMOVED lines=8> */
.L_x_12274:
[----:B------:R-:W-:Y:S01]  /*12b90*/  IMAD.MOV.U32 R12, RZ, RZ, 0x4 ;  /* 0x00000004ff0c7424 */ /* 0x000fe200078e00ff */
[----:B------:R-:W-:-:S05]  /*12ba0*/  SEL R14, R14, RZ, P2 ;  /* 0x000000ff0e0e7207 */ /* 0x000fca0001000000 */
[----:B------:R-:W-:-:S04]  /*12bb0*/  IMAD.IADD R3, R13, 0x1, R14 ;  /* 0x000000010d037824 */ /* 0x000fc800078e020e */
[----:B------:R-:W-:-:S07]  /*12bc0*/  IMAD.MOV.U32 R13, RZ, RZ, R3 ;  /* 0x000000ffff0d7224 */ /* 0x000fce00078e0003 */
[----:B------:R-:W-:Y:S05]  /*12bd0*/  WARPSYNC.COLLECTIVE R15, `(.L_x_12275) ;  /* 0x000000000f087348 */ /* 0x000fea0003c00000 */
[----:B------:R0:W1:Y:S02]  /*12be0*/  SHFL.UP P6, R14, R13, R12, R11 ;  /* 0x0400000c0d0e7389 */ /* 0x00006400000c000b */
[----:B01----:R-:W-:Y:S01]  /*12bf0*/  ENDCOLLECTIVE ;  /* 0x000000000000791b */ /* 0x003fe20003800000 */
.L_x_12275:
[----:B------:R-:W-:Y:S01]  /*12c00*/  IMAD.MOV.U32 R12, RZ, RZ, 0x8 ;  /* 0x00000008ff0c7424 */ /* 0x000fe200078e00ff */
[----:B------:R-:W-:-:S05]  /*12c10*/  SEL R4, R14, RZ, P3 ;  /* 0x000000ff0e047207 */ /* 0x000fca0001800000 */
[----:B------:R-:W-:-:S04]  /*12c20*/  IMAD.IADD R4, R3, 0x1, R4 ;  /* 0x0000000103047824 */ /* 0x000fc800078e0204 */
[----:B------:R-:W-:-:S07]  /*12c30*/  IMAD.MOV.U32 R13, RZ, RZ, R4 ;  /* 0x000000ffff0d7224 */ /* 0x000fce00078e0004 */
[----:B------:R-:W-:Y:S05]  /*12c40*/  WARPSYNC.COLLECTIVE R15, `(.L_x_12276) ;  /* 0x000000000f087348 */ /* 0x000fea0003c00000 */
[----:B------:R0:W1:Y:S02]  /*12c50*/  SHFL.UP P6, R14, R13, R12, R11 ;  /* 0x0400000c0d0e7389 */ /* 0x00006400000c000b */
[----:B01----:R-:W-:Y:S01]  /*12c60*/  ENDCOLLECTIVE ;  /* 0x000000000000791b */ /* 0x003fe20003800000 */
.L_x_12276:
[----:B------:R-:W-:Y:S01]  /*12c70*/  IMAD.MOV.U32 R12, RZ, RZ, 0x10 ;  /* 0x00000010ff0c7424 */ /* 0x000fe200078e00ff */
[----:B------:R-:W-:-:S05]  /*12c80*/  SEL R5, R14, RZ, P4 ;  /* 0x000000ff0e057207 */ /* 0x000fca0002000000 */
[----:B------:R-:W-:-:S04]  /*12c90*/  IMAD.IADD R5, R4, 0x1, R5 ;  /* 0x0000000104057824 */ /* 0x000fc800078e0205 */
[----:B------:R-:W-:-:S07]  /*12ca0*/  IMAD.MOV.U32 R13, RZ, RZ, R5 ;  /* 0x000000ffff0d7224 */ /* 0x000fce00078e0005 */
[----:B------:R-:W-:Y:S05]  /*12cb0*/  WARPSYNC.COLLECTIVE R15, `(.L_x_12277) ;  /* 0x000000000f087348 */ /* 0x000fea0003c00000 */
[----:B------:R0:W1:Y:S02]  /*12cc0*/  SHFL.UP P6, R14, R13, R12, R11 ;  /* 0x0400000c0d0e7389 */ /* 0x00006400000c000b */
[----:B01----:R-:W-:Y:S01]  /*12cd0*/  ENDCOLLECTIVE ;  /* 0x000000000000791b */ /* 0x003fe20003800000 */
.L_x_12277:
        /* <DEDUP_REMOVED lines=8> */
.L_x_12278:
[----:B------:R-:W-:Y:S05]  /*12d60*/  BRA `(.L_x_12279) ;  /* 0xffffffc800a87947 */ /* 0x000fea000383ffff */
.L_x_12182:
[----:B------:R-:W-:Y:S01]  /*12d70*/  BSSY B0, `(.L_x_12280) ;  /* 0x0000006000007945 */ /* 0x000fe20003800000 */
[----:B------:R-:W-:Y:S01]  /*12d80*/  PLOP3.LUT P6, PT, P6, PT, PT, 0x8, 0x0 ;  /* 0x000000000000781c */ /* 0x000fe200037ce170 */
[----:B------:R-:W-:-:S12]  /*12d90*/  IMAD.MOV.U32 R15, RZ, RZ, -0x1 ;  /* 0xffffffffff0f7424 */ /* 0x000fd800078e00ff */
[----:B0-----:R-:W-:Y:S05]  /*12da0*/  WARPSYNC.COLLECTIVE R15, `(.L_x_12281) ;  /* 0x000000000f087348 */ /* 0x001fea0003c00000 */
[----:B------:R-:W-:Y:S01]  /*12db0*/  VOTE.ANY R14, PT, P6 ;  /* 0x00000000000e7806 */ /* 0x000fe200030e0100 */
[----:B0-----:R-:W-:Y:S06]  /*12dc0*/  ENDCOLLECTIVE ;  /* 0x000000000000791b */ /* 0x001fec0003800000 */
.L_x_12281:
[----:B------:R-:W-:Y:S05]  /*12dd0*/  BSYNC B0 ;  /* 0x0000000000007941 */ /* 0x000fea0003800000 */
.L_x_12280:
        /* <DEDUP_REMOVED lines=9> */
.L_x_12282:
[----:B------:R-:W-:Y:S01]  /*12e70*/  IMAD.MOV.U32 R17, RZ, RZ, R14 ;  /* 0x000000ffff117224 */ /* 0x000fe200078e000e */
[----:B------:R-:W-:Y:S06]  /*12e80*/  BRA `(.L_x_12283) ;  /* 0xffffffc800987947 */ /* 0x000fec000383ffff */
.L_x_12184:
[----:B------:R-:W-:Y:S01]  /*12e90*/  BSSY B0, `(.L_x_12284) ;  /* 0x0000007000007945 */ /* 0x000fe20003800000 */
[----:B------:R-:W-:Y:S02]  /*12ea0*/  IMAD.MOV.U32 R13, RZ, RZ, R3 ;  /* 0x000000ffff0d7224 */ /* 0x000fe400078e0003 */
[----:B------:R-:W-:Y:S02]  /*12eb0*/  IMAD.MOV.U32 R11, RZ, RZ, 0x1f ;  /* 0x0000001fff0b7424 */ /* 0x000fe400078e00ff */
[----:B------:R-:W-:-:S07]  /*12ec0*/  IMAD.MOV.U32 R15, RZ, RZ, -0x1 ;  /* 0xffffffffff0f7424 */ /* 0x000fce00078e00ff */
[----:B012---:R-:W-:Y:S05]  /*12ed0*/  WARPSYNC.COLLECTIVE R15, `(.L_x_12285) ;  /* 0x000000000f087348 */ /* 0x007fea0003c00000 */
[----:B------:R3:W4:Y:S02]  /*12ee0*/  SHFL.IDX P6, R14, R13, R12, R11 ;  /* 0x0000000c0d0e7389 */ /* 0x00072400000c000b */
[----:B01234-:R-:W-:Y:S01]  /*12ef0*/  ENDCOLLECTIVE ;  /* 0x000000000000791b */ /* 0x01ffe20003800000 */
.L_x_12285:
[----:B------:R-:W-:Y:S05]  /*12f00*/  BSYNC B0 ;  /* 0x0000000000007941 */ /* 0x000fea0003800000 */
.L_x_12284:
[----:B------:R-:W-:Y:S01]  /*12f10*/  IMAD.MOV.U32 R5, RZ, RZ, R14 ;  /* 0x000000ffff057224 */ /* 0x000fe200078e000e */
[----:B------:R-:W-:Y:S06]  /*12f20*/  BRA `(.L_x_12183) ;  /* 0xffffffc8008c7947 */ /* 0x000fec000383ffff */
.L_x_12188:
[----:B-1----:R1:W2:Y:S02]  /*12f30*/  SYNCS.PHASECHK.TRANS64.TRYWAIT P0, [R5+URZ+0x2d820], R0 ;  /* 0x02d82000050075a7 */ /* 0x0022a4000800017f */
[----:B--2---:R-:W-:Y:S05]  /*12f40*/  @!P0 NANOSLEEP.SYNCS 0x989680 ;  /* 0x009896800000895d */ /* 0x004fea0003900000 */
[----:B------:R-:W2:Y:S02]  /*12f50*/  @!P0 SYNCS.PHASECHK.TRANS64 P0, [R5+URZ+0x2d820], R0 ;  /* 0x02d82000050085a7 */ /* 0x000ea4000800007f */
[----:B--2---:R-:W-:Y:S05]  /*12f60*/  @!P0 BRA `(.L_x_12188) ;  /* 0xfffffffc00f08947 */ /* 0x004fea000383ffff */
[----:B------:R-:W-:Y:S05]  /*12f70*/  BRA `(.L_x_12286) ;  /* 0xffffffd000047947 */ /* 0x000fea000383ffff */
.L_x_12189:
        /* <DEDUP_REMOVED lines=11> */
.L_x_12288:
[----:B------:R-:W-:Y:S05]  /*13030*/  BSYNC B0 ;  /* 0x0000000000007941 */ /* 0x000fea0003800000 */
.L_x_12287:
[----:B------:R-:W-:Y:S05]  /*13040*/  BRA `(.L_x_12289) ;  /* 0xffffffcc00ec7947 */ /* 0x000fea000383ffff */
.L_x_12192:
[----:B------:R-:W-:Y:S01]  /*13050*/  BSSY B1, `(.L_x_12290) ;  /* 0x0000006000017945 */ /* 0x000fe20003800000 */
[----:B------:R-:W-:-:S07]  /*13060*/  IMAD.MOV.U32 R15, RZ, RZ, -0x1 ;  /* 0xffffffffff0f7424 */ /* 0x000fce00078e00ff */
[----:B01----:R-:W-:Y:S05]  /*13070*/  WARPSYNC.COLLECTIVE R15, `(.L_x_12291) ;  /* 0x000000000f0c7348 */ /* 0x003fea0003c00000 */
[----:B------:R-:W-:Y:S02]  /*13080*/  ELECT P6, UR62, PT ;  /* 0x00000000003e782f */ /* 0x000fe400038c0000 */
[----:B------:R-:W-:Y:S01]  /*13090*/  MOV R14, UR62 ;  /* 0x0000003e000e7c02 */ /* 0x000fe20008000f00 */
[----:B01----:R-:W-:Y:S10]  /*130a0*/  ENDCOLLECTIVE ;  /* 0x000000000000791b */ /* 0x003ff40003800000 */
.L_x_12291:
[----:B------:R-:W-:Y:S05]  /*130b0*/  BSYNC B1 ;  /* 0x0000000000017941 */ /* 0x000fea0003800000 */
.L_x_12290:
[----:B------:R-:W-:Y:S05]  /*130c0*/  BRA `(.L_x_12292) ;  /* 0xffffffcc00e47947 */ /* 0x000fea000383ffff */
.L_x_12194:
[----:B-1----:R1:W2:Y:S02]  /*130d0*/  SYNCS.PHASECHK.TRANS64.TRYWAIT P1, [R3+URZ+0x2d840], R2 ;  /* 0x02d84002030075a7 */ /* 0x0022a4000802017f */
[----:B--2---:R-:W-:Y:S05]  /*130e0*/  @!P1 NANOSLEEP.SYNCS 0x989680 ;  /* 0x009896800000995d */ /* 0x004fea0003900000 */
[----:B------:R-:W2:Y:S02]  /*130f0*/  @!P1 SYNCS.PHASECHK.TRANS64 P1, [R3+URZ+0x2d840], R2 ;  /* 0x02d84002030095a7 */ /* 0x000ea4000802007f */
[----:B--2---:R-:W-:Y:S05]  /*13100*/  @!P1 BRA `(.L_x_12194) ;  /* 0xfffffffc00f09947 */ /* 0x004fea000383ffff */
[----:B------:R-:W-:Y:S05]  /*13110*/  BRA `(.L_x_12293) ;  /* 0xffffffd000047947 */ /* 0x000fea000383ffff */
.L_x_12196:
[----:B--2---:R2:W3:Y:S02]  /*13120*/  SYNCS.PHASECHK.TRANS64.TRYWAIT P1, [R5+URZ+0x2d840], R0 ;  /* 0x02d84000050075a7 */ /* 0x0044e4000802017f */
[----:B---3--:R-:W-:Y:S05]  /*13130*/  @!P1 NANOSLEEP.SYNCS 0x989680 ;  /* 0x009896800000995d */ /* 0x008fea0003900000 */
[----:B------:R-:W3:Y:S02]  /*13140*/  @!P1 SYNCS.PHASECHK.TRANS64 P1, [R5+URZ+0x2d840], R0 ;  /* 0x02d84000050095a7 */ /* 0x000ee4000802007f */
[----:B---3--:R-:W-:Y:S05]  /*13150*/  @!P1 BRA `(.L_x_12196) ;  /* 0xfffffffc00f09947 */ /* 0x008fea000383ffff */
[----:B------:R-:W-:Y:S05]  /*13160*/  BRA `(.L_x_12294) ;  /* 0xffffffd000107947 */ /* 0x000fea000383ffff */
.L_x_12198:
[----:B---3--:R3:W4:Y:S02]  /*13170*/  SYNCS.PHASECHK.TRANS64.TRYWAIT P1, [R3+URZ+0x2d860], R2 ;  /* 0x02d86002030075a7 */ /* 0x008724000802017f */
[----:B----4-:R-:W-:Y:S05]  /*13180*/  @!P1 NANOSLEEP.SYNCS 0x989680 ;  /* 0x009896800000995d */ /* 0x010fea0003900000 */
[----:B------:R-:W4:Y:S02]  /*13190*/  @!P1 SYNCS.PHASECHK.TRANS64 P1, [R3+URZ+0x2d860], R2 ;  /* 0x02d86002030095a7 */ /* 0x000f24000802007f */
[----:B----4-:R-:W-:Y:S05]  /*131a0*/  @!P1 BRA `(.L_x_12198) ;  /* 0xfffffffc00f09947 */ /* 0x010fea000383ffff */
[----:B------:R-:W-:Y:S05]  /*131b0*/  BRA `(.L_x_12295) ;  /* 0xffffffd0000c7947 */ /* 0x000fea000383ffff */
.L_x_12296:
        /* <DEDUP_REMOVED lines=12> */
.L_x_15870:


//--------------------- .text._ZN7cutlass13device_kernelIN5flash11enable_sm90INS1_16FlashAttnFwdSm90INS1_25CollectiveMainloopFwdSm90ILi2EN4cute5tupleIJNS5_1CILi1EEES8_S8_EEENS6_IJNS7_ILi192EEENS7_ILi128EEENS7_ILi96EEEEEELi96ENS_6half_tEfNS_4arch4Sm90ELb1ELb0ELb0ELb1ELb1ELb1ELb0ELb0ELb1ELb1ELb0ELb0EEENS1_21CollectiveEpilogueFwdINS6_IJSA_SC_SB_EEES9_SE_SG_Li384ELb1ELb1ELb0ELb0EEENS1_36VarlenDynamicPersistentTileSchedulerILi192ELi128ELi384ELi128ELb0ELb1ELb1ELb1ELb1ELb1EEEEEEEEEvNT_6ParamsE --------------------------
	.section	.text._ZN7cutlass13device_kernelIN5flash11enable_sm90INS1_16FlashAttnFwdSm90INS1_25CollectiveMainloopFwdSm90ILi2EN4cute5tupleIJNS5_1CILi1EEES8_S8_EEENS6_IJNS7_ILi192EEENS7_ILi128EEENS7_ILi96EEEEEELi96ENS_6half_tEfNS_4arch4Sm90ELb1ELb0ELb0ELb1ELb1ELb1ELb0ELb0ELb1ELb1ELb0ELb0EEENS1_21CollectiveEpilogueFwdINS6_IJSA_SC_SB_EEES9_SE_SG_Li384ELb1ELb1ELb0ELb0EEENS1_36VarlenDynamicPersistentTileSchedulerILi192ELi128ELi384ELi128ELb0ELb1ELb1ELb1ELb1ELb1EEEEEEEEEvNT_6ParamsE,"ax",@progbits
	.align	128
.text._ZN7cutlass13device_kernelIN5flash11enable_sm90INS1_16FlashAttnFwdSm90INS1_25CollectiveMainloopFwdSm90ILi2EN4cute5tupleIJNS5_1CILi1EEES8_S8_EEENS6_IJNS7_ILi192EEENS7_ILi128EEENS7_ILi96EEEEEELi96ENS_6half_tEfNS_4arch4Sm90ELb1ELb0ELb0ELb1ELb1ELb1ELb0ELb0ELb1ELb1ELb0ELb0EEENS1_21CollectiveEpilogueFwdINS6_IJSA_SC_SB_EEES9_SE_SG_Li384ELb1ELb1ELb0ELb0EEENS1_36VarlenDynamicPersistentTileSchedulerILi192ELi128ELi384ELi128ELb0ELb1ELb1ELb1ELb1ELb1EEEEEEEEEvNT_6ParamsE:
        .type           _ZN7cutlass13device_kernelIN5flash11enable_sm90INS1_16FlashAttnFwdSm90INS1_25CollectiveMainloopFwdSm90ILi2EN4cute5tupleIJNS5_1CILi1EEES8_S8_EEENS6_IJNS7_ILi192EEENS7_ILi128EEENS7_ILi96EEEEEELi96ENS_6half_tEfNS_4arch4Sm90ELb1ELb0ELb0ELb1ELb1ELb1ELb0ELb0ELb1ELb1ELb0ELb0EEENS1_21CollectiveEpilogueFwdINS6_IJSA_SC_SB_EEES9_SE_SG_Li384ELb1ELb1ELb0ELb0EEENS1_36VarlenDynamicPersistentTileSchedulerILi192ELi128ELi384ELi128ELb0ELb1ELb1ELb1ELb1ELb1EEEEEEEEEvNT_6ParamsE,@function
        .size           _ZN7cutlass13device_kernelIN5flash11enable_sm90INS1_16FlashAttnFwdSm90INS1_25CollectiveMainloopFwdSm90ILi2EN4cute5tupleIJNS5_1CILi1EEES8_S8_EEENS6_IJNS7_ILi192EEENS7_ILi128EEENS7_ILi96EEEEEELi96ENS_6half_tEfNS_4arch4Sm90ELb1ELb0ELb0ELb1ELb1ELb1ELb0ELb0ELb1ELb1ELb0ELb0EEENS1_21CollectiveEpilogueFwdINS6_IJSA_SC_SB_EEES9_SE_SG_Li384ELb1ELb1ELb0ELb0EEENS1_36VarlenDynamicPersistentTileSchedulerILi192ELi128ELi384ELi128ELb0ELb1ELb1ELb1ELb1ELb1EEEEEEEEEvNT_6ParamsE,(.L_x_15871 - _ZN7cutlass13device_kernelIN5flash11enable_sm90INS1_16FlashAttnFwdSm90INS1_25CollectiveMainloopFwdSm90ILi2EN4cute5tupleIJNS5_1CILi1EEES8_S8_EEENS6_IJNS7_ILi192EEENS7_ILi128EEENS7_ILi96EEEEEELi96ENS_6half_tEfNS_4arch4Sm90ELb1ELb0ELb0ELb1ELb1ELb1ELb0ELb0ELb1ELb1ELb0ELb0EEENS1_21CollectiveEpilogueFwdINS6_IJSA_SC_SB_EEES9_SE_SG_Li384ELb1ELb1ELb0ELb0EEENS1_36VarlenDynamicPersistentTileSchedulerILi192ELi128ELi384ELi128ELb0ELb1ELb1ELb1ELb1ELb1EEEEEEEEEvNT_6ParamsE)
        .other          _ZN7cutlass13device_kernelIN5flash11enable_sm90INS1_16FlashAttnFwdSm90INS1_25CollectiveMainloopFwdSm90ILi2EN4cute5tupleIJNS5_1CILi1EEES8_S8_EEENS6_IJNS7_ILi192EEENS7_ILi128EEENS7_ILi96EEEEEELi96ENS_6half_tEfNS_4arch4Sm90ELb1ELb0ELb0ELb1ELb1ELb1ELb0ELb0ELb1ELb1ELb0ELb0EEENS1_21CollectiveEpilogueFwdINS6_IJSA_SC_SB_EEES9_SE_SG_Li384ELb1ELb1ELb0ELb0EEENS1_36VarlenDynamicPersistentTileSchedulerILi192ELi128ELi384ELi128ELb0ELb1ELb1ELb1ELb1ELb1EEEEEEEEEvNT_6ParamsE,@"STO_CUDA_ENTRY STV_DEFAULT"
_ZN7cutlass13device_kernelIN5flash11enable_sm90INS1_16FlashAttnFwdSm90INS1_25CollectiveMainloopFwdSm90ILi2EN4cute5tupleIJNS5_1CILi1EEES8_S8_EEENS6_IJNS7_ILi192EEENS7_ILi128EEENS7_ILi96EEEEEELi96ENS_6half_tEfNS_4arch4Sm90ELb1ELb0ELb0ELb1ELb1ELb1ELb0ELb0ELb1ELb1ELb0ELb0EEENS1_21CollectiveEpilogueFwdINS6_IJSA_SC_SB_EEES9_SE_SG_Li384ELb1ELb1ELb0ELb0EEENS1_36VarlenDynamicPersistentTileSchedulerILi192ELi128ELi384ELi128ELb0ELb1ELb1ELb1ELb1ELb1EEEEEEEEEvNT_6ParamsE:
        /* <DEDUP_REMOVED lines=18> */
.L_x_12298:
[----:B------:R-:W-:Y:S05]  /*0120*/  BSYNC B0 ;  /* 0x0000000000007941 */ /* 0x000fea0003800000 */
.L_x_12297:
        /* <DEDUP_REMOVED lines=41> */
.L_x_12299:
        /* <DEDUP_REMOVED lines=22> */
.L_x_12300:
        /* <DEDUP_REMOVED lines=18> */
.L_x_12301:
        /* <DEDUP_REMOVED lines=22> */
.L_x_12302:
        /* <DEDUP_REMOVED lines=22> */
.L_x_12303:
        /* <DEDUP_REMOVED lines=8> */
.L_x_12306:
        /* <DEDUP_REMOVED lines=22> */
[----:B------:R-:W-:Y:S01]  /*0ae0*/  R2UR UR42, R2 ;  /* 0x00000000022a72ca */ /* 0x000fe200000e0000 */
[----:B------:R-:W-:Y:S01]  /*0af0*/  IMAD.MOV.U32 R155, RZ, RZ, 0x40 ;  /* 0x00000040ff9b7424 */ /* 0x000fe200078e00ff */
        /* <DEDUP_REMOVED lines=9> */
[----:B------:R-:W-:Y:S02]  /*0b90*/  LEA.HI R4, R0, R22, RZ, 0x4 ;  /* 0x0000001600047211 */ /* 0x000fe400078f20ff */
[----:B------:R-:W-:Y:S01]  /*0ba0*/  SHF.R.S32.HI R141, RZ, 0x1, R6 ;  /* 0x00000001ff8d7819 */ /* 0x000fe20000011406 */
[----:B------:R-:W-:Y:S01]  /*0bb0*/  IMAD.IADD R19, R22, 0x1, -R3 ;  /* 0x0000000116137824 */ /* 0x000fe200078e0a03 */
[----:B------:R-:W-:-:S02]  /*0bc0*/  SHF.R.S32.HI R3, RZ, 0x4, R4 ;  /* 0x00000004ff037819 */ /* 0x000fc40000011404 */
[----:B------:R-:W-:Y:S01]  /*0bd0*/  LEA.HI R6, R6, R141, RZ, 0x1 ;  /* 0x0000008d06067211 */ /* 0x000fe200078f08ff */
[----:B------:R-:W-:Y:S01]  /*0be0*/  IMAD.SHL.U32 R26, R19, 0x4, RZ ;  /* 0x00000004131a7824 */ /* 0x000fe200078e00ff */
[----:B------:R-:W-:Y:S02]  /*0bf0*/  LEA.HI R5, R4, R3, RZ, 0x1 ;  /* 0x0000000304057211 */ /* 0x000fe400078f08ff */
[----:B------:R-:W-:Y:S01]  /*0c00*/  LOP3.LUT R8, R6, 0x7fffffe, RZ, 0xc0, !PT ;  /* 0x07fffffe06087812 */ /* 0x000fe200078ec0ff */
[C---:B------:R-:W-:Y:S01]  /*0c10*/  VIADD R9, R26.reuse, 0x10 ;  /* 0x000000101a097836 */ /* 0x040fe20000000000 */
[----:B------:R-:W-:Y:S01]  /*0c20*/  LOP3.LUT R6, R5, 0x1ffffffe, RZ, 0xc0, !PT ;  /* 0x1ffffffe05067812 */ /* 0x000fe200078ec0ff */
[C---:B------:R-:W-:Y:S01]  /*0c30*/  VIADD R7, R26.reuse, 0x20 ;  /* 0x000000201a077836 */ /* 0x040fe20000000000 */
[----:B------:R-:W-:Y:S01]  /*0c40*/  STL [R1], R26 ;  /* 0x0000001a01007387 */ /* 0x000fe20000100800 */
[----:B------:R-:W-:Y:S01]  /*0c50*/  IMAD.IADD R8, R141, 0x1, -R8 ;  /* 0x000000018d087824 */ /* 0x000fe200078e0a08 */
[----:B------:R-:W-:Y:S01]  /*0c60*/  IADD3 R5, R26, R9, RZ ;  /* 0x000000091a057210 */ /* 0x000fe20007ffe0ff */
[C---:B------:R-:W-:Y:S01]  /*0c70*/  IMAD.IADD R6, R3.reuse, 0x1, -R6 ;  /* 0x0000000103067824 */ /* 0x040fe200078e0a06 */
[----:B------:R0:W-:Y:S01]  /*0c80*/  STL [R1+0x38], R9 ;  /* 0x0000380901007387 */ /* 0x0001e20000100800 */
[----:B------:R-:W-:Y:S01]  /*0c90*/  IMAD R18, R3, 0x8, R8 ;  /* 0x0000000803127824 */ /* 0x000fe200078e0208 */
[----:B------:R-:W-:Y:S01]  /*0ca0*/  LEA.HI R3, R0, R22, RZ, 0x7 ;  /* 0x0000001600037211 */ /* 0x000fe200078f38ff */
[----:B------:R-:W-:Y:S01]  /*0cb0*/  IMAD.SHL.U32 R6, R6, 0x8, RZ ;  /* 0x0000000806067824 */ /* 0x000fe200078e00ff */
[----:B------:R1:W-:Y:S01]  /*0cc0*/  STL [R1+0x34], R7 ;  /* 0x0000340701007387 */ /* 0x0003e20000100800 */
[----:B------:R-:W-:-:S02]  /*0cd0*/  SHF.R.S32.HI R10, RZ, 0x1f, R5 ;  /* 0x0000001fff0a7819 */ /* 0x000fc40000011405 */
[----:B------:R-:W-:Y:S02]  /*0ce0*/  LOP3.LUT R4, R4, 0xfffffff0, RZ, 0xc0, !PT ;  /* 0xfffffff004047812 */ /* 0x000fe400078ec0ff */
[-C--:B------:R-:W-:Y:S01]  /*0cf0*/  LEA.HI R14, R10, R5.reuse, RZ, 0x3 ;  /* 0x000000050a0e7211 */ /* 0x080fe200078f18ff */
[----:B0-----:R-:W-:Y:S01]  /*0d00*/  IMAD.IADD R9, R26, 0x1, R7 ;  /* 0x000000011a097824 */ /* 0x001fe200078e0207 */
[----:B------:R-:W-:Y:S01]  /*0d10*/  LEA.HI R15, R10, R5, RZ, 0x5 ;  /* 0x000000050a0f7211 */ /* 0x000fe200078f28ff */
[----:B------:R-:W-:Y:S01]  /*0d20*/  IMAD.IADD R4, R22, 0x1, -R4 ;  /* 0x0000000116047824 */ /* 0x000fe200078e0a04 */
[----:B------:R-:W-:Y:S02]  /*0d30*/  LEA.HI R5, R0, R22, RZ, 0x5 ;  /* 0x0000001600057211 */ /* 0x000fe400078f28ff */
[----:B-1----:R-:W-:Y:S02]  /*0d40*/  LOP3.LUT R7, R3, 0xffffff80, RZ, 0xc0, !PT ;  /* 0xffffff8003077812 */ /* 0x002fe400078ec0ff */
[----:B------:R-:W-:-:S02]  /*0d50*/  SHF.R.S32.HI R8, RZ, 0x1f, R9 ;  /* 0x0000001fff087819 */ /* 0x000fc40000011409 */
[----:B------:R-:W-:Y:S01]  /*0d60*/  SHF.R.S32.HI R25, RZ, 0x7, R3 ;  /* 0x00000007ff197819 */ /* 0x000fe20000011403 */
[----:B------:R-:W-:Y:S01]  /*0d70*/  IMAD.IADD R24, R22, 0x1, -R7 ;  /* 0x0000000116187824 */ /* 0x000fe200078e0a07 */
[----:B------:R-:W-:Y:S02]  /*0d80*/  LEA.HI R7, R0, R22, RZ, 0x2 ;  /* 0x0000001600077211 */ /* 0x000fe400078f10ff */
[CC--:B------:R-:W-:Y:S02]  /*0d90*/  LEA.HI R20, R8.reuse, R9.reuse, RZ, 0x3 ;  /* 0x0000000908147211 */ /* 0x0c0fe400078f18ff */
[----:B------:R-:W-:Y:S02]  /*0da0*/  LEA.HI R16, R8, R9, RZ, 0x5 ;  /* 0x0000000908107211 */ /* 0x000fe400078f28ff */
[----:B------:R-:W-:Y:S02]  /*0db0*/  SHF.R.S32.HI R0, RZ, 0x5, R5 ;  /* 0x00000005ff007819 */ /* 0x000fe40000011405 */
[----:B------:R-:W-:-:S02]  /*0dc0*/  SHF.R.S32.HI R21, RZ, 0x2, R7 ;  /* 0x00000002ff157819 */ /* 0x000fc40000011407 */
[----:B------:R-:W-:Y:S01]  /*0dd0*/  SHF.R.S32.HI R8, RZ, 0x1f, R7 ;  /* 0x0000001fff087819 */ /* 0x000fe20000011407 */
[--C-:B------:R-:W-:Y:S01]  /*0de0*/  IMAD R17, R0, 0x10, R4.reuse ;  /* 0x0000001000117824 */ /* 0x100fe200078e0204 */
[----:B------:R-:W-:Y:S02]  /*0df0*/  SHF.R.S32.HI R5, RZ, 0x1f, R4 ;  /* 0x0000001fff057819 */ /* 0x000fe40000011404 */
[----:B------:R-:W-:Y:S01]  /*0e00*/  LEA.HI R13, R8, R21, RZ, 0x2 ;  /* 0x00000015080d7211 */ /* 0x000fe200078f10ff */
[----:B------:R-:W-:Y:S01]  /*0e10*/  IMAD.HI R8, R25, 0x55555556, RZ ;  /* 0x5555555619087827 */ /* 0x000fe200078e02ff */
[----:B------:R-:W-:Y:S02]  /*0e20*/  LEA.HI R5, R5, R4, RZ, 0x3 ;  /* 0x0000000405057211 */ /* 0x000fe400078f18ff */
[----:B------:R-:W-:Y:S02]  /*0e30*/  SHF.R.S32.HI R9, RZ, 0x1f, R24 ;  /* 0x0000001fff097819 */ /* 0x000fe40000011418 */
[----:B------:R-:W-:-:S02]  /*0e40*/  LOP3.LUT R13, R13, 0xfffffffc, RZ, 0xc0, !PT ;  /* 0xfffffffc0d0d7812 */ /* 0x000fc400078ec0ff */
[C---:B------:R-:W-:Y:S01]  /*0e50*/  LOP3.LUT R3, R5.reuse, 0xfffffff8, RZ, 0xc0, !PT ;  /* 0xfffffff805037812 */ /* 0x040fe200078ec0ff */
[----:B------:R-:W-:Y:S01]  /*0e60*/  IMAD.SHL.U32 R5, R5, 0x40, RZ ;  /* 0x0000004005057824 */ /* 0x000fe200078e00ff */
[----:B------:R-:W-:Y:S01]  /*0e70*/  LEA.HI R10, R9, R24, RZ, 0x2 ;  /* 0x00000018090a7211 */ /* 0x000fe200078f10ff */
[----:B------:R-:W-:Y:S01]  /*0e80*/  IMAD.IADD R21, R21, 0x1, -R13 ;  /* 0x0000000115157824 */ /* 0x000fe200078e0a0d */
[----:B------:R-:W-:Y:S01]  /*0e90*/  IADD3 R3, R4, -R3, RZ ;  /* 0x8000000304037210 */ /* 0x000fe20007ffe0ff */
[----:B------:R-:W-:Y:S01]  /*0ea0*/  IMAD.SHL.U32 R13, R18, 0x20, RZ ;  /* 0x00000020120d7824 */ /* 0x000fe200078e00ff */
[--C-:B------:R-:W-:Y:S01]  /*0eb0*/  SHF.R.S32.HI R11, RZ, 0x2, R10.reuse ;  /* 0x00000002ff0b7819 */ /* 0x100fe2000001140a */
[----:B------:R-:W-:Y:S01]  /*0ec0*/  IMAD.SHL.U32 R157, R21, 0x40, RZ ;  /* 0x00000040159d7824 */ /* 0x000fe200078e00ff */
[----:B------:R-:W-:Y:S01]  /*0ed0*/  SHF.R.S32.HI R12, RZ, 0x1f, R10 ;  /* 0x0000001fff0c7819 */ /* 0x000fe2000001140a */
[----:B------:R0:W-:Y:S01]  /*0ee0*/  STL [R1+0x60], R21 ;  /* 0x0000601501007387 */ /* 0x0001e20000100800 */
[C---:B------:R-:W-:Y:S01]  /*0ef0*/  R2P PR, R3.reuse, 0x6 ;  /* 0x0000000603007804 */ /* 0x040fe20000000000 */
[----:B------:R-:W-:Y:S01]  /*0f00*/  IMAD.SHL.U32 R3, R3, 0x40, RZ ;  /* 0x0000004003037824 */ /* 0x000fe200078e00ff */
[----:B------:R-:W-:-:S02]  /*0f10*/  LEA.HI R12, R12, R11, RZ, 0x3 ;  /* 0x0000000b0c0c7211 */ /* 0x000fc400078f18ff */
[----:B------:R-:W-:Y:S02]  /*0f20*/  LOP3.LUT R5, R5, 0x7ffffe00, RZ, 0xc0, !PT ;  /* 0x7ffffe0005057812 */ /* 0x000fe400078ec0ff */
[----:B------:R-:W-:Y:S02]  /*0f30*/  LOP3.LUT R157, R157, 0xc0, RZ, 0xc0, !PT ;  /* 0x000000c09d9d7812 */ /* 0x000fe400078ec0ff */
[----:B------:R-:W-:Y:S01]  /*0f40*/  LOP3.LUT R3, R3, 0x1c0, RZ, 0xc0, !PT ;  /* 0x000001c003037812 */ /* 0x000fe200078ec0ff */
[----:B------:R-:W-:Y:S01]  /*0f50*/  IMAD R5, R0, 0x400, R5 ;  /* 0x0000040000057824 */ /* 0x000fe200078e0205 */
[----:B------:R-:W-:Y:S02]  /*0f60*/  LOP3.LUT R12, R12, 0xfffffff8, RZ, 0xc0, !PT ;  /* 0xfffffff80c0c7812 */ /* 0x000fe400078ec0ff */
[----:B------:R-:W-:Y:S02]  /*0f70*/  LEA.HI R9, R9, R24, RZ, 0x5 ;  /* 0x0000001809097211 */ /* 0x000fe400078f28ff */
[----:B------:R-:W-:Y:S01]  /*0f80*/  LEA R0, R17, R6, 0x5 ;  /* 0x0000000611007211 */ /* 0x000fe200078e28ff */
[----:B------:R-:W-:Y:S01]  /*0f90*/  IMAD.IADD R12, R11, 0x1, -R12 ;  /* 0x000000010b0c7824 */ /* 0x000fe200078e0a0c */
[----:B------:R-:W-:-:S02]  /*0fa0*/  SHF.R.S32.HI R16, RZ, 0x5, R16 ;  /* 0x00000005ff107819 */ /* 0x000fc40000011410 */
[----:B0-----:R-:W-:Y:S01]  /*0fb0*/  SHF.R.U32.HI R21, RZ, 0x3, R157 ;  /* 0x00000003ff157819 */ /* 0x001fe2000001169d */
[----:B------:R0:W-:Y:S01]  /*0fc0*/  STL [R1+0x84], R0 ;  /* 0x0000840001007387 */ /* 0x0001e20000100800 */
[----:B------:R-:W-:Y:S01]  /*0fd0*/  LOP3.LUT R4, R157, 0x18, R20, 0xf8, !PT ;  /* 0x000000189d047812 */ /* 0x000fe200078ef814 */
[----:B------:R-:W-:Y:S01]  /*0fe0*/  IMAD R16, R16, 0x1800, R13 ;  /* 0x0000180010107824 */ /* 0x000fe200078e020d */
[----:B------:R-:W-:Y:S01]  /*0ff0*/  LOP3.LUT R6, R3, 0x8, R6, 0xf8, !PT ;  /* 0x0000000803067812 */ /* 0x000fe200078ef806 */
[----:B------:R-:W-:Y:S01]  /*1000*/  STL [R1+0xc], R13 ;  /* 0x00000c0d01007387 */ /* 0x000fe20000100800 */
[----:B------:R-:W-:Y:S02]  /*1010*/  LEA.HI R8, R8, R8, RZ, 0x1 ;  /* 0x0000000808087211 */ /* 0x000fe400078f08ff */
[----:B------:R-:W-:Y:S02]  /*1020*/  SHF.R.S32.HI R9, RZ, 0x5, R9 ;  /* 0x00000005ff097819 */ /* 0x000fe40000011409 */
[----:B------:R-:W-:Y:S01]  /*1030*/  SHF.R.U32.HI R3, RZ, 0x3, R3 ;  /* 0x00000003ff037819 */ /* 0x000fe20000011603 */
[----:B------:R-:W-:Y:S01]  /*1040*/  IMAD R8, R8, -0x3, R25 ;  /* 0xfffffffd08087824 */ /* 0x000fe200078e0219 */
[----:B------:R-:W-:Y:S01]  /*1050*/  LOP3.LUT R11, R4, R21, RZ, 0x3c, !PT ;  /* 0x00000015040b7212 */ /* 0x000fe200078e3cff */
[----:B------:R-:W-:Y:S01]  /*1060*/  IMAD R9, R9, 0x10, R12 ;  /* 0x0000001009097824 */ /* 0x000fe200078e020c */
[----:B------:R-:W-:Y:S01]  /*1070*/  LOP3.LUT R6, R6, R3, RZ, 0x3c, !PT ;  /* 0x0000000306067212 */ /* 0x000fe200078e3cff */
[----:B------:R-:W-:Y:S01]  /*1080*/  VIADD R4, R26, 0x28 ;  /* 0x000000281a047836 */ /* 0x000fe20000000000 */
[----:B------:R-:W-:Y:S01]  /*1090*/  LOP3.LUT R7, R7, 0xfffffffc, RZ, 0xc0, !PT ;  /* 0xfffffffc07077812 */ /* 0x000fe200078ec0ff */
[----:B------:R-:W-:Y:S01]  /*10a0*/  IMAD.IADD R11, R16, 0x1, R11 ;  /* 0x00000001100b7824 */ /* 0x000fe200078e020b */
[----:B------:R-:W-:Y:S01]  /*10b0*/  IADD3 R3, R26, 0x18, RZ ;  /* 0x000000181a037810 */ /* 0x000fe20007ffe0ff */
[----:B------:R-:W-:Y:S01]  /*10c0*/  IMAD.SHL.U32 R16, R19, 0x8, RZ ;  /* 0x0000000813107824 */ /* 0x000fe200078e00ff */
[----:B------:R-:W-:Y:S01]  /*10d0*/  LOP3.LUT R10, R10, 0x7ffffffc, RZ, 0xc0, !PT ;  /* 0x7ffffffc0a0a7812 */ /* 0x000fe200078ec0ff */
[----:B------:R-:W-:Y:S01]  /*10e0*/  IMAD R8, R8, 0x40, R9 ;  /* 0x0000004008087824 */ /* 0x000fe200078e0209 */
[----:B------:R-:W-:Y:S01]  /*10f0*/  SHF.R.S32.HI R15, RZ, 0x5, R15 ;  /* 0x00000005ff0f7819 */ /* 0x000fe2000001140f */
[----:B------:R-:W-:Y:S01]  /*1100*/  IMAD.IADD R5, R5, 0x1, R6 ;  /* 0x0000000105057824 */ /* 0x000fe200078e0206 */
[--C-:B0-----:R-:W-:Y:S01]  /*1110*/  LOP3.LUT R0, R157, 0x18, R14.reuse, 0xf8, !PT ;  /* 0x000000189d007812 */ /* 0x101fe200078ef80e */
[----:B------:R-:W-:Y:S01]  /*1120*/  VIADD R6, R26, 0x8 ;  /* 0x000000081a067836 */ /* 0x000fe20000000000 */
[----:B------:R-:W-:Y:S01]  /*1130*/  STL [R1+0x80], R8 ;  /* 0x0000800801007387 */ /* 0x000fe20000100800 */
[----:B------:R-:W-:Y:S01]  /*1140*/  VIADD R136, R16, 0x30 ;  /* 0x0000003010887836 */ /* 0x000fe20000000000 */
[----:B------:R-:W-:Y:S01]  /*1150*/  LOP3.LUT R0, R0, R21, RZ, 0x3c, !PT ;  /* 0x0000001500007212 */ /* 0x000fe200078e3cff */
[----:B------:R-:W-:Y:S01]  /*1160*/  IMAD.IADD R25, R22, 0x1, -R7 ;  /* 0x0000000116197824 */ /* 0x000fe200078e0a07 */
[----:B------:R0:W-:Y:S01]  /*1170*/  STL [R1+0x40], R6 ;  /* 0x0000400601007387 */ /* 0x0001e20000100800 */
[C---:B------:R-:W-:Y:S01]  /*1180*/  VIADD R22, R16.reuse, 0x40 ;  /* 0x0000004010167836 */ /* 0x040fe20000000000 */
[----:B------:R-:W-:Y:S01]  /*1190*/  SHF.R.S32.HI R7, RZ, 0x3, R14 ;  /* 0x00000003ff077819 */ /* 0x000fe2000001140e */
[----:B------:R-:W-:Y:S01]  /*11a0*/  VIADD R137, R16, 0x50 ;  /* 0x0000005010897836 */ /* 0x000fe20000000000 */
[----:B------:R1:W-:Y:S01]  /*11b0*/  STL [R1+0x3c], R3 ;  /* 0x00003c0301007387 */ /* 0x0003e20000100800 */
[----:B------:R-:W-:Y:S01]  /*11c0*/  IMAD R15, R15, 0x1800, R13 ;  /* 0x000018000f0f7824 */ /* 0x000fe200078e020d */
[----:B------:R-:W-:Y:S01]  /*11d0*/  SEL R155, R155, 0xffffffc0, !P2 ;  /* 0xffffffc09b9b7807 */ /* 0x000fe20005000000 */
[----:B------:R-:W-:Y:S01]  /*11e0*/  IMAD R154, R5, 0x2, R2 ;  /* 0x00000002059a7824 */ /* 0x000fe200078e0202 */
[----:B------:R2:W-:Y:S01]  /*11f0*/  STL [R1+0x44], R4 ;  /* 0x0000440401007387 */ /* 0x0005e20000100800 */
[----:B------:R-:W-:Y:S01]  /*1200*/  IMAD.IADD R15, R15, 0x1, R0 ;  /* 0x000000010f0f7824 */ /* 0x000fe200078e0200 */
[----:B0-----:R-:W-:Y:S01]  /*1210*/  SHF.R.S32.HI R6, RZ, 0x3, R20 ;  /* 0x00000003ff067819 */ /* 0x001fe20000011414 */
[C---:B------:R-:W-:Y:S01]  /*1220*/  VIADD R156, R154.reuse, 0x21800 ;  /* 0x000218009a9c7836 */ /* 0x040fe20000000000 */
[C---:B------:R-:W-:Y:S01]  /*1230*/  LEA.HI R0, R25.reuse, R25, RZ, 0x1 ;  /* 0x0000001919007211 */ /* 0x040fe200078f08ff */
[----:B------:R-:W-:Y:S01]  /*1240*/  VIADD R5, R154, 0x21820 ;  /* 0x000218209a057836 */ /* 0x000fe20000000000 */
[----:B-1----:R-:W-:Y:S01]  /*1250*/  SHF.R.S32.HI R3, RZ, 0x1f, R136 ;  /* 0x0000001fff037819 */ /* 0x002fe20000011488 */
[----:B------:R-:W-:Y:S01]  /*1260*/  @P1 VIADD R5, R156, 0xffffffe0 ;  /* 0xffffffe09c051836 */ /* 0x000fe20000000000 */
[----:B------:R-:W-:Y:S01]  /*1270*/  LOP3.LUT R0, R0, 0x1ffffffe, RZ, 0xc0, !PT ;  /* 0x1ffffffe00007812 */ /* 0x000fe200078ec0ff */
[----:B------:R-:W-:Y:S01]  /*1280*/  IMAD.IADD R156, R156, 0x1, R155 ;  /* 0x000000019c9c7824 */ /* 0x000fe200078e029b */
[----:B--2---:R-:W-:Y:S01]  /*1290*/  SHF.R.S32.HI R4, RZ, 0x1f, R22 ;  /* 0x0000001fff047819 */ /* 0x004fe20000011416 */
[----:B------:R0:W-:Y:S01]  /*12a0*/  STL [R1+0x20], R3 ;  /* 0x0000200301007387 */ /* 0x0001e20000100800 */
[----:B------:R-:W-:Y:S01]  /*12b0*/  CS2R R18, SRZ ;  /* 0x0000000000127805 */ /* 0x000fe2000001ff00 */
[----:B------:R-:W-:Y:S01]  /*12c0*/  IMAD.IADD R0, R25, 0x1, -R0 ;  /* 0x0000000119007824 */ /* 0x000fe200078e0a00 */
[----:B------:R-:W-:Y:S01]  /*12d0*/  SHF.R.S32.HI R17, RZ, 0x1f, R16 ;  /* 0x0000001fff117819 */ /* 0x000fe20000011410 */
[----:B------:R1:W-:Y:S01]  /*12e0*/  STL [R1+0x1c], R4 ;  /* 0x00001c0401007387 */ /* 0x0003e20000100800 */
[----:B------:R-:W-:-:S02]  /*12f0*/  IMAD.IADD R155, R155, 0x1, R5 ;  /* 0x000000019b9b7824 */ /* 0x000fc400078e0205 */
[----:B------:R-:W-:Y:S01]  /*1300*/  IMAD R0, R0, 0x8, R8 ;  /* 0x0000000800007824 */ /* 0x000fe200078e0208 */
[----:B0-----:R-:W-:Y:S01]  /*1310*/  SHF.R.S32.HI R3, RZ, 0x1f, R137 ;  /* 0x0000001fff037819 */ /* 0x001fe20000011489 */
[----:B-1----:R-:W-:-:S04]  /*1320*/  IMAD.IADD R4, R24, 0x1, -R10 ;  /* 0x0000000118047824 */ /* 0x002fc800078e0a0a */
[----:B------:R0:W-:Y:S04]  /*1330*/  STL [R1+0x18], R3 ;  /* 0x0000180301007387 */ /* 0x0001e80000100800 */
[----:B------:R1:W-:Y:S04]  /*1340*/  STL [R1+0x64], R4 ;  /* 0x0000640401007387 */ /* 0x0003e80000100800 */
[----:B------:R-:W-:Y:S01]  /*1350*/  STL [R1+0x10], R7 ;  /* 0x0000100701007387 */ /* 0x000fe20000100800 */
[----:B0-----:R-:W-:-:S03]  /*1360*/  LOP3.LUT R3, R157, 0x8, R16, 0xf8, !PT ;  /* 0x000000089d037812 */ /* 0x001fc600078ef810 */
[----:B------:R0:W-:Y:S01]  /*1370*/  STL [R1+0x14], R6 ;  /* 0x0000140601007387 */ /* 0x0001e20000100800 */
[----:B------:R-:W-:Y:S02]  /*1380*/  LOP3.LUT R3, R3, R21, RZ, 0x3c, !PT ;  /* 0x0000001503037212 */ /* 0x000fe400078e3cff */
[----:B-1----:R-:W-:-:S03]  /*1390*/  LOP3.LUT R4, R157, 0x18, R16, 0xf8, !PT ;  /* 0x000000189d047812 */ /* 0x002fc600078ef810 */
[----:B------:R-:W-:Y:S01]  /*13a0*/  IMAD.IADD R3, R13, 0x1, R3 ;  /* 0x000000010d037824 */ /* 0x000fe200078e0203 */
[----:B------:R-:W-:Y:S02]  /*13b0*/  LOP3.LUT R4, R4, R21, RZ, 0x3c, !PT ;  /* 0x0000001504047212 */ /* 0x000fe400078e3cff */
[----:B0-----:R-:W-:Y:S02]  /*13c0*/  LEA R6, R11, UR42, 0x1 ;  /* 0x0000002a0b067c11 */ /* 0x001fe4000f8e08ff */
[----:B------:R0:W-:Y:S01]  /*13d0*/  STL [R1+0x5c], R3 ;  /* 0x00005c0301007387 */ /* 0x0001e20000100800 */
[----:B------:R-:W-:Y:S02]  /*13e0*/  IADD3 R4, R13, R4, RZ ;  /* 0x000000040d047210 */ /* 0x000fe40007ffe0ff */
[----:B0-----:R-:W-:-:S05]  /*13f0*/  LEA R3, R15, UR42, 0x1 ;  /* 0x0000002a0f037c11 */ /* 0x001fca000f8e08ff */
[----:B------:R0:W-:Y:S04]  /*1400*/  STL [R1+0x78], R3 ;  /* 0x0000780301007387 */ /* 0x0001e80000100800 */
[----:B------:R-:W-:Y:S01]  /*1410*/  STL [R1+0x74], R6 ;  /* 0x0000740601007387 */ /* 0x000fe20000100800 */
[----:B0-----:R-:W-:-:S05]  /*1420*/  LEA R3, R4, UR42, 0x1 ;  /* 0x0000002a04037c11 */ /* 0x001fca000f8e08ff */
[----:B------:R-:W-:Y:S04]  /*1430*/  STL [R1+0x7c], R3 ;  /* 0x00007c0301007387 */ /* 0x000fe80000100800 */
[----:B------:R-:W-:Y:S04]  /*1440*/  STL [R1+0x4c], R5 ;  /* 0x00004c0501007387 */ /* 0x000fe80000100800 */
[----:B------:R0:W-:Y:S02]  /*1450*/  STL [R1+0x68], R0 ;  /* 0x0000680001007387 */ /* 0x0001e40000100800 */
[----:B0-----:R-:W-:-:S05]  /*1460*/  VIADD R0, R5, 0x6000 ;  /* 0x0000600005007836 */ /* 0x001fca0000000000 */
[----:B------:R0:W-:Y:S02]  /*1470*/  STL [R1+0x50], R0 ;  /* 0x0000500001007387 */ /* 0x0001e40000100800 */
.L_x_12462:
[----:B0-2---:R-:W1:Y:S02]  /*1480*/  LDC.64 R4, c[0x0][0xc88] ;  /* 0x00032200ff047b82 */ /* 0x005e640000000a00 */
[----:B-1----:R-:W-:-:S05]  /*1490*/  IMAD.WIDE R4, R35, 0x4, R4 ;  /* 0x0000000423047825 */ /* 0x002fca00078e0204 */
[----:B------:R-:W0:Y:S01]  /*14a0*/  LDG.E R11, desc[UR38][R4.64] ;  /* 0x00000026040b7981 */ /* 0x000e22000c1e1900 */
[----:B------:R-:W-:Y:S05]  /*14b0*/  YIELD ;  /* 0x0000000000007946 */ /* 0x000fea0003800000 */
[----:B------:R-:W-:Y:S01]  /*14c0*/  ULDC.64 UR4, c[0x0][0xa28] ;  /* 0x00028a0000047ab9 */ /* 0x000fe20000000a00 */
[----:B------:R-:W-:Y:S01]  /*14d0*/  ULDC.64 UR8, c[0x0][0xa18] ;  /* 0x0002860000087ab9 */ /* 0x000fe20000000a00 */
[----:B------:R-:W-:Y:S01]  /*14e0*/  ISETP.NE.U32.AND P1, PT, RZ, UR4, PT ;  /* 0x00000004ff007c0c */ /* 0x000fe2000bf25070 */
[----:B------:R-:W-:Y:S01]  /*14f0*/  IMAD.MOV.U32 R3, RZ, RZ, RZ ;  /* 0x000000ffff037224 */ /* 0x000fe200078e00ff */
[----:B------:R-:W-:Y:S01]  /*1500*/  ULDC.64 UR6, c[0x0][0xa08] ;  /* 0x0002820000067ab9 */ /* 0x000fe20000000a00 */
[----:B------:R-:W-:-:S02]  /*1510*/  MOV R79, RZ ;  /* 0x000000ff004f7202 */ /* 0x000fc40000000f00 */
[----:B------:R-:W-:Y:S02]  /*1520*/  ISETP.NE.AND.EX P1, PT, RZ, UR5, PT, P1 ;  /* 0x00000005ff007c0c */ /* 0x000fe4000bf25310 */
[----:B------:R-:W-:-:S04]  /*1530*/  ISETP.NE.U32.AND P0, PT, RZ, UR6, PT ;  /* 0x00000006ff007c0c */ /* 0x000fc8000bf05070 */
[----:B------:R-:W-:Y:S02]  /*1540*/  ISETP.NE.AND.EX P0, PT, RZ, UR7, PT, P0 ;  /* 0x00000007ff007c0c */ /* 0x000fe4000bf05300 */
[----:B0-----:R-:W-:Y:S01]  /*1550*/  SHF.R.S32.HI R0, RZ, 0x1f, R11 ;  /* 0x0000001fff007819 */ /* 0x001fe2000001140b */
[----:B------:R-:W-:-:S04]  /*1560*/  IMAD.SHL.U32 R30, R11, 0x4, RZ ;  /* 0x000000040b1e7824 */ /* 0x000fc800078e00ff */
[C---:B------:R-:W-:Y:S01]  /*1570*/  @P1 LEA R6, P2, R11.reuse, UR4, 0x2 ;  /* 0x000000040b061c11 */ /* 0x040fe2000f8410ff */
[----:B------:R0:W-:Y:S01]  /*1580*/  STL [R1+0x6c], R11 ;  /* 0x00006c0b01007387 */ /* 0x0001e20000100800 */
[C-C-:B------:R-:W-:Y:S02]  /*1590*/  SHF.L.U64.HI R31, R11.reuse, 0x2, R0.reuse ;  /* 0x000000020b1f7819 */ /* 0x140fe40000010200 */
[----:B----4-:R-:W-:Y:S02]  /*15a0*/  @P1 LEA.HI.X R7, R11, UR5, R0, 0x2, P2 ;  /* 0x000000050b071c11 */ /* 0x010fe400090f1400 */
[----:B------:R-:W-:Y:S01]  /*15b0*/  ISETP.NE.U32.AND P2, PT, RZ, UR8, PT ;  /* 0x00000008ff007c0c */ /* 0x000fe2000bf45070 */
[----:B------:R-:W-:Y:S01]  /*15c0*/  ULDC UR4, c[0x0][0x288] ;  /* 0x0000a20000047ab9 */ /* 0x000fe20000000800 */
[----:B------:R-:W-:Y:S01]  /*15d0*/  IADD3 R8, P3, R30, UR6, RZ ;  /* 0x000000061e087c10 */ /* 0x000fe2000ff7e0ff */
[----:B------:R0:W5:Y:S01]  /*15e0*/  @P1 LDG.E R3, desc[UR38][R6.64] ;  /* 0x0000002606031981 */ /* 0x000162000c1e1900 */
[----:B------:R-:W-:Y:S01]  /*15f0*/  ISETP.NE.AND.EX P2, PT, RZ, UR9, PT, P2 ;  /* 0x00000009ff007c0c */ /* 0x000fe2000bf45320 */
[----:B------:R-:W-:Y:S01]  /*1600*/  IMAD.U32 R10, RZ, RZ, UR4 ;  /* 0x00000004ff0a7e24 */ /* 0x000fe2000f8e00ff */
[----:B------:R-:W-:Y:S01]  /*1610*/  IADD3.X R9, R31, UR7, RZ, P3, !PT ;  /* 0x000000071f097c10 */ /* 0x000fe20009ffe4ff */
[----:B------:R-:W-:-:S04]  /*1620*/  ULDC.64 UR4, c[0x0][0x418] ;  /* 0x0001060000047ab9 */ /* 0x000fc80000000a00 */
[----:B------:R0:W5:Y:S06]  /*1630*/  @P0 LDG.E R79, desc[UR38][R8.64] ;  /* 0x00000026084f0981 */ /* 0x00016c000c1e1900 */
[----:B------:R-:W-:-:S04]  /*1640*/  @P2 IADD3 R4, P1, R30, UR8, RZ ;  /* 0x000000081e042c10 */ /* 0x000fc8000ff3e0ff */
[----:B------:R-:W-:-:S05]  /*1650*/  @P2 IADD3.X R5, R31, UR9, RZ, P1, !PT ;  /* 0x000000091f052c10 */ /* 0x000fca0008ffe4ff */
[----:B------:R-:W2:Y:S01]  /*1660*/  @P2 LDG.E R10, desc[UR38][R4.64] ;  /* 0x00000026040a2981 */ /* 0x000ea2000c1e1900 */
        /* <DEDUP_REMOVED lines=8> */
[----:B------:R-:W-:Y:S02]  /*16f0*/  IMAD.U32 R28, RZ, RZ, UR4 ;  /* 0x00000004ff1c7e24 */ /* 0x000fe4000f8e00ff */
[----:B------:R-:W-:Y:S01]  /*1700*/  IMAD.MOV.U32 R25, RZ, RZ, R11 ;  /* 0x000000ffff197224 */ /* 0x000fe200078e000b */
[----:B--2---:R0:W-:Y:S01]  /*1710*/  STL [R1+0x48], R10 ;  /* 0x0000480a01007387 */ /* 0x0041e20000100800 */
[----:B---3--:R-:W-:Y:S05]  /*1720*/  @P2 BRA `(.L_x_12308) ;  /* 0x0000000000282947 */ /* 0x008fea0003800000 */
        /* <DEDUP_REMOVED lines=8> */
[----:B--2---:R-:W-:-:S05]  /*17b0*/  IMAD.IADD R10, R7, 0x1, -R0 ;  /* 0x00000001070a7824 */ /* 0x004fca00078e0a00 */
[----:B------:R1:W-:Y:S02]  /*17c0*/  STL [R1+0x48], R10 ;  /* 0x0000480a01007387 */ /* 0x0003e40000100800 */
.L_x_12308:
[----:B------:R-:W-:Y:S01]  /*17d0*/  ULDC.64 UR4, c[0x0][0xa20] ;  /* 0x0002880000047ab9 */ /* 0x000fe20000000a00 */
[----:B------:R2:W-:Y:S01]  /*17e0*/  STL [R1+0x70], R34 ;  /* 0x0000702201007387 */ /* 0x0005e20000100800 */
[----:B------:R-:W-:-:S04]  /*17f0*/  ISETP.NE.U32.AND P1, PT, RZ, UR4, PT ;  /* 0x00000004ff007c0c */ /* 0x000fc8000bf25070 */
[----:B------:R-:W-:-:S13]  /*1800*/  ISETP.NE.AND.EX P1, PT, RZ, UR5, PT, P1 ;  /* 0x00000005ff007c0c */ /* 0x000fda000bf25310 */
[----:B--2---:R-:W-:Y:S05]  /*1810*/  @!P1 BRA `(.L_x_12309) ;  /* 0x0000000000109947 */ /* 0x004fea0003800000 */
[----:B------:R-:W-:-:S04]  /*1820*/  IADD3 R28, P0, R30, UR4, RZ ;  /* 0x000000041e1c7c10 */ /* 0x000fc8000ff1e0ff */
[----:B------:R-:W-:-:S05]  /*1830*/  IADD3.X R29, R31, UR5, RZ, P0, !PT ;  /* 0x000000051f1d7c10 */ /* 0x000fca00087fe4ff */
[----:B------:R2:W5:Y:S01]  /*1840*/  LDG.E R28, desc[UR38][R28.64] ;  /* 0x000000261c1c7981 */ /* 0x000562000c1e1900 */
[----:B------:R-:W-:Y:S05]  /*1850*/  BRA `(.L_x_12310) ;  /* 0x0000000000107947 */ /* 0x000fea0003800000 */
.L_x_12309:
[----:B------:R-:W-:Y:S05]  /*1860*/  @!P0 BRA `(.L_x_12310) ;  /* 0x00000000000c8947 */ /* 0x000fea0003800000 */
[----:B------:R-:W2:Y:S04]  /*1870*/  LDG.E R5, desc[UR38][R8.64] ;  /* 0x0000002608057981 */ /* 0x000ea8000c1e1900 */
[----:B------:R-:W2:Y:S02]  /*1880*/  LDG.E R28, desc[UR38][R8.64+0x4] ;  /* 0x00000426081c7981 */ /* 0x000ea4000c1e1900 */
[----:B--2---:R-:W-:-:S07]  /*1890*/  IMAD.IADD R28, R28, 0x1, -R5 ;  /* 0x000000011c1c7824 */ /* 0x004fce00078e0a05 */
.L_x_12310:
[----:B------:R-:W-:Y:S01]  /*18a0*/  ULDC.64 UR4, c[0x0][0xa10] ;  /* 0x0002840000047ab9 */ /* 0x000fe20000000a00 */
[----:B0-----:R-:W0:Y:S01]  /*18b0*/  LDC R8, c[0x0][0x448] ;  /* 0x00011200ff087b82 */ /* 0x001e220000000800 */
[----:B------:R-:W-:-:S04]  /*18c0*/  ISETP.NE.U32.AND P0, PT, RZ, UR4, PT ;  /* 0x00000004ff007c0c */ /* 0x000fc8000bf05070 */
[----:B------:R-:W-:Y:S01]  /*18d0*/  ISETP.NE.AND.EX P0, PT, RZ, UR5, PT, P0 ;  /* 0x00000005ff007c0c */ /* 0x000fe2000bf05300 */
[----:B------:R-:W-:-:S12]  /*18e0*/  ULDC.64 UR4, c[0x0][0xa30] ;  /* 0x00028c0000047ab9 */ /* 0x000fd80000000a00 */
[----:B------:R-:W3:Y:S02]  /*18f0*/  @P0 LDC.64 R4, c[0x0][0xa10] ;  /* 0x00028400ff040b82 */ /* 0x000ee40000000a00 */
[----:B---3--:R-:W-:-:S05]  /*1900*/  @P0 IMAD.WIDE R4, R25, 0x4, R4 ;  /* 0x0000000419040825 */ /* 0x008fca00078e0204 */
        /* <DEDUP_REMOVED lines=8> */
[----:B0-----:R-:W-:Y:S01]  /*1990*/  ISETP.NE.AND P1, PT, R8, 0x1, PT ;  /* 0x000000010800780c */ /* 0x001fe20003f25270 */
[----:B------:R-:W-:Y:S02]  /*19a0*/  IMAD R12, R33, 0xc0, RZ ;  /* 0x000000c0210c7824 */ /* 0x000fe400078e02ff */
[----:B------:R-:W-:-:S03]  /*19b0*/  IMAD.IADD R8, R28, 0x1, -R3 ;  /* 0x000000011c087824 */ /* 0x000fc600078e0a03 */
[----:B----4-:R-:W-:Y:S01]  /*19c0*/  IADD3 R4, R12, 0xbf, RZ ;  /* 0x000000bf0c047810 */ /* 0x010fe20007ffe0ff */
[----:B------:R-:W-:Y:S01]  /*19d0*/  IMAD.MOV R74, RZ, RZ, -R8 ;  /* 0x000000ffff4a7224 */ /* 0x000fe200078e0a08 */
[----:B------:R0:W-:Y:S04]  /*19e0*/  STL [R1+0x54], R12 ;  /* 0x0000540c01007387 */ /* 0x0001e80000100800 */
[----:B------:R-:W-:Y:S01]  /*19f0*/  VIMNMX R74, RZ, R74, !PT ;  /* 0x0000004aff4a7248 */ /* 0x000fe20007fe0100 */
[----:B------:R-:W4:Y:S08]  /*1a00*/  @P1 LDC R11, c[0x0][0x44c] ;  /* 0x00011300ff0b1b82 */ /* 0x000f300000000800 */
[----:B------:R-:W2:Y:S01]  /*1a10*/  @P1 LDC R5, c[0x0][0x450] ;  /* 0x00011400ff051b82 */ /* 0x000ea20000000800 */
[----:B---3--:R-:W-:-:S02]  /*1a20*/  @P0 IMAD.IADD R24, R9, 0x1, -R0 ;  /* 0x0000000109180824 */ /* 0x008fc400078e0a00 */
[----:B----4-:R-:W-:-:S04]  /*1a30*/  @P1 IMAD.HI.U32 R0, R4, R11, RZ ;  /* 0x0000000b04001227 */ /* 0x010fc800078e00ff */
[----:B-1----:R-:W-:Y:S01]  /*1a40*/  IMAD.IADD R6, R8, 0x1, R24 ;  /* 0x0000000108067824 */ /* 0x002fe200078e0218 */
[----:B--2---:R-:W-:-:S03]  /*1a50*/  @P1 SHF.R.U32.HI R4, RZ, R5, R0 ;  /* 0x00000005ff041219 */ /* 0x004fc60000011600 */
[C---:B------:R-:W-:Y:S01]  /*1a60*/  VIADD R0, R6.reuse, 0x7f ;  /* 0x0000007f06007836 */ /* 0x040fe20000000000 */
[----:B------:R-:W-:Y:S01]  /*1a70*/  IADD3 R101, R6, 0x80, -R10 ;  /* 0x0000008006657810 */ /* 0x000fe20007ffe80a */
[----:B------:R0:W-:Y:S03]  /*1a80*/  STL [R1+0x58], R6 ;  /* 0x0000580601007387 */ /* 0x0001e60000100800 */
        /* <DEDUP_REMOVED lines=40> */
.L_x_12313:
[----:B------:R-:W-:Y:S05]  /*1d10*/  BSYNC B6 ;  /* 0x0000000000067941 */ /* 0x000fea0003800000 */
.L_x_12312:
        /* <DEDUP_REMOVED lines=20> */
.L_x_12315:
[----:B------:R-:W-:Y:S05]  /*1e60*/  BSYNC B6 ;  /* 0x0000000000067941 */ /* 0x000fea0003800000 */
.L_x_12314:
[----:B------:R-:W2:Y:S04]  /*1e70*/  LDL.64 R38, [R1] ;  /* 0x0000000001267983 */ /* 0x000ea80000100a00 */
[----:B------:R-:W2:Y:S01]  /*1e80*/  LDL.64 R36, [R1] ;  /* 0x0000000001247983 */ /* 0x000ea20000100a00 */
[----:B------:R-:W-:Y:S01]  /*1e90*/  IMAD.IADD R79, R79, 0x1, R28 ;  /* 0x000000014f4f7824 */ /* 0x000fe200078e021c */
[----:B------:R-:W-:Y:S01]  /*1ea0*/  ULDC.64 UR4, c[0x0][0x9f8] ;  /* 0x00027e0000047ab9 */ /* 0x000fe20000000a00 */
[----:B------:R-:W0:Y:S01]  /*1eb0*/  LDC.64 R86, c[0x0][0x408] ;  /* 0x00010200ff567b82 */ /* 0x000e220000000a00 */
[----:B------:R-:W-:Y:S01]  /*1ec0*/  ISETP.NE.U32.AND P0, PT, RZ, UR4, PT ;  /* 0x00000004ff007c0c */ /* 0x000fe2000bf05070 */
[----:B------:R-:W1:Y:S03]  /*1ed0*/  S2R R20, SR_TID.X ;  /* 0x0000000000147919 */ /* 0x000e660000002100 */
[----:B------:R-:W-:Y:S01]  /*1ee0*/  ISETP.NE.AND.EX P0, PT, RZ, UR5, PT, P0 ;  /* 0x00000005ff007c0c */ /* 0x000fe2000bf05300 */
[----:B------:R-:W-:-:S02]  /*1ef0*/  VIADD R0, R16, 0x10 ;  /* 0x0000001010007836 */ /* 0x000fc40000000000 */
[----:B------:R-:W3:Y:S01]  /*1f00*/  LDC.64 R8, c[0x0][0x3f8] ;  /* 0x0000fe00ff087b82 */ /* 0x000ee20000000a00 */
[----:B------:R-:W-:-:S07]  /*1f10*/  SHF.R.S32.HI R7, RZ, 0x1f, R141 ;  /* 0x0000001fff077819 */ /* 0x000fce000001148d */
[----:B------:R-:W4:Y:S02]  /*1f20*/  LDC R99, c[0x0][0x3f4] ;  /* 0x0000fd00ff637b82 */ /* 0x000f240000000800 */
[----:B------:R-:W-:-:S04]  /*1f30*/  @P0 IADD3 R4, P1, R30, UR4, RZ ;  /* 0x000000041e040c10 */ /* 0x000fc8000ff3e0ff */
[----:B------:R-:W-:-:S05]  /*1f40*/  @P0 IADD3.X R5, R31, UR5, RZ, P1, !PT ;  /* 0x000000051f050c10 */ /* 0x000fca0008ffe4ff */
[----:B------:R0:W3:Y:S01]  /*1f50*/  @P0 LDG.E R25, desc[UR38][R4.64] ;  /* 0x0000002604190981 */ /* 0x0000e2000c1e1900 */
[----:B-1----:R-:W-:-:S04]  /*1f60*/  SHF.R.U32.HI R21, RZ, 0x7, R20 ;  /* 0x00000007ff157819 */ /* 0x002fc80000011614 */
[----:B------:R-:W-:-:S13]  /*1f70*/  ISETP.NE.AND P6, PT, R21, 0x1, PT ;  /* 0x000000011500780c */ /* 0x000fda0003fc5270 */
[----:B------:R-:W-:Y:S05]  /*1f80*/  @!P6 WARPSYNC.ALL ;  /* 0x000000000000e948 */ /* 0x000fea0003800000 */
[----:B------:R-:W-:Y:S01]  /*1f90*/  ULDC UR4, c[0x0][0x2f4] ;  /* 0x0000bd0000047ab9 */ /* 0x000fe20000000800 */
[----:B--2---:R-:W-:-:S05]  /*1fa0*/  IMAD.MOV.U32 R36, RZ, RZ, R38 ;  /* 0x000000ffff247224 */ /* 0x004fca00078e0026 */
[----:B------:R-:W-:-:S05]  /*1fb0*/  SHF.R.S32.HI R37, RZ, 0x1f, R36 ;  /* 0x0000001fff257819 */ /* 0x000fca0000011424 */
[----:B------:R1:W-:Y:S04]  /*1fc0*/  STL [R1+0x4], R37 ;  /* 0x0000042501007387 */ /* 0x0003e80000100800 */
[----:B------:R-:W2:Y:S04]  /*1fd0*/  LDL R28, [R1+0xc] ;  /* 0x00000c00011c7983 */ /* 0x000ea80000100800 */
[----:B------:R-:W2:Y:S01]  /*1fe0*/  LDL R29, [R1+0x60] ;  /* 0x00006000011d7983 */ /* 0x000ea20000100800 */
[----:B------:R-:W-:Y:S02]  /*1ff0*/  ISETP.GE.AND P1, PT, R0, UR4, PT ;  /* 0x0000000400007c0c */ /* 0x000fe4000bf26270 */
[----:B------:R-:W-:-:S02]  /*2000*/  ISETP.GE.AND P0, PT, R16, UR4, PT ;  /* 0x0000000410007c0c */ /* 0x000fc4000bf06270 */
[----:B------:R-:W-:Y:S02]  /*2010*/  SEL R6, RZ, 0xffffffff, P1 ;  /* 0xffffffffff067807 */ /* 0x000fe40000800000 */
[----:B------:R-:W-:-:S03]  /*2020*/  SEL R3, RZ, 0x1, P0 ;  /* 0x00000001ff037807 */ /* 0x000fc60000000000 */
[----:B------:R-:W-:-:S05]  /*2030*/  IMAD.SHL.U32 R6, R6, 0x2, RZ ;  /* 0x0000000206067824 */ /* 0x000fca00078e00ff */
[----:B------:R-:W-:Y:S02]  /*2040*/  LOP3.LUT R6, R6, 0x2, R3, 0xe2, !PT ;  /* 0x0000000206067812 */ /* 0x000fe400078ee203 */
[----:B------:R-:W-:Y:S01]  /*2050*/  IADD3 R3, R16, 0x20, RZ ;  /* 0x0000002010037810 */ /* 0x000fe20007ffe0ff */
[----:B0-----:R-:W-:Y:S01]  /*2060*/  IMAD R4, R7, R86, RZ ;  /* 0x0000005607047224 */ /* 0x001fe200078e02ff */
[----:B------:R-:W-:Y:S02]  /*2070*/  ISETP.GE.AND P1, PT, R136, UR4, PT ;  /* 0x0000000488007c0c */ /* 0x000fe4000bf26270 */
[----:B------:R-:W-:Y:S01]  /*2080*/  ISETP.GE.AND P0, PT, R3, UR4, PT ;  /* 0x0000000403007c0c */ /* 0x000fe2000bf06270 */
[----:B------:R-:W-:Y:S01]  /*2090*/  IMAD R11, R141, R87, R4 ;  /* 0x000000578d0b7224 */ /* 0x000fe200078e0204 */
[----:B------:R-:W-:Y:S02]  /*20a0*/  SEL R4, RZ, 0x8, P1 ;  /* 0x00000008ff047807 */ /* 0x000fe40000800000 */
[----:B------:R-:W-:-:S02]  /*20b0*/  SEL R5, RZ, 0x4, P0 ;  /* 0x00000004ff057807 */ /* 0x000fc40000000000 */
[----:B------:R-:W-:Y:S02]  /*20c0*/  ISETP.GE.AND P0, PT, R22, UR4, PT ;  /* 0x0000000416007c0c */ /* 0x000fe4000bf06270 */
[----:B------:R-:W-:Y:S02]  /*20d0*/  LOP3.LUT R4, R4, R6, R5, 0xfe, !PT ;  /* 0x0000000604047212 */ /* 0x000fe400078efe05 */
[----:B------:R-:W-:Y:S01]  /*20e0*/  SEL R5, RZ, 0x10, P0 ;  /* 0x00000010ff057807 */ /* 0x000fe20000000000 */
[CC--:B------:R-:W-:Y:S01]  /*20f0*/  IMAD.WIDE.U32 R72, R141.reuse, R86.reuse, R16 ;  /* 0x000000568d487225 */ /* 0x0c0fe200078e0010 */
[----:B----4-:R-:W-:Y:S02]  /*2100*/  ISETP.GE.AND P0, PT, R16, R99, PT ;  /* 0x000000631000720c */ /* 0x010fe40003f06270 */
[----:B------:R-:W-:Y:S01]  /*2110*/  LOP3.LUT R30, R4, R5, RZ, 0xfc, !PT ;  /* 0x00000005041e7212 */ /* 0x000fe200078efcff */
[----:B------:R-:W-:Y:S01]  /*2120*/  IMAD.WIDE.U32 R70, R141, R86, R36 ;  /* 0x000000568d467225 */ /* 0x000fe200078e0024 */
[----:B------:R-:W-:-:S03]  /*2130*/  ISETP.GE.AND P2, PT, R3, R99, PT ;  /* 0x000000630300720c */ /* 0x000fc60003f46270 */
[----:B---3--:R-:W-:Y:S01]  /*2140*/  IMAD R4, R7, R8, RZ ;  /* 0x0000000807047224 */ /* 0x008fe200078e02ff */
[----:B------:R-:W-:Y:S01]  /*2150*/  ISETP.GE.AND P3, PT, R0, R99, PT ;  /* 0x000000630000720c */ /* 0x000fe20003f66270 */
[----:B------:R-:W-:Y:S01]  /*2160*/  IMAD.IADD R73, R73, 0x1, R11 ;  /* 0x0000000149497824 */ /* 0x000fe200078e020b */
[----:B------:R-:W-:Y:S01]  /*2170*/  SEL R5, R99, RZ, P0 ;  /* 0x000000ff63057207 */ /* 0x000fe20000000000 */
[----:B------:R-:W-:Y:S02]  /*2180*/  IMAD.IADD R71, R11, 0x1, R71 ;  /* 0x000000010b477824 */ /* 0x000fe400078e0247 */
[----:B------:R-:W-:Y:S01]  /*2190*/  IMAD R11, R141, R9, R4 ;  /* 0x000000098d0b7224 */ /* 0x000fe200078e0204 */
[C---:B------:R-:W-:Y:S02]  /*21a0*/  SEL R4, R99.reuse, RZ, P2 ;  /* 0x000000ff63047207 */ /* 0x040fe40001000000 */
[----:B------:R-:W-:Y:S01]  /*21b0*/  SEL R7, R99, RZ, P3 ;  /* 0x000000ff63077207 */ /* 0x000fe20001800000 */
[----:B------:R-:W-:-:S02]  /*21c0*/  IMAD.IADD R5, R16, 0x1, R5 ;  /* 0x0000000110057824 */ /* 0x000fc400078e0205 */
[----:B------:R-:W-:Y:S01]  /*21d0*/  IMAD.WIDE.U32 R68, R141, R8, R16 ;  /* 0x000000088d447225 */ /* 0x000fe200078e0010 */
[----:B------:R-:W-:-:S03]  /*21e0*/  IADD3 R10, R0, R7, RZ ;  /* 0x00000007000a7210 */ /* 0x000fc60007ffe0ff */
[----:B------:R-:W-:-:S04]  /*21f0*/  IMAD.WIDE.U32 R66, R141, R8, R36 ;  /* 0x000000088d427225 */ /* 0x000fc800078e0024 */
[----:B------:R-:W-:Y:S01]  /*2200*/  IMAD.IADD R12, R3, 0x1, R4 ;  /* 0x00000001030c7824 */ /* 0x000fe200078e0204 */
[----:B------:R-:W-:Y:S01]  /*2210*/  SHF.R.S32.HI R6, RZ, 0x1f, R5 ;  /* 0x0000001fff067819 */ /* 0x000fe20000011405 */
[----:B------:R-:W-:Y:S02]  /*2220*/  IMAD.IADD R69, R69, 0x1, R11 ;  /* 0x0000000145457824 */ /* 0x000fe400078e020b */
[----:B------:R-:W-:Y:S01]  /*2230*/  IMAD.IADD R67, R11, 0x1, R67 ;  /* 0x000000010b437824 */ /* 0x000fe200078e0243 */
[----:B------:R-:W-:Y:S02]  /*2240*/  SHF.R.S32.HI R11, RZ, 0x1f, R10 ;  /* 0x0000001fff0b7819 */ /* 0x000fe4000001140a */
[----:B------:R-:W-:Y:S02]  /*2250*/  SHF.R.S32.HI R13, RZ, 0x1f, R12 ;  /* 0x0000001fff0d7819 */ /* 0x000fe4000001140c */
[CC--:B------:R-:W-:Y:S02]  /*2260*/  LEA.HI R4, R6.reuse, R5.reuse, RZ, 0x3 ;  /* 0x0000000506047211 */ /* 0x0c0fe400078f18ff */
[----:B------:R-:W-:-:S02]  /*2270*/  LEA.HI R7, R6, R5, RZ, 0x5 ;  /* 0x0000000506077211 */ /* 0x000fc400078f28ff */
[----:B------:R-:W-:Y:S02]  /*2280*/  LEA.HI R5, R11, R10, RZ, 0x3 ;  /* 0x0000000a0b057211 */ /* 0x000fe400078f18ff */
[----:B------:R-:W-:Y:S02]  /*2290*/  LEA.HI R6, R13, R12, RZ, 0x3 ;  /* 0x0000000c0d067211 */ /* 0x000fe400078f18ff */
[----:B------:R-:W-:Y:S02]  /*22a0*/  LEA.HI R11, R11, R10, RZ, 0x5 ;  /* 0x0000000a0b0b7211 */ /* 0x000fe400078f28ff */
[----:B------:R-:W-:Y:S01]  /*22b0*/  LEA.HI R13, R13, R12, RZ, 0x5 ;  /* 0x0000000c0d0d7211 */ /* 0x000fe200078f28ff */
[----:B------:R-:W-:Y:S01]  /*22c0*/  IMAD.SHL.U32 R10, R7, 0x80, RZ ;  /* 0x00000080070a7824 */ /* 0x000fe200078e00ff */
[----:B------:R-:W-:Y:S01]  /*22d0*/  LOP3.LUT R7, R157, 0x18, R4, 0xf8, !PT ;  /* 0x000000189d077812 */ /* 0x000fe200078ef804 */
[----:B------:R-:W-:Y:S01]  /*22e0*/  IMAD.SHL.U32 R12, R11, 0x80, RZ ;  /* 0x000000800b0c7824 */ /* 0x000fe200078e00ff */
[----:B------:R-:W-:Y:S01]  /*22f0*/  SHF.R.U32.HI R20, RZ, 0x3, R157 ;  /* 0x00000003ff147819 */ /* 0x000fe2000001169d */
[----:B------:R-:W-:Y:S01]  /*2300*/  IMAD.SHL.U32 R14, R13, 0x80, RZ ;  /* 0x000000800d0e7824 */ /* 0x000fe200078e00ff */
[----:B------:R-:W-:-:S02]  /*2310*/  LOP3.LUT R11, R157, 0x18, R5, 0xf8, !PT ;  /* 0x000000189d0b7812 */ /* 0x000fc400078ef805 */
[----:B------:R-:W-:Y:S02]  /*2320*/  LOP3.LUT R13, R157, 0x18, R6, 0xf8, !PT ;  /* 0x000000189d0d7812 */ /* 0x000fe400078ef806 */
[----:B------:R-:W-:Y:S02]  /*2330*/  LOP3.LUT R10, R10, 0xfffff000, RZ, 0xc0, !PT ;  /* 0xfffff0000a0a7812 */ /* 0x000fe400078ec0ff */
[-C--:B------:R-:W-:Y:S02]  /*2340*/  LOP3.LUT R7, R7, R20.reuse, RZ, 0x3c, !PT ;  /* 0x0000001407077212 */ /* 0x080fe400078e3cff */
[----:B------:R-:W-:Y:S02]  /*2350*/  LOP3.LUT R12, R12, 0xfffff000, RZ, 0xc0, !PT ;  /* 0xfffff0000c0c7812 */ /* 0x000fe400078ec0ff */
[----:B------:R-:W-:Y:S02]  /*2360*/  LOP3.LUT R11, R11, R20, RZ, 0x3c, !PT ;  /* 0x000000140b0b7212 */ /* 0x000fe400078e3cff */
[----:B------:R-:W-:-:S02]  /*2370*/  LOP3.LUT R14, R14, 0xfffff000, RZ, 0xc0, !PT ;  /* 0xfffff0000e0e7812 */ /* 0x000fc400078ec0ff */
[----:B------:R-:W-:Y:S02]  /*2380*/  LOP3.LUT R13, R13, R20, RZ, 0x3c, !PT ;  /* 0x000000140d0d7212 */ /* 0x000fe400078e3cff */
[----:B------:R-:W-:-:S04]  /*2390*/  LOP3.LUT R23, R23, 0xfffffffe, RZ, 0xc0, !PT ;  /* 0xfffffffe17177812 */ /* 0x000fc800078ec0ff */
[----:B------:R-:W-:-:S04]  /*23a0*/  @P3 LOP3.LUT R23, R23, 0x1, RZ, 0xfc, !PT ;  /* 0x0000000117173812 */ /* 0x000fc800078efcff */
[----:B------:R-:W-:-:S04]  /*23b0*/  LOP3.LUT R23, R23, 0xfffffffd, RZ, 0xc0, !PT ;  /* 0xfffffffd17177812 */ /* 0x000fc800078ec0ff */
[----:B------:R-:W-:Y:S02]  /*23c0*/  @P2 LOP3.LUT R23, R23, 0x2, RZ, 0xfc, !PT ;  /* 0x0000000217172812 */ /* 0x000fe400078efcff */
[----:B-----5:R-:W-:Y:S02]  /*23d0*/  SHF.R.S32.HI R15, RZ, 0x1f, R97 ;  /* 0x0000001fff0f7819 */ /* 0x020fe40000011461 */
[----:B------:R-:W-:-:S03]  /*23e0*/  LOP3.LUT R23, R23, 0xfffffffb, RZ, 0xc0, !PT ;  /* 0xfffffffb17177812 */ /* 0x000fc600078ec0ff */
[----:B------:R-:W-:Y:S02]  /*23f0*/  IMAD R20, R15, R86, RZ ;  /* 0x000000560f147224 */ /* 0x000fe400078e02ff */
[----:B------:R-:W-:-:S04]  /*2400*/  IMAD.WIDE.U32 R68, R97, R8, R68 ;  /* 0x0000000861447225 */ /* 0x000fc800078e0044 */
[----:B------:R-:W-:Y:S01]  /*2410*/  VIADD R100, R21, 0x8 ;  /* 0x0000000815647836 */ /* 0x000fe20000000000 */
[----:B------:R-:W-:Y:S01]  /*2420*/  LOP3.LUT R21, R5, 0xfffffff8, RZ, 0xc0, !PT ;  /* 0xfffffff805157812 */ /* 0x000fe200078ec0ff */
[----:B------:R-:W-:Y:S01]  /*2430*/  IMAD.WIDE.U32 R72, R97, R86, R72 ;  /* 0x0000005661487225 */ /* 0x000fe200078e0048 */
[----:B------:R-:W-:-:S03]  /*2440*/  SHF.L.U64.HI R90, R8, 0x7, R9 ;  /* 0x00000007085a7819 */ /* 0x000fc60000010209 */
[----:B------:R-:W-:-:S04]  /*2450*/  IMAD.WIDE.U32 R70, R97, R86, R70 ;  /* 0x0000005661467225 */ /* 0x000fc800078e0046 */
[----:B------:R-:W-:Y:S01]  /*2460*/  IMAD.WIDE.U32 R66, R97, R8, R66 ;  /* 0x0000000861427225 */ /* 0x000fe200078e0042 */
[----:B------:R-:W-:-:S03]  /*2470*/  SHF.R.S32.HI R92, RZ, 0x1f, R21 ;  /* 0x0000001fff5c7819 */ /* 0x000fc60000011415 */
[----:B------:R-:W-:Y:S01]  /*2480*/  IMAD.SHL.U32 R99, R99, 0x2, RZ ;  /* 0x0000000263637824 */ /* 0x000fe200078e00ff */
[--C-:B--2---:R-:W-:Y:S02]  /*2490*/  IADD3 R96, R7, R10, R28.reuse ;  /* 0x0000000a07607210 */ /* 0x104fe40007ffe01c */
[--C-:B------:R-:W-:Y:S02]  /*24a0*/  IADD3 R95, R11, R12, R28.reuse ;  /* 0x0000000c0b5f7210 */ /* 0x100fe40007ffe01c */
[----:B------:R-:W-:Y:S02]  /*24b0*/  IADD3 R94, R13, R14, R28 ;  /* 0x0000000e0d5e7210 */ /* 0x000fe40007ffe01c */
[----:B------:R-:W0:Y:S01]  /*24c0*/  S2R R28, SR_TID.X ;  /* 0x00000000001c7919 */ /* 0x000e220000002100 */
[----:B------:R-:W-:Y:S01]  /*24d0*/  @!P6 BAR.SYNC.DEFER_BLOCKING 0x9, 0x100 ;  /* 0x024400000000eb1d */ /* 0x000fe20000010000 */
[----:B------:R-:W-:Y:S01]  /*24e0*/  LOP3.LUT P1, RZ, R29, 0x2, RZ, 0xc0, !PT ;  /* 0x000000021dff7812 */ /* 0x000fe2000782c0ff */
[----:B------:R-:W-:-:S02]  /*24f0*/  IMAD R10, R15, R8, RZ ;  /* 0x000000080f0a7224 */ /* 0x000fc400078e02ff */
[C---:B------:R-:W-:Y:S02]  /*2500*/  IMAD R11, R97.reuse, R87, R20 ;  /* 0x00000057610b7224 */ /* 0x040fe400078e0214 */
[----:B------:R-:W-:-:S08]  /*2510*/  IMAD R75, R97, R9, R10 ;  /* 0x00000009614b7224 */ /* 0x000fd000078e020a */
[----:B------:R-:W-:Y:S02]  /*2520*/  @P1 LOP3.LUT R23, R23, 0x4, RZ, 0xfc, !PT ;  /* 0x0000000417171812 */ /* 0x000fe400078efcff */
[----:B------:R-:W-:Y:S01]  /*2530*/  ISETP.GE.AND P1, PT, R137, UR4, PT ;  /* 0x0000000489007c0c */ /* 0x000fe2000bf26270 */
[----:B0-----:R-:W-:-:S05]  /*2540*/  VIADD R32, R28, 0xffffff80 ;  /* 0xffffff801c207836 */ /* 0x001fca0000000000 */
[----:B------:R-:W-:-:S04]  /*2550*/  LEA.HI R28, R32, R32, RZ, 0x1 ;  /* 0x00000020201c7211 */ /* 0x000fc800078f08ff */
[----:B------:R-:W-:Y:S02]  /*2560*/  LOP3.LUT R28, R28, 0xfffffffe, RZ, 0xc0, !PT ;  /* 0xfffffffe1c1c7812 */ /* 0x000fe400078ec0ff */
[----:B------:R-:W-:-:S03]  /*2570*/  SEL R29, RZ, 0x20, P1 ;  /* 0x00000020ff1d7807 */ /* 0x000fc60000800000 */
[----:B------:R-:W-:Y:S01]  /*2580*/  IMAD.IADD R28, R32, 0x1, -R28 ;  /* 0x00000001201c7824 */ /* 0x000fe200078e0a1c */
[----:B------:R-:W-:Y:S02]  /*2590*/  LOP3.LUT R20, R4, 0xfffffff8, RZ, 0xc0, !PT ;  /* 0xfffffff804147812 */ /* 0x000fe400078ec0ff */
[----:B------:R-:W-:Y:S01]  /*25a0*/  LOP3.LUT R29, R30, R29, RZ, 0xfc, !PT ;  /* 0x0000001d1e1d7212 */ /* 0x000fe200078efcff */
[----:B------:R-:W-:Y:S01]  /*25b0*/  IMAD R10, R28, 0xc0, R141 ;  /* 0x000000c01c0a7824 */ /* 0x000fe200078e028d */
[----:B------:R-:W-:Y:S01]  /*25c0*/  LOP3.LUT R28, R6, 0xfffffff8, RZ, 0xc0, !PT ;  /* 0xfffffff8061c7812 */ /* 0x000fe200078ec0ff */
[C---:B------:R-:W-:Y:S01]  /*25d0*/  IMAD.SHL.U32 R7, R86.reuse, 0x80, RZ ;  /* 0x0000008056077824 */ /* 0x040fe200078e00ff */
[----:B------:R-:W-:Y:S01]  /*25e0*/  SHF.L.U64.HI R87, R86, 0x7, R87 ;  /* 0x0000000756577819 */ /* 0x000fe20000010257 */
[----:B------:R-:W-:Y:S01]  /*25f0*/  IMAD.IADD R77, R69, 0x1, R75 ;  /* 0x00000001454d7824 */ /* 0x000fe200078e024b */
[----:B------:R-:W-:Y:S01]  /*2600*/  SHF.L.U32 R8, R8, 0x7, RZ ;  /* 0x0000000708087819 */ /* 0x000fe200000006ff */
[----:B------:R-:W-:Y:S01]  /*2610*/  IMAD.IADD R78, R73, 0x1, R11 ;  /* 0x00000001494e7824 */ /* 0x000fe200078e020b */
[----:B------:R-:W-:Y:S01]  /*2620*/  SHF.R.S32.HI R9, RZ, 0x1f, R34 ;  /* 0x0000001fff097819 */ /* 0x000fe20000011422 */
[----:B------:R-:W-:Y:S01]  /*2630*/  IMAD.IADD R76, R11, 0x1, R71 ;  /* 0x000000010b4c7824 */ /* 0x000fe200078e0247 */
[----:B------:R-:W-:Y:S01]  /*2640*/  SHF.R.S32.HI R86, RZ, 0x1f, R25 ;  /* 0x0000001fff567819 */ /* 0x000fe20000011419 */
[----:B------:R-:W-:Y:S01]  /*2650*/  IMAD.IADD R75, R75, 0x1, R67 ;  /* 0x000000014b4b7824 */ /* 0x000fe200078e0243 */
[----:B------:R-:W-:-:S02]  /*2660*/  SHF.R.S32.HI R93, RZ, 0x1f, R20 ;  /* 0x0000001fff5d7819 */ /* 0x000fc40000011414 */
[----:B------:R-:W-:Y:S02]  /*2670*/  SHF.R.S32.HI R91, RZ, 0x1f, R28 ;  /* 0x0000001fff5b7819 */ /* 0x000fe4000001141c */
[----:B------:R-:W-:Y:S02]  /*2680*/  LOP3.LUT R30, R30, 0x1, RZ, 0xc0, !PT ;  /* 0x000000011e1e7812 */ /* 0x000fe400078ec0ff */
[C---:B------:R-:W-:Y:S02]  /*2690*/  LOP3.LUT R31, R29.reuse, 0x2, RZ, 0xc0, !PT ;  /* 0x000000021d1f7812 */ /* 0x040fe400078ec0ff */
[----:B-1----:R-:W-:-:S07]  /*26a0*/  LOP3.LUT R32, R29, 0x4, RZ, 0xc0, !PT ;  /* 0x000000041d207812 */ /* 0x002fce00078ec0ff */
.L_x_12374:
[----:B--23--:R-:W2:Y:S01]  /*26b0*/  LDL R35, [R1+0x60] ;  /* 0x0000600001237983 */ /* 0x00cea20000100800 */
[----:B0-----:R-:W0:Y:S03]  /*26c0*/  LDC R81, c[0x0][0x430] ;  /* 0x00010c00ff517b82 */ /* 0x001e260000000800 */
[----:B------:R-:W3:Y:S01]  /*26d0*/  LDL R39, [R1+0x5c] ;  /* 0x00005c0001277983 */ /* 0x000ee20000100800 */
[----:B------:R-:W-:-:S04]  /*26e0*/  VIADD R26, R26, 0xffffffff ;  /* 0xffffffff1a1a7836 */ /* 0x000fc80000000000 */
[----:B-1----:R-:W1:Y:S01]  /*26f0*/  LDC R98, c[0x0][0x3f4] ;  /* 0x0000fd00ff627b82 */ /* 0x002e620000000800 */
[----:B------:R-:W-:-:S04]  /*2700*/  LEA R12, R26, R10, 0x7 ;  /* 0x0000000a1a0c7211 */ /* 0x000fc800078e38ff */
[----:B------:R-:W-:Y:S02]  /*2710*/  ISETP.GE.AND P1, PT, R12, R24, PT ;  /* 0x000000180c00720c */ /* 0x000fe40003f26270 */
[----:B0-----:R-:W-:Y:S02]  /*2720*/  ISETP.NE.AND P2, PT, R81, 0x1, PT ;  /* 0x000000015100780c */ /* 0x001fe40003f45270 */
[----:B------:R-:W-:-:S11]  /*2730*/  ISETP.GT.OR P1, PT, R10, 0x7f, P1 ;  /* 0x0000007f0a00780c */ /* 0x000fd60000f24670 */
[----:B------:R-:W0:Y:S08]  /*2740*/  @P2 LDC R11, c[0x0][0x434] ;  /* 0x00010d00ff0b2b82 */ /* 0x000e300000000800 */
[----:B------:R-:W4:Y:S08]  /*2750*/  @P2 LDC R38, c[0x0][0x438] ;  /* 0x00010e00ff262b82 */ /* 0x000f300000000800 */
[----:B------:R-:W1:Y:S01]  /*2760*/  @!P1 LDC.64 R14, c[0x0][0x428] ;  /* 0x00010a00ff0e9b82 */ /* 0x000e620000000a00 */
[----:B------:R-:W-:-:S07]  /*2770*/  IMAD.IADD R40, R79, 0x1, R12 ;  /* 0x000000014f287824 */ /* 0x000fce00078e020c */
        /* <DEDUP_REMOVED lines=21> */
[C---:B------:R-:W-:Y:S01]  /*28d0*/  VIADD R64, R14.reuse, 0x10 ;  /* 0x000000100e407836 */ /* 0x040fe20000000000 */
[----:B------:R-:W-:-:S07]  /*28e0*/  LEA R65, R14, R27, 0x1 ;  /* 0x0000001b0e417211 */ /* 0x000fce00078e08ff */
[----:B------:R-:W-:-:S04]  /*28f0*/  @P3 VIADD R64, R14, 0xfffffff0 ;  /* 0xfffffff00e403836 */ /* 0x000fc80000000000 */
        /* <DEDUP_REMOVED lines=51> */
[----:B------:R-:W2:Y:S04]  /*2c30*/  LDL.64 R104, [R1] ;  /* 0x0000000001687983 */ /* 0x000ea80000100a00 */
        /* <DEDUP_REMOVED lines=10> */
[----:B------:R-:W-:-:S04]  /*2ce0*/  IADD3 R11, P2, R70, R12, RZ ;  /* 0x0000000c460b7210 */ /* 0x000fc80007f5e0ff */
[----:B------:R-:W-:Y:S02]  /*2cf0*/  IADD3.X R36, R35, R76, RZ, P2, !PT ;  /* 0x0000004c23247210 */ /* 0x000fe400017fe4ff */
        /* <DEDUP_REMOVED lines=33> */
.L_x_12320:
[----:B------:R-:W-:Y:S05]  /*2f10*/  BSYNC B1 ;  /* 0x0000000000017941 */ /* 0x000fea0003800000 */
.L_x_12319:
        /* <DEDUP_REMOVED lines=24> */
[----:B------:R-:W-:-:S02]  /*30a0*/  PRMT R110, R12, 0x7610, R110 ;  /* 0x000076100c6e7816 */ /* 0x000fc4000000006e */
[----:B------:R-:W-:Y:S02]  /*30b0*/  MOV R12, R43 ;  /* 0x0000002b000c7202 */ /* 0x000fe40000000f00 */
[----:B------:R-:W-:Y:S02]  /*30c0*/  PRMT R62, R14, 0x5410, R13 ;  /* 0x000054100e3e7816 */ /* 0x000fe4000000000d */
        /* <DEDUP_REMOVED lines=14> */
[----:B------:R-:W-:Y:S06]  /*31b0*/  @!P2 BRA `(.L_x_12321) ;  /* 0x000000000004a947 */ /* 0x000fec0003800000 */
[----:B------:R-:W-:Y:S01]  /*31c0*/  BPT.TRAP 0x1 ;  /* 0x000000040000795c */ /* 0x000fe20000300000 */
.L_x_12321:
[----:B------:R-:W-:Y:S01]  /*31d0*/  IMAD R35, R18, 0x8, R2 ;  /* 0x0000000812237824 */ /* 0x000fe200078e0202 */
[----:B------:R-:W-:Y:S01]  /*31e0*/  SHF.L.U32 R85, R140, 0x1f, RZ ;  /* 0x0000001f8c557819 */ /* 0x000fe200000006ff */
[----:B------:R-:W-:Y:S03]  /*31f0*/  BSSY B1, `(.L_x_12322) ;  /* 0x0000003000017945 */ /* 0x000fe60003800000 */
[----:B------:R-:W0:Y:S02]  /*3200*/  SYNCS.PHASECHK.TRANS64.TRYWAIT P4, [R35+URZ+0x2d890], R85 ;  /* 0x02d89055230075a7 */ /* 0x000e24000808017f */
[----:B0-----:R-:W-:Y:S05]  /*3210*/  @!P4 BRA `(.L_x_12323) ;  /* 0x0000019000ccc947 */ /* 0x001fea0003800000 */
.L_x_12585:
[----:B------:R-:W-:Y:S05]  /*3220*/  BSYNC B1 ;  /* 0x0000000000017941 */ /* 0x000fea0003800000 */
.L_x_12322:
[----:B------:R-:W-:-:S03]  /*3230*/  UMOV UR4, 0xffffffff ;  /* 0xffffffff00047882 */ /* 0x000fc60000000000 */
[----:B------:R-:W-:Y:S05]  /*3240*/  BRA.DIV UR4, `(.L_x_12324) ;  /* 0x0000019204d47947 */ /* 0x000fea000b800000 */
[----:B------:R-:W1:Y:S04]  /*3250*/  SHFL.IDX PT, R61, R61, RZ, 0x1e1f ;  /* 0x001e1fff3d3d7589 */ /* 0x000e6800000e0000 */
[----:B------:R-:W2:Y:S02]  /*3260*/  SHFL.IDX PT, R60, R60, RZ, 0x1e1f ;  /* 0x001e1fff3c3c7589 */ /* 0x000ea400000e0000 */
.L_x_12589:
[----:B------:R-:W-:Y:S05]  /*3270*/  @P3 BRA `(.L_x_12325) ;  /* 0x0000003400f43947 */ /* 0x000fea0003800000 */
[----:B------:R-:W-:Y:S01]  /*3280*/  ISETP.NE.AND P3, PT, R30, RZ, PT ;  /* 0x000000ff1e00720c */ /* 0x000fe20003f65270 */
[----:B------:R-:W-:-:S12]  /*3290*/  BSSY B1, `(.L_x_12326) ;  /* 0x0000037000017945 */ /* 0x000fd80003800000 */
[----:B------:R-:W-:Y:S05]  /*32a0*/  @!P3 BRA `(.L_x_12327) ;  /* 0x0000000000d4b947 */ /* 0x000fea0003800000 */
[----:B------:R-:W3:Y:S01]  /*32b0*/  LDL.64 R114, [R1] ;  /* 0x0000000001727983 */ /* 0x000ee20000100a00 */
[----:B------:R-:W-:Y:S03]  /*32c0*/  BSSY B2, `(.L_x_12328) ;  /* 0x0000030000027945 */ /* 0x000fe60003800000 */
[----:B------:R4:W0:Y:S01]  /*32d0*/  LDS.128 R12, [R65+0x15000] ;  /* 0x01500000410c7984 */ /* 0x0008220000000c00 */
[----:B---3--:R-:W-:-:S13]  /*32e0*/  ISETP.GE.AND P3, PT, R114, R98, PT ;  /* 0x000000627200720c */ /* 0x008fda0003f66270 */
[----:B0---4-:R-:W-:Y:S05]  /*32f0*/  @P3 BRA `(.L_x_12329) ;  /* 0x0000000000b03947 */ /* 0x011fea0003800000 */
[--C-:B------:R-:W-:Y:S02]  /*3300*/  SHF.R.U64 R11, R56, 0x10, R57.reuse ;  /* 0x00000010380b7819 */ /* 0x100fe40000001239 */
[----:B------:R-:W-:Y:S01]  /*3310*/  SHF.R.U32.HI R56, RZ, 0x10, R57 ;  /* 0x00000010ff387819 */ /* 0x000fe20000011639 */
[----:B------:R-:W-:Y:S01]  /*3320*/  IMAD.MOV.U32 R57, RZ, RZ, R13 ;  /* 0x000000ffff397224 */ /* 0x000fe200078e000d */
        /* <DEDUP_REMOVED lines=12> */
[--C-:B------:R-:W-:Y:S02]  /*33f0*/  HADD2.F32 R104, -RZ, R15.reuse.H1_H1 ;  /* 0x3000000fff687230 */ /* 0x100fe40000004100 */
[----:B------:R-:W-:Y:S02]  /*3400*/  HADD2.F32 R56, -RZ, R15.H0_H0 ;  /* 0x2000000fff387230 */ /* 0x000fe40000004100 */
[----:B------:R-:W-:Y:S02]  /*3410*/  IMAD.MOV.U32 R106, RZ, RZ, R12 ;  /* 0x000000ffff6a7224 */ /* 0x000fe400078e000c */
[----:B------:R-:W-:Y:S01]  /*3420*/  FMUL.FTZ R13, R104, R59 ;  /* 0x0000003b680d7220 */ /* 0x000fe20000410000 */
[----:B------:R-:W-:-:S02]  /*3430*/  HADD2.F32 R15, -RZ, R109.H1_H1 ;  /* 0x3000006dff0f7230 */ /* 0x000fc40000004100 */
[C---:B------:R-:W-:Y:S01]  /*3440*/  FMUL.FTZ R59, R56.reuse, R59 ;  /* 0x0000003b383b7220 */ /* 0x040fe20000410000 */
[----:B------:R-:W-:Y:S01]  /*3450*/  F2FP.F16.F32.PACK_AB R11, R11, R58 ;  /* 0x0000003a0b0b723e */ /* 0x000fe200000000ff */
[-C--:B------:R-:W-:Y:S01]  /*3460*/  FFMA.FTZ R13, R56, R57.reuse, -R13 ;  /* 0x00000039380d7223 */ /* 0x080fe2000001080d */
[----:B------:R-:W-:Y:S02]  /*3470*/  HADD2.F32 R12, -RZ, R106.H1_H1 ;  /* 0x3000006aff0c7230 */ /* 0x000fe40000004100 */
[----:B------:R-:W-:Y:S01]  /*3480*/  FFMA.FTZ R104, R104, R57, R59 ;  /* 0x0000003968687223 */ /* 0x000fe2000001003b */
[----:B------:R-:W-:Y:S02]  /*3490*/  HADD2.F32 R57, -RZ, R112.H0_H0 ;  /* 0x20000070ff397230 */ /* 0x000fe40000004100 */
[----:B------:R-:W-:Y:S02]  /*34a0*/  HADD2.F32 R106, -RZ, R106.H0_H0 ;  /* 0x2000006aff6a7230 */ /* 0x000fe40000004100 */
[----:B------:R-:W-:Y:S01]  /*34b0*/  F2FP.F16.F32.PACK_AB R104, R104, R13 ;  /* 0x0000000d6868723e */ /* 0x000fe200000000ff */
[----:B------:R-:W-:Y:S01]  /*34c0*/  FMUL.FTZ R59, R12, R57 ;  /* 0x000000390c3b7220 */ /* 0x000fe20000410000 */
[----:B------:R-:W-:-:S02]  /*34d0*/  IMAD.MOV.U32 R13, RZ, RZ, R11 ;  /* 0x000000ffff0d7224 */ /* 0x000fc400078e000b */
[C---:B------:R-:W-:Y:S01]  /*34e0*/  FMUL.FTZ R57, R106.reuse, R57 ;  /* 0x000000396a397220 */ /* 0x040fe20000410000 */
[-C--:B------:R-:W-:Y:S01]  /*34f0*/  FFMA.FTZ R56, R106, R15.reuse, -R59 ;  /* 0x0000000f6a387223 */ /* 0x080fe2000001083b */
[----:B------:R-:W-:Y:S02]  /*3500*/  HADD2.F32 R59, -RZ, R14.H0_H0 ;  /* 0x2000000eff3b7230 */ /* 0x000fe40000004100 */
[----:B------:R-:W-:Y:S01]  /*3510*/  FFMA.FTZ R15, R12, R15, R57 ;  /* 0x0000000f0c0f7223 */ /* 0x000fe20000010039 */
[----:B------:R-:W-:Y:S02]  /*3520*/  HADD2.F32 R12, -RZ, R112.H1_H1 ;  /* 0x30000070ff0c7230 */ /* 0x000fe40000004100 */
[----:B------:R-:W-:Y:S02]  /*3530*/  HADD2.F32 R57, -RZ, R14.H1_H1 ;  /* 0x3000000eff397230 */ /* 0x000fe40000004100 */
[----:B------:R-:W-:-:S03]  /*3540*/  HADD2.F32 R106, -RZ, R110.H0_H0 ;  /* 0x2000006eff6a7230 */ /* 0x000fc60000004100 */
[-C--:B------:R-:W-:Y:S01]  /*3550*/  FMUL.FTZ R14, R57, R12.reuse ;  /* 0x0000000c390e7220 */ /* 0x080fe20000410000 */
[----:B------:R-:W-:-:S03]  /*3560*/  FMUL.FTZ R12, R59, R12 ;  /* 0x0000000c3b0c7220 */ /* 0x000fc60000410000 */
[-C--:B------:R-:W-:Y:S01]  /*3570*/  FFMA.FTZ R14, R59, R106.reuse, -R14 ;  /* 0x0000006a3b0e7223 */ /* 0x080fe2000001080e */
[----:B------:R-:W-:Y:S01]  /*3580*/  FFMA.FTZ R57, R57, R106, R12 ;  /* 0x0000006a39397223 */ /* 0x000fe2000001000c */
[----:B------:R-:W-:Y:S01]  /*3590*/  F2FP.F16.F32.PACK_AB R12, R15, R56 ;  /* 0x000000380f0c723e */ /* 0x000fe200000000ff */
[----:B------:R-:W-:-:S03]  /*35a0*/  IMAD.MOV.U32 R15, RZ, RZ, R104 ;  /* 0x000000ffff0f7224 */ /* 0x000fc600078e0068 */
[----:B------:R-:W-:-:S07]  /*35b0*/  F2FP.F16.F32.PACK_AB R14, R57, R14 ;  /* 0x0000000e390e723e */ /* 0x000fce00000000ff */
.L_x_12329:
[----:B------:R-:W-:Y:S05]  /*35c0*/  BSYNC B2 ;  /* 0x0000000000027941 */ /* 0x000fea0003800000 */
.L_x_12328:
[----:B--2---:R-:W-:-:S04]  /*35d0*/  LEA R56, P3, R16, R60, 0x1 ;  /* 0x0000003c10387211 */ /* 0x004fc800078608ff */
[----:B-1----:R-:W-:-:S05]  /*35e0*/  LEA.HI.X R57, R16, R61, R17, 0x1, P3 ;  /* 0x0000003d10397211 */ /* 0x002fca00018f0c11 */
[----:B------:R3:W-:Y:S04]  /*35f0*/  ST.E.128 desc[UR38][R56.64], R12 ;  /* 0x0000000c38007985 */ /* 0x0007e8000c101d26 */
.L_x_12327:
[----:B------:R-:W-:Y:S05]  /*3600*/  BSYNC B1 ;  /* 0x0000000000017941 */ /* 0x000fea0003800000 */
.L_x_12326:
        /* <DEDUP_REMOVED lines=8> */
[----:B------:R-:W-:Y:S01]  /*3690*/  SHF.R.U64 R56, R54, 0x10, R55 ;  /* 0x0000001036387819 */ /* 0x000fe20000001237 */
[--C-:B------:R-:W-:Y:S01]  /*36a0*/  HADD2.F32 R11, -RZ, R13.reuse.H1_H1 ;  /* 0x3000000dff0b7230 */ /* 0x100fe20000004100 */
[----:B------:R-:W-:Y:S01]  /*36b0*/  SHF.R.U64 R52, R52, 0x10, R53 ;  /* 0x0000001034347819 */ /* 0x000fe20000001235 */
[----:B------:R-:W-:Y:S01]  /*36c0*/  HADD2.F32 R13, -RZ, R13.H0_H0 ;  /* 0x2000000dff0d7230 */ /* 0x000fe20000004100 */
[----:B------:R-:W-:Y:S01]  /*36d0*/  SHF.R.U32.HI R55, RZ, 0x10, R55 ;  /* 0x00000010ff377819 */ /* 0x000fe20000011637 */
        /* <DEDUP_REMOVED lines=8> */
[----:B------:R-:W-:Y:S02]  /*3760*/  IMAD.MOV.U32 R53, RZ, RZ, R12 ;  /* 0x000000ffff357224 */ /* 0x000fe400078e000c */
[----:B------:R-:W-:Y:S01]  /*3770*/  HADD2.F32 R13, -RZ, R15.H1_H1 ;  /* 0x3000000fff0d7230 */ /* 0x000fe20000004100 */
[----:B------:R-:W-:Y:S01]  /*3780*/  F2FP.F16.F32.PACK_AB R54, R11, R54 ;  /* 0x000000360b36723e */ /* 0x000fe200000000ff */
[----:B------:R-:W-:Y:S02]  /*3790*/  HADD2.F32 R12, -RZ, R55.H0_H0 ;  /* 0x20000037ff0c7230 */ /* 0x000fe40000004100 */
[----:B------:R-:W-:Y:S02]  /*37a0*/  HADD2.F32 R15, -RZ, R15.H0_H0 ;  /* 0x2000000fff0f7230 */ /* 0x000fe40000004100 */
[----:B------:R-:W-:-:S02]  /*37b0*/  HADD2.F32 R52, -RZ, R52.H0_H0 ;  /* 0x20000034ff347230 */ /* 0x000fc40000004100 */
[-C--:B------:R-:W-:Y:S01]  /*37c0*/  FMUL.FTZ R56, R13, R12.reuse ;  /* 0x0000000c0d387220 */ /* 0x080fe20000410000 */
[----:B------:R-:W-:Y:S02]  /*37d0*/  HADD2.F32 R55, -RZ, R111.H0_H0 ;  /* 0x2000006fff377230 */ /* 0x000fe40000004100 */
[C---:B------:R-:W-:Y:S01]  /*37e0*/  FMUL.FTZ R58, R15.reuse, R12 ;  /* 0x0000000c0f3a7220 */ /* 0x040fe20000410000 */
[-C--:B------:R-:W-:Y:S01]  /*37f0*/  FFMA.FTZ R12, R15, R52.reuse, -R56 ;  /* 0x000000340f0c7223 */ /* 0x080fe20000010838 */
[--C-:B------:R-:W-:Y:S02]  /*3800*/  HADD2.F32 R56, -RZ, R53.reuse.H0_H0 ;  /* 0x20000035ff387230 */ /* 0x100fe40000004100 */
[----:B------:R-:W-:Y:S01]  /*3810*/  FFMA.FTZ R13, R13, R52, R58 ;  /* 0x000000340d0d7223 */ /* 0x000fe2000001003a */
[----:B------:R-:W-:Y:S02]  /*3820*/  IMAD.MOV.U32 R52, RZ, RZ, R14 ;  /* 0x000000ffff347224 */ /* 0x000fe400078e000e */
[----:B------:R-:W-:-:S02]  /*3830*/  HADD2.F32 R14, -RZ, R53.H1_H1 ;  /* 0x30000035ff0e7230 */ /* 0x000fc40000004100 */
[----:B------:R-:W-:Y:S01]  /*3840*/  HADD2.F32 R53, -RZ, R108.H1_H1 ;  /* 0x3000006cff357230 */ /* 0x000fe20000004100 */
[----:B------:R-:W-:Y:S02]  /*3850*/  F2FP.F16.F32.PACK_AB R11, R13, R12 ;  /* 0x0000000c0d0b723e */ /* 0x000fe400000000ff */
[-C--:B------:R-:W-:Y:S01]  /*3860*/  FMUL.FTZ R15, R14, R55.reuse ;  /* 0x000000370e0f7220 */ /* 0x080fe20000410000 */
[C---:B------:R-:W-:Y:S01]  /*3870*/  FMUL.FTZ R55, R56.reuse, R55 ;  /* 0x0000003738377220 */ /* 0x040fe20000410000 */
[----:B------:R-:W-:Y:S02]  /*3880*/  MOV R13, R54 ;  /* 0x00000036000d7202 */ /* 0x000fe40000000f00 */
[-C--:B------:R-:W-:Y:S01]  /*3890*/  FFMA.FTZ R15, R56, R53.reuse, -R15 ;  /* 0x00000035380f7223 */ /* 0x080fe2000001080f */
[--C-:B------:R-:W-:Y:S02]  /*38a0*/  HADD2.F32 R56, -RZ, R52.reuse.H0_H0 ;  /* 0x20000034ff387230 */ /* 0x100fe40000004100 */
[----:B------:R-:W-:Y:S01]  /*38b0*/  FFMA.FTZ R14, R14, R53, R55 ;  /* 0x000000350e0e7223 */ /* 0x000fe20000010037 */
[----:B------:R-:W-:-:S02]  /*38c0*/  HADD2.F32 R52, -RZ, R52.H1_H1 ;  /* 0x30000034ff347230 */ /* 0x000fc40000004100 */
[----:B------:R-:W-:Y:S02]  /*38d0*/  HADD2.F32 R53, -RZ, R109.H0_H0 ;  /* 0x2000006dff357230 */ /* 0x000fe40000004100 */
[----:B------:R-:W-:Y:S01]  /*38e0*/  F2FP.F16.F32.PACK_AB R12, R14, R15 ;  /* 0x0000000f0e0c723e */ /* 0x000fe200000000ff */
[-C--:B------:R-:W-:Y:S01]  /*38f0*/  FMUL.FTZ R55, R52, R57.reuse ;  /* 0x0000003934377220 */ /* 0x080fe20000410000 */
[C---:B------:R-:W-:Y:S01]  /*3900*/  FMUL.FTZ R57, R56.reuse, R57 ;  /* 0x0000003938397220 */ /* 0x040fe20000410000 */
[----:B------:R-:W-:Y:S02]  /*3910*/  IMAD.MOV.U32 R15, RZ, RZ, R11 ;  /* 0x000000ffff0f7224 */ /* 0x000fe400078e000b */
[-C--:B------:R-:W-:Y:S01]  /*3920*/  FFMA.FTZ R55, R56, R53.reuse, -R55 ;  /* 0x0000003538377223 */ /* 0x080fe20000010837 */
[----:B------:R-:W-:-:S05]  /*3930*/  FFMA.FTZ R52, R52, R53, R57 ;  /* 0x0000003534347223 */ /* 0x000fca0000010039 */
[----:B------:R-:W-:-:S07]  /*3940*/  F2FP.F16.F32.PACK_AB R14, R52, R55 ;  /* 0x00000037340e723e */ /* 0x000fce00000000ff */
.L_x_12333:
[----:B------:R-:W-:Y:S05]  /*3950*/  BSYNC B2 ;  /* 0x0000000000027941 */ /* 0x000fea0003800000 */
.L_x_12332:
[----:B------:R-:W3:Y:S01]  /*3960*/  LDL R11, [R1+0x10] ;  /* 0x00001000010b7983 */ /* 0x000ee20000100800 */
[----:B--2---:R-:W-:Y:S02]  /*3970*/  IMAD.MOV.U32 R52, RZ, RZ, R60 ;  /* 0x000000ffff347224 */ /* 0x004fe400078e003c */
[----:B-1----:R-:W-:Y:S02]  /*3980*/  IMAD.MOV.U32 R53, RZ, RZ, R61 ;  /* 0x000000ffff357224 */ /* 0x002fe400078e003d */
[----:B---3--:R-:W-:-:S04]  /*3990*/  IMAD.SHL.U32 R11, R11, 0x8, RZ ;  /* 0x000000080b0b7824 */ /* 0x008fc800078e00ff */
[----:B------:R-:W-:-:S05]  /*39a0*/  IMAD.WIDE R52, R11, 0x2, R52 ;  /* 0x000000020b347825 */ /* 0x000fca00078e0234 */
[----:B------:R4:W-:Y:S02]  /*39b0*/  ST.E.128 desc[UR38][R52.64], R12 ;  /* 0x0000000c34007985 */ /* 0x0009e4000c101d26 */
.L_x_12331:
[----:B------:R-:W-:Y:S05]  /*39c0*/  BSYNC B1 ;  /* 0x0000000000017941 */ /* 0x000fea0003800000 */
.L_x_12330:
[----:B------:R-:W-:Y:S01]  /*39d0*/  ISETP.NE.AND P3, PT, R32, RZ, PT ;  /* 0x000000ff2000720c */ /* 0x000fe20003f65270 */
[----:B------:R-:W-:-:S12]  /*39e0*/  BSSY B1, `(.L_x_12334) ;  /* 0x000003a000017945 */ /* 0x000fd80003800000 */
[----:B------:R-:W-:Y:S05]  /*39f0*/  @!P3 BRA `(.L_x_12335) ;  /* 0x0000000000e0b947 */ /* 0x000fea0003800000 */
[----:B---34-:R-:W3:Y:S04]  /*3a00*/  LDL R12, [R1+0x14] ;  /* 0x00001400010c7983 */ /* 0x018ee80000100800 */
[----:B------:R-:W4:Y:S01]  /*3a10*/  LDL R11, [R1+0x38] ;  /* 0x00003800010b7983 */ /* 0x000f220000100800 */
[----:B-1----:R-:W-:Y:S01]  /*3a20*/  IMAD.MOV.U32 R13, RZ, RZ, R61 ;  /* 0x000000ffff0d7224 */ /* 0x002fe200078e003d */
[----:B------:R-:W-:Y:S01]  /*3a30*/  BSSY B2, `(.L_x_12336) ;  /* 0x0000033000027945 */ /* 0x000fe20003800000 */
[----:B---3--:R-:W-:Y:S02]  /*3a40*/  IMAD.SHL.U32 R53, R12, 0x8, RZ ;  /* 0x000000080c357824 */ /* 0x008fe400078e00ff */
[----:B--2---:R-:W-:Y:S01]  /*3a50*/  IMAD.MOV.U32 R12, RZ, RZ, R60 ;  /* 0x000000ffff0c7224 */ /* 0x004fe200078e003c */
[----:B----4-:R-:W-:-:S03]  /*3a60*/  ISETP.GE.AND P3, PT, R11, R98, PT ;  /* 0x000000620b00720c */ /* 0x010fc60003f66270 */
[----:B------:R-:W-:Y:S02]  /*3a70*/  IMAD.WIDE R52, R53, 0x2, R12 ;  /* 0x0000000235347825 */ /* 0x000fe400078e020c */
[----:B------:R1:W2:Y:S08]  /*3a80*/  LDS.128 R12, [R65+0x17000] ;  /* 0x01700000410c7984 */ /* 0x0002b00000000c00 */
[----:B-1----:R-:W-:Y:S05]  /*3a90*/  @P3 BRA `(.L_x_12337) ;  /* 0x0000000000b03947 */ /* 0x002fea0003800000 */
[----:B------:R-:W-:Y:S01]  /*3aa0*/  SHF.R.U64 R54, R50, 0x10, R51 ;  /* 0x0000001032367819 */ /* 0x000fe20000001233 */
[--C-:B--2---:R-:W-:Y:S01]  /*3ab0*/  HADD2.F32 R11, -RZ, R13.reuse.H1_H1 ;  /* 0x3000000dff0b7230 */ /* 0x104fe20000004100 */
[----:B------:R-:W-:Y:S01]  /*3ac0*/  SHF.R.U64 R48, R48, 0x10, R49 ;  /* 0x0000001030307819 */ /* 0x000fe20000001231 */
[----:B------:R-:W-:Y:S01]  /*3ad0*/  HADD2.F32 R13, -RZ, R13.H0_H0 ;  /* 0x2000000dff0d7230 */ /* 0x000fe20000004100 */
[----:B------:R-:W-:Y:S01]  /*3ae0*/  SHF.R.U32.HI R51, RZ, 0x10, R51 ;  /* 0x00000010ff337819 */ /* 0x000fe20000011633 */
[----:B------:R-:W-:Y:S02]  /*3af0*/  HADD2.F32 R54, -RZ, R54.H0_H0 ;  /* 0x20000036ff367230 */ /* 0x000fe40000004100 */
[----:B------:R-:W-:-:S03]  /*3b00*/  HADD2.F32 R48, -RZ, R48.H0_H0 ;  /* 0x20000030ff307230 */ /* 0x000fc60000004100 */
[-C--:B------:R-:W-:Y:S01]  /*3b10*/  FMUL.FTZ R50, R11, R54.reuse ;  /* 0x000000360b327220 */ /* 0x080fe20000410000 */
[----:B------:R-:W-:-:S03]  /*3b20*/  FMUL.FTZ R54, R13, R54 ;  /* 0x000000360d367220 */ /* 0x000fc60000410000 */
[-C--:B------:R-:W-:Y:S01]  /*3b30*/  FFMA.FTZ R50, R13, R48.reuse, -R50 ;  /* 0x000000300d327223 */ /* 0x080fe20000010832 */
[----:B------:R-:W-:Y:S01]  /*3b40*/  FFMA.FTZ R11, R11, R48, R54 ;  /* 0x000000300b0b7223 */ /* 0x000fe20000010036 */
[----:B------:R-:W-:Y:S02]  /*3b50*/  SHF.R.U32.HI R48, RZ, 0x10, R49 ;  /* 0x00000010ff307819 */ /* 0x000fe40000011631 */
[----:B------:R-:W-:Y:S01]  /*3b60*/  MOV R49, R15 ;  /* 0x0000000f00317202 */ /* 0x000fe20000000f00 */
[----:B------:R-:W-:Y:S01]  /*3b70*/  IMAD.MOV.U32 R15, RZ, RZ, R12 ;  /* 0x000000ffff0f7224 */ /* 0x000fe200078e000c */
[----:B------:R-:W-:Y:S01]  /*3b80*/  F2FP.F16.F32.PACK_AB R11, R11, R50 ;  /* 0x000000320b0b723e */ /* 0x000fe200000000ff */
[----:B------:R-:W-:Y:S02]  /*3b90*/  HADD2.F32 R12, -RZ, R51.H0_H0 ;  /* 0x20000033ff0c7230 */ /* 0x000fe40000004100 */
[--C-:B------:R-:W-:Y:S02]  /*3ba0*/  HADD2.F32 R13, -RZ, R49.reuse.H1_H1 ;  /* 0x30000031ff0d7230 */ /* 0x100fe40000004100 */
[----:B------:R-:W-:-:S02]  /*3bb0*/  HADD2.F32 R49, -RZ, R49.H0_H0 ;  /* 0x20000031ff317230 */ /* 0x000fc40000004100 */
[----:B------:R-:W-:Y:S02]  /*3bc0*/  HADD2.F32 R48, -RZ, R48.H0_H0 ;  /* 0x20000030ff307230 */ /* 0x000fe40000004100 */
[-C--:B------:R-:W-:Y:S01]  /*3bd0*/  FMUL.FTZ R54, R13, R12.reuse ;  /* 0x0000000c0d367220 */ /* 0x080fe20000410000 */
[----:B------:R-:W-:-:S03]  /*3be0*/  FMUL.FTZ R56, R49, R12 ;  /* 0x0000000c31387220 */ /* 0x000fc60000410000 */
[-C--:B------:R-:W-:Y:S01]  /*3bf0*/  FFMA.FTZ R12, R49, R48.reuse, -R54 ;  /* 0x00000030310c7223 */ /* 0x080fe20000010836 */
[----:B------:R-:W-:Y:S02]  /*3c00*/  HADD2.F32 R49, -RZ, R110.H1_H1 ;  /* 0x3000006eff317230 */ /* 0x000fe40000004100 */
[----:B------:R-:W-:Y:S01]  /*3c10*/  FFMA.FTZ R13, R13, R48, R56 ;  /* 0x000000300d0d7223 */ /* 0x000fe20000010038 */
[--C-:B------:R-:W-:Y:S02]  /*3c20*/  HADD2.F32 R48, -RZ, R15.reuse.H1_H1 ;  /* 0x3000000fff307230 */ /* 0x100fe40000004100 */
[----:B------:R-:W-:Y:S02]  /*3c30*/  HADD2.F32 R54, -RZ, R15.H0_H0 ;  /* 0x2000000fff367230 */ /* 0x000fe40000004100 */
[----:B------:R-:W-:Y:S02]  /*3c40*/  HADD2.F32 R15, -RZ, R108.H0_H0 ;  /* 0x2000006cff0f7230 */ /* 0x000fe40000004100 */
[-C--:B------:R-:W-:Y:S01]  /*3c50*/  FMUL.FTZ R51, R48, R49.reuse ;  /* 0x0000003130337220 */ /* 0x080fe20000410000 */
[----:B------:R-:W-:-:S03]  /*3c60*/  FMUL.FTZ R49, R54, R49 ;  /* 0x0000003136317220 */ /* 0x000fc60000410000 */
[-C--:B------:R-:W-:Y:S01]  /*3c70*/  FFMA.FTZ R54, R54, R15.reuse, -R51 ;  /* 0x0000000f36367223 */ /* 0x080fe20000010833 */
[----:B------:R-:W-:Y:S01]  /*3c80*/  FFMA.FTZ R15, R48, R15, R49 ;  /* 0x0000000f300f7223 */ /* 0x000fe20000010031 */
[--C-:B------:R-:W-:Y:S02]  /*3c90*/  HADD2.F32 R49, -RZ, R107.reuse.H1_H1 ;  /* 0x3000006bff317230 */ /* 0x100fe40000004100 */
[--C-:B------:R-:W-:Y:S02]  /*3ca0*/  HADD2.F32 R48, -RZ, R14.reuse.H1_H1 ;  /* 0x3000000eff307230 */ /* 0x100fe40000004100 */
[----:B------:R-:W-:Y:S02]  /*3cb0*/  HADD2.F32 R14, -RZ, R14.H0_H0 ;  /* 0x2000000eff0e7230 */ /* 0x000fe40000004100 */
[----:B------:R-:W-:Y:S02]  /*3cc0*/  HADD2.F32 R107, -RZ, R107.H0_H0 ;  /* 0x2000006bff6b7230 */ /* 0x000fe40000004100 */
[-C--:B------:R-:W-:Y:S01]  /*3cd0*/  FMUL.FTZ R51, R48, R49.reuse ;  /* 0x0000003130337220 */ /* 0x080fe20000410000 */
[----:B------:R-:W-:-:S03]  /*3ce0*/  FMUL.FTZ R49, R14, R49 ;  /* 0x000000310e317220 */ /* 0x000fc60000410000 */
[-C--:B------:R-:W-:Y:S01]  /*3cf0*/  FFMA.FTZ R51, R14, R107.reuse, -R51 ;  /* 0x0000006b0e337223 */ /* 0x080fe20000010833 */
[----:B------:R-:W-:Y:S01]  /*3d00*/  FFMA.FTZ R48, R48, R107, R49 ;  /* 0x0000006b30307223 */ /* 0x000fe20000010031 */
[----:B------:R-:W-:Y:S01]  /*3d10*/  F2FP.F16.F32.PACK_AB R49, R13, R12 ;  /* 0x0000000c0d31723e */ /* 0x000fe200000000ff */
[----:B------:R-:W-:Y:S01]  /*3d20*/  IMAD.MOV.U32 R13, RZ, RZ, R11 ;  /* 0x000000ffff0d7224 */ /* 0x000fe200078e000b */
[----:B------:R-:W-:Y:S02]  /*3d30*/  F2FP.F16.F32.PACK_AB R12, R15, R54 ;  /* 0x000000360f0c723e */ /* 0x000fe400000000ff */
[----:B------:R-:W-:Y:S01]  /*3d40*/  F2FP.F16.F32.PACK_AB R14, R48, R51 ;  /* 0x00000033300e723e */ /* 0x000fe200000000ff */
[----:B------:R-:W-:-:S07]  /*3d50*/  IMAD.MOV.U32 R15, RZ, RZ, R49 ;  /* 0x000000ffff0f7224 */ /* 0x000fce00078e0031 */
.L_x_12337:
[----:B------:R-:W-:Y:S05]  /*3d60*/  BSYNC B2 ;  /* 0x0000000000027941 */ /* 0x000fea0003800000 */
.L_x_12336:
[----:B--2---:R1:W-:Y:S02]  /*3d70*/  ST.E.128 desc[UR38][R52.64], R12 ;  /* 0x0000000c34007985 */ /* 0x0043e4000c101d26 */
.L_x_12335:
[----:B------:R-:W-:Y:S05]  /*3d80*/  BSYNC B1 ;  /* 0x0000000000017941 */ /* 0x000fea0003800000 */
.L_x_12334:
[----:B------:R-:W-:Y:S01]  /*3d90*/  LOP3.LUT P3, RZ, R29, 0x8, RZ, 0xc0, !PT ;  /* 0x000000081dff7812 */ /* 0x000fe2000786c0ff */
[----:B------:R-:W-:-:S12]  /*3da0*/  BSSY B1, `(.L_x_12338) ;  /* 0x0000036000017945 */ /* 0x000fd80003800000 */
[----:B------:R-:W-:Y:S05]  /*3db0*/  @!P3 BRA `(.L_x_12339) ;  /* 0x0000000000d0b947 */ /* 0x000fea0003800000 */
[----:B-1-34-:R-:W3:Y:S04]  /*3dc0*/  LDL R12, [R1+0x20] ;  /* 0x00002000010c7983 */ /* 0x01aee80000100800 */
[----:B------:R-:W4:Y:S01]  /*3dd0*/  LDL R11, [R1+0x3c] ;  /* 0x00003c00010b7983 */ /* 0x000f220000100800 */
[C---:B--2---:R-:W-:Y:S01]  /*3de0*/  LEA R48, P3, R136.reuse, R60, 0x1 ;  /* 0x0000003c88307211 */ /* 0x044fe200078608ff */
[----:B------:R-:W-:Y:S03]  /*3df0*/  BSSY B2, `(.L_x_12340) ;  /* 0x000002f000027945 */ /* 0x000fe60003800000 */
[----:B---3--:R-:W-:Y:S02]  /*3e00*/  LEA.HI.X R49, R136, R61, R12, 0x1, P3 ;  /* 0x0000003d88317211 */ /* 0x008fe400018f0c0c */
[----:B------:R1:W2:Y:S01]  /*3e10*/  LDS.128 R12, [R64+0x17000] ;  /* 0x01700000400c7984 */ /* 0x0002a20000000c00 */
[----:B----4-:R-:W-:-:S13]  /*3e20*/  ISETP.GE.AND P3, PT, R11, R98, PT ;  /* 0x000000620b00720c */ /* 0x010fda0003f66270 */
[----:B-1----:R-:W-:Y:S05]  /*3e30*/  @P3 BRA `(.L_x_12341) ;  /* 0x0000000000a83947 */ /* 0x002fea0003800000 */
[----:B------:R-:W-:Y:S01]  /*3e40*/  SHF.R.U64 R50, R44, 0x10, R45 ;  /* 0x000000102c327819 */ /* 0x000fe2000000122d */
[----:B--2---:R-:W-:Y:S01]  /*3e50*/  IMAD.MOV.U32 R11, RZ, RZ, R13 ;  /* 0x000000ffff0b7224 */ /* 0x004fe200078e000d */
        /* <DEDUP_REMOVED lines=11> */
[C---:B------:R-:W-:Y:S01]  /*3f10*/  FMUL.FTZ R47, R46.reuse, R47 ;  /* 0x0000002f2e2f7220 */ /* 0x040fe20000410000 */
        /* <DEDUP_REMOVED lines=8> */
[----:B------:R-:W-:Y:S01]  /*3fa0*/  HADD2.F32 R15, -RZ, R12.H1_H1 ;  /* 0x3000000cff0f7230 */ /* 0x000fe20000004100 */
[----:B------:R-:W-:Y:S01]  /*3fb0*/  F2FP.F16.F32.PACK_AB R11, R44, R11 ;  /* 0x0000000b2c0b723e */ /* 0x000fe200000000ff */
[----:B------:R-:W-:Y:S02]  /*3fc0*/  HADD2.F32 R45, -RZ, R14.H1_H1 ;  /* 0x3000000eff2d7230 */ /* 0x000fe40000004100 */
[----:B------:R-:W-:Y:S02]  /*3fd0*/  HADD2.F32 R105, -RZ, R105.H0_H0 ;  /* 0x20000069ff697230 */ /* 0x000fe40000004100 */
        /* <DEDUP_REMOVED lines=16> */
.L_x_12341:
[----:B------:R-:W-:Y:S05]  /*40e0*/  BSYNC B2 ;  /* 0x0000000000027941 */ /* 0x000fea0003800000 */
.L_x_12340:
[----:B--2---:R1:W-:Y:S02]  /*40f0*/  ST.E.128 desc[UR38][R48.64], R12 ;  /* 0x0000000c30007985 */ /* 0x0043e4000c101d26 */
.L_x_12339:
[----:B------:R-:W-:Y:S05]  /*4100*/  BSYNC B1 ;  /* 0x0000000000017941 */ /* 0x000fea0003800000 */
.L_x_12338:
        /* <DEDUP_REMOVED lines=52> */
.L_x_12345:
[----:B------:R-:W-:Y:S05]  /*4450*/  BSYNC B2 ;  /* 0x0000000000027941 */ /* 0x000fea0003800000 */
.L_x_12344:
[----:B--2---:R1:W-:Y:S02]  /*4460*/  ST.E.128 desc[UR38][R44.64], R12 ;  /* 0x0000000c2c007985 */ /* 0x0043e4000c101d26 */
.L_x_12343:
[----:B------:R-:W-:Y:S05]  /*4470*/  BSYNC B1 ;  /* 0x0000000000017941 */ /* 0x000fea0003800000 */
.L_x_12342:
[----:B------:R-:W-:-:S13]  /*4480*/  LOP3.LUT P3, RZ, R29, 0x20, RZ, 0xc0, !PT ;  /* 0x000000201dff7812 */ /* 0x000fda000786c0ff */
        /* <DEDUP_REMOVED lines=49> */
.L_x_12347:
[----:B------:R-:W-:Y:S05]  /*47a0*/  BSYNC B1 ;  /* 0x0000000000017941 */ /* 0x000fea0003800000 */
.L_x_12346:
[----:B--2---:R1:W-:Y:S01]  /*47b0*/  ST.E.128 desc[UR38][R40.64], R12 ;  /* 0x0000000c28007985 */ /* 0x0043e2000c101d26 */
[----:B------:R-:W-:Y:S05]  /*47c0*/  BRA `(.L_x_12325) ;  /* 0x0000002000a07947 */ /* 0x000fea0003800000 */
.L_x_12318:
        /* <DEDUP_REMOVED lines=21> */
[----:B------:R-:W-:Y:S02]  /*4920*/  IADD3 R11, P2, R72, R12, RZ ;  /* 0x0000000c480b7210 */ /* 0x000fe40007f5e0ff */
[----:B------:R-:W-:-:S02]  /*4930*/  CS2R R56, SRZ ;  /* 0x0000000000387805 */ /* 0x000fc4000001ff00 */
[----:B------:R-:W-:Y:S02]  /*4940*/  IADD3.X R36, R35, R78, RZ, P2, !PT ;  /* 0x0000004e23247210 */ /* 0x000fe400017fe4ff */
        /* <DEDUP_REMOVED lines=22> */
.L_x_12349:
[----:B------:R-:W-:Y:S05]  /*4ab0*/  BSYNC B1 ;  /* 0x0000000000017941 */ /* 0x000fea0003800000 */
.L_x_12348:
        /* <DEDUP_REMOVED lines=47> */
.L_x_12350:
[----:B------:R-:W-:Y:S01]  /*4db0*/  IMAD R35, R18, 0x8, R2 ;  /* 0x0000000812237824 */ /* 0x000fe200078e0202 */
[----:B------:R-:W-:Y:S01]  /*4dc0*/  SHF.L.U32 R85, R140, 0x1f, RZ ;  /* 0x0000001f8c557819 */ /* 0x000fe200000006ff */
[----:B------:R-:W-:Y:S03]  /*4dd0*/  BSSY B1, `(.L_x_12351) ;  /* 0x0000003000017945 */ /* 0x000fe60003800000 */
[----:B------:R-:W0:Y:S02]  /*4de0*/  SYNCS.PHASECHK.TRANS64.TRYWAIT P4, [R35+URZ+0x2d890], R85 ;  /* 0x02d89055230075a7 */ /* 0x000e24000808017f */
[----:B0-----:R-:W-:Y:S05]  /*4df0*/  @!P4 BRA `(.L_x_12352) ;  /* 0x000001780034c947 */ /* 0x001fea0003800000 */
.L_x_12590:
[----:B------:R-:W-:Y:S05]  /*4e00*/  BSYNC B1 ;  /* 0x0000000000017941 */ /* 0x000fea0003800000 */
.L_x_12351:
[----:B------:R-:W-:-:S03]  /*4e10*/  UMOV UR4, 0xffffffff ;  /* 0xffffffff00047882 */ /* 0x000fc60000000000 */
[----:B------:R-:W-:Y:S05]  /*4e20*/  BRA.DIV UR4, `(.L_x_12353) ;  /* 0x0000017a043c7947 */ /* 0x000fea000b800000 */
[----:B------:R1:W2:Y:S04]  /*4e30*/  SHFL.IDX PT, R89, R61, RZ, 0x1e1f ;  /* 0x001e1fff3d597589 */ /* 0x0002a800000e0000 */
[----:B------:R1:W3:Y:S02]  /*4e40*/  SHFL.IDX PT, R88, R60, RZ, 0x1e1f ;  /* 0x001e1fff3c587589 */ /* 0x0002e400000e0000 */
.L_x_12594:
[----:B------:R-:W-:Y:S05]  /*4e50*/  @P3 BRA `(.L_x_12325) ;  /* 0x0000001800fc3947 */ /* 0x000fea0003800000 */
[----:B------:R-:W4:Y:S01]  /*4e60*/  LDC R11, c[0x0][0x2f4] ;  /* 0x0000bd00ff0b7b82 */ /* 0x000f220000000800 */
[----:B------:R-:W-:Y:S01]  /*4e70*/  ISETP.NE.AND P3, PT, R30, RZ, PT ;  /* 0x000000ff1e00720c */ /* 0x000fe20003f65270 */
[----:B------:R-:W-:Y:S01]  /*4e80*/  BSSY B1, `(.L_x_12354) ;  /* 0x000007b000017945 */ /* 0x000fe20003800000 */
[----:B----4-:R-:W-:-:S11]  /*4e90*/  IMAD.IADD R103, R11, 0x1, -R99 ;  /* 0x000000010b677824 */ /* 0x010fd600078e0a63 */
[----:B------:R-:W-:Y:S05]  /*4ea0*/  @!P3 BRA `(.L_x_12355) ;  /* 0x0000000400e0b947 */ /* 0x000fea0003800000 */
[----:B------:R-:W4:Y:S01]  /*4eb0*/  LDL R14, [R1+0xc] ;  /* 0x00000c00010e7983 */ /* 0x000f220000100800 */
[----:B------:R-:W-:Y:S01]  /*4ec0*/  SEL R12, R99, R103, !P0 ;  /* 0x00000067630c7207 */ /* 0x000fe20004000000 */
[----:B------:R-:W-:Y:S01]  /*4ed0*/  BSSY B2, `(.L_x_12356) ;  /* 0x000006f000027945 */ /* 0x000fe20003800000 */
[----:B------:R-:W-:Y:S02]  /*4ee0*/  SHF.R.U32.HI R15, RZ, 0x3, R157 ;  /* 0x00000003ff0f7819 */ /* 0x000fe4000001169d */
[----:B------:R-:W-:Y:S02]  /*4ef0*/  SHF.R.S32.HI R13, RZ, 0x1f, R12 ;  /* 0x0000001fff0d7819 */ /* 0x000fe4000001140c */
[----:B------:R-:W-:Y:S02]  /*4f00*/  ISETP.GE.AND P3, PT, R16, R98, PT ;  /* 0x000000621000720c */ /* 0x000fe40003f66270 */
        /* <DEDUP_REMOVED lines=10> */
[----:B----4-:R-:W-:-:S05]  /*4fb0*/  IADD3 R12, R13, R12, R14 ;  /* 0x0000000c0d0c7210 */ /* 0x010fca0007ffe00e */
[C---:B-1----:R-:W-:Y:S02]  /*4fc0*/  IMAD R60, R18.reuse, 0x3000, R12 ;  /* 0x00003000123c7824 */ /* 0x042fe400078e020c */
[----:B------:R-:W-:Y:S02]  /*4fd0*/  IMAD R12, R18, 0x3000, R96 ;  /* 0x00003000120c7824 */ /* 0x000fe400078e0260 */
[--C-:B------:R-:W-:Y:S02]  /*4fe0*/  IMAD R60, R60, 0x2, R2.reuse ;  /* 0x000000023c3c7824 */ /* 0x100fe400078e0202 */
[----:B------:R-:W-:-:S04]  /*4ff0*/  IMAD R12, R12, 0x2, R2 ;  /* 0x000000020c0c7824 */ /* 0x000fc800078e0202 */
[----:B------:R-:W1:Y:S04]  /*5000*/  LDS.128 R60, [R60+0x15400] ;  /* 0x015400003c3c7984 */ /* 0x000e680000000c00 */
[----:B------:R-:W4:Y:S01]  /*5010*/  LDS.128 R12, [R12+0x15400] ;  /* 0x015400000c0c7984 */ /* 0x000f220000000c00 */
[----:B------:R-:W-:Y:S05]  /*5020*/  @P3 BRA `(.L_x_12357) ;  /* 0x0000000400643947 */ /* 0x000fea0003800000 */
[----:B-1----:R-:W-:Y:S01]  /*5030*/  IMAD.MOV.U32 R106, RZ, RZ, R61 ;  /* 0x000000ffff6a7224 */ /* 0x002fe200078e003d */
[----:B----4-:R-:W-:Y:S01]  /*5040*/  MOV R105, R13 ;  /* 0x0000000d00697202 */ /* 0x010fe20000000f00 */
[----:B------:R-:W-:Y:S01]  /*5050*/  HADD2.F32 R107, -RZ, R107.H0_H0 ;  /* 0x2000006bff6b7230 */ /* 0x000fe20000004100 */
[--C-:B------:R-:W-:Y:S01]  /*5060*/  SHF.R.U64 R44, R44, 0x10, R45.reuse ;  /* 0x000000102c2c7819 */ /* 0x100fe2000000122d */
[----:B------:R-:W-:Y:S01]  /*5070*/  HADD2.F32 R108, -RZ, R108.H0_H0 ;  /* 0x2000006cff6c7230 */ /* 0x000fe20000004100 */
        /* <DEDUP_REMOVED lines=40> */
[----:B------:R-:W-:Y:S02]  /*5300*/  HADD2.F32 R59, -RZ, R59.H0_H0 ;  /* 0x2000003bff3b7230 */ /* 0x000fe40000004100 */
[----:B------:R-:W-:-:S03]  /*5310*/  IMAD.MOV.U32 R61, RZ, RZ, R45 ;  /* 0x000000ffff3d7224 */ /* 0x000fc600078e002d */
        /* <DEDUP_REMOVED lines=42> */
.L_x_12357:
[----:B------:R-:W-:Y:S05]  /*55c0*/  BSYNC B2 ;  /* 0x0000000000027941 */ /* 0x000fea0003800000 */
.L_x_12356:
[----:B---3--:R-:W-:-:S04]  /*55d0*/  LEA R44, P3, R20, R88, 0x1 ;  /* 0x00000058142c7211 */ /* 0x008fc800078608ff */
[----:B--2---:R-:W-:Y:S02]  /*55e0*/  LEA.HI.X R45, R20, R89, R93, 0x1, P3 ;  /* 0x00000059142d7211 */ /* 0x004fe400018f0c5d */
[----:B------:R-:W-:-:S03]  /*55f0*/  ISETP.GE.AND P3, PT, R104, R11, PT ;  /* 0x0000000b6800720c */ /* 0x000fc60003f66270 */
[----:B----4-:R2:W-:Y:S10]  /*5600*/  ST.E.128 desc[UR38][R44.64], R12 ;  /* 0x0000000c2c007985 */ /* 0x0105f4000c101d26 */
[----:B--2---:R-:W-:-:S05]  /*5610*/  @!P3 IMAD.WIDE R12, R104, 0x2, R88 ;  /* 0x00000002680cb825 */ /* 0x004fca00078e0258 */
[----:B-1----:R4:W-:Y:S02]  /*5620*/  @!P3 ST.E.128 desc[UR38][R12.64], R60 ;  /* 0x0000003c0c00b985 */ /* 0x0029e4000c101d26 */
.L_x_12355:
[----:B------:R-:W-:Y:S05]  /*5630*/  BSYNC B1 ;  /* 0x0000000000017941 */ /* 0x000fea0003800000 */
.L_x_12354:
[----:B------:R-:W-:Y:S01]  /*5640*/  ISETP.NE.AND P3, PT, R31, RZ, PT ;  /* 0x000000ff1f00720c */ /* 0x000fe20003f65270 */
[----:B------:R-:W-:-:S12]  /*5650*/  BSSY B1, `(.L_x_12358) ;  /* 0x0000079000017945 */ /* 0x000fd80003800000 */
[----:B------:R-:W-:Y:S05]  /*5660*/  @!P3 BRA `(.L_x_12359) ;  /* 0x0000000400dcb947 */ /* 0x000fea0003800000 */
[----:B------:R-:W5:Y:S01]  /*5670*/  LDL R14, [R1+0xc] ;  /* 0x00000c00010e7983 */ /* 0x000f620000100800 */
[----:B------:R-:W-:Y:S01]  /*5680*/  LOP3.LUT P4, RZ, R23, 0x1, RZ, 0xc0, !PT ;  /* 0x0000000117ff7812 */ /* 0x000fe2000788c0ff */
[----:B------:R-:W-:Y:S01]  /*5690*/  BSSY B2, `(.L_x_12360) ;  /* 0x000006e000027945 */ /* 0x000fe20003800000 */
[----:B------:R-:W-:Y:S02]  /*56a0*/  SHF.R.U32.HI R15, RZ, 0x3, R157 ;  /* 0x00000003ff0f7819 */ /* 0x000fe4000001169d */
[----:B----4-:R-:W-:Y:S02]  /*56b0*/  SEL R12, R99, R103, !P4 ;  /* 0x00000067630c7207 */ /* 0x010fe40006000000 */
[----:B------:R-:W-:Y:S02]  /*56c0*/  ISETP.GE.AND P3, PT, R0, R98, PT ;  /* 0x000000620000720c */ /* 0x000fe40003f66270 */
[----:B------:R-:W-:-:S04]  /*56d0*/  SHF.R.S32.HI R13, RZ, 0x1f, R12 ;  /* 0x0000001fff0d7819 */ /* 0x000fc8000001140c */
[----:B------:R-:W-:-:S04]  /*56e0*/  LEA.HI R13, R13, R12, RZ, 0x4 ;  /* 0x0000000c0d0d7211 */ /* 0x000fc800078f20ff */
[----:B------:R-:W-:-:S04]  /*56f0*/  SHF.R.S32.HI R12, RZ, 0x4, R13 ;  /* 0x00000004ff0c7819 */ /* 0x000fc8000001140d */
        /* <DEDUP_REMOVED lines=8> */
[----:B-----5:R-:W-:Y:S01]  /*5780*/  IADD3 R15, R12, R13, R14 ;  /* 0x0000000d0c0f7210 */ /* 0x020fe20007ffe00e */
[----:B------:R-:W-:-:S04]  /*5790*/  IMAD R13, R18, 0x3000, R95 ;  /* 0x00003000120d7824 */ /* 0x000fc800078e025f */
[----:B------:R-:W-:Y:S02]  /*57a0*/  IMAD R15, R18, 0x3000, R15 ;  /* 0x00003000120f7824 */ /* 0x000fe400078e020f */
[--C-:B------:R-:W-:Y:S02]  /*57b0*/  IMAD R13, R13, 0x2, R2.reuse ;  /* 0x000000020d0d7824 */ /* 0x100fe400078e0202 */
[----:B------:R-:W-:-:S04]  /*57c0*/  IMAD R44, R15, 0x2, R2 ;  /* 0x000000020f2c7824 */ /* 0x000fc800078e0202 */
[----:B------:R-:W4:Y:S04]  /*57d0*/  LDS.128 R12, [R13+0x15400] ;  /* 0x015400000d0c7984 */ /* 0x000f280000000c00 */
[----:B------:R-:W0:Y:S01]  /*57e0*/  LDS.128 R44, [R44+0x15400] ;  /* 0x015400002c2c7984 */ /* 0x000e220000000c00 */
[----:B------:R-:W-:Y:S05]  /*57f0*/  @P3 BRA `(.L_x_12361) ;  /* 0x00000004005c3947 */ /* 0x000fea0003800000 */
[----:B0-----:R-:W-:Y:S01]  /*5800*/  IMAD.MOV.U32 R58, RZ, RZ, R45 ;  /* 0x000000ffff3a7224 */ /* 0x001fe200078e002d */
[----:B------:R-:W-:Y:S01]  /*5810*/  SHF.R.U64 R40, R40, 0x10, R41 ;  /* 0x0000001028287819 */ /* 0x000fe20000001229 */
[----:B----4-:R-:W-:Y:S01]  /*5820*/  IMAD.MOV.U32 R57, RZ, RZ, R13 ;  /* 0x000000ffff397224 */ /* 0x010fe200078e000d */
[----:B------:R-:W-:Y:S01]  /*5830*/  SHF.R.U32.HI R41, RZ, 0x10, R41 ;  /* 0x00000010ff297819 */ /* 0x000fe20000011629 */
[----:B------:R-:W-:Y:S01]  /*5840*/  HADD2.F32 R59, -RZ, R117.H1_H1 ;  /* 0x30000075ff3b7230 */ /* 0x000fe20000004100 */
[----:B------:R-:W-:Y:S01]  /*5850*/  SHF.R.U64 R42, R42, 0x10, R43 ;  /* 0x000000102a2a7819 */ /* 0x000fe2000000122b */
[----:B------:R-:W-:Y:S02]  /*5860*/  HADD2.F32 R13, -RZ, R58.H0_H0 ;  /* 0x2000003aff0d7230 */ /* 0x000fe40000004100 */
[----:B-1----:R-:W-:Y:S02]  /*5870*/  HADD2.F32 R61, -RZ, R57.H0_H0 ;  /* 0x20000039ff3d7230 */ /* 0x002fe40000004100 */
        /* <DEDUP_REMOVED lines=52> */
[-C--:B------:R-:W-:Y:S01]  /*5bc0*/  FFMA.FTZ R58, R54, R115.reuse, -R58 ;  /* 0x00000073363a7223 */ /* 0x080fe2000001083a */
[----:B------:R-:W-:Y:S02]  /*5bd0*/  IMAD.MOV.U32 R15, RZ, RZ, R55 ;  /* 0x000000ffff0f7224 */ /* 0x000fe400078e0037 */
[----:B------:R-:W-:Y:S01]  /*5be0*/  FFMA.FTZ R57, R47, R115, R57 ;  /* 0x000000732f397223 */ /* 0x000fe20000010039 */
[-C--:B------:R-:W-:Y:S01]  /*5bf0*/  FMUL.FTZ R47, R44, R53.reuse ;  /* 0x000000352c2f7220 */ /* 0x080fe20000410000 */
[----:B------:R-:W-:-:S03]  /*5c00*/  FMUL.FTZ R53, R12, R53 ;  /* 0x000000350c357220 */ /* 0x000fc60000410000 */
[-C--:B------:R-:W-:Y:S01]  /*5c10*/  FFMA.FTZ R47, R12, R40.reuse, -R47 ;  /* 0x000000280c2f7223 */ /* 0x080fe2000001082f */
[----:B------:R-:W-:Y:S01]  /*5c20*/  FFMA.FTZ R53, R44, R40, R53 ;  /* 0x000000282c357223 */ /* 0x000fe20000010035 */
[----:B------:R-:W-:Y:S02]  /*5c30*/  HADD2.F32 R12, -RZ, R46.H0_H0 ;  /* 0x2000002eff0c7230 */ /* 0x000fe40000004100 */
[----:B------:R-:W-:Y:S02]  /*5c40*/  HADD2.F32 R44, -RZ, R114.H0_H0 ;  /* 0x20000072ff2c7230 */ /* 0x000fe40000004100 */
[----:B------:R-:W-:Y:S02]  /*5c50*/  HADD2.F32 R40, -RZ, R14.H0_H0 ;  /* 0x2000000eff287230 */ /* 0x000fe40000004100 */
[----:B------:R-:W-:Y:S02]  /*5c60*/  HADD2.F32 R46, -RZ, R46.H1_H1 ;  /* 0x3000002eff2e7230 */ /* 0x000fe40000004100 */
[----:B------:R-:W-:Y:S01]  /*5c70*/  FMUL.FTZ R54, R12, R44 ;  /* 0x0000002c0c367220 */ /* 0x000fe20000410000 */
[----:B------:R-:W-:-:S02]  /*5c80*/  HADD2.F32 R14, -RZ, R14.H1_H1 ;  /* 0x3000000eff0e7230 */ /* 0x000fc40000004100 */
[----:B------:R-:W-:Y:S01]  /*5c90*/  FMUL.FTZ R44, R40, R44 ;  /* 0x0000002c282c7220 */ /* 0x000fe20000410000 */
[----:B------:R-:W-:Y:S02]  /*5ca0*/  HADD2.F32 R114, -RZ, R114.H1_H1 ;  /* 0x30000072ff727230 */ /* 0x000fe40000004100 */
[-C--:B------:R-:W-:Y:S01]  /*5cb0*/  FMUL.FTZ R105, R46, R43.reuse ;  /* 0x0000002b2e697220 */ /* 0x080fe20000410000 */
[----:B------:R-:W-:-:S03]  /*5cc0*/  FMUL.FTZ R107, R14, R43 ;  /* 0x0000002b0e6b7220 */ /* 0x000fc60000410000 */
[-C--:B------:R-:W-:Y:S01]  /*5cd0*/  FFMA.FTZ R43, R14, R63.reuse, -R105 ;  /* 0x0000003f0e2b7223 */ /* 0x080fe20000010869 */
[-C--:B------:R-:W-:Y:S01]  /*5ce0*/  FFMA.FTZ R54, R40, R114.reuse, -R54 ;  /* 0x0000007228367223 */ /* 0x080fe20000010836 */
[----:B------:R-:W-:Y:S01]  /*5cf0*/  FFMA.FTZ R44, R12, R114, R44 ;  /* 0x000000720c2c7223 */ /* 0x000fe2000001002c */
[----:B------:R-:W-:Y:S01]  /*5d00*/  FFMA.FTZ R63, R46, R63, R107 ;  /* 0x0000003f2e3f7223 */ /* 0x000fe2000001006b */
[----:B------:R-:W-:Y:S02]  /*5d10*/  F2FP.F16.F32.PACK_AB R40, R53, R57 ;  /* 0x000000393528723e */ /* 0x000fe400000000ff */
[----:B------:R-:W-:Y:S01]  /*5d20*/  F2FP.F16.F32.PACK_AB R12, R47, R58 ;  /* 0x0000003a2f0c723e */ /* 0x000fe200000000ff */
[----:B------:R-:W-:Y:S01]  /*5d30*/  IMAD.MOV.U32 R47, RZ, RZ, R59 ;  /* 0x000000ffff2f7224 */ /* 0x000fe200078e003b */
[----:B------:R-:W-:Y:S01]  /*5d40*/  F2FP.F16.F32.PACK_AB R46, R63, R44 ;  /* 0x0000002c3f2e723e */ /* 0x000fe200000000ff */
[----:B------:R-:W-:Y:S01]  /*5d50*/  IMAD.MOV.U32 R44, RZ, RZ, R40 ;  /* 0x000000ffff2c7224 */ /* 0x000fe200078e0028 */
[----:B------:R-:W-:-:S07]  /*5d60*/  F2FP.F16.F32.PACK_AB R14, R43, R54 ;  /* 0x000000362b0e723e */ /* 0x000fce00000000ff */
.L_x_12361:
[----:B------:R-:W-:Y:S05]  /*5d70*/  BSYNC B2 ;  /* 0x0000000000027941 */ /* 0x000fea0003800000 */
.L_x_12360:
[----:B---3--:R-:W-:-:S04]  /*5d80*/  LEA R40, P3, R21, R88, 0x1 ;  /* 0x0000005815287211 */ /* 0x008fc800078608ff */
[----:B--2---:R-:W-:Y:S02]  /*5d90*/  LEA.HI.X R41, R21, R89, R92, 0x1, P3 ;  /* 0x0000005915297211 */ /* 0x004fe400018f0c5c */
[----:B------:R-:W-:-:S03]  /*5da0*/  ISETP.GE.AND P3, PT, R56, R11, PT ;  /* 0x0000000b3800720c */ /* 0x000fc60003f66270 */
[----:B----4-:R2:W-:Y:S10]  /*5db0*/  ST.E.128 desc[UR38][R40.64], R12 ;  /* 0x0000000c28007985 */ /* 0x0105f4000c101d26 */
[----:B------:R-:W-:-:S05]  /*5dc0*/  @!P3 IMAD.WIDE R42, R56, 0x2, R88 ;  /* 0x00000002382ab825 */ /* 0x000fca00078e0258 */
[----:B0-----:R2:W-:Y:S02]  /*5dd0*/  @!P3 ST.E.128 desc[UR38][R42.64], R44 ;  /* 0x0000002c2a00b985 */ /* 0x0015e4000c101d26 */
.L_x_12359:
[----:B------:R-:W-:Y:S05]  /*5de0*/  BSYNC B1 ;  /* 0x0000000000017941 */ /* 0x000fea0003800000 */
.L_x_12358:
[----:B------:R-:W-:-:S13]  /*5df0*/  ISETP.NE.AND P3, PT, R32, RZ, PT ;  /* 0x000000ff2000720c */ /* 0x000fda0003f65270 */
[----:B------:R-:W-:Y:S05]  /*5e00*/  @!P3 BRA `(.L_x_12325) ;  /* 0x0000000c0010b947 */ /* 0x000fea0003800000 */
[----:B--2---:R-:W2:Y:S01]  /*5e10*/  LDL R14, [R1+0xc] ;  /* 0x00000c00010e7983 */ /* 0x004ea20000100800 */
[----:B------:R-:W-:Y:S01]  /*5e20*/  LOP3.LUT P4, RZ, R23, 0x2, RZ, 0xc0, !PT ;  /* 0x0000000217ff7812 */ /* 0x000fe2000788c0ff */
[----:B------:R-:W-:Y:S01]  /*5e30*/  BSSY B1, `(.L_x_12362) ;  /* 0x000006d000017945 */ /* 0x000fe20003800000 */
[----:B------:R-:W-:Y:S02]  /*5e40*/  SHF.R.U32.HI R15, RZ, 0x3, R157 ;  /* 0x00000003ff0f7819 */ /* 0x000fe4000001169d */
[----:B------:R-:W-:Y:S02]  /*5e50*/  SEL R103, R99, R103, !P4 ;  /* 0x0000006763677207 */ /* 0x000fe40006000000 */
[C---:B---3--:R-:W-:Y:S02]  /*5e60*/  LEA R44, P3, R28.reuse, R88, 0x1 ;  /* 0x000000581c2c7211 */ /* 0x048fe400078608ff */
[----:B----4-:R-:W-:Y:S02]  /*5e70*/  SHF.R.S32.HI R12, RZ, 0x1f, R103 ;  /* 0x0000001fff0c7819 */ /* 0x010fe40000011467 */
[----:B------:R-:W-:-:S02]  /*5e80*/  LEA.HI.X R45, R28, R89, R91, 0x1, P3 ;  /* 0x000000591c2d7211 */ /* 0x000fc400018f0c5b */
[----:B------:R-:W-:Y:S02]  /*5e90*/  LEA.HI R12, R12, R103, RZ, 0x4 ;  /* 0x000000670c0c7211 */ /* 0x000fe400078f20ff */
[----:B------:R-:W-:Y:S02]  /*5ea0*/  ISETP.GE.AND P3, PT, R3, R98, PT ;  /* 0x000000620300720c */ /* 0x000fe40003f66270 */
        /* <DEDUP_REMOVED lines=9> */
[----:B--2---:R-:W-:Y:S01]  /*5f40*/  IADD3 R15, R12, R13, R14 ;  /* 0x0000000d0c0f7210 */ /* 0x004fe20007ffe00e */
        /* <DEDUP_REMOVED lines=10> */
[----:B------:R-:W-:Y:S01]  /*5ff0*/  HADD2.F32 R54, -RZ, R111.H1_H1 ;  /* 0x3000006fff367230 */ /* 0x000fe20000004100 */
[--C-:B------:R-:W-:Y:S02]  /*6000*/  SHF.R.U64 R37, R48, 0x10, R49.reuse ;  /* 0x0000001030257819 */ /* 0x100fe40000001231 */
[----:B------:R-:W-:Y:S01]  /*6010*/  SHF.R.U32.HI R48, RZ, 0x10, R49 ;  /* 0x00000010ff307819 */ /* 0x000fe20000011631 */
[----:B---3--:R-:W-:Y:S01]  /*6020*/  IMAD.MOV.U32 R49, RZ, RZ, R41 ;  /* 0x000000ffff317224 */ /* 0x008fe200078e0029 */
[--C-:B------:R-:W-:Y:S01]  /*6030*/  SHF.R.U64 R38, R38, 0x10, R39.reuse ;  /* 0x0000001026267819 */ /* 0x100fe20000001227 */
[----:B------:R-:W-:Y:S01]  /*6040*/  HADD2.F32 R52, -RZ, R52.H0_H0 ;  /* 0x20000034ff347230 */ /* 0x000fe20000004100 */
[----:B------:R-:W-:Y:S01]  /*6050*/  SHF.R.U32.HI R47, RZ, 0x10, R39 ;  /* 0x00000010ff2f7819 */ /* 0x000fe20000011627 */
[----:B------:R-:W-:Y:S01]  /*6060*/  HADD2.F32 R53, -RZ, R48.H0_H0 ;  /* 0x20000030ff357230 */ /* 0x000fe20000004100 */
[--C-:B------:R-:W-:Y:S01]  /*6070*/  SHF.R.U64 R39, R50, 0x10, R51.reuse ;  /* 0x0000001032277819 */ /* 0x100fe20000001233 */
[----:B--2---:R-:W-:Y:S01]  /*6080*/  HADD2.F32 R48, -RZ, R13.H1_H1 ;  /* 0x3000000dff307230 */ /* 0x004fe20000004100 */
[----:B------:R-:W-:Y:S01]  /*6090*/  SHF.R.U32.HI R50, RZ, 0x10, R51 ;  /* 0x00000010ff327819 */ /* 0x000fe20000011633 */
[--C-:B------:R-:W-:Y:S01]  /*60a0*/  HADD2.F32 R51, -RZ, R49.reuse.H0_H0 ;  /* 0x20000031ff337230 */ /* 0x100fe20000004100 */
[----:B------:R-:W-:Y:S01]  /*60b0*/  MOV R41, R15 ;  /* 0x0000000f00297202 */ /* 0x000fe20000000f00 */
[----:B------:R-:W-:-:S02]  /*60c0*/  HADD2.F32 R49, -RZ, R49.H1_H1 ;  /* 0x30000031ff317230 */ /* 0x000fc40000004100 */
[CC--:B-1----:R-:W-:Y:S01]  /*60d0*/  FMUL.FTZ R60, R48.reuse, R53.reuse ;  /* 0x00000035303c7220 */ /* 0x0c2fe20000410000 */
[----:B------:R-:W-:Y:S02]  /*60e0*/  HADD2.F32 R15, -RZ, R13.H0_H0 ;  /* 0x2000000dff0f7230 */ /* 0x000fe40000004100 */
[-C--:B------:R-:W-:Y:S01]  /*60f0*/  FMUL.FTZ R58, R51, R56.reuse ;  /* 0x00000038333a7220 */ /* 0x080fe20000410000 */
[----:B------:R-:W-:Y:S02]  /*6100*/  HADD2.F32 R47, -RZ, R47.H0_H0 ;  /* 0x2000002fff2f7230 */ /* 0x000fe40000004100 */
[----:B------:R-:W-:Y:S01]  /*6110*/  FMUL.FTZ R55, R49, R53 ;  /* 0x0000003531377220 */ /* 0x000fe20000410000 */
[C---:B------:R-:W-:Y:S01]  /*6120*/  FMUL.FTZ R56, R15.reuse, R56 ;  /* 0x000000380f387220 */ /* 0x040fe20000410000 */
[----:B------:R-:W-:Y:S02]  /*6130*/  FFMA.FTZ R15, R15, R54, -R58 ;  /* 0x000000360f0f7223 */ /* 0x000fe4000001083a */
[-C--:B------:R-:W-:Y:S01]  /*6140*/  FFMA.FTZ R48, R48, R52.reuse, -R55 ;  /* 0x0000003430307223 */ /* 0x080fe20000010837 */
[----:B------:R-:W-:Y:S01]  /*6150*/  FFMA.FTZ R52, R49, R52, R60 ;  /* 0x0000003431347223 */ /* 0x000fe2000001003c */
[----:B------:R-:W-:Y:S01]  /*6160*/  FFMA.FTZ R13, R51, R54, R56 ;  /* 0x00000036330d7223 */ /* 0x000fe20000010038 */
[----:B------:R-:W-:-:S02]  /*6170*/  HADD2.F32 R58, -RZ, R112.H1_H1 ;  /* 0x30000070ff3a7230 */ /* 0x000fc40000004100 */
[--C-:B------:R-:W-:Y:S01]  /*6180*/  HADD2.F32 R49, -RZ, R43.reuse.H0_H0 ;  /* 0x2000002bff317230 */ /* 0x100fe20000004100 */
[----:B------:R-:W-:Y:S01]  /*6190*/  F2FP.F16.F32.PACK_AB R15, R48, R15 ;  /* 0x0000000f300f723e */ /* 0x000fe200000000ff */
[----:B------:R-:W-:Y:S02]  /*61a0*/  HADD2.F32 R54, -RZ, R43.H1_H1 ;  /* 0x3000002bff367230 */ /* 0x000fe40000004100 */
[----:B------:R-:W-:Y:S02]  /*61b0*/  HADD2.F32 R51, -RZ, R50.H0_H0 ;  /* 0x20000032ff337230 */ /* 0x000fe40000004100 */
[----:B------:R-:W-:Y:S01]  /*61c0*/  FMUL.FTZ R60, R49, R58 ;  /* 0x0000003a313c7220 */ /* 0x000fe20000410000 */
[--C-:B------:R-:W-:Y:S02]  /*61d0*/  HADD2.F32 R43, -RZ, R41.reuse.H0_H0 ;  /* 0x20000029ff2b7230 */ /* 0x100fe40000004100 */
[----:B------:R-:W-:Y:S02]  /*61e0*/  HADD2.F32 R50, -RZ, R41.H1_H1 ;  /* 0x30000029ff327230 */ /* 0x000fe40000004100 */
[----:B------:R-:W-:Y:S01]  /*61f0*/  FMUL.FTZ R53, R54, R51 ;  /* 0x0000003336357220 */ /* 0x000fe20000410000 */
[----:B------:R-:W-:-:S02]  /*6200*/  HADD2.F32 R56, -RZ, R110.H1_H1 ;  /* 0x3000006eff387230 */ /* 0x000fc40000004100 */
[C---:B------:R-:W-:Y:S01]  /*6210*/  FMUL.FTZ R58, R43.reuse, R58 ;  /* 0x0000003a2b3a7220 */ /* 0x040fe20000410000 */
[----:B------:R-:W-:Y:S02]  /*6220*/  HADD2.F32 R112, -RZ, R112.H0_H0 ;  /* 0x20000070ff707230 */ /* 0x000fe40000004100 */
[C---:B------:R-:W-:Y:S01]  /*6230*/  FMUL.FTZ R51, R50.reuse, R51 ;  /* 0x0000003332337220 */ /* 0x040fe20000410000 */
[-C--:B------:R-:W-:Y:S01]  /*6240*/  FFMA.FTZ R50, R50, R47.reuse, -R53 ;  /* 0x0000002f32327223 */ /* 0x080fe20000010835 */
[-C--:B------:R-:W-:Y:S01]  /*6250*/  FFMA.FTZ R41, R43, R56.reuse, -R60 ;  /* 0x000000382b297223 */ /* 0x080fe2000001083c */
[----:B------:R-:W-:Y:S01]  /*6260*/  FFMA.FTZ R43, R49, R56, R58 ;  /* 0x00000038312b7223 */ /* 0x000fe2000001003a */
[----:B------:R-:W-:Y:S01]  /*6270*/  FFMA.FTZ R54, R54, R47, R51 ;  /* 0x0000002f36367223 */ /* 0x000fe20000010033 */
[----:B------:R-:W-:Y:S02]  /*6280*/  HADD2.F32 R53, -RZ, R37.H0_H0 ;  /* 0x20000025ff357230 */ /* 0x000fe40000004100 */
[----:B------:R-:W-:Y:S01]  /*6290*/  HADD2.F32 R58, -RZ, R113.H0_H0 ;  /* 0x20000071ff3a7230 */ /* 0x000fe20000004100 */
[----:B------:R-:W-:Y:S01]  /*62a0*/  F2FP.F16.F32.PACK_AB R50, R50, R41 ;  /* 0x000000293232723e */ /* 0x000fe200000000ff */
[----:B------:R-:W-:Y:S01]  /*62b0*/  HADD2.F32 R47, -RZ, R40.H0_H0 ;  /* 0x20000028ff2f7230 */ /* 0x000fe20000004100 */
[----:B------:R-:W-:Y:S01]  /*62c0*/  F2FP.F16.F32.PACK_AB R41, R52, R13 ;  /* 0x0000000d3429723e */ /* 0x000fe200000000ff */
[----:B------:R-:W-:Y:S01]  /*62d0*/  HADD2.F32 R37, -RZ, R12.H0_H0 ;  /* 0x2000000cff257230 */ /* 0x000fe20000004100 */
[----:B------:R-:W-:Y:S01]  /*62e0*/  F2FP.F16.F32.PACK_AB R43, R54, R43 ;  /* 0x0000002b362b723e */ /* 0x000fe200000000ff */
[----:B------:R-:W-:-:S02]  /*62f0*/  HADD2.F32 R49, -RZ, R40.H1_H1 ;  /* 0x30000028ff317230 */ /* 0x000fc40000004100 */
[----:B------:R-:W-:Y:S02]  /*6300*/  HADD2.F32 R40, -RZ, R12.H1_H1 ;  /* 0x3000000cff287230 */ /* 0x000fe40000004100 */
[-C--:B------:R-:W-:Y:S01]  /*6310*/  FMUL.FTZ R12, R47, R58.reuse ;  /* 0x0000003a2f0c7220 */ /* 0x080fe20000410000 */
[----:B------:R-:W-:Y:S02]  /*6320*/  HADD2.F32 R56, -RZ, R111.H0_H0 ;  /* 0x2000006fff387230 */ /* 0x000fe40000004100 */
[-C--:B------:R-:W-:Y:S01]  /*6330*/  FMUL.FTZ R55, R49, R53.reuse ;  /* 0x0000003531377220 */ /* 0x080fe20000410000 */
[----:B------:R-:W-:Y:S02]  /*6340*/  HADD2.F32 R51, -RZ, R36.H0_H0 ;  /* 0x20000024ff337230 */ /* 0x000fe40000004100 */
[C---:B------:R-:W-:Y:S01]  /*6350*/  FMUL.FTZ R36, R37.reuse, R58 ;  /* 0x0000003a25247220 */ /* 0x040fe20000410000 */
[----:B------:R-:W-:Y:S01]  /*6360*/  FMUL.FTZ R58, R40, R53 ;  /* 0x00000035283a7220 */ /* 0x000fe20000410000 */
[----:B------:R-:W-:Y:S01]  /*6370*/  FFMA.FTZ R12, R37, R56, -R12 ;  /* 0x00000038250c7223 */ /* 0x000fe2000001080c */
[----:B------:R-:W-:-:S02]  /*6380*/  HADD2.F32 R110, -RZ, R110.H0_H0 ;  /* 0x2000006eff6e7230 */ /* 0x000fc40000004100 */
[----:B------:R-:W-:Y:S01]  /*6390*/  FFMA.FTZ R36, R47, R56, R36 ;  /* 0x000000382f247223 */ /* 0x000fe20000010024 */
[-C--:B------:R-:W-:Y:S01]  /*63a0*/  FFMA.FTZ R37, R40, R51.reuse, -R55 ;  /* 0x0000003328257223 */ /* 0x080fe20000010837 */
[----:B------:R-:W-:Y:S01]  /*63b0*/  FFMA.FTZ R47, R49, R51, R58 ;  /* 0x00000033312f7223 */ /* 0x000fe2000001003a */
[----:B------:R-:W-:Y:S02]  /*63c0*/  HADD2.F32 R51, -RZ, R39.H0_H0 ;  /* 0x20000027ff337230 */ /* 0x000fe40000004100 */
[----:B------:R-:W-:Y:S01]  /*63d0*/  HADD2.F32 R40, -RZ, R42.H0_H0 ;  /* 0x2000002aff287230 */ /* 0x000fe20000004100 */
[----:B------:R-:W-:Y:S01]  /*63e0*/  F2FP.F16.F32.PACK_AB R12, R37, R12 ;  /* 0x0000000c250c723e */ /* 0x000fe200000000ff */
[----:B------:R-:W-:Y:S02]  /*63f0*/  HADD2.F32 R39, -RZ, R14.H0_H0 ;  /* 0x2000000eff277230 */ /* 0x000fe40000004100 */
[----:B------:R-:W-:Y:S02]  /*6400*/  HADD2.F32 R42, -RZ, R42.H1_H1 ;  /* 0x3000002aff2a7230 */ /* 0x000fe40000004100 */
[----:B------:R-:W-:-:S02]  /*6410*/  HADD2.F32 R14, -RZ, R14.H1_H1 ;  /* 0x3000000eff0e7230 */ /* 0x000fc40000004100 */
[CC--:B------:R-:W-:Y:S01]  /*6420*/  FMUL.FTZ R53, R39.reuse, R112.reuse ;  /* 0x0000007027357220 */ /* 0x0c0fe20000410000 */
[----:B------:R-:W-:Y:S02]  /*6430*/  HADD2.F32 R49, -RZ, R38.H0_H0 ;  /* 0x20000026ff317230 */ /* 0x000fe40000004100 */
[-C--:B------:R-:W-:Y:S01]  /*6440*/  FMUL.FTZ R55, R42, R51.reuse ;  /* 0x000000332a377220 */ /* 0x080fe20000410000 */
[----:B------:R-:W-:Y:S01]  /*6450*/  FMUL.FTZ R38, R40, R112 ;  /* 0x0000007028267220 */ /* 0x000fe20000410000 */
[----:B------:R-:W-:Y:S01]  /*6460*/  FMUL.FTZ R51, R14, R51 ;  /* 0x000000330e337220 */ /* 0x000fe20000410000 */
[-C--:B------:R-:W-:Y:S01]  /*6470*/  FFMA.FTZ R53, R40, R110.reuse, R53 ;  /* 0x0000006e28357223 */ /* 0x080fe20000010035 */
[-C--:B------:R-:W-:Y:S01]  /*6480*/  FFMA.FTZ R55, R14, R49.reuse, -R55 ;  /* 0x000000310e377223 */ /* 0x080fe20000010837 */
[----:B------:R-:W-:Y:S01]  /*6490*/  FFMA.FTZ R38, R39, R110, -R38 ;  /* 0x0000006e27267223 */ /* 0x000fe20000010826 */
[----:B------:R-:W-:Y:S01]  /*64a0*/  FFMA.FTZ R42, R42, R49, R51 ;  /* 0x000000312a2a7223 */ /* 0x000fe20000010033 */
[----:B------:R-:W-:Y:S01]  /*64b0*/  IMAD.MOV.U32 R13, RZ, RZ, R15 ;  /* 0x000000ffff0d7224 */ /* 0x000fe200078e000f */
[----:B------:R-:W-:Y:S01]  /*64c0*/  F2FP.F16.F32.PACK_AB R40, R47, R36 ;  /* 0x000000242f28723e */ /* 0x000fe200000000ff */
[----:B------:R-:W-:Y:S01]  /*64d0*/  IMAD.MOV.U32 R15, RZ, RZ, R50 ;  /* 0x000000ffff0f7224 */ /* 0x000fe200078e0032 */
[----:B------:R-:W-:-:S02]  /*64e0*/  F2FP.F16.F32.PACK_AB R14, R55, R38 ;  /* 0x00000026370e723e */ /* 0x000fc400000000ff */
[----:B------:R-:W-:-:S07]  /*64f0*/  F2FP.F16.F32.PACK_AB R42, R42, R53 ;  /* 0x000000352a2a723e */ /* 0x000fce00000000ff */
.L_x_12363:
[----:B------:R-:W-:Y:S05]  /*6500*/  BSYNC B1 ;  /* 0x0000000000017941 */ /* 0x000fea0003800000 */
.L_x_12362:
[----:B--2---:R2:W-:Y:S01]  /*6510*/  ST.E.128 desc[UR38][R44.64], R12 ;  /* 0x0000000c2c007985 */ /* 0x0045e2000c101d26 */
[----:B------:R-:W-:-:S13]  /*6520*/  ISETP.GE.AND P3, PT, R46, R11, PT ;  /* 0x0000000b2e00720c */ /* 0x000fda0003f66270 */
[----:B------:R-:W-:Y:S05]  /*6530*/  @P3 BRA `(.L_x_12325) ;  /* 0x0000000400443947 */ /* 0x000fea0003800000 */
[----:B------:R-:W-:-:S05]  /*6540*/  IMAD.WIDE R88, R46, 0x2, R88 ;  /* 0x000000022e587825 */ /* 0x000fca00078e0258 */
[----:B---3--:R3:W-:Y:S01]  /*6550*/  ST.E.128 desc[UR38][R88.64], R40 ;  /* 0x0000002858007985 */ /* 0x0087e2000c101d26 */
[----:B------:R-:W-:Y:S05]  /*6560*/  BRA `(.L_x_12325) ;  /* 0x0000000400387947 */ /* 0x000fea0003800000 */
.L_x_12317:
[----:B------:R-:W-:-:S06]  /*6570*/  UISETP.NE.AND UP0, UPT, UR41, 0x3, UPT ;  /* 0x000000032900788c */ /* 0x000fcc000bf05270 */
[----:B------:R-:W-:-:S13]  /*6580*/  PLOP3.LUT P2, PT, PT, PT, UP0, 0x80, 0x0 ;  /* 0x000000000000781c */ /* 0x000fda0003f4f008 */
[----:B------:R-:W-:Y:S05]  /*6590*/  @!P2 BRA `(.L_x_12364) ;  /* 0x000000000004a947 */ /* 0x000fea0003800000 */
[----:B------:R-:W-:Y:S01]  /*65a0*/  BPT.TRAP 0x1 ;  /* 0x000000040000795c */ /* 0x000fe20000300000 */
.L_x_12364:
[----:B------:R-:W-:Y:S01]  /*65b0*/  IMAD R35, R18, 0x8, R2 ;  /* 0x0000000812237824 */ /* 0x000fe200078e0202 */
[----:B------:R-:W-:Y:S01]  /*65c0*/  SHF.L.U32 R85, R140, 0x1f, RZ ;  /* 0x0000001f8c557819 */ /* 0x000fe200000006ff */
[----:B------:R-:W-:Y:S01]  /*65d0*/  BSSY B1, `(.L_x_12365) ;  /* 0x0000004000017945 */ /* 0x000fe20003800000 */
[----:B------:R-:W-:Y:S02]  /*65e0*/  SHF.R.S32.HI R82, RZ, 0x1f, R81 ;  /* 0x0000001fff527819 */ /* 0x000fe40000011451 */
[----:B------:R-:W0:Y:S02]  /*65f0*/  SYNCS.PHASECHK.TRANS64.TRYWAIT P3, [R35+URZ+0x2d890], R85 ;  /* 0x02d89055230075a7 */ /* 0x000e24000806017f */
[----:B0-----:R-:W-:Y:S05]  /*6600*/  @!P3 BRA `(.L_x_12366) ;  /* 0x000001600090b947 */ /* 0x001fea0003800000 */
.L_x_12595:
[----:B------:R-:W-:Y:S05]  /*6610*/  BSYNC B1 ;  /* 0x0000000000017941 */ /* 0x000fea0003800000 */
.L_x_12365:
        /* <DEDUP_REMOVED lines=26> */
.L_x_12599:
[----:B------:R-:W-:Y:S05]  /*67c0*/  @!P3 BRA `(.L_x_12325) ;  /* 0x0000000000a0b947 */ /* 0x000fea0003800000 */
[----:B-1----:R-:W4:Y:S01]  /*67d0*/  LDL R13, [R1+0x20] ;  /* 0x00002000010d7983 */ /* 0x002f220000100800 */
[----:B------:R-:W-:-:S03]  /*67e0*/  ULDC UR4, c[0x0][0x2f4] ;  /* 0x0000bd0000047ab9 */ /* 0x000fc60000000800 */
[----:B------:R-:W5:Y:S04]  /*67f0*/  LDL R12, [R1+0x1c] ;  /* 0x00001c00010c7983 */ /* 0x000f680000100800 */
[----:B------:R-:W5:Y:S04]  /*6800*/  LDL R11, [R1+0x10] ;  /* 0x00001000010b7983 */ /* 0x000f680000100800 */
[----:B------:R-:W5:Y:S01]  /*6810*/  LDL R45, [R1+0x14] ;  /* 0x00001400012d7983 */ /* 0x000f620000100800 */
[----:B------:R-:W-:Y:S02]  /*6820*/  ISETP.GE.AND P5, PT, R16, UR4, PT ;  /* 0x0000000410007c0c */ /* 0x000fe4000bfa6270 */
        /* <DEDUP_REMOVED lines=13> */
[----:B------:R-:W-:Y:S01]  /*6900*/  @!P5 IMAD.SHL.U32 R11, R11, 0x8, RZ ;  /* 0x000000080b0bd824 */ /* 0x000fe200078e00ff */
[----:B-1----:R-:W-:Y:S01]  /*6910*/  @!P5 MOV R40, R42 ;  /* 0x0000002a0028d202 */ /* 0x002fe20000000f00 */
[----:B------:R-:W-:-:S04]  /*6920*/  @!P5 IMAD.MOV.U32 R41, RZ, RZ, R43 ;  /* 0x000000ffff29d224 */ /* 0x000fc800078e002b */
        /* <DEDUP_REMOVED lines=18> */
.L_x_12325:
[----:B------:R-:W-:Y:S05]  /*6a50*/  BSYNC B0 ;  /* 0x0000000000007941 */ /* 0x000fea0003800000 */
.L_x_12316:
        /* <DEDUP_REMOVED lines=16> */
.L_x_12369:
[----:B------:R-:W-:Y:S05]  /*6b60*/  BSYNC B0 ;  /* 0x0000000000007941 */ /* 0x000fea0003800000 */
.L_x_12368:
[----:B------:R-:W5:Y:S01]  /*6b70*/  SYNCS.PHASECHK.TRANS64.TRYWAIT P2, [R35+URZ+0x2d8b0], R85 ;  /* 0x02d8b055230075a7 */ /* 0x000f62000804017f */
[----:B------:R-:W-:Y:S04]  /*6b80*/  BSSY B0, `(.L_x_12370) ;  /* 0x0000002000007945 */ /* 0x000fe80003800000 */
[----:B-----5:R-:W-:Y:S05]  /*6b90*/  @!P2 BRA `(.L_x_12371) ;  /* 0x0000015c0088a947 */ /* 0x020fea0003800000 */
.L_x_12600:
[----:B------:R-:W-:Y:S05]  /*6ba0*/  BSYNC B0 ;  /* 0x0000000000007941 */ /* 0x000fea0003800000 */
.L_x_12370:
[----:B------:R-:W-:Y:S01]  /*6bb0*/  ULDC.64 UR4, c[0x0][0x328] ;  /* 0x0000ca0000047ab9 */ /* 0x000fe20000000a00 */
[----:B------:R-:W-:Y:S01]  /*6bc0*/  BSSY B0, `(.L_x_12372) ;  /* 0x000003c000007945 */ /* 0x000fe20003800000 */
[----:B------:R-:W-:Y:S02]  /*6bd0*/  IMAD R82, R82, UR4, RZ ;  /* 0x0000000452527c24 */ /* 0x000fe4000f8e02ff */
[----:B-1234-:R-:W-:-:S04]  /*6be0*/  IMAD.WIDE.U32 R12, R81, UR4, RZ ;  /* 0x00000004510c7c25 */ /* 0x01efc8000f8e00ff */
        /* <DEDUP_REMOVED lines=11> */
[----:B------:R-:W-:-:S04]  /*6ca0*/  ULDC.64 UR4, c[0x0][0x318] ;  /* 0x0000c60000047ab9 */ /* 0x000fc80000000a00 */
[----:B------:R-:W-:Y:S02]  /*6cb0*/  IADD3 R13, R13, R11, RZ ;  /* 0x0000000b0d0d7210 */ /* 0x000fe40007ffe0ff */
[----:B------:R-:W-:-:S04]  /*6cc0*/  LEA R11, P2, R12, UR4, 0x1 ;  /* 0x000000040c0b7c11 */ /* 0x000fc8000f8408ff */
[----:B------:R-:W-:Y:S01]  /*6cd0*/  LEA.HI.X R12, R12, UR5, R13, 0x1, P2 ;  /* 0x000000050c0c7c11 */ /* 0x000fe200090f0c0d */
[----:B------:R0:W1:Y:S01]  /*6ce0*/  SHFL.IDX PT, R40, R11, RZ, 0x1e1f ;  /* 0x001e1fff0b287589 */ /* 0x00006200000e0000 */
[----:B------:R-:W-:-:S03]  /*6cf0*/  ISETP.GT.AND P2, PT, R84, R141, PT ;  /* 0x0000008d5400720c */ /* 0x000fc60003f44270 */
[----:B------:R0:W2:Y:S10]  /*6d00*/  SHFL.IDX PT, R41, R12, RZ, 0x1e1f ;  /* 0x001e1fff0c297589 */ /* 0x0000b400000e0000 */
[----:B0-----:R-:W-:Y:S05]  /*6d10*/  @!P2 BRA `(.L_x_12373) ;  /* 0x000000000098a947 */ /* 0x001fea0003800000 */
[----:B------:R-:W3:Y:S01]  /*6d20*/  LDL R15, [R1+0x20] ;  /* 0x00002000010f7983 */ /* 0x000ee20000100800 */
[----:B------:R-:W-:-:S03]  /*6d30*/  ULDC UR4, c[0x0][0x2f4] ;  /* 0x0000bd0000047ab9 */ /* 0x000fc60000000800 */
[----:B------:R-:W4:Y:S04]  /*6d40*/  LDL R14, [R1+0x1c] ;  /* 0x00001c00010e7983 */ /* 0x000f280000100800 */
[----:B------:R-:W5:Y:S04]  /*6d50*/  LDL R46, [R1+0x10] ;  /* 0x00001000012e7983 */ /* 0x000f680000100800 */
[----:B------:R-:W5:Y:S01]  /*6d60*/  LDL R45, [R1+0x14] ;  /* 0x00001400012d7983 */ /* 0x000f620000100800 */
[----:B------:R-:W-:Y:S02]  /*6d70*/  ISETP.GE.AND P5, PT, R16, UR4, PT ;  /* 0x0000000410007c0c */ /* 0x000fe4000bfa6270 */
[----:B------:R-:W-:Y:S01]  /*6d80*/  ISETP.GE.AND P4, PT, R136, UR4, PT ;  /* 0x0000000488007c0c */ /* 0x000fe2000bf86270 */
[----:B------:R-:W5:Y:S10]  /*6d90*/  LDL R44, [R1+0x18] ;  /* 0x00001800012c7983 */ /* 0x000f740000100800 */
[----:B-1----:R-:W-:-:S04]  /*6da0*/  @!P5 LEA R42, P2, R16, R40, 0x1 ;  /* 0x00000028102ad211 */ /* 0x002fc800078408ff */
[----:B--2---:R-:W-:Y:S02]  /*6db0*/  @!P5 LEA.HI.X R43, R16, R41, R17, 0x1, P2 ;  /* 0x00000029102bd211 */ /* 0x004fe400010f0c11 */
[----:B------:R-:W-:-:S04]  /*6dc0*/  @!P4 LEA R38, P2, R136, R40, 0x1 ;  /* 0x000000288826c211 */ /* 0x000fc800078408ff */
[----:B---3--:R-:W-:Y:S02]  /*6dd0*/  @!P4 LEA.HI.X R39, R136, R41, R15, 0x1, P2 ;  /* 0x000000298827c211 */ /* 0x008fe400010f0c0f */
[----:B------:R-:W-:-:S13]  /*6de0*/  ISETP.GE.AND P2, PT, R22, UR4, PT ;  /* 0x0000000416007c0c */ /* 0x000fda000bf46270 */
[----:B------:R-:W-:-:S04]  /*6df0*/  @!P2 LEA R36, P6, R22, R40, 0x1 ;  /* 0x000000281624a211 */ /* 0x000fc800078c08ff */
[----:B----4-:R-:W-:Y:S02]  /*6e00*/  @!P2 LEA.HI.X R37, R22, R41, R14, 0x1, P6 ;  /* 0x000000291625a211 */ /* 0x010fe400030f0c0e */
[----:B------:R-:W0:Y:S04]  /*6e10*/  @!P5 LDS.128 R12, [R65] ;  /* 0x00000000410cd984 */ /* 0x000e280000000c00 */
[----:B0-----:R0:W-:Y:S01]  /*6e20*/  @!P5 ST.E.128 desc[UR38][R42.64], R12 ;  /* 0x0000000c2a00d985 */ /* 0x0011e2000c101d26 */
[----:B------:R-:W-:-:S13]  /*6e30*/  ISETP.GE.AND P5, PT, R0, UR4, PT ;  /* 0x0000000400007c0c */ /* 0x000fda000bfa6270 */
[----:B------:R-:W1:Y:S01]  /*6e40*/  @!P5 LDS.128 R12, [R64] ;  /* 0x00000000400cd984 */ /* 0x000e620000000c00 */
[----:B-----5:R-:W-:-:S04]  /*6e50*/  @!P5 IMAD.SHL.U32 R11, R46, 0x8, RZ ;  /* 0x000000082e0bd824 */ /* 0x020fc800078e00ff */
        /* <DEDUP_REMOVED lines=18> */
.L_x_12373:
[----:B------:R-:W-:Y:S05]  /*6f80*/  BSYNC B0 ;  /* 0x0000000000007941 */ /* 0x000fea0003800000 */
.L_x_12372:
[----:B------:R-:W-:Y:S01]  /*6f90*/  @!PT LDS RZ, [RZ] ;  /* 0x00000000fffff984 */ /* 0x000fe20000000800 */
[----:B------:R-:W-:Y:S01]  /*6fa0*/  @!PT LDS RZ, [RZ] ;  /* 0x00000000fffff984 */ /* 0x000fe20000000800 */
[----:B------:R-:W-:Y:S01]  /*6fb0*/  @!PT LDS RZ, [RZ] ;  /* 0x00000000fffff984 */ /* 0x000fe20000000800 */
[----:B------:R-:W-:Y:S01]  /*6fc0*/  @!PT LDS RZ, [RZ] ;  /* 0x00000000fffff984 */ /* 0x000fe20000000800 */
[----:B------:R3:W-:Y:S06]  /*6fd0*/  MEMBAR.ALL.CTA ;  /* 0x0000000000007992 */ /* 0x0007ec0000008000 */
[----:B---3--:R-:W3:Y:S01]  /*6fe0*/  FENCE.VIEW.ASYNC.S ;  /* 0x00000000000073c6 */ /* 0x008ee20000000000 */
[----:B------:R-:W-:Y:S02]  /*6ff0*/  VIADD R18, R18, 0x1 ;  /* 0x0000000112127836 */ /* 0x000fe40000000000 */
[----:B------:R-:W-:Y:S01]  /*7000*/  @!P3 VIADD R35, R35, 0x2d8c0 ;  /* 0x0002d8c02323b836 */ /* 0x000fe20000000000 */
[----:B---3--:R3:W-:Y:S02]  /*7010*/  BAR.SYNC.DEFER_BLOCKING R100, 0x80 ;  /* 0x000200640000751d */ /* 0x0087e40000010000 */
[----:B------:R-:W-:-:S02]  /*7020*/  ISETP.NE.AND P2, PT, R18, 0x2, PT ;  /* 0x000000021200780c */ /* 0x000fc40003f45270 */
[----:B------:R-:W-:Y:S02]  /*7030*/  @!P3 PRMT R35, RZ, 0x654, R35 ;  /* 0x00000654ff23b816 */ /* 0x000fe40000000023 */
[----:B------:R-:W-:Y:S02]  /*7040*/  SEL R11, RZ, 0x1, P2 ;  /* 0x00000001ff0b7807 */ /* 0x000fe40001000000 */
[----:B------:R-:W-:Y:S02]  /*7050*/  SEL R18, R18, RZ, P2 ;  /* 0x000000ff12127207 */ /* 0x000fe40001000000 */
[----:B------:R-:W-:Y:S01]  /*7060*/  LOP3.LUT R140, R140, R11, RZ, 0x3c, !PT ;  /* 0x0000000b8c8c7212 */ /* 0x000fe200078e3cff */
[----:B------:R3:W-:Y:S01]  /*7070*/  @!P3 SYNCS.ARRIVE.TRANS64.RED.A1T0 RZ, [R35+URZ], RZ ;  /* 0x000000ff23ffb9a7 */ /* 0x0007e2000810043f */
[----:B------:R-:W-:Y:S05]  /*7080*/  @P1 BRA `(.L_x_12374) ;  /* 0xffffffb400881947 */ /* 0x000fea000383ffff */
[----:B0-----:R-:W0:Y:S01]  /*7090*/  S2R R12, SR_TID.X ;  /* 0x00000000000c7919 */ /* 0x001e220000002100 */
[----:B------:R-:W-:Y:S02]  /*70a0*/  PLOP3.LUT P0, PT, PT, PT, PT, 0x8, 0x0 ;  /* 0x000000000000781c */ /* 0x000fe40003f0e170 */
[----:B0-----:R-:W-:-:S04]  /*70b0*/  SHF.R.U32.HI R12, RZ, 0x7, R12 ;  /* 0x00000007ff0c7819 */ /* 0x001fc8000001160c */
[----:B------:R-:W-:-:S13]  /*70c0*/  ISETP.NE.AND P4, PT, R12, 0x1, PT ;  /* 0x000000010c00780c */ /* 0x000fda0003f85270 */
[----:B------:R-:W-:Y:S06]  /*70d0*/  @!P4 BAR.ARV 0x9, 0x100 ;  /* 0x024400000000cb1d */ /* 0x000fec0000002000 */
.L_x_12311:
[----:B------:R-:W4:Y:S01]  /*70e0*/  LDL R5, [R1+0x54] ;  /* 0x0000540001057983 */ /* 0x000f220000100800 */
[----:B------:R-:W0:Y:S01]  /*70f0*/  LDC R0, c[0x0][0x448] ;  /* 0x00011200ff007b82 */ /* 0x000e220000000800 */
[----:B-1----:R-:W-:Y:S01]  /*7100*/  IMAD.MOV.U32 R40, RZ, RZ, RZ ;  /* 0x000000ffff287224 */ /* 0x002fe200078e00ff */
        /* <DEDUP_REMOVED lines=22> */
[----:B0-----:R-:W-:Y:S01]  /*7270*/  ISETP.NE.AND P1, PT, R0, 0x1, PT ;  /* 0x000000010000780c */ /* 0x001fe20003f25270 */
[----:B------:R-:W-:-:S12]  /*7280*/  IMAD.MOV.U32 R93, RZ, RZ, RZ ;  /* 0x000000ffff5d7224 */ /* 0x000fd800078e00ff */
[----:B------:R-:W0:Y:S08]  /*7290*/  @P1 LDC R3, c[0x0][0x44c] ;  /* 0x00011300ff031b82 */ /* 0x000e300000000800 */
[----:B------:R-:W1:Y:S01]  /*72a0*/  @P1 LDC R4, c[0x0][0x450] ;  /* 0x00011400ff041b82 */ /* 0x000e620000000800 */
[----:B----4-:R-:W-:-:S04]  /*72b0*/  VIADD R0, R5, 0xbf ;  /* 0x000000bf05007836 */ /* 0x010fc80000000000 */
[----:B0-----:R-:W-:-:S05]  /*72c0*/  @P1 IMAD.HI.U32 R3, R0, R3, RZ ;  /* 0x0000000300031227 */ /* 0x001fca00078e00ff */
[----:B-1----:R-:W-:Y:S02]  /*72d0*/  @P1 SHF.R.U32.HI R0, RZ, R4, R3 ;  /* 0x00000004ff001219 */ /* 0x002fe40000011603 */
[----:B------:R-:W-:Y:S02]  /*72e0*/  PLOP3.LUT P1, PT, PT, PT, PT, 0x80, 0x0 ;  /* 0x000000000000781c */ /* 0x000fe40003f2f070 */
[----:B------:R-:W-:Y:S02]  /*72f0*/  IADD3 R0, R101, R0, RZ ;  /* 0x0000000065007210 */ /* 0x000fe40007ffe0ff */
[----:B---3--:R-:W-:Y:S02]  /*7300*/  CS2R R100, SRZ ;  /* 0x0000000000647805 */ /* 0x008fe4000001ff00 */
[----:B------:R-:W-:-:S04]  /*7310*/  SHF.R.S32.HI R3, RZ, 0x1f, R0 ;  /* 0x0000001fff037819 */ /* 0x000fc80000011400 */
[----:B------:R-:W-:Y:S01]  /*7320*/  LEA.HI R3, R3, R0, RZ, 0x7 ;  /* 0x0000000003037211 */ /* 0x000fe200078f38ff */
[----:B------:R-:W-:-:S03]  /*7330*/  IMAD.MOV.U32 R0, RZ, RZ, RZ ;  /* 0x000000ffff007224 */ /* 0x000fc600078e00ff */
[----:B------:R-:W-:-:S04]  /*7340*/  SHF.R.S32.HI R3, RZ, 0x7, R3 ;  /* 0x00000007ff037819 */ /* 0x000fc80000011403 */
[----:B------:R-:W-:Y:S02]  /*7350*/  VIMNMX R88, R102, R3, PT ;  /* 0x0000000366587248 */ /* 0x000fe40003fe0100 */
[----:B------:R-:W-:Y:S02]  /*7360*/  CS2R R102, SRZ ;  /* 0x0000000000667805 */ /* 0x000fe4000001ff00 */
[----:B------:R-:W-:Y:S01]  /*7370*/  ISETP.GE.AND P2, PT, R88, 0x1, PT ;  /* 0x000000015800780c */ /* 0x000fe20003f46270 */
[----:B------:R-:W-:-:S12]  /*7380*/  @P0 BRA `(.L_x_12375) ;  /* 0x00000000000c0947 */ /* 0x000fd80003800000 */
[----:B------:R-:W0:Y:S01]  /*7390*/  FENCE.VIEW.ASYNC.G ;  /* 0x00000000000073c6 */ /* 0x000e220000000100 */
[----:B------:R-:W-:Y:S05]  /*73a0*/  WARPSYNC.ALL ;  /* 0x0000000000007948 */ /* 0x000fea0003800000 */
[----:B0-----:R-:W-:Y:S06]  /*73b0*/  BAR.ARV 0xc, 0x200 ;  /* 0x0308000000007b1d */ /* 0x001fec0000002000 */
.L_x_12375:
[----:B------:R-:W-:Y:S01]  /*73c0*/  IMAD.MOV.U32 R28, RZ, RZ, RZ ;  /* 0x000000ffff1c7224 */ /* 0x000fe200078e00ff */
[----:B------:R-:W-:Y:S01]  /*73d0*/  MOV R3, RZ ;  /* 0x000000ff00037202 */ /* 0x000fe20000000f00 */
        /* <DEDUP_REMOVED lines=10> */
.L_x_12603:
[----:B------:R-:W1:Y:S01]  /*7480*/  LDL R3, [R1+0x24] ;  /* 0x0000240001037983 */ /* 0x000e620000100800 */
[----:B------:R-:W-:Y:S01]  /*7490*/  BSSY B6, `(.L_x_12378) ;  /* 0x000001b000067945 */ /* 0x000fe20003800000 */
[----:B-1----:R-:W-:-:S05]  /*74a0*/  IMAD.HI R0, R3, 0x55555556, RZ ;  /* 0x5555555603007827 */ /* 0x002fca00078e02ff */
[----:B------:R-:W-:-:S05]  /*74b0*/  LEA.HI R44, R0, R0, RZ, 0x1 ;  /* 0x00000000002c7211 */ /* 0x000fca00078f08ff */
[----:B------:R-:W-:Y:S02]  /*74c0*/  IMAD R44, R44, -0x3, R3 ;  /* 0xfffffffd2c2c7824 */ /* 0x000fe400078e0203 */
[----:B------:R-:W-:-:S04]  /*74d0*/  VIADD R3, R2, 0x21800 ;  /* 0x0002180002037836 */ /* 0x000fc80000000000 */
[----:B------:R-:W-:Y:S01]  /*74e0*/  IMAD R0, R44, 0x2000, R3 ;  /* 0x000020002c007824 */ /* 0x000fe200078e0203 */
[----:B------:R-:W-:-:S04]  /*74f0*/  LOP3.LUT P0, RZ, R3, 0x3ff, RZ, 0xc0, !PT ;  /* 0x000003ff03ff7812 */ /* 0x000fc8000780c0ff */
        /* <DEDUP_REMOVED lines=19> */
[----:B-12--5:R-:W-:Y:S05]  /*7630*/  CALL.ABS.NOINC R14 ;  /* 0x000000000e007343 */ /* 0x026fea0003c00000 */
.L_x_12379:
[----:B------:R-:W-:Y:S05]  /*7640*/  BSYNC B6 ;  /* 0x0000000000067941 */ /* 0x000fea0003800000 */
.L_x_12378:
        /* <DEDUP_REMOVED lines=13> */
.L_x_12383:
[----:B----4-:R4:W0:Y:S02]  /*7720*/  SYNCS.PHASECHK.TRANS64.TRYWAIT P0, [R2+URZ+0x2d800], R3 ;  /* 0x02d80003020075a7 */ /* 0x010824000800017f */
[----:B0-----:R-:W-:Y:S05]  /*7730*/  @!P0 NANOSLEEP.SYNCS 0x989680 ;  /* 0x009896800000895d */ /* 0x001fea0003900000 */
[----:B------:R-:W0:Y:S02]  /*7740*/  @!P0 SYNCS.PHASECHK.TRANS64 P0, [R2+URZ+0x2d800], R3 ;  /* 0x02d80003020085a7 */ /* 0x000e24000800007f */
[----:B0-----:R-:W-:Y:S05]  /*7750*/  @!P0 BRA `(.L_x_12383) ;  /* 0xfffffffc00f08947 */ /* 0x001fea000383ffff */
.L_x_12382:
[----:B------:R-:W-:Y:S05]  /*7760*/  BSYNC B0 ;  /* 0x0000000000007941 */ /* 0x000fea0003800000 */
.L_x_12381:
[----:B------:R-:W-:Y:S05]  /*7770*/  BRA `(.L_x_12384) ;  /* 0x0000003c00187947 */ /* 0x000fea0003800000 */
.L_x_12380:
[----:B------:R-:W-:Y:S01]  /*7780*/  ULOP3.LUT UP0, URZ, UR42, 0x1bf, URZ, 0xc0, !UPT ;  /* 0x000001bf2a3f7892 */ /* 0x000fe2000f80c03f */
[----:B-1---5:R-:W-:Y:S01]  /*7790*/  SHF.R.S32.HI R0, RZ, 0x1f, R97 ;  /* 0x0000001fff007819 */ /* 0x022fe20000011461 */
[----:B------:R-:W-:Y:S01]  /*77a0*/  ULDC.64 UR4, c[0x0][0x3f8] ;  /* 0x0000fe0000047ab9 */ /* 0x000fe20000000a00 */
[----:B------:R-:W-:Y:S01]  /*77b0*/  ULDC.64 UR6, c[0x0][0x408] ;  /* 0x0001020000067ab9 */ /* 0x000fe20000000a00 */
[----:B------:R-:W-:Y:S02]  /*77c0*/  IMAD.WIDE.U32 R24, R97, UR4, RZ ;  /* 0x0000000461187c25 */ /* 0x000fe4000f8e00ff */
[----:B------:R-:W-:Y:S02]  /*77d0*/  PLOP3.LUT P0, PT, PT, PT, UP0, 0x80, 0x0 ;  /* 0x000000000000781c */ /* 0x000fe40003f0f008 */
        /* <DEDUP_REMOVED lines=12> */
[----:B0-----:R0:W1:Y:S01]  /*78a0*/  LDC.64 R14, c[0x4][R0] ;  /* 0x01000000000e7b82 */ /* 0x0010620000000a00 */
        /* <DEDUP_REMOVED lines=10> */
[----:B-12---:R-:W-:Y:S05]  /*7950*/  CALL.ABS.NOINC R14 ;  /* 0x000000000e007343 */ /* 0x006fea0003c00000 */
.L_x_12385:
[----:B------:R-:W3:Y:S01]  /*7960*/  LDL R20, [R1+0x54] ;  /* 0x0000540001147983 */ /* 0x000ee20000100800 */
[----:B------:R-:W-:Y:S01]  /*7970*/  ULDC.U8 UR4, c[0x0][0x410] ;  /* 0x0001040000047ab9 */ /* 0x000fe20000000000 */
[----:B------:R-:W-:Y:S01]  /*7980*/  BSSY B0, `(.L_x_12386) ;  /* 0x000039d000007945 */ /* 0x000fe20003800000 */
[----:B------:R-:W-:Y:S01]  /*7990*/  ISETP.NE.AND P0, PT, RZ, UR4, PT ;  /* 0x00000004ff007c0c */ /* 0x000fe2000bf05270 */
[----:B---3--:R-:W-:-:S12]  /*79a0*/  IMAD.IADD R10, R141, 0x1, R20 ;  /* 0x000000018d0a7824 */ /* 0x008fd800078e0214 */
[----:B------:R-:W-:Y:S05]  /*79b0*/  @!P0 BRA `(.L_x_12387) ;  /* 0x0000001c00588947 */ /* 0x000fea0003800000 */
[----:B------:R-:W1:Y:S01]  /*79c0*/  LDC R45, c[0x0][0x448] ;  /* 0x00011200ff2d7b82 */ /* 0x000e620000000800 */
[----:B------:R-:W-:Y:S01]  /*79d0*/  ULDC.64 UR4, c[0x0][0x3f8] ;  /* 0x0000fe0000047ab9 */ /* 0x000fe20000000a00 */
[----:B------:R-:W-:Y:S01]  /*79e0*/  ULDC.64 UR6, c[0x0][0x408] ;  /* 0x0001020000067ab9 */ /* 0x000fe20000000a00 */
[----:B------:R-:W-:Y:S02]  /*79f0*/  IMAD.MOV.U32 R6, RZ, RZ, R24 ;  /* 0x000000ffff067224 */ /* 0x000fe400078e0018 */
[----:B------:R-:W-:Y:S02]  /*7a00*/  IMAD.MOV.U32 R7, RZ, RZ, R29 ;  /* 0x000000ffff077224 */ /* 0x000fe400078e001d */
[----:B------:R-:W-:Y:S02]  /*7a10*/  IMAD.MOV.U32 R8, RZ, RZ, R26 ;  /* 0x000000ffff087224 */ /* 0x000fe400078e001a */
[----:B------:R-:W-:Y:S01]  /*7a20*/  IMAD.MOV.U32 R9, RZ, RZ, R31 ;  /* 0x000000ffff097224 */ /* 0x000fe200078e001f */
[----:B-1----:R-:W-:-:S13]  /*7a30*/  ISETP.NE.AND P0, PT, R45, 0x1, PT ;  /* 0x000000012d00780c */ /* 0x002fda0003f05270 */
[----:B------:R-:W1:Y:S08]  /*7a40*/  @P0 LDC R3, c[0x0][0x44c] ;  /* 0x00011300ff030b82 */ /* 0x000e700000000800 */
[----:B------:R-:W3:Y:S01]  /*7a50*/  @P0 LDC R5, c[0x0][0x450] ;  /* 0x00011400ff050b82 */ /* 0x000ee20000000800 */
[----:B-1----:R-:W-:-:S04]  /*7a60*/  @P0 IMAD.HI.U32 R0, R10, R3, RZ ;  /* 0x000000030a000227 */ /* 0x002fc800078e00ff */
[----:B------:R-:W-:Y:S01]  /*7a70*/  IMAD.MOV.U32 R3, RZ, RZ, R10 ;  /* 0x000000ffff037224 */ /* 0x000fe200078e000a */
[----:B---3--:R-:W-:-:S04]  /*7a80*/  @P0 SHF.R.U32.HI R3, RZ, R5, R0 ;  /* 0x00000005ff030219 */ /* 0x008fc80000011600 */
        /* <DEDUP_REMOVED lines=11> */
[----:B------:R-:W-:Y:S01]  /*7b40*/  UMOV UR4, 0xffffffff ;  /* 0xffffffff00047882 */ /* 0x000fe20000000000 */
[----:B------:R-:W-:Y:S02]  /*7b50*/  LEA R4, P1, R8, UR6, 0x1 ;  /* 0x0000000608047c11 */ /* 0x000fe4000f8208ff */
[----:B------:R-:W-:Y:S02]  /*7b60*/  IADD3 R5, R9, R5, RZ ;  /* 0x0000000509057210 */ /* 0x000fe40007ffe0ff */
[----:B------:R-:W-:Y:S02]  /*7b70*/  LEA.HI.X R13, R6, UR5, R13, 0x1, P0 ;  /* 0x00000005060d7c11 */ /* 0x000fe400080f0c0d */
[----:B------:R-:W-:Y:S01]  /*7b80*/  LEA.HI.X R5, R8, UR7, R5, 0x1, P1 ;  /* 0x0000000708057c11 */ /* 0x000fe200088f0c05 */
[----:B------:R-:W-:Y:S06]  /*7b90*/  BRA.DIV UR4, `(.L_x_12388) ;  /* 0x0000014e04dc7947 */ /* 0x000fec000b800000 */
[----:B------:R1:W3:Y:S04]  /*7ba0*/  SHFL.IDX PT, R3, R13, RZ, 0x1e1f ;  /* 0x001e1fff0d037589 */ /* 0x0002e800000e0000 */
[----:B------:R-:W4:Y:S04]  /*7bb0*/  SHFL.IDX PT, R0, R0, RZ, 0x1e1f ;  /* 0x001e1fff00007589 */ /* 0x000f2800000e0000 */
[----:B------:R-:W0:Y:S04]  /*7bc0*/  SHFL.IDX PT, R5, R5, RZ, 0x1e1f ;  /* 0x001e1fff05057589 */ /* 0x000e2800000e0000 */
[----:B-1----:R-:W0:Y:S02]  /*7bd0*/  SHFL.IDX PT, R4, R4, RZ, 0x1e1f ;  /* 0x001e1fff04047589 */ /* 0x002e2400000e0000 */
.L_x_12609:
        /* <DEDUP_REMOVED lines=11> */
[----:B0-----:R-:W-:Y:S01]  /*7c90*/  CS2R R14, SRZ ;  /* 0x00000000000e7805 */ /* 0x001fe2000001ff00 */
[----:B-----5:R-:W-:-:S05]  /*7ca0*/  IMAD R45, R6, R45, RZ ;  /* 0x0000002d062d7224 */ /* 0x020fca00078e02ff */
[----:B------:R-:W-:Y:S01]  /*7cb0*/  ISETP.GE.AND P0, PT, R10, R45, PT ;  /* 0x0000002d0a00720c */ /* 0x000fe20003f06270 */
[----:B------:R-:W-:Y:S01]  /*7cc0*/  IMAD R45, R33, -0xc0, R45 ;  /* 0xffffff40212d7824 */ /* 0x000fe200078e022d */
[----:B------:R-:W-:Y:S02]  /*7cd0*/  CS2R R32, SRZ ;  /* 0x0000000000207805 */ /* 0x000fe4000001ff00 */
[----:B------:R-:W-:-:S09]  /*7ce0*/  CS2R R10, SRZ ;  /* 0x00000000000a7805 */ /* 0x000fd2000001ff00 */
[----:B------:R-:W-:Y:S05]  /*7cf0*/  @P0 BRA `(.L_x_12390) ;  /* 0x0000000400300947 */ /* 0x000fea0003800000 */
[----:B------:R-:W3:Y:S01]  /*7d00*/  LDL R42, [R1+0x40] ;  /* 0x00004000012a7983 */ /* 0x000ee20000100800 */
[----:B------:R-:W-:-:S03]  /*7d10*/  ULDC UR4, c[0x0][0x3f4] ;  /* 0x0000fd0000047ab9 */ /* 0x000fc60000000800 */
[----:B--2---:R-:W2:Y:S04]  /*7d20*/  LDL R41, [R1+0x38] ;  /* 0x0000380001297983 */ /* 0x004ea80000100800 */
[----:B------:R-:W4:Y:S04]  /*7d30*/  LDL R40, [R1+0x3c] ;  /* 0x00003c0001287983 */ /* 0x000f280000100800 */
[----:B------:R-:W4:Y:S04]  /*7d40*/  LDL R39, [R1+0x34] ;  /* 0x0000340001277983 */ /* 0x000f280000100800 */
[----:B------:R-:W4:Y:S04]  /*7d50*/  LDL.64 R52, [R1] ;  /* 0x0000000001347983 */ /* 0x000f280000100a00 */
        /* <DEDUP_REMOVED lines=19> */
[-C--:B------:R-:W-:Y:S02]  /*7e90*/  @!P3 IADD3 R8, P5, R4, R9.reuse, RZ ;  /* 0x000000090408b210 */ /* 0x080fe40007fbe0ff */
[----:B------:R-:W-:Y:S02]  /*7ea0*/  @!P3 IADD3 R10, P4, R0, R9, RZ ;  /* 0x00000009000ab210 */ /* 0x000fe40007f9e0ff */
[----:B------:R-:W-:Y:S01]  /*7eb0*/  ISETP.GE.AND P0, PT, R39, UR4, PT ;  /* 0x0000000427007c0c */ /* 0x000fe2000bf06270 */
[--C-:B------:R-:W-:Y:S01]  /*7ec0*/  @!P3 IMAD.X R9, R5, 0x1, R6.reuse, P5 ;  /* 0x000000010509b824 */ /* 0x100fe200028e0606 */
[-C--:B------:R-:W-:Y:S01]  /*7ed0*/  @!P2 IADD3 R48, P5, R4, R49.reuse, RZ ;  /* 0x000000310430a210 */ /* 0x080fe20007fbe0ff */
[----:B------:R-:W-:Y:S01]  /*7ee0*/  @!P3 IMAD.X R11, R3, 0x1, R6, P4 ;  /* 0x00000001030bb824 */ /* 0x000fe200020e0606 */
[----:B------:R-:W-:Y:S01]  /*7ef0*/  SHF.R.S32.HI R13, RZ, 0x1f, R40 ;  /* 0x0000001fff0d7819 */ /* 0x000fe20000011428 */
[----:B------:R-:W-:Y:S01]  /*7f00*/  IMAD.SHL.U32 R21, R38, 0x2, RZ ;  /* 0x0000000226157824 */ /* 0x000fe200078e00ff */
[----:B------:R-:W-:Y:S01]  /*7f10*/  @!P2 IADD3 R50, P4, R0, R49, RZ ;  /* 0x000000310032a210 */ /* 0x000fe20007f9e0ff */
[----:B------:R0:W5:Y:S01]  /*7f20*/  @!P3 LD.E.64 R30, desc[UR38][R8.64] ;  /* 0x00000026081eb980 */ /* 0x000162000c101b00 */
[----:B------:R-:W-:-:S02]  /*7f30*/  @!P2 IADD3.X R49, R5, R12, RZ, P5, !PT ;  /* 0x0000000c0531a210 */ /* 0x000fc40002ffe4ff */
[----:B------:R-:W-:Y:S01]  /*7f40*/  SHF.L.U64.HI R6, R40, 0x1, R13 ;  /* 0x0000000128067819 */ /* 0x000fe2000001020d */
[----:B------:R-:W-:Y:S01]  /*7f50*/  @!P2 IMAD.X R51, R3, 0x1, R12, P4 ;  /* 0x000000010333a824 */ /* 0x000fe200020e060c */
[-C--:B------:R-:W-:Y:S01]  /*7f60*/  @!P1 IADD3 R42, P5, R4, R43.reuse, RZ ;  /* 0x0000002b042a9210 */ /* 0x080fe20007fbe0ff */
[----:B------:R1:W5:Y:S01]  /*7f70*/  @!P3 LD.E.64 R32, desc[UR38][R10.64] ;  /* 0x000000260a20b980 */ /* 0x000362000c101b00 */
[----:B------:R-:W-:Y:S02]  /*7f80*/  SHF.R.S32.HI R14, RZ, 0x1f, R39 ;  /* 0x0000001fff0e7819 */ /* 0x000fe40000011427 */
[C---:B------:R-:W-:Y:S01]  /*7f90*/  @!P1 IADD3 R46, P4, R0.reuse, R43, RZ ;  /* 0x0000002b002e9210 */ /* 0x040fe20007f9e0ff */
[----:B------:R-:W-:Y:S01]  /*7fa0*/  @!P1 IMAD.X R43, R5, 0x1, R6, P5 ;  /* 0x00000001052b9824 */ /* 0x000fe200028e0606 */
[----:B------:R-:W-:Y:S02]  /*7fb0*/  SHF.L.U64.HI R14, R39, 0x1, R14 ;  /* 0x00000001270e7819 */ /* 0x000fe4000001020e */
[----:B------:R-:W-:Y:S01]  /*7fc0*/  SHF.R.S32.HI R20, RZ, 0x1f, R38 ;  /* 0x0000001fff147819 */ /* 0x000fe20000011426 */
[----:B------:R-:W-:Y:S01]  /*7fd0*/  @!P1 IMAD.X R47, R3, 0x1, R6, P4 ;  /* 0x00000001032f9824 */ /* 0x000fe200020e0606 */
[----:B------:R-:W-:-:S02]  /*7fe0*/  @!P0 IADD3 R40, P5, R0, R7, RZ ;  /* 0x0000000700288210 */ /* 0x000fc40007fbe0ff */
[----:B0-----:R-:W-:Y:S02]  /*7ff0*/  CS2R R8, SRZ ;  /* 0x0000000000087805 */ /* 0x001fe4000001ff00 */
[----:B------:R-:W-:Y:S01]  /*8000*/  ISETP.GE.AND P4, PT, R52, UR4, PT ;  /* 0x0000000434007c0c */ /* 0x000fe2000bf86270 */
[----:B------:R-:W5:Y:S01]  /*8010*/  @!P2 LD.E.64 R28, desc[UR38][R50.64] ;  /* 0x00000026321ca980 */ /* 0x000f62000c101b00 */
[----:B------:R-:W-:Y:S01]  /*8020*/  @!P0 IMAD.X R41, R3, 0x1, R14, P5 ;  /* 0x0000000103298824 */ /* 0x000fe200028e060e */
[----:B------:R-:W-:Y:S02]  /*8030*/  @!P0 IADD3 R6, P5, R4, R7, RZ ;  /* 0x0000000704068210 */ /* 0x000fe40007fbe0ff */
[----:B-1----:R-:W-:Y:S02]  /*8040*/  CS2R R10, SRZ ;  /* 0x00000000000a7805 */ /* 0x002fe4000001ff00 */
[C---:B------:R-:W-:Y:S01]  /*8050*/  SHF.L.U64.HI R20, R38.reuse, 0x1, R20 ;  /* 0x0000000126147819 */ /* 0x040fe20000010214 */
[----:B------:R-:W5:Y:S01]  /*8060*/  @!P2 LD.E.64 R26, desc[UR38][R48.64] ;  /* 0x00000026301aa980 */ /* 0x000f62000c101b00 */
[----:B------:R-:W-:Y:S01]  /*8070*/  @!P0 IMAD.X R7, R5, 0x1, R14, P5 ;  /* 0x0000000105078824 */ /* 0x000fe200028e060e */
[----:B------:R-:W-:-:S02]  /*8080*/  ISETP.GE.AND P5, PT, R38, UR4, PT ;  /* 0x0000000426007c0c */ /* 0x000fc4000bfa6270 */
[----:B------:R-:W5:Y:S01]  /*8090*/  @!P1 LD.E.64 R24, desc[UR38][R46.64] ;  /* 0x000000262e189980 */ /* 0x000f62000c101b00 */
[----:B------:R-:W-:Y:S02]  /*80a0*/  @!P4 IMAD.MOV.U32 R12, RZ, RZ, R0 ;  /* 0x000000ffff0cc224 */ /* 0x000fe400078e0000 */
[----:B------:R-:W-:Y:S02]  /*80b0*/  @!P4 IMAD.MOV.U32 R13, RZ, RZ, R3 ;  /* 0x000000ffff0dc224 */ /* 0x000fe400078e0003 */
[----:B------:R-:W-:-:S04]  /*80c0*/  @!P4 IMAD.WIDE R14, R52, 0x2, R4 ;  /* 0x00000002340ec825 */ /* 0x000fc800078e0204 */
[----:B------:R-:W-:Y:S01]  /*80d0*/  @!P4 IMAD.WIDE R12, R52, 0x2, R12 ;  /* 0x00000002340cc825 */ /* 0x000fe200078e020c */
[----:B------:R0:W5:Y:S04]  /*80e0*/  @!P4 LD.E.64 R34, desc[UR38][R14.64] ;  /* 0x000000260e22c980 */ /* 0x000168000c101b00 */
[----:B------:R1:W5:Y:S01]  /*80f0*/  @!P4 LD.E.64 R36, desc[UR38][R12.64] ;  /* 0x000000260c24c980 */ /* 0x000362000c101b00 */
[----:B------:R-:W-:-:S04]  /*8100*/  @!P5 IADD3 R38, P4, R0, R21, RZ ;  /* 0x000000150026d210 */ /* 0x000fc80007f9e0ff */
[----:B------:R-:W-:Y:S02]  /*8110*/  @!P5 IADD3.X R39, R3, R20, RZ, P4, !PT ;  /* 0x000000140327d210 */ /* 0x000fe400027fe4ff */
[----:B------:R-:W-:Y:S02]  /*8120*/  @!P5 IADD3 R4, P4, R4, R21, RZ ;  /* 0x000000150404d210 */ /* 0x000fe40007f9e0ff */
[----:B0-----:R-:W-:Y:S02]  /*8130*/  CS2R R14, SRZ ;  /* 0x00000000000e7805 */ /* 0x001fe4000001ff00 */
[----:B-1----:R-:W-:Y:S01]  /*8140*/  CS2R R12, SRZ ;  /* 0x00000000000c7805 */ /* 0x002fe2000001ff00 */
[----:B------:R0:W5:Y:S01]  /*8150*/  @!P5 LD.E.64 R10, desc[UR38][R38.64] ;  /* 0x00000026260ad980 */ /* 0x000162000c101b00 */
[----:B------:R-:W-:Y:S01]  /*8160*/  @!P5 IMAD.X R5, R5, 0x1, R20, P4 ;  /* 0x000000010505d824 */ /* 0x000fe200020e0614 */
[----:B------:R-:W-:Y:S02]  /*8170*/  CS2R R20, SRZ ;  /* 0x0000000000147805 */ /* 0x000fe4000001ff00 */
[----:B------:R0:W5:Y:S04]  /*8180*/  @!P0 LD.E.64 R14, desc[UR38][R40.64] ;  /* 0x00000026280e8980 */ /* 0x000168000c101b00 */
[----:B------:R0:W5:Y:S04]  /*8190*/  @!P1 LD.E.64 R20, desc[UR38][R42.64] ;  /* 0x000000262a149980 */ /* 0x000168000c101b00 */
[----:B------:R0:W5:Y:S04]  /*81a0*/  @!P0 LD.E.64 R12, desc[UR38][R6.64] ;  /* 0x00000026060c8980 */ /* 0x000168000c101b00 */
[----:B------:R0:W5:Y:S02]  /*81b0*/  @!P5 LD.E.64 R8, desc[UR38][R4.64] ;  /* 0x000000260408d980 */ /* 0x000164000c101b00 */
.L_x_12390:
[----:B------:R-:W-:Y:S05]  /*81c0*/  BSYNC B1 ;  /* 0x0000000000017941 */ /* 0x000fea0003800000 */
.L_x_12389:
[----:B------:R-:W-:Y:S01]  /*81d0*/  ULEA.HI UR4, UR37, UR37, URZ, 0x1 ;  /* 0x0000002525047291 */ /* 0x000fe2000f8f083f */
[----:B---3-5:R-:W-:Y:S01]  /*81e0*/  IMAD.MOV.U32 R3, RZ, RZ, R34 ;  /* 0x000000ffff037224 */ /* 0x028fe200078e0022 */
[----:B----4-:R-:W-:Y:S01]  /*81f0*/  VIMNMX R0, R45, 0xc0, PT ;  /* 0x000000c02d007848 */ /* 0x010fe20003fe0100 */
[----:B0-----:R-:W-:Y:S01]  /*8200*/  IMAD.MOV.U32 R4, RZ, RZ, R35 ;  /* 0x000000ffff047224 */ /* 0x001fe200078e0023 */
[----:B------:R-:W-:Y:S01]  /*8210*/  ULOP3.LUT UR4, UR4, 0xfffffffe, URZ, 0xc0, !UPT ;  /* 0xfffffffe04047892 */ /* 0x000fe2000f8ec03f */
[----:B------:R-:W-:Y:S01]  /*8220*/  IMAD.MOV.U32 R5, RZ, RZ, R30 ;  /* 0x000000ffff057224 */ /* 0x000fe200078e001e */
[----:B------:R-:W-:Y:S01]  /*8230*/  PRMT R50, R3, 0x7610, R50 ;  /* 0x0000761003327816 */ /* 0x000fe20000000032 */
[----:B------:R-:W-:Y:S01]  /*8240*/  IMAD.MOV.U32 R6, RZ, RZ, R13 ;  /* 0x000000ffff067224 */ /* 0x000fe200078e000d */
[----:B------:R-:W-:Y:S01]  /*8250*/  UIADD3 UR4, UR37, -UR4, URZ ;  /* 0x8000000425047290 */ /* 0x000fe2000fffe03f */
[----:B------:R-:W-:Y:S01]  /*8260*/  ISETP.GE.AND P1, PT, R141, R0, PT ;  /* 0x000000008d00720c */ /* 0x000fe20003f26270 */
[----:B------:R-:W-:Y:S01]  /*8270*/  IMAD.MOV.U32 R0, RZ, RZ, R31 ;  /* 0x000000ffff007224 */ /* 0x000fe200078e001f */
[----:B------:R-:W-:Y:S01]  /*8280*/  PRMT R47, R47, 0x5410, R4 ;  /* 0x000054102f2f7816 */ /* 0x000fe20000000004 */
[----:B------:R-:W-:Y:S01]  /*8290*/  IMAD.MOV.U32 R4, RZ, RZ, R26 ;  /* 0x000000ffff047224 */ /* 0x000fe200078e001a */
[----:B------:R-:W-:Y:S01]  /*82a0*/  PRMT R58, R5, 0x7610, R58 ;  /* 0x00007610053a7816 */ /* 0x000fe2000000003a */
[----:B------:R-:W-:Y:S01]  /*82b0*/  IMAD.U32 R3, RZ, RZ, UR4 ;  /* 0x00000004ff037e24 */ /* 0x000fe2000f8e00ff */
[----:B------:R-:W-:Y:S01]  /*82c0*/  MOV R5, R27 ;  /* 0x0000001b00057202 */ /* 0x000fe20000000f00 */
[----:B------:R-:W-:Y:S01]  /*82d0*/  BSSY B1, `(.L_x_12391) ;  /* 0x0000022000017945 */ /* 0x000fe20003800000 */
[----:B------:R-:W-:Y:S01]  /*82e0*/  PRMT R47, R0, 0x7610, R47 ;  /* 0x00007610002f7816 */ /* 0x000fe2000000002f */
[----:B------:R-:W-:Y:S01]  /*82f0*/  IMAD.MOV.U32 R0, RZ, RZ, R20 ;  /* 0x000000ffff007224 */ /* 0x000fe200078e0014 */
[----:B------:R-:W-:-:S02]  /*8300*/  SHF.L.U32 R3, R3, 0x1f, RZ ;  /* 0x0000001f03037819 */ /* 0x000fc400000006ff */
[----:B------:R-:W-:Y:S01]  /*8310*/  PRMT R46, R4, 0x7610, R46 ;  /* 0x00007610042e7816 */ /* 0x000fe2000000002e */
[----:B------:R-:W-:Y:S01]  /*8320*/  IMAD.MOV.U32 R4, RZ, RZ, R21 ;  /* 0x000000ffff047224 */ /* 0x000fe200078e0015 */
[----:B------:R-:W0:Y:S01]  /*8330*/  SYNCS.PHASECHK.TRANS64.TRYWAIT P0, [R2+URZ+0x2d800], R3 ;  /* 0x02d80003020075a7 */ /* 0x000e22000800017f */
[----:B------:R-:W-:Y:S01]  /*8340*/  PRMT R45, R45, 0x5410, R5 ;  /* 0x000054102d2d7816 */ /* 0x000fe20000000005 */
[----:B------:R-:W-:Y:S02]  /*8350*/  IMAD.MOV.U32 R5, RZ, RZ, R12 ;  /* 0x000000ffff057224 */ /* 0x000fe400078e000c */
[----:B------:R-:W-:Y:S01]  /*8360*/  PRMT R42, R0, 0x5410, R4 ;  /* 0x00005410002a7816 */ /* 0x000fe20000000004 */
[----:B------:R-:W-:Y:S02]  /*8370*/  IMAD.MOV.U32 R0, RZ, RZ, R8 ;  /* 0x000000ffff007224 */ /* 0x000fe400078e0008 */
        /* <DEDUP_REMOVED lines=20> */
[----:B--2---:R-:W-:Y:S01]  /*84c0*/  PRMT R41, R5, 0x5410, R6 ;  /* 0x0000541005297816 */ /* 0x004fe20000000006 */
[----:B------:R-:W-:Y:S01]  /*84d0*/  IMAD.MOV.U32 R4, RZ, RZ, R11 ;  /* 0x000000ffff047224 */ /* 0x000fe200078e000b */
[----:B0-----:R-:W-:Y:S06]  /*84e0*/  @!P0 BRA `(.L_x_12392) ;  /* 0x0000014400f88947 */ /* 0x001fec0003800000 */
.L_x_12610:
[----:B------:R-:W-:Y:S05]  /*84f0*/  BSYNC B1 ;  /* 0x0000000000017941 */ /* 0x000fea0003800000 */
.L_x_12391:
[----:B------:R-:W-:Y:S01]  /*8500*/  PRMT R39, R0, 0x5410, R4 ;  /* 0x0000541000277816 */ /* 0x000fe20000000004 */
[----:B------:R-:W-:Y:S06]  /*8510*/  @P1 BRA `(.L_x_12393) ;  /* 0x0000002c008c1947 */ /* 0x000fec0003800000 */
[----:B------:R-:W2:Y:S01]  /*8520*/  LDL.64 R54, [R1] ;  /* 0x0000000001367983 */ /* 0x000ea20000100a00 */
[----:B------:R-:W2:Y:S03]  /*8530*/  LDC R0, c[0x0][0x3f4] ;  /* 0x0000fd00ff007b82 */ /* 0x000ea60000000800 */
[----:B------:R-:W0:Y:S04]  /*8540*/  LDL R53, [R1+0x5c] ;  /* 0x00005c0001357983 */ /* 0x000e280000100800 */
[----:B------:R-:W3:Y:S04]  /*8550*/  LDL R52, [R1+0x40] ;  /* 0x0000400001347983 */ /* 0x000ee80000100800 */
[----:B------:R-:W4:Y:S04]  /*8560*/  LDL R51, [R1+0x38] ;  /* 0x0000380001337983 */ /* 0x000f280000100800 */
[----:B------:R-:W5:Y:S04]  /*8570*/  LDL R49, [R1+0x3c] ;  /* 0x00003c0001317983 */ /* 0x000f680000100800 */
[----:B------:R-:W5:Y:S04]  /*8580*/  LDL R7, [R1+0x34] ;  /* 0x0000340001077983 */ /* 0x000f680000100800 */
[----:B------:R-:W5:Y:S04]  /*8590*/  LDL R6, [R1+0x44] ;  /* 0x0000440001067983 */ /* 0x000f680000100800 */
[----:B------:R-:W5:Y:S01]  /*85a0*/  LDL R5, [R1+0x60] ;  /* 0x0000600001057983 */ /* 0x000f620000100800 */
[----:B------:R-:W-:Y:S01]  /*85b0*/  BSSY B1, `(.L_x_12394) ;  /* 0x0000035000017945 */ /* 0x000fe20003800000 */
[-C--:B--2---:R-:W-:Y:S01]  /*85c0*/  ISETP.GE.AND P6, PT, R54, R0.reuse, PT ;  /* 0x000000003600720c */ /* 0x084fe20003fc6270 */
[----:B0-----:R-:W-:Y:S01]  /*85d0*/  IMAD R3, R53, 0x2, R2 ;  /* 0x0000000235037824 */ /* 0x001fe200078e0202 */
[----:B---3--:R-:W-:-:S02]  /*85e0*/  ISETP.GE.AND P0, PT, R52, R0, PT ;  /* 0x000000003400720c */ /* 0x008fc40003f06270 */
[-C--:B----4-:R-:W-:Y:S02]  /*85f0*/  ISETP.GE.AND P1, PT, R51, R0.reuse, PT ;  /* 0x000000003300720c */ /* 0x090fe40003f26270 */
[-C--:B-----5:R-:W-:Y:S02]  /*8600*/  ISETP.GE.AND P2, PT, R49, R0.reuse, PT ;  /* 0x000000003100720c */ /* 0x0a0fe40003f46270 */
[-C--:B------:R-:W-:Y:S02]  /*8610*/  ISETP.GE.AND P3, PT, R7, R0.reuse, PT ;  /* 0x000000000700720c */ /* 0x080fe40003f66270 */
[----:B------:R-:W-:Y:S01]  /*8620*/  ISETP.GE.AND P4, PT, R6, R0, PT ;  /* 0x000000000600720c */ /* 0x000fe20003f86270 */
[----:B------:R-:W-:Y:S01]  /*8630*/  VIADD R0, R3, 0x20 ;  /* 0x0000002003007836 */ /* 0x000fe20000000000 */
        /* <DEDUP_REMOVED lines=44> */
.L_x_12395:
[----:B------:R-:W-:Y:S05]  /*8900*/  BSYNC B1 ;  /* 0x0000000000017941 */ /* 0x000fea0003800000 */
.L_x_12394:
        /* <DEDUP_REMOVED lines=45> */
.L_x_12397:
[----:B------:R-:W-:Y:S05]  /*8be0*/  BSYNC B1 ;  /* 0x0000000000017941 */ /* 0x000fea0003800000 */
.L_x_12396:
        /* <DEDUP_REMOVED lines=44> */
.L_x_12399:
[----:B------:R-:W-:Y:S05]  /*8eb0*/  BSYNC B1 ;  /* 0x0000000000017941 */ /* 0x000fea0003800000 */
.L_x_12398:
        /* <DEDUP_REMOVED lines=44> */
.L_x_12401:
[----:B------:R-:W-:Y:S05]  /*9180*/  BSYNC B1 ;  /* 0x0000000000017941 */ /* 0x000fea0003800000 */
.L_x_12400:
        /* <DEDUP_REMOVED lines=44> */
.L_x_12403:
[----:B------:R-:W-:Y:S05]  /*9450*/  BSYNC B1 ;  /* 0x0000000000017941 */ /* 0x000fea0003800000 */
.L_x_12402:
        /* <DEDUP_REMOVED lines=44> */
.L_x_12387:
[----:B------:R-:W1:Y:S01]  /*9720*/  LDC R9, c[0x0][0x448] ;  /* 0x00011200ff097b82 */ /* 0x000e620000000800 */
[----:B------:R-:W-:Y:S01]  /*9730*/  ULDC.64 UR4, c[0x0][0x3f8] ;  /* 0x0000fe0000047ab9 */ /* 0x000fe20000000a00 */
[----:B------:R-:W-:Y:S01]  /*9740*/  ULDC.64 UR6, c[0x0][0x408] ;  /* 0x0001020000067ab9 */ /* 0x000fe20000000a00 */
        /* <DEDUP_REMOVED lines=8> */
[----:B---3--:R-:W-:Y:S02]  /*97d0*/  @P0 SHF.R.U32.HI R3, RZ, R5, R0 ;  /* 0x00000005ff030219 */ /* 0x008fe40000011600 */
        /* <DEDUP_REMOVED lines=18> */
[----:B------:R1:W3:Y:S04]  /*9900*/  SHFL.IDX PT, R3, R13, RZ, 0x1e1f ;  /* 0x001e1fff0d037589 */ /* 0x0002e800000e0000 */
[----:B------:R-:W4:Y:S04]  /*9910*/  SHFL.IDX PT, R0, R0, RZ, 0x1e1f ;  /* 0x001e1fff00007589 */ /* 0x000f2800000e0000 */
[----:B------:R-:W0:Y:S04]  /*9920*/  SHFL.IDX PT, R21, R21, RZ, 0x1e1f ;  /* 0x001e1fff15157589 */ /* 0x000e2800000e0000 */
[----:B-1----:R-:W0:Y:S02]  /*9930*/  SHFL.IDX PT, R20, R20, RZ, 0x1e1f ;  /* 0x001e1fff14147589 */ /* 0x002e2400000e0000 */
.L_x_12616:
[----:B------:R-:W5:Y:S01]  /*9940*/  LDL R4, [R1+0x48] ;  /* 0x0000480001047983 */ /* 0x000f620000100800 */
[----:B------:R-:W-:Y:S01]  /*9950*/  BSSY B1, `(.L_x_12405) ;  /* 0x0000039000017945 */ /* 0x000fe20003800000 */
[----:B------:R-:W-:Y:S02]  /*9960*/  CS2R R6, SRZ ;  /* 0x0000000000067805 */ /* 0x000fe4000001ff00 */
[----:B------:R-:W-:Y:S02]  /*9970*/  CS2R R12, SRZ ;  /* 0x00000000000c7805 */ /* 0x000fe4000001ff00 */
[----:B0-----:R-:W-:Y:S02]  /*9980*/  CS2R R14, SRZ ;  /* 0x00000000000e7805 */ /* 0x001fe4000001ff00 */
[----:B------:R-:W-:Y:S02]  /*9990*/  CS2R R24, SRZ ;  /* 0x0000000000187805 */ /* 0x000fe4000001ff00 */
[----:B------:R-:W-:-:S02]  /*99a0*/  CS2R R26, SRZ ;  /* 0x00000000001a7805 */ /* 0x000fc4000001ff00 */
[----:B------:R-:W-:Y:S02]  /*99b0*/  CS2R R28, SRZ ;  /* 0x00000000001c7805 */ /* 0x000fe4000001ff00 */
[----:B------:R-:W-:Y:S02]  /*99c0*/  CS2R R30, SRZ ;  /* 0x00000000001e7805 */ /* 0x000fe4000001ff00 */
[----:B------:R-:W-:Y:S01]  /*99d0*/  CS2R R34, SRZ ;  /* 0x0000000000227805 */ /* 0x000fe2000001ff00 */
[----:B-----5:R-:W-:Y:S01]  /*99e0*/  IMAD R9, R4, R9, RZ ;  /* 0x0000000904097224 */ /* 0x020fe200078e02ff */
[----:B------:R-:W-:-:S03]  /*99f0*/  CS2R R4, SRZ ;  /* 0x0000000000047805 */ /* 0x000fc6000001ff00 */
[----:B------:R-:W-:Y:S01]  /*9a00*/  IMAD R45, R33, -0xc0, R9 ;  /* 0xffffff40212d7824 */ /* 0x000fe200078e0209 */
[----:B------:R-:W-:Y:S02]  /*9a10*/  ISETP.GE.AND P0, PT, R10, R9, PT ;  /* 0x000000090a00720c */ /* 0x000fe40003f06270 */
[----:B------:R-:W-:Y:S02]  /*9a20*/  CS2R R8, SRZ ;  /* 0x0000000000087805 */ /* 0x000fe4000001ff00 */
[----:B------:R-:W-:Y:S02]  /*9a30*/  CS2R R10, SRZ ;  /* 0x00000000000a7805 */ /* 0x000fe4000001ff00 */
[----:B------:R-:W-:-:S07]  /*9a40*/  CS2R R32, SRZ ;  /* 0x0000000000207805 */ /* 0x000fce000001ff00 */
[----:B------:R-:W-:Y:S05]  /*9a50*/  @P0 BRA `(.L_x_12406) ;  /* 0x0000000000a00947 */ /* 0x000fea0003800000 */
[----:B------:R-:W2:Y:S01]  /*9a60*/  LDL R36, [R1+0x14] ;  /* 0x0000140001247983 */ /* 0x000ea20000100800 */
[----:B------:R-:W-:-:S03]  /*9a70*/  ULDC UR4, c[0x0][0x3f4] ;  /* 0x0000fd0000047ab9 */ /* 0x000fc60000000800 */
[----:B------:R-:W2:Y:S01]  /*9a80*/  LDL R37, [R1+0x10] ;  /* 0x0000100001257983 */ /* 0x000ea20000100800 */
[C---:B------:R-:W-:Y:S01]  /*9a90*/  VIADD R5, R16.reuse, 0x20 ;  /* 0x0000002010057836 */ /* 0x040fe20000000000 */
[C---:B------:R-:W-:Y:S01]  /*9aa0*/  ISETP.GE.AND P2, PT, R16.reuse, UR4, PT ;  /* 0x0000000410007c0c */ /* 0x040fe2000bf46270 */
[----:B------:R-:W-:-:S03]  /*9ab0*/  VIADD R4, R16, 0x10 ;  /* 0x0000001010047836 */ /* 0x000fc60000000000 */
[----:B------:R-:W-:Y:S02]  /*9ac0*/  ISETP.GE.AND P4, PT, R5, UR4, PT ;  /* 0x0000000405007c0c */ /* 0x000fe4000bf86270 */
[----:B------:R-:W-:Y:S01]  /*9ad0*/  ISETP.GE.AND P3, PT, R4, UR4, PT ;  /* 0x0000000404007c0c */ /* 0x000fe2000bf66270 */
[----:B---3--:R-:W-:Y:S01]  /*9ae0*/  IMAD.MOV.U32 R5, RZ, RZ, R3 ;  /* 0x000000ffff057224 */ /* 0x008fe200078e0003 */
[----:B----4-:R-:W-:-:S05]  /*9af0*/  MOV R4, R0 ;  /* 0x0000000000047202 */ /* 0x010fca0000000f00 */
[----:B------:R-:W-:Y:S01]  /*9b00*/  @!P2 IMAD.SHL.U32 R39, R16, 0x2, RZ ;  /* 0x000000021027a824 */ /* 0x000fe200078e00ff */
[----:B------:R-:W-:-:S04]  /*9b10*/  CS2R R28, SRZ ;  /* 0x00000000001c7805 */ /* 0x000fc8000001ff00 */
        /* <DEDUP_REMOVED lines=11> */
[----:B--2---:R-:W-:Y:S01]  /*9bd0*/  @!P4 IMAD.SHL.U32 R49, R36, 0x8, RZ ;  /* 0x000000082431c824 */ /* 0x004fe200078e00ff */
[----:B------:R-:W-:-:S02]  /*9be0*/  @!P2 IADD3 R36, P0, R0, R39, RZ ;  /* 0x000000270024a210 */ /* 0x000fc40007f1e0ff */
[----:B------:R-:W-:Y:S01]  /*9bf0*/  @!P2 SHF.L.U64.HI R0, R16, 0x1, R17 ;  /* 0x000000011000a819 */ /* 0x000fe20000010211 */
[----:B------:R-:W-:Y:S02]  /*9c00*/  @!P3 IMAD.SHL.U32 R43, R37, 0x8, RZ ;  /* 0x00000008252bb824 */ /* 0x000fe400078e00ff */
[----:B------:R-:W-:-:S04]  /*9c10*/  @!P4 IMAD.WIDE R46, R49, 0x2, R4 ;  /* 0x00000002312ec825 */ /* 0x000fc800078e0204 */
[C---:B------:R-:W-:Y:S01]  /*9c20*/  @!P3 IMAD.WIDE R40, R43.reuse, 0x2, R4 ;  /* 0x000000022b28b825 */ /* 0x040fe200078e0204 */
        /* <DEDUP_REMOVED lines=11> */
.L_x_12406:
[----:B------:R-:W-:Y:S05]  /*9ce0*/  BSYNC B1 ;  /* 0x0000000000017941 */ /* 0x000fea0003800000 */
.L_x_12405:
[----:B------:R-:W-:Y:S01]  /*9cf0*/  ULEA.HI UR4, UR37, UR37, URZ, 0x1 ;  /* 0x0000002525047291 */ /* 0x000fe2000f8f083f */
[----:B---3-5:R-:W-:Y:S01]  /*9d00*/  IMAD.MOV.U32 R3, RZ, RZ, R4 ;  /* 0x000000ffff037224 */ /* 0x028fe200078e0004 */
[----:B----4-:R-:W-:Y:S01]  /*9d10*/  VIMNMX R0, R45, 0xc0, PT ;  /* 0x000000c02d007848 */ /* 0x010fe20003fe0100 */
[----:B------:R-:W-:Y:S01]  /*9d20*/  IMAD.MOV.U32 R20, RZ, RZ, R5 ;  /* 0x000000ffff147224 */ /* 0x000fe200078e0005 */
[----:B------:R-:W-:Y:S01]  /*9d30*/  ULOP3.LUT UR4, UR4, 0xfffffffe, URZ, 0xc0, !UPT ;  /* 0xfffffffe04047892 */ /* 0x000fe2000f8ec03f */
[----:B------:R-:W-:Y:S01]  /*9d40*/  MOV R21, R6 ;  /* 0x0000000600157202 */ /* 0x000fe20000000f00 */
[----:B0-----:R-:W-:Y:S01]  /*9d50*/  IMAD.MOV.U32 R37, RZ, RZ, R25 ;  /* 0x000000ffff257224 */ /* 0x001fe200078e0019 */
[----:B------:R-:W-:Y:S01]  /*9d60*/  PRMT R58, R3, 0x7610, R58 ;  /* 0x00007610033a7816 */ /* 0x000fe2000000003a */
        /* <DEDUP_REMOVED lines=33> */
[----:B------:R-:W-:Y:S02]  /*9f80*/  IMAD.MOV.U32 R21, RZ, RZ, R30 ;  /* 0x000000ffff157224 */ /* 0x000fe400078e001e */
[----:B------:R-:W-:-:S05]  /*9f90*/  IMAD.MOV.U32 R36, RZ, RZ, R31 ;  /* 0x000000ffff247224 */ /* 0x000fca00078e001f */
[----:B------:R-:W-:Y:S01]  /*9fa0*/  PRMT R50, R21, 0x5410, R36 ;  /* 0x0000541015327816 */ /* 0x000fe20000000024 */
[----:B------:R-:W-:Y:S01]  /*9fb0*/  IMAD.MOV.U32 R36, RZ, RZ, R34 ;  /* 0x000000ffff247224 */ /* 0x000fe200078e0022 */
[----:B------:R-:W-:Y:S01]  /*9fc0*/  PRMT R21, R37, 0x5410, R38 ;  /* 0x0000541025157816 */ /* 0x000fe20000000026 */
[----:B------:R-:W-:Y:S01]  /*9fd0*/  IMAD.MOV.U32 R37, RZ, RZ, R35 ;  /* 0x000000ffff257224 */ /* 0x000fe200078e0023 */
[----:B0-----:R-:W-:Y:S06]  /*9fe0*/  @!P0 BRA `(.L_x_12408) ;  /* 0x0000012c00bc8947 */ /* 0x001fec0003800000 */
.L_x_12617:
[----:B------:R-:W-:Y:S05]  /*9ff0*/  BSYNC B1 ;  /* 0x0000000000017941 */ /* 0x000fea0003800000 */
.L_x_12407:
[----:B------:R-:W-:Y:S01]  /*a000*/  PRMT R45, R36, 0x5410, R37 ;  /* 0x00005410242d7816 */ /* 0x000fe20000000025 */
[----:B------:R-:W-:Y:S06]  /*a010*/  @P1 BRA `(.L_x_12393) ;  /* 0x0000001000cc1947 */ /* 0x000fec0003800000 */
[----:B------:R1:W5:Y:S01]  /*a020*/  LDL R69, [R1+0xc] ;  /* 0x00000c0001457983 */ /* 0x0003620000100800 */
[----:B0-----:R-:W0:Y:S01]  /*a030*/  LDC R3, c[0x0][0x3f4] ;  /* 0x0000fd00ff037b82 */ /* 0x001e220000000800 */
[C---:B------:R-:W-:Y:S01]  /*a040*/  VIADD R36, R16.reuse, 0x10 ;  /* 0x0000001010247836 */ /* 0x040fe20000000000 */
[C---:B------:R-:W-:Y:S01]  /*a050*/  IADD3 R38, R16.reuse, 0x20, RZ ;  /* 0x0000002010267810 */ /* 0x040fe20007ffe0ff */
[----:B------:R-:W-:Y:S01]  /*a060*/  BSSY B1, `(.L_x_12409) ;  /* 0x000006a000017945 */ /* 0x000fe20003800000 */
[----:B------:R-:W-:Y:S02]  /*a070*/  SHF.R.U32.HI R67, RZ, 0x3, R157 ;  /* 0x00000003ff437819 */ /* 0x000fe4000001169d */
[-C--:B0-----:R-:W-:Y:S02]  /*a080*/  ISETP.GE.AND P0, PT, R16, R3.reuse, PT ;  /* 0x000000031000720c */ /* 0x081fe40003f06270 */
[-C--:B------:R-:W-:Y:S02]  /*a090*/  ISETP.GE.AND P1, PT, R36, R3.reuse, PT ;  /* 0x000000032400720c */ /* 0x080fe40003f26270 */
[----:B------:R-:W-:-:S09]  /*a0a0*/  ISETP.GE.AND P2, PT, R38, R3, PT ;  /* 0x000000032600720c */ /* 0x000fd20003f46270 */
[----:B-1----:R-:W-:Y:S05]  /*a0b0*/  @P0 BRA `(.L_x_12410) ;  /* 0x0000000400900947 */ /* 0x002fea0003800000 */
[----:B------:R-:W3:Y:S01]  /*a0c0*/  LDL R70, [R1+0x7c] ;  /* 0x00007c0001467983 */ /* 0x000ee20000100800 */
[----:B------:R-:W0:Y:S02]  /*a0d0*/  S2R R39, SR_TID.X ;  /* 0x0000000000277919 */ /* 0x000e240000002100 */
[----:B0-----:R-:W-:-:S05]  /*a0e0*/  VIADD R40, R39, 0xffffff80 ;  /* 0xffffff8027287836 */ /* 0x001fca0000000000 */
[----:B------:R-:W-:-:S04]  /*a0f0*/  LEA.HI R39, R40, R40, RZ, 0x1 ;  /* 0x0000002828277211 */ /* 0x000fc800078f08ff */
[----:B------:R-:W-:-:S05]  /*a100*/  LOP3.LUT R39, R39, 0xfffffffe, RZ, 0xc0, !PT ;  /* 0xfffffffe27277812 */ /* 0x000fca00078ec0ff */
[----:B------:R-:W-:-:S05]  /*a110*/  IMAD.IADD R39, R40, 0x1, -R39 ;  /* 0x0000000128277824 */ /* 0x000fca00078e0a27 */
[----:B------:R-:W-:-:S04]  /*a120*/  LEA.HI R36, R3, R39, RZ, 0x1d ;  /* 0x0000002703247211 */ /* 0x000fc800078fe8ff */
[----:B------:R-:W-:-:S04]  /*a130*/  SHF.R.S32.HI R37, RZ, 0x1f, R36 ;  /* 0x0000001fff257819 */ /* 0x000fc80000011424 */
[----:B------:R-:W-:Y:S01]  /*a140*/  LEA.HI R37, R37, R36, RZ, 0x2 ;  /* 0x0000002425257211 */ /* 0x000fe200078f10ff */
[----:B------:R-:W-:-:S03]  /*a150*/  IMAD.SHL.U32 R36, R36, 0x8, RZ ;  /* 0x0000000824247824 */ /* 0x000fc600078e00ff */
[----:B------:R-:W-:Y:S02]  /*a160*/  SHF.R.S32.HI R37, RZ, 0x2, R37 ;  /* 0x00000002ff257819 */ /* 0x000fe40000011425 */
[----:B------:R-:W-:-:S03]  /*a170*/  LOP3.LUT R36, R157, 0x18, R36, 0xf8, !PT ;  /* 0x000000189d247812 */ /* 0x000fc600078ef824 */
[----:B-----5:R-:W-:Y:S01]  /*a180*/  IMAD R40, R37, 0x1800, R69 ;  /* 0x0000180025287824 */ /* 0x020fe200078e0245 */
[----:B--2---:R-:W-:-:S05]  /*a190*/  LOP3.LUT R41, R36, R67, RZ, 0x3c, !PT ;  /* 0x0000004324297212 */ /* 0x004fca00078e3cff */
[----:B------:R-:W-:-:S04]  /*a1a0*/  IMAD.IADD R41, R40, 0x1, R41 ;  /* 0x0000000128297824 */ /* 0x000fc800078e0229 */
[----:B------:R-:W-:-:S05]  /*a1b0*/  IMAD R46, R41, 0x2, R2 ;  /* 0x00000002292e7824 */ /* 0x000fca00078e0202 */
[----:B------:R-:W0:Y:S01]  /*a1c0*/  LDS.128 R40, [R46+0xc400] ;  /* 0x00c400002e287984 */ /* 0x000e220000000c00 */
[--C-:B------:R-:W-:Y:S02]  /*a1d0*/  SHF.R.U64 R24, R24, 0x10, R25.reuse ;  /* 0x0000001018187819 */ /* 0x100fe40000001219 */
[----:B------:R-:W-:Y:S02]  /*a1e0*/  SHF.R.U32.HI R56, RZ, 0x10, R25 ;  /* 0x00000010ff387819 */ /* 0x000fe40000011619 */
[--C-:B------:R-:W-:Y:S02]  /*a1f0*/  SHF.R.U64 R25, R4, 0x10, R5.reuse ;  /* 0x0000001004197819 */ /* 0x100fe40000001205 */
[----:B------:R-:W-:Y:S01]  /*a200*/  SHF.R.U32.HI R60, RZ, 0x10, R5 ;  /* 0x00000010ff3c7819 */ /* 0x000fe20000011605 */
[----:B------:R-:W-:Y:S01]  /*a210*/  HADD2.F32 R59, -RZ, R59.H0_H0 ;  /* 0x2000003bff3b7230 */ /* 0x000fe20000004100 */
[----:B------:R-:W-:Y:S01]  /*a220*/  SHF.R.U64 R5, R6, 0x10, R7 ;  /* 0x0000001006057819 */ /* 0x000fe20000001207 */
[----:B------:R-:W-:Y:S01]  /*a230*/  HADD2.F32 R57, -RZ, R57.H0_H0 ;  /* 0x20000039ff397230 */ /* 0x000fe20000004100 */
[----:B------:R-:W-:Y:S01]  /*a240*/  SHF.R.U64 R4, R26, 0x10, R27 ;  /* 0x000000101a047819 */ /* 0x000fe2000000121b */
[----:B------:R-:W-:-:S02]  /*a250*/  HADD2.F32 R60, -RZ, R60.H0_H0 ;  /* 0x2000003cff3c7230 */ /* 0x000fc40000004100 */
[----:B------:R-:W-:Y:S01]  /*a260*/  HADD2.F32 R58, -RZ, R58.H0_H0 ;  /* 0x2000003aff3a7230 */ /* 0x000fe20000004100 */
[----:B------:R-:W-:Y:S02]  /*a270*/  SHF.R.U32.HI R27, RZ, 0x10, R27 ;  /* 0x00000010ff1b7819 */ /* 0x000fe4000001161b */
[----:B------:R-:W-:Y:S01]  /*a280*/  SHF.R.U32.HI R65, RZ, 0x10, R7 ;  /* 0x00000010ff417819 */ /* 0x000fe20000011607 */
[--C-:B0-----:R-:W-:Y:S02]  /*a290*/  HADD2.F32 R6, -RZ, R41.reuse.H0_H0 ;  /* 0x20000029ff067230 */ /* 0x101fe40000004100 */
[----:B------:R-:W-:-:S03]  /*a2a0*/  HADD2.F32 R41, -RZ, R41.H1_H1 ;  /* 0x30000029ff297230 */ /* 0x000fc60000004100 */
[C---:B------:R-:W-:Y:S01]  /*a2b0*/  FMUL.FTZ R61, R6.reuse, R59 ;  /* 0x0000003b063d7220 */ /* 0x040fe20000410000 */
[----:B------:R-:W-:Y:S01]  /*a2c0*/  FMUL.FTZ R63, R6, R57 ;  /* 0x00000039063f7220 */ /* 0x000fe20000410000 */
[----:B------:R-:W-:Y:S02]  /*a2d0*/  HADD2.F32 R53, -RZ, R40.H0_H0 ;  /* 0x20000028ff357230 */ /* 0x000fe40000004100 */
[----:B------:R-:W-:Y:S02]  /*a2e0*/  HADD2.F32 R54, -RZ, R42.H0_H0 ;  /* 0x2000002aff367230 */ /* 0x000fe40000004100 */
[--C-:B------:R-:W-:Y:S02]  /*a2f0*/  HADD2.F32 R55, -RZ, R43.reuse.H0_H0 ;  /* 0x2000002bff377230 */ /* 0x100fe40000004100 */
[----:B------:R-:W-:Y:S02]  /*a300*/  HADD2.F32 R43, -RZ, R43.H1_H1 ;  /* 0x3000002bff2b7230 */ /* 0x000fe40000004100 */
[----:B------:R-:W-:-:S02]  /*a310*/  HADD2.F32 R40, -RZ, R40.H1_H1 ;  /* 0x30000028ff287230 */ /* 0x000fc40000004100 */
[----:B------:R-:W-:Y:S02]  /*a320*/  HADD2.F32 R42, -RZ, R42.H1_H1 ;  /* 0x3000002aff2a7230 */ /* 0x000fe40000004100 */
[----:B------:R-:W-:Y:S01]  /*a330*/  HADD2.F32 R25, -RZ, R25.H0_H0 ;  /* 0x20000019ff197230 */ /* 0x000fe20000004100 */
[----:B---3--:R-:W0:Y:S02]  /*a340*/  LDS.128 R36, [R70] ;  /* 0x0000000046247984 */ /* 0x008e240000000c00 */
[--C-:B0-----:R-:W-:Y:S02]  /*a350*/  HADD2.F32 R26, -RZ, R37.reuse.H0_H0 ;  /* 0x20000025ff1a7230 */ /* 0x101fe40000004100 */
[----:B------:R-:W-:-:S03]  /*a360*/  HADD2.F32 R52, -RZ, R37.H1_H1 ;  /* 0x30000025ff347230 */ /* 0x000fc60000004100 */
[C---:B------:R-:W-:Y:S01]  /*a370*/  FFMA.FTZ R6, R26.reuse, R57, -R61 ;  /* 0x000000391a067223 */ /* 0x040fe2000001083d */
[----:B------:R-:W-:Y:S02]  /*a380*/  HADD2.F32 R57, -RZ, R56.H0_H0 ;  /* 0x20000038ff397230 */ /* 0x000fe40000004100 */
[C---:B------:R-:W-:Y:S01]  /*a390*/  FMUL.FTZ R61, R41.reuse, R60 ;  /* 0x0000003c293d7220 */ /* 0x040fe20000410000 */
[----:B------:R-:W-:Y:S02]  /*a3a0*/  HADD2.F32 R56, -RZ, R62.H0_H0 ;  /* 0x2000003eff387230 */ /* 0x000fe40000004100 */
[----:B------:R-:W-:Y:S01]  /*a3b0*/  FFMA.FTZ R26, R26, R59, R63 ;  /* 0x0000003b1a1a7223 */ /* 0x000fe2000001003f */
[----:B------:R-:W-:Y:S02]  /*a3c0*/  HADD2.F32 R51, -RZ, R36.H0_H0 ;  /* 0x20000024ff337230 */ /* 0x000fe40000004100 */
[-C--:B------:R-:W-:Y:S01]  /*a3d0*/  FMUL.FTZ R59, R41, R57.reuse ;  /* 0x00000039293b7220 */ /* 0x080fe20000410000 */
[----:B------:R-:W-:Y:S01]  /*a3e0*/  FFMA.FTZ R41, R52, R57, -R61 ;  /* 0x0000003934297223 */ /* 0x000fe2000001083d */
[----:B------:R-:W-:Y:S01]  /*a3f0*/  FMUL.FTZ R62, R53, R58 ;  /* 0x0000003a353e7220 */ /* 0x000fe20000410000 */
[----:B------:R-:W-:-:S02]  /*a400*/  HADD2.F32 R57, -RZ, R64.H0_H0 ;  /* 0x20000040ff397230 */ /* 0x000fc40000004100 */
[----:B------:R-:W-:Y:S01]  /*a410*/  FMUL.FTZ R53, R53, R56 ;  /* 0x0000003835357220 */ /* 0x000fe20000410000 */
[----:B------:R-:W-:Y:S01]  /*a420*/  FFMA.FTZ R59, R52, R60, R59 ;  /* 0x0000003c343b7223 */ /* 0x000fe2000001003b */
[----:B------:R-:W-:Y:S02]  /*a430*/  HADD2.F32 R37, -RZ, R38.H0_H0 ;  /* 0x20000026ff257230 */ /* 0x000fe40000004100 */
[C---:B------:R-:W-:Y:S01]  /*a440*/  FFMA.FTZ R62, R51.reuse, R56, -R62 ;  /* 0x00000038333e7223 */ /* 0x040fe2000001083e */
[----:B------:R-:W-:Y:S02]  /*a450*/  HADD2.F32 R52, -RZ, R66.H0_H0 ;  /* 0x20000042ff347230 */ /* 0x000fe40000004100 */
[----:B------:R-:W-:Y:S01]  /*a460*/  FFMA.FTZ R53, R51, R58, R53 ;  /* 0x0000003a33357223 */ /* 0x000fe20000010035 */
[----:B------:R-:W-:Y:S01]  /*a470*/  FMUL.FTZ R60, R54, R57 ;  /* 0x00000039363c7220 */ /* 0x000fe20000410000 */
[----:B------:R-:W-:Y:S02]  /*a480*/  HADD2.F32 R58, -RZ, R64.H1_H1 ;  /* 0x30000040ff3a7230 */ /* 0x000fe40000004100 */
[----:B------:R-:W-:-:S02]  /*a490*/  HADD2.F32 R56, -RZ, R66.H1_H1 ;  /* 0x30000042ff387230 */ /* 0x000fc40000004100 */
        /* <DEDUP_REMOVED lines=8> */
[----:B------:R-:W-:Y:S01]  /*a520*/  FFMA.FTZ R66, R7, R56, -R66 ;  /* 0x0000003807427223 */ /* 0x000fe20000010842 */
[----:B------:R-:W-:Y:S01]  /*a530*/  FMUL.FTZ R68, R43, R54 ;  /* 0x000000362b447220 */ /* 0x000fe20000410000 */
[----:B------:R-:W-:Y:S01]  /*a540*/  FFMA.FTZ R55, R7, R58, R55 ;  /* 0x0000003a07377223 */ /* 0x000fe20000010037 */
[----:B------:R-:W-:Y:S01]  /*a550*/  FMUL.FTZ R56, R43, R52 ;  /* 0x000000342b387220 */ /* 0x000fe20000410000 */
[----:B------:R-:W-:Y:S02]  /*a560*/  HADD2.F32 R27, -RZ, R5.H0_H0 ;  /* 0x20000005ff1b7230 */ /* 0x000fe40000004100 */
[----:B------:R-:W-:Y:S02]  /*a570*/  HADD2.F32 R7, -RZ, R24.H0_H0 ;  /* 0x20000018ff077230 */ /* 0x000fe40000004100 */
[----:B------:R-:W-:Y:S02]  /*a580*/  HADD2.F32 R5, -RZ, R4.H0_H0 ;  /* 0x20000004ff057230 */ /* 0x000fe40000004100 */
[----:B------:R-:W-:Y:S01]  /*a590*/  FFMA.FTZ R64, R37, R57, R64 ;  /* 0x0000003925407223 */ /* 0x000fe20000010040 */
[----:B------:R-:W-:-:S02]  /*a5a0*/  HADD2.F32 R36, -RZ, R36.H1_H1 ;  /* 0x30000024ff247230 */ /* 0x000fc40000004100 */
        /* <DEDUP_REMOVED lines=21> */
.L_x_12410:
[----:B------:R-:W-:Y:S05]  /*a700*/  BSYNC B1 ;  /* 0x0000000000017941 */ /* 0x000fea0003800000 */
.L_x_12409:
[----:B------:R-:W-:Y:S04]  /*a710*/  BSSY B1, `(.L_x_12411) ;  /* 0x0000062000017945 */ /* 0x000fe80003800000 */
[----:B------:R-:W-:Y:S05]  /*a720*/  @P1 BRA `(.L_x_12412) ;  /* 0x0000000400801947 */ /* 0x000fea0003800000 */
[----:B0-----:R-:W3:Y:S04]  /*a730*/  LDL R4, [R1+0x10] ;  /* 0x0000100001047983 */ /* 0x001ee80000100800 */
[----:B------:R-:W4:Y:S01]  /*a740*/  LDL R59, [R1+0x78] ;  /* 0x00007800013b7983 */ /* 0x000f220000100800 */
[----:B------:R-:W-:Y:S01]  /*a750*/  SHF.R.U64 R55, R8, 0x10, R9 ;  /* 0x0000001008377819 */ /* 0x000fe20000001209 */
[----:B--2---:R-:W-:Y:S01]  /*a760*/  HADD2.F32 R41, -RZ, R47.H1_H1 ;  /* 0x3000002fff297230 */ /* 0x004fe20000004100 */
[----:B------:R-:W-:Y:S01]  /*a770*/  SHF.R.U64 R8, R30, 0x10, R31 ;  /* 0x000000101e087819 */ /* 0x000fe2000000121f */
[----:B------:R-:W-:Y:S01]  /*a780*/  HADD2.F32 R39, -RZ, R49.H1_H1 ;  /* 0x30000031ff277230 */ /* 0x000fe20000004100 */
[----:B------:R-:W-:Y:S02]  /*a790*/  SHF.R.U32.HI R42, RZ, 0x10, R9 ;  /* 0x00000010ff2a7819 */ /* 0x000fe40000011609 */
[----:B------:R-:W-:-:S02]  /*a7a0*/  SHF.R.U32.HI R46, RZ, 0x10, R29 ;  /* 0x00000010ff2e7819 */ /* 0x000fc4000001161d */
[----:B------:R-:W-:Y:S01]  /*a7b0*/  SHF.R.U32.HI R57, RZ, 0x10, R31 ;  /* 0x00000010ff397819 */ /* 0x000fe2000001161f */
[----:B------:R-:W-:Y:S01]  /*a7c0*/  HADD2.F32 R42, -RZ, R42.H0_H0 ;  /* 0x2000002aff2a7230 */ /* 0x000fe20000004100 */
[--C-:B------:R-:W-:Y:S02]  /*a7d0*/  SHF.R.U64 R53, R10, 0x10, R11.reuse ;  /* 0x000000100a357819 */ /* 0x100fe4000000120b */
[----:B------:R-:W-:Y:S02]  /*a7e0*/  SHF.R.U32.HI R51, RZ, 0x10, R11 ;  /* 0x00000010ff337819 */ /* 0x000fe4000001160b */
[----:B------:R-:W-:Y:S02]  /*a7f0*/  SHF.R.U64 R28, R28, 0x10, R29 ;  /* 0x000000101c1c7819 */ /* 0x000fe4000000121d */
[----:B---3--:R-:W-:-:S04]  /*a800*/  LEA.HI R4, R3, R4, RZ, 0x1d ;  /* 0x0000000403047211 */ /* 0x008fc800078fe8ff */
[----:B------:R-:W-:-:S04]  /*a810*/  SHF.R.S32.HI R5, RZ, 0x1f, R4 ;  /* 0x0000001fff057819 */ /* 0x000fc80000011404 */
[----:B------:R-:W-:Y:S01]  /*a820*/  LEA.HI R5, R5, R4, RZ, 0x2 ;  /* 0x0000000405057211 */ /* 0x000fe200078f10ff */
[----:B------:R-:W-:-:S03]  /*a830*/  IMAD.SHL.U32 R4, R4, 0x8, RZ ;  /* 0x0000000804047824 */ /* 0x000fc600078e00ff */
[----:B------:R-:W-:Y:S02]  /*a840*/  SHF.R.S32.HI R5, RZ, 0x2, R5 ;  /* 0x00000002ff057819 */ /* 0x000fe40000011405 */
[----:B------:R-:W-:-:S03]  /*a850*/  LOP3.LUT R4, R157, 0x18, R4, 0xf8, !PT ;  /* 0x000000189d047812 */ /* 0x000fc600078ef804 */
[----:B-----5:R-:W-:Y:S01]  /*a860*/  IMAD R24, R5, 0x1800, R69 ;  /* 0x0000180005187824 */ /* 0x020fe200078e0245 */
[----:B------:R-:W-:Y:S02]  /*a870*/  LOP3.LUT R25, R4, R67, RZ, 0x3c, !PT ;  /* 0x0000004304197212 */ /* 0x000fe400078e3cff */
[----:B----4-:R-:W0:Y:S03]  /*a880*/  LDS.128 R4, [R59] ;  /* 0x000000003b047984 */ /* 0x010e260000000c00 */
[----:B------:R-:W-:-:S05]  /*a890*/  IMAD.IADD R25, R24, 0x1, R25 ;  /* 0x0000000118197824 */ /* 0x000fca00078e0219 */
        /* <DEDUP_REMOVED lines=16> */
[----:B------:R-:W-:Y:S02]  /*a9a0*/  HADD2.F32 R39, -RZ, R46.H0_H0 ;  /* 0x2000002eff277230 */ /* 0x000fe40000004100 */
[----:B------:R-:W-:Y:S01]  /*a9b0*/  FFMA.FTZ R41, R9, R41, R30 ;  /* 0x0000002909297223 */ /* 0x000fe2000001001e */
[----:B------:R-:W-:Y:S02]  /*a9c0*/  HADD2.F32 R40, -RZ, R47.H0_H0 ;  /* 0x2000002fff287230 */ /* 0x000fe40000004100 */
[C---:B------:R-:W-:Y:S01]  /*a9d0*/  FMUL.FTZ R47, R31.reuse, R42 ;  /* 0x0000002a1f2f7220 */ /* 0x040fe20000410000 */
[----:B------:R-:W-:Y:S02]  /*a9e0*/  HADD2.F32 R30, -RZ, R49.H0_H0 ;  /* 0x20000031ff1e7230 */ /* 0x000fe40000004100 */
[----:B------:R-:W-:Y:S01]  /*a9f0*/  FMUL.FTZ R31, R31, R39 ;  /* 0x000000271f1f7220 */ /* 0x000fe20000410000 */
[----:B------:R-:W-:-:S02]  /*aa00*/  HADD2.F32 R46, -RZ, R48.H0_H0 ;  /* 0x20000030ff2e7230 */ /* 0x000fc40000004100 */
[C---:B------:R-:W-:Y:S01]  /*aa10*/  FMUL.FTZ R52, R25.reuse, R40 ;  /* 0x0000002819347220 */ /* 0x040fe20000410000 */
[C---:B------:R-:W-:Y:S01]  /*aa20*/  FFMA.FTZ R54, R10.reuse, R39, -R47 ;  /* 0x000000270a367223 */ /* 0x040fe2000001082f */
[----:B------:R-:W-:Y:S01]  /*aa30*/  FFMA.FTZ R42, R10, R42, R31 ;  /* 0x0000002a0a2a7223 */ /* 0x000fe2000001001f */
[-C--:B------:R-:W-:Y:S01]  /*aa40*/  FMUL.FTZ R25, R25, R30.reuse ;  /* 0x0000001e19197220 */ /* 0x080fe20000410000 */
[----:B------:R-:W-:Y:S01]  /*aa50*/  FFMA.FTZ R52, R5, R30, -R52 ;  /* 0x0000001e05347223 */ /* 0x000fe20000010834 */
[--C-:B------:R-:W-:Y:S02]  /*aa60*/  HADD2.F32 R10, -RZ, R50.reuse.H0_H0 ;  /* 0x20000032ff0a7230 */ /* 0x100fe40000004100 */
[----:B------:R-:W-:Y:S01]  /*aa70*/  FMUL.FTZ R30, R37, R46 ;  /* 0x0000002e251e7220 */ /* 0x000fe20000410000 */
[----:B------:R-:W-:Y:S02]  /*aa80*/  HADD2.F32 R38, -RZ, R27.H0_H0 ;  /* 0x2000001bff267230 */ /* 0x000fe40000004100 */
[----:B------:R-:W-:Y:S01]  /*aa90*/  FFMA.FTZ R40, R5, R40, R25 ;  /* 0x0000002805287223 */ /* 0x000fe20000010019 */
[----:B------:R-:W-:-:S02]  /*aaa0*/  HADD2.F32 R50, -RZ, R50.H1_H1 ;  /* 0x30000032ff327230 */ /* 0x000fc40000004100 */
[-C--:B------:R-:W-:Y:S01]  /*aab0*/  FMUL.FTZ R56, R37, R10.reuse ;  /* 0x0000000a25387220 */ /* 0x080fe20000410000 */
[----:B------:R-:W-:Y:S02]  /*aac0*/  HADD2.F32 R48, -RZ, R48.H1_H1 ;  /* 0x30000030ff307230 */ /* 0x000fe40000004100 */
[----:B------:R-:W-:Y:S01]  /*aad0*/  FFMA.FTZ R31, R11, R10, -R30 ;  /* 0x0000000a0b1f7223 */ /* 0x000fe2000001081e */
[----:B------:R-:W-:Y:S02]  /*aae0*/  HADD2.F32 R27, -RZ, R27.H1_H1 ;  /* 0x3000001bff1b7230 */ /* 0x000fe40000004100 */
[C---:B------:R-:W-:Y:S01]  /*aaf0*/  FMUL.FTZ R5, R38.reuse, R50 ;  /* 0x0000003226057220 */ /* 0x040fe20000410000 */
[----:B------:R-:W-:Y:S02]  /*ab00*/  HADD2.F32 R30, -RZ, R51.H0_H0 ;  /* 0x20000033ff1e7230 */ /* 0x000fe40000004100 */
[----:B------:R-:W-:Y:S01]  /*ab10*/  FMUL.FTZ R58, R38, R48 ;  /* 0x00000030263a7220 */ /* 0x000fe20000410000 */
[----:B------:R-:W-:-:S02]  /*ab20*/  HADD2.F32 R10, -RZ, R57.H0_H0 ;  /* 0x20000039ff0a7230 */ /* 0x000fc40000004100 */
[----:B------:R-:W-:Y:S01]  /*ab30*/  FFMA.FTZ R56, R11, R46, R56 ;  /* 0x0000002e0b387223 */ /* 0x000fe20000010038 */
[----:B------:R-:W-:Y:S02]  /*ab40*/  HADD2.F32 R24, -RZ, R24.H1_H1 ;  /* 0x30000018ff187230 */ /* 0x000fe40000004100 */
[----:B------:R-:W-:Y:S01]  /*ab50*/  FMUL.FTZ R38, R27, R30 ;  /* 0x0000001e1b267220 */ /* 0x000fe20000410000 */
[----:B------:R-:W-:Y:S02]  /*ab60*/  HADD2.F32 R26, -RZ, R26.H1_H1 ;  /* 0x3000001aff1a7230 */ /* 0x000fe40000004100 */
        /* <DEDUP_REMOVED lines=12> */
[----:B------:R-:W-:Y:S01]  /*ac30*/  FFMA.FTZ R58, R29, R50, -R58 ;  /* 0x000000321d3a7223 */ /* 0x000fe2000001083a */
        /* <DEDUP_REMOVED lines=15> */
.L_x_12412:
[----:B------:R-:W-:Y:S05]  /*ad30*/  BSYNC B1 ;  /* 0x0000000000017941 */ /* 0x000fea0003800000 */
.L_x_12411:
[----:B------:R-:W-:Y:S05]  /*ad40*/  @P2 BRA `(.L_x_12393) ;  /* 0x0000000400802947 */ /* 0x000fea0003800000 */
[----:B01----:R-:W3:Y:S04]  /*ad50*/  LDL R4, [R1+0x14] ;  /* 0x0000140001047983 */ /* 0x003ee80000100800 */
[----:B------:R-:W4:Y:S01]  /*ad60*/  LDL R42, [R1+0x74] ;  /* 0x00007400012a7983 */ /* 0x000f220000100800 */
[--C-:B------:R-:W-:Y:S01]  /*ad70*/  HADD2.F32 R29, -RZ, R21.reuse.H1_H1 ;  /* 0x30000015ff1d7230 */ /* 0x100fe20000004100 */
[----:B--2---:R-:W-:Y:S01]  /*ad80*/  SHF.R.U64 R41, R32, 0x10, R33 ;  /* 0x0000001020297819 */ /* 0x004fe20000001221 */
[--C-:B------:R-:W-:Y:S01]  /*ad90*/  HADD2.F32 R31, -RZ, R0.reuse.H1_H1 ;  /* 0x30000000ff1f7230 */ /* 0x100fe20000004100 */
[----:B------:R-:W-:Y:S01]  /*ada0*/  SHF.R.U32.HI R30, RZ, 0x10, R13 ;  /* 0x00000010ff1e7819 */ /* 0x000fe2000001160d */
[----:B------:R-:W-:Y:S01]  /*adb0*/  HADD2.F32 R28, -RZ, R0.H0_H0 ;  /* 0x20000000ff1c7230 */ /* 0x000fe20000004100 */
[----:B------:R-:W-:Y:S01]  /*adc0*/  SHF.R.U32.HI R32, RZ, 0x10, R33 ;  /* 0x00000010ff207819 */ /* 0x000fe20000011621 */
[----:B------:R-:W-:Y:S01]  /*add0*/  HADD2.F32 R0, -RZ, R21.H0_H0 ;  /* 0x20000015ff007230 */ /* 0x000fe20000004100 */
[----:B------:R-:W-:Y:S01]  /*ade0*/  SHF.R.U64 R38, R12, 0x10, R13 ;  /* 0x000000100c267819 */ /* 0x000fe2000000120d */
[----:B------:R-:W-:Y:S01]  /*adf0*/  HADD2.F32 R30, -RZ, R30.H0_H0 ;  /* 0x2000001eff1e7230 */ /* 0x000fe20000004100 */
[--C-:B------:R-:W-:Y:S01]  /*ae00*/  SHF.R.U64 R40, R34, 0x10, R35.reuse ;  /* 0x0000001022287819 */ /* 0x100fe20000001223 */
[--C-:B------:R-:W-:Y:S01]  /*ae10*/  HADD2.F32 R21, -RZ, R20.reuse.H0_H0 ;  /* 0x20000014ff157230 */ /* 0x100fe20000004100 */
[----:B------:R-:W-:Y:S01]  /*ae20*/  SHF.R.U32.HI R39, RZ, 0x10, R35 ;  /* 0x00000010ff277819 */ /* 0x000fe20000011623 */
[----:B------:R-:W-:Y:S01]  /*ae30*/  HADD2.F32 R20, -RZ, R20.H1_H1 ;  /* 0x30000014ff147230 */ /* 0x000fe20000004100 */
[----:B------:R-:W-:-:S02]  /*ae40*/  SHF.R.U32.HI R36, RZ, 0x10, R15 ;  /* 0x00000010ff247819 */ /* 0x000fc4000001160f */
        /* <DEDUP_REMOVED lines=28> */
[----:B------:R-:W-:Y:S01]  /*b010*/  FMUL.FTZ R12, R9, R28 ;  /* 0x0000001c090c7220 */ /* 0x000fe20000410000 */
[----:B------:R-:W-:-:S02]  /*b020*/  HADD2.F32 R26, -RZ, R10.H0_H0 ;  /* 0x2000000aff1a7230 */ /* 0x000fc40000004100 */
[----:B------:R-:W-:Y:S01]  /*b030*/  FMUL.FTZ R29, R9, R0 ;  /* 0x00000000091d7220 */ /* 0x000fe20000410000 */
[----:B------:R-:W-:Y:S02]  /*b040*/  HADD2.F32 R27, -RZ, R11.H0_H0 ;  /* 0x2000000bff1b7230 */ /* 0x000fe40000004100 */
[----:B------:R-:W-:Y:S01]  /*b050*/  FMUL.FTZ R34, R25, R24 ;  /* 0x0000001819227220 */ /* 0x000fe20000410000 */
[--C-:B------:R-:W-:Y:S02]  /*b060*/  HADD2.F32 R9, -RZ, R45.reuse.H0_H0 ;  /* 0x2000002dff097230 */ /* 0x100fe40000004100 */
[----:B------:R-:W-:Y:S01]  /*b070*/  FFMA.FTZ R25, R5, R0, -R12 ;  /* 0x0000000005197223 */ /* 0x000fe2000001080c */
[----:B------:R-:W-:Y:S01]  /*b080*/  FFMA.FTZ R32, R13, R24, -R32 ;  /* 0x000000180d207223 */ /* 0x000fe20000010820 */
[----:B------:R-:W-:Y:S01]  /*b090*/  FFMA.FTZ R29, R5, R28, R29 ;  /* 0x0000001c051d7223 */ /* 0x000fe2000001001d */
[----:B------:R-:W-:Y:S02]  /*b0a0*/  HADD2.F32 R0, -RZ, R45.H1_H1 ;  /* 0x3000002dff007230 */ /* 0x000fe40000004100 */
[----:B------:R-:W-:Y:S01]  /*b0b0*/  FFMA.FTZ R34, R13, R30, R34 ;  /* 0x0000001e0d227223 */ /* 0x000fe20000010022 */
[----:B------:R-:W-:-:S02]  /*b0c0*/  HADD2.F32 R11, -RZ, R11.H1_H1 ;  /* 0x3000000bff0b7230 */ /* 0x000fc40000004100 */
[C---:B------:R-:W-:Y:S01]  /*b0d0*/  FMUL.FTZ R5, R26.reuse, R21 ;  /* 0x000000151a057220 */ /* 0x040fe20000410000 */
[----:B------:R-:W-:Y:S02]  /*b0e0*/  HADD2.F32 R24, -RZ, R36.H0_H0 ;  /* 0x20000024ff187230 */ /* 0x000fe40000004100 */
[C---:B------:R-:W-:Y:S01]  /*b0f0*/  FMUL.FTZ R28, R27.reuse, R20 ;  /* 0x000000141b1c7220 */ /* 0x040fe20000410000 */
[----:B------:R-:W-:Y:S02]  /*b100*/  HADD2.F32 R12, -RZ, R39.H0_H0 ;  /* 0x20000027ff0c7230 */ /* 0x000fe40000004100 */
[-C--:B------:R-:W-:Y:S01]  /*b110*/  FMUL.FTZ R13, R26, R9.reuse ;  /* 0x000000091a0d7220 */ /* 0x080fe20000410000 */
[C---:B------:R-:W-:Y:S01]  /*b120*/  FFMA.FTZ R26, R14.reuse, R9, -R5 ;  /* 0x000000090e1a7223 */ /* 0x040fe20000010805 */
        /* <DEDUP_REMOVED lines=34> */
.L_x_12393:
[----:B------:R-:W-:Y:S05]  /*b350*/  BSYNC B0 ;  /* 0x0000000000007941 */ /* 0x000fea0003800000 */
.L_x_12386:
        /* <DEDUP_REMOVED lines=8> */
.L_x_12384:
[----:B01-3--:R-:W-:-:S05]  /*b3e0*/  IMAD.U32 R0, RZ, RZ, UR41 ;  /* 0x00000029ff007e24 */ /* 0x00bfca000f8e00ff */
[----:B------:R-:W-:-:S13]  /*b3f0*/  ISETP.NE.AND P0, PT, R0, 0x3, PT ;  /* 0x000000030000780c */ /* 0x000fda0003f05270 */
[----:B------:R-:W-:Y:S05]  /*b400*/  @!P0 BRA `(.L_x_12413) ;  /* 0x0000000000048947 */ /* 0x000fea0003800000 */
[----:B------:R-:W-:Y:S01]  /*b410*/  BPT.TRAP 0x1 ;  /* 0x000000040000795c */ /* 0x000fe20000300000 */
.L_x_12413:
[----:B------:R-:W-:Y:S01]  /*b420*/  IMAD R0, R19, 0x8, R2 ;  /* 0x0000000813007824 */ /* 0x000fe200078e0202 */
[----:B--2-4-:R-:W-:-:S04]  /*b430*/  SHF.L.U32 R5, R138, 0x1f, RZ ;  /* 0x0000001f8a057819 */ /* 0x014fc800000006ff */
[----:B------:R0:W1:Y:S01]  /*b440*/  SYNCS.PHASECHK.TRANS64.TRYWAIT P1, [R0+URZ+0x2d830], R5 ;  /* 0x02d83005000075a7 */ /* 0x000062000802017f */
[----:B------:R-:W-:Y:S05]  /*b450*/  @!P0 BRA `(.L_x_12414) ;  /* 0x0000000000048947 */ /* 0x000fea0003800000 */
[----:B------:R-:W-:Y:S01]  /*b460*/  BPT.TRAP 0x1 ;  /* 0x000000040000795c */ /* 0x000fe20000300000 */
.L_x_12414:
[----:B------:R-:W-:Y:S02]  /*b470*/  VIADD R3, R2, 0x15400 ;  /* 0x0001540002037836 */ /* 0x000fe40000000000 */
[----:B------:R-:W-:-:S03]  /*b480*/  IMAD R44, R44, 0x1000, R2 ;  /* 0x000010002c2c7824 */ /* 0x000fc600078e0202 */
[----:B------:R-:W-:Y:S02]  /*b490*/  SHF.R.U32.HI R3, RZ, 0x4, R3 ;  /* 0x00000004ff037819 */ /* 0x000fe40000011603 */
[----:B------:R-:W-:Y:S02]  /*b4a0*/  IADD3 R44, R44, 0xc400, RZ ;  /* 0x0000c4002c2c7810 */ /* 0x000fe40007ffe0ff */
        /* <DEDUP_REMOVED lines=8> */
.L_x_12415:
[----:B--2---:R-:W2:Y:S01]  /*b530*/  LDL R3, [R1+0x28] ;  /* 0x0000280001037983 */ /* 0x004ea20000100800 */
[----:B01----:R-:W-:Y:S01]  /*b540*/  IMAD.MOV.U32 R5, RZ, RZ, -0x7fffffe0 ;  /* 0x80000020ff057424 */ /* 0x003fe200078e00ff */
[----:B------:R-:W-:Y:S01]  /*b550*/  LOP3.LUT R142, R44, 0x10000, RZ, 0xfc, !PT ;  /* 0x000100002c8e7812 */ /* 0x000fe200078efcff */
[----:B------:R-:W-:Y:S01]  /*b560*/  IMAD.MOV.U32 R143, RZ, RZ, -0x7fffffe0 ;  /* 0x80000020ff8f7424 */ /* 0x000fe200078e00ff */
[----:B------:R-:W-:Y:S05]  /*b570*/  WARPSYNC.ALL ;  /* 0x0000000000007948 */ /* 0x000fea0003800000 */
[----:B------:R-:W-:Y:S01]  /*b580*/  R2UR UR7, R5 ;  /* 0x00000000050772ca */ /* 0x000fe200000e0000 */
[----:B-----5:R-:W-:Y:S01]  /*b590*/  WARPGROUP.ARRIVE ;  /* 0x00000000000079c5 */ /* 0x020fe20000000000 */
[C---:B------:R-:W-:Y:S01]  /*b5a0*/  R2UR UR4, R142.reuse ;  /* 0x000000008e0472ca */ /* 0x040fe200000e0000 */
[C---:B------:R-:W-:Y:S01]  /*b5b0*/  VIADD R152, R142.reuse, 0x2 ;  /* 0x000000028e987836 */ /* 0x040fe20000000000 */
[----:B------:R-:W-:Y:S01]  /*b5c0*/  R2UR UR5, R143 ;  /* 0x000000008f0572ca */ /* 0x000fe200000e0000 */
[----:B------:R-:W-:Y:S01]  /*b5d0*/  IMAD.MOV.U32 R7, RZ, RZ, -0x7fffffe0 ;  /* 0x80000020ff077424 */ /* 0x000fe200078e00ff */
[C---:B------:R-:W-:Y:S01]  /*b5e0*/  IADD3 R150, R142.reuse, 0x300, RZ ;  /* 0x000003008e967810 */ /* 0x040fe20007ffe0ff */
[----:B------:R-:W-:Y:S01]  /*b5f0*/  IMAD.MOV.U32 R153, RZ, RZ, -0x7fffffe0 ;  /* 0x80000020ff997424 */ /* 0x000fe200078e00ff */
[----:B------:R-:W-:Y:S01]  /*b600*/  IADD3 R146, R142, 0x600, RZ ;  /* 0x000006008e927810 */ /* 0x000fe20007ffe0ff */
[----:B------:R-:W-:-:S02]  /*b610*/  IMAD.MOV.U32 R151, RZ, RZ, -0x7fffffe0 ;  /* 0x80000020ff977424 */ /* 0x000fc400078e00ff */
[C---:B------:R-:W-:Y:S02]  /*b620*/  VIADD R148, R142.reuse, 0x302 ;  /* 0x000003028e947836 */ /* 0x040fe40000000000 */
[----:B------:R-:W-:Y:S02]  /*b630*/  IMAD.MOV.U32 R149, RZ, RZ, -0x7fffffe0 ;  /* 0x80000020ff957424 */ /* 0x000fe400078e00ff */
[----:B------:R-:W-:Y:S02]  /*b640*/  IMAD.MOV.U32 R147, RZ, RZ, -0x7fffffe0 ;  /* 0x80000020ff937424 */ /* 0x000fe400078e00ff */
[----:B------:R-:W-:Y:S02]  /*b650*/  VIADD R144, R142, 0x602 ;  /* 0x000006028e907836 */ /* 0x000fe40000000000 */
[----:B------:R-:W-:Y:S02]  /*b660*/  IMAD.MOV.U32 R5, RZ, RZ, -0x7fffffe0 ;  /* 0x80000020ff057424 */ /* 0x000fe400078e00ff */
[----:B------:R-:W-:-:S02]  /*b670*/  IMAD.MOV.U32 R145, RZ, RZ, -0x7fffffe0 ;  /* 0x80000020ff917424 */ /* 0x000fc400078e00ff */
        /* <DEDUP_REMOVED lines=49> */
.L_x_12417:
        /* <DEDUP_REMOVED lines=9> */
[----:B------:R-:W-:Y:S01]  /*ba20*/  LOP3.LUT R23, R23, 0xfffffff7, RZ, 0xc0, !PT ;  /* 0xfffffff717177812 */ /* 0x000fe200078ec0ff */
[----:B------:R-:W-:Y:S01]  /*ba30*/  ULDC UR43, c[0x0][0x988] ;  /* 0x00026200002b7ab9 */ /* 0x000fe20000000800 */
[----:B------:R-:W-:Y:S01]  /*ba40*/  ULDC UR44, c[0x0][0x988] ;  /* 0x00026200002c7ab9 */ /* 0x000fe20000000800 */
[----:B0-----:R-:W-:-:S13]  /*ba50*/  ISETP.NE.AND P4, PT, R3, 0x1, PT ;  /* 0x000000010300780c */ /* 0x001fda0003f85270 */
[----:B------:R-:W0:Y:S08]  /*ba60*/  @P4 LDC R3, c[0x0][0x44c] ;  /* 0x00011300ff034b82 */ /* 0x000e300000000800 */
[----:B------:R-:W1:Y:S01]  /*ba70*/  @P4 LDC R4, c[0x0][0x450] ;  /* 0x00011400ff044b82 */ /* 0x000e620000000800 */
[----:B--2---:R-:W-:-:S04]  /*ba80*/  IMAD.IADD R6, R5, 0x1, R91 ;  /* 0x0000000105067824 */ /* 0x004fc800078e025b */
[----:B0-----:R-:W-:-:S05]  /*ba90*/  @P4 IMAD.HI.U32 R3, R6, R3, RZ ;  /* 0x0000000306034227 */ /* 0x001fca00078e00ff */
[----:B-1----:R-:W-:Y:S02]  /*baa0*/  @P4 SHF.R.U32.HI R6, RZ, R4, R3 ;  /* 0x00000004ff064219 */ /* 0x002fe40000011603 */
[----:B------:R-:W-:-:S03]  /*bab0*/  MOV R3, 0xffffff80 ;  /* 0xffffff8000037802 */ /* 0x000fc60000000f00 */
[----:B------:R-:W0:Y:S02]  /*bac0*/  SHFL.IDX PT, R7, R6, 0x1, 0x1c1f ;  /* 0x003c1f0006077f89 */ /* 0x000e2400000e0000 */
[----:B------:R-:W-:-:S04]  /*bad0*/  IMAD R3, R88, R3, 0x80 ;  /* 0x0000008058037424 */ /* 0x000fc800078e0203 */
[----:B------:R-:W-:Y:S02]  /*bae0*/  VIADD R4, R3, 0x1 ;  /* 0x0000000103047836 */ /* 0x000fe40000000000 */
[----:B----4-:R-:W-:Y:S02]  /*baf0*/  IMAD.IADD R5, R89, 0x1, R3 ;  /* 0x0000000159057824 */ /* 0x010fe400078e0203 */
[C---:B---3--:R-:W-:Y:S02]  /*bb00*/  IMAD R4, R8.reuse, -0x2, R4 ;  /* 0xfffffffe08047824 */ /* 0x048fe400078e0204 */
[----:B------:R-:W-:-:S03]  /*bb10*/  IMAD R5, R8, -0x2, R5 ;  /* 0xfffffffe08057824 */ /* 0x000fc600078e0205 */
        /* <DEDUP_REMOVED lines=97> */
[----:B------:R-:W0:Y:S04]  /*c130*/  SHFL.BFLY PT, R3, R8, 0x2, 0x1f ;  /* 0x0c401f0008037f89 */ /* 0x000e2800000e0000 */
[----:B------:R-:W1:Y:S01]  /*c140*/  SHFL.IDX PT, R6, R6, RZ, 0x1c1f ;  /* 0x001c1fff06067589 */ /* 0x000e6200000e0000 */
[----:B0-----:R-:W-:-:S05]  /*c150*/  FMNMX.FTZ R10, R8, R3, !PT ;  /* 0x00000003080a7209 */ /* 0x001fca0007810000 */
[----:B------:R-:W0:Y:S01]  /*c160*/  SHFL.BFLY PT, R3, R10, 0x1, 0x1f ;  /* 0x0c201f000a037f89 */ /* 0x000e2200000e0000 */
[----:B-1----:R-:W-:-:S04]  /*c170*/  VIADDMNMX R4, R6, R4, R5, PT ;  /* 0x0000000406047246 */ /* 0x002fc80003800105 */
[C---:B------:R-:W-:Y:S02]  /*c180*/  ISETP.GT.AND P2, PT, R4.reuse, 0x1, PT ;  /* 0x000000010400780c */ /* 0x040fe40003f44270 */
[----:B------:R-:W-:Y:S02]  /*c190*/  ISETP.GT.AND P3, PT, R4, 0x8, PT ;  /* 0x000000080400780c */ /* 0x000fe40003f64270 */
[----:B------:R-:W-:Y:S02]  /*c1a0*/  FSEL R25, R25, -INF , P2 ;  /* 0xff80000019197808 */ /* 0x000fe40001000000 */
[----:B0-----:R-:W-:-:S04]  /*c1b0*/  FMNMX.FTZ R3, R10, R3, !PT ;  /* 0x000000030a037209 */ /* 0x001fc80007810000 */
[C---:B------:R-:W-:Y:S01]  /*c1c0*/  FSETP.NEU.FTZ.AND P1, PT, R3.reuse, -INF , PT ;  /* 0xff8000000300780b */ /* 0x040fe20003f3d000 */
[----:B------:R-:W-:-:S05]  /*c1d0*/  FMUL.FTZ R7, R3, UR45 ;  /* 0x0000002d03077c20 */ /* 0x000fca0008410000 */
[----:B------:R-:W-:Y:S02]  /*c1e0*/  FSEL R7, R7, RZ, P1 ;  /* 0x000000ff07077208 */ /* 0x000fe40000800000 */
[----:B------:R-:W-:-:S04]  /*c1f0*/  ISETP.GT.AND P1, PT, R4, RZ, PT ;  /* 0x000000ff0400720c */ /* 0x000fc80003f24270 */
        /* <DEDUP_REMOVED lines=48> */
[----:B------:R-:W-:Y:S01]  /*c500*/  FMNMX.FTZ R12, R56, R21, !PT ;  /* 0x00000015380c7209 */ /* 0x000fe20007810000 */
[----:B------:R-:W-:Y:S01]  /*c510*/  FFMA.FTZ R5, R27, UR45, -R7 ;  /* 0x0000002d1b057c23 */ /* 0x000fe20008010807 */
        /* <DEDUP_REMOVED lines=42> */
[----:B------:R-:W-:-:S04]  /*c7c0*/  FMNMX.FTZ R4, R84, R35, !PT ;  /* 0x0000002354047209 */ /* 0x000fc80007810000 */
[----:B------:R-:W-:-:S05]  /*c7d0*/  FMNMX.FTZ R4, R85, R4, !PT ;  /* 0x0000000455047209 */ /* 0x000fca0007810000 */
[----:B------:R-:W0:Y:S02]  /*c7e0*/  SHFL.BFLY PT, R35, R4, 0x2, 0x1f ;  /* 0x0c401f0004237f89 */ /* 0x000e2400000e0000 */
[----:B0-----:R-:W-:-:S05]  /*c7f0*/  FMNMX.FTZ R35, R4, R35, !PT ;  /* 0x0000002304237209 */ /* 0x001fca0007810000 */
[----:B------:R-:W0:Y:S01]  /*c800*/  SHFL.BFLY PT, R4, R35, 0x1, 0x1f ;  /* 0x0c201f0023047f89 */ /* 0x000e2200000e0000 */
[--C-:B------:R-:W-:Y:S01]  /*c810*/  FFMA.FTZ R34, R34, UR45, -R7.reuse ;  /* 0x0000002d22227c23 */ /* 0x100fe20008010807 */
[----:B------:R-:W-:-:S03]  /*c820*/  FFMA.FTZ R9, R26, UR45, -R7 ;  /* 0x0000002d1a097c23 */ /* 0x000fc60008010807 */
[----:B------:R1:W-:Y:S01]  /*c830*/  MUFU.EX2 R13, R34 ;  /* 0x00000022000d7308 */ /* 0x0003e20000000800 */
[--C-:B------:R-:W-:Y:S01]  /*c840*/  FFMA.FTZ R30, R30, UR45, -R7.reuse ;  /* 0x0000002d1e1e7c23 */ /* 0x100fe20008010807 */
[--C-:B-1----:R-:W-:Y:S01]  /*c850*/  FFMA.FTZ R34, R51, UR45, -R7.reuse ;  /* 0x0000002d33227c23 */ /* 0x102fe20008010807 */
[--C-:B------:R-:W-:Y:S01]  /*c860*/  FFMA.FTZ R51, R58, UR45, -R7.reuse ;  /* 0x0000002d3a337c23 */ /* 0x100fe20008010807 */
[----:B------:R-:W-:Y:S01]  /*c870*/  FFMA.FTZ R58, R67, UR45, -R7 ;  /* 0x0000002d433a7c23 */ /* 0x000fe20008010807 */
[----:B0-----:R-:W-:-:S04]  /*c880*/  FMNMX.FTZ R4, R35, R4, !PT ;  /* 0x0000000423047209 */ /* 0x001fc80007810000 */
[C---:B------:R-:W-:Y:S01]  /*c890*/  FSETP.NEU.FTZ.AND P1, PT, R4.reuse, -INF , PT ;  /* 0xff8000000400780b */ /* 0x040fe20003f3d000 */
[----:B------:R-:W-:Y:S01]  /*c8a0*/  FMUL.FTZ R67, R4, UR45 ;  /* 0x0000002d04437c20 */ /* 0x000fe20008410000 */
[----:B------:R-:W-:Y:S04]  /*c8b0*/  MUFU.EX2 R9, R9 ;  /* 0x0000000900097308 */ /* 0x000fe80000000800 */
[----:B------:R-:W-:-:S04]  /*c8c0*/  FSEL R67, R67, RZ, P1 ;  /* 0x000000ff43437208 */ /* 0x000fc80000800000 */
[----:B------:R-:W0:Y:S01]  /*c8d0*/  MUFU.EX2 R5, R5 ;  /* 0x0000000500057308 */ /* 0x000e220000000800 */
[--C-:B------:R-:W-:Y:S01]  /*c8e0*/  FFMA.FTZ R12, R24, UR45, -R67.reuse ;  /* 0x0000002d180c7c23 */ /* 0x100fe20008010843 */
[----:B------:R-:W-:Y:S01]  /*c8f0*/  FFMA.FTZ R25, R25, UR45, -R67 ;  /* 0x0000002d19197c23 */ /* 0x000fe20008010843 */
[----:B------:R-:W-:-:S05]  /*c900*/  FFMA.FTZ R54, R54, UR45, -R7 ;  /* 0x0000002d36367c23 */ /* 0x000fca0008010807 */
[----:B------:R-:W1:Y:S01]  /*c910*/  MUFU.EX2 R11, R30 ;  /* 0x0000001e000b7308 */ /* 0x000e620000000800 */
[--C-:B------:R-:W-:Y:S01]  /*c920*/  FFMA.FTZ R14, R28, UR45, -R67.reuse ;  /* 0x0000002d1c0e7c23 */ /* 0x100fe20008010843 */
[----:B------:R-:W-:-:S06]  /*c930*/  FFMA.FTZ R29, R29, UR45, -R67 ;  /* 0x0000002d1d1d7c23 */ /* 0x000fcc0008010843 */
[----:B------:R-:W2:Y:S01]  /*c940*/  MUFU.EX2 R6, R6 ;  /* 0x0000000600067308 */ /* 0x000ea20000000800 */
[----:B------:R-:W-:Y:S01]  /*c950*/  FFMA.FTZ R28, R32, UR45, -R67 ;  /* 0x0000002d201c7c23 */ /* 0x000fe20008010843 */
[----:B------:R-:W-:Y:S01]  /*c960*/  FFMA.FTZ R10, R39, UR45, -R7 ;  /* 0x0000002d270a7c23 */ /* 0x000fe20008010807 */
[----:B------:R-:W-:-:S05]  /*c970*/  FFMA.FTZ R32, R44, UR45, -R67 ;  /* 0x0000002d2c207c23 */ /* 0x000fca0008010843 */
[----:B------:R-:W-:Y:S01]  /*c980*/  MUFU.EX2 R12, R12 ;  /* 0x0000000c000c7308 */ /* 0x000fe20000000800 */
[--C-:B------:R-:W-:Y:S01]  /*c990*/  FFMA.FTZ R38, R38, UR45, -R7.reuse ;  /* 0x0000002d26267c23 */ /* 0x100fe20008010807 */
[----:B------:R-:W-:Y:S01]  /*c9a0*/  FFMA.FTZ R39, R62, UR45, -R7 ;  /* 0x0000002d3e277c23 */ /* 0x000fe20008010807 */
[----:B------:R-:W-:-:S05]  /*c9b0*/  FFMA.FTZ R44, R52, UR45, -R67 ;  /* 0x0000002d342c7c23 */ /* 0x000fca0008010843 */
[----:B------:R-:W3:Y:S01]  /*c9c0*/  MUFU.EX2 R25, R25 ;  /* 0x0000001900197308 */ /* 0x000ee20000000800 */
[----:B------:R-:W-:Y:S01]  /*c9d0*/  FFMA.FTZ R62, R75, UR45, -R7 ;  /* 0x0000002d4b3e7c23 */ /* 0x000fe20008010807 */
[----:B0-----:R-:W-:Y:S01]  /*c9e0*/  FADD.FTZ R52, R9, R5 ;  /* 0x0000000509347221 */ /* 0x001fe20000010000 */
[----:B------:R-:W-:-:S05]  /*c9f0*/  FFMA.FTZ R75, R37, UR45, -R67 ;  /* 0x0000002d254b7c23 */ /* 0x000fca0008010843 */
[----:B------:R0:W-:Y:S01]  /*ca00*/  MUFU.EX2 R31, R54 ;  /* 0x00000036001f7308 */ /* 0x0001e20000000800 */
[--C-:B------:R-:W-:Y:S01]  /*ca10*/  FFMA.FTZ R37, R45, UR45, -R67.reuse ;  /* 0x0000002d2d257c23 */ /* 0x100fe20008010843 */
[----:B------:R-:W-:-:S06]  /*ca20*/  FFMA.FTZ R45, R53, UR45, -R67 ;  /* 0x0000002d352d7c23 */ /* 0x000fcc0008010843 */
[----:B------:R-:W4:Y:S01]  /*ca30*/  MUFU.EX2 R14, R14 ;  /* 0x0000000e000e7308 */ /* 0x000f220000000800 */
[--C-:B0-----:R-:W-:Y:S01]  /*ca40*/  FFMA.FTZ R54, R59, UR45, -R7.reuse ;  /* 0x0000002d3b367c23 */ /* 0x101fe20008010807 */
[----:B------:R-:W-:Y:S01]  /*ca50*/  FFMA.FTZ R59, R71, UR45, -R7 ;  /* 0x0000002d473b7c23 */ /* 0x000fe20008010807 */
[--C-:B------:R-:W-:Y:S01]  /*ca60*/  FFMA.FTZ R71, R33, UR45, -R67.reuse ;  /* 0x0000002d21477c23 */ /* 0x100fe20008010843 */
[--C-:B------:R-:W-:Y:S01]  /*ca70*/  FFMA.FTZ R33, R41, UR45, -R67.reuse ;  /* 0x0000002d29217c23 */ /* 0x100fe20008010843 */
[----:B------:R-:W-:-:S03]  /*ca80*/  FFMA.FTZ R41, R49, UR45, -R67 ;  /* 0x0000002d31297c23 */ /* 0x000fc60008010843 */
[----:B------:R-:W0:Y:S01]  /*ca90*/  MUFU.EX2 R8, R8 ;  /* 0x0000000800087308 */ /* 0x000e220000000800 */
[--C-:B------:R-:W-:Y:S01]  /*caa0*/  FFMA.FTZ R49, R57, UR45, -R67.reuse ;  /* 0x0000002d39317c23 */ /* 0x100fe20008010843 */
[----:B------:R-:W-:Y:S01]  /*cab0*/  FFMA.FTZ R57, R65, UR45, -R67 ;  /* 0x0000002d41397c23 */ /* 0x000fe20008010843 */
[----:B------:R-:W-:Y:S02]  /*cac0*/  IMAD.U32 R53, RZ, RZ, UR40 ;  /* 0x00000028ff357e24 */ /* 0x000fe4000f8e00ff */
[----:B-1----:R-:W-:Y:S01]  /*cad0*/  FADD.FTZ R65, R11, R52 ;  /* 0x000000340b417221 */ /* 0x002fe20000010000 */
[----:B------:R-:W-:Y:S02]  /*cae0*/  FFMA.FTZ R20, R42, UR45, -R7 ;  /* 0x0000002d2a147c23 */ /* 0x000fe40008010807 */
[----:B------:R-:W1:Y:S01]  /*caf0*/  MUFU.EX2 R29, R29 ;  /* 0x0000001d001d7308 */ /* 0x000e620000000800 */
[--C-:B------:R-:W-:Y:S01]  /*cb00*/  FFMA.FTZ R24, R40, UR45, -R67.reuse ;  /* 0x0000002d28187c23 */ /* 0x100fe20008010843 */
[----:B------:R-:W-:Y:S01]  /*cb10*/  FFMA.FTZ R40, R56, UR45, -R67 ;  /* 0x0000002d38287c23 */ /* 0x000fe20008010843 */
[----:B--2---:R-:W-:-:S05]  /*cb20*/  FADD.FTZ R56, R6, R65 ;  /* 0x0000004106387221 */ /* 0x004fca0000010000 */
[----:B------:R-:W2:Y:S01]  /*cb30*/  MUFU.EX2 R15, R38 ;  /* 0x00000026000f7308 */ /* 0x000ea20000000800 */
[----:B------:R-:W-:Y:S01]  /*cb40*/  PRMT R0, R53, 0x654, R0 ;  /* 0x0000065435007816 */ /* 0x000fe20000000000 */
[----:B------:R-:W-:Y:S01]  /*cb50*/  FFMA.FTZ R53, R61, UR45, -R67 ;  /* 0x0000002d3d357c23 */ /* 0x000fe20008010843 */
[----:B------:R-:W-:-:S05]  /*cb60*/  FFMA.FTZ R43, R43, UR45, -R7 ;  /* 0x0000002d2b2b7c23 */ /* 0x000fca0008010807 */
[----:B------:R-:W5:Y:S01]  /*cb70*/  MUFU.EX2 R28, R28 ;  /* 0x0000001c001c7308 */ /* 0x000f620000000800 */
[----:B---3--:R-:W-:Y:S01]  /*cb80*/  FADD.FTZ R61, R12, R25 ;  /* 0x000000190c3d7221 */ /* 0x008fe20000010000 */
[----:B------:R-:W-:-:S06]  /*cb90*/  FADD.FTZ R65, R13, R56 ;  /* 0x000000380d417221 */ /* 0x000fcc0000010000 */
[----:B------:R-:W3:Y:S01]  /*cba0*/  MUFU.EX2 R10, R10 ;  /* 0x0000000a000a7308 */ /* 0x000ee20000000800 */
[----:B----4-:R-:W-:Y:S01]  /*cbb0*/  FADD.FTZ R52, R14, R61 ;  /* 0x0000003d0e347221 */ /* 0x010fe20000010000 */
[----:B------:R-:W-:-:S06]  /*cbc0*/  FFMA.FTZ R46, R46, UR45, -R7 ;  /* 0x0000002d2e2e7c23 */ /* 0x000fcc0008010807 */
[----:B------:R-:W4:Y:S01]  /*cbd0*/  MUFU.EX2 R71, R71 ;  /* 0x0000004700477308 */ /* 0x000f220000000800 */
[----:B0-----:R-:W-:-:S07]  /*cbe0*/  FADD.FTZ R56, R8, R65 ;  /* 0x0000004108387221 */ /* 0x001fce0000010000 */
[----:B------:R-:W0:Y:S01]  /*cbf0*/  MUFU.EX2 R20, R20 ;  /* 0x0000001400147308 */ /* 0x000e220000000800 */
[----:B-1----:R-:W-:Y:S01]  /*cc00*/  FADD.FTZ R61, R29, R52 ;  /* 0x000000341d3d7221 */ /* 0x002fe20000010000 */
[----:B--2---:R-:W-:Y:S01]  /*cc10*/  FADD.FTZ R65, R15, R56 ;  /* 0x000000380f417221 */ /* 0x004fe20000010000 */
[----:B------:R-:W-:-:S05]  /*cc20*/  FFMA.FTZ R26, R47, UR45, -R7 ;  /* 0x0000002d2f1a7c23 */ /* 0x000fca0008010807 */
[----:B------:R-:W-:Y:S08]  /*cc30*/  MUFU.EX2 R75, R75 ;  /* 0x0000004b004b7308 */ /* 0x000ff00000000800 */
[----:B------:R-:W-:Y:S01]  /*cc40*/  MUFU.EX2 R24, R24 ;  /* 0x0000001800187308 */ /* 0x000fe20000000800 */
[----:B------:R-:W-:-:S07]  /*cc50*/  F2FP.F16.F32.PACK_AB R11, R6, R11 ;  /* 0x0000000b060b723e */ /* 0x000fce00000000ff */
[----:B------:R-:W-:Y:S01]  /*cc60*/  MUFU.EX2 R33, R33 ;  /* 0x0000002100217308 */ /* 0x000fe20000000800 */
[----:B------:R-:W-:-:S07]  /*cc70*/  FFMA.FTZ R30, R50, UR45, -R7 ;  /* 0x0000002d321e7c23 */ /* 0x000fce0008010807 */
[----:B------:R-:W-:Y:S08]  /*cc80*/  MUFU.EX2 R32, R32 ;  /* 0x0000002000207308 */ /* 0x000ff00000000800 */
[----:B------:R-:W-:Y:S01]  /*cc90*/  MUFU.EX2 R37, R37 ;  /* 0x0000002500257308 */ /* 0x000fe20000000800 */
[----:B------:R-:W-:-:S07]  /*cca0*/  FFMA.FTZ R38, R55, UR45, -R7 ;  /* 0x0000002d37267c23 */ /* 0x000fce0008010807 */
[----:B------:R-:W-:Y:S08]  /*ccb0*/  MUFU.EX2 R34, R34 ;  /* 0x0000002200227308 */ /* 0x000ff00000000800 */
[----:B------:R-:W-:Y:S01]  /*ccc0*/  MUFU.EX2 R44, R44 ;  /* 0x0000002c002c7308 */ /* 0x000fe20000000800 */
[----:B------:R-:W-:Y:S01]  /*ccd0*/  F2FP.F16.F32.PACK_AB R9, R5, R9 ;  /* 0x000000090509723e */ /* 0x000fe200000000ff */
[----:B------:R-:W-:Y:S01]  /*cce0*/  FFMA.FTZ R60, R60, UR45, -R67 ;  /* 0x0000002d3c3c7c23 */ /* 0x000fe20008010843 */
[----:B------:R1:W-:Y:S05]  /*ccf0*/  SYNCS.ARRIVE.TRANS64.RED.A1T0 RZ, [R0+URZ], RZ ;  /* 0x000000ff00ff79a7 */ /* 0x0003ea000810043f */
[----:B------:R-:W2:Y:S01]  /*cd00*/  MUFU.EX2 R21, R43 ;  /* 0x0000002b00157308 */ /* 0x000ea20000000800 */
[----:B-----5:R-:W-:Y:S01]  /*cd10*/  FADD.FTZ R52, R28, R61 ;  /* 0x0000003d1c347221 */ /* 0x020fe20000010000 */
[----:B---3--:R-:W-:-:S06]  /*cd20*/  FADD.FTZ R65, R10, R65 ;  /* 0x000000410a417221 */ /* 0x008fcc0000010000 */
[----:B------:R-:W3:Y:S01]  /*cd30*/  MUFU.EX2 R27, R46 ;  /* 0x0000002e001b7308 */ /* 0x000ee20000000800 */
[----:B----4-:R-:W-:Y:S01]  /*cd40*/  FADD.FTZ R61, R71, R52 ;  /* 0x00000034473d7221 */ /* 0x010fe20000010000 */
[----:B0-----:R-:W-:Y:S01]  /*cd50*/  FADD.FTZ R52, R20, R65 ;  /* 0x0000004114347221 */ /* 0x001fe20000010000 */
[----:B------:R-:W-:Y:S02]  /*cd60*/  F2FP.F16.F32.PACK_AB R15, R10, R15 ;  /* 0x0000000f0a0f723e */ /* 0x000fe400000000ff */
[----:B------:R-:W-:Y:S01]  /*cd70*/  F2FP.F16.F32.PACK_AB R10, R29, R14 ;  /* 0x0000000e1d0a723e */ /* 0x000fe200000000ff */
[----:B--2---:R-:W-:-:S04]  /*cd80*/  FADD.FTZ R52, R21, R52 ;  /* 0x0000003415347221 */ /* 0x004fc80000010000 */
[----:B---3--:R-:W-:Y:S02]  /*cd90*/  FADD.FTZ R29, R27, R52 ;  /* 0x000000341b1d7221 */ /* 0x008fe40000010000 */
[----:B------:R-:W2:Y:S01]  /*cda0*/  LDL R52, [R1+0x50] ;  /* 0x0000500001347983 */ /* 0x000ea20000100800 */
[----:B------:R-:W-:Y:S01]  /*cdb0*/  FFMA.FTZ R47, R70, UR45, -R7 ;  /* 0x0000002d462f7c23 */ /* 0x000fe20008010807 */
[----:B------:R-:W-:-:S06]  /*cdc0*/  FFMA.FTZ R70, R36, UR45, -R67 ;  /* 0x0000002d24467c23 */ /* 0x000fcc0008010843 */
[----:B------:R-:W0:Y:S01]  /*cdd0*/  MUFU.EX2 R70, R70 ;  /* 0x0000004600467308 */ /* 0x000e220000000800 */
[----:B------:R-:W-:Y:S01]  /*cde0*/  FFMA.FTZ R36, R48, UR45, -R67 ;  /* 0x0000002d30247c23 */ /* 0x000fe20008010843 */
[----:B------:R-:W-:-:S06]  /*cdf0*/  F2FP.F16.F32.PACK_AB R13, R8, R13 ;  /* 0x0000000d080d723e */ /* 0x000fcc00000000ff */
[----:B------:R-:W3:Y:S01]  /*ce00*/  MUFU.EX2 R26, R26 ;  /* 0x0000001a001a7308 */ /* 0x000ee20000000800 */
[----:B------:R-:W-:Y:S01]  /*ce10*/  F2FP.F16.F32.PACK_AB R8, R25, R12 ;  /* 0x0000000c1908723e */ /* 0x000fe200000000ff */
[----:B0-----:R-:W-:-:S06]  /*ce20*/  FADD.FTZ R6, R70, R61 ;  /* 0x0000003d46067221 */ /* 0x001fcc0000010000 */
[----:B------:R-:W0:Y:S01]  /*ce30*/  MUFU.EX2 R36, R36 ;  /* 0x0000002400247308 */ /* 0x000e220000000800 */
[----:B------:R-:W-:-:S04]  /*ce40*/  FADD.FTZ R61, R75, R6 ;  /* 0x000000064b3d7221 */ /* 0x000fc80000010000 */
[----:B------:R-:W-:-:S03]  /*ce50*/  FADD.FTZ R12, R24, R61 ;  /* 0x0000003d180c7221 */ /* 0x000fc60000010000 */
[----:B------:R-:W4:Y:S01]  /*ce60*/  MUFU.EX2 R30, R30 ;  /* 0x0000001e001e7308 */ /* 0x000f220000000800 */
[----:B------:R-:W-:Y:S01]  /*ce70*/  FADD.FTZ R25, R33, R12 ;  /* 0x0000000c21197221 */ /* 0x000fe20000010000 */
[----:B------:R-:W-:-:S06]  /*ce80*/  F2FP.F16.F32.PACK_AB R12, R71, R28 ;  /* 0x0000001c470c723e */ /* 0x000fcc00000000ff */
[----:B------:R-:W5:Y:S01]  /*ce90*/  MUFU.EX2 R41, R41 ;  /* 0x0000002900297308 */ /* 0x000f620000000800 */
[----:B------:R-:W-:Y:S01]  /*cea0*/  FADD.FTZ R28, R32, R25 ;  /* 0x00000019201c7221 */ /* 0x000fe20000010000 */
[----:B---3--:R-:W-:-:S03]  /*ceb0*/  FADD.FTZ R61, R26, R29 ;  /* 0x0000001d1a3d7221 */ /* 0x008fc60000010000 */
[----:B------:R-:W-:-:S03]  /*cec0*/  FADD.FTZ R29, R37, R28 ;  /* 0x0000001c251d7221 */ /* 0x000fc60000010000 */
[----:B------:R-:W3:Y:S01]  /*ced0*/  MUFU.EX2 R45, R45 ;  /* 0x0000002d002d7308 */ /* 0x000ee20000000800 */
[----:B------:R-:W-:Y:S01]  /*cee0*/  F2FP.F16.F32.PACK_AB R25, R21, R20 ;  /* 0x000000141519723e */ /* 0x000fe200000000ff */
[----:B0-----:R-:W-:Y:S01]  /*cef0*/  FADD.FTZ R20, R36, R29 ;  /* 0x0000001d24147221 */ /* 0x001fe20000010000 */
[----:B----4-:R-:W-:-:S05]  /*cf00*/  FADD.FTZ R61, R30, R61 ;  /* 0x0000003d1e3d7221 */ /* 0x010fca0000010000 */
[----:B------:R-:W0:Y:S01]  /*cf10*/  MUFU.EX2 R38, R38 ;  /* 0x0000002600267308 */ /* 0x000e220000000800 */
[----:B-----5:R-:W-:Y:S01]  /*cf20*/  FADD.FTZ R21, R41, R20 ;  /* 0x0000001429157221 */ /* 0x020fe20000010000 */
[----:B------:R-:W-:-:S06]  /*cf30*/  FADD.FTZ R28, R34, R61 ;  /* 0x0000003d221c7221 */ /* 0x000fcc0000010000 */
[----:B------:R-:W4:Y:S01]  /*cf40*/  MUFU.EX2 R40, R40 ;  /* 0x0000002800287308 */ /* 0x000f220000000800 */
[----:B------:R-:W-:Y:S01]  /*cf50*/  FFMA.FTZ R55, R63, UR45, -R7 ;  /* 0x0000002d3f377c23 */ /* 0x000fe20008010807 */
[----:B------:R-:W-:-:S06]  /*cf60*/  F2FP.F16.F32.PACK_AB R14, R75, R70 ;  /* 0x000000464b0e723e */ /* 0x000fcc00000000ff */
[----:B------:R-:W5:Y:S01]  /*cf70*/  MUFU.EX2 R51, R51 ;  /* 0x0000003300337308 */ /* 0x000f620000000800 */
[----:B------:R1:W-:Y:S01]  /*cf80*/  STSM.16.M88.4 [R154+0x21800], R8 ;  /* 0x021800089a007844 */ /* 0x0003e20000000200 */
[----:B------:R-:W-:-:S06]  /*cf90*/  FFMA.FTZ R48, R64, UR45, -R67 ;  /* 0x0000002d40307c23 */ /* 0x000fcc0008010843 */
[----:B------:R-:W5:Y:S01]  /*cfa0*/  MUFU.EX2 R49, R49 ;  /* 0x0000003100317308 */ /* 0x000f620000000800 */
[----:B------:R-:W-:-:S07]  /*cfb0*/  FFMA.FTZ R50, R66, UR45, -R7 ;  /* 0x0000002d42327c23 */ /* 0x000fce0008010807 */
[----:B------:R-:W5:Y:S01]  /*cfc0*/  MUFU.EX2 R54, R54 ;  /* 0x0000003600367308 */ /* 0x000f620000000800 */
[----:B-1----:R-:W-:Y:S01]  /*cfd0*/  FADD.FTZ R10, R44, R21 ;  /* 0x000000152c0a7221 */ /* 0x002fe20000010000 */
[----:B------:R-:W-:Y:S01]  /*cfe0*/  FADD.FTZ R11, R31, R28 ;  /* 0x0000001c1f0b7221 */ /* 0x000fe20000010000 */
[----:B------:R3:W-:Y:S05]  /*cff0*/  STSM.16.M88.4 [R92], R12 ;  /* 0x0000000c5c007844 */ /* 0x0007ea0000000200 */
[----:B------:R-:W1:Y:S08]  /*d000*/  MUFU.EX2 R0, R60 ;  /* 0x0000003c00007308 */ /* 0x000e700000000800 */
[----:B------:R-:W1:Y:S08]  /*d010*/  MUFU.EX2 R39, R39 ;  /* 0x0000002700277308 */ /* 0x000e700000000800 */
[----:B------:R-:W1:Y:S01]  /*d020*/  MUFU.EX2 R53, R53 ;  /* 0x0000003500357308 */ /* 0x000e620000000800 */
[----:B---3--:R-:W-:Y:S01]  /*d030*/  FADD.FTZ R13, R45, R10 ;  /* 0x0000000a2d0d7221 */ /* 0x008fe20000010000 */
[----:B0-----:R-:W-:Y:S01]  /*d040*/  FADD.FTZ R12, R38, R11 ;  /* 0x0000000b260c7221 */ /* 0x001fe20000010000 */
[--C-:B------:R-:W-:Y:S01]  /*d050*/  FFMA.FTZ R68, R68, UR45, -R67.reuse ;  /* 0x0000002d44447c23 */ /* 0x100fe20008010843 */
[----:B------:R-:W-:-:S04]  /*d060*/  FFMA.FTZ R69, R69, UR45, -R67 ;  /* 0x0000002d45457c23 */ /* 0x000fc80008010843 */
[----:B------:R-:W-:Y:S01]  /*d070*/  MUFU.EX2 R57, R57 ;  /* 0x0000003900397308 */ /* 0x000fe20000000800 */
[----:B----4-:R-:W-:Y:S01]  /*d080*/  FADD.FTZ R14, R40, R13 ;  /* 0x0000000d280e7221 */ /* 0x010fe20000010000 */
[----:B-----5:R-:W-:Y:S01]  /*d090*/  FADD.FTZ R13, R51, R12 ;  /* 0x0000000c330d7221 */ /* 0x020fe20000010000 */
[----:B------:R-:W-:-:S05]  /*d0a0*/  F2FP.F16.F32.PACK_AB R27, R26, R27 ;  /* 0x0000001b1a1b723e */ /* 0x000fca00000000ff */
[----:B------:R-:W-:Y:S01]  /*d0b0*/  MUFU.EX2 R58, R58 ;  /* 0x0000003a003a7308 */ /* 0x000fe20000000800 */
[----:B------:R-:W-:Y:S01]  /*d0c0*/  F2FP.F16.F32.PACK_AB R24, R33, R24 ;  /* 0x000000182118723e */ /* 0x000fe200000000ff */
[----:B------:R-:W-:Y:S01]  /*d0d0*/  FFMA.FTZ R72, R72, UR45, -R67 ;  /* 0x0000002d48487c23 */ /* 0x000fe20008010843 */
[----:B------:R-:W-:Y:S01]  /*d0e0*/  FFMA.FTZ R46, R74, UR45, -R7 ;  /* 0x0000002d4a2e7c23 */ /* 0x000fe20008010807 */
[----:B------:R-:W-:Y:S01]  /*d0f0*/  FFMA.FTZ R73, R73, UR45, -R67 ;  /* 0x0000002d49497c23 */ /* 0x000fe20008010843 */
[----:B------:R-:W0:Y:S03]  /*d100*/  @P4 LDC R20, c[0x0][0x44c] ;  /* 0x00011300ff144b82 */ /* 0x000e260000000800 */
[----:B------:R-:W3:Y:S01]  /*d110*/  MUFU.EX2 R55, R55 ;  /* 0x0000003700377308 */ /* 0x000ee20000000800 */
[----:B------:R-:W-:Y:S01]  /*d120*/  FADD.FTZ R15, R49, R14 ;  /* 0x0000000e310f7221 */ /* 0x000fe20000010000 */
[----:B------:R-:W-:-:S06]  /*d130*/  FADD.FTZ R12, R54, R13 ;  /* 0x0000000d360c7221 */ /* 0x000fcc0000010000 */
[----:B------:R-:W-:Y:S08]  /*d140*/  MUFU.EX2 R48, R48 ;  /* 0x0000003000307308 */ /* 0x000ff00000000800 */
[----:B------:R-:W4:Y:S01]  /*d150*/  MUFU.EX2 R50, R50 ;  /* 0x0000003200327308 */ /* 0x000f220000000800 */
[----:B------:R-:W-:Y:S01]  /*d160*/  F2FP.F16.F32.PACK_AB R26, R37, R32 ;  /* 0x00000020251a723e */ /* 0x000fe200000000ff */
[----:B-1----:R-:W-:Y:S01]  /*d170*/  FADD.FTZ R14, R0, R15 ;  /* 0x0000000f000e7221 */ /* 0x002fe20000010000 */
[----:B------:R-:W-:Y:S01]  /*d180*/  F2FP.F16.F32.PACK_AB R9, R34, R30 ;  /* 0x0000001e2209723e */ /* 0x000fe200000000ff */
[----:B------:R-:W-:Y:S01]  /*d190*/  FADD.FTZ R12, R39, R12 ;  /* 0x0000000c270c7221 */ /* 0x000fe20000010000 */
[----:B------:R-:W-:-:S03]  /*d1a0*/  F2FP.F16.F32.PACK_AB R8, R41, R36 ;  /* 0x000000242908723e */ /* 0x000fc600000000ff */
[----:B------:R-:W1:Y:S01]  /*d1b0*/  MUFU.EX2 R5, R68 ;  /* 0x0000004400057308 */ /* 0x000e620000000800 */
[----:B------:R-:W-:Y:S02]  /*d1c0*/  F2FP.F16.F32.PACK_AB R10, R45, R44 ;  /* 0x0000002c2d0a723e */ /* 0x000fe400000000ff */
[----:B------:R-:W-:Y:S01]  /*d1d0*/  F2FP.F16.F32.PACK_AB R11, R38, R31 ;  /* 0x0000001f260b723e */ /* 0x000fe200000000ff */
[----:B------:R-:W-:-:S04]  /*d1e0*/  FADD.FTZ R13, R53, R14 ;  /* 0x0000000e350d7221 */ /* 0x000fc80000010000 */
[----:B------:R-:W5:Y:S01]  /*d1f0*/  MUFU.EX2 R47, R47 ;  /* 0x0000002f002f7308 */ /* 0x000f620000000800 */
[----:B------:R-:W-:Y:S01]  /*d200*/  STSM.16.M88.4 [R156], R24 ;  /* 0x000000189c007844 */ /* 0x000fe20000000200 */
[----:B---3--:R-:W-:-:S03]  /*d210*/  FADD.FTZ R15, R55, R12 ;  /* 0x0000000c370f7221 */ /* 0x008fc60000010000 */
[----:B------:R3:W-:Y:S03]  /*d220*/  STSM.16.M88.4 [R155], R8 ;  /* 0x000000089b007844 */ /* 0x0007e60000000200 */
[----:B------:R-:W0:Y:S01]  /*d230*/  MUFU.EX2 R6, R69 ;  /* 0x0000004500067308 */ /* 0x000e220000000800 */
[----:B------:R-:W-:Y:S01]  /*d240*/  FFMA.FTZ R76, R76, UR45, -R67 ;  /* 0x0000002d4c4c7c23 */ /* 0x000fe20008010843 */
[----:B----4-:R-:W-:-:S06]  /*d250*/  FADD.FTZ R15, R50, R15 ;  /* 0x0000000f320f7221 */ /* 0x010fcc0000010000 */
[----:B------:R-:W4:Y:S01]  /*d260*/  MUFU.EX2 R59, R59 ;  /* 0x0000003b003b7308 */ /* 0x000f220000000800 */
[----:B------:R-:W-:Y:S01]  /*d270*/  FFMA.FTZ R43, R78, UR45, -R7 ;  /* 0x0000002d4e2b7c23 */ /* 0x000fe20008010807 */
[----:B------:R-:W-:Y:S01]  /*d280*/  FFMA.FTZ R77, R77, UR45, -R67 ;  /* 0x0000002d4d4d7c23 */ /* 0x000fe20008010843 */
[----:B------:R-:W-:-:S05]  /*d290*/  FFMA.FTZ R63, R79, UR45, -R7 ;  /* 0x0000002d4f3f7c23 */ /* 0x000fca0008010807 */
[----:B------:R-:W-:Y:S01]  /*d2a0*/  MUFU.EX2 R62, R62 ;  /* 0x0000003e003e7308 */ /* 0x000fe20000000800 */
[----:B---3--:R-:W-:Y:S01]  /*d2b0*/  F2FP.F16.F32.PACK_AB R10, R53, R0 ;  /* 0x00000000350a723e */ /* 0x008fe200000000ff */
[----:B------:R-:W-:-:S06]  /*d2c0*/  FADD.FTZ R0, R48, R13 ;  /* 0x0000000d30007221 */ /* 0x000fcc0000010000 */
[----:B------:R-:W3:Y:S01]  /*d2d0*/  MUFU.EX2 R72, R72 ;  /* 0x0000004800487308 */ /* 0x000ee20000000800 */
[----:B------:R-:W-:Y:S01]  /*d2e0*/  FADD.FTZ R0, R57, R0 ;  /* 0x0000000039007221 */ /* 0x000fe20000010000 */
[----:B------:R-:W-:Y:S01]  /*d2f0*/  FADD.FTZ R14, R58, R15 ;  /* 0x0000000f3a0e7221 */ /* 0x000fe20000010000 */
[----:B------:R-:W-:Y:S01]  /*d300*/  FFMA.FTZ R80, R80, UR45, -R67 ;  /* 0x0000002d50507c23 */ /* 0x000fe20008010843 */
[----:B------:R-:W-:-:S04]  /*d310*/  FFMA.FTZ R42, R82, UR45, -R7 ;  /* 0x0000002d522a7c23 */ /* 0x000fc80008010807 */
[----:B------:R-:W3:Y:S01]  /*d320*/  MUFU.EX2 R46, R46 ;  /* 0x0000002e002e7308 */ /* 0x000ee20000000800 */
[----:B-1----:R-:W-:Y:S01]  /*d330*/  FADD.FTZ R15, R5, R0 ;  /* 0x00000000050f7221 */ /* 0x002fe20000010000 */
[----:B-----5:R-:W-:Y:S01]  /*d340*/  FADD.FTZ R0, R47, R14 ;  /* 0x0000000e2f007221 */ /* 0x020fe20000010000 */
[----:B------:R-:W1:Y:S05]  /*d350*/  @P4 LDC R26, c[0x0][0x450] ;  /* 0x00011400ff1a4b82 */ /* 0x000e6a0000000800 */
[----:B------:R-:W5:Y:S01]  /*d360*/  MUFU.EX2 R73, R73 ;  /* 0x0000004900497308 */ /* 0x000f620000000800 */
[C---:B0-----:R-:W-:Y:S01]  /*d370*/  FADD.FTZ R21, R6.reuse, R15 ;  /* 0x0000000f06157221 */ /* 0x041fe20000010000 */
[----:B------:R-:W-:-:S06]  /*d380*/  F2FP.F16.F32.PACK_AB R14, R6, R5 ;  /* 0x00000005060e723e */ /* 0x000fcc00000000ff */
[----:B------:R-:W0:Y:S01]  /*d390*/  MUFU.EX2 R76, R76 ;  /* 0x0000004c004c7308 */ /* 0x000e220000000800 */
[----:B------:R-:W-:Y:S01]  /*d3a0*/  FFMA.FTZ R81, R81, UR45, -R67 ;  /* 0x0000002d51517c23 */ /* 0x000fe20008010843 */
[----:B----4-:R-:W-:-:S06]  /*d3b0*/  FADD.FTZ R5, R59, R0 ;  /* 0x000000003b057221 */ /* 0x010fcc0000010000 */
[----:B------:R-:W4:Y:S01]  /*d3c0*/  MUFU.EX2 R43, R43 ;  /* 0x0000002b002b7308 */ /* 0x000f220000000800 */
[----:B------:R-:W-:Y:S01]  /*d3d0*/  FFMA.FTZ R66, R83, UR45, -R7 ;  /* 0x0000002d53427c23 */ /* 0x000fe20008010807 */
[----:B---3--:R-:W-:-:S06]  /*d3e0*/  FADD.FTZ R0, R72, R21 ;  /* 0x0000001548007221 */ /* 0x008fcc0000010000 */
[----:B------:R-:W3:Y:S01]  /*d3f0*/  MUFU.EX2 R77, R77 ;  /* 0x0000004d004d7308 */ /* 0x000ee20000000800 */
[----:B------:R-:W-:Y:S01]  /*d400*/  FFMA.FTZ R35, R86, UR45, -R7 ;  /* 0x0000002d56237c23 */ /* 0x000fe20008010807 */
[----:B------:R-:W-:-:S06]  /*d410*/  FADD.FTZ R5, R46, R5 ;  /* 0x000000052e057221 */ /* 0x000fcc0000010000 */
[----:B------:R-:W1:Y:S01]  /*d420*/  MUFU.EX2 R63, R63 ;  /* 0x0000003f003f7308 */ /* 0x000e620000000800 */
[----:B------:R-:W-:Y:S01]  /*d430*/  FFMA.FTZ R7, R87, UR45, -R7 ;  /* 0x0000002d57077c23 */ /* 0x000fe20008010807 */
[----:B-----5:R-:W-:-:S06]  /*d440*/  FADD.FTZ R21, R73, R0 ;  /* 0x0000000049157221 */ /* 0x020fcc0000010000 */
[----:B------:R-:W5:Y:S01]  /*d450*/  MUFU.EX2 R80, R80 ;  /* 0x0000005000507308 */ /* 0x000f620000000800 */
[----:B------:R-:W-:Y:S01]  /*d460*/  FADD.FTZ R6, R62, R5 ;  /* 0x000000053e067221 */ /* 0x000fe20000010000 */
[----:B------:R-:W-:-:S06]  /*d470*/  FFMA.FTZ R84, R84, UR45, -R67 ;  /* 0x0000002d54547c23 */ /* 0x000fcc0008010843 */
[----:B------:R-:W5:Y:S01]  /*d480*/  MUFU.EX2 R42, R42 ;  /* 0x0000002a002a7308 */ /* 0x000f620000000800 */
[----:B------:R-:W-:Y:S01]  /*d490*/  FFMA.FTZ R67, R85, UR45, -R67 ;  /* 0x0000002d55437c23 */ /* 0x000fe20008010843 */
[----:B------:R-:W-:Y:S01]  /*d4a0*/  F2FP.F16.F32.PACK_AB R8, R49, R40 ;  /* 0x000000283108723e */ /* 0x000fe200000000ff */
[----:B------:R-:W-:Y:S01]  /*d4b0*/  @P4 IMAD.HI.U32 R25, R91, R20, RZ ;  /* 0x000000145b194227 */ /* 0x000fe200078e00ff */
[----:B------:R-:W-:-:S04]  /*d4c0*/  F2FP.F16.F32.PACK_AB R9, R54, R51 ;  /* 0x000000333609723e */ /* 0x000fc800000000ff */
[----:B------:R-:W2:Y:S01]  /*d4d0*/  MUFU.EX2 R81, R81 ;  /* 0x0000005100517308 */ /* 0x000ea20000000800 */
[----:B------:R-:W-:Y:S01]  /*d4e0*/  F2FP.F16.F32.PACK_AB R11, R55, R39 ;  /* 0x00000027370b723e */ /* 0x000fe200000000ff */
[----:B0-----:R-:W-:Y:S01]  /*d4f0*/  FADD.FTZ R20, R76, R21 ;  /* 0x000000154c147221 */ /* 0x001fe20000010000 */
[----:B----4-:R-:W-:-:S05]  /*d500*/  FADD.FTZ R6, R43, R6 ;  /* 0x000000062b067221 */ /* 0x010fca0000010000 */
[----:B------:R-:W0:Y:S01]  /*d510*/  MUFU.EX2 R66, R66 ;  /* 0x0000004200427308 */ /* 0x000e220000000800 */
[----:B------:R1:W-:Y:S01]  /*d520*/  STSM.16.M88.4 [R154+0x27800], R8 ;  /* 0x027800089a007844 */ /* 0x0003e20000000200 */
[----:B---3--:R-:W-:-:S06]  /*d530*/  FADD.FTZ R5, R77, R20 ;  /* 0x000000144d057221 */ /* 0x008fcc0000010000 */
[----:B------:R-:W-:Y:S08]  /*d540*/  MUFU.EX2 R35, R35 ;  /* 0x0000002300237308 */ /* 0x000ff00000000800 */
[----:B------:R2:W3:Y:S01]  /*d550*/  MUFU.EX2 R0, R7 ;  /* 0x0000000700007308 */ /* 0x0004e20000000800 */
[----:B-1----:R-:W-:Y:S01]  /*d560*/  FADD.FTZ R11, R63, R6 ;  /* 0x000000063f0b7221 */ /* 0x002fe20000010000 */
[----:B-----5:R-:W-:Y:S01]  /*d570*/  FADD.FTZ R6, R80, R5 ;  /* 0x0000000550067221 */ /* 0x020fe20000010000 */
[----:B------:R-:W-:-:S05]  /*d580*/  IMAD.MOV.U32 R24, RZ, RZ, R91 ;  /* 0x000000ffff187224 */ /* 0x000fca00078e005b */
[----:B------:R-:W-:Y:S01]  /*d590*/  MUFU.EX2 R84, R84 ;  /* 0x0000005400547308 */ /* 0x000fe20000000800 */
[----:B------:R-:W-:Y:S01]  /*d5a0*/  FADD.FTZ R5, R42, R11 ;  /* 0x0000000b2a057221 */ /* 0x000fe20000010000 */
[----:B------:R-:W-:-:S06]  /*d5b0*/  F2FP.F16.F32.PACK_AB R12, R57, R48 ;  /* 0x00000030390c723e */ /* 0x000fcc00000000ff */
[----:B------:R-:W1:Y:S01]  /*d5c0*/  MUFU.EX2 R67, R67 ;  /* 0x0000004300437308 */ /* 0x000e620000000800 */
[----:B------:R-:W-:Y:S02]  /*d5d0*/  F2FP.F16.F32.PACK_AB R13, R58, R50 ;  /* 0x000000323a0d723e */ /* 0x000fe400000000ff */
[----:B------:R-:W-:Y:S02]  /*d5e0*/  F2FP.F16.F32.PACK_AB R15, R59, R47 ;  /* 0x0000002f3b0f723e */ /* 0x000fe400000000ff */
[----:B------:R-:W-:Y:S01]  /*d5f0*/  @P4 SHF.R.U32.HI R24, RZ, R26, R25 ;  /* 0x0000001aff184219 */ /* 0x000fe20000011619 */
[----:B--2---:R-:W-:Y:S01]  /*d600*/  FADD.FTZ R7, R81, R6 ;  /* 0x0000000651077221 */ /* 0x004fe20000010000 */
[----:B0-----:R-:W-:Y:S01]  /*d610*/  FADD.FTZ R6, R66, R5 ;  /* 0x0000000542067221 */ /* 0x001fe20000010000 */
[----:B------:R3:W-:Y:S01]  /*d620*/  STSM.16.M88.4 [R52], R12 ;  /* 0x0000000c34007844 */ /* 0x0007e20000000200 */
[----:B------:R-:W-:Y:S02]  /*d630*/  IADD3 R5, R24, R89, -R90 ;  /* 0x0000005918057210 */ /* 0x000fe40007ffe85a */
[----:B------:R-:W-:-:S02]  /*d640*/  F2FP.F16.F32.PACK_AB R8, R73, R72 ;  /* 0x000000484908723e */ /* 0x000fc400000000ff */
[----:B------:R-:W-:Y:S02]  /*d650*/  F2FP.F16.F32.PACK_AB R9, R62, R46 ;  /* 0x0000002e3e09723e */ /* 0x000fe400000000ff */
[----:B------:R-:W-:Y:S02]  /*d660*/  F2FP.F16.F32.PACK_AB R10, R77, R76 ;  /* 0x0000004c4d0a723e */ /* 0x000fe400000000ff */
[----:B------:R-:W-:Y:S02]  /*d670*/  F2FP.F16.F32.PACK_AB R11, R63, R43 ;  /* 0x0000002b3f0b723e */ /* 0x000fe400000000ff */
[----:B---3--:R-:W-:Y:S01]  /*d680*/  F2FP.F16.F32.PACK_AB R15, R0, R35 ;  /* 0x00000023000f723e */ /* 0x008fe200000000ff */
[----:B------:R-:W-:Y:S01]  /*d690*/  FADD.FTZ R35, R35, R6 ;  /* 0x0000000623237221 */ /* 0x000fe20000010000 */
[----:B------:R-:W-:Y:S02]  /*d6a0*/  SHF.R.S32.HI R6, RZ, 0x1f, R5 ;  /* 0x0000001fff067819 */ /* 0x000fe40000011405 */
[----:B------:R-:W-:-:S02]  /*d6b0*/  F2FP.F16.F32.PACK_AB R12, R81, R80 ;  /* 0x00000050510c723e */ /* 0x000fc400000000ff */
[----:B------:R-:W-:Y:S02]  /*d6c0*/  F2FP.F16.F32.PACK_AB R13, R66, R42 ;  /* 0x0000002a420d723e */ /* 0x000fe400000000ff */
[----:B-1----:R-:W-:Y:S02]  /*d6d0*/  F2FP.F16.F32.PACK_AB R14, R67, R84 ;  /* 0x00000054430e723e */ /* 0x002fe400000000ff */
[----:B------:R-:W-:Y:S01]  /*d6e0*/  LEA.HI R5, R6, R5, RZ, 0x7 ;  /* 0x0000000506057211 */ /* 0x000fe200078f38ff */
[----:B------:R0:W-:Y:S03]  /*d6f0*/  STSM.16.M88.4 [R156+0x6000], R8 ;  /* 0x006000089c007844 */ /* 0x0001e60000000200 */
[----:B------:R-:W-:Y:S01]  /*d700*/  SHF.R.S32.HI R5, RZ, 0x7, R5 ;  /* 0x00000007ff057819 */ /* 0x000fe20000011405 */
[----:B------:R0:W-:Y:S01]  /*d710*/  STSM.16.M88.4 [R155+0x6000], R12 ;  /* 0x0060000c9b007844 */ /* 0x0001e20000000200 */
[----:B------:R1:W-:Y:S06]  /*d720*/  MEMBAR.ALL.CTA ;  /* 0x0000000000007992 */ /* 0x0003ec0000008000 */
[----:B-1----:R-:W1:Y:S01]  /*d730*/  FENCE.VIEW.ASYNC.S ;  /* 0x00000000000073c6 */ /* 0x002e620000000000 */
[----:B------:R-:W-:Y:S01]  /*d740*/  VIMNMX R20, RZ, R5, !PT ;  /* 0x00000005ff147248 */ /* 0x000fe20007fe0100 */
[----:B------:R-:W-:-:S04]  /*d750*/  VIADD R6, R88, 0xfffffffe ;  /* 0xfffffffe58067836 */ /* 0x000fc80000000000 */
[----:B------:R0:W-:Y:S01]  /*d760*/  STL [R1+0x30], R20 ;  /* 0x0000301401007387 */ /* 0x0001e20000100800 */
[----:B------:R-:W-:Y:S01]  /*d770*/  ISETP.GE.AND P1, PT, R6, R20, PT ;  /* 0x000000140600720c */ /* 0x000fe20003f26270 */
[----:B------:R-:W-:Y:S01]  /*d780*/  FADD.FTZ R84, R84, R7 ;  /* 0x0000000754547221 */ /* 0x000fe20000010000 */
[----:B------:R-:W-:Y:S01]  /*d790*/  @P4 LOP3.LUT R23, R23, 0x8, RZ, 0xfc, !PT ;  /* 0x0000000817174812 */ /* 0x000fe200078efcff */
[----:B------:R-:W-:Y:S01]  /*d7a0*/  FADD.FTZ R0, R0, R35 ;  /* 0x0000002300007221 */ /* 0x000fe20000010000 */
[----:B------:R-:W-:Y:S01]  /*d7b0*/  CS2R R134, SRZ ;  /* 0x0000000000867805 */ /* 0x000fe2000001ff00 */
[----:B------:R-:W-:Y:S01]  /*d7c0*/  FADD.FTZ R139, R67, R84 ;  /* 0x00000054438b7221 */ /* 0x000fe20000010000 */
        /* <DEDUP_REMOVED lines=23> */
[----:B-1----:R-:W-:Y:S01]  /*d940*/  NOP ;  /* 0x0000000000007918 */ /* 0x002fe20000000000 */
[----:B0-----:R-:W-:Y:S05]  /*d950*/  @!P1 BRA `(.L_x_12418) ;  /* 0x0000002c00a49947 */ /* 0x001fea0003800000 */
[----:B------:R-:W-:Y:S01]  /*d960*/  IMAD.MOV.U32 R8, RZ, RZ, R3 ;  /* 0x000000ffff087224 */ /* 0x000fe200078e0003 */
[----:B------:R-:W-:Y:S01]  /*d970*/  MOV R5, R4 ;  /* 0x0000000400057202 */ /* 0x000fe20000000f00 */
[----:B------:R-:W-:Y:S02]  /*d980*/  IMAD.MOV.U32 R9, RZ, RZ, R138 ;  /* 0x000000ffff097224 */ /* 0x000fe400078e008a */
[----:B------:R-:W-:Y:S02]  /*d990*/  IMAD.MOV.U32 R7, RZ, RZ, R19 ;  /* 0x000000ffff077224 */ /* 0x000fe400078e0013 */
[----:B------:R-:W-:-:S07]  /*d9a0*/  IMAD.MOV.U32 R135, RZ, RZ, RZ ;  /* 0x000000ffff877224 */ /* 0x000fce00078e00ff */
.L_x_12430:
        /* <DEDUP_REMOVED lines=9> */
.L_x_12420:
        /* <DEDUP_REMOVED lines=8> */
.L_x_12421:
[----:B------:R-:W-:Y:S04]  /*dac0*/  BSSY B0, `(.L_x_12419) ;  /* 0x0000004000007945 */ /* 0x000fe80003800000 */
[----:B-1----:R-:W-:Y:S05]  /*dad0*/  @P2 BRA `(.L_x_12422) ;  /* 0x0000000000082947 */ /* 0x002fea0003800000 */
[----:B------:R-:W1:Y:S02]  /*dae0*/  SYNCS.PHASECHK.TRANS64.TRYWAIT P2, [R3+URZ+0x2d830], R4 ;  /* 0x02d83004030075a7 */ /* 0x000e64000804017f */
[----:B-1----:R-:W-:Y:S05]  /*daf0*/  @!P2 BRA `(.L_x_12423) ;  /* 0x000000f40020a947 */ /* 0x002fea0003800000 */
.L_x_12422:
[----:B------:R-:W-:Y:S05]  /*db00*/  BSYNC B0 ;  /* 0x0000000000007941 */ /* 0x000fea0003800000 */
.L_x_12419:
        /* <DEDUP_REMOVED lines=21> */
[----:B------:R-:W-:-:S04]  /*dc60*/  IADD3 R14, R10, 0x2, RZ ;  /* 0x000000020a0e7810 */ /* 0x000fc80007ffe0ff */
        /* <DEDUP_REMOVED lines=18> */
[----:B------:R-:W-:Y:S01]  /*dd90*/  VIADD R20, R10, 0x400 ;  /* 0x000004000a147836 */ /* 0x000fe20000000000 */
[----:B------:R-:W-:Y:S02]  /*dda0*/  MOV R21, 0x80000020 ;  /* 0x8000002000157802 */ /* 0x000fe40000000f00 */
        /* <DEDUP_REMOVED lines=22> */
.L_x_12425:
[----:B------:R-:W-:Y:S01]  /*df10*/  SHF.L.U32 R3, R9, 0x1f, RZ ;  /* 0x0000001f09037819 */ /* 0x000fe200000006ff */
[----:B------:R-:W-:-:S04]  /*df20*/  IMAD R4, R7, 0x8, R2 ;  /* 0x0000000807047824 */ /* 0x000fc800078e0202 */
[----:B------:R0:W1:Y:S01]  /*df30*/  SYNCS.PHASECHK.TRANS64.TRYWAIT P1, [R4+URZ+0x2d850], R3 ;  /* 0x02d85003040075a7 */ /* 0x000062000802017f */
[----:B------:R-:W-:Y:S05]  /*df40*/  @!P0 BRA `(.L_x_12426) ;  /* 0x0000000000048947 */ /* 0x000fea0003800000 */
[----:B------:R-:W-:Y:S01]  /*df50*/  BPT.TRAP 0x1 ;  /* 0x000000040000795c */ /* 0x000fe20000300000 */
.L_x_12426:
[----:B-1----:R-:W-:Y:S05]  /*df60*/  @P1 BRA `(.L_x_12424) ;  /* 0x0000000000081947 */ /* 0x002fea0003800000 */
[----:B------:R-:W1:Y:S02]  /*df70*/  SYNCS.PHASECHK.TRANS64.TRYWAIT P1, [R4+URZ+0x2d850], R3 ;  /* 0x02d85003040075a7 */ /* 0x000e64000802017f */
[----:B-1----:R-:W-:Y:S05]  /*df80*/  @!P1 BRA `(.L_x_12427) ;  /* 0x000000f000109947 */ /* 0x002fea0003800000 */
.L_x_12424:
        /* <DEDUP_REMOVED lines=8> */
[----:B------:R-:W-:Y:S02]  /*e010*/  R2UR UR7, R11 ;  /* 0x000000000b0772ca */ /* 0x000fe400000e0000 */
[----:B------:R-:W-:Y:S02]  /*e020*/  LOP3.LUT R3, R3, 0x2000000, RZ, 0xfc, !PT ;  /* 0x0200000003037812 */ /* 0x000fe400078efcff */
[----:B------:R-:W-:Y:S01]  /*e030*/  R2UR UR35, R11 ;  /* 0x000000000b2372ca */ /* 0x000fe200000e0000 */
[----:B------:R-:W-:Y:S01]  /*e040*/  IMAD.MOV.U32 R11, RZ, RZ, 0x40000040 ;  /* 0x40000040ff0b7424 */ /* 0x000fe200078e00ff */
[----:B------:R-:W-:Y:S01]  /*e050*/  R2UR UR11, R13 ;  /* 0x000000000d0b72ca */ /* 0x000fe200000e0000 */
        /* <DEDUP_REMOVED lines=16> */
[----:B------:R-:W-:Y:S02]  /*e160*/  R2UR UR18, R12 ;  /* 0x000000000c1272ca */ /* 0x000fe400000e0000 */
[----:B------:R-:W-:Y:S02]  /*e170*/  IADD3 R12, R10, 0x100, RZ ;  /* 0x000001000a0c7810 */ /* 0x000fe40007ffe0ff */
[----:B------:R-:W-:Y:S02]  /*e180*/  R2UR UR9, R13 ;  /* 0x000000000d0972ca */ /* 0x000fe400000e0000 */
[----:B------:R-:W-:Y:S01]  /*e190*/  R2UR UR22, R12 ;  /* 0x000000000c1672ca */ /* 0x000fe200000e0000 */
[----:B------:R-:W-:Y:S01]  /*e1a0*/  VIADD R12, R10, 0x140 ;  /* 0x000001400a0c7836 */ /* 0x000fe20000000000 */
[----:B------:R-:W-:-:S04]  /*e1b0*/  MOV R13, 0x40000040 ;  /* 0x40000040000d7802 */ /* 0x000fc80000000f00 */
        /* <DEDUP_REMOVED lines=12> */
[----:B------:R-:W-:-:S04]  /*e280*/  MOV R13, 0x40000040 ;  /* 0x40000040000d7802 */ /* 0x000fc80000000f00 */
        /* <DEDUP_REMOVED lines=48> */
.L_x_12428:
[----:B------:R-:W2:Y:S01]  /*e590*/  LDL R13, [R1+0x54] ;  /* 0x00005400010d7983 */ /* 0x000ea20000100800 */
[----:B------:R-:W1:Y:S03]  /*e5a0*/  LDC R4, c[0x0][0x448] ;  /* 0x00011200ff047b82 */ /* 0x000e660000000800 */
[----:B0-----:R-:W2:Y:S04]  /*e5b0*/  LDL R3, [R1+0x68] ;  /* 0x0000680001037983 */ /* 0x001ea80000100800 */
[----:B------:R-:W3:Y:S04]  /*e5c0*/  LDL R12, [R1+0x64] ;  /* 0x00006400010c7983 */ /* 0x000ee80000100800 */
[----:B------:R-:W4:Y:S04]  /*e5d0*/  LDL R11, [R1+0x58] ;  /* 0x00005800010b7983 */ /* 0x000f280000100800 */
[----:B------:R-:W4:Y:S01]  /*e5e0*/  LDL R10, [R1+0x48] ;  /* 0x00004800010a7983 */ /* 0x000f220000100800 */
[----:B------:R-:W-:Y:S01]  /*e5f0*/  LOP3.LUT R23, R23, 0xffffffdf, RZ, 0xc0, !PT ;  /* 0xffffffdf17177812 */ /* 0x000fe200078ec0ff */
[----:B------:R-:W-:Y:S01]  /*e600*/  UMOV UR45, UR44 ;  /* 0x0000002c002d7c82 */ /* 0x000fe20008000000 */
[----:B------:R-:W-:Y:S01]  /*e610*/  LEA R15, R19, R2, 0x3 ;  /* 0x00000002130f7211 */ /* 0x000fe200078e18ff */
[----:B------:R-:W-:Y:S01]  /*e620*/  IMAD.U32 R20, RZ, RZ, UR40 ;  /* 0x00000028ff147e24 */ /* 0x000fe2000f8e00ff */
[----:B------:R-:W-:-:S03]  /*e630*/  @P0 LOP3.LUT R23, R23, 0x20, RZ, 0xfc, !PT ;  /* 0x0000002017170812 */ /* 0x000fc600078efcff */
[----:B------:R-:W-:Y:S01]  /*e640*/  VIADD R15, R15, 0x2d840 ;  /* 0x0002d8400f0f7836 */ /* 0x000fe20000000000 */
[----:B-1----:R-:W-:Y:S02]  /*e650*/  ISETP.NE.AND P1, PT, R4, 0x1, PT ;  /* 0x000000010400780c */ /* 0x002fe40003f25270 */
[----:B------:R-:W-:Y:S02]  /*e660*/  LOP3.LUT R23, R23, 0xffffffbf, RZ, 0xc0, !PT ;  /* 0xffffffbf17177812 */ /* 0x000fe400078ec0ff */
[----:B------:R-:W-:-:S04]  /*e670*/  PRMT R15, R20, 0x654, R15 ;  /* 0x00000654140f7816 */ /* 0x000fc8000000000f */
[----:B------:R0:W-:Y:S05]  /*e680*/  SYNCS.ARRIVE.TRANS64.RED.A1T0 RZ, [R15+URZ], RZ ;  /* 0x000000ff0fff79a7 */ /* 0x0001ea000810043f */
[----:B------:R-:W1:Y:S08]  /*e690*/  @P1 LDC R9, c[0x0][0x44c] ;  /* 0x00011300ff091b82 */ /* 0x000e700000000800 */
[----:B------:R-:W5:Y:S01]  /*e6a0*/  @P1 LDC R4, c[0x0][0x450] ;  /* 0x00011400ff041b82 */ /* 0x000f620000000800 */
[----:B--2---:R-:W-:-:S04]  /*e6b0*/  IMAD.IADD R3, R3, 0x1, R13 ;  /* 0x0000000103037824 */ /* 0x004fc800078e020d */
[----:B-1----:R-:W-:-:S05]  /*e6c0*/  @P1 IMAD.HI.U32 R9, R3, R9, RZ ;  /* 0x0000000903091227 */ /* 0x002fca00078e00ff */
[----:B-----5:R-:W-:Y:S01]  /*e6d0*/  @P1 SHF.R.U32.HI R3, RZ, R4, R9 ;  /* 0x00000004ff031219 */ /* 0x020fe20000011609 */
[----:B------:R-:W-:-:S04]  /*e6e0*/  IMAD.MOV.U32 R9, RZ, RZ, -0x80 ;  /* 0xffffff80ff097424 */ /* 0x000fc800078e00ff */
[----:B------:R-:W1:Y:S01]  /*e6f0*/  SHFL.IDX PT, R4, R3, RZ, 0x1c1f ;  /* 0x001c1fff03047589 */ /* 0x000e6200000e0000 */
[----:B------:R-:W-:-:S03]  /*e700*/  IMAD R9, R6, R9, 0x1 ;  /* 0x0000000106097424 */ /* 0x000fc600078e0209 */
[----:B------:R-:W2:Y:S01]  /*e710*/  SHFL.IDX PT, R3, R3, 0x1, 0x1c1f ;  /* 0x003c1f0003037f89 */ /* 0x000ea200000e0000 */
[----:B---3--:R-:W-:-:S05]  /*e720*/  IMAD R9, R12, -0x2, R9 ;  /* 0xfffffffe0c097824 */ /* 0x008fca00078e0209 */
[----:B----4-:R-:W-:-:S05]  /*e730*/  IADD3 R9, -R10, R9, R11 ;  /* 0x000000090a097210 */ /* 0x010fca0007ffe10b */
[C---:B-1----:R-:W-:Y:S02]  /*e740*/  IMAD.IADD R4, R9.reuse, 0x1, R4 ;  /* 0x0000000109047824 */ /* 0x042fe400078e0204 */
[----:B--2---:R-:W-:-:S03]  /*e750*/  IMAD.IADD R3, R9, 0x1, R3 ;  /* 0x0000000109037824 */ /* 0x004fc600078e0203 */
[C---:B------:R-:W-:Y:S02]  /*e760*/  ISETP.GT.AND P4, PT, R4.reuse, RZ, PT ;  /* 0x000000ff0400720c */ /* 0x040fe40003f84270 */
[C---:B------:R-:W-:Y:S02]  /*e770*/  ISETP.GT.AND P3, PT, R4.reuse, 0x1, PT ;  /* 0x000000010400780c */ /* 0x040fe40003f64270 */
        /* <DEDUP_REMOVED lines=22> */
[C---:B------:R-:W-:Y:S02]  /*e8e0*/  ISETP.GT.AND P4, PT, R4.reuse, 0x30, PT ;  /* 0x000000300400780c */ /* 0x040fe40003f84270 */
        /* <DEDUP_REMOVED lines=35> */
[----:B------:R-:W-:Y:S02]  /*eb20*/  FMNMX.FTZ R4, R24, R5, !PT ;  /* 0x0000000518047209 */ /* 0x000fe40007810000 */
        /* <DEDUP_REMOVED lines=8> */
[----:B------:R-:W-:Y:S02]  /*ebb0*/  ISETP.GT.AND P4, PT, R3, RZ, PT ;  /* 0x000000ff0300720c */ /* 0x000fe40003f84270 */
[----:B------:R-:W-:Y:S02]  /*ebc0*/  FMNMX.FTZ R4, R33, R4, !PT ;  /* 0x0000000421047209 */ /* 0x000fe40007810000 */
[----:B------:R-:W-:-:S02]  /*ebd0*/  ISETP.GT.AND P3, PT, R3, 0x1, PT ;  /* 0x000000010300780c */ /* 0x000fc40003f64270 */
[----:B------:R-:W-:Y:S02]  /*ebe0*/  FMNMX.FTZ R4, R36, R4, !PT ;  /* 0x0000000424047209 */ /* 0x000fe40007810000 */
[----:B------:R-:W-:Y:S02]  /*ebf0*/  ISETP.GT.AND P2, PT, R3, 0x8, PT ;  /* 0x000000080300780c */ /* 0x000fe40003f44270 */
[----:B------:R-:W-:Y:S02]  /*ec00*/  FMNMX.FTZ R4, R37, R4, !PT ;  /* 0x0000000425047209 */ /* 0x000fe40007810000 */
[----:B------:R-:W-:Y:S02]  /*ec10*/  ISETP.GT.AND P1, PT, R3, 0x9, PT ;  /* 0x000000090300780c */ /* 0x000fe40003f24270 */
[----:B------:R-:W-:Y:S02]  /*ec20*/  FMNMX.FTZ R4, R40, R4, !PT ;  /* 0x0000000428047209 */ /* 0x000fe40007810000 */
[----:B------:R-:W-:-:S02]  /*ec30*/  FSEL R26, R26, -INF , P4 ;  /* 0xff8000001a1a7808 */ /* 0x000fc40002000000 */
[----:B------:R-:W-:Y:S02]  /*ec40*/  FMNMX.FTZ R4, R41, R4, !PT ;  /* 0x0000000429047209 */ /* 0x000fe40007810000 */
[----:B------:R-:W-:Y:S02]  /*ec50*/  FSEL R27, R27, -INF , P3 ;  /* 0xff8000001b1b7808 */ /* 0x000fe40001800000 */
[----:B------:R-:W-:Y:S02]  /*ec60*/  FMNMX.FTZ R4, R44, R4, !PT ;  /* 0x000000042c047209 */ /* 0x000fe40007810000 */
[----:B------:R-:W-:Y:S02]  /*ec70*/  FSEL R30, R30, -INF , P2 ;  /* 0xff8000001e1e7808 */ /* 0x000fe40001000000 */
[----:B------:R-:W-:Y:S02]  /*ec80*/  FMNMX.FTZ R4, R45, R4, !PT ;  /* 0x000000042d047209 */ /* 0x000fe40007810000 */
[----:B------:R-:W-:-:S02]  /*ec90*/  FSEL R31, R31, -INF , P1 ;  /* 0xff8000001f1f7808 */ /* 0x000fc40000800000 */
[----:B------:R-:W-:Y:S02]  /*eca0*/  FMNMX.FTZ R4, R48, R4, !PT ;  /* 0x0000000430047209 */ /* 0x000fe40007810000 */
[----:B------:R-:W-:Y:S02]  /*ecb0*/  ISETP.GT.AND P4, PT, R3, 0x10, PT ;  /* 0x000000100300780c */ /* 0x000fe40003f84270 */
[----:B------:R-:W-:Y:S02]  /*ecc0*/  FMNMX.FTZ R4, R49, R4, !PT ;  /* 0x0000000431047209 */ /* 0x000fe40007810000 */
[C---:B------:R-:W-:Y:S02]  /*ecd0*/  ISETP.GT.AND P3, PT, R3.reuse, 0x11, PT ;  /* 0x000000110300780c */ /* 0x040fe40003f64270 */
[----:B------:R-:W-:Y:S02]  /*ece0*/  FMNMX.FTZ R4, R52, R4, !PT ;  /* 0x0000000434047209 */ /* 0x000fe40007810000 */
[----:B------:R-:W-:-:S02]  /*ecf0*/  ISETP.GT.AND P2, PT, R3, 0x18, PT ;  /* 0x000000180300780c */ /* 0x000fc40003f44270 */
[----:B------:R-:W-:Y:S02]  /*ed00*/  FMNMX.FTZ R4, R53, R4, !PT ;  /* 0x0000000435047209 */ /* 0x000fe40007810000 */
[----:B------:R-:W-:Y:S02]  /*ed10*/  ISETP.GT.AND P1, PT, R3, 0x19, PT ;  /* 0x000000190300780c */ /* 0x000fe40003f24270 */
        /* <DEDUP_REMOVED lines=9> */
[----:B------:R-:W-:-:S02]  /*edb0*/  ISETP.GT.AND P4, PT, R3, 0x20, PT ;  /* 0x000000200300780c */ /* 0x000fc40003f84270 */
[----:B------:R-:W-:Y:S02]  /*edc0*/  FMNMX.FTZ R4, R65, R4, !PT ;  /* 0x0000000441047209 */ /* 0x000fe40007810000 */
[C---:B------:R-:W-:Y:S02]  /*edd0*/  ISETP.GT.AND P3, PT, R3.reuse, 0x21, PT ;  /* 0x000000210300780c */ /* 0x040fe40003f64270 */
[----:B------:R-:W-:Y:S02]  /*ede0*/  FMNMX.FTZ R4, R68, R4, !PT ;  /* 0x0000000444047209 */ /* 0x000fe40007810000 */
[----:B------:R-:W-:Y:S02]  /*edf0*/  ISETP.GT.AND P2, PT, R3, 0x28, PT ;  /* 0x000000280300780c */ /* 0x000fe40003f44270 */
[----:B------:R-:W-:Y:S02]  /*ee00*/  FMNMX.FTZ R4, R69, R4, !PT ;  /* 0x0000000445047209 */ /* 0x000fe40007810000 */
        /* <DEDUP_REMOVED lines=10> */
[----:B------:R-:W-:Y:S02]  /*eeb0*/  ISETP.GT.AND P4, PT, R3, 0x30, PT ;  /* 0x000000300300780c */ /* 0x000fe40003f84270 */
[----:B------:R-:W-:Y:S02]  /*eec0*/  FMNMX.FTZ R4, R81, R4, !PT ;  /* 0x0000000451047209 */ /* 0x000fe40007810000 */
[----:B------:R-:W-:-:S02]  /*eed0*/  ISETP.GT.AND P3, PT, R3, 0x31, PT ;  /* 0x000000310300780c */ /* 0x000fc40003f64270 */
[----:B------:R-:W-:Y:S02]  /*eee0*/  FMNMX.FTZ R4, R84, R4, !PT ;  /* 0x0000000454047209 */ /* 0x000fe40007810000 */
[----:B------:R-:W-:Y:S02]  /*eef0*/  ISETP.GT.AND P2, PT, R3, 0x38, PT ;  /* 0x000000380300780c */ /* 0x000fe40003f44270 */
[----:B------:R-:W-:Y:S02]  /*ef00*/  FMNMX.FTZ R4, R85, R4, !PT ;  /* 0x0000000455047209 */ /* 0x000fe40007810000 */
[C---:B------:R-:W-:Y:S02]  /*ef10*/  ISETP.GT.AND P1, PT, R3.reuse, 0x39, PT ;  /* 0x000000390300780c */ /* 0x040fe40003f24270 */
[----:B------:R-:W-:Y:S01]  /*ef20*/  ISETP.GT.AND P0, PT, R3, 0x61, PT ;  /* 0x000000610300780c */ /* 0x000fe20003f04270 */
[----:B------:R-:W1:Y:S01]  /*ef30*/  SHFL.BFLY PT, R9, R4, 0x2, 0x1f ;  /* 0x0c401f0004097f89 */ /* 0x000e6200000e0000 */
[----:B------:R-:W-:-:S02]  /*ef40*/  FSEL R50, R50, -INF , P4 ;  /* 0xff80000032327808 */ /* 0x000fc40002000000 */
[----:B------:R-:W-:Y:S02]  /*ef50*/  FSEL R51, R51, -INF , P3 ;  /* 0xff80000033337808 */ /* 0x000fe40001800000 */
[----:B------:R-:W-:Y:S02]  /*ef60*/  FSEL R54, R54, -INF , P2 ;  /* 0xff80000036367808 */ /* 0x000fe40001000000 */
[----:B------:R-:W-:Y:S02]  /*ef70*/  FSEL R55, R55, -INF , P1 ;  /* 0xff80000037377808 */ /* 0x000fe40000800000 */
        /* <DEDUP_REMOVED lines=8> */
[----:B-1----:R-:W-:-:S02]  /*f000*/  FMNMX.FTZ R4, R4, R9, !PT ;  /* 0x0000000904047209 */ /* 0x002fc40007810000 */
[C---:B------:R-:W-:Y:S02]  /*f010*/  ISETP.GT.AND P4, PT, R3.reuse, 0x50, PT ;  /* 0x000000500300780c */ /* 0x040fe40003f84270 */
[C---:B------:R-:W-:Y:S01]  /*f020*/  ISETP.GT.AND P3, PT, R3.reuse, 0x51, PT ;  /* 0x000000510300780c */ /* 0x040fe20003f64270 */
[----:B------:R-:W1:Y:S01]  /*f030*/  SHFL.BFLY PT, R9, R4, 0x1, 0x1f ;  /* 0x0c201f0004097f89 */ /* 0x000e6200000e0000 */
[C---:B------:R-:W-:Y:S02]  /*f040*/  ISETP.GT.AND P2, PT, R3.reuse, 0x58, PT ;  /* 0x000000580300780c */ /* 0x040fe40003f44270 */
[----:B------:R-:W-:Y:S02]  /*f050*/  ISETP.GT.AND P1, PT, R3, 0x59, PT ;  /* 0x000000590300780c */ /* 0x000fe40003f24270 */
[----:B------:R-:W-:Y:S02]  /*f060*/  FSEL R66, R66, -INF , P4 ;  /* 0xff80000042427808 */ /* 0x000fe40002000000 */
[----:B------:R-:W-:-:S02]  /*f070*/  FSEL R67, R67, -INF , P3 ;  /* 0xff80000043437808 */ /* 0x000fc40001800000 */
[----:B------:R-:W-:Y:S02]  /*f080*/  @P0 LOP3.LUT R23, R23, 0x40, RZ, 0xfc, !PT ;  /* 0x0000004017170812 */ /* 0x000fe400078efcff */
[----:B------:R-:W-:Y:S02]  /*f090*/  FSEL R70, R70, -INF , P2 ;  /* 0xff80000046467808 */ /* 0x000fe40001000000 */
[----:B------:R-:W-:Y:S02]  /*f0a0*/  FSEL R71, R71, -INF , P1 ;  /* 0xff80000047477808 */ /* 0x000fe40000800000 */
[C---:B------:R-:W-:Y:S02]  /*f0b0*/  ISETP.GT.AND P1, PT, R3.reuse, 0x69, PT ;  /* 0x000000690300780c */ /* 0x040fe40003f24270 */
[C---:B------:R-:W-:Y:S02]  /*f0c0*/  ISETP.GT.AND P2, PT, R3.reuse, 0x70, PT ;  /* 0x000000700300780c */ /* 0x040fe40003f44270 */
[----:B------:R-:W-:-:S02]  /*f0d0*/  ISETP.GT.AND P3, PT, R3, 0x71, PT ;  /* 0x000000710300780c */ /* 0x000fc40003f64270 */
[C---:B------:R-:W-:Y:S02]  /*f0e0*/  ISETP.GT.AND P4, PT, R3.reuse, 0x78, PT ;  /* 0x000000780300780c */ /* 0x040fe40003f84270 */
[C---:B------:R-:W-:Y:S02]  /*f0f0*/  ISETP.GT.AND P5, PT, R3.reuse, 0x79, PT ;  /* 0x000000790300780c */ /* 0x040fe40003fa4270 */
[----:B-1----:R-:W-:Y:S02]  /*f100*/  FMNMX.FTZ R4, R4, R9, !PT ;  /* 0x0000000904047209 */ /* 0x002fe40007810000 */
[----:B------:R-:W-:Y:S02]  /*f110*/  ISETP.GT.AND P0, PT, R3, 0x60, PT ;  /* 0x000000600300780c */ /* 0x000fe40003f04270 */
[----:B------:R-:W-:Y:S02]  /*f120*/  FSETP.NEU.FTZ.AND P6, PT, R4, -INF , PT ;  /* 0xff8000000400780b */ /* 0x000fe40003fdd000 */
[----:B------:R-:W-:-:S02]  /*f130*/  FSEL R74, R74, -INF , P0 ;  /* 0xff8000004a4a7808 */ /* 0x000fc40000000000 */
[C---:B------:R-:W-:Y:S02]  /*f140*/  FSEL R9, R4.reuse, RZ, P6 ;  /* 0x000000ff04097208 */ /* 0x040fe40003000000 */
[----:B------:R-:W-:Y:S02]  /*f150*/  LOP3.LUT P0, RZ, R23, 0x40, RZ, 0xc0, !PT ;  /* 0x0000004017ff7812 */ /* 0x000fe4000780c0ff */
[----:B------:R-:W-:Y:S01]  /*f160*/  FSEL R79, R79, -INF , P1 ;  /* 0xff8000004f4f7808 */ /* 0x000fe20000800000 */
[----:B------:R-:W-:Y:S01]  /*f170*/  FADD.FTZ R5, -R9, R5 ;  /* 0x0000000509057221 */ /* 0x000fe20000010100 */
[----:B------:R-:W-:Y:S01]  /*f180*/  FMUL.FTZ R9, R4, UR45 ;  /* 0x0000002d04097c20 */ /* 0x000fe20008410000 */
[----:B------:R-:W-:Y:S02]  /*f190*/  FSEL R75, R75, -INF , P0 ;  /* 0xff8000004b4b7808 */ /* 0x000fe40000000000 */
[----:B------:R-:W-:Y:S01]  /*f1a0*/  FSEL R82, R82, -INF , P2 ;  /* 0xff80000052527808 */ /* 0x000fe20001000000 */
[----:B------:R-:W-:Y:S01]  /*f1b0*/  FMUL.FTZ R5, R5, UR45 ;  /* 0x0000002d05057c20 */ /* 0x000fe20008410000 */
[----:B------:R-:W-:-:S02]  /*f1c0*/  FSEL R9, R9, RZ, P6 ;  /* 0x000000ff09097208 */ /* 0x000fc40003000000 */
[----:B------:R-:W-:Y:S02]  /*f1d0*/  ISETP.GT.AND P6, PT, R3, 0x68, PT ;  /* 0x000000680300780c */ /* 0x000fe40003fc4270 */
[----:B------:R-:W-:Y:S01]  /*f1e0*/  FMNMX.FTZ R3, R26, R8, !PT ;  /* 0x000000081a037209 */ /* 0x000fe20007810000 */
[--C-:B------:R-:W-:Y:S01]  /*f1f0*/  FFMA.FTZ R24, R24, UR45, -R9.reuse ;  /* 0x0000002d18187c23 */ /* 0x100fe20008010809 */
[----:B------:R-:W-:Y:S01]  /*f200*/  FSEL R78, R78, -INF , P6 ;  /* 0xff8000004e4e7808 */ /* 0x000fe20003000000 */
[--C-:B------:R-:W-:Y:S01]  /*f210*/  FFMA.FTZ R25, R25, UR45, -R9.reuse ;  /* 0x0000002d19197c23 */ /* 0x100fe20008010809 */
[----:B------:R-:W-:Y:S01]  /*f220*/  FMNMX.FTZ R3, R27, R3, !PT ;  /* 0x000000031b037209 */ /* 0x000fe20007810000 */
[----:B------:R-:W-:Y:S01]  /*f230*/  MUFU.EX2 R5, R5 ;  /* 0x0000000500057308 */ /* 0x000fe20000000800 */
[----:B------:R-:W-:Y:S01]  /*f240*/  FSEL R83, R83, -INF , P3 ;  /* 0xff80000053537808 */ /* 0x000fe20001800000 */
[--C-:B------:R-:W-:Y:S01]  /*f250*/  FFMA.FTZ R28, R28, UR45, -R9.reuse ;  /* 0x0000002d1c1c7c23 */ /* 0x100fe20008010809 */
[----:B------:R-:W-:Y:S01]  /*f260*/  FMNMX.FTZ R3, R30, R3, !PT ;  /* 0x000000031e037209 */ /* 0x000fe20007810000 */
[--C-:B------:R-:W-:Y:S01]  /*f270*/  FFMA.FTZ R29, R29, UR45, -R9.reuse ;  /* 0x0000002d1d1d7c23 */ /* 0x100fe20008010809 */
[----:B------:R-:W-:Y:S01]  /*f280*/  FSEL R86, R86, -INF , P4 ;  /* 0xff80000056567808 */ /* 0x000fe20002000000 */
[--C-:B------:R-:W-:Y:S01]  /*f290*/  FFMA.FTZ R32, R32, UR45, -R9.reuse ;  /* 0x0000002d20207c23 */ /* 0x100fe20008010809 */
[----:B------:R-:W-:Y:S01]  /*f2a0*/  FMNMX.FTZ R3, R31, R3, !PT ;  /* 0x000000031f037209 */ /* 0x000fe20007810000 */
[----:B------:R-:W1:Y:S01]  /*f2b0*/  MUFU.EX2 R24, R24 ;  /* 0x0000001800187308 */ /* 0x000e620000000800 */
[----:B------:R-:W-:Y:S01]  /*f2c0*/  FSEL R87, R87, -INF , P5 ;  /* 0xff80000057577808 */ /* 0x000fe20002800000 */
[--C-:B------:R-:W-:Y:S01]  /*f2d0*/  FFMA.FTZ R33, R33, UR45, -R9.reuse ;  /* 0x0000002d21217c23 */ /* 0x100fe20008010809 */
[----:B------:R-:W-:Y:S01]  /*f2e0*/  FMNMX.FTZ R3, R34, R3, !PT ;  /* 0x0000000322037209 */ /* 0x000fe20007810000 */
[--C-:B------:R-:W-:Y:S01]  /*f2f0*/  FFMA.FTZ R36, R36, UR45, -R9.reuse ;  /* 0x0000002d24247c23 */ /* 0x100fe20008010809 */
[--C-:B------:R-:W-:Y:S01]  /*f300*/  FFMA.FTZ R37, R37, UR45, -R9.reuse ;  /* 0x0000002d25257c23 */ /* 0x100fe20008010809 */
[--C-:B------:R-:W-:Y:S01]  /*f310*/  FFMA.FTZ R40, R40, UR45, -R9.reuse ;  /* 0x0000002d28287c23 */ /* 0x100fe20008010809 */
[----:B------:R-:W-:Y:S01]  /*f320*/  FMNMX.FTZ R3, R35, R3, !PT ;  /* 0x0000000323037209 */ /* 0x000fe20007810000 */
[----:B------:R-:W2:Y:S01]  /*f330*/  MUFU.EX2 R25, R25 ;  /* 0x0000001900197308 */ /* 0x000ea20000000800 */
        /* <DEDUP_REMOVED lines=8> */
[----:B-1----:R-:W-:Y:S01]  /*f3c0*/  FFMA.FTZ R139, R5, R139, R24 ;  /* 0x0000008b058b7223 */ /* 0x002fe20000010018 */
[--C-:B------:R-:W-:Y:S01]  /*f3d0*/  FFMA.FTZ R52, R52, UR45, -R9.reuse ;  /* 0x0000002d34347c23 */ /* 0x100fe20008010809 */
[----:B------:R-:W-:Y:S01]  /*f3e0*/  FMNMX.FTZ R3, R42, R3, !PT ;  /* 0x000000032a037209 */ /* 0x000fe20007810000 */
[--C-:B------:R-:W-:Y:S01]  /*f3f0*/  FFMA.FTZ R53, R53, UR45, -R9.reuse ;  /* 0x0000002d35357c23 */ /* 0x100fe20008010809 */
[--C-:B------:R-:W-:Y:S01]  /*f400*/  FFMA.FTZ R56, R56, UR45, -R9.reuse ;  /* 0x0000002d38387c23 */ /* 0x100fe20008010809 */
[----:B------:R-:W-:Y:S01]  /*f410*/  FFMA.FTZ R57, R57, UR45, -R9 ;  /* 0x0000002d39397c23 */ /* 0x000fe20008010809 */
[----:B------:R-:W-:Y:S01]  /*f420*/  FMNMX.FTZ R3, R43, R3, !PT ;  /* 0x000000032b037209 */ /* 0x000fe20007810000 */
[----:B------:R-:W-:Y:S01]  /*f430*/  MUFU.EX2 R29, R29 ;  /* 0x0000001d001d7308 */ /* 0x000fe20000000800 */
[----:B--2---:R-:W-:Y:S01]  /*f440*/  FADD.FTZ R139, R25, R139 ;  /* 0x0000008b198b7221 */ /* 0x004fe20000010000 */
        /* <DEDUP_REMOVED lines=20> */
[----:B------:R-:W-:Y:S01]  /*f590*/  FFMA.FTZ R9, R85, UR45, -R9 ;  /* 0x0000002d55097c23 */ /* 0x000fe20008010809 */
[----:B------:R-:W-:Y:S01]  /*f5a0*/  FMNMX.FTZ R3, R55, R3, !PT ;  /* 0x0000000337037209 */ /* 0x000fe20007810000 */
[----:B------:R-:W-:Y:S01]  /*f5b0*/  MUFU.EX2 R36, R36 ;  /* 0x0000002400247308 */ /* 0x000fe20000000800 */
[----:B------:R-:W-:-:S02]  /*f5c0*/  LOP3.LUT P0, RZ, R23, 0x20, RZ, 0xc0, !PT ;  /* 0x0000002017ff7812 */ /* 0x000fc4000780c0ff */
        /* <DEDUP_REMOVED lines=35> */
[----:B------:R-:W-:-:S03]  /*f800*/  FSETP.NEU.FTZ.AND P1, PT, R3, -INF , PT ;  /* 0xff8000000300780b */ /* 0x000fc60003f3d000 */
[----:B------:R-:W-:Y:S01]  /*f810*/  MUFU.EX2 R68, R68 ;  /* 0x0000004400447308 */ /* 0x000fe20000000800 */
[----:B------:R-:W-:-:S05]  /*f820*/  FSEL R10, R3, RZ, P1 ;  /* 0x000000ff030a7208 */ /* 0x000fca0000800000 */
[----:B------:R-:W-:Y:S01]  /*f830*/  FADD.FTZ R8, -R10, R8 ;  /* 0x000000080a087221 */ /* 0x000fe20000010100 */
[----:B------:R-:W-:Y:S01]  /*f840*/  FMUL.FTZ R10, R3, UR45 ;  /* 0x0000002d030a7c20 */ /* 0x000fe20008410000 */
[----:B------:R-:W-:Y:S02]  /*f850*/  MUFU.EX2 R69, R69 ;  /* 0x0000004500457308 */ /* 0x000fe40000000800 */
[----:B------:R-:W-:Y:S02]  /*f860*/  FMUL.FTZ R8, R8, UR45 ;  /* 0x0000002d08087c20 */ /* 0x000fe40008410000 */
[----:B------:R-:W-:-:S04]  /*f870*/  FSEL R10, R10, RZ, P1 ;  /* 0x000000ff0a0a7208 */ /* 0x000fc80000800000 */
        /* <DEDUP_REMOVED lines=34> */
[----:B------:R-:W-:Y:S01]  /*faa0*/  FADD.FTZ R0, R28, R139 ;  /* 0x0000008b1c007221 */ /* 0x000fe20000010000 */
[--C-:B------:R-:W-:Y:S01]  /*fab0*/  FFMA.FTZ R79, R79, UR45, -R10.reuse ;  /* 0x0000002d4f4f7c23 */ /* 0x100fe2000801080a */
[--C-:B------:R-:W-:Y:S01]  /*fac0*/  FFMA.FTZ R82, R82, UR45, -R10.reuse ;  /* 0x0000002d52527c23 */ /* 0x100fe2000801080a */
[----:B------:R-:W-:Y:S01]  /*fad0*/  FFMA.FTZ R83, R83, UR45, -R10 ;  /* 0x0000002d53537c23 */ /* 0x000fe2000801080a */
[----:B------:R-:W-:Y:S01]  /*fae0*/  FADD.FTZ R0, R29, R0 ;  /* 0x000000001d007221 */ /* 0x000fe20000010000 */
[----:B------:R-:W-:Y:S01]  /*faf0*/  FFMA.FTZ R86, R86, UR45, -R10 ;  /* 0x0000002d56567c23 */ /* 0x000fe2000801080a */
        /* <DEDUP_REMOVED lines=97> */
.L_x_12429:
        /* <DEDUP_REMOVED lines=90> */
[----:B------:R-:W-:Y:S01]  /*106b0*/  MOV R5, R4 ;  /* 0x0000000400057202 */ /* 0x000fe20000000f00 */
        /* <DEDUP_REMOVED lines=19> */
.L_x_12418:
[----:B------:R-:W-:-:S13]  /*107f0*/  ISETP.GE.AND P1, PT, R6, RZ, PT ;  /* 0x000000ff0600720c */ /* 0x000fda0003f26270 */
[----:B------:R-:W-:Y:S05]  /*10800*/  @!P1 BRA `(.L_x_12431) ;  /* 0x00000024001c9947 */ /* 0x000fea0003800000 */
[----:B------:R-:W-:Y:S02]  /*10810*/  IMAD.MOV.U32 R9, RZ, RZ, R3 ;  /* 0x000000ffff097224 */ /* 0x000fe400078e0003 */
[----:B------:R-:W-:Y:S02]  /*10820*/  IMAD.MOV.U32 R8, RZ, RZ, R4 ;  /* 0x000000ffff087224 */ /* 0x000fe400078e0004 */
[----:B------:R-:W-:Y:S02]  /*10830*/  IMAD.MOV.U32 R7, RZ, RZ, R138 ;  /* 0x000000ffff077224 */ /* 0x000fe400078e008a */
[----:B------:R-:W-:-:S07]  /*10840*/  IMAD.MOV.U32 R5, RZ, RZ, R19 ;  /* 0x000000ffff057224 */ /* 0x000fce00078e0013 */
.L_x_12443:
[----:B------:R-:W2:Y:S01]  /*10850*/  LDL R3, [R1+0x24] ;  /* 0x0000240001037983 */ /* 0x000ea20000100800 */
[----:B------:R-:W-:Y:S01]  /*10860*/  ISETP.NE.AND P1, PT, R5, 0x1, PT ;  /* 0x000000010500780c */ /* 0x000fe20003f25270 */
[----:B------:R-:W-:Y:S05]  /*10870*/  YIELD ;  /* 0x0000000000007946 */ /* 0x000fea0003800000 */
[----:B------:R-:W-:-:S04]  /*10880*/  SEL R138, RZ, 0x1, P1 ;  /* 0x00000001ff8a7807 */ /* 0x000fc80000800000 */
[----:B------:R-:W-:Y:S02]  /*10890*/  LOP3.LUT R138, R7, R138, RZ, 0x3c, !PT ;  /* 0x0000008a078a7212 */ /* 0x000fe400078e3cff */
[----:B--2---:R-:W-:-:S13]  /*108a0*/  ISETP.NE.AND P1, PT, R3, RZ, PT ;  /* 0x000000ff0300720c */ /* 0x004fda0003f25270 */
[----:B-1----:R-:W-:Y:S05]  /*108b0*/  @P1 BRA `(.L_x_12432) ;  /* 0x00000000003c1947 */ /* 0x002fea0003800000 */
[----:B------:R-:W-:Y:S05]  /*108c0*/  @!P0 BRA `(.L_x_12433) ;  /* 0x0000000000048947 */ /* 0x000fea0003800000 */
[----:B------:R-:W-:Y:S01]  /*108d0*/  BPT.TRAP 0x1 ;  /* 0x000000040000795c */ /* 0x000fe20000300000 */
.L_x_12433:
        /* <DEDUP_REMOVED lines=8> */
.L_x_12434:
[----:B------:R-:W-:Y:S04]  /*10960*/  BSSY B0, `(.L_x_12432) ;  /* 0x0000004000007945 */ /* 0x000fe80003800000 */
[----:B-1----:R-:W-:Y:S05]  /*10970*/  @P2 BRA `(.L_x_12435) ;  /* 0x0000000000082947 */ /* 0x002fea0003800000 */
[----:B------:R-:W1:Y:S02]  /*10980*/  SYNCS.PHASECHK.TRANS64.TRYWAIT P2, [R3+URZ+0x2d830], R4 ;  /* 0x02d83004030075a7 */ /* 0x000e64000804017f */
[----:B-1----:R-:W-:Y:S05]  /*10990*/  @!P2 BRA `(.L_x_12436) ;  /* 0x000000c400a0a947 */ /* 0x002fea0003800000 */
.L_x_12435:
[----:B------:R-:W-:Y:S05]  /*109a0*/  BSYNC B0 ;  /* 0x0000000000007941 */ /* 0x000fea0003800000 */
.L_x_12432:
        /* <DEDUP_REMOVED lines=40> */
[----:B------:R-:W-:Y:S01]  /*10c30*/  IMAD.MOV.U32 R21, RZ, RZ, -0x7fffffe0 ;  /* 0x80000020ff157424 */ /* 0x000fe200078e00ff */
[----:B------:R-:W-:Y:S02]  /*10c40*/  IADD3 R20, R10, 0x400, RZ ;  /* 0x000004000a147810 */ /* 0x000fe40007ffe0ff */
        /* <DEDUP_REMOVED lines=22> */
.L_x_12438:
[----:B------:R-:W-:Y:S01]  /*10db0*/  SHF.L.U32 R3, R7, 0x1f, RZ ;  /* 0x0000001f07037819 */ /* 0x000fe200000006ff */
[----:B------:R-:W-:-:S04]  /*10dc0*/  IMAD R4, R5, 0x8, R2 ;  /* 0x0000000805047824 */ /* 0x000fc800078e0202 */
[----:B------:R0:W1:Y:S01]  /*10dd0*/  SYNCS.PHASECHK.TRANS64.TRYWAIT P1, [R4+URZ+0x2d850], R3 ;  /* 0x02d85003040075a7 */ /* 0x000062000802017f */
[----:B------:R-:W-:Y:S05]  /*10de0*/  @!P0 BRA `(.L_x_12439) ;  /* 0x0000000000048947 */ /* 0x000fea0003800000 */
[----:B------:R-:W-:Y:S01]  /*10df0*/  BPT.TRAP 0x1 ;  /* 0x000000040000795c */ /* 0x000fe20000300000 */
.L_x_12439:
[----:B-1----:R-:W-:Y:S05]  /*10e00*/  @P1 BRA `(.L_x_12437) ;  /* 0x0000000000081947 */ /* 0x002fea0003800000 */
[----:B------:R-:W1:Y:S02]  /*10e10*/  SYNCS.PHASECHK.TRANS64.TRYWAIT P1, [R4+URZ+0x2d850], R3 ;  /* 0x02d85003040075a7 */ /* 0x000e64000802017f */
[----:B-1----:R-:W-:Y:S05]  /*10e20*/  @!P1 BRA `(.L_x_12440) ;  /* 0x000000c000909947 */ /* 0x002fea0003800000 */
.L_x_12437:
        /* <DEDUP_REMOVED lines=16> */
[----:B------:R-:W-:Y:S01]  /*10f30*/  IMAD.MOV.U32 R11, RZ, RZ, 0x40000040 ;  /* 0x40000040ff0b7424 */ /* 0x000fe200078e00ff */
[----:B------:R-:W-:-:S02]  /*10f40*/  IADD3 R12, R10, 0x40, RZ ;  /* 0x000000400a0c7810 */ /* 0x000fc40007ffe0ff */
[----:B------:R-:W-:Y:S02]  /*10f50*/  R2UR UR6, R10 ;  /* 0x000000000a0672ca */ /* 0x000fe400000e0000 */
[----:B------:R-:W-:Y:S01]  /*10f60*/  R2UR UR10, R12 ;  /* 0x000000000c0a72ca */ /* 0x000fe200000e0000 */
[----:B------:R-:W-:Y:S01]  /*10f70*/  VIADD R12, R10, 0x80 ;  /* 0x000000800a0c7836 */ /* 0x000fe20000000000 */
[C---:B------:R-:W-:Y:S02]  /*10f80*/  R2UR UR19, R13.reuse ;  /* 0x000000000d1372ca */ /* 0x040fe400000e0000 */
[C---:B------:R-:W-:Y:S02]  /*10f90*/  R2UR UR23, R13.reuse ;  /* 0x000000000d1772ca */ /* 0x040fe400000e0000 */
[----:B------:R-:W-:Y:S01]  /*10fa0*/  R2UR UR14, R12 ;  /* 0x000000000c0e72ca */ /* 0x000fe200000e0000 */
[----:B------:R-:W-:Y:S01]  /*10fb0*/  VIADD R12, R10, 0xc0 ;  /* 0x000000c00a0c7836 */ /* 0x000fe20000000000 */
[----:B------:R-:W-:-:S02]  /*10fc0*/  R2UR UR27, R13 ;  /* 0x000000000d1b72ca */ /* 0x000fc400000e0000 */
[----:B------:R-:W-:Y:S01]  /*10fd0*/  R2UR UR31, R13 ;  /* 0x000000000d1f72ca */ /* 0x000fe200000e0000 */
[----:B------:R-:W-:Y:S01]  /*10fe0*/  IMAD.MOV.U32 R13, RZ, RZ, 0x40000040 ;  /* 0x40000040ff0d7424 */ /* 0x000fe200078e00ff */
[----:B------:R-:W-:Y:S01]  /*10ff0*/  R2UR UR18, R12 ;  /* 0x000000000c1272ca */ /* 0x000fe200000e0000 */
[----:B------:R-:W-:Y:S01]  /*11000*/  VIADD R12, R10, 0x100 ;  /* 0x000001000a0c7836 */ /* 0x000fe20000000000 */
[----:B------:R-:W-:Y:S02]  /*11010*/  R2UR UR33, R11 ;  /* 0x000000000b2172ca */ /* 0x000fe400000e0000 */
[----:B------:R-:W-:Y:S01]  /*11020*/  R2UR UR9, R13 ;  /* 0x000000000d0972ca */ /* 0x000fe200000e0000 */
[----:B------:R-:W-:Y:S01]  /*11030*/  IMAD.MOV.U32 R13, RZ, RZ, 0x40000040 ;  /* 0x40000040ff0d7424 */ /* 0x000fe200078e00ff */
[----:B------:R-:W-:Y:S01]  /*11040*/  R2UR UR22, R12 ;  /* 0x000000000c1672ca */ /* 0x000fe200000e0000 */
[----:B------:R-:W-:-:S03]  /*11050*/  VIADD R12, R10, 0x140 ;  /* 0x000001400a0c7836 */ /* 0x000fc60000000000 */
[----:B------:R-:W-:Y:S02]  /*11060*/  R2UR UR13, R13 ;  /* 0x000000000d0d72ca */ /* 0x000fe400000e0000 */
[----:B------:R-:W-:Y:S01]  /*11070*/  R2UR UR26, R12 ;  /* 0x000000000c1a72ca */ /* 0x000fe200000e0000 */
[C---:B------:R-:W-:Y:S01]  /*11080*/  VIADD R12, R10.reuse, 0x180 ;  /* 0x000001800a0c7836 */ /* 0x040fe20000000000 */
[----:B------:R-:W-:Y:S02]  /*11090*/  IADD3 R10, R10, 0x1c0, RZ ;  /* 0x000001c00a0a7810 */ /* 0x000fe40007ffe0ff */
[----:B------:R-:W-:Y:S02]  /*110a0*/  MOV R13, 0x40000040 ;  /* 0x40000040000d7802 */ /* 0x000fe40000000f00 */
[----:B------:R-:W-:Y:S02]  /*110b0*/  R2UR UR34, R10 ;  /* 0x000000000a2272ca */ /* 0x000fe400000e0000 */
[----:B------:R-:W-:-:S02]  /*110c0*/  R2UR UR30, R12 ;  /* 0x000000000c1e72ca */ /* 0x000fc400000e0000 */
[----:B------:R-:W-:Y:S01]  /*110d0*/  R2UR UR17, R13 ;  /* 0x000000000d1172ca */ /* 0x000fe200000e0000 */
[----:B------:R-:W-:-:S05]  /*110e0*/  IMAD.MOV.U32 R13, RZ, RZ, 0x40000040 ;  /* 0x40000040ff0d7424 */ /* 0x000fca00078e00ff */
        /* <DEDUP_REMOVED lines=52> */
.L_x_12441:
        /* <DEDUP_REMOVED lines=44> */
[----:B------:R-:W-:-:S03]  /*116f0*/  FMNMX.FTZ R3, R27, R3, !PT ;  /* 0x000000031b037209 */ /* 0x000fc60007810000 */
[----:B------:R-:W-:Y:S01]  /*11700*/  FMUL.FTZ R8, R8, UR45 ;  /* 0x0000002d08087c20 */ /* 0x000fe20008410000 */
[----:B------:R-:W-:-:S04]  /*11710*/  FMNMX.FTZ R3, R30, R3, !PT ;  /* 0x000000031e037209 */ /* 0x000fc80007810000 */
[----:B------:R-:W-:Y:S01]  /*11720*/  FMNMX.FTZ R3, R31, R3, !PT ;  /* 0x000000031f037209 */ /* 0x000fe20007810000 */
[----:B------:R-:W-:Y:S03]  /*11730*/  MUFU.EX2 R8, R8 ;  /* 0x0000000800087308 */ /* 0x000fe60000000800 */
        /* <DEDUP_REMOVED lines=95> */
[----:B------:R-:W-:Y:S01]  /*11d30*/  FFMA.FTZ R72, R72, UR45, -R7 ;  /* 0x0000002d48487c23 */ /* 0x000fe20008010807 */
[--C-:B------:R-:W-:Y:S01]  /*11d40*/  FFMA.FTZ R74, R74, UR45, -R10.reuse ;  /* 0x0000002d4a4a7c23 */ /* 0x100fe2000801080a */
        /* <DEDUP_REMOVED lines=18> */
[----:B------:R-:W-:Y:S01]  /*11e70*/  FFMA.FTZ R7, R85, UR45, -R7 ;  /* 0x0000002d55077c23 */ /* 0x000fe20008010807 */
        /* <DEDUP_REMOVED lines=115> */
.L_x_12442:
[----:B------:R-:W2:Y:S04]  /*125b0*/  LDL R46, [R1+0x4c] ;  /* 0x00004c00012e7983 */ /* 0x000ea80000100800 */
[----:B------:R-:W3:Y:S01]  /*125c0*/  LDL R38, [R1+0x50] ;  /* 0x0000500001267983 */ /* 0x000ee20000100800 */
[----:B------:R-:W-:Y:S01]  /*125d0*/  IMAD R5, R5, 0x8, R2 ;  /* 0x0000000805057824 */ /* 0x000fe200078e0202 */
[----:B------:R-:W-:Y:S01]  /*125e0*/  F2FP.F16.F32.PACK_AB R24, R25, R24 ;  /* 0x000000181918723e */ /* 0x000fe200000000ff */
        /* <DEDUP_REMOVED lines=8> */
[----:B------:R-:W-:Y:S01]  /*12670*/  FMUL.FTZ R93, R93, R8 ;  /* 0x000000085d5d7220 */ /* 0x000fe20000410000 */
[----:B------:R-:W-:Y:S01]  /*12680*/  F2FP.F16.F32.PACK_AB R26, R29, R28 ;  /* 0x0000001c1d1a723e */ /* 0x000fe200000000ff */
[----:B------:R-:W-:Y:S01]  /*12690*/  FMUL.FTZ R96, R96, R8 ;  /* 0x0000000860607220 */ /* 0x000fe20000410000 */
[----:B------:R-:W-:Y:S01]  /*126a0*/  F2FP.F16.F32.PACK_AB R27, R31, R27 ;  /* 0x0000001b1f1b723e */ /* 0x000fe200000000ff */
[----:B------:R0:W-:Y:S01]  /*126b0*/  SYNCS.ARRIVE.TRANS64.RED.A1T0 RZ, [R5+URZ], RZ ;  /* 0x000000ff05ff79a7 */ /* 0x0001e2000810043f */
[----:B------:R-:W-:Y:S01]  /*126c0*/  F2FP.F16.F32.PACK_AB R33, R20, R34 ;  /* 0x000000221421723e */ /* 0x000fe200000000ff */
[----:B------:R-:W-:Y:S01]  /*126d0*/  FMUL.FTZ R97, R97, R8 ;  /* 0x0000000861617220 */ /* 0x000fe20000410000 */
[----:B------:R-:W-:Y:S01]  /*126e0*/  F2FP.F16.F32.PACK_AB R40, R41, R40 ;  /* 0x000000282928723e */ /* 0x000fe200000000ff */
[----:B------:R1:W-:Y:S01]  /*126f0*/  STSM.16.M88.4 [R154+0x21800], R24 ;  /* 0x021800189a007844 */ /* 0x0003e20000000200 */
        /* <DEDUP_REMOVED lines=85> */
[----:B0-----:R-:W0:Y:S02]  /*12c50*/  FENCE.VIEW.ASYNC.S ;  /* 0x00000000000073c6 */ /* 0x001e240000000000 */
[----:B0-----:R-:W-:Y:S01]  /*12c60*/  NOP ;  /* 0x0000000000007918 */ /* 0x001fe20000000000 */
[----:B------:R-:W-:Y:S05]  /*12c70*/  @P1 BRA `(.L_x_12443) ;  /* 0xffffffd800f41947 */ /* 0x000fea000383ffff */
.L_x_12431:
[----:B------:R-:W-:Y:S05]  /*12c80*/  WARPSYNC.ALL ;  /* 0x0000000000007948 */ /* 0x000fea0003800000 */
[----:B------:R-:W-:Y:S06]  /*12c90*/  BAR.ARV 0x8, 0x200 ;  /* 0x0208000000007b1d */ /* 0x000fec0000002000 */
[----:B------:R-:W-:Y:S05]  /*12ca0*/  @!P0 BRA `(.L_x_12444) ;  /* 0x0000000000048947 */ /* 0x000fea0003800000 */
[----:B------:R-:W-:Y:S01]  /*12cb0*/  BPT.TRAP 0x1 ;  /* 0x000000040000795c */ /* 0x000fe20000300000 */
.L_x_12444:
[----:B------:R-:W-:Y:S02]  /*12cc0*/  LEA R5, R19, R2, 0x3 ;  /* 0x0000000213057211 */ /* 0x000fe400078e18ff */
[----:B------:R-:W-:-:S04]  /*12cd0*/  SHF.L.U32 R8, R138, 0x1f, RZ ;  /* 0x0000001f8a087819 */ /* 0x000fc800000006ff */
[----:B------:R0:W2:Y:S01]  /*12ce0*/  SYNCS.PHASECHK.TRANS64.TRYWAIT P1, [R5+URZ+0x2d850], R8 ;  /* 0x02d85008050075a7 */ /* 0x0000a2000802017f */
[----:B------:R-:W-:Y:S05]  /*12cf0*/  @!P0 BRA `(.L_x_12445) ;  /* 0x0000000000048947 */ /* 0x000fea0003800000 */
[----:B------:R-:W-:Y:S01]  /*12d00*/  BPT.TRAP 0x1 ;  /* 0x000000040000795c */ /* 0x000fe20000300000 */
.L_x_12445:
[----:B------:R-:W3:Y:S01]  /*12d10*/  LDL.LU R6, [R1+0x2c] ;  /* 0x00002c0001067983 */ /* 0x000ee20000300800 */
[----:B------:R-:W-:Y:S02]  /*12d20*/  VIADD R2, R2, 0x400 ;  /* 0x0000040002027836 */ /* 0x000fe40000000000 */
        /* <DEDUP_REMOVED lines=8> */
.L_x_12446:
[----:B0-2---:R-:W-:Y:S01]  /*12db0*/  IMAD R8, R19, 0x600, R2 ;  /* 0x0000060013087824 */ /* 0x005fe200078e0202 */
        /* <DEDUP_REMOVED lines=10> */
[----:B------:R-:W-:Y:S01]  /*12e60*/  MOV R13, 0x80000020 ;  /* 0x80000020000d7802 */ /* 0x000fe20000000f00 */
[----:B------:R-:W-:Y:S01]  /*12e70*/  IMAD.MOV.U32 R7, RZ, RZ, 0x40000040 ;  /* 0x40000040ff077424 */ /* 0x000fe200078e00ff */
[----:B------:R-:W0:Y:S01]  /*12e80*/  SHFL.BFLY PT, R2, R139, 0x2, 0x1f ;  /* 0x0c401f008b027f89 */ /* 0x000e2200000e0000 */
[----:B------:R-:W-:Y:S01]  /*12e90*/  IMAD.MOV.U32 R9, RZ, RZ, -0x7fffffe0 ;  /* 0x80000020ff097424 */ /* 0x000fe200078e00ff */
[----:B------:R-:W-:Y:S01]  /*12ea0*/  MOV R15, UR45 ;  /* 0x0000002d000f7c02 */ /* 0x000fe20008000f00 */
[----:B-1----:R-:W-:-:S06]  /*12eb0*/  IMAD.MOV.U32 R40, RZ, RZ, -0x800000 ;  /* 0xff800000ff287424 */ /* 0x002fcc00078e00ff */
        /* <DEDUP_REMOVED lines=14> */
[----:B------:R-:W-:Y:S02]  /*12fa0*/  R2UR UR5, R11 ;  /* 0x000000000b0572ca */ /* 0x000fe400000e0000 */
[----:B------:R-:W-:Y:S01]  /*12fb0*/  R2UR UR6, R12 ;  /* 0x000000000c0672ca */ /* 0x000fe200000e0000 */
[----:B------:R-:W-:Y:S01]  /*12fc0*/  VIADD R12, R8, 0xc0 ;  /* 0x000000c0080c7836 */ /* 0x000fe20000000000 */
[----:B------:R-:W-:Y:S01]  /*12fd0*/  R2UR UR7, R13 ;  /* 0x000000000d0772ca */ /* 0x000fe200000e0000 */
[----:B------:R-:W-:Y:S01]  /*12fe0*/  IMAD.MOV.U32 R13, RZ, RZ, -0x7fffffe0 ;  /* 0x80000020ff0d7424 */ /* 0x000fe200078e00ff */
        /* <DEDUP_REMOVED lines=34> */
[----:B------:R-:W-:Y:S01]  /*13210*/  IADD3 R6, R6, 0x606, RZ ;  /* 0x0000060606067810 */ /* 0x000fe20007ffe0ff */
        /* <DEDUP_REMOVED lines=11> */
[----:B------:R-:W-:Y:S01]  /*132d0*/  R2UR UR4, R6 ;  /* 0x00000000060472ca */ /* 0x000fe200000e0000 */
[----:B0-----:R-:W-:Y:S01]  /*132e0*/  FADD.FTZ R6, R2, R139 ;  /* 0x0000008b02067221 */ /* 0x001fe20000010000 */
[----:B------:R-:W-:Y:S01]  /*132f0*/  R2UR UR5, R7 ;  /* 0x00000000070572ca */ /* 0x000fe200000e0000 */
[----:B------:R-:W-:Y:S01]  /*13300*/  IMAD.MOV.U32 R2, RZ, RZ, RZ ;  /* 0x000000ffff027224 */ /* 0x000fe200078e00ff */
[----:B------:R-:W-:Y:S01]  /*13310*/  R2UR UR6, R8 ;  /* 0x00000000080672ca */ /* 0x000fe200000e0000 */
[----:B------:R-:W0:Y:S01]  /*13320*/  SHFL.BFLY PT, R7, R0, 0x2, 0x1f ;  /* 0x0c401f0000077f89 */ /* 0x000e2200000e0000 */
[----:B------:R-:W-:Y:S01]  /*13330*/  R2UR UR7, R9 ;  /* 0x00000000090772ca */ /* 0x000fe200000e0000 */
[----:B0-----:R-:W-:Y:S01]  /*13340*/  FADD.FTZ R8, R7, R0 ;  /* 0x0000000007087221 */ /* 0x001fe20000010000 */
        /* <DEDUP_REMOVED lines=17> */
[----:B-1----:R-:W-:Y:S01]  /*13460*/  @P2 FMUL.FTZ R6, R11, 0.69314718246459960938 ;  /* 0x3f3172180b062820 */ /* 0x002fe20000410000 */
[----:B------:R-:W-:Y:S02]  /*13470*/  WARPGROUP.DEPBAR.LE gsb0, 0x0 ;  /* 0x00008000000079c5 */ /* 0x000fe40000010000 */
[----:B------:R-:W-:Y:S01]  /*13480*/  WARPGROUP.ARRIVE ;  /* 0x00000000000079c5 */ /* 0x000fe20000000000 */
[----:B------:R-:W-:-:S05]  /*13490*/  @P2 FFMA.FTZ R0, R15, R3, R6 ;  /* 0x000000030f002223 */ /* 0x000fca0000010006 */
[----:B------:R-:W-:Y:S03]  /*134a0*/  HGMMA.64x96x16.F32 R88, gdesc[UR4].tnspB, R88, gsb0 ;  /* 0x41600000045879f0 */ /* 0x000fe60008000858 */
[----:B------:R-:W-:Y:S02]  /*134b0*/  WARPGROUP.DEPBAR.LE gsb0, 0x0 ;  /* 0x00008000000079c5 */ /* 0x000fe40000010000 */
[----:B------:R-:W-:Y:S05]  /*134c0*/  @!P0 BRA `(.L_x_12448) ;  /* 0x0000000000048947 */ /* 0x000fea0003800000 */
[----:B------:R-:W-:Y:S01]  /*134d0*/  BPT.TRAP 0x1 ;  /* 0x000000040000795c */ /* 0x000fe20000300000 */
.L_x_12448:
[----:B------:R-:W-:Y:S02]  /*134e0*/  VIADD R5, R5, 0x2d860 ;  /* 0x0002d86005057836 */ /* 0x000fe40000000000 */
[-C--:B---3--:R-:W-:Y:S01]  /*134f0*/  FMUL.FTZ R3, R88, R7.reuse ;  /* 0x0000000758037220 */ /* 0x088fe20000410000 */
        /* <DEDUP_REMOVED lines=57> */
.L_x_12376:
        /* <DEDUP_REMOVED lines=10> */
[----:B------:R-:W3:Y:S04]  /*13930*/  LDL R4, [R1+0x84] ;  /* 0x0000840001047983 */ /* 0x000ee80000100800 */
[----:B------:R-:W4:Y:S01]  /*13940*/  LDL R38, [R1+0x6c] ;  /* 0x00006c0001267983 */ /* 0x000f220000100800 */
[----:B------:R-:W2:Y:S01]  /*13950*/  S2R R5, SR_SWINHI ;  /* 0x0000000000057919 */ /* 0x000ea20000002f00 */
[----:B------:R-:W-:Y:S05]  /*13960*/  WARPSYNC.ALL ;  /* 0x0000000000007948 */ /* 0x000fea0003800000 */
[----:B------:R-:W-:Y:S01]  /*13970*/  F2FP.F16.F32.PACK_AB R7, R30, R7 ;  /* 0x000000071e07723e */ /* 0x000fe200000000ff */
[----:B------:R-:W-:Y:S01]  /*13980*/  ULDC.64 UR4, c[0x0][0xc00] ;  /* 0x0003000000047ab9 */ /* 0x000fe20000000a00 */
[----:B------:R-:W4:Y:S01]  /*13990*/  LDL R54, [R1+0x70] ;  /* 0x0000700001367983 */ /* 0x000f220000100800 */
[----:B------:R-:W-:-:S02]  /*139a0*/  MOV R20, R2 ;  /* 0x0000000200147202 */ /* 0x000fc40000000f00 */
[----:B--2---:R-:W-:Y:S02]  /*139b0*/  MOV R21, R5 ;  /* 0x0000000500157202 */ /* 0x004fe40000000f00 */
[----:B------:R-:W-:Y:S02]  /*139c0*/  F2FP.F16.F32.PACK_AB R6, R93, R6 ;  /* 0x000000065d06723e */ /* 0x000fe400000000ff */
[----:B------:R-:W-:Y:S01]  /*139d0*/  F2FP.F16.F32.PACK_AB R26, R109, R26 ;  /* 0x0000001a6d1a723e */ /* 0x000fe200000000ff */
[----:B------:R-:W-:Y:S01]  /*139e0*/  IMAD.MOV.U32 R42, RZ, RZ, RZ ;  /* 0x000000ffff2a7224 */ /* 0x000fe200078e00ff */
[----:B------:R-:W-:Y:S01]  /*139f0*/  BAR.SYNC.DEFER_BLOCKING 0x1, 0x180 ;  /* 0x0046000000007b1d */ /* 0x000fe20000010000 */
[----:B---3--:R-:W-:-:S03]  /*13a00*/  IMAD.WIDE R4, R4, 0x2, R20 ;  /* 0x0000000204047825 */ /* 0x008fc600078e0214 */
[----:B------:R-:W-:-:S04]  /*13a10*/  IADD3 R29, P4, R4, 0x20, RZ ;  /* 0x00000020041d7810 */ /* 0x000fc80007f9e0ff */
[----:B------:R-:W-:Y:S02]  /*13a20*/  LOP3.LUT R8, R29, 0x180, RZ, 0xc0, !PT ;  /* 0x000001801d087812 */ /* 0x000fe400078ec0ff */
[----:B------:R-:W-:Y:S02]  /*13a30*/  IADD3 R31, P3, R4, 0x3000, RZ ;  /* 0x00003000041f7810 */ /* 0x000fe40007f7e0ff */
[----:B------:R-:W-:Y:S02]  /*13a40*/  SHF.R.U64 R8, R8, 0x3, RZ ;  /* 0x0000000308087819 */ /* 0x000fe400000012ff */
[C---:B------:R-:W-:Y:S02]  /*13a50*/  IADD3 R37, P2, R4.reuse, 0x3020, RZ ;  /* 0x0000302004257810 */ /* 0x040fe40007f5e0ff */
[C---:B-1----:R-:W-:Y:S02]  /*13a60*/  IADD3 R32, P1, R4.reuse, 0x6000, RZ ;  /* 0x0000600004207810 */ /* 0x042fe40007f3e0ff */
[----:B------:R-:W-:-:S02]  /*13a70*/  LOP3.LUT R9, R4, 0x180, RZ, 0xc0, !PT ;  /* 0x0000018004097812 */ /* 0x000fc400078ec0ff */
[----:B------:R-:W-:Y:S02]  /*13a80*/  LOP3.LUT R12, R8, R29, RZ, 0x3c, !PT ;  /* 0x0000001d080c7212 */ /* 0x000fe400078e3cff */
[----:B------:R-:W-:Y:S02]  /*13a90*/  LOP3.LUT R8, R31, 0x180, RZ, 0xc0, !PT ;  /* 0x000001801f087812 */ /* 0x000fe400078ec0ff */
[----:B------:R-:W-:Y:S02]  /*13aa0*/  LOP3.LUT R10, R37, 0x180, RZ, 0xc0, !PT ;  /* 0x00000180250a7812 */ /* 0x000fe400078ec0ff */
[----:B------:R-:W-:Y:S02]  /*13ab0*/  LOP3.LUT R29, R32, 0x180, RZ, 0xc0, !PT ;  /* 0x00000180201d7812 */ /* 0x000fe400078ec0ff */
[----:B------:R-:W-:Y:S02]  /*13ac0*/  SHF.R.U64 R9, R9, 0x3, RZ ;  /* 0x0000000309097819 */ /* 0x000fe400000012ff */
[----:B------:R-:W-:-:S02]  /*13ad0*/  SHF.R.U64 R8, R8, 0x3, RZ ;  /* 0x0000000308087819 */ /* 0x000fc400000012ff */
[----:B------:R-:W-:Y:S01]  /*13ae0*/  SHF.R.U64 R10, R10, 0x3, RZ ;  /* 0x000000030a0a7819 */ /* 0x000fe200000012ff */
[--C-:B------:R-:W-:Y:S01]  /*13af0*/  IMAD.X R15, RZ, RZ, R5.reuse, P3 ;  /* 0x000000ffff0f7224 */ /* 0x100fe200018e0605 */
[----:B------:R-:W-:Y:S02]  /*13b00*/  IADD3 R39, P0, R4, 0x6020, RZ ;  /* 0x0000602004277810 */ /* 0x000fe40007f1e0ff */
[----:B------:R-:W-:Y:S01]  /*13b10*/  SHF.R.U64 R29, R29, 0x3, RZ ;  /* 0x000000031d1d7819 */ /* 0x000fe200000012ff */
[----:B------:R-:W-:Y:S01]  /*13b20*/  IMAD.X R25, RZ, RZ, R5, P2 ;  /* 0x000000ffff197224 */ /* 0x000fe200010e0605 */
[----:B------:R-:W-:Y:S02]  /*13b30*/  LOP3.LUT R4, R9, R4, RZ, 0x3c, !PT ;  /* 0x0000000409047212 */ /* 0x000fe400078e3cff */
[----:B------:R-:W-:Y:S02]  /*13b40*/  IADD3.X R13, RZ, R5, RZ, P4, !PT ;  /* 0x00000005ff0d7210 */ /* 0x000fe400027fe4ff */
[----:B------:R-:W-:-:S02]  /*13b50*/  LOP3.LUT R14, R8, R31, RZ, 0x3c, !PT ;  /* 0x0000001f080e7212 */ /* 0x000fc400078e3cff */
[----:B------:R-:W-:Y:S01]  /*13b60*/  LOP3.LUT R24, R10, R37, RZ, 0x3c, !PT ;  /* 0x000000250a187212 */ /* 0x000fe200078e3cff */
[--C-:B------:R-:W-:Y:S01]  /*13b70*/  IMAD.X R9, RZ, RZ, R5.reuse, P1 ;  /* 0x000000ffff097224 */ /* 0x100fe200008e0605 */
[----:B------:R-:W-:Y:S01]  /*13b80*/  LOP3.LUT R8, R29, R32, RZ, 0x3c, !PT ;  /* 0x000000201d087212 */ /* 0x000fe200078e3cff */
[----:B------:R-:W-:Y:S01]  /*13b90*/  IMAD.X R11, RZ, RZ, R5, P0 ;  /* 0x000000ffff0b7224 */ /* 0x000fe200000e0605 */
[----:B------:R-:W-:Y:S02]  /*13ba0*/  MOV R32, R4 ;  /* 0x0000000400207202 */ /* 0x000fe40000000f00 */
[----:B------:R-:W-:Y:S02]  /*13bb0*/  F2FP.F16.F32.PACK_AB R4, R28, R3 ;  /* 0x000000031c04723e */ /* 0x000fe400000000ff */
[----:B------:R-:W-:Y:S02]  /*13bc0*/  F2FP.F16.F32.PACK_AB R5, R91, R90 ;  /* 0x0000005a5b05723e */ /* 0x000fe400000000ff */
[----:B------:R-:W-:-:S02]  /*13bd0*/  MOV R31, R12 ;  /* 0x0000000c001f7202 */ /* 0x000fc40000000f00 */
[----:B------:R-:W-:Y:S02]  /*13be0*/  MOV R30, R14 ;  /* 0x0000000e001e7202 */ /* 0x000fe40000000f00 */
[----:B------:R-:W-:Y:S02]  /*13bf0*/  MOV R29, R24 ;  /* 0x00000018001d7202 */ /* 0x000fe40000000f00 */
[----:B------:R-:W-:Y:S02]  /*13c00*/  F2FP.F16.F32.PACK_AB R12, R27, R96 ;  /* 0x000000601b0c723e */ /* 0x000fe400000000ff */
[----:B------:R-:W-:Y:S02]  /*13c10*/  F2FP.F16.F32.PACK_AB R13, R99, R98 ;  /* 0x00000062630d723e */ /* 0x000fe400000000ff */
[----:B------:R-:W-:Y:S02]  /*13c20*/  F2FP.F16.F32.PACK_AB R14, R101, R100 ;  /* 0x00000064650e723e */ /* 0x000fe400000000ff */
[----:B------:R-:W-:-:S02]  /*13c30*/  F2FP.F16.F32.PACK_AB R15, R103, R102 ;  /* 0x00000066670f723e */ /* 0x000fc400000000ff */
[----:B------:R-:W-:Y:S02]  /*13c40*/  LOP3.LUT R36, R39, 0x180, RZ, 0xc0, !PT ;  /* 0x0000018027247812 */ /* 0x000fe400078ec0ff */
[----:B------:R-:W-:Y:S02]  /*13c50*/  F2FP.F16.F32.PACK_AB R24, R105, R104 ;  /* 0x000000686918723e */ /* 0x000fe400000000ff */
[----:B------:R-:W-:Y:S02]  /*13c60*/  F2FP.F16.F32.PACK_AB R25, R107, R106 ;  /* 0x0000006a6b19723e */ /* 0x000fe400000000ff */
[----:B------:R-:W-:Y:S01]  /*13c70*/  F2FP.F16.F32.PACK_AB R27, R111, R110 ;  /* 0x0000006e6f1b723e */ /* 0x000fe200000000ff */
[----:B------:R1:W-:Y:S01]  /*13c80*/  STSM.16.M88.4 [R32], R4 ;  /* 0x0000000420007844 */ /* 0x0003e20000000200 */
[----:B------:R-:W-:-:S03]  /*13c90*/  SHF.R.U64 R36, R36, 0x3, RZ ;  /* 0x0000000324247819 */ /* 0x000fc600000012ff */
[----:B------:R-:W-:Y:S01]  /*13ca0*/  STSM.16.M88.4 [R31], R12 ;  /* 0x0000000c1f007844 */ /* 0x000fe20000000200 */
[----:B----4-:R-:W-:-:S03]  /*13cb0*/  SHF.R.S32.HI R48, RZ, 0x1f, R38 ;  /* 0x0000001fff307819 */ /* 0x010fc60000011426 */
[----:B------:R2:W-:Y:S01]  /*13cc0*/  STSM.16.M88.4 [R30], R24 ;  /* 0x000000181e007844 */ /* 0x0005e20000000200 */
[----:B------:R-:W-:Y:S02]  /*13cd0*/  LOP3.LUT R10, R36, R39, RZ, 0x3c, !PT ;  /* 0x00000027240a7212 */ /* 0x000fe400078e3cff */
[----:B------:R-:W-:Y:S02]  /*13ce0*/  ISETP.NE.U32.AND P0, PT, RZ, UR4, PT ;  /* 0x00000004ff007c0c */ /* 0x000fe4000bf05070 */
[----:B------:R-:W-:Y:S02]  /*13cf0*/  MOV R28, R8 ;  /* 0x00000008001c7202 */ /* 0x000fe40000000f00 */
[----:B------:R-:W-:Y:S01]  /*13d00*/  MOV R3, R10 ;  /* 0x0000000a00037202 */ /* 0x000fe20000000f00 */
[----:B-1----:R-:W1:Y:S01]  /*13d10*/  LDC R32, c[0x0][0xbe8] ;  /* 0x0002fa00ff207b82 */ /* 0x002e620000000800 */
[----:B------:R-:W-:Y:S01]  /*13d20*/  F2FP.F16.F32.PACK_AB R4, R113, R112 ;  /* 0x000000707104723e */ /* 0x000fe200000000ff */
[C---:B--2---:R-:W-:Y:S01]  /*13d30*/  IMAD.SHL.U32 R26, R38.reuse, 0x4, RZ ;  /* 0x00000004261a7824 */ /* 0x044fe200078e00ff */
[----:B------:R-:W-:-:S02]  /*13d40*/  SHF.L.U64.HI R30, R38, 0x2, R48 ;  /* 0x00000002261e7819 */ /* 0x000fc40000010230 */
[----:B------:R-:W-:Y:S02]  /*13d50*/  F2FP.F16.F32.PACK_AB R5, R115, R114 ;  /* 0x000000727305723e */ /* 0x000fe400000000ff */
[----:B------:R-:W-:Y:S02]  /*13d60*/  IADD3 R24, P1, R26, UR4, RZ ;  /* 0x000000041a187c10 */ /* 0x000fe4000ff3e0ff */
        /* <DEDUP_REMOVED lines=10> */
[----:B------:R-:W-:Y:S02]  /*13e10*/  ISETP.NE.AND.EX P0, PT, RZ, UR5, PT, P0 ;  /* 0x00000005ff007c0c */ /* 0x000fe4000bf05300 */
[----:B------:R-:W-:Y:S01]  /*13e20*/  IADD3.X R25, R30, UR5, RZ, P1, !PT ;  /* 0x000000051e197c10 */ /* 0x000fe20008ffe4ff */
[----:B------:R-:W-:Y:S01]  /*13e30*/  ULDC.64 UR4, c[0x0][0xc08] ;  /* 0x0003020000047ab9 */ /* 0x000fe20000000a00 */
[----:B------:R2:W-:Y:S01]  /*13e40*/  STSM.16.M88.4 [R29], R4 ;  /* 0x000000041d007844 */ /* 0x0005e20000000200 */
[----:B------:R-:W-:-:S03]  /*13e50*/  ISETP.NE.U32.AND P2, PT, RZ, UR4, PT ;  /* 0x00000004ff007c0c */ /* 0x000fc6000bf45070 */
[----:B------:R3:W-:Y:S01]  /*13e60*/  STSM.16.M88.4 [R28], R8 ;  /* 0x000000081c007844 */ /* 0x0007e20000000200 */
[----:B------:R-:W-:-:S03]  /*13e70*/  ISETP.NE.AND.EX P2, PT, RZ, UR5, PT, P2 ;  /* 0x00000005ff007c0c */ /* 0x000fc6000bf45320 */
[----:B------:R3:W-:Y:S01]  /*13e80*/  STSM.16.M88.4 [R3], R12 ;  /* 0x0000000c03007844 */ /* 0x0007e20000000200 */
[----:B------:R-:W-:Y:S09]  /*13e90*/  BAR.SYNC.DEFER_BLOCKING 0x1, 0x180 ;  /* 0x0046000000007b1d */ /* 0x000ff20000010000 */
[----:B--2---:R-:W-:Y:S01]  /*13ea0*/  @P2 IADD3 R4, P3, R26, UR4, RZ ;  /* 0x000000041a042c10 */ /* 0x004fe2000ff7e0ff */
[----:B------:R-:W-:-:S02]  /*13eb0*/  ULDC UR4, c[0x0][0xa88] ;  /* 0x0002a20000047ab9 */ /* 0x000fc40000000800 */
[----:B------:R-:W-:Y:S02]  /*13ec0*/  MOV R7, UR4 ;  /* 0x0000000400077c02 */ /* 0x000fe40008000f00 */
[----:B------:R-:W-:Y:S01]  /*13ed0*/  @P2 IADD3.X R5, R30, UR5, RZ, P3, !PT ;  /* 0x000000051e052c10 */ /* 0x000fe20009ffe4ff */
[----:B------:R3:W5:Y:S04]  /*13ee0*/  @P0 LDG.E R42, desc[UR38][R24.64] ;  /* 0x00000026182a0981 */ /* 0x000768000c1e1900 */
[----:B------:R3:W5:Y:S01]  /*13ef0*/  @P2 LDG.E R7, desc[UR38][R4.64] ;  /* 0x0000002604072981 */ /* 0x000762000c1e1900 */
[----:B-1----:R-:W-:-:S13]  /*13f00*/  ISETP.NE.AND P1, PT, R32, 0x1, PT ;  /* 0x000000012000780c */ /* 0x002fda0003f25270 */
[----:B------:R-:W1:Y:S08]  /*13f10*/  @P1 LDC R6, c[0x0][0xbec] ;  /* 0x0002fb00ff061b82 */ /* 0x000e700000000800 */
[----:B------:R-:W2:Y:S01]  /*13f20*/  @P1 LDC R27, c[0x0][0xbf0] ;  /* 0x0002fc00ff1b1b82 */ /* 0x000ea20000000800 */
[----:B------:R-:W-:Y:S01]  /*13f30*/  SHF.R.S32.HI R41, RZ, 0x1f, R54 ;  /* 0x0000001fff297819 */ /* 0x000fe20000011436 */
[----:B---3--:R-:W-:Y:S06]  /*13f40*/  @P2 BRA `(.L_x_12451) ;  /* 0x0000000000102947 */ /* 0x008fec0003800000 */
[----:B------:R-:W-:Y:S05]  /*13f50*/  @!P0 BRA `(.L_x_12451) ;  /* 0x00000000000c8947 */ /* 0x000fea0003800000 */
[----:B------:R-:W3:Y:S04]  /*13f60*/  LDG.E R4, desc[UR38][R24.64] ;  /* 0x0000002618047981 */ /* 0x000ee8000c1e1900 */
[----:B-----5:R-:W3:Y:S02]  /*13f70*/  LDG.E R7, desc[UR38][R24.64+0x4] ;  /* 0x0000042618077981 */ /* 0x020ee4000c1e1900 */
[----:B---3--:R-:W-:-:S07]  /*13f80*/  IMAD.IADD R7, R7, 0x1, -R4 ;  /* 0x0000000107077824 */ /* 0x008fce00078e0a04 */
.L_x_12451:
[----:B------:R-:W3:Y:S01]  /*13f90*/  LDL R5, [R1+0x68] ;  /* 0x0000680001057983 */ /* 0x000ee20000100800 */
[----:B------:R-:W-:Y:S01]  /*13fa0*/  ULDC.64 UR4, c[0x0][0xb90] ;  /* 0x0002e40000047ab9 */ /* 0x000fe20000000a00 */
[----:B------:R-:W4:Y:S01]  /*13fb0*/  S2R R4, SR_TID.X ;  /* 0x0000000000047919 */ /* 0x000f220000002100 */
[----:B-----5:R-:W-:Y:S02]  /*13fc0*/  SHF.R.S32.HI R43, RZ, 0x1f, R42 ;  /* 0x0000001fff2b7819 */ /* 0x020fe4000001142a */
[----:B------:R-:W-:Y:S01]  /*13fd0*/  SEL R48, R48, RZ, !P0 ;  /* 0x000000ff30307207 */ /* 0x000fe20004000000 */
[----:B------:R-:W3:Y:S01]  /*13fe0*/  LDL.LU R53, [R1+0x54] ;  /* 0x0000540001357983 */ /* 0x000ee20000300800 */
[----:B------:R-:W-:Y:S01]  /*13ff0*/  IMAD R3, R41, UR4, RZ ;  /* 0x0000000429037c24 */ /* 0x000fe2000f8e02ff */
[----:B------:R-:W-:Y:S01]  /*14000*/  SEL R49, R38, RZ, !P0 ;  /* 0x000000ff26317207 */ /* 0x000fe20004000000 */
[----:B------:R-:W-:Y:S01]  /*14010*/  IMAD R50, R7, R32, RZ ;  /* 0x0000002007327224 */ /* 0x000fe200078e02ff */
[----:B------:R-:W2:Y:S01]  /*14020*/  LDL R10, [R1+0x80] ;  /* 0x00008000010a7983 */ /* 0x000ea20000100800 */
[----:B------:R-:W-:Y:S01]  /*14030*/  IMAD R13, R54, UR5, R3 ;  /* 0x00000005360d7c24 */ /* 0x000fe2000f8e0203 */
[----:B------:R-:W0:Y:S01]  /*14040*/  @P1 LDC R51, c[0x0][0xbec] ;  /* 0x0002fb00ff331b82 */ /* 0x000e220000000800 */
[----:B----4-:R-:W-:-:S05]  /*14050*/  VIADD R24, R4, 0xffffff80 ;  /* 0xffffff8004187836 */ /* 0x010fca0000000000 */
[--C-:B------:R-:W-:Y:S02]  /*14060*/  SHF.R.S32.HI R55, RZ, 0x1f, R24.reuse ;  /* 0x0000001fff377819 */ /* 0x100fe40000011418 */
[----:B------:R-:W-:Y:S02]  /*14070*/  SHF.R.S32.HI R52, RZ, 0x1f, R24 ;  /* 0x0000001fff347819 */ /* 0x000fe40000011418 */
[-C--:B------:R-:W-:Y:S02]  /*14080*/  LEA.HI R55, R55, R24.reuse, RZ, 0x2 ;  /* 0x0000001837377211 */ /* 0x080fe400078f10ff */
[----:B------:R-:W-:Y:S02]  /*14090*/  LEA.HI R52, R52, R24, RZ, 0x2 ;  /* 0x0000001834347211 */ /* 0x000fe400078f10ff */
[----:B------:R-:W-:Y:S02]  /*140a0*/  LOP3.LUT R55, R55, 0xfffffffc, RZ, 0xc0, !PT ;  /* 0xfffffffc37377812 */ /* 0x000fe400078ec0ff */
[----:B------:R-:W-:-:S03]  /*140b0*/  SHF.R.S32.HI R52, RZ, 0x2, R52 ;  /* 0x00000002ff347819 */ /* 0x000fc60000011434 */
[----:B------:R-:W-:-:S04]  /*140c0*/  IMAD.IADD R55, R24, 0x1, -R55 ;  /* 0x0000000118377824 */ /* 0x000fc800078e0a37 */
[----:B------:R-:W-:-:S05]  /*140d0*/  IMAD.SHL.U32 R3, R55, 0x8, RZ ;  /* 0x0000000837037824 */ /* 0x000fca00078e00ff */
[----:B------:R-:W-:-:S05]  /*140e0*/  LEA R11, R52, R3, 0x5 ;  /* 0x00000003340b7211 */ /* 0x000fca00078e28ff */
[----:B------:R-:W-:Y:S01]  /*140f0*/  IMAD.WIDE R20, R11, 0x2, R20 ;  /* 0x000000020b147825 */ /* 0x000fe200078e0214 */
[----:B------:R-:W-:-:S04]  /*14100*/  SHF.R.S32.HI R14, RZ, 0x1f, R24 ;  /* 0x0000001fff0e7819 */ /* 0x000fc80000011418 */
[----:B------:R-:W-:-:S04]  /*14110*/  LEA.HI R14, R14, R24, RZ, 0x7 ;  /* 0x000000180e0e7211 */ /* 0x000fc800078f38ff */
[----:B------:R-:W-:-:S05]  /*14120*/  LOP3.LUT R14, R14, 0xffffff80, RZ, 0xc0, !PT ;  /* 0xffffff800e0e7812 */ /* 0x000fca00078ec0ff */
[----:B------:R-:W-:Y:S01]  /*14130*/  IMAD.IADD R14, R24, 0x1, -R14 ;  /* 0x00000001180e7824 */ /* 0x000fe200078e0a0e */
[C---:B------:R-:W-:Y:S02]  /*14140*/  IADD3 R25, P5, R20.reuse, 0x4800, RZ ;  /* 0x0000480014197810 */ /* 0x040fe40007fbe0ff */
[----:B------:R-:W-:Y:S02]  /*14150*/  IADD3 R29, P4, R20, 0x6000, RZ ;  /* 0x00006000141d7810 */ /* 0x000fe40007f9e0ff */
[----:B------:R-:W-:Y:S02]  /*14160*/  LOP3.LUT R24, R25, 0x180, RZ, 0xc0, !PT ;  /* 0x0000018019187812 */ /* 0x000fe400078ec0ff */
[----:B------:R-:W-:Y:S02]  /*14170*/  LOP3.LUT R28, R29, 0x180, RZ, 0xc0, !PT ;  /* 0x000001801d1c7812 */ /* 0x000fe400078ec0ff */
[----:B------:R-:W-:Y:S02]  /*14180*/  SHF.R.U64 R24, R24, 0x3, RZ ;  /* 0x0000000318187819 */ /* 0x000fe400000012ff */
[----:B------:R-:W-:-:S02]  /*14190*/  SHF.R.U64 R28, R28, 0x3, RZ ;  /* 0x000000031c1c7819 */ /* 0x000fc400000012ff */
[----:B------:R-:W-:Y:S01]  /*141a0*/  LOP3.LUT R24, R24, R25, RZ, 0x3c, !PT ;  /* 0x0000001918187212 */ /* 0x000fe200078e3cff */
[--C-:B------:R-:W-:Y:S01]  /*141b0*/  IMAD.X R25, RZ, RZ, R21.reuse, P5 ;  /* 0x000000ffff197224 */ /* 0x100fe200028e0615 */
[----:B------:R-:W-:Y:S01]  /*141c0*/  LOP3.LUT R28, R28, R29, RZ, 0x3c, !PT ;  /* 0x0000001d1c1c7212 */ /* 0x000fe200078e3cff */
[----:B------:R-:W-:Y:S01]  /*141d0*/  IMAD.X R29, RZ, RZ, R21, P4 ;  /* 0x000000ffff1d7224 */ /* 0x000fe200020e0615 */
[----:B------:R-:W-:Y:S01]  /*141e0*/  BSSY B1, `(.L_x_12452) ;  /* 0x0000081000017945 */ /* 0x000fe20003800000 */
[----:B---3--:R-:W-:Y:S02]  /*141f0*/  IMAD.IADD R15, R5, 0x1, R53 ;  /* 0x00000001050f7824 */ /* 0x008fe400078e0235 */
[----:B------:R-:W-:Y:S01]  /*14200*/  IMAD.WIDE.U32 R4, R54, UR4, R42 ;  /* 0x0000000436047c25 */ /* 0x000fe2000f8e002a */
[----:B------:R-:W-:-:S03]  /*14210*/  ULDC.64 UR4, c[0x0][0xb98] ;  /* 0x0002e60000047ab9 */ /* 0x000fc60000000a00 */
[----:B-1----:R-:W-:-:S04]  /*14220*/  @P1 IMAD.HI.U32 R6, R15, R6, RZ ;  /* 0x000000060f061227 */ /* 0x002fc800078e00ff */
[----:B------:R-:W-:Y:S01]  /*14230*/  IMAD.MOV.U32 R9, RZ, RZ, R15 ;  /* 0x000000ffff097224 */ /* 0x000fe200078e000f */
[----:B--2---:R-:W-:Y:S01]  /*14240*/  @P1 SHF.R.U32.HI R9, RZ, R27, R6 ;  /* 0x0000001bff091219 */ /* 0x004fe20000011606 */
[----:B------:R-:W-:-:S04]  /*14250*/  IMAD.IADD R5, R5, 0x1, R13 ;  /* 0x0000000105057824 */ /* 0x000fc800078e020d */
[----:B------:R-:W-:Y:S02]  /*14260*/  IMAD.MOV R13, RZ, RZ, -R9 ;  /* 0x000000ffff0d7224 */ /* 0x000fe400078e0a09 */
        /* <DEDUP_REMOVED lines=14> */
[----:B------:R-:W-:Y:S01]  /*14350*/  IMAD.IADD R5, R5, 0x1, R15 ;  /* 0x0000000105057824 */ /* 0x000fe200078e020f */
[----:B------:R-:W-:-:S04]  /*14360*/  IADD3 R9, P2, R20, 0x1800, RZ ;  /* 0x0000180014097810 */ /* 0x000fc80007f5e0ff */
[----:B------:R-:W-:Y:S02]  /*14370*/  LEA.HI.X R4, R4, UR5, R5, 0x2, P0 ;  /* 0x0000000504047c11 */ /* 0x000fe400080f1405 */
[----:B------:R-:W-:Y:S01]  /*14380*/  LOP3.LUT R8, R9, 0x180, RZ, 0xc0, !PT ;  /* 0x0000018009087812 */ /* 0x000fe200078ec0ff */
[----:B------:R-:W-:Y:S01]  /*14390*/  SHFL.IDX PT, R44, R6, RZ, 0x1c1f ;  /* 0x001c1fff062c7589 */ /* 0x000fe200000e0000 */
[----:B------:R-:W-:Y:S01]  /*143a0*/  IMAD.IADD R5, R10, 0x1, R53 ;  /* 0x000000010a057824 */ /* 0x000fe200078e0235 */
[----:B------:R-:W-:Y:S01]  /*143b0*/  IADD3 R13, P3, R20, 0x3000, RZ ;  /* 0x00003000140d7810 */ /* 0x000fe20007f7e0ff */
[----:B------:R-:W-:Y:S01]  /*143c0*/  ULDC.64 UR4, c[0x0][0xaa0] ;  /* 0x0002a80000047ab9 */ /* 0x000fe20000000a00 */
[----:B------:R-:W1:Y:S01]  /*143d0*/  SHFL.IDX PT, R45, R4, RZ, 0x1c1f ;  /* 0x001c1fff042d7589 */ /* 0x000e6200000e0000 */
[----:B------:R-:W-:-:S03]  /*143e0*/  SHF.R.U64 R8, R8, 0x3, RZ ;  /* 0x0000000308087819 */ /* 0x000fc600000012ff */
[----:B------:R-:W-:Y:S01]  /*143f0*/  SHFL.IDX PT, R46, R6, 0x1, 0x1c1f ;  /* 0x003c1f00062e7f89 */ /* 0x000fe200000e0000 */
[----:B------:R-:W-:-:S03]  /*14400*/  LOP3.LUT P0, RZ, R14, 0x3, RZ, 0xc0, !PT ;  /* 0x000000030eff7812 */ /* 0x000fc6000780c0ff */
[----:B------:R-:W2:Y:S01]  /*14410*/  SHFL.IDX PT, R47, R4, 0x1, 0x1c1f ;  /* 0x003c1f00042f7f89 */ /* 0x000ea200000e0000 */
[----:B------:R-:W-:Y:S01]  /*14420*/  LOP3.LUT R8, R8, R9, RZ, 0x3c, !PT ;  /* 0x0000000908087212 */ /* 0x000fe200078e3cff */
[----:B------:R-:W-:Y:S01]  /*14430*/  IMAD.X R9, RZ, RZ, R21, P2 ;  /* 0x000000ffff097224 */ /* 0x000fe200010e0615 */
[C---:B------:R-:W-:Y:S02]  /*14440*/  ISETP.GE.OR P2, PT, R5.reuse, R50, P0 ;  /* 0x000000320500720c */ /* 0x040fe40000746670 */
[----:B------:R-:W-:-:S04]  /*14450*/  IADD3 R5, R5, 0x8, RZ ;  /* 0x0000000805057810 */ /* 0x000fc80007ffe0ff */
[----:B------:R-:W-:Y:S02]  /*14460*/  ISETP.GE.OR P0, PT, R5, R50, P0 ;  /* 0x000000320500720c */ /* 0x000fe40000706670 */
[----:B------:R-:W-:-:S04]  /*14470*/  LOP3.LUT R12, R13, 0x180, RZ, 0xc0, !PT ;  /* 0x000001800d0c7812 */ /* 0x000fc800078ec0ff */
[----:B------:R-:W-:Y:S01]  /*14480*/  SHF.R.U64 R12, R12, 0x3, RZ ;  /* 0x000000030c0c7819 */ /* 0x000fe200000012ff */
[----:B-1----:R-:W-:Y:S03]  /*14490*/  @!P2 ST.E desc[UR38][R44.64], R40 ;  /* 0x000000282c00a985 */ /* 0x002fe6000c101926 */
[----:B------:R-:W-:Y:S01]  /*144a0*/  LOP3.LUT R12, R12, R13, RZ, 0x3c, !PT ;  /* 0x0000000d0c0c7212 */ /* 0x000fe200078e3cff */
[--C-:B------:R-:W-:Y:S01]  /*144b0*/  IMAD.X R13, RZ, RZ, R21.reuse, P3 ;  /* 0x000000ffff0d7224 */ /* 0x100fe200018e0615 */
[C---:B------:R-:W-:Y:S02]  /*144c0*/  IADD3 R7, P3, R20.reuse, 0x7800, RZ ;  /* 0x0000780014077810 */ /* 0x040fe40007f7e0ff */
[----:B------:R-:W-:Y:S01]  /*144d0*/  LOP3.LUT R11, R20, 0x180, RZ, 0xc0, !PT ;  /* 0x00000180140b7812 */ /* 0x000fe200078ec0ff */
[----:B--2---:R1:W-:Y:S01]  /*144e0*/  @!P0 ST.E desc[UR38][R46.64], R0 ;  /* 0x000000002e008985 */ /* 0x0043e2000c101926 */
[----:B------:R-:W-:Y:S01]  /*144f0*/  LOP3.LUT R4, R7, 0x180, RZ, 0xc0, !PT ;  /* 0x0000018007047812 */ /* 0x000fe200078ec0ff */
[----:B------:R-:W-:Y:S01]  /*14500*/  IMAD R43, R43, UR4, RZ ;  /* 0x000000042b2b7c24 */ /* 0x000fe2000f8e02ff */
[----:B------:R-:W-:Y:S01]  /*14510*/  SHF.R.U64 R11, R11, 0x3, RZ ;  /* 0x000000030b0b7819 */ /* 0x000fe200000012ff */
[----:B------:R-:W-:Y:S01]  /*14520*/  IMAD.X R37, RZ, RZ, R21, P3 ;  /* 0x000000ffff257224 */ /* 0x000fe200018e0615 */
[----:B------:R-:W-:Y:S01]  /*14530*/  SHF.R.U64 R4, R4, 0x3, RZ ;  /* 0x0000000304047819 */ /* 0x000fe200000012ff */
[----:B-1----:R-:W1:Y:S01]  /*14540*/  @P1 LDC R47, c[0x0][0xbf0] ;  /* 0x0002fc00ff2f1b82 */ /* 0x002e620000000800 */
[----:B------:R-:W-:Y:S01]  /*14550*/  LOP3.LUT R20, R11, R20, RZ, 0x3c, !PT ;  /* 0x000000140b147212 */ /* 0x000fe200078e3cff */
[----:B------:R-:W-:-:S02]  /*14560*/  IMAD R45, R42, UR5, R43 ;  /* 0x000000052a2d7c24 */ /* 0x000fc4000f8e022b */
[----:B------:R-:W-:Y:S01]  /*14570*/  IMAD R0, R55, 0x60, R52 ;  /* 0x0000006037007824 */ /* 0x000fe200078e0234 */
[----:B------:R-:W-:Y:S01]  /*14580*/  LOP3.LUT R36, R4, R7, RZ, 0x3c, !PT ;  /* 0x0000000704247212 */ /* 0x000fe200078e3cff */
[----:B------:R-:W-:Y:S01]  /*14590*/  IMAD.WIDE.U32 R42, R42, UR4, RZ ;  /* 0x000000042a2a7c25 */ /* 0x000fe2000f8e00ff */
[----:B------:R-:W-:Y:S01]  /*145a0*/  ULDC.64 UR4, c[0x0][0xae8] ;  /* 0x0002ba0000047ab9 */ /* 0x000fe20000000a00 */
[----:B------:R2:W5:Y:S01]  /*145b0*/  LD.E.128 R4, desc[UR38][R20.64] ;  /* 0x0000002614047980 */ /* 0x000562000c101d00 */
[----:B------:R-:W-:Y:S01]  /*145c0*/  IADD3 R40, R53, R0, RZ ;  /* 0x0000000035287210 */ /* 0x000fe20007ffe0ff */
[----:B------:R-:W-:Y:S02]  /*145d0*/  IMAD R41, R41, UR4, RZ ;  /* 0x0000000429297c24 */ /* 0x000fe4000f8e02ff */
[----:B------:R-:W5:Y:S02]  /*145e0*/  LD.E.128 R8, desc[UR38][R8.64] ;  /* 0x0000002608087980 */ /* 0x000f64000c101d00 */
[----:B------:R-:W-:-:S02]  /*145f0*/  IMAD R41, R54, UR5, R41 ;  /* 0x0000000536297c24 */ /* 0x000fc4000f8e0229 */
[----:B------:R-:W5:Y:S01]  /*14600*/  LD.E.128 R12, desc[UR38][R12.64] ;  /* 0x000000260c0c7980 */ /* 0x000f62000c101d00 */
[----:B--2---:R-:W-:Y:S02]  /*14610*/  IMAD.IADD R21, R43, 0x1, R45 ;  /* 0x000000012b157824 */ /* 0x004fe400078e022d */
[----:B------:R-:W-:Y:S01]  /*14620*/  IMAD.MOV.U32 R20, RZ, RZ, R42 ;  /* 0x000000ffff147224 */ /* 0x000fe200078e002a */
[----:B------:R-:W5:Y:S01]  /*14630*/  LD.E.128 R24, desc[UR38][R24.64] ;  /* 0x0000002618187980 */ /* 0x000f62000c101d00 */
[----:B0-----:R-:W-:-:S03]  /*14640*/  @P1 IMAD.HI.U32 R0, R40, R51, RZ ;  /* 0x0000003328001227 */ /* 0x001fc600078e00ff */
[----:B------:R-:W5:Y:S01]  /*14650*/  LD.E.128 R28, desc[UR38][R28.64] ;  /* 0x000000261c1c7980 */ /* 0x000f62000c101d00 */
[----:B------:R-:W-:Y:S01]  /*14660*/  IMAD.WIDE.U32 R20, R54, UR4, R20 ;  /* 0x0000000436147c25 */ /* 0x000fe2000f8e0014 */
[----:B------:R-:W-:Y:S02]  /*14670*/  ULDC.64 UR4, c[0x0][0xaf0] ;  /* 0x0002bc0000047ab9 */ /* 0x000fe40000000a00 */
[----:B------:R-:W5:Y:S01]  /*14680*/  LD.E.128 R36, desc[UR38][R36.64] ;  /* 0x0000002624247980 */ /* 0x000f62000c101d00 */
[----:B------:R-:W-:Y:S02]  /*14690*/  IMAD.IADD R21, R21, 0x1, R41 ;  /* 0x0000000115157824 */ /* 0x000fe400078e0229 */
[----:B------:R-:W-:Y:S01]  /*146a0*/  IMAD.MOV.U32 R41, RZ, RZ, R40 ;  /* 0x000000ffff297224 */ /* 0x000fe200078e0028 */
[----:B-1----:R-:W-:Y:S01]  /*146b0*/  @P1 SHF.R.U32.HI R41, RZ, R47, R0 ;  /* 0x0000002fff291219 */ /* 0x002fe20000011600 */
[----:B------:R-:W-:Y:S01]  /*146c0*/  IMAD R48, R48, UR4, RZ ;  /* 0x0000000430307c24 */ /* 0x000fe2000f8e02ff */
[----:B------:R-:W-:Y:S01]  /*146d0*/  @!PT LDS RZ, [RZ] ;  /* 0x00000000fffff984 */ /* 0x000fe20000000800 */
[----:B------:R-:W-:Y:S01]  /*146e0*/  @!PT LDS RZ, [RZ] ;  /* 0x00000000fffff984 */ /* 0x000fe20000000800 */
[----:B------:R-:W-:Y:S01]  /*146f0*/  @!PT LDS RZ, [RZ] ;  /* 0x00000000fffff984 */ /* 0x000fe20000000800 */
[----:B------:R-:W-:Y:S01]  /*14700*/  @!PT LDS RZ, [RZ] ;  /* 0x00000000fffff984 */ /* 0x000fe20000000800 */
[----:B------:R0:W-:Y:S06]  /*14710*/  MEMBAR.ALL.CTA ;  /* 0x0000000000007992 */ /* 0x0001ec0000008000 */
[----:B0-----:R-:W0:Y:S01]  /*14720*/  FENCE.VIEW.ASYNC.S ;  /* 0x00000000000073c6 */ /* 0x001e220000000000 */
        /* <DEDUP_REMOVED lines=19> */
[----:B------:R-:W-:-:S05]  /*14860*/  IMAD.IADD R21, R21, 0x1, R41 ;  /* 0x0000000115157824 */ /* 0x000fca00078e0229 */
[----:B------:R-:W-:Y:S02]  /*14870*/  LEA.HI.X R46, R20, UR5, R21, 0x1, P0 ;  /* 0x00000005142e7c11 */ /* 0x000fe400080f0c15 */
[----:B------:R-:W-:Y:S02]  /*14880*/  ISETP.GE.AND P0, PT, R47, R50, PT ;  /* 0x000000322f00720c */ /* 0x000fe40003f06270 */
[----:B------:R-:W-:Y:S01]  /*14890*/  IADD3 R0, R2, 0x2d820, RZ ;  /* 0x0002d82002007810 */ /* 0x000fe20007ffe0ff */
[----:B------:R-:W-:-:S03]  /*148a0*/  VIADD R49, R3, 0x20 ;  /* 0x0000002003317836 */ /* 0x000fc60000000000 */
[----:B------:R-:W-:Y:S01]  /*148b0*/  PRMT R0, RZ, 0x654, R0 ;  /* 0x00000654ff007816 */ /* 0x000fe20000000000 */
[----:B------:R-:W-:Y:S01]  /*148c0*/  VIADD R51, R3, 0x40 ;  /* 0x0000004003337836 */ /* 0x000fe20000000000 */
[----:B0-----:R0:W1:Y:S02]  /*148d0*/  SHFL.IDX PT, R40, R32, RZ, 0x1c1f ;  /* 0x001c1fff20287589 */ /* 0x00106400000e0000 */
[----:B------:R2:W-:Y:S02]  /*148e0*/  SYNCS.ARRIVE.TRANS64.RED.A1T0 RZ, [R0+URZ], RZ ;  /* 0x000000ff00ff79a7 */ /* 0x0005e4000810043f */
[----:B------:R0:W3:Y:S01]  /*148f0*/  SHFL.IDX PT, R41, R46, RZ, 0x1c1f ;  /* 0x001c1fff2e297589 */ /* 0x0000e200000e0000 */
[----:B------:R-:W-:Y:S02]  /*14900*/  SHF.R.S32.HI R48, RZ, 0x1f, R51 ;  /* 0x0000001fff307819 */ /* 0x000fe40000011433 */
[----:B--2---:R-:W-:Y:S01]  /*14910*/  SHF.R.S32.HI R0, RZ, 0x1f, R49 ;  /* 0x0000001fff007819 */ /* 0x004fe20000011431 */
[----:B------:R-:W-:Y:S06]  /*14920*/  @P0 BRA `(.L_x_12453) ;  /* 0x0000000000300947 */ /* 0x000fec0003800000 */
[----:B------:R-:W-:Y:S02]  /*14930*/  ULDC UR4, c[0x0][0xac8] ;  /* 0x0002b20000047ab9 */ /* 0x000fe40000000800 */
[----:B------:R-:W-:Y:S02]  /*14940*/  ISETP.GE.AND P1, PT, R49, UR4, PT ;  /* 0x0000000431007c0c */ /* 0x000fe4000bf26270 */
[----:B------:R-:W-:Y:S02]  /*14950*/  ISETP.GE.AND P2, PT, R51, UR4, PT ;  /* 0x0000000433007c0c */ /* 0x000fe4000bf46270 */
[----:B------:R-:W-:-:S09]  /*14960*/  ISETP.GE.AND P0, PT, R3, UR4, PT ;  /* 0x0000000403007c0c */ /* 0x000fd2000bf06270 */
[-C--:B-1----:R-:W-:Y:S02]  /*14970*/  @!P1 LEA R42, P3, R49, R40.reuse, 0x1 ;  /* 0x00000028312a9211 */ /* 0x082fe400078608ff */
[----:B------:R-:W-:Y:S02]  /*14980*/  @!P2 LEA R44, P4, R51, R40, 0x1 ;  /* 0x00000028332ca211 */ /* 0x000fe400078808ff */
[----:B---3--:R-:W-:Y:S01]  /*14990*/  @!P0 IMAD.WIDE R20, R3, 0x2, R40 ;  /* 0x0000000203148825 */ /* 0x008fe200078e0228 */
[-C--:B------:R-:W-:Y:S02]  /*149a0*/  @!P1 LEA.HI.X R43, R49, R41.reuse, R0, 0x1, P3 ;  /* 0x00000029312b9211 */ /* 0x080fe400018f0c00 */
[----:B------:R-:W-:Y:S02]  /*149b0*/  @!P2 LEA.HI.X R45, R51, R41, R48, 0x1, P4 ;  /* 0x00000029332da211 */ /* 0x000fe400020f0c30 */
[----:B-----5:R2:W-:Y:S04]  /*149c0*/  @!P0 ST.E.128 desc[UR38][R20.64], R4 ;  /* 0x0000000414008985 */ /* 0x0205e8000c101d26 */
[----:B------:R2:W-:Y:S04]  /*149d0*/  @!P1 ST.E.128 desc[UR38][R42.64], R12 ;  /* 0x0000000c2a009985 */ /* 0x0005e8000c101d26 */
[----:B------:R2:W-:Y:S02]  /*149e0*/  @!P2 ST.E.128 desc[UR38][R44.64], R28 ;  /* 0x0000001c2c00a985 */ /* 0x0005e4000c101d26 */
.L_x_12453:
[----:B------:R-:W-:Y:S05]  /*149f0*/  BSYNC B1 ;  /* 0x0000000000017941 */ /* 0x000fea0003800000 */
.L_x_12452:
[----:B--2--5:R-:W-:Y:S01]  /*14a00*/  VIADD R5, R47, 0x60 ;  /* 0x000000602f057836 */ /* 0x024fe20000000000 */
[----:B------:R2:W4:Y:S04]  /*14a10*/  SHFL.IDX PT, R7, R46, 0x1, 0x1c1f ;  /* 0x003c1f002e077f89 */ /* 0x00052800000e0000 */
[----:B------:R-:W-:Y:S01]  /*14a20*/  ISETP.GE.AND P0, PT, R5, R50, PT ;  /* 0x000000320500720c */ /* 0x000fe20003f06270 */
[----:B------:R2:W0:-:S12]  /*14a30*/  SHFL.IDX PT, R6, R32, 0x1, 0x1c1f ;  /* 0x003c1f0020067f89 */ /* 0x00041800000e0000 */
[----:B--2---:R-:W-:Y:S05]  /*14a40*/  @P0 BRA `(.L_x_12454) ;  /* 0x0000000800e00947 */ /* 0x004fea0003800000 */
        /* <DEDUP_REMOVED lines=10> */
[----:B--2---:R-:W-:-:S04]  /*14af0*/  LEA R4, P0, R51, R6, 0x1 ;  /* 0x0000000633047211 */ /* 0x004fc800078008ff */
[----:B------:R-:W-:-:S05]  /*14b00*/  LEA.HI.X R5, R51, R7, R48, 0x1, P0 ;  /* 0x0000000733057211 */ /* 0x000fca00000f0c30 */
[----:B------:R0:W-:Y:S01]  /*14b10*/  ST.E.128 desc[UR38][R4.64], R36 ;  /* 0x0000002404007985 */ /* 0x0001e2000c101d26 */
[----:B------:R-:W-:Y:S05]  /*14b20*/  BRA `(.L_x_12454) ;  /* 0x0000000800a87947 */ /* 0x000fea0003800000 */
.L_x_12450:
[----:B------:R-:W3:Y:S01]  /*14b30*/  LDL R9, [R1+0x6c] ;  /* 0x00006c0001097983 */ /* 0x000ee20000100800 */
[----:B------:R-:W-:Y:S01]  /*14b40*/  ULDC.64 UR4, c[0x0][0xc00] ;  /* 0x0003000000047ab9 */ /* 0x000fe20000000a00 */
[----:B------:R-:W-:Y:S01]  /*14b50*/  IMAD.MOV.U32 R0, RZ, RZ, RZ ;  /* 0x000000ffff007224 */ /* 0x000fe200078e00ff */
[----:B------:R-:W-:Y:S01]  /*14b60*/  ISETP.NE.U32.AND P0, PT, RZ, UR4, PT ;  /* 0x00000004ff007c0c */ /* 0x000fe2000bf05070 */
[----:B------:R-:W4:Y:S03]  /*14b70*/  LDC R25, c[0x0][0xbe8] ;  /* 0x0002fa00ff197b82 */ /* 0x000f260000000800 */
[----:B------:R-:W-:Y:S01]  /*14b80*/  ISETP.NE.AND.EX P0, PT, RZ, UR5, PT, P0 ;  /* 0x00000005ff007c0c */ /* 0x000fe2000bf05300 */
        /* <DEDUP_REMOVED lines=8> */
[----:B------:R-:W-:Y:S01]  /*14c10*/  ISETP.NE.AND.EX P1, PT, RZ, UR5, PT, P1 ;  /* 0x00000005ff007c0c */ /* 0x000fe2000bf25310 */
[----:B------:R-:W2:-:S12]  /*14c20*/  S2R R10, SR_TID.X ;  /* 0x00000000000a7919 */ /* 0x000e980000002100 */
[----:B------:R-:W-:Y:S01]  /*14c30*/  @P1 IADD3 R6, P2, R6, UR4, RZ ;  /* 0x0000000406061c10 */ /* 0x000fe2000ff5e0ff */
[----:B------:R-:W-:Y:S02]  /*14c40*/  ULDC UR4, c[0x0][0xa88] ;  /* 0x0002a20000047ab9 */ /* 0x000fe40000000800 */
[----:B------:R-:W-:Y:S02]  /*14c50*/  MOV R8, UR4 ;  /* 0x0000000400087c02 */ /* 0x000fe40008000f00 */
[----:B------:R-:W-:-:S05]  /*14c60*/  @P1 IADD3.X R7, R3, UR5, RZ, P2, !PT ;  /* 0x0000000503071c10 */ /* 0x000fca00097fe4ff */
[----:B------:R3:W5:Y:S01]  /*14c70*/  @P1 LDG.E R8, desc[UR38][R6.64] ;  /* 0x0000002606081981 */ /* 0x000762000c1e1900 */
[----:B----4-:R-:W-:Y:S01]  /*14c80*/  ISETP.NE.AND P2, PT, R25, 0x1, PT ;  /* 0x000000011900780c */ /* 0x010fe20003f45270 */
[----:B--2---:R-:W-:-:S12]  /*14c90*/  VIADD R29, R10, 0xffffff80 ;  /* 0xffffff800a1d7836 */ /* 0x004fd80000000000 */
[----:B------:R-:W2:Y:S01]  /*14ca0*/  @P2 LDC R20, c[0x0][0xbec] ;  /* 0x0002fb00ff142b82 */ /* 0x000ea20000000800 */
[----:B------:R-:W-:-:S07]  /*14cb0*/  ISETP.GE.AND P3, PT, R29, 0xc0, PT ;  /* 0x000000c01d00780c */ /* 0x000fce0003f66270 */
[----:B------:R-:W4:Y:S01]  /*14cc0*/  @P2 LDC R27, c[0x0][0xbf0] ;  /* 0x0002fc00ff1b2b82 */ /* 0x000f220000000800 */
[----:B---3--:R-:W-:Y:S05]  /*14cd0*/  @P1 BRA `(.L_x_12455) ;  /* 0x0000000000101947 */ /* 0x008fea0003800000 */
[----:B------:R-:W-:Y:S05]  /*14ce0*/  @!P0 BRA `(.L_x_12455) ;  /* 0x00000000000c8947 */ /* 0x000fea0003800000 */
[----:B------:R-:W3:Y:S04]  /*14cf0*/  LDG.E R3, desc[UR38][R4.64] ;  /* 0x0000002604037981 */ /* 0x000ee8000c1e1900 */
[----:B-----5:R-:W3:Y:S02]  /*14d00*/  LDG.E R8, desc[UR38][R4.64+0x4] ;  /* 0x0000042604087981 */ /* 0x020ee4000c1e1900 */
[----:B---3--:R-:W-:-:S07]  /*14d10*/  IMAD.IADD R8, R8, 0x1, -R3 ;  /* 0x0000000108087824 */ /* 0x008fce00078e0a03 */
.L_x_12455:
[----:B------:R-:W3:Y:S04]  /*14d20*/  LDL R28, [R1+0x70] ;  /* 0x00007000011c7983 */ /* 0x000ee80000100800 */
[----:B------:R0:W5:Y:S01]  /*14d30*/  LDL R26, [R1+0x54] ;  /* 0x00005400011a7983 */ /* 0x0001620000100800 */
[----:B------:R-:W-:Y:S01]  /*14d40*/  BSSY B1, `(.L_x_12456) ;  /* 0x000002c000017945 */ /* 0x000fe20003800000 */
[----:B------:R-:W-:Y:S02]  /*14d50*/  SEL R13, R9, RZ, !P0 ;  /* 0x000000ff090d7207 */ /* 0x000fe40004000000 */
[----:B------:R-:W-:Y:S02]  /*14d60*/  SEL R14, R14, RZ, !P0 ;  /* 0x000000ff0e0e7207 */ /* 0x000fe40004000000 */
[----:B-----5:R-:W-:-:S02]  /*14d70*/  SHF.R.S32.HI R11, RZ, 0x1f, R0 ;  /* 0x0000001fff0b7819 */ /* 0x020fc40000011400 */
[----:B---3--:R-:W-:Y:S01]  /*14d80*/  SHF.R.S32.HI R12, RZ, 0x1f, R28 ;  /* 0x0000001fff0c7819 */ /* 0x008fe2000001141c */
[----:B0-----:R-:W-:Y:S06]  /*14d90*/  @P3 BRA `(.L_x_12457) ;  /* 0x0000000000983947 */ /* 0x001fec0003800000 */
[----:B------:R-:W0:Y:S01]  /*14da0*/  LDC R9, c[0x0][0xbe8] ;  /* 0x0002fa00ff097b82 */ /* 0x000e220000000800 */
[----:B------:R-:W-:Y:S01]  /*14db0*/  IADD3 R10, R26, -0x80, R10 ;  /* 0xffffff801a0a7810 */ /* 0x000fe20007ffe00a */
        /* <DEDUP_REMOVED lines=36> */
.L_x_12457:
[----:B------:R-:W-:Y:S05]  /*15000*/  BSYNC B1 ;  /* 0x0000000000017941 */ /* 0x000fea0003800000 */
.L_x_12456:
        /* <DEDUP_REMOVED lines=15> */
[----:B------:R-:W-:Y:S02]  /*15100*/  IMAD.IADD R9, R26, 0x1, R0 ;  /* 0x000000011a097824 */ /* 0x000fe400078e0200 */
[----:B------:R-:W-:-:S02]  /*15110*/  IMAD R7, R28, UR5, R6 ;  /* 0x000000051c077c24 */ /* 0x000fc4000f8e0206 */
[----:B------:R-:W-:Y:S01]  /*15120*/  IMAD.WIDE.U32 R4, R28, UR4, R4 ;  /* 0x000000041c047c25 */ /* 0x000fe2000f8e0004 */
[----:B------:R-:W-:-:S03]  /*15130*/  ULDC.64 UR4, c[0x0][0xaf0] ;  /* 0x0002bc0000047ab9 */ /* 0x000fc60000000a00 */
[----:B--2---:R-:W-:Y:S01]  /*15140*/  @P2 IMAD.HI.U32 R0, R9, R20, RZ ;  /* 0x0000001409002227 */ /* 0x004fe200078e00ff */
[----:B------:R-:W-:-:S03]  /*15150*/  IADD3 R5, R5, R7, RZ ;  /* 0x0000000705057210 */ /* 0x000fc60007ffe0ff */
[----:B------:R-:W-:Y:S01]  /*15160*/  IMAD.MOV.U32 R3, RZ, RZ, R9 ;  /* 0x000000ffff037224 */ /* 0x000fe200078e0009 */
[----:B----4-:R-:W-:Y:S01]  /*15170*/  @P2 SHF.R.U32.HI R3, RZ, R27, R0 ;  /* 0x0000001bff032219 */ /* 0x010fe20000011600 */
        /* <DEDUP_REMOVED lines=18> */
[----:B------:R-:W-:Y:S01]  /*152a0*/  IMAD.SHL.U32 R9, R10, 0x8, RZ ;  /* 0x000000080a097824 */ /* 0x000fe200078e00ff */
[C---:B------:R-:W-:Y:S01]  /*152b0*/  LEA R0, P0, R4.reuse, UR4, 0x1 ;  /* 0x0000000404007c11 */ /* 0x040fe2000f8008ff */
[----:B------:R-:W-:Y:S01]  /*152c0*/  UMOV UR4, 0xffffffff ;  /* 0xffffffff00047882 */ /* 0x000fe20000000000 */
[----:B------:R-:W-:Y:S01]  /*152d0*/  IADD3 R3, R5, R3, RZ ;  /* 0x0000000305037210 */ /* 0x000fe20007ffe0ff */
[C---:B------:R-:W-:Y:S02]  /*152e0*/  VIADD R7, R9.reuse, 0x40 ;  /* 0x0000004009077836 */ /* 0x040fe40000000000 */
[----:B------:R-:W-:Y:S01]  /*152f0*/  VIADD R20, R9, 0x20 ;  /* 0x0000002009147836 */ /* 0x000fe20000000000 */
[----:B------:R-:W-:Y:S02]  /*15300*/  LEA.HI.X R4, R4, UR5, R3, 0x1, P0 ;  /* 0x0000000504047c11 */ /* 0x000fe400080f0c03 */
[----:B------:R-:W-:-:S02]  /*15310*/  SHF.R.S32.HI R10, RZ, 0x1f, R7 ;  /* 0x0000001fff0a7819 */ /* 0x000fc40000011407 */
[----:B------:R-:W-:Y:S01]  /*15320*/  SHF.R.S32.HI R21, RZ, 0x1f, R20 ;  /* 0x0000001fff157819 */ /* 0x000fe20000011414 */
[----:B------:R-:W-:Y:S06]  /*15330*/  BRA.DIV UR4, `(.L_x_12458) ;  /* 0x0000007e04747947 */ /* 0x000fec000b800000 */
[----:B------:R0:W2:Y:S04]  /*15340*/  SHFL.IDX PT, R3, R4, RZ, 0x1c1f ;  /* 0x001c1fff04037589 */ /* 0x0000a800000e0000 */
[----:B------:R0:W3:Y:S02]  /*15350*/  SHFL.IDX PT, R14, R0, RZ, 0x1c1f ;  /* 0x001c1fff000e7589 */ /* 0x0000e400000e0000 */
.L_x_12620:
        /* <DEDUP_REMOVED lines=18> */
.L_x_12460:
[----:B------:R-:W-:Y:S05]  /*15480*/  BSYNC B1 ;  /* 0x0000000000017941 */ /* 0x000fea0003800000 */
.L_x_12459:
[----:B------:R-:W-:-:S03]  /*15490*/  UMOV UR4, 0xffffffff ;  /* 0xffffffff00047882 */ /* 0x000fc60000000000 */
[----:B------:R-:W-:Y:S05]  /*154a0*/  BRA.DIV UR4, `(.L_x_12461) ;  /* 0x0000007e044c7947 */ /* 0x000fea000b800000 */
[----:B--2---:R2:W0:Y:S04]  /*154b0*/  SHFL.IDX PT, R3, R4, 0x1, 0x1c1f ;  /* 0x003c1f0004037f89 */ /* 0x00442800000e0000 */
[----:B---3--:R2:W3:Y:S02]  /*154c0*/  SHFL.IDX PT, R14, R0, 0x1, 0x1c1f ;  /* 0x003c1f00000e7f89 */ /* 0x0084e400000e0000 */
.L_x_12624:
        /* <DEDUP_REMOVED lines=16> */
.L_x_12454:
[----:B------:R-:W-:Y:S05]  /*155d0*/  BSYNC B0 ;  /* 0x0000000000007941 */ /* 0x000fea0003800000 */
.L_x_12449:
[----:B------:R-:W-:Y:S02]  /*155e0*/  ULDC UR4, c[0x0][0xc3c] ;  /* 0x00030f0000047ab9 */ /* 0x000fe40000000800 */
[----:B-1----:R-:W-:-:S13]  /*155f0*/  ISETP.GE.AND P0, PT, R35, UR4, PT ;  /* 0x0000000423007c0c */ /* 0x002fda000bf06270 */
[----:B------:R-:W-:Y:S05]  /*15600*/  @!P0 BRA `(.L_x_12462) ;  /* 0xfffffebc009c8947 */ /* 0x000fea000383ffff */
[----:B------:R-:W-:Y:S05]  /*15610*/  BRA `(.L_x_12307) ;  /* 0x0000006c00c47947 */ /* 0x000fea0003800000 */
.L_x_12305:
        /* <DEDUP_REMOVED lines=16> */
.L_x_12463:
        /* <DEDUP_REMOVED lines=42> */
.L_x_12469:
        /* <DEDUP_REMOVED lines=12> */
.L_x_12468:
[----:B------:R-:W-:Y:S05]  /*15a80*/  BSYNC B0 ;  /* 0x0000000000007941 */ /* 0x000fea0003800000 */
.L_x_12467:
        /* <DEDUP_REMOVED lines=21> */
.L_x_12465:
        /* <DEDUP_REMOVED lines=19> */
[----:B------:R-:W-:-:S05]  /*15d10*/  IADD3 R9, R15, -0x1, RZ ;  /* 0xffffffff0f097810 */ /* 0x000fca0007ffe0ff */
[----:B------:R0:W1:Y:S02]  /*15d20*/  SHFL.IDX PT, R16, R6, R9, 0x1f ;  /* 0x00001f0906107589 */ /* 0x00006400000e0000 */
.L_x_12470:
        /* <DEDUP_REMOVED lines=38> */
[----:B------:R-:W-:-:S03]  /*15f90*/  MOV R9, R11 ;  /* 0x0000000b00097202 */ /* 0x000fc60000000f00 */
        /* <DEDUP_REMOVED lines=13> */
[----:B------:R-:W-:Y:S02]  /*16070*/  @!P1 LOP3.LUT R2, RZ, R7, RZ, 0x33, !PT ;  /* 0x00000007ff029212 */ /* 0x000fe400078e33ff */
[----:B------:R-:W-:Y:S02]  /*16080*/  IADD3 R7, -R7, RZ, RZ ;  /* 0x000000ff07077210 */ /* 0x000fe40007ffe1ff */
[----:B------:R-:W-:-:S03]  /*16090*/  LOP3.LUT R17, RZ, R2, RZ, 0x33, !PT ;  /* 0x00000002ff117212 */ /* 0x000fc600078e33ff */
[----:B------:R-:W-:Y:S02]  /*160a0*/  IMAD R18, R2, R7, R3 ;  /* 0x0000000702127224 */ /* 0x000fe400078e0203 */
[----:B------:R-:W-:Y:S01]  /*160b0*/  IMAD.IADD R17, R0, 0x1, R17 ;  /* 0x0000000100117824 */ /* 0x000fe200078e0211 */
[----:B------:R-:W-:Y:S06]  /*160c0*/  BRA `(.L_x_12471) ;  /* 0x00000000000c7947 */ /* 0x000fec0003800000 */
.L_x_12466:
[----:B------:R-:W-:Y:S02]  /*160d0*/  IMAD.MOV.U32 R17, RZ, RZ, RZ ;  /* 0x000000ffff117224 */ /* 0x000fe400078e00ff */
[----:B------:R-:W-:Y:S02]  /*160e0*/  IMAD.U32 R16, RZ, RZ, UR6 ;  /* 0x00000006ff107e24 */ /* 0x000fe4000f8e00ff */
[----:B------:R-:W-:-:S07]  /*160f0*/  IMAD.MOV.U32 R18, RZ, RZ, RZ ;  /* 0x000000ffff127224 */ /* 0x000fce00078e00ff */
.L_x_12471:
[----:B------:R-:W-:-:S13]  /*16100*/  ISETP.NE.AND P0, PT, R5, RZ, PT ;  /* 0x000000ff0500720c */ /* 0x000fda0003f05270 */
[----:B------:R-:W0:Y:S01]  /*16110*/  @!P0 S2R R3, SR_CgaCtaId ;  /* 0x0000000000038919 */ /* 0x000e220000008800 */
[----:B------:R-:W-:-:S04]  /*16120*/  @!P0 MOV R0, 0x400 ;  /* 0x0000040000008802 */ /* 0x000fc80000000f00 */
[----:B0-----:R-:W-:-:S05]  /*16130*/  @!P0 LEA R0, R3, R0, 0x18 ;  /* 0x0000000003008211 */ /* 0x001fca00078ec0ff */
[----:B------:R0:W-:Y:S01]  /*16140*/  @!P0 STS.128 [R0+0x2d8d0], R16 ;  /* 0x02d8d01000008388 */ /* 0x0001e20000000c00 */
[----:B------:R-:W-:Y:S06]  /*16150*/  BAR.ARV 0x5, 0x200 ;  /* 0x0148000000007b1d */ /* 0x000fec0000002000 */
.L_x_12464:
[----:B0-----:R-:W-:Y:S01]  /*16160*/  IMAD.MOV.U32 R0, RZ, RZ, 0x1 ;  /* 0x00000001ff007424 */ /* 0x001fe200078e00ff */
[----:B------:R-:W-:Y:S01]  /*16170*/  ULDC UR4, c[0x0][0xc3c] ;  /* 0x00030f0000047ab9 */ /* 0x000fe20000000800 */
[----:B------:R-:W-:Y:S01]  /*16180*/  IMAD.MOV.U32 R26, RZ, RZ, RZ ;  /* 0x000000ffff1a7224 */ /* 0x000fe200078e00ff */
[----:B-1----:R-:W-:Y:S02]  /*16190*/  ISETP.GE.AND P0, PT, R19, UR4, PT ;  /* 0x0000000413007c0c */ /* 0x002fe4000bf06270 */
        /* <DEDUP_REMOVED lines=13> */
[----:B------:R-:W-:Y:S02]  /*16270*/  MOV R22, UR4 ;  /* 0x0000000400167c02 */ /* 0x000fe40008000f00 */
[C---:B-1----:R-:W-:Y:S02]  /*16280*/  LOP3.LUT R6, R7.reuse, 0x7f, RZ, 0xc0, !PT ;  /* 0x0000007f07067812 */ /* 0x042fe400078ec0ff */
[----:B0-----:R-:W-:-:S03]  /*16290*/  SHF.L.U32 R0, R7, 0x3, RZ ;  /* 0x0000000307007819 */ /* 0x001fc600000006ff */
        /* <DEDUP_REMOVED lines=13> */
[----:B------:R0:W-:Y:S04]  /*16370*/  STL [R1+0x4], R4 ;  /* 0x0000040401007387 */ /* 0x0001e80000100800 */
[----:B------:R1:W-:Y:S04]  /*16380*/  STL [R1+0x48], RZ ;  /* 0x000048ff01007387 */ /* 0x0003e80000100800 */
[----:B------:R1:W-:Y:S01]  /*16390*/  STL [R1], R6 ;  /* 0x0000000601007387 */ /* 0x0003e20000100800 */
[----:B0-----:R-:W-:Y:S02]  /*163a0*/  LOP3.LUT R4, R3, R2, RZ, 0xfc, !PT ;  /* 0x0000000203047212 */ /* 0x001fe400078efcff */
[----:B------:R-:W-:-:S02]  /*163b0*/  LOP3.LUT R3, R0, 0x20, RZ, 0xfc, !PT ;  /* 0x0000002000037812 */ /* 0x000fc400078efcff */
[----:B------:R-:W-:Y:S01]  /*163c0*/  LOP3.LUT R2, R0, 0x40, RZ, 0xfc, !PT ;  /* 0x0000004000027812 */ /* 0x000fe200078efcff */
[----:B------:R-:W-:-:S05]  /*163d0*/  IMAD R0, R5, 0x2, R22 ;  /* 0x0000000205007824 */ /* 0x000fca00078e0216 */
[----:B------:R1:W-:Y:S02]  /*163e0*/  STL [R1+0x30], R0 ;  /* 0x0000300001007387 */ /* 0x0003e40000100800 */
.L_x_12573:
[----:B0-----:R-:W0:Y:S02]  /*163f0*/  LDC.64 R2, c[0x0][0xc88] ;  /* 0x00032200ff027b82 */ /* 0x001e240000000a00 */
[----:B0-----:R-:W-:-:S05]  /*16400*/  IMAD.WIDE R2, R19, 0x4, R2 ;  /* 0x0000000413027825 */ /* 0x001fca00078e0202 */
[----:B--2---:R-:W2:Y:S01]  /*16410*/  LDG.E R29, desc[UR38][R2.64] ;  /* 0x00000026021d7981 */ /* 0x004ea2000c1e1900 */
[----:B------:R-:W-:Y:S05]  /*16420*/  YIELD ;  /* 0x0000000000007946 */ /* 0x000fea0003800000 */
[----:B------:R-:W-:Y:S01]  /*16430*/  ULDC.64 UR4, c[0x0][0xa28] ;  /* 0x00028a0000047ab9 */ /* 0x000fe20000000a00 */
[----:B------:R-:W-:Y:S01]  /*16440*/  IMAD.MOV.U32 R10, RZ, RZ, RZ ;  /* 0x000000ffff0a7224 */ /* 0x000fe200078e00ff */
[----:B------:R-:W-:Y:S01]  /*16450*/  ISETP.NE.U32.AND P0, PT, RZ, UR4, PT ;  /* 0x00000004ff007c0c */ /* 0x000fe2000bf05070 */
[----:B-1----:R-:W-:Y:S01]  /*16460*/  IMAD.MOV.U32 R6, RZ, RZ, RZ ;  /* 0x000000ffff067224 */ /* 0x002fe200078e00ff */
[----:B------:R-:W-:Y:S01]  /*16470*/  ULDC.64 UR8, c[0x0][0xa18] ;  /* 0x0002860000087ab9 */ /* 0x000fe20000000a00 */
[----:B------:R-:W-:Y:S01]  /*16480*/  ULDC.64 UR6, c[0x0][0xa10] ;  /* 0x0002840000067ab9 */ /* 0x000fe20000000a00 */
[----:B------:R-:W-:-:S02]  /*16490*/  ISETP.NE.AND.EX P0, PT, RZ, UR5, PT, P0 ;  /* 0x00000005ff007c0c */ /* 0x000fc4000bf05300 */
        /* <DEDUP_REMOVED lines=20> */
[----:B------:R-:W-:Y:S01]  /*165e0*/  IADD3.X R5, R25, UR7, RZ, P4, !PT ;  /* 0x0000000719057c10 */ /* 0x000fe2000a7fe4ff */
[----:B------:R-:W-:Y:S01]  /*165f0*/  IMAD.U32 R8, RZ, RZ, UR4 ;  /* 0x00000004ff087e24 */ /* 0x000fe2000f8e00ff */
[----:B------:R-:W-:-:S03]  /*16600*/  ULDC.64 UR4, c[0x0][0x418] ;  /* 0x0001060000047ab9 */ /* 0x000fc60000000a00 */
        /* <DEDUP_REMOVED lines=12> */
[----:B0-----:R-:W-:Y:S02]  /*166d0*/  IMAD.U32 R6, RZ, RZ, UR5 ;  /* 0x00000005ff067e24 */ /* 0x001fe4000f8e00ff */
[----:B------:R-:W-:Y:S01]  /*166e0*/  IMAD.U32 R7, RZ, RZ, UR4 ;  /* 0x00000004ff077e24 */ /* 0x000fe2000f8e00ff */
[----:B---3--:R0:W-:Y:S04]  /*166f0*/  STL [R1+0x40], R8 ;  /* 0x0000400801007387 */ /* 0x0081e80000100800 */
[----:B--2---:R0:W-:Y:S01]  /*16700*/  STL [R1+0x28], R10 ;  /* 0x0000280a01007387 */ /* 0x0041e20000100800 */
[----:B------:R-:W-:Y:S01]  /*16710*/  MOV R9, R8 ;  /* 0x0000000800097202 */ /* 0x000fe20000000f00 */
[----:B------:R-:W-:Y:S06]  /*16720*/  @P2 BRA `(.L_x_12473) ;  /* 0x0000000000142947 */ /* 0x000fec0003800000 */
[----:B------:R-:W-:Y:S05]  /*16730*/  @!P0 BRA `(.L_x_12473) ;  /* 0x0000000000108947 */ /* 0x000fea0003800000 */
[----:B0-----:R-:W2:Y:S04]  /*16740*/  LDG.E R8, desc[UR38][R2.64] ;  /* 0x0000002602087981 */ /* 0x001ea8000c1e1900 */
[----:B------:R-:W2:Y:S02]  /*16750*/  LDG.E R2, desc[UR38][R2.64+0x4] ;  /* 0x0000042602027981 */ /* 0x000ea4000c1e1900 */
[----:B--2---:R-:W-:-:S05]  /*16760*/  IMAD.IADD R9, R2, 0x1, -R8 ;  /* 0x0000000102097824 */ /* 0x004fca00078e0a08 */
[----:B------:R1:W-:Y:S02]  /*16770*/  STL [R1+0x40], R9 ;  /* 0x0000400901007387 */ /* 0x0003e40000100800 */
.L_x_12473:
[----:B0-----:R-:W-:Y:S01]  /*16780*/  IMAD.MOV.U32 R8, RZ, RZ, R29 ;  /* 0x000000ffff087224 */ /* 0x001fe200078e001d */
[----:B------:R-:W-:Y:S02]  /*16790*/  ULDC.64 UR4, c[0x0][0xa20] ;  /* 0x0002880000047ab9 */ /* 0x000fe40000000a00 */
[----:B------:R-:W-:Y:S02]  /*167a0*/  ISETP.NE.U32.AND P0, PT, RZ, UR4, PT ;  /* 0x00000004ff007c0c */ /* 0x000fe4000bf05070 */
[----:B------:R0:W-:Y:S02]  /*167b0*/  STL [R1+0x10], R8 ;  /* 0x0000100801007387 */ /* 0x0001e40000100800 */
[----:B------:R-:W-:-:S13]  /*167c0*/  ISETP.NE.AND.EX P0, PT, RZ, UR5, PT, P0 ;  /* 0x00000005ff007c0c */ /* 0x000fda000bf05300 */
[----:B0-----:R-:W-:Y:S05]  /*167d0*/  @!P0 BRA `(.L_x_12474) ;  /* 0x0000000000108947 */ /* 0x001fea0003800000 */
[----:B------:R-:W-:-:S04]  /*167e0*/  IADD3 R2, P0, R24, UR4, RZ ;  /* 0x0000000418027c10 */ /* 0x000fc8000ff1e0ff */
[----:B------:R-:W-:-:S05]  /*167f0*/  IADD3.X R3, R25, UR5, RZ, P0, !PT ;  /* 0x0000000519037c10 */ /* 0x000fca00087fe4ff */
[----:B------:R0:W5:Y:S01]  /*16800*/  LDG.E R7, desc[UR38][R2.64] ;  /* 0x0000002602077981 */ /* 0x000162000c1e1900 */
[----:B------:R-:W-:Y:S05]  /*16810*/  BRA `(.L_x_12475) ;  /* 0x0000000000247947 */ /* 0x000fea0003800000 */
.L_x_12474:
        /* <DEDUP_REMOVED lines=9> */
.L_x_12475:
[----:B0-----:R-:W2:Y:S01]  /*168b0*/  @P1 LDG.E R2, desc[UR38][R4.64] ;  /* 0x0000002604021981 */ /* 0x001ea2000c1e1900 */
[----:B------:R-:W0:Y:S03]  /*168c0*/  LDC R3, c[0x0][0x448] ;  /* 0x00011200ff037b82 */ /* 0x000e260000000800 */
[----:B------:R3:W2:Y:S01]  /*168d0*/  @P1 LDG.E R4, desc[UR38][R4.64+0x4] ;  /* 0x0000042604041981 */ /* 0x0006a2000c1e1900 */
[----:B-----5:R-:W-:Y:S01]  /*168e0*/  IMAD.IADD R7, R7, 0x1, -R10 ;  /* 0x0000000107077824 */ /* 0x020fe200078e0a0a */
[----:B------:R-:W-:Y:S01]  /*168f0*/  BSSY B0, `(.L_x_12476) ;  /* 0x0000169000007945 */ /* 0x000fe20003800000 */
[----:B0-----:R-:W-:-:S13]  /*16900*/  ISETP.NE.AND P0, PT, R3, 0x1, PT ;  /* 0x000000010300780c */ /* 0x001fda0003f05270 */
[----:B------:R-:W0:Y:S08]  /*16910*/  @P0 LDC R3, c[0x0][0x44c] ;  /* 0x00011300ff030b82 */ /* 0x000e300000000800 */
[----:B---3--:R-:W3:Y:S01]  /*16920*/  @P0 LDC R5, c[0x0][0x450] ;  /* 0x00011400ff050b82 */ /* 0x008ee20000000800 */
[----:B--2---:R-:W-:Y:S02]  /*16930*/  @P1 IMAD.IADD R6, R4, 0x1, -R2 ;  /* 0x0000000104061824 */ /* 0x004fe400078e0a02 */
[----:B------:R-:W-:-:S02]  /*16940*/  IMAD R2, R17, 0xc0, RZ ;  /* 0x000000c011027824 */ /* 0x000fc400078e02ff */
[----:B------:R-:W-:-:S03]  /*16950*/  IMAD.IADD R4, R7, 0x1, R6 ;  /* 0x0000000107047824 */ /* 0x000fc600078e0206 */
[----:B------:R-:W-:Y:S01]  /*16960*/  IADD3 R2, R2, 0xbf, RZ ;  /* 0x000000bf02027810 */ /* 0x000fe20007ffe0ff */
[C---:B------:R-:W-:Y:S01]  /*16970*/  VIADD R21, R4.reuse, 0x7f ;  /* 0x0000007f04157836 */ /* 0x040fe20000000000 */
[----:B------:R-:W-:Y:S01]  /*16980*/  IADD3 R20, R4, 0x80, -R9 ;  /* 0x0000008004147810 */ /* 0x000fe20007ffe809 */
[----:B------:R2:W-:Y:S02]  /*16990*/  STL [R1+0x24], R4 ;  /* 0x0000240401007387 */ /* 0x0005e40000100800 */
[----:B0-----:R-:W-:-:S05]  /*169a0*/  @P0 IMAD.HI.U32 R3, R2, R3, RZ ;  /* 0x0000000302030227 */ /* 0x001fca00078e00ff */
[----:B---3--:R-:W-:Y:S02]  /*169b0*/  @P0 SHF.R.U32.HI R2, RZ, R5, R3 ;  /* 0x00000005ff020219 */ /* 0x008fe40000011603 */
[----:B------:R-:W-:-:S03]  /*169c0*/  SHF.R.S32.HI R3, RZ, 0x1f, R21 ;  /* 0x0000001fff037819 */ /* 0x000fc60000011415 */
[----:B------:R-:W-:Y:S01]  /*169d0*/  IMAD.IADD R2, R20, 0x1, R2 ;  /* 0x0000000114027824 */ /* 0x000fe200078e0202 */
[----:B------:R-:W-:-:S04]  /*169e0*/  LEA.HI R21, R3, R21, RZ, 0x7 ;  /* 0x0000001503157211 */ /* 0x000fc800078f38ff */
[----:B------:R-:W-:Y:S02]  /*169f0*/  SHF.R.S32.HI R3, RZ, 0x1f, R2 ;  /* 0x0000001fff037819 */ /* 0x000fe40000011402 */
[----:B------:R-:W-:Y:S02]  /*16a00*/  SHF.R.S32.HI R21, RZ, 0x7, R21 ;  /* 0x00000007ff157819 */ /* 0x000fe40000011415 */
[----:B------:R-:W-:-:S04]  /*16a10*/  LEA.HI R3, R3, R2, RZ, 0x7 ;  /* 0x0000000203037211 */ /* 0x000fc800078f38ff */
[----:B------:R-:W-:-:S04]  /*16a20*/  SHF.R.S32.HI R3, RZ, 0x7, R3 ;  /* 0x00000007ff037819 */ /* 0x000fc80000011403 */
[----:B------:R-:W-:-:S05]  /*16a30*/  VIMNMX R3, R21, R3, PT ;  /* 0x0000000315037248 */ /* 0x000fca0003fe0100 */
[--C-:B------:R-:W-:Y:S02]  /*16a40*/  IMAD R3, R3, 0x80, -R7.reuse ;  /* 0x0000008003037824 */ /* 0x100fe400078e0a07 */
[----:B------:R-:W-:-:S03]  /*16a50*/  IMAD.MOV R7, RZ, RZ, -R7 ;  /* 0x000000ffff077224 */ /* 0x000fc600078e0a07 */
[----:B------:R-:W-:Y:S02]  /*16a60*/  VIMNMX R2, R3, R6, PT ;  /* 0x0000000603027248 */ /* 0x000fe40003fe0100 */
[----:B------:R-:W-:-:S04]  /*16a70*/  VIMNMX R3, RZ, R7, !PT ;  /* 0x00000007ff037248 */ /* 0x000fc80007fe0100 */
[----:B------:R-:W-:Y:S02]  /*16a80*/  ISETP.GT.AND P0, PT, R2, R3, PT ;  /* 0x000000030200720c */ /* 0x000fe40003f04270 */
[----:B------:R-:W-:-:S11]  /*16a90*/  SHF.R.U32.HI R3, RZ, 0x7, R3 ;  /* 0x00000007ff037819 */ /* 0x000fd60000011603 */
[----:B------:R-:W-:-:S04]  /*16aa0*/  @P0 IADD3 R2, R2, 0x7f, RZ ;  /* 0x0000007f02020810 */ /* 0x000fc80007ffe0ff */
[----:B--2---:R-:W-:-:S04]  /*16ab0*/  @P0 SHF.R.S32.HI R4, RZ, 0x1f, R2 ;  /* 0x0000001fff040819 */ /* 0x004fc80000011402 */
        /* <DEDUP_REMOVED lines=13> */
.L_x_12627:
[----:B--2---:R-:W-:Y:S02]  /*16b90*/  ISETP.NE.AND P0, PT, R14, RZ, PT ;  /* 0x000000ff0e00720c */ /* 0x004fe40003f05270 */
[----:B------:R-:W-:-:S11]  /*16ba0*/  PLOP3.LUT P6, PT, PT, PT, PT, 0x8, 0x0 ;  /* 0x000000000000781c */ /* 0x000fd60003fce170 */
[----:B------:R-:W-:Y:S05]  /*16bb0*/  @P0 BRA `(.L_x_12479) ;  /* 0x00000000000c0947 */ /* 0x000fea0003800000 */
[----:B------:R-:W-:-:S03]  /*16bc0*/  UMOV UR4, 0xffffffff ;  /* 0xffffffff00047882 */ /* 0x000fc60000000000 */
[----:B------:R-:W-:Y:S05]  /*16bd0*/  BRA.DIV UR4, `(.L_x_12480) ;  /* 0x0000006604fc7947 */ /* 0x000fea000b800000 */
[----:B------:R-:W-:-:S13]  /*16be0*/  ELECT P6, URZ, PT ;  /* 0x00000000003f782f */ /* 0x000fda00038c0000 */
.L_x_12479:
        /* <DEDUP_REMOVED lines=9> */
.L_x_12630:
[----:B------:R-:W-:Y:S05]  /*16c80*/  BSYNC B1 ;  /* 0x0000000000017941 */ /* 0x000fea0003800000 */
.L_x_12481:
[----:B------:R-:W-:Y:S04]  /*16c90*/  BSSY B1, `(.L_x_12483) ;  /* 0x000008c000017945 */ /* 0x000fe80003800000 */
[----:B------:R-:W-:Y:S05]  /*16ca0*/  @!P6 BRA `(.L_x_12484) ;  /* 0x000000080028e947 */ /* 0x000fea0003800000 */
[----:B------:R-:W2:Y:S01]  /*16cb0*/  LDL R7, [R1+0x4] ;  /* 0x0000040001077983 */ /* 0x000ea20000100800 */
[----:B------:R-:W-:Y:S01]  /*16cc0*/  IMAD R8, R28, 0x8, R22 ;  /* 0x000000081c087824 */ /* 0x000fe200078e0216 */
[----:B------:R-:W3:Y:S01]  /*16cd0*/  S2R R6, SR_TID.X ;  /* 0x0000000000067919 */ /* 0x000ee20000002100 */
[----:B------:R-:W-:Y:S01]  /*16ce0*/  BSSY B2, `(.L_x_12485) ;  /* 0x0000006000027945 */ /* 0x000fe20003800000 */
[----:B---3--:R-:W-:-:S04]  /*16cf0*/  LOP3.LUT R6, R6, 0x7f, RZ, 0xc0, !PT ;  /* 0x0000007f06067812 */ /* 0x008fc800078ec0ff */
[----:B------:R-:W-:Y:S02]  /*16d00*/  ISETP.NE.AND P1, PT, R6, RZ, PT ;  /* 0x000000ff0600720c */ /* 0x000fe40003f25270 */
[----:B--2---:R-:W-:-:S04]  /*16d10*/  SHF.L.U32 R10, R7, 0x1f, RZ ;  /* 0x0000001f070a7819 */ /* 0x004fc800000006ff */
[----:B------:R-:W2:Y:S02]  /*16d20*/  SYNCS.PHASECHK.TRANS64.TRYWAIT P0, [R8+URZ+0x2d8a0], R10 ;  /* 0x02d8a00a080075a7 */ /* 0x000ea4000800017f */
[----:B--2---:R-:W-:Y:S05]  /*16d30*/  @!P0 BRA `(.L_x_12486) ;  /* 0x0000006400d88947 */ /* 0x004fea0003800000 */
.L_x_12631:
[----:B------:R-:W-:Y:S05]  /*16d40*/  BSYNC B2 ;  /* 0x0000000000027941 */ /* 0x000fea0003800000 */
.L_x_12485:
[----:B------:R-:W-:Y:S04]  /*16d50*/  BSSY B2, `(.L_x_12487) ;  /* 0x0000009000027945 */ /* 0x000fe80003800000 */
[----:B------:R-:W-:Y:S05]  /*16d60*/  @P1 BRA `(.L_x_12488) ;  /* 0x00000000001c1947 */ /* 0x000fea0003800000 */
[----:B0-----:R-:W0:Y:S02]  /*16d70*/  S2R R5, SR_TID.X ;  /* 0x0000000000057919 */ /* 0x001e240000002100 */
[----:B0-----:R-:W-:Y:S01]  /*16d80*/  LOP3.LUT R6, R5, 0x1f, RZ, 0xc0, !PT ;  /* 0x0000001f05067812 */ /* 0x001fe200078ec0ff */
[----:B------:R-:W-:-:S03]  /*16d90*/  IMAD.MOV.U32 R5, RZ, RZ, 0x6000 ;  /* 0x00006000ff057424 */ /* 0x000fc600078e00ff */
[----:B------:R-:W-:Y:S01]  /*16da0*/  ISETP.NE.AND P0, PT, R6, RZ, PT ;  /* 0x000000ff0600720c */ /* 0x000fe20003f05270 */
[----:B------:R3:W-:-:S12]  /*16db0*/  SYNCS.ARRIVE.TRANS64 RZ, [R8+URZ+0x2d890], R5 ;  /* 0x02d8900508ff79a7 */ /* 0x0007d8000800003f */
[----:B---3--:R-:W-:Y:S05]  /*16dc0*/  @!P0 BRA `(.L_x_12488) ;  /* 0x0000000000048947 */ /* 0x008fea0003800000 */
[----:B------:R-:W-:Y:S01]  /*16dd0*/  BPT.TRAP 0x1 ;  /* 0x000000040000795c */ /* 0x000fe20000300000 */
.L_x_12488:
[----:B------:R-:W-:Y:S05]  /*16de0*/  BSYNC B2 ;  /* 0x0000000000027941 */ /* 0x000fea0003800000 */
.L_x_12487:
[----:B------:R-:W-:Y:S01]  /*16df0*/  IMAD.MOV.U32 R14, RZ, RZ, RZ ;  /* 0x000000ffff0e7224 */ /* 0x000fe200078e00ff */
[----:B------:R-:W-:Y:S01]  /*16e00*/  LEA R6, R4, R0, 0x7 ;  /* 0x0000000004067211 */ /* 0x000fe200078e38ff */
[----:B------:R-:W-:Y:S01]  /*16e10*/  IMAD R7, R28, 0x6000, R22 ;  /* 0x000060001c077824 */ /* 0x000fe200078e0216 */
[----:B------:R-:W-:Y:S01]  /*16e20*/  UIADD3 UR4, UP0, UR42, 0x570, URZ ;  /* 0x000005702a047890 */ /* 0x000fe2000ff1e03f */
[----:B------:R-:W-:Y:S01]  /*16e30*/  PLOP3.LUT P0, PT, PT, PT, PT, 0x80, 0x0 ;  /* 0x000000000000781c */ /* 0x000fe20003f0f070 */
[----:B0-----:R-:W-:Y:S01]  /*16e40*/  VIADD R5, R8, 0x2d890 ;  /* 0x0002d89008057836 */ /* 0x001fe20000000000 */
[----:B------:R-:W-:Y:S01]  /*16e50*/  R2UR UR10, R14 ;  /* 0x000000000e0a72ca */ /* 0x000fe200000e0000 */
[----:B------:R-:W-:Y:S01]  /*16e60*/  VIADD R6, R6, 0xffffff80 ;  /* 0xffffff8006067836 */ /* 0x000fe20000000000 */
[----:B------:R-:W-:Y:S01]  /*16e70*/  UIADD3.X UR5, URZ, UR43, URZ, UP0, !UPT ;  /* 0x0000002b3f057290 */ /* 0x000fe200087fe43f */
[----:B-1----:R-:W-:Y:S01]  /*16e80*/  VIADD R9, R7, 0x15400 ;  /* 0x0001540007097836 */ /* 0x002fe20000000000 */
[----:B------:R-:W-:Y:S01]  /*16e90*/  UMOV UR6, 0x0 ;  /* 0x0000000000067882 */ /* 0x000fe20000000000 */
[----:B------:R-:W-:-:S10]  /*16ea0*/  UMOV UR7, 0x12f00000 ;  /* 0x12f0000000077882 */ /* 0x000fd40000000000 */
.L_x_12489:
        /* <DEDUP_REMOVED lines=16> */
.L_x_12490:
        /* <DEDUP_REMOVED lines=16> */
.L_x_12491:
        /* <DEDUP_REMOVED lines=13> */
.L_x_12632:
[----:B------:R-:W-:Y:S05]  /*17180*/  BSYNC B2 ;  /* 0x0000000000027941 */ /* 0x000fea0003800000 */
.L_x_12492:
[----:B------:R-:W-:Y:S01]  /*17190*/  BSSY B2, `(.L_x_12494) ;  /* 0x000000b000027945 */ /* 0x000fe20003800000 */
[----:B0-2---:R-:W-:Y:S02]  /*171a0*/  IMAD.MOV.U32 R10, RZ, RZ, 0x0 ;  /* 0x00000000ff0a7424 */ /* 0x005fe400078e00ff */
[----:B------:R-:W-:Y:S01]  /*171b0*/  IMAD.MOV.U32 R11, RZ, RZ, 0x12f00000 ;  /* 0x12f00000ff0b7424 */ /* 0x000fe200078e00ff */
[----:B------:R-:W-:Y:S06]  /*171c0*/  @P1 BRA `(.L_x_12495) ;  /* 0x00000000001c1947 */ /* 0x000fec0003800000 */
[----:B------:R-:W0:Y:S02]  /*171d0*/  S2R R5, SR_TID.X ;  /* 0x0000000000057919 */ /* 0x000e240000002100 */
[----:B0-----:R-:W-:Y:S01]  /*171e0*/  LOP3.LUT R9, R5, 0x1f, RZ, 0xc0, !PT ;  /* 0x0000001f05097812 */ /* 0x001fe200078ec0ff */
[----:B------:R-:W-:-:S03]  /*171f0*/  IMAD.MOV.U32 R5, RZ, RZ, 0x6000 ;  /* 0x00006000ff057424 */ /* 0x000fc600078e00ff */
[----:B------:R-:W-:Y:S01]  /*17200*/  ISETP.NE.AND P0, PT, R9, RZ, PT ;  /* 0x000000ff0900720c */ /* 0x000fe20003f05270 */
[----:B------:R0:W-:-:S12]  /*17210*/  SYNCS.ARRIVE.TRANS64 RZ, [R8+URZ+0x2d8b0], R5 ;  /* 0x02d8b00508ff79a7 */ /* 0x0001d8000800003f */
[----:B0-----:R-:W-:Y:S05]  /*17220*/  @!P0 BRA `(.L_x_12495) ;  /* 0x0000000000048947 */ /* 0x001fea0003800000 */
[----:B------:R-:W-:Y:S01]  /*17230*/  BPT.TRAP 0x1 ;  /* 0x000000040000795c */ /* 0x000fe20000300000 */
.L_x_12495:
[----:B------:R-:W-:Y:S05]  /*17240*/  BSYNC B2 ;  /* 0x0000000000027941 */ /* 0x000fea0003800000 */
.L_x_12494:
        /* <DEDUP_REMOVED lines=8> */
.L_x_12496:
        /* <DEDUP_REMOVED lines=15> */
.L_x_12497:
        /* <DEDUP_REMOVED lines=15> */
.L_x_12498:
        /* <DEDUP_REMOVED lines=10> */
.L_x_12484:
[----:B------:R-:W-:Y:S05]  /*17550*/  BSYNC B1 ;  /* 0x0000000000017941 */ /* 0x000fea0003800000 */
.L_x_12483:
[----:B0-----:R-:W2:Y:S01]  /*17560*/  LDL.LU R5, [R1+0x4] ;  /* 0x0000040001057983 */ /* 0x001ea20000300800 */
[----:B------:R-:W-:Y:S01]  /*17570*/  VIADD R28, R28, 0x1 ;  /* 0x000000011c1c7836 */ /* 0x000fe20000000000 */
[----:B------:R-:W-:Y:S01]  /*17580*/  PLOP3.LUT P0, PT, PT, PT, PT, 0x8, 0x0 ;  /* 0x000000000000781c */ /* 0x000fe20003f0e170 */
[----:B-1----:R-:W-:-:S03]  /*17590*/  VIADD R9, R4, 0xfffffffe ;  /* 0xfffffffe04097836 */ /* 0x002fc60000000000 */
[C---:B------:R-:W-:Y:S02]  /*175a0*/  ISETP.NE.AND P1, PT, R28.reuse, 0x2, PT ;  /* 0x000000021c00780c */ /* 0x040fe40003f25270 */
[----:B------:R-:W-:Y:S02]  /*175b0*/  ISETP.GE.AND P2, PT, R9, R3, PT ;  /* 0x000000030900720c */ /* 0x000fe40003f46270 */
[----:B------:R-:W-:Y:S02]  /*175c0*/  SEL R4, RZ, 0x1, P1 ;  /* 0x00000001ff047807 */ /* 0x000fe40000800000 */
[----:B------:R-:W-:Y:S02]  /*175d0*/  SEL R28, R28, RZ, P1 ;  /* 0x000000ff1c1c7207 */ /* 0x000fe40000800000 */
[----:B--2---:R-:W-:-:S05]  /*175e0*/  LOP3.LUT R5, R5, R4, RZ, 0x3c, !PT ;  /* 0x0000000405057212 */ /* 0x004fca00078e3cff */
[----:B------:R0:W-:Y:S02]  /*175f0*/  STL [R1+0x4], R5 ;  /* 0x0000040501007387 */ /* 0x0001e40000100800 */
[----:B------:R-:W-:Y:S05]  /*17600*/  @!P2 BRA `(.L_x_12477) ;  /* 0x00000008005ca947 */ /* 0x000fea0003800000 */
.L_x_12515:
[----:B------:R-:W-:Y:S05]  /*17610*/  YIELD ;  /* 0x0000000000007946 */ /* 0x000fea0003800000 */
[----:B------:R-:W-:Y:S04]  /*17620*/  BSSY B1, `(.L_x_12499) ;  /* 0x000008b000017945 */ /* 0x000fe80003800000 */
[----:B--2---:R-:W-:Y:S05]  /*17630*/  @!P6 BRA `(.L_x_12500) ;  /* 0x000000080024e947 */ /* 0x004fea0003800000 */
        /* <DEDUP_REMOVED lines=9> */
.L_x_12633:
[----:B------:R-:W-:Y:S05]  /*176d0*/  BSYNC B2 ;  /* 0x0000000000027941 */ /* 0x000fea0003800000 */
.L_x_12501:
        /* <DEDUP_REMOVED lines=9> */
.L_x_12504:
[----:B------:R-:W-:Y:S05]  /*17770*/  BSYNC B2 ;  /* 0x0000000000027941 */ /* 0x000fea0003800000 */
.L_x_12503:
        /* <DEDUP_REMOVED lines=11> */
.L_x_12505:
        /* <DEDUP_REMOVED lines=16> */
.L_x_12506:
        /* <DEDUP_REMOVED lines=16> */
.L_x_12507:
        /* <DEDUP_REMOVED lines=13> */
.L_x_12634:
[----:B------:R-:W-:Y:S05]  /*17b00*/  BSYNC B2 ;  /* 0x0000000000027941 */ /* 0x000fea0003800000 */
.L_x_12508:
[----:B------:R-:W-:Y:S01]  /*17b10*/  BSSY B2, `(.L_x_12510) ;  /* 0x000000b000027945 */ /* 0x000fe20003800000 */
[----:B------:R-:W-:Y:S01]  /*17b20*/  IMAD.MOV.U32 R10, RZ, RZ, 0x0 ;  /* 0x00000000ff0a7424 */ /* 0x000fe200078e00ff */
[----:B------:R-:W-:Y:S02]  /*17b30*/  MOV R11, 0x12f00000 ;  /* 0x12f00000000b7802 */ /* 0x000fe40000000f00 */
[----:B------:R-:W-:Y:S05]  /*17b40*/  @P2 BRA `(.L_x_12511) ;  /* 0x00000000001c2947 */ /* 0x000fea0003800000 */
[----:B------:R-:W2:Y:S02]  /*17b50*/  S2R R4, SR_TID.X ;  /* 0x0000000000047919 */ /* 0x000ea40000002100 */
[----:B--2---:R-:W-:Y:S01]  /*17b60*/  LOP3.LUT R15, R4, 0x1f, RZ, 0xc0, !PT ;  /* 0x0000001f040f7812 */ /* 0x004fe200078ec0ff */
[----:B------:R-:W-:-:S03]  /*17b70*/  IMAD.MOV.U32 R4, RZ, RZ, 0x6000 ;  /* 0x00006000ff047424 */ /* 0x000fc600078e00ff */
[----:B------:R-:W-:Y:S01]  /*17b80*/  ISETP.NE.AND P1, PT, R15, RZ, PT ;  /* 0x000000ff0f00720c */ /* 0x000fe20003f25270 */
[----:B------:R2:W-:-:S12]  /*17b90*/  SYNCS.ARRIVE.TRANS64 RZ, [R8+URZ+0x2d8b0], R4 ;  /* 0x02d8b00408ff79a7 */ /* 0x0005d8000800003f */
[----:B--2---:R-:W-:Y:S05]  /*17ba0*/  @!P1 BRA `(.L_x_12511) ;  /* 0x0000000000049947 */ /* 0x004fea0003800000 */
[----:B------:R-:W-:Y:S01]  /*17bb0*/  BPT.TRAP 0x1 ;  /* 0x000000040000795c */ /* 0x000fe20000300000 */
.L_x_12511:
[----:B------:R-:W-:Y:S05]  /*17bc0*/  BSYNC B2 ;  /* 0x0000000000027941 */ /* 0x000fea0003800000 */
.L_x_12510:
        /* <DEDUP_REMOVED lines=8> */
.L_x_12512:
        /* <DEDUP_REMOVED lines=15> */
.L_x_12513:
        /* <DEDUP_REMOVED lines=15> */
.L_x_12514:
        /* <DEDUP_REMOVED lines=10> */
.L_x_12500:
[----:B------:R-:W-:Y:S05]  /*17ed0*/  BSYNC B1 ;  /* 0x0000000000017941 */ /* 0x000fea0003800000 */
.L_x_12499:
[----:B------:R-:W2:Y:S01]  /*17ee0*/  LDL.LU R7, [R1+0x4] ;  /* 0x0000040001077983 */ /* 0x000ea20000300800 */
[----:B------:R-:W-:Y:S01]  /*17ef0*/  VIADD R28, R28, 0x1 ;  /* 0x000000011c1c7836 */ /* 0x000fe20000000000 */
[C---:B------:R-:W-:Y:S02]  /*17f00*/  ISETP.GT.AND P2, PT, R9.reuse, R3, PT ;  /* 0x000000030900720c */ /* 0x040fe40003f44270 */
[----:B------:R-:W-:Y:S02]  /*17f10*/  IADD3 R9, R9, -0x1, RZ ;  /* 0xffffffff09097810 */ /* 0x000fe40007ffe0ff */
[----:B------:R-:W-:-:S04]  /*17f20*/  ISETP.NE.AND P1, PT, R28, 0x2, PT ;  /* 0x000000021c00780c */ /* 0x000fc80003f25270 */
[----:B------:R-:W-:Y:S02]  /*17f30*/  SEL R4, RZ, 0x1, P1 ;  /* 0x00000001ff047807 */ /* 0x000fe40000800000 */
[----:B------:R-:W-:Y:S02]  /*17f40*/  SEL R28, R28, RZ, P1 ;  /* 0x000000ff1c1c7207 */ /* 0x000fe40000800000 */
[----:B--2---:R-:W-:-:S05]  /*17f50*/  LOP3.LUT R7, R7, R4, RZ, 0x3c, !PT ;  /* 0x0000000407077212 */ /* 0x004fca00078e3cff */
[----:B------:R2:W-:Y:S01]  /*17f60*/  STL [R1+0x4], R7 ;  /* 0x0000040701007387 */ /* 0x0005e20000100800 */
[----:B------:R-:W-:Y:S05]  /*17f70*/  @P2 BRA `(.L_x_12515) ;  /* 0xfffffff400a42947 */ /* 0x000fea000383ffff */
.L_x_12477:
[----:B------:R-:W-:Y:S05]  /*17f80*/  BSYNC B0 ;  /* 0x0000000000007941 */ /* 0x000fea0003800000 */
.L_x_12476:
[----:B------:R-:W3:Y:S01]  /*17f90*/  LDC R0, c[0x0][0x448] ;  /* 0x00011200ff007b82 */ /* 0x000ee20000000800 */
[----:B------:R-:W-:Y:S01]  /*17fa0*/  IMAD.MOV.U32 R2, RZ, RZ, 0xc0 ;  /* 0x000000c0ff027424 */ /* 0x000fe200078e00ff */
[----:B------:R-:W-:Y:S05]  /*17fb0*/  @!P0 WARPSYNC.ALL ;  /* 0x0000000000008948 */ /* 0x000fea0003800000 */
[----:B------:R-:W-:Y:S01]  /*17fc0*/  IMAD R2, R17, R2, 0xbf ;  /* 0x000000bf11027424 */ /* 0x000fe200078e0202 */
[----:B------:R-:W-:Y:S01]  /*17fd0*/  BSSY B7, `(.L_x_12516) ;  /* 0x000035a000077945 */ /* 0x000fe20003800000 */
[----:B------:R-:W-:Y:S01]  /*17fe0*/  @!P0 BAR.SYNC.DEFER_BLOCKING 0xc, 0x200 ;  /* 0x0308000000008b1d */ /* 0x000fe20000010000 */
[----:B---3--:R-:W-:-:S13]  /*17ff0*/  ISETP.NE.AND P1, PT, R0, 0x1, PT ;  /* 0x000000010000780c */ /* 0x008fda0003f25270 */
[----:B------:R-:W3:Y:S08]  /*18000*/  @P1 LDC R0, c[0x0][0x44c] ;  /* 0x00011300ff001b82 */ /* 0x000ef00000000800 */
[----:B------:R-:W4:Y:S01]  /*18010*/  @P1 LDC R3, c[0x0][0x450] ;  /* 0x00011400ff031b82 */ /* 0x000f220000000800 */
[----:B---3--:R-:W-:-:S05]  /*18020*/  @P1 IMAD.HI.U32 R0, R2, R0, RZ ;  /* 0x0000000002001227 */ /* 0x008fca00078e00ff */
[----:B----4-:R-:W-:-:S05]  /*18030*/  @P1 SHF.R.U32.HI R2, RZ, R3, R0 ;  /* 0x00000003ff021219 */ /* 0x010fca0000011600 */
[----:B------:R-:W-:-:S05]  /*18040*/  IMAD.IADD R2, R20, 0x1, R2 ;  /* 0x0000000114027824 */ /* 0x000fca00078e0202 */
[----:B------:R-:W-:-:S04]  /*18050*/  SHF.R.S32.HI R0, RZ, 0x1f, R2 ;  /* 0x0000001fff007819 */ /* 0x000fc80000011402 */
[----:B------:R-:W-:-:S04]  /*18060*/  LEA.HI R0, R0, R2, RZ, 0x7 ;  /* 0x0000000200007211 */ /* 0x000fc800078f38ff */
[----:B------:R-:W-:-:S04]  /*18070*/  SHF.R.S32.HI R0, RZ, 0x7, R0 ;  /* 0x00000007ff007819 */ /* 0x000fc80000011400 */
[----:B------:R-:W-:-:S04]  /*18080*/  VIMNMX R4, R21, R0, PT ;  /* 0x0000000015047248 */ /* 0x000fc80003fe0100 */
[----:B------:R-:W-:Y:S01]  /*18090*/  ISETP.GT.AND P0, PT, R4, RZ, PT ;  /* 0x000000ff0400720c */ /* 0x000fe20003f04270 */
[----:B------:R3:W-:-:S12]  /*180a0*/  STL [R1+0x34], R4 ;  /* 0x0000340401007387 */ /* 0x0007d80000100800 */
[----:B---3--:R-:W-:Y:S05]  /*180b0*/  @P0 BRA `(.L_x_12517) ;  /* 0x0000000000440947 */ /* 0x008fea0003800000 */
[----:B------:R-:W3:Y:S02]  /*180c0*/  S2R R4, SR_TID.X ;  /* 0x0000000000047919 */ /* 0x000ee40000002100 */
[----:B---3--:R-:W-:-:S04]  /*180d0*/  LOP3.LUT R4, R4, 0x7f, RZ, 0xc0, !PT ;  /* 0x0000007f04047812 */ /* 0x008fc800078ec0ff */
[----:B------:R-:W-:-:S13]  /*180e0*/  ISETP.NE.AND P0, PT, R4, RZ, PT ;  /* 0x000000ff0400720c */ /* 0x000fda0003f05270 */
[----:B------:R-:W-:Y:S05]  /*180f0*/  @P0 BRA `(.L_x_12518) ;  /* 0x00000034001c0947 */ /* 0x000fea0003800000 */
[----:B0-----:R-:W0:Y:S01]  /*18100*/  S2R R5, SR_LANEID ;  /* 0x0000000000057919 */ /* 0x001e220000000000 */
[----:B------:R-:W-:Y:S01]  /*18110*/  VOTEU.ANY UR4, UPT, PT ;  /* 0x0000000000047886 */ /* 0x000fe200038e0100 */
[----:B------:R-:W3:Y:S01]  /*18120*/  LDC.64 R2, c[0x0][0xc60] ;  /* 0x00031800ff027b82 */ /* 0x000ee20000000a00 */
[----:B------:R-:W0:Y:S02]  /*18130*/  FLO.U32 R0, UR4 ;  /* 0x0000000400007d00 */ /* 0x000e2400080e0000 */
[----:B0-----:R-:W-:-:S06]  /*18140*/  ISETP.EQ.U32.AND P0, PT, R0, R5, PT ;  /* 0x000000050000720c */ /* 0x001fcc0003f02070 */
[----:B------:R-:W3:Y:S07]  /*18150*/  POPC R5, UR4 ;  /* 0x0000000400057d09 */ /* 0x000eee0008000000 */
[----:B---3--:R-:W3:Y:S01]  /*18160*/  @P0 ATOMG.E.ADD.STRONG.GPU PT, R3, desc[UR38][R2.64], R5 ;  /* 0x00000005020309a8 */ /* 0x008ee200081ee1e6 */
[----:B------:R-:W0:Y:S02]  /*18170*/  S2R R4, SR_LTMASK ;  /* 0x0000000000047919 */ /* 0x000e240000003900 */
[----:B0-----:R-:W-:-:S04]  /*18180*/  LOP3.LUT R4, R4, UR4, RZ, 0xc0, !PT ;  /* 0x0000000404047c12 */ /* 0x001fc8000f8ec0ff */
[----:B--2---:R-:W0:Y:S01]  /*18190*/  POPC R7, R4 ;  /* 0x0000000400077309 */ /* 0x004e220000000000 */
[----:B---3--:R-:W0:Y:S02]  /*181a0*/  SHFL.IDX PT, R0, R3, R0, 0x1f ;  /* 0x00001f0003007589 */ /* 0x008e2400000e0000 */
[----:B0-----:R-:W-:Y:S01]  /*181b0*/  IADD3 R16, R0, UR37, R7 ;  /* 0x0000002500107c10 */ /* 0x001fe2000fffe007 */
[----:B------:R-:W-:Y:S06]  /*181c0*/  BRA `(.L_x_12518) ;  /* 0x0000003000e87947 */ /* 0x000fec0003800000 */
.L_x_12517:
        /* <DEDUP_REMOVED lines=9> */
[----:B--2---:R-:W-:Y:S01]  /*18260*/  MOV R7, UR9 ;  /* 0x0000000900077c02 */ /* 0x004fe20008000f00 */
[----:B------:R-:W2:Y:S01]  /*18270*/  LDC.64 R2, c[0x4][R2] ;  /* 0x0100000002027b82 */ /* 0x000ea20000000a00 */
[----:B0-----:R-:W-:Y:S02]  /*18280*/  IMAD.U32 R5, RZ, RZ, UR7 ;  /* 0x00000007ff057e24 */ /* 0x001fe4000f8e00ff */
[----:B------:R-:W-:Y:S02]  /*18290*/  IMAD.U32 R6, RZ, RZ, UR8 ;  /* 0x00000008ff067e24 */ /* 0x000fe4000f8e00ff */
[----:B------:R-:W-:-:S02]  /*182a0*/  IMAD.U32 R10, RZ, RZ, UR4 ;  /* 0x00000004ff0a7e24 */ /* 0x000fc4000f8e00ff */
[----:B------:R-:W-:Y:S02]  /*182b0*/  IMAD.U32 R11, RZ, RZ, UR5 ;  /* 0x00000005ff0b7e24 */ /* 0x000fe4000f8e00ff */
[----:B------:R-:W-:Y:S02]  /*182c0*/  IMAD.MOV.U32 R8, RZ, RZ, 0x70 ;  /* 0x00000070ff087424 */ /* 0x000fe400078e00ff */
[----:B------:R-:W-:Y:S02]  /*182d0*/  IMAD.MOV.U32 R12, RZ, RZ, 0x1 ;  /* 0x00000001ff0c7424 */ /* 0x000fe400078e00ff */
[----:B------:R-:W-:-:S07]  /*182e0*/  IMAD.MOV.U32 R13, RZ, RZ, RZ ;  /* 0x000000ffff0d7224 */ /* 0x000fce00078e00ff */
[----:B------:R-:W-:-:S07]  /*182f0*/  LEPC R20, `(.L_x_12520) ;  /* 0x000000001014794e */ /* 0x000fce0000000000 */
[----:B-12---:R-:W-:Y:S05]  /*18300*/  CALL.ABS.NOINC R2 ;  /* 0x0000000002007343 */ /* 0x006fea0003c00000 */
.L_x_12520:
[----:B------:R-:W-:Y:S05]  /*18310*/  BSYNC B6 ;  /* 0x0000000000067941 */ /* 0x000fea0003800000 */
.L_x_12519:
        /* <DEDUP_REMOVED lines=8> */
[----:B------:R3:W4:Y:S01]  /*183a0*/  LDC.64 R2, c[0x4][R27] ;  /* 0x010000001b027b82 */ /* 0x0007220000000a00 */
[----:B------:R-:W-:Y:S01]  /*183b0*/  MOV R4, UR6 ;  /* 0x0000000600047c02 */ /* 0x000fe20008000f00 */
[----:B0-----:R-:W-:Y:S01]  /*183c0*/  IMAD.U32 R5, RZ, RZ, UR7 ;  /* 0x00000007ff057e24 */ /* 0x001fe2000f8e00ff */
[----:B------:R-:W-:Y:S01]  /*183d0*/  MOV R12, 0x1 ;  /* 0x00000001000c7802 */ /* 0x000fe20000000f00 */
[----:B------:R-:W-:Y:S02]  /*183e0*/  IMAD.U32 R6, RZ, RZ, UR8 ;  /* 0x00000008ff067e24 */ /* 0x000fe4000f8e00ff */
[----:B--2---:R-:W-:-:S02]  /*183f0*/  IMAD.U32 R7, RZ, RZ, UR9 ;  /* 0x00000009ff077e24 */ /* 0x004fc4000f8e00ff */
[----:B------:R-:W-:Y:S02]  /*18400*/  IMAD.U32 R10, RZ, RZ, UR4 ;  /* 0x00000004ff0a7e24 */ /* 0x000fe4000f8e00ff */
[----:B------:R-:W-:Y:S02]  /*18410*/  IMAD.U32 R11, RZ, RZ, UR5 ;  /* 0x00000005ff0b7e24 */ /* 0x000fe4000f8e00ff */
[----:B------:R-:W-:Y:S02]  /*18420*/  IMAD.MOV.U32 R8, RZ, RZ, 0x70 ;  /* 0x00000070ff087424 */ /* 0x000fe400078e00ff */
[----:B---3--:R-:W-:-:S07]  /*18430*/  IMAD.MOV.U32 R13, RZ, RZ, RZ ;  /* 0x000000ffff0d7224 */ /* 0x008fce00078e00ff */
[----:B------:R-:W-:-:S07]  /*18440*/  LEPC R20, `(.L_x_12523) ;  /* 0x000000001014794e */ /* 0x000fce0000000000 */
[----:B-1--4-:R-:W-:Y:S05]  /*18450*/  CALL.ABS.NOINC R2 ;  /* 0x0000000002007343 */ /* 0x012fea0003c00000 */
.L_x_12523:
        /* <DEDUP_REMOVED lines=15> */
.L_x_12522:
[----:B------:R-:W-:Y:S05]  /*18550*/  BSYNC B6 ;  /* 0x0000000000067941 */ /* 0x000fea0003800000 */
.L_x_12521:
[----:B------:R3:W4:Y:S01]  /*18560*/  LDL R20, [R1+0x10] ;  /* 0x0000100001147983 */ /* 0x0007220000100800 */
[----:B------:R-:W-:Y:S01]  /*18570*/  ULDC.64 UR4, c[0x0][0x9f8] ;  /* 0x00027e0000047ab9 */ /* 0x000fe20000000a00 */
[----:B--2---:R-:W2:Y:S01]  /*18580*/  LDC R7, c[0x0][0x430] ;  /* 0x00010c00ff077b82 */ /* 0x004ea20000000800 */
[----:B------:R-:W-:Y:S01]  /*18590*/  ISETP.NE.U32.AND P0, PT, RZ, UR4, PT ;  /* 0x00000004ff007c0c */ /* 0x000fe2000bf05070 */
[----:B------:R-:W3:Y:S03]  /*185a0*/  LDL R27, [R1+0x34] ;  /* 0x00003400011b7983 */ /* 0x000ee60000100800 */
[----:B------:R-:W-:Y:S01]  /*185b0*/  ISETP.NE.AND.EX P0, PT, RZ, UR5, PT, P0 ;  /* 0x00000005ff007c0c */ /* 0x000fe2000bf05300 */
[----:B------:R-:W3:Y:S04]  /*185c0*/  LDL R21, [R1+0x24] ;  /* 0x0000240001157983 */ /* 0x000ee80000100800 */
[----:B------:R-:W3:Y:S08]  /*185d0*/  LDL R2, [R1+0x28] ;  /* 0x0000280001027983 */ /* 0x000ef00000100800 */
[----:B------:R-:W-:Y:S01]  /*185e0*/  @P0 IADD3 R24, P1, R24, UR4, RZ ;  /* 0x0000000418180c10 */ /* 0x000fe2000ff3e0ff */
[----:B------:R-:W0:Y:S01]  /*185f0*/  S2R R3, SR_TID.X ;  /* 0x0000000000037919 */ /* 0x000e220000002100 */
[----:B------:R-:W-:-:S02]  /*18600*/  ULDC UR4, c[0x0][0x2f4] ;  /* 0x0000bd0000047ab9 */ /* 0x000fc40000000800 */
[----:B------:R-:W-:Y:S01]  /*18610*/  @P0 IADD3.X R25, R25, UR5, RZ, P1, !PT ;  /* 0x0000000519190c10 */ /* 0x000fe20008ffe4ff */
[----:B------:R-:W1:Y:S04]  /*18620*/  S2R R0, SR_TID.X ;  /* 0x0000000000007919 */ /* 0x000e680000002100 */
[----:B----4-:R-:W4:Y:S01]  /*18630*/  @P0 LDG.E R20, desc[UR38][R24.64] ;  /* 0x0000002618140981 */ /* 0x010f22000c1e1900 */
[----:B--2---:R-:W-:Y:S01]  /*18640*/  ISETP.NE.AND P1, PT, R7, 0x1, PT ;  /* 0x000000010700780c */ /* 0x004fe20003f25270 */
[----:B0-----:R-:W-:Y:S01]  /*18650*/  IMAD.SHL.U32 R3, R3, 0x20, RZ ;  /* 0x0000002003037824 */ /* 0x001fe200078e00ff */
[----:B-1----:R-:W-:Y:S01]  /*18660*/  LOP3.LUT R0, R0, 0x7f, RZ, 0xc0, !PT ;  /* 0x0000007f00007812 */ /* 0x002fe200078ec0ff */
[----:B---3--:R-:W-:-:S03]  /*18670*/  VIADD R27, R27, 0xffffffff ;  /* 0xffffffff1b1b7836 */ /* 0x008fc60000000000 */
[----:B------:R-:W-:Y:S01]  /*18680*/  SHF.R.U32.HI R0, RZ, 0x2, R0 ;  /* 0x00000002ff007819 */ /* 0x000fe20000011600 */
[----:B------:R-:W-:Y:S01]  /*18690*/  IMAD.SHL.U32 R10, R27, 0x80, RZ ;  /* 0x000000801b0a7824 */ /* 0x000fe200078e00ff */
[----:B------:R-:W-:-:S04]  /*186a0*/  LOP3.LUT R3, R3, 0x60, RZ, 0xc0, !PT ;  /* 0x0000006003037812 */ /* 0x000fc800078ec0ff */
[----:B------:R-:W-:Y:S01]  /*186b0*/  LOP3.LUT R0, R10, R0, R3, 0xfe, !PT ;  /* 0x000000000a007212 */ /* 0x000fe200078efe03 */
[----:B------:R-:W0:Y:S08]  /*186c0*/  @P1 LDC R4, c[0x0][0x434] ;  /* 0x00010d00ff041b82 */ /* 0x000e300000000800 */
[----:B------:R-:W1:Y:S01]  /*186d0*/  @P1 LDC R5, c[0x0][0x438] ;  /* 0x00010e00ff051b82 */ /* 0x000e620000000800 */
[----:B------:R-:W2:Y:S01]  /*186e0*/  S2R R11, SR_TID.X ;  /* 0x00000000000b7919 */ /* 0x000ea20000002100 */
[----:B------:R-:W-:Y:S01]  /*186f0*/  LOP3.LUT R23, R23, 0xfffffff7, RZ, 0xc0, !PT ;  /* 0xfffffff717177812 */ /* 0x000fe200078ec0ff */
[----:B--2---:R-:W-:-:S05]  /*18700*/  IMAD.SHL.U32 R11, R11, 0x8, RZ ;  /* 0x000000080b0b7824 */ /* 0x004fca00078e00ff */
[----:B------:R-:W-:-:S04]  /*18710*/  LOP3.LUT R11, R11, 0x18, RZ, 0xc0, !PT ;  /* 0x000000180b0b7812 */ /* 0x000fc800078ec0ff */
[----:B------:R-:W-:Y:S01]  /*18720*/  LOP3.LUT R12, R11, 0x20, RZ, 0xfc, !PT ;  /* 0x000000200b0c7812 */ /* 0x000fe200078efcff */
[----:B------:R-:W-:Y:S01]  /*18730*/  UMOV UR5, 0xffffffff ;  /* 0xffffffff00057882 */ /* 0x000fe20000000000 */
[----:B----4-:R-:W-:Y:S01]  /*18740*/  @P0 STL [R1+0x10], R20 ;  /* 0x0000101401000387 */ /* 0x010fe20000100800 */
[C---:B------:R-:W-:Y:S02]  /*18750*/  ISETP.GE.AND P0, PT, R0.reuse, R21, PT ;  /* 0x000000150000720c */ /* 0x040fe40003f06270 */
[----:B------:R-:W-:-:S11]  /*18760*/  IADD3 R0, R0, R2, RZ ;  /* 0x0000000200007210 */ /* 0x000fd60007ffe0ff */
[----:B------:R-:W2:Y:S01]  /*18770*/  @!P0 LDC.64 R2, c[0x0][0x428] ;  /* 0x00010a00ff028b82 */ /* 0x000ea20000000a00 */
[----:B0-----:R-:W-:-:S04]  /*18780*/  @P1 IMAD.HI.U32 R4, R0, R4, RZ ;  /* 0x0000000400041227 */ /* 0x001fc800078e00ff */
[----:B------:R-:W-:Y:S01]  /*18790*/  IMAD.MOV.U32 R6, RZ, RZ, R0 ;  /* 0x000000ffff067224 */ /* 0x000fe200078e0000 */
[----:B-1----:R-:W-:Y:S02]  /*187a0*/  @P1 SHF.R.U32.HI R6, RZ, R5, R4 ;  /* 0x00000005ff061219 */ /* 0x002fe40000011604 */
[----:B------:R-:W-:-:S03]  /*187b0*/  SHF.R.S32.HI R8, RZ, 0x1f, R20 ;  /* 0x0000001fff087819 */ /* 0x000fc60000011414 */
[----:B------:R-:W-:-:S04]  /*187c0*/  IMAD.MOV R4, RZ, RZ, -R6 ;  /* 0x000000ffff047224 */ /* 0x000fc800078e0a06 */
[----:B------:R-:W-:Y:S01]  /*187d0*/  IMAD R4, R7, R4, R0 ;  /* 0x0000000407047224 */ /* 0x000fe200078e0200 */
[--C-:B------:R-:W-:Y:S01]  /*187e0*/  @!P0 SHF.R.S32.HI R7, RZ, 0x1f, R6.reuse ;  /* 0x0000001fff078819 */ /* 0x100fe20000011406 */
[-C--:B--2---:R-:W-:Y:S02]  /*187f0*/  @!P0 IMAD R0, R8, R2.reuse, RZ ;  /* 0x0000000208008224 */ /* 0x084fe400078e02ff */
        /* <DEDUP_REMOVED lines=23> */
.L_x_12637:
[----:B------:R-:W-:-:S05]  /*18970*/  SHF.R.S32.HI R9, RZ, 0x1f, R18 ;  /* 0x0000001fff097819 */ /* 0x000fca0000011412 */
[----:B------:R0:W-:Y:S01]  /*18980*/  STL [R1+0xc], R9 ;  /* 0x00000c0901007387 */ /* 0x0001e20000100800 */
[----:B------:R-:W-:Y:S05]  /*18990*/  @!P2 BRA `(.L_x_12525) ;  /* 0x000000000004a947 */ /* 0x000fea0003800000 */
[----:B------:R-:W-:Y:S01]  /*189a0*/  BPT.TRAP 0x1 ;  /* 0x000000040000795c */ /* 0x000fe20000300000 */
.L_x_12525:
        /* <DEDUP_REMOVED lines=26> */
.L_x_12638:
[----:B------:R-:W-:Y:S05]  /*18b50*/  BSYNC B0 ;  /* 0x0000000000007941 */ /* 0x000fea0003800000 */
.L_x_12526:
        /* <DEDUP_REMOVED lines=16> */
[----:B------:R-:W-:-:S03]  /*18c60*/  ULDC.64 UR4, c[0x0][0x308] ;  /* 0x0000c20000047ab9 */ /* 0x000fc60000000a00 */
[----:B------:R-:W-:Y:S02]  /*18c70*/  IMAD.IADD R3, R5, 0x1, R2 ;  /* 0x0000000105037824 */ /* 0x000fe400078e0202 */
[----:B------:R-:W-:Y:S01]  /*18c80*/  IMAD.MOV.U32 R2, RZ, RZ, R4 ;  /* 0x000000ffff027224 */ /* 0x000fe200078e0004 */
[C---:B------:R-:W-:Y:S02]  /*18c90*/  LOP3.LUT P4, RZ, R23.reuse, 0x4, RZ, 0xc0, !PT ;  /* 0x0000000417ff7812 */ /* 0x040fe4000788c0ff */
[C---:B------:R-:W-:Y:S02]  /*18ca0*/  LOP3.LUT P3, RZ, R23.reuse, 0x2, RZ, 0xc0, !PT ;  /* 0x0000000217ff7812 */ /* 0x040fe4000786c0ff */
[----:B------:R-:W-:Y:S01]  /*18cb0*/  LOP3.LUT P2, RZ, R23, 0x1, RZ, 0xc0, !PT ;  /* 0x0000000117ff7812 */ /* 0x000fe2000784c0ff */
[----:B--2---:R-:W-:-:S04]  /*18cc0*/  IMAD R4, R7, UR4, RZ ;  /* 0x0000000407047c24 */ /* 0x004fc8000f8e02ff */
[C---:B------:R-:W-:Y:S02]  /*18cd0*/  IMAD R7, R18.reuse, UR5, R4 ;  /* 0x0000000512077c24 */ /* 0x040fe4000f8e0204 */
[----:B------:R-:W-:Y:S01]  /*18ce0*/  IMAD.WIDE.U32 R4, R18, UR4, R2 ;  /* 0x0000000412047c25 */ /* 0x000fe2000f8e0002 */
[----:B------:R-:W-:Y:S01]  /*18cf0*/  ULDC.64 UR4, c[0x0][0x2e8] ;  /* 0x0000ba0000047ab9 */ /* 0x000fe20000000a00 */
[----:B----4-:R-:W-:Y:S02]  /*18d00*/  IADD3 R3, -R11, R12, -R10 ;  /* 0x0000000c0b037210 */ /* 0x010fe40007ffe90a */
[----:B---3--:R-:W-:Y:S01]  /*18d10*/  IMAD R8, R26, 0x3000, R9 ;  /* 0x000030001a087824 */ /* 0x008fe200078e0209 */
[----:B------:R-:W-:Y:S02]  /*18d20*/  IADD3 R7, R5, R7, RZ ;  /* 0x0000000705077210 */ /* 0x000fe40007ffe0ff */
[----:B------:R-:W-:Y:S01]  /*18d30*/  LEA R2, P0, R4, UR4, 0x1 ;  /* 0x0000000404027c11 */ /* 0x000fe2000f8008ff */
[----:B0-----:R-:W-:Y:S01]  /*18d40*/  IMAD.SHL.U32 R9, R6, 0x8, RZ ;  /* 0x0000000806097824 */ /* 0x001fe200078e00ff */
[----:B------:R-:W-:-:S02]  /*18d50*/  UMOV UR4, 0xffffffff ;  /* 0xffffffff00047882 */ /* 0x000fc40000000000 */
        /* <DEDUP_REMOVED lines=8> */
[----:B------:R-:W-:Y:S01]  /*18de0*/  ISETP.GE.AND P1, PT, R3, 0x21, PT ;  /* 0x000000210300780c */ /* 0x000fe20003f26270 */
[----:B------:R-:W-:-:S03]  /*18df0*/  @P0 IMAD R6, R8, 0x2, R22 ;  /* 0x0000000208060824 */ /* 0x000fc600078e0216 */
        /* <DEDUP_REMOVED lines=24> */
[----:B-1----:R-:W-:Y:S01]  /*18f80*/  @P1 IMAD.X R4, RZ, RZ, R6, P0 ;  /* 0x000000ffff041224 */ /* 0x002fe200000e0606 */
[----:B------:R-:W-:-:S04]  /*18f90*/  @P1 LEA R6, R8, R22, 0x1 ;  /* 0x0000001608061211 */ /* 0x000fc800078e08ff */
[----:B------:R-:W-:-:S04]  /*18fa0*/  @P1 LOP3.LUT R5, R5, R4, RZ, 0x3c, !PT ;  /* 0x0000000405051212 */ /* 0x000fc800078e3cff */
[----:B------:R-:W-:-:S04]  /*18fb0*/  @P1 LOP3.LUT R4, R5, R4, RZ, 0x3c, !PT ;  /* 0x0000000405041212 */ /* 0x000fc800078e3cff */
[----:B------:R-:W-:-:S05]  /*18fc0*/  @P1 LOP3.LUT R5, R5, R4, RZ, 0x3c, !PT ;  /* 0x0000000405051212 */ /* 0x000fca00078e3cff */
[----:B------:R0:W-:Y:S04]  /*18fd0*/  @P1 LDGSTS.E.BYPASS.LTC128B.128 [R6+0x16400], desc[UR38][R4.64], !P4 ;  /* 0x1640000004061fae */ /* 0x0001e8000e101d66 */
[----:B------:R0:W-:Y:S04]  /*18fe0*/  @P1 LDGSTS.E.BYPASS.LTC128B.128 [R6+0x18400], desc[UR38][R4.64+0x40], !P3 ;  /* 0x1840004004061fae */ /* 0x0001e8000d901d66 */
[----:B--23--:R0:W-:Y:S02]  /*18ff0*/  @P1 LDGSTS.E.BYPASS.LTC128B.128 [R6+0x1a400], desc[UR38][R4.64+0x80], !P2 ;  /* 0x1a40008004061fae */ /* 0x00c1e4000d101d66 */
.L_x_12648:
[----:B------:R-:W-:-:S13]  /*19000*/  ISETP.GE.AND P0, PT, R3, 0x61, PT ;  /* 0x000000610300780c */ /* 0x000fda0003f06270 */
[----:B------:R-:W-:Y:S01]  /*19010*/  @P0 LEA R2, P1, R9, R2, 0x1 ;  /* 0x0000000209020211 */ /* 0x000fe200078208ff */
        /* <DEDUP_REMOVED lines=10> */
.L_x_12529:
        /* <DEDUP_REMOVED lines=11> */
.L_x_12530:
        /* <DEDUP_REMOVED lines=39> */
.L_x_12532:
[----:B------:R-:W-:Y:S05]  /*193e0*/  BSYNC B6 ;  /* 0x0000000000067941 */ /* 0x000fea0003800000 */
.L_x_12531:
        /* <DEDUP_REMOVED lines=12> */
[----:B--2---:R-:W-:-:S02]  /*194b0*/  IMAD.MOV.U32 R4, RZ, RZ, R0 ;  /* 0x000000ffff047224 */ /* 0x004fc400078e0000 */
[----:B---3--:R-:W-:Y:S02]  /*194c0*/  IMAD.MOV.U32 R3, RZ, RZ, R21 ;  /* 0x000000ffff037224 */ /* 0x008fe400078e0015 */
        /* <DEDUP_REMOVED lines=34> */
[----:B------:R-:W-:Y:S02]  /*196f0*/  VIADD R0, R0, 0x80 ;  /* 0x0000008000007836 */ /* 0x000fe40000000000 */
[----:B------:R-:W-:Y:S01]  /*19700*/  IMAD.IADD R6, R5, 0x1, R6 ;  /* 0x0000000105067824 */ /* 0x000fe200078e0206 */
[C---:B------:R-:W-:Y:S01]  /*19710*/  LEA R5, P0, R4.reuse, UR8, 0x1 ;  /* 0x0000000804057c11 */ /* 0x040fe2000f8008ff */
[----:B------:R-:W1:Y:S03]  /*19720*/  S2R R13, SR_TID.X ;  /* 0x00000000000d7919 */ /* 0x000e660000002100 */
[----:B------:R-:W-:Y:S01]  /*19730*/  LEA.HI.X R4, R4, UR9, R6, 0x1, P0 ;  /* 0x0000000904047c11 */ /* 0x000fe200080f0c06 */
[----:B------:R-:W-:-:S02]  /*19740*/  IMAD.MOV.U32 R6, RZ, RZ, R0 ;  /* 0x000000ffff067224 */ /* 0x000fc400078e0000 */
[----:B0-----:R-:W-:-:S05]  /*19750*/  @P1 IMAD.HI.U32 R7, R0, R7, RZ ;  /* 0x0000000700071227 */ /* 0x001fca00078e00ff */
[----:B------:R-:W-:-:S05]  /*19760*/  @P1 SHF.R.U32.HI R6, RZ, R8, R7 ;  /* 0x00000008ff061219 */ /* 0x000fca0000011607 */
[----:B------:R-:W-:-:S04]  /*19770*/  IMAD.MOV R7, RZ, RZ, -R6 ;  /* 0x000000ffff077224 */ /* 0x000fc800078e0a06 */
[----:B------:R-:W-:Y:S01]  /*19780*/  IMAD R0, R9, R7, R0 ;  /* 0x0000000709007224 */ /* 0x000fe200078e0200 */
[----:B------:R-:W-:Y:S01]  /*19790*/  SHF.R.S32.HI R7, RZ, 0x1f, R6 ;  /* 0x0000001fff077819 */ /* 0x000fe20000011406 */
[----:B------:R-:W-:-:S04]  /*197a0*/  IMAD.WIDE.U32 R2, R6, UR4, R2 ;  /* 0x0000000406027c25 */ /* 0x000fc8000f8e0002 */
[----:B------:R-:W-:Y:S01]  /*197b0*/  IMAD R7, R7, UR4, RZ ;  /* 0x0000000407077c24 */ /* 0x000fe2000f8e02ff */
[----:B------:R-:W-:-:S03]  /*197c0*/  ULDC UR4, c[0x0][0x2b8] ;  /* 0x0000ae0000047ab9 */ /* 0x000fc60000000800 */
[----:B------:R-:W-:-:S04]  /*197d0*/  IMAD R6, R6, UR5, R7 ;  /* 0x0000000506067c24 */ /* 0x000fc8000f8e0207 */
[----:B------:R-:W-:Y:S01]  /*197e0*/  IMAD.IADD R3, R3, 0x1, R6 ;  /* 0x0000000103037824 */ /* 0x000fe200078e0206 */
[----:B------:R-:W-:Y:S01]  /*197f0*/  SHF.R.S32.HI R6, RZ, 0x1f, R0 ;  /* 0x0000001fff067819 */ /* 0x000fe20000011400 */
[----:B-1----:R-:W-:-:S04]  /*19800*/  IMAD.SHL.U32 R11, R13, 0x8, RZ ;  /* 0x000000080d0b7824 */ /* 0x002fc800078e00ff */
[----:B------:R-:W-:Y:S02]  /*19810*/  IMAD R6, R6, UR6, RZ ;  /* 0x0000000606067c24 */ /* 0x000fe4000f8e02ff */
[----:B------:R-:W-:Y:S01]  /*19820*/  IMAD.WIDE.U32 R2, R0, UR6, R2 ;  /* 0x0000000600027c25 */ /* 0x000fe2000f8e0002 */
[----:B------:R-:W-:-:S03]  /*19830*/  LOP3.LUT R11, R11, 0x18, RZ, 0xc0, !PT ;  /* 0x000000180b0b7812 */ /* 0x000fc600078ec0ff */
[----:B------:R-:W-:Y:S02]  /*19840*/  IMAD R0, R0, UR7, R6 ;  /* 0x0000000700007c24 */ /* 0x000fe4000f8e0206 */
[----:B------:R-:W-:Y:S01]  /*19850*/  IMAD.SHL.U32 R10, R13, 0x8, RZ ;  /* 0x000000080d0a7824 */ /* 0x000fe200078e00ff */
[----:B------:R-:W-:Y:S02]  /*19860*/  LEA R7, P0, R2, UR8, 0x1 ;  /* 0x0000000802077c11 */ /* 0x000fe4000f8008ff */
[----:B------:R-:W-:Y:S02]  /*19870*/  IADD3 R0, R3, R0, RZ ;  /* 0x0000000003007210 */ /* 0x000fe40007ffe0ff */
        /* <DEDUP_REMOVED lines=43> */
[----:B0-----:R-:W-:-:S04]  /*19b30*/  @!P3 LEA R3, P4, R10, R2, 0x1 ;  /* 0x000000020a03b211 */ /* 0x001fc800078808ff */
[----:B------:R-:W-:-:S04]  /*19b40*/  @!P3 IADD3.X R2, RZ, R8, RZ, P4, !PT ;  /* 0x00000008ff02b210 */ /* 0x000fc800027fe4ff */
        /* <DEDUP_REMOVED lines=24> */
.L_x_12661:
        /* <DEDUP_REMOVED lines=13> */
.L_x_12534:
[----:B------:R-:W-:Y:S02]  /*19da0*/  PLOP3.LUT P1, PT, P1, P0, PT, 0xa2, 0x0 ;  /* 0x000000000000781c */ /* 0x000fe40000f21472 */
[----:B------:R-:W-:-:S08]  /*19db0*/  @P0 R2UR P1, UR4, R22 ;  /* 0x00000000160402ca */ /* 0x000fd00000020000 */
[----:B------:R-:W-:-:S05]  /*19dc0*/  @P0 PLOP3.LUT P0, PT, P1, PT, PT, 0x80, 0x0 ;  /* 0x000000000000081c */ /* 0x000fca0000f0f070 */
[----:B------:R-:W-:Y:S01]  /*19dd0*/  @!P1 SYNCS.ARRIVE.TRANS64.RED.A0T1 RZ, [UR4+0x2d800], RZ ;  /* 0x02d800ffffff99a7 */ /* 0x000fe20008200404 */
[----:B------:R-:W-:Y:S07]  /*19de0*/  @!P1 ARRIVES.LDGSTSBAR.64.TRANSCNT [UR4+0x2d800] ;  /* 0x02d80000ff0099b0 */ /* 0x000fee0008000a84 */
[----:B------:R-:W-:Y:S05]  /*19df0*/  @P0 BRA.U.ANY `(.L_x_12534) ;  /* 0xfffffffd00e80947 */ /* 0x000fea000393ffff */
[----:B-1----:R-:W2:Y:S02]  /*19e00*/  LDL.LU R2, [R1+0x48] ;  /* 0x0000480001027983 */ /* 0x002ea40000300800 */
        /* <DEDUP_REMOVED lines=11> */
.L_x_12662:
[----:B------:R-:W-:Y:S05]  /*19ec0*/  BSYNC B0 ;  /* 0x0000000000007941 */ /* 0x000fea0003800000 */
.L_x_12535:
[----:B------:R-:W2:Y:S01]  /*19ed0*/  LDL R3, [R1+0x34] ;  /* 0x0000340001037983 */ /* 0x000ea20000100800 */
[----:B------:R-:W-:Y:S01]  /*19ee0*/  BSSY B0, `(.L_x_12537) ;  /* 0x00000f6000007945 */ /* 0x000fe20003800000 */
[----:B--2---:R-:W-:-:S13]  /*19ef0*/  ISETP.GE.AND P0, PT, R3, 0x2, PT ;  /* 0x000000020300780c */ /* 0x004fda0003f06270 */
[----:B------:R-:W-:Y:S05]  /*19f00*/  @!P0 BRA `(.L_x_12538) ;  /* 0x0000000c00cc8947 */ /* 0x000fea0003800000 */
[----:B------:R-:W2:Y:S01]  /*19f10*/  S2R R2, SR_TID.X ;  /* 0x0000000000027919 */ /* 0x000ea20000002100 */
[----:B-1----:R-:W-:Y:S01]  /*19f20*/  VIADD R0, R3, 0xfffffffe ;  /* 0xfffffffe03007836 */ /* 0x002fe20000000000 */
[----:B------:R-:W-:Y:S01]  /*19f30*/  ULDC UR4, c[0x0][0x2f4] ;  /* 0x0000bd0000047ab9 */ /* 0x000fe20000000800 */
[----:B------:R-:W-:Y:S01]  /*19f40*/  IMAD.MOV.U32 R10, RZ, RZ, R26 ;  /* 0x000000ffff0a7224 */ /* 0x000fe200078e001a */
[----:B------:R1:W5:Y:S04]  /*19f50*/  LDL.LU R17, [R1] ;  /* 0x0000000001117983 */ /* 0x0003680000300800 */
[----:B------:R1:W-:Y:S01]  /*19f60*/  STL [R1+0x8], R27 ;  /* 0x0000081b01007387 */ /* 0x0003e20000100800 */
[----:B--2---:R-:W-:-:S05]  /*19f70*/  IMAD.SHL.U32 R4, R2, 0x8, RZ ;  /* 0x0000000802047824 */ /* 0x004fca00078e00ff */
[----:B------:R-:W-:-:S04]  /*19f80*/  LOP3.LUT R4, R4, 0x18, RZ, 0xc0, !PT ;  /* 0x0000001804047812 */ /* 0x000fc800078ec0ff */
[C---:B------:R-:W-:Y:S02]  /*19f90*/  LOP3.LUT R3, R4.reuse, 0x20, RZ, 0xfc, !PT ;  /* 0x0000002004037812 */ /* 0x040fe400078efcff */
[C---:B------:R-:W-:Y:S02]  /*19fa0*/  LOP3.LUT R2, R4.reuse, 0x40, RZ, 0xfc, !PT ;  /* 0x0000004004027812 */ /* 0x040fe400078efcff */
[----:B------:R-:W-:Y:S02]  /*19fb0*/  ISETP.GE.AND P3, PT, R4, UR4, PT ;  /* 0x0000000404007c0c */ /* 0x000fe4000bf66270 */
[----:B------:R-:W-:Y:S02]  /*19fc0*/  ISETP.GE.AND P2, PT, R3, UR4, PT ;  /* 0x0000000403007c0c */ /* 0x000fe4000bf46270 */
[----:B-1----:R-:W-:-:S13]  /*19fd0*/  ISETP.GE.AND P1, PT, R2, UR4, PT ;  /* 0x0000000402007c0c */ /* 0x002fda000bf26270 */
.L_x_12551:
        /* <DEDUP_REMOVED lines=16> */
[----:B-1----:R-:W-:Y:S01]  /*1a0e0*/  @P0 IMAD.HI.U32 R5, R4, R5, RZ ;  /* 0x0000000504050227 */ /* 0x002fe200078e00ff */
[----:B------:R-:W-:-:S04]  /*1a0f0*/  MOV R2, R4 ;  /* 0x0000000400027202 */ /* 0x000fc80000000f00 */
        /* <DEDUP_REMOVED lines=24> */
.L_x_12539:
[----:B------:R-:W-:Y:S01]  /*1a280*/  IMAD R5, R26, 0x8, R22 ;  /* 0x000000081a057824 */ /* 0x000fe200078e0216 */
[----:B------:R-:W-:Y:S01]  /*1a290*/  SHF.L.U32 R0, R2, 0x1f, RZ ;  /* 0x0000001f02007819 */ /* 0x000fe200000006ff */
[----:B------:R-:W-:Y:S03]  /*1a2a0*/  BSSY B1, `(.L_x_12540) ;  /* 0x0000003000017945 */ /* 0x000fe60003800000 */
[----:B------:R-:W0:Y:S02]  /*1a2b0*/  SYNCS.PHASECHK.TRANS64.TRYWAIT P0, [R5+URZ+0x2d840], R0 ;  /* 0x02d84000050075a7 */ /* 0x000e24000800017f */
[----:B0-----:R-:W-:Y:S05]  /*1a2c0*/  @!P0 BRA `(.L_x_12541) ;  /* 0x00000040009c8947 */ /* 0x001fea0003800000 */
.L_x_12663:
[----:B------:R-:W-:Y:S05]  /*1a2d0*/  BSYNC B1 ;  /* 0x0000000000017941 */ /* 0x000fea0003800000 */
.L_x_12540:
        /* <DEDUP_REMOVED lines=55> */
.L_x_12673:
        /* <DEDUP_REMOVED lines=11> */
.L_x_12543:
        /* <DEDUP_REMOVED lines=11> */
.L_x_12544:
[----:B------:R1:W-:Y:S01]  /*1a7b0*/  SYNCS.ARRIVE.TRANS64.A1T0 RZ, [R5+URZ+0x2d830], RZ ;  /* 0x02d830ff05ff79a7 */ /* 0x0003e2000810003f */
[----:B------:R-:W-:Y:S05]  /*1a7c0*/  @!P5 BRA `(.L_x_12545) ;  /* 0x000000000004d947 */ /* 0x000fea0003800000 */
[----:B------:R-:W-:Y:S01]  /*1a7d0*/  BPT.TRAP 0x1 ;  /* 0x000000040000795c */ /* 0x000fe20000300000 */
.L_x_12545:
[----:B------:R-:W-:Y:S01]  /*1a7e0*/  SHF.L.U32 R2, R17, 0x1f, RZ ;  /* 0x0000001f11027819 */ /* 0x000fe200000006ff */
[----:B-1----:R-:W-:Y:S01]  /*1a7f0*/  IMAD R5, R10, 0x8, R22 ;  /* 0x000000080a057824 */ /* 0x002fe200078e0216 */
[----:B------:R-:W-:Y:S03]  /*1a800*/  BSSY B1, `(.L_x_12546) ;  /* 0x0000003000017945 */ /* 0x000fe60003800000 */
[----:B------:R-:W1:Y:S02]  /*1a810*/  SYNCS.PHASECHK.TRANS64.TRYWAIT P0, [R5+URZ+0x2d860], R2 ;  /* 0x02d86002050075a7 */ /* 0x000e64000800017f */
[----:B-1----:R-:W-:Y:S05]  /*1a820*/  @!P0 BRA `(.L_x_12547) ;  /* 0x0000004000ac8947 */ /* 0x002fea0003800000 */
.L_x_12674:
[----:B------:R-:W-:Y:S05]  /*1a830*/  BSYNC B1 ;  /* 0x0000000000017941 */ /* 0x000fea0003800000 */
.L_x_12546:
        /* <DEDUP_REMOVED lines=45> */
.L_x_12684:
        /* <DEDUP_REMOVED lines=32> */
.L_x_12549:
        /* <DEDUP_REMOVED lines=12> */
.L_x_12550:
[----:B------:R2:W5:Y:S01]  /*1add0*/  LDL R17, [R1] ;  /* 0x0000000001117983 */ /* 0x0005620000100800 */
[----:B------:R2:W-:Y:S01]  /*1ade0*/  SYNCS.ARRIVE.TRANS64.A1T0 RZ, [R5+URZ+0x2d850], RZ ;  /* 0x02d850ff05ff79a7 */ /* 0x0005e2000810003f */
[C---:B------:R-:W-:Y:S02]  /*1adf0*/  VIADD R0, R27.reuse, 0xffffffff ;  /* 0xffffffff1b007836 */ /* 0x040fe40000000000 */
[----:B------:R2:W-:Y:S01]  /*1ae00*/  STL [R1+0x8], R27 ;  /* 0x0000081b01007387 */ /* 0x0005e20000100800 */
[----:B------:R-:W-:Y:S01]  /*1ae10*/  ISETP.GT.AND P0, PT, R27, RZ, PT ;  /* 0x000000ff1b00720c */ /* 0x000fe20003f04270 */
[----:B------:R-:W-:-:S12]  /*1ae20*/  IMAD.MOV.U32 R10, RZ, RZ, R26 ;  /* 0x000000ffff0a7224 */ /* 0x000fd800078e001a */
[----:B--2---:R-:W-:Y:S05]  /*1ae30*/  @P0 BRA `(.L_x_12551) ;  /* 0xfffffff000680947 */ /* 0x004fea000383ffff */
.L_x_12538:
[----:B------:R-:W-:Y:S05]  /*1ae40*/  BSYNC B0 ;  /* 0x0000000000007941 */ /* 0x000fea0003800000 */
.L_x_12537:
        /* <DEDUP_REMOVED lines=17> */
.L_x_12553:
[----:B------:R-:W-:Y:S05]  /*1af60*/  BSYNC B0 ;  /* 0x0000000000007941 */ /* 0x000fea0003800000 */
.L_x_12552:
[----:B-1----:R-:W-:-:S05]  /*1af70*/  IMAD.U32 R0, RZ, RZ, UR40 ;  /* 0x00000028ff007e24 */ /* 0x002fca000f8e00ff */
[----:B------:R-:W-:-:S13]  /*1af80*/  ISETP.NE.AND P0, PT, R0, 0x3, PT ;  /* 0x000000030000780c */ /* 0x000fda0003f05270 */
[----:B------:R-:W-:Y:S05]  /*1af90*/  @!P0 BRA `(.L_x_12554) ;  /* 0x0000000000048947 */ /* 0x000fea0003800000 */
[----:B------:R-:W-:Y:S01]  /*1afa0*/  BPT.TRAP 0x1 ;  /* 0x000000040000795c */ /* 0x000fe20000300000 */
.L_x_12554:
        /* <DEDUP_REMOVED lines=8> */
.L_x_12685:
[----:B------:R-:W-:Y:S05]  /*1b030*/  BSYNC B0 ;  /* 0x0000000000007941 */ /* 0x000fea0003800000 */
.L_x_12555:
        /* <DEDUP_REMOVED lines=13> */
[----:B0-----:R-:W-:-:S04]  /*1b110*/  SHF.L.U32 R7, R2, 0x3, RZ ;  /* 0x0000000302077819 */ /* 0x001fc800000006ff */
        /* <DEDUP_REMOVED lines=37> */
.L_x_12695:
        /* <DEDUP_REMOVED lines=13> */
.L_x_12558:
        /* <DEDUP_REMOVED lines=11> */
.L_x_12559:
        /* <DEDUP_REMOVED lines=8> */
.L_x_12518:
[----:B------:R-:W-:Y:S05]  /*1b570*/  BSYNC B7 ;  /* 0x0000000000077941 */ /* 0x000fea0003800000 */
.L_x_12516:
        /* <DEDUP_REMOVED lines=8> */
[----:B-----5:R3:W4:Y:S01]  /*1b600*/  LDS.128 R16, [R22+0x2d8d0] ;  /* 0x02d8d00016107984 */ /* 0x0207220000000c00 */
[----:B------:R-:W-:Y:S06]  /*1b610*/  BAR.ARV 0x4, 0x200 ;  /* 0x0108000000007b1d */ /* 0x000fec0000002000 */
[----:B------:R-:W-:Y:S05]  /*1b620*/  BRA `(.L_x_12561) ;  /* 0x0000000800cc7947 */ /* 0x000fea0003800000 */
.L_x_12560:
        /* <DEDUP_REMOVED lines=36> */
.L_x_12705:
[----:B------:R-:W-:Y:S02]  /*1b870*/  ULDC UR4, c[0x0][0xc38] ;  /* 0x00030e0000047ab9 */ /* 0x000fe40000000800 */
[----:B------:R-:W-:-:S04]  /*1b880*/  IMAD.U32 R4, RZ, RZ, UR4 ;  /* 0x00000004ff047e24 */ /* 0x000fc8000f8e00ff */
[----:B--2---:R-:W-:-:S04]  /*1b890*/  IMAD R5, R14, R4, RZ ;  /* 0x000000040e057224 */ /* 0x004fc800078e02ff */
[----:B------:R-:W-:-:S05]  /*1b8a0*/  IMAD.IADD R16, R16, 0x1, R5 ;  /* 0x0000000110107824 */ /* 0x000fca00078e0205 */
[----:B------:R-:W-:-:S13]  /*1b8b0*/  ISETP.GT.AND P6, PT, R16, R0, PT ;  /* 0x000000001000720c */ /* 0x000fda0003fc4270 */
[----:B------:R-:W-:Y:S05]  /*1b8c0*/  @P6 BRA `(.L_x_12563) ;  /* 0x00000000009c6947 */ /* 0x000fea0003800000 */
.L_x_12568:
[----:B------:R-:W2:Y:S01]  /*1b8d0*/  LDC R4, c[0x0][0xc3c] ;  /* 0x00030f00ff047b82 */ /* 0x000ea20000000800 */
[----:B------:R-:W-:-:S05]  /*1b8e0*/  VIADD R19, R19, 0x1f ;  /* 0x0000001f13137836 */ /* 0x000fca0000000000 */
[----:B--2---:R-:W-:-:S13]  /*1b8f0*/  ISETP.GE.AND P6, PT, R19, R4, PT ;  /* 0x000000041300720c */ /* 0x004fda0003fc6270 */
[----:B------:R-:W-:Y:S05]  /*1b900*/  @P6 BRA `(.L_x_12564) ;  /* 0x0000000400d06947 */ /* 0x000fea0003800000 */
[----:B------:R-:W2:Y:S01]  /*1b910*/  S2R R2, SR_TID.X ;  /* 0x0000000000027919 */ /* 0x000ea20000002100 */
[----:B------:R-:W-:Y:S01]  /*1b920*/  BSSY B0, `(.L_x_12565) ;  /* 0x0000009000007945 */ /* 0x000fe20003800000 */
[----:B--2---:R-:W-:-:S04]  /*1b930*/  LOP3.LUT R2, R2, 0x1f, RZ, 0xc0, !PT ;  /* 0x0000001f02027812 */ /* 0x004fc800078ec0ff */
[----:B------:R-:W-:Y:S01]  /*1b940*/  IADD3 R5, R19, R2, RZ ;  /* 0x0000000213057210 */ /* 0x000fe20007ffe0ff */
[----:B------:R-:W-:-:S03]  /*1b950*/  IMAD.MOV.U32 R2, RZ, RZ, RZ ;  /* 0x000000ffff027224 */ /* 0x000fc600078e00ff */
[----:B------:R-:W-:-:S13]  /*1b960*/  ISETP.GE.OR P6, PT, R5, R4, !P0 ;  /* 0x000000040500720c */ /* 0x000fda00047c6670 */
[----:B------:R-:W-:Y:S05]  /*1b970*/  @P6 BRA `(.L_x_12566) ;  /* 0x00000000000c6947 */ /* 0x000fea0003800000 */
[----:B0-----:R-:W0:Y:S02]  /*1b980*/  LDC.64 R2, c[0x0][0xc80] ;  /* 0x00032000ff027b82 */ /* 0x001e240000000a00 */
[----:B0-----:R-:W-:-:S06]  /*1b990*/  IMAD.WIDE R2, R5, 0x4, R2 ;  /* 0x0000000405027825 */ /* 0x001fcc00078e0202 */
[----:B------:R2:W5:Y:S02]  /*1b9a0*/  LDG.E R2, desc[UR38][R2.64] ;  /* 0x0000002602027981 */ /* 0x000564000c1e1900 */
.L_x_12566:
[----:B------:R-:W-:Y:S05]  /*1b9b0*/  BSYNC B0 ;  /* 0x0000000000007941 */ /* 0x000fea0003800000 */
.L_x_12565:
[----:B------:R-:W-:-:S03]  /*1b9c0*/  UMOV UR4, 0xffffffff ;  /* 0xffffffff00047882 */ /* 0x000fc60000000000 */
[----:B------:R-:W-:Y:S05]  /*1b9d0*/  BRA.DIV UR4, `(.L_x_12567) ;  /* 0x0000004204607947 */ /* 0x000fea000b800000 */
[----:B-----5:R-:W3:Y:S02]  /*1b9e0*/  SHFL.UP PT, R14, R2, 0x1, RZ ;  /* 0x04200000020e7989 */ /* 0x020ee400000e00ff */
[----:B---3--:R-:W-:-:S05]  /*1b9f0*/  SEL R13, R14, RZ, P1 ;  /* 0x000000ff0e0d7207 */ /* 0x008fca0000800000 */
[----:B------:R-:W-:-:S05]  /*1ba00*/  IMAD.IADD R13, R2, 0x1, R13 ;  /* 0x00000001020d7824 */ /* 0x000fca00078e020d */
[----:B------:R-:W3:Y:S02]  /*1ba10*/  SHFL.UP PT, R14, R13, 0x2, RZ ;  /* 0x044000000d0e7989 */ /* 0x000ee400000e00ff */
[----:B---3--:R-:W-:-:S05]  /*1ba20*/  SEL R14, R14, RZ, P2 ;  /* 0x000000ff0e0e7207 */ /* 0x008fca0001000000 */
[----:B0-2---:R-:W-:-:S05]  /*1ba30*/  IMAD.IADD R3, R13, 0x1, R14 ;  /* 0x000000010d037824 */ /* 0x005fca00078e020e */
        /* <DEDUP_REMOVED lines=10> */
.L_x_12713:
[----:B------:R-:W-:Y:S02]  /*1bae0*/  ULDC UR4, c[0x0][0xc38] ;  /* 0x00030e0000047ab9 */ /* 0x000fe40000000800 */
[----:B------:R-:W-:-:S05]  /*1baf0*/  MOV R4, UR4 ;  /* 0x0000000400047c02 */ /* 0x000fca0008000f00 */
[----:B--2---:R-:W-:-:S04]  /*1bb00*/  IMAD R5, R14, R4, RZ ;  /* 0x000000040e057224 */ /* 0x004fc800078e02ff */
[----:B------:R-:W-:-:S05]  /*1bb10*/  IMAD.IADD R16, R5, 0x1, R16 ;  /* 0x0000000105107824 */ /* 0x000fca00078e0210 */
[----:B------:R-:W-:-:S13]  /*1bb20*/  ISETP.GT.AND P6, PT, R16, R0, PT ;  /* 0x000000001000720c */ /* 0x000fda0003fc4270 */
[----:B------:R-:W-:Y:S05]  /*1bb30*/  @!P6 BRA `(.L_x_12568) ;  /* 0xfffffffc0064e947 */ /* 0x000fea000383ffff */
.L_x_12563:
[----:B------:R-:W-:Y:S01]  /*1bb40*/  IMAD.IADD R16, R16, 0x1, -R5 ;  /* 0x0000000110107824 */ /* 0x000fe200078e0a05 */
[----:B------:R-:W-:-:S03]  /*1bb50*/  UMOV UR4, 0xffffffff ;  /* 0xffffffff00047882 */ /* 0x000fc60000000000 */
[----:B------:R-:W-:-:S05]  /*1bb60*/  IMAD R5, R3, R4, R16 ;  /* 0x0000000403057224 */ /* 0x000fca00078e0210 */
[----:B------:R-:W-:Y:S01]  /*1bb70*/  ISETP.GT.AND P6, PT, R5, R0, PT ;  /* 0x000000000500720c */ /* 0x000fe20003fc4270 */
[----:B------:R-:W-:-:S12]  /*1bb80*/  BRA.DIV UR4, `(.L_x_12569) ;  /* 0x0000004204b07947 */ /* 0x000fd8000b800000 */
[----:B------:R-:W-:-:S04]  /*1bb90*/  VOTE.ANY R5, PT, !P6 ;  /* 0x0000000000057806 */ /* 0x000fc800070e0100 */
[----:B------:R-:W2:Y:S02]  /*1bba0*/  POPC R6, R5 ;  /* 0x0000000500067309 */ /* 0x000ea40000000000 */
[----:B--2--5:R2:W3:Y:S02]  /*1bbb0*/  SHFL.IDX PT, R17, R2, R6, 0x1f ;  /* 0x00001f0602117589 */ /* 0x0244e400000e0000 */
.L_x_12717:
[----:B------:R-:W-:Y:S01]  /*1bbc0*/  ISETP.NE.AND P0, PT, R5, RZ, PT ;  /* 0x000000ff0500720c */ /* 0x000fe20003f05270 */
[----:B------:R-:W-:-:S12]  /*1bbd0*/  IMAD.MOV.U32 R5, RZ, RZ, RZ ;  /* 0x000000ffff057224 */ /* 0x000fd800078e00ff */
[----:B------:R-:W-:Y:S05]  /*1bbe0*/  @!P0 BRA `(.L_x_12570) ;  /* 0x0000000000108947 */ /* 0x000fea0003800000 */
[----:B------:R-:W-:Y:S01]  /*1bbf0*/  UMOV UR4, 0xffffffff ;  /* 0xffffffff00047882 */ /* 0x000fe20000000000 */
[----:B------:R-:W-:Y:S02]  /*1bc00*/  VIADD R12, R6, 0xffffffff ;  /* 0xffffffff060c7836 */ /* 0x000fe40000000000 */
[----:B------:R-:W-:Y:S05]  /*1bc10*/  BRA.DIV UR4, `(.L_x_12571) ;  /* 0x0000004204d47947 */ /* 0x000fea000b800000 */
[----:B------:R4:W0:Y:S02]  /*1bc20*/  SHFL.IDX PT, R5, R3, R12, 0x1f ;  /* 0x00001f0c03057589 */ /* 0x00082400000e0000 */
.L_x_12570:
[----:B0-2-4-:R-:W0:Y:S01]  /*1bc30*/  LDC.64 R2, c[0x0][0xc90] ;  /* 0x00032400ff027b82 */ /* 0x015e220000000a00 */
[----:B------:R-:W-:-:S04]  /*1bc40*/  IMAD.IADD R19, R6, 0x1, R19 ;  /* 0x0000000106137824 */ /* 0x000fc800078e0213 */
[----:B0-----:R-:W-:-:S05]  /*1bc50*/  IMAD.WIDE R2, R19, 0x4, R2 ;  /* 0x0000000413027825 */ /* 0x001fca00078e0202 */
[----:B------:R0:W3:Y:S01]  /*1bc60*/  LDG.E R7, desc[UR38][R2.64] ;  /* 0x0000002602077981 */ /* 0x0000e2000c1e1900 */
[----:B------:R-:W-:Y:S02]  /*1bc70*/  IMAD R16, R5, R4, R16 ;  /* 0x0000000405107224 */ /* 0x000fe400078e0210 */
[----:B0-----:R-:W-:Y:S02]  /*1bc80*/  IMAD.MOV.U32 R2, RZ, RZ, RZ ;  /* 0x000000ffff027224 */ /* 0x001fe400078e00ff */
[----:B---3--:R-:W-:-:S05]  /*1bc90*/  IMAD R6, R17, R7, RZ ;  /* 0x0000000711067224 */ /* 0x008fca00078e02ff */
[----:B------:R-:W-:-:S04]  /*1bca0*/  IABS R8, R6 ;  /* 0x0000000600087213 */ /* 0x000fc80000000000 */
[----:B-1----:R-:W0:Y:S08]  /*1bcb0*/  I2F.RP R9, R8 ;  /* 0x0000000800097306 */ /* 0x002e300000209400 */
        /* <DEDUP_REMOVED lines=57> */
.L_x_12564:
[----:B------:R-:W-:Y:S01]  /*1c050*/  UMOV UR4, URZ ;  /* 0x0000003f00047c82 */ /* 0x000fe20008000000 */
[----:B------:R-:W-:Y:S01]  /*1c060*/  UMOV UR5, URZ ;  /* 0x0000003f00057c82 */ /* 0x000fe20008000000 */
[----:B------:R-:W-:Y:S01]  /*1c070*/  ULDC UR6, c[0x0][0xc3c] ;  /* 0x00030f0000067ab9 */ /* 0x000fe20000000800 */
[----:B------:R-:W-:Y:S01]  /*1c080*/  MOV R16, R0 ;  /* 0x0000000000107202 */ /* 0x000fe20000000f00 */
[----:B-----5:R-:W-:Y:S02]  /*1c090*/  IMAD.U32 R17, RZ, RZ, UR4 ;  /* 0x00000004ff117e24 */ /* 0x020fe4000f8e00ff */
[----:B------:R-:W-:Y:S02]  /*1c0a0*/  IMAD.U32 R18, RZ, RZ, UR5 ;  /* 0x00000005ff127e24 */ /* 0x000fe4000f8e00ff */
[----:B------:R-:W-:-:S07]  /*1c0b0*/  IMAD.U32 R19, RZ, RZ, UR6 ;  /* 0x00000006ff137e24 */ /* 0x000fce000f8e00ff */
.L_x_12572:
[----:B------:R-:W2:Y:S01]  /*1c0c0*/  S2R R0, SR_TID.X ;  /* 0x0000000000007919 */ /* 0x000ea20000002100 */
[----:B------:R-:W-:Y:S05]  /*1c0d0*/  WARPSYNC.ALL ;  /* 0x0000000000007948 */ /* 0x000fea0003800000 */
[----:B------:R-:W-:Y:S01]  /*1c0e0*/  BAR.SYNC.DEFER_BLOCKING 0x4, 0x200 ;  /* 0x0108000000007b1d */ /* 0x000fe20000010000 */
[----:B--2---:R-:W-:-:S04]  /*1c0f0*/  LOP3.LUT R0, R0, 0x1f, RZ, 0xc0, !PT ;  /* 0x0000001f00007812 */ /* 0x004fc800078ec0ff */
[----:B------:R-:W-:-:S13]  /*1c100*/  ISETP.NE.AND P0, PT, R0, RZ, PT ;  /* 0x000000ff0000720c */ /* 0x000fda0003f05270 */
[----:B0-----:R-:W0:Y:S01]  /*1c110*/  @!P0 S2R R3, SR_CgaCtaId ;  /* 0x0000000000038919 */ /* 0x001e220000008800 */
[----:B------:R-:W-:-:S04]  /*1c120*/  @!P0 MOV R0, 0x400 ;  /* 0x0000040000008802 */ /* 0x000fc80000000f00 */
[----:B0-----:R-:W-:-:S05]  /*1c130*/  @!P0 LEA R22, R3, R0, 0x18 ;  /* 0x0000000003168211 */ /* 0x001fca00078ec0ff */
[----:B------:R0:W-:Y:S01]  /*1c140*/  @!P0 STS.128 [R22+0x2d8d0], R16 ;  /* 0x02d8d01016008388 */ /* 0x0001e20000000c00 */
[----:B------:R-:W-:Y:S06]  /*1c150*/  BAR.ARV 0x5, 0x200 ;  /* 0x0148000000007b1d */ /* 0x000fec0000002000 */
.L_x_12561:
[----:B------:R-:W-:Y:S02]  /*1c160*/  ULDC UR4, c[0x0][0xc3c] ;  /* 0x00030f0000047ab9 */ /* 0x000fe40000000800 */
[----:B----4-:R-:W-:-:S13]  /*1c170*/  ISETP.GE.AND P0, PT, R19, UR4, PT ;  /* 0x0000000413007c0c */ /* 0x010fda000bf06270 */
[----:B------:R-:W-:Y:S05]  /*1c180*/  @!P0 BRA `(.L_x_12573) ;  /* 0xffffffa000988947 */ /* 0x000fea000383ffff */
[----:B------:R-:W-:Y:S05]  /*1c190*/  BSYNC B8 ;  /* 0x0000000000087941 */ /* 0x000fea0003800000 */
.L_x_12472:
[----:B0-----:R-:W4:Y:S01]  /*1c1a0*/  LDL.LU R0, [R1+0x48] ;  /* 0x0000480001007983 */ /* 0x001f220000300800 */
[----:B------:R-:W-:Y:S01]  /*1c1b0*/  BSSY B0, `(.L_x_12574) ;  /* 0x000000b000007945 */ /* 0x000fe20003800000 */
[----:B------:R-:W0:Y:S01]  /*1c1c0*/  S2R R5, SR_CgaCtaId ;  /* 0x0000000000057919 */ /* 0x000e220000008800 */
[----:B----4-:R-:W-:-:S05]  /*1c1d0*/  VIADD R0, R0, 0x1 ;  /* 0x0000000100007836 */ /* 0x010fca0000000000 */
        /* <DEDUP_REMOVED lines=8> */
.L_x_12720:
[----:B------:R-:W-:Y:S05]  /*1c260*/  BSYNC B0 ;  /* 0x0000000000007941 */ /* 0x000fea0003800000 */
.L_x_12574:
[----:B------:R-:W-:-:S03]  /*1c270*/  UMOV UR4, 0xffffffff ;  /* 0xffffffff00047882 */ /* 0x000fc60000000000 */
[----:B------:R-:W-:Y:S05]  /*1c280*/  BRA.DIV UR4, `(.L_x_12576) ;  /* 0x0000003e04747947 */ /* 0x000fea000b800000 */
[----:B0-----:R-:W0:Y:S02]  /*1c290*/  S2R R0, SR_TID.X ;  /* 0x0000000000007919 */ /* 0x001e240000002100 */
[----:B0-----:R-:W-:-:S04]  /*1c2a0*/  SHF.R.U32.HI R0, RZ, 0x5, R0 ;  /* 0x00000005ff007819 */ /* 0x001fc80000011600 */
[----:B------:R-:W-:-:S05]  /*1c2b0*/  LOP3.LUT R0, R0, 0x3, RZ, 0xc0, !PT ;  /* 0x0000000300007812 */ /* 0x000fca00078ec0ff */
[----:B------:R0:W4:Y:S02]  /*1c2c0*/  SHFL.IDX PT, R14, R0, RZ, 0x1f ;  /* 0x00001fff000e7589 */ /* 0x00012400000e0000 */
.L_x_12723:
[----:B----4-:R-:W-:-:S13]  /*1c2d0*/  ISETP.NE.AND P0, PT, R14, RZ, PT ;  /* 0x000000ff0e00720c */ /* 0x010fda0003f05270 */
[----:B------:R-:W-:Y:S05]  /*1c2e0*/  @P0 BRA `(.L_x_12307) ;  /* 0x0000000000900947 */ /* 0x000fea0003800000 */
[----:B------:R-:W-:-:S03]  /*1c2f0*/  UMOV UR4, 0xffffffff ;  /* 0xffffffff00047882 */ /* 0x000fc60000000000 */
[----:B------:R-:W-:Y:S05]  /*1c300*/  BRA.DIV UR4, `(.L_x_12577) ;  /* 0x0000003e04887947 */ /* 0x000fea000b800000 */
[----:B------:R-:W-:-:S13]  /*1c310*/  ELECT P6, URZ, PT ;  /* 0x00000000003f782f */ /* 0x000fda00038c0000 */
.L_x_12726:
[----:B------:R-:W-:Y:S05]  /*1c320*/  @!P6 BRA `(.L_x_12307) ;  /* 0x000000000080e947 */ /* 0x000fea0003800000 */
[----:B------:R-:W-:-:S06]  /*1c330*/  ULOP3.LUT UR4, UR36, 0x2, URZ, 0xfc, !UPT ;  /* 0x0000000224047892 */ /* 0x000fcc000f8efc3f */
[----:B0-----:R-:W-:-:S05]  /*1c340*/  IMAD.U32 R0, RZ, RZ, UR4 ;  /* 0x00000004ff007e24 */ /* 0x001fca000f8e00ff */
[----:B------:R-:W-:-:S13]  /*1c350*/  ISETP.NE.AND P0, PT, R0, 0x3, PT ;  /* 0x000000030000780c */ /* 0x000fda0003f05270 */
[----:B------:R-:W-:Y:S05]  /*1c360*/  @!P0 BRA `(.L_x_12578) ;  /* 0x0000000000048947 */ /* 0x000fea0003800000 */
[----:B------:R-:W-:Y:S01]  /*1c370*/  BPT.TRAP 0x1 ;  /* 0x000000040000795c */ /* 0x000fe20000300000 */
.L_x_12578:
[----:B------:R-:W4:Y:S01]  /*1c380*/  LDL R0, [R1] ;  /* 0x0000000001007983 */ /* 0x000f220000100800 */
[C---:B------:R-:W-:Y:S01]  /*1c390*/  LEA R3, R26.reuse, R5, 0x3 ;  /* 0x000000051a037211 */ /* 0x040fe200078e18ff */
[----:B------:R-:W-:-:S05]  /*1c3a0*/  VIADD R26, R26, 0x1 ;  /* 0x000000011a1a7836 */ /* 0x000fca0000000000 */
[----:B------:R-:W-:Y:S02]  /*1c3b0*/  ISETP.NE.AND P2, PT, R26, 0x2, PT ;  /* 0x000000021a00780c */ /* 0x000fe40003f45270 */
[----:B----4-:R-:W-:Y:S02]  /*1c3c0*/  SHF.L.U32 R2, R0, 0x1f, RZ ;  /* 0x0000001f00027819 */ /* 0x010fe400000006ff */
[----:B------:R-:W-:Y:S02]  /*1c3d0*/  SEL R0, RZ, 0x1, P2 ;  /* 0x00000001ff007807 */ /* 0x000fe40001000000 */
[----:B------:R-:W0:Y:S02]  /*1c3e0*/  SYNCS.PHASECHK.TRANS64.TRYWAIT P1, [R3+URZ+0x2d840], R2 ;  /* 0x02d84002030075a7 */ /* 0x000e24000802017f */
[----:B0-----:R-:W-:Y:S05]  /*1c3f0*/  @!P1 BRA `(.L_x_12579) ;  /* 0x0000003c006c9947 */ /* 0x001fea0003800000 */
.L_x_12727:
[----:B------:R-:W4:Y:S01]  /*1c400*/  LDL.LU R4, [R1] ;  /* 0x0000000001047983 */ /* 0x000f220000300800 */
[----:B------:R-:W-:Y:S02]  /*1c410*/  SEL R26, R26, RZ, P2 ;  /* 0x000000ff1a1a7207 */ /* 0x000fe40001000000 */
[----:B----4-:R-:W-:Y:S01]  /*1c420*/  LOP3.LUT R0, R4, R0, RZ, 0x3c, !PT ;  /* 0x0000000004007212 */ /* 0x010fe200078e3cff */
[----:B------:R-:W-:Y:S06]  /*1c430*/  @!P0 BRA `(.L_x_12580) ;  /* 0x0000000000048947 */ /* 0x000fec0003800000 */
[----:B------:R-:W-:Y:S01]  /*1c440*/  BPT.TRAP 0x1 ;  /* 0x000000040000795c */ /* 0x000fe20000300000 */
.L_x_12580:
[----:B------:R-:W-:Y:S01]  /*1c450*/  IMAD R5, R26, 0x8, R5 ;  /* 0x000000081a057824 */ /* 0x000fe200078e0205 */
[----:B------:R-:W-:-:S04]  /*1c460*/  SHF.L.U32 R0, R0, 0x1f, RZ ;  /* 0x0000001f00007819 */ /* 0x000fc800000006ff */
[----:B------:R-:W4:Y:S02]  /*1c470*/  SYNCS.PHASECHK.TRANS64.TRYWAIT P1, [R5+URZ+0x2d840], R0 ;  /* 0x02d84000050075a7 */ /* 0x000f24000802017f */
[----:B----4-:R-:W-:Y:S05]  /*1c480*/  @!P1 BRA `(.L_x_12581) ;  /* 0x0000003c005c9947 */ /* 0x010fea0003800000 */
.L_x_12728:
[----:B------:R-:W-:Y:S05]  /*1c490*/  @!P0 BRA `(.L_x_12582) ;  /* 0x0000000000048947 */ /* 0x000fea0003800000 */
[----:B------:R-:W-:Y:S01]  /*1c4a0*/  BPT.TRAP 0x1 ;  /* 0x000000040000795c */ /* 0x000fe20000300000 */
.L_x_12582:
[----:B------:R-:W5:Y:S02]  /*1c4b0*/  SYNCS.PHASECHK.TRANS64.TRYWAIT P1, [R3+URZ+0x2d860], R2 ;  /* 0x02d86002030075a7 */ /* 0x000f64000802017f */
[----:B-----5:R-:W-:Y:S05]  /*1c4c0*/  @!P1 BRA `(.L_x_12583) ;  /* 0x0000003c00609947 */ /* 0x020fea0003800000 */
.L_x_12729:
[----:B------:R-:W-:Y:S05]  /*1c4d0*/  @!P0 BRA `(.L_x_12584) ;  /* 0x0000000000048947 */ /* 0x000fea0003800000 */
[----:B------:R-:W-:Y:S01]  /*1c4e0*/  BPT.TRAP 0x1 ;  /* 0x000000040000795c */ /* 0x000fe20000300000 */
.L_x_12584:
[----:B------:R0:W0:Y:S02]  /*1c4f0*/  SYNCS.PHASECHK.TRANS64.TRYWAIT P0, [R5+URZ+0x2d860], R0 ;  /* 0x02d86000050075a7 */ /* 0x000024000800017f */
[----:B0-----:R-:W-:Y:S05]  /*1c500*/  @!P0 NANOSLEEP.SYNCS 0x989680 ;  /* 0x009896800000895d */ /* 0x001fea0003900000 */
[----:B------:R-:W0:Y:S02]  /*1c510*/  @!P0 SYNCS.PHASECHK.TRANS64 P0, [R5+URZ+0x2d860], R0 ;  /* 0x02d86000050085a7 */ /* 0x000e24000800007f */
[----:B0-----:R-:W-:Y:S05]  /*1c520*/  @!P0 BRA `(.L_x_12584) ;  /* 0xfffffffc00f08947 */ /* 0x001fea000383ffff */
.L_x_12307:
[----:B------:R-:W-:Y:S05]  /*1c530*/  BSYNC B9 ;  /* 0x0000000000097941 */ /* 0x000fea0003800000 */
.L_x_12304:
[----:B------:R-:W-:Y:S05]  /*1c540*/  EXIT ;  /* 0x000000000000794d */ /* 0x000fea0003800000 */
.L_x_12323:
[----:B0-----:R0:W1:Y:S02]  /*1c550*/  SYNCS.PHASECHK.TRANS64.TRYWAIT P4, [R35+URZ+0x2d890], R85 ;  /* 0x02d89055230075a7 */ /* 0x001064000808017f */
[----:B-1----:R-:W-:Y:S05]  /*1c560*/  @!P4 NANOSLEEP.SYNCS 0x989680 ;  /* 0x009896800000c95d */ /* 0x002fea0003900000 */
[----:B------:R-:W1:Y:S02]  /*1c570*/  @!P4 SYNCS.PHASECHK.TRANS64 P4, [R35+URZ+0x2d890], R85 ;  /* 0x02d890552300c5a7 */ /* 0x000e64000808007f */
[----:B-1----:R-:W-:Y:S05]  /*1c580*/  @!P4 BRA `(.L_x_12323) ;  /* 0xfffffffc00f0c947 */ /* 0x002fea000383ffff */
[----:B------:R-:W-:Y:S05]  /*1c590*/  BRA `(.L_x_12585) ;  /* 0xfffffe6c00207947 */ /* 0x000fea000383ffff */
.L_x_12324:
        /* <DEDUP_REMOVED lines=8> */
.L_x_12587:
[----:B------:R-:W-:Y:S05]  /*1c620*/  BSYNC B1 ;  /* 0x0000000000017941 */ /* 0x000fea0003800000 */
.L_x_12586:
        /* <DEDUP_REMOVED lines=8> */
.L_x_12588:
[----:B------:R-:W-:Y:S01]  /*1c6b0*/  IMAD.MOV.U32 R60, RZ, RZ, R14 ;  /* 0x000000ffff3c7224 */ /* 0x000fe200078e000e */
[----:B------:R-:W-:Y:S06]  /*1c6c0*/  BRA `(.L_x_12589) ;  /* 0xfffffe6800e87947 */ /* 0x000fec000383ffff */
.L_x_12352:
[----:B0-----:R0:W1:Y:S02]  /*1c6d0*/  SYNCS.PHASECHK.TRANS64.TRYWAIT P4, [R35+URZ+0x2d890], R85 ;  /* 0x02d89055230075a7 */ /* 0x001064000808017f */
[----:B-1----:R-:W-:Y:S05]  /*1c6e0*/  @!P4 NANOSLEEP.SYNCS 0x989680 ;  /* 0x009896800000c95d */ /* 0x002fea0003900000 */
[----:B------:R-:W1:Y:S02]  /*1c6f0*/  @!P4 SYNCS.PHASECHK.TRANS64 P4, [R35+URZ+0x2d890], R85 ;  /* 0x02d890552300c5a7 */ /* 0x000e64000808007f */
[----:B-1----:R-:W-:Y:S05]  /*1c700*/  @!P4 BRA `(.L_x_12352) ;  /* 0xfffffffc00f0c947 */ /* 0x002fea000383ffff */
[----:B------:R-:W-:Y:S05]  /*1c710*/  BRA `(.L_x_12590) ;  /* 0xfffffe8400b87947 */ /* 0x000fea000383ffff */
.L_x_12353:
        /* <DEDUP_REMOVED lines=8> */
.L_x_12592:
[----:B------:R-:W-:Y:S05]  /*1c7a0*/  BSYNC B1 ;  /* 0x0000000000017941 */ /* 0x000fea0003800000 */
.L_x_12591:
        /* <DEDUP_REMOVED lines=8> */
.L_x_12593:
[----:B------:R-:W-:Y:S01]  /*1c830*/  IMAD.MOV.U32 R88, RZ, RZ, R14 ;  /* 0x000000ffff587224 */ /* 0x000fe200078e000e */
[----:B------:R-:W-:Y:S06]  /*1c840*/  BRA `(.L_x_12594) ;  /* 0xfffffe8400807947 */ /* 0x000fec000383ffff */
.L_x_12366:
[----:B0-----:R0:W1:Y:S02]  /*1c850*/  SYNCS.PHASECHK.TRANS64.TRYWAIT P3, [R35+URZ+0x2d890], R85 ;  /* 0x02d89055230075a7 */ /* 0x001064000806017f */
[----:B-1----:R-:W-:Y:S05]  /*1c860*/  @!P3 NANOSLEEP.SYNCS 0x989680 ;  /* 0x009896800000b95d */ /* 0x002fea0003900000 */
[----:B------:R-:W1:Y:S02]  /*1c870*/  @!P3 SYNCS.PHASECHK.TRANS64 P3, [R35+URZ+0x2d890], R85 ;  /* 0x02d890552300b5a7 */ /* 0x000e64000806007f */
[----:B-1----:R-:W-:Y:S05]  /*1c880*/  @!P3 BRA `(.L_x_12366) ;  /* 0xfffffffc00f0b947 */ /* 0x002fea000383ffff */
[----:B------:R-:W-:Y:S05]  /*1c890*/  BRA `(.L_x_12595) ;  /* 0xfffffe9c005c7947 */ /* 0x000fea000383ffff */
.L_x_12367:
[----:B------:R-:W-:Y:S01]  /*1c8a0*/  BSSY B1, `(.L_x_12596) ;  /* 0x0000007000017945 */ /* 0x000fe20003800000 */
[----:B------:R-:W-:Y:S02]  /*1c8b0*/  IMAD.MOV.U32 R12, RZ, RZ, RZ ;  /* 0x000000ffff0c7224 */ /* 0x000fe400078e00ff */
[----:B------:R-:W-:Y:S02]  /*1c8c0*/  IMAD.MOV.U32 R11, RZ, RZ, 0x1e1f ;  /* 0x00001e1fff0b7424 */ /* 0x000fe400078e00ff */
[----:B------:R-:W-:-:S07]  /*1c8d0*/  IMAD.MOV.U32 R15, RZ, RZ, -0x1 ;  /* 0xffffffffff0f7424 */ /* 0x000fce00078e00ff */
[----:B0-----:R-:W-:Y:S05]  /*1c8e0*/  WARPSYNC.COLLECTIVE R15, `(.L_x_12597) ;  /* 0x000000000f087348 */ /* 0x001fea0003c00000 */
[----:B------:R1:W2:Y:S02]  /*1c8f0*/  SHFL.IDX P6, R14, R13, R12, R11 ;  /* 0x0000000c0d0e7389 */ /* 0x0002a400000c000b */
[----:B012---:R-:W-:Y:S01]  /*1c900*/  ENDCOLLECTIVE ;  /* 0x000000000000791b */ /* 0x007fe20003800000 */
.L_x_12597:
[----:B------:R-:W-:Y:S05]  /*1c910*/  BSYNC B1 ;  /* 0x0000000000017941 */ /* 0x000fea0003800000 */
.L_x_12596:
        /* <DEDUP_REMOVED lines=8> */
.L_x_12598:
[----:B------:R-:W-:Y:S01]  /*1c9a0*/  IMAD.MOV.U32 R42, RZ, RZ, R14 ;  /* 0x000000ffff2a7224 */ /* 0x000fe200078e000e */
[----:B------:R-:W-:Y:S06]  /*1c9b0*/  BRA `(.L_x_12599) ;  /* 0xfffffe9c00807947 */ /* 0x000fec000383ffff */
.L_x_12371:
[----:B------:R0:W0:Y:S02]  /*1c9c0*/  SYNCS.PHASECHK.TRANS64.TRYWAIT P2, [R35+URZ+0x2d8b0], R85 ;  /* 0x02d8b055230075a7 */ /* 0x000024000804017f */
[----:B0-----:R-:W-:Y:S05]  /*1c9d0*/  @!P2 NANOSLEEP.SYNCS 0x989680 ;  /* 0x009896800000a95d */ /* 0x001fea0003900000 */
[----:B------:R-:W0:Y:S02]  /*1c9e0*/  @!P2 SYNCS.PHASECHK.TRANS64 P2, [R35+URZ+0x2d8b0], R85 ;  /* 0x02d8b0552300a5a7 */ /* 0x000e24000804007f */
[----:B0-----:R-:W-:Y:S05]  /*1c9f0*/  @!P2 BRA `(.L_x_12371) ;  /* 0xfffffffc00f0a947 */ /* 0x001fea000383ffff */
[----:B------:R-:W-:Y:S05]  /*1ca00*/  BRA `(.L_x_12600) ;  /* 0xfffffea000647947 */ /* 0x000fea000383ffff */
.L_x_12377:
[----:B------:R-:W0:Y:S01]  /*1ca10*/  S2R R4, SR_TID.X ;  /* 0x0000000000047919 */ /* 0x000e220000002100 */
[----:B------:R-:W-:Y:S01]  /*1ca20*/  BSSY B0, `(.L_x_12601) ;  /* 0x000000c000007945 */ /* 0x000fe20003800000 */
[----:B------:R-:W-:Y:S01]  /*1ca30*/  IMAD.MOV.U32 R12, RZ, RZ, RZ ;  /* 0x000000ffff0c7224 */ /* 0x000fe200078e00ff */
[----:B------:R-:W-:Y:S01]  /*1ca40*/  MOV R11, 0x1f ;  /* 0x0000001f000b7802 */ /* 0x000fe20000000f00 */
[----:B------:R-:W-:Y:S02]  /*1ca50*/  IMAD.MOV.U32 R15, RZ, RZ, -0x1 ;  /* 0xffffffffff0f7424 */ /* 0x000fe400078e00ff */
[----:B0-----:R-:W-:-:S05]  /*1ca60*/  VIADD R5, R4, 0xffffff80 ;  /* 0xffffff8004057836 */ /* 0x001fca0000000000 */
[----:B------:R-:W-:-:S04]  /*1ca70*/  SHF.R.S32.HI R4, RZ, 0x1f, R5 ;  /* 0x0000001fff047819 */ /* 0x000fc80000011405 */
[----:B------:R-:W-:-:S04]  /*1ca80*/  LEA.HI R4, R4, R5, RZ, 0x7 ;  /* 0x0000000504047211 */ /* 0x000fc800078f38ff */
[----:B------:R-:W-:-:S05]  /*1ca90*/  SHF.R.S32.HI R4, RZ, 0x7, R4 ;  /* 0x00000007ff047819 */ /* 0x000fca0000011404 */
[----:B------:R-:W-:-:S07]  /*1caa0*/  IMAD.MOV.U32 R13, RZ, RZ, R4 ;  /* 0x000000ffff0d7224 */ /* 0x000fce00078e0004 */
[----:B--2--5:R-:W-:Y:S05]  /*1cab0*/  WARPSYNC.COLLECTIVE R15, `(.L_x_12602) ;  /* 0x000000000f087348 */ /* 0x024fea0003c00000 */
[----:B------:R0:W1:Y:S02]  /*1cac0*/  SHFL.IDX P6, R14, R13, R12, R11 ;  /* 0x0000000c0d0e7389 */ /* 0x00006400000c000b */
[----:B012--5:R-:W-:Y:S01]  /*1cad0*/  ENDCOLLECTIVE ;  /* 0x000000000000791b */ /* 0x027fe20003800000 */
.L_x_12602:
[----:B------:R-:W-:Y:S05]  /*1cae0*/  BSYNC B0 ;  /* 0x0000000000007941 */ /* 0x000fea0003800000 */
.L_x_12601:
[----:B------:R0:W-:Y:S01]  /*1caf0*/  STL [R1+0x24], R14 ;  /* 0x0000240e01007387 */ /* 0x0001e20000100800 */
[----:B------:R-:W-:Y:S05]  /*1cb00*/  BRA `(.L_x_12603) ;  /* 0xfffffea8005c7947 */ /* 0x000fea000383ffff */
.L_x_12388:
[----:B------:R-:W-:Y:S01]  /*1cb10*/  BSSY B1, `(.L_x_12604) ;  /* 0x0000007000017945 */ /* 0x000fe20003800000 */
[----:B------:R-:W-:Y:S02]  /*1cb20*/  IMAD.MOV.U32 R12, RZ, RZ, RZ ;  /* 0x000000ffff0c7224 */ /* 0x000fe400078e00ff */
[----:B------:R-:W-:Y:S02]  /*1cb30*/  IMAD.MOV.U32 R11, RZ, RZ, 0x1e1f ;  /* 0x00001e1fff0b7424 */ /* 0x000fe400078e00ff */
[----:B------:R-:W-:-:S07]  /*1cb40*/  IMAD.MOV.U32 R15, RZ, RZ, -0x1 ;  /* 0xffffffffff0f7424 */ /* 0x000fce00078e00ff */
[----:B0-2---:R-:W-:Y:S05]  /*1cb50*/  WARPSYNC.COLLECTIVE R15, `(.L_x_12605) ;  /* 0x000000000f087348 */ /* 0x005fea0003c00000 */
[----:B0-----:R0:W1:Y:S02]  /*1cb60*/  SHFL.IDX P6, R14, R13, R12, R11 ;  /* 0x0000000c0d0e7389 */ /* 0x00106400000c000b */
[----:B012---:R-:W-:Y:S01]  /*1cb70*/  ENDCOLLECTIVE ;  /* 0x000000000000791b */ /* 0x007fe20003800000 */
.L_x_12605:
[----:B------:R-:W-:Y:S05]  /*1cb80*/  BSYNC B1 ;  /* 0x0000000000017941 */ /* 0x000fea0003800000 */
.L_x_12604:
        /* <DEDUP_REMOVED lines=8> */
.L_x_12606:
[----:B------:R-:W-:Y:S02]  /*1cc10*/  IMAD.MOV.U32 R13, RZ, RZ, R5 ;  /* 0x000000ffff0d7224 */ /* 0x000fe400078e0005 */
[----:B------:R-:W-:-:S07]  /*1cc20*/  IMAD.MOV.U32 R0, RZ, RZ, R14 ;  /* 0x000000ffff007224 */ /* 0x000fce00078e000e */
[----:B------:R-:W-:Y:S05]  /*1cc30*/  WARPSYNC.COLLECTIVE R15, `(.L_x_12607) ;  /* 0x000000000f087348 */ /* 0x000fea0003c00000 */
[----:B------:R0:W1:Y:S02]  /*1cc40*/  SHFL.IDX P6, R14, R13, R12, R11 ;  /* 0x0000000c0d0e7389 */ /* 0x00006400000c000b */
[----:B01----:R-:W-:Y:S01]  /*1cc50*/  ENDCOLLECTIVE ;  /* 0x000000000000791b */ /* 0x003fe20003800000 */
.L_x_12607:
[----:B------:R-:W-:Y:S02]  /*1cc60*/  IMAD.MOV.U32 R13, RZ, RZ, R4 ;  /* 0x000000ffff0d7224 */ /* 0x000fe400078e0004 */
[----:B------:R-:W-:-:S07]  /*1cc70*/  IMAD.MOV.U32 R5, RZ, RZ, R14 ;  /* 0x000000ffff057224 */ /* 0x000fce00078e000e */
[----:B------:R-:W-:Y:S05]  /*1cc80*/  WARPSYNC.COLLECTIVE R15, `(.L_x_12608) ;  /* 0x000000000f087348 */ /* 0x000fea0003c00000 */
[----:B------:R0:W1:Y:S02]  /*1cc90*/  SHFL.IDX P6, R14, R13, R12, R11 ;  /* 0x0000000c0d0e7389 */ /* 0x00006400000c000b */
[----:B01----:R-:W-:Y:S01]  /*1cca0*/  ENDCOLLECTIVE ;  /* 0x000000000000791b */ /* 0x003fe20003800000 */
.L_x_12608:
[----:B------:R-:W-:Y:S01]  /*1ccb0*/  MOV R4, R14 ;  /* 0x0000000e00047202 */ /* 0x000fe20000000f00 */
[----:B------:R-:W-:Y:S06]  /*1ccc0*/  BRA `(.L_x_12609) ;  /* 0xfffffeac00c47947 */ /* 0x000fec000383ffff */
.L_x_12392:
[----:B0-----:R0:W1:Y:S02]  /*1ccd0*/  SYNCS.PHASECHK.TRANS64.TRYWAIT P0, [R2+URZ+0x2d800], R3 ;  /* 0x02d80003020075a7 */ /* 0x001064000800017f */
[----:B-1----:R-:W-:Y:S05]  /*1cce0*/  @!P0 NANOSLEEP.SYNCS 0x989680 ;  /* 0x009896800000895d */ /* 0x002fea0003900000 */
[----:B------:R-:W1:Y:S02]  /*1ccf0*/  @!P0 SYNCS.PHASECHK.TRANS64 P0, [R2+URZ+0x2d800], R3 ;  /* 0x02d80003020085a7 */ /* 0x000e64000800007f */
[----:B-1----:R-:W-:Y:S05]  /*1cd00*/  @!P0 BRA `(.L_x_12392) ;  /* 0xfffffffc00f08947 */ /* 0x002fea000383ffff */
[----:B------:R-:W-:Y:S05]  /*1cd10*/  BRA `(.L_x_12610) ;  /* 0xfffffeb400f47947 */ /* 0x000fea000383ffff */
.L_x_12404:
[----:B------:R-:W-:Y:S01]  /*1cd20*/  BSSY B1, `(.L_x_12611) ;  /* 0x0000007000017945 */ /* 0x000fe20003800000 */
[----:B------:R-:W-:Y:S02]  /*1cd30*/  IMAD.MOV.U32 R12, RZ, RZ, RZ ;  /* 0x000000ffff0c7224 */ /* 0x000fe400078e00ff */
[----:B------:R-:W-:Y:S02]  /*1cd40*/  IMAD.MOV.U32 R11, RZ, RZ, 0x1e1f ;  /* 0x00001e1fff0b7424 */ /* 0x000fe400078e00ff */
[----:B------:R-:W-:-:S07]  /*1cd50*/  IMAD.MOV.U32 R15, RZ, RZ, -0x1 ;  /* 0xffffffffff0f7424 */ /* 0x000fce00078e00ff */
[----:B0-2---:R-:W-:Y:S05]  /*1cd60*/  WARPSYNC.COLLECTIVE R15, `(.L_x_12612) ;  /* 0x000000000f087348 */ /* 0x005fea0003c00000 */
[----:B0-----:R0:W1:Y:S02]  /*1cd70*/  SHFL.IDX P6, R14, R13, R12, R11 ;  /* 0x0000000c0d0e7389 */ /* 0x00106400000c000b */
[----:B012---:R-:W-:Y:S01]  /*1cd80*/  ENDCOLLECTIVE ;  /* 0x000000000000791b */ /* 0x007fe20003800000 */
.L_x_12612:
[----:B------:R-:W-:Y:S05]  /*1cd90*/  BSYNC B1 ;  /* 0x0000000000017941 */ /* 0x000fea0003800000 */
.L_x_12611:
        /* <DEDUP_REMOVED lines=8> */
.L_x_12613:
[----:B------:R-:W-:Y:S02]  /*1ce20*/  IMAD.MOV.U32 R13, RZ, RZ, R21 ;  /* 0x000000ffff0d7224 */ /* 0x000fe400078e0015 */
[----:B------:R-:W-:-:S07]  /*1ce30*/  IMAD.MOV.U32 R0, RZ, RZ, R14 ;  /* 0x000000ffff007224 */ /* 0x000fce00078e000e */
[----:B------:R-:W-:Y:S05]  /*1ce40*/  WARPSYNC.COLLECTIVE R15, `(.L_x_12614) ;  /* 0x000000000f087348 */ /* 0x000fea0003c00000 */
[----:B------:R0:W1:Y:S02]  /*1ce50*/  SHFL.IDX P6, R14, R13, R12, R11 ;  /* 0x0000000c0d0e7389 */ /* 0x00006400000c000b */
[----:B01----:R-:W-:Y:S01]  /*1ce60*/  ENDCOLLECTIVE ;  /* 0x000000000000791b */ /* 0x003fe20003800000 */
.L_x_12614:
[----:B------:R-:W-:Y:S02]  /*1ce70*/  IMAD.MOV.U32 R13, RZ, RZ, R20 ;  /* 0x000000ffff0d7224 */ /* 0x000fe400078e0014 */
[----:B------:R-:W-:-:S07]  /*1ce80*/  IMAD.MOV.U32 R21, RZ, RZ, R14 ;  /* 0x000000ffff157224 */ /* 0x000fce00078e000e */
[----:B------:R-:W-:Y:S05]  /*1ce90*/  WARPSYNC.COLLECTIVE R15, `(.L_x_12615) ;  /* 0x000000000f087348 */ /* 0x000fea0003c00000 */
[----:B------:R0:W1:Y:S02]  /*1cea0*/  SHFL.IDX P6, R14, R13, R12, R11 ;  /* 0x0000000c0d0e7389 */ /* 0x00006400000c000b */
[----:B01----:R-:W-:Y:S01]  /*1ceb0*/  ENDCOLLECTIVE ;  /* 0x000000000000791b */ /* 0x003fe20003800000 */
.L_x_12615:
[----:B------:R-:W-:Y:S01]  /*1cec0*/  IMAD.MOV.U32 R20, RZ, RZ, R14 ;  /* 0x000000ffff147224 */ /* 0x000fe200078e000e */
[----:B------:R-:W-:Y:S06]  /*1ced0*/  BRA `(.L_x_12616) ;  /* 0xfffffec800987947 */ /* 0x000fec000383ffff */
.L_x_12408:
[----:B0-----:R0:W1:Y:S02]  /*1cee0*/  SYNCS.PHASECHK.TRANS64.TRYWAIT P0, [R2+URZ+0x2d800], R3 ;  /* 0x02d80003020075a7 */ /* 0x001064000800017f */
[----:B-1----:R-:W-:Y:S05]  /*1cef0*/  @!P0 NANOSLEEP.SYNCS 0x989680 ;  /* 0x009896800000895d */ /* 0x002fea0003900000 */
[----:B------:R-:W1:Y:S02]  /*1cf00*/  @!P0 SYNCS.PHASECHK.TRANS64 P0, [R2+URZ+0x2d800], R3 ;  /* 0x02d80003020085a7 */ /* 0x000e64000800007f */
[----:B-1----:R-:W-:Y:S05]  /*1cf10*/  @!P0 BRA `(.L_x_12408) ;  /* 0xfffffffc00f08947 */ /* 0x002fea000383ffff */
[----:B------:R-:W-:Y:S05]  /*1cf20*/  BRA `(.L_x_12617) ;  /* 0xfffffed000307947 */ /* 0x000fea000383ffff */
.L_x_12416:
[----:B-1----:R1:W3:Y:S02]  /*1cf30*/  SYNCS.PHASECHK.TRANS64.TRYWAIT P1, [R0+URZ+0x2d830], R5 ;  /* 0x02d83005000075a7 */ /* 0x0022e4000802017f */
[----:B---3--:R-:W-:Y:S05]  /*1cf40*/  @!P1 NANOSLEEP.SYNCS 0x989680 ;  /* 0x009896800000995d */ /* 0x008fea0003900000 */
[----:B------:R-:W3:Y:S02]  /*1cf50*/  @!P1 SYNCS.PHASECHK.TRANS64 P1, [R0+URZ+0x2d830], R5 ;  /* 0x02d83005000095a7 */ /* 0x000ee4000802007f */
[----:B---3--:R-:W-:Y:S05]  /*1cf60*/  @!P1 BRA `(.L_x_12416) ;  /* 0xfffffffc00f09947 */ /* 0x008fea000383ffff */
[----:B------:R-:W-:Y:S05]  /*1cf70*/  BRA `(.L_x_12415) ;  /* 0xfffffee4006c7947 */ /* 0x000fea000383ffff */
.L_x_12423:
[----:B-1----:R1:W2:Y:S02]  /*1cf80*/  SYNCS.PHASECHK.TRANS64.TRYWAIT P2, [R3+URZ+0x2d830], R4 ;  /* 0x02d83004030075a7 */ /* 0x0022a4000804017f */
[----:B--2---:R-:W-:Y:S05]  /*1cf90*/  @!P2 NANOSLEEP.SYNCS 0x989680 ;  /* 0x009896800000a95d */ /* 0x004fea0003900000 */
[----:B------:R-:W2:Y:S02]  /*1cfa0*/  @!P2 SYNCS.PHASECHK.TRANS64 P2, [R3+URZ+0x2d830], R4 ;  /* 0x02d830040300a5a7 */ /* 0x000ea4000804007f */
[----:B--2---:R-:W-:Y:S05]  /*1cfb0*/  @!P2 BRA `(.L_x_12423) ;  /* 0xfffffffc00f0a947 */ /* 0x004fea000383ffff */
[----:B------:R-:W-:Y:S05]  /*1cfc0*/  BRA `(.L_x_12422) ;  /* 0xffffff0800cc7947 */ /* 0x000fea000383ffff */
.L_x_12427:
[----:B-1----:R1:W2:Y:S02]  /*1cfd0*/  SYNCS.PHASECHK.TRANS64.TRYWAIT P1, [R4+URZ+0x2d850], R3 ;  /* 0x02d85003040075a7 */ /* 0x0022a4000802017f */
[----:B--2---:R-:W-:Y:S05]  /*1cfe0*/  @!P1 NANOSLEEP.SYNCS 0x989680 ;  /* 0x009896800000995d */ /* 0x004fea0003900000 */
[----:B------:R-:W2:Y:S02]  /*1cff0*/  @!P1 SYNCS.PHASECHK.TRANS64 P1, [R4+URZ+0x2d850], R3 ;  /* 0x02d85003040095a7 */ /* 0x000ea4000802007f */
[----:B--2---:R-:W-:Y:S05]  /*1d000*/  @!P1 BRA `(.L_x_12427) ;  /* 0xfffffffc00f09947 */ /* 0x004fea000383ffff */
[----:B------:R-:W-:Y:S05]  /*1d010*/  BRA `(.L_x_12424) ;  /* 0xffffff0c00dc7947 */ /* 0x000fea000383ffff */
.L_x_12436:
[----:B-1----:R1:W2:Y:S02]  /*1d020*/  SYNCS.PHASECHK.TRANS64.TRYWAIT P2, [R3+URZ+0x2d830], R4 ;  /* 0x02d83004030075a7 */ /* 0x0022a4000804017f */
[----:B--2---:R-:W-:Y:S05]  /*1d030*/  @!P2 NANOSLEEP.SYNCS 0x989680 ;  /* 0x009896800000a95d */ /* 0x004fea0003900000 */
[----:B------:R-:W2:Y:S02]  /*1d040*/  @!P2 SYNCS.PHASECHK.TRANS64 P2, [R3+URZ+0x2d830], R4 ;  /* 0x02d830040300a5a7 */ /* 0x000ea4000804007f */
[----:B--2---:R-:W-:Y:S05]  /*1d050*/  @!P2 BRA `(.L_x_12436) ;  /* 0xfffffffc00f0a947 */ /* 0x004fea000383ffff */
[----:B------:R-:W-:Y:S05]  /*1d060*/  BRA `(.L_x_12435) ;  /* 0xffffff38004c7947 */ /* 0x000fea000383ffff */
.L_x_12440:
[----:B-1----:R1:W2:Y:S02]  /*1d070*/  SYNCS.PHASECHK.TRANS64.TRYWAIT P1, [R4+URZ+0x2d850], R3 ;  /* 0x02d85003040075a7 */ /* 0x0022a4000802017f */
[----:B--2---:R-:W-:Y:S05]  /*1d080*/  @!P1 NANOSLEEP.SYNCS 0x989680 ;  /* 0x009896800000995d */ /* 0x004fea0003900000 */
[----:B------:R-:W2:Y:S02]  /*1d090*/  @!P1 SYNCS.PHASECHK.TRANS64 P1, [R4+URZ+0x2d850], R3 ;  /* 0x02d85003040095a7 */ /* 0x000ea4000802007f */
[----:B--2---:R-:W-:Y:S05]  /*1d0a0*/  @!P1 BRA `(.L_x_12440) ;  /* 0xfffffffc00f09947 */ /* 0x004fea000383ffff */
[----:B------:R-:W-:Y:S05]  /*1d0b0*/  BRA `(.L_x_12437) ;  /* 0xffffff3c005c7947 */ /* 0x000fea000383ffff */
.L_x_12447:
[----:B--2---:R2:W3:Y:S02]  /*1d0c0*/  SYNCS.PHASECHK.TRANS64.TRYWAIT P1, [R5+URZ+0x2d850], R8 ;  /* 0x02d85008050075a7 */ /* 0x0044e4000802017f */
[----:B---3--:R-:W-:Y:S05]  /*1d0d0*/  @!P1 NANOSLEEP.SYNCS 0x989680 ;  /* 0x009896800000995d */ /* 0x008fea0003900000 */
[----:B------:R-:W3:Y:S02]  /*1d0e0*/  @!P1 SYNCS.PHASECHK.TRANS64 P1, [R5+URZ+0x2d850], R8 ;  /* 0x02d85008050095a7 */ /* 0x000ee4000802007f */
[----:B---3--:R-:W-:Y:S05]  /*1d0f0*/  @!P1 BRA `(.L_x_12447) ;  /* 0xfffffffc00f09947 */ /* 0x008fea000383ffff */
[----:B------:R-:W-:Y:S05]  /*1d100*/  BRA `(.L_x_12446) ;  /* 0xffffff5c00287947 */ /* 0x000fea000383ffff */
.L_x_12458:
[----:B------:R-:W-:Y:S01]  /*1d110*/  MOV R13, R4 ;  /* 0x00000004000d7202 */ /* 0x000fe20000000f00 */
[----:B------:R-:W-:Y:S02]  /*1d120*/  IMAD.MOV.U32 R12, RZ, RZ, RZ ;  /* 0x000000ffff0c7224 */ /* 0x000fe400078e00ff */
[----:B------:R-:W-:Y:S02]  /*1d130*/  IMAD.MOV.U32 R11, RZ, RZ, 0x1c1f ;  /* 0x00001c1fff0b7424 */ /* 0x000fe400078e00ff */
[----:B------:R-:W-:-:S07]  /*1d140*/  IMAD.MOV.U32 R15, RZ, RZ, -0x1 ;  /* 0xffffffffff0f7424 */ /* 0x000fce00078e00ff */
[----:B-1----:R-:W-:Y:S05]  /*1d150*/  WARPSYNC.COLLECTIVE R15, `(.L_x_12618) ;  /* 0x000000000f087348 */ /* 0x002fea0003c00000 */
[----:B------:R0:W2:Y:S02]  /*1d160*/  SHFL.IDX P6, R14, R13, R12, R11 ;  /* 0x0000000c0d0e7389 */ /* 0x0000a400000c000b */
[----:B012---:R-:W-:Y:S01]  /*1d170*/  ENDCOLLECTIVE ;  /* 0x000000000000791b */ /* 0x007fe20003800000 */
.L_x_12618:
[----:B------:R-:W-:Y:S02]  /*1d180*/  IMAD.MOV.U32 R13, RZ, RZ, R0 ;  /* 0x000000ffff0d7224 */ /* 0x000fe400078e0000 */
[----:B------:R-:W-:-:S07]  /*1d190*/  IMAD.MOV.U32 R3, RZ, RZ, R14 ;  /* 0x000000ffff037224 */ /* 0x000fce00078e000e */
[----:B------:R-:W-:Y:S05]  /*1d1a0*/  WARPSYNC.COLLECTIVE R15, `(.L_x_12619) ;  /* 0x000000000f087348 */ /* 0x000fea0003c00000 */
[----:B------:R0:W1:Y:S02]  /*1d1b0*/  SHFL.IDX P6, R14, R13, R12, R11 ;  /* 0x0000000c0d0e7389 */ /* 0x00006400000c000b */
[----:B01----:R-:W-:Y:S01]  /*1d1c0*/  ENDCOLLECTIVE ;  /* 0x000000000000791b */ /* 0x003fe20003800000 */
.L_x_12619:
[----:B------:R-:W-:Y:S05]  /*1d1d0*/  BRA `(.L_x_12620) ;  /* 0xffffff8000607947 */ /* 0x000fea000383ffff */
.L_x_12461:
        /* <DEDUP_REMOVED lines=8> */
.L_x_12622:
[----:B------:R-:W-:Y:S05]  /*1d260*/  BSYNC B1 ;  /* 0x0000000000017941 */ /* 0x000fea0003800000 */
.L_x_12621:
        /* <DEDUP_REMOVED lines=8> */
.L_x_12623:
[----:B------:R-:W-:Y:S05]  /*1d2f0*/  BRA `(.L_x_12624) ;  /* 0xffffff8000747947 */ /* 0x000fea000383ffff */
.L_x_12478:
        /* <DEDUP_REMOVED lines=8> */
[----:B-1----:R-:W-:Y:S05]  /*1d380*/  WARPSYNC.COLLECTIVE R15, `(.L_x_12626) ;  /* 0x000000000f087348 */ /* 0x002fea0003c00000 */
[----:B------:R0:W2:Y:S02]  /*1d390*/  SHFL.IDX P6, R14, R13, R12, R11 ;  /* 0x0000000c0d0e7389 */ /* 0x0000a400000c000b */
[----:B012---:R-:W-:Y:S01]  /*1d3a0*/  ENDCOLLECTIVE ;  /* 0x000000000000791b */ /* 0x007fe20003800000 */
.L_x_12626:
[----:B------:R-:W-:Y:S05]  /*1d3b0*/  BSYNC B1 ;  /* 0x0000000000017941 */ /* 0x000fea0003800000 */
.L_x_12625:
[----:B------:R-:W-:Y:S05]  /*1d3c0*/  BRA `(.L_x_12627) ;  /* 0xffffff9400f07947 */ /* 0x000fea000383ffff */
.L_x_12480:
[----:B------:R-:W-:Y:S01]  /*1d3d0*/  BSSY B1, `(.L_x_12628) ;  /* 0x0000006000017945 */ /* 0x000fe20003800000 */
[----:B------:R-:W-:-:S07]  /*1d3e0*/  IMAD.MOV.U32 R15, RZ, RZ, -0x1 ;  /* 0xffffffffff0f7424 */ /* 0x000fce00078e00ff */
[----:B01----:R-:W-:Y:S05]  /*1d3f0*/  WARPSYNC.COLLECTIVE R15, `(.L_x_12629) ;  /* 0x000000000f0c7348 */ /* 0x003fea0003c00000 */
[----:B------:R-:W-:Y:S02]  /*1d400*/  ELECT P6, UR62, PT ;  /* 0x00000000003e782f */ /* 0x000fe400038c0000 */
[----:B------:R-:W-:Y:S01]  /*1d410*/  MOV R14, UR62 ;  /* 0x0000003e000e7c02 */ /* 0x000fe20008000f00 */
[----:B01----:R-:W-:Y:S10]  /*1d420*/  ENDCOLLECTIVE ;  /* 0x000000000000791b */ /* 0x003ff40003800000 */
.L_x_12629:
[----:B------:R-:W-:Y:S05]  /*1d430*/  BSYNC B1 ;  /* 0x0000000000017941 */ /* 0x000fea0003800000 */
.L_x_12628:
[----:B------:R-:W-:Y:S05]  /*1d440*/  BRA `(.L_x_12479) ;  /* 0xffffff9400e87947 */ /* 0x000fea000383ffff */
.L_x_12482:
[----:B0-----:R0:W2:Y:S02]  /*1d450*/  SYNCS.PHASECHK.TRANS64.TRYWAIT P0, [R22+URZ+0x2d820], R5 ;  /* 0x02d82005160075a7 */ /* 0x0010a4000800017f */
[----:B--2---:R-:W-:Y:S05]  /*1d460*/  @!P0 NANOSLEEP.SYNCS 0x989680 ;  /* 0x009896800000895d */ /* 0x004fea0003900000 */
[----:B------:R-:W2:Y:S02]  /*1d470*/  @!P0 SYNCS.PHASECHK.TRANS64 P0, [R22+URZ+0x2d820], R5 ;  /* 0x02d82005160085a7 */ /* 0x000ea4000800007f */
[----:B--2---:R-:W-:Y:S05]  /*1d480*/  @!P0 BRA `(.L_x_12482) ;  /* 0xfffffffc00f08947 */ /* 0x004fea000383ffff */
[----:B------:R-:W-:Y:S05]  /*1d490*/  BRA `(.L_x_12630) ;  /* 0xffffff9400f87947 */ /* 0x000fea000383ffff */
.L_x_12486:
[----:B--2---:R2:W3:Y:S02]  /*1d4a0*/  SYNCS.PHASECHK.TRANS64.TRYWAIT P0, [R8+URZ+0x2d8a0], R10 ;  /* 0x02d8a00a080075a7 */ /* 0x0044e4000800017f */
[----:B---3--:R-:W-:Y:S05]  /*1d4b0*/  @!P0 NANOSLEEP.SYNCS 0x989680 ;  /* 0x009896800000895d */ /* 0x008fea0003900000 */
[----:B------:R-:W3:Y:S02]  /*1d4c0*/  @!P0 SYNCS.PHASECHK.TRANS64 P0, [R8+URZ+0x2d8a0], R10 ;  /* 0x02d8a00a080085a7 */ /* 0x000ee4000800007f */
[----:B---3--:R-:W-:Y:S05]  /*1d4d0*/  @!P0 BRA `(.L_x_12486) ;  /* 0xfffffffc00f08947 */ /* 0x008fea000383ffff */
[----:B------:R-:W-:Y:S05]  /*1d4e0*/  BRA `(.L_x_12631) ;  /* 0xffffff9800147947 */ /* 0x000fea000383ffff */
.L_x_12493:
[----:B0-----:R0:W1:Y:S02]  /*1d4f0*/  SYNCS.PHASECHK.TRANS64.TRYWAIT P0, [R8+URZ+0x2d8c0], R10 ;  /* 0x02d8c00a080075a7 */ /* 0x001064000800017f */
[----:B-1----:R-:W-:Y:S05]  /*1d500*/  @!P0 NANOSLEEP.SYNCS 0x989680 ;  /* 0x009896800000895d */ /* 0x002fea0003900000 */
[----:B------:R-:W1:Y:S02]  /*1d510*/  @!P0 SYNCS.PHASECHK.TRANS64 P0, [R8+URZ+0x2d8c0], R10 ;  /* 0x02d8c00a080085a7 */ /* 0x000e64000800007f */
[----:B-1----:R-:W-:Y:S05]  /*1d520*/  @!P0 BRA `(.L_x_12493) ;  /* 0xfffffffc00f08947 */ /* 0x002fea000383ffff */
[----:B------:R-:W-:Y:S05]  /*1d530*/  BRA `(.L_x_12632) ;  /* 0xffffff9c00107947 */ /* 0x000fea000383ffff */
.L_x_12502:
[----:B0-----:R0:W1:Y:S02]  /*1d540*/  SYNCS.PHASECHK.TRANS64.TRYWAIT P1, [R8+URZ+0x2d8a0], R7 ;  /* 0x02d8a007080075a7 */ /* 0x001064000802017f */
[----:B-1----:R-:W-:Y:S05]  /*1d550*/  @!P1 NANOSLEEP.SYNCS 0x989680 ;  /* 0x009896800000995d */ /* 0x002fea0003900000 */
[----:B------:R-:W1:Y:S02]  /*1d560*/  @!P1 SYNCS.PHASECHK.TRANS64 P1, [R8+URZ+0x2d8a0], R7 ;  /* 0x02d8a007080095a7 */ /* 0x000e64000802007f */
[----:B-1----:R-:W-:Y:S05]  /*1d570*/  @!P1 BRA `(.L_x_12502) ;  /* 0xfffffffc00f09947 */ /* 0x002fea000383ffff */
[----:B------:R-:W-:Y:S05]  /*1d580*/  BRA `(.L_x_12633) ;  /* 0xffffffa000507947 */ /* 0x000fea000383ffff */
.L_x_12509:
[----:B-1----:R1:W2:Y:S02]  /*1d590*/  SYNCS.PHASECHK.TRANS64.TRYWAIT P1, [R8+URZ+0x2d8c0], R7 ;  /* 0x02d8c007080075a7 */ /* 0x0022a4000802017f */
[----:B--2---:R-:W-:Y:S05]  /*1d5a0*/  @!P1 NANOSLEEP.SYNCS 0x989680 ;  /* 0x009896800000995d */ /* 0x004fea0003900000 */
[----:B------:R-:W2:Y:S02]  /*1d5b0*/  @!P1 SYNCS.PHASECHK.TRANS64 P1, [R8+URZ+0x2d8c0], R7 ;  /* 0x02d8c007080095a7 */ /* 0x000ea4000802007f */
[----:B--2---:R-:W-:Y:S05]  /*1d5c0*/  @!P1 BRA `(.L_x_12509) ;  /* 0xfffffffc00f09947 */ /* 0x004fea000383ffff */
[----:B------:R-:W-:Y:S05]  /*1d5d0*/  BRA `(.L_x_12634) ;  /* 0xffffffa400487947 */ /* 0x000fea000383ffff */
.L_x_12524:
        /* <DEDUP_REMOVED lines=11> */
.L_x_12636:
[----:B------:R-:W-:Y:S05]  /*1d690*/  BSYNC B0 ;  /* 0x0000000000007941 */ /* 0x000fea0003800000 */
.L_x_12635:
[----:B------:R-:W-:Y:S05]  /*1d6a0*/  BRA `(.L_x_12637) ;  /* 0xffffffb000b07947 */ /* 0x000fea000383ffff */
.L_x_12527:
[----:B-1----:R1:W2:Y:S02]  /*1d6b0*/  SYNCS.PHASECHK.TRANS64.TRYWAIT P0, [R0+URZ+0x2d840], R5 ;  /* 0x02d84005000075a7 */ /* 0x0022a4000800017f */
[----:B--2---:R-:W-:Y:S05]  /*1d6c0*/  @!P0 NANOSLEEP.SYNCS 0x989680 ;  /* 0x009896800000895d */ /* 0x004fea0003900000 */
[----:B------:R-:W2:Y:S02]  /*1d6d0*/  @!P0 SYNCS.PHASECHK.TRANS64 P0, [R0+URZ+0x2d840], R5 ;  /* 0x02d84005000085a7 */ /* 0x000ea4000800007f */
[----:B--2---:R-:W-:Y:S05]  /*1d6e0*/  @!P0 BRA `(.L_x_12527) ;  /* 0xfffffffc00f08947 */ /* 0x004fea000383ffff */
[----:B------:R-:W-:Y:S05]  /*1d6f0*/  BRA `(.L_x_12638) ;  /* 0xffffffb400147947 */ /* 0x000fea000383ffff */
.L_x_12528:
        /* <DEDUP_REMOVED lines=8> */
.L_x_12640:
[----:B------:R-:W-:Y:S05]  /*1d780*/  BSYNC B0 ;  /* 0x0000000000007941 */ /* 0x000fea0003800000 */
.L_x_12639:
        /* <DEDUP_REMOVED lines=8> */
.L_x_12641:
[----:B------:R-:W-:Y:S02]  /*1d810*/  IMAD.MOV.U32 R13, RZ, RZ, R7 ;  /* 0x000000ffff0d7224 */ /* 0x000fe400078e0007 */
[----:B------:R-:W-:Y:S02]  /*1d820*/  IMAD.MOV.U32 R12, RZ, RZ, 0x1 ;  /* 0x00000001ff0c7424 */ /* 0x000fe400078e00ff */
[----:B------:R-:W-:-:S07]  /*1d830*/  IMAD.MOV.U32 R4, RZ, RZ, R14 ;  /* 0x000000ffff047224 */ /* 0x000fce00078e000e */
[----:B------:R-:W-:Y:S05]  /*1d840*/  WARPSYNC.COLLECTIVE R15, `(.L_x_12642) ;  /* 0x000000000f087348 */ /* 0x000fea0003c00000 */
[----:B------:R0:W1:Y:S02]  /*1d850*/  SHFL.IDX P6, R14, R13, R12, R11 ;  /* 0x0000000c0d0e7389 */ /* 0x00006400000c000b */
[----:B01----:R-:W-:Y:S01]  /*1d860*/  ENDCOLLECTIVE ;  /* 0x000000000000791b */ /* 0x003fe20003800000 */
.L_x_12642:
[----:B------:R-:W-:-:S05]  /*1d870*/  @P0 LEA R5, P1, R9, R4, 0x1 ;  /* 0x0000000409050211 */ /* 0x000fca00078208ff */
[----:B------:R-:W-:Y:S01]  /*1d880*/  @P0 IMAD.X R4, RZ, RZ, R6, P1 ;  /* 0x000000ffff040224 */ /* 0x000fe200008e0606 */
[----:B------:R-:W-:Y:S02]  /*1d890*/  @P0 LEA R6, R8, R22, 0x1 ;  /* 0x0000001608060211 */ /* 0x000fe400078e08ff */
        /* <DEDUP_REMOVED lines=15> */
.L_x_12643:
[----:B------:R-:W-:Y:S02]  /*1d990*/  IMAD.MOV.U32 R13, RZ, RZ, R7 ;  /* 0x000000ffff0d7224 */ /* 0x000fe400078e0007 */
[----:B------:R-:W-:Y:S02]  /*1d9a0*/  IMAD.MOV.U32 R12, RZ, RZ, 0x2 ;  /* 0x00000002ff0c7424 */ /* 0x000fe400078e00ff */
[----:B------:R-:W-:-:S07]  /*1d9b0*/  IMAD.MOV.U32 R4, RZ, RZ, R14 ;  /* 0x000000ffff047224 */ /* 0x000fce00078e000e */
[----:B------:R-:W-:Y:S05]  /*1d9c0*/  WARPSYNC.COLLECTIVE R15, `(.L_x_12644) ;  /* 0x000000000f087348 */ /* 0x000fea0003c00000 */
[----:B------:R0:W1:Y:S02]  /*1d9d0*/  SHFL.IDX P6, R14, R13, R12, R11 ;  /* 0x0000000c0d0e7389 */ /* 0x00006400000c000b */
[----:B01----:R-:W-:Y:S01]  /*1d9e0*/  ENDCOLLECTIVE ;  /* 0x000000000000791b */ /* 0x003fe20003800000 */
.L_x_12644:
[----:B------:R-:W-:-:S05]  /*1d9f0*/  @P1 LEA R5, P0, R9, R4, 0x1 ;  /* 0x0000000409051211 */ /* 0x000fca00078008ff */
[----:B------:R-:W-:Y:S01]  /*1da00*/  @P1 IMAD.X R4, RZ, RZ, R6, P0 ;  /* 0x000000ffff041224 */ /* 0x000fe200000e0606 */
[----:B------:R-:W-:-:S04]  /*1da10*/  @P1 LEA R6, R8, R22, 0x1 ;  /* 0x0000001608061211 */ /* 0x000fc800078e08ff */
        /* <DEDUP_REMOVED lines=15> */
.L_x_12645:
[----:B------:R-:W-:Y:S02]  /*1db10*/  IMAD.MOV.U32 R13, RZ, RZ, R7 ;  /* 0x000000ffff0d7224 */ /* 0x000fe400078e0007 */
[----:B------:R-:W-:Y:S02]  /*1db20*/  IMAD.MOV.U32 R12, RZ, RZ, 0x3 ;  /* 0x00000003ff0c7424 */ /* 0x000fe400078e00ff */
[----:B------:R-:W-:-:S07]  /*1db30*/  IMAD.MOV.U32 R4, RZ, RZ, R14 ;  /* 0x000000ffff047224 */ /* 0x000fce00078e000e */
[----:B------:R-:W-:Y:S05]  /*1db40*/  WARPSYNC.COLLECTIVE R15, `(.L_x_12646) ;  /* 0x000000000f087348 */ /* 0x000fea0003c00000 */
[----:B------:R0:W1:Y:S02]  /*1db50*/  SHFL.IDX P6, R14, R13, R12, R11 ;  /* 0x0000000c0d0e7389 */ /* 0x00006400000c000b */
[----:B01----:R-:W-:Y:S01]  /*1db60*/  ENDCOLLECTIVE ;  /* 0x000000000000791b */ /* 0x003fe20003800000 */
.L_x_12646:
[----:B------:R-:W-:-:S05]  /*1db70*/  @P1 LEA R5, P0, R9, R4, 0x1 ;  /* 0x0000000409051211 */ /* 0x000fca00078008ff */
[----:B------:R-:W-:Y:S01]  /*1db80*/  @P1 IMAD.X R4, RZ, RZ, R6, P0 ;  /* 0x000000ffff041224 */ /* 0x000fe200000e0606 */
[----:B------:R-:W-:-:S04]  /*1db90*/  @P1 LEA R6, R8, R22, 0x1 ;  /* 0x0000001608061211 */ /* 0x000fc800078e08ff */
        /* <DEDUP_REMOVED lines=8> */
.L_x_12647:
        /* <DEDUP_REMOVED lines=8> */
.L_x_12533:
[----:B-----5:R-:W-:Y:S02]  /*1dca0*/  IMAD R0, R21, R9, RZ ;  /* 0x0000000915007224 */ /* 0x020fe400078e02ff */
[----:B------:R0:W5:Y:S01]  /*1dcb0*/  LDL R21, [R1+0x30] ;  /* 0x0000300001157983 */ /* 0x0001620000100800 */
[----:B------:R-:W-:Y:S01]  /*1dcc0*/  IMAD.MOV.U32 R13, RZ, RZ, R4 ;  /* 0x000000ffff0d7224 */ /* 0x000fe200078e0004 */
[----:B------:R-:W-:Y:S01]  /*1dcd0*/  MOV R12, RZ ;  /* 0x000000ff000c7202 */ /* 0x000fe20000000f00 */
[----:B------:R-:W-:Y:S02]  /*1dce0*/  IMAD.MOV.U32 R11, RZ, RZ, 0x1c1f ;  /* 0x00001c1fff0b7424 */ /* 0x000fe400078e00ff */
[----:B------:R-:W-:Y:S02]  /*1dcf0*/  IMAD.MOV.U32 R15, RZ, RZ, -0x1 ;  /* 0xffffffffff0f7424 */ /* 0x000fe400078e00ff */
[----:B------:R-:W-:-:S07]  /*1dd00*/  IMAD R17, R17, 0xc0, R20 ;  /* 0x000000c011117824 */ /* 0x000fce00078e0214 */
[----:B0----5:R-:W-:Y:S05]  /*1dd10*/  WARPSYNC.COLLECTIVE R15, `(.L_x_12649) ;  /* 0x000000000f087348 */ /* 0x021fea0003c00000 */
[----:B------:R1:W2:Y:S02]  /*1dd20*/  SHFL.IDX P6, R14, R13, R12, R11 ;  /* 0x0000000c0d0e7389 */ /* 0x0002a400000c000b */
[----:B012--5:R-:W-:Y:S01]  /*1dd30*/  ENDCOLLECTIVE ;  /* 0x000000000000791b */ /* 0x027fe20003800000 */
.L_x_12649:
[C---:B------:R-:W-:Y:S02]  /*1dd40*/  ISETP.GE.AND P3, PT, R17.reuse, R0, PT ;  /* 0x000000001100720c */ /* 0x040fe40003f66270 */
[----:B------:R-:W-:Y:S01]  /*1dd50*/  IADD3 R9, R17, 0x20, RZ ;  /* 0x0000002011097810 */ /* 0x000fe20007ffe0ff */
[----:B------:R-:W-:Y:S02]  /*1dd60*/  IMAD.MOV.U32 R13, RZ, RZ, R5 ;  /* 0x000000ffff0d7224 */ /* 0x000fe400078e0005 */
[----:B------:R-:W-:-:S08]  /*1dd70*/  IMAD.MOV.U32 R2, RZ, RZ, R14 ;  /* 0x000000ffff027224 */ /* 0x000fd000078e000e */
[----:B------:R-:W-:Y:S05]  /*1dd80*/  WARPSYNC.COLLECTIVE R15, `(.L_x_12650) ;  /* 0x000000000f087348 */ /* 0x000fea0003c00000 */
[----:B------:R0:W1:Y:S02]  /*1dd90*/  SHFL.IDX P6, R14, R13, R12, R11 ;  /* 0x0000000c0d0e7389 */ /* 0x00006400000c000b */
[----:B01----:R-:W-:Y:S01]  /*1dda0*/  ENDCOLLECTIVE ;  /* 0x000000000000791b */ /* 0x003fe20003800000 */
.L_x_12650:
[----:B------:R-:W-:Y:S02]  /*1ddb0*/  IMAD.MOV.U32 R13, RZ, RZ, R4 ;  /* 0x000000ffff0d7224 */ /* 0x000fe400078e0004 */
[----:B------:R-:W-:Y:S02]  /*1ddc0*/  IMAD.MOV.U32 R12, RZ, RZ, 0x1 ;  /* 0x00000001ff0c7424 */ /* 0x000fe400078e00ff */
[----:B------:R-:W-:-:S07]  /*1ddd0*/  IMAD.MOV.U32 R3, RZ, RZ, R14 ;  /* 0x000000ffff037224 */ /* 0x000fce00078e000e */
[----:B------:R-:W-:Y:S05]  /*1dde0*/  WARPSYNC.COLLECTIVE R15, `(.L_x_12651) ;  /* 0x000000000f087348 */ /* 0x000fea0003c00000 */
[----:B------:R0:W1:Y:S02]  /*1ddf0*/  SHFL.IDX P6, R14, R13, R12, R11 ;  /* 0x0000000c0d0e7389 */ /* 0x00006400000c000b */
[----:B01----:R-:W-:Y:S01]  /*1de00*/  ENDCOLLECTIVE ;  /* 0x000000000000791b */ /* 0x003fe20003800000 */
.L_x_12651:
        /* <DEDUP_REMOVED lines=10> */
.L_x_12652:
        /* <DEDUP_REMOVED lines=13> */
.L_x_12653:
        /* <DEDUP_REMOVED lines=10> */
.L_x_12654:
[----:B------:R-:W-:Y:S01]  /*1e020*/  @!PT LDS RZ, [RZ] ;  /* 0x00000000fffff984 */ /* 0x000fe20000000800 */
[----:B------:R-:W-:Y:S01]  /*1e030*/  @!PT LDS RZ, [RZ] ;  /* 0x00000000fffff984 */ /* 0x000fe20000000800 */
[----:B------:R-:W-:Y:S01]  /*1e040*/  @!PT LDS RZ, [RZ] ;  /* 0x00000000fffff984 */ /* 0x000fe20000000800 */
[----:B------:R-:W-:Y:S04]  /*1e050*/  @!P3 LDGSTS.E.BYPASS.LTC128B.128 [R21+0xcc00], desc[UR38][R2.64], !P0 ;  /* 0x0cc000000215bfae */ /* 0x000fe8000c101d66 */
[----:B------:R-:W-:Y:S04]  /*1e060*/  @!P3 LDGSTS.E.BYPASS.LTC128B.128 [R21+0xfc00], desc[UR38][R2.64+0x40], !P1 ;  /* 0x0fc000400215bfae */ /* 0x000fe8000c901d66 */
[----:B------:R0:W-:Y:S01]  /*1e070*/  @!P3 LDGSTS.E.BYPASS.LTC128B.128 [R21+0x12c00], desc[UR38][R2.64+0x80], !P2 ;  /* 0x12c000800215bfae */ /* 0x0001e2000d101d66 */
[----:B------:R-:W-:Y:S01]  /*1e080*/  MOV R13, R4 ;  /* 0x00000004000d7202 */ /* 0x000fe20000000f00 */
[----:B------:R-:W-:Y:S01]  /*1e090*/  IMAD.MOV.U32 R12, RZ, RZ, 0x3 ;  /* 0x00000003ff0c7424 */ /* 0x000fe200078e00ff */
[----:B0-----:R-:W-:-:S04]  /*1e0a0*/  IADD3 R2, R17, 0x40, RZ ;  /* 0x0000004011027810 */ /* 0x001fc80007ffe0ff */
[----:B------:R-:W-:Y:S01]  /*1e0b0*/  ISETP.GE.AND P3, PT, R2, R0, PT ;  /* 0x000000000200720c */ /* 0x000fe20003f66270 */
[----:B------:R-:W-:-:S12]  /*1e0c0*/  IMAD.MOV.U32 R2, RZ, RZ, R14 ;  /* 0x000000ffff027224 */ /* 0x000fd800078e000e */
[----:B------:R-:W-:Y:S05]  /*1e0d0*/  WARPSYNC.COLLECTIVE R15, `(.L_x_12655) ;  /* 0x000000000f087348 */ /* 0x000fea0003c00000 */
[----:B------:R0:W1:Y:S02]  /*1e0e0*/  SHFL.IDX P6, R14, R13, R12, R11 ;  /* 0x0000000c0d0e7389 */ /* 0x00006400000c000b */
[----:B01----:R-:W-:Y:S01]  /*1e0f0*/  ENDCOLLECTIVE ;  /* 0x000000000000791b */ /* 0x003fe20003800000 */
.L_x_12655:
        /* <DEDUP_REMOVED lines=9> */
.L_x_12656:
        /* <DEDUP_REMOVED lines=13> */
.L_x_12657:
        /* <DEDUP_REMOVED lines=9> */
.L_x_12658:
        /* <DEDUP_REMOVED lines=14> */
.L_x_12659:
        /* <DEDUP_REMOVED lines=12> */
.L_x_12660:
[----:B------:R-:W-:Y:S01]  /*1e490*/  @!PT LDS RZ, [RZ] ;  /* 0x00000000fffff984 */ /* 0x000fe20000000800 */
[----:B------:R-:W-:Y:S01]  /*1e4a0*/  @!PT LDS RZ, [RZ] ;  /* 0x00000000fffff984 */ /* 0x000fe20000000800 */
[----:B------:R-:W-:Y:S01]  /*1e4b0*/  @!PT LDS RZ, [RZ] ;  /* 0x00000000fffff984 */ /* 0x000fe20000000800 */
[----:B------:R0:W-:Y:S02]  /*1e4c0*/  @!P3 LDGSTS.E.BYPASS.LTC128B.128 [R21+0x14400], desc[UR38][R2.64+0x80], !P2 ;  /* 0x144000800215bfae */ /* 0x0001e4000d101d66 */
[----:B0-----:R-:W-:Y:S01]  /*1e4d0*/  IMAD.MOV.U32 R2, RZ, RZ, R14 ;  /* 0x000000ffff027224 */ /* 0x001fe200078e000e */
[----:B------:R-:W-:Y:S06]  /*1e4e0*/  BRA `(.L_x_12661) ;  /* 0xffffffb400f87947 */ /* 0x000fec000383ffff */
.L_x_12536:
[----:B-1----:R1:W2:Y:S02]  /*1e4f0*/  SYNCS.PHASECHK.TRANS64.TRYWAIT P0, [R22+URZ+0x2d820], R0 ;  /* 0x02d82000160075a7 */ /* 0x0022a4000800017f */
[----:B--2---:R-:W-:Y:S05]  /*1e500*/  @!P0 NANOSLEEP.SYNCS 0x989680 ;  /* 0x009896800000895d */ /* 0x004fea0003900000 */
[----:B------:R-:W2:Y:S02]  /*1e510*/  @!P0 SYNCS.PHASECHK.TRANS64 P0, [R22+URZ+0x2d820], R0 ;  /* 0x02d82000160085a7 */ /* 0x000ea4000800007f */
[----:B--2---:R-:W-:Y:S05]  /*1e520*/  @!P0 BRA `(.L_x_12536) ;  /* 0xfffffffc00f08947 */ /* 0x004fea000383ffff */
[----:B------:R-:W-:Y:S05]  /*1e530*/  BRA `(.L_x_12662) ;  /* 0xffffffb800607947 */ /* 0x000fea000383ffff */
.L_x_12541:
[----:B0-----:R0:W1:Y:S02]  /*1e540*/  SYNCS.PHASECHK.TRANS64.TRYWAIT P0, [R5+URZ+0x2d840], R0 ;  /* 0x02d84000050075a7 */ /* 0x001064000800017f */
[----:B-1----:R-:W-:Y:S05]  /*1e550*/  @!P0 NANOSLEEP.SYNCS 0x989680 ;  /* 0x009896800000895d */ /* 0x002fea0003900000 */
[----:B------:R-:W1:Y:S02]  /*1e560*/  @!P0 SYNCS.PHASECHK.TRANS64 P0, [R5+URZ+0x2d840], R0 ;  /* 0x02d84000050085a7 */ /* 0x000e64000800007f */
[----:B-1----:R-:W-:Y:S05]  /*1e570*/  @!P0 BRA `(.L_x_12541) ;  /* 0xfffffffc00f08947 */ /* 0x002fea000383ffff */
[----:B------:R-:W-:Y:S05]  /*1e580*/  BRA `(.L_x_12663) ;  /* 0xffffffbc00507947 */ /* 0x000fea000383ffff */
.L_x_12542:
        /* <DEDUP_REMOVED lines=8> */
.L_x_12665:
[----:B------:R-:W-:Y:S05]  /*1e610*/  BSYNC B1 ;  /* 0x0000000000017941 */ /* 0x000fea0003800000 */
.L_x_12664:
[----:B------:R-:W0:Y:S01]  /*1e620*/  S2R R20, SR_TID.X ;  /* 0x0000000000147919 */ /* 0x000e220000002100 */
[----:B------:R-:W-:Y:S01]  /*1e630*/  IMAD.MOV.U32 R13, RZ, RZ, R6 ;  /* 0x000000ffff0d7224 */ /* 0x000fe200078e0006 */
[----:B------:R-:W-:Y:S01]  /*1e640*/  MOV R15, 0xffffffff ;  /* 0xffffffff000f7802 */ /* 0x000fe20000000f00 */
[----:B------:R-:W-:Y:S01]  /*1e650*/  IMAD.MOV.U32 R12, RZ, RZ, RZ ;  /* 0x000000ffff0c7224 */ /* 0x000fe200078e00ff */
[----:B------:R-:W-:Y:S01]  /*1e660*/  LOP3.LUT R23, R23, 0xffffffdf, RZ, 0xc0, !PT ;  /* 0xffffffdf17177812 */ /* 0x000fe200078ec0ff */
[----:B------:R-:W-:Y:S02]  /*1e670*/  IMAD.MOV.U32 R11, RZ, RZ, 0x1c1f ;  /* 0x00001c1fff0b7424 */ /* 0x000fe400078e00ff */
[----:B------:R-:W-:Y:S01]  /*1e680*/  IMAD.MOV.U32 R3, RZ, RZ, R14 ;  /* 0x000000ffff037224 */ /* 0x000fe200078e000e */
[----:B------:R-:W-:Y:S01]  /*1e690*/  @P1 LOP3.LUT R23, R23, 0x20, RZ, 0xfc, !PT ;  /* 0x0000002017171812 */ /* 0x000fe200078efcff */
[----:B------:R-:W-:-:S07]  /*1e6a0*/  IMAD R4, R4, 0x2, R22 ;  /* 0x0000000204047824 */ /* 0x000fce00078e0216 */
[----:B0-----:R-:W-:Y:S05]  /*1e6b0*/  WARPSYNC.COLLECTIVE R15, `(.L_x_12666) ;  /* 0x000000000f087348 */ /* 0x001fea0003c00000 */
[----:B------:R1:W2:Y:S02]  /*1e6c0*/  SHFL.IDX P6, R14, R13, R12, R11 ;  /* 0x0000000c0d0e7389 */ /* 0x0002a400000c000b */
[----:B012---:R-:W-:Y:S01]  /*1e6d0*/  ENDCOLLECTIVE ;  /* 0x000000000000791b */ /* 0x007fe20003800000 */
.L_x_12666:
[----:B------:R-:W-:Y:S01]  /*1e6e0*/  LOP3.LUT P1, RZ, R23, 0x4, RZ, 0xc0, !PT ;  /* 0x0000000417ff7812 */ /* 0x000fe2000782c0ff */
[----:B------:R-:W-:Y:S02]  /*1e6f0*/  IMAD.MOV.U32 R13, RZ, RZ, R7 ;  /* 0x000000ffff0d7224 */ /* 0x000fe400078e0007 */
[----:B------:R-:W-:Y:S02]  /*1e700*/  IMAD.MOV.U32 R12, RZ, RZ, 0x1 ;  /* 0x00000001ff0c7424 */ /* 0x000fe400078e00ff */
[----:B------:R-:W-:Y:S02]  /*1e710*/  IMAD.SHL.U32 R20, R20, 0x8, RZ ;  /* 0x0000000814147824 */ /* 0x000fe400078e00ff */
[----:B------:R-:W-:-:S07]  /*1e720*/  IMAD.MOV.U32 R2, RZ, RZ, R14 ;  /* 0x000000ffff027224 */ /* 0x000fce00078e000e */
[----:B------:R-:W-:Y:S05]  /*1e730*/  WARPSYNC.COLLECTIVE R15, `(.L_x_12667) ;  /* 0x000000000f087348 */ /* 0x000fea0003c00000 */
[----:B------:R0:W1:Y:S02]  /*1e740*/  SHFL.IDX P6, R14, R13, R12, R11 ;  /* 0x0000000c0d0e7389 */ /* 0x00006400000c000b */
[----:B01----:R-:W-:Y:S01]  /*1e750*/  ENDCOLLECTIVE ;  /* 0x000000000000791b */ /* 0x003fe20003800000 */
.L_x_12667:
        /* <DEDUP_REMOVED lines=11> */
[----:B0-----:R-:W-:-:S07]  /*1e810*/  MOV R3, R14 ;  /* 0x0000000e00037202 */ /* 0x001fce0000000f00 */
[----:B------:R-:W-:Y:S05]  /*1e820*/  WARPSYNC.COLLECTIVE R15, `(.L_x_12668) ;  /* 0x000000000f087348 */ /* 0x000fea0003c00000 */
[----:B------:R0:W1:Y:S02]  /*1e830*/  SHFL.IDX P6, R14, R13, R12, R11 ;  /* 0x0000000c0d0e7389 */ /* 0x00006400000c000b */
[----:B01----:R-:W-:Y:S01]  /*1e840*/  ENDCOLLECTIVE ;  /* 0x000000000000791b */ /* 0x003fe20003800000 */
.L_x_12668:
[----:B------:R-:W-:Y:S02]  /*1e850*/  IMAD.MOV.U32 R13, RZ, RZ, R7 ;  /* 0x000000ffff0d7224 */ /* 0x000fe400078e0007 */
[----:B------:R-:W-:Y:S02]  /*1e860*/  IMAD.MOV.U32 R12, RZ, RZ, 0x2 ;  /* 0x00000002ff0c7424 */ /* 0x000fe400078e00ff */
[----:B------:R-:W-:-:S07]  /*1e870*/  IMAD.MOV.U32 R2, RZ, RZ, R14 ;  /* 0x000000ffff027224 */ /* 0x000fce00078e000e */
[----:B------:R-:W-:Y:S05]  /*1e880*/  WARPSYNC.COLLECTIVE R15, `(.L_x_12669) ;  /* 0x000000000f087348 */ /* 0x000fea0003c00000 */
[----:B------:R0:W1:Y:S02]  /*1e890*/  SHFL.IDX P6, R14, R13, R12, R11 ;  /* 0x0000000c0d0e7389 */ /* 0x00006400000c000b */
[----:B01----:R-:W-:Y:S01]  /*1e8a0*/  ENDCOLLECTIVE ;  /* 0x000000000000791b */ /* 0x003fe20003800000 */
.L_x_12669:
        /* <DEDUP_REMOVED lines=13> */
.L_x_12670:
[----:B------:R-:W-:Y:S02]  /*1e980*/  IMAD.MOV.U32 R13, RZ, RZ, R7 ;  /* 0x000000ffff0d7224 */ /* 0x000fe400078e0007 */
[----:B------:R-:W-:Y:S02]  /*1e990*/  IMAD.MOV.U32 R12, RZ, RZ, 0x3 ;  /* 0x00000003ff0c7424 */ /* 0x000fe400078e00ff */
[----:B------:R-:W-:-:S07]  /*1e9a0*/  IMAD.MOV.U32 R2, RZ, RZ, R14 ;  /* 0x000000ffff027224 */ /* 0x000fce00078e000e */
[----:B------:R-:W-:Y:S05]  /*1e9b0*/  WARPSYNC.COLLECTIVE R15, `(.L_x_12671) ;  /* 0x000000000f087348 */ /* 0x000fea0003c00000 */
[----:B------:R0:W1:Y:S02]  /*1e9c0*/  SHFL.IDX P6, R14, R13, R12, R11 ;  /* 0x0000000c0d0e7389 */ /* 0x00006400000c000b */
[----:B01----:R-:W-:Y:S01]  /*1e9d0*/  ENDCOLLECTIVE ;  /* 0x000000000000791b */ /* 0x003fe20003800000 */
.L_x_12671:
        /* <DEDUP_REMOVED lines=14> */
.L_x_12672:
[----:B------:R-:W-:Y:S01]  /*1eac0*/  MOV R2, R14 ;  /* 0x0000000e00027202 */ /* 0x000fe20000000f00 */
[----:B------:R-:W-:Y:S06]  /*1ead0*/  BRA `(.L_x_12673) ;  /* 0xffffffb800dc7947 */ /* 0x000fec000383ffff */
.L_x_12547:
[----:B-1----:R1:W2:Y:S02]  /*1eae0*/  SYNCS.PHASECHK.TRANS64.TRYWAIT P0, [R5+URZ+0x2d860], R2 ;  /* 0x02d86002050075a7 */ /* 0x0022a4000800017f */
[----:B--2---:R-:W-:Y:S05]  /*1eaf0*/  @!P0 NANOSLEEP.SYNCS 0x989680 ;  /* 0x009896800000895d */ /* 0x004fea0003900000 */
[----:B------:R-:W2:Y:S02]  /*1eb00*/  @!P0 SYNCS.PHASECHK.TRANS64 P0, [R5+URZ+0x2d860], R2 ;  /* 0x02d86002050085a7 */ /* 0x000ea4000800007f */
[----:B--2---:R-:W-:Y:S05]  /*1eb10*/  @!P0 BRA `(.L_x_12547) ;  /* 0xfffffffc00f08947 */ /* 0x004fea000383ffff */
[----:B------:R-:W-:Y:S05]  /*1eb20*/  BRA `(.L_x_12674) ;  /* 0xffffffbc00407947 */ /* 0x000fea000383ffff */
.L_x_12548:
        /* <DEDUP_REMOVED lines=8> */
.L_x_12676:
[----:B------:R-:W-:Y:S05]  /*1ebb0*/  BSYNC B1 ;  /* 0x0000000000017941 */ /* 0x000fea0003800000 */
.L_x_12675:
        /* <DEDUP_REMOVED lines=9> */
.L_x_12677:
[----:B------:R-:W-:Y:S01]  /*1ec50*/  IMAD.MOV.U32 R13, RZ, RZ, R25 ;  /* 0x000000ffff0d7224 */ /* 0x000fe200078e0019 */
[----:B------:R-:W-:Y:S01]  /*1ec60*/  MOV R12, 0x1 ;  /* 0x00000001000c7802 */ /* 0x000fe20000000f00 */
[----:B------:R-:W-:-:S07]  /*1ec70*/  IMAD.MOV.U32 R2, RZ, RZ, R14 ;  /* 0x000000ffff027224 */ /* 0x000fce00078e000e */
[----:B------:R-:W-:Y:S05]  /*1ec80*/  WARPSYNC.COLLECTIVE R15, `(.L_x_12678) ;  /* 0x000000000f087348 */ /* 0x000fea0003c00000 */
[----:B------:R0:W1:Y:S02]  /*1ec90*/  SHFL.IDX P6, R14, R13, R12, R11 ;  /* 0x0000000c0d0e7389 */ /* 0x00006400000c000b */
[----:B01----:R-:W-:Y:S01]  /*1eca0*/  ENDCOLLECTIVE ;  /* 0x000000000000791b */ /* 0x003fe20003800000 */
.L_x_12678:
        /* <DEDUP_REMOVED lines=16> */
.L_x_12679:
[----:B------:R-:W-:Y:S02]  /*1edb0*/  IMAD.MOV.U32 R13, RZ, RZ, R25 ;  /* 0x000000ffff0d7224 */ /* 0x000fe400078e0019 */
[----:B------:R-:W-:Y:S02]  /*1edc0*/  IMAD.MOV.U32 R12, RZ, RZ, 0x2 ;  /* 0x00000002ff0c7424 */ /* 0x000fe400078e00ff */
[----:B------:R-:W-:-:S07]  /*1edd0*/  IMAD.MOV.U32 R2, RZ, RZ, R14 ;  /* 0x000000ffff027224 */ /* 0x000fce00078e000e */
[----:B------:R-:W-:Y:S05]  /*1ede0*/  WARPSYNC.COLLECTIVE R15, `(.L_x_12680) ;  /* 0x000000000f087348 */ /* 0x000fea0003c00000 */
[----:B------:R0:W1:Y:S02]  /*1edf0*/  SHFL.IDX P6, R14, R13, R12, R11 ;  /* 0x0000000c0d0e7389 */ /* 0x00006400000c000b */
[----:B01----:R-:W-:Y:S01]  /*1ee00*/  ENDCOLLECTIVE ;  /* 0x000000000000791b */ /* 0x003fe20003800000 */
.L_x_12680:
        /* <DEDUP_REMOVED lines=16> */
.L_x_12681:
[----:B------:R-:W-:Y:S02]  /*1ef10*/  IMAD.MOV.U32 R13, RZ, RZ, R25 ;  /* 0x000000ffff0d7224 */ /* 0x000fe400078e0019 */
[----:B------:R-:W-:Y:S02]  /*1ef20*/  IMAD.MOV.U32 R12, RZ, RZ, 0x3 ;  /* 0x00000003ff0c7424 */ /* 0x000fe400078e00ff */
[----:B------:R-:W-:-:S07]  /*1ef30*/  IMAD.MOV.U32 R2, RZ, RZ, R14 ;  /* 0x000000ffff027224 */ /* 0x000fce00078e000e */
[----:B------:R-:W-:Y:S05]  /*1ef40*/  WARPSYNC.COLLECTIVE R15, `(.L_x_12682) ;  /* 0x000000000f087348 */ /* 0x000fea0003c00000 */
[----:B------:R0:W1:Y:S02]  /*1ef50*/  SHFL.IDX P6, R14, R13, R12, R11 ;  /* 0x0000000c0d0e7389 */ /* 0x00006400000c000b */
[----:B01----:R-:W-:Y:S01]  /*1ef60*/  ENDCOLLECTIVE ;  /* 0x000000000000791b */ /* 0x003fe20003800000 */
.L_x_12682:
        /* <DEDUP_REMOVED lines=13> */
.L_x_12683:
        /* <DEDUP_REMOVED lines=8> */
.L_x_12556:
[----:B-1----:R1:W2:Y:S02]  /*1f0c0*/  SYNCS.PHASECHK.TRANS64.TRYWAIT P0, [R0+URZ+0x2d860], R3 ;  /* 0x02d86003000075a7 */ /* 0x0022a4000800017f */
[----:B--2---:R-:W-:Y:S05]  /*1f0d0*/  @!P0 NANOSLEEP.SYNCS 0x989680 ;  /* 0x009896800000895d */ /* 0x004fea0003900000 */
[----:B------:R-:W2:Y:S02]  /*1f0e0*/  @!P0 SYNCS.PHASECHK.TRANS64 P0, [R0+URZ+0x2d860], R3 ;  /* 0x02d86003000085a7 */ /* 0x000ea4000800007f */
[----:B--2---:R-:W-:Y:S05]  /*1f0f0*/  @!P0 BRA `(.L_x_12556) ;  /* 0xfffffffc00f08947 */ /* 0x004fea000383ffff */
[----:B------:R-:W-:Y:S05]  /*1f100*/  BRA `(.L_x_12685) ;  /* 0xffffffbc00c87947 */ /* 0x000fea000383ffff */
.L_x_12557:
        /* <DEDUP_REMOVED lines=8> */
.L_x_12687:
[----:B------:R-:W-:Y:S05]  /*1f190*/  BSYNC B0 ;  /* 0x0000000000007941 */ /* 0x000fea0003800000 */
.L_x_12686:
[----:B------:R-:W0:Y:S01]  /*1f1a0*/  S2R R2, SR_TID.X ;  /* 0x0000000000027919 */ /* 0x000e220000002100 */
[----:B------:R-:W-:Y:S01]  /*1f1b0*/  MOV R13, R24 ;  /* 0x00000018000d7202 */ /* 0x000fe20000000f00 */
[----:B------:R-:W-:Y:S01]  /*1f1c0*/  IMAD.MOV.U32 R12, RZ, RZ, RZ ;  /* 0x000000ffff0c7224 */ /* 0x000fe200078e00ff */
[----:B------:R-:W-:Y:S01]  /*1f1d0*/  LEA R4, R4, R22, 0x1 ;  /* 0x0000001604047211 */ /* 0x000fe200078e08ff */
[----:B------:R-:W-:Y:S02]  /*1f1e0*/  IMAD.MOV.U32 R11, RZ, RZ, 0x1c1f ;  /* 0x00001c1fff0b7424 */ /* 0x000fe400078e00ff */
[----:B------:R-:W-:Y:S02]  /*1f1f0*/  IMAD.MOV.U32 R15, RZ, RZ, -0x1 ;  /* 0xffffffffff0f7424 */ /* 0x000fe400078e00ff */
[----:B------:R-:W-:-:S07]  /*1f200*/  IMAD.MOV.U32 R3, RZ, RZ, R14 ;  /* 0x000000ffff037224 */ /* 0x000fce00078e000e */
[----:B0-----:R-:W-:Y:S05]  /*1f210*/  WARPSYNC.COLLECTIVE R15, `(.L_x_12688) ;  /* 0x000000000f087348 */ /* 0x001fea0003c00000 */
[----:B------:R1:W2:Y:S02]  /*1f220*/  SHFL.IDX P6, R14, R13, R12, R11 ;  /* 0x0000000c0d0e7389 */ /* 0x0002a400000c000b */
[----:B012---:R-:W-:Y:S01]  /*1f230*/  ENDCOLLECTIVE ;  /* 0x000000000000791b */ /* 0x007fe20003800000 */
.L_x_12688:
        /* <DEDUP_REMOVED lines=17> */
.L_x_12689:
        /* <DEDUP_REMOVED lines=14> */
.L_x_12690:
[----:B------:R-:W-:Y:S01]  /*1f430*/  IMAD.MOV.U32 R13, RZ, RZ, R25 ;  /* 0x000000ffff0d7224 */ /* 0x000fe200078e0019 */
[----:B------:R-:W-:Y:S02]  /*1f440*/  MOV R12, 0x2 ;  /* 0x00000002000c7802 */ /* 0x000fe40000000f00 */
[----:B------:R-:W-:-:S13]  /*1f450*/  IADD3 R2, P4, R14, R5, RZ ;  /* 0x000000050e027210 */ /* 0x000fda0007f9e0ff */
[----:B------:R-:W-:Y:S05]  /*1f460*/  WARPSYNC.COLLECTIVE R15, `(.L_x_12691) ;  /* 0x000000000f087348 */ /* 0x000fea0003c00000 */
[----:B------:R0:W1:Y:S02]  /*1f470*/  SHFL.IDX P6, R14, R13, R12, R11 ;  /* 0x0000000c0d0e7389 */ /* 0x00006400000c000b */
[----:B01----:R-:W-:Y:S01]  /*1f480*/  ENDCOLLECTIVE ;  /* 0x000000000000791b */ /* 0x003fe20003800000 */
.L_x_12691:
        /* <DEDUP_REMOVED lines=15> */
.L_x_12692:
[----:B------:R-:W-:Y:S02]  /*1f580*/  IMAD.MOV.U32 R13, RZ, RZ, R25 ;  /* 0x000000ffff0d7224 */ /* 0x000fe400078e0019 */
[----:B------:R-:W-:Y:S01]  /*1f590*/  IMAD.MOV.U32 R12, RZ, RZ, 0x3 ;  /* 0x00000003ff0c7424 */ /* 0x000fe200078e00ff */
[----:B------:R-:W-:-:S13]  /*1f5a0*/  IADD3 R2, P4, R14, R5, RZ ;  /* 0x000000050e027210 */ /* 0x000fda0007f9e0ff */
[----:B------:R-:W-:Y:S05]  /*1f5b0*/  WARPSYNC.COLLECTIVE R15, `(.L_x_12693) ;  /* 0x000000000f087348 */ /* 0x000fea0003c00000 */
[----:B------:R0:W1:Y:S02]  /*1f5c0*/  SHFL.IDX P6, R14, R13, R12, R11 ;  /* 0x0000000c0d0e7389 */ /* 0x00006400000c000b */
[----:B01----:R-:W-:Y:S01]  /*1f5d0*/  ENDCOLLECTIVE ;  /* 0x000000000000791b */ /* 0x003fe20003800000 */
.L_x_12693:
        /* <DEDUP_REMOVED lines=10> */
[----:B------:R-:W-:-:S07]  /*1f680*/  IMAD.MOV.U32 R25, RZ, RZ, R14 ;  /* 0x000000ffff197224 */ /* 0x000fce00078e000e */
[----:B0-----:R-:W-:Y:S05]  /*1f690*/  WARPSYNC.COLLECTIVE R15, `(.L_x_12694) ;  /* 0x000000000f087348 */ /* 0x001fea0003c00000 */
[----:B------:R1:W2:Y:S02]  /*1f6a0*/  SHFL.IDX P6, R14, R13, R12, R11 ;  /* 0x0000000c0d0e7389 */ /* 0x0002a400000c000b */
[----:B012---:R-:W-:Y:S01]  /*1f6b0*/  ENDCOLLECTIVE ;  /* 0x000000000000791b */ /* 0x007fe20003800000 */
.L_x_12694:
[----:B------:R-:W-:Y:S05]  /*1f6c0*/  BRA `(.L_x_12695) ;  /* 0xffffffbc00287947 */ /* 0x000fea000383ffff */
.L_x_12562:
        /* <DEDUP_REMOVED lines=8> */
.L_x_12697:
[----:B------:R-:W-:Y:S05]  /*1f750*/  BSYNC B0 ;  /* 0x0000000000007941 */ /* 0x000fea0003800000 */
.L_x_12696:
        /* <DEDUP_REMOVED lines=9> */
.L_x_12698:
        /* <DEDUP_REMOVED lines=18> */
.L_x_12699:
[----:B------:R-:W-:Y:S01]  /*1f910*/  IMAD.MOV.U32 R12, RZ, RZ, 0x2 ;  /* 0x00000002ff0c7424 */ /* 0x000fe200078e00ff */
[----:B------:R-:W-:-:S05]  /*1f920*/  SEL R5, R14, RZ, P1 ;  /* 0x000000ff0e057207 */ /* 0x000fca0000800000 */
[----:B------:R-:W-:-:S04]  /*1f930*/  IMAD.IADD R4, R2, 0x1, R5 ;  /* 0x0000000102047824 */ /* 0x000fc800078e0205 */
[----:B------:R-:W-:-:S07]  /*1f940*/  IMAD.MOV.U32 R13, RZ, RZ, R4 ;  /* 0x000000ffff0d7224 */ /* 0x000fce00078e0004 */
[----:B------:R-:W-:Y:S05]  /*1f950*/  WARPSYNC.COLLECTIVE R15, `(.L_x_12700) ;  /* 0x000000000f087348 */ /* 0x000fea0003c00000 */
[----:B------:R0:W1:Y:S02]  /*1f960*/  SHFL.UP P6, R14, R13, R12, R11 ;  /* 0x0400000c0d0e7389 */ /* 0x00006400000c000b */
[----:B01----:R-:W-:Y:S01]  /*1f970*/  ENDCOLLECTIVE ;  /* 0x000000000000791b */ /* 0x003fe20003800000 */
.L_x_12700:
[----:B------:R-:W-:Y:S02]  /*1f980*/  MOV R12, 0x4 ;  /* 0x00000004000c7802 */ /* 0x000fe40000000f00 */
[----:B------:R-:W-:-:S05]  /*1f990*/  SEL R5, R14, RZ, P2 ;  /* 0x000000ff0e057207 */ /* 0x000fca0001000000 */
[----:B------:R-:W-:-:S04]  /*1f9a0*/  IMAD.IADD R5, R4, 0x1, R5 ;  /* 0x0000000104057824 */ /* 0x000fc800078e0205 */
[----:B------:R-:W-:-:S07]  /*1f9b0*/  IMAD.MOV.U32 R13, RZ, RZ, R5 ;  /* 0x000000ffff0d7224 */ /* 0x000fce00078e0005 */
[----:B------:R-:W-:Y:S05]  /*1f9c0*/  WARPSYNC.COLLECTIVE R15, `(.L_x_12701) ;  /* 0x000000000f087348 */ /* 0x000fea0003c00000 */
[----:B------:R0:W1:Y:S02]  /*1f9d0*/  SHFL.UP P6, R14, R13, R12, R11 ;  /* 0x0400000c0d0e7389 */ /* 0x00006400000c000b */
[----:B01----:R-:W-:Y:S01]  /*1f9e0*/  ENDCOLLECTIVE ;  /* 0x000000000000791b */ /* 0x003fe20003800000 */
.L_x_12701:
[----:B------:R-:W-:Y:S01]  /*1f9f0*/  IMAD.MOV.U32 R12, RZ, RZ, 0x8 ;  /* 0x00000008ff0c7424 */ /* 0x000fe200078e00ff */
[----:B------:R-:W-:-:S05]  /*1fa00*/  SEL R6, R14, RZ, P3 ;  /* 0x000000ff0e067207 */ /* 0x000fca0001800000 */
[----:B------:R-:W-:-:S04]  /*1fa10*/  IMAD.IADD R6, R5, 0x1, R6 ;  /* 0x0000000105067824 */ /* 0x000fc800078e0206 */
[----:B------:R-:W-:-:S07]  /*1fa20*/  IMAD.MOV.U32 R13, RZ, RZ, R6 ;  /* 0x000000ffff0d7224 */ /* 0x000fce00078e0006 */
[----:B------:R-:W-:Y:S05]  /*1fa30*/  WARPSYNC.COLLECTIVE R15, `(.L_x_12702) ;  /* 0x000000000f087348 */ /* 0x000fea0003c00000 */
[----:B------:R0:W1:Y:S02]  /*1fa40*/  SHFL.UP P6, R14, R13, R12, R11 ;  /* 0x0400000c0d0e7389 */ /* 0x00006400000c000b */
[----:B01----:R-:W-:Y:S01]  /*1fa50*/  ENDCOLLECTIVE ;  /* 0x000000000000791b */ /* 0x003fe20003800000 */
.L_x_12702:
[----:B------:R-:W-:Y:S01]  /*1fa60*/  IMAD.MOV.U32 R12, RZ, RZ, 0x10 ;  /* 0x00000010ff0c7424 */ /* 0x000fe200078e00ff */
[----:B------:R-:W-:-:S05]  /*1fa70*/  SEL R3, R14, RZ, P4 ;  /* 0x000000ff0e037207 */ /* 0x000fca0002000000 */
[----:B------:R-:W-:-:S04]  /*1fa80*/  IMAD.IADD R4, R6, 0x1, R3 ;  /* 0x0000000106047824 */ /* 0x000fc800078e0203 */
[----:B------:R-:W-:-:S07]  /*1fa90*/  IMAD.MOV.U32 R13, RZ, RZ, R4 ;  /* 0x000000ffff0d7224 */ /* 0x000fce00078e0004 */
[----:B------:R-:W-:Y:S05]  /*1faa0*/  WARPSYNC.COLLECTIVE R15, `(.L_x_12703) ;  /* 0x000000000f087348 */ /* 0x000fea0003c00000 */
[----:B------:R0:W1:Y:S02]  /*1fab0*/  SHFL.UP P6, R14, R13, R12, R11 ;  /* 0x0400000c0d0e7389 */ /* 0x00006400000c000b */
[----:B01----:R-:W-:Y:S01]  /*1fac0*/  ENDCOLLECTIVE ;  /* 0x000000000000791b */ /* 0x003fe20003800000 */
.L_x_12703:
        /* <DEDUP_REMOVED lines=8> */
.L_x_12704:
[----:B------:R-:W-:Y:S05]  /*1fb50*/  BRA `(.L_x_12705) ;  /* 0xffffffbc00447947 */ /* 0x000fea000383ffff */
.L_x_12567:
[----:B------:R-:W-:Y:S01]  /*1fb60*/  BSSY B0, `(.L_x_12706) ;  /* 0x0000008000007945 */ /* 0x000fe20003800000 */
[----:B-----5:R-:W-:Y:S01]  /*1fb70*/  IMAD.MOV.U32 R13, RZ, RZ, R2 ;  /* 0x000000ffff0d7224 */ /* 0x020fe200078e0002 */
[----:B------:R-:W-:Y:S01]  /*1fb80*/  MOV R15, 0xffffffff ;  /* 0xffffffff000f7802 */ /* 0x000fe20000000f00 */
[----:B------:R-:W-:Y:S02]  /*1fb90*/  IMAD.MOV.U32 R12, RZ, RZ, 0x1 ;  /* 0x00000001ff0c7424 */ /* 0x000fe400078e00ff */
[----:B------:R-:W-:-:S07]  /*1fba0*/  IMAD.MOV.U32 R11, RZ, RZ, RZ ;  /* 0x000000ffff0b7224 */ /* 0x000fce00078e00ff */
[----:B012---:R-:W-:Y:S05]  /*1fbb0*/  WARPSYNC.COLLECTIVE R15, `(.L_x_12707) ;  /* 0x000000000f087348 */ /* 0x007fea0003c00000 */
[----:B------:R3:W4:Y:S02]  /*1fbc0*/  SHFL.UP P6, R14, R13, R12, R11 ;  /* 0x0400000c0d0e7389 */ /* 0x00072400000c000b */
[----:B01234-:R-:W-:Y:S01]  /*1fbd0*/  ENDCOLLECTIVE ;  /* 0x000000000000791b */ /* 0x01ffe20003800000 */
.L_x_12707:
[----:B------:R-:W-:Y:S05]  /*1fbe0*/  BSYNC B0 ;  /* 0x0000000000007941 */ /* 0x000fea0003800000 */
.L_x_12706:
        /* <DEDUP_REMOVED lines=8> */
.L_x_12708:
[----:B------:R-:W-:Y:S02]  /*1fc70*/  MOV R12, 0x4 ;  /* 0x00000004000c7802 */ /* 0x000fe40000000f00 */
[----:B------:R-:W-:-:S05]  /*1fc80*/  SEL R14, R14, RZ, P2 ;  /* 0x000000ff0e0e7207 */ /* 0x000fca0001000000 */
[----:B------:R-:W-:-:S04]  /*1fc90*/  IMAD.IADD R3, R13, 0x1, R14 ;  /* 0x000000010d037824 */ /* 0x000fc800078e020e */
[----:B------:R-:W-:-:S07]  /*1fca0*/  IMAD.MOV.U32 R13, RZ, RZ, R3 ;  /* 0x000000ffff0d7224 */ /* 0x000fce00078e0003 */
[----:B------:R-:W-:Y:S05]  /*1fcb0*/  WARPSYNC.COLLECTIVE R15, `(.L_x_12709) ;  /* 0x000000000f087348 */ /* 0x000fea0003c00000 */
[----:B------:R0:W1:Y:S02]  /*1fcc0*/  SHFL.UP P6, R14, R13, R12, R11 ;  /* 0x0400000c0d0e7389 */ /* 0x00006400000c000b */
[----:B01----:R-:W-:Y:S01]  /*1fcd0*/  ENDCOLLECTIVE ;  /* 0x000000000000791b */ /* 0x003fe20003800000 */
.L_x_12709:
[----:B------:R-:W-:Y:S01]  /*1fce0*/  IMAD.MOV.U32 R12, RZ, RZ, 0x8 ;  /* 0x00000008ff0c7424 */ /* 0x000fe200078e00ff */
[----:B------:R-:W-:-:S05]  /*1fcf0*/  SEL R4, R14, RZ, P3 ;  /* 0x000000ff0e047207 */ /* 0x000fca0001800000 */
[----:B------:R-:W-:-:S04]  /*1fd00*/  IMAD.IADD R4, R3, 0x1, R4 ;  /* 0x0000000103047824 */ /* 0x000fc800078e0204 */
[----:B------:R-:W-:-:S07]  /*1fd10*/  IMAD.MOV.U32 R13, RZ, RZ, R4 ;  /* 0x000000ffff0d7224 */ /* 0x000fce00078e0004 */
[----:B------:R-:W-:Y:S05]  /*1fd20*/  WARPSYNC.COLLECTIVE R15, `(.L_x_12710) ;  /* 0x000000000f087348 */ /* 0x000fea0003c00000 */
[----:B------:R0:W1:Y:S02]  /*1fd30*/  SHFL.UP P6, R14, R13, R12, R11 ;  /* 0x0400000c0d0e7389 */ /* 0x00006400000c000b */
[----:B01----:R-:W-:Y:S01]  /*1fd40*/  ENDCOLLECTIVE ;  /* 0x000000000000791b */ /* 0x003fe20003800000 */
.L_x_12710:
[----:B------:R-:W-:Y:S01]  /*1fd50*/  IMAD.MOV.U32 R12, RZ, RZ, 0x10 ;  /* 0x00000010ff0c7424 */ /* 0x000fe200078e00ff */
[----:B------:R-:W-:-:S05]  /*1fd60*/  SEL R5, R14, RZ, P4 ;  /* 0x000000ff0e057207 */ /* 0x000fca0002000000 */
[----:B------:R-:W-:-:S04]  /*1fd70*/  IMAD.IADD R5, R4, 0x1, R5 ;  /* 0x0000000104057824 */ /* 0x000fc800078e0205 */
[----:B------:R-:W-:-:S07]  /*1fd80*/  IMAD.MOV.U32 R13, RZ, RZ, R5 ;  /* 0x000000ffff0d7224 */ /* 0x000fce00078e0005 */
[----:B------:R-:W-:Y:S05]  /*1fd90*/  WARPSYNC.COLLECTIVE R15, `(.L_x_12711) ;  /* 0x000000000f087348 */ /* 0x000fea0003c00000 */
[----:B------:R0:W1:Y:S02]  /*1fda0*/  SHFL.UP P6, R14, R13, R12, R11 ;  /* 0x0400000c0d0e7389 */ /* 0x00006400000c000b */
[----:B01----:R-:W-:Y:S01]  /*1fdb0*/  ENDCOLLECTIVE ;  /* 0x000000000000791b */ /* 0x003fe20003800000 */
.L_x_12711:
        /* <DEDUP_REMOVED lines=8> */
.L_x_12712:
[----:B------:R-:W-:Y:S05]  /*1fe40*/  BRA `(.L_x_12713) ;  /* 0xffffffbc00247947 */ /* 0x000fea000383ffff */
.L_x_12569:
[----:B------:R-:W-:Y:S01]  /*1fe50*/  BSSY B0, `(.L_x_12714) ;  /* 0x0000006000007945 */ /* 0x000fe20003800000 */
[----:B------:R-:W-:Y:S01]  /*1fe60*/  PLOP3.LUT P6, PT, P6, PT, PT, 0x8, 0x0 ;  /* 0x000000000000781c */ /* 0x000fe200037ce170 */
[----:B------:R-:W-:-:S12]  /*1fe70*/  IMAD.MOV.U32 R15, RZ, RZ, -0x1 ;  /* 0xffffffffff0f7424 */ /* 0x000fd800078e00ff */
[----:B01---5:R-:W-:Y:S05]  /*1fe80*/  WARPSYNC.COLLECTIVE R15, `(.L_x_12715) ;  /* 0x000000000f087348 */ /* 0x023fea0003c00000 */
[----:B------:R-:W-:Y:S01]  /*1fe90*/  VOTE.ANY R14, PT, P6 ;  /* 0x00000000000e7806 */ /* 0x000fe200030e0100 */
[----:B01---5:R-:W-:Y:S06]  /*1fea0*/  ENDCOLLECTIVE ;  /* 0x000000000000791b */ /* 0x023fec0003800000 */
.L_x_12715:
[----:B------:R-:W-:Y:S05]  /*1feb0*/  BSYNC B0 ;  /* 0x0000000000007941 */ /* 0x000fea0003800000 */
.L_x_12714:
        /* <DEDUP_REMOVED lines=9> */
.L_x_12716:
[----:B------:R-:W-:Y:S01]  /*1ff50*/  IMAD.MOV.U32 R17, RZ, RZ, R14 ;  /* 0x000000ffff117224 */ /* 0x000fe200078e000e */
[----:B------:R-:W-:Y:S06]  /*1ff60*/  BRA `(.L_x_12717) ;  /* 0xffffffbc00147947 */ /* 0x000fec000383ffff */
.L_x_12571:
[----:B------:R-:W-:Y:S01]  /*1ff70*/  BSSY B0, `(.L_x_12718) ;  /* 0x0000007000007945 */ /* 0x000fe20003800000 */
[----:B------:R-:W-:Y:S02]  /*1ff80*/  IMAD.MOV.U32 R13, RZ, RZ, R3 ;  /* 0x000000ffff0d7224 */ /* 0x000fe400078e0003 */
[----:B------:R-:W-:Y:S02]  /*1ff90*/  IMAD.MOV.U32 R11, RZ, RZ, 0x1f ;  /* 0x0000001fff0b7424 */ /* 0x000fe400078e00ff */
[----:B------:R-:W-:-:S07]  /*1ffa0*/  IMAD.MOV.U32 R15, RZ, RZ, -0x1 ;  /* 0xffffffffff0f7424 */ /* 0x000fce00078e00ff */
[----:B0123--:R-:W-:Y:S05]  /*1ffb0*/  WARPSYNC.COLLECTIVE R15, `(.L_x_12719) ;  /* 0x000000000f087348 */ /* 0x00ffea0003c00000 */
[----:B------:R4:W0:Y:S02]  /*1ffc0*/  SHFL.IDX P6, R14, R13, R12, R11 ;  /* 0x0000000c0d0e7389 */ /* 0x00082400000c000b */
[----:B01234-:R-:W-:Y:S01]  /*1ffd0*/  ENDCOLLECTIVE ;  /* 0x000000000000791b */ /* 0x01ffe20003800000 */
.L_x_12719:
[----:B------:R-:W-:Y:S05]  /*1ffe0*/  BSYNC B0 ;  /* 0x0000000000007941 */ /* 0x000fea0003800000 */
.L_x_12718:
[----:B------:R-:W-:Y:S01]  /*1fff0*/  MOV R5, R14 ;  /* 0x0000000e00057202 */ /* 0x000fe20000000f00 */
[----:B------:R-:W-:Y:S06]  /*20000*/  BRA `(.L_x_12570) ;  /* 0xffffffbc00087947 */ /* 0x000fec000383ffff */
.L_x_12575:
[----:B0-----:R0:W4:Y:S02]  /*20010*/  SYNCS.PHASECHK.TRANS64.TRYWAIT P0, [R5+URZ+0x2d820], R0 ;  /* 0x02d82000050075a7 */ /* 0x001124000800017f */
[----:B----4-:R-:W-:Y:S05]  /*20020*/  @!P0 NANOSLEEP.SYNCS 0x989680 ;  /* 0x009896800000895d */ /* 0x010fea0003900000 */
[----:B------:R-:W4:Y:S02]  /*20030*/  @!P0 SYNCS.PHASECHK.TRANS64 P0, [R5+URZ+0x2d820], R0 ;  /* 0x02d82000050085a7 */ /* 0x000f24000800007f */
[----:B----4-:R-:W-:Y:S05]  /*20040*/  @!P0 BRA `(.L_x_12575) ;  /* 0xfffffffc00f08947 */ /* 0x010fea000383ffff */
[----:B------:R-:W-:Y:S05]  /*20050*/  BRA `(.L_x_12720) ;  /* 0xffffffc000807947 */ /* 0x000fea000383ffff */
.L_x_12576:
        /* <DEDUP_REMOVED lines=11> */
.L_x_12722:
[----:B------:R-:W-:Y:S05]  /*20110*/  BSYNC B0 ;  /* 0x0000000000007941 */ /* 0x000fea0003800000 */
.L_x_12721:
[----:B------:R-:W-:Y:S05]  /*20120*/  BRA `(.L_x_12723) ;  /* 0xffffffc000687947 */ /* 0x000fea000383ffff */
.L_x_12577:
[----:B------:R-:W-:Y:S01]  /*20130*/  BSSY B0, `(.L_x_12724) ;  /* 0x0000006000007945 */ /* 0x000fe20003800000 */
[----:B------:R-:W-:-:S07]  /*20140*/  IMAD.MOV.U32 R15, RZ, RZ, -0x1 ;  /* 0xffffffffff0f7424 */ /* 0x000fce00078e00ff */
[----:B0123--:R-:W-:Y:S05]  /*20150*/  WARPSYNC.COLLECTIVE R15, `(.L_x_12725) ;  /* 0x000000000f0c7348 */ /* 0x00ffea0003c00000 */
[----:B------:R-:W-:Y:S02]  /*20160*/  ELECT P6, UR62, PT ;  /* 0x00000000003e782f */ /* 0x000fe400038c0000 */
[----:B------:R-:W-:Y:S01]  /*20170*/  MOV R14, UR62 ;  /* 0x0000003e000e7c02 */ /* 0x000fe20008000f00 */
[----:B0123--:R-:W-:Y:S10]  /*20180*/  ENDCOLLECTIVE ;  /* 0x000000000000791b */ /* 0x00fff40003800000 */
.L_x_12725:
[----:B------:R-:W-:Y:S05]  /*20190*/  BSYNC B0 ;  /* 0x0000000000007941 */ /* 0x000fea0003800000 */
.L_x_12724:
[----:B------:R-:W-:Y:S05]  /*201a0*/  BRA `(.L_x_12726) ;  /* 0xffffffc0005c7947 */ /* 0x000fea000383ffff */
.L_x_12579:
[----:B0-----:R0:W4:Y:S02]  /*201b0*/  SYNCS.PHASECHK.TRANS64.TRYWAIT P1, [R3+URZ+0x2d840], R2 ;  /* 0x02d84002030075a7 */ /* 0x001124000802017f */
[----:B----4-:R-:W-:Y:S05]  /*201c0*/  @!P1 NANOSLEEP.SYNCS 0x989680 ;  /* 0x009896800000995d */ /* 0x010fea0003900000 */
[----:B------:R-:W4:Y:S02]  /*201d0*/  @!P1 SYNCS.PHASECHK.TRANS64 P1, [R3+URZ+0x2d840], R2 ;  /* 0x02d84002030095a7 */ /* 0x000f24000802007f */
[----:B----4-:R-:W-:Y:S05]  /*201e0*/  @!P1 BRA `(.L_x_12579) ;  /* 0xfffffffc00f09947 */ /* 0x010fea000383ffff */
[----:B------:R-:W-:Y:S05]  /*201f0*/  BRA `(.L_x_12727) ;  /* 0xffffffc000807947 */ /* 0x000fea000383ffff */
.L_x_12581:
[----:B----4-:R4:W0:Y:S02]  /*20200*/  SYNCS.PHASECHK.TRANS64.TRYWAIT P1, [R5+URZ+0x2d840], R0 ;  /* 0x02d84000050075a7 */ /* 0x010824000802017f */
[----:B0-----:R-:W-:Y:S05]  /*20210*/  @!P1 NANOSLEEP.SYNCS 0x989680 ;  /* 0x009896800000995d */ /* 0x001fea0003900000 */
[----:B------:R-:W0:Y:S02]  /*20220*/  @!P1 SYNCS.PHASECHK.TRANS64 P1, [R5+URZ+0x2d840], R0 ;  /* 0x02d84000050095a7 */ /* 0x000e24000802007f */
[----:B0-----:R-:W-:Y:S05]  /*20230*/  @!P1 BRA `(.L_x_12581) ;  /* 0xfffffffc00f09947 */ /* 0x001fea000383ffff */
[----:B------:R-:W-:Y:S05]  /*20240*/  BRA `(.L_x_12728) ;  /* 0xffffffc000907947 */ /* 0x000fea000383ffff */
.L_x_12583:
[----:B------:R0:W0:Y:S02]  /*20250*/  SYNCS.PHASECHK.TRANS64.TRYWAIT P1, [R3+URZ+0x2d860], R2 ;  /* 0x02d86002030075a7 */ /* 0x000024000802017f */
[----:B0-----:R-:W-:Y:S05]  /*20260*/  @!P1 NANOSLEEP.SYNCS 0x989680 ;  /* 0x009896800000995d */ /* 0x001fea0003900000 */
[----:B------:R-:W0:Y:S02]  /*20270*/  @!P1 SYNCS.PHASECHK.TRANS64 P1, [R3+URZ+0x2d860], R2 ;  /* 0x02d86002030095a7 */ /* 0x000e24000802007f */
[----:B0-----:R-:W-:Y:S05]  /*20280*/  @!P1 BRA `(.L_x_12583) ;  /* 0xfffffffc00f09947 */ /* 0x001fea000383ffff */
[----:B------:R-:W-:Y:S05]  /*20290*/  BRA `(.L_x_12729) ;  /* 0xffffffc0008c7947 */ /* 0x000fea000383ffff */
.L_x_12730:
        /* <DEDUP_REMOVED lines=14> */
.L_x_15871:


//--------------------- .text._ZN7cutlass13device_kernelIN5flash11enable_sm90INS1_16FlashAttnFwdSm90INS1_25CollectiveMainloopFwdSm90ILi2EN4cute5tupleIJNS5_1CILi1EEES8_S8_EEENS6_IJNS7_ILi192EEENS7_ILi128EEENS7_ILi64EEEEEELi64ENS_6half_tEfNS_4arch4Sm90ELb0ELb0ELb0ELb0ELb1ELb0ELb0ELb1ELb1ELb1ELb0ELb0EEENS1_21CollectiveEpilogueFwdINS6_IJSA_SC_SB_EEES9_SE_SG_Li384ELb0ELb1ELb0ELb0EEENS1_29StaticPersistentTileSchedulerILb0EEEEEEEEEvNT_6ParamsE --------------------------
	.section	.text._ZN7cutlass13device_kernelIN5flash11enable_sm90INS1_16FlashAttnFwdSm90INS1_25CollectiveMainloopFwdSm90ILi2EN4cute5tupleIJNS5_1CILi1EEES8_S8_EEENS6_IJNS7_ILi192EEENS7_ILi128EEENS7_ILi64EEEEEELi64ENS_6half_tEfNS_4arch4Sm90ELb0ELb0ELb0ELb0ELb1ELb0ELb0ELb1ELb1ELb1ELb0ELb0EEENS1_21CollectiveEpilogueFwdINS6_IJSA_SC_SB_EEES9_SE_SG_Li384ELb0ELb1ELb0ELb0EEENS1_29StaticPersistentTileSchedulerILb0EEEEEEEEEvNT_6ParamsE,"ax",@progbits
	.align	128
.text._ZN7cutlass13device_kernelIN5flash11enable_sm90INS1_16FlashAttnFwdSm90INS1_25CollectiveMainloopFwdSm90ILi2EN4cute5tupleIJNS5_1CILi1EEES8_S8_EEENS6_IJNS7_ILi192EEENS7_ILi128EEENS7_ILi64EEEEEELi64ENS_6half_tEfNS_4arch4Sm90ELb0ELb0ELb0ELb0ELb1ELb0ELb0ELb1ELb1ELb1ELb0ELb0EEENS1_21CollectiveEpilogueFwdINS6_IJSA_SC_SB_EEES9_SE_SG_Li384ELb0ELb1ELb0ELb0EEENS1_29StaticPersistentTileSchedulerILb0EEEEEEEEEvNT_6ParamsE:
        .type           _ZN7cutlass13device_kernelIN5flash11enable_sm90INS1_16FlashAttnFwdSm90INS1_25CollectiveMainloopFwdSm90ILi2EN4cute5tupleIJNS5_1CILi1EEES8_S8_EEENS6_IJNS7_ILi192EEENS7_ILi128EEENS7_ILi64EEEEEELi64ENS_6half_tEfNS_4arch4Sm90ELb0ELb0ELb0ELb0ELb1ELb0ELb0ELb1ELb1ELb1ELb0ELb0EEENS1_21CollectiveEpilogueFwdINS6_IJSA_SC_SB_EEES9_SE_SG_Li384ELb0ELb1ELb0ELb0EEENS1_29StaticPersistentTileSchedulerILb0EEEEEEEEEvNT_6ParamsE,@function
        .size           _ZN7cutlass13device_kernelIN5flash11enable_sm90INS1_16FlashAttnFwdSm90INS1_25CollectiveMainloopFwdSm90ILi2EN4cute5tupleIJNS5_1CILi1EEES8_S8_EEENS6_IJNS7_ILi192EEENS7_ILi128EEENS7_ILi64EEEEEELi64ENS_6half_tEfNS_4arch4Sm90ELb0ELb0ELb0ELb0ELb1ELb0ELb0ELb1ELb1ELb1ELb0ELb0EEENS1_21CollectiveEpilogueFwdINS6_IJSA_SC_SB_EEES9_SE_SG_Li384ELb0ELb1ELb0ELb0EEENS1_29StaticPersistentTileSchedulerILb0EEEEEEEEEvNT_6ParamsE,(.L_x_15872 - _ZN7cutlass13device_kernelIN5flash11enable_sm90INS1_16FlashAttnFwdSm90INS1_25CollectiveMainloopFwdSm90ILi2EN4cute5tupleIJNS5_1CILi1EEES8_S8_EEENS6_IJNS7_ILi192EEENS7_ILi128EEENS7_ILi64EEEEEELi64ENS_6half_tEfNS_4arch4Sm90ELb0ELb0ELb0ELb0ELb1ELb0ELb0ELb1ELb1ELb1ELb0ELb0EEENS1_21CollectiveEpilogueFwdINS6_IJSA_SC_SB_EEES9_SE_SG_Li384ELb0ELb1ELb0ELb0EEENS1_29StaticPersistentTileSchedulerILb0EEEEEEEEEvNT_6ParamsE)
        .other          _ZN7cutlass13device_kernelIN5flash11enable_sm90INS1_16FlashAttnFwdSm90INS1_25CollectiveMainloopFwdSm90ILi2EN4cute5tupleIJNS5_1CILi1EEES8_S8_EEENS6_IJNS7_ILi192EEENS7_ILi128EEENS7_ILi64EEEEEELi64ENS_6half_tEfNS_4arch4Sm90ELb0ELb0ELb0ELb0ELb1ELb0ELb0ELb1ELb1ELb1ELb0ELb0EEENS1_21CollectiveEpilogueFwdINS6_IJSA_SC_SB_EEES9_SE_SG_Li384ELb0ELb1ELb0ELb0EEENS1_29StaticPersistentTileSchedulerILb0EEEEEEEEEvNT_6ParamsE,@"STO_CUDA_ENTRY STV_DEFAULT"
_ZN7cutlass13device_kernelIN5flash11enable_sm90INS1_16FlashAttnFwdSm90INS1_25CollectiveMainloopFwdSm90ILi2EN4cute5tupleIJNS5_1CILi1EEES8_S8_EEENS6_IJNS7_ILi192EEENS7_ILi128EEENS7_ILi64EEEEEELi64ENS_6half_tEfNS_4arch4Sm90ELb0ELb0ELb0ELb0ELb1ELb0ELb0ELb1ELb1ELb1ELb0ELb0EEENS1_21CollectiveEpilogueFwdINS6_IJSA_SC_SB_EEES9_SE_SG_Li384ELb0ELb1ELb0ELb0EEENS1_29StaticPersistentTileSchedulerILb0EEEEEEEEEvNT_6ParamsE:
        /* <DEDUP_REMOVED lines=45> */
.L_x_12731:
        /* <DEDUP_REMOVED lines=22> */
.L_x_12732:
        /* <DEDUP_REMOVED lines=18> */
.L_x_12733:
        /* <DEDUP_REMOVED lines=22> */
.L_x_12734:
        /* <DEDUP_REMOVED lines=23> */
.L_x_12735:
        /* <DEDUP_REMOVED lines=8> */
.L_x_12737:
[----:B------:R-:W-:-:S08]  /*08a0*/  NOP ;  /* 0x0000000000007918 */ /* 0x000fd00000000000 */
[----:B------:R-:W0:Y:S02]  /*08b0*/  USETMAXREG.TRY_ALLOC.CTAPOOL UP0, 0xa0 ;  /* 0x000000a0000079c8 */ /* 0x000e240008000600 */
[----:B0-----:R-:W-:-:S13]  /*08c0*/  PLOP3.LUT P0, PT, PT, PT, UP0, 0x80, 0x0 ;  /* 0x000000000000781c */ /* 0x001fda0003f0f008 */
[----:B------:R-:W-:Y:S05]  /*08d0*/  @!P0 BRA `(.L_x_12737) ;  /* 0xfffffffc00f08947 */ /* 0x000fea000383ffff */
[----:B------:R-:W0:Y:S01]  /*08e0*/  S2R R2, SR_TID.X ;  /* 0x0000000000027919 */ /* 0x000e220000002100 */
[----:B------:R-:W2:Y:S08]  /*08f0*/  S2UR UR46, SR_CTAID.X ;  /* 0x00000000002e79c3 */ /* 0x000eb00000002500 */
[----:B------:R-:W-:Y:S06]  /*0900*/  BAR.ARV 0x8, 0x200 ;  /* 0x0208000000007b1d */ /* 0x000fec0000002000 */
[----:B0-----:R-:W-:-:S04]  /*0910*/  LOP3.LUT R0, R2, 0xffffff80, RZ, 0xc0, !PT ;  /* 0xffffff8002007812 */ /* 0x001fc800078ec0ff */
[----:B------:R-:W-:Y:S02]  /*0920*/  ISETP.NE.AND P0, PT, R0, 0x80, PT ;  /* 0x000000800000780c */ /* 0x000fe40003f05270 */
[----:B------:R-:W2:Y:S11]  /*0930*/  LDC R0, c[0x0][0xc34] ;  /* 0x00030d00ff007b82 */ /* 0x000eb60000000800 */
[----:B------:R-:W-:Y:S06]  /*0940*/  @!P0 BAR.ARV 0x9, 0x100 ;  /* 0x0244000000008b1d */ /* 0x000fec0000002000 */
[----:B--2---:R-:W-:-:S13]  /*0950*/  ISETP.LE.AND P0, PT, R0, UR46, PT ;  /* 0x0000002e00007c0c */ /* 0x004fda000bf03270 */
[----:B-1----:R-:W-:Y:S05]  /*0960*/  @P0 EXIT ;  /* 0x000000000000094d */ /* 0x002fea0003800000 */
[----:B------:R-:W-:Y:S01]  /*0970*/  VIADD R2, R2, 0xffffff80 ;  /* 0xffffff8002027836 */ /* 0x000fe20000000000 */
[----:B------:R-:W-:Y:S01]  /*0980*/  ULOP3.LUT UR40, UR39, 0x1, URZ, 0xfc, !UPT ;  /* 0x0000000127287892 */ /* 0x000fe2000f8efc3f */
[----:B------:R-:W-:Y:S01]  /*0990*/  IMAD.MOV.U32 R153, RZ, RZ, -0x2 ;  /* 0xfffffffeff997424 */ /* 0x000fe200078e00ff */
[----:B------:R-:W-:Y:S01]  /*09a0*/  UMOV UR36, URZ ;  /* 0x0000003f00247c82 */ /* 0x000fe20008000000 */
[----:B------:R-:W-:Y:S01]  /*09b0*/  UMOV UR37, URZ ;  /* 0x0000003f00257c82 */ /* 0x000fe20008000000 */
[----:B------:R-:W-:Y:S01]  /*09c0*/  SHF.R.S32.HI R3, RZ, 0x1f, R2 ;  /* 0x0000001fff037819 */ /* 0x000fe20000011402 */
[----:B------:R-:W-:-:S03]  /*09d0*/  UMOV UR38, URZ ;  /* 0x0000003f00267c82 */ /* 0x000fc60008000000 */
[CC--:B------:R-:W-:Y:S02]  /*09e0*/  LEA.HI R19, R3.reuse, R2.reuse, RZ, 0x7 ;  /* 0x0000000203137211 */ /* 0x0c0fe400078f38ff */
[-C--:B------:R-:W-:Y:S02]  /*09f0*/  LEA.HI R7, R3, R2.reuse, RZ, 0x2 ;  /* 0x0000000203077211 */ /* 0x080fe400078f10ff */
[----:B------:R-:W-:Y:S02]  /*0a00*/  LOP3.LUT R17, R19, 0xffffff80, RZ, 0xc0, !PT ;  /* 0xffffff8013117812 */ /* 0x000fe400078ec0ff */
[CC--:B------:R-:W-:Y:S02]  /*0a10*/  LEA.HI R0, R3.reuse, R2.reuse, RZ, 0x4 ;  /* 0x0000000203007211 */ /* 0x0c0fe400078f20ff */
[----:B------:R-:W-:Y:S01]  /*0a20*/  LEA.HI R5, R3, R2, RZ, 0x5 ;  /* 0x0000000203057211 */ /* 0x000fe200078f28ff */
[----:B------:R-:W-:Y:S01]  /*0a30*/  IMAD.IADD R17, R2, 0x1, -R17 ;  /* 0x0000000102117824 */ /* 0x000fe200078e0a11 */
[----:B------:R-:W-:-:S02]  /*0a40*/  LOP3.LUT R11, R7, 0xfffffffc, RZ, 0xc0, !PT ;  /* 0xfffffffc070b7812 */ /* 0x000fc400078ec0ff */
[----:B------:R-:W-:Y:S01]  /*0a50*/  SHF.R.S32.HI R7, RZ, 0x4, R0 ;  /* 0x00000004ff077819 */ /* 0x000fe20000011400 */
[----:B------:R-:W-:Y:S01]  /*0a60*/  IMAD.SHL.U32 R6, R5, 0x20, RZ ;  /* 0x0000002005067824 */ /* 0x000fe200078e00ff */
[----:B------:R-:W-:Y:S01]  /*0a70*/  SHF.R.S32.HI R4, RZ, 0x1f, R17 ;  /* 0x0000001fff047819 */ /* 0x000fe20000011411 */
[----:B------:R-:W-:Y:S01]  /*0a80*/  IMAD.IADD R11, R2, 0x1, -R11 ;  /* 0x00000001020b7824 */ /* 0x000fe200078e0a0b */
[----:B------:R-:W-:Y:S02]  /*0a90*/  LEA.HI R16, R3, R2, RZ, 0x3 ;  /* 0x0000000203107211 */ /* 0x000fe400078f18ff */
[----:B------:R-:W-:Y:S02]  /*0aa0*/  LEA.HI R3, R4, R17, RZ, 0x2 ;  /* 0x0000001104037211 */ /* 0x000fe400078f10ff */
[C---:B------:R-:W-:Y:S02]  /*0ab0*/  LOP3.LUT R5, R0.reuse, 0x3fffff0, RZ, 0xc0, !PT ;  /* 0x03fffff000057812 */ /* 0x040fe400078ec0ff */
[----:B------:R-:W-:-:S02]  /*0ac0*/  LEA.HI R0, R0, R7, RZ, 0x1 ;  /* 0x0000000700007211 */ /* 0x000fc400078f08ff */
[----:B------:R-:W-:Y:S01]  /*0ad0*/  SHF.R.S32.HI R8, RZ, 0x2, R3 ;  /* 0x00000002ff087819 */ /* 0x000fe20000011403 */
[----:B------:R-:W-:Y:S01]  /*0ae0*/  IMAD.IADD R5, R2, 0x1, -R5 ;  /* 0x0000000102057824 */ /* 0x000fe200078e0a05 */
[----:B------:R-:W-:Y:S02]  /*0af0*/  SHF.R.S32.HI R9, RZ, 0x1f, R3 ;  /* 0x0000001fff097819 */ /* 0x000fe40000011403 */
[----:B------:R-:W-:Y:S02]  /*0b00*/  LOP3.LUT R0, R0, 0x1ffffffe, RZ, 0xc0, !PT ;  /* 0x1ffffffe00007812 */ /* 0x000fe400078ec0ff */
[----:B------:R-:W-:Y:S02]  /*0b10*/  SHF.R.S32.HI R19, RZ, 0x7, R19 ;  /* 0x00000007ff137819 */ /* 0x000fe40000011413 */
[----:B------:R-:W-:Y:S01]  /*0b20*/  LOP3.LUT R6, R6, 0xfffffc00, RZ, 0xc0, !PT ;  /* 0xfffffc0006067812 */ /* 0x000fe200078ec0ff */
[----:B------:R-:W-:Y:S01]  /*0b30*/  IMAD.IADD R152, R7, 0x1, -R0 ;  /* 0x0000000107987824 */ /* 0x000fe200078e0a00 */
[----:B------:R-:W-:Y:S01]  /*0b40*/  LEA.HI R9, R9, R8, RZ, 0x3 ;  /* 0x0000000809097211 */ /* 0x000fe200078f18ff */
[----:B------:R-:W-:Y:S01]  /*0b50*/  IMAD.HI R0, R19, 0x55555556, RZ ;  /* 0x5555555613007827 */ /* 0x000fe200078e02ff */
[----:B------:R-:W-:-:S02]  /*0b60*/  LEA R5, R5, R6, 0x6 ;  /* 0x0000000605057211 */ /* 0x000fc400078e30ff */
[----:B------:R-:W-:Y:S02]  /*0b70*/  LOP3.LUT R9, R9, 0xfffffff8, RZ, 0xc0, !PT ;  /* 0xfffffff809097812 */ /* 0x000fe400078ec0ff */
[----:B------:R-:W-:Y:S01]  /*0b80*/  LEA.HI R6, R4, R17, RZ, 0x5 ;  /* 0x0000001104067211 */ /* 0x000fe200078f28ff */
[----:B------:R-:W-:Y:S01]  /*0b90*/  IMAD R152, R152, 0x8, R5 ;  /* 0x0000000898987824 */ /* 0x000fe200078e0205 */
[----:B------:R-:W-:Y:S01]  /*0ba0*/  LEA.HI R0, R0, R0, RZ, 0x1 ;  /* 0x0000000000007211 */ /* 0x000fe200078f08ff */
[----:B------:R-:W-:Y:S01]  /*0bb0*/  IMAD.IADD R9, R8, 0x1, -R9 ;  /* 0x0000000108097824 */ /* 0x000fe200078e0a09 */
[----:B------:R-:W-:Y:S02]  /*0bc0*/  SHF.R.S32.HI R6, RZ, 0x5, R6 ;  /* 0x00000005ff067819 */ /* 0x000fe40000011406 */
[----:B------:R-:W-:Y:S01]  /*0bd0*/  LEA.HI R7, R11, R11, RZ, 0x1 ;  /* 0x0000000b0b077211 */ /* 0x000fe200078f08ff */
[----:B------:R-:W-:Y:S01]  /*0be0*/  IMAD R0, R0, -0x3, R19 ;  /* 0xfffffffd00007824 */ /* 0x000fe200078e0213 */
[----:B------:R-:W-:Y:S01]  /*0bf0*/  LOP3.LUT R4, R3, 0x7ffffffc, RZ, 0xc0, !PT ;  /* 0x7ffffffc03047812 */ /* 0x000fe200078ec0ff */
[----:B------:R-:W-:Y:S01]  /*0c00*/  IMAD R9, R6, 0x10, R9 ;  /* 0x0000001006097824 */ /* 0x000fe200078e0209 */
[----:B------:R-:W-:-:S02]  /*0c10*/  LOP3.LUT R8, R7, 0x1ffffffe, RZ, 0xc0, !PT ;  /* 0x1ffffffe07087812 */ /* 0x000fc400078ec0ff */
[----:B------:R-:W-:Y:S01]  /*0c20*/  LOP3.LUT R13, R16, 0xfffffff8, RZ, 0xc0, !PT ;  /* 0xfffffff8100d7812 */ /* 0x000fe200078ec0ff */
[----:B------:R-:W-:Y:S01]  /*0c30*/  IMAD.IADD R4, R17, 0x1, -R4 ;  /* 0x0000000111047824 */ /* 0x000fe200078e0a04 */
[----:B------:R-:W-:Y:S01]  /*0c40*/  LEA R22, R0, R9, 0x6 ;  /* 0x0000000900167211 */ /* 0x000fe200078e30ff */
[----:B------:R-:W-:Y:S01]  /*0c50*/  IMAD.IADD R23, R11, 0x1, -R8 ;  /* 0x000000010b177824 */ /* 0x000fe200078e0a08 */
[----:B------:R-:W-:Y:S01]  /*0c60*/  SHF.R.S32.HI R16, RZ, 0x3, R16 ;  /* 0x00000003ff107819 */ /* 0x000fe20000011410 */
[----:B------:R-:W-:Y:S02]  /*0c70*/  IMAD.IADD R2, R2, 0x1, -R13 ;  /* 0x0000000102027824 */ /* 0x000fe400078e0a0d */
[----:B------:R-:W-:Y:S02]  /*0c80*/  IMAD R153, R4, R153, 0x80 ;  /* 0x0000008004997424 */ /* 0x000fe400078e0299 */
[----:B------:R-:W-:-:S07]  /*0c90*/  IMAD R23, R23, 0x8, R22 ;  /* 0x0000000817177824 */ /* 0x000fce00078e0216 */
.L_x_12762:
[----:B0-----:R-:W0:Y:S01]  /*0ca0*/  SHFL.IDX PT, R0, R19, RZ, 0x1f ;  /* 0x00001fff13007589 */ /* 0x001e2200000e0000 */
[----:B------:R-:W1:Y:S01]  /*0cb0*/  S2UR UR41, SR_CgaCtaId ;  /* 0x00000000002979c3 */ /* 0x000e620000008800 */
[----:B------:R-:W-:Y:S01]  /*0cc0*/  ULDC UR4, c[0x0][0xc38] ;  /* 0x00030e0000047ab9 */ /* 0x000fe20000000800 */
[----:B------:R-:W-:Y:S01]  /*0cd0*/  ULDC.64 UR6, c[0x0][0x418] ;  /* 0x0001060000067ab9 */ /* 0x000fe20000000a00 */
[----:B------:R-:W-:Y:S02]  /*0ce0*/  UISETP.NE.AND UP2, UPT, UR4, 0x1, UPT ;  /* 0x000000010400788c */ /* 0x000fe4000bf45270 */
[----:B------:R-:W-:Y:S01]  /*0cf0*/  UISETP.NE.U32.AND UP0, UPT, UR6, URZ, UPT ;  /* 0x0000003f0600728c */ /* 0x000fe2000bf05070 */
[----:B------:R-:W-:Y:S01]  /*0d00*/  ULDC UR4, c[0x0][0xc44] ;  /* 0x0003110000047ab9 */ /* 0x000fe20000000800 */
[----:B------:R-:W-:Y:S01]  /*0d10*/  UMOV UR43, UR46 ;  /* 0x0000002e002b7c82 */ /* 0x000fe20008000000 */
[----:B------:R-:W-:Y:S01]  /*0d20*/  UISETP.NE.AND UP1, UPT, UR4, 0x1, UPT ;  /* 0x000000010400788c */ /* 0x000fe2000bf25270 */
[----:B------:R-:W-:Y:S01]  /*0d30*/  UMOV UR44, 0x400 ;  /* 0x00000400002c7882 */ /* 0x000fe20000000000 */
[----:B------:R-:W-:-:S04]  /*0d40*/  UISETP.NE.AND.EX UP0, UPT, UR7, URZ, UPT, UP0 ;  /* 0x0000003f0700728c */ /* 0x000fc8000bf05300 */
[----:B------:R-:W-:Y:S01]  /*0d50*/  @UP2 ULDC UR4, c[0x0][0xc3c] ;  /* 0x00030f0000042ab9 */ /* 0x000fe20000000800 */
[----:B------:R-:W-:Y:S01]  /*0d60*/  @UP2 ULDC UR6, c[0x0][0xc40] ;  /* 0x0003100000062ab9 */ /* 0x000fe20000000800 */
[----:B------:R-:W-:Y:S01]  /*0d70*/  UIMAD.WIDE.U32 UR4, UR46, UR4, URZ ;  /* 0x000000042e0472a5 */ /* 0x000fe2000f8e003f */
[----:B------:R-:W-:-:S03]  /*0d80*/  ULDC UR48, c[0x0][0x424] ;  /* 0x0001090000307ab9 */ /* 0x000fc60000000800 */
[----:B------:R-:W-:Y:S01]  /*0d90*/  @UP2 USHF.R.U32.HI UR43, URZ, UR6, UR5 ;  /* 0x000000063f2b2299 */ /* 0x000fe20008011605 */
[----:B------:R-:W-:Y:S01]  /*0da0*/  @UP1 ULDC.64 UR8, c[0x0][0xc48] ;  /* 0x0003120000081ab9 */ /* 0x000fe20000000a00 */
[----:B0-----:R-:W-:Y:S01]  /*0db0*/  R2UR UR42, R0 ;  /* 0x00000000002a72ca */ /* 0x001fe200000e0000 */
[----:B-1----:R-:W-:Y:S02]  /*0dc0*/  ULEA UR44, UR41, UR44, 0x18 ;  /* 0x0000002c292c7291 */ /* 0x002fe4000f8ec03f */
[----:B------:R-:W-:Y:S02]  /*0dd0*/  UIMAD.WIDE.U32 UR4, UR43, UR8, URZ ;  /* 0x000000082b0472a5 */ /* 0x000fe4000f8e003f */
[----:B------:R-:W-:Y:S02]  /*0de0*/  UIADD3 UR8, UR44, 0x8400, URZ ;  /* 0x000084002c087890 */ /* 0x000fe4000fffe03f */
[----:B------:R-:W-:Y:S02]  /*0df0*/  USEL UR48, UR48, 0x1, UP0 ;  /* 0x0000000130307887 */ /* 0x000fe40008000000 */
[----:B------:R-:W-:Y:S01]  /*0e00*/  ULOP3.LUT UP0, URZ, UR8, 0x3ff, URZ, 0xc0, !UPT ;  /* 0x000003ff083f7892 */ /* 0x000fe2000f80c03f */
[----:B------:R-:W-:Y:S01]  /*0e10*/  ULDC UR4, c[0x0][0x2f0] ;  /* 0x0000bc0000047ab9 */ /* 0x000fe20000000800 */
[----:B------:R-:W-:-:S02]  /*0e20*/  UMOV UR45, UR43 ;  /* 0x0000002b002d7c82 */ /* 0x000fc40008000000 */
[----:B------:R-:W-:Y:S02]  /*0e30*/  UIMAD.WIDE UR6, UR42, 0x55555556, URZ ;  /* 0x555555562a0678a5 */ /* 0x000fe4000f8e023f */
[----:B------:R-:W-:Y:S01]  /*0e40*/  UIMAD UR48, UR48, UR4, URZ ;  /* 0x00000004303072a4 */ /* 0x000fe2000f8e023f */
[----:B------:R-:W-:Y:S01]  /*0e50*/  PLOP3.LUT P0, PT, PT, PT, UP0, 0x80, 0x0 ;  /* 0x000000000000781c */ /* 0x000fe20003f0f008 */
[----:B------:R-:W-:Y:S02]  /*0e60*/  ULEA.HI UR7, UR7, UR7, URZ, 0x1 ;  /* 0x0000000707077291 */ /* 0x000fe4000f8f083f */
[----:B------:R-:W-:Y:S02]  /*0e70*/  UIADD3 UR4, UR48, 0x7f, URZ ;  /* 0x0000007f30047890 */ /* 0x000fe4000fffe03f */
[----:B------:R-:W-:Y:S02]  /*0e80*/  UIMAD UR7, UR7, -0x3, UR42 ;  /* 0xfffffffd070778a4 */ /* 0x000fe4000f8e022a */
[----:B------:R-:W-:-:S02]  /*0e90*/  @UP1 USHF.R.U32.HI UR45, URZ, UR9, UR5 ;  /* 0x000000093f2d1299 */ /* 0x000fc40008011605 */
[----:B------:R-:W-:Y:S02]  /*0ea0*/  USHF.R.S32.HI UR5, URZ, 0x1f, UR4 ;  /* 0x0000001f3f057899 */ /* 0x000fe40008011404 */
[----:B------:R-:W-:Y:S02]  /*0eb0*/  ULEA UR7, UR7, UR8, 0xd ;  /* 0x0000000807077291 */ /* 0x000fe4000f8e683f */
[----:B------:R-:W-:Y:S02]  /*0ec0*/  ULEA.HI UR5, UR5, UR4, URZ, 0x7 ;  /* 0x0000000405057291 */ /* 0x000fe4000f8f383f */
[----:B------:R-:W-:Y:S02]  /*0ed0*/  USHF.R.U32.HI UR7, URZ, 0x4, UR7 ;  /* 0x000000043f077899 */ /* 0x000fe40008011607 */
[----:B------:R-:W-:Y:S02]  /*0ee0*/  USHF.R.S32.HI UR47, URZ, 0x7, UR5 ;  /* 0x000000073f2f7899 */ /* 0x000fe40008011405 */
        /* <DEDUP_REMOVED lines=18> */
.L_x_12738:
[----:B------:R-:W-:Y:S01]  /*1010*/  ULOP3.LUT UR4, UR36, 0x1, URZ, 0xc0, !UPT ;  /* 0x0000000124047892 */ /* 0x000fe2000f8ec03f */
[----:B------:R-:W-:-:S05]  /*1020*/  IMAD.U32 R3, RZ, RZ, UR40 ;  /* 0x00000028ff037e24 */ /* 0x000fca000f8e00ff */
[----:B------:R-:W-:Y:S01]  /*1030*/  IMAD.U32 R0, RZ, RZ, UR4 ;  /* 0x00000004ff007e24 */ /* 0x000fe2000f8e00ff */
[----:B------:R-:W-:-:S04]  /*1040*/  ISETP.NE.AND P0, PT, R3, 0x3, PT ;  /* 0x000000030300780c */ /* 0x000fc80003f05270 */
[----:B------:R-:W-:-:S04]  /*1050*/  SHF.L.U32 R0, R0, 0x1f, RZ ;  /* 0x0000001f00007819 */ /* 0x000fc800000006ff */
[----:B------:R-:W0:Y:S02]  /*1060*/  SYNCS.PHASECHK.TRANS64.TRYWAIT P1, [UR44+0x16800], R0 ;  /* 0x01680000ff0075a7 */ /* 0x000e24000802016c */
[----:B0-----:R-:W-:Y:S05]  /*1070*/  @!P1 BRA `(.L_x_12739) ;  /* 0x0000008c00c09947 */ /* 0x001fea0003800000 */
.L_x_12812:
[----:B------:R-:W-:Y:S05]  /*1080*/  @!P0 BRA `(.L_x_12740) ;  /* 0x0000000000048947 */ /* 0x000fea0003800000 */
[----:B------:R-:W-:Y:S01]  /*1090*/  BPT.TRAP 0x1 ;  /* 0x000000040000795c */ /* 0x000fe20000300000 */
.L_x_12740:
[----:B------:R-:W-:Y:S02]  /*10a0*/  IMAD.U32 R4, RZ, RZ, UR38 ;  /* 0x00000026ff047e24 */ /* 0x000fe4000f8e00ff */
[----:B0-----:R-:W-:-:S03]  /*10b0*/  IMAD.U32 R3, RZ, RZ, UR37 ;  /* 0x00000025ff037e24 */ /* 0x001fc6000f8e00ff */
[----:B------:R-:W-:Y:S02]  /*10c0*/  LEA R4, R4, UR44, 0x3 ;  /* 0x0000002c04047c11 */ /* 0x000fe4000f8e18ff */
[----:B------:R-:W-:-:S04]  /*10d0*/  SHF.L.U32 R3, R3, 0x1f, RZ ;  /* 0x0000001f03037819 */ /* 0x000fc800000006ff */
[----:B------:R0:W1:Y:S01]  /*10e0*/  SYNCS.PHASECHK.TRANS64.TRYWAIT P1, [R4+URZ+0x16830], R3 ;  /* 0x01683003040075a7 */ /* 0x000062000802017f */
[----:B------:R-:W-:Y:S05]  /*10f0*/  @!P0 BRA `(.L_x_12741) ;  /* 0x0000000000048947 */ /* 0x000fea0003800000 */
[----:B------:R-:W-:Y:S01]  /*1100*/  BPT.TRAP 0x1 ;  /* 0x000000040000795c */ /* 0x000fe20000300000 */
.L_x_12741:
[----:B------:R-:W-:Y:S01]  /*1110*/  IMAD.MOV.U32 R119, RZ, RZ, RZ ;  /* 0x000000ffff777224 */ /* 0x000fe200078e00ff */
[----:B-1----:R-:W-:Y:S06]  /*1120*/  @P1 BRA `(.L_x_12742) ;  /* 0x0000000000081947 */ /* 0x002fec0003800000 */
[----:B------:R-:W1:Y:S02]  /*1130*/  SYNCS.PHASECHK.TRANS64.TRYWAIT P1, [R4+URZ+0x16830], R3 ;  /* 0x01683003040075a7 */ /* 0x000e64000802017f */
[----:B-1----:R-:W-:Y:S05]  /*1140*/  @!P1 BRA `(.L_x_12743) ;  /* 0x0000008c00a49947 */ /* 0x002fea0003800000 */
.L_x_12742:
        /* <DEDUP_REMOVED lines=35> */
.L_x_12744:
[----:B------:R-:W-:Y:S01]  /*1380*/  IADD3 R8, R153, UR48, RZ ;  /* 0x0000003099087c10 */ /* 0x000fe2000fffe0ff */
[----:B01----:R-:W-:Y:S01]  /*1390*/  IMAD.U32 R3, RZ, RZ, UR47 ;  /* 0x0000002fff037e24 */ /* 0x003fe2000f8e00ff */
[----:B------:R-:W-:Y:S01]  /*13a0*/  P2R R10, PR, RZ, 0x1 ;  /* 0x00000001ff0a7803 */ /* 0x000fe20000000000 */
[----:B------:R-:W-:Y:S01]  /*13b0*/  ULDC UR6, c[0x0][0x988] ;  /* 0x0002620000067ab9 */ /* 0x000fe20000000800 */
[----:B------:R-:W-:Y:S01]  /*13c0*/  UISETP.GE.AND UP0, UPT, UR48, 0x81, UPT ;  /* 0x000000813000788c */ /* 0x000fe2000bf06270 */
        /* <DEDUP_REMOVED lines=30> */
[----:B------:R-:W-:Y:S01]  /*15b0*/  IMAD.MOV.U32 R88, RZ, RZ, R119 ;  /* 0x000000ffff587224 */ /* 0x000fe200078e0077 */
        /* <DEDUP_REMOVED lines=93> */
[C---:B------:R-:W-:Y:S02]  /*1b90*/  ISETP.GT.AND P4, PT, R8.reuse, 0x71, PT ;  /* 0x000000710800780c */ /* 0x040fe40003f84270 */
[----:B------:R-:W-:Y:S02]  /*1ba0*/  FMNMX.FTZ R0, R137, R0, !PT ;  /* 0x0000000089007209 */ /* 0x000fe40007810000 */
[----:B------:R-:W-:Y:S02]  /*1bb0*/  FSEL R139, R81, -INF , P4 ;  /* 0xff800000518b7808 */ /* 0x000fe40002000000 */
[----:B------:R-:W-:-:S02]  /*1bc0*/  ISETP.GT.AND P5, PT, R8, 0x78, PT ;  /* 0x000000780800780c */ /* 0x000fc40003fa4270 */
[----:B------:R-:W-:Y:S02]  /*1bd0*/  FMNMX.FTZ R0, R139, R0, !PT ;  /* 0x000000008b007209 */ /* 0x000fe40007810000 */
[----:B------:R-:W-:Y:S02]  /*1be0*/  FSEL R81, R84, -INF , P5 ;  /* 0xff80000054517808 */ /* 0x000fe40002800000 */
[----:B------:R-:W-:Y:S02]  /*1bf0*/  ISETP.GT.AND P6, PT, R8, 0x79, PT ;  /* 0x000000790800780c */ /* 0x000fe40003fc4270 */
[----:B------:R-:W-:Y:S02]  /*1c00*/  FMNMX.FTZ R0, R81, R0, !PT ;  /* 0x0000000051007209 */ /* 0x000fe40007810000 */
[----:B------:R-:W-:Y:S02]  /*1c10*/  FSEL R85, R85, -INF , P6 ;  /* 0xff80000055557808 */ /* 0x000fe40003000000 */
[----:B------:R-:W-:-:S02]  /*1c20*/  P2R R24, PR, RZ, 0x8 ;  /* 0x00000008ff187803 */ /* 0x000fc40000000000 */
[----:B------:R-:W-:Y:S01]  /*1c30*/  FMNMX.FTZ R12, R85, R0, !PT ;  /* 0x00000000550c7209 */ /* 0x000fe20007810000 */
[----:B------:R-:W-:Y:S01]  /*1c40*/  IMAD.U32 R0, RZ, RZ, UR6 ;  /* 0x00000006ff007e24 */ /* 0x000fe2000f8e00ff */
[----:B------:R-:W-:Y:S02]  /*1c50*/  P2R R30, PR, RZ, 0x1 ;  /* 0x00000001ff1e7803 */ /* 0x000fe40000000000 */
[----:B------:R-:W-:Y:S01]  /*1c60*/  P2R R28, PR, RZ, 0x2 ;  /* 0x00000002ff1c7803 */ /* 0x000fe20000000000 */
[----:B------:R-:W0:Y:S01]  /*1c70*/  SHFL.BFLY PT, R3, R12, 0x2, 0x1f ;  /* 0x0c401f000c037f89 */ /* 0x000e2200000e0000 */
[----:B------:R-:W-:Y:S02]  /*1c80*/  P2R R26, PR, RZ, 0x4 ;  /* 0x00000004ff1a7803 */ /* 0x000fe40000000000 */
[C---:B------:R-:W-:Y:S02]  /*1c90*/  ISETP.GT.AND P2, PT, R8.reuse, 0x58, PT ;  /* 0x000000580800780c */ /* 0x040fe40003f44270 */
[----:B------:R-:W-:-:S02]  /*1ca0*/  ISETP.GT.AND P1, PT, R8, 0x59, PT ;  /* 0x000000590800780c */ /* 0x000fc40003f24270 */
[----:B------:R-:W-:Y:S02]  /*1cb0*/  ISETP.GT.AND P0, PT, R8, 0x60, PT ;  /* 0x000000600800780c */ /* 0x000fe40003f04270 */
[----:B------:R-:W-:Y:S02]  /*1cc0*/  FSEL R45, R70, -INF , P2 ;  /* 0xff800000462d7808 */ /* 0x000fe40001000000 */
[----:B------:R-:W-:Y:S02]  /*1cd0*/  FSEL R71, R71, -INF , P1 ;  /* 0xff80000047477808 */ /* 0x000fe40000800000 */
[----:B------:R-:W-:Y:S02]  /*1ce0*/  FSEL R49, R74, -INF , P0 ;  /* 0xff8000004a317808 */ /* 0x000fe40000000000 */
[----:B------:R-:W-:Y:S02]  /*1cf0*/  ISETP.NE.AND P0, PT, R30, RZ, PT ;  /* 0x000000ff1e00720c */ /* 0x000fe40003f05270 */
[----:B------:R-:W-:-:S02]  /*1d00*/  ISETP.NE.AND P1, PT, R28, RZ, PT ;  /* 0x000000ff1c00720c */ /* 0x000fc40003f25270 */
[----:B------:R-:W-:Y:S02]  /*1d10*/  FSEL R75, R75, -INF , P0 ;  /* 0xff8000004b4b7808 */ /* 0x000fe40000000000 */
[----:B------:R-:W-:Y:S02]  /*1d20*/  ISETP.NE.AND P2, PT, R26, RZ, PT ;  /* 0x000000ff1a00720c */ /* 0x000fe40003f45270 */
[----:B------:R-:W-:Y:S02]  /*1d30*/  FSEL R87, R87, -INF , P6 ;  /* 0xff80000057577808 */ /* 0x000fe40003000000 */
[----:B0-----:R-:W-:Y:S02]  /*1d40*/  FMNMX.FTZ R14, R12, R3, !PT ;  /* 0x000000030c0e7209 */ /* 0x001fe40007810000 */
[----:B------:R-:W-:Y:S02]  /*1d50*/  ISETP.NE.AND P0, PT, R10, RZ, PT ;  /* 0x000000ff0a00720c */ /* 0x000fe40003f05270 */
[----:B------:R-:W-:Y:S01]  /*1d60*/  R2UR UR6, R4 ;  /* 0x00000000040672ca */ /* 0x000fe200000e0000 */
[----:B------:R-:W0:-:S12]  /*1d70*/  SHFL.BFLY PT, R3, R14, 0x1, 0x1f ;  /* 0x0c201f000e037f89 */ /* 0x000e1800000e0000 */
[----:B------:R-:W-:-:S04]  /*1d80*/  UIADD3 UR6, UR6, 0x16840, URZ ;  /* 0x0001684006067890 */ /* 0x000fc8000fffe03f */
[----:B------:R-:W-:Y:S01]  /*1d90*/  UPRMT UR6, UR41, 0x654, UR6 ;  /* 0x0000065429067896 */ /* 0x000fe20008000006 */
[----:B0-----:R-:W-:-:S08]  /*1da0*/  FMNMX.FTZ R3, R14, R3, !PT ;  /* 0x000000030e037209 */ /* 0x001fd00007810000 */
[----:B------:R-:W-:Y:S01]  /*1db0*/  SYNCS.ARRIVE.TRANS64.RED.A1T0 RZ, [UR6], RZ ;  /* 0x000000ffffff79a7 */ /* 0x000fe20008100406 */
[C---:B------:R-:W-:Y:S01]  /*1dc0*/  FSETP.NEU.FTZ.AND P3, PT, R3.reuse, -INF , PT ;  /* 0xff8000000300780b */ /* 0x040fe20003f7d000 */
[----:B------:R-:W-:-:S05]  /*1dd0*/  FMUL.FTZ R20, R3, R0 ;  /* 0x0000000003147220 */ /* 0x000fca0000410000 */
[----:B------:R-:W-:Y:S02]  /*1de0*/  FSEL R8, R20, RZ, P3 ;  /* 0x000000ff14087208 */ /* 0x000fe40001800000 */
[----:B------:R-:W-:-:S03]  /*1df0*/  ISETP.NE.AND P3, PT, R24, RZ, PT ;  /* 0x000000ff1800720c */ /* 0x000fc60003f65270 */
[-CC-:B------:R-:W-:Y:S01]  /*1e00*/  FFMA.FTZ R53, R6, R0.reuse, -R8.reuse ;  /* 0x0000000006357223 */ /* 0x180fe20000010808 */
        /* <DEDUP_REMOVED lines=54> */
[----:B------:R-:W-:Y:S01]  /*2170*/  FFMA.FTZ R81, R85, R0, -R8 ;  /* 0x0000000055517223 */ /* 0x000fe20000010808 */
[--C-:B------:R-:W-:Y:S01]  /*2180*/  IMAD.MOV.U32 R117, RZ, RZ, R119.reuse ;  /* 0x000000ffff757224 */ /* 0x100fe200078e0077 */
[----:B------:R-:W-:Y:S01]  /*2190*/  FMNMX.FTZ R6, R55, R6, !PT ;  /* 0x0000000637067209 */ /* 0x000fe20007810000 */
[--C-:B------:R-:W-:Y:S01]  /*21a0*/  IMAD.MOV.U32 R115, RZ, RZ, R119.reuse ;  /* 0x000000ffff737224 */ /* 0x100fe200078e0077 */
[----:B------:R-:W-:Y:S01]  /*21b0*/  MOV R113, R119 ;  /* 0x0000007700717202 */ /* 0x000fe20000000f00 */
[----:B------:R-:W4:Y:S01]  /*21c0*/  MUFU.EX2 R124, R124 ;  /* 0x0000007c007c7308 */ /* 0x000f220000000800 */
[----:B------:R-:W-:Y:S01]  /*21d0*/  FMNMX.FTZ R6, R33, R6, !PT ;  /* 0x0000000621067209 */ /* 0x000fe20007810000 */
[----:B------:R-:W-:-:S03]  /*21e0*/  IMAD.MOV.U32 R111, RZ, RZ, R119 ;  /* 0x000000ffff6f7224 */ /* 0x000fc600078e0077 */
        /* <DEDUP_REMOVED lines=37> */
[----:B------:R-:W-:Y:S02]  /*2440*/  FSEL R26, R26, RZ, P1 ;  /* 0x000000ff1a1a7208 */ /* 0x000fe40000800000 */
[----:B------:R-:W-:-:S03]  /*2450*/  PLOP3.LUT P1, PT, PT, PT, UP0, 0x80, 0x0 ;  /* 0x000000000000781c */ /* 0x000fc60003f2f008 */
[-CC-:B---3--:R-:W-:Y:S01]  /*2460*/  FFMA.FTZ R121, R7, R0.reuse, -R26.reuse ;  /* 0x0000000007797223 */ /* 0x188fe2000001081a */
[-CC-:B------:R-:W-:Y:S01]  /*2470*/  FFMA.FTZ R6, R27, R0.reuse, -R26.reuse ;  /* 0x000000001b067223 */ /* 0x180fe2000001081a */
[-CC-:B------:R-:W-:Y:S01]  /*2480*/  FFMA.FTZ R123, R9, R0.reuse, -R26.reuse ;  /* 0x00000000097b7223 */ /* 0x180fe2000001081a */
[----:B------:R-:W-:Y:S01]  /*2490*/  FADD.FTZ R7, R120, R53 ;  /* 0x0000003578077221 */ /* 0x000fe20000010000 */
        /* <DEDUP_REMOVED lines=11> */
[----:B----4-:R-:W-:Y:S01]  /*2550*/  FADD.FTZ R32, R124, R7 ;  /* 0x000000077c207221 */ /* 0x010fe20000010000 */
[-CC-:B------:R-:W-:Y:S01]  /*2560*/  FFMA.FTZ R131, R21, R0.reuse, -R26.reuse ;  /* 0x0000000015837223 */ /* 0x180fe2000001081a */
[-CC-:B------:R-:W-:Y:S01]  /*2570*/  FFMA.FTZ R20, R47, R0.reuse, -R26.reuse ;  /* 0x000000002f147223 */ /* 0x180fe2000001081a */
[-C--:B------:R-:W-:Y:S01]  /*2580*/  FFMA.FTZ R133, R25, R0.reuse, -R26 ;  /* 0x0000000019857223 */ /* 0x080fe2000001081a */
[----:B-----5:R-:W-:Y:S01]  /*2590*/  FADD.FTZ R7, R65, R32 ;  /* 0x0000002041077221 */ /* 0x020fe20000010000 */
        /* <DEDUP_REMOVED lines=9> */
[-C--:B------:R-:W-:Y:S01]  /*2630*/  FFMA.FTZ R32, R63, R0.reuse, -R26 ;  /* 0x000000003f207223 */ /* 0x080fe2000001081a */
[----:B------:R-:W2:Y:S01]  /*2640*/  MUFU.EX2 R8, R8 ;  /* 0x0000000800087308 */ /* 0x000ea20000000800 */
[----:B0-----:R-:W-:Y:S01]  /*2650*/  FADD.FTZ R34, R121, R6 ;  /* 0x0000000679227221 */ /* 0x001fe20000010000 */
[----:B------:R-:W-:Y:S01]  /*2660*/  FADD.FTZ R36, R128, R9 ;  /* 0x0000000980247221 */ /* 0x000fe20000010000 */
[-CC-:B------:R-:W-:Y:S01]  /*2670*/  FFMA.FTZ R141, R41, R0.reuse, -R26.reuse ;  /* 0x00000000298d7223 */ /* 0x180fe2000001081a */
[-CC-:B------:R-:W-:Y:S01]  /*2680*/  FFMA.FTZ R143, R45, R0.reuse, -R26.reuse ;  /* 0x000000002d8f7223 */ /* 0x180fe2000001081a */
[-C--:B------:R-:W-:Y:S01]  /*2690*/  FFMA.FTZ R71, R71, R0.reuse, -R26 ;  /* 0x0000000047477223 */ /* 0x080fe2000001081a */
[----:B------:R-:W-:Y:S01]  /*26a0*/  FADD.FTZ R9, R89, R36 ;  /* 0x0000002459097221 */ /* 0x000fe20000010000 */
[-C--:B------:R-:W-:Y:S01]  /*26b0*/  FFMA.FTZ R49, R49, R0.reuse, -R26 ;  /* 0x0000000031317223 */ /* 0x080fe2000001081a */
[----:B------:R-:W0:Y:S01]  /*26c0*/  MUFU.EX2 R125, R125 ;  /* 0x0000007d007d7308 */ /* 0x000e220000000800 */
[----:B-1----:R-:W-:Y:S01]  /*26d0*/  FADD.FTZ R7, R123, R34 ;  /* 0x000000227b077221 */ /* 0x002fe20000010000 */
[-CC-:B------:R-:W-:Y:S01]  /*26e0*/  FFMA.FTZ R75, R75, R0.reuse, -R26.reuse ;  /* 0x000000004b4b7223 */ /* 0x180fe2000001081a */
[-CC-:B------:R-:W-:Y:S01]  /*26f0*/  FFMA.FTZ R95, R95, R0.reuse, -R26.reuse ;  /* 0x000000005f5f7223 */ /* 0x180fe2000001081a */
[-CC-:B------:R-:W-:Y:S01]  /*2700*/  FFMA.FTZ R97, R97, R0.reuse, -R26.reuse ;  /* 0x0000000061617223 */ /* 0x180fe2000001081a */
[-CC-:B------:R-:W-:Y:S01]  /*2710*/  FFMA.FTZ R99, R99, R0.reuse, -R26.reuse ;  /* 0x0000000063637223 */ /* 0x180fe2000001081a */
[-CC-:B------:R-:W-:Y:S01]  /*2720*/  FFMA.FTZ R101, R101, R0.reuse, -R26.reuse ;  /* 0x0000000065657223 */ /* 0x180fe2000001081a */
[-CC-:B------:R-:W-:Y:S01]  /*2730*/  FFMA.FTZ R103, R103, R0.reuse, -R26.reuse ;  /* 0x0000000067677223 */ /* 0x180fe2000001081a */
[----:B------:R-:W1:Y:S01]  /*2740*/  MUFU.EX2 R10, R10 ;  /* 0x0000000a000a7308 */ /* 0x000e620000000800 */
[----:B--2---:R-:W-:Y:S01]  /*2750*/  FADD.FTZ R34, R8, R7 ;  /* 0x0000000708227221 */ /* 0x004fe20000010000 */
[----:B------:R-:W-:Y:S01]  /*2760*/  FFMA.FTZ R87, R87, R0, -R26 ;  /* 0x0000000057577223 */ /* 0x000fe2000001081a */
[----:B------:R-:W-:-:S02]  /*2770*/  F2FP.F16.F32.PACK_AB R121, R6, R121 ;  /* 0x000000790679723e */ /* 0x000fc400000000ff */
[----:B------:R-:W-:Y:S02]  /*2780*/  F2FP.F16.F32.PACK_AB R123, R8, R123 ;  /* 0x0000007b087b723e */ /* 0x000fe400000000ff */
[----:B------:R-:W-:Y:S01]  /*2790*/  F2FP.F16.F32.PACK_AB R128, R89, R128 ;  /* 0x000000805980723e */ /* 0x000fe200000000ff */
[----:B------:R-:W2:Y:S01]  /*27a0*/  MUFU.EX2 R127, R127 ;  /* 0x0000007f007f7308 */ /* 0x000ea20000000800 */
[----:B0-----:R-:W-:Y:S01]  /*27b0*/  FADD.FTZ R7, R125, R34 ;  /* 0x000000227d077221 */ /* 0x001fe20000010000 */
[----:B------:R-:W-:Y:S01]  /*27c0*/  FADD.FTZ R34, R130, R9 ;  /* 0x0000000982227221 */ /* 0x000fe20000010000 */
[----:B------:R-:W-:Y:S02]  /*27d0*/  F2FP.F16.F32.PACK_AB R130, R91, R130 ;  /* 0x000000825b82723e */ /* 0x000fe400000000ff */
[----:B------:R-:W-:Y:S01]  /*27e0*/  F2FP.F16.F32.PACK_AB R120, R53, R120 ;  /* 0x000000783578723e */ /* 0x000fe200000000ff */
[----:B------:R-:W-:Y:S01]  /*27f0*/  FADD.FTZ R9, R91, R34 ;  /* 0x000000225b097221 */ /* 0x000fe20000010000 */
[----:B------:R-:W-:Y:S01]  /*2800*/  FFMA.FTZ R34, R67, R0, -R26 ;  /* 0x0000000043227223 */ /* 0x000fe2000001081a */
[----:B------:R-:W0:Y:S01]  /*2810*/  MUFU.EX2 R12, R12 ;  /* 0x0000000c000c7308 */ /* 0x000e220000000800 */
[----:B-1----:R-:W-:Y:S01]  /*2820*/  FADD.FTZ R36, R10, R7 ;  /* 0x000000070a247221 */ /* 0x002fe20000010000 */
[----:B------:R-:W-:Y:S01]  /*2830*/  FADD.FTZ R38, R132, R9 ;  /* 0x0000000984267221 */ /* 0x000fe20000010000 */
[----:B------:R-:W-:Y:S01]  /*2840*/  F2FP.F16.F32.PACK_AB R132, R93, R132 ;  /* 0x000000845d84723e */ /* 0x000fe200000000ff */
[--C-:B------:R-:W-:Y:S01]  /*2850*/  IMAD.MOV.U32 R91, RZ, RZ, R119.reuse ;  /* 0x000000ffff5b7224 */ /* 0x100fe200078e0077 */
[----:B------:R-:W-:Y:S01]  /*2860*/  F2FP.F16.F32.PACK_AB R122, R57, R122 ;  /* 0x0000007a397a723e */ /* 0x000fe200000000ff */
[----:B------:R-:W-:Y:S01]  /*2870*/  FADD.FTZ R9, R93, R38 ;  /* 0x000000265d097221 */ /* 0x000fe20000010000 */
[----:B------:R-:W-:Y:S01]  /*2880*/  F2FP.F16.F32.PACK_AB R124, R65, R124 ;  /* 0x0000007c417c723e */ /* 0x000fe200000000ff */
[----:B------:R-:W1:Y:S01]  /*2890*/  MUFU.EX2 R129, R129 ;  /* 0x0000008100817308 */ /* 0x000e620000000800 */
[----:B--2---:R-:W-:Y:S01]  /*28a0*/  FADD.FTZ R7, R127, R36 ;  /* 0x000000247f077221 */ /* 0x004fe20000010000 */
[----:B------:R-:W-:Y:S01]  /*28b0*/  F2FP.F16.F32.PACK_AB R126, R77, R126 ;  /* 0x0000007e4d7e723e */ /* 0x000fe200000000ff */
[----:B------:R-:W-:Y:S01]  /*28c0*/  IMAD.MOV.U32 R93, RZ, RZ, R119 ;  /* 0x000000ffff5d7224 */ /* 0x000fe200078e0077 */
[----:B------:R-:W-:-:S02]  /*28d0*/  F2FP.F16.F32.PACK_AB R125, R10, R125 ;  /* 0x0000007d0a7d723e */ /* 0x000fc400000000ff */
[----:B------:R-:W-:Y:S02]  /*28e0*/  MOV R89, R119 ;  /* 0x0000007700597202 */ /* 0x000fe40000000f00 */
[----:B------:R-:W2:Y:S01]  /*28f0*/  MUFU.EX2 R14, R14 ;  /* 0x0000000e000e7308 */ /* 0x000ea20000000800 */
[C---:B0-----:R-:W-:Y:S01]  /*2900*/  FADD.FTZ R36, R12.reuse, R7 ;  /* 0x000000070c247221 */ /* 0x041fe20000010000 */
[----:B------:R-:W-:-:S06]  /*2910*/  F2FP.F16.F32.PACK_AB R127, R12, R127 ;  /* 0x0000007f0c7f723e */ /* 0x000fcc00000000ff */
[----:B------:R-:W0:Y:S01]  /*2920*/  MUFU.EX2 R131, R131 ;  /* 0x0000008300837308 */ /* 0x000e220000000800 */
[----:B-1----:R-:W-:Y:S01]  /*2930*/  FADD.FTZ R7, R129, R36 ;  /* 0x0000002481077221 */ /* 0x002fe20000010000 */
[----:B------:R-:W-:Y:S01]  /*2940*/  FADD.FTZ R36, R134, R9 ;  /* 0x0000000986247221 */ /* 0x000fe20000010000 */
[----:B------:R-:W-:-:S03]  /*2950*/  F2FP.F16.F32.PACK_AB R134, R79, R134 ;  /* 0x000000864f86723e */ /* 0x000fc600000000ff */
[----:B------:R-:W-:Y:S02]  /*2960*/  FADD.FTZ R9, R79, R36 ;  /* 0x000000244f097221 */ /* 0x000fe40000010000 */
[----:B------:R-:W1:Y:S01]  /*2970*/  MUFU.EX2 R20, R20 ;  /* 0x0000001400147308 */ /* 0x000e620000000800 */
[----:B--2---:R-:W-:Y:S01]  /*2980*/  FADD.FTZ R4, R14, R7 ;  /* 0x000000070e047221 */ /* 0x004fe20000010000 */
[----:B------:R-:W-:Y:S01]  /*2990*/  FADD.FTZ R38, R136, R9 ;  /* 0x0000000988267221 */ /* 0x000fe20000010000 */
[C---:B------:R-:W-:Y:S02]  /*29a0*/  F2FP.F16.F32.PACK_AB R136, R83.reuse, R136 ;  /* 0x000000885388723e */ /* 0x040fe400000000ff */
        /* <DEDUP_REMOVED lines=10> */
[C---:B------:R-:W-:Y:S02]  /*2a50*/  F2FP.F16.F32.PACK_AB R140, R105.reuse, R140 ;  /* 0x0000008c698c723e */ /* 0x040fe400000000ff */
[----:B------:R-:W-:Y:S01]  /*2a60*/  F2FP.F16.F32.PACK_AB R131, R20, R131 ;  /* 0x000000831483723e */ /* 0x000fe200000000ff */
[----:B------:R-:W-:Y:S01]  /*2a70*/  FADD.FTZ R9, R105, R38 ;  /* 0x0000002669097221 */ /* 0x000fe20000010000 */
[----:B------:R-:W-:Y:S01]  /*2a80*/  MOV R105, R119 ;  /* 0x0000007700697202 */ /* 0x000fe20000000f00 */
        /* <DEDUP_REMOVED lines=42> */
[----:B------:R-:W-:-:S05]  /*2d30*/  IMAD.MOV.U32 R107, RZ, RZ, R119 ;  /* 0x000000ffff6b7224 */ /* 0x000fca00078e0077 */
[----:B------:R-:W0:Y:S01]  /*2d40*/  MUFU.EX2 R26, R75 ;  /* 0x0000004b001a7308 */ /* 0x000e220000000800 */
[C---:B-1----:R-:W-:Y:S01]  /*2d50*/  FADD.FTZ R40, R4.reuse, R7 ;  /* 0x0000000704287221 */ /* 0x042fe20000010000 */
[----:B------:R-:W-:-:S06]  /*2d60*/  F2FP.F16.F32.PACK_AB R143, R4, R143 ;  /* 0x0000008f048f723e */ /* 0x000fcc00000000ff */
[----:B------:R-:W1:Y:S01]  /*2d70*/  MUFU.EX2 R95, R95 ;  /* 0x0000005f005f7308 */ /* 0x000e620000000800 */
[----:B--2---:R-:W-:-:S07]  /*2d80*/  FADD.FTZ R7, R49, R40 ;  /* 0x0000002831077221 */ /* 0x004fce0000010000 */
[----:B------:R2:W3:Y:S01]  /*2d90*/  MUFU.EX2 R36, R97 ;  /* 0x0000006100247308 */ /* 0x0004e20000000800 */
[C---:B0-----:R-:W-:Y:S01]  /*2da0*/  FADD.FTZ R40, R26.reuse, R7 ;  /* 0x000000071a287221 */ /* 0x041fe20000010000 */
[----:B------:R-:W-:-:S06]  /*2db0*/  F2FP.F16.F32.PACK_AB R145, R26, R49 ;  /* 0x000000311a91723e */ /* 0x000fcc00000000ff */
[----:B------:R-:W0:Y:S01]  /*2dc0*/  MUFU.EX2 R148, R148 ;  /* 0x0000009400947308 */ /* 0x000e220000000800 */
[----:B-1----:R-:W-:Y:S01]  /*2dd0*/  FADD.FTZ R7, R95, R40 ;  /* 0x000000285f077221 */ /* 0x002fe20000010000 */
[----:B--2---:R-:W-:-:S06]  /*2de0*/  MOV R97, R119 ;  /* 0x0000007700617202 */ /* 0x004fcc0000000f00 */
[----:B------:R-:W1:Y:S01]  /*2df0*/  MUFU.EX2 R99, R99 ;  /* 0x0000006300637308 */ /* 0x000e620000000800 */
[C---:B---3--:R-:W-:Y:S01]  /*2e00*/  FADD.FTZ R8, R36.reuse, R7 ;  /* 0x0000000724087221 */ /* 0x048fe20000010000 */
[----:B------:R-:W-:Y:S01]  /*2e10*/  F2FP.F16.F32.PACK_AB R147, R36, R95 ;  /* 0x0000005f2493723e */ /* 0x000fe200000000ff */
[----:B------:R-:W-:-:S05]  /*2e20*/  IMAD.MOV.U32 R95, RZ, RZ, R119 ;  /* 0x000000ffff5f7224 */ /* 0x000fca00078e0077 */
[----:B------:R-:W2:Y:S01]  /*2e30*/  MUFU.EX2 R109, R109 ;  /* 0x0000006d006d7308 */ /* 0x000ea20000000800 */
[----:B0-----:R-:W-:-:S07]  /*2e40*/  FADD.FTZ R42, R148, R9 ;  /* 0x00000009942a7221 */ /* 0x001fce0000010000 */
[----:B------:R0:W3:Y:S01]  /*2e50*/  MUFU.EX2 R38, R101 ;  /* 0x0000006500267308 */ /* 0x0000e20000000800 */
[----:B-1----:R-:W-:-:S07]  /*2e60*/  FADD.FTZ R7, R99, R8 ;  /* 0x0000000863077221 */ /* 0x002fce0000010000 */
[----:B------:R-:W1:Y:S01]  /*2e70*/  MUFU.EX2 R150, R150 ;  /* 0x0000009600967308 */ /* 0x000e620000000800 */
[C---:B--2---:R-:W-:Y:S01]  /*2e80*/  FADD.FTZ R9, R109.reuse, R42 ;  /* 0x0000002a6d097221 */ /* 0x044fe20000010000 */
[----:B------:R-:W-:Y:S01]  /*2e90*/  F2FP.F16.F32.PACK_AB R148, R109, R148 ;  /* 0x000000946d94723e */ /* 0x000fe200000000ff */
[--C-:B------:R-:W-:Y:S02]  /*2ea0*/  IMAD.MOV.U32 R109, RZ, RZ, R119.reuse ;  /* 0x000000ffff6d7224 */ /* 0x100fe400078e0077 */
[----:B0-----:R-:W-:-:S03]  /*2eb0*/  IMAD.MOV.U32 R101, RZ, RZ, R119 ;  /* 0x000000ffff657224 */ /* 0x001fc600078e0077 */
[----:B------:R-:W0:Y:S01]  /*2ec0*/  MUFU.EX2 R103, R103 ;  /* 0x0000006700677308 */ /* 0x000e220000000800 */
[C---:B---3--:R-:W-:Y:S01]  /*2ed0*/  FADD.FTZ R8, R38.reuse, R7 ;  /* 0x0000000726087221 */ /* 0x048fe20000010000 */
[----:B------:R-:W-:Y:S01]  /*2ee0*/  F2FP.F16.F32.PACK_AB R149, R38, R99 ;  /* 0x000000632695723e */ /* 0x000fe200000000ff */
[----:B------:R-:W-:-:S05]  /*2ef0*/  IMAD.MOV.U32 R99, RZ, RZ, R119 ;  /* 0x000000ffff637224 */ /* 0x000fca00078e0077 */
[----:B------:R-:W2:Y:S01]  /*2f00*/  MUFU.EX2 R6, R87 ;  /* 0x0000005700067308 */ /* 0x000ea20000000800 */
[----:B-1----:R-:W-:-:S07]  /*2f10*/  FADD.FTZ R42, R150, R9 ;  /* 0x00000009962a7221 */ /* 0x002fce0000010000 */
[----:B------:R-:W1:Y:S01]  /*2f20*/  MUFU.EX2 R81, R81 ;  /* 0x0000005100517308 */ /* 0x000e620000000800 */
[----:B0-----:R-:W-:Y:S01]  /*2f30*/  FADD.FTZ R7, R103, R8 ;  /* 0x0000000867077221 */ /* 0x001fe20000010000 */
[----:B--2---:R-:W-:-:S03]  /*2f40*/  F2FP.F16.F32.PACK_AB R151, R6, R103 ;  /* 0x000000670697723e */ /* 0x004fc600000000ff */
[----:B------:R-:W-:Y:S01]  /*2f50*/  FADD.FTZ R7, R6, R7 ;  /* 0x0000000706077221 */ /* 0x000fe20000010000 */
[----:B------:R-:W-:Y:S02]  /*2f60*/  IMAD.MOV.U32 R103, RZ, RZ, R119 ;  /* 0x000000ffff677224 */ /* 0x000fe400078e0077 */
[C---:B-1----:R-:W-:Y:S01]  /*2f70*/  FADD.FTZ R9, R81.reuse, R42 ;  /* 0x0000002a51097221 */ /* 0x042fe20000010000 */
        /* <DEDUP_REMOVED lines=20> */
[----:B------:R-:W-:Y:S01]  /*30c0*/  UIADD3 UR47, UR47, -0x2, URZ ;  /* 0xfffffffe2f2f7890 */ /* 0x000fe2000fffe03f */
[----:B------:R-:W-:Y:S01]  /*30d0*/  UMOV UR22, UR37 ;  /* 0x0000002500167c82 */ /* 0x000fe20008000000 */
[----:B------:R-:W-:-:S10]  /*30e0*/  UMOV UR21, UR38 ;  /* 0x0000002600157c82 */ /* 0x000fd40008000000 */
.L_x_12756:
[----:B------:R-:W-:Y:S01]  /*30f0*/  ISETP.NE.AND P2, PT, RZ, UR42, PT ;  /* 0x0000002aff007c0c */ /* 0x000fe2000bf45270 */
[----:B------:R-:W-:-:S04]  /*3100*/  UISETP.NE.AND UP0, UPT, UR21, 0x1, UPT ;  /* 0x000000011500788c */ /* 0x000fc8000bf05270 */
[----:B------:R-:W-:-:S04]  /*3110*/  USEL UR37, URZ, 0x1, UP0 ;  /* 0x000000013f257887 */ /* 0x000fc80008000000 */
[----:B------:R-:W-:-:S04]  /*3120*/  ULOP3.LUT UR37, UR22, UR37, URZ, 0x3c, !UPT ;  /* 0x0000002516257292 */ /* 0x000fc8000f8e3c3f */
[----:B------:R-:W-:Y:S08]  /*3130*/  @P2 BRA `(.L_x_12746) ;  /* 0x0000000000382947 */ /* 0x000ff00003800000 */
[----:B------:R-:W-:Y:S05]  /*3140*/  @!P0 BRA `(.L_x_12747) ;  /* 0x0000000000048947 */ /* 0x000fea0003800000 */
[----:B------:R-:W-:Y:S01]  /*3150*/  BPT.TRAP 0x1 ;  /* 0x000000040000795c */ /* 0x000fe20000300000 */
.L_x_12747:
        /* <DEDUP_REMOVED lines=9> */
.L_x_12748:
[----:B-1----:R-:W-:Y:S05]  /*31f0*/  @P1 BRA `(.L_x_12746) ;  /* 0x0000000000081947 */ /* 0x002fea0003800000 */
[----:B------:R-:W1:Y:S02]  /*3200*/  SYNCS.PHASECHK.TRANS64.TRYWAIT P1, [UR6+0x16830], R0 ;  /* 0x01683000ff0075a7 */ /* 0x000e640008020146 */
[----:B-1----:R-:W-:Y:S05]  /*3210*/  @!P1 BRA `(.L_x_12749) ;  /* 0x0000006c00849947 */ /* 0x002fea0003800000 */
.L_x_12746:
        /* <DEDUP_REMOVED lines=9> */
[----:B------:R-:W-:-:S04]  /*32b0*/  ULEA UR18, UR38, UR20, 0xa ;  /* 0x0000001426127291 */ /* 0x000fc8000f8e503f */
[----:B------:R-:W-:Y:S02]  /*32c0*/  UIADD3 UR6, UR18, 0x2, URZ ;  /* 0x0000000212067890 */ /* 0x000fe4000fffe03f */
[----:B------:R-:W-:Y:S02]  /*32d0*/  UIADD3 UR10, UR18, 0x4, URZ ;  /* 0x00000004120a7890 */ /* 0x000fe4000fffe03f */
[----:B------:R-:W-:Y:S01]  /*32e0*/  UIADD3 UR14, UR18, 0x6, URZ ;  /* 0x00000006120e7890 */ /* 0x000fe2000fffe03f */
        /* <DEDUP_REMOVED lines=15> */
.L_x_12751:
[----:B------:R-:W-:Y:S01]  /*33e0*/  ULEA UR6, UR21, UR44, 0x3 ;  /* 0x0000002c15067291 */ /* 0x000fe2000f8e183f */
[----:B------:R-:W-:-:S05]  /*33f0*/  IMAD.U32 R0, RZ, RZ, UR22 ;  /* 0x00000016ff007e24 */ /* 0x000fca000f8e00ff */
[----:B------:R-:W-:-:S04]  /*3400*/  SHF.L.U32 R0, R0, 0x1f, RZ ;  /* 0x0000001f00007819 */ /* 0x000fc800000006ff */
[----:B------:R0:W1:Y:S01]  /*3410*/  SYNCS.PHASECHK.TRANS64.TRYWAIT P1, [UR6+0x16850], R0 ;  /* 0x01685000ff0075a7 */ /* 0x0000620008020146 */
[----:B------:R-:W-:Y:S05]  /*3420*/  @!P0 BRA `(.L_x_12752) ;  /* 0x0000000000048947 */ /* 0x000fea0003800000 */
[----:B------:R-:W-:Y:S01]  /*3430*/  BPT.TRAP 0x1 ;  /* 0x000000040000795c */ /* 0x000fe20000300000 */
.L_x_12752:
[----:B-1----:R-:W-:Y:S05]  /*3440*/  @P1 BRA `(.L_x_12750) ;  /* 0x0000000000081947 */ /* 0x002fea0003800000 */
[----:B------:R-:W1:Y:S02]  /*3450*/  SYNCS.PHASECHK.TRANS64.TRYWAIT P1, [UR6+0x16850], R0 ;  /* 0x01685000ff0075a7 */ /* 0x000e640008020146 */
[----:B-1----:R-:W-:Y:S05]  /*3460*/  @!P1 BRA `(.L_x_12753) ;  /* 0x0000006c00089947 */ /* 0x002fea0003800000 */
.L_x_12750:
[----:B------:R-:W-:Y:S01]  /*3470*/  UIADD3 UR6, UR44, 0x400, URZ ;  /* 0x000004002c067890 */ /* 0x000fe2000fffe03f */
[----:B------:R-:W-:Y:S01]  /*3480*/  WARPGROUP.ARRIVE ;  /* 0x00000000000079c5 */ /* 0x000fe20000000000 */
[----:B------:R-:W-:-:S05]  /*3490*/  UMOV UR7, 0x40000040 ;  /* 0x4000004000077882 */ /* 0x000fca0000000000 */
[----:B-1----:R-:W1:Y:S01]  /*34a0*/  S2R R3, SR_TID.X ;  /* 0x0000000000037919 */ /* 0x002e620000002100 */
[----:B------:R-:W-:Y:S01]  /*34b0*/  USHF.R.U32.HI UR6, URZ, 0x4, UR6 ;  /* 0x000000043f067899 */ /* 0x000fe20008011606 */
[----:B0-----:R-:W-:-:S03]  /*34c0*/  VIADD R0, R18, 0x9 ;  /* 0x0000000912007836 */ /* 0x001fc60000000000 */
[----:B------:R-:W-:-:S04]  /*34d0*/  ULOP3.LUT UR6, UR6, 0x3fff, URZ, 0xc0, !UPT ;  /* 0x00003fff06067892 */ /* 0x000fc8000f8ec03f */
[----:B------:R-:W-:-:S07]  /*34e0*/  ULEA UR10, UR21, UR6, 0xa ;  /* 0x00000006150a7291 */ /* 0x000fce000f8e503f */
[----:B------:R-:W-:Y:S02]  /*34f0*/  UMOV UR6, UR10 ;  /* 0x0000000a00067c82 */ /* 0x000fe40008000000 */
[----:B------:R-:W-:Y:S01]  /*3500*/  HGMMA.64x64x16.F32 R88, R120, gdesc[UR4].tnspB, R88, gsb0 ;  /* 0x40e0000478587df0 */ /* 0x000fe20008000858 */
[----:B------:R-:W-:Y:S01]  /*3510*/  UIADD3 UR6, UR10, 0x80, URZ ;  /* 0x000000800a067890 */ /* 0x000fe2000fffe03f */
[----:B------:R-:W-:Y:S01]  /*3520*/  UMOV UR7, 0x40000040 ;  /* 0x4000004000077882 */ /* 0x000fe20000000000 */
[----:B-1----:R-:W-:-:S04]  /*3530*/  ISETP.GE.U32.AND P1, PT, R3, 0x180, PT ;  /* 0x000001800300780c */ /* 0x002fc80003f26070 */
[----:B------:R-:W-:Y:S01]  /*3540*/  SEL R0, R0, 0x9, !P1 ;  /* 0x0000000900007807 */ /* 0x000fe20004800000 */
[----:B------:R-:W-:Y:S02]  /*3550*/  WARPGROUP.DEPBAR.LE gsb0, 0x0 ;  /* 0x00008000000079c5 */ /* 0x000fe40000010000 */
[----:B------:R-:W-:-:S06]  /*3560*/  WARPGROUP.ARRIVE ;  /* 0x00000000000079c5 */ /* 0x000fcc0000000000 */
[----:B------:R-:W-:Y:S01]  /*3570*/  HGMMA.64x64x16.F32 R88, R124, gdesc[UR4].tnspB, R88, gsb0 ;  /* 0x40e000047c587df0 */ /* 0x000fe20008000858 */
[----:B------:R-:W-:Y:S01]  /*3580*/  UIADD3 UR6, UR10, 0x100, URZ ;  /* 0x000001000a067890 */ /* 0x000fe2000fffe03f */
[----:B------:R-:W-:Y:S01]  /*3590*/  UMOV UR7, 0x40000040 ;  /* 0x4000004000077882 */ /* 0x000fe20000000000 */
        /* <DEDUP_REMOVED lines=27> */
[----:B------:R-:W-:Y:S03]  /*3750*/  HGMMA.64x64x16.F32 R88, R148, gdesc[UR4].tnspB, R88, gsb0 ;  /* 0x40e0000494587df0 */ /* 0x000fe60008000858 */
[----:B------:R-:W-:Y:S02]  /*3760*/  WARPGROUP.DEPBAR.LE gsb0, 0x0 ;  /* 0x00008000000079c5 */ /* 0x000fe40000010000 */
[----:B------:R0:W-:Y:S06]  /*3770*/  BAR.ARV R0, 0x100 ;  /* 0x000400000000751d */ /* 0x0001ec0000002000 */
[----:B------:R-:W-:Y:S05]  /*3780*/  @!P0 BRA `(.L_x_12754) ;  /* 0x0000000000048947 */ /* 0x000fea0003800000 */
[----:B------:R-:W-:Y:S01]  /*3790*/  BPT.TRAP 0x1 ;  /* 0x000000040000795c */ /* 0x000fe20000300000 */
.L_x_12754:
        /* <DEDUP_REMOVED lines=77> */
[C---:B------:R-:W-:Y:S01]  /*3c70*/  FADD.FTZ R15, -R3.reuse, R4 ;  /* 0x00000004030f7221 */ /* 0x040fe20000010100 */
[----:B0-----:R-:W-:-:S03]  /*3c80*/  FMUL.FTZ R121, R3, R0 ;  /* 0x0000000003797220 */ /* 0x001fc60000410000 */
[-C--:B------:R-:W-:Y:S01]  /*3c90*/  FMUL.FTZ R15, R15, R0.reuse ;  /* 0x000000000f0f7220 */ /* 0x080fe20000410000 */
[----:B------:R-:W-:Y:S01]  /*3ca0*/  FADD.FTZ R21, -R5, R6 ;  /* 0x0000000605157221 */ /* 0x000fe20000010100 */
[-CC-:B------:R-:W-:Y:S01]  /*3cb0*/  FFMA.FTZ R129, R41, R0.reuse, -R121.reuse ;  /* 0x0000000029817223 */ /* 0x180fe20000010879 */
[-CC-:B------:R-:W-:Y:S01]  /*3cc0*/  FFMA.FTZ R41, R53, R0.reuse, -R121.reuse ;  /* 0x0000000035297223 */ /* 0x180fe20000010879 */
[-C--:B------:R-:W-:Y:S01]  /*3cd0*/  FMUL.FTZ R53, R5, R0.reuse ;  /* 0x0000000005357220 */ /* 0x080fe20000410000 */
[-CC-:B------:R-:W-:Y:S01]  /*3ce0*/  FFMA.FTZ R131, R45, R0.reuse, -R121.reuse ;  /* 0x000000002d837223 */ /* 0x180fe20000010879 */
[----:B------:R0:W-:Y:S01]  /*3cf0*/  MUFU.EX2 R6, R15 ;  /* 0x0000000f00067308 */ /* 0x0001e20000000800 */
        /* <DEDUP_REMOVED lines=60> */
[----:B------:R-:W-:-:S04]  /*40c0*/  FFMA.FTZ R151, R86, R0, -R53 ;  /* 0x0000000056977223 */ /* 0x000fc80000010835 */
        /* <DEDUP_REMOVED lines=37> */
[----:B------:R-:W-:-:S06]  /*4320*/  FFMA.FTZ R36, R71, R0, -R53 ;  /* 0x0000000047247223 */ /* 0x000fcc0000010835 */
        /* <DEDUP_REMOVED lines=16> */
[----:B------:R-:W-:-:S06]  /*4430*/  FFMA.FTZ R38, R75, R0, -R53 ;  /* 0x000000004b267223 */ /* 0x000fcc0000010835 */
        /* <DEDUP_REMOVED lines=31> */
[-CC-:B------:R-:W-:Y:S01]  /*4630*/  FFMA.FTZ R42, R83, R0.reuse, -R53.reuse ;  /* 0x00000000532a7223 */ /* 0x180fe20000010835 */
[----:B------:R-:W-:-:S05]  /*4640*/  FFMA.FTZ R53, R87, R0, -R53 ;  /* 0x0000000057357223 */ /* 0x000fca0000010835 */
        /* <DEDUP_REMOVED lines=44> */
.L_x_12755:
[----:B------:R-:W-:Y:S01]  /*4910*/  ULEA UR6, UR21, UR44, 0x3 ;  /* 0x0000002c15067291 */ /* 0x000fe2000f8e183f */
[----:B------:R-:W-:Y:S01]  /*4920*/  ISETP.LT.AND P1, PT, RZ, UR47, PT ;  /* 0x0000002fff007c0c */ /* 0x000fe2000bf21270 */
[----:B------:R-:W-:Y:S01]  /*4930*/  UIADD3 UR7, UR47, -0x1, URZ ;  /* 0xffffffff2f077890 */ /* 0x000fe2000fffe03f */
[----:B------:R-:W-:Y:S01]  /*4940*/  F2FP.F16.F32.PACK_AB R122, R123, R122 ;  /* 0x0000007a7b7a723e */ /* 0x000fe200000000ff */
[----:B------:R-:W-:Y:S01]  /*4950*/  UIADD3 UR6, UR6, 0x16860, URZ ;  /* 0x0001686006067890 */ /* 0x000fe2000fffe03f */
[----:B------:R-:W-:Y:S01]  /*4960*/  F2FP.F16.F32.PACK_AB R124, R125, R124 ;  /* 0x0000007c7d7c723e */ /* 0x000fe200000000ff */
[----:B------:R-:W-:Y:S01]  /*4970*/  UMOV UR22, UR37 ;  /* 0x0000002500167c82 */ /* 0x000fe20008000000 */
[----:B------:R-:W-:Y:S01]  /*4980*/  UMOV UR21, UR38 ;  /* 0x0000002600157c82 */ /* 0x000fe20008000000 */
[----:B------:R-:W-:Y:S01]  /*4990*/  UPRMT UR6, UR41, 0x654, UR6 ;  /* 0x0000065429067896 */ /* 0x000fe20008000006 */
[----:B------:R-:W-:Y:S01]  /*49a0*/  F2FP.F16.F32.PACK_AB R126, R127, R126 ;  /* 0x0000007e7f7e723e */ /* 0x000fe200000000ff */
[----:B------:R-:W-:Y:S01]  /*49b0*/  UMOV UR47, UR7 ;  /* 0x00000007002f7c82 */ /* 0x000fe20008000000 */
[----:B------:R-:W-:Y:S01]  /*49c0*/  F2FP.F16.F32.PACK_AB R128, R129, R128 ;  /* 0x000000808180723e */ /* 0x000fe200000000ff */
[----:B------:R-:W-:Y:S01]  /*49d0*/  FMUL.FTZ R88, R88, R6 ;  /* 0x0000000658587220 */ /* 0x000fe20000410000 */
[----:B------:R-:W-:Y:S01]  /*49e0*/  F2FP.F16.F32.PACK_AB R130, R131, R130 ;  /* 0x000000828382723e */ /* 0x000fe200000000ff */
        /* <DEDUP_REMOVED lines=62> */
.L_x_12745:
[----:B------:R-:W-:Y:S06]  /*4dd0*/  BAR.ARV 0x8, 0x200 ;  /* 0x0208000000007b1d */ /* 0x000fec0000002000 */
[----:B------:R-:W-:Y:S05]  /*4de0*/  @!P0 BRA `(.L_x_12757) ;  /* 0x0000000000048947 */ /* 0x000fea0003800000 */
[----:B------:R-:W-:Y:S01]  /*4df0*/  BPT.TRAP 0x1 ;  /* 0x000000040000795c */ /* 0x000fe20000300000 */
.L_x_12757:
[----:B------:R-:W-:Y:S01]  /*4e00*/  ULEA UR4, UR38, UR44, 0x3 ;  /* 0x0000002c26047291 */ /* 0x000fe2000f8e183f */
[----:B------:R-:W-:-:S05]  /*4e10*/  IMAD.U32 R4, RZ, RZ, UR37 ;  /* 0x00000025ff047e24 */ /* 0x000fca000f8e00ff */
[----:B------:R-:W-:-:S04]  /*4e20*/  SHF.L.U32 R4, R4, 0x1f, RZ ;  /* 0x0000001f04047819 */ /* 0x000fc800000006ff */
[----:B------:R0:W1:Y:S01]  /*4e30*/  SYNCS.PHASECHK.TRANS64.TRYWAIT P1, [UR4+0x16850], R4 ;  /* 0x01685004ff0075a7 */ /* 0x0000620008020144 */
[----:B------:R-:W-:Y:S05]  /*4e40*/  @!P0 BRA `(.L_x_12758) ;  /* 0x0000000000048947 */ /* 0x000fea0003800000 */
[----:B------:R-:W-:Y:S01]  /*4e50*/  BPT.TRAP 0x1 ;  /* 0x000000040000795c */ /* 0x000fe20000300000 */
.L_x_12758:
[----:B-1----:R-:W-:Y:S05]  /*4e60*/  @P1 BRA `(.L_x_12759) ;  /* 0x0000000000081947 */ /* 0x002fea0003800000 */
[----:B------:R-:W1:Y:S02]  /*4e70*/  SYNCS.PHASECHK.TRANS64.TRYWAIT P1, [UR4+0x16850], R4 ;  /* 0x01685004ff0075a7 */ /* 0x000e640008020144 */
[----:B-1----:R-:W-:Y:S05]  /*4e80*/  @!P1 BRA `(.L_x_12760) ;  /* 0x0000005000989947 */ /* 0x002fea0003800000 */
.L_x_12759:
[----:B------:R-:W-:Y:S01]  /*4e90*/  UIADD3 UR5, UR44, 0x400, URZ ;  /* 0x000004002c057890 */ /* 0x000fe2000fffe03f */
[----:B------:R-:W-:Y:S01]  /*4ea0*/  WARPGROUP.ARRIVE ;  /* 0x00000000000079c5 */ /* 0x000fe20000000000 */
[----:B------:R-:W-:Y:S01]  /*4eb0*/  UMOV UR7, 0x40000040 ;  /* 0x4000004000077882 */ /* 0x000fe20000000000 */
[----:B------:R-:W-:Y:S01]  /*4ec0*/  UMOV UR11, 0x40000040 ;  /* 0x40000040000b7882 */ /* 0x000fe20000000000 */
[----:B------:R-:W-:Y:S01]  /*4ed0*/  USHF.R.U32.HI UR5, URZ, 0x4, UR5 ;  /* 0x000000043f057899 */ /* 0x000fe20008011605 */
[----:B01----:R-:W0:Y:S01]  /*4ee0*/  SHFL.BFLY PT, R4, R9, 0x2, 0x1f ;  /* 0x0c401f0009047f89 */ /* 0x003e2200000e0000 */
[----:B------:R-:W-:Y:S02]  /*4ef0*/  IMAD.MOV.U32 R37, RZ, RZ, RZ ;  /* 0x000000ffff257224 */ /* 0x000fe400078e00ff */
[----:B------:R-:W-:Y:S01]  /*4f00*/  ULOP3.LUT UR5, UR5, 0x3fff, URZ, 0xc0, !UPT ;  /* 0x00003fff05057892 */ /* 0x000fe2000f8ec03f */
[----:B------:R-:W1:Y:S01]  /*4f10*/  SHFL.BFLY PT, R6, R7, 0x2, 0x1f ;  /* 0x0c401f0007067f89 */ /* 0x000e6200000e0000 */
[----:B------:R-:W-:-:S02]  /*4f20*/  IMAD.MOV.U32 R45, RZ, RZ, -0x800000 ;  /* 0xff800000ff2d7424 */ /* 0x000fc400078e00ff */
[----:B------:R-:W-:Y:S01]  /*4f30*/  ULEA UR6, UR38, UR5, 0xa ;  /* 0x0000000526067291 */ /* 0x000fe2000f8e503f */
[----:B------:R-:W-:-:S03]  /*4f40*/  IMAD.MOV.U32 R44, RZ, RZ, -0x800000 ;  /* 0xff800000ff2c7424 */ /* 0x000fc600078e00ff */
[----:B------:R-:W-:-:S05]  /*4f50*/  UIADD3 UR8, UR6, 0x80, URZ ;  /* 0x0000008006087890 */ /* 0x000fca000fffe03f */
[----:B------:R-:W-:Y:S01]  /*4f60*/  HGMMA.64x64x16.F32 R88, R120, gdesc[UR4].tnspB, R88, gsb0 ;  /* 0x40e0000478587df0 */ /* 0x000fe20008000858 */
[----:B------:R-:W-:Y:S01]  /*4f70*/  UMOV UR7, 0x40000040 ;  /* 0x4000004000077882 */ /* 0x000fe20000000000 */
[----:B------:R-:W-:Y:S01]  /*4f80*/  UMOV UR10, UR8 ;  /* 0x00000008000a7c82 */ /* 0x000fe20008000000 */
[----:B------:R-:W-:Y:S01]  /*4f90*/  UIADD3 UR8, UR6, 0x100, URZ ;  /* 0x0000010006087890 */ /* 0x000fe2000fffe03f */
[----:B0-----:R-:W-:Y:S01]  /*4fa0*/  FADD.FTZ R4, R4, R9 ;  /* 0x0000000904047221 */ /* 0x001fe20000010000 */
[----:B-1----:R-:W-:-:S04]  /*4fb0*/  FADD.FTZ R6, R6, R7 ;  /* 0x0000000706067221 */ /* 0x002fc80000010000 */
        /* <DEDUP_REMOVED lines=13> */
[----:B------:R-:W-:Y:S01]  /*5090*/  @P1 FFMA.FTZ R45, R4, R3, R7 ;  /* 0x00000003042d1223 */ /* 0x000fe20000010007 */
[----:B------:R-:W-:Y:S02]  /*50a0*/  WARPGROUP.DEPBAR.LE gsb0, 0x0 ;  /* 0x00008000000079c5 */ /* 0x000fe40000010000 */
[----:B------:R-:W-:Y:S01]  /*50b0*/  WARPGROUP.ARRIVE ;  /* 0x00000000000079c5 */ /* 0x000fe20000000000 */
[----:B------:R2:W0:Y:S01]  /*50c0*/  @P2 MUFU.RCP R6, R13 ;  /* 0x0000000d00062308 */ /* 0x0004220000001000 */
[----:B-1----:R-:W-:-:S04]  /*50d0*/  @P2 FMUL.FTZ R8, R8, 0.69314718246459960938 ;  /* 0x3f31721808082820 */ /* 0x002fc80000410000 */
[----:B------:R-:W-:Y:S01]  /*50e0*/  HGMMA.64x64x16.F32 R88, R124, gdesc[UR8].tnspB, R88, gsb0 ;  /* 0x40e000087c587df0 */ /* 0x000fe20008000858 */
[----:B------:R-:W-:Y:S01]  /*50f0*/  UMOV UR10, UR8 ;  /* 0x00000008000a7c82 */ /* 0x000fe20008000000 */
[----:B------:R-:W-:Y:S01]  /*5100*/  UMOV UR11, 0x40000040 ;  /* 0x40000040000b7882 */ /* 0x000fe20000000000 */
[----:B------:R-:W-:Y:S01]  /*5110*/  UIADD3 UR8, UR6, 0x180, URZ ;  /* 0x0000018006087890 */ /* 0x000fe2000fffe03f */
[----:B------:R-:W-:Y:S01]  /*5120*/  @P2 FFMA.FTZ R44, R9, R5, R8 ;  /* 0x00000005092c2223 */ /* 0x000fe20000010008 */
[----:B------:R-:W-:Y:S02]  /*5130*/  WARPGROUP.DEPBAR.LE gsb0, 0x0 ;  /* 0x00008000000079c5 */ /* 0x000fe40000010000 */
[----:B------:R-:W-:-:S06]  /*5140*/  WARPGROUP.ARRIVE ;  /* 0x00000000000079c5 */ /* 0x000fcc0000000000 */
[----:B------:R-:W-:Y:S01]  /*5150*/  HGMMA.64x64x16.F32 R88, R128, gdesc[UR8].tnspB, R88, gsb0 ;  /* 0x40e0000880587df0 */ /* 0x000fe20008000858 */
[----:B------:R-:W-:Y:S01]  /*5160*/  UMOV UR10, UR8 ;  /* 0x00000008000a7c82 */ /* 0x000fe20008000000 */
[----:B------:R-:W-:Y:S01]  /*5170*/  UMOV UR11, 0x40000040 ;  /* 0x40000040000b7882 */ /* 0x000fe20000000000 */
[----:B------:R-:W-:Y:S01]  /*5180*/  UIADD3 UR8, UR6, 0x200, URZ ;  /* 0x0000020006087890 */ /* 0x000fe2000fffe03f */
        /* <DEDUP_REMOVED lines=11> */
[----:B------:R-:W-:Y:S02]  /*5240*/  UIADD3 UR8, UR6, 0x300, URZ ;  /* 0x0000030006087890 */ /* 0x000fe4000fffe03f */
[----:B------:R-:W-:Y:S01]  /*5250*/  UIADD3 UR6, UR6, 0x380, URZ ;  /* 0x0000038006067890 */ /* 0x000fe2000fffe03f */
[----:B------:R-:W-:Y:S02]  /*5260*/  WARPGROUP.DEPBAR.LE gsb0, 0x0 ;  /* 0x00008000000079c5 */ /* 0x000fe40000010000 */
[----:B------:R-:W-:-:S06]  /*5270*/  WARPGROUP.ARRIVE ;  /* 0x00000000000079c5 */ /* 0x000fcc0000000000 */
[----:B------:R-:W-:Y:S01]  /*5280*/  HGMMA.64x64x16.F32 R88, R140, gdesc[UR8].tnspB, R88, gsb0 ;  /* 0x40e000088c587df0 */ /* 0x000fe20008000858 */
[----:B------:R-:W-:Y:S01]  /*5290*/  UMOV UR10, UR8 ;  /* 0x00000008000a7c82 */ /* 0x000fe20008000000 */
[----:B------:R-:W-:Y:S01]  /*52a0*/  UMOV UR11, 0x40000040 ;  /* 0x40000040000b7882 */ /* 0x000fe20000000000 */
[----:B------:R-:W-:Y:S02]  /*52b0*/  WARPGROUP.DEPBAR.LE gsb0, 0x0 ;  /* 0x00008000000079c5 */ /* 0x000fe40000010000 */
[----:B------:R-:W-:-:S06]  /*52c0*/  WARPGROUP.ARRIVE ;  /* 0x00000000000079c5 */ /* 0x000fcc0000000000 */
[----:B------:R-:W-:Y:S03]  /*52d0*/  HGMMA.64x64x16.F32 R88, R144, gdesc[UR8].tnspB, R88, gsb0 ;  /* 0x40e0000890587df0 */ /* 0x000fe60008000858 */
[----:B------:R-:W-:Y:S02]  /*52e0*/  WARPGROUP.DEPBAR.LE gsb0, 0x0 ;  /* 0x00008000000079c5 */ /* 0x000fe40000010000 */
[----:B------:R-:W-:-:S06]  /*52f0*/  WARPGROUP.ARRIVE ;  /* 0x00000000000079c5 */ /* 0x000fcc0000000000 */
[----:B------:R-:W-:Y:S03]  /*5300*/  HGMMA.64x64x16.F32 R88, R148, gdesc[UR4].tnspB, R88, gsb0 ;  /* 0x40e0000494587df0 */ /* 0x000fe60008000858 */
[----:B------:R-:W-:Y:S02]  /*5310*/  WARPGROUP.DEPBAR.LE gsb0, 0x0 ;  /* 0x00008000000079c5 */ /* 0x000fe40000010000 */
[----:B0-23--:R-:W-:Y:S05]  /*5320*/  @!P0 BRA `(.L_x_12761) ;  /* 0x0000000000048947 */ /* 0x00dfea0003800000 */
[----:B------:R-:W-:Y:S01]  /*5330*/  BPT.TRAP 0x1 ;  /* 0x000000040000795c */ /* 0x000fe20000300000 */
.L_x_12761:
[----:B------:R-:W0:Y:S01]  /*5340*/  LDC R0, c[0x0][0xbe8] ;  /* 0x0002fa00ff007b82 */ /* 0x000e220000000800 */
[----:B------:R-:W-:Y:S01]  /*5350*/  ULDC UR10, c[0x0][0xc44] ;  /* 0x00031100000a7ab9 */ /* 0x000fe20000000800 */
[----:B------:R-:W-:Y:S01]  /*5360*/  IMAD R47, RZ, RZ, -UR43 ;  /* 0x8000002bff2f7e24 */ /* 0x000fe2000f8e02ff */
[----:B------:R-:W-:Y:S01]  /*5370*/  ULDC.64 UR8, c[0x0][0xb90] ;  /* 0x0002e40000087ab9 */ /* 0x000fe20000000a00 */
[----:B------:R-:W-:Y:S02]  /*5380*/  IMAD.SHL.U32 R3, R2, 0x8, RZ ;  /* 0x0000000802037824 */ /* 0x000fe400078e00ff */
[-C--:B------:R-:W-:Y:S01]  /*5390*/  FMUL.FTZ R46, R91, R6.reuse ;  /* 0x000000065b2e7220 */ /* 0x080fe20000410000 */
[-C--:B------:R-:W-:Y:S01]  /*53a0*/  FMUL.FTZ R51, R90, R6.reuse ;  /* 0x000000065a337220 */ /* 0x080fe20000410000 */
[-C--:B------:R-:W-:Y:S01]  /*53b0*/  FMUL.FTZ R50, R95, R6.reuse ;  /* 0x000000065f327220 */ /* 0x080fe20000410000 */
[----:B------:R-:W1:Y:S01]  /*53c0*/  S2UR UR5, SR_SWINHI ;  /* 0x00000000000579c3 */ /* 0x000e620000002f00 */
        /* <DEDUP_REMOVED lines=13> */
[----:B------:R-:W-:Y:S01]  /*54a0*/  FMUL.FTZ R65, R118, R6 ;  /* 0x0000000676417220 */ /* 0x000fe20000410000 */
[----:B------:R-:W-:Y:S01]  /*54b0*/  IMAD R5, R16, 0x40, R3 ;  /* 0x0000004010057824 */ /* 0x000fe200078e0203 */
[----:B0-----:R-:W-:Y:S01]  /*54c0*/  ISETP.NE.AND P1, PT, R0, 0x1, PT ;  /* 0x000000010000780c */ /* 0x001fe20003f25270 */
[----:B------:R-:W0:Y:S01]  /*54d0*/  LDC.64 R38, c[0x0][0xb98] ;  /* 0x0002e600ff267b82 */ /* 0x000e220000000a00 */
[----:B------:R-:W-:Y:S01]  /*54e0*/  UIADD3 UR4, UR4, 0x16860, URZ ;  /* 0x0001686004047890 */ /* 0x000fe2000fffe03f */
[-C--:B------:R-:W-:Y:S01]  /*54f0*/  FMUL.FTZ R40, R89, R37.reuse ;  /* 0x0000002559287220 */ /* 0x080fe20000410000 */
[-C--:B------:R-:W-:Y:S01]  /*5500*/  FMUL.FTZ R43, R88, R37.reuse ;  /* 0x00000025582b7220 */ /* 0x080fe20000410000 */
[-C--:B------:R-:W-:Y:S01]  /*5510*/  FMUL.FTZ R41, R93, R37.reuse ;  /* 0x000000255d297220 */ /* 0x080fe20000410000 */
[----:B------:R-:W-:Y:S01]  /*5520*/  UPRMT UR4, UR41, 0x654, UR4 ;  /* 0x0000065429047896 */ /* 0x000fe20008000004 */
[----:B------:R-:W-:Y:S01]  /*5530*/  FMUL.FTZ R42, R92, R37 ;  /* 0x000000255c2a7220 */ /* 0x000fe20000410000 */
[----:B------:R-:W-:Y:S01]  /*5540*/  UMOV UR6, UR44 ;  /* 0x0000002c00067c82 */ /* 0x000fe20008000000 */
[----:B-1----:R-:W-:Y:S01]  /*5550*/  UMOV UR7, UR5 ;  /* 0x0000000500077c82 */ /* 0x002fe20008000000 */
[----:B------:R-:W-:Y:S01]  /*5560*/  UIADD3 UR5, -UR45, URZ, URZ ;  /* 0x0000003f2d057290 */ /* 0x000fe2000fffe13f */
[----:B------:R-:W-:Y:S01]  /*5570*/  MOV R28, UR6 ;  /* 0x00000006001c7c02 */ /* 0x000fe20008000f00 */
[----:B------:R-:W-:-:S02]  /*5580*/  IMAD.U32 R29, RZ, RZ, UR7 ;  /* 0x00000007ff1d7e24 */ /* 0x000fc4000f8e00ff */
[----:B------:R-:W-:Y:S01]  /*5590*/  FMUL.FTZ R12, R101, R37 ;  /* 0x00000025650c7220 */ /* 0x000fe20000410000 */
[----:B------:R-:W1:Y:S01]  /*55a0*/  @P1 LDC R20, c[0x0][0xbec] ;  /* 0x0002fb00ff141b82 */ /* 0x000e620000000800 */
[----:B------:R-:W-:Y:S01]  /*55b0*/  UIMAD UR10, UR10, UR5, UR43 ;  /* 0x000000050a0a72a4 */ /* 0x000fe2000f8e022b */
[----:B------:R-:W-:-:S04]  /*55c0*/  IMAD.WIDE R10, R152, 0x2, R28 ;  /* 0x00000002980a7825 */ /* 0x000fc800078e021c */
[-C--:B------:R-:W-:Y:S01]  /*55d0*/  FMUL.FTZ R35, R100, R37.reuse ;  /* 0x0000002564237220 */ /* 0x080fe20000410000 */
[----:B------:R-:W-:Y:S01]  /*55e0*/  FMUL.FTZ R15, R97, R37 ;  /* 0x00000025610f7220 */ /* 0x000fe20000410000 */
[----:B------:R-:W-:Y:S01]  /*55f0*/  USHF.R.S32.HI UR11, URZ, 0x1f, UR10 ;  /* 0x0000001f3f0b7899 */ /* 0x000fe2000801140a */
[----:B--2---:R-:W-:Y:S01]  /*5600*/  IMAD R47, R24, R47, UR46 ;  /* 0x0000002e182f7e24 */ /* 0x004fe2000f8e022f */
[C---:B------:R-:W-:Y:S01]  /*5610*/  IADD3 R27, P0, R10.reuse, 0x60, RZ ;  /* 0x000000600a1b7810 */ /* 0x040fe20007f1e0ff */
[----:B------:R-:W2:Y:S01]  /*5620*/  @P1 LDC R69, c[0x0][0xbf0] ;  /* 0x0002fc00ff451b82 */ /* 0x000ea20000000800 */
[----:B------:R-:W-:Y:S01]  /*5630*/  UIMAD UR5, UR11, UR8, URZ ;  /* 0x000000080b0572a4 */ /* 0x000fe2000f8e023f */
[----:B------:R-:W-:Y:S01]  /*5640*/  IMAD R73, R47, 0xc0, R23 ;  /* 0x000000c02f497824 */ /* 0x000fe200078e0217 */
[----:B------:R-:W-:Y:S01]  /*5650*/  LOP3.LUT R6, R27, 0x380, RZ, 0xc0, !PT ;  /* 0x000003801b067812 */ /* 0x000fe200078ec0ff */
[----:B------:R-:W-:Y:S01]  /*5660*/  IMAD.WIDE R28, R5, 0x2, R28 ;  /* 0x00000002051c7825 */ /* 0x000fe200078e021c */
[----:B------:R-:W-:Y:S01]  /*5670*/  UIMAD.WIDE.U32 UR6, UR10, UR8, URZ ;  /* 0x000000080a0672a5 */ /* 0x000fe2000f8e003f */
[----:B------:R-:W-:Y:S01]  /*5680*/  IADD3 R25, P2, R10, 0x40, RZ ;  /* 0x000000400a197810 */ /* 0x000fe20007f5e0ff */
[----:B------:R-:W-:Y:S01]  /*5690*/  UIMAD UR5, UR10, UR9, UR5 ;  /* 0x000000090a0572a4 */ /* 0x000fe2000f8e0205 */
[----:B------:R-:W-:Y:S01]  /*56a0*/  SHF.R.U64 R6, R6, 0x3, RZ ;  /* 0x0000000306067819 */ /* 0x000fe200000012ff */
[----:B------:R-:W-:Y:S01]  /*56b0*/  IMAD.X R9, RZ, RZ, R11, P0 ;  /* 0x000000ffff097224 */ /* 0x000fe200000e060b */
[----:B------:R-:W-:Y:S01]  /*56c0*/  LOP3.LUT R4, R25, 0x380, RZ, 0xc0, !PT ;  /* 0x0000038019047812 */ /* 0x000fe200078ec0ff */
[----:B------:R-:W-:Y:S01]  /*56d0*/  UIADD3 UR5, UR7, UR5, URZ ;  /* 0x0000000507057290 */ /* 0x000fe2000fffe03f */
[----:B------:R-:W-:Y:S01]  /*56e0*/  LOP3.LUT R8, R6, R27, RZ, 0x3c, !PT ;  /* 0x0000001b06087212 */ /* 0x000fe200078e3cff */
[----:B------:R-:W-:Y:S01]  /*56f0*/  IMAD.MOV.U32 R67, RZ, RZ, R73 ;  /* 0x000000ffff437224 */ /* 0x000fe200078e0049 */
[----:B------:R-:W-:Y:S01]  /*5700*/  IADD3 R27, P0, R28, 0x1800, RZ ;  /* 0x000018001c1b7810 */ /* 0x000fe20007f1e0ff */
[----:B------:R-:W-:Y:S01]  /*5710*/  IMAD.U32 R48, RZ, RZ, UR6 ;  /* 0x00000006ff307e24 */ /* 0x000fe2000f8e00ff */
[----:B------:R-:W-:Y:S01]  /*5720*/  MOV R49, UR7 ;  /* 0x0000000700317c02 */ /* 0x000fe20008000f00 */
[----:B-1----:R-:W-:Y:S01]  /*5730*/  @P1 IMAD.HI.U32 R20, R73, R20, RZ ;  /* 0x0000001449141227 */ /* 0x002fe200078e00ff */
[----:B------:R-:W-:Y:S01]  /*5740*/  LOP3.LUT R26, R27, 0x380, RZ, 0xc0, !PT ;  /* 0x000003801b1a7812 */ /* 0x000fe200078ec0ff */
[----:B------:R-:W-:Y:S01]  /*5750*/  USHF.R.S32.HI UR7, URZ, 0x1f, UR45 ;  /* 0x0000001f3f077899 */ /* 0x000fe2000801142d */
[----:B------:R-:W-:Y:S01]  /*5760*/  SHF.R.U64 R4, R4, 0x3, RZ ;  /* 0x0000000304047819 */ /* 0x000fe200000012ff */
[----:B------:R-:W-:Y:S01]  /*5770*/  IMAD.U32 R49, RZ, RZ, UR5 ;  /* 0x00000005ff317e24 */ /* 0x000fe2000f8e00ff */
[----:B------:R-:W-:Y:S01]  /*5780*/  IADD3 R21, P3, R10, 0x20, RZ ;  /* 0x000000200a157810 */ /* 0x000fe20007f7e0ff */
[----:B------:R-:W-:Y:S01]  /*5790*/  SYNCS.ARRIVE.TRANS64.RED.A1T0 RZ, [UR4], RZ ;  /* 0x000000ffffff79a7 */ /* 0x000fe20008100404 */
[----:B--2---:R-:W-:Y:S01]  /*57a0*/  @P1 SHF.R.U32.HI R67, RZ, R69, R20 ;  /* 0x00000045ff431219 */ /* 0x004fe20000011614 */
[----:B0-----:R-:W-:Y:S01]  /*57b0*/  IMAD.WIDE.U32 R48, R38, UR45, R48 ;  /* 0x0000002d26307c25 */ /* 0x001fe2000f8e0030 */
[----:B------:R-:W-:Y:S01]  /*57c0*/  SHF.R.U64 R26, R26, 0x3, RZ ;  /* 0x000000031a1a7819 */ /* 0x000fe200000012ff */
[----:B------:R-:W-:Y:S01]  /*57d0*/  ULDC.64 UR8, c[0x0][0xb88] ;  /* 0x0002e20000087ab9 */ /* 0x000fe20000000a00 */
[----:B------:R-:W-:Y:S01]  /*57e0*/  LOP3.LUT R6, R4, R25, RZ, 0x3c, !PT ;  /* 0x0000001904067212 */ /* 0x000fe200078e3cff */
[----:B------:R-:W-:Y:S01]  /*57f0*/  IMAD.MOV R69, RZ, RZ, -R67 ;  /* 0x000000ffff457224 */ /* 0x000fe200078e0a43 */
[----:B------:R-:W-:Y:S01]  /*5800*/  LOP3.LUT R4, R21, 0x380, RZ, 0xc0, !PT ;  /* 0x0000038015047812 */ /* 0x000fe200078ec0ff */
[----:B------:R-:W-:Y:S01]  /*5810*/  IMAD R64, R38, UR7, RZ ;  /* 0x0000000726407c24 */ /* 0x000fe2000f8e02ff */
[----:B------:R-:W-:Y:S01]  /*5820*/  LOP3.LUT R5, R10, 0x380, RZ, 0xc0, !PT ;  /* 0x000003800a057812 */ /* 0x000fe200078ec0ff */
[----:B------:R-:W-:Y:S01]  /*5830*/  IMAD R69, R0, R69, R73 ;  /* 0x0000004500457224 */ /* 0x000fe200078e0249 */
[----:B------:R-:W-:Y:S01]  /*5840*/  LOP3.LUT R26, R26, R27, RZ, 0x3c, !PT ;  /* 0x0000001b1a1a7212 */ /* 0x000fe200078e3cff */
[----:B------:R-:W-:Y:S01]  /*5850*/  IMAD.X R27, RZ, RZ, R29, P0 ;  /* 0x000000ffff1b7224 */ /* 0x000fe200000e061d */
[----:B------:R-:W-:Y:S01]  /*5860*/  SHF.R.U64 R4, R4, 0x3, RZ ;  /* 0x0000000304047819 */ /* 0x000fe200000012ff */
[----:B------:R-:W-:Y:S01]  /*5870*/  IMAD R64, R39, UR45, R64 ;  /* 0x0000002d27407c24 */ /* 0x000fe2000f8e0240 */
[----:B------:R-:W-:Y:S01]  /*5880*/  IADD3 R38, P0, R67, R48, RZ ;  /* 0x0000003043267210 */ /* 0x000fe20007f1e0ff */
[----:B------:R-:W-:Y:S01]  /*5890*/  IMAD.X R7, RZ, RZ, R11, P2 ;  /* 0x000000ffff077224 */ /* 0x000fe200010e060b */
[----:B------:R-:W-:Y:S01]  /*58a0*/  SHF.R.U64 R5, R5, 0x3, RZ ;  /* 0x0000000305057819 */ /* 0x000fe200000012ff */
[----:B------:R-:W-:Y:S01]  /*58b0*/  ULDC UR5, c[0x0][0xa88] ;  /* 0x0002a20000057ab9 */ /* 0x000fe20000000800 */
[----:B------:R-:W-:Y:S01]  /*58c0*/  SHF.R.S32.HI R39, RZ, 0x1f, R67 ;  /* 0x0000001fff277819 */ /* 0x000fe20000011443 */
[-C--:B------:R-:W-:Y:S01]  /*58d0*/  FMUL.FTZ R36, R96, R37.reuse ;  /* 0x0000002560247220 */ /* 0x080fe20000410000 */
[----:B------:R-:W-:Y:S01]  /*58e0*/  SHF.R.S32.HI R48, RZ, 0x1f, R69 ;  /* 0x0000001fff307819 */ /* 0x000fe20000011445 */
[-C--:B------:R-:W-:Y:S01]  /*58f0*/  FMUL.FTZ R13, R105, R37.reuse ;  /* 0x00000025690d7220 */ /* 0x080fe20000410000 */
[----:B------:R-:W-:Y:S01]  /*5900*/  IADD3 R25, P2, R28, 0x3000, RZ ;  /* 0x000030001c197810 */ /* 0x000fe20007f5e0ff */
[----:B------:R-:W-:Y:S01]  /*5910*/  FMUL.FTZ R34, R104, R37 ;  /* 0x0000002568227220 */ /* 0x000fe20000410000 */
[----:B------:R-:W-:Y:S01]  /*5920*/  LOP3.LUT R4, R4, R21, RZ, 0x3c, !PT ;  /* 0x0000001504047212 */ /* 0x000fe200078e3cff */
[----:B------:R-:W-:Y:S01]  /*5930*/  IMAD R48, R48, UR8, RZ ;  /* 0x0000000830307c24 */ /* 0x000fe2000f8e02ff */
[----:B------:R-:W-:Y:S01]  /*5940*/  LOP3.LUT R10, R5, R10, RZ, 0x3c, !PT ;  /* 0x0000000a050a7212 */ /* 0x000fe200078e3cff */
[----:B------:R-:W-:Y:S01]  /*5950*/  IMAD.X R5, RZ, RZ, R11, P3 ;  /* 0x000000ffff057224 */ /* 0x000fe200018e060b */
[----:B------:R-:W-:Y:S01]  /*5960*/  LOP3.LUT R21, R28, 0x380, RZ, 0xc0, !PT ;  /* 0x000003801c157812 */ /* 0x000fe200078ec0ff */
[----:B------:R-:W-:Y:S01]  /*5970*/  FMUL.FTZ R14, R109, R37 ;  /* 0x000000256d0e7220 */ /* 0x000fe20000410000 */
[----:B------:R-:W-:Y:S01]  /*5980*/  IADD3.X R39, R39, R49, R64, P0, !PT ;  /* 0x0000003127277210 */ /* 0x000fe200007fe440 */
[----:B------:R-:W-:Y:S01]  /*5990*/  IMAD R64, R0, UR5, RZ ;  /* 0x0000000500407c24 */ /* 0x000fe2000f8e02ff */
[----:B------:R-:W-:Y:S01]  /*59a0*/  LOP3.LUT R24, R25, 0x380, RZ, 0xc0, !PT ;  /* 0x0000038019187812 */ /* 0x000fe200078ec0ff */
[-C--:B------:R-:W-:Y:S01]  /*59b0*/  FMUL.FTZ R33, R108, R37.reuse ;  /* 0x000000256c217220 */ /* 0x080fe20000410000 */
[----:B------:R-:W-:Y:S01]  /*59c0*/  SHF.R.U64 R21, R21, 0x3, RZ ;  /* 0x0000000315157819 */ /* 0x000fe200000012ff */
[-C--:B------:R-:W-:Y:S01]  /*59d0*/  FMUL.FTZ R31, R113, R37.reuse ;  /* 0x00000025711f7220 */ /* 0x080fe20000410000 */
[----:B------:R-:W-:Y:S01]  /*59e0*/  IADD3 R71, P3, R28, 0x4800, RZ ;  /* 0x000048001c477810 */ /* 0x000fe20007f7e0ff */
[----:B------:R-:W-:Y:S01]  /*59f0*/  FMUL.FTZ R32, R112, R37 ;  /* 0x0000002570207220 */ /* 0x000fe20000410000 */
[----:B------:R-:W-:Y:S01]  /*5a00*/  MOV R70, R10 ;  /* 0x0000000a00467202 */ /* 0x000fe20000000f00 */
[C---:B------:R-:W-:Y:S01]  /*5a10*/  IMAD R11, R69.reuse, UR9, R48 ;  /* 0x00000009450b7c24 */ /* 0x040fe2000f8e0230 */
[----:B------:R-:W-:Y:S01]  /*5a20*/  MOV R67, R6 ;  /* 0x0000000600437202 */ /* 0x000fe20000000f00 */
[----:B------:R-:W-:Y:S01]  /*5a30*/  IMAD.WIDE.U32 R6, R69, UR8, R38 ;  /* 0x0000000845067c25 */ /* 0x000fe2000f8e0026 */
[----:B------:R-:W-:Y:S01]  /*5a40*/  SHF.R.U64 R24, R24, 0x3, RZ ;  /* 0x0000000318187819 */ /* 0x000fe200000012ff */
[----:B------:R-:W-:Y:S01]  /*5a50*/  ULDC.64 UR8, c[0x0][0xb50] ;  /* 0x0002d40000087ab9 */ /* 0x000fe20000000a00 */
[----:B------:R-:W-:Y:S01]  /*5a60*/  LOP3.LUT R28, R21, R28, RZ, 0x3c, !PT ;  /* 0x0000001c151c7212 */ /* 0x000fe200078e3cff */
[----:B------:R-:W-:Y:S01]  /*5a70*/  IMAD R39, R47, 0xc0, R22 ;  /* 0x000000c02f277824 */ /* 0x000fe200078e0216 */
[----:B------:R-:W-:Y:S01]  /*5a80*/  MOV R66, R8 ;  /* 0x0000000800427202 */ /* 0x000fe20000000f00 */
[--C-:B------:R-:W-:Y:S01]  /*5a90*/  IMAD.X R21, RZ, RZ, R29.reuse, P3 ;  /* 0x000000ffff157224 */ /* 0x100fe200018e061d */
[----:B------:R-:W-:Y:S01]  /*5aa0*/  LOP3.LUT P0, RZ, R17, 0x3, RZ, 0xc0, !PT ;  /* 0x0000000311ff7812 */ /* 0x000fe2000780c0ff */
[----:B------:R-:W-:Y:S01]  /*5ab0*/  VIADD R9, R39, 0x8 ;  /* 0x0000000827097836 */ /* 0x000fe20000000000 */
[----:B------:R-:W-:Y:S01]  /*5ac0*/  IADD3 R7, R7, R11, RZ ;  /* 0x0000000b07077210 */ /* 0x000fe20007ffe0ff */
[-C--:B------:R-:W-:Y:S01]  /*5ad0*/  FMUL.FTZ R30, R117, R37.reuse ;  /* 0x00000025751e7220 */ /* 0x080fe20000410000 */
[----:B------:R-:W-:Y:S01]  /*5ae0*/  LEA R38, P3, R6, UR8, 0x2 ;  /* 0x0000000806267c11 */ /* 0x000fe2000f8610ff */
[----:B------:R-:W-:Y:S01]  /*5af0*/  FMUL.FTZ R37, R116, R37 ;  /* 0x0000002574257220 */ /* 0x000fe20000410000 */
[----:B------:R-:W-:Y:S01]  /*5b00*/  LOP3.LUT R24, R24, R25, RZ, 0x3c, !PT ;  /* 0x0000001918187212 */ /* 0x000fe200078e3cff */
[----:B------:R-:W-:Y:S01]  /*5b10*/  IMAD.X R25, RZ, RZ, R29, P2 ;  /* 0x000000ffff197224 */ /* 0x000fe200010e061d */
[----:B------:R-:W-:Y:S01]  /*5b20*/  ISETP.GE.OR P2, PT, R39, R64, P0 ;  /* 0x000000402700720c */ /* 0x000fe20000746670 */
[----:B------:R-:W-:Y:S01]  /*5b30*/  SHFL.IDX PT, R48, R38, RZ, 0x1c1f ;  /* 0x001c1fff26307589 */ /* 0x000fe200000e0000 */
[----:B------:R-:W-:-:S02]  /*5b40*/  MOV R68, R4 ;  /* 0x0000000400447202 */ /* 0x000fc40000000f00 */
[----:B------:R-:W-:Y:S01]  /*5b50*/  LEA.HI.X R39, R6, UR9, R7, 0x2, P3 ;  /* 0x0000000906277c11 */ /* 0x000fe200098f1407 */
[----:B------:R-:W-:Y:S01]  /*5b60*/  ULDC.64 UR8, c[0x0][0xae8] ;  /* 0x0002ba0000087ab9 */ /* 0x000fe20000000a00 */
[----:B------:R-:W-:Y:S02]  /*5b70*/  ISETP.GE.OR P0, PT, R9, R64, P0 ;  /* 0x000000400900720c */ /* 0x000fe40000706670 */
[----:B------:R-:W-:Y:S01]  /*5b80*/  F2FP.F16.F32.PACK_AB R4, R40, R43 ;  /* 0x0000002b2804723e */ /* 0x000fe200000000ff */
[----:B------:R-:W0:Y:S01]  /*5b90*/  SHFL.IDX PT, R49, R39, RZ, 0x1c1f ;  /* 0x001c1fff27317589 */ /* 0x000e2200000e0000 */
[----:B------:R-:W-:Y:S02]  /*5ba0*/  F2FP.F16.F32.PACK_AB R5, R46, R51 ;  /* 0x000000332e05723e */ /* 0x000fe400000000ff */
[----:B------:R-:W-:Y:S01]  /*5bb0*/  F2FP.F16.F32.PACK_AB R6, R41, R42 ;  /* 0x0000002a2906723e */ /* 0x000fe200000000ff */
[----:B------:R-:W-:Y:S01]  /*5bc0*/  BAR.SYNC.DEFER_BLOCKING 0x1, 0x180 ;  /* 0x0046000000007b1d */ /* 0x000fe20000010000 */
[----:B------:R-:W-:-:S02]  /*5bd0*/  F2FP.F16.F32.PACK_AB R7, R50, R53 ;  /* 0x000000353207723e */ /* 0x000fc400000000ff */
[----:B------:R-:W-:Y:S02]  /*5be0*/  F2FP.F16.F32.PACK_AB R10, R12, R35 ;  /* 0x000000230c0a723e */ /* 0x000fe400000000ff */
[----:B------:R-:W-:Y:S02]  /*5bf0*/  F2FP.F16.F32.PACK_AB R8, R15, R36 ;  /* 0x000000240f08723e */ /* 0x000fe400000000ff */
[----:B------:R-:W-:Y:S01]  /*5c00*/  F2FP.F16.F32.PACK_AB R9, R52, R55 ;  /* 0x000000373409723e */ /* 0x000fe200000000ff */
[----:B------:R-:W-:Y:S01]  /*5c10*/  SHFL.IDX PT, R50, R38, 0x1, 0x1c1f ;  /* 0x003c1f0026327f89 */ /* 0x000fe200000e0000 */
[----:B------:R-:W-:Y:S02]  /*5c20*/  F2FP.F16.F32.PACK_AB R11, R54, R57 ;  /* 0x00000039360b723e */ /* 0x000fe400000000ff */
[----:B------:R-:W-:Y:S01]  /*5c30*/  F2FP.F16.F32.PACK_AB R12, R13, R34 ;  /* 0x000000220d0c723e */ /* 0x000fe200000000ff */
[----:B------:R-:W1:Y:S01]  /*5c40*/  SHFL.IDX PT, R51, R39, 0x1, 0x1c1f ;  /* 0x003c1f0027337f89 */ /* 0x000e6200000e0000 */
[----:B------:R-:W-:-:S02]  /*5c50*/  F2FP.F16.F32.PACK_AB R13, R56, R59 ;  /* 0x0000003b380d723e */ /* 0x000fc400000000ff */
[----:B------:R-:W-:Y:S02]  /*5c60*/  F2FP.F16.F32.PACK_AB R14, R14, R33 ;  /* 0x000000210e0e723e */ /* 0x000fe400000000ff */
[----:B------:R-:W-:Y:S02]  /*5c70*/  F2FP.F16.F32.PACK_AB R15, R58, R61 ;  /* 0x0000003d3a0f723e */ /* 0x000fe400000000ff */
[----:B------:R-:W-:Y:S02]  /*5c80*/  F2FP.F16.F32.PACK_AB R52, R31, R32 ;  /* 0x000000201f34723e */ /* 0x000fe400000000ff */
[----:B------:R-:W-:Y:S02]  /*5c90*/  F2FP.F16.F32.PACK_AB R53, R60, R63 ;  /* 0x0000003f3c35723e */ /* 0x000fe400000000ff */
[----:B------:R-:W-:Y:S01]  /*5ca0*/  F2FP.F16.F32.PACK_AB R54, R30, R37 ;  /* 0x000000251e36723e */ /* 0x000fe200000000ff */
[----:B------:R2:W-:Y:S01]  /*5cb0*/  STSM.16.M88.4 [R70], R4 ;  /* 0x0000000446007844 */ /* 0x0005e20000000200 */
[----:B------:R-:W-:-:S02]  /*5cc0*/  F2FP.F16.F32.PACK_AB R55, R62, R65 ;  /* 0x000000413e37723e */ /* 0x000fc400000000ff */
[----:B------:R-:W-:Y:S01]  /*5cd0*/  LOP3.LUT R20, R71, 0x380, RZ, 0xc0, !PT ;  /* 0x0000038047147812 */ /* 0x000fe200078ec0ff */
[----:B------:R3:W-:Y:S03]  /*5ce0*/  STSM.16.M88.4 [R68], R8 ;  /* 0x0000000844007844 */ /* 0x0007e60000000200 */
[----:B------:R-:W-:Y:S01]  /*5cf0*/  SHF.R.U64 R20, R20, 0x3, RZ ;  /* 0x0000000314147819 */ /* 0x000fe200000012ff */
[----:B------:R4:W-:Y:S03]  /*5d00*/  STSM.16.M88.4 [R67], R12 ;  /* 0x0000000c43007844 */ /* 0x0009e60000000200 */
[----:B------:R-:W-:Y:S01]  /*5d10*/  LOP3.LUT R20, R20, R71, RZ, 0x3c, !PT ;  /* 0x0000004714147212 */ /* 0x000fe200078e3cff */
[----:B------:R-:W-:Y:S01]  /*5d20*/  STSM.16.M88.4 [R66], R52 ;  /* 0x0000003442007844 */ /* 0x000fe20000000200 */
[----:B------:R-:W-:Y:S08]  /*5d30*/  BAR.SYNC.DEFER_BLOCKING 0x1, 0x180 ;  /* 0x0046000000007b1d */ /* 0x000ff00000010000 */
[----:B--2---:R-:W2:Y:S08]  /*5d40*/  @P1 LDC R5, c[0x0][0xbec] ;  /* 0x0002fb00ff051b82 */ /* 0x004eb00000000800 */
[----:B---3--:R-:W3:Y:S01]  /*5d50*/  @P1 LDC R10, c[0x0][0xbf0] ;  /* 0x0002fc00ff0a1b82 */ /* 0x008ee20000000800 */
[----:B------:R-:W-:Y:S01]  /*5d60*/  IMAD R4, R2, 0x30, R16 ;  /* 0x0000003002047824 */ /* 0x000fe200078e0210 */
[----:B------:R-:W-:-:S06]  /*5d70*/  UIMAD UR6, UR11, UR8, URZ ;  /* 0x000000080b0672a4 */ /* 0x000fcc000f8e023f */
[----:B------:R-:W5:Y:S01]  /*5d80*/  LDC.64 R8, c[0x0][0xae0] ;  /* 0x0002b800ff087b82 */ /* 0x000f620000000a00 */
[----:B0-----:R-:W-:Y:S04]  /*5d90*/  @!P2 ST.E desc[UR50][R48.64], R45 ;  /* 0x0000002d3000a985 */ /* 0x001fe8000c101932 */
[----:B-1----:R-:W-:Y:S04]  /*5da0*/  @!P0 ST.E desc[UR50][R50.64], R44 ;  /* 0x0000002c32008985 */ /* 0x002fe8000c101932 */
[----:B------:R-:W5:Y:S04]  /*5db0*/  LD.E.128 R28, desc[UR50][R28.64] ;  /* 0x000000321c1c7980 */ /* 0x000f68000c101d00 */
[----:B------:R-:W5:Y:S04]  /*5dc0*/  LD.E.128 R32, desc[UR50][R26.64] ;  /* 0x000000321a207980 */ /* 0x000f68000c101d00 */
[----:B------:R-:W5:Y:S04]  /*5dd0*/  LD.E.128 R36, desc[UR50][R24.64] ;  /* 0x0000003218247980 */ /* 0x000f68000c101d00 */
[----:B------:R0:W5:Y:S01]  /*5de0*/  LD.E.128 R40, desc[UR50][R20.64] ;  /* 0x0000003214287980 */ /* 0x000162000c101d00 */
[C---:B------:R-:W-:Y:S01]  /*5df0*/  IMAD R6, R47.reuse, 0xc0, R4 ;  /* 0x000000c02f067824 */ /* 0x040fe200078e0204 */
[----:B------:R-:W-:Y:S01]  /*5e00*/  UIMAD.WIDE.U32 UR4, UR10, UR8, URZ ;  /* 0x000000080a0472a5 */ /* 0x000fe2000f8e003f */
[----:B------:R-:W-:Y:S01]  /*5e10*/  IMAD R47, R47, 0xc0, R16 ;  /* 0x000000c02f2f7824 */ /* 0x000fe200078e0210 */
[----:B------:R-:W-:Y:S01]  /*5e20*/  UIMAD UR6, UR10, UR9, UR6 ;  /* 0x000000090a0672a4 */ /* 0x000fe2000f8e0206 */
[----:B--2---:R-:W-:Y:S01]  /*5e30*/  @P1 IMAD.HI.U32 R5, R6, R5, RZ ;  /* 0x0000000506051227 */ /* 0x004fe200078e00ff */
[----:B------:R-:W-:Y:S01]  /*5e40*/  @!PT LDS RZ, [RZ] ;  /* 0x00000000fffff984 */ /* 0x000fe20000000800 */
[----:B------:R-:W-:Y:S01]  /*5e50*/  @!PT LDS RZ, [RZ] ;  /* 0x00000000fffff984 */ /* 0x000fe20000000800 */
[----:B------:R-:W-:Y:S01]  /*5e60*/  @!PT LDS RZ, [RZ] ;  /* 0x00000000fffff984 */ /* 0x000fe20000000800 */
[----:B------:R-:W-:Y:S01]  /*5e70*/  @!PT LDS RZ, [RZ] ;  /* 0x00000000fffff984 */ /* 0x000fe20000000800 */
[----:B------:R1:W-:Y:S06]  /*5e80*/  MEMBAR.ALL.CTA ;  /* 0x0000000000007992 */ /* 0x0003ec0000008000 */
[----:B-1----:R-:W1:Y:S01]  /*5e90*/  FENCE.VIEW.ASYNC.S ;  /* 0x00000000000073c6 */ /* 0x002e620000000000 */
[----:B------:R-:W-:Y:S01]  /*5ea0*/  ULDC.64 UR8, c[0x0][0xaf0] ;  /* 0x0002bc0000087ab9 */ /* 0x000fe20000000a00 */
[----:B------:R-:W-:Y:S01]  /*5eb0*/  UIADD3 UR5, UR5, UR6, URZ ;  /* 0x0000000605057290 */ /* 0x000fe2000fffe03f */
[----:B------:R-:W-:Y:S01]  /*5ec0*/  IMAD.MOV.U32 R4, RZ, RZ, R6 ;  /* 0x000000ffff047224 */ /* 0x000fe200078e0006 */
[----:B---3--:R-:W-:Y:S01]  /*5ed0*/  @P1 SHF.R.U32.HI R4, RZ, R10, R5 ;  /* 0x0000000aff041219 */ /* 0x008fe20000011605 */
[----:B------:R-:W-:Y:S01]  /*5ee0*/  UIMAD UR6, UR7, UR8, URZ ;  /* 0x00000008070672a4 */ /* 0x000fe2000f8e023f */
[C---:B----4-:R-:W-:Y:S01]  /*5ef0*/  VIADD R13, R47.reuse, 0x30 ;  /* 0x000000302f0d7836 */ /* 0x050fe20000000000 */
[----:B------:R-:W-:Y:S01]  /*5f00*/  UIMAD.WIDE.U32 UR4, UR45, UR8, UR4 ;  /* 0x000000082d0472a5 */ /* 0x000fe2000f8e0004 */
[--C-:B------:R-:W-:Y:S01]  /*5f10*/  SHF.R.S32.HI R5, RZ, 0x1f, R4.reuse ;  /* 0x0000001fff057819 */ /* 0x100fe20000011404 */
[----:B------:R-:W-:Y:S01]  /*5f20*/  UIMAD UR6, UR45, UR9, UR6 ;  /* 0x000000092d0672a4 */ /* 0x000fe2000f8e0206 */
[----:B------:R-:W-:Y:S01]  /*5f30*/  IMAD.MOV R7, RZ, RZ, -R4 ;  /* 0x000000ffff077224 */ /* 0x000fe200078e0a04 */
[----:B------:R-:W-:Y:S01]  /*5f40*/  UIADD3 UR44, UR44, 0x16820, URZ ;  /* 0x000168202c2c7890 */ /* 0x000fe2000fffe03f */
[----:B------:R-:W-:Y:S01]  /*5f50*/  VIADD R15, R47, 0x60 ;  /* 0x000000602f0f7836 */ /* 0x000fe20000000000 */
[----:B------:R-:W-:Y:S01]  /*5f60*/  UIADD3 UR5, UR5, UR6, URZ ;  /* 0x0000000605057290 */ /* 0x000fe2000fffe03f */
[----:B------:R-:W-:Y:S01]  /*5f70*/  IMAD R7, R0, R7, R6 ;  /* 0x0000000700077224 */ /* 0x000fe200078e0206 */
[----:B------:R-:W-:Y:S01]  /*5f80*/  UPRMT UR44, URZ, 0x654, UR44 ;  /* 0x000006543f2c7896 */ /* 0x000fe2000800002c */
[-C--:B-----5:R-:W-:Y:S01]  /*5f90*/  IMAD R5, R5, R8.reuse, RZ ;  /* 0x0000000805057224 */ /* 0x0a0fe200078e02ff */
[----:B------:R-:W-:Y:S01]  /*5fa0*/  UIADD3 UR38, UR38, 0x1, URZ ;  /* 0x0000000126267890 */ /* 0x000fe2000fffe03f */
[----:B0-----:R-:W-:Y:S01]  /*5fb0*/  VIADD R21, R47, 0x90 ;  /* 0x000000902f157836 */ /* 0x001fe20000000000 */
[----:B------:R-:W-:Y:S01]  /*5fc0*/  SHF.R.S32.HI R0, RZ, 0x1f, R7 ;  /* 0x0000001fff007819 */ /* 0x000fe20000011407 */
[C---:B------:R-:W-:Y:S01]  /*5fd0*/  IMAD R9, R4.reuse, R9, R5 ;  /* 0x0000000904097224 */ /* 0x040fe200078e0205 */
[----:B------:R-:W-:Y:S01]  /*5fe0*/  UISETP.NE.AND UP0, UPT, UR38, 0x2, UPT ;  /* 0x000000022600788c */ /* 0x000fe2000bf05270 */
[----:B------:R-:W-:Y:S01]  /*5ff0*/  IMAD.WIDE.U32 R4, R4, R8, UR4 ;  /* 0x0000000404047e25 */ /* 0x000fe2000f8e0008 */
[----:B------:R-:W-:Y:S01]  /*6000*/  ULDC.64 UR4, c[0x0][0xad8] ;  /* 0x0002b60000047ab9 */ /* 0x000fe20000000a00 */
[----:B-1----:R-:W-:Y:S01]  /*6010*/  SYNCS.ARRIVE.TRANS64.RED.A1T0 RZ, [UR44], RZ ;  /* 0x000000ffffff79a7 */ /* 0x002fe2000810042c */
[----:B------:R-:W-:Y:S01]  /*6020*/  UIADD3 UR36, UR36, 0x1, URZ ;  /* 0x0000000124247890 */ /* 0x000fe2000fffe03f */
[----:B------:R-:W-:Y:S01]  /*6030*/  IMAD.IADD R5, R5, 0x1, R9 ;  /* 0x0000000105057824 */ /* 0x000fe200078e0209 */
[----:B------:R-:W-:Y:S01]  /*6040*/  USEL UR38, UR38, URZ, UP0 ;  /* 0x0000003f26267287 */ /* 0x000fe20008000000 */
[----:B------:R-:W-:-:S02]  /*6050*/  IMAD R0, R0, UR4, RZ ;  /* 0x0000000400007c24 */ /* 0x000fc4000f8e02ff */
[----:B------:R-:W-:-:S04]  /*6060*/  IMAD.WIDE.U32 R4, R7, UR4, R4 ;  /* 0x0000000407047c25 */ /* 0x000fc8000f8e0004 */
[----:B------:R-:W-:Y:S01]  /*6070*/  IMAD R9, R7, UR5, R0 ;  /* 0x0000000507097c24 */ /* 0x000fe2000f8e0200 */
[----:B------:R-:W-:Y:S02]  /*6080*/  ULDC.64 UR4, c[0x0][0xa80] ;  /* 0x0002a00000047ab9 */ /* 0x000fe40000000a00 */
[----:B------:R-:W-:Y:S01]  /*6090*/  LEA R0, P0, R4, UR4, 0x1 ;  /* 0x0000000404007c11 */ /* 0x000fe2000f8008ff */
[----:B------:R-:W-:Y:S01]  /*60a0*/  IMAD.IADD R5, R5, 0x1, R9 ;  /* 0x0000000105057824 */ /* 0x000fe200078e0209 */
[----:B------:R-:W-:-:S03]  /*60b0*/  ULDC UR4, c[0x0][0xac8] ;  /* 0x0002b20000047ab9 */ /* 0x000fc60000000800 */
[----:B------:R-:W-:Y:S01]  /*60c0*/  SHFL.IDX PT, R6, R0, 0x1, 0x181f ;  /* 0x00381f0000067f89 */ /* 0x000fe200000e0000 */
[----:B------:R-:W-:Y:S02]  /*60d0*/  LEA.HI.X R12, R4, UR5, R5, 0x1, P0 ;  /* 0x00000005040c7c11 */ /* 0x000fe400080f0c05 */
[----:B------:R-:W-:Y:S01]  /*60e0*/  ISETP.GE.AND P0, PT, R3, UR4, PT ;  /* 0x0000000403007c0c */ /* 0x000fe2000bf06270 */
[----:B------:R-:W-:Y:S01]  /*60f0*/  SHFL.IDX PT, R4, R0, RZ, 0x181f ;  /* 0x00181fff00047589 */ /* 0x000fe200000e0000 */
[----:B------:R-:W-:Y:S02]  /*6100*/  ULDC UR4, c[0x0][0xc] ;  /* 0x0000030000047ab9 */ /* 0x000fe40000000800 */
[-C--:B------:R-:W-:Y:S01]  /*6110*/  ISETP.GE.OR P1, PT, R47, R64.reuse, P0 ;  /* 0x000000402f00720c */ /* 0x080fe20000726670 */
[----:B------:R-:W0:Y:S01]  /*6120*/  SHFL.IDX PT, R5, R12, RZ, 0x181f ;  /* 0x00181fff0c057589 */ /* 0x000e2200000e0000 */
[-C--:B------:R-:W-:Y:S01]  /*6130*/  ISETP.GE.OR P2, PT, R13, R64.reuse, P0 ;  /* 0x000000400d00720c */ /* 0x080fe20000746670 */
[----:B------:R-:W-:Y:S01]  /*6140*/  UIADD3 UR46, UR4, UR46, URZ ;  /* 0x0000002e042e7290 */ /* 0x000fe2000fffe03f */
[-C--:B------:R-:W-:Y:S01]  /*6150*/  ISETP.GE.OR P3, PT, R15, R64.reuse, P0 ;  /* 0x000000400f00720c */ /* 0x080fe20000766670 */
[----:B------:R-:W1:Y:S01]  /*6160*/  SHFL.IDX PT, R7, R12, 0x1, 0x181f ;  /* 0x00381f000c077f89 */ /* 0x000e6200000e0000 */
[----:B------:R-:W-:Y:S01]  /*6170*/  ISETP.GE.OR P0, PT, R21, R64, P0 ;  /* 0x000000401500720c */ /* 0x000fe20000706670 */
[----:B------:R-:W-:-:S02]  /*6180*/  USEL UR4, URZ, 0x1, UP0 ;  /* 0x000000013f047887 */ /* 0x000fc40008000000 */
[----:B------:R-:W-:Y:S02]  /*6190*/  SHFL.IDX PT, R8, R0, 0x2, 0x181f ;  /* 0x00581f0000087f89 */ /* 0x000fe400000e0000 */
[----:B------:R-:W-:Y:S02]  /*61a0*/  ULOP3.LUT UR37, UR37, UR4, URZ, 0x3c, !UPT ;  /* 0x0000000425257292 */ /* 0x000fe4000f8e3c3f */
[----:B------:R-:W2:Y:S04]  /*61b0*/  SHFL.IDX PT, R9, R12, 0x2, 0x181f ;  /* 0x00581f000c097f89 */ /* 0x000ea800000e0000 */
[----:B------:R3:W-:Y:S04]  /*61c0*/  SHFL.IDX PT, R10, R0, 0x3, 0x181f ;  /* 0x00781f00000a7f89 */ /* 0x0007e800000e0000 */
[----:B------:R-:W4:Y:S01]  /*61d0*/  SHFL.IDX PT, R11, R12, 0x3, 0x181f ;  /* 0x00781f000c0b7f89 */ /* 0x000f2200000e0000 */
[----:B---3--:R-:W3:Y:S01]  /*61e0*/  LDC R0, c[0x0][0xc34] ;  /* 0x00030d00ff007b82 */ /* 0x008ee20000000800 */
[----:B0-----:R-:W-:-:S04]  /*61f0*/  @!P1 IMAD.WIDE R4, R3, 0x2, R4 ;  /* 0x0000000203049825 */ /* 0x001fc800078e0204 */
[----:B-1----:R-:W-:-:S04]  /*6200*/  @!P2 IMAD.WIDE R6, R3, 0x2, R6 ;  /* 0x000000020306a825 */ /* 0x002fc800078e0206 */
[----:B--2---:R-:W-:-:S04]  /*6210*/  @!P3 IMAD.WIDE R8, R3, 0x2, R8 ;  /* 0x000000020308b825 */ /* 0x004fc800078e0208 */
[----:B----4-:R-:W-:Y:S01]  /*6220*/  @!P0 IMAD.WIDE R10, R3, 0x2, R10 ;  /* 0x00000002030a8825 */ /* 0x010fe200078e020a */
[----:B------:R0:W-:Y:S04]  /*6230*/  @!P1 ST.E.128 desc[UR50][R4.64], R28 ;  /* 0x0000001c04009985 */ /* 0x0001e8000c101d32 */
[----:B------:R0:W-:Y:S04]  /*6240*/  @!P2 ST.E.128 desc[UR50][R6.64], R32 ;  /* 0x000000200600a985 */ /* 0x0001e8000c101d32 */
[----:B------:R0:W-:Y:S04]  /*6250*/  @!P3 ST.E.128 desc[UR50][R8.64], R36 ;  /* 0x000000240800b985 */ /* 0x0001e8000c101d32 */
[----:B------:R0:W-:Y:S01]  /*6260*/  @!P0 ST.E.128 desc[UR50][R10.64], R40 ;  /* 0x000000280a008985 */ /* 0x0001e2000c101d32 */
[----:B---3--:R-:W-:-:S13]  /*6270*/  ISETP.LE.AND P0, PT, R0, UR46, PT ;  /* 0x0000002e00007c0c */ /* 0x008fda000bf03270 */
[----:B------:R-:W-:Y:S05]  /*6280*/  @!P0 BRA `(.L_x_12762) ;  /* 0xffffffa800848947 */ /* 0x000fea000383ffff */
[----:B------:R-:W-:Y:S05]  /*6290*/  EXIT ;  /* 0x000000000000794d */ /* 0x000fea0003800000 */
.L_x_12736:
[----:B------:R-:W-:-:S08]  /*62a0*/  NOP ;  /* 0x0000000000007918 */ /* 0x000fd00000000000 */
[----:B------:R-:W0:-:S00]  /*62b0*/  USETMAXREG.DEALLOC.CTAPOOL 0x20 ;  /* 0x00000020000079c8 */ /* 0x000e0000080e0500 */
[----:B------:R-:W2:Y:S01]  /*62c0*/  S2UR UR10, SR_CTAID.X ;  /* 0x00000000000a79c3 */ /* 0x000ea20000002500 */
[----:B0-----:R-:W-:Y:S01]  /*62d0*/  MOV R24, 0x1 ;  /* 0x0000000100187802 */ /* 0x001fe20000000f00 */
[----:B------:R-:W-:Y:S02]  /*62e0*/  IMAD.MOV.U32 R22, RZ, RZ, RZ ;  /* 0x000000ffff167224 */ /* 0x000fe400078e00ff */
[----:B------:R-:W-:-:S04]  /*62f0*/  IMAD.MOV.U32 R0, RZ, RZ, 0x1 ;  /* 0x00000001ff007424 */ /* 0x000fc800078e00ff */
[----:B------:R-:W2:Y:S02]  /*6300*/  LDC R2, c[0x0][0xc34] ;  /* 0x00030d00ff027b82 */ /* 0x000ea40000000800 */
[----:B--2---:R-:W-:-:S13]  /*6310*/  ISETP.LE.AND P0, PT, R2, UR10, PT ;  /* 0x0000000a02007c0c */ /* 0x004fda000bf03270 */
[----:B------:R-:W-:Y:S05]  /*6320*/  @P0 BRA `(.L_x_12763) ;  /* 0x0000003800400947 */ /* 0x000fea0003800000 */
[----:B------:R-:W0:Y:S01]  /*6330*/  S2R R3, SR_TID.X ;  /* 0x0000000000037919 */ /* 0x000e220000002100 */
[----:B-1----:R-:W-:Y:S01]  /*6340*/  ULDC.64 UR4, c[0x0][0x418] ;  /* 0x0001060000047ab9 */ /* 0x002fe20000000a00 */
[----:B------:R-:W-:Y:S01]  /*6350*/  ULDC.64 UR6, c[0x0][0x2f0] ;  /* 0x0000bc0000067ab9 */ /* 0x000fe20000000a00 */
[----:B------:R-:W-:Y:S01]  /*6360*/  UISETP.NE.U32.AND UP0, UPT, UR4, URZ, UPT ;  /* 0x0000003f0400728c */ /* 0x000fe2000bf05070 */
[----:B------:R-:W1:Y:S01]  /*6370*/  S2UR UR8, SR_CgaCtaId ;  /* 0x00000000000879c3 */ /* 0x000e620000008800 */
[----:B------:R-:W-:Y:S01]  /*6380*/  LOP3.LUT R25, R25, 0xfffffffe, RZ, 0xc0, !PT ;  /* 0xfffffffe19197812 */ /* 0x000fe200078ec0ff */
[----:B------:R-:W-:Y:S01]  /*6390*/  ULDC UR4, c[0x0][0x424] ;  /* 0x0001090000047ab9 */ /* 0x000fe20000000800 */
[----:B------:R-:W-:Y:S01]  /*63a0*/  UISETP.NE.AND.EX UP0, UPT, UR5, URZ, UPT, UP0 ;  /* 0x0000003f0500728c */ /* 0x000fe2000bf05300 */
[----:B------:R-:W-:Y:S01]  /*63b0*/  IMAD.MOV.U32 R24, RZ, RZ, 0x1 ;  /* 0x00000001ff187424 */ /* 0x000fe200078e00ff */
[----:B------:R-:W-:Y:S01]  /*63c0*/  ULDC UR9, c[0x0][0x2b8] ;  /* 0x0000ae0000097ab9 */ /* 0x000fe20000000800 */
[----:B------:R-:W-:Y:S01]  /*63d0*/  ULDC UR37, c[0x0][0x448] ;  /* 0x0001120000257ab9 */ /* 0x000fe20000000800 */
[----:B------:R-:W-:Y:S01]  /*63e0*/  USEL UR4, UR4, 0x1, UP0 ;  /* 0x0000000104047887 */ /* 0x000fe20008000000 */
[----:B------:R-:W-:Y:S01]  /*63f0*/  IMAD.MOV.U32 R22, RZ, RZ, RZ ;  /* 0x000000ffff167224 */ /* 0x000fe200078e00ff */
[----:B------:R-:W-:Y:S01]  /*6400*/  UMOV UR38, 0x400 ;  /* 0x0000040000267882 */ /* 0x000fe20000000000 */
[----:B------:R-:W-:-:S02]  /*6410*/  ULOP3.LUT UR41, UR39, 0x2, URZ, 0xfc, !UPT ;  /* 0x0000000227297892 */ /* 0x000fc4000f8efc3f */
[----:B------:R-:W-:Y:S01]  /*6420*/  UIMAD UR36, UR4, UR6, URZ ;  /* 0x00000006042472a4 */ /* 0x000fe2000f8e023f */
[----:B------:R-:W-:Y:S02]  /*6430*/  ULDC UR43, c[0x0][0xc] ;  /* 0x00000300002b7ab9 */ /* 0x000fe40000000800 */
[----:B------:R-:W-:Y:S01]  /*6440*/  ULDC UR4, c[0x0][0x288] ;  /* 0x0000a20000047ab9 */ /* 0x000fe20000000800 */
[----:B------:R-:W-:Y:S02]  /*6450*/  UIADD3 UR5, UR36, 0x7f, URZ ;  /* 0x0000007f24057890 */ /* 0x000fe4000fffe03f */
[----:B------:R-:W-:Y:S02]  /*6460*/  UIMAD UR37, UR37, UR4, URZ ;  /* 0x00000004252572a4 */ /* 0x000fe4000f8e023f */
[----:B------:R-:W-:-:S04]  /*6470*/  USHF.R.S32.HI UR6, URZ, 0x1f, UR5 ;  /* 0x0000001f3f067899 */ /* 0x000fc80008011405 */
[----:B------:R-:W-:Y:S02]  /*6480*/  ULEA.HI UR6, UR6, UR5, URZ, 0x7 ;  /* 0x0000000506067291 */ /* 0x000fe4000f8f383f */
[----:B-1----:R-:W-:Y:S01]  /*6490*/  ULEA UR38, UR8, UR38, 0x18 ;  /* 0x0000002608267291 */ /* 0x002fe2000f8ec03f */
[C---:B0-----:R-:W-:Y:S01]  /*64a0*/  IMAD.SHL.U32 R29, R3.reuse, 0x8, RZ ;  /* 0x00000008031d7824 */ /* 0x041fe200078e00ff */
[----:B------:R-:W-:Y:S01]  /*64b0*/  ULEA.HI.SX32 UR42, UR6, 0xffffffff, 0x19 ;  /* 0xffffffff062a7891 */ /* 0x000fe2000f8fca3f */
[----:B------:R-:W-:Y:S01]  /*64c0*/  IMAD.SHL.U32 R2, R3, 0x10, RZ ;  /* 0x0000001003027824 */ /* 0x000fe200078e00ff */
[----:B------:R-:W-:Y:S02]  /*64d0*/  ULEA.HI.SX32 UR40, UR6, 0xfffffffe, 0x19 ;  /* 0xfffffffe06287891 */ /* 0x000fe4000f8fca3f */
[C---:B------:R-:W-:Y:S01]  /*64e0*/  LOP3.LUT R4, R29.reuse, 0x38, RZ, 0xc0, !PT ;  /* 0x000000381d047812 */ /* 0x040fe200078ec0ff */
[----:B------:R-:W-:Y:S01]  /*64f0*/  USHF.L.U32 UR4, UR42, 0x7, URZ ;  /* 0x000000072a047899 */ /* 0x000fe2000800063f */
[----:B------:R-:W-:-:S02]  /*6500*/  LOP3.LUT R0, R29, 0x1f8, RZ, 0xc0, !PT ;  /* 0x000001f81d007812 */ /* 0x000fc400078ec0ff */
[----:B------:R-:W-:Y:S02]  /*6510*/  ISETP.GE.AND P1, PT, R4, UR7, PT ;  /* 0x0000000704007c0c */ /* 0x000fe4000bf26270 */
[----:B------:R-:W-:Y:S02]  /*6520*/  LOP3.LUT R0, R0, 0x38, R3, 0x78, !PT ;  /* 0x0000003800007812 */ /* 0x000fe400078e7803 */
[----:B------:R-:W-:Y:S02]  /*6530*/  ISETP.GE.AND P0, PT, R4, UR7, PT ;  /* 0x0000000704007c0c */ /* 0x000fe4000bf06270 */
[----:B------:R-:W-:Y:S02]  /*6540*/  LOP3.LUT R29, R0, 0x200, R29, 0xf8, !PT ;  /* 0x00000200001d7812 */ /* 0x000fe400078ef81d */
[----:B------:R-:W-:Y:S01]  /*6550*/  SHF.R.U32.HI R0, RZ, 0x3, R3 ;  /* 0x00000003ff007819 */ /* 0x000fe20000011603 */
[----:B------:R-:W-:Y:S01]  /*6560*/  IMAD.U32 R3, RZ, RZ, UR10 ;  /* 0x0000000aff037e24 */ /* 0x000fe2000f8e00ff */
[----:B------:R-:W-:-:S03]  /*6570*/  LOP3.LUT R2, R2, 0x70, RZ, 0xc0, !PT ;  /* 0x0000007002027812 */ /* 0x000fc600078ec0ff */
[----:B------:R-:W-:Y:S01]  /*6580*/  @P1 LOP3.LUT R25, R25, 0x1, RZ, 0xfc, !PT ;  /* 0x0000000119191812 */ /* 0x000fe200078efcff */
[----:B------:R0:W-:Y:S03]  /*6590*/  STL [R1+0x8], R3 ;  /* 0x0000080301007387 */ /* 0x0001e60000100800 */
[----:B------:R-:W-:Y:S01]  /*65a0*/  LOP3.LUT R25, R25, 0xfffffffd, RZ, 0xc0, !PT ;  /* 0xfffffffd19197812 */ /* 0x000fe200078ec0ff */
[----:B------:R1:W-:Y:S03]  /*65b0*/  STL [R1+0xc], RZ ;  /* 0x00000cff01007387 */ /* 0x0003e60000100800 */
[----:B------:R-:W-:Y:S02]  /*65c0*/  @P0 LOP3.LUT R25, R25, 0x2, RZ, 0xfc, !PT ;  /* 0x0000000219190812 */ /* 0x000fe400078efcff */
[----:B------:R-:W-:-:S02]  /*65d0*/  ISETP.GE.AND P0, PT, R4, UR9, PT ;  /* 0x0000000904007c0c */ /* 0x000fc4000bf06270 */
[----:B0-----:R-:W-:Y:S02]  /*65e0*/  LOP3.LUT R3, R0, 0xf, RZ, 0xc0, !PT ;  /* 0x0000000f00037812 */ /* 0x001fe400078ec0ff */
[----:B------:R-:W-:Y:S02]  /*65f0*/  MOV R0, UR4 ;  /* 0x0000000400007c02 */ /* 0x000fe40008000f00 */
[----:B------:R-:W-:Y:S02]  /*6600*/  LOP3.LUT R25, R25, 0xffffffef, RZ, 0xc0, !PT ;  /* 0xffffffef19197812 */ /* 0x000fe400078ec0ff */
[----:B------:R-:W-:Y:S02]  /*6610*/  LOP3.LUT R5, R3, R2, RZ, 0xfc, !PT ;  /* 0x0000000203057212 */ /* 0x000fe400078efcff */
[----:B------:R-:W-:Y:S02]  /*6620*/  LEA R4, R29, UR38, 0x1 ;  /* 0x000000261d047c11 */ /* 0x000fe4000f8e08ff */
[----:B------:R-:W-:-:S02]  /*6630*/  LOP3.LUT R2, R3, UR4, R2, 0xfe, !PT ;  /* 0x0000000403027c12 */ /* 0x000fc4000f8efe02 */
[----:B------:R-:W-:Y:S02]  /*6640*/  @P0 LOP3.LUT R25, R25, 0x10, RZ, 0xfc, !PT ;  /* 0x0000001019190812 */ /* 0x000fe400078efcff */
[----:B-1----:R-:W-:-:S07]  /*6650*/  IADD3 R0, -R3, UR36, -R0 ;  /* 0x0000002403007c10 */ /* 0x002fce000fffe900 */
.L_x_12798:
[----:B------:R-:W2:Y:S01]  /*6660*/  LDL R6, [R1+0x8] ;  /* 0x0000080001067983 */ /* 0x000ea20000100800 */
[----:B------:R-:W0:Y:S01]  /*6670*/  LDC R0, c[0x0][0xc38] ;  /* 0x00030e00ff007b82 */ /* 0x000e220000000800 */
[----:B------:R-:W-:Y:S05]  /*6680*/  YIELD ;  /* 0x0000000000007946 */ /* 0x000fea0003800000 */
[----:B------:R-:W-:Y:S01]  /*6690*/  ULDC.64 UR4, c[0x0][0xa28] ;  /* 0x00028a0000047ab9 */ /* 0x000fe20000000a00 */
[----:B------:R-:W-:Y:S01]  /*66a0*/  IMAD.MOV.U32 R17, RZ, RZ, RZ ;  /* 0x000000ffff117224 */ /* 0x000fe200078e00ff */
[----:B------:R-:W1:Y:S01]  /*66b0*/  LDC R2, c[0x0][0xc44] ;  /* 0x00031100ff027b82 */ /* 0x000e620000000800 */
[----:B------:R-:W-:-:S04]  /*66c0*/  ISETP.NE.U32.AND P0, PT, RZ, UR4, PT ;  /* 0x00000004ff007c0c */ /* 0x000fc8000bf05070 */
[----:B------:R-:W-:Y:S02]  /*66d0*/  ISETP.NE.AND.EX P0, PT, RZ, UR5, PT, P0 ;  /* 0x00000005ff007c0c */ /* 0x000fe4000bf05300 */
[----:B0-----:R-:W-:Y:S02]  /*66e0*/  ISETP.NE.AND P1, PT, R0, 0x1, PT ;  /* 0x000000010000780c */ /* 0x001fe40003f25270 */
[----:B-1----:R-:W-:-:S09]  /*66f0*/  ISETP.NE.AND P2, PT, R2, 0x1, PT ;  /* 0x000000010200780c */ /* 0x002fd20003f45270 */
[----:B------:R-:W0:Y:S08]  /*6700*/  @P0 LDC.64 R2, c[0x0][0xa28] ;  /* 0x00028a00ff020b82 */ /* 0x000e300000000a00 */
[----:B------:R-:W2:Y:S08]  /*6710*/  @P1 LDC R0, c[0x0][0xc3c] ;  /* 0x00030f00ff001b82 */ /* 0x000eb00000000800 */
[----:B------:R-:W1:Y:S08]  /*6720*/  @P1 LDC R7, c[0x0][0xc40] ;  /* 0x00031000ff071b82 */ /* 0x000e700000000800 */
[----:B------:R-:W3:Y:S01]  /*6730*/  @P2 LDC.64 R4, c[0x0][0xc48] ;  /* 0x00031200ff042b82 */ /* 0x000ee20000000a00 */
[----:B--2---:R-:W-:-:S04]  /*6740*/  @P1 IMAD.HI.U32 R0, R6, R0, RZ ;  /* 0x0000000006001227 */ /* 0x004fc800078e00ff */
[----:B------:R-:W-:Y:S01]  /*6750*/  IMAD.MOV.U32 R23, RZ, RZ, R6 ;  /* 0x000000ffff177224 */ /* 0x000fe200078e0006 */
[----:B-1----:R-:W-:-:S05]  /*6760*/  @P1 SHF.R.U32.HI R23, RZ, R7, R0 ;  /* 0x00000007ff171219 */ /* 0x002fca0000011600 */
[----:B---3--:R-:W-:-:S04]  /*6770*/  @P2 IMAD.HI.U32 R4, R23, R4, RZ ;  /* 0x0000000417042227 */ /* 0x008fc800078e00ff */
[----:B------:R-:W-:Y:S01]  /*6780*/  IMAD.MOV.U32 R18, RZ, RZ, R23 ;  /* 0x000000ffff127224 */ /* 0x000fe200078e0017 */
[----:B------:R-:W-:-:S05]  /*6790*/  @P2 SHF.R.U32.HI R18, RZ, R5, R4 ;  /* 0x00000005ff122219 */ /* 0x000fca0000011604 */
        /* <DEDUP_REMOVED lines=23> */
.L_x_12764:
        /* <DEDUP_REMOVED lines=20> */
.L_x_12766:
        /* <DEDUP_REMOVED lines=15> */
.L_x_12765:
[----:B------:R-:W-:Y:S01]  /*6b40*/  ULDC.64 UR4, c[0x0][0x9f8] ;  /* 0x00027e0000047ab9 */ /* 0x000fe20000000a00 */
[----:B------:R-:W-:Y:S01]  /*6b50*/  IMAD.MOV.U32 R28, RZ, RZ, R18 ;  /* 0x000000ffff1c7224 */ /* 0x000fe200078e0012 */
[----:B------:R-:W-:Y:S01]  /*6b60*/  ISETP.NE.U32.AND P0, PT, RZ, UR4, PT ;  /* 0x00000004ff007c0c */ /* 0x000fe2000bf05070 */
[----:B------:R-:W1:Y:S01]  /*6b70*/  LDC R9, c[0x0][0x430] ;  /* 0x00010c00ff097b82 */ /* 0x000e620000000800 */
[----:B------:R-:W2:Y:S01]  /*6b80*/  S2R R19, SR_TID.X ;  /* 0x0000000000137919 */ /* 0x000ea20000002100 */
[----:B------:R-:W-:Y:S01]  /*6b90*/  USHF.L.U32 UR44, UR42, 0x7, URZ ;  /* 0x000000072a2c7899 */ /* 0x000fe2000800063f */
[----:B------:R-:W-:Y:S01]  /*6ba0*/  ISETP.NE.AND.EX P0, PT, RZ, UR5, PT, P0 ;  /* 0x00000005ff007c0c */ /* 0x000fe2000bf05300 */
[----:B------:R-:W-:-:S12]  /*6bb0*/  ULDC UR4, c[0x0][0xc44] ;  /* 0x0003110000047ab9 */ /* 0x000fd80000000800 */
[----:B------:R-:W3:Y:S02]  /*6bc0*/  @P0 LDC.64 R2, c[0x0][0x9f8] ;  /* 0x00027e00ff020b82 */ /* 0x000ee40000000a00 */
[----:B---3--:R-:W-:-:S05]  /*6bd0*/  @P0 IMAD.WIDE R2, R18, 0x4, R2 ;  /* 0x0000000412020825 */ /* 0x008fca00078e0202 */
[----:B------:R3:W4:Y:S01]  /*6be0*/  @P0 LDG.E R28, desc[UR50][R2.64] ;  /* 0x00000032021c0981 */ /* 0x000722000c1e1900 */
[----:B-1----:R-:W-:Y:S02]  /*6bf0*/  ISETP.NE.AND P1, PT, R9, 0x1, PT ;  /* 0x000000010900780c */ /* 0x002fe40003f25270 */
[----:B--2---:R-:W-:Y:S02]  /*6c00*/  SHF.R.U32.HI R16, RZ, 0x3, R19 ;  /* 0x00000003ff107819 */ /* 0x004fe40000011613 */
[----:B------:R-:W-:Y:S02]  /*6c10*/  SHF.L.U32 R19, R19, 0x4, RZ ;  /* 0x0000000413137819 */ /* 0x000fe400000006ff */
[----:B------:R-:W-:Y:S02]  /*6c20*/  LOP3.LUT R16, R16, 0xf, RZ, 0xc0, !PT ;  /* 0x0000000f10107812 */ /* 0x000fe400078ec0ff */
[----:B------:R-:W-:Y:S02]  /*6c30*/  LOP3.LUT R19, R19, 0x70, RZ, 0xc0, !PT ;  /* 0x0000007013137812 */ /* 0x000fe400078ec0ff */
[----:B------:R-:W-:-:S02]  /*6c40*/  LOP3.LUT R25, R25, 0xfffffff7, RZ, 0xc0, !PT ;  /* 0xfffffff719197812 */ /* 0x000fc400078ec0ff */
[----:B------:R-:W-:Y:S01]  /*6c50*/  LOP3.LUT R16, R16, UR44, R19, 0xfe, !PT ;  /* 0x0000002c10107c12 */ /* 0x000fe2000f8efe13 */
[----:B------:R-:W1:Y:S01]  /*6c60*/  @P1 LDC R5, c[0x0][0x434] ;  /* 0x00010d00ff051b82 */ /* 0x000e620000000800 */
[----:B------:R-:W-:Y:S02]  /*6c70*/  @P1 LOP3.LUT R25, R25, 0x8, RZ, 0xfc, !PT ;  /* 0x0000000819191812 */ /* 0x000fe400078efcff */
[C---:B------:R-:W-:Y:S01]  /*6c80*/  ISETP.GE.AND P0, PT, R16.reuse, UR36, PT ;  /* 0x0000002410007c0c */ /* 0x040fe2000bf06270 */
[----:B------:R-:W-:-:S04]  /*6c90*/  IMAD.IADD R0, R16, 0x1, R17 ;  /* 0x0000000110007824 */ /* 0x000fc800078e0211 */
[----:B------:R-:W2:Y:S01]  /*6ca0*/  @P1 LDC R7, c[0x0][0x438] ;  /* 0x00010e00ff071b82 */ /* 0x000ea20000000800 */
[----:B------:R-:W-:Y:S02]  /*6cb0*/  IMAD.MOV.U32 R8, RZ, RZ, R0 ;  /* 0x000000ffff087224 */ /* 0x000fe400078e0000 */
[----:B-1----:R-:W-:-:S05]  /*6cc0*/  @P1 IMAD.HI.U32 R4, R0, R5, RZ ;  /* 0x0000000500041227 */ /* 0x002fca00078e00ff */
[----:B--2---:R-:W-:Y:S02]  /*6cd0*/  @P1 SHF.R.U32.HI R8, RZ, R7, R4 ;  /* 0x00000007ff081219 */ /* 0x004fe40000011604 */
[----:B------:R-:W1:Y:S02]  /*6ce0*/  @!P0 LDC.64 R4, c[0x0][0x428] ;  /* 0x00010a00ff048b82 */ /* 0x000e640000000a00 */
[--C-:B---3--:R-:W-:Y:S01]  /*6cf0*/  @!P0 SHF.R.S32.HI R3, RZ, 0x1f, R8.reuse ;  /* 0x0000001fff038819 */ /* 0x108fe20000011408 */
[----:B------:R-:W-:-:S05]  /*6d00*/  @!P0 IMAD.MOV.U32 R2, RZ, RZ, R8 ;  /* 0x000000ffff028224 */ /* 0x000fca00078e0008 */
[----:B------:R-:W2:Y:S01]  /*6d10*/  @!P0 LDC.64 R6, c[0x0][0x418] ;  /* 0x00010600ff068b82 */ /* 0x000ea20000000a00 */
[----:B----4-:R-:W-:Y:S01]  /*6d20*/  SHF.R.S32.HI R10, RZ, 0x1f, R28 ;  /* 0x0000001fff0a7819 */ /* 0x010fe2000001141c */
[----:B-1----:R-:W-:-:S04]  /*6d30*/  @!P0 IMAD.WIDE.U32 R2, R28, R4, R2 ;  /* 0x000000041c028225 */ /* 0x002fc800078e0002 */
[----:B------:R-:W-:Y:S01]  /*6d40*/  @!P0 IMAD R4, R10, R4, RZ ;  /* 0x000000040a048224 */ /* 0x000fe200078e02ff */
[----:B--2---:R-:W-:Y:S01]  /*6d50*/  @!P0 LEA R6, P1, R2, R6, 0x2 ;  /* 0x0000000602068211 */ /* 0x004fe200078210ff */
[----:B------:R1:W-:Y:S02]  /*6d60*/  STL [R1], R10 ;  /* 0x0000000a01007387 */ /* 0x0003e40000100800 */
[----:B------:R-:W-:Y:S02]  /*6d70*/  @!P0 IMAD R5, R28, R5, R4 ;  /* 0x000000051c058224 */ /* 0x000fe400078e0204 */
[----:B------:R-:W-:Y:S02]  /*6d80*/  IMAD.MOV.U32 R4, RZ, RZ, RZ ;  /* 0x000000ffff047224 */ /* 0x000fe400078e00ff */
[----:B------:R-:W-:-:S05]  /*6d90*/  @!P0 IMAD.IADD R3, R3, 0x1, R5 ;  /* 0x0000000103038824 */ /* 0x000fca00078e0205 */
[----:B------:R-:W-:-:S05]  /*6da0*/  @!P0 LEA.HI.X R7, R2, R7, R3, 0x2, P1 ;  /* 0x0000000702078211 */ /* 0x000fca00008f1403 */
[----:B------:R1:W5:Y:S01]  /*6db0*/  @!P0 LDG.E R4, desc[UR50][R6.64] ;  /* 0x0000003206048981 */ /* 0x000362000c1e1900 */
[----:B------:R-:W-:Y:S01]  /*6dc0*/  IMAD.U32 R2, RZ, RZ, UR41 ;  /* 0x00000029ff027e24 */ /* 0x000fe2000f8e00ff */
[----:B------:R-:W-:Y:S01]  /*6dd0*/  UMOV UR5, 0xffffffff ;  /* 0xffffffff00057882 */ /* 0x000fe20000000000 */
[----:B------:R-:W-:Y:S01]  /*6de0*/  IMAD.MOV R5, RZ, RZ, -R8 ;  /* 0x000000ffff057224 */ /* 0x000fe200078e0a08 */
[----:B------:R-:W-:Y:S02]  /*6df0*/  LOP3.LUT R25, R25, 0xfffffffb, RZ, 0xc0, !PT ;  /* 0xfffffffb19197812 */ /* 0x000fe400078ec0ff */
[----:B------:R-:W-:Y:S01]  /*6e00*/  ISETP.NE.AND P2, PT, R2, 0x3, PT ;  /* 0x000000030200780c */ /* 0x000fe20003f45270 */
[----:B------:R-:W-:Y:S01]  /*6e10*/  IMAD R5, R9, R5, R0 ;  /* 0x0000000509057224 */ /* 0x000fe200078e0200 */
[----:B------:R-:W-:-:S05]  /*6e20*/  IADD3 R0, -R18, RZ, RZ ;  /* 0x000000ff12007210 */ /* 0x000fca0007ffe1ff */
[----:B------:R-:W-:-:S06]  /*6e30*/  IMAD R19, R0, UR4, R23 ;  /* 0x0000000400137c24 */ /* 0x000fcc000f8e0217 */
[----:B------:R-:W-:Y:S01]  /*6e40*/  @P2 LOP3.LUT R25, R25, 0x4, RZ, 0xfc, !PT ;  /* 0x0000000419192812 */ /* 0x000fe200078efcff */
[----:B-1----:R-:W-:Y:S06]  /*6e50*/  BRA.DIV UR5, `(.L_x_12767) ;  /* 0x0000003205bc7947 */ /* 0x002fec000b800000 */
.L_x_12815:
[----:B------:R-:W-:Y:S01]  /*6e60*/  SHF.R.S32.HI R27, RZ, 0x1f, R19 ;  /* 0x0000001fff1b7819 */ /* 0x000fe20000011413 */
[----:B------:R-:W-:Y:S06]  /*6e70*/  @!P2 BRA `(.L_x_12768) ;  /* 0x000000000004a947 */ /* 0x000fec0003800000 */
[----:B------:R-:W-:Y:S01]  /*6e80*/  BPT.TRAP 0x1 ;  /* 0x000000040000795c */ /* 0x000fe20000300000 */
.L_x_12768:
[----:B------:R-:W-:Y:S01]  /*6e90*/  SHF.R.S32.HI R7, RZ, 0x1f, R5 ;  /* 0x0000001fff077819 */ /* 0x000fe20000011405 */
[----:B------:R-:W-:Y:S01]  /*6ea0*/  ULDC.64 UR4, c[0x0][0x328] ;  /* 0x0000ca0000047ab9 */ /* 0x000fe20000000a00 */
[----:B-----5:R-:W-:Y:S01]  /*6eb0*/  SHF.R.S32.HI R6, RZ, 0x1f, R4 ;  /* 0x0000001fff067819 */ /* 0x020fe20000011404 */
[----:B------:R-:W-:Y:S01]  /*6ec0*/  IMAD.WIDE.U32 R2, R5, UR4, RZ ;  /* 0x0000000405027c25 */ /* 0x000fe2000f8e00ff */
[----:B------:R-:W-:Y:S03]  /*6ed0*/  BSSY B0, `(.L_x_12769) ;  /* 0x0000015000007945 */ /* 0x000fe60003800000 */
[----:B------:R-:W-:-:S04]  /*6ee0*/  IMAD R0, R7, UR4, RZ ;  /* 0x0000000407007c24 */ /* 0x000fc8000f8e02ff */
        /* <DEDUP_REMOVED lines=14> */
[----:B0-----:R-:W-:Y:S02]  /*6fd0*/  LEA.HI.X R17, R2, UR5, R0, 0x1, P0 ;  /* 0x0000000502117c11 */ /* 0x001fe400080f0c00 */
[----:B------:R-:W-:Y:S02]  /*6fe0*/  LEA R0, R22, UR38, 0x3 ;  /* 0x0000002616007c11 */ /* 0x000fe4000f8e18ff */
[----:B------:R-:W-:-:S04]  /*6ff0*/  SHF.L.U32 R2, R24, 0x1f, RZ ;  /* 0x0000001f18027819 */ /* 0x000fc800000006ff */
[----:B------:R-:W0:Y:S02]  /*7000*/  SYNCS.PHASECHK.TRANS64.TRYWAIT P0, [R0+URZ+0x16840], R2 ;  /* 0x01684002000075a7 */ /* 0x000e24000800017f */
[----:B0-----:R-:W-:Y:S05]  /*7010*/  @!P0 BRA `(.L_x_12770) ;  /* 0x0000003000808947 */ /* 0x001fea0003800000 */
.L_x_12816:
[----:B------:R-:W-:Y:S05]  /*7020*/  BSYNC B0 ;  /* 0x0000000000007941 */ /* 0x000fea0003800000 */
.L_x_12769:
[----:B------:R-:W1:Y:S01]  /*7030*/  S2R R9, SR_TID.X ;  /* 0x0000000000097919 */ /* 0x000e620000002100 */
[----:B------:R-:W-:Y:S01]  /*7040*/  ULDC.64 UR4, c[0x0][0x300] ;  /* 0x0000c00000047ab9 */ /* 0x000fe20000000a00 */
[----:B------:R-:W-:Y:S01]  /*7050*/  USHF.L.U32 UR6, UR42, 0x7, URZ ;  /* 0x000000072a067899 */ /* 0x000fe2000800063f */
        /* <DEDUP_REMOVED lines=16> */
[----:B------:R-:W-:Y:S01]  /*7160*/  IMAD R6, R22, 0x2000, R29 ;  /* 0x0000200016067824 */ /* 0x000fe200078e021d */
[----:B------:R-:W-:Y:S01]  /*7170*/  SHF.L.U32 R8, R9, 0x3, RZ ;  /* 0x0000000309087819 */ /* 0x000fe200000006ff */
[----:B------:R-:W-:Y:S01]  /*7180*/  IMAD.IADD R5, R3, 0x1, R4 ;  /* 0x0000000103057824 */ /* 0x000fe200078e0204 */
[----:B------:R-:W-:Y:S01]  /*7190*/  LEA R4, P0, R2, UR4, 0x1 ;  /* 0x0000000402047c11 */ /* 0x000fe2000f8008ff */
[----:B------:R-:W-:Y:S01]  /*71a0*/  IMAD.U32 R9, RZ, RZ, UR6 ;  /* 0x00000006ff097e24 */ /* 0x000fe2000f8e00ff */
[----:B------:R-:W-:Y:S01]  /*71b0*/  UMOV UR4, 0xffffffff ;  /* 0xffffffff00047882 */ /* 0x000fe20000000000 */
[----:B------:R-:W-:Y:S02]  /*71c0*/  LOP3.LUT R10, R10, 0xf, RZ, 0xc0, !PT ;  /* 0x0000000f0a0a7812 */ /* 0x000fe400078ec0ff */
[----:B------:R-:W-:-:S02]  /*71d0*/  LEA.HI.X R5, R2, UR5, R5, 0x1, P0 ;  /* 0x0000000502057c11 */ /* 0x000fc400080f0c05 */
[----:B------:R-:W-:Y:S02]  /*71e0*/  LOP3.LUT R8, R8, 0x38, RZ, 0xc0, !PT ;  /* 0x0000003808087812 */ /* 0x000fe400078ec0ff */
        /* <DEDUP_REMOVED lines=66> */
[----:B------:R-:W1:Y:S04]  /*7610*/  SHFL.IDX PT, R2, R5, 0x6, 0x181f ;  /* 0x00d81f0005027f89 */ /* 0x000e6800000e0000 */
[----:B------:R-:W2:Y:S01]  /*7620*/  SHFL.IDX PT, R5, R5, 0x7, 0x181f ;  /* 0x00f81f0005057f89 */ /* 0x000ea200000e0000 */
[----:B0-----:R-:W-:-:S04]  /*7630*/  @P1 LEA R3, P0, R8, R3, 0x1 ;  /* 0x0000000308031211 */ /* 0x001fc800078008ff */
[----:B-1----:R-:W-:-:S04]  /*7640*/  @P1 IADD3.X R2, RZ, R2, RZ, P0, !PT ;  /* 0x00000002ff021210 */ /* 0x002fc800007fe4ff */
[----:B------:R-:W-:-:S04]  /*7650*/  @P1 LOP3.LUT R3, R3, R2, RZ, 0x3c, !PT ;  /* 0x0000000203031212 */ /* 0x000fc800078e3cff */
[----:B------:R-:W-:-:S04]  /*7660*/  @P1 LOP3.LUT R2, R3, R2, RZ, 0x3c, !PT ;  /* 0x0000000203021212 */ /* 0x000fc800078e3cff */
[----:B------:R-:W-:-:S05]  /*7670*/  @P1 LOP3.LUT R3, R3, R2, RZ, 0x3c, !PT ;  /* 0x0000000203031212 */ /* 0x000fca00078e3cff */
[----:B--2---:R0:W-:Y:S02]  /*7680*/  @P1 LDGSTS.E.BYPASS.LTC128B.128 [R7+0x11400], desc[UR50][R2.64], !P2 ;  /* 0x1140000002071fae */ /* 0x0041e4000d101d72 */
.L_x_12834:
[----:B------:R-:W-:-:S13]  /*7690*/  ISETP.GE.AND P0, PT, R9, 0x71, PT ;  /* 0x000000710900780c */ /* 0x000fda0003f06270 */
[----:B0-----:R-:W-:-:S05]  /*76a0*/  @P0 LEA R2, P1, R8, R14, 0x1 ;  /* 0x0000000e08020211 */ /* 0x001fca00078208ff */
[----:B------:R-:W-:Y:S01]  /*76b0*/  @P0 IMAD.X R3, RZ, RZ, R5, P1 ;  /* 0x000000ffff030224 */ /* 0x000fe200008e0605 */
[----:B------:R-:W-:-:S05]  /*76c0*/  @P0 LEA R5, R6, UR38, 0x1 ;  /* 0x0000002606050c11 */ /* 0x000fca000f8e08ff */
[----:B------:R-:W-:Y:S01]  /*76d0*/  @!PT LDS RZ, [RZ] ;  /* 0x00000000fffff984 */ /* 0x000fe20000000800 */
[----:B------:R-:W-:Y:S01]  /*76e0*/  @!PT LDS RZ, [RZ] ;  /* 0x00000000fffff984 */ /* 0x000fe20000000800 */
[----:B------:R-:W-:Y:S01]  /*76f0*/  @!PT LDS RZ, [RZ] ;  /* 0x00000000fffff984 */ /* 0x000fe20000000800 */
[----:B------:R0:W-:Y:S01]  /*7700*/  @P0 LDGSTS.E.BYPASS.LTC128B.128 [R5+0x11c00], desc[UR50][R2.64], !P2 ;  /* 0x11c0000002050fae */ /* 0x0001e2000d101d72 */
[----:B------:R-:W-:Y:S01]  /*7710*/  PLOP3.LUT P0, PT, PT, PT, PT, 0x80, 0x0 ;  /* 0x000000000000781c */ /* 0x000fe20003f0f070 */
[----:B------:R-:W-:-:S12]  /*7720*/  NOP ;  /* 0x0000000000007918 */ /* 0x000fd80000000000 */
.L_x_12772:
        /* <DEDUP_REMOVED lines=11> */
.L_x_12773:
        /* <DEDUP_REMOVED lines=23> */
.L_x_12774:
[----:B------:R-:W2:Y:S01]  /*7950*/  LDL R21, [R1+0x8] ;  /* 0x0000080001157983 */ /* 0x000ea20000100800 */
[----:B------:R-:W1:Y:S01]  /*7960*/  LDC R10, c[0x0][0x448] ;  /* 0x00011200ff0a7b82 */ /* 0x000e620000000800 */
[----:B------:R-:W-:Y:S01]  /*7970*/  ULDC.64 UR4, c[0x0][0x2d8] ;  /* 0x0000b60000047ab9 */ /* 0x000fe20000000a00 */
[----:B0-----:R-:W-:Y:S01]  /*7980*/  SHF.R.S32.HI R0, RZ, 0x1f, R18 ;  /* 0x0000001fff007819 */ /* 0x001fe20000011412 */
[----:B------:R-:W0:Y:S01]  /*7990*/  S2R R26, SR_TID.X ;  /* 0x00000000001a7919 */ /* 0x000e220000002100 */
[----:B------:R-:W-:Y:S01]  /*79a0*/  IMAD R4, R27, UR4, RZ ;  /* 0x000000041b047c24 */ /* 0x000fe2000f8e02ff */
[----:B------:R-:W-:Y:S01]  /*79b0*/  ULDC.64 UR6, c[0x0][0x2c8] ;  /* 0x0000b20000067ab9 */ /* 0x000fe20000000a00 */
[----:B------:R-:W-:Y:S01]  /*79c0*/  IMAD.WIDE.U32 R2, R19, UR4, RZ ;  /* 0x0000000413027c25 */ /* 0x000fe2000f8e00ff */
[----:B------:R-:W-:Y:S01]  /*79d0*/  ULDC.64 UR8, c[0x0][0x280] ;  /* 0x0000a00000087ab9 */ /* 0x000fe20000000a00 */
[----:B------:R-:W3:Y:S01]  /*79e0*/  S2R R11, SR_TID.X ;  /* 0x00000000000b7919 */ /* 0x000ee20000002100 */
[----:B------:R-:W-:Y:S01]  /*79f0*/  LOP3.LUT P5, RZ, R25, 0x10, RZ, 0xc0, !PT ;  /* 0x0000001019ff7812 */ /* 0x000fe200078ac0ff */
[----:B------:R-:W-:Y:S01]  /*7a00*/  IMAD R4, R19, UR5, R4 ;  /* 0x0000000513047c24 */ /* 0x000fe2000f8e0204 */
[----:B------:R-:W-:Y:S01]  /*7a10*/  ULDC.64 UR4, c[0x0][0x2e0] ;  /* 0x0000b80000047ab9 */ /* 0x000fe20000000a00 */
[----:B------:R-:W-:-:S02]  /*7a20*/  IMAD.MOV R6, RZ, RZ, -R23 ;  /* 0x000000ffff067224 */ /* 0x000fc400078e0a17 */
[----:B------:R-:W-:Y:S02]  /*7a30*/  IMAD.IADD R3, R3, 0x1, R4 ;  /* 0x0000000103037824 */ /* 0x000fe400078e0204 */
[----:B------:R-:W-:Y:S02]  /*7a40*/  IMAD R0, R0, UR4, RZ ;  /* 0x0000000400007c24 */ /* 0x000fe4000f8e02ff */
[----:B------:R-:W-:Y:S01]  /*7a50*/  IMAD.WIDE.U32 R2, R18, UR4, R2 ;  /* 0x0000000412027c25 */ /* 0x000fe2000f8e0002 */
[----:B------:R-:W-:-:S03]  /*7a60*/  ULDC UR4, c[0x0][0xc38] ;  /* 0x00030e0000047ab9 */ /* 0x000fc60000000800 */
[----:B------:R-:W-:Y:S01]  /*7a70*/  IMAD R0, R18, UR5, R0 ;  /* 0x0000000512007c24 */ /* 0x000fe2000f8e0200 */
[----:B------:R-:W-:Y:S02]  /*7a80*/  LEA R18, R29, UR38, 0x1 ;  /* 0x000000261d127c11 */ /* 0x000fe4000f8e08ff */
[----:B-1----:R-:W-:Y:S01]  /*7a90*/  ISETP.NE.AND P0, PT, R10, 0x1, PT ;  /* 0x000000010a00780c */ /* 0x002fe20003f05270 */
[----:B------:R-:W-:Y:S01]  /*7aa0*/  IMAD.IADD R3, R3, 0x1, R0 ;  /* 0x0000000103037824 */ /* 0x000fe200078e0200 */
[----:B0-----:R-:W-:Y:S01]  /*7ab0*/  SHF.R.U32.HI R20, RZ, 0x3, R26 ;  /* 0x00000003ff147819 */ /* 0x001fe2000001161a */
[----:B------:R-:W-:-:S10]  /*7ac0*/  IMAD.SHL.U32 R26, R26, 0x10, RZ ;  /* 0x000000101a1a7824 */ /* 0x000fd400078e00ff */
[----:B------:R-:W0:Y:S01]  /*7ad0*/  @P0 LDC R4, c[0x0][0x44c] ;  /* 0x00011300ff040b82 */ /* 0x000e220000000800 */
[----:B------:R-:W-:Y:S02]  /*7ae0*/  LOP3.LUT R20, R20, 0xf, RZ, 0xc0, !PT ;  /* 0x0000000f14147812 */ /* 0x000fe400078ec0ff */
[----:B------:R-:W-:-:S04]  /*7af0*/  LOP3.LUT R26, R26, 0x70, RZ, 0xc0, !PT ;  /* 0x000000701a1a7812 */ /* 0x000fc800078ec0ff */
[----:B------:R-:W-:Y:S01]  /*7b00*/  LOP3.LUT R20, R20, R26, RZ, 0xfc, !PT ;  /* 0x0000001a14147212 */ /* 0x000fe200078efcff */
[----:B------:R-:W1:Y:S01]  /*7b10*/  @P0 LDC R5, c[0x0][0x450] ;  /* 0x00011400ff050b82 */ /* 0x000e620000000800 */
[----:B--2---:R-:W-:Y:S01]  /*7b20*/  IMAD R0, R6, UR4, R21 ;  /* 0x0000000406007c24 */ /* 0x004fe2000f8e0215 */
[----:B------:R-:W-:Y:S01]  /*7b30*/  ULDC.64 UR4, c[0x0][0x2d0] ;  /* 0x0000b40000047ab9 */ /* 0x000fe20000000a00 */
[----:B---3--:R-:W-:Y:S02]  /*7b40*/  SHF.R.U32.HI R21, RZ, 0x3, R11 ;  /* 0x00000003ff157819 */ /* 0x008fe4000001160b */
[----:B------:R-:W-:Y:S02]  /*7b50*/  IMAD R6, R0, 0xc0, R20 ;  /* 0x000000c000067824 */ /* 0x000fe400078e0214 */
[----:B------:R-:W-:Y:S01]  /*7b60*/  IMAD.SHL.U32 R20, R11, 0x8, RZ ;  /* 0x000000080b147824 */ /* 0x000fe200078e00ff */
[----:B------:R-:W-:Y:S01]  /*7b70*/  LOP3.LUT R21, R21, 0xf, RZ, 0xc0, !PT ;  /* 0x0000000f15157812 */ /* 0x000fe200078ec0ff */
[----:B0-----:R-:W-:Y:S01]  /*7b80*/  @P0 IMAD.HI.U32 R7, R6, R4, RZ ;  /* 0x0000000406070227 */ /* 0x001fe200078e00ff */
[----:B------:R-:W-:-:S02]  /*7b90*/  MOV R4, R6 ;  /* 0x0000000600047202 */ /* 0x000fc40000000f00 */
[----:B------:R-:W-:Y:S02]  /*7ba0*/  LOP3.LUT R20, R20, 0x38, RZ, 0xc0, !PT ;  /* 0x0000003814147812 */ /* 0x000fe400078ec0ff */
[----:B-1----:R-:W-:-:S04]  /*7bb0*/  @P0 SHF.R.U32.HI R4, RZ, R5, R7 ;  /* 0x00000005ff040219 */ /* 0x002fc80000011607 */
[--C-:B------:R-:W-:Y:S01]  /*7bc0*/  SHF.R.S32.HI R5, RZ, 0x1f, R4.reuse ;  /* 0x0000001fff057819 */ /* 0x100fe20000011404 */
[----:B------:R-:W-:-:S04]  /*7bd0*/  IMAD.MOV R7, RZ, RZ, -R4 ;  /* 0x000000ffff077224 */ /* 0x000fc800078e0a04 */
[----:B------:R-:W-:Y:S02]  /*7be0*/  IMAD R5, R5, UR4, RZ ;  /* 0x0000000405057c24 */ /* 0x000fe4000f8e02ff */
[----:B------:R-:W-:Y:S02]  /*7bf0*/  IMAD R7, R10, R7, R6 ;  /* 0x000000070a077224 */ /* 0x000fe400078e0206 */
[C---:B------:R-:W-:Y:S02]  /*7c00*/  IMAD R8, R4.reuse, UR5, R5 ;  /* 0x0000000504087c24 */ /* 0x040fe4000f8e0205 */
[----:B------:R-:W-:-:S04]  /*7c10*/  IMAD.WIDE.U32 R4, R4, UR4, R2 ;  /* 0x0000000404047c25 */ /* 0x000fc8000f8e0002 */
[----:B------:R-:W-:Y:S01]  /*7c20*/  IMAD.IADD R5, R5, 0x1, R8 ;  /* 0x0000000105057824 */ /* 0x000fe200078e0208 */
[----:B------:R-:W-:Y:S01]  /*7c30*/  SHF.R.S32.HI R8, RZ, 0x1f, R7 ;  /* 0x0000001fff087819 */ /* 0x000fe20000011407 */
[----:B------:R-:W-:Y:S02]  /*7c40*/  VIADD R6, R6, 0x80 ;  /* 0x0000008006067836 */ /* 0x000fe40000000000 */
[----:B------:R-:W-:-:S04]  /*7c50*/  IMAD.WIDE.U32 R4, R7, UR6, R4 ;  /* 0x0000000607047c25 */ /* 0x000fc8000f8e0004 */
[----:B------:R-:W-:-:S04]  /*7c60*/  IMAD R8, R8, UR6, RZ ;  /* 0x0000000608087c24 */ /* 0x000fc8000f8e02ff */
[----:B------:R-:W-:Y:S02]  /*7c70*/  IMAD R7, R7, UR7, R8 ;  /* 0x0000000707077c24 */ /* 0x000fe4000f8e0208 */
[----:B------:R-:W0:Y:S02]  /*7c80*/  @P0 LDC R8, c[0x0][0x450] ;  /* 0x00011400ff080b82 */ /* 0x000e240000000800 */
[----:B------:R-:W-:Y:S01]  /*7c90*/  IMAD.IADD R7, R5, 0x1, R7 ;  /* 0x0000000105077824 */ /* 0x000fe200078e0207 */
[----:B------:R-:W-:-:S04]  /*7ca0*/  LEA R5, P1, R4, UR8, 0x1 ;  /* 0x0000000804057c11 */ /* 0x000fc8000f8208ff */
[----:B------:R-:W-:Y:S02]  /*7cb0*/  LEA.HI.X R4, R4, UR9, R7, 0x1, P1 ;  /* 0x0000000904047c11 */ /* 0x000fe400088f0c07 */
[----:B------:R-:W1:Y:S02]  /*7cc0*/  @P0 LDC R7, c[0x0][0x44c] ;  /* 0x00011300ff070b82 */ /* 0x000e640000000800 */
[----:B-1----:R-:W-:-:S04]  /*7cd0*/  @P0 IMAD.HI.U32 R9, R6, R7, RZ ;  /* 0x0000000706090227 */ /* 0x002fc800078e00ff */
        /* <DEDUP_REMOVED lines=14> */
[----:B------:R-:W-:-:S04]  /*7dc0*/  LEA R6, P0, R2, UR8, 0x1 ;  /* 0x0000000802067c11 */ /* 0x000fc8000f8008ff */
[----:B------:R-:W-:-:S04]  /*7dd0*/  IADD3 R7, R3, R7, RZ ;  /* 0x0000000703077210 */ /* 0x000fc80007ffe0ff */
        /* <DEDUP_REMOVED lines=9> */
[----:B-1----:R-:W-:Y:S01]  /*7e70*/  @!P1 IMAD.X R2, RZ, RZ, R2, P0 ;  /* 0x000000ffff029224 */ /* 0x002fe200000e0602 */
[----:B------:R-:W-:Y:S01]  /*7e80*/  ISETP.GE.AND P0, PT, R8, UR37, PT ;  /* 0x0000002508007c0c */ /* 0x000fe2000bf06270 */
[----:B------:R-:W-:-:S03]  /*7e90*/  VIADD R8, R0, 0x20 ;  /* 0x0000002000087836 */ /* 0x000fc60000000000 */
[----:B------:R-:W-:-:S04]  /*7ea0*/  @!P1 LOP3.LUT R3, R3, R2, RZ, 0x3c, !PT ;  /* 0x0000000203039212 */ /* 0x000fc800078e3cff */
[----:B------:R-:W-:-:S04]  /*7eb0*/  @!P1 LOP3.LUT R2, R3, R2, RZ, 0x3c, !PT ;  /* 0x0000000203029212 */ /* 0x000fc800078e3cff */
[----:B------:R-:W-:-:S05]  /*7ec0*/  @!P1 LOP3.LUT R3, R3, R2, RZ, 0x3c, !PT ;  /* 0x0000000203039212 */ /* 0x000fca00078e3cff */
[----:B------:R0:W-:Y:S04]  /*7ed0*/  @!P1 LDGSTS.E.BYPASS.LTC128B.128 [R18+0x8400], desc[UR50][R2.64], !P5 ;  /* 0x0840000002129fae */ /* 0x0001e8000e901d72 */
[----:B0-----:R-:W0:Y:S04]  /*7ee0*/  SHFL.IDX PT, R3, R5, 0x1, 0x181f ;  /* 0x00381f0005037f89 */ /* 0x001e2800000e0000 */
[----:B------:R-:W1:Y:S01]  /*7ef0*/  SHFL.IDX PT, R2, R4, 0x1, 0x181f ;  /* 0x00381f0004027f89 */ /* 0x000e6200000e0000 */
[----:B0-----:R-:W-:-:S05]  /*7f00*/  @!P0 LEA R3, P1, R20, R3, 0x1 ;  /* 0x0000000314038211 */ /* 0x001fca00078208ff */
[----:B-1----:R-:W-:-:S05]  /*7f10*/  @!P0 IMAD.X R2, RZ, RZ, R2, P1 ;  /* 0x000000ffff028224 */ /* 0x002fca00008e0602 */
[----:B------:R-:W-:-:S04]  /*7f20*/  @!P0 LOP3.LUT R3, R3, R2, RZ, 0x3c, !PT ;  /* 0x0000000203038212 */ /* 0x000fc800078e3cff */
[----:B------:R-:W-:-:S04]  /*7f30*/  @!P0 LOP3.LUT R2, R3, R2, RZ, 0x3c, !PT ;  /* 0x0000000203028212 */ /* 0x000fc800078e3cff */
[----:B------:R-:W-:-:S05]  /*7f40*/  @!P0 LOP3.LUT R3, R3, R2, RZ, 0x3c, !PT ;  /* 0x0000000203038212 */ /* 0x000fca00078e3cff */
[----:B------:R0:W-:Y:S01]  /*7f50*/  @!P0 LDGSTS.E.BYPASS.LTC128B.128 [R18+0x8c00], desc[UR50][R2.64], !P5 ;  /* 0x08c0000002128fae */ /* 0x0001e2000e901d72 */
[----:B------:R-:W-:Y:S01]  /*7f60*/  ISETP.GE.AND P0, PT, R8, UR37, PT ;  /* 0x0000002508007c0c */ /* 0x000fe2000bf06270 */
[----:B------:R-:W-:Y:S02]  /*7f70*/  VIADD R8, R0, 0x30 ;  /* 0x0000003000087836 */ /* 0x000fe40000000000 */
[----:B0-----:R-:W0:Y:S04]  /*7f80*/  SHFL.IDX PT, R3, R5, 0x2, 0x181f ;  /* 0x00581f0005037f89 */ /* 0x001e2800000e0000 */
[----:B------:R-:W1:Y:S06]  /*7f90*/  SHFL.IDX PT, R2, R4, 0x2, 0x181f ;  /* 0x00581f0004027f89 */ /* 0x000e6c00000e0000 */
        /* <DEDUP_REMOVED lines=10> */
[----:B0-----:R-:W-:-:S04]  /*8040*/  @!P0 LEA R3, P1, R20, R3, 0x1 ;  /* 0x0000000314038211 */ /* 0x001fc800078208ff */
[----:B-1----:R-:W-:-:S04]  /*8050*/  @!P0 IADD3.X R2, RZ, R2, RZ, P1, !PT ;  /* 0x00000002ff028210 */ /* 0x002fc80000ffe4ff */
        /* <DEDUP_REMOVED lines=27> */
[----:B------:R-:W1:Y:S04]  /*8210*/  SHFL.IDX PT, R2, R4, 0x6, 0x181f ;  /* 0x00d81f0004027f89 */ /* 0x000e6800000e0000 */
[----:B------:R-:W2:Y:S02]  /*8220*/  SHFL.IDX PT, R4, R4, 0x7, 0x181f ;  /* 0x00f81f0004047f89 */ /* 0x000ea400000e0000 */
[----:B0-----:R-:W-:-:S05]  /*8230*/  @!P0 LEA R3, P1, R20, R3, 0x1 ;  /* 0x0000000314038211 */ /* 0x001fca00078208ff */
[----:B-1----:R-:W-:-:S05]  /*8240*/  @!P0 IMAD.X R2, RZ, RZ, R2, P1 ;  /* 0x000000ffff028224 */ /* 0x002fca00008e0602 */
[----:B------:R-:W-:-:S04]  /*8250*/  @!P0 LOP3.LUT R3, R3, R2, RZ, 0x3c, !PT ;  /* 0x0000000203038212 */ /* 0x000fc800078e3cff */
[----:B------:R-:W-:-:S04]  /*8260*/  @!P0 LOP3.LUT R2, R3, R2, RZ, 0x3c, !PT ;  /* 0x0000000203028212 */ /* 0x000fc800078e3cff */
[----:B------:R-:W-:-:S05]  /*8270*/  @!P0 LOP3.LUT R3, R3, R2, RZ, 0x3c, !PT ;  /* 0x0000000203038212 */ /* 0x000fca00078e3cff */
[----:B------:R0:W-:Y:S01]  /*8280*/  @!P0 LDGSTS.E.BYPASS.LTC128B.128 [R18+0xb400], desc[UR50][R2.64], !P5 ;  /* 0x0b40000002128fae */ /* 0x0001e2000e901d72 */
[----:B------:R-:W-:Y:S02]  /*8290*/  ISETP.GE.AND P0, PT, R8, UR37, PT ;  /* 0x0000002508007c0c */ /* 0x000fe4000bf06270 */
[----:B0-----:R-:W-:-:S11]  /*82a0*/  IADD3 R2, R0, 0x80, RZ ;  /* 0x0000008000027810 */ /* 0x001fd60007ffe0ff */
[----:B------:R-:W-:Y:S02]  /*82b0*/  @!P0 LEA R3, P1, R20, R14, 0x1 ;  /* 0x0000000e14038211 */ /* 0x000fe400078208ff */
[----:B------:R-:W-:Y:S03]  /*82c0*/  SHFL.IDX PT, R14, R6, 0x1, 0x181f ;  /* 0x00381f00060e7f89 */ /* 0x000fe600000e0000 */
[----:B--2---:R-:W-:Y:S01]  /*82d0*/  @!P0 IMAD.X R8, RZ, RZ, R4, P1 ;  /* 0x000000ffff088224 */ /* 0x004fe200008e0604 */
[----:B------:R-:W-:Y:S01]  /*82e0*/  ISETP.GE.AND P1, PT, R2, UR37, PT ;  /* 0x0000002502007c0c */ /* 0x000fe2000bf26270 */
[----:B------:R-:W0:Y:S04]  /*82f0*/  SHFL.IDX PT, R4, R6, RZ, 0x181f ;  /* 0x00181fff06047589 */ /* 0x000e2800000e0000 */
[----:B------:R-:W1:Y:S08]  /*8300*/  SHFL.IDX PT, R2, R7, RZ, 0x181f ;  /* 0x00181fff07027589 */ /* 0x000e7000000e0000 */
[----:B0-----:R-:W-:-:S05]  /*8310*/  @!P1 LEA R4, P2, R20, R4, 0x1 ;  /* 0x0000000414049211 */ /* 0x001fca00078408ff */
[----:B-1----:R-:W-:Y:S02]  /*8320*/  @!P1 IMAD.X R5, RZ, RZ, R2, P2 ;  /* 0x000000ffff059224 */ /* 0x002fe400010e0602 */
[----:B------:R-:W-:Y:S02]  /*8330*/  @!P0 IMAD.MOV.U32 R2, RZ, RZ, R3 ;  /* 0x000000ffff028224 */ /* 0x000fe400078e0003 */
[----:B------:R-:W-:-:S05]  /*8340*/  @!P0 IMAD.MOV.U32 R3, RZ, RZ, R8 ;  /* 0x000000ffff038224 */ /* 0x000fca00078e0008 */
[----:B------:R0:W-:Y:S02]  /*8350*/  @!P0 LDGSTS.E.BYPASS.LTC128B.128 [R18+0xbc00], desc[UR50][R2.64], !P5 ;  /* 0x0bc0000002128fae */ /* 0x0001e4000e901d72 */
[----:B0-----:R-:W-:Y:S02]  /*8360*/  @!P1 IMAD.MOV.U32 R2, RZ, RZ, R4 ;  /* 0x000000ffff029224 */ /* 0x001fe400078e0004 */
[----:B------:R-:W-:Y:S02]  /*8370*/  @!P1 IMAD.MOV.U32 R3, RZ, RZ, R5 ;  /* 0x000000ffff039224 */ /* 0x000fe400078e0005 */
[----:B------:R-:W-:-:S03]  /*8380*/  VIADD R4, R0, 0x90 ;  /* 0x0000009000047836 */ /* 0x000fc60000000000 */
[----:B------:R0:W-:Y:S02]  /*8390*/  @!P1 LDGSTS.E.BYPASS.LTC128B.128 [R18+0xc400], desc[UR50][R2.64], !P5 ;  /* 0x0c40000002129fae */ /* 0x0001e4000e901d72 */
[----:B------:R-:W-:Y:S01]  /*83a0*/  ISETP.GE.AND P0, PT, R4, UR37, PT ;  /* 0x0000002504007c0c */ /* 0x000fe2000bf06270 */
[----:B------:R-:W-:Y:S01]  /*83b0*/  VIADD R4, R0, 0xa0 ;  /* 0x000000a000047836 */ /* 0x000fe20000000000 */
[----:B0-----:R-:W0:Y:S11]  /*83c0*/  SHFL.IDX PT, R2, R7, 0x1, 0x181f ;  /* 0x00381f0007027f89 */ /* 0x001e3600000e0000 */
[----:B------:R-:W-:-:S04]  /*83d0*/  @!P0 LEA R14, P1, R20, R14, 0x1 ;  /* 0x0000000e140e8211 */ /* 0x000fc800078208ff */
[----:B0-----:R-:W-:Y:S01]  /*83e0*/  @!P0 IADD3.X R5, RZ, R2, RZ, P1, !PT ;  /* 0x00000002ff058210 */ /* 0x001fe20000ffe4ff */
[----:B------:R-:W-:Y:S01]  /*83f0*/  @!P0 IMAD.MOV.U32 R2, RZ, RZ, R14 ;  /* 0x000000ffff028224 */ /* 0x000fe200078e000e */
[----:B------:R-:W-:Y:S01]  /*8400*/  ISETP.GE.AND P1, PT, R4, UR37, PT ;  /* 0x0000002504007c0c */ /* 0x000fe2000bf26270 */
[----:B------:R-:W0:Y:S02]  /*8410*/  SHFL.IDX PT, R14, R6, 0x2, 0x181f ;  /* 0x00581f00060e7f89 */ /* 0x000e2400000e0000 */
[----:B------:R-:W-:-:S05]  /*8420*/  @!P0 IMAD.MOV.U32 R3, RZ, RZ, R5 ;  /* 0x000000ffff038224 */ /* 0x000fca00078e0005 */
[----:B------:R1:W-:Y:S04]  /*8430*/  @!P0 LDGSTS.E.BYPASS.LTC128B.128 [R18+0xcc00], desc[UR50][R2.64], !P5 ;  /* 0x0cc0000002128fae */ /* 0x0003e8000e901d72 */
[----:B-1----:R-:W1:Y:S04]  /*8440*/  SHFL.IDX PT, R2, R7, 0x2, 0x181f ;  /* 0x00581f0007027f89 */ /* 0x002e6800000e0000 */
[----:B------:R-:W2:Y:S01]  /*8450*/  SHFL.IDX PT, R7, R7, 0x3, 0x181f ;  /* 0x00781f0007077f89 */ /* 0x000ea200000e0000 */
[----:B0-----:R-:W-:-:S05]  /*8460*/  @!P1 LEA R14, P0, R20, R14, 0x1 ;  /* 0x0000000e140e9211 */ /* 0x001fca00078008ff */
[----:B-1----:R-:W-:Y:S02]  /*8470*/  @!P1 IMAD.X R3, RZ, RZ, R2, P0 ;  /* 0x000000ffff039224 */ /* 0x002fe400000e0602 */
[----:B------:R-:W-:Y:S02]  /*8480*/  @!P1 IMAD.MOV.U32 R2, RZ, RZ, R14 ;  /* 0x000000ffff029224 */ /* 0x000fe400078e000e */
[----:B------:R0:W1:Y:S04]  /*8490*/  SHFL.IDX PT, R14, R6, 0x3, 0x181f ;  /* 0x00781f00060e7f89 */ /* 0x00006800000e0000 */
[----:B--2---:R0:W-:Y:S02]  /*84a0*/  @!P1 LDGSTS.E.BYPASS.LTC128B.128 [R18+0xd400], desc[UR50][R2.64], !P5 ;  /* 0x0d40000002129fae */ /* 0x0041e4000e901d72 */
.L_x_12859:
        /* <DEDUP_REMOVED lines=19> */
.L_x_12860:
[----:B------:R-:W-:Y:S05]  /*85e0*/  BSYNC B0 ;  /* 0x0000000000007941 */ /* 0x000fea0003800000 */
.L_x_12776:
[----:B------:R-:W-:Y:S01]  /*85f0*/  UISETP.GE.AND UP0, UPT, UR36, 0x81, UPT ;  /* 0x000000812400788c */ /* 0x000fe2000bf06270 */
[----:B------:R-:W-:-:S05]  /*8600*/  MOV R18, UR42 ;  /* 0x0000002a00127c02 */ /* 0x000fca0008000f00 */
[----:B------:R-:W-:-:S13]  /*8610*/  PLOP3.LUT P0, PT, PT, PT, UP0, 0x80, 0x0 ;  /* 0x000000000000781c */ /* 0x000fda0003f0f008 */
[----:B------:R-:W-:Y:S05]  /*8620*/  @!P0 BRA `(.L_x_12778) ;  /* 0x0000000c00dc8947 */ /* 0x000fea0003800000 */
[----:B------:R-:W-:Y:S01]  /*8630*/  BSSY B0, `(.L_x_12778) ;  /* 0x00000f6000007945 */ /* 0x000fe20003800000 */
[----:B------:R-:W-:Y:S02]  /*8640*/  IMAD.MOV.U32 R20, RZ, RZ, R24 ;  /* 0x000000ffff147224 */ /* 0x000fe400078e0018 */
[----:B------:R-:W-:Y:S02]  /*8650*/  IMAD.MOV.U32 R6, RZ, RZ, R22 ;  /* 0x000000ffff067224 */ /* 0x000fe400078e0016 */
[----:B------:R-:W-:Y:S02]  /*8660*/  IMAD.U32 R7, RZ, RZ, UR40 ;  /* 0x00000028ff077e24 */ /* 0x000fe4000f8e00ff */
[----:B------:R-:W-:-:S07]  /*8670*/  IMAD.U32 R26, RZ, RZ, UR42 ;  /* 0x0000002aff1a7e24 */ /* 0x000fce000f8e00ff */
.L_x_12791:
[----:B------:R-:W2:Y:S01]  /*8680*/  LDL R8, [R1+0x4] ;  /* 0x0000040001087983 */ /* 0x000ea20000100800 */
[----:B------:R-:W1:Y:S01]  /*8690*/  LDC R2, c[0x0][0x430] ;  /* 0x00010c00ff027b82 */ /* 0x000e620000000800 */
[----:B------:R-:W-:Y:S02]  /*86a0*/  ULDC UR4, c[0x0][0x430] ;  /* 0x00010c0000047ab9 */ /* 0x000fe40000000800 */
[----:B------:R-:W3:Y:S01]  /*86b0*/  LDL R4, [R1] ;  /* 0x0000000001047983 */ /* 0x000ee20000100800 */
[----:B0-----:R-:W0:Y:S01]  /*86c0*/  S2R R0, SR_TID.X ;  /* 0x0000000000007919 */ /* 0x001e220000002100 */
[----:B-1----:R-:W-:-:S13]  /*86d0*/  ISETP.NE.AND P0, PT, R2, 0x1, PT ;  /* 0x000000010200780c */ /* 0x002fda0003f05270 */
[----:B------:R-:W1:Y:S01]  /*86e0*/  @P0 LDC R2, c[0x0][0x434] ;  /* 0x00010d00ff020b82 */ /* 0x000e620000000800 */
[----:B0-----:R-:W-:Y:S01]  /*86f0*/  IMAD.SHL.U32 R5, R0, 0x10, RZ ;  /* 0x0000001000057824 */ /* 0x001fe200078e00ff */
[----:B------:R-:W-:-:S06]  /*8700*/  SHF.R.U32.HI R3, RZ, 0x3, R0 ;  /* 0x00000003ff037819 */ /* 0x000fcc0000011600 */
[----:B------:R-:W0:Y:S01]  /*8710*/  @P0 LDC R0, c[0x0][0x438] ;  /* 0x00010e00ff000b82 */ /* 0x000e220000000800 */
[----:B------:R-:W-:Y:S02]  /*8720*/  LOP3.LUT R3, R3, 0xf, RZ, 0xc0, !PT ;  /* 0x0000000f03037812 */ /* 0x000fe400078ec0ff */
[----:B------:R-:W-:-:S03]  /*8730*/  LOP3.LUT R5, R5, 0x70, RZ, 0xc0, !PT ;  /* 0x0000007005057812 */ /* 0x000fc600078ec0ff */
[----:B------:R-:W-:-:S05]  /*8740*/  IMAD R3, R7, 0x80, R3 ;  /* 0x0000008007037824 */ /* 0x000fca00078e0203 */
[----:B--2---:R-:W-:-:S05]  /*8750*/  IADD3 R3, R5, R3, R8 ;  /* 0x0000000305037210 */ /* 0x004fca0007ffe008 */
[----:B-1----:R-:W-:-:S04]  /*8760*/  @P0 IMAD.HI.U32 R5, R3, R2, RZ ;  /* 0x0000000203050227 */ /* 0x002fc800078e00ff */
[----:B------:R-:W-:Y:S01]  /*8770*/  IMAD.MOV.U32 R2, RZ, RZ, R3 ;  /* 0x000000ffff027224 */ /* 0x000fe200078e0003 */
[----:B0-----:R-:W-:-:S04]  /*8780*/  @P0 SHF.R.U32.HI R2, RZ, R0, R5 ;  /* 0x00000000ff020219 */ /* 0x001fc80000011605 */
[----:B------:R-:W-:-:S05]  /*8790*/  IADD3 R0, -R2, RZ, RZ ;  /* 0x000000ff02007210 */ /* 0x000fca0007ffe1ff */
[----:B------:R-:W-:Y:S01]  /*87a0*/  IMAD R0, R0, UR4, R3 ;  /* 0x0000000400007c24 */ /* 0x000fe2000f8e0203 */
[----:B------:R-:W-:Y:S01]  /*87b0*/  ULDC.64 UR4, c[0x0][0x428] ;  /* 0x00010a0000047ab9 */ /* 0x000fe20000000a00 */
[----:B------:R-:W-:Y:S01]  /*87c0*/  SHF.R.S32.HI R3, RZ, 0x1f, R2 ;  /* 0x0000001fff037819 */ /* 0x000fe20000011402 */
[----:B---3--:R-:W-:-:S04]  /*87d0*/  IMAD R4, R4, UR4, RZ ;  /* 0x0000000404047c24 */ /* 0x008fc8000f8e02ff */
[C---:B------:R-:W-:Y:S02]  /*87e0*/  IMAD R4, R28.reuse, UR5, R4 ;  /* 0x000000051c047c24 */ /* 0x040fe4000f8e0204 */
[----:B------:R-:W-:Y:S01]  /*87f0*/  IMAD.WIDE.U32 R2, R28, UR4, R2 ;  /* 0x000000041c027c25 */ /* 0x000fe2000f8e0002 */
        /* <DEDUP_REMOVED lines=16> */
.L_x_12779:
[----:B------:R-:W-:Y:S01]  /*8900*/  LEA R5, R22, UR38, 0x3 ;  /* 0x0000002616057c11 */ /* 0x000fe2000f8e18ff */
[----:B------:R-:W-:Y:S01]  /*8910*/  BSSY B1, `(.L_x_12780) ;  /* 0x0000004000017945 */ /* 0x000fe20003800000 */
[----:B------:R-:W-:-:S04]  /*8920*/  SHF.L.U32 R2, R24, 0x1f, RZ ;  /* 0x0000001f18027819 */ /* 0x000fc800000006ff */
[----:B------:R-:W0:Y:S02]  /*8930*/  SYNCS.PHASECHK.TRANS64.TRYWAIT P0, [R5+URZ+0x16840], R2 ;  /* 0x01684002050075a7 */ /* 0x000e24000800017f */
[----:B0-----:R-:W-:Y:S05]  /*8940*/  @!P0 BRA `(.L_x_12781) ;  /* 0x0000003000ec8947 */ /* 0x001fea0003800000 */
.L_x_12861:
[----:B------:R-:W-:Y:S05]  /*8950*/  BSYNC B1 ;  /* 0x0000000000017941 */ /* 0x000fea0003800000 */
.L_x_12780:
[----:B------:R-:W-:Y:S01]  /*8960*/  SHF.R.S32.HI R21, RZ, 0x1f, R0 ;  /* 0x0000001fff157819 */ /* 0x000fe20000011400 */
[----:B------:R-:W-:Y:S01]  /*8970*/  ULDC.64 UR4, c[0x0][0x300] ;  /* 0x0000c00000047ab9 */ /* 0x000fe20000000a00 */
[----:B------:R-:W-:Y:S01]  /*8980*/  LOP3.LUT P1, RZ, R25, 0x1, RZ, 0xc0, !PT ;  /* 0x0000000119ff7812 */ /* 0x000fe2000782c0ff */
[----:B0-----:R-:W-:Y:S01]  /*8990*/  IMAD.WIDE.U32 R2, R0, UR4, RZ ;  /* 0x0000000400027c25 */ /* 0x001fe2000f8e00ff */
[----:B------:R-:W-:-:S03]  /*89a0*/  LEA R8, R22, R29, 0xd ;  /* 0x0000001d16087211 */ /* 0x000fc600078e68ff */
        /* <DEDUP_REMOVED lines=18> */
[----:B------:R-:W0:Y:S01]  /*8ad0*/  S2R R3, SR_TID.X ;  /* 0x0000000000037919 */ /* 0x000e220000002100 */
[----:B------:R-:W-:Y:S01]  /*8ae0*/  LEA R8, R8, UR38, 0x1 ;  /* 0x0000002608087c11 */ /* 0x000fe2000f8e08ff */
[----:B------:R-:W1:Y:S01]  /*8af0*/  SHFL.IDX PT, R2, R9, RZ, 0x181f ;  /* 0x00181fff09027589 */ /* 0x000e6200000e0000 */
[----:B0-----:R-:W-:-:S03]  /*8b00*/  IMAD.SHL.U32 R11, R3, 0x8, RZ ;  /* 0x00000008030b7824 */ /* 0x001fc600078e00ff */
[----:B------:R-:W0:Y:S02]  /*8b10*/  SHFL.IDX PT, R3, R10, RZ, 0x181f ;  /* 0x00181fff0a037589 */ /* 0x000e2400000e0000 */
[----:B------:R-:W-:-:S05]  /*8b20*/  LOP3.LUT R11, R11, 0x38, RZ, 0xc0, !PT ;  /* 0x000000380b0b7812 */ /* 0x000fca00078ec0ff */
[----:B------:R-:W-:-:S05]  /*8b30*/  IMAD.SHL.U32 R7, R11, 0x2, RZ ;  /* 0x000000020b077824 */ /* 0x000fca00078e00ff */
[----:B-1----:R-:W-:-:S05]  /*8b40*/  IADD3 R2, P0, R2, R7, RZ ;  /* 0x0000000702027210 */ /* 0x002fca0007f1e0ff */
[----:B0-----:R-:W-:-:S05]  /*8b50*/  IMAD.X R3, RZ, RZ, R3, P0 ;  /* 0x000000ffff037224 */ /* 0x001fca00000e0603 */
[----:B------:R-:W-:Y:S01]  /*8b60*/  @!PT LDS RZ, [RZ] ;  /* 0x00000000fffff984 */ /* 0x000fe20000000800 */
[----:B------:R0:W-:Y:S04]  /*8b70*/  LDGSTS.E.BYPASS.LTC128B.128 [R8+0xe400], desc[UR50][R2.64], !P1 ;  /* 0x0e40000002087fae */ /* 0x0001e8000c901d72 */
[----:B0-----:R-:W0:Y:S04]  /*8b80*/  SHFL.IDX PT, R2, R9, 0x1, 0x181f ;  /* 0x00381f0009027f89 */ /* 0x001e2800000e0000 */
[----:B------:R-:W1:Y:S01]  /*8b90*/  SHFL.IDX PT, R3, R10, 0x1, 0x181f ;  /* 0x00381f000a037f89 */ /* 0x000e6200000e0000 */
[----:B0-----:R-:W-:-:S05]  /*8ba0*/  IADD3 R2, P0, R2, R7, RZ ;  /* 0x0000000702027210 */ /* 0x001fca0007f1e0ff */
[----:B-1----:R-:W-:-:S05]  /*8bb0*/  IMAD.X R3, RZ, RZ, R3, P0 ;  /* 0x000000ffff037224 */ /* 0x002fca00000e0603 */
        /* <DEDUP_REMOVED lines=18> */
[----:B0-----:R-:W-:-:S04]  /*8ce0*/  IADD3 R2, P0, R2, R7, RZ ;  /* 0x0000000702027210 */ /* 0x001fc80007f1e0ff */
[----:B-1----:R-:W-:-:S05]  /*8cf0*/  IADD3.X R3, RZ, R3, RZ, P0, !PT ;  /* 0x00000003ff037210 */ /* 0x002fca00007fe4ff */
[----:B------:R0:W-:Y:S04]  /*8d00*/  LDGSTS.E.BYPASS.LTC128B.128 [R8+0x10c00], desc[UR50][R2.64], !P1 ;  /* 0x10c0000002087fae */ /* 0x0001e8000c901d72 */
[----:B0-----:R-:W0:Y:S04]  /*8d10*/  SHFL.IDX PT, R2, R9, 0x6, 0x181f ;  /* 0x00d81f0009027f89 */ /* 0x001e2800000e0000 */
[----:B------:R-:W1:Y:S04]  /*8d20*/  SHFL.IDX PT, R3, R10, 0x6, 0x181f ;  /* 0x00d81f000a037f89 */ /* 0x000e6800000e0000 */
[----:B------:R-:W2:Y:S01]  /*8d30*/  SHFL.IDX PT, R10, R10, 0x7, 0x181f ;  /* 0x00f81f000a0a7f89 */ /* 0x000ea200000e0000 */
[----:B0-----:R-:W-:-:S05]  /*8d40*/  IADD3 R2, P0, R2, R7, RZ ;  /* 0x0000000702027210 */ /* 0x001fca0007f1e0ff */
[----:B-1----:R-:W-:-:S05]  /*8d50*/  IMAD.X R3, RZ, RZ, R3, P0 ;  /* 0x000000ffff037224 */ /* 0x002fca00000e0603 */
[----:B------:R0:W-:Y:S04]  /*8d60*/  LDGSTS.E.BYPASS.LTC128B.128 [R8+0x11400], desc[UR50][R2.64], !P1 ;  /* 0x1140000002087fae */ /* 0x0001e8000c901d72 */
[----:B0-2---:R0:W1:Y:S02]  /*8d70*/  SHFL.IDX PT, R2, R9, 0x7, 0x181f ;  /* 0x00f81f0009027f89 */ /* 0x00506400000e0000 */
.L_x_12879:
[----:B-1----:R-:W-:-:S05]  /*8d80*/  IADD3 R2, P0, R2, R7, RZ ;  /* 0x0000000702027210 */ /* 0x002fca0007f1e0ff */
[----:B------:R-:W-:Y:S01]  /*8d90*/  IMAD.X R3, RZ, RZ, R10, P0 ;  /* 0x000000ffff037224 */ /* 0x000fe200000e060a */
[----:B------:R-:W-:-:S04]  /*8da0*/  PLOP3.LUT P0, PT, PT, PT, PT, 0x80, 0x0 ;  /* 0x000000000000781c */ /* 0x000fc80003f0f070 */
[----:B------:R-:W-:Y:S01]  /*8db0*/  @!PT LDS RZ, [RZ] ;  /* 0x00000000fffff984 */ /* 0x000fe20000000800 */
[----:B------:R-:W-:Y:S01]  /*8dc0*/  @!PT LDS RZ, [RZ] ;  /* 0x00000000fffff984 */ /* 0x000fe20000000800 */
[----:B------:R-:W-:Y:S01]  /*8dd0*/  @!PT LDS RZ, [RZ] ;  /* 0x00000000fffff984 */ /* 0x000fe20000000800 */
[----:B------:R1:W-:Y:S01]  /*8de0*/  LDGSTS.E.BYPASS.LTC128B.128 [R8+0x11c00], desc[UR50][R2.64], !P1 ;  /* 0x11c0000002087fae */ /* 0x0003e2000c901d72 */
[----:B------:R-:W-:-:S08]  /*8df0*/  NOP ;  /* 0x0000000000007918 */ /* 0x000fd00000000000 */
.L_x_12783:
        /* <DEDUP_REMOVED lines=11> */
.L_x_12784:
[----:B------:R1:W-:Y:S01]  /*8eb0*/  SYNCS.ARRIVE.TRANS64.A1T0 RZ, [R5+URZ+0x16830], RZ ;  /* 0x016830ff05ff79a7 */ /* 0x0003e2000810003f */
[----:B------:R-:W-:Y:S05]  /*8ec0*/  @!P2 BRA `(.L_x_12785) ;  /* 0x000000000004a947 */ /* 0x000fea0003800000 */
[----:B------:R-:W-:Y:S01]  /*8ed0*/  BPT.TRAP 0x1 ;  /* 0x000000040000795c */ /* 0x000fe20000300000 */
.L_x_12785:
[----:B------:R-:W-:Y:S01]  /*8ee0*/  SHF.L.U32 R2, R20, 0x1f, RZ ;  /* 0x0000001f14027819 */ /* 0x000fe200000006ff */
[----:B------:R-:W-:Y:S01]  /*8ef0*/  BSSY B1, `(.L_x_12786) ;  /* 0x0000004000017945 */ /* 0x000fe20003800000 */
[----:B-1----:R-:W-:-:S04]  /*8f00*/  LEA R5, R6, UR38, 0x3 ;  /* 0x0000002606057c11 */ /* 0x002fc8000f8e18ff */
[----:B------:R-:W1:Y:S02]  /*8f10*/  SYNCS.PHASECHK.TRANS64.TRYWAIT P0, [R5+URZ+0x16860], R2 ;  /* 0x01686002050075a7 */ /* 0x000e64000800017f */
[----:B-1----:R-:W-:Y:S05]  /*8f20*/  @!P0 BRA `(.L_x_12787) ;  /* 0x0000003400c48947 */ /* 0x002fea0003800000 */
.L_x_12880:
[----:B------:R-:W-:Y:S05]  /*8f30*/  BSYNC B1 ;  /* 0x0000000000017941 */ /* 0x000fea0003800000 */
.L_x_12786:
[----:B------:R-:W2:Y:S01]  /*8f40*/  S2R R3, SR_TID.X ;  /* 0x0000000000037919 */ /* 0x000ea20000002100 */
[----:B-1----:R-:W-:Y:S01]  /*8f50*/  IMAD.MOV.U32 R2, RZ, RZ, -0x80 ;  /* 0xffffff80ff027424 */ /* 0x002fe200078e00ff */
[----:B------:R-:W-:Y:S01]  /*8f60*/  UMOV UR4, 0xffffffff ;  /* 0xffffffff00047882 */ /* 0x000fe20000000000 */
[----:B------:R-:W-:Y:S01]  /*8f70*/  LOP3.LUT P2, RZ, R25, 0x2, RZ, 0xc0, !PT ;  /* 0x0000000219ff7812 */ /* 0x000fe2000784c0ff */
[----:B------:R-:W-:Y:S02]  /*8f80*/  IMAD R6, R6, 0x2000, R29 ;  /* 0x0000200006067824 */ /* 0x000fe400078e021d */
[----:B------:R-:W-:Y:S01]  /*8f90*/  IMAD R2, R26, R2, UR36 ;  /* 0x000000241a027e24 */ /* 0x000fe2000f8e0202 */
[----:B--2---:R-:W-:-:S04]  /*8fa0*/  SHF.R.U32.HI R3, RZ, 0x3, R3 ;  /* 0x00000003ff037819 */ /* 0x004fc80000011603 */
[----:B------:R-:W-:-:S05]  /*8fb0*/  LOP3.LUT R3, R3, 0xf, RZ, 0xc0, !PT ;  /* 0x0000000f03037812 */ /* 0x000fca00078ec0ff */
[----:B------:R-:W-:Y:S01]  /*8fc0*/  IMAD.IADD R8, R2, 0x1, -R3 ;  /* 0x0000000102087824 */ /* 0x000fe200078e0a03 */
[----:B------:R-:W-:Y:S06]  /*8fd0*/  BRA.DIV UR4, `(.L_x_12788) ;  /* 0x0000003604ac7947 */ /* 0x000fec000b800000 */
[----:B------:R-:W1:Y:S01]  /*8fe0*/  SHFL.IDX PT, R2, R16, RZ, 0x181f ;  /* 0x00181fff10027589 */ /* 0x000e6200000e0000 */
[----:B------:R-:W-:Y:S02]  /*8ff0*/  ISETP.LT.OR P0, PT, R8, 0x1, P2 ;  /* 0x000000010800780c */ /* 0x000fe40001701670 */
[----:B------:R-:W-:Y:S01]  /*9000*/  LEA R6, R6, UR38, 0x1 ;  /* 0x0000002606067c11 */ /* 0x000fe2000f8e08ff */
[----:B------:R-:W2:Y:S01]  /*9010*/  SHFL.IDX PT, R3, R17, RZ, 0x181f ;  /* 0x00181fff11037589 */ /* 0x000ea200000e0000 */
[----:B-1----:R-:W-:-:S05]  /*9020*/  IADD3 R2, P1, R2, R7, RZ ;  /* 0x0000000702027210 */ /* 0x002fca0007f3e0ff */
[----:B--2---:R-:W-:-:S05]  /*9030*/  IMAD.X R3, RZ, RZ, R3, P1 ;  /* 0x000000ffff037224 */ /* 0x004fca00008e0603 */
[----:B------:R-:W-:Y:S01]  /*9040*/  @!PT LDS RZ, [RZ] ;  /* 0x00000000fffff984 */ /* 0x000fe20000000800 */
[----:B------:R1:W-:Y:S01]  /*9050*/  LDGSTS.E.BYPASS.LTC128B.128 [R6+0x400], desc[UR50][R2.64], !P0 ;  /* 0x0040000002067fae */ /* 0x0003e2000c101d72 */
[----:B------:R-:W-:-:S03]  /*9060*/  ISETP.LT.OR P0, PT, R8, 0x11, P2 ;  /* 0x000000110800780c */ /* 0x000fc60001701670 */
[----:B-1----:R-:W1:Y:S04]  /*9070*/  SHFL.IDX PT, R2, R16, 0x1, 0x181f ;  /* 0x00381f0010027f89 */ /* 0x002e6800000e0000 */
[----:B------:R-:W2:Y:S01]  /*9080*/  SHFL.IDX PT, R3, R17, 0x1, 0x181f ;  /* 0x00381f0011037f89 */ /* 0x000ea200000e0000 */
[----:B-1----:R-:W-:-:S04]  /*9090*/  IADD3 R2, P1, R2, R7, RZ ;  /* 0x0000000702027210 */ /* 0x002fc80007f3e0ff */
[----:B--2---:R-:W-:-:S05]  /*90a0*/  IADD3.X R3, RZ, R3, RZ, P1, !PT ;  /* 0x00000003ff037210 */ /* 0x004fca0000ffe4ff */
[----:B------:R1:W-:Y:S01]  /*90b0*/  LDGSTS.E.BYPASS.LTC128B.128 [R6+0xc00], desc[UR50][R2.64], !P0 ;  /* 0x00c0000002067fae */ /* 0x0003e2000c101d72 */
[----:B------:R-:W-:-:S03]  /*90c0*/  ISETP.LT.OR P0, PT, R8, 0x21, P2 ;  /* 0x000000210800780c */ /* 0x000fc60001701670 */
[----:B-1----:R-:W1:Y:S04]  /*90d0*/  SHFL.IDX PT, R2, R16, 0x2, 0x181f ;  /* 0x00581f0010027f89 */ /* 0x002e6800000e0000 */
[----:B------:R-:W2:Y:S01]  /*90e0*/  SHFL.IDX PT, R3, R17, 0x2, 0x181f ;  /* 0x00581f0011037f89 */ /* 0x000ea200000e0000 */
[----:B-1----:R-:W-:-:S05]  /*90f0*/  IADD3 R2, P1, R2, R7, RZ ;  /* 0x0000000702027210 */ /* 0x002fca0007f3e0ff */
[----:B--2---:R-:W-:-:S05]  /*9100*/  IMAD.X R3, RZ, RZ, R3, P1 ;  /* 0x000000ffff037224 */ /* 0x004fca00008e0603 */
        /* <DEDUP_REMOVED lines=21> */
[----:B------:R-:W2:Y:S04]  /*9260*/  SHFL.IDX PT, R3, R17, 0x6, 0x181f ;  /* 0x00d81f0011037f89 */ /* 0x000ea800000e0000 */
[----:B------:R-:W3:Y:S01]  /*9270*/  SHFL.IDX PT, R17, R17, 0x7, 0x181f ;  /* 0x00f81f0011117f89 */ /* 0x000ee200000e0000 */
[----:B-1----:R-:W-:-:S05]  /*9280*/  IADD3 R2, P1, R2, R7, RZ ;  /* 0x0000000702027210 */ /* 0x002fca0007f3e0ff */
[----:B--2---:R-:W-:-:S05]  /*9290*/  IMAD.X R3, RZ, RZ, R3, P1 ;  /* 0x000000ffff037224 */ /* 0x004fca00008e0603 */
[----:B------:R1:W-:Y:S04]  /*92a0*/  LDGSTS.E.BYPASS.LTC128B.128 [R6+0x3400], desc[UR50][R2.64], !P0 ;  /* 0x0340000002067fae */ /* 0x0003e8000c101d72 */
[----:B-1-3--:R1:W2:Y:S02]  /*92b0*/  SHFL.IDX PT, R2, R16, 0x7, 0x181f ;  /* 0x00f81f0010027f89 */ /* 0x00a2a400000e0000 */
.L_x_12898:
[----:B------:R-:W-:Y:S01]  /*92c0*/  ISETP.LT.OR P0, PT, R8, 0x71, P2 ;  /* 0x000000710800780c */ /* 0x000fe20001701670 */
[----:B------:R-:W-:Y:S01]  /*92d0*/  ULDC.64 UR4, c[0x0][0x328] ;  /* 0x0000ca0000047ab9 */ /* 0x000fe20000000a00 */
[----:B--2---:R-:W-:Y:S01]  /*92e0*/  IADD3 R2, P1, R2, R7, RZ ;  /* 0x0000000702027210 */ /* 0x004fe20007f3e0ff */
[----:B------:R-:W-:-:S04]  /*92f0*/  IMAD R21, R21, UR4, RZ ;  /* 0x0000000415157c24 */ /* 0x000fc8000f8e02ff */
[----:B------:R-:W-:Y:S02]  /*9300*/  IMAD.X R3, RZ, RZ, R17, P1 ;  /* 0x000000ffff037224 */ /* 0x000fe400008e0611 */
[----:B------:R-:W-:-:S04]  /*9310*/  IMAD R21, R0, UR5, R21 ;  /* 0x0000000500157c24 */ /* 0x000fc8000f8e0215 */
[----:B------:R-:W-:Y:S01]  /*9320*/  @!PT LDS RZ, [RZ] ;  /* 0x00000000fffff984 */ /* 0x000fe20000000800 */
[----:B------:R-:W-:Y:S01]  /*9330*/  @!PT LDS RZ, [RZ] ;  /* 0x00000000fffff984 */ /* 0x000fe20000000800 */
[----:B------:R-:W-:Y:S01]  /*9340*/  @!PT LDS RZ, [RZ] ;  /* 0x00000000fffff984 */ /* 0x000fe20000000800 */
[----:B------:R2:W-:Y:S01]  /*9350*/  LDGSTS.E.BYPASS.LTC128B.128 [R6+0x3c00], desc[UR50][R2.64], !P0 ;  /* 0x03c0000002067fae */ /* 0x0005e2000c101d72 */
[----:B------:R-:W-:Y:S01]  /*9360*/  PLOP3.LUT P0, PT, PT, PT, PT, 0x80, 0x0 ;  /* 0x000000000000781c */ /* 0x000fe20003f0f070 */
[----:B------:R-:W-:Y:S01]  /*9370*/  NOP ;  /* 0x0000000000007918 */ /* 0x000fe20000000000 */
[----:B--2---:R-:W-:Y:S01]  /*9380*/  IMAD.WIDE.U32 R2, R0, UR4, RZ ;  /* 0x0000000400027c25 */ /* 0x004fe2000f8e00ff */
        /* <DEDUP_REMOVED lines=12> */
[----:B-1----:R-:W-:-:S04]  /*9450*/  LEA R16, P1, R2, UR4, 0x1 ;  /* 0x0000000402107c11 */ /* 0x002fc8000f8208ff */
[----:B------:R-:W-:-:S09]  /*9460*/  LEA.HI.X R17, R2, UR5, R3, 0x1, P1 ;  /* 0x0000000502117c11 */ /* 0x000fd200088f0c03 */
.L_x_12789:
        /* <DEDUP_REMOVED lines=11> */
.L_x_12790:
        /* <DEDUP_REMOVED lines=8> */
.L_x_12778:
[----:B0-----:R-:W-:-:S05]  /*95a0*/  IMAD.U32 R0, RZ, RZ, UR41 ;  /* 0x00000029ff007e24 */ /* 0x001fca000f8e00ff */
[----:B------:R-:W-:-:S13]  /*95b0*/  ISETP.NE.AND P0, PT, R0, 0x3, PT ;  /* 0x000000030000780c */ /* 0x000fda0003f05270 */
[----:B------:R-:W-:Y:S05]  /*95c0*/  @!P0 BRA `(.L_x_12792) ;  /* 0x0000000000048947 */ /* 0x000fea0003800000 */
[----:B------:R-:W-:Y:S01]  /*95d0*/  BPT.TRAP 0x1 ;  /* 0x000000040000795c */ /* 0x000fe20000300000 */
.L_x_12792:
[----:B------:R-:W-:Y:S01]  /*95e0*/  LEA R4, R22, UR38, 0x3 ;  /* 0x0000002616047c11 */ /* 0x000fe2000f8e18ff */
[----:B------:R-:W-:Y:S01]  /*95f0*/  BSSY B0, `(.L_x_12793) ;  /* 0x0000006000007945 */ /* 0x000fe20003800000 */
[----:B------:R-:W-:Y:S02]  /*9600*/  SHF.L.U32 R3, R24, 0x1f, RZ ;  /* 0x0000001f18037819 */ /* 0x000fe400000006ff */
[----:B------:R-:W-:Y:S02]  /*9610*/  MOV R5, 0xffffff80 ;  /* 0xffffff8000057802 */ /* 0x000fe40000000f00 */
[----:B------:R-:W0:Y:S03]  /*9620*/  SYNCS.PHASECHK.TRANS64.TRYWAIT P0, [R4+URZ+0x16860], R3 ;  /* 0x01686003040075a7 */ /* 0x000e26000800017f */
[----:B------:R-:W-:Y:S01]  /*9630*/  IMAD R6, R18, R5, UR36 ;  /* 0x0000002412067e24 */ /* 0x000fe2000f8e0205 */
[----:B0-----:R-:W-:Y:S06]  /*9640*/  @!P0 BRA `(.L_x_12794) ;  /* 0x0000003800588947 */ /* 0x001fec0003800000 */
.L_x_12899:
[----:B------:R-:W-:Y:S05]  /*9650*/  BSYNC B0 ;  /* 0x0000000000007941 */ /* 0x000fea0003800000 */
.L_x_12793:
[----:B------:R-:W1:Y:S01]  /*9660*/  S2R R0, SR_TID.X ;  /* 0x0000000000007919 */ /* 0x000e620000002100 */
[----:B------:R-:W-:Y:S01]  /*9670*/  UMOV UR4, 0xffffffff ;  /* 0xffffffff00047882 */ /* 0x000fe20000000000 */
[----:B------:R-:W-:Y:S01]  /*9680*/  LOP3.LUT P2, RZ, R25, 0x2, RZ, 0xc0, !PT ;  /* 0x0000000219ff7812 */ /* 0x000fe2000784c0ff */
[----:B------:R-:W-:Y:S01]  /*9690*/  IMAD R8, R22, 0x2000, R29 ;  /* 0x0000200016087824 */ /* 0x000fe200078e021d */
[----:B-1----:R-:W-:-:S04]  /*96a0*/  SHF.R.U32.HI R0, RZ, 0x3, R0 ;  /* 0x00000003ff007819 */ /* 0x002fc80000011600 */
[----:B------:R-:W-:-:S05]  /*96b0*/  LOP3.LUT R0, R0, 0xf, RZ, 0xc0, !PT ;  /* 0x0000000f00007812 */ /* 0x000fca00078ec0ff */
[----:B------:R-:W-:Y:S01]  /*96c0*/  IMAD.IADD R6, R6, 0x1, -R0 ;  /* 0x0000000106067824 */ /* 0x000fe200078e0a00 */
[----:B------:R-:W-:Y:S06]  /*96d0*/  BRA.DIV UR4, `(.L_x_12795) ;  /* 0x0000003a04487947 */ /* 0x000fec000b800000 */
[----:B------:R-:W0:Y:S01]  /*96e0*/  S2R R2, SR_TID.X ;  /* 0x0000000000027919 */ /* 0x000e220000002100 */
[----:B------:R-:W-:Y:S01]  /*96f0*/  ISETP.LT.OR P0, PT, R6, 0x1, P2 ;  /* 0x000000010600780c */ /* 0x000fe20001701670 */
[----:B------:R-:W-:Y:S04]  /*9700*/  SHFL.IDX PT, R0, R17, RZ, 0x181f ;  /* 0x00181fff11007589 */ /* 0x000fe800000e0000 */
[----:B------:R-:W-:Y:S04]  /*9710*/  SHFL.IDX PT, R14, R16, 0x1, 0x181f ;  /* 0x00381f00100e7f89 */ /* 0x000fe800000e0000 */
[----:B------:R-:W-:Y:S04]  /*9720*/  SHFL.IDX PT, R7, R17, 0x1, 0x181f ;  /* 0x00381f0011077f89 */ /* 0x000fe800000e0000 */
[----:B------:R-:W-:Y:S01]  /*9730*/  SHFL.IDX PT, R10, R16, 0x2, 0x181f ;  /* 0x00581f00100a7f89 */ /* 0x000fe200000e0000 */
[----:B0-----:R-:W-:-:S03]  /*9740*/  IMAD.SHL.U32 R3, R2, 0x8, RZ ;  /* 0x0000000802037824 */ /* 0x001fc600078e00ff */
[----:B------:R-:W0:Y:S02]  /*9750*/  SHFL.IDX PT, R2, R16, RZ, 0x181f ;  /* 0x00181fff10027589 */ /* 0x000e2400000e0000 */
[----:B------:R-:W-:-:S05]  /*9760*/  LOP3.LUT R3, R3, 0x38, RZ, 0xc0, !PT ;  /* 0x0000003803037812 */ /* 0x000fca00078ec0ff */
[----:B------:R-:W-:-:S05]  /*9770*/  IMAD.SHL.U32 R5, R3, 0x2, RZ ;  /* 0x0000000203057824 */ /* 0x000fca00078e00ff */
[----:B0-----:R-:W-:-:S05]  /*9780*/  IADD3 R2, P1, R2, R5, RZ ;  /* 0x0000000502027210 */ /* 0x001fca0007f3e0ff */
[----:B------:R-:W-:Y:S01]  /*9790*/  IMAD.X R3, RZ, RZ, R0, P1 ;  /* 0x000000ffff037224 */ /* 0x000fe200008e0600 */
[----:B------:R-:W-:Y:S02]  /*97a0*/  LEA R0, R8, UR38, 0x1 ;  /* 0x0000002608007c11 */ /* 0x000fe4000f8e08ff */
[----:B------:R-:W0:Y:S04]  /*97b0*/  SHFL.IDX PT, R8, R17, 0x2, 0x181f ;  /* 0x00581f0011087f89 */ /* 0x000e2800000e0000 */
[----:B------:R1:W-:Y:S01]  /*97c0*/  LDGSTS.E.BYPASS.LTC128B.128 [R0+0x400], desc[UR50][R2.64], !P0 ;  /* 0x0040000002007fae */ /* 0x0003e2000c101d72 */
[----:B------:R-:W-:Y:S02]  /*97d0*/  ISETP.LT.OR P0, PT, R6, 0x11, P2 ;  /* 0x000000110600780c */ /* 0x000fe40001701670 */
[----:B-1----:R-:W-:-:S02]  /*97e0*/  IADD3 R2, P1, R14, R5, RZ ;  /* 0x000000050e027210 */ /* 0x002fc40007f3e0ff */
[----:B------:R-:W1:Y:S03]  /*97f0*/  SHFL.IDX PT, R14, R16, 0x3, 0x181f ;  /* 0x00781f00100e7f89 */ /* 0x000e6600000e0000 */
[----:B------:R-:W-:Y:S02]  /*9800*/  IMAD.X R3, RZ, RZ, R7, P1 ;  /* 0x000000ffff037224 */ /* 0x000fe400008e0607 */
[----:B------:R-:W2:Y:S04]  /*9810*/  SHFL.IDX PT, R7, R17, 0x3, 0x181f ;  /* 0x00781f0011077f89 */ /* 0x000ea800000e0000 */
[----:B------:R3:W-:Y:S01]  /*9820*/  LDGSTS.E.BYPASS.LTC128B.128 [R0+0xc00], desc[UR50][R2.64], !P0 ;  /* 0x00c0000002007fae */ /* 0x0007e2000c101d72 */
[----:B------:R-:W-:-:S02]  /*9830*/  ISETP.LT.OR P0, PT, R6, 0x21, P2 ;  /* 0x000000210600780c */ /* 0x000fc40001701670 */
[----:B---3--:R-:W-:Y:S02]  /*9840*/  IADD3 R2, P1, R10, R5, RZ ;  /* 0x000000050a027210 */ /* 0x008fe40007f3e0ff */
[----:B------:R-:W3:Y:S03]  /*9850*/  SHFL.IDX PT, R10, R16, 0x4, 0x181f ;  /* 0x00981f00100a7f89 */ /* 0x000ee600000e0000 */
[----:B0-----:R-:W-:Y:S02]  /*9860*/  IMAD.X R3, RZ, RZ, R8, P1 ;  /* 0x000000ffff037224 */ /* 0x001fe400008e0608 */
[----:B------:R-:W0:Y:S04]  /*9870*/  SHFL.IDX PT, R8, R17, 0x4, 0x181f ;  /* 0x00981f0011087f89 */ /* 0x000e2800000e0000 */
[----:B------:R1:W-:Y:S01]  /*9880*/  LDGSTS.E.BYPASS.LTC128B.128 [R0+0x1400], desc[UR50][R2.64], !P0 ;  /* 0x0140000002007fae */ /* 0x0003e2000c101d72 */
[----:B------:R-:W-:-:S02]  /*9890*/  ISETP.LT.OR P0, PT, R6, 0x31, P2 ;  /* 0x000000310600780c */ /* 0x000fc40001701670 */
[----:B-1----:R-:W-:Y:S02]  /*98a0*/  IADD3 R2, P1, R14, R5, RZ ;  /* 0x000000050e027210 */ /* 0x002fe40007f3e0ff */
[----:B------:R-:W1:Y:S02]  /*98b0*/  SHFL.IDX PT, R14, R16, 0x5, 0x181f ;  /* 0x00b81f00100e7f89 */ /* 0x000e6400000e0000 */
[----:B--2---:R-:W-:Y:S02]  /*98c0*/  IADD3.X R3, RZ, R7, RZ, P1, !PT ;  /* 0x00000007ff037210 */ /* 0x004fe40000ffe4ff */
[----:B------:R-:W2:Y:S05]  /*98d0*/  SHFL.IDX PT, R7, R17, 0x5, 0x181f ;  /* 0x00b81f0011077f89 */ /* 0x000eaa00000e0000 */
        /* <DEDUP_REMOVED lines=9> */
[----:B------:R1:W4:Y:S03]  /*9970*/  SHFL.IDX PT, R14, R16, 0x7, 0x181f ;  /* 0x00f81f00100e7f89 */ /* 0x00032600000e0000 */
[----:B--2---:R-:W-:Y:S02]  /*9980*/  IMAD.X R3, RZ, RZ, R7, P1 ;  /* 0x000000ffff037224 */ /* 0x004fe400008e0607 */
[----:B------:R1:W2:Y:S04]  /*9990*/  SHFL.IDX PT, R7, R17, 0x7, 0x181f ;  /* 0x00f81f0011077f89 */ /* 0x0002a800000e0000 */
[----:B------:R3:W-:Y:S01]  /*99a0*/  LDGSTS.E.BYPASS.LTC128B.128 [R0+0x2c00], desc[UR50][R2.64], !P0 ;  /* 0x02c0000002007fae */ /* 0x0007e2000c101d72 */
[----:B------:R-:W-:-:S02]  /*99b0*/  ISETP.LT.OR P0, PT, R6, 0x61, P2 ;  /* 0x000000610600780c */ /* 0x000fc40001701670 */
[----:B---3--:R-:W-:-:S05]  /*99c0*/  IADD3 R2, P1, R10, R5, RZ ;  /* 0x000000050a027210 */ /* 0x008fca0007f3e0ff */
[----:B0-----:R-:W-:-:S06]  /*99d0*/  IMAD.X R3, RZ, RZ, R8, P1 ;  /* 0x000000ffff037224 */ /* 0x001fcc00008e0608 */
[----:B--2-4-:R1:W-:Y:S02]  /*99e0*/  LDGSTS.E.BYPASS.LTC128B.128 [R0+0x3400], desc[UR50][R2.64], !P0 ;  /* 0x0340000002007fae */ /* 0x0143e4000c101d72 */
.L_x_12917:
[----:B------:R-:W-:Y:S02]  /*99f0*/  ISETP.LT.OR P0, PT, R6, 0x71, P2 ;  /* 0x000000710600780c */ /* 0x000fe40001701670 */
[----:B-1----:R-:W-:-:S05]  /*9a00*/  IADD3 R2, P1, R14, R5, RZ ;  /* 0x000000050e027210 */ /* 0x002fca0007f3e0ff */
[----:B------:R-:W-:-:S06]  /*9a10*/  IMAD.X R3, RZ, RZ, R7, P1 ;  /* 0x000000ffff037224 */ /* 0x000fcc00008e0607 */
[----:B------:R-:W-:Y:S01]  /*9a20*/  @!PT LDS RZ, [RZ] ;  /* 0x00000000fffff984 */ /* 0x000fe20000000800 */
[----:B------:R-:W-:Y:S01]  /*9a30*/  @!PT LDS RZ, [RZ] ;  /* 0x00000000fffff984 */ /* 0x000fe20000000800 */
[----:B------:R-:W-:Y:S01]  /*9a40*/  @!PT LDS RZ, [RZ] ;  /* 0x00000000fffff984 */ /* 0x000fe20000000800 */
[----:B------:R0:W-:Y:S01]  /*9a50*/  LDGSTS.E.BYPASS.LTC128B.128 [R0+0x3c00], desc[UR50][R2.64], !P0 ;  /* 0x03c0000002007fae */ /* 0x0001e2000c101d72 */
[----:B------:R-:W-:Y:S01]  /*9a60*/  PLOP3.LUT P0, PT, PT, PT, PT, 0x80, 0x0 ;  /* 0x000000000000781c */ /* 0x000fe20003f0f070 */
[----:B------:R-:W-:-:S12]  /*9a70*/  NOP ;  /* 0x0000000000007918 */ /* 0x000fd80000000000 */
.L_x_12796:
        /* <DEDUP_REMOVED lines=11> */
.L_x_12797:
[----:B------:R-:W2:Y:S01]  /*9b30*/  LDL.LU R2, [R1+0x8] ;  /* 0x0000080001027983 */ /* 0x000ea20000300800 */
[----:B------:R-:W-:Y:S01]  /*9b40*/  ULDC UR4, c[0x0][0xc34] ;  /* 0x00030d0000047ab9 */ /* 0x000fe20000000800 */
[----:B------:R0:W-:Y:S02]  /*9b50*/  SYNCS.ARRIVE.TRANS64.A1T0 RZ, [R4+URZ+0x16850], RZ ;  /* 0x016850ff04ff79a7 */ /* 0x0001e4000810003f */
[----:B------:R-:W3:Y:S01]  /*9b60*/  LDL.LU R0, [R1+0xc] ;  /* 0x00000c0001007983 */ /* 0x000ee20000300800 */
[----:B------:R-:W-:-:S05]  /*9b70*/  VIADD R22, R22, 0x1 ;  /* 0x0000000116167836 */ /* 0x000fca0000000000 */
[----:B------:R-:W-:-:S04]  /*9b80*/  ISETP.NE.AND P0, PT, R22, 0x2, PT ;  /* 0x000000021600780c */ /* 0x000fc80003f05270 */
[----:B------:R-:W-:Y:S02]  /*9b90*/  SEL R3, RZ, 0x1, P0 ;  /* 0x00000001ff037807 */ /* 0x000fe40000000000 */
[----:B------:R-:W-:Y:S02]  /*9ba0*/  SEL R22, R22, RZ, P0 ;  /* 0x000000ff16167207 */ /* 0x000fe40000000000 */
[----:B------:R-:W-:Y:S01]  /*9bb0*/  LOP3.LUT R24, R24, R3, RZ, 0x3c, !PT ;  /* 0x0000000318187212 */ /* 0x000fe200078e3cff */
[----:B--2---:R-:W-:Y:S01]  /*9bc0*/  VIADD R2, R2, UR43 ;  /* 0x0000002b02027c36 */ /* 0x004fe20008000000 */
[----:B---3--:R-:W-:-:S04]  /*9bd0*/  IADD3 R0, R0, 0x1, RZ ;  /* 0x0000000100007810 */ /* 0x008fc80007ffe0ff */
[----:B------:R0:W-:Y:S01]  /*9be0*/  STL [R1+0x8], R2 ;  /* 0x0000080201007387 */ /* 0x0001e20000100800 */
[----:B------:R-:W-:-:S03]  /*9bf0*/  ISETP.GE.AND P1, PT, R2, UR4, PT ;  /* 0x0000000402007c0c */ /* 0x000fc6000bf26270 */
[----:B------:R0:W-:Y:S10]  /*9c00*/  STL [R1+0xc], R0 ;  /* 0x00000c0001007387 */ /* 0x0001f40000100800 */
[----:B0-----:R-:W-:Y:S05]  /*9c10*/  @!P1 BRA `(.L_x_12798) ;  /* 0xffffffc800909947 */ /* 0x001fea000383ffff */
[----:B------:R-:W-:-:S07]  /*9c20*/  LOP3.LUT R0, R0, 0x1, RZ, 0xc, !PT ;  /* 0x0000000100007812 */ /* 0x000fce00078e0cff */
.L_x_12763:
[----:B------:R-:W0:Y:S01]  /*9c30*/  S2R R3, SR_CgaCtaId ;  /* 0x0000000000037919 */ /* 0x000e220000008800 */
[----:B------:R-:W-:Y:S01]  /*9c40*/  MOV R2, 0x400 ;  /* 0x0000040000027802 */ /* 0x000fe20000000f00 */
[----:B------:R-:W-:Y:S01]  /*9c50*/  BSSY B0, `(.L_x_12799) ;  /* 0x0000005000007945 */ /* 0x000fe20003800000 */
[----:B------:R-:W-:Y:S02]  /*9c60*/  SHF.L.U32 R0, R0, 0x1f, RZ ;  /* 0x0000001f00007819 */ /* 0x000fe400000006ff */
[----:B0-----:R-:W-:-:S04]  /*9c70*/  LEA R7, R3, R2, 0x18 ;  /* 0x0000000203077211 */ /* 0x001fc800078ec0ff */
[----:B------:R-:W0:Y:S02]  /*9c80*/  SYNCS.PHASECHK.TRANS64.TRYWAIT P0, [R7+URZ+0x16820], R0 ;  /* 0x01682000070075a7 */ /* 0x000e24000800017f */
[----:B0-----:R-:W-:Y:S05]  /*9c90*/  @!P0 BRA `(.L_x_12800) ;  /* 0x0000003c00208947 */ /* 0x001fea0003800000 */
.L_x_12918:
[----:B-1----:R-:W-:Y:S05]  /*9ca0*/  BSYNC B0 ;  /* 0x0000000000007941 */ /* 0x002fea0003800000 */
.L_x_12799:
[----:B------:R-:W-:-:S03]  /*9cb0*/  UMOV UR4, 0xffffffff ;  /* 0xffffffff00047882 */ /* 0x000fc60000000000 */
[----:B------:R-:W-:Y:S05]  /*9cc0*/  BRA.DIV UR4, `(.L_x_12801) ;  /* 0x0000003e04287947 */ /* 0x000fea000b800000 */
[----:B0-----:R-:W0:Y:S02]  /*9cd0*/  S2R R0, SR_TID.X ;  /* 0x0000000000007919 */ /* 0x001e240000002100 */
[----:B0-----:R-:W-:-:S04]  /*9ce0*/  SHF.R.U32.HI R0, RZ, 0x5, R0 ;  /* 0x00000005ff007819 */ /* 0x001fc80000011600 */
[----:B------:R-:W-:-:S05]  /*9cf0*/  LOP3.LUT R0, R0, 0x3, RZ, 0xc0, !PT ;  /* 0x0000000300007812 */ /* 0x000fca00078ec0ff */
[----:B------:R0:W1:Y:S02]  /*9d00*/  SHFL.IDX PT, R14, R0, RZ, 0x1f ;  /* 0x00001fff000e7589 */ /* 0x00006400000e0000 */
.L_x_12921:
[----:B-1----:R-:W-:Y:S01]  /*9d10*/  ISETP.NE.AND P0, PT, R14, RZ, PT ;  /* 0x000000ff0e00720c */ /* 0x002fe20003f05270 */
[----:B------:R-:W-:-:S12]  /*9d20*/  BSSY B0, `(.L_x_12802) ;  /* 0x0000024000007945 */ /* 0x000fd80003800000 */
[----:B------:R-:W-:Y:S05]  /*9d30*/  @P0 BRA `(.L_x_12803) ;  /* 0x0000000000880947 */ /* 0x000fea0003800000 */
[----:B------:R-:W-:-:S03]  /*9d40*/  UMOV UR4, 0xffffffff ;  /* 0xffffffff00047882 */ /* 0x000fc60000000000 */
[----:B------:R-:W-:Y:S05]  /*9d50*/  BRA.DIV UR4, `(.L_x_12804) ;  /* 0x0000003e04387947 */ /* 0x000fea000b800000 */
[----:B------:R-:W-:-:S13]  /*9d60*/  ELECT P6, URZ, PT ;  /* 0x00000000003f782f */ /* 0x000fda00038c0000 */
.L_x_12924:
[----:B------:R-:W-:Y:S05]  /*9d70*/  @!P6 BRA `(.L_x_12803) ;  /* 0x000000000078e947 */ /* 0x000fea0003800000 */
[----:B------:R-:W-:-:S06]  /*9d80*/  ULOP3.LUT UR4, UR39, 0x2, URZ, 0xfc, !UPT ;  /* 0x0000000227047892 */ /* 0x000fcc000f8efc3f */
[----:B0-----:R-:W-:-:S05]  /*9d90*/  IMAD.U32 R0, RZ, RZ, UR4 ;  /* 0x00000004ff007e24 */ /* 0x001fca000f8e00ff */
[----:B------:R-:W-:-:S13]  /*9da0*/  ISETP.NE.AND P0, PT, R0, 0x3, PT ;  /* 0x000000030000780c */ /* 0x000fda0003f05270 */
[----:B------:R-:W-:Y:S05]  /*9db0*/  @!P0 BRA `(.L_x_12805) ;  /* 0x0000000000048947 */ /* 0x000fea0003800000 */
[----:B------:R-:W-:Y:S01]  /*9dc0*/  BPT.TRAP 0x1 ;  /* 0x000000040000795c */ /* 0x000fe20000300000 */
.L_x_12805:
[----:B------:R-:W-:Y:S01]  /*9dd0*/  IMAD R5, R22, 0x8, R7 ;  /* 0x0000000816057824 */ /* 0x000fe200078e0207 */
[----:B------:R-:W-:Y:S01]  /*9de0*/  SHF.L.U32 R0, R24, 0x1f, RZ ;  /* 0x0000001f18007819 */ /* 0x000fe200000006ff */
[----:B------:R-:W-:-:S03]  /*9df0*/  VIADD R22, R22, 0x1 ;  /* 0x0000000116167836 */ /* 0x000fc60000000000 */
[----:B------:R-:W0:Y:S02]  /*9e00*/  SYNCS.PHASECHK.TRANS64.TRYWAIT P1, [R5+URZ+0x16840], R0 ;  /* 0x01684000050075a7 */ /* 0x000e24000802017f */
[----:B------:R-:W-:-:S04]  /*9e10*/  ISETP.NE.AND P2, PT, R22, 0x2, PT ;  /* 0x000000021600780c */ /* 0x000fc80003f45270 */
[----:B------:R-:W-:Y:S01]  /*9e20*/  SEL R3, RZ, 0x1, P2 ;  /* 0x00000001ff037807 */ /* 0x000fe20001000000 */
[----:B0-----:R-:W-:Y:S08]  /*9e30*/  @!P1 BRA `(.L_x_12806) ;  /* 0x0000003c00209947 */ /* 0x001ff00003800000 */
.L_x_12925:
[----:B------:R-:W-:Y:S02]  /*9e40*/  SEL R22, R22, RZ, P2 ;  /* 0x000000ff16167207 */ /* 0x000fe40001000000 */
[----:B------:R-:W-:Y:S01]  /*9e50*/  LOP3.LUT R2, R24, R3, RZ, 0x3c, !PT ;  /* 0x0000000318027212 */ /* 0x000fe200078e3cff */
[----:B------:R-:W-:Y:S06]  /*9e60*/  @!P0 BRA `(.L_x_12807) ;  /* 0x0000000000048947 */ /* 0x000fec0003800000 */
[----:B------:R-:W-:Y:S01]  /*9e70*/  BPT.TRAP 0x1 ;  /* 0x000000040000795c */ /* 0x000fe20000300000 */
.L_x_12807:
[----:B------:R-:W-:Y:S01]  /*9e80*/  IMAD R3, R22, 0x8, R7 ;  /* 0x0000000816037824 */ /* 0x000fe200078e0207 */
[----:B------:R-:W-:-:S04]  /*9e90*/  SHF.L.U32 R2, R2, 0x1f, RZ ;  /* 0x0000001f02027819 */ /* 0x000fc800000006ff */
[----:B------:R-:W1:Y:S02]  /*9ea0*/  SYNCS.PHASECHK.TRANS64.TRYWAIT P1, [R3+URZ+0x16840], R2 ;  /* 0x01684002030075a7 */ /* 0x000e64000802017f */
[----:B-1----:R-:W-:Y:S05]  /*9eb0*/  @!P1 BRA `(.L_x_12808) ;  /* 0x0000003c00149947 */ /* 0x002fea0003800000 */
.L_x_12926:
[----:B------:R-:W-:Y:S05]  /*9ec0*/  @!P0 BRA `(.L_x_12809) ;  /* 0x0000000000048947 */ /* 0x000fea0003800000 */
[----:B------:R-:W-:Y:S01]  /*9ed0*/  BPT.TRAP 0x1 ;  /* 0x000000040000795c */ /* 0x000fe20000300000 */
.L_x_12809:
[----:B------:R-:W2:Y:S02]  /*9ee0*/  SYNCS.PHASECHK.TRANS64.TRYWAIT P1, [R5+URZ+0x16860], R0 ;  /* 0x01686000050075a7 */ /* 0x000ea4000802017f */
[----:B--2---:R-:W-:Y:S05]  /*9ef0*/  @!P1 BRA `(.L_x_12810) ;  /* 0x0000003c00189947 */ /* 0x004fea0003800000 */
.L_x_12927:
[----:B------:R-:W-:Y:S05]  /*9f00*/  @!P0 BRA `(.L_x_12811) ;  /* 0x0000000000048947 */ /* 0x000fea0003800000 */
[----:B------:R-:W-:Y:S01]  /*9f10*/  BPT.TRAP 0x1 ;  /* 0x000000040000795c */ /* 0x000fe20000300000 */
.L_x_12811:
[----:B---3--:R3:W4:Y:S02]  /*9f20*/  SYNCS.PHASECHK.TRANS64.TRYWAIT P0, [R3+URZ+0x16860], R2 ;  /* 0x01686002030075a7 */ /* 0x008724000800017f */
[----:B----4-:R-:W-:Y:S05]  /*9f30*/  @!P0 NANOSLEEP.SYNCS 0x989680 ;  /* 0x009896800000895d */ /* 0x010fea0003900000 */
[----:B------:R-:W4:Y:S02]  /*9f40*/  @!P0 SYNCS.PHASECHK.TRANS64 P0, [R3+URZ+0x16860], R2 ;  /* 0x01686002030085a7 */ /* 0x000f24000800007f */
[----:B----4-:R-:W-:Y:S05]  /*9f50*/  @!P0 BRA `(.L_x_12811) ;  /* 0xfffffffc00f08947 */ /* 0x010fea000383ffff */
.L_x_12803:
[----:B------:R-:W-:Y:S05]  /*9f60*/  BSYNC B0 ;  /* 0x0000000000007941 */ /* 0x000fea0003800000 */
.L_x_12802:
[----:B------:R-:W-:Y:S05]  /*9f70*/  EXIT ;  /* 0x000000000000794d */ /* 0x000fea0003800000 */
.L_x_12739:
[----:B0-----:R-:W-:-:S04]  /*9f80*/  IMAD.U32 R3, RZ, RZ, UR44 ;  /* 0x0000002cff037e24 */ /* 0x001fc8000f8e00ff */
[----:B------:R0:W1:Y:S03]  /*9f90*/  SYNCS.PHASECHK.TRANS64.TRYWAIT P1, [R3+URZ+0x16800], R0 ;  /* 0x01680000030075a7 */ /* 0x000066000802017f */
[----:B-1----:R-:W-:Y:S05]  /*9fa0*/  @!P1 NANOSLEEP.SYNCS 0x989680 ;  /* 0x009896800000995d */ /* 0x002fea0003900000 */
[----:B------:R-:W1:Y:S02]  /*9fb0*/  @!P1 SYNCS.PHASECHK.TRANS64 P1, [R3+URZ+0x16800], R0 ;  /* 0x01680000030095a7 */ /* 0x000e64000802007f */
[----:B-1----:R-:W-:Y:S05]  /*9fc0*/  @!P1 BRA `(.L_x_12739) ;  /* 0xfffffffc00ec9947 */ /* 0x002fea000383ffff */
[----:B------:R-:W-:Y:S05]  /*9fd0*/  BRA `(.L_x_12812) ;  /* 0xffffff7000287947 */ /* 0x000fea000383ffff */
.L_x_12743:
[----:B-1----:R1:W2:Y:S02]  /*9fe0*/  SYNCS.PHASECHK.TRANS64.TRYWAIT P1, [R4+URZ+0x16830], R3 ;  /* 0x01683003040075a7 */ /* 0x0022a4000802017f */
[----:B--2---:R-:W-:Y:S05]  /*9ff0*/  @!P1 NANOSLEEP.SYNCS 0x989680 ;  /* 0x009896800000995d */ /* 0x004fea0003900000 */
[----:B------:R-:W2:Y:S02]  /*a000*/  @!P1 SYNCS.PHASECHK.TRANS64 P1, [R4+URZ+0x16830], R3 ;  /* 0x01683003040095a7 */ /* 0x000ea4000802007f */
[----:B--2---:R-:W-:Y:S05]  /*a010*/  @!P1 BRA `(.L_x_12743) ;  /* 0xfffffffc00f09947 */ /* 0x004fea000383ffff */
[----:B------:R-:W-:Y:S05]  /*a020*/  BRA `(.L_x_12742) ;  /* 0xffffff7000487947 */ /* 0x000fea000383ffff */
.L_x_12749:
[----:B-1----:R-:W-:-:S04]  /*a030*/  IMAD.U32 R3, RZ, RZ, UR6 ;  /* 0x00000006ff037e24 */ /* 0x002fc8000f8e00ff */
[----:B------:R1:W2:Y:S03]  /*a040*/  SYNCS.PHASECHK.TRANS64.TRYWAIT P1, [R3+URZ+0x16830], R0 ;  /* 0x01683000030075a7 */ /* 0x0002a6000802017f */
[----:B--2---:R-:W-:Y:S05]  /*a050*/  @!P1 NANOSLEEP.SYNCS 0x989680 ;  /* 0x009896800000995d */ /* 0x004fea0003900000 */
[----:B------:R-:W2:Y:S02]  /*a060*/  @!P1 SYNCS.PHASECHK.TRANS64 P1, [R3+URZ+0x16830], R0 ;  /* 0x01683000030095a7 */ /* 0x000ea4000802007f */
[----:B--2---:R-:W-:Y:S05]  /*a070*/  @!P1 BRA `(.L_x_12749) ;  /* 0xfffffffc00ec9947 */ /* 0x004fea000383ffff */
[----:B------:R-:W-:Y:S05]  /*a080*/  BRA `(.L_x_12746) ;  /* 0xffffff9000647947 */ /* 0x000fea000383ffff */
.L_x_12753:
[----:B-1----:R-:W-:-:S04]  /*a090*/  IMAD.U32 R3, RZ, RZ, UR6 ;  /* 0x00000006ff037e24 */ /* 0x002fc8000f8e00ff */
[----:B------:R1:W2:Y:S03]  /*a0a0*/  SYNCS.PHASECHK.TRANS64.TRYWAIT P1, [R3+URZ+0x16850], R0 ;  /* 0x01685000030075a7 */ /* 0x0002a6000802017f */
[----:B--2---:R-:W-:Y:S05]  /*a0b0*/  @!P1 NANOSLEEP.SYNCS 0x989680 ;  /* 0x009896800000995d */ /* 0x004fea0003900000 */
[----:B------:R-:W2:Y:S02]  /*a0c0*/  @!P1 SYNCS.PHASECHK.TRANS64 P1, [R3+URZ+0x16850], R0 ;  /* 0x01685000030095a7 */ /* 0x000ea4000802007f */
[----:B--2---:R-:W-:Y:S05]  /*a0d0*/  @!P1 BRA `(.L_x_12753) ;  /* 0xfffffffc00ec9947 */ /* 0x004fea000383ffff */
[----:B------:R-:W-:Y:S05]  /*a0e0*/  BRA `(.L_x_12750) ;  /* 0xffffff9000e07947 */ /* 0x000fea000383ffff */
.L_x_12760:
[----:B-1----:R-:W-:-:S04]  /*a0f0*/  MOV R11, UR4 ;  /* 0x00000004000b7c02 */ /* 0x002fc80008000f00 */
[----:B------:R1:W2:Y:S03]  /*a100*/  SYNCS.PHASECHK.TRANS64.TRYWAIT P1, [R11+URZ+0x16850], R4 ;  /* 0x016850040b0075a7 */ /* 0x0002a6000802017f */
[----:B--2---:R-:W-:Y:S05]  /*a110*/  @!P1 NANOSLEEP.SYNCS 0x989680 ;  /* 0x009896800000995d */ /* 0x004fea0003900000 */
[----:B------:R-:W2:Y:S02]  /*a120*/  @!P1 SYNCS.PHASECHK.TRANS64 P1, [R11+URZ+0x16850], R4 ;  /* 0x016850040b0095a7 */ /* 0x000ea4000802007f */
[----:B--2---:R-:W-:Y:S05]  /*a130*/  @!P1 BRA `(.L_x_12760) ;  /* 0xfffffffc00ec9947 */ /* 0x004fea000383ffff */
[----:B------:R-:W-:Y:S05]  /*a140*/  BRA `(.L_x_12759) ;  /* 0xffffffac00507947 */ /* 0x000fea000383ffff */
.L_x_12767:
        /* <DEDUP_REMOVED lines=11> */
.L_x_12814:
[----:B------:R-:W-:Y:S05]  /*a200*/  BSYNC B0 ;  /* 0x0000000000007941 */ /* 0x000fea0003800000 */
.L_x_12813:
[----:B------:R-:W-:Y:S05]  /*a210*/  BRA `(.L_x_12815) ;  /* 0xffffffcc00107947 */ /* 0x000fea000383ffff */
.L_x_12770:
[----:B0-----:R0:W1:Y:S02]  /*a220*/  SYNCS.PHASECHK.TRANS64.TRYWAIT P0, [R0+URZ+0x16840], R2 ;  /* 0x01684002000075a7 */ /* 0x001064000800017f */
[----:B-1----:R-:W-:Y:S05]  /*a230*/  @!P0 NANOSLEEP.SYNCS 0x989680 ;  /* 0x009896800000895d */ /* 0x002fea0003900000 */
[----:B------:R-:W1:Y:S02]  /*a240*/  @!P0 SYNCS.PHASECHK.TRANS64 P0, [R0+URZ+0x16840], R2 ;  /* 0x01684002000085a7 */ /* 0x000e64000800007f */
[----:B-1----:R-:W-:Y:S05]  /*a250*/  @!P0 BRA `(.L_x_12770) ;  /* 0xfffffffc00f08947 */ /* 0x002fea000383ffff */
[----:B------:R-:W-:Y:S05]  /*a260*/  BRA `(.L_x_12816) ;  /* 0xffffffcc006c7947 */ /* 0x000fea000383ffff */
.L_x_12771:
        /* <DEDUP_REMOVED lines=8> */
.L_x_12818:
[----:B------:R-:W-:Y:S05]  /*a2f0*/  BSYNC B0 ;  /* 0x0000000000007941 */ /* 0x000fea0003800000 */
.L_x_12817:
[----:B------:R-:W-:Y:S01]  /*a300*/  IMAD.MOV.U32 R13, RZ, RZ, R4 ;  /* 0x000000ffff0d7224 */ /* 0x000fe200078e0004 */
[----:B------:R-:W-:Y:S01]  /*a310*/  ISETP.GE.AND P1, PT, R9, 0x1, PT ;  /* 0x000000010900780c */ /* 0x000fe20003f26270 */
[----:B------:R-:W-:Y:S02]  /*a320*/  IMAD.MOV.U32 R12, RZ, RZ, RZ ;  /* 0x000000ffff0c7224 */ /* 0x000fe400078e00ff */
[----:B------:R-:W-:Y:S02]  /*a330*/  IMAD.MOV.U32 R11, RZ, RZ, 0x181f ;  /* 0x0000181fff0b7424 */ /* 0x000fe400078e00ff */
[----:B------:R-:W-:Y:S02]  /*a340*/  IMAD.MOV.U32 R15, RZ, RZ, -0x1 ;  /* 0xffffffffff0f7424 */ /* 0x000fe400078e00ff */
[----:B------:R-:W-:-:S07]  /*a350*/  IMAD.MOV.U32 R2, RZ, RZ, R14 ;  /* 0x000000ffff027224 */ /* 0x000fce00078e000e */
[----:B------:R-:W-:Y:S05]  /*a360*/  WARPSYNC.COLLECTIVE R15, `(.L_x_12819) ;  /* 0x000000000f087348 */ /* 0x000fea0003c00000 */
[----:B------:R0:W1:Y:S02]  /*a370*/  SHFL.IDX P6, R14, R13, R12, R11 ;  /* 0x0000000c0d0e7389 */ /* 0x00006400000c000b */
[----:B01----:R-:W-:Y:S01]  /*a380*/  ENDCOLLECTIVE ;  /* 0x000000000000791b */ /* 0x003fe20003800000 */
.L_x_12819:
[----:B------:R-:W-:Y:S02]  /*a390*/  @P1 LEA R7, R6, UR38, 0x1 ;  /* 0x0000002606071c11 */ /* 0x000fe4000f8e08ff */
[----:B------:R-:W-:Y:S01]  /*a3a0*/  MOV R13, R5 ;  /* 0x00000005000d7202 */ /* 0x000fe20000000f00 */
[----:B------:R-:W-:Y:S02]  /*a3b0*/  IMAD.MOV.U32 R12, RZ, RZ, 0x1 ;  /* 0x00000001ff0c7424 */ /* 0x000fe400078e00ff */
[----:B------:R-:W-:-:S07]  /*a3c0*/  IMAD.MOV.U32 R3, RZ, RZ, R14 ;  /* 0x000000ffff037224 */ /* 0x000fce00078e000e */
[----:B------:R-:W-:Y:S05]  /*a3d0*/  WARPSYNC.COLLECTIVE R15, `(.L_x_12820) ;  /* 0x000000000f087348 */ /* 0x000fea0003c00000 */
[----:B------:R0:W1:Y:S02]  /*a3e0*/  SHFL.IDX P6, R14, R13, R12, R11 ;  /* 0x0000000c0d0e7389 */ /* 0x00006400000c000b */
[----:B01----:R-:W-:Y:S01]  /*a3f0*/  ENDCOLLECTIVE ;  /* 0x000000000000791b */ /* 0x003fe20003800000 */
.L_x_12820:
        /* <DEDUP_REMOVED lines=9> */
[----:B------:R0:W-:Y:S01]  /*a490*/  @P1 LDGSTS.E.BYPASS.LTC128B.128 [R7+0xe400], desc[UR50][R2.64], !P2 ;  /* 0x0e40000002071fae */ /* 0x0001e2000d101d72 */
[----:B------:R-:W-:Y:S01]  /*a4a0*/  ISETP.GE.AND P1, PT, R9, 0x11, PT ;  /* 0x000000110900780c */ /* 0x000fe20003f26270 */
[----:B0-----:R-:W-:-:S12]  /*a4b0*/  IMAD.MOV.U32 R2, RZ, RZ, R14 ;  /* 0x000000ffff027224 */ /* 0x001fd800078e000e */
[----:B------:R-:W-:Y:S05]  /*a4c0*/  WARPSYNC.COLLECTIVE R15, `(.L_x_12821) ;  /* 0x000000000f087348 */ /* 0x000fea0003c00000 */
[----:B------:R0:W1:Y:S02]  /*a4d0*/  SHFL.IDX P6, R14, R13, R12, R11 ;  /* 0x0000000c0d0e7389 */ /* 0x00006400000c000b */
[----:B01----:R-:W-:Y:S01]  /*a4e0*/  ENDCOLLECTIVE ;  /* 0x000000000000791b */ /* 0x003fe20003800000 */
.L_x_12821:
[----:B------:R-:W-:Y:S01]  /*a4f0*/  @P1 LEA R7, R6, UR38, 0x1 ;  /* 0x0000002606071c11 */ /* 0x000fe2000f8e08ff */
[----:B------:R-:W-:Y:S02]  /*a500*/  IMAD.MOV.U32 R13, RZ, RZ, R5 ;  /* 0x000000ffff0d7224 */ /* 0x000fe400078e0005 */
[----:B------:R-:W-:Y:S02]  /*a510*/  IMAD.MOV.U32 R12, RZ, RZ, 0x2 ;  /* 0x00000002ff0c7424 */ /* 0x000fe400078e00ff */
[----:B------:R-:W-:-:S07]  /*a520*/  IMAD.MOV.U32 R3, RZ, RZ, R14 ;  /* 0x000000ffff037224 */ /* 0x000fce00078e000e */
[----:B------:R-:W-:Y:S05]  /*a530*/  WARPSYNC.COLLECTIVE R15, `(.L_x_12822) ;  /* 0x000000000f087348 */ /* 0x000fea0003c00000 */
[----:B------:R0:W1:Y:S02]  /*a540*/  SHFL.IDX P6, R14, R13, R12, R11 ;  /* 0x0000000c0d0e7389 */ /* 0x00006400000c000b */
[----:B01----:R-:W-:Y:S01]  /*a550*/  ENDCOLLECTIVE ;  /* 0x000000000000791b */ /* 0x003fe20003800000 */
.L_x_12822:
        /* <DEDUP_REMOVED lines=10> */
[----:B------:R-:W-:Y:S02]  /*a600*/  ISETP.GE.AND P1, PT, R9, 0x21, PT ;  /* 0x000000210900780c */ /* 0x000fe40003f26270 */
[----:B0-----:R-:W-:-:S11]  /*a610*/  MOV R2, R14 ;  /* 0x0000000e00027202 */ /* 0x001fd60000000f00 */
[----:B------:R-:W-:Y:S05]  /*a620*/  WARPSYNC.COLLECTIVE R15, `(.L_x_12823) ;  /* 0x000000000f087348 */ /* 0x000fea0003c00000 */
[----:B------:R0:W1:Y:S02]  /*a630*/  SHFL.IDX P6, R14, R13, R12, R11 ;  /* 0x0000000c0d0e7389 */ /* 0x00006400000c000b */
[----:B01----:R-:W-:Y:S01]  /*a640*/  ENDCOLLECTIVE ;  /* 0x000000000000791b */ /* 0x003fe20003800000 */
.L_x_12823:
[----:B------:R-:W-:Y:S01]  /*a650*/  @P1 LEA R7, R6, UR38, 0x1 ;  /* 0x0000002606071c11 */ /* 0x000fe2000f8e08ff */
[----:B------:R-:W-:Y:S02]  /*a660*/  IMAD.MOV.U32 R13, RZ, RZ, R5 ;  /* 0x000000ffff0d7224 */ /* 0x000fe400078e0005 */
[----:B------:R-:W-:Y:S02]  /*a670*/  IMAD.MOV.U32 R12, RZ, RZ, 0x3 ;  /* 0x00000003ff0c7424 */ /* 0x000fe400078e00ff */
[----:B------:R-:W-:-:S07]  /*a680*/  IMAD.MOV.U32 R3, RZ, RZ, R14 ;  /* 0x000000ffff037224 */ /* 0x000fce00078e000e */
[----:B------:R-:W-:Y:S05]  /*a690*/  WARPSYNC.COLLECTIVE R15, `(.L_x_12824) ;  /* 0x000000000f087348 */ /* 0x000fea0003c00000 */
[----:B------:R0:W1:Y:S02]  /*a6a0*/  SHFL.IDX P6, R14, R13, R12, R11 ;  /* 0x0000000c0d0e7389 */ /* 0x00006400000c000b */
[----:B01----:R-:W-:Y:S01]  /*a6b0*/  ENDCOLLECTIVE ;  /* 0x000000000000791b */ /* 0x003fe20003800000 */
.L_x_12824:
        /* <DEDUP_REMOVED lines=15> */
.L_x_12825:
[----:B------:R-:W-:Y:S01]  /*a7b0*/  @P1 LEA R7, R6, UR38, 0x1 ;  /* 0x0000002606071c11 */ /* 0x000fe2000f8e08ff */
[----:B------:R-:W-:Y:S02]  /*a7c0*/  IMAD.MOV.U32 R13, RZ, RZ, R5 ;  /* 0x000000ffff0d7224 */ /* 0x000fe400078e0005 */
[----:B------:R-:W-:Y:S01]  /*a7d0*/  IMAD.MOV.U32 R12, RZ, RZ, 0x4 ;  /* 0x00000004ff0c7424 */ /* 0x000fe200078e00ff */
[----:B------:R-:W-:-:S07]  /*a7e0*/  MOV R3, R14 ;  /* 0x0000000e00037202 */ /* 0x000fce0000000f00 */
[----:B------:R-:W-:Y:S05]  /*a7f0*/  WARPSYNC.COLLECTIVE R15, `(.L_x_12826) ;  /* 0x000000000f087348 */ /* 0x000fea0003c00000 */
[----:B------:R0:W1:Y:S02]  /*a800*/  SHFL.IDX P6, R14, R13, R12, R11 ;  /* 0x0000000c0d0e7389 */ /* 0x00006400000c000b */
[----:B01----:R-:W-:Y:S01]  /*a810*/  ENDCOLLECTIVE ;  /* 0x000000000000791b */ /* 0x003fe20003800000 */
.L_x_12826:
        /* <DEDUP_REMOVED lines=15> */
.L_x_12827:
[----:B------:R-:W-:Y:S02]  /*a910*/  @P1 LEA R7, R6, UR38, 0x1 ;  /* 0x0000002606071c11 */ /* 0x000fe4000f8e08ff */
[----:B------:R-:W-:Y:S01]  /*a920*/  MOV R13, R5 ;  /* 0x00000005000d7202 */ /* 0x000fe20000000f00 */
[----:B------:R-:W-:Y:S02]  /*a930*/  IMAD.MOV.U32 R12, RZ, RZ, 0x5 ;  /* 0x00000005ff0c7424 */ /* 0x000fe400078e00ff */
[----:B------:R-:W-:-:S07]  /*a940*/  IMAD.MOV.U32 R3, RZ, RZ, R14 ;  /* 0x000000ffff037224 */ /* 0x000fce00078e000e */
[----:B------:R-:W-:Y:S05]  /*a950*/  WARPSYNC.COLLECTIVE R15, `(.L_x_12828) ;  /* 0x000000000f087348 */ /* 0x000fea0003c00000 */
[----:B------:R0:W1:Y:S02]  /*a960*/  SHFL.IDX P6, R14, R13, R12, R11 ;  /* 0x0000000c0d0e7389 */ /* 0x00006400000c000b */
[----:B01----:R-:W-:Y:S01]  /*a970*/  ENDCOLLECTIVE ;  /* 0x000000000000791b */ /* 0x003fe20003800000 */
.L_x_12828:
        /* <DEDUP_REMOVED lines=15> */
.L_x_12829:
[----:B------:R-:W-:Y:S01]  /*aa70*/  @P1 LEA R7, R6, UR38, 0x1 ;  /* 0x0000002606071c11 */ /* 0x000fe2000f8e08ff */
[----:B------:R-:W-:Y:S02]  /*aa80*/  IMAD.MOV.U32 R13, RZ, RZ, R5 ;  /* 0x000000ffff0d7224 */ /* 0x000fe400078e0005 */
[----:B------:R-:W-:Y:S02]  /*aa90*/  IMAD.MOV.U32 R12, RZ, RZ, 0x6 ;  /* 0x00000006ff0c7424 */ /* 0x000fe400078e00ff */
[----:B------:R-:W-:-:S07]  /*aaa0*/  IMAD.MOV.U32 R3, RZ, RZ, R14 ;  /* 0x000000ffff037224 */ /* 0x000fce00078e000e */
[----:B------:R-:W-:Y:S05]  /*aab0*/  WARPSYNC.COLLECTIVE R15, `(.L_x_12830) ;  /* 0x000000000f087348 */ /* 0x000fea0003c00000 */
[----:B------:R0:W1:Y:S02]  /*aac0*/  SHFL.IDX P6, R14, R13, R12, R11 ;  /* 0x0000000c0d0e7389 */ /* 0x00006400000c000b */
[----:B01----:R-:W-:Y:S01]  /*aad0*/  ENDCOLLECTIVE ;  /* 0x000000000000791b */ /* 0x003fe20003800000 */
.L_x_12830:
        /* <DEDUP_REMOVED lines=15> */
.L_x_12831:
[----:B------:R-:W-:Y:S01]  /*abd0*/  @P1 LEA R7, R6, UR38, 0x1 ;  /* 0x0000002606071c11 */ /* 0x000fe2000f8e08ff */
[----:B------:R-:W-:Y:S02]  /*abe0*/  IMAD.MOV.U32 R13, RZ, RZ, R5 ;  /* 0x000000ffff0d7224 */ /* 0x000fe400078e0005 */
[----:B------:R-:W-:Y:S02]  /*abf0*/  IMAD.MOV.U32 R12, RZ, RZ, 0x7 ;  /* 0x00000007ff0c7424 */ /* 0x000fe400078e00ff */
[----:B------:R-:W-:-:S07]  /*ac00*/  IMAD.MOV.U32 R3, RZ, RZ, R14 ;  /* 0x000000ffff037224 */ /* 0x000fce00078e000e */
[----:B------:R-:W-:Y:S05]  /*ac10*/  WARPSYNC.COLLECTIVE R15, `(.L_x_12832) ;  /* 0x000000000f087348 */ /* 0x000fea0003c00000 */
[----:B------:R0:W1:Y:S02]  /*ac20*/  SHFL.IDX P6, R14, R13, R12, R11 ;  /* 0x0000000c0d0e7389 */ /* 0x00006400000c000b */
[----:B01----:R-:W-:Y:S01]  /*ac30*/  ENDCOLLECTIVE ;  /* 0x000000000000791b */ /* 0x003fe20003800000 */
.L_x_12832:
        /* <DEDUP_REMOVED lines=14> */
.L_x_12833:
[----:B------:R-:W-:Y:S05]  /*ad20*/  BRA `(.L_x_12834) ;  /* 0xffffffc800587947 */ /* 0x000fea000383ffff */
.L_x_12775:
        /* <DEDUP_REMOVED lines=8> */
.L_x_12835:
[C---:B------:R-:W-:Y:S02]  /*adb0*/  ISETP.GE.AND P1, PT, R0.reuse, UR37, PT ;  /* 0x0000002500007c0c */ /* 0x040fe4000bf26270 */
[----:B------:R-:W-:Y:S01]  /*adc0*/  IADD3 R8, R0, 0x10, RZ ;  /* 0x0000001000087810 */ /* 0x000fe20007ffe0ff */
[----:B------:R-:W-:Y:S02]  /*add0*/  IMAD.MOV.U32 R13, RZ, RZ, R5 ;  /* 0x000000ffff0d7224 */ /* 0x000fe400078e0005 */
[----:B------:R-:W-:-:S08]  /*ade0*/  IMAD.MOV.U32 R2, RZ, RZ, R14 ;  /* 0x000000ffff027224 */ /* 0x000fd000078e000e */
[----:B------:R-:W-:Y:S05]  /*adf0*/  WARPSYNC.COLLECTIVE R15, `(.L_x_12836) ;  /* 0x000000000f087348 */ /* 0x000fea0003c00000 */
[----:B------:R0:W1:Y:S02]  /*ae00*/  SHFL.IDX P6, R14, R13, R12, R11 ;  /* 0x0000000c0d0e7389 */ /* 0x00006400000c000b */
[----:B01----:R-:W-:Y:S01]  /*ae10*/  ENDCOLLECTIVE ;  /* 0x000000000000791b */ /* 0x003fe20003800000 */
.L_x_12836:
[----:B------:R-:W-:Y:S02]  /*ae20*/  IMAD.MOV.U32 R13, RZ, RZ, R4 ;  /* 0x000000ffff0d7224 */ /* 0x000fe400078e0004 */
[----:B------:R-:W-:Y:S02]  /*ae30*/  IMAD.MOV.U32 R12, RZ, RZ, 0x1 ;  /* 0x00000001ff0c7424 */ /* 0x000fe400078e00ff */
[----:B------:R-:W-:-:S07]  /*ae40*/  IMAD.MOV.U32 R3, RZ, RZ, R14 ;  /* 0x000000ffff037224 */ /* 0x000fce00078e000e */
[----:B------:R-:W-:Y:S05]  /*ae50*/  WARPSYNC.COLLECTIVE R15, `(.L_x_12837) ;  /* 0x000000000f087348 */ /* 0x000fea0003c00000 */
[----:B------:R0:W1:Y:S02]  /*ae60*/  SHFL.IDX P6, R14, R13, R12, R11 ;  /* 0x0000000c0d0e7389 */ /* 0x00006400000c000b */
[----:B01----:R-:W-:Y:S01]  /*ae70*/  ENDCOLLECTIVE ;  /* 0x000000000000791b */ /* 0x003fe20003800000 */
.L_x_12837:
[----:B------:R-:W-:-:S05]  /*ae80*/  @!P1 LEA R3, P0, R20, R3, 0x1 ;  /* 0x0000000314039211 */ /* 0x000fca00078008ff */
[----:B------:R-:W-:Y:S01]  /*ae90*/  @!P1 IMAD.X R2, RZ, RZ, R2, P0 ;  /* 0x000000ffff029224 */ /* 0x000fe200000e0602 */
[----:B------:R-:W-:Y:S01]  /*aea0*/  ISETP.GE.AND P0, PT, R8, UR37, PT ;  /* 0x0000002508007c0c */ /* 0x000fe2000bf06270 */
[----:B------:R-:W-:-:S03]  /*aeb0*/  VIADD R8, R0, 0x20 ;  /* 0x0000002000087836 */ /* 0x000fc60000000000 */
[----:B------:R-:W-:Y:S01]  /*aec0*/  @!P1 LOP3.LUT R3, R3, R2, RZ, 0x3c, !PT ;  /* 0x0000000203039212 */ /* 0x000fe200078e3cff */
[----:B------:R-:W-:-:S03]  /*aed0*/  IMAD.MOV.U32 R13, RZ, RZ, R5 ;  /* 0x000000ffff0d7224 */ /* 0x000fc600078e0005 */
[----:B------:R-:W-:-:S04]  /*aee0*/  @!P1 LOP3.LUT R2, R3, R2, RZ, 0x3c, !PT ;  /* 0x0000000203029212 */ /* 0x000fc800078e3cff */
[----:B------:R-:W-:-:S05]  /*aef0*/  @!P1 LOP3.LUT R3, R3, R2, RZ, 0x3c, !PT ;  /* 0x0000000203039212 */ /* 0x000fca00078e3cff */
[----:B------:R-:W-:Y:S01]  /*af00*/  @!PT LDS RZ, [RZ] ;  /* 0x00000000fffff984 */ /* 0x000fe20000000800 */
[----:B------:R-:W-:Y:S01]  /*af10*/  @!PT LDS RZ, [RZ] ;  /* 0x00000000fffff984 */ /* 0x000fe20000000800 */
[----:B------:R-:W-:Y:S01]  /*af20*/  @!PT LDS RZ, [RZ] ;  /* 0x00000000fffff984 */ /* 0x000fe20000000800 */
[----:B------:R0:W-:Y:S02]  /*af30*/  @!P1 LDGSTS.E.BYPASS.LTC128B.128 [R18+0x8400], desc[UR50][R2.64], !P5 ;  /* 0x0840000002129fae */ /* 0x0001e4000e901d72 */
[----:B0-----:R-:W-:-:S07]  /*af40*/  IMAD.MOV.U32 R2, RZ, RZ, R14 ;  /* 0x000000ffff027224 */ /* 0x001fce00078e000e */
[----:B------:R-:W-:Y:S05]  /*af50*/  WARPSYNC.COLLECTIVE R15, `(.L_x_12838) ;  /* 0x000000000f087348 */ /* 0x000fea0003c00000 */
[----:B------:R0:W1:Y:S02]  /*af60*/  SHFL.IDX P6, R14, R13, R12, R11 ;  /* 0x0000000c0d0e7389 */ /* 0x00006400000c000b */
[----:B01----:R-:W-:Y:S01]  /*af70*/  ENDCOLLECTIVE ;  /* 0x000000000000791b */ /* 0x003fe20003800000 */
.L_x_12838:
[----:B------:R-:W-:Y:S01]  /*af80*/  MOV R13, R4 ;  /* 0x00000004000d7202 */ /* 0x000fe20000000f00 */
[----:B------:R-:W-:Y:S02]  /*af90*/  IMAD.MOV.U32 R12, RZ, RZ, 0x2 ;  /* 0x00000002ff0c7424 */ /* 0x000fe400078e00ff */
[----:B------:R-:W-:-:S07]  /*afa0*/  IMAD.MOV.U32 R3, RZ, RZ, R14 ;  /* 0x000000ffff037224 */ /* 0x000fce00078e000e */
[----:B------:R-:W-:Y:S05]  /*afb0*/  WARPSYNC.COLLECTIVE R15, `(.L_x_12839) ;  /* 0x000000000f087348 */ /* 0x000fea0003c00000 */
[----:B------:R0:W1:Y:S02]  /*afc0*/  SHFL.IDX P6, R14, R13, R12, R11 ;  /* 0x0000000c0d0e7389 */ /* 0x00006400000c000b */
[----:B01----:R-:W-:Y:S01]  /*afd0*/  ENDCOLLECTIVE ;  /* 0x000000000000791b */ /* 0x003fe20003800000 */
.L_x_12839:
        /* <DEDUP_REMOVED lines=9> */
[----:B------:R0:W-:Y:S01]  /*b070*/  @!P0 LDGSTS.E.BYPASS.LTC128B.128 [R18+0x8c00], desc[UR50][R2.64], !P5 ;  /* 0x08c0000002128fae */ /* 0x0001e2000e901d72 */
[----:B------:R-:W-:Y:S01]  /*b080*/  ISETP.GE.AND P0, PT, R8, UR37, PT ;  /* 0x0000002508007c0c */ /* 0x000fe2000bf06270 */
[----:B------:R-:W-:Y:S02]  /*b090*/  VIADD R8, R0, 0x30 ;  /* 0x0000003000087836 */ /* 0x000fe40000000000 */
[----:B0-----:R-:W-:-:S10]  /*b0a0*/  IMAD.MOV.U32 R2, RZ, RZ, R14 ;  /* 0x000000ffff027224 */ /* 0x001fd400078e000e */
[----:B------:R-:W-:Y:S05]  /*b0b0*/  WARPSYNC.COLLECTIVE R15, `(.L_x_12840) ;  /* 0x000000000f087348 */ /* 0x000fea0003c00000 */
[----:B------:R0:W1:Y:S02]  /*b0c0*/  SHFL.IDX P6, R14, R13, R12, R11 ;  /* 0x0000000c0d0e7389 */ /* 0x00006400000c000b */
[----:B01----:R-:W-:Y:S01]  /*b0d0*/  ENDCOLLECTIVE ;  /* 0x000000000000791b */ /* 0x003fe20003800000 */
.L_x_12840:
[----:B------:R-:W-:Y:S01]  /*b0e0*/  IMAD.MOV.U32 R13, RZ, RZ, R4 ;  /* 0x000000ffff0d7224 */ /* 0x000fe200078e0004 */
[----:B------:R-:W-:Y:S01]  /*b0f0*/  MOV R12, 0x3 ;  /* 0x00000003000c7802 */ /* 0x000fe20000000f00 */
[----:B------:R-:W-:-:S07]  /*b100*/  IMAD.MOV.U32 R3, RZ, RZ, R14 ;  /* 0x000000ffff037224 */ /* 0x000fce00078e000e */
[----:B------:R-:W-:Y:S05]  /*b110*/  WARPSYNC.COLLECTIVE R15, `(.L_x_12841) ;  /* 0x000000000f087348 */ /* 0x000fea0003c00000 */
[----:B------:R0:W1:Y:S02]  /*b120*/  SHFL.IDX P6, R14, R13, R12, R11 ;  /* 0x0000000c0d0e7389 */ /* 0x00006400000c000b */
[----:B01----:R-:W-:Y:S01]  /*b130*/  ENDCOLLECTIVE ;  /* 0x000000000000791b */ /* 0x003fe20003800000 */
.L_x_12841:
        /* <DEDUP_REMOVED lines=16> */
.L_x_12842:
[----:B------:R-:W-:Y:S02]  /*b240*/  IMAD.MOV.U32 R13, RZ, RZ, R4 ;  /* 0x000000ffff0d7224 */ /* 0x000fe400078e0004 */
[----:B------:R-:W-:Y:S02]  /*b250*/  IMAD.MOV.U32 R12, RZ, RZ, 0x4 ;  /* 0x00000004ff0c7424 */ /* 0x000fe400078e00ff */
[----:B------:R-:W-:-:S07]  /*b260*/  IMAD.MOV.U32 R3, RZ, RZ, R14 ;  /* 0x000000ffff037224 */ /* 0x000fce00078e000e */
[----:B------:R-:W-:Y:S05]  /*b270*/  WARPSYNC.COLLECTIVE R15, `(.L_x_12843) ;  /* 0x000000000f087348 */ /* 0x000fea0003c00000 */
[----:B------:R0:W1:Y:S02]  /*b280*/  SHFL.IDX P6, R14, R13, R12, R11 ;  /* 0x0000000c0d0e7389 */ /* 0x00006400000c000b */
[----:B01----:R-:W-:Y:S01]  /*b290*/  ENDCOLLECTIVE ;  /* 0x000000000000791b */ /* 0x003fe20003800000 */
.L_x_12843:
        /* <DEDUP_REMOVED lines=11> */
[----:B------:R-:W-:Y:S01]  /*b350*/  VIADD R8, R0, 0x50 ;  /* 0x0000005000087836 */ /* 0x000fe20000000000 */
[----:B0-----:R-:W-:-:S11]  /*b360*/  MOV R2, R14 ;  /* 0x0000000e00027202 */ /* 0x001fd60000000f00 */
[----:B------:R-:W-:Y:S05]  /*b370*/  WARPSYNC.COLLECTIVE R15, `(.L_x_12844) ;  /* 0x000000000f087348 */ /* 0x000fea0003c00000 */
[----:B------:R0:W1:Y:S02]  /*b380*/  SHFL.IDX P6, R14, R13, R12, R11 ;  /* 0x0000000c0d0e7389 */ /* 0x00006400000c000b */
[----:B01----:R-:W-:Y:S01]  /*b390*/  ENDCOLLECTIVE ;  /* 0x000000000000791b */ /* 0x003fe20003800000 */
.L_x_12844:
[----:B------:R-:W-:Y:S02]  /*b3a0*/  IMAD.MOV.U32 R13, RZ, RZ, R4 ;  /* 0x000000ffff0d7224 */ /* 0x000fe400078e0004 */
[----:B------:R-:W-:Y:S02]  /*b3b0*/  IMAD.MOV.U32 R12, RZ, RZ, 0x5 ;  /* 0x00000005ff0c7424 */ /* 0x000fe400078e00ff */
[----:B------:R-:W-:-:S07]  /*b3c0*/  IMAD.MOV.U32 R3, RZ, RZ, R14 ;  /* 0x000000ffff037224 */ /* 0x000fce00078e000e */
[----:B------:R-:W-:Y:S05]  /*b3d0*/  WARPSYNC.COLLECTIVE R15, `(.L_x_12845) ;  /* 0x000000000f087348 */ /* 0x000fea0003c00000 */
[----:B------:R0:W1:Y:S02]  /*b3e0*/  SHFL.IDX P6, R14, R13, R12, R11 ;  /* 0x0000000c0d0e7389 */ /* 0x00006400000c000b */
[----:B01----:R-:W-:Y:S01]  /*b3f0*/  ENDCOLLECTIVE ;  /* 0x000000000000791b */ /* 0x003fe20003800000 */
.L_x_12845:
[----:B------:R-:W-:-:S05]  /*b400*/  @!P0 LEA R3, P1, R20, R3, 0x1 ;  /* 0x0000000314038211 */ /* 0x000fca00078208ff */
[----:B------:R-:W-:-:S05]  /*b410*/  @!P0 IMAD.X R2, RZ, RZ, R2, P1 ;  /* 0x000000ffff028224 */ /* 0x000fca00008e0602 */
[-C--:B------:R-:W-:Y:S02]  /*b420*/  @!P0 LOP3.LUT R3, R3, R2.reuse, RZ, 0x3c, !PT ;  /* 0x0000000203038212 */ /* 0x080fe400078e3cff */
[----:B------:R-:W-:Y:S02]  /*b430*/  MOV R13, R5 ;  /* 0x00000005000d7202 */ /* 0x000fe40000000f00 */
        /* <DEDUP_REMOVED lines=12> */
.L_x_12846:
[----:B------:R-:W-:Y:S02]  /*b500*/  IMAD.MOV.U32 R13, RZ, RZ, R4 ;  /* 0x000000ffff0d7224 */ /* 0x000fe400078e0004 */
[----:B------:R-:W-:Y:S02]  /*b510*/  IMAD.MOV.U32 R12, RZ, RZ, 0x6 ;  /* 0x00000006ff0c7424 */ /* 0x000fe400078e00ff */
[----:B------:R-:W-:-:S07]  /*b520*/  IMAD.MOV.U32 R3, RZ, RZ, R14 ;  /* 0x000000ffff037224 */ /* 0x000fce00078e000e */
[----:B------:R-:W-:Y:S05]  /*b530*/  WARPSYNC.COLLECTIVE R15, `(.L_x_12847) ;  /* 0x000000000f087348 */ /* 0x000fea0003c00000 */
[----:B------:R0:W1:Y:S02]  /*b540*/  SHFL.IDX P6, R14, R13, R12, R11 ;  /* 0x0000000c0d0e7389 */ /* 0x00006400000c000b */
[----:B01----:R-:W-:Y:S01]  /*b550*/  ENDCOLLECTIVE ;  /* 0x000000000000791b */ /* 0x003fe20003800000 */
.L_x_12847:
        /* <DEDUP_REMOVED lines=11> */
[----:B0-----:R-:W-:-:S12]  /*b610*/  IMAD.MOV.U32 R2, RZ, RZ, R14 ;  /* 0x000000ffff027224 */ /* 0x001fd800078e000e */
[----:B------:R-:W-:Y:S05]  /*b620*/  WARPSYNC.COLLECTIVE R15, `(.L_x_12848) ;  /* 0x000000000f087348 */ /* 0x000fea0003c00000 */
[----:B------:R0:W1:Y:S02]  /*b630*/  SHFL.IDX P6, R14, R13, R12, R11 ;  /* 0x0000000c0d0e7389 */ /* 0x00006400000c000b */
[----:B01----:R-:W-:Y:S01]  /*b640*/  ENDCOLLECTIVE ;  /* 0x000000000000791b */ /* 0x003fe20003800000 */
.L_x_12848:
[----:B------:R-:W-:Y:S02]  /*b650*/  IMAD.MOV.U32 R13, RZ, RZ, R4 ;  /* 0x000000ffff0d7224 */ /* 0x000fe400078e0004 */
[----:B------:R-:W-:Y:S01]  /*b660*/  IMAD.MOV.U32 R12, RZ, RZ, 0x7 ;  /* 0x00000007ff0c7424 */ /* 0x000fe200078e00ff */
[----:B------:R-:W-:-:S07]  /*b670*/  MOV R3, R14 ;  /* 0x0000000e00037202 */ /* 0x000fce0000000f00 */
[----:B------:R-:W-:Y:S05]  /*b680*/  WARPSYNC.COLLECTIVE R15, `(.L_x_12849) ;  /* 0x000000000f087348 */ /* 0x000fea0003c00000 */
[----:B------:R0:W1:Y:S02]  /*b690*/  SHFL.IDX P6, R14, R13, R12, R11 ;  /* 0x0000000c0d0e7389 */ /* 0x00006400000c000b */
[----:B01----:R-:W-:Y:S01]  /*b6a0*/  ENDCOLLECTIVE ;  /* 0x000000000000791b */ /* 0x003fe20003800000 */
.L_x_12849:
        /* <DEDUP_REMOVED lines=14> */
.L_x_12850:
[----:B------:R-:W-:-:S05]  /*b790*/  VIADD R2, R0, 0x70 ;  /* 0x0000007000027836 */ /* 0x000fca0000000000 */
[----:B------:R-:W-:Y:S01]  /*b7a0*/  ISETP.GE.AND P0, PT, R2, UR37, PT ;  /* 0x0000002502007c0c */ /* 0x000fe2000bf06270 */
[----:B------:R-:W-:Y:S02]  /*b7b0*/  IMAD.MOV.U32 R13, RZ, RZ, R7 ;  /* 0x000000ffff0d7224 */ /* 0x000fe400078e0007 */
[----:B------:R-:W-:-:S10]  /*b7c0*/  IMAD.MOV.U32 R12, RZ, RZ, RZ ;  /* 0x000000ffff0c7224 */ /* 0x000fd400078e00ff */
[----:B------:R-:W-:-:S13]  /*b7d0*/  @!P0 LEA R3, P1, R20, R14, 0x1 ;  /* 0x0000000e14038211 */ /* 0x000fda00078208ff */
[----:B------:R-:W-:Y:S05]  /*b7e0*/  WARPSYNC.COLLECTIVE R15, `(.L_x_12851) ;  /* 0x000000000f087348 */ /* 0x000fea0003c00000 */
[----:B------:R0:W1:Y:S02]  /*b7f0*/  SHFL.IDX P6, R14, R13, R12, R11 ;  /* 0x0000000c0d0e7389 */ /* 0x00006400000c000b */
[----:B01----:R-:W-:Y:S01]  /*b800*/  ENDCOLLECTIVE ;  /* 0x000000000000791b */ /* 0x003fe20003800000 */
.L_x_12851:
[----:B------:R-:W-:Y:S01]  /*b810*/  @!P0 MOV R2, R3 ;  /* 0x0000000300028202 */ /* 0x000fe20000000f00 */
[----:B------:R-:W-:Y:S02]  /*b820*/  @!P0 IMAD.X R8, RZ, RZ, R4, P1 ;  /* 0x000000ffff088224 */ /* 0x000fe400008e0604 */
[----:B------:R-:W-:Y:S02]  /*b830*/  VIADD R4, R0, 0x80 ;  /* 0x0000008000047836 */ /* 0x000fe40000000000 */
[----:B------:R-:W-:-:S05]  /*b840*/  @!P0 IMAD.MOV.U32 R3, RZ, RZ, R8 ;  /* 0x000000ffff038224 */ /* 0x000fca00078e0008 */
[----:B------:R-:W-:Y:S01]  /*b850*/  @!PT LDS RZ, [RZ] ;  /* 0x00000000fffff984 */ /* 0x000fe20000000800 */
[----:B------:R-:W-:Y:S01]  /*b860*/  @!PT LDS RZ, [RZ] ;  /* 0x00000000fffff984 */ /* 0x000fe20000000800 */
[----:B------:R-:W-:Y:S01]  /*b870*/  @!PT LDS RZ, [RZ] ;  /* 0x00000000fffff984 */ /* 0x000fe20000000800 */
[----:B------:R0:W-:Y:S01]  /*b880*/  @!P0 LDGSTS.E.BYPASS.LTC128B.128 [R18+0xbc00], desc[UR50][R2.64], !P5 ;  /* 0x0bc0000002128fae */ /* 0x0001e2000e901d72 */
[----:B------:R-:W-:Y:S01]  /*b890*/  ISETP.GE.AND P0, PT, R4, UR37, PT ;  /* 0x0000002504007c0c */ /* 0x000fe2000bf06270 */
[----:B------:R-:W-:Y:S02]  /*b8a0*/  IMAD.MOV.U32 R13, RZ, RZ, R6 ;  /* 0x000000ffff0d7224 */ /* 0x000fe400078e0006 */
[----:B0-----:R-:W-:-:S10]  /*b8b0*/  IMAD.MOV.U32 R2, RZ, RZ, R14 ;  /* 0x000000ffff027224 */ /* 0x001fd400078e000e */
[----:B------:R-:W-:Y:S05]  /*b8c0*/  WARPSYNC.COLLECTIVE R15, `(.L_x_12852) ;  /* 0x000000000f087348 */ /* 0x000fea0003c00000 */
[----:B------:R0:W1:Y:S02]  /*b8d0*/  SHFL.IDX P6, R14, R13, R12, R11 ;  /* 0x0000000c0d0e7389 */ /* 0x00006400000c000b */
[----:B01----:R-:W-:Y:S01]  /*b8e0*/  ENDCOLLECTIVE ;  /* 0x000000000000791b */ /* 0x003fe20003800000 */
.L_x_12852:
[----:B------:R-:W-:Y:S02]  /*b8f0*/  IMAD.MOV.U32 R13, RZ, RZ, R7 ;  /* 0x000000ffff0d7224 */ /* 0x000fe400078e0007 */
[----:B------:R-:W-:Y:S02]  /*b900*/  IMAD.MOV.U32 R12, RZ, RZ, 0x1 ;  /* 0x00000001ff0c7424 */ /* 0x000fe400078e00ff */
[----:B------:R-:W-:-:S07]  /*b910*/  IMAD.MOV.U32 R4, RZ, RZ, R14 ;  /* 0x000000ffff047224 */ /* 0x000fce00078e000e */
[----:B------:R-:W-:Y:S05]  /*b920*/  WARPSYNC.COLLECTIVE R15, `(.L_x_12853) ;  /* 0x000000000f087348 */ /* 0x000fea0003c00000 */
[----:B------:R0:W1:Y:S02]  /*b930*/  SHFL.IDX P6, R14, R13, R12, R11 ;  /* 0x0000000c0d0e7389 */ /* 0x00006400000c000b */
[----:B01----:R-:W-:Y:S01]  /*b940*/  ENDCOLLECTIVE ;  /* 0x000000000000791b */ /* 0x003fe20003800000 */
.L_x_12853:
[----:B------:R-:W-:-:S04]  /*b950*/  @!P0 LEA R4, P2, R20, R4, 0x1 ;  /* 0x0000000414048211 */ /* 0x000fc800078408ff */
[----:B------:R-:W-:Y:S01]  /*b960*/  @!P0 IADD3.X R5, RZ, R2, RZ, P2, !PT ;  /* 0x00000002ff058210 */ /* 0x000fe200017fe4ff */
[----:B------:R-:W-:Y:S02]  /*b970*/  @!P0 IMAD.MOV.U32 R2, RZ, RZ, R4 ;  /* 0x000000ffff028224 */ /* 0x000fe400078e0004 */
[----:B------:R-:W-:Y:S02]  /*b980*/  VIADD R4, R0, 0x90 ;  /* 0x0000009000047836 */ /* 0x000fe40000000000 */
[----:B------:R-:W-:Y:S02]  /*b990*/  @!P0 IMAD.MOV.U32 R3, RZ, RZ, R5 ;  /* 0x000000ffff038224 */ /* 0x000fe400078e0005 */
[----:B------:R-:W-:-:S03]  /*b9a0*/  IMAD.MOV.U32 R13, RZ, RZ, R6 ;  /* 0x000000ffff0d7224 */ /* 0x000fc600078e0006 */
        /* <DEDUP_REMOVED lines=9> */
.L_x_12854:
        /* <DEDUP_REMOVED lines=8> */
.L_x_12855:
[----:B------:R-:W-:-:S05]  /*bac0*/  @!P0 IMAD.MOV.U32 R3, RZ, RZ, R5 ;  /* 0x000000ffff038224 */ /* 0x000fca00078e0005 */
[----:B------:R-:W-:Y:S01]  /*bad0*/  @!PT LDS RZ, [RZ] ;  /* 0x00000000fffff984 */ /* 0x000fe20000000800 */
[----:B------:R-:W-:Y:S01]  /*bae0*/  @!PT LDS RZ, [RZ] ;  /* 0x00000000fffff984 */ /* 0x000fe20000000800 */
[----:B------:R-:W-:Y:S01]  /*baf0*/  @!PT LDS RZ, [RZ] ;  /* 0x00000000fffff984 */ /* 0x000fe20000000800 */
[----:B------:R0:W-:Y:S01]  /*bb00*/  @!P0 LDGSTS.E.BYPASS.LTC128B.128 [R18+0xcc00], desc[UR50][R2.64], !P5 ;  /* 0x0cc0000002128fae */ /* 0x0001e2000e901d72 */
[----:B------:R-:W-:Y:S02]  /*bb10*/  IMAD.MOV.U32 R13, RZ, RZ, R6 ;  /* 0x000000ffff0d7224 */ /* 0x000fe400078e0006 */
[----:B0-----:R-:W-:Y:S02]  /*bb20*/  VIADD R3, R0, 0xa0 ;  /* 0x000000a000037836 */ /* 0x001fe40000000000 */
[----:B------:R-:W-:-:S03]  /*bb30*/  IMAD.MOV.U32 R2, RZ, RZ, R14 ;  /* 0x000000ffff027224 */ /* 0x000fc600078e000e */
[----:B------:R-:W-:-:S13]  /*bb40*/  ISETP.GE.AND P1, PT, R3, UR37, PT ;  /* 0x0000002503007c0c */ /* 0x000fda000bf26270 */
[----:B------:R-:W-:Y:S05]  /*bb50*/  WARPSYNC.COLLECTIVE R15, `(.L_x_12856) ;  /* 0x000000000f087348 */ /* 0x000fea0003c00000 */
[----:B------:R0:W1:Y:S02]  /*bb60*/  SHFL.IDX P6, R14, R13, R12, R11 ;  /* 0x0000000c0d0e7389 */ /* 0x00006400000c000b */
[----:B01----:R-:W-:Y:S01]  /*bb70*/  ENDCOLLECTIVE ;  /* 0x000000000000791b */ /* 0x003fe20003800000 */
.L_x_12856:
        /* <DEDUP_REMOVED lines=8> */
.L_x_12857:
[----:B------:R-:W-:Y:S01]  /*bc00*/  @!PT LDS RZ, [RZ] ;  /* 0x00000000fffff984 */ /* 0x000fe20000000800 */
[----:B------:R-:W-:Y:S01]  /*bc10*/  @!PT LDS RZ, [RZ] ;  /* 0x00000000fffff984 */ /* 0x000fe20000000800 */
[----:B------:R-:W-:Y:S01]  /*bc20*/  @!PT LDS RZ, [RZ] ;  /* 0x00000000fffff984 */ /* 0x000fe20000000800 */
[----:B------:R0:W-:Y:S01]  /*bc30*/  @!P1 LDGSTS.E.BYPASS.LTC128B.128 [R18+0xd400], desc[UR50][R2.64], !P5 ;  /* 0x0d40000002129fae */ /* 0x0001e2000e901d72 */
[----:B------:R-:W-:Y:S02]  /*bc40*/  IMAD.MOV.U32 R13, RZ, RZ, R6 ;  /* 0x000000ffff0d7224 */ /* 0x000fe400078e0006 */
[----:B------:R-:W-:-:S07]  /*bc50*/  IMAD.MOV.U32 R7, RZ, RZ, R14 ;  /* 0x000000ffff077224 */ /* 0x000fce00078e000e */
[----:B0-----:R-:W-:Y:S05]  /*bc60*/  WARPSYNC.COLLECTIVE R15, `(.L_x_12858) ;  /* 0x000000000f087348 */ /* 0x001fea0003c00000 */
[----:B------:R1:W2:Y:S02]  /*bc70*/  SHFL.IDX P6, R14, R13, R12, R11 ;  /* 0x0000000c0d0e7389 */ /* 0x0002a400000c000b */
[----:B012---:R-:W-:Y:S01]  /*bc80*/  ENDCOLLECTIVE ;  /* 0x000000000000791b */ /* 0x007fe20003800000 */
.L_x_12858:
[----:B------:R-:W-:Y:S05]  /*bc90*/  BRA `(.L_x_12859) ;  /* 0xffffffc800047947 */ /* 0x000fea000383ffff */
.L_x_12777:
[----:B0-----:R-:W-:-:S04]  /*bca0*/  IMAD.U32 R3, RZ, RZ, UR38 ;  /* 0x00000026ff037e24 */ /* 0x001fc8000f8e00ff */
[----:B------:R0:W1:Y:S03]  /*bcb0*/  SYNCS.PHASECHK.TRANS64.TRYWAIT P0, [R3+URZ+0x16820], R0 ;  /* 0x01682000030075a7 */ /* 0x000066000800017f */
[----:B-1----:R-:W-:Y:S05]  /*bcc0*/  @!P0 NANOSLEEP.SYNCS 0x989680 ;  /* 0x009896800000895d */ /* 0x002fea0003900000 */
[----:B------:R-:W1:Y:S02]  /*bcd0*/  @!P0 SYNCS.PHASECHK.TRANS64 P0, [R3+URZ+0x16820], R0 ;  /* 0x01682000030085a7 */ /* 0x000e64000800007f */
[----:B-1----:R-:W-:Y:S05]  /*bce0*/  @!P0 BRA `(.L_x_12777) ;  /* 0xfffffffc00ec8947 */ /* 0x002fea000383ffff */
[----:B------:R-:W-:Y:S05]  /*bcf0*/  BRA `(.L_x_12860) ;  /* 0xffffffc800387947 */ /* 0x000fea000383ffff */
.L_x_12781:
[----:B0-----:R0:W1:Y:S02]  /*bd00*/  SYNCS.PHASECHK.TRANS64.TRYWAIT P0, [R5+URZ+0x16840], R2 ;  /* 0x01684002050075a7 */ /* 0x001064000800017f */
[----:B-1----:R-:W-:Y:S05]  /*bd10*/  @!P0 NANOSLEEP.SYNCS 0x989680 ;  /* 0x009896800000895d */ /* 0x002fea0003900000 */
[----:B------:R-:W1:Y:S02]  /*bd20*/  @!P0 SYNCS.PHASECHK.TRANS64 P0, [R5+URZ+0x16840], R2 ;  /* 0x01684002050085a7 */ /* 0x000e64000800007f */
[----:B-1----:R-:W-:Y:S05]  /*bd30*/  @!P0 BRA `(.L_x_12781) ;  /* 0xfffffffc00f08947 */ /* 0x002fea000383ffff */
[----:B------:R-:W-:Y:S05]  /*bd40*/  BRA `(.L_x_12861) ;  /* 0xffffffcc00007947 */ /* 0x000fea000383ffff */
.L_x_12782:
        /* <DEDUP_REMOVED lines=8> */
.L_x_12863:
[----:B------:R-:W-:Y:S05]  /*bdd0*/  BSYNC B1 ;  /* 0x0000000000017941 */ /* 0x000fea0003800000 */
.L_x_12862:
        /* <DEDUP_REMOVED lines=10> */
.L_x_12864:
[----:B------:R-:W-:Y:S02]  /*be80*/  IMAD.MOV.U32 R13, RZ, RZ, R10 ;  /* 0x000000ffff0d7224 */ /* 0x000fe400078e000a */
[----:B------:R-:W-:Y:S01]  /*be90*/  IMAD.MOV.U32 R12, RZ, RZ, 0x1 ;  /* 0x00000001ff0c7424 */ /* 0x000fe200078e00ff */
[----:B------:R-:W-:Y:S01]  /*bea0*/  SHF.L.U32 R7, R7, 0x3, RZ ;  /* 0x0000000307077819 */ /* 0x000fe200000006ff */
[----:B------:R-:W-:-:S03]  /*beb0*/  IMAD.MOV.U32 R2, RZ, RZ, R14 ;  /* 0x000000ffff027224 */ /* 0x000fc600078e000e */
[----:B------:R-:W-:-:S07]  /*bec0*/  LOP3.LUT R7, R7, 0x38, RZ, 0xc0, !PT ;  /* 0x0000003807077812 */ /* 0x000fce00078ec0ff */
[----:B------:R-:W-:Y:S05]  /*bed0*/  WARPSYNC.COLLECTIVE R15, `(.L_x_12865) ;  /* 0x000000000f087348 */ /* 0x000fea0003c00000 */
[----:B------:R0:W1:Y:S02]  /*bee0*/  SHFL.IDX P6, R14, R13, R12, R11 ;  /* 0x0000000c0d0e7389 */ /* 0x00006400000c000b */
[----:B01----:R-:W-:Y:S01]  /*bef0*/  ENDCOLLECTIVE ;  /* 0x000000000000791b */ /* 0x003fe20003800000 */
.L_x_12865:
[----:B------:R-:W-:-:S05]  /*bf00*/  IMAD.SHL.U32 R7, R7, 0x2, RZ ;  /* 0x0000000207077824 */ /* 0x000fca00078e00ff */
[----:B------:R-:W-:-:S05]  /*bf10*/  IADD3 R2, P0, R2, R7, RZ ;  /* 0x0000000702027210 */ /* 0x000fca0007f1e0ff */
[----:B------:R-:W-:Y:S02]  /*bf20*/  IMAD.X R3, RZ, RZ, R3, P0 ;  /* 0x000000ffff037224 */ /* 0x000fe400000e0603 */
[----:B------:R-:W-:-:S03]  /*bf30*/  IMAD.MOV.U32 R13, RZ, RZ, R9 ;  /* 0x000000ffff0d7224 */ /* 0x000fc600078e0009 */
[----:B------:R-:W-:Y:S01]  /*bf40*/  @!PT LDS RZ, [RZ] ;  /* 0x00000000fffff984 */ /* 0x000fe20000000800 */
[----:B------:R-:W-:Y:S01]  /*bf50*/  @!PT LDS RZ, [RZ] ;  /* 0x00000000fffff984 */ /* 0x000fe20000000800 */
[----:B------:R-:W-:Y:S01]  /*bf60*/  @!PT LDS RZ, [RZ] ;  /* 0x00000000fffff984 */ /* 0x000fe20000000800 */
[----:B------:R0:W-:Y:S02]  /*bf70*/  LDGSTS.E.BYPASS.LTC128B.128 [R8+0xe400], desc[UR50][R2.64], !P1 ;  /* 0x0e40000002087fae */ /* 0x0001e4000c901d72 */
[----:B0-----:R-:W-:-:S07]  /*bf80*/  MOV R3, R14 ;  /* 0x0000000e00037202 */ /* 0x001fce0000000f00 */
[----:B------:R-:W-:Y:S05]  /*bf90*/  WARPSYNC.COLLECTIVE R15, `(.L_x_12866) ;  /* 0x000000000f087348 */ /* 0x000fea0003c00000 */
[----:B------:R0:W1:Y:S02]  /*bfa0*/  SHFL.IDX P6, R14, R13, R12, R11 ;  /* 0x0000000c0d0e7389 */ /* 0x00006400000c000b */
[----:B01----:R-:W-:Y:S01]  /*bfb0*/  ENDCOLLECTIVE ;  /* 0x000000000000791b */ /* 0x003fe20003800000 */
.L_x_12866:
[----:B------:R-:W-:Y:S02]  /*bfc0*/  IMAD.MOV.U32 R13, RZ, RZ, R10 ;  /* 0x000000ffff0d7224 */ /* 0x000fe400078e000a */
[----:B------:R-:W-:Y:S02]  /*bfd0*/  IMAD.MOV.U32 R12, RZ, RZ, 0x2 ;  /* 0x00000002ff0c7424 */ /* 0x000fe400078e00ff */
[----:B------:R-:W-:-:S07]  /*bfe0*/  IMAD.MOV.U32 R2, RZ, RZ, R14 ;  /* 0x000000ffff027224 */ /* 0x000fce00078e000e */
[----:B------:R-:W-:Y:S05]  /*bff0*/  WARPSYNC.COLLECTIVE R15, `(.L_x_12867) ;  /* 0x000000000f087348 */ /* 0x000fea0003c00000 */
[----:B------:R0:W1:Y:S02]  /*c000*/  SHFL.IDX P6, R14, R13, R12, R11 ;  /* 0x0000000c0d0e7389 */ /* 0x00006400000c000b */
[----:B01----:R-:W-:Y:S01]  /*c010*/  ENDCOLLECTIVE ;  /* 0x000000000000791b */ /* 0x003fe20003800000 */
.L_x_12867:
[----:B------:R-:W-:-:S05]  /*c020*/  IADD3 R2, P0, R2, R7, RZ ;  /* 0x0000000702027210 */ /* 0x000fca0007f1e0ff */
[----:B------:R-:W-:-:S05]  /*c030*/  IMAD.X R3, RZ, RZ, R3, P0 ;  /* 0x000000ffff037224 */ /* 0x000fca00000e0603 */
[----:B------:R-:W-:Y:S01]  /*c040*/  @!PT LDS RZ, [RZ] ;  /* 0x00000000fffff984 */ /* 0x000fe20000000800 */
[----:B------:R-:W-:Y:S01]  /*c050*/  @!PT LDS RZ, [RZ] ;  /* 0x00000000fffff984 */ /* 0x000fe20000000800 */
[----:B------:R-:W-:Y:S01]  /*c060*/  @!PT LDS RZ, [RZ] ;  /* 0x00000000fffff984 */ /* 0x000fe20000000800 */
[----:B------:R0:W-:Y:S01]  /*c070*/  LDGSTS.E.BYPASS.LTC128B.128 [R8+0xec00], desc[UR50][R2.64], !P1 ;  /* 0x0ec0000002087fae */ /* 0x0001e2000c901d72 */
[----:B------:R-:W-:Y:S01]  /*c080*/  MOV R13, R9 ;  /* 0x00000009000d7202 */ /* 0x000fe20000000f00 */
[----:B0-----:R-:W-:-:S07]  /*c090*/  IMAD.MOV.U32 R3, RZ, RZ, R14 ;  /* 0x000000ffff037224 */ /* 0x001fce00078e000e */
[----:B------:R-:W-:Y:S05]  /*c0a0*/  WARPSYNC.COLLECTIVE R15, `(.L_x_12868) ;  /* 0x000000000f087348 */ /* 0x000fea0003c00000 */
[----:B------:R0:W1:Y:S02]  /*c0b0*/  SHFL.IDX P6, R14, R13, R12, R11 ;  /* 0x0000000c0d0e7389 */ /* 0x00006400000c000b */
[----:B01----:R-:W-:Y:S01]  /*c0c0*/  ENDCOLLECTIVE ;  /* 0x000000000000791b */ /* 0x003fe20003800000 */
.L_x_12868:
[----:B------:R-:W-:Y:S02]  /*c0d0*/  IMAD.MOV.U32 R13, RZ, RZ, R10 ;  /* 0x000000ffff0d7224 */ /* 0x000fe400078e000a */
[----:B------:R-:W-:Y:S02]  /*c0e0*/  IMAD.MOV.U32 R12, RZ, RZ, 0x3 ;  /* 0x00000003ff0c7424 */ /* 0x000fe400078e00ff */
[----:B------:R-:W-:-:S07]  /*c0f0*/  IMAD.MOV.U32 R2, RZ, RZ, R14 ;  /* 0x000000ffff027224 */ /* 0x000fce00078e000e */
[----:B------:R-:W-:Y:S05]  /*c100*/  WARPSYNC.COLLECTIVE R15, `(.L_x_12869) ;  /* 0x000000000f087348 */ /* 0x000fea0003c00000 */
[----:B------:R0:W1:Y:S02]  /*c110*/  SHFL.IDX P6, R14, R13, R12, R11 ;  /* 0x0000000c0d0e7389 */ /* 0x00006400000c000b */
[----:B01----:R-:W-:Y:S01]  /*c120*/  ENDCOLLECTIVE ;  /* 0x000000000000791b */ /* 0x003fe20003800000 */
.L_x_12869:
[----:B------:R-:W-:-:S05]  /*c130*/  IADD3 R2, P0, R2, R7, RZ ;  /* 0x0000000702027210 */ /* 0x000fca0007f1e0ff */
[----:B------:R-:W-:-:S05]  /*c140*/  IMAD.X R3, RZ, RZ, R3, P0 ;  /* 0x000000ffff037224 */ /* 0x000fca00000e0603 */
[----:B------:R-:W-:Y:S01]  /*c150*/  @!PT LDS RZ, [RZ] ;  /* 0x00000000fffff984 */ /* 0x000fe20000000800 */
[----:B------:R-:W-:Y:S01]  /*c160*/  @!PT LDS RZ, [RZ] ;  /* 0x00000000fffff984 */ /* 0x000fe20000000800 */
[----:B------:R-:W-:Y:S01]  /*c170*/  @!PT LDS RZ, [RZ] ;  /* 0x00000000fffff984 */ /* 0x000fe20000000800 */
[----:B------:R0:W-:Y:S01]  /*c180*/  LDGSTS.E.BYPASS.LTC128B.128 [R8+0xf400], desc[UR50][R2.64], !P1 ;  /* 0x0f40000002087fae */ /* 0x0001e2000c901d72 */
[----:B------:R-:W-:Y:S02]  /*c190*/  IMAD.MOV.U32 R13, RZ, RZ, R9 ;  /* 0x000000ffff0d7224 */ /* 0x000fe400078e0009 */
[----:B0-----:R-:W-:-:S07]  /*c1a0*/  IMAD.MOV.U32 R3, RZ, RZ, R14 ;  /* 0x000000ffff037224 */ /* 0x001fce00078e000e */
[----:B------:R-:W-:Y:S05]  /*c1b0*/  WARPSYNC.COLLECTIVE R15, `(.L_x_12870) ;  /* 0x000000000f087348 */ /* 0x000fea0003c00000 */
[----:B------:R0:W1:Y:S02]  /*c1c0*/  SHFL.IDX P6, R14, R13, R12, R11 ;  /* 0x0000000c0d0e7389 */ /* 0x00006400000c000b */
[----:B01----:R-:W-:Y:S01]  /*c1d0*/  ENDCOLLECTIVE ;  /* 0x000000000000791b */ /* 0x003fe20003800000 */
.L_x_12870:
[----:B------:R-:W-:Y:S02]  /*c1e0*/  IMAD.MOV.U32 R13, RZ, RZ, R10 ;  /* 0x000000ffff0d7224 */ /* 0x000fe400078e000a */
[----:B------:R-:W-:Y:S01]  /*c1f0*/  IMAD.MOV.U32 R12, RZ, RZ, 0x4 ;  /* 0x00000004ff0c7424 */ /* 0x000fe200078e00ff */
[----:B------:R-:W-:-:S07]  /*c200*/  MOV R2, R14 ;  /* 0x0000000e00027202 */ /* 0x000fce0000000f00 */
[----:B------:R-:W-:Y:S05]  /*c210*/  WARPSYNC.COLLECTIVE R15, `(.L_x_12871) ;  /* 0x000000000f087348 */ /* 0x000fea0003c00000 */
[----:B------:R0:W1:Y:S02]  /*c220*/  SHFL.IDX P6, R14, R13, R12, R11 ;  /* 0x0000000c0d0e7389 */ /* 0x00006400000c000b */
[----:B01----:R-:W-:Y:S01]  /*c230*/  ENDCOLLECTIVE ;  /* 0x000000000000791b */ /* 0x003fe20003800000 */
.L_x_12871:
        /* <DEDUP_REMOVED lines=11> */
.L_x_12872:
[----:B------:R-:W-:Y:S02]  /*c2f0*/  IMAD.MOV.U32 R13, RZ, RZ, R10 ;  /* 0x000000ffff0d7224 */ /* 0x000fe400078e000a */
[----:B------:R-:W-:Y:S02]  /*c300*/  IMAD.MOV.U32 R12, RZ, RZ, 0x5 ;  /* 0x00000005ff0c7424 */ /* 0x000fe400078e00ff */
[----:B------:R-:W-:-:S07]  /*c310*/  IMAD.MOV.U32 R2, RZ, RZ, R14 ;  /* 0x000000ffff027224 */ /* 0x000fce00078e000e */
[----:B------:R-:W-:Y:S05]  /*c320*/  WARPSYNC.COLLECTIVE R15, `(.L_x_12873) ;  /* 0x000000000f087348 */ /* 0x000fea0003c00000 */
[----:B------:R0:W1:Y:S02]  /*c330*/  SHFL.IDX P6, R14, R13, R12, R11 ;  /* 0x0000000c0d0e7389 */ /* 0x00006400000c000b */
[----:B01----:R-:W-:Y:S01]  /*c340*/  ENDCOLLECTIVE ;  /* 0x000000000000791b */ /* 0x003fe20003800000 */
.L_x_12873:
[----:B------:R-:W-:-:S04]  /*c350*/  IADD3 R2, P0, R2, R7, RZ ;  /* 0x0000000702027210 */ /* 0x000fc80007f1e0ff */
[----:B------:R-:W-:-:S05]  /*c360*/  IADD3.X R3, RZ, R3, RZ, P0, !PT ;  /* 0x00000003ff037210 */ /* 0x000fca00007fe4ff */
        /* <DEDUP_REMOVED lines=9> */
.L_x_12874:
[----:B------:R-:W-:Y:S01]  /*c400*/  MOV R13, R10 ;  /* 0x0000000a000d7202 */ /* 0x000fe20000000f00 */
[----:B------:R-:W-:Y:S02]  /*c410*/  IMAD.MOV.U32 R12, RZ, RZ, 0x6 ;  /* 0x00000006ff0c7424 */ /* 0x000fe400078e00ff */
[----:B------:R-:W-:-:S07]  /*c420*/  IMAD.MOV.U32 R2, RZ, RZ, R14 ;  /* 0x000000ffff027224 */ /* 0x000fce00078e000e */
[----:B------:R-:W-:Y:S05]  /*c430*/  WARPSYNC.COLLECTIVE R15, `(.L_x_12875) ;  /* 0x000000000f087348 */ /* 0x000fea0003c00000 */
[----:B------:R0:W1:Y:S02]  /*c440*/  SHFL.IDX P6, R14, R13, R12, R11 ;  /* 0x0000000c0d0e7389 */ /* 0x00006400000c000b */
[----:B01----:R-:W-:Y:S01]  /*c450*/  ENDCOLLECTIVE ;  /* 0x000000000000791b */ /* 0x003fe20003800000 */
.L_x_12875:
        /* <DEDUP_REMOVED lines=11> */
.L_x_12876:
[----:B------:R-:W-:Y:S01]  /*c510*/  IMAD.MOV.U32 R13, RZ, RZ, R10 ;  /* 0x000000ffff0d7224 */ /* 0x000fe200078e000a */
[----:B------:R-:W-:Y:S01]  /*c520*/  MOV R12, 0x7 ;  /* 0x00000007000c7802 */ /* 0x000fe20000000f00 */
[----:B------:R-:W-:-:S07]  /*c530*/  IMAD.MOV.U32 R2, RZ, RZ, R14 ;  /* 0x000000ffff027224 */ /* 0x000fce00078e000e */
[----:B------:R-:W-:Y:S05]  /*c540*/  WARPSYNC.COLLECTIVE R15, `(.L_x_12877) ;  /* 0x000000000f087348 */ /* 0x000fea0003c00000 */
[----:B------:R0:W1:Y:S02]  /*c550*/  SHFL.IDX P6, R14, R13, R12, R11 ;  /* 0x0000000c0d0e7389 */ /* 0x00006400000c000b */
[----:B01----:R-:W-:Y:S01]  /*c560*/  ENDCOLLECTIVE ;  /* 0x000000000000791b */ /* 0x003fe20003800000 */
.L_x_12877:
[----:B------:R-:W-:-:S05]  /*c570*/  IADD3 R2, P0, R2, R7, RZ ;  /* 0x0000000702027210 */ /* 0x000fca0007f1e0ff */
[----:B------:R-:W-:-:S05]  /*c580*/  IMAD.X R3, RZ, RZ, R3, P0 ;  /* 0x000000ffff037224 */ /* 0x000fca00000e0603 */
[----:B------:R-:W-:Y:S01]  /*c590*/  @!PT LDS RZ, [RZ] ;  /* 0x00000000fffff984 */ /* 0x000fe20000000800 */
[----:B------:R-:W-:Y:S01]  /*c5a0*/  @!PT LDS RZ, [RZ] ;  /* 0x00000000fffff984 */ /* 0x000fe20000000800 */
[----:B------:R-:W-:Y:S01]  /*c5b0*/  @!PT LDS RZ, [RZ] ;  /* 0x00000000fffff984 */ /* 0x000fe20000000800 */
[----:B------:R0:W-:Y:S01]  /*c5c0*/  LDGSTS.E.BYPASS.LTC128B.128 [R8+0x11400], desc[UR50][R2.64], !P1 ;  /* 0x1140000002087fae */ /* 0x0001e2000c901d72 */
[----:B------:R-:W-:Y:S02]  /*c5d0*/  IMAD.MOV.U32 R13, RZ, RZ, R9 ;  /* 0x000000ffff0d7224 */ /* 0x000fe400078e0009 */
[----:B------:R-:W-:-:S07]  /*c5e0*/  IMAD.MOV.U32 R10, RZ, RZ, R14 ;  /* 0x000000ffff0a7224 */ /* 0x000fce00078e000e */
[----:B0-----:R-:W-:Y:S05]  /*c5f0*/  WARPSYNC.COLLECTIVE R15, `(.L_x_12878) ;  /* 0x000000000f087348 */ /* 0x001fea0003c00000 */
[----:B------:R1:W2:Y:S02]  /*c600*/  SHFL.IDX P6, R14, R13, R12, R11 ;  /* 0x0000000c0d0e7389 */ /* 0x0002a400000c000b */
[----:B012---:R-:W-:Y:S01]  /*c610*/  ENDCOLLECTIVE ;  /* 0x000000000000791b */ /* 0x007fe20003800000 */
.L_x_12878:
[----:B------:R-:W-:Y:S01]  /*c620*/  IMAD.MOV.U32 R2, RZ, RZ, R14 ;  /* 0x000000ffff027224 */ /* 0x000fe200078e000e */
[----:B------:R-:W-:Y:S06]  /*c630*/  BRA `(.L_x_12879) ;  /* 0xffffffc400d07947 */ /* 0x000fec000383ffff */
.L_x_12787:
[----:B-1----:R1:W2:Y:S02]  /*c640*/  SYNCS.PHASECHK.TRANS64.TRYWAIT P0, [R5+URZ+0x16860], R2 ;  /* 0x01686002050075a7 */ /* 0x0022a4000800017f */
[----:B--2---:R-:W-:Y:S05]  /*c650*/  @!P0 NANOSLEEP.SYNCS 0x989680 ;  /* 0x009896800000895d */ /* 0x004fea0003900000 */
[----:B------:R-:W2:Y:S02]  /*c660*/  @!P0 SYNCS.PHASECHK.TRANS64 P0, [R5+URZ+0x16860], R2 ;  /* 0x01686002050085a7 */ /* 0x000ea4000800007f */
[----:B--2---:R-:W-:Y:S05]  /*c670*/  @!P0 BRA `(.L_x_12787) ;  /* 0xfffffffc00f08947 */ /* 0x004fea000383ffff */
[----:B------:R-:W-:Y:S05]  /*c680*/  BRA `(.L_x_12880) ;  /* 0xffffffc800287947 */ /* 0x000fea000383ffff */
.L_x_12788:
        /* <DEDUP_REMOVED lines=8> */
.L_x_12882:
[----:B------:R-:W-:Y:S05]  /*c710*/  BSYNC B1 ;  /* 0x0000000000017941 */ /* 0x000fea0003800000 */
.L_x_12881:
[----:B------:R-:W-:Y:S01]  /*c720*/  IMAD.MOV.U32 R13, RZ, RZ, R16 ;  /* 0x000000ffff0d7224 */ /* 0x000fe200078e0010 */
[----:B------:R-:W-:Y:S01]  /*c730*/  ISETP.LT.OR P1, PT, R8, 0x1, P2 ;  /* 0x000000010800780c */ /* 0x000fe20001721670 */
        /* <DEDUP_REMOVED lines=8> */
.L_x_12883:
[----:B------:R-:W-:Y:S02]  /*c7c0*/  IMAD.MOV.U32 R13, RZ, RZ, R17 ;  /* 0x000000ffff0d7224 */ /* 0x000fe400078e0011 */
[----:B------:R-:W-:Y:S02]  /*c7d0*/  IMAD.MOV.U32 R12, RZ, RZ, 0x1 ;  /* 0x00000001ff0c7424 */ /* 0x000fe400078e00ff */
[----:B------:R-:W-:-:S07]  /*c7e0*/  IMAD.MOV.U32 R2, RZ, RZ, R14 ;  /* 0x000000ffff027224 */ /* 0x000fce00078e000e */
[----:B------:R-:W-:Y:S05]  /*c7f0*/  WARPSYNC.COLLECTIVE R15, `(.L_x_12884) ;  /* 0x000000000f087348 */ /* 0x000fea0003c00000 */
[----:B------:R0:W1:Y:S02]  /*c800*/  SHFL.IDX P6, R14, R13, R12, R11 ;  /* 0x0000000c0d0e7389 */ /* 0x00006400000c000b */
[----:B01----:R-:W-:Y:S01]  /*c810*/  ENDCOLLECTIVE ;  /* 0x000000000000791b */ /* 0x003fe20003800000 */
.L_x_12884:
[----:B------:R-:W-:-:S04]  /*c820*/  IADD3 R2, P0, R2, R7, RZ ;  /* 0x0000000702027210 */ /* 0x000fc80007f1e0ff */
[----:B------:R-:W-:-:S05]  /*c830*/  IADD3.X R3, RZ, R3, RZ, P0, !PT ;  /* 0x00000003ff037210 */ /* 0x000fca00007fe4ff */
[----:B------:R-:W-:Y:S01]  /*c840*/  @!PT LDS RZ, [RZ] ;  /* 0x00000000fffff984 */ /* 0x000fe20000000800 */
[----:B------:R-:W-:Y:S01]  /*c850*/  @!PT LDS RZ, [RZ] ;  /* 0x00000000fffff984 */ /* 0x000fe20000000800 */
[----:B------:R-:W-:Y:S01]  /*c860*/  @!PT LDS RZ, [RZ] ;  /* 0x00000000fffff984 */ /* 0x000fe20000000800 */
[----:B------:R0:W-:Y:S01]  /*c870*/  LDGSTS.E.BYPASS.LTC128B.128 [R6+0x400], desc[UR50][R2.64], !P1 ;  /* 0x0040000002067fae */ /* 0x0001e2000c901d72 */
[----:B------:R-:W-:Y:S01]  /*c880*/  ISETP.LT.OR P1, PT, R8, 0x11, P2 ;  /* 0x000000110800780c */ /* 0x000fe20001721670 */
[----:B------:R-:W-:Y:S02]  /*c890*/  IMAD.MOV.U32 R13, RZ, RZ, R16 ;  /* 0x000000ffff0d7224 */ /* 0x000fe400078e0010 */
[----:B0-----:R-:W-:-:S10]  /*c8a0*/  IMAD.MOV.U32 R3, RZ, RZ, R14 ;  /* 0x000000ffff037224 */ /* 0x001fd400078e000e */
[----:B------:R-:W-:Y:S05]  /*c8b0*/  WARPSYNC.COLLECTIVE R15, `(.L_x_12885) ;  /* 0x000000000f087348 */ /* 0x000fea0003c00000 */
[----:B------:R0:W1:Y:S02]  /*c8c0*/  SHFL.IDX P6, R14, R13, R12, R11 ;  /* 0x0000000c0d0e7389 */ /* 0x00006400000c000b */
[----:B01----:R-:W-:Y:S01]  /*c8d0*/  ENDCOLLECTIVE ;  /* 0x000000000000791b */ /* 0x003fe20003800000 */
.L_x_12885:
[----:B------:R-:W-:Y:S01]  /*c8e0*/  MOV R13, R17 ;  /* 0x00000011000d7202 */ /* 0x000fe20000000f00 */
[----:B------:R-:W-:Y:S02]  /*c8f0*/  IMAD.MOV.U32 R12, RZ, RZ, 0x2 ;  /* 0x00000002ff0c7424 */ /* 0x000fe400078e00ff */
[----:B------:R-:W-:-:S07]  /*c900*/  IMAD.MOV.U32 R2, RZ, RZ, R14 ;  /* 0x000000ffff027224 */ /* 0x000fce00078e000e */
[----:B------:R-:W-:Y:S05]  /*c910*/  WARPSYNC.COLLECTIVE R15, `(.L_x_12886) ;  /* 0x000000000f087348 */ /* 0x000fea0003c00000 */
[----:B------:R0:W1:Y:S02]  /*c920*/  SHFL.IDX P6, R14, R13, R12, R11 ;  /* 0x0000000c0d0e7389 */ /* 0x00006400000c000b */
[----:B01----:R-:W-:Y:S01]  /*c930*/  ENDCOLLECTIVE ;  /* 0x000000000000791b */ /* 0x003fe20003800000 */
.L_x_12886:
[----:B------:R-:W-:-:S05]  /*c940*/  IADD3 R2, P0, R2, R7, RZ ;  /* 0x0000000702027210 */ /* 0x000fca0007f1e0ff */
[----:B------:R-:W-:-:S05]  /*c950*/  IMAD.X R3, RZ, RZ, R3, P0 ;  /* 0x000000ffff037224 */ /* 0x000fca00000e0603 */
[----:B------:R-:W-:Y:S01]  /*c960*/  @!PT LDS RZ, [RZ] ;  /* 0x00000000fffff984 */ /* 0x000fe20000000800 */
[----:B------:R-:W-:Y:S01]  /*c970*/  @!PT LDS RZ, [RZ] ;  /* 0x00000000fffff984 */ /* 0x000fe20000000800 */
[----:B------:R-:W-:Y:S01]  /*c980*/  @!PT LDS RZ, [RZ] ;  /* 0x00000000fffff984 */ /* 0x000fe20000000800 */
[----:B------:R0:W-:Y:S01]  /*c990*/  LDGSTS.E.BYPASS.LTC128B.128 [R6+0xc00], desc[UR50][R2.64], !P1 ;  /* 0x00c0000002067fae */ /* 0x0001e2000c901d72 */
[----:B------:R-:W-:Y:S01]  /*c9a0*/  IMAD.MOV.U32 R13, RZ, RZ, R16 ;  /* 0x000000ffff0d7224 */ /* 0x000fe200078e0010 */
[----:B------:R-:W-:Y:S01]  /*c9b0*/  ISETP.LT.OR P1, PT, R8, 0x21, P2 ;  /* 0x000000210800780c */ /* 0x000fe20001721670 */
[----:B0-----:R-:W-:-:S12]  /*c9c0*/  IMAD.MOV.U32 R3, RZ, RZ, R14 ;  /* 0x000000ffff037224 */ /* 0x001fd800078e000e */
[----:B------:R-:W-:Y:S05]  /*c9d0*/  WARPSYNC.COLLECTIVE R15, `(.L_x_12887) ;  /* 0x000000000f087348 */ /* 0x000fea0003c00000 */
[----:B------:R0:W1:Y:S02]  /*c9e0*/  SHFL.IDX P6, R14, R13, R12, R11 ;  /* 0x0000000c0d0e7389 */ /* 0x00006400000c000b */
[----:B01----:R-:W-:Y:S01]  /*c9f0*/  ENDCOLLECTIVE ;  /* 0x000000000000791b */ /* 0x003fe20003800000 */
.L_x_12887:
[----:B------:R-:W-:Y:S01]  /*ca00*/  IMAD.MOV.U32 R13, RZ, RZ, R17 ;  /* 0x000000ffff0d7224 */ /* 0x000fe200078e0011 */
[----:B------:R-:W-:Y:S01]  /*ca10*/  MOV R12, 0x3 ;  /* 0x00000003000c7802 */ /* 0x000fe20000000f00 */
[----:B------:R-:W-:-:S07]  /*ca20*/  IMAD.MOV.U32 R2, RZ, RZ, R14 ;  /* 0x000000ffff027224 */ /* 0x000fce00078e000e */
[----:B------:R-:W-:Y:S05]  /*ca30*/  WARPSYNC.COLLECTIVE R15, `(.L_x_12888) ;  /* 0x000000000f087348 */ /* 0x000fea0003c00000 */
[----:B------:R0:W1:Y:S02]  /*ca40*/  SHFL.IDX P6, R14, R13, R12, R11 ;  /* 0x0000000c0d0e7389 */ /* 0x00006400000c000b */
[----:B01----:R-:W-:Y:S01]  /*ca50*/  ENDCOLLECTIVE ;  /* 0x000000000000791b */ /* 0x003fe20003800000 */
.L_x_12888:
        /* <DEDUP_REMOVED lines=12> */
.L_x_12889:
[----:B------:R-:W-:Y:S02]  /*cb20*/  IMAD.MOV.U32 R13, RZ, RZ, R17 ;  /* 0x000000ffff0d7224 */ /* 0x000fe400078e0011 */
[----:B------:R-:W-:Y:S02]  /*cb30*/  IMAD.MOV.U32 R12, RZ, RZ, 0x4 ;  /* 0x00000004ff0c7424 */ /* 0x000fe400078e00ff */
[----:B------:R-:W-:-:S07]  /*cb40*/  IMAD.MOV.U32 R2, RZ, RZ, R14 ;  /* 0x000000ffff027224 */ /* 0x000fce00078e000e */
[----:B------:R-:W-:Y:S05]  /*cb50*/  WARPSYNC.COLLECTIVE R15, `(.L_x_12890) ;  /* 0x000000000f087348 */ /* 0x000fea0003c00000 */
[----:B------:R0:W1:Y:S02]  /*cb60*/  SHFL.IDX P6, R14, R13, R12, R11 ;  /* 0x0000000c0d0e7389 */ /* 0x00006400000c000b */
[----:B01----:R-:W-:Y:S01]  /*cb70*/  ENDCOLLECTIVE ;  /* 0x000000000000791b */ /* 0x003fe20003800000 */
.L_x_12890:
[----:B------:R-:W-:-:S05]  /*cb80*/  IADD3 R2, P0, R2, R7, RZ ;  /* 0x0000000702027210 */ /* 0x000fca0007f1e0ff */
[----:B------:R-:W-:-:S05]  /*cb90*/  IMAD.X R3, RZ, RZ, R3, P0 ;  /* 0x000000ffff037224 */ /* 0x000fca00000e0603 */
[----:B------:R-:W-:Y:S01]  /*cba0*/  @!PT LDS RZ, [RZ] ;  /* 0x00000000fffff984 */ /* 0x000fe20000000800 */
[----:B------:R-:W-:Y:S01]  /*cbb0*/  @!PT LDS RZ, [RZ] ;  /* 0x00000000fffff984 */ /* 0x000fe20000000800 */
[----:B------:R-:W-:Y:S01]  /*cbc0*/  @!PT LDS RZ, [RZ] ;  /* 0x00000000fffff984 */ /* 0x000fe20000000800 */
[----:B------:R0:W-:Y:S01]  /*cbd0*/  LDGSTS.E.BYPASS.LTC128B.128 [R6+0x1c00], desc[UR50][R2.64], !P1 ;  /* 0x01c0000002067fae */ /* 0x0001e2000c901d72 */
[----:B------:R-:W-:Y:S01]  /*cbe0*/  IMAD.MOV.U32 R13, RZ, RZ, R16 ;  /* 0x000000ffff0d7224 */ /* 0x000fe200078e0010 */
[----:B------:R-:W-:Y:S02]  /*cbf0*/  ISETP.LT.OR P1, PT, R8, 0x41, P2 ;  /* 0x000000410800780c */ /* 0x000fe40001721670 */
[----:B0-----:R-:W-:-:S11]  /*cc00*/  MOV R3, R14 ;  /* 0x0000000e00037202 */ /* 0x001fd60000000f00 */
[----:B------:R-:W-:Y:S05]  /*cc10*/  WARPSYNC.COLLECTIVE R15, `(.L_x_12891) ;  /* 0x000000000f087348 */ /* 0x000fea0003c00000 */
[----:B------:R0:W1:Y:S02]  /*cc20*/  SHFL.IDX P6, R14, R13, R12, R11 ;  /* 0x0000000c0d0e7389 */ /* 0x00006400000c000b */
[----:B01----:R-:W-:Y:S01]  /*cc30*/  ENDCOLLECTIVE ;  /* 0x000000000000791b */ /* 0x003fe20003800000 */
.L_x_12891:
[----:B------:R-:W-:Y:S02]  /*cc40*/  IMAD.MOV.U32 R13, RZ, RZ, R17 ;  /* 0x000000ffff0d7224 */ /* 0x000fe400078e0011 */
[----:B------:R-:W-:Y:S02]  /*cc50*/  IMAD.MOV.U32 R12, RZ, RZ, 0x5 ;  /* 0x00000005ff0c7424 */ /* 0x000fe400078e00ff */
[----:B------:R-:W-:-:S07]  /*cc60*/  IMAD.MOV.U32 R2, RZ, RZ, R14 ;  /* 0x000000ffff027224 */ /* 0x000fce00078e000e */
[----:B------:R-:W-:Y:S05]  /*cc70*/  WARPSYNC.COLLECTIVE R15, `(.L_x_12892) ;  /* 0x000000000f087348 */ /* 0x000fea0003c00000 */
[----:B------:R0:W1:Y:S02]  /*cc80*/  SHFL.IDX P6, R14, R13, R12, R11 ;  /* 0x0000000c0d0e7389 */ /* 0x00006400000c000b */
[----:B01----:R-:W-:Y:S01]  /*cc90*/  ENDCOLLECTIVE ;  /* 0x000000000000791b */ /* 0x003fe20003800000 */
.L_x_12892:
[----:B------:R-:W-:-:S05]  /*cca0*/  IADD3 R2, P0, R2, R7, RZ ;  /* 0x0000000702027210 */ /* 0x000fca0007f1e0ff */
[----:B------:R-:W-:-:S05]  /*ccb0*/  IMAD.X R3, RZ, RZ, R3, P0 ;  /* 0x000000ffff037224 */ /* 0x000fca00000e0603 */
[----:B------:R-:W-:Y:S01]  /*ccc0*/  @!PT LDS RZ, [RZ] ;  /* 0x00000000fffff984 */ /* 0x000fe20000000800 */
[----:B------:R-:W-:Y:S01]  /*ccd0*/  @!PT LDS RZ, [RZ] ;  /* 0x00000000fffff984 */ /* 0x000fe20000000800 */
[----:B------:R-:W-:Y:S01]  /*cce0*/  @!PT LDS RZ, [RZ] ;  /* 0x00000000fffff984 */ /* 0x000fe20000000800 */
[----:B------:R0:W-:Y:S01]  /*ccf0*/  LDGSTS.E.BYPASS.LTC128B.128 [R6+0x2400], desc[UR50][R2.64], !P1 ;  /* 0x0240000002067fae */ /* 0x0001e2000c901d72 */
[----:B------:R-:W-:Y:S02]  /*cd00*/  MOV R13, R16 ;  /* 0x00000010000d7202 */ /* 0x000fe40000000f00 */
[----:B------:R-:W-:Y:S01]  /*cd10*/  ISETP.LT.OR P1, PT, R8, 0x51, P2 ;  /* 0x000000510800780c */ /* 0x000fe20001721670 */
[----:B0-----:R-:W-:-:S12]  /*cd20*/  IMAD.MOV.U32 R3, RZ, RZ, R14 ;  /* 0x000000ffff037224 */ /* 0x001fd800078e000e */
[----:B------:R-:W-:Y:S05]  /*cd30*/  WARPSYNC.COLLECTIVE R15, `(.L_x_12893) ;  /* 0x000000000f087348 */ /* 0x000fea0003c00000 */
[----:B------:R0:W1:Y:S02]  /*cd40*/  SHFL.IDX P6, R14, R13, R12, R11 ;  /* 0x0000000c0d0e7389 */ /* 0x00006400000c000b */
[----:B01----:R-:W-:Y:S01]  /*cd50*/  ENDCOLLECTIVE ;  /* 0x000000000000791b */ /* 0x003fe20003800000 */
.L_x_12893:
[----:B------:R-:W-:Y:S02]  /*cd60*/  IMAD.MOV.U32 R13, RZ, RZ, R17 ;  /* 0x000000ffff0d7224 */ /* 0x000fe400078e0011 */
[----:B------:R-:W-:Y:S02]  /*cd70*/  IMAD.MOV.U32 R12, RZ, RZ, 0x6 ;  /* 0x00000006ff0c7424 */ /* 0x000fe400078e00ff */
[----:B------:R-:W-:-:S07]  /*cd80*/  IMAD.MOV.U32 R2, RZ, RZ, R14 ;  /* 0x000000ffff027224 */ /* 0x000fce00078e000e */
[----:B------:R-:W-:Y:S05]  /*cd90*/  WARPSYNC.COLLECTIVE R15, `(.L_x_12894) ;  /* 0x000000000f087348 */ /* 0x000fea0003c00000 */
[----:B------:R0:W1:Y:S02]  /*cda0*/  SHFL.IDX P6, R14, R13, R12, R11 ;  /* 0x0000000c0d0e7389 */ /* 0x00006400000c000b */
[----:B01----:R-:W-:Y:S01]  /*cdb0*/  ENDCOLLECTIVE ;  /* 0x000000000000791b */ /* 0x003fe20003800000 */
.L_x_12894:
        /* <DEDUP_REMOVED lines=12> */
.L_x_12895:
[----:B------:R-:W-:Y:S02]  /*ce80*/  IMAD.MOV.U32 R13, RZ, RZ, R17 ;  /* 0x000000ffff0d7224 */ /* 0x000fe400078e0011 */
[----:B------:R-:W-:Y:S01]  /*ce90*/  IMAD.MOV.U32 R12, RZ, RZ, 0x7 ;  /* 0x00000007ff0c7424 */ /* 0x000fe200078e00ff */
[----:B------:R-:W-:-:S07]  /*cea0*/  MOV R2, R14 ;  /* 0x0000000e00027202 */ /* 0x000fce0000000f00 */
[----:B------:R-:W-:Y:S05]  /*ceb0*/  WARPSYNC.COLLECTIVE R15, `(.L_x_12896) ;  /* 0x000000000f087348 */ /* 0x000fea0003c00000 */
[----:B------:R0:W1:Y:S02]  /*cec0*/  SHFL.IDX P6, R14, R13, R12, R11 ;  /* 0x0000000c0d0e7389 */ /* 0x00006400000c000b */
[----:B01----:R-:W-:Y:S01]  /*ced0*/  ENDCOLLECTIVE ;  /* 0x000000000000791b */ /* 0x003fe20003800000 */
.L_x_12896:
        /* <DEDUP_REMOVED lines=11> */
.L_x_12897:
[----:B------:R-:W-:Y:S01]  /*cf90*/  IMAD.MOV.U32 R2, RZ, RZ, R14 ;  /* 0x000000ffff027224 */ /* 0x000fe200078e000e */
[----:B------:R-:W-:Y:S06]  /*cfa0*/  BRA `(.L_x_12898) ;  /* 0xffffffc000c47947 */ /* 0x000fec000383ffff */
.L_x_12794:
[----:B0-----:R0:W1:Y:S02]  /*cfb0*/  SYNCS.PHASECHK.TRANS64.TRYWAIT P0, [R4+URZ+0x16860], R3 ;  /* 0x01686003040075a7 */ /* 0x001064000800017f */
[----:B-1----:R-:W-:Y:S05]  /*cfc0*/  @!P0 NANOSLEEP.SYNCS 0x989680 ;  /* 0x009896800000895d */ /* 0x002fea0003900000 */
[----:B------:R-:W1:Y:S02]  /*cfd0*/  @!P0 SYNCS.PHASECHK.TRANS64 P0, [R4+URZ+0x16860], R3 ;  /* 0x01686003040085a7 */ /* 0x000e64000800007f */
[----:B-1----:R-:W-:Y:S05]  /*cfe0*/  @!P0 BRA `(.L_x_12794) ;  /* 0xfffffffc00f08947 */ /* 0x002fea000383ffff */
[----:B------:R-:W-:Y:S05]  /*cff0*/  BRA `(.L_x_12899) ;  /* 0xffffffc400947947 */ /* 0x000fea000383ffff */
.L_x_12795:
        /* <DEDUP_REMOVED lines=8> */
.L_x_12901:
[----:B------:R-:W-:Y:S05]  /*d080*/  BSYNC B0 ;  /* 0x0000000000007941 */ /* 0x000fea0003800000 */
.L_x_12900:
[----:B------:R-:W0:Y:S01]  /*d090*/  S2R R2, SR_TID.X ;  /* 0x0000000000027919 */ /* 0x000e220000002100 */
[----:B------:R-:W-:Y:S01]  /*d0a0*/  IMAD.MOV.U32 R13, RZ, RZ, R16 ;  /* 0x000000ffff0d7224 */ /* 0x000fe200078e0010 */
[----:B------:R-:W-:Y:S01]  /*d0b0*/  MOV R11, 0x181f ;  /* 0x0000181f000b7802 */ /* 0x000fe20000000f00 */
[----:B------:R-:W-:Y:S01]  /*d0c0*/  IMAD.MOV.U32 R12, RZ, RZ, RZ ;  /* 0x000000ffff0c7224 */ /* 0x000fe200078e00ff */
[----:B------:R-:W-:Y:S01]  /*d0d0*/  ISETP.LT.OR P1, PT, R6, 0x1, P2 ;  /* 0x000000010600780c */ /* 0x000fe20001721670 */
[----:B------:R-:W-:Y:S02]  /*d0e0*/  IMAD.MOV.U32 R15, RZ, RZ, -0x1 ;  /* 0xffffffffff0f7424 */ /* 0x000fe400078e00ff */
[----:B------:R-:W-:-:S10]  /*d0f0*/  IMAD.MOV.U32 R0, RZ, RZ, R14 ;  /* 0x000000ffff007224 */ /* 0x000fd400078e000e */
[----:B0-----:R-:W-:Y:S05]  /*d100*/  WARPSYNC.COLLECTIVE R15, `(.L_x_12902) ;  /* 0x000000000f087348 */ /* 0x001fea0003c00000 */
[----:B------:R1:W2:Y:S02]  /*d110*/  SHFL.IDX P6, R14, R13, R12, R11 ;  /* 0x0000000c0d0e7389 */ /* 0x0002a400000c000b */
[----:B012---:R-:W-:Y:S01]  /*d120*/  ENDCOLLECTIVE ;  /* 0x000000000000791b */ /* 0x007fe20003800000 */
.L_x_12902:
[----:B------:R-:W-:Y:S01]  /*d130*/  IMAD.MOV.U32 R13, RZ, RZ, R17 ;  /* 0x000000ffff0d7224 */ /* 0x000fe200078e0011 */
[----:B------:R-:W-:Y:S01]  /*d140*/  MOV R12, 0x1 ;  /* 0x00000001000c7802 */ /* 0x000fe20000000f00 */
[----:B------:R-:W-:Y:S02]  /*d150*/  IMAD.SHL.U32 R5, R2, 0x8, RZ ;  /* 0x0000000802057824 */ /* 0x000fe400078e00ff */
[----:B------:R-:W-:-:S07]  /*d160*/  IMAD.MOV.U32 R2, RZ, RZ, R14 ;  /* 0x000000ffff027224 */ /* 0x000fce00078e000e */
[----:B------:R-:W-:Y:S05]  /*d170*/  WARPSYNC.COLLECTIVE R15, `(.L_x_12903) ;  /* 0x000000000f087348 */ /* 0x000fea0003c00000 */
[----:B------:R0:W1:Y:S02]  /*d180*/  SHFL.IDX P6, R14, R13, R12, R11 ;  /* 0x0000000c0d0e7389 */ /* 0x00006400000c000b */
[----:B01----:R-:W-:Y:S01]  /*d190*/  ENDCOLLECTIVE ;  /* 0x000000000000791b */ /* 0x003fe20003800000 */
.L_x_12903:
[----:B------:R-:W-:-:S05]  /*d1a0*/  LOP3.LUT R5, R5, 0x38, RZ, 0xc0, !PT ;  /* 0x0000003805057812 */ /* 0x000fca00078ec0ff */
[----:B------:R-:W-:-:S05]  /*d1b0*/  IMAD.SHL.U32 R5, R5, 0x2, RZ ;  /* 0x0000000205057824 */ /* 0x000fca00078e00ff */
[----:B------:R-:W-:Y:S01]  /*d1c0*/  IADD3 R2, P0, R2, R5, RZ ;  /* 0x0000000502027210 */ /* 0x000fe20007f1e0ff */
[----:B------:R-:W-:-:S04]  /*d1d0*/  IMAD.MOV.U32 R13, RZ, RZ, R16 ;  /* 0x000000ffff0d7224 */ /* 0x000fc800078e0010 */
[----:B------:R-:W-:Y:S01]  /*d1e0*/  IMAD.X R3, RZ, RZ, R0, P0 ;  /* 0x000000ffff037224 */ /* 0x000fe200000e0600 */
[----:B------:R-:W-:-:S05]  /*d1f0*/  LEA R0, R8, UR38, 0x1 ;  /* 0x0000002608007c11 */ /* 0x000fca000f8e08ff */
        /* <DEDUP_REMOVED lines=9> */
.L_x_12904:
[----:B------:R-:W-:Y:S02]  /*d290*/  IMAD.MOV.U32 R13, RZ, RZ, R17 ;  /* 0x000000ffff0d7224 */ /* 0x000fe400078e0011 */
[----:B------:R-:W-:Y:S01]  /*d2a0*/  IMAD.MOV.U32 R12, RZ, RZ, 0x2 ;  /* 0x00000002ff0c7424 */ /* 0x000fe200078e00ff */
[----:B------:R-:W-:-:S13]  /*d2b0*/  IADD3 R2, P0, R14, R5, RZ ;  /* 0x000000050e027210 */ /* 0x000fda0007f1e0ff */
[----:B------:R-:W-:Y:S05]  /*d2c0*/  WARPSYNC.COLLECTIVE R15, `(.L_x_12905) ;  /* 0x000000000f087348 */ /* 0x000fea0003c00000 */
[----:B------:R0:W1:Y:S02]  /*d2d0*/  SHFL.IDX P6, R14, R13, R12, R11 ;  /* 0x0000000c0d0e7389 */ /* 0x00006400000c000b */
[----:B01----:R-:W-:Y:S01]  /*d2e0*/  ENDCOLLECTIVE ;  /* 0x000000000000791b */ /* 0x003fe20003800000 */
.L_x_12905:
[----:B------:R-:W-:-:S05]  /*d2f0*/  IMAD.X R3, RZ, RZ, R7, P0 ;  /* 0x000000ffff037224 */ /* 0x000fca00000e0607 */
[----:B------:R-:W-:Y:S01]  /*d300*/  @!PT LDS RZ, [RZ] ;  /* 0x00000000fffff984 */ /* 0x000fe20000000800 */
[----:B------:R-:W-:Y:S01]  /*d310*/  @!PT LDS RZ, [RZ] ;  /* 0x00000000fffff984 */ /* 0x000fe20000000800 */
[----:B------:R-:W-:Y:S01]  /*d320*/  @!PT LDS RZ, [RZ] ;  /* 0x00000000fffff984 */ /* 0x000fe20000000800 */
[----:B------:R0:W-:Y:S01]  /*d330*/  LDGSTS.E.BYPASS.LTC128B.128 [R0+0xc00], desc[UR50][R2.64], !P1 ;  /* 0x00c0000002007fae */ /* 0x0001e2000c901d72 */
[----:B------:R-:W-:Y:S02]  /*d340*/  ISETP.LT.OR P1, PT, R6, 0x21, P2 ;  /* 0x000000210600780c */ /* 0x000fe40001721670 */
[----:B------:R-:W-:Y:S01]  /*d350*/  MOV R13, R16 ;  /* 0x00000010000d7202 */ /* 0x000fe20000000f00 */
[----:B------:R-:W-:-:S10]  /*d360*/  IMAD.MOV.U32 R8, RZ, RZ, R14 ;  /* 0x000000ffff087224 */ /* 0x000fd400078e000e */
[----:B0-----:R-:W-:Y:S05]  /*d370*/  WARPSYNC.COLLECTIVE R15, `(.L_x_12906) ;  /* 0x000000000f087348 */ /* 0x001fea0003c00000 */
[----:B------:R1:W2:Y:S02]  /*d380*/  SHFL.IDX P6, R14, R13, R12, R11 ;  /* 0x0000000c0d0e7389 */ /* 0x0002a400000c000b */
[----:B012---:R-:W-:Y:S01]  /*d390*/  ENDCOLLECTIVE ;  /* 0x000000000000791b */ /* 0x007fe20003800000 */
.L_x_12906:
[----:B------:R-:W-:Y:S02]  /*d3a0*/  IMAD.MOV.U32 R13, RZ, RZ, R17 ;  /* 0x000000ffff0d7224 */ /* 0x000fe400078e0011 */
[----:B------:R-:W-:Y:S02]  /*d3b0*/  IMAD.MOV.U32 R12, RZ, RZ, 0x3 ;  /* 0x00000003ff0c7424 */ /* 0x000fe400078e00ff */
[----:B------:R-:W-:-:S07]  /*d3c0*/  IMAD.MOV.U32 R10, RZ, RZ, R14 ;  /* 0x000000ffff0a7224 */ /* 0x000fce00078e000e */
[----:B------:R-:W-:Y:S05]  /*d3d0*/  WARPSYNC.COLLECTIVE R15, `(.L_x_12907) ;  /* 0x000000000f087348 */ /* 0x000fea0003c00000 */
[----:B------:R0:W1:Y:S02]  /*d3e0*/  SHFL.IDX P6, R14, R13, R12, R11 ;  /* 0x0000000c0d0e7389 */ /* 0x00006400000c000b */
[----:B01----:R-:W-:Y:S01]  /*d3f0*/  ENDCOLLECTIVE ;  /* 0x000000000000791b */ /* 0x003fe20003800000 */
.L_x_12907:
        /* <DEDUP_REMOVED lines=8> */
[----:B------:R-:W-:-:S12]  /*d480*/  IMAD.MOV.U32 R7, RZ, RZ, R14 ;  /* 0x000000ffff077224 */ /* 0x000fd800078e000e */
[----:B0-----:R-:W-:Y:S05]  /*d490*/  WARPSYNC.COLLECTIVE R15, `(.L_x_12908) ;  /* 0x000000000f087348 */ /* 0x001fea0003c00000 */
[----:B------:R1:W2:Y:S02]  /*d4a0*/  SHFL.IDX P6, R14, R13, R12, R11 ;  /* 0x0000000c0d0e7389 */ /* 0x0002a400000c000b */
[----:B012---:R-:W-:Y:S01]  /*d4b0*/  ENDCOLLECTIVE ;  /* 0x000000000000791b */ /* 0x007fe20003800000 */
.L_x_12908:
[----:B------:R-:W-:Y:S02]  /*d4c0*/  IMAD.MOV.U32 R13, RZ, RZ, R17 ;  /* 0x000000ffff0d7224 */ /* 0x000fe400078e0011 */
[----:B------:R-:W-:Y:S01]  /*d4d0*/  IMAD.MOV.U32 R12, RZ, RZ, 0x4 ;  /* 0x00000004ff0c7424 */ /* 0x000fe200078e00ff */
[----:B------:R-:W-:-:S13]  /*d4e0*/  IADD3 R2, P0, R14, R5, RZ ;  /* 0x000000050e027210 */ /* 0x000fda0007f1e0ff */
[----:B------:R-:W-:Y:S05]  /*d4f0*/  WARPSYNC.COLLECTIVE R15, `(.L_x_12909) ;  /* 0x000000000f087348 */ /* 0x000fea0003c00000 */
[----:B------:R0:W1:Y:S02]  /*d500*/  SHFL.IDX P6, R14, R13, R12, R11 ;  /* 0x0000000c0d0e7389 */ /* 0x00006400000c000b */
[----:B01----:R-:W-:Y:S01]  /*d510*/  ENDCOLLECTIVE ;  /* 0x000000000000791b */ /* 0x003fe20003800000 */
.L_x_12909:
[----:B------:R-:W-:-:S05]  /*d520*/  IADD3.X R3, RZ, R7, RZ, P0, !PT ;  /* 0x00000007ff037210 */ /* 0x000fca00007fe4ff */
[----:B------:R-:W-:Y:S01]  /*d530*/  @!PT LDS RZ, [RZ] ;  /* 0x00000000fffff984 */ /* 0x000fe20000000800 */
[----:B------:R-:W-:Y:S01]  /*d540*/  @!PT LDS RZ, [RZ] ;  /* 0x00000000fffff984 */ /* 0x000fe20000000800 */
[----:B------:R-:W-:Y:S01]  /*d550*/  @!PT LDS RZ, [RZ] ;  /* 0x00000000fffff984 */ /* 0x000fe20000000800 */
[----:B------:R0:W-:Y:S01]  /*d560*/  LDGSTS.E.BYPASS.LTC128B.128 [R0+0x1c00], desc[UR50][R2.64], !P1 ;  /* 0x01c0000002007fae */ /* 0x0001e2000c901d72 */
[----:B------:R-:W-:Y:S01]  /*d570*/  ISETP.LT.OR P1, PT, R6, 0x41, P2 ;  /* 0x000000410600780c */ /* 0x000fe20001721670 */
[----:B------:R-:W-:Y:S02]  /*d580*/  IMAD.MOV.U32 R13, RZ, RZ, R16 ;  /* 0x000000ffff0d7224 */ /* 0x000fe400078e0010 */
[----:B------:R-:W-:-:S10]  /*d590*/  IMAD.MOV.U32 R8, RZ, RZ, R14 ;  /* 0x000000ffff087224 */ /* 0x000fd400078e000e */
[----:B0-----:R-:W-:Y:S05]  /*d5a0*/  WARPSYNC.COLLECTIVE R15, `(.L_x_12910) ;  /* 0x000000000f087348 */ /* 0x001fea0003c00000 */
[----:B------:R1:W2:Y:S02]  /*d5b0*/  SHFL.IDX P6, R14, R13, R12, R11 ;  /* 0x0000000c0d0e7389 */ /* 0x0002a400000c000b */
[----:B012---:R-:W-:Y:S01]  /*d5c0*/  ENDCOLLECTIVE ;  /* 0x000000000000791b */ /* 0x007fe20003800000 */
.L_x_12910:
[----:B------:R-:W-:Y:S01]  /*d5d0*/  MOV R13, R17 ;  /* 0x00000011000d7202 */ /* 0x000fe20000000f00 */
[----:B------:R-:W-:Y:S02]  /*d5e0*/  IMAD.MOV.U32 R12, RZ, RZ, 0x5 ;  /* 0x00000005ff0c7424 */ /* 0x000fe400078e00ff */
[----:B------:R-:W-:-:S07]  /*d5f0*/  IMAD.MOV.U32 R10, RZ, RZ, R14 ;  /* 0x000000ffff0a7224 */ /* 0x000fce00078e000e */
[----:B------:R-:W-:Y:S05]  /*d600*/  WARPSYNC.COLLECTIVE R15, `(.L_x_12911) ;  /* 0x000000000f087348 */ /* 0x000fea0003c00000 */
[----:B------:R0:W1:Y:S02]  /*d610*/  SHFL.IDX P6, R14, R13, R12, R11 ;  /* 0x0000000c0d0e7389 */ /* 0x00006400000c000b */
[----:B01----:R-:W-:Y:S01]  /*d620*/  ENDCOLLECTIVE ;  /* 0x000000000000791b */ /* 0x003fe20003800000 */
.L_x_12911:
        /* <DEDUP_REMOVED lines=12> */
.L_x_12912:
[----:B------:R-:W-:Y:S02]  /*d6f0*/  IMAD.MOV.U32 R13, RZ, RZ, R17 ;  /* 0x000000ffff0d7224 */ /* 0x000fe400078e0011 */
[----:B------:R-:W-:Y:S01]  /*d700*/  IMAD.MOV.U32 R12, RZ, RZ, 0x6 ;  /* 0x00000006ff0c7424 */ /* 0x000fe200078e00ff */
[----:B------:R-:W-:-:S13]  /*d710*/  IADD3 R2, P0, R14, R5, RZ ;  /* 0x000000050e027210 */ /* 0x000fda0007f1e0ff */
[----:B------:R-:W-:Y:S05]  /*d720*/  WARPSYNC.COLLECTIVE R15, `(.L_x_12913) ;  /* 0x000000000f087348 */ /* 0x000fea0003c00000 */
[----:B------:R0:W1:Y:S02]  /*d730*/  SHFL.IDX P6, R14, R13, R12, R11 ;  /* 0x0000000c0d0e7389 */ /* 0x00006400000c000b */
[----:B01----:R-:W-:Y:S01]  /*d740*/  ENDCOLLECTIVE ;  /* 0x000000000000791b */ /* 0x003fe20003800000 */
.L_x_12913:
[----:B------:R-:W-:-:S05]  /*d750*/  IMAD.X R3, RZ, RZ, R7, P0 ;  /* 0x000000ffff037224 */ /* 0x000fca00000e0607 */
[----:B------:R-:W-:Y:S01]  /*d760*/  @!PT LDS RZ, [RZ] ;  /* 0x00000000fffff984 */ /* 0x000fe20000000800 */
[----:B------:R-:W-:Y:S01]  /*d770*/  @!PT LDS RZ, [RZ] ;  /* 0x00000000fffff984 */ /* 0x000fe20000000800 */
[----:B------:R-:W-:Y:S01]  /*d780*/  @!PT LDS RZ, [RZ] ;  /* 0x00000000fffff984 */ /* 0x000fe20000000800 */
[----:B------:R0:W-:Y:S01]  /*d790*/  LDGSTS.E.BYPASS.LTC128B.128 [R0+0x2c00], desc[UR50][R2.64], !P1 ;  /* 0x02c0000002007fae */ /* 0x0001e2000c901d72 */
[----:B------:R-:W-:Y:S01]  /*d7a0*/  ISETP.LT.OR P1, PT, R6, 0x61, P2 ;  /* 0x000000610600780c */ /* 0x000fe20001721670 */
[----:B------:R-:W-:Y:S01]  /*d7b0*/  IMAD.MOV.U32 R13, RZ, RZ, R16 ;  /* 0x000000ffff0d7224 */ /* 0x000fe200078e0010 */
[----:B------:R-:W-:-:S11]  /*d7c0*/  MOV R8, R14 ;  /* 0x0000000e00087202 */ /* 0x000fd60000000f00 */
[----:B0-----:R-:W-:Y:S05]  /*d7d0*/  WARPSYNC.COLLECTIVE R15, `(.L_x_12914) ;  /* 0x000000000f087348 */ /* 0x001fea0003c00000 */
[----:B------:R1:W2:Y:S02]  /*d7e0*/  SHFL.IDX P6, R14, R13, R12, R11 ;  /* 0x0000000c0d0e7389 */ /* 0x0002a400000c000b */
[----:B012---:R-:W-:Y:S01]  /*d7f0*/  ENDCOLLECTIVE ;  /* 0x000000000000791b */ /* 0x007fe20003800000 */
.L_x_12914:
[----:B------:R-:W-:Y:S02]  /*d800*/  IMAD.MOV.U32 R13, RZ, RZ, R17 ;  /* 0x000000ffff0d7224 */ /* 0x000fe400078e0011 */
[----:B------:R-:W-:Y:S02]  /*d810*/  IMAD.MOV.U32 R12, RZ, RZ, 0x7 ;  /* 0x00000007ff0c7424 */ /* 0x000fe400078e00ff */
[----:B------:R-:W-:-:S07]  /*d820*/  IMAD.MOV.U32 R10, RZ, RZ, R14 ;  /* 0x000000ffff0a7224 */ /* 0x000fce00078e000e */
[----:B------:R-:W-:Y:S05]  /*d830*/  WARPSYNC.COLLECTIVE R15, `(.L_x_12915) ;  /* 0x000000000f087348 */ /* 0x000fea0003c00000 */
[----:B------:R0:W1:Y:S02]  /*d840*/  SHFL.IDX P6, R14, R13, R12, R11 ;  /* 0x0000000c0d0e7389 */ /* 0x00006400000c000b */
[----:B01----:R-:W-:Y:S01]  /*d850*/  ENDCOLLECTIVE ;  /* 0x000000000000791b */ /* 0x003fe20003800000 */
.L_x_12915:
[----:B------:R-:W-:-:S05]  /*d860*/  IADD3 R2, P0, R10, R5, RZ ;  /* 0x000000050a027210 */ /* 0x000fca0007f1e0ff */
[----:B------:R-:W-:-:S05]  /*d870*/  IMAD.X R3, RZ, RZ, R8, P0 ;  /* 0x000000ffff037224 */ /* 0x000fca00000e0608 */
        /* <DEDUP_REMOVED lines=9> */
.L_x_12916:
[----:B------:R-:W-:Y:S05]  /*d910*/  BRA `(.L_x_12917) ;  /* 0xffffffc000347947 */ /* 0x000fea000383ffff */
.L_x_12800:
[----:B0-----:R0:W2:Y:S02]  /*d920*/  SYNCS.PHASECHK.TRANS64.TRYWAIT P0, [R7+URZ+0x16820], R0 ;  /* 0x01682000070075a7 */ /* 0x0010a4000800017f */
[----:B--2---:R-:W-:Y:S05]  /*d930*/  @!P0 NANOSLEEP.SYNCS 0x989680 ;  /* 0x009896800000895d */ /* 0x004fea0003900000 */
[----:B------:R-:W2:Y:S02]  /*d940*/  @!P0 SYNCS.PHASECHK.TRANS64 P0, [R7+URZ+0x16820], R0 ;  /* 0x01682000070085a7 */ /* 0x000ea4000800007f */
[----:B--2---:R-:W-:Y:S05]  /*d950*/  @!P0 BRA `(.L_x_12800) ;  /* 0xfffffffc00f08947 */ /* 0x004fea000383ffff */
[----:B------:R-:W-:Y:S05]  /*d960*/  BRA `(.L_x_12918) ;  /* 0xffffffc000cc7947 */ /* 0x000fea000383ffff */
.L_x_12801:
        /* <DEDUP_REMOVED lines=11> */
.L_x_12920:
[----:B------:R-:W-:Y:S05]  /*da20*/  BSYNC B0 ;  /* 0x0000000000007941 */ /* 0x000fea0003800000 */
.L_x_12919:
[----:B------:R-:W-:Y:S05]  /*da30*/  BRA `(.L_x_12921) ;  /* 0xffffffc000b47947 */ /* 0x000fea000383ffff */
.L_x_12804:
[----:B------:R-:W-:Y:S01]  /*da40*/  BSSY B1, `(.L_x_12922) ;  /* 0x0000006000017945 */ /* 0x000fe20003800000 */
[----:B------:R-:W-:-:S07]  /*da50*/  IMAD.MOV.U32 R15, RZ, RZ, -0x1 ;  /* 0xffffffffff0f7424 */ /* 0x000fce00078e00ff */
[----:B0-----:R-:W-:Y:S05]  /*da60*/  WARPSYNC.COLLECTIVE R15, `(.L_x_12923) ;  /* 0x000000000f0c7348 */ /* 0x001fea0003c00000 */
[----:B------:R-:W-:Y:S02]  /*da70*/  ELECT P6, UR62, PT ;  /* 0x00000000003e782f */ /* 0x000fe400038c0000 */
[----:B------:R-:W-:Y:S01]  /*da80*/  MOV R14, UR62 ;  /* 0x0000003e000e7c02 */ /* 0x000fe20008000f00 */
[----:B0-----:R-:W-:Y:S10]  /*da90*/  ENDCOLLECTIVE ;  /* 0x000000000000791b */ /* 0x001ff40003800000 */
.L_x_12923:
[----:B------:R-:W-:Y:S05]  /*daa0*/  BSYNC B1 ;  /* 0x0000000000017941 */ /* 0x000fea0003800000 */
.L_x_12922:
[----:B------:R-:W-:Y:S05]  /*dab0*/  BRA `(.L_x_12924) ;  /* 0xffffffc000ac7947 */ /* 0x000fea000383ffff */
.L_x_12806:
[----:B0-----:R0:W1:Y:S02]  /*dac0*/  SYNCS.PHASECHK.TRANS64.TRYWAIT P1, [R5+URZ+0x16840], R0 ;  /* 0x01684000050075a7 */ /* 0x001064000802017f */
[----:B-1----:R-:W-:Y:S05]  /*dad0*/  @!P1 NANOSLEEP.SYNCS 0x989680 ;  /* 0x009896800000995d */ /* 0x002fea0003900000 */
[----:B------:R-:W1:Y:S02]  /*dae0*/  @!P1 SYNCS.PHASECHK.TRANS64 P1, [R5+URZ+0x16840], R0 ;  /* 0x01684000050095a7 */ /* 0x000e64000802007f */
[----:B-1----:R-:W-:Y:S05]  /*daf0*/  @!P1 BRA `(.L_x_12806) ;  /* 0xfffffffc00f09947 */ /* 0x002fea000383ffff */
[----:B------:R-:W-:Y:S05]  /*db00*/  BRA `(.L_x_12925) ;  /* 0xffffffc000cc7947 */ /* 0x000fea000383ffff */
.L_x_12808:
[----:B-1----:R1:W2:Y:S02]  /*db10*/  SYNCS.PHASECHK.TRANS64.TRYWAIT P1, [R3+URZ+0x16840], R2 ;  /* 0x01684002030075a7 */ /* 0x0022a4000802017f */
[----:B--2---:R-:W-:Y:S05]  /*db20*/  @!P1 NANOSLEEP.SYNCS 0x989680 ;  /* 0x009896800000995d */ /* 0x004fea0003900000 */
[----:B------:R-:W2:Y:S02]  /*db30*/  @!P1 SYNCS.PHASECHK.TRANS64 P1, [R3+URZ+0x16840], R2 ;  /* 0x01684002030095a7 */ /* 0x000ea4000802007f */
[----:B--2---:R-:W-:Y:S05]  /*db40*/  @!P1 BRA `(.L_x_12808) ;  /* 0xfffffffc00f09947 */ /* 0x004fea000383ffff */
[----:B------:R-:W-:Y:S05]  /*db50*/  BRA `(.L_x_12926) ;  /* 0xffffffc000d87947 */ /* 0x000fea000383ffff */
.L_x_12810:
[----:B--2---:R2:W3:Y:S02]  /*db60*/  SYNCS.PHASECHK.TRANS64.TRYWAIT P1, [R5+URZ+0x16860], R0 ;  /* 0x01686000050075a7 */ /* 0x0044e4000802017f */
[----:B---3--:R-:W-:Y:S05]  /*db70*/  @!P1 NANOSLEEP.SYNCS 0x989680 ;  /* 0x009896800000995d */ /* 0x008fea0003900000 */
[----:B------:R-:W3:Y:S02]  /*db80*/  @!P1 SYNCS.PHASECHK.TRANS64 P1, [R5+URZ+0x16860], R0 ;  /* 0x01686000050095a7 */ /* 0x000ee4000802007f */
[----:B---3--:R-:W-:Y:S05]  /*db90*/  @!P1 BRA `(.L_x_12810) ;  /* 0xfffffffc00f09947 */ /* 0x008fea000383ffff */
[----:B------:R-:W-:Y:S05]  /*dba0*/  BRA `(.L_x_12927) ;  /* 0xffffffc000d47947 */ /* 0x000fea000383ffff */
.L_x_12928:
        /* <DEDUP_REMOVED lines=13> */
.L_x_15872:


//--------------------- .text._ZN7cutlass13device_kernelIN5flash11enable_sm90INS1_16FlashAttnFwdSm90INS1_25CollectiveMainloopFwdSm90ILi2EN4cute5tupleIJNS5_1CILi1EEES8_S8_EEENS6_IJNS7_ILi192EEENS7_ILi128EEENS7_ILi64EEEEEELi64ENS_6half_tEfNS_4arch4Sm90ELb0ELb0ELb0ELb1ELb1ELb0ELb0ELb1ELb1ELb1ELb0ELb0EEENS1_21CollectiveEpilogueFwdINS6_IJSA_SC_SB_EEES9_SE_SG_Li384ELb1ELb1ELb0ELb0EEENS1_36VarlenDynamicPersistentTileSchedulerILi192ELi128ELi384ELi128ELb0ELb1ELb1ELb0ELb1ELb1EEEEEEEEEvNT_6ParamsE --------------------------
	.section	.text._ZN7cutlass13device_kernelIN5flash11enable_sm90INS1_16FlashAttnFwdSm90INS1_25CollectiveMainloopFwdSm90ILi2EN4cute5tupleIJNS5_1CILi1EEES8_S8_EEENS6_IJNS7_ILi192EEENS7_ILi128EEENS7_ILi64EEEEEELi64ENS_6half_tEfNS_4arch4Sm90ELb0ELb0ELb0ELb1ELb1ELb0ELb0ELb1ELb1ELb1ELb0ELb0EEENS1_21CollectiveEpilogueFwdINS6_IJSA_SC_SB_EEES9_SE_SG_Li384ELb1ELb1ELb0ELb0EEENS1_36VarlenDynamicPersistentTileSchedulerILi192ELi128ELi384ELi128ELb0ELb1ELb1ELb0ELb1ELb1EEEEEEEEEvNT_6ParamsE,"ax",@progbits
	.align	128
.text._ZN7cutlass13device_kernelIN5flash11enable_sm90INS1_16FlashAttnFwdSm90INS1_25CollectiveMainloopFwdSm90ILi2EN4cute5tupleIJNS5_1CILi1EEES8_S8_EEENS6_IJNS7_ILi192EEENS7_ILi128EEENS7_ILi64EEEEEELi64ENS_6half_tEfNS_4arch4Sm90ELb0ELb0ELb0ELb1ELb1ELb0ELb0ELb1ELb1ELb1ELb0ELb0EEENS1_21CollectiveEpilogueFwdINS6_IJSA_SC_SB_EEES9_SE_SG_Li384ELb1ELb1ELb0ELb0EEENS1_36VarlenDynamicPersistentTileSchedulerILi192ELi128ELi384ELi128ELb0ELb1ELb1ELb0ELb1ELb1EEEEEEEEEvNT_6ParamsE:
        .type           _ZN7cutlass13device_kernelIN5flash11enable_sm90INS1_16FlashAttnFwdSm90INS1_25CollectiveMainloopFwdSm90ILi2EN4cute5tupleIJNS5_1CILi1EEES8_S8_EEENS6_IJNS7_ILi192EEENS7_ILi128EEENS7_ILi64EEEEEELi64ENS_6half_tEfNS_4arch4Sm90ELb0ELb0ELb0ELb1ELb1ELb0ELb0ELb1ELb1ELb1ELb0ELb0EEENS1_21CollectiveEpilogueFwdINS6_IJSA_SC_SB_EEES9_SE_SG_Li384ELb1ELb1ELb0ELb0EEENS1_36VarlenDynamicPersistentTileSchedulerILi192ELi128ELi384ELi128ELb0ELb1ELb1ELb0ELb1ELb1EEEEEEEEEvNT_6ParamsE,@function
        .size           _ZN7cutlass13device_kernelIN5flash11enable_sm90INS1_16FlashAttnFwdSm90INS1_25CollectiveMainloopFwdSm90ILi2EN4cute5tupleIJNS5_1CILi1EEES8_S8_EEENS6_IJNS7_ILi192EEENS7_ILi128EEENS7_ILi64EEEEEELi64ENS_6half_tEfNS_4arch4Sm90ELb0ELb0ELb0ELb1ELb1ELb0ELb0ELb1ELb1ELb1ELb0ELb0EEENS1_21CollectiveEpilogueFwdINS6_IJSA_SC_SB_EEES9_SE_SG_Li384ELb1ELb1ELb0ELb0EEENS1_36VarlenDynamicPersistentTileSchedulerILi192ELi128ELi384ELi128ELb0ELb1ELb1ELb0ELb1ELb1EEEEEEEEEvNT_6ParamsE,(.L_x_15873 - _ZN7cutlass13device_kernelIN5flash11enable_sm90INS1_16FlashAttnFwdSm90INS1_25CollectiveMainloopFwdSm90ILi2EN4cute5tupleIJNS5_1CILi1EEES8_S8_EEENS6_IJNS7_ILi192EEENS7_ILi128EEENS7_ILi64EEEEEELi64ENS_6half_tEfNS_4arch4Sm90ELb0ELb0ELb0ELb1ELb1ELb0ELb0ELb1ELb1ELb1ELb0ELb0EEENS1_21CollectiveEpilogueFwdINS6_IJSA_SC_SB_EEES9_SE_SG_Li384ELb1ELb1ELb0ELb0EEENS1_36VarlenDynamicPersistentTileSchedulerILi192ELi128ELi384ELi128ELb0ELb1ELb1ELb0ELb1ELb1EEEEEEEEEvNT_6ParamsE)
        .other          _ZN7cutlass13device_kernelIN5flash11enable_sm90INS1_16FlashAttnFwdSm90INS1_25CollectiveMainloopFwdSm90ILi2EN4cute5tupleIJNS5_1CILi1EEES8_S8_EEENS6_IJNS7_ILi192EEENS7_ILi128EEENS7_ILi64EEEEEELi64ENS_6half_tEfNS_4arch4Sm90ELb0ELb0ELb0ELb1ELb1ELb0ELb0ELb1ELb1ELb1ELb0ELb0EEENS1_21CollectiveEpilogueFwdINS6_IJSA_SC_SB_EEES9_SE_SG_Li384ELb1ELb1ELb0ELb0EEENS1_36VarlenDynamicPersistentTileSchedulerILi192ELi128ELi384ELi128ELb0ELb1ELb1ELb0ELb1ELb1EEEEEEEEEvNT_6ParamsE,@"STO_CUDA_ENTRY STV_DEFAULT"
_ZN7cutlass13device_kernelIN5flash11enable_sm90INS1_16FlashAttnFwdSm90INS1_25CollectiveMainloopFwdSm90ILi2EN4cute5tupleIJNS5_1CILi1EEES8_S8_EEENS6_IJNS7_ILi192EEENS7_ILi128EEENS7_ILi64EEEEEELi64ENS_6half_tEfNS_4arch4Sm90ELb0ELb0ELb0ELb1ELb1ELb0ELb0ELb1ELb1ELb1ELb0ELb0EEENS1_21CollectiveEpilogueFwdINS6_IJSA_SC_SB_EEES9_SE_SG_Li384ELb1ELb1ELb0ELb0EEENS1_36VarlenDynamicPersistentTileSchedulerILi192ELi128ELi384ELi128ELb0ELb1ELb1ELb0ELb1ELb1EEEEEEEEEvNT_6ParamsE:
        /* <DEDUP_REMOVED lines=45> */
.L_x_12929:
        /* <DEDUP_REMOVED lines=22> */
.L_x_12930:
        /* <DEDUP_REMOVED lines=18> */
.L_x_12931:
        /* <DEDUP_REMOVED lines=22> */
.L_x_12932:
        /* <DEDUP_REMOVED lines=23> */
.L_x_12933:
        /* <DEDUP_REMOVED lines=8> */
.L_x_12935:
        /* <DEDUP_REMOVED lines=30> */
[----:B------:R-:W-:Y:S02]  /*0a80*/  LEA.HI R2, R3, R156, RZ, 0x5 ;  /* 0x0000009c03027211 */ /* 0x000fe400078f28ff */
[----:B------:R-:W-:Y:S01]  /*0a90*/  SHF.R.S32.HI R7, RZ, 0x4, R0 ;  /* 0x00000004ff077819 */ /* 0x000fe20000011400 */
[----:B------:R-:W-:Y:S01]  /*0aa0*/  IMAD.IADD R18, R156, 0x1, -R5 ;  /* 0x000000019c127824 */ /* 0x000fe200078e0a05 */
[----:B------:R-:W-:Y:S01]  /*0ab0*/  LOP3.LUT R5, R0, 0x3fffff0, RZ, 0xc0, !PT ;  /* 0x03fffff000057812 */ /* 0x000fe200078ec0ff */
[----:B------:R-:W-:Y:S01]  /*0ac0*/  IMAD.SHL.U32 R2, R2, 0x20, RZ ;  /* 0x0000002002027824 */ /* 0x000fe200078e00ff */
[----:B------:R-:W-:Y:S02]  /*0ad0*/  LEA.HI R0, R0, R7, RZ, 0x1 ;  /* 0x0000000700007211 */ /* 0x000fe400078f08ff */
[----:B------:R-:W-:Y:S01]  /*0ae0*/  SHF.R.S32.HI R9, RZ, 0x1f, R18 ;  /* 0x0000001fff097819 */ /* 0x000fe20000011412 */
[----:B------:R-:W-:Y:S01]  /*0af0*/  IMAD.IADD R5, R156, 0x1, -R5 ;  /* 0x000000019c057824 */ /* 0x000fe200078e0a05 */
[----:B------:R-:W-:-:S02]  /*0b00*/  LOP3.LUT R2, R2, 0xfffffc00, RZ, 0xc0, !PT ;  /* 0xfffffc0002027812 */ /* 0x000fc400078ec0ff */
[----:B------:R-:W-:Y:S02]  /*0b10*/  LOP3.LUT R0, R0, 0x1ffffffe, RZ, 0xc0, !PT ;  /* 0x1ffffffe00007812 */ /* 0x000fe400078ec0ff */
[----:B------:R-:W-:Y:S01]  /*0b20*/  LEA.HI R4, R9, R18, RZ, 0x2 ;  /* 0x0000001209047211 */ /* 0x000fe200078f10ff */
[----:B------:R-:W-:Y:S01]  /*0b30*/  IMAD R5, R5, 0x40, R2 ;  /* 0x0000004005057824 */ /* 0x000fe200078e0202 */
[----:B------:R-:W-:Y:S01]  /*0b40*/  LEA.HI R2, R3, R156, RZ, 0x2 ;  /* 0x0000009c03027211 */ /* 0x000fe200078f10ff */
[----:B------:R-:W-:Y:S01]  /*0b50*/  IMAD.IADD R0, R7, 0x1, -R0 ;  /* 0x0000000107007824 */ /* 0x000fe200078e0a00 */
[----:B------:R-:W-:Y:S02]  /*0b60*/  SHF.R.S32.HI R22, RZ, 0x7, R22 ;  /* 0x00000007ff167819 */ /* 0x000fe40000011416 */
[--C-:B------:R-:W-:Y:S02]  /*0b70*/  SHF.R.S32.HI R6, RZ, 0x2, R4.reuse ;  /* 0x00000002ff067819 */ /* 0x100fe40000011404 */
[----:B------:R-:W-:Y:S01]  /*0b80*/  LEA R154, R0, R5, 0x3 ;  /* 0x00000005009a7211 */ /* 0x000fe200078e18ff */
[----:B------:R-:W-:Y:S01]  /*0b90*/  IMAD.HI R0, R22, 0x55555556, RZ ;  /* 0x5555555616007827 */ /* 0x000fe200078e02ff */
[----:B------:R-:W-:-:S02]  /*0ba0*/  SHF.R.S32.HI R11, RZ, 0x1f, R4 ;  /* 0x0000001fff0b7819 */ /* 0x000fc40000011404 */
[----:B------:R-:W-:Y:S02]  /*0bb0*/  LOP3.LUT R5, R2, 0xfffffffc, RZ, 0xc0, !PT ;  /* 0xfffffffc02057812 */ /* 0x000fe400078ec0ff */
[----:B------:R-:W-:Y:S02]  /*0bc0*/  LEA.HI R11, R11, R6, RZ, 0x3 ;  /* 0x000000060b0b7211 */ /* 0x000fe400078f18ff */
[----:B------:R-:W-:Y:S01]  /*0bd0*/  LEA.HI R7, R0, R0, RZ, 0x1 ;  /* 0x0000000000077211 */ /* 0x000fe200078f08ff */
[----:B------:R-:W-:Y:S01]  /*0be0*/  IMAD.IADD R2, R156, 0x1, -R5 ;  /* 0x000000019c027824 */ /* 0x000fe200078e0a05 */
[----:B------:R-:W-:Y:S02]  /*0bf0*/  LOP3.LUT R11, R11, 0xfffffff8, RZ, 0xc0, !PT ;  /* 0xfffffff80b0b7812 */ /* 0x000fe400078ec0ff */
[----:B------:R-:W-:Y:S01]  /*0c00*/  LEA.HI R9, R9, R18, RZ, 0x5 ;  /* 0x0000001209097211 */ /* 0x000fe200078f28ff */
[----:B------:R-:W-:Y:S01]  /*0c10*/  IMAD R7, R7, -0x3, R22 ;  /* 0xfffffffd07077824 */ /* 0x000fe200078e0216 */
[----:B------:R-:W-:Y:S01]  /*0c20*/  LEA.HI R0, R2, R2, RZ, 0x1 ;  /* 0x0000000202007211 */ /* 0x000fe200078f08ff */
[----:B------:R-:W-:Y:S01]  /*0c30*/  IMAD.IADD R6, R6, 0x1, -R11 ;  /* 0x0000000106067824 */ /* 0x000fe200078e0a0b */
[----:B------:R-:W-:-:S02]  /*0c40*/  LEA.HI R3, R3, R156, RZ, 0x3 ;  /* 0x0000009c03037211 */ /* 0x000fc400078f18ff */
[----:B------:R-:W-:Y:S02]  /*0c50*/  SHF.R.S32.HI R9, RZ, 0x5, R9 ;  /* 0x00000005ff097819 */ /* 0x000fe40000011409 */
[----:B------:R-:W-:Y:S02]  /*0c60*/  LOP3.LUT R11, R0, 0x1ffffffe, RZ, 0xc0, !PT ;  /* 0x1ffffffe000b7812 */ /* 0x000fe400078ec0ff */
[----:B------:R-:W-:Y:S01]  /*0c70*/  LOP3.LUT R5, R3, 0xfffffff8, RZ, 0xc0, !PT ;  /* 0xfffffff803057812 */ /* 0x000fe200078ec0ff */
[----:B------:R-:W-:Y:S01]  /*0c80*/  IMAD R6, R9, 0x10, R6 ;  /* 0x0000001009067824 */ /* 0x000fe200078e0206 */
[----:B------:R-:W-:Y:S01]  /*0c90*/  LOP3.LUT R13, R4, 0x7ffffffc, RZ, 0xc0, !PT ;  /* 0x7ffffffc040d7812 */ /* 0x000fe200078ec0ff */
[----:B------:R-:W-:Y:S01]  /*0ca0*/  IMAD.IADD R0, R2, 0x1, -R11 ;  /* 0x0000000102007824 */ /* 0x000fe200078e0a0b */
[----:B------:R-:W-:Y:S01]  /*0cb0*/  SHF.R.S32.HI R17, RZ, 0x3, R3 ;  /* 0x00000003ff117819 */ /* 0x000fe20000011403 */
[----:B------:R-:W-:Y:S01]  /*0cc0*/  IMAD.IADD R2, R156, 0x1, -R5 ;  /* 0x000000019c027824 */ /* 0x000fe200078e0a05 */
[----:B------:R-:W-:Y:S01]  /*0cd0*/  LEA R23, R7, R6, 0x6 ;  /* 0x0000000607177211 */ /* 0x000fe200078e30ff */
[----:B------:R-:W-:-:S02]  /*0ce0*/  IMAD.IADD R13, R18, 0x1, -R13 ;  /* 0x00000001120d7824 */ /* 0x000fc400078e0a0d */
[----:B------:R-:W-:Y:S02]  /*0cf0*/  IMAD.SHL.U32 R16, R2, 0x8, RZ ;  /* 0x0000000802107824 */ /* 0x000fe400078e00ff */
[----:B------:R-:W-:Y:S02]  /*0d00*/  IMAD R152, R13, R152, 0x80 ;  /* 0x000000800d987424 */ /* 0x000fe400078e0298 */
[----:B------:R-:W-:Y:S01]  /*0d10*/  IMAD R153, R0, 0x8, R23 ;  /* 0x0000000800997824 */ /* 0x000fe200078e0217 */
[----:B------:R-:W-:-:S07]  /*0d20*/  SHF.R.S32.HI R155, RZ, 0x1f, R16 ;  /* 0x0000001fff9b7819 */ /* 0x000fce0000011410 */
.L_x_12969:
        /* <DEDUP_REMOVED lines=24> */
[----:B------:R-:W3:Y:S01]  /*0eb0*/  @P1 LDG.E R6, desc[UR50][R6.64] ;  /* 0x0000003206061981 */ /* 0x000ee2000c1e1900 */
        /* <DEDUP_REMOVED lines=9> */
[----:B------:R-:W-:-:S02]  /*0f50*/  CS2R R24, SRZ ;  /* 0x0000000000187805 */ /* 0x000fc4000001ff00 */
[----:B------:R-:W-:Y:S02]  /*0f60*/  MOV R3, RZ ;  /* 0x000000ff00037202 */ /* 0x000fe40000000f00 */
[----:B------:R-:W-:Y:S01]  /*0f70*/  CS2R R26, SRZ ;  /* 0x00000000001a7805 */ /* 0x000fe2000001ff00 */
[----:B------:R-:W-:Y:S01]  /*0f80*/  UIMAD UR4, UR4, UR6, URZ ;  /* 0x00000006040472a4 */ /* 0x000fe2000f8e023f */
[----:B------:R-:W-:Y:S02]  /*0f90*/  CS2R R30, SRZ ;  /* 0x00000000001e7805 */ /* 0x000fe4000001ff00 */
[----:B------:R-:W-:Y:S02]  /*0fa0*/  CS2R R36, SRZ ;  /* 0x0000000000247805 */ /* 0x000fe4000001ff00 */
[----:B-----5:R-:W-:Y:S02]  /*0fb0*/  CS2R R14, SRZ ;  /* 0x00000000000e7805 */ /* 0x020fe4000001ff00 */
[----:B------:R-:W-:-:S02]  /*0fc0*/  CS2R R38, SRZ ;  /* 0x0000000000267805 */ /* 0x000fc4000001ff00 */
[----:B------:R-:W-:Y:S02]  /*0fd0*/  CS2R R12, SRZ ;  /* 0x00000000000c7805 */ /* 0x000fe4000001ff00 */
[----:B------:R-:W-:Y:S01]  /*0fe0*/  CS2R R40, SRZ ;  /* 0x0000000000287805 */ /* 0x000fe2000001ff00 */
[----:B------:R-:W-:Y:S01]  /*0ff0*/  IMAD.MOV.U32 R42, RZ, RZ, RZ ;  /* 0x000000ffff2a7224 */ /* 0x000fe200078e00ff */
[----:B--2---:R-:W-:Y:S02]  /*1000*/  @P0 R2UR UR42, R4 ;  /* 0x00000000042a02ca */ /* 0x004fe400000e0000 */
[----:B------:R-:W-:Y:S02]  /*1010*/  PLOP3.LUT P0, PT, PT, PT, PT, 0x80, 0x0 ;  /* 0x000000000000781c */ /* 0x000fe40003f0f070 */
[----:B---3--:R-:W-:Y:S01]  /*1020*/  @P1 R2UR UR4, R6 ;  /* 0x00000000060412ca */ /* 0x008fe200000e0000 */
[----:B------:R-:W-:-:S14]  /*1030*/  @P1 BRA `(.L_x_12936) ;  /* 0x0000000000341947 */ /* 0x000fdc0003800000 */
        /* <DEDUP_REMOVED lines=13> */
.L_x_12936:
[----:B------:R-:W-:Y:S01]  /*1110*/  UIADD3 UR42, -UR42, UR4, URZ ;  /* 0x000000042a2a7290 */ /* 0x000fe2000fffe13f */
[----:B------:R-:W-:Y:S01]  /*1120*/  CS2R R44, SRZ ;  /* 0x00000000002c7805 */ /* 0x000fe2000001ff00 */
[----:B------:R-:W-:Y:S01]  /*1130*/  IMAD.MOV.U32 R43, RZ, RZ, RZ ;  /* 0x000000ffff2b7224 */ /* 0x000fe200078e00ff */
[----:B------:R-:W-:Y:S01]  /*1140*/  CS2R R46, SRZ ;  /* 0x00000000002e7805 */ /* 0x000fe2000001ff00 */
[----:B------:R-:W-:Y:S01]  /*1150*/  UISETP.GE.AND UP0, UPT, UR42, 0x1, UPT ;  /* 0x000000012a00788c */ /* 0x000fe2000bf06270 */
[----:B------:R-:W-:Y:S01]  /*1160*/  CS2R R48, SRZ ;  /* 0x0000000000307805 */ /* 0x000fe2000001ff00 */
[----:B------:R-:W-:Y:S01]  /*1170*/  UIADD3 UR4, UR42, 0x7f, URZ ;  /* 0x0000007f2a047890 */ /* 0x000fe2000fffe03f */
[----:B------:R-:W-:Y:S02]  /*1180*/  CS2R R50, SRZ ;  /* 0x0000000000327805 */ /* 0x000fe4000001ff00 */
[----:B------:R-:W-:Y:S01]  /*1190*/  CS2R R52, SRZ ;  /* 0x0000000000347805 */ /* 0x000fe2000001ff00 */
[----:B------:R-:W-:Y:S01]  /*11a0*/  IMAD.MOV.U32 R54, RZ, RZ, RZ ;  /* 0x000000ffff367224 */ /* 0x000fe200078e00ff */
[----:B------:R-:W-:Y:S01]  /*11b0*/  PLOP3.LUT P1, PT, PT, PT, UP0, 0x80, 0x0 ;  /* 0x000000000000781c */ /* 0x000fe20003f2f008 */
[----:B------:R-:W-:Y:S01]  /*11c0*/  USHF.R.S32.HI UR5, URZ, 0x1f, UR4 ;  /* 0x0000001f3f057899 */ /* 0x000fe20008011404 */
[----:B------:R-:W-:-:S03]  /*11d0*/  IMAD.MOV.U32 R56, RZ, RZ, RZ ;  /* 0x000000ffff387224 */ /* 0x000fc600078e00ff */
[----:B------:R-:W-:-:S08]  /*11e0*/  ULEA.HI UR45, UR5, UR4, URZ, 0x7 ;  /* 0x00000004052d7291 */ /* 0x000fd0000f8f383f */
[----:B------:R-:W-:Y:S05]  /*11f0*/  @!P1 BRA `(.L_x_12937) ;  /* 0x0000004800309947 */ /* 0x000fea0003800000 */
[----:B------:R-:W0:Y:S01]  /*1200*/  SHFL.IDX PT, R0, R22, RZ, 0x1f ;  /* 0x00001fff16007589 */ /* 0x000e2200000e0000 */
[----:B------:R-:W1:Y:S01]  /*1210*/  S2UR UR43, SR_CgaCtaId ;  /* 0x00000000002b79c3 */ /* 0x000e620000008800 */
[----:B------:R-:W-:Y:S01]  /*1220*/  UMOV UR49, 0x400 ;  /* 0x0000040000317882 */ /* 0x000fe20000000000 */
[----:B------:R-:W-:Y:S01]  /*1230*/  USHF.R.S32.HI UR45, URZ, 0x7, UR45 ;  /* 0x000000073f2d7899 */ /* 0x000fe2000801142d */
[----:B0-----:R-:W-:Y:S01]  /*1240*/  R2UR UR44, R0 ;  /* 0x00000000002c72ca */ /* 0x001fe200000e0000 */
[----:B-1----:R-:W-:-:S12]  /*1250*/  ULEA UR49, UR43, UR49, 0x18 ;  /* 0x000000312b317291 */ /* 0x002fd8000f8ec03f */
[----:B------:R-:W-:Y:S02]  /*1260*/  UIMAD.WIDE UR4, UR44, 0x55555556, URZ ;  /* 0x555555562c0478a5 */ /* 0x000fe4000f8e023f */
[----:B------:R-:W-:Y:S02]  /*1270*/  UIADD3 UR4, UR49, 0x8400, URZ ;  /* 0x0000840031047890 */ /* 0x000fe4000fffe03f */
[----:B------:R-:W-:Y:S02]  /*1280*/  ULEA.HI UR5, UR5, UR5, URZ, 0x1 ;  /* 0x0000000505057291 */ /* 0x000fe4000f8f083f */
[----:B------:R-:W-:Y:S02]  /*1290*/  ULOP3.LUT UP0, URZ, UR4, 0x3ff, URZ, 0xc0, !UPT ;  /* 0x000003ff043f7892 */ /* 0x000fe4000f80c03f */
[----:B------:R-:W-:-:S04]  /*12a0*/  UIMAD UR5, UR5, -0x3, UR44 ;  /* 0xfffffffd050578a4 */ /* 0x000fc8000f8e022c */
[----:B------:R-:W-:Y:S01]  /*12b0*/  PLOP3.LUT P0, PT, PT, PT, UP0, 0x80, 0x0 ;  /* 0x000000000000781c */ /* 0x000fe20003f0f008 */
[----:B------:R-:W-:-:S04]  /*12c0*/  ULEA UR5, UR5, UR4, 0xd ;  /* 0x0000000405057291 */ /* 0x000fc8000f8e683f */
[----:B------:R-:W-:-:S04]  /*12d0*/  USHF.R.U32.HI UR5, URZ, 0x4, UR5 ;  /* 0x000000043f057899 */ /* 0x000fc80008011605 */
[----:B------:R-:W-:-:S04]  /*12e0*/  ULOP3.LUT UR52, UR5, 0x3fff, URZ, 0xc0, !UPT ;  /* 0x00003fff05347892 */ /* 0x000fc8000f8ec03f */
        /* <DEDUP_REMOVED lines=17> */
.L_x_12938:
[----:B------:R-:W-:Y:S01]  /*1400*/  ULEA.HI UR4, UR47, UR47, URZ, 0x1 ;  /* 0x0000002f2f047291 */ /* 0x000fe2000f8f083f */
[----:B------:R-:W-:-:S03]  /*1410*/  IMAD.U32 R3, RZ, RZ, UR48 ;  /* 0x00000030ff037e24 */ /* 0x000fc6000f8e00ff */
[----:B------:R-:W-:Y:S02]  /*1420*/  ULOP3.LUT UR4, UR4, 0xfffffffe, URZ, 0xc0, !UPT ;  /* 0xfffffffe04047892 */ /* 0x000fe4000f8ec03f */
[----:B------:R-:W-:Y:S02]  /*1430*/  ISETP.NE.AND P0, PT, R3, 0x3, PT ;  /* 0x000000030300780c */ /* 0x000fe40003f05270 */
[----:B------:R-:W-:-:S06]  /*1440*/  UIADD3 UR4, UR47, -UR4, URZ ;  /* 0x800000042f047290 */ /* 0x000fcc000fffe03f */
[----:B------:R-:W-:-:S04]  /*1450*/  MOV R0, UR4 ;  /* 0x0000000400007c02 */ /* 0x000fc80008000f00 */
[----:B------:R-:W-:-:S04]  /*1460*/  SHF.L.U32 R0, R0, 0x1f, RZ ;  /* 0x0000001f00007819 */ /* 0x000fc800000006ff */
[----:B------:R-:W0:Y:S02]  /*1470*/  SYNCS.PHASECHK.TRANS64.TRYWAIT P1, [UR49+0x16800], R0 ;  /* 0x01680000ff0075a7 */ /* 0x000e240008020171 */
[----:B0-----:R-:W-:Y:S05]  /*1480*/  @!P1 BRA `(.L_x_12939) ;  /* 0x000000b400b89947 */ /* 0x001fea0003800000 */
.L_x_13054:
[----:B------:R-:W-:Y:S05]  /*1490*/  @!P0 BRA `(.L_x_12940) ;  /* 0x0000000000048947 */ /* 0x000fea0003800000 */
[----:B------:R-:W-:Y:S01]  /*14a0*/  BPT.TRAP 0x1 ;  /* 0x000000040000795c */ /* 0x000fe20000300000 */
.L_x_12940:
[----:B------:R-:W-:Y:S02]  /*14b0*/  IMAD.U32 R4, RZ, RZ, UR36 ;  /* 0x00000024ff047e24 */ /* 0x000fe4000f8e00ff */
[----:B0-----:R-:W-:-:S03]  /*14c0*/  IMAD.U32 R3, RZ, RZ, UR46 ;  /* 0x0000002eff037e24 */ /* 0x001fc6000f8e00ff */
[----:B------:R-:W-:Y:S02]  /*14d0*/  LEA R4, R4, UR49, 0x3 ;  /* 0x0000003104047c11 */ /* 0x000fe4000f8e18ff */
[----:B------:R-:W-:-:S04]  /*14e0*/  SHF.L.U32 R3, R3, 0x1f, RZ ;  /* 0x0000001f03037819 */ /* 0x000fc800000006ff */
[----:B------:R0:W1:Y:S01]  /*14f0*/  SYNCS.PHASECHK.TRANS64.TRYWAIT P1, [R4+URZ+0x16830], R3 ;  /* 0x01683003040075a7 */ /* 0x000062000802017f */
[----:B------:R-:W-:Y:S05]  /*1500*/  @!P0 BRA `(.L_x_12941) ;  /* 0x0000000000048947 */ /* 0x000fea0003800000 */
[----:B------:R-:W-:Y:S01]  /*1510*/  BPT.TRAP 0x1 ;  /* 0x000000040000795c */ /* 0x000fe20000300000 */
.L_x_12941:
[----:B------:R-:W-:Y:S01]  /*1520*/  IMAD.MOV.U32 R119, RZ, RZ, RZ ;  /* 0x000000ffff777224 */ /* 0x000fe200078e00ff */
[----:B-1----:R-:W-:Y:S06]  /*1530*/  @P1 BRA `(.L_x_12942) ;  /* 0x0000000000081947 */ /* 0x002fec0003800000 */
[----:B------:R-:W1:Y:S02]  /*1540*/  SYNCS.PHASECHK.TRANS64.TRYWAIT P1, [R4+URZ+0x16830], R3 ;  /* 0x01683003040075a7 */ /* 0x000e64000802017f */
[----:B-1----:R-:W-:Y:S05]  /*1550*/  @!P1 BRA `(.L_x_12943) ;  /* 0x000000b4009c9947 */ /* 0x002fea0003800000 */
.L_x_12942:
        /* <DEDUP_REMOVED lines=35> */
.L_x_12944:
[----:B------:R-:W-:Y:S01]  /*1790*/  VIADD R8, R152, UR42 ;  /* 0x0000002a98087c36 */ /* 0x000fe20008000000 */
[----:B------:R-:W-:Y:S01]  /*17a0*/  P2R R10, PR, RZ, 0x1 ;  /* 0x00000001ff0a7803 */ /* 0x000fe20000000000 */
[----:B01----:R-:W-:Y:S01]  /*17b0*/  IMAD.U32 R3, RZ, RZ, UR45 ;  /* 0x0000002dff037e24 */ /* 0x003fe2000f8e00ff */
[----:B------:R-:W-:Y:S01]  /*17c0*/  ULDC UR6, c[0x0][0x988] ;  /* 0x0002620000067ab9 */ /* 0x000fe20000000800 */
[----:B------:R-:W-:Y:S01]  /*17d0*/  UISETP.GE.AND UP0, UPT, UR42, 0x81, UPT ;  /* 0x000000812a00788c */ /* 0x000fe2000bf06270 */
        /* <DEDUP_REMOVED lines=25> */
[----:B------:R-:W-:Y:S01]  /*1970*/  IMAD.MOV.U32 R88, RZ, RZ, R119 ;  /* 0x000000ffff587224 */ /* 0x000fe200078e0077 */
        /* <DEDUP_REMOVED lines=69> */
[C---:B------:R-:W-:Y:S02]  /*1dd0*/  ISETP.GT.AND P6, PT, R8.reuse, 0x58, PT ;  /* 0x000000580800780c */ /* 0x040fe40003fc4270 */
        /* <DEDUP_REMOVED lines=37> */
[----:B------:R-:W-:Y:S01]  /*2030*/  FMNMX.FTZ R12, R85, R0, !PT ;  /* 0x00000000550c7209 */ /* 0x000fe20007810000 */
[----:B------:R-:W-:Y:S01]  /*2040*/  IMAD.U32 R0, RZ, RZ, UR6 ;  /* 0x00000006ff007e24 */ /* 0x000fe2000f8e00ff */
[----:B------:R-:W-:-:S02]  /*2050*/  P2R R30, PR, RZ, 0x1 ;  /* 0x00000001ff1e7803 */ /* 0x000fc40000000000 */
[----:B------:R-:W-:Y:S01]  /*2060*/  P2R R28, PR, RZ, 0x2 ;  /* 0x00000002ff1c7803 */ /* 0x000fe20000000000 */
[----:B------:R-:W0:Y:S01]  /*2070*/  SHFL.BFLY PT, R3, R12, 0x2, 0x1f ;  /* 0x0c401f000c037f89 */ /* 0x000e2200000e0000 */
[----:B------:R-:W-:Y:S02]  /*2080*/  P2R R26, PR, RZ, 0x4 ;  /* 0x00000004ff1a7803 */ /* 0x000fe40000000000 */
[C---:B------:R-:W-:Y:S02]  /*2090*/  ISETP.GT.AND P2, PT, R8.reuse, 0x58, PT ;  /* 0x000000580800780c */ /* 0x040fe40003f44270 */
[C---:B------:R-:W-:Y:S02]  /*20a0*/  ISETP.GT.AND P1, PT, R8.reuse, 0x59, PT ;  /* 0x000000590800780c */ /* 0x040fe40003f24270 */
[----:B------:R-:W-:Y:S02]  /*20b0*/  ISETP.GT.AND P0, PT, R8, 0x60, PT ;  /* 0x000000600800780c */ /* 0x000fe40003f04270 */
[----:B------:R-:W-:-:S02]  /*20c0*/  FSEL R45, R70, -INF , P2 ;  /* 0xff800000462d7808 */ /* 0x000fc40001000000 */
[----:B------:R-:W-:Y:S02]  /*20d0*/  FSEL R71, R71, -INF , P1 ;  /* 0xff80000047477808 */ /* 0x000fe40000800000 */
[----:B------:R-:W-:Y:S02]  /*20e0*/  FSEL R49, R74, -INF , P0 ;  /* 0xff8000004a317808 */ /* 0x000fe40000000000 */
[----:B------:R-:W-:Y:S02]  /*20f0*/  ISETP.NE.AND P0, PT, R30, RZ, PT ;  /* 0x000000ff1e00720c */ /* 0x000fe40003f05270 */
[----:B------:R-:W-:Y:S02]  /*2100*/  ISETP.NE.AND P1, PT, R28, RZ, PT ;  /* 0x000000ff1c00720c */ /* 0x000fe40003f25270 */
[----:B------:R-:W-:Y:S02]  /*2110*/  FSEL R75, R75, -INF , P0 ;  /* 0xff8000004b4b7808 */ /* 0x000fe40000000000 */
[----:B------:R-:W-:-:S02]  /*2120*/  ISETP.NE.AND P2, PT, R26, RZ, PT ;  /* 0x000000ff1a00720c */ /* 0x000fc40003f45270 */
[----:B------:R-:W-:Y:S02]  /*2130*/  ISETP.NE.AND P0, PT, R10, RZ, PT ;  /* 0x000000ff0a00720c */ /* 0x000fe40003f05270 */
[----:B0-----:R-:W-:Y:S02]  /*2140*/  FMNMX.FTZ R14, R12, R3, !PT ;  /* 0x000000030c0e7209 */ /* 0x001fe40007810000 */
[----:B------:R-:W-:Y:S02]  /*2150*/  R2UR UR6, R4 ;  /* 0x00000000040672ca */ /* 0x000fe400000e0000 */
[----:B------:R-:W-:Y:S01]  /*2160*/  MOV R94, R119 ;  /* 0x00000077005e7202 */ /* 0x000fe20000000f00 */
[----:B------:R-:W0:Y:S10]  /*2170*/  SHFL.BFLY PT, R3, R14, 0x1, 0x1f ;  /* 0x0c201f000e037f89 */ /* 0x000e3400000e0000 */
[----:B------:R-:W-:-:S04]  /*2180*/  UIADD3 UR6, UR6, 0x16840, URZ ;  /* 0x0001684006067890 */ /* 0x000fc8000fffe03f */
[----:B------:R-:W-:-:S09]  /*2190*/  UPRMT UR6, UR43, 0x654, UR6 ;  /* 0x000006542b067896 */ /* 0x000fd20008000006 */
[----:B------:R-:W-:Y:S01]  /*21a0*/  SYNCS.ARRIVE.TRANS64.RED.A1T0 RZ, [UR6], RZ ;  /* 0x000000ffffff79a7 */ /* 0x000fe20008100406 */
[----:B0-----:R-:W-:-:S04]  /*21b0*/  FMNMX.FTZ R3, R14, R3, !PT ;  /* 0x000000030e037209 */ /* 0x001fc80007810000 */
        /* <DEDUP_REMOVED lines=60> */
[----:B------:R-:W-:Y:S01]  /*2580*/  FFMA.FTZ R81, R85, R0, -R8 ;  /* 0x0000000055517223 */ /* 0x000fe20000010808 */
[----:B------:R-:W-:Y:S01]  /*2590*/  FMNMX.FTZ R6, R55, R6, !PT ;  /* 0x0000000637067209 */ /* 0x000fe20007810000 */
[----:B------:R-:W-:-:S02]  /*25a0*/  IMAD.MOV.U32 R117, RZ, RZ, R119 ;  /* 0x000000ffff757224 */ /* 0x000fc400078e0077 */
[----:B------:R-:W4:Y:S01]  /*25b0*/  MUFU.EX2 R124, R124 ;  /* 0x0000007c007c7308 */ /* 0x000f220000000800 */
[----:B------:R-:W-:Y:S01]  /*25c0*/  FMNMX.FTZ R6, R33, R6, !PT ;  /* 0x0000000621067209 */ /* 0x000fe20007810000 */
[--C-:B------:R-:W-:Y:S02]  /*25d0*/  IMAD.MOV.U32 R115, RZ, RZ, R119.reuse ;  /* 0x000000ffff737224 */ /* 0x100fe400078e0077 */
[--C-:B------:R-:W-:Y:S01]  /*25e0*/  IMAD.MOV.U32 R113, RZ, RZ, R119.reuse ;  /* 0x000000ffff717224 */ /* 0x100fe200078e0077 */
[----:B------:R-:W-:Y:S01]  /*25f0*/  FMNMX.FTZ R6, R59, R6, !PT ;  /* 0x000000063b067209 */ /* 0x000fe20007810000 */
[----:B------:R-:W-:Y:S02]  /*2600*/  IMAD.MOV.U32 R111, RZ, RZ, R119 ;  /* 0x000000ffff6f7224 */ /* 0x000fe400078e0077 */
        /* <DEDUP_REMOVED lines=93> */
[----:B------:R-:W-:Y:S01]  /*2be0*/  F2FP.F16.F32.PACK_AB R130, R91, R130 ;  /* 0x000000825b82723e */ /* 0x000fe200000000ff */
[----:B------:R-:W-:Y:S01]  /*2bf0*/  IMAD.MOV.U32 R89, RZ, RZ, R119 ;  /* 0x000000ffff597224 */ /* 0x000fe200078e0077 */
[----:B------:R-:W-:Y:S01]  /*2c00*/  F2FP.F16.F32.PACK_AB R120, R53, R120 ;  /* 0x000000783578723e */ /* 0x000fe200000000ff */
[----:B------:R-:W-:Y:S01]  /*2c10*/  FADD.FTZ R9, R91, R34 ;  /* 0x000000225b097221 */ /* 0x000fe20000010000 */
[----:B------:R-:W-:Y:S01]  /*2c20*/  FFMA.FTZ R34, R67, R0, -R26 ;  /* 0x0000000043227223 */ /* 0x000fe2000001081a */
[----:B------:R-:W0:Y:S01]  /*2c30*/  MUFU.EX2 R12, R12 ;  /* 0x0000000c000c7308 */ /* 0x000e220000000800 */
[----:B-1----:R-:W-:Y:S01]  /*2c40*/  FADD.FTZ R36, R10, R7 ;  /* 0x000000070a247221 */ /* 0x002fe20000010000 */
[----:B------:R-:W-:Y:S01]  /*2c50*/  FADD.FTZ R38, R132, R9 ;  /* 0x0000000984267221 */ /* 0x000fe20000010000 */
[----:B------:R-:W-:Y:S01]  /*2c60*/  F2FP.F16.F32.PACK_AB R132, R93, R132 ;  /* 0x000000845d84723e */ /* 0x000fe200000000ff */
[----:B------:R-:W-:Y:S01]  /*2c70*/  IMAD.MOV.U32 R91, RZ, RZ, R119 ;  /* 0x000000ffff5b7224 */ /* 0x000fe200078e0077 */
[----:B------:R-:W-:Y:S01]  /*2c80*/  F2FP.F16.F32.PACK_AB R122, R57, R122 ;  /* 0x0000007a397a723e */ /* 0x000fe200000000ff */
[----:B------:R-:W-:Y:S01]  /*2c90*/  FADD.FTZ R9, R93, R38 ;  /* 0x000000265d097221 */ /* 0x000fe20000010000 */
[----:B------:R-:W-:Y:S01]  /*2ca0*/  F2FP.F16.F32.PACK_AB R124, R61, R124 ;  /* 0x0000007c3d7c723e */ /* 0x000fe200000000ff */
[----:B------:R-:W1:Y:S01]  /*2cb0*/  MUFU.EX2 R129, R129 ;  /* 0x0000008100817308 */ /* 0x000e620000000800 */
[----:B--2---:R-:W-:Y:S01]  /*2cc0*/  FADD.FTZ R7, R127, R36 ;  /* 0x000000247f077221 */ /* 0x004fe20000010000 */
[----:B------:R-:W-:Y:S01]  /*2cd0*/  FADD.FTZ R38, R134, R9 ;  /* 0x0000000986267221 */ /* 0x000fe20000010000 */
[----:B------:R-:W-:Y:S01]  /*2ce0*/  F2FP.F16.F32.PACK_AB R126, R69, R126 ;  /* 0x0000007e457e723e */ /* 0x000fe200000000ff */
[----:B------:R-:W-:Y:S01]  /*2cf0*/  IMAD.MOV.U32 R93, RZ, RZ, R119 ;  /* 0x000000ffff5d7224 */ /* 0x000fe200078e0077 */
[C---:B------:R-:W-:Y:S01]  /*2d00*/  F2FP.F16.F32.PACK_AB R134, R79.reuse, R134 ;  /* 0x000000864f86723e */ /* 0x040fe200000000ff */
[----:B------:R-:W-:Y:S01]  /*2d10*/  FADD.FTZ R9, R79, R38 ;  /* 0x000000264f097221 */ /* 0x000fe20000010000 */
[----:B------:R-:W-:Y:S01]  /*2d20*/  F2FP.F16.F32.PACK_AB R125, R10, R125 ;  /* 0x0000007d0a7d723e */ /* 0x000fe200000000ff */
[----:B------:R-:W2:Y:S01]  /*2d30*/  MUFU.EX2 R14, R14 ;  /* 0x0000000e000e7308 */ /* 0x000ea20000000800 */
[----:B0-----:R-:W-:Y:S01]  /*2d40*/  FADD.FTZ R36, R12, R7 ;  /* 0x000000070c247221 */ /* 0x001fe20000010000 */
[----:B------:R-:W-:Y:S01]  /*2d50*/  FADD.FTZ R38, R136, R9 ;  /* 0x0000000988267221 */ /* 0x000fe20000010000 */
[----:B------:R-:W-:-:S02]  /*2d60*/  F2FP.F16.F32.PACK_AB R136, R83, R136 ;  /* 0x000000885388723e */ /* 0x000fc400000000ff */
        /* <DEDUP_REMOVED lines=39> */
[----:B------:R-:W-:Y:S01]  /*2fe0*/  F2FP.F16.F32.PACK_AB R142, R107, R142 ;  /* 0x0000008e6b8e723e */ /* 0x000fe200000000ff */
[----:B------:R-:W-:-:S05]  /*2ff0*/  IMAD.MOV.U32 R107, RZ, RZ, R119 ;  /* 0x000000ffff6b7224 */ /* 0x000fca00078e0077 */
        /* <DEDUP_REMOVED lines=30> */
[----:B--2---:R-:W-:-:S06]  /*31e0*/  IMAD.MOV.U32 R97, RZ, RZ, R119 ;  /* 0x000000ffff617224 */ /* 0x004fcc00078e0077 */
        /* <DEDUP_REMOVED lines=17> */
[----:B------:R2:W3:Y:S01]  /*3300*/  MUFU.EX2 R6, R105 ;  /* 0x0000006900067308 */ /* 0x0004e20000000800 */
[----:B-1----:R-:W-:-:S07]  /*3310*/  FADD.FTZ R42, R150, R9 ;  /* 0x00000009962a7221 */ /* 0x002fce0000010000 */
[----:B------:R-:W1:Y:S01]  /*3320*/  MUFU.EX2 R81, R81 ;  /* 0x0000005100517308 */ /* 0x000e620000000800 */
[----:B0-----:R-:W-:Y:S01]  /*3330*/  FADD.FTZ R7, R103, R8 ;  /* 0x0000000867077221 */ /* 0x001fe20000010000 */
[----:B--2---:R-:W-:Y:S01]  /*3340*/  IMAD.MOV.U32 R105, RZ, RZ, R119 ;  /* 0x000000ffff697224 */ /* 0x004fe200078e0077 */
[C---:B---3--:R-:W-:Y:S02]  /*3350*/  F2FP.F16.F32.PACK_AB R151, R6.reuse, R103 ;  /* 0x000000670697723e */ /* 0x048fe400000000ff */
[----:B------:R-:W-:Y:S01]  /*3360*/  FADD.FTZ R7, R6, R7 ;  /* 0x0000000706077221 */ /* 0x000fe20000010000 */
[----:B------:R-:W-:Y:S02]  /*3370*/  IMAD.MOV.U32 R103, RZ, RZ, R119 ;  /* 0x000000ffff677224 */ /* 0x000fe400078e0077 */
[C---:B-1----:R-:W-:Y:S01]  /*3380*/  FADD.FTZ R9, R81.reuse, R42 ;  /* 0x0000002a51097221 */ /* 0x042fe20000010000 */
[----:B------:R-:W-:Y:S01]  /*3390*/  F2FP.F16.F32.PACK_AB R150, R81, R150 ;  /* 0x000000965196723e */ /* 0x000fe200000000ff */
[----:B------:R-:W-:Y:S06]  /*33a0*/  @!P1 BRA `(.L_x_12945) ;  /* 0x0000001c00b09947 */ /* 0x000fec0003800000 */
[----:B------:R-:W-:Y:S01]  /*33b0*/  IMAD.MOV.U32 R6, RZ, RZ, R5 ;  /* 0x000000ffff067224 */ /* 0x000fe200078e0005 */
[----:B------:R-:W-:Y:S02]  /*33c0*/  MOV R4, R3 ;  /* 0x0000000300047202 */ /* 0x000fe40000000f00 */
        /* <DEDUP_REMOVED lines=19> */
.L_x_12956:
[----:B------:R-:W-:Y:S01]  /*3500*/  ISETP.NE.AND P2, PT, RZ, UR44, PT ;  /* 0x0000002cff007c0c */ /* 0x000fe2000bf45270 */
[----:B------:R-:W-:-:S04]  /*3510*/  UISETP.NE.AND UP0, UPT, UR21, 0x1, UPT ;  /* 0x000000011500788c */ /* 0x000fc8000bf05270 */
[----:B------:R-:W-:-:S04]  /*3520*/  USEL UR46, URZ, 0x1, UP0 ;  /* 0x000000013f2e7887 */ /* 0x000fc80008000000 */
[----:B------:R-:W-:-:S04]  /*3530*/  ULOP3.LUT UR46, UR22, UR46, URZ, 0x3c, !UPT ;  /* 0x0000002e162e7292 */ /* 0x000fc8000f8e3c3f */
[----:B------:R-:W-:Y:S08]  /*3540*/  @P2 BRA `(.L_x_12946) ;  /* 0x0000000000442947 */ /* 0x000ff00003800000 */
[----:B------:R-:W-:Y:S05]  /*3550*/  @!P0 BRA `(.L_x_12947) ;  /* 0x0000000000048947 */ /* 0x000fea0003800000 */
[----:B------:R-:W-:Y:S01]  /*3560*/  BPT.TRAP 0x1 ;  /* 0x000000040000795c */ /* 0x000fe20000300000 */
.L_x_12947:
        /* <DEDUP_REMOVED lines=12> */
.L_x_12948:
[----:B-1----:R-:W-:Y:S05]  /*3630*/  @P1 BRA `(.L_x_12946) ;  /* 0x0000000000081947 */ /* 0x002fea0003800000 */
[----:B------:R-:W1:Y:S02]  /*3640*/  SYNCS.PHASECHK.TRANS64.TRYWAIT P1, [UR6+0x16830], R0 ;  /* 0x01683000ff0075a7 */ /* 0x000e640008020146 */
[----:B-1----:R-:W-:Y:S05]  /*3650*/  @!P1 BRA `(.L_x_12949) ;  /* 0x0000009400709947 */ /* 0x002fea0003800000 */
.L_x_12946:
        /* <DEDUP_REMOVED lines=28> */
.L_x_12951:
        /* <DEDUP_REMOVED lines=9> */
.L_x_12952:
[----:B-1----:R-:W-:Y:S05]  /*38b0*/  @P1 BRA `(.L_x_12950) ;  /* 0x0000000000081947 */ /* 0x002fea0003800000 */
[----:B------:R-:W1:Y:S02]  /*38c0*/  SYNCS.PHASECHK.TRANS64.TRYWAIT P1, [UR6+0x16850], R0 ;  /* 0x01685000ff0075a7 */ /* 0x000e640008020146 */
[----:B-1----:R-:W-:Y:S05]  /*38d0*/  @!P1 BRA `(.L_x_12953) ;  /* 0x0000009000e89947 */ /* 0x002fea0003800000 */
.L_x_12950:
[----:B------:R-:W2:Y:S01]  /*38e0*/  S2UR UR11, SR_CgaCtaId ;  /* 0x00000000000b79c3 */ /* 0x000ea20000008800 */
[----:B------:R-:W-:Y:S01]  /*38f0*/  UMOV UR6, 0x400 ;  /* 0x0000040000067882 */ /* 0x000fe20000000000 */
[----:B------:R-:W-:Y:S01]  /*3900*/  WARPGROUP.ARRIVE ;  /* 0x00000000000079c5 */ /* 0x000fe20000000000 */
[----:B------:R-:W-:-:S05]  /*3910*/  UMOV UR7, 0x40000040 ;  /* 0x4000004000077882 */ /* 0x000fca0000000000 */
[----:B-1----:R-:W1:Y:S01]  /*3920*/  S2R R3, SR_TID.X ;  /* 0x0000000000037919 */ /* 0x002e620000002100 */
[----:B0-----:R-:W-:Y:S01]  /*3930*/  VIADD R0, R19, 0x9 ;  /* 0x0000000913007836 */ /* 0x001fe20000000000 */
[----:B--2---:R-:W-:-:S04]  /*3940*/  ULEA UR14, UR11, UR6, 0x18 ;  /* 0x000000060b0e7291 */ /* 0x004fc8000f8ec03f */
[----:B------:R-:W-:-:S04]  /*3950*/  UIADD3 UR6, UR14, 0x400, URZ ;  /* 0x000004000e067890 */ /* 0x000fc8000fffe03f */
[----:B------:R-:W-:-:S04]  /*3960*/  USHF.R.U32.HI UR6, URZ, 0x4, UR6 ;  /* 0x000000043f067899 */ /* 0x000fc80008011606 */
[----:B------:R-:W-:Y:S01]  /*3970*/  ULOP3.LUT UR6, UR6, 0x3fff, URZ, 0xc0, !UPT ;  /* 0x00003fff06067892 */ /* 0x000fe2000f8ec03f */
[----:B-1----:R-:W-:-:S03]  /*3980*/  ISETP.GE.U32.AND P1, PT, R3, 0x180, PT ;  /* 0x000001800300780c */ /* 0x002fc60003f26070 */
[----:B------:R-:W-:Y:S01]  /*3990*/  ULEA UR10, UR21, UR6, 0xa ;  /* 0x00000006150a7291 */ /* 0x000fe2000f8e503f */
[----:B------:R-:W-:-:S06]  /*39a0*/  SEL R0, R0, 0x9, !P1 ;  /* 0x0000000900007807 */ /* 0x000fcc0004800000 */
[----:B------:R-:W-:Y:S02]  /*39b0*/  UMOV UR6, UR10 ;  /* 0x0000000a00067c82 */ /* 0x000fe40008000000 */
        /* <DEDUP_REMOVED lines=40> */
.L_x_12954:
        /* <DEDUP_REMOVED lines=279> */
.L_x_12955:
        /* <DEDUP_REMOVED lines=76> */
.L_x_12945:
[----:B------:R-:W-:Y:S06]  /*5270*/  BAR.ARV 0x8, 0x200 ;  /* 0x0208000000007b1d */ /* 0x000fec0000002000 */
[----:B------:R-:W-:Y:S05]  /*5280*/  @!P0 BRA `(.L_x_12957) ;  /* 0x0000000000048947 */ /* 0x000fea0003800000 */
[----:B------:R-:W-:Y:S01]  /*5290*/  BPT.TRAP 0x1 ;  /* 0x000000040000795c */ /* 0x000fe20000300000 */
.L_x_12957:
        /* <DEDUP_REMOVED lines=9> */
.L_x_12958:
[----:B-1----:R-:W-:Y:S05]  /*5330*/  @P1 BRA `(.L_x_12959) ;  /* 0x0000000000081947 */ /* 0x002fea0003800000 */
[----:B------:R-:W1:Y:S02]  /*5340*/  SYNCS.PHASECHK.TRANS64.TRYWAIT P1, [UR5+0x16850], R4 ;  /* 0x01685004ff0075a7 */ /* 0x000e640008020145 */
[----:B-1----:R-:W-:Y:S05]  /*5350*/  @!P1 BRA `(.L_x_12960) ;  /* 0x0000007800609947 */ /* 0x002fea0003800000 */
.L_x_12959:
[----:B------:R-:W-:Y:S01]  /*5360*/  UIADD3 UR4, UR4, 0x400, URZ ;  /* 0x0000040004047890 */ /* 0x000fe2000fffe03f */
[----:B------:R-:W-:Y:S01]  /*5370*/  WARPGROUP.ARRIVE ;  /* 0x00000000000079c5 */ /* 0x000fe20000000000 */
[----:B------:R-:W-:Y:S01]  /*5380*/  UMOV UR11, 0x40000040 ;  /* 0x40000040000b7882 */ /* 0x000fe20000000000 */
[----:B01----:R-:W0:Y:S01]  /*5390*/  SHFL.BFLY PT, R4, R9, 0x2, 0x1f ;  /* 0x0c401f0009047f89 */ /* 0x003e2200000e0000 */
[----:B------:R-:W-:Y:S01]  /*53a0*/  USHF.R.U32.HI UR4, URZ, 0x4, UR4 ;  /* 0x000000043f047899 */ /* 0x000fe20008011604 */
[----:B------:R-:W-:Y:S01]  /*53b0*/  MOV R29, 0xff800000 ;  /* 0xff800000001d7802 */ /* 0x000fe20000000f00 */
[----:B------:R-:W-:Y:S01]  /*53c0*/  IMAD.MOV.U32 R28, RZ, RZ, -0x800000 ;  /* 0xff800000ff1c7424 */ /* 0x000fe200078e00ff */
[----:B------:R-:W1:Y:S01]  /*53d0*/  SHFL.BFLY PT, R6, R7, 0x2, 0x1f ;  /* 0x0c401f0007067f89 */ /* 0x000e6200000e0000 */
[----:B------:R-:W-:-:S04]  /*53e0*/  ULOP3.LUT UR4, UR4, 0x3fff, URZ, 0xc0, !UPT ;  /* 0x00003fff04047892 */ /* 0x000fc8000f8ec03f */
[----:B------:R-:W-:-:S04]  /*53f0*/  ULEA UR4, UR36, UR4, 0xa ;  /* 0x0000000424047291 */ /* 0x000fc8000f8e503f */
[----:B------:R-:W-:-:S03]  /*5400*/  UIADD3 UR6, UR4, 0x80, URZ ;  /* 0x0000008004067890 */ /* 0x000fc6000fffe03f */
[----:B------:R-:W-:Y:S02]  /*5410*/  UMOV UR10, UR4 ;  /* 0x00000004000a7c82 */ /* 0x000fe40008000000 */
        /* <DEDUP_REMOVED lines=10> */
[----:B------:R-:W-:Y:S02]  /*54c0*/  FSETP.NE.FTZ.AND P1, PT, R11, RZ, PT ;  /* 0x000000ff0b00720b */ /* 0x000fe40003f35000 */
[----:B------:R-:W-:Y:S02]  /*54d0*/  CS2R R6, SRZ ;  /* 0x0000000000067805 */ /* 0x000fe4000001ff00 */
        /* <DEDUP_REMOVED lines=9> */
[----:B------:R-:W-:Y:S02]  /*5570*/  WARPGROUP.DEPBAR.LE gsb0, 0x0 ;  /* 0x00008000000079c5 */ /* 0x000fe40000010000 */
[----:B------:R-:W-:Y:S01]  /*5580*/  WARPGROUP.ARRIVE ;  /* 0x00000000000079c5 */ /* 0x000fe20000000000 */
[----:B-1----:R-:W-:-:S04]  /*5590*/  @P2 FMUL.FTZ R10, R10, 0.69314718246459960938 ;  /* 0x3f3172180a0a2820 */ /* 0x002fc80000410000 */
[----:B------:R-:W-:Y:S01]  /*55a0*/  @P2 FFMA.FTZ R28, R15, R5, R10 ;  /* 0x000000050f1c2223 */ /* 0x000fe2000001000a */
        /* <DEDUP_REMOVED lines=37> */
[----:B0-23--:R-:W-:Y:S05]  /*5800*/  @!P0 BRA `(.L_x_12961) ;  /* 0x0000000000048947 */ /* 0x00dfea0003800000 */
[----:B------:R-:W-:Y:S01]  /*5810*/  BPT.TRAP 0x1 ;  /* 0x000000040000795c */ /* 0x000fe20000300000 */
.L_x_12961:
        /* <DEDUP_REMOVED lines=42> */
.L_x_12937:
        /* <DEDUP_REMOVED lines=18> */
[----:B------:R-:W-:Y:S01]  /*5be0*/  F2FP.F16.F32.PACK_AB R36, R27, R36 ;  /* 0x000000241b24723e */ /* 0x000fe200000000ff */
[----:B------:R-:W-:Y:S01]  /*5bf0*/  BAR.SYNC.DEFER_BLOCKING 0x1, 0x180 ;  /* 0x0046000000007b1d */ /* 0x000fe20000010000 */
[----:B------:R-:W-:-:S02]  /*5c00*/  F2FP.F16.F32.PACK_AB R37, R25, R30 ;  /* 0x0000001e1925723e */ /* 0x000fc400000000ff */
[----:B------:R-:W-:-:S03]  /*5c10*/  F2FP.F16.F32.PACK_AB R38, R3, R26 ;  /* 0x0000001a0326723e */ /* 0x000fc600000000ff */
[----:B------:R-:W-:Y:S02]  /*5c20*/  ULDC.64 UR8, c[0x0][0xc00] ;  /* 0x0003000000087ab9 */ /* 0x000fe40000000a00 */
[----:B------:R-:W1:Y:S01]  /*5c30*/  LDC R30, c[0x0][0xbe8] ;  /* 0x0002fa00ff1e7b82 */ /* 0x000e620000000800 */
[----:B------:R-:W-:Y:S01]  /*5c40*/  UIMAD.WIDE UR8, UR38, 0x4, UR8 ;  /* 0x00000004260878a5 */ /* 0x000fe2000f8e0208 */
[----:B------:R-:W-:Y:S01]  /*5c50*/  UMOV UR4, URZ ;  /* 0x0000003f00047c82 */ /* 0x000fe20008000000 */
[----:B------:R-:W-:Y:S01]  /*5c60*/  USHF.R.S32.HI UR18, URZ, 0x1f, UR41 ;  /* 0x0000001f3f127899 */ /* 0x000fe20008011429 */
[----:B------:R-:W-:-:S03]  /*5c70*/  ULDC.64 UR10, c[0x0][0xb90] ;  /* 0x0002e400000a7ab9 */ /* 0x000fc60000000a00 */
[----:B------:R-:W-:Y:S01]  /*5c80*/  IMAD.U32 R25, RZ, RZ, UR9 ;  /* 0x00000009ff197e24 */ /* 0x000fe2000f8e00ff */
[----:B------:R-:W-:Y:S01]  /*5c90*/  ULDC.64 UR14, c[0x0][0xc08] ;  /* 0x00030200000e7ab9 */ /* 0x000fe20000000a00 */
[----:B------:R-:W-:Y:S01]  /*5ca0*/  ULDC.64 UR16, c[0x0][0xb98] ;  /* 0x0002e60000107ab9 */ /* 0x000fe20000000a00 */
[----:B------:R-:W-:Y:S02]  /*5cb0*/  MOV R20, R0 ;  /* 0x0000000000147202 */ /* 0x000fe40000000f00 */
[----:B0-----:R-:W-:-:S03]  /*5cc0*/  MOV R21, R5 ;  /* 0x0000000500157202 */ /* 0x001fc60000000f00 */
[----:B------:R-:W-:-:S03]  /*5cd0*/  IMAD.WIDE R4, R154, 0x2, R20 ;  /* 0x000000029a047825 */ /* 0x000fc600078e0214 */
[C---:B------:R-:W-:Y:S02]  /*5ce0*/  IADD3 R9, P1, R4.reuse, 0x40, RZ ;  /* 0x0000004004097810 */ /* 0x040fe40007f3e0ff */
[C---:B------:R-:W-:Y:S02]  /*5cf0*/  IADD3 R11, P2, R4.reuse, 0x20, RZ ;  /* 0x00000020040b7810 */ /* 0x040fe40007f5e0ff */
[C---:B------:R-:W-:Y:S02]  /*5d00*/  IADD3 R33, P0, R4.reuse, 0x60, RZ ;  /* 0x0000006004217810 */ /* 0x040fe40007f1e0ff */
[----:B------:R-:W-:Y:S02]  /*5d10*/  LOP3.LUT R8, R9, 0x380, RZ, 0xc0, !PT ;  /* 0x0000038009087812 */ /* 0x000fe400078ec0ff */
[----:B------:R-:W-:Y:S02]  /*5d20*/  LOP3.LUT R10, R11, 0x380, RZ, 0xc0, !PT ;  /* 0x000003800b0a7812 */ /* 0x000fe400078ec0ff */
[----:B------:R-:W-:-:S02]  /*5d30*/  LOP3.LUT R7, R4, 0x380, RZ, 0xc0, !PT ;  /* 0x0000038004077812 */ /* 0x000fc400078ec0ff */
[----:B------:R-:W-:Y:S02]  /*5d40*/  LOP3.LUT R6, R33, 0x380, RZ, 0xc0, !PT ;  /* 0x0000038021067812 */ /* 0x000fe400078ec0ff */
[----:B------:R-:W-:Y:S02]  /*5d50*/  SHF.R.U64 R8, R8, 0x3, RZ ;  /* 0x0000000308087819 */ /* 0x000fe400000012ff */
[----:B------:R-:W-:Y:S02]  /*5d60*/  SHF.R.U64 R10, R10, 0x3, RZ ;  /* 0x000000030a0a7819 */ /* 0x000fe400000012ff */
        /* <DEDUP_REMOVED lines=9> */
[----:B------:R-:W-:Y:S02]  /*5e00*/  MOV R33, R8 ;  /* 0x0000000800217202 */ /* 0x000fe40000000f00 */
[----:B------:R-:W-:Y:S02]  /*5e10*/  MOV R34, R10 ;  /* 0x0000000a00227202 */ /* 0x000fe40000000f00 */
[----:B------:R-:W-:Y:S02]  /*5e20*/  MOV R55, R4 ;  /* 0x0000000400377202 */ /* 0x000fe40000000f00 */
[----:B------:R-:W-:Y:S02]  /*5e30*/  MOV R32, R6 ;  /* 0x0000000600207202 */ /* 0x000fe40000000f00 */
[----:B------:R-:W-:Y:S02]  /*5e40*/  F2FP.F16.F32.PACK_AB R8, R53, R56 ;  /* 0x000000383508723e */ /* 0x000fe400000000ff */
[----:B------:R-:W-:-:S02]  /*5e50*/  F2FP.F16.F32.PACK_AB R9, R51, R54 ;  /* 0x000000363309723e */ /* 0x000fc400000000ff */
[----:B------:R-:W-:Y:S02]  /*5e60*/  F2FP.F16.F32.PACK_AB R10, R49, R52 ;  /* 0x00000034310a723e */ /* 0x000fe400000000ff */
[----:B------:R-:W-:Y:S02]  /*5e70*/  F2FP.F16.F32.PACK_AB R11, R47, R50 ;  /* 0x000000322f0b723e */ /* 0x000fe400000000ff */
[----:B------:R-:W-:Y:S02]  /*5e80*/  F2FP.F16.F32.PACK_AB R4, R45, R48 ;  /* 0x000000302d04723e */ /* 0x000fe400000000ff */
[----:B------:R-:W-:Y:S01]  /*5e90*/  F2FP.F16.F32.PACK_AB R5, R43, R46 ;  /* 0x0000002e2b05723e */ /* 0x000fe200000000ff */
[----:B------:R-:W-:Y:S01]  /*5ea0*/  STSM.16.M88.4 [R55], R8 ;  /* 0x0000000837007844 */ /* 0x000fe20000000200 */
[----:B------:R-:W-:Y:S02]  /*5eb0*/  F2FP.F16.F32.PACK_AB R6, R41, R44 ;  /* 0x0000002c2906723e */ /* 0x000fe400000000ff */
[----:B------:R-:W-:-:S02]  /*5ec0*/  F2FP.F16.F32.PACK_AB R7, R39, R42 ;  /* 0x0000002a2707723e */ /* 0x000fc400000000ff */
[----:B------:R-:W-:Y:S01]  /*5ed0*/  F2FP.F16.F32.PACK_AB R39, R119, R24 ;  /* 0x000000187727723e */ /* 0x000fe200000000ff */
[----:B------:R-:W-:Y:S01]  /*5ee0*/  IMAD.U32 R24, RZ, RZ, UR8 ;  /* 0x00000008ff187e24 */ /* 0x000fe2000f8e00ff */
[----:B------:R-:W-:Y:S01]  /*5ef0*/  PLOP3.LUT P2, PT, PT, PT, UP0, 0x80, 0x0 ;  /* 0x000000000000781c */ /* 0x000fe20003f4f008 */
[----:B------:R0:W-:Y:S04]  /*5f00*/  STSM.16.M88.4 [R34], R4 ;  /* 0x0000000422007844 */ /* 0x0001e80000000200 */
[----:B------:R2:W-:Y:S04]  /*5f10*/  STSM.16.M88.4 [R33], R12 ;  /* 0x0000000c21007844 */ /* 0x0005e80000000200 */
[----:B------:R2:W-:Y:S01]  /*5f20*/  STSM.16.M88.4 [R32], R36 ;  /* 0x0000002420007844 */ /* 0x0005e20000000200 */
[----:B------:R-:W-:Y:S06]  /*5f30*/  BAR.SYNC.DEFER_BLOCKING 0x1, 0x180 ;  /* 0x0046000000007b1d */ /* 0x000fec0000010000 */
[----:B------:R-:W3:Y:S01]  /*5f40*/  @P2 LDG.E R3, desc[UR50][R24.64] ;  /* 0x0000003218032981 */ /* 0x000ee2000c1e1900 */
[----:B-1----:R-:W-:Y:S01]  /*5f50*/  ISETP.NE.AND P1, PT, R30, 0x1, PT ;  /* 0x000000011e00780c */ /* 0x002fe20003f25270 */
[----:B0-----:R-:W-:Y:S01]  /*5f60*/  IMAD.U32 R4, RZ, RZ, UR40 ;  /* 0x00000028ff047e24 */ /* 0x001fe2000f8e00ff */
[----:B------:R-:W-:Y:S01]  /*5f70*/  UIMAD UR7, UR18, UR10, URZ ;  /* 0x0000000a120772a4 */ /* 0x000fe2000f8e023f */
[----:B------:R-:W-:Y:S01]  /*5f80*/  IMAD.U32 R10, RZ, RZ, UR40 ;  /* 0x00000028ff0a7e24 */ /* 0x000fe2000f8e00ff */
[----:B------:R-:W-:Y:S01]  /*5f90*/  USEL UR19, UR39, URZ, !UP0 ;  /* 0x0000003f27137287 */ /* 0x000fe2000c000000 */
[----:B------:R-:W-:Y:S01]  /*5fa0*/  IMAD R5, R4, 0xc0, R153 ;  /* 0x000000c004057824 */ /* 0x000fe200078e0299 */
[----:B------:R-:W-:-:S02]  /*5fb0*/  UIMAD UR12, UR41, UR11, UR7 ;  /* 0x0000000b290c72a4 */ /* 0x000fc4000f8e0207 */
[----:B------:R-:W-:Y:S02]  /*5fc0*/  UISETP.NE.U32.AND UP1, UPT, UR14, URZ, UPT ;  /* 0x0000003f0e00728c */ /* 0x000fe4000bf25070 */
[----:B------:R-:W-:Y:S01]  /*5fd0*/  MOV R4, R5 ;  /* 0x0000000500047202 */ /* 0x000fe20000000f00 */
[----:B------:R-:W-:Y:S02]  /*5fe0*/  USEL UR7, UR38, URZ, !UP0 ;  /* 0x0000003f26077287 */ /* 0x000fe4000c000000 */
[----:B------:R-:W0:Y:S01]  /*5ff0*/  @P1 LDC R26, c[0x0][0xbec] ;  /* 0x0002fb00ff1a1b82 */ /* 0x000e220000000800 */
[----:B------:R-:W-:-:S06]  /*6000*/  UISETP.NE.AND.EX UP0, UPT, UR15, URZ, UPT, UP1 ;  /* 0x0000003f0f00728c */ /* 0x000fcc000bf05310 */
[----:B------:R-:W-:Y:S01]  /*6010*/  PLOP3.LUT P3, PT, PT, PT, UP0, 0x80, 0x0 ;  /* 0x000000000000781c */ /* 0x000fe20003f6f008 */
[----:B------:R-:W1:Y:S01]  /*6020*/  @P1 LDC R8, c[0x0][0xbf0] ;  /* 0x0002fc00ff081b82 */ /* 0x000e620000000800 */
[----:B---3--:R-:W-:Y:S01]  /*6030*/  @P2 R2UR UR4, R3 ;  /* 0x00000000030422ca */ /* 0x008fe200000e0000 */
[----:B0-----:R-:W-:-:S05]  /*6040*/  @P1 IMAD.HI.U32 R3, R5, R26, RZ ;  /* 0x0000001a05031227 */ /* 0x001fca00078e00ff */
[----:B-1----:R-:W-:-:S04]  /*6050*/  @P1 SHF.R.U32.HI R4, RZ, R8, R3 ;  /* 0x00000008ff041219 */ /* 0x002fc80000011603 */
[--C-:B------:R-:W-:Y:S01]  /*6060*/  SHF.R.S32.HI R6, RZ, 0x1f, R4.reuse ;  /* 0x0000001fff067819 */ /* 0x100fe20000011404 */
[----:B------:R-:W-:Y:S02]  /*6070*/  IMAD.MOV R3, RZ, RZ, -R4 ;  /* 0x000000ffff037224 */ /* 0x000fe400078e0a04 */
[----:B------:R-:W-:Y:S02]  /*6080*/  USHF.R.S32.HI UR9, URZ, 0x1f, UR4 ;  /* 0x0000001f3f097899 */ /* 0x000fe40008011404 */
[----:B------:R-:W-:Y:S01]  /*6090*/  UMOV UR8, UR4 ;  /* 0x0000000400087c82 */ /* 0x000fe20008000000 */
[----:B------:R-:W-:Y:S01]  /*60a0*/  IMAD R3, R30, R3, R5 ;  /* 0x000000031e037224 */ /* 0x000fe200078e0205 */
[----:B------:R-:W-:-:S04]  /*60b0*/  UIMAD.WIDE.U32 UR10, UR41, UR10, UR8 ;  /* 0x0000000a290a72a5 */ /* 0x000fc8000f8e0008 */
[----:B------:R-:W-:Y:S01]  /*60c0*/  UIADD3 UR11, UR11, UR12, URZ ;  /* 0x0000000c0b0b7290 */ /* 0x000fe2000fffe03f */
[----:B------:R-:W-:Y:S01]  /*60d0*/  SHF.R.S32.HI R5, RZ, 0x1f, R3 ;  /* 0x0000001fff057819 */ /* 0x000fe20000011403 */
[----:B------:R-:W-:Y:S02]  /*60e0*/  UIMAD UR12, UR19, UR16, URZ ;  /* 0x00000010130c72a4 */ /* 0x000fe4000f8e023f */
[----:B------:R-:W-:Y:S02]  /*60f0*/  UIMAD.WIDE.U32 UR10, UR7, UR16, UR10 ;  /* 0x00000010070a72a5 */ /* 0x000fe4000f8e000a */
[----:B------:R-:W-:-:S03]  /*6100*/  UIMAD UR12, UR7, UR17, UR12 ;  /* 0x00000011070c72a4 */ /* 0x000fc6000f8e020c */
[----:B------:R-:W-:Y:S01]  /*6110*/  ULDC.64 UR16, c[0x0][0xb88] ;  /* 0x0002e20000107ab9 */ /* 0x000fe20000000a00 */
[----:B------:R-:W-:Y:S01]  /*6120*/  IADD3 R4, P0, R4, UR10, RZ ;  /* 0x0000000a04047c10 */ /* 0x000fe2000ff1e0ff */
[----:B------:R-:W-:Y:S01]  /*6130*/  @UP0 ULEA UR10, UP1, UR38, UR14, 0x2 ;  /* 0x0000000e260a0291 */ /* 0x000fe2000f82103f */
[----:B------:R-:W-:Y:S01]  /*6140*/  IMAD.U32 R7, RZ, RZ, UR12 ;  /* 0x0000000cff077e24 */ /* 0x000fe2000f8e00ff */
[----:B------:R-:W-:Y:S01]  /*6150*/  ULDC.64 UR12, c[0x0][0xb50] ;  /* 0x0002d400000c7ab9 */ /* 0x000fe20000000a00 */
[----:B------:R-:W-:Y:S01]  /*6160*/  IMAD R8, R5, UR16, RZ ;  /* 0x0000001005087c24 */ /* 0x000fe2000f8e02ff */
[----:B------:R-:W-:Y:S02]  /*6170*/  ULDC UR14, c[0x0][0xa88] ;  /* 0x0002a200000e7ab9 */ /* 0x000fe40000000800 */
[----:B------:R-:W-:Y:S01]  /*6180*/  IADD3.X R5, R6, UR11, R7, P0, !PT ;  /* 0x0000000b06057c10 */ /* 0x000fe200087fe407 */
[----:B------:R-:W-:Y:S01]  /*6190*/  @UP0 ULEA.HI.X UR11, UR38, UR15, UR39, 0x2, UP1 ;  /* 0x0000000f260b0291 */ /* 0x000fe200088f1427 */
[----:B------:R-:W-:-:S02]  /*61a0*/  IMAD R7, R3, UR17, R8 ;  /* 0x0000001103077c24 */ /* 0x000fc4000f8e0208 */
[----:B------:R-:W-:Y:S02]  /*61b0*/  IMAD.U32 R8, RZ, RZ, UR10 ;  /* 0x0000000aff087e24 */ /* 0x000fe4000f8e00ff */
[----:B------:R-:W-:-:S04]  /*61c0*/  IMAD.WIDE.U32 R4, R3, UR16, R4 ;  /* 0x0000001003047c25 */ /* 0x000fc8000f8e0004 */
[----:B------:R-:W-:Y:S01]  /*61d0*/  IMAD.U32 R3, RZ, RZ, UR14 ;  /* 0x0000000eff037e24 */ /* 0x000fe2000f8e00ff */
[----:B------:R-:W-:Y:S01]  /*61e0*/  LEA R6, P0, R4, UR12, 0x2 ;  /* 0x0000000c04067c11 */ /* 0x000fe2000f8010ff */
[----:B------:R-:W-:Y:S02]  /*61f0*/  IMAD.U32 R9, RZ, RZ, UR11 ;  /* 0x0000000bff097e24 */ /* 0x000fe4000f8e00ff */
[----:B------:R-:W-:-:S03]  /*6200*/  IMAD.IADD R5, R5, 0x1, R7 ;  /* 0x0000000105057824 */ /* 0x000fc600078e0207 */
[----:B------:R2:W5:Y:S02]  /*6210*/  @P3 LDG.E R3, desc[UR50][R8.64] ;  /* 0x0000003208033981 */ /* 0x000564000c1e1900 */
[----:B------:R-:W-:Y:S01]  /*6220*/  LEA.HI.X R4, R4, UR13, R5, 0x2, P0 ;  /* 0x0000000d04047c11 */ /* 0x000fe200080f1405 */
[----:B------:R-:W-:Y:S06]  /*6230*/  @P3 BRA `(.L_x_12964) ;  /* 0x0000000000103947 */ /* 0x000fec0003800000 */
[----:B------:R-:W-:Y:S05]  /*6240*/  @!P2 BRA `(.L_x_12964) ;  /* 0x00000000000ca947 */ /* 0x000fea0003800000 */
[----:B--2---:R-:W2:Y:S04]  /*6250*/  LDG.E R8, desc[UR50][R24.64] ;  /* 0x0000003218087981 */ /* 0x004ea8000c1e1900 */
[----:B-----5:R-:W2:Y:S02]  /*6260*/  LDG.E R3, desc[UR50][R24.64+0x4] ;  /* 0x0000043218037981 */ /* 0x020ea4000c1e1900 */
[----:B--2---:R-:W-:-:S07]  /*6270*/  IADD3 R3, -R8, R3, RZ ;  /* 0x0000000308037210 */ /* 0x004fce0007ffe1ff */
.L_x_12964:
[----:B------:R-:W-:Y:S01]  /*6280*/  IMAD R5, R17, 0x40, R16 ;  /* 0x0000004011057824 */ /* 0x000fe200078e0210 */
[----:B--2---:R-:W-:Y:S01]  /*6290*/  SHFL.IDX PT, R12, R6, RZ, 0x1c1f ;  /* 0x001c1fff060c7589 */ /* 0x004fe200000e0000 */
[----:B-----5:R-:W-:Y:S01]  /*62a0*/  IMAD R32, R3, R30, RZ ;  /* 0x0000001e03207224 */ /* 0x020fe200078e02ff */
[----:B------:R-:W-:Y:S01]  /*62b0*/  LOP3.LUT P0, RZ, R18, 0x3, RZ, 0xc0, !PT ;  /* 0x0000000312ff7812 */ /* 0x000fe2000780c0ff */
[----:B------:R-:W-:Y:S01]  /*62c0*/  IMAD.WIDE R20, R5, 0x2, R20 ;  /* 0x0000000205147825 */ /* 0x000fe200078e0214 */
[----:B------:R-:W0:Y:S01]  /*62d0*/  SHFL.IDX PT, R13, R4, RZ, 0x1c1f ;  /* 0x001c1fff040d7589 */ /* 0x000e2200000e0000 */
[----:B------:R-:W-:Y:S02]  /*62e0*/  ULDC.64 UR12, c[0x0][0xaa0] ;  /* 0x0002a800000c7ab9 */ /* 0x000fe40000000a00 */
[----:B------:R-:W-:Y:S01]  /*62f0*/  IMAD R5, R10, 0xc0, R23 ;  /* 0x000000c00a057824 */ /* 0x000fe200078e0217 */
[----:B------:R-:W-:Y:S01]  /*6300*/  SHFL.IDX PT, R14, R6, 0x1, 0x1c1f ;  /* 0x003c1f00060e7f89 */ /* 0x000fe200000e0000 */
[----:B------:R-:W-:-:S02]  /*6310*/  IADD3 R9, P3, R20, 0x1800, RZ ;  /* 0x0000180014097810 */ /* 0x000fc40007f7e0ff */
[C---:B------:R-:W-:Y:S01]  /*6320*/  VIADD R3, R5.reuse, 0x8 ;  /* 0x0000000805037836 */ /* 0x040fe20000000000 */
[----:B------:R1:W2:Y:S01]  /*6330*/  SHFL.IDX PT, R15, R4, 0x1, 0x1c1f ;  /* 0x003c1f00040f7f89 */ /* 0x0002a200000e0000 */
[C---:B------:R-:W-:Y:S02]  /*6340*/  IADD3 R25, P4, R20.reuse, 0x3000, RZ ;  /* 0x0000300014197810 */ /* 0x040fe40007f9e0ff */
[-C--:B------:R-:W-:Y:S02]  /*6350*/  ISETP.GE.OR P2, PT, R5, R32.reuse, P0 ;  /* 0x000000200500720c */ /* 0x080fe40000746670 */
[----:B------:R-:W-:Y:S02]  /*6360*/  LOP3.LUT R5, R20, 0x380, RZ, 0xc0, !PT ;  /* 0x0000038014057812 */ /* 0x000fe400078ec0ff */
[----:B------:R-:W-:Y:S02]  /*6370*/  LOP3.LUT R8, R9, 0x380, RZ, 0xc0, !PT ;  /* 0x0000038009087812 */ /* 0x000fe400078ec0ff */
[----:B------:R-:W-:-:S02]  /*6380*/  ISETP.GE.OR P0, PT, R3, R32, P0 ;  /* 0x000000200300720c */ /* 0x000fc40000706670 */
[----:B------:R-:W-:Y:S02]  /*6390*/  LOP3.LUT R24, R25, 0x380, RZ, 0xc0, !PT ;  /* 0x0000038019187812 */ /* 0x000fe400078ec0ff */
[----:B------:R-:W-:Y:S02]  /*63a0*/  SHF.R.U64 R5, R5, 0x3, RZ ;  /* 0x0000000305057819 */ /* 0x000fe400000012ff */
[----:B------:R-:W-:Y:S01]  /*63b0*/  SHF.R.U64 R8, R8, 0x3, RZ ;  /* 0x0000000308087819 */ /* 0x000fe200000012ff */
[----:B0-----:R0:W-:Y:S01]  /*63c0*/  @!P2 ST.E desc[UR50][R12.64], R29 ;  /* 0x0000001d0c00a985 */ /* 0x0011e2000c101932 */
[----:B------:R-:W-:Y:S02]  /*63d0*/  SHF.R.U64 R24, R24, 0x3, RZ ;  /* 0x0000000318187819 */ /* 0x000fe400000012ff */
[----:B-1----:R-:W-:Y:S01]  /*63e0*/  LOP3.LUT R4, R5, R20, RZ, 0x3c, !PT ;  /* 0x0000001405047212 */ /* 0x002fe200078e3cff */
[--C-:B------:R-:W-:Y:S01]  /*63f0*/  IMAD.MOV.U32 R5, RZ, RZ, R21.reuse ;  /* 0x000000ffff057224 */ /* 0x100fe200078e0015 */
[----:B------:R-:W-:Y:S01]  /*6400*/  LOP3.LUT R8, R8, R9, RZ, 0x3c, !PT ;  /* 0x0000000908087212 */ /* 0x000fe200078e3cff */
[--C-:B------:R-:W-:Y:S01]  /*6410*/  IMAD.X R9, RZ, RZ, R21.reuse, P3 ;  /* 0x000000ffff097224 */ /* 0x100fe200018e0615 */
[----:B------:R-:W-:Y:S01]  /*6420*/  LOP3.LUT R24, R24, R25, RZ, 0x3c, !PT ;  /* 0x0000001918187212 */ /* 0x000fe200078e3cff */
[----:B------:R-:W-:Y:S01]  /*6430*/  IMAD.X R25, RZ, RZ, R21, P4 ;  /* 0x000000ffff197224 */ /* 0x000fe200020e0615 */
[----:B--2---:R1:W-:Y:S04]  /*6440*/  @!P0 ST.E desc[UR50][R14.64], R28 ;  /* 0x0000001c0e008985 */ /* 0x0043e8000c101932 */
[----:B------:R-:W2:Y:S04]  /*6450*/  LD.E.128 R4, desc[UR50][R4.64] ;  /* 0x0000003204047980 */ /* 0x000ea8000c101d00 */
[----:B------:R-:W3:Y:S04]  /*6460*/  LD.E.128 R8, desc[UR50][R8.64] ;  /* 0x0000003208087980 */ /* 0x000ee8000c101d00 */
[----:B------:R-:W4:Y:S01]  /*6470*/  LD.E.128 R24, desc[UR50][R24.64] ;  /* 0x0000003218187980 */ /* 0x000f22000c101d00 */
[----:B------:R-:W-:-:S04]  /*6480*/  IADD3 R20, P0, R20, 0x4800, RZ ;  /* 0x0000480014147810 */ /* 0x000fc80007f1e0ff */
[----:B------:R-:W-:Y:S01]  /*6490*/  LOP3.LUT R3, R20, 0x380, RZ, 0xc0, !PT ;  /* 0x0000038014037812 */ /* 0x000fe200078ec0ff */
[----:B0-----:R-:W-:Y:S02]  /*64a0*/  IMAD.X R13, RZ, RZ, R21, P0 ;  /* 0x000000ffff0d7224 */ /* 0x001fe400000e0615 */
[----:B------:R-:W0:Y:S01]  /*64b0*/  @P1 LDC R21, c[0x0][0xbf0] ;  /* 0x0002fc00ff151b82 */ /* 0x000e220000000800 */
[----:B------:R-:W-:-:S04]  /*64c0*/  SHF.R.U64 R3, R3, 0x3, RZ ;  /* 0x0000000303037819 */ /* 0x000fc800000012ff */
[----:B------:R-:W-:-:S03]  /*64d0*/  LOP3.LUT R12, R3, R20, RZ, 0x3c, !PT ;  /* 0x00000014030c7212 */ /* 0x000fc600078e3cff */
[----:B------:R-:W0:Y:S01]  /*64e0*/  @P1 LDC R20, c[0x0][0xbec] ;  /* 0x0002fb00ff141b82 */ /* 0x000e220000000800 */
[----:B------:R-:W-:Y:S02]  /*64f0*/  UIMAD UR10, UR9, UR12, URZ ;  /* 0x0000000c090a72a4 */ /* 0x000fe4000f8e023f */
[----:B------:R-:W-:Y:S01]  /*6500*/  UIMAD.WIDE.U32 UR8, UR4, UR12, URZ ;  /* 0x0000000c040872a5 */ /* 0x000fe2000f8e003f */
[----:B------:R-:W-:Y:S01]  /*6510*/  IMAD R3, R2, 0x30, R17 ;  /* 0x0000003002037824 */ /* 0x000fe200078e0211 */
[----:B------:R-:W-:Y:S01]  /*6520*/  UIMAD UR10, UR4, UR13, UR10 ;  /* 0x0000000d040a72a4 */ /* 0x000fe2000f8e020a */
[----:B-1----:R-:W-:Y:S01]  /*6530*/  IMAD.U32 R28, RZ, RZ, UR40 ;  /* 0x00000028ff1c7e24 */ /* 0x002fe2000f8e00ff */
[----:B------:R-:W5:Y:S01]  /*6540*/  LD.E.128 R12, desc[UR50][R12.64] ;  /* 0x000000320c0c7980 */ /* 0x000f62000c101d00 */
[----:B------:R-:W-:Y:S01]  /*6550*/  ULDC.64 UR12, c[0x0][0xae8] ;  /* 0x0002ba00000c7ab9 */ /* 0x000fe20000000a00 */
[----:B------:R-:W-:Y:S01]  /*6560*/  UIADD3 UR9, UR9, UR10, URZ ;  /* 0x0000000a09097290 */ /* 0x000fe2000fffe03f */
[----:B------:R-:W-:Y:S01]  /*6570*/  IMAD R31, R28, 0xc0, R3 ;  /* 0x000000c01c1f7824 */ /* 0x000fe200078e0203 */
[----:B------:R-:W-:Y:S01]  /*6580*/  UIMAD UR4, UR18, UR12, URZ ;  /* 0x0000000c120472a4 */ /* 0x000fe2000f8e023f */
[----:B------:R-:W-:Y:S01]  /*6590*/  @!PT LDS RZ, [RZ] ;  /* 0x00000000fffff984 */ /* 0x000fe20000000800 */
[----:B------:R-:W-:Y:S01]  /*65a0*/  @!PT LDS RZ, [RZ] ;  /* 0x00000000fffff984 */ /* 0x000fe20000000800 */
[----:B------:R-:W-:Y:S01]  /*65b0*/  @!PT LDS RZ, [RZ] ;  /* 0x00000000fffff984 */ /* 0x000fe20000000800 */
[----:B------:R-:W-:Y:S01]  /*65c0*/  @!PT LDS RZ, [RZ] ;  /* 0x00000000fffff984 */ /* 0x000fe20000000800 */
[----:B------:R1:W-:Y:S06]  /*65d0*/  MEMBAR.ALL.CTA ;  /* 0x0000000000007992 */ /* 0x0003ec0000008000 */
[----:B-1----:R-:W1:Y:S01]  /*65e0*/  FENCE.VIEW.ASYNC.S ;  /* 0x00000000000073c6 */ /* 0x002e620000000000 */
[----:B------:R-:W-:Y:S01]  /*65f0*/  UIMAD.WIDE.U32 UR8, UR41, UR12, UR8 ;  /* 0x0000000c290872a5 */ /* 0x000fe2000f8e0008 */
[----:B------:R-:W-:Y:S01]  /*6600*/  VIADD R0, R0, 0x16820 ;  /* 0x0001682000007836 */ /* 0x000fe20000000000 */
[----:B------:R-:W-:Y:S01]  /*6610*/  UIMAD UR4, UR41, UR13, UR4 ;  /* 0x0000000d290472a4 */ /* 0x000fe2000f8e0204 */
[----:B------:R-:W-:Y:S01]  /*6620*/  MOV R3, R31 ;  /* 0x0000001f00037202 */ /* 0x000fe20000000f00 */
[----:B------:R-:W-:-:S02]  /*6630*/  ULDC.64 UR10, c[0x0][0xaf0] ;  /* 0x0002bc00000a7ab9 */ /* 0x000fc40000000a00 */
[----:B------:R-:W-:Y:S01]  /*6640*/  UIADD3 UR9, UR9, UR4, URZ ;  /* 0x0000000409097290 */ /* 0x000fe2000fffe03f */
[----:B------:R-:W-:Y:S01]  /*6650*/  PRMT R0, RZ, 0x654, R0 ;  /* 0x00000654ff007816 */ /* 0x000fe20000000000 */
[----:B------:R-:W-:Y:S02]  /*6660*/  UIMAD UR4, UR19, UR10, URZ ;  /* 0x0000000a130472a4 */ /* 0x000fe4000f8e023f */
[----:B------:R-:W-:Y:S01]  /*6670*/  UIMAD.WIDE.U32 UR8, UR7, UR10, UR8 ;  /* 0x0000000a070872a5 */ /* 0x000fe2000f8e0008 */
[----:B0-----:R-:W-:Y:S01]  /*6680*/  @P1 IMAD.HI.U32 R20, R31, R20, RZ ;  /* 0x000000141f141227 */ /* 0x001fe200078e00ff */
[----:B------:R-:W-:-:S03]  /*6690*/  UIMAD UR4, UR7, UR11, UR4 ;  /* 0x0000000b070472a4 */ /* 0x000fc6000f8e0204 */
[----:B------:R-:W-:Y:S01]  /*66a0*/  ULDC.64 UR10, c[0x0][0xae0] ;  /* 0x0002b800000a7ab9 */ /* 0x000fe20000000a00 */
[----:B------:R-:W-:Y:S01]  /*66b0*/  @P1 SHF.R.U32.HI R3, RZ, R21, R20 ;  /* 0x00000015ff031219 */ /* 0x000fe20000011614 */
[----:B------:R-:W-:Y:S02]  /*66c0*/  UIADD3 UR4, UR9, UR4, URZ ;  /* 0x0000000409047290 */ /* 0x000fe4000fffe03f */
[----:B------:R-:W-:Y:S01]  /*66d0*/  IMAD.U32 R21, RZ, RZ, UR9 ;  /* 0x00000009ff157e24 */ /* 0x000fe2000f8e00ff */
[--C-:B------:R-:W-:Y:S01]  /*66e0*/  SHF.R.S32.HI R28, RZ, 0x1f, R3.reuse ;  /* 0x0000001fff1c7819 */ /* 0x100fe20000011403 */
[----:B------:R-:W-:Y:S02]  /*66f0*/  IMAD.MOV R29, RZ, RZ, -R3 ;  /* 0x000000ffff1d7224 */ /* 0x000fe400078e0a03 */
[----:B------:R-:W-:Y:S01]  /*6700*/  IMAD.U32 R20, RZ, RZ, UR8 ;  /* 0x00000008ff147e24 */ /* 0x000fe2000f8e00ff */
[----:B------:R-:W-:Y:S01]  /*6710*/  ULDC.64 UR8, c[0x0][0xad8] ;  /* 0x0002b60000087ab9 */ /* 0x000fe20000000a00 */
[----:B------:R-:W-:Y:S01]  /*6720*/  IMAD.U32 R21, RZ, RZ, UR4 ;  /* 0x00000004ff157e24 */ /* 0x000fe2000f8e00ff */
[----:B------:R-:W-:Y:S01]  /*6730*/  ULDC UR4, c[0x0][0xac8] ;  /* 0x0002b20000047ab9 */ /* 0x000fe20000000800 */
[----:B------:R-:W-:Y:S01]  /*6740*/  IMAD R28, R28, UR10, RZ ;  /* 0x0000000a1c1c7c24 */ /* 0x000fe2000f8e02ff */
[----:B-1----:R0:W-:Y:S01]  /*6750*/  SYNCS.ARRIVE.TRANS64.RED.A1T0 RZ, [R0+URZ], RZ ;  /* 0x000000ff00ff79a7 */ /* 0x0021e2000810043f */
[----:B------:R-:W-:-:S02]  /*6760*/  IMAD R29, R30, R29, R31 ;  /* 0x0000001d1e1d7224 */ /* 0x000fc400078e021f */
[C---:B------:R-:W-:Y:S02]  /*6770*/  IMAD R31, R3.reuse, UR11, R28 ;  /* 0x0000000b031f7c24 */ /* 0x040fe4000f8e021c */
[----:B------:R-:W-:Y:S01]  /*6780*/  IMAD.WIDE.U32 R20, R3, UR10, R20 ;  /* 0x0000000a03147c25 */ /* 0x000fe2000f8e0014 */
[----:B------:R-:W-:-:S03]  /*6790*/  SHF.R.S32.HI R3, RZ, 0x1f, R29 ;  /* 0x0000001fff037819 */ /* 0x000fc6000001141d */
[----:B------:R-:W-:Y:S02]  /*67a0*/  IMAD.IADD R21, R21, 0x1, R31 ;  /* 0x0000000115157824 */ /* 0x000fe400078e021f */
[----:B------:R-:W-:Y:S02]  /*67b0*/  IMAD R28, R3, UR8, RZ ;  /* 0x00000008031c7c24 */ /* 0x000fe4000f8e02ff */
[----:B------:R-:W-:-:S04]  /*67c0*/  IMAD.WIDE.U32 R20, R29, UR8, R20 ;  /* 0x000000081d147c25 */ /* 0x000fc8000f8e0014 */
[----:B------:R-:W-:Y:S01]  /*67d0*/  IMAD R3, R29, UR9, R28 ;  /* 0x000000091d037c24 */ /* 0x000fe2000f8e021c */
[----:B------:R-:W-:Y:S01]  /*67e0*/  ULDC.64 UR8, c[0x0][0xa80] ;  /* 0x0002a00000087ab9 */ /* 0x000fe20000000a00 */
[----:B------:R-:W-:Y:S01]  /*67f0*/  IMAD.U32 R28, RZ, RZ, UR40 ;  /* 0x00000028ff1c7e24 */ /* 0x000fe2000f8e00ff */
[----:B------:R-:W-:Y:S01]  /*6800*/  LEA R33, P0, R20, UR8, 0x1 ;  /* 0x0000000814217c11 */ /* 0x000fe2000f8008ff */
[----:B------:R-:W-:Y:S02]  /*6810*/  IMAD.IADD R3, R21, 0x1, R3 ;  /* 0x0000000115037824 */ /* 0x000fe400078e0203 */
[----:B------:R-:W-:Y:S02]  /*6820*/  IMAD R37, R28, 0xc0, R17 ;  /* 0x000000c01c257824 */ /* 0x000fe400078e0211 */
[----:B------:R-:W1:Y:S01]  /*6830*/  SHFL.IDX PT, R29, R33, RZ, 0x181f ;  /* 0x00181fff211d7589 */ /* 0x000e6200000e0000 */
[----:B------:R-:W-:Y:S01]  /*6840*/  LEA.HI.X R34, R20, UR9, R3, 0x1, P0 ;  /* 0x0000000914227c11 */ /* 0x000fe200080f0c03 */
[C---:B------:R-:W-:Y:S01]  /*6850*/  VIADD R20, R37.reuse, 0x60 ;  /* 0x0000006025147836 */ /* 0x040fe20000000000 */
[----:B------:R-:W-:Y:S01]  /*6860*/  ISETP.GE.AND P0, PT, R16, UR4, PT ;  /* 0x0000000410007c0c */ /* 0x000fe2000bf06270 */
[----:B------:R-:W1:Y:S01]  /*6870*/  SHFL.IDX PT, R39, R33, 0x1, 0x181f ;  /* 0x00381f0021277f89 */ /* 0x000e6200000e0000 */
[C---:B------:R-:W-:Y:S01]  /*6880*/  IADD3 R3, R37.reuse, 0x30, RZ ;  /* 0x0000003025037810 */ /* 0x040fe20007ffe0ff */
[C---:B0-----:R-:W-:Y:S01]  /*6890*/  VIADD R0, R37.reuse, 0x90 ;  /* 0x0000009025007836 */ /* 0x041fe20000000000 */
[-C--:B------:R-:W-:Y:S01]  /*68a0*/  ISETP.GE.OR P1, PT, R37, R32.reuse, P0 ;  /* 0x000000202500720c */ /* 0x080fe20000726670 */
[----:B------:R-:W0:Y:S01]  /*68b0*/  SHFL.IDX PT, R41, R33, 0x2, 0x181f ;  /* 0x00581f0021297f89 */ /* 0x000e2200000e0000 */
[----:B------:R-:W-:-:S02]  /*68c0*/  ISETP.GE.OR P2, PT, R3, R32, P0 ;  /* 0x000000200300720c */ /* 0x000fc40000746670 */
[-C--:B------:R-:W-:Y:S01]  /*68d0*/  ISETP.GE.OR P3, PT, R20, R32.reuse, P0 ;  /* 0x000000201400720c */ /* 0x080fe20000766670 */
[----:B------:R-:W0:Y:S01]  /*68e0*/  SHFL.IDX PT, R21, R34, RZ, 0x181f ;  /* 0x00181fff22157589 */ /* 0x000e2200000e0000 */
[----:B------:R-:W-:-:S03]  /*68f0*/  ISETP.GE.OR P0, PT, R0, R32, P0 ;  /* 0x000000200000720c */ /* 0x000fc60000706670 */
[----:B------:R-:W0:Y:S04]  /*6900*/  SHFL.IDX PT, R31, R34, 0x1, 0x181f ;  /* 0x00381f00221f7f89 */ /* 0x000e2800000e0000 */
[----:B------:R-:W0:Y:S01]  /*6910*/  SHFL.IDX PT, R36, R34, 0x2, 0x181f ;  /* 0x00581f0022247f89 */ /* 0x000e2200000e0000 */
[----:B-1----:R-:W-:-:S03]  /*6920*/  @!P1 LEA R20, P4, R16, R29, 0x1 ;  /* 0x0000001d10149211 */ /* 0x002fc600078808ff */
[----:B------:R-:W1:Y:S01]  /*6930*/  SHFL.IDX PT, R33, R33, 0x3, 0x181f ;  /* 0x00781f0021217f89 */ /* 0x000e6200000e0000 */
[----:B------:R-:W-:-:S03]  /*6940*/  @!P2 LEA R28, P5, R16, R39, 0x1 ;  /* 0x00000027101ca211 */ /* 0x000fc600078a08ff */
[----:B------:R-:W1:Y:S01]  /*6950*/  SHFL.IDX PT, R34, R34, 0x3, 0x181f ;  /* 0x00781f0022227f89 */ /* 0x000e6200000e0000 */
[C---:B0-----:R-:W-:Y:S02]  /*6960*/  @!P3 LEA R30, P6, R16.reuse, R41, 0x1 ;  /* 0x00000029101eb211 */ /* 0x041fe400078c08ff */
[C-C-:B------:R-:W-:Y:S02]  /*6970*/  @!P1 LEA.HI.X R21, R16.reuse, R21, R155.reuse, 0x1, P4 ;  /* 0x0000001510159211 */ /* 0x140fe400020f0c9b */
[C-C-:B------:R-:W-:Y:S02]  /*6980*/  @!P2 LEA.HI.X R29, R16.reuse, R31, R155.reuse, 0x1, P5 ;  /* 0x0000001f101da211 */ /* 0x140fe400028f0c9b */
[----:B------:R-:W-:Y:S01]  /*6990*/  @!P3 LEA.HI.X R31, R16, R36, R155, 0x1, P6 ;  /* 0x00000024101fb211 */ /* 0x000fe200030f0c9b */
[----:B--2---:R0:W-:Y:S04]  /*69a0*/  @!P1 ST.E.128 desc[UR50][R20.64], R4 ;  /* 0x0000000414009985 */ /* 0x0041e8000c101d32 */
[----:B---3--:R0:W-:Y:S04]  /*69b0*/  @!P2 ST.E.128 desc[UR50][R28.64], R8 ;  /* 0x000000081c00a985 */ /* 0x0081e8000c101d32 */
[----:B----4-:R0:W-:Y:S01]  /*69c0*/  @!P3 ST.E.128 desc[UR50][R30.64], R24 ;  /* 0x000000181e00b985 */ /* 0x0101e2000c101d32 */
[----:B-1----:R-:W-:Y:S05]  /*69d0*/  @P0 BRA `(.L_x_12965) ;  /* 0x0000000800780947 */ /* 0x002fea0003800000 */
[----:B0-----:R-:W-:-:S04]  /*69e0*/  LEA R4, P0, R16, R33, 0x1 ;  /* 0x0000002110047211 */ /* 0x001fc800078008ff */
[----:B------:R-:W-:-:S05]  /*69f0*/  LEA.HI.X R5, R16, R34, R155, 0x1, P0 ;  /* 0x0000002210057211 */ /* 0x000fca00000f0c9b */
[----:B-----5:R2:W-:Y:S01]  /*6a00*/  ST.E.128 desc[UR50][R4.64], R12 ;  /* 0x0000000c04007985 */ /* 0x0205e2000c101d32 */
[----:B------:R-:W-:Y:S05]  /*6a10*/  BRA `(.L_x_12965) ;  /* 0x0000000800687947 */ /* 0x000fea0003800000 */
.L_x_12963:
        /* <DEDUP_REMOVED lines=11> */
[----:B------:R-:W-:-:S03]  /*6ad0*/  UISETP.NE.U32.AND UP1, UPT, UR8, URZ, UPT ;  /* 0x0000003f0800728c */ /* 0x000fc6000bf25070 */
[----:B------:R-:W2:Y:S01]  /*6ae0*/  @P2 LDG.E R3, desc[UR50][R4.64] ;  /* 0x0000003204032981 */ /* 0x000ea2000c1e1900 */
[----:B------:R-:W-:Y:S01]  /*6af0*/  UISETP.NE.AND.EX UP1, UPT, UR9, URZ, UPT, UP1 ;  /* 0x0000003f0900728c */ /* 0x000fe2000bf25310 */
[----:B------:R-:W-:-:S05]  /*6b00*/  IMAD.U32 R0, RZ, RZ, UR4 ;  /* 0x00000004ff007e24 */ /* 0x000fca000f8e00ff */
[----:B------:R-:W-:-:S05]  /*6b10*/  PLOP3.LUT P3, PT, PT, PT, UP1, 0x80, 0x0 ;  /* 0x000000000000781c */ /* 0x000fca0003f6f018 */
[----:B------:R-:W-:-:S04]  /*6b20*/  @UP1 ULEA UR8, UP2, UR38, UR8, 0x2 ;  /* 0x0000000826081291 */ /* 0x000fc8000f84103f */
[----:B------:R-:W-:Y:S02]  /*6b30*/  @UP1 ULEA.HI.X UR9, UR38, UR9, UR39, 0x2, UP2 ;  /* 0x0000000926091291 */ /* 0x000fe400090f1427 */
[----:B------:R-:W-:-:S04]  /*6b40*/  IMAD.U32 R6, RZ, RZ, UR8 ;  /* 0x00000008ff067e24 */ /* 0x000fc8000f8e00ff */
[----:B------:R-:W-:-:S05]  /*6b50*/  MOV R7, UR9 ;  /* 0x0000000900077c02 */ /* 0x000fca0008000f00 */
        /* <DEDUP_REMOVED lines=13> */
.L_x_12966:
[----:B------:R-:W-:Y:S01]  /*6c30*/  USEL UR38, UR38, URZ, !UP0 ;  /* 0x0000003f26267287 */ /* 0x000fe2000c000000 */
[----:B------:R-:W-:Y:S01]  /*6c40*/  BSSY B1, `(.L_x_12967) ;  /* 0x000002d000017945 */ /* 0x000fe20003800000 */
[----:B------:R-:W-:-:S03]  /*6c50*/  USEL UR39, UR39, URZ, !UP0 ;  /* 0x0000003f27277287 */ /* 0x000fc6000c000000 */
[----:B------:R-:W-:Y:S09]  /*6c60*/  @P1 BRA `(.L_x_12968) ;  /* 0x0000000000a81947 */ /* 0x000ff20003800000 */
[----:B------:R-:W0:Y:S01]  /*6c70*/  S2R R4, SR_TID.X ;  /* 0x0000000000047919 */ /* 0x000e220000002100 */
[----:B------:R-:W1:Y:S01]  /*6c80*/  LDC R6, c[0x0][0xbe8] ;  /* 0x0002fa00ff067b82 */ /* 0x000e620000000800 */
        /* <DEDUP_REMOVED lines=37> */
[----:B------:R-:W-:Y:S02]  /*6ee0*/  LEA.HI.X R7, R4, UR9, R3, 0x2, P1 ;  /* 0x0000000904077c11 */ /* 0x000fe400088f1403 */
[----:B------:R-:W-:-:S05]  /*6ef0*/  MOV R3, 0xff800000 ;  /* 0xff80000000037802 */ /* 0x000fca0000000f00 */
[----:B------:R0:W-:Y:S02]  /*6f00*/  STG.E desc[UR50][R6.64], R3 ;  /* 0x0000000306007986 */ /* 0x0001e4000c101932 */
.L_x_12968:
[----:B------:R-:W-:Y:S05]  /*6f10*/  BSYNC B1 ;  /* 0x0000000000017941 */ /* 0x000fea0003800000 */
.L_x_12967:
[----:B------:R-:W1:Y:S01]  /*6f20*/  @P0 LDC R5, c[0x0][0xbf0] ;  /* 0x0002fc00ff050b82 */ /* 0x000e620000000800 */
[----:B------:R-:W-:Y:S01]  /*6f30*/  ULDC.64 UR12, c[0x0][0xaa0] ;  /* 0x0002a800000c7ab9 */ /* 0x000fe20000000a00 */
[----:B0-----:R-:W-:Y:S01]  /*6f40*/  IMAD.U32 R6, RZ, RZ, UR40 ;  /* 0x00000028ff067e24 */ /* 0x001fe2000f8e00ff */
[----:B------:R-:W-:Y:S01]  /*6f50*/  UIMAD UR7, UR10, UR12, URZ ;  /* 0x0000000c0a0772a4 */ /* 0x000fe2000f8e023f */
[----:B------:R-:W-:Y:S01]  /*6f60*/  IMAD R3, R2, 0x30, R17 ;  /* 0x0000003002037824 */ /* 0x000fe200078e0211 */
[----:B------:R-:W-:Y:S01]  /*6f70*/  UIMAD.WIDE.U32 UR8, UR4, UR12, URZ ;  /* 0x0000000c040872a5 */ /* 0x000fe2000f8e003f */
[----:B-----5:R-:W-:Y:S01]  /*6f80*/  IMAD R25, R0, R11, RZ ;  /* 0x0000000b00197224 */ /* 0x020fe200078e02ff */
[----:B------:R-:W-:Y:S01]  /*6f90*/  UIMAD UR7, UR4, UR13, UR7 ;  /* 0x0000000d040772a4 */ /* 0x000fe2000f8e0207 */
[----:B------:R-:W-:Y:S02]  /*6fa0*/  IMAD R6, R6, 0xc0, R3 ;  /* 0x000000c006067824 */ /* 0x000fe400078e0203 */
[----:B------:R-:W-:Y:S01]  /*6fb0*/  ULDC.64 UR12, c[0x0][0xae8] ;  /* 0x0002ba00000c7ab9 */ /* 0x000fe20000000a00 */
[----:B------:R-:W-:Y:S01]  /*6fc0*/  UIADD3 UR9, UR9, UR7, URZ ;  /* 0x0000000709097290 */ /* 0x000fe2000fffe03f */
[----:B------:R-:W-:Y:S01]  /*6fd0*/  @P0 IMAD.HI.U32 R4, R6, R9, RZ ;  /* 0x0000000906040227 */ /* 0x000fe200078e00ff */
[----:B------:R-:W-:-:S02]  /*6fe0*/  UIMAD UR4, UR11, UR12, URZ ;  /* 0x0000000c0b0472a4 */ /* 0x000fc4000f8e023f */
        /* <DEDUP_REMOVED lines=17> */
[----:B------:R-:W-:Y:S01]  /*7100*/  SHF.R.S32.HI R6, RZ, 0x1f, R7 ;  /* 0x0000001fff067819 */ /* 0x000fe20000011407 */
[----:B------:R-:W-:Y:S01]  /*7110*/  IMAD.U32 R5, RZ, RZ, UR4 ;  /* 0x00000004ff057e24 */ /* 0x000fe2000f8e00ff */
[----:B------:R-:W-:Y:S01]  /*7120*/  ULDC.64 UR8, c[0x0][0xad8] ;  /* 0x0002b60000087ab9 */ /* 0x000fe20000000a00 */
[C---:B------:R-:W-:Y:S01]  /*7130*/  IMAD R9, R3.reuse, UR11, R8 ;  /* 0x0000000b03097c24 */ /* 0x040fe2000f8e0208 */
[----:B------:R-:W-:Y:S01]  /*7140*/  MOV R8, UR40 ;  /* 0x0000002800087c02 */ /* 0x000fe20008000f00 */
[----:B------:R-:W-:Y:S01]  /*7150*/  IMAD.WIDE.U32 R4, R3, UR10, R4 ;  /* 0x0000000a03047c25 */ /* 0x000fe2000f8e0004 */
[----:B------:R-:W-:-:S03]  /*7160*/  ULDC UR4, c[0x0][0xac8] ;  /* 0x0002b20000047ab9 */ /* 0x000fc60000000800 */
[----:B------:R-:W-:Y:S02]  /*7170*/  IMAD R6, R6, UR8, RZ ;  /* 0x0000000806067c24 */ /* 0x000fe4000f8e02ff */
[----:B------:R-:W-:Y:S02]  /*7180*/  IMAD.IADD R5, R5, 0x1, R9 ;  /* 0x0000000105057824 */ /* 0x000fe400078e0209 */
[C---:B------:R-:W-:Y:S02]  /*7190*/  IMAD R3, R7.reuse, UR9, R6 ;  /* 0x0000000907037c24 */ /* 0x040fe4000f8e0206 */
[----:B------:R-:W-:Y:S01]  /*71a0*/  IMAD.WIDE.U32 R4, R7, UR8, R4 ;  /* 0x0000000807047c25 */ /* 0x000fe2000f8e0004 */
[----:B------:R-:W-:-:S03]  /*71b0*/  ULDC.64 UR8, c[0x0][0xa80] ;  /* 0x0002a00000087ab9 */ /* 0x000fc60000000a00 */
[----:B------:R-:W-:Y:S01]  /*71c0*/  IMAD.IADD R3, R5, 0x1, R3 ;  /* 0x0000000105037824 */ /* 0x000fe200078e0203 */
[----:B------:R-:W-:Y:S01]  /*71d0*/  LEA R5, P0, R4, UR8, 0x1 ;  /* 0x0000000804057c11 */ /* 0x000fe2000f8008ff */
[----:B------:R-:W-:-:S03]  /*71e0*/  IMAD R6, R8, 0xc0, R17 ;  /* 0x000000c008067824 */ /* 0x000fc600078e0211 */
[----:B------:R-:W-:Y:S01]  /*71f0*/  LEA.HI.X R10, R4, UR9, R3, 0x1, P0 ;  /* 0x00000009040a7c11 */ /* 0x000fe200080f0c03 */
[----:B------:R-:W0:Y:S01]  /*7200*/  SHFL.IDX PT, R9, R5, RZ, 0x181f ;  /* 0x00181fff05097589 */ /* 0x000e2200000e0000 */
[----:B------:R-:W-:Y:S01]  /*7210*/  ISETP.GE.AND P0, PT, R16, UR4, PT ;  /* 0x0000000410007c0c */ /* 0x000fe2000bf06270 */
[C---:B------:R-:W-:Y:S02]  /*7220*/  VIADD R0, R6.reuse, 0x30 ;  /* 0x0000003006007836 */ /* 0x040fe40000000000 */
[----:B------:R-:W1:Y:S01]  /*7230*/  SHFL.IDX PT, R13, R5, 0x1, 0x181f ;  /* 0x00381f00050d7f89 */ /* 0x000e6200000e0000 */
[C---:B------:R-:W-:Y:S01]  /*7240*/  VIADD R3, R6.reuse, 0x60 ;  /* 0x0000006006037836 */ /* 0x040fe20000000000 */
[CC--:B------:R-:W-:Y:S01]  /*7250*/  ISETP.GE.OR P3, PT, R6.reuse, R25.reuse, P0 ;  /* 0x000000190600720c */ /* 0x0c0fe20000766670 */
[----:B------:R-:W-:Y:S01]  /*7260*/  VIADD R4, R6, 0x90 ;  /* 0x0000009006047836 */ /* 0x000fe20000000000 */
[----:B------:R-:W2:Y:S01]  /*7270*/  SHFL.IDX PT, R15, R5, 0x2, 0x181f ;  /* 0x00581f00050f7f89 */ /* 0x000ea200000e0000 */
[----:B------:R-:W-:-:S02]  /*7280*/  ISETP.GE.OR P2, PT, R0, R25, P0 ;  /* 0x000000190000720c */ /* 0x000fc40000746670 */
[-C--:B------:R-:W-:Y:S01]  /*7290*/  ISETP.GE.OR P1, PT, R3, R25.reuse, P0 ;  /* 0x000000190300720c */ /* 0x080fe20000726670 */
[----:B------:R-:W3:Y:S01]  /*72a0*/  SHFL.IDX PT, R7, R10, RZ, 0x181f ;  /* 0x00181fff0a077589 */ /* 0x000ee200000e0000 */
[----:B------:R-:W-:-:S03]  /*72b0*/  ISETP.GE.OR P0, PT, R4, R25, P0 ;  /* 0x000000190400720c */ /* 0x000fc60000706670 */
[----:B------:R3:W4:Y:S04]  /*72c0*/  SHFL.IDX PT, R21, R5, 0x3, 0x181f ;  /* 0x00781f0005157f89 */ /* 0x00072800000e0000 */
[----:B------:R-:W4:Y:S04]  /*72d0*/  SHFL.IDX PT, R11, R10, 0x1, 0x181f ;  /* 0x00381f000a0b7f89 */ /* 0x000f2800000e0000 */
[----:B------:R-:W4:Y:S01]  /*72e0*/  SHFL.IDX PT, R12, R10, 0x2, 0x181f ;  /* 0x00581f000a0c7f89 */ /* 0x000f2200000e0000 */
[----:B0-----:R-:W-:-:S03]  /*72f0*/  @!P3 LEA R4, P6, R16, R9, 0x1 ;  /* 0x000000091004b211 */ /* 0x001fc600078c08ff */
[----:B------:R4:W0:Y:S01]  /*7300*/  SHFL.IDX PT, R14, R10, 0x3, 0x181f ;  /* 0x00781f000a0e7f89 */ /* 0x00082200000e0000 */
[C---:B-1----:R-:W-:Y:S02]  /*7310*/  @!P2 LEA R6, P5, R16.reuse, R13, 0x1 ;  /* 0x0000000d1006a211 */ /* 0x042fe400078a08ff */
[C---:B--2---:R-:W-:Y:S02]  /*7320*/  @!P1 LEA R8, P4, R16.reuse, R15, 0x1 ;  /* 0x0000000f10089211 */ /* 0x044fe400078808ff */
[C---:B---3--:R-:W-:Y:S02]  /*7330*/  @!P3 LEA.HI.X R5, R16.reuse, R7, R155, 0x1, P6 ;  /* 0x000000071005b211 */ /* 0x048fe400030f0c9b */
[----:B----4-:R-:W-:-:S03]  /*7340*/  @!P0 LEA R10, P6, R16, R21, 0x1 ;  /* 0x00000015100a8211 */ /* 0x010fc600078c08ff */
[----:B------:R1:W-:Y:S01]  /*7350*/  @!P3 ST.E.128 desc[UR50][R4.64], RZ ;  /* 0x000000ff0400b985 */ /* 0x0003e2000c101d32 */
[C-C-:B------:R-:W-:Y:S02]  /*7360*/  @!P2 LEA.HI.X R7, R16.reuse, R11, R155.reuse, 0x1, P5 ;  /* 0x0000000b1007a211 */ /* 0x140fe400028f0c9b */
[----:B------:R-:W-:-:S03]  /*7370*/  @!P1 LEA.HI.X R9, R16, R12, R155, 0x1, P4 ;  /* 0x0000000c10099211 */ /* 0x000fc600020f0c9b */
[----:B------:R1:W-:Y:S01]  /*7380*/  @!P2 ST.E.128 desc[UR50][R6.64], RZ ;  /* 0x000000ff0600a985 */ /* 0x0003e2000c101d32 */
[----:B0-----:R-:W-:-:S03]  /*7390*/  @!P0 LEA.HI.X R11, R16, R14, R155, 0x1, P6 ;  /* 0x0000000e100b8211 */ /* 0x001fc600030f0c9b */
[----:B------:R1:W-:Y:S04]  /*73a0*/  @!P1 ST.E.128 desc[UR50][R8.64], RZ ;  /* 0x000000ff08009985 */ /* 0x0003e8000c101d32 */
[----:B------:R1:W-:Y:S02]  /*73b0*/  @!P0 ST.E.128 desc[UR50][R10.64], RZ ;  /* 0x000000ff0a008985 */ /* 0x0003e4000c101d32 */
.L_x_12965:
[----:B------:R-:W-:Y:S05]  /*73c0*/  BSYNC B0 ;  /* 0x0000000000007941 */ /* 0x000fea0003800000 */
.L_x_12962:
[----:B------:R-:W-:Y:S02]  /*73d0*/  ULDC UR4, c[0x0][0xc3c] ;  /* 0x00030f0000047ab9 */ /* 0x000fe40000000800 */
[----:B------:R-:W-:-:S13]  /*73e0*/  ISETP.GE.AND P0, PT, R35, UR4, PT ;  /* 0x0000000423007c0c */ /* 0x000fda000bf06270 */
[----:B------:R-:W-:Y:S05]  /*73f0*/  @!P0 BRA `(.L_x_12969) ;  /* 0xffffff98004c8947 */ /* 0x000fea000383ffff */
[----:B------:R-:W-:Y:S05]  /*7400*/  EXIT ;  /* 0x000000000000794d */ /* 0x000fea0003800000 */
.L_x_12934:
[----:B------:R-:W-:-:S08]  /*7410*/  NOP ;  /* 0x0000000000007918 */ /* 0x000fd00000000000 */
[----:B------:R-:W0:-:S00]  /*7420*/  USETMAXREG.DEALLOC.CTAPOOL 0x20 ;  /* 0x00000020000079c8 */ /* 0x000e0000080e0500 */
[----:B0-----:R-:W2:Y:S01]  /*7430*/  LDL.LU R2, [R1+0x8] ;  /* 0x0000080001027983 */ /* 0x001ea20000300800 */
[----:B------:R-:W-:-:S06]  /*7440*/  LOP3.LUT R0, R0, 0x3, RZ, 0xc0, !PT ;  /* 0x0000000300007812 */ /* 0x000fcc00078ec0ff */
[----:B------:R-:W0:Y:S02]  /*7450*/  SHFL.IDX PT, R0, R0, RZ, 0x1f ;  /* 0x00001fff00007589 */ /* 0x000e2400000e0000 */
[----:B0-----:R-:W-:Y:S01]  /*7460*/  ISETP.NE.AND P0, PT, R0, RZ, PT ;  /* 0x000000ff0000720c */ /* 0x001fe20003f05270 */
[----:B------:R-:W-:Y:S01]  /*7470*/  IMAD.MOV.U32 R0, RZ, RZ, RZ ;  /* 0x000000ffff007224 */ /* 0x000fe200078e00ff */
[----:B--2---:R-:W-:-:S11]  /*7480*/  LOP3.LUT R2, R2, 0xffffffef, RZ, 0xc0, !PT ;  /* 0xffffffef02027812 */ /* 0x004fd600078ec0ff */
[----:B------:R-:W-:-:S05]  /*7490*/  @P0 LOP3.LUT R2, R2, 0x10, RZ, 0xfc, !PT ;  /* 0x0000001002020812 */ /* 0x000fca00078efcff */
[----:B------:R0:W-:Y:S01]  /*74a0*/  STL [R1+0x8], R2 ;  /* 0x0000080201007387 */ /* 0x0001e20000100800 */
[----:B------:R-:W-:Y:S05]  /*74b0*/  @!P0 BRA `(.L_x_12970) ;  /* 0x00000000001c8947 */ /* 0x000fea0003800000 */
[----:B-1----:R-:W1:Y:S08]  /*74c0*/  S2UR UR5, SR_CgaCtaId ;  /* 0x00000000000579c3 */ /* 0x002e700000008800 */
[----:B------:R-:W-:Y:S06]  /*74d0*/  BAR.SYNC.DEFER_BLOCKING 0x5, 0x200 ;  /* 0x0148000000007b1d */ /* 0x000fec0000010000 */
[----:B------:R-:W-:-:S02]  /*74e0*/  UMOV UR4, 0x400 ;  /* 0x0000040000047882 */ /* 0x000fc40000000000 */
[----:B-1----:R-:W-:-:S09]  /*74f0*/  ULEA UR4, UR5, UR4, 0x18 ;  /* 0x0000000405047291 */ /* 0x002fd2000f8ec03f */
[----:B------:R-:W1:Y:S01]  /*7500*/  LDS.128 R16, [UR4+0x168d0] ;  /* 0x0168d004ff107984 */ /* 0x000e620008000c00 */
[----:B------:R-:W-:Y:S06]  /*7510*/  BAR.ARV 0x4, 0x200 ;  /* 0x0108000000007b1d */ /* 0x000fec0000002000 */
[----:B------:R-:W-:Y:S05]  /*7520*/  BRA `(.L_x_12971) ;  /* 0x0000000800007947 */ /* 0x000fea0003800000 */
.L_x_12970:
[----:B0-----:R-:W0:Y:S01]  /*7530*/  S2R R2, SR_TID.X ;  /* 0x0000000000027919 */ /* 0x001e220000002100 */
        /* <DEDUP_REMOVED lines=39> */
.L_x_12976:
        /* <DEDUP_REMOVED lines=12> */
.L_x_12975:
[----:B------:R-:W-:Y:S05]  /*7870*/  BSYNC B0 ;  /* 0x0000000000007941 */ /* 0x000fea0003800000 */
.L_x_12974:
        /* <DEDUP_REMOVED lines=21> */
.L_x_12972:
        /* <DEDUP_REMOVED lines=15> */
.L_x_12977:
[----:B---3--:R-:W-:Y:S01]  /*7ac0*/  IMAD R16, R16, UR5, R9 ;  /* 0x0000000510107c24 */ /* 0x008fe2000f8e0209 */
[----:B0-----:R-:W-:Y:S01]  /*7ad0*/  IABS R2, R0 ;  /* 0x0000000000027213 */ /* 0x001fe20000000000 */
[----:B-12---:R-:W-:Y:S02]  /*7ae0*/  IMAD.MOV R7, RZ, RZ, -R3 ;  /* 0x000000ffff077224 */ /* 0x006fe400078e0a03 */
[----:B------:R-:W-:Y:S01]  /*7af0*/  VIADD R19, R19, UR4 ;  /* 0x0000000413137c36 */ /* 0x000fe20008000000 */
        /* <DEDUP_REMOVED lines=24> */
.L_x_12973:
[----:B------:R-:W-:Y:S01]  /*7c80*/  ULDC UR4, c[0x0][0xc3c] ;  /* 0x00030f0000047ab9 */ /* 0x000fe20000000800 */
[----:B------:R-:W-:Y:S01]  /*7c90*/  IMAD.MOV.U32 R17, RZ, RZ, RZ ;  /* 0x000000ffff117224 */ /* 0x000fe200078e00ff */
[----:B------:R-:W-:Y:S01]  /*7ca0*/  MOV R18, RZ ;  /* 0x000000ff00127202 */ /* 0x000fe20000000f00 */
[----:B------:R-:W-:Y:S02]  /*7cb0*/  IMAD.U32 R16, RZ, RZ, UR6 ;  /* 0x00000006ff107e24 */ /* 0x000fe4000f8e00ff */
[----:B------:R-:W-:-:S07]  /*7cc0*/  IMAD.U32 R19, RZ, RZ, UR4 ;  /* 0x00000004ff137e24 */ /* 0x000fce000f8e00ff */
.L_x_12978:
[----:B------:R-:W-:-:S13]  /*7cd0*/  ISETP.NE.AND P0, PT, R5, RZ, PT ;  /* 0x000000ff0500720c */ /* 0x000fda0003f05270 */
[----:B------:R-:W0:Y:S01]  /*7ce0*/  @!P0 S2R R3, SR_CgaCtaId ;  /* 0x0000000000038919 */ /* 0x000e220000008800 */
[----:B------:R-:W-:-:S04]  /*7cf0*/  @!P0 MOV R0, 0x400 ;  /* 0x0000040000008802 */ /* 0x000fc80000000f00 */
[----:B0-----:R-:W-:-:S05]  /*7d00*/  @!P0 LEA R0, R3, R0, 0x18 ;  /* 0x0000000003008211 */ /* 0x001fca00078ec0ff */
[----:B------:R0:W-:Y:S01]  /*7d10*/  @!P0 STS.128 [R0+0x168d0], R16 ;  /* 0x0168d01000008388 */ /* 0x0001e20000000c00 */
[----:B------:R-:W-:Y:S06]  /*7d20*/  BAR.ARV 0x5, 0x200 ;  /* 0x0148000000007b1d */ /* 0x000fec0000002000 */
.L_x_12971:
        /* <DEDUP_REMOVED lines=16> */
[----:B------:R-:W-:Y:S01]  /*7e30*/  IMAD.U32 R22, RZ, RZ, UR4 ;  /* 0x00000004ff167e24 */ /* 0x000fe2000f8e00ff */
[C---:B-1----:R-:W-:Y:S01]  /*7e40*/  LOP3.LUT R4, R3.reuse, 0x7f, RZ, 0xc0, !PT ;  /* 0x0000007f03047812 */ /* 0x042fe200078ec0ff */
[C---:B------:R-:W-:Y:S02]  /*7e50*/  IMAD.SHL.U32 R28, R3.reuse, 0x8, RZ ;  /* 0x00000008031c7824 */ /* 0x040fe400078e00ff */
[----:B0-----:R-:W-:Y:S01]  /*7e60*/  IMAD.SHL.U32 R2, R3, 0x10, RZ ;  /* 0x0000001003027824 */ /* 0x001fe200078e00ff */
[----:B------:R-:W-:Y:S02]  /*7e70*/  SHF.R.U32.HI R4, RZ, 0x3, R4 ;  /* 0x00000003ff047819 */ /* 0x000fe40000011604 */
[----:B------:R-:W-:Y:S02]  /*7e80*/  LOP3.LUT R0, R28, 0x1f8, RZ, 0xc0, !PT ;  /* 0x000001f81c007812 */ /* 0x000fe400078ec0ff */
[----:B------:R-:W-:Y:S02]  /*7e90*/  LOP3.LUT R2, R2, 0x70, RZ, 0xc0, !PT ;  /* 0x0000007002027812 */ /* 0x000fe400078ec0ff */
[----:B------:R-:W-:-:S02]  /*7ea0*/  LOP3.LUT R3, R0, 0x38, R3, 0x78, !PT ;  /* 0x0000003800037812 */ /* 0x000fc400078e7803 */
[----:B------:R-:W-:Y:S02]  /*7eb0*/  LOP3.LUT R2, R4, R2, RZ, 0xfc, !PT ;  /* 0x0000000204027212 */ /* 0x000fe400078efcff */
[----:B------:R-:W-:Y:S02]  /*7ec0*/  LOP3.LUT R0, R3, 0x200, R28, 0xf8, !PT ;  /* 0x0000020003007812 */ /* 0x000fe400078ef81c */
[----:B------:R-:W-:-:S03]  /*7ed0*/  LOP3.LUT R28, R28, 0x38, RZ, 0xc0, !PT ;  /* 0x000000381c1c7812 */ /* 0x000fc600078ec0ff */
[----:B------:R-:W-:-:S05]  /*7ee0*/  IMAD R0, R0, 0x2, R22 ;  /* 0x0000000200007824 */ /* 0x000fca00078e0216 */
[----:B------:R3:W-:Y:S02]  /*7ef0*/  STL [R1+0x1c], R0 ;  /* 0x00001c0001007387 */ /* 0x0007e40000100800 */
.L_x_13040:
[----:B0-----:R-:W0:Y:S01]  /*7f00*/  LDC.64 R2, c[0x0][0xc88] ;  /* 0x00032200ff027b82 */ /* 0x001e220000000a00 */
[----:B--23--:R-:W2:Y:S01]  /*7f10*/  LDL.LU R0, [R1+0x8] ;  /* 0x0000080001007983 */ /* 0x00cea20000300800 */
        /* <DEDUP_REMOVED lines=8> */
[----:B--2---:R-:W-:Y:S02]  /*7fa0*/  LOP3.LUT R0, R0, 0xfffffff7, RZ, 0xc0, !PT ;  /* 0xfffffff700007812 */ /* 0x004fe400078ec0ff */
[----:B-1-3--:R-:W-:-:S09]  /*7fb0*/  SHF.R.S32.HI R4, RZ, 0x1f, R29 ;  /* 0x0000001fff047819 */ /* 0x00afd2000001141d */
[C---:B------:R-:W-:Y:S01]  /*7fc0*/  @P0 LEA R2, P1, R29.reuse, UR4, 0x2 ;  /* 0x000000041d020c11 */ /* 0x040fe2000f8210ff */
[C---:B------:R-:W-:Y:S01]  /*7fd0*/  IMAD.SHL.U32 R23, R29.reuse, 0x4, RZ ;  /* 0x000000041d177824 */ /* 0x040fe200078e00ff */
[C-C-:B------:R-:W-:Y:S01]  /*7fe0*/  SHF.L.U64.HI R24, R29.reuse, 0x2, R4.reuse ;  /* 0x000000021d187819 */ /* 0x140fe20000010204 */
[----:B------:R0:W-:Y:S01]  /*7ff0*/  STL [R1+0x28], R4 ;  /* 0x0000280401007387 */ /* 0x0001e20000100800 */
[----:B------:R-:W-:Y:S01]  /*8000*/  @P0 LEA.HI.X R3, R29, UR5, R4, 0x2, P1 ;  /* 0x000000051d030c11 */ /* 0x000fe200088f1404 */
[----:B------:R-:W-:-:S04]  /*8010*/  ULDC.64 UR4, c[0x0][0xa00] ;  /* 0x0002800000047ab9 */ /* 0x000fc80000000a00 */
[----:B------:R1:W2:Y:S01]  /*8020*/  @P0 LDG.E R6, desc[UR50][R2.64] ;  /* 0x0000003202060981 */ /* 0x0002a2000c1e1900 */
[----:B------:R-:W-:-:S04]  /*8030*/  ISETP.NE.U32.AND P0, PT, RZ, UR4, PT ;  /* 0x00000004ff007c0c */ /* 0x000fc8000bf05070 */
[----:B------:R-:W-:Y:S02]  /*8040*/  ISETP.NE.AND.EX P2, PT, RZ, UR5, PT, P0 ;  /* 0x00000005ff007c0c */ /* 0x000fe4000bf45300 */
[----:B------:R-:W-:Y:S02]  /*8050*/  ISETP.NE.U32.AND P0, PT, RZ, UR6, PT ;  /* 0x00000006ff007c0c */ /* 0x000fe4000bf05070 */
[----:B-1----:R-:W-:Y:S02]  /*8060*/  IADD3 R2, P1, R23, UR4, RZ ;  /* 0x0000000417027c10 */ /* 0x002fe4000ff3e0ff */
[----:B------:R-:W-:Y:S02]  /*8070*/  ISETP.NE.AND.EX P0, PT, RZ, UR7, PT, P0 ;  /* 0x00000007ff007c0c */ /* 0x000fe4000bf05300 */
[----:B------:R-:W-:Y:S01]  /*8080*/  IADD3.X R3, R24, UR5, RZ, P1, !PT ;  /* 0x0000000518037c10 */ /* 0x000fe20008ffe4ff */
[----:B------:R-:W-:-:S04]  /*8090*/  ULDC.64 UR4, c[0x0][0x418] ;  /* 0x0001060000047ab9 */ /* 0x000fc80000000a00 */
[----:B------:R-:W-:-:S05]  /*80a0*/  @P2 LOP3.LUT R0, R0, 0x8, RZ, 0xfc, !PT ;  /* 0x0000000800002812 */ /* 0x000fca00078efcff */
[----:B------:R1:W-:Y:S01]  /*80b0*/  STL [R1+0x8], R0 ;  /* 0x0000080001007387 */ /* 0x0003e20000100800 */
[----:B0-----:R-:W-:-:S04]  /*80c0*/  @P0 IADD3 R4, P1, R23, UR6, RZ ;  /* 0x0000000617040c10 */ /* 0x001fc8000ff3e0ff */
[----:B------:R-:W-:Y:S01]  /*80d0*/  @P0 IADD3.X R5, R24, UR7, RZ, P1, !PT ;  /* 0x0000000718050c10 */ /* 0x000fe20008ffe4ff */
[----:B-1----:R-:W-:-:S04]  /*80e0*/  IMAD.MOV.U32 R0, RZ, RZ, RZ ;  /* 0x000000ffff007224 */ /* 0x002fc800078e00ff */
[----:B------:R-:W3:Y:S04]  /*80f0*/  @P0 LDG.E R4, desc[UR50][R4.64] ;  /* 0x0000003204040981 */ /* 0x000ee8000c1e1900 */
[----:B------:R-:W4:Y:S01]  /*8100*/  @P2 LDG.E R0, desc[UR50][R2.64] ;  /* 0x0000003202002981 */ /* 0x000f22000c1e1900 */
[----:B------:R-:W-:-:S03]  /*8110*/  UISETP.NE.U32.AND UP0, UPT, UR4, URZ, UPT ;  /* 0x0000003f0400728c */ /* 0x000fc6000bf05070 */
[----:B------:R-:W-:Y:S01]  /*8120*/  ULDC UR4, c[0x0][0x424] ;  /* 0x0001090000047ab9 */ /* 0x000fe20000000800 */
[----:B------:R-:W-:-:S03]  /*8130*/  UISETP.NE.AND.EX UP0, UPT, UR5, URZ, UPT, UP0 ;  /* 0x0000003f0500728c */ /* 0x000fc6000bf05300 */
[----:B------:R-:W-:Y:S01]  /*8140*/  ULDC UR5, c[0x0][0x2f0] ;  /* 0x0000bc0000057ab9 */ /* 0x000fe20000000800 */
[----:B------:R-:W-:-:S04]  /*8150*/  USEL UR4, UR4, 0x1, UP0 ;  /* 0x0000000104047887 */ /* 0x000fc80008000000 */
[----:B------:R-:W-:Y:S01]  /*8160*/  UIMAD UR4, UR4, UR5, URZ ;  /* 0x00000005040472a4 */ /* 0x000fe2000f8e023f */
[----:B----4-:R0:W-:Y:S04]  /*8170*/  STL [R1+0x20], R0 ;  /* 0x0000200001007387 */ /* 0x0101e80000100800 */
[----:B--2---:R1:W-:Y:S04]  /*8180*/  STL [R1+0x14], R6 ;  /* 0x0000140601007387 */ /* 0x0043e80000100800 */
[----:B---3--:R1:W-:Y:S01]  /*8190*/  @P0 STL [R1+0x2c], R4 ;  /* 0x00002c0401000387 */ /* 0x0083e20000100800 */
[----:B0-----:R-:W-:Y:S01]  /*81a0*/  IMAD.U32 R0, RZ, RZ, UR4 ;  /* 0x00000004ff007e24 */ /* 0x001fe2000f8e00ff */
[----:B------:R-:W-:Y:S06]  /*81b0*/  @P0 BRA `(.L_x_12980) ;  /* 0x0000000000200947 */ /* 0x000fec0003800000 */
        /* <DEDUP_REMOVED lines=8> */
.L_x_12980:
[----:B01----:R-:W-:Y:S01]  /*8240*/  MOV R4, R29 ;  /* 0x0000001d00047202 */ /* 0x003fe20000000f00 */
        /* <DEDUP_REMOVED lines=9> */
.L_x_12981:
        /* <DEDUP_REMOVED lines=9> */
.L_x_12982:
[----:B0-2--5:R-:W-:Y:S01]  /*8370*/  IMAD.IADD R2, R0, 0x1, -R6 ;  /* 0x0000000100027824 */ /* 0x025fe200078e0a06 */
[----:B------:R-:W-:Y:S03]  /*8380*/  BSSY B7, `(.L_x_12983) ;  /* 0x00003a4000077945 */ /* 0x000fe60003800000 */
[C---:B------:R-:W-:Y:S01]  /*8390*/  VIADD R0, R2.reuse, 0x7f ;  /* 0x0000007f02007836 */ /* 0x040fe20000000000 */
[----:B------:R0:W-:Y:S01]  /*83a0*/  STL [R1+0x10], R2 ;  /* 0x0000100201007387 */ /* 0x0001e20000100800 */
[----:B------:R-:W-:-:S03]  /*83b0*/  ISETP.GT.AND P0, PT, R2, RZ, PT ;  /* 0x000000ff0200720c */ /* 0x000fc60003f04270 */
[----:B------:R-:W-:-:S04]  /*83c0*/  SHF.R.S32.HI R3, RZ, 0x1f, R0 ;  /* 0x0000001fff037819 */ /* 0x000fc80000011400 */
[----:B------:R-:W-:-:S05]  /*83d0*/  LEA.HI R0, R3, R0, RZ, 0x7 ;  /* 0x0000000003007211 */ /* 0x000fca00078f38ff */
[----:B------:R0:W-:Y:S01]  /*83e0*/  STL [R1+0x34], R0 ;  /* 0x0000340001007387 */ /* 0x0001e20000100800 */
[----:B------:R-:W-:Y:S05]  /*83f0*/  @P0 BRA `(.L_x_12984) ;  /* 0x0000000000440947 */ /* 0x000fea0003800000 */
[----:B0-----:R-:W0:Y:S02]  /*8400*/  S2R R2, SR_TID.X ;  /* 0x0000000000027919 */ /* 0x001e240000002100 */
        /* <DEDUP_REMOVED lines=16> */
.L_x_12984:
        /* <DEDUP_REMOVED lines=20> */
.L_x_12987:
[----:B------:R-:W-:Y:S05]  /*8650*/  BSYNC B6 ;  /* 0x0000000000067941 */ /* 0x000fea0003800000 */
.L_x_12986:
        /* <DEDUP_REMOVED lines=20> */
.L_x_12990:
[----:B------:R0:W1:Y:S01]  /*87a0*/  LDC.64 R2, c[0x4][R26] ;  /* 0x010000001a027b82 */ /* 0x0000620000000a00 */
[----:B------:R-:W-:Y:S01]  /*87b0*/  ULDC.64 UR6, c[0x4][0x138] ;  /* 0x01004e0000067ab9 */ /* 0x000fe20000000a00 */
[----:B------:R-:W-:Y:S01]  /*87c0*/  ULDC.64 UR8, c[0x4][0x140] ;  /* 0x0100500000087ab9 */ /* 0x000fe20000000a00 */
[----:B------:R-:W-:Y:S01]  /*87d0*/  ULDC.64 UR4, c[0x4][0x18] ;  /* 0x0100060000047ab9 */ /* 0x000fe20000000a00 */
[----:B------:R-:W-:Y:S01]  /*87e0*/  MOV R4, UR6 ;  /* 0x0000000600047c02 */ /* 0x000fe20008000f00 */
[----:B------:R-:W-:Y:S01]  /*87f0*/  IMAD.U32 R5, RZ, RZ, UR7 ;  /* 0x00000007ff057e24 */ /* 0x000fe2000f8e00ff */
[----:B------:R-:W-:Y:S01]  /*8800*/  MOV R13, RZ ;  /* 0x000000ff000d7202 */ /* 0x000fe20000000f00 */
        /* <DEDUP_REMOVED lines=8> */
.L_x_12989:
[----:B------:R-:W-:Y:S05]  /*8890*/  BSYNC B6 ;  /* 0x0000000000067941 */ /* 0x000fea0003800000 */
.L_x_12988:
[----:B------:R0:W2:Y:S01]  /*88a0*/  LDL R21, [R1+0x4] ;  /* 0x0000040001157983 */ /* 0x0000a20000100800 */
[----:B------:R-:W-:Y:S01]  /*88b0*/  ULDC.64 UR4, c[0x0][0x9f8] ;  /* 0x00027e0000047ab9 */ /* 0x000fe20000000a00 */
[----:B------:R-:W1:Y:S01]  /*88c0*/  LDC R7, c[0x0][0x430] ;  /* 0x00010c00ff077b82 */ /* 0x000e620000000800 */
[----:B------:R-:W-:Y:S01]  /*88d0*/  ISETP.NE.U32.AND P0, PT, RZ, UR4, PT ;  /* 0x00000004ff007c0c */ /* 0x000fe2000bf05070 */
[----:B------:R-:W3:Y:S03]  /*88e0*/  LDL R26, [R1+0x34] ;  /* 0x00003400011a7983 */ /* 0x000ee60000100800 */
[----:B------:R-:W-:Y:S01]  /*88f0*/  ISETP.NE.AND.EX P0, PT, RZ, UR5, PT, P0 ;  /* 0x00000005ff007c0c */ /* 0x000fe2000bf05300 */
[----:B------:R-:W4:Y:S04]  /*8900*/  LDL R9, [R1+0x10] ;  /* 0x0000100001097983 */ /* 0x000f280000100800 */
[----:B------:R-:W4:Y:S01]  /*8910*/  LDL R4, [R1+0x14] ;  /* 0x0000140001047983 */ /* 0x000f220000100800 */
[----:B------:R-:W0:Y:S07]  /*8920*/  S2R R5, SR_TID.X ;  /* 0x0000000000057919 */ /* 0x000e2e0000002100 */
[----:B------:R-:W-:Y:S01]  /*8930*/  @P0 IADD3 R2, P1, R23, UR4, RZ ;  /* 0x0000000417020c10 */ /* 0x000fe2000ff3e0ff */
[----:B------:R-:W3:Y:S03]  /*8940*/  S2R R0, SR_TID.X ;  /* 0x0000000000007919 */ /* 0x000ee60000002100 */
[----:B------:R-:W-:Y:S01]  /*8950*/  @P0 IADD3.X R3, R24, UR5, RZ, P1, !PT ;  /* 0x0000000518030c10 */ /* 0x000fe20008ffe4ff */
[----:B------:R-:W4:Y:S04]  /*8960*/  LDL.LU R20, [R1+0x8] ;  /* 0x0000080001147983 */ /* 0x000f280000300800 */
[----:B--2---:R-:W2:Y:S01]  /*8970*/  @P0 LDG.E R21, desc[UR50][R2.64] ;  /* 0x0000003202150981 */ /* 0x004ea2000c1e1900 */
[----:B-1----:R-:W-:Y:S01]  /*8980*/  ISETP.NE.AND P2, PT, R7, 0x1, PT ;  /* 0x000000010700780c */ /* 0x002fe20003f45270 */
[----:B0-----:R-:W-:Y:S01]  /*8990*/  IMAD.SHL.U32 R5, R5, 0x10, RZ ;  /* 0x0000001005057824 */ /* 0x001fe200078e00ff */
[----:B---3--:R-:W-:-:S02]  /*89a0*/  LEA.HI.SX32 R26, R26, 0xffffffff, 0x19 ;  /* 0xffffffff1a1a7811 */ /* 0x008fc400078fcaff */
[----:B------:R-:W-:Y:S02]  /*89b0*/  LOP3.LUT R0, R0, 0x7f, RZ, 0xc0, !PT ;  /* 0x0000007f00007812 */ /* 0x000fe400078ec0ff */
[----:B------:R-:W-:Y:S01]  /*89c0*/  LOP3.LUT R5, R5, 0x70, RZ, 0xc0, !PT ;  /* 0x0000007005057812 */ /* 0x000fe200078ec0ff */
[----:B------:R-:W-:Y:S01]  /*89d0*/  IMAD.SHL.U32 R8, R26, 0x80, RZ ;  /* 0x000000801a087824 */ /* 0x000fe200078e00ff */
[----:B------:R-:W-:-:S04]  /*89e0*/  SHF.R.U32.HI R0, RZ, 0x3, R0 ;  /* 0x00000003ff007819 */ /* 0x000fc80000011600 */
[----:B------:R-:W-:Y:S01]  /*89f0*/  LOP3.LUT R5, R8, R0, R5, 0xfe, !PT ;  /* 0x0000000008057212 */ /* 0x000fe200078efe05 */
[----:B------:R-:W0:Y:S08]  /*8a00*/  @P2 LDC R6, c[0x0][0x434] ;  /* 0x00010d00ff062b82 */ /* 0x000e300000000800 */
[----:B------:R-:W1:Y:S01]  /*8a10*/  @P2 LDC R0, c[0x0][0x438] ;  /* 0x00010e00ff002b82 */ /* 0x000e620000000800 */
[----:B--2---:R-:W-:Y:S01]  /*8a20*/  @P0 STL [R1+0x4], R21 ;  /* 0x0000041501000387 */ /* 0x004fe20000100800 */
[C---:B----4-:R-:W-:Y:S01]  /*8a30*/  ISETP.GE.AND P0, PT, R5.reuse, R9, PT ;  /* 0x000000090500720c */ /* 0x050fe20003f06270 */
[----:B------:R-:W-:-:S04]  /*8a40*/  IMAD.IADD R5, R5, 0x1, R4 ;  /* 0x0000000105057824 */ /* 0x000fc800078e0204 */
[----:B0-----:R-:W-:-:S08]  /*8a50*/  @P2 IMAD.HI.U32 R6, R5, R6, RZ ;  /* 0x0000000605062227 */ /* 0x001fd000078e00ff */
[----:B------:R-:W0:Y:S01]  /*8a60*/  @!P0 LDC.64 R2, c[0x0][0x428] ;  /* 0x00010a00ff028b82 */ /* 0x000e220000000a00 */
[----:B------:R-:W-:Y:S01]  /*8a70*/  IMAD.MOV.U32 R4, RZ, RZ, R5 ;  /* 0x000000ffff047224 */ /* 0x000fe200078e0005 */
[----:B-1----:R-:W-:Y:S02]  /*8a80*/  @P2 SHF.R.U32.HI R4, RZ, R0, R6 ;  /* 0x00000000ff042219 */ /* 0x002fe40000011606 */
[----:B------:R-:W-:-:S03]  /*8a90*/  SHF.R.S32.HI R6, RZ, 0x1f, R21 ;  /* 0x0000001fff067819 */ /* 0x000fc60000011415 */
[--C-:B------:R-:W-:Y:S02]  /*8aa0*/  IMAD.MOV R0, RZ, RZ, -R4.reuse ;  /* 0x000000ffff007224 */ /* 0x100fe400078e0a04 */
[----:B------:R0:W-:Y:S02]  /*8ab0*/  STL [R1+0x18], R6 ;  /* 0x0000180601007387 */ /* 0x0001e40000100800 */
[----:B------:R-:W-:Y:S01]  /*8ac0*/  IMAD R0, R7, R0, R5 ;  /* 0x0000000007007224 */ /* 0x000fe200078e0205 */
[--C-:B------:R-:W-:Y:S01]  /*8ad0*/  @!P0 SHF.R.S32.HI R5, RZ, 0x1f, R4.reuse ;  /* 0x0000001fff058819 */ /* 0x100fe20000011404 */
[-C--:B0-----:R-:W-:Y:S02]  /*8ae0*/  @!P0 IMAD R6, R6, R2.reuse, RZ ;  /* 0x0000000206068224 */ /* 0x081fe400078e02ff */
[----:B------:R-:W-:-:S04]  /*8af0*/  @!P0 IMAD.WIDE.U32 R4, R21, R2, R4 ;  /* 0x0000000215048225 */ /* 0x000fc800078e0004 */
[----:B------:R-:W-:Y:S02]  /*8b00*/  @!P0 IMAD R7, R21, R3, R6 ;  /* 0x0000000315078224 */ /* 0x000fe400078e0206 */
[----:B------:R-:W0:Y:S02]  /*8b10*/  @!P0 LDC.64 R2, c[0x0][0x418] ;  /* 0x00010600ff028b82 */ /* 0x000e240000000a00 */
[----:B------:R-:W-:Y:S01]  /*8b20*/  @!P0 IMAD.IADD R7, R5, 0x1, R7 ;  /* 0x0000000105078824 */ /* 0x000fe200078e0207 */
[----:B0-----:R-:W-:Y:S01]  /*8b30*/  @!P0 LEA R6, P1, R4, R2, 0x2 ;  /* 0x0000000204068211 */ /* 0x001fe200078210ff */
[----:B------:R-:W-:-:S03]  /*8b40*/  IMAD.MOV.U32 R2, RZ, RZ, RZ ;  /* 0x000000ffff027224 */ /* 0x000fc600078e00ff */
[----:B------:R-:W-:-:S05]  /*8b50*/  @!P0 LEA.HI.X R7, R4, R3, R7, 0x2, P1 ;  /* 0x0000000304078211 */ /* 0x000fca00008f1407 */
[----:B------:R0:W5:Y:S01]  /*8b60*/  @!P0 LDG.E R2, desc[UR50][R6.64] ;  /* 0x0000003206028981 */ /* 0x000162000c1e1900 */
[----:B------:R-:W-:Y:S02]  /*8b70*/  LOP3.LUT R20, R20, 0xfffffffb, RZ, 0xc0, !PT ;  /* 0xfffffffb14147812 */ /* 0x000fe400078ec0ff */
[----:B------:R-:W-:Y:S02]  /*8b80*/  MOV R9, UR36 ;  /* 0x0000002400097c02 */ /* 0x000fe40008000f00 */
[----:B------:R-:W-:Y:S02]  /*8b90*/  @P2 LOP3.LUT R20, R20, 0x4, RZ, 0xfc, !PT ;  /* 0x0000000414142812 */ /* 0x000fe400078efcff */
[----:B------:R-:W-:Y:S02]  /*8ba0*/  ISETP.NE.AND P2, PT, R9, 0x3, PT ;  /* 0x000000030900780c */ /* 0x000fe40003f45270 */
[----:B------:R-:W-:-:S11]  /*8bb0*/  LOP3.LUT R20, R20, 0xfffffffd, RZ, 0xc0, !PT ;  /* 0xfffffffd14147812 */ /* 0x000fd600078ec0ff */
[----:B------:R-:W-:-:S05]  /*8bc0*/  @P2 LOP3.LUT R20, R20, 0x2, RZ, 0xfc, !PT ;  /* 0x0000000214142812 */ /* 0x000fca00078efcff */
[----:B------:R0:W-:Y:S01]  /*8bd0*/  STL [R1+0x8], R20 ;  /* 0x0000081401007387 */ /* 0x0001e20000100800 */
[----:B------:R-:W-:-:S03]  /*8be0*/  UMOV UR4, 0xffffffff ;  /* 0xffffffff00047882 */ /* 0x000fc60000000000 */
[----:B------:R-:W-:Y:S05]  /*8bf0*/  BRA.DIV UR4, `(.L_x_12991) ;  /* 0x0000004204507947 */ /* 0x000fea000b800000 */
.L_x_13057:
[----:B------:R-:W-:-:S05]  /*8c00*/  SHF.R.S32.HI R9, RZ, 0x1f, R18 ;  /* 0x0000001fff097819 */ /* 0x000fca0000011412 */
[----:B------:R1:W-:Y:S01]  /*8c10*/  STL [R1], R9 ;  /* 0x0000000901007387 */ /* 0x0003e20000100800 */
[----:B------:R-:W-:Y:S05]  /*8c20*/  @!P2 BRA `(.L_x_12992) ;  /* 0x000000000004a947 */ /* 0x000fea0003800000 */
[----:B------:R-:W-:Y:S01]  /*8c30*/  BPT.TRAP 0x1 ;  /* 0x000000040000795c */ /* 0x000fe20000300000 */
.L_x_12992:
[----:B0-----:R-:W-:Y:S01]  /*8c40*/  SHF.R.S32.HI R6, RZ, 0x1f, R0 ;  /* 0x0000001fff067819 */ /* 0x001fe20000011400 */
        /* <DEDUP_REMOVED lines=24> */
.L_x_13058:
[----:B------:R-:W-:Y:S05]  /*8dd0*/  BSYNC B0 ;  /* 0x0000000000007941 */ /* 0x000fea0003800000 */
.L_x_12993:
[----:B------:R-:W2:Y:S01]  /*8de0*/  LDL R12, [R1] ;  /* 0x00000000010c7983 */ /* 0x000ea20000100800 */
[----:B------:R-:W-:-:S03]  /*8df0*/  ULDC.64 UR4, c[0x0][0x300] ;  /* 0x0000c00000047ab9 */ /* 0x000fc60000000a00 */
[----:B------:R-:W3:Y:S04]  /*8e00*/  LDL R11, [R1+0x10] ;  /* 0x00001000010b7983 */ /* 0x000ee80000100800 */
[----:B-1----:R-:W4:Y:S01]  /*8e10*/  LDL.LU R9, [R1+0x8] ;  /* 0x0000080001097983 */ /* 0x002f220000300800 */
[----:B------:R-:W-:Y:S02]  /*8e20*/  IMAD R6, R6, UR4, RZ ;  /* 0x0000000406067c24 */ /* 0x000fe4000f8e02ff */
[C---:B0-----:R-:W-:Y:S01]  /*8e30*/  IMAD.WIDE.U32 R4, R0.reuse, UR4, RZ ;  /* 0x0000000400047c25 */ /* 0x041fe2000f8e00ff */
[----:B------:R-:W0:Y:S03]  /*8e40*/  S2R R10, SR_TID.X ;  /* 0x00000000000a7919 */ /* 0x000e260000002100 */
        /* <DEDUP_REMOVED lines=14> */
[----:B------:R-:W-:-:S03]  /*8f30*/  ULDC.64 UR4, c[0x0][0x2e8] ;  /* 0x0000ba0000047ab9 */ /* 0x000fc60000000a00 */
[----:B------:R-:W-:Y:S01]  /*8f40*/  IMAD.IADD R2, R5, 0x1, R0 ;  /* 0x0000000105027824 */ /* 0x000fe200078e0200 */
[----:B------:R-:W-:Y:S01]  /*8f50*/  LEA R0, P0, R4, UR4, 0x1 ;  /* 0x0000000404007c11 */ /* 0x000fe2000f8008ff */
[----:B------:R-:W-:Y:S01]  /*8f60*/  ULDC UR4, c[0x0][0x2f4] ;  /* 0x0000bd0000047ab9 */ /* 0x000fe20000000800 */
[----:B----4-:R-:W-:Y:S02]  /*8f70*/  LOP3.LUT R9, R9, 0xfffffffe, RZ, 0xc0, !PT ;  /* 0xfffffffe09097812 */ /* 0x010fe400078ec0ff */
[----:B------:R-:W-:Y:S01]  /*8f80*/  ISETP.GE.AND P2, PT, R28, UR4, PT ;  /* 0x000000041c007c0c */ /* 0x000fe2000bf46270 */
[----:B------:R-:W-:Y:S01]  /*8f90*/  UMOV UR4, 0xffffffff ;  /* 0xffffffff00047882 */ /* 0x000fe20000000000 */
[----:B------:R-:W-:Y:S02]  /*8fa0*/  LEA.HI.X R2, R4, UR5, R2, 0x1, P0 ;  /* 0x0000000504027c11 */ /* 0x000fe400080f0c02 */
[----:B---3--:R-:W-:-:S04]  /*8fb0*/  IADD3 R4, -R10, R11, -R8 ;  /* 0x0000000b0a047210 */ /* 0x008fc80007ffe908 */
[----:B------:R-:W-:-:S05]  /*8fc0*/  ISETP.GE.AND P0, PT, R4, 0x1, PT ;  /* 0x000000010400780c */ /* 0x000fca0003f06270 */
[----:B------:R-:W-:-:S05]  /*8fd0*/  @P2 LOP3.LUT R9, R9, 0x1, RZ, 0xfc, !PT ;  /* 0x0000000109092812 */ /* 0x000fca00078efcff */
[----:B------:R1:W-:Y:S01]  /*8fe0*/  STL [R1+0x8], R9 ;  /* 0x0000080901007387 */ /* 0x0003e20000100800 */
[C---:B0-----:R-:W-:Y:S01]  /*8ff0*/  IMAD.SHL.U32 R10, R12.reuse, 0x8, RZ ;  /* 0x000000080c0a7824 */ /* 0x041fe200078e00ff */
[----:B------:R-:W-:-:S04]  /*9000*/  SHF.L.U32 R11, R12, 0x3, RZ ;  /* 0x000000030c0b7819 */ /* 0x000fc800000006ff */
[----:B------:R-:W-:-:S04]  /*9010*/  LOP3.LUT R10, R10, 0x1f8, RZ, 0xc0, !PT ;  /* 0x000001f80a0a7812 */ /* 0x000fc800078ec0ff */
[----:B------:R-:W-:-:S04]  /*9020*/  LOP3.LUT R10, R10, 0x38, R12, 0x78, !PT ;  /* 0x000000380a0a7812 */ /* 0x000fc800078e780c */
[----:B------:R-:W-:-:S05]  /*9030*/  LOP3.LUT R10, R10, 0x200, R11, 0xf8, !PT ;  /* 0x000002000a0a7812 */ /* 0x000fca00078ef80b */
[----:B------:R-:W-:Y:S01]  /*9040*/  IMAD R5, R25, 0x2000, R10 ;  /* 0x0000200019057824 */ /* 0x000fe200078e020a */
[----:B-1----:R-:W-:Y:S06]  /*9050*/  BRA.DIV UR4, `(.L_x_12995) ;  /* 0x0000003e04807947 */ /* 0x002fec000b800000 */
        /* <DEDUP_REMOVED lines=71> */
[----:B--23--:R1:W-:Y:S02]  /*94d0*/  @P1 LDGSTS.E.BYPASS.LTC128B.128 [R8+0x11400], desc[UR50][R6.64], !P2 ;  /* 0x1140000006081fae */ /* 0x00c3e4000d101d72 */
.L_x_13076:
[----:B------:R-:W-:-:S13]  /*94e0*/  ISETP.GE.AND P0, PT, R4, 0x71, PT ;  /* 0x000000710400780c */ /* 0x000fda0003f06270 */
[----:B01----:R-:W-:Y:S01]  /*94f0*/  @P0 LEA R6, P1, R28, R0, 0x1 ;  /* 0x000000001c060211 */ /* 0x003fe200078208ff */
[----:B------:R-:W-:-:S04]  /*9500*/  @P0 IMAD R5, R5, 0x2, R22 ;  /* 0x0000000205050824 */ /* 0x000fc800078e0216 */
[----:B------:R-:W-:-:S05]  /*9510*/  @P0 IMAD.X R7, RZ, RZ, R2, P1 ;  /* 0x000000ffff070224 */ /* 0x000fca00008e0602 */
[----:B------:R-:W-:Y:S01]  /*9520*/  @!PT LDS RZ, [RZ] ;  /* 0x00000000fffff984 */ /* 0x000fe20000000800 */
[----:B------:R-:W-:Y:S01]  /*9530*/  @!PT LDS RZ, [RZ] ;  /* 0x00000000fffff984 */ /* 0x000fe20000000800 */
[----:B------:R-:W-:Y:S01]  /*9540*/  @!PT LDS RZ, [RZ] ;  /* 0x00000000fffff984 */ /* 0x000fe20000000800 */
[----:B------:R0:W-:Y:S01]  /*9550*/  @P0 LDGSTS.E.BYPASS.LTC128B.128 [R5+0x11c00], desc[UR50][R6.64], !P2 ;  /* 0x11c0000006050fae */ /* 0x0001e2000d101d72 */
[----:B------:R-:W-:Y:S01]  /*9560*/  PLOP3.LUT P0, PT, PT, PT, PT, 0x80, 0x0 ;  /* 0x000000000000781c */ /* 0x000fe20003f0f070 */
[----:B------:R-:W-:-:S12]  /*9570*/  NOP ;  /* 0x0000000000007918 */ /* 0x000fd80000000000 */
.L_x_12996:
        /* <DEDUP_REMOVED lines=11> */
.L_x_12997:
[----:B------:R1:W5:Y:S01]  /*9630*/  LDL R0, [R1+0x8] ;  /* 0x0000080001007983 */ /* 0x0003620000100800 */
[----:B------:R1:W-:Y:S03]  /*9640*/  SYNCS.ARRIVE.TRANS64.A1T0 RZ, [R3+URZ+0x16830], RZ ;  /* 0x016830ff03ff79a7 */ /* 0x0003e6000810003f */
[----:B0-----:R1:W5:Y:S04]  /*9650*/  LDL.LU R5, [R1+0x20] ;  /* 0x0000200001057983 */ /* 0x0013680000300800 */
[----:B------:R1:W5:Y:S02]  /*9660*/  LDL.LU R4, [R1+0x28] ;  /* 0x0000280001047983 */ /* 0x0003640000300800 */
[----:B------:R-:W-:Y:S05]  /*9670*/  WARPSYNC.ALL ;  /* 0x0000000000007948 */ /* 0x000fea0003800000 */
[----:B------:R-:W-:Y:S01]  /*9680*/  ULDC.64 UR4, c[0x0][0x298] ;  /* 0x0000a60000047ab9 */ /* 0x000fe20000000a00 */
[----:B------:R-:W-:Y:S01]  /*9690*/  VIADD R2, R22, 0x8400 ;  /* 0x0000840016027836 */ /* 0x000fe20000000000 */
[----:B------:R-:W-:Y:S01]  /*96a0*/  BSSY B6, `(.L_x_12998) ;  /* 0x000001f000067945 */ /* 0x000fe20003800000 */
[----:B------:R-:W-:Y:S03]  /*96b0*/  BAR.SYNC.DEFER_BLOCKING 0x8, 0x200 ;  /* 0x0208000000007b1d */ /* 0x000fe60000010000 */
[----:B------:R-:W-:-:S02]  /*96c0*/  LOP3.LUT P0, RZ, R2, 0x3ff, RZ, 0xc0, !PT ;  /* 0x000003ff02ff7812 */ /* 0x000fc4000780c0ff */
[----:B-----5:R-:W-:Y:S02]  /*96d0*/  LOP3.LUT P1, RZ, R0, 0x8, RZ, 0xc0, !PT ;  /* 0x0000000800ff7812 */ /* 0x020fe4000782c0ff */
[----:B------:R-:W-:Y:S01]  /*96e0*/  SHF.R.S32.HI R0, RZ, 0x1f, R5 ;  /* 0x0000001fff007819 */ /* 0x000fe20000011405 */
[----:B-1----:R-:W-:Y:S01]  /*96f0*/  IMAD.WIDE.U32 R2, R5, UR4, RZ ;  /* 0x0000000405027c25 */ /* 0x002fe2000f8e00ff */
[----:B------:R-:W-:Y:S02]  /*9700*/  SEL R29, R29, RZ, !P1 ;  /* 0x000000ff1d1d7207 */ /* 0x000fe40004800000 */
[----:B------:R-:W-:Y:S01]  /*9710*/  SEL R4, R4, RZ, !P1 ;  /* 0x000000ff04047207 */ /* 0x000fe20004800000 */
[----:B------:R-:W-:Y:S01]  /*9720*/  IMAD R0, R0, UR4, RZ ;  /* 0x0000000400007c24 */ /* 0x000fe2000f8e02ff */
[----:B------:R0:W-:Y:S03]  /*9730*/  STL.64 [R1+0x20], R2 ;  /* 0x0000200201007387 */ /* 0x0001e60000100a00 */
[----:B------:R-:W-:Y:S01]  /*9740*/  IMAD R0, R5, UR5, R0 ;  /* 0x0000000505007c24 */ /* 0x000fe2000f8e0200 */
[----:B------:R0:W-:Y:S03]  /*9750*/  STL [R1+0x30], R4 ;  /* 0x0000300401007387 */ /* 0x0001e60000100800 */
[----:B------:R-:W-:-:S05]  /*9760*/  IMAD.IADD R0, R3, 0x1, R0 ;  /* 0x0000000103007824 */ /* 0x000fca00078e0200 */
        /* <DEDUP_REMOVED lines=18> */
.L_x_12999:
[----:B------:R-:W-:Y:S05]  /*9890*/  BSYNC B6 ;  /* 0x0000000000067941 */ /* 0x000fea0003800000 */
.L_x_12998:
[----:B0-----:R-:W2:Y:S01]  /*98a0*/  LDL.LU R0, [R1+0x30] ;  /* 0x0000300001007983 */ /* 0x001ea20000300800 */
[----:B------:R-:W-:Y:S01]  /*98b0*/  ULDC.64 UR4, c[0x0][0x2d8] ;  /* 0x0000b60000047ab9 */ /* 0x000fe20000000a00 */
[----:B------:R-:W0:Y:S01]  /*98c0*/  LDC R9, c[0x0][0x448] ;  /* 0x00011200ff097b82 */ /* 0x000e220000000800 */
[----:B------:R-:W-:Y:S01]  /*98d0*/  ULDC.64 UR6, c[0x0][0x2c8] ;  /* 0x0000b20000067ab9 */ /* 0x000fe20000000a00 */
[----:B------:R-:W3:Y:S01]  /*98e0*/  LDL.LU R21, [R1+0x28] ;  /* 0x0000280001157983 */ /* 0x000ee20000300800 */
[----:B------:R-:W-:-:S03]  /*98f0*/  ULDC.64 UR8, c[0x0][0x280] ;  /* 0x0000a00000087ab9 */ /* 0x000fc60000000a00 */
[----:B------:R-:W3:Y:S04]  /*9900*/  LDL.LU.64 R2, [R1+0x20] ;  /* 0x0000200001027983 */ /* 0x000ee80000300a00 */
[----:B------:R-:W4:Y:S04]  /*9910*/  LDL R20, [R1] ;  /* 0x0000000001147983 */ /* 0x000f280000100800 */
[----:B------:R1:W5:Y:S01]  /*9920*/  LDL R10, [R1+0x1c] ;  /* 0x00001c00010a7983 */ /* 0x0003620000100800 */
[----:B0-----:R-:W-:-:S13]  /*9930*/  ISETP.NE.AND P0, PT, R9, 0x1, PT ;  /* 0x000000010900780c */ /* 0x001fda0003f05270 */
[----:B------:R-:W0:Y:S08]  /*9940*/  @P0 LDC R5, c[0x0][0x450] ;  /* 0x00011400ff050b82 */ /* 0x000e300000000800 */
        /* <DEDUP_REMOVED lines=11> */
[----:B------:R-:W4:Y:S01]  /*9a00*/  @P0 LDC R4, c[0x0][0x44c] ;  /* 0x00011300ff040b82 */ /* 0x000f220000000800 */
        /* <DEDUP_REMOVED lines=11> */
[----:B----4-:R-:W-:-:S04]  /*9ac0*/  @P0 IMAD.HI.U32 R0, R6, R4, RZ ;  /* 0x0000000406000227 */ /* 0x010fc800078e00ff */
[----:B------:R-:W-:Y:S01]  /*9ad0*/  IMAD.MOV.U32 R4, RZ, RZ, R6 ;  /* 0x000000ffff047224 */ /* 0x000fe200078e0006 */
[----:B0-----:R-:W-:-:S04]  /*9ae0*/  @P0 SHF.R.U32.HI R4, RZ, R5, R0 ;  /* 0x00000005ff040219 */ /* 0x001fc80000011600 */
[----:B------:R-:W-:-:S05]  /*9af0*/  SHF.R.S32.HI R0, RZ, 0x1f, R4 ;  /* 0x0000001fff007819 */ /* 0x000fca0000011404 */
[----:B------:R-:W-:-:S04]  /*9b00*/  IMAD R0, R0, UR4, RZ ;  /* 0x0000000400007c24 */ /* 0x000fc8000f8e02ff */
[C---:B------:R-:W-:Y:S02]  /*9b10*/  IMAD R7, R4.reuse, UR5, R0 ;  /* 0x0000000504077c24 */ /* 0x040fe4000f8e0200 */
[----:B------:R-:W-:Y:S02]  /*9b20*/  IMAD.MOV R0, RZ, RZ, -R4 ;  /* 0x000000ffff007224 */ /* 0x000fe400078e0a04 */
[----:B------:R-:W-:-:S04]  /*9b30*/  IMAD.WIDE.U32 R4, R4, UR4, R2 ;  /* 0x0000000404047c25 */ /* 0x000fc8000f8e0002 */
[----:B------:R-:W-:Y:S02]  /*9b40*/  IMAD R0, R9, R0, R6 ;  /* 0x0000000009007224 */ /* 0x000fe400078e0206 */
[----:B------:R-:W-:-:S03]  /*9b50*/  IMAD.IADD R5, R5, 0x1, R7 ;  /* 0x0000000105057824 */ /* 0x000fc600078e0207 */
[----:B------:R-:W-:-:S05]  /*9b60*/  SHF.R.S32.HI R7, RZ, 0x1f, R0 ;  /* 0x0000001fff077819 */ /* 0x000fca0000011400 */
[----:B------:R-:W-:Y:S02]  /*9b70*/  IMAD R7, R7, UR6, RZ ;  /* 0x0000000607077c24 */ /* 0x000fe4000f8e02ff */
[----:B------:R-:W-:-:S04]  /*9b80*/  IMAD.WIDE.U32 R4, R0, UR6, R4 ;  /* 0x0000000600047c25 */ /* 0x000fc8000f8e0004 */
[----:B------:R-:W-:-:S04]  /*9b90*/  IMAD R7, R0, UR7, R7 ;  /* 0x0000000700077c24 */ /* 0x000fc8000f8e0207 */
[----:B------:R-:W-:Y:S02]  /*9ba0*/  IMAD.IADD R5, R5, 0x1, R7 ;  /* 0x0000000105057824 */ /* 0x000fe400078e0207 */
[----:B------:R-:W0:Y:S01]  /*9bb0*/  @P0 LDC R7, c[0x0][0x44c] ;  /* 0x00011300ff070b82 */ /* 0x000e220000000800 */
[----:B------:R-:W-:-:S04]  /*9bc0*/  LEA R0, P1, R4, UR8, 0x1 ;  /* 0x0000000804007c11 */ /* 0x000fc8000f8208ff */
[----:B------:R-:W-:Y:S02]  /*9bd0*/  LEA.HI.X R4, R4, UR9, R5, 0x1, P1 ;  /* 0x0000000904047c11 */ /* 0x000fe400088f0c05 */
[----:B------:R-:W-:-:S05]  /*9be0*/  IADD3 R5, R6, 0x80, RZ ;  /* 0x0000008006057810 */ /* 0x000fca0007ffe0ff */
[----:B------:R-:W-:Y:S01]  /*9bf0*/  IMAD.MOV.U32 R6, RZ, RZ, R5 ;  /* 0x000000ffff067224 */ /* 0x000fe200078e0005 */
[----:B------:R-:W3:Y:S01]  /*9c00*/  S2R R20, SR_TID.X ;  /* 0x0000000000147919 */ /* 0x000ee20000002100 */
[----:B0-----:R-:W-:-:S05]  /*9c10*/  @P0 IMAD.HI.U32 R7, R5, R7, RZ ;  /* 0x0000000705070227 */ /* 0x001fca00078e00ff */
[----:B-1----:R-:W-:-:S05]  /*9c20*/  @P0 SHF.R.U32.HI R6, RZ, R8, R7 ;  /* 0x00000008ff060219 */ /* 0x002fca0000011607 */
[----:B------:R-:W-:-:S04]  /*9c30*/  IMAD.MOV R7, RZ, RZ, -R6 ;  /* 0x000000ffff077224 */ /* 0x000fc800078e0a06 */
[----:B------:R-:W-:Y:S01]  /*9c40*/  IMAD R5, R9, R7, R5 ;  /* 0x0000000709057224 */ /* 0x000fe200078e0205 */
[----:B------:R-:W-:Y:S01]  /*9c50*/  SHF.R.S32.HI R7, RZ, 0x1f, R6 ;  /* 0x0000001fff077819 */ /* 0x000fe20000011406 */
[----:B------:R-:W-:-:S04]  /*9c60*/  IMAD.WIDE.U32 R2, R6, UR4, R2 ;  /* 0x0000000406027c25 */ /* 0x000fc8000f8e0002 */
[----:B------:R-:W-:Y:S01]  /*9c70*/  IMAD R7, R7, UR4, RZ ;  /* 0x0000000407077c24 */ /* 0x000fe2000f8e02ff */
[----:B------:R-:W-:-:S03]  /*9c80*/  ULDC UR4, c[0x0][0x2b8] ;  /* 0x0000ae0000047ab9 */ /* 0x000fc60000000800 */
[----:B------:R-:W-:Y:S01]  /*9c90*/  IMAD R7, R6, UR5, R7 ;  /* 0x0000000506077c24 */ /* 0x000fe2000f8e0207 */
[----:B------:R-:W-:-:S03]  /*9ca0*/  SHF.R.S32.HI R6, RZ, 0x1f, R5 ;  /* 0x0000001fff067819 */ /* 0x000fc60000011405 */
[----:B------:R-:W-:Y:S02]  /*9cb0*/  IMAD.IADD R3, R3, 0x1, R7 ;  /* 0x0000000103037824 */ /* 0x000fe400078e0207 */
[----:B------:R-:W-:Y:S02]  /*9cc0*/  IMAD R6, R6, UR6, RZ ;  /* 0x0000000606067c24 */ /* 0x000fe4000f8e02ff */
[----:B------:R-:W-:-:S04]  /*9cd0*/  IMAD.WIDE.U32 R2, R5, UR6, R2 ;  /* 0x0000000605027c25 */ /* 0x000fc8000f8e0002 */
[----:B------:R-:W-:Y:S01]  /*9ce0*/  IMAD R6, R5, UR7, R6 ;  /* 0x0000000705067c24 */ /* 0x000fe2000f8e0206 */
[----:B------:R-:W-:-:S03]  /*9cf0*/  LEA R5, P1, R2, UR8, 0x1 ;  /* 0x0000000802057c11 */ /* 0x000fc6000f8208ff */
[----:B------:R-:W-:Y:S01]  /*9d00*/  IMAD.IADD R6, R3, 0x1, R6 ;  /* 0x0000000103067824 */ /* 0x000fe200078e0206 */
[----:B------:R-:W-:Y:S01]  /*9d10*/  ISETP.GE.AND P0, PT, R28, UR4, PT ;  /* 0x000000041c007c0c */ /* 0x000fe2000bf06270 */
[----:B------:R-:W-:Y:S01]  /*9d20*/  UMOV UR4, 0xffffffff ;  /* 0xffffffff00047882 */ /* 0x000fe20000000000 */
[----:B---3--:R-:W-:Y:S02]  /*9d30*/  LOP3.LUT R20, R20, 0x7f, RZ, 0xc0, !PT ;  /* 0x0000007f14147812 */ /* 0x008fe400078ec0ff */
[----:B------:R-:W-:Y:S02]  /*9d40*/  LEA.HI.X R2, R2, UR9, R6, 0x1, P1 ;  /* 0x0000000902027c11 */ /* 0x000fe400088f0c06 */
[----:B------:R-:W-:Y:S01]  /*9d50*/  SHF.R.U32.HI R20, RZ, 0x3, R20 ;  /* 0x00000003ff147819 */ /* 0x000fe20000011614 */
[----:B--2---:R-:W-:Y:S06]  /*9d60*/  BRA.DIV UR4, `(.L_x_13000) ;  /* 0x0000003a04ec7947 */ /* 0x004fec000b800000 */
[----:B------:R-:W0:Y:S01]  /*9d70*/  SHFL.IDX PT, R7, R0, RZ, 0x181f ;  /* 0x00181fff00077589 */ /* 0x000e2200000e0000 */
[----:B-----5:R-:W-:Y:S02]  /*9d80*/  IMAD R3, R21, R9, RZ ;  /* 0x0000000915037224 */ /* 0x020fe400078e02ff */
[----:B------:R-:W-:Y:S01]  /*9d90*/  IMAD R17, R17, 0xc0, R20 ;  /* 0x000000c011117824 */ /* 0x000fe200078e0214 */
[----:B------:R-:W1:Y:S04]  /*9da0*/  SHFL.IDX PT, R6, R4, RZ, 0x181f ;  /* 0x00181fff04067589 */ /* 0x000e6800000e0000 */
[----:B------:R-:W-:-:S13]  /*9db0*/  ISETP.GE.AND P2, PT, R17, R3, PT ;  /* 0x000000031100720c */ /* 0x000fda0003f46270 */
[----:B0-----:R-:W-:-:S05]  /*9dc0*/  @!P2 LEA R7, P1, R28, R7, 0x1 ;  /* 0x000000071c07a211 */ /* 0x001fca00078208ff */
[----:B-1----:R-:W-:-:S05]  /*9dd0*/  @!P2 IMAD.X R6, RZ, RZ, R6, P1 ;  /* 0x000000ffff06a224 */ /* 0x002fca00008e0606 */
[----:B------:R-:W-:-:S04]  /*9de0*/  @!P2 LOP3.LUT R7, R7, R6, RZ, 0x3c, !PT ;  /* 0x000000060707a212 */ /* 0x000fc800078e3cff */
[----:B------:R-:W-:-:S04]  /*9df0*/  @!P2 LOP3.LUT R6, R7, R6, RZ, 0x3c, !PT ;  /* 0x000000060706a212 */ /* 0x000fc800078e3cff */
[----:B------:R-:W-:-:S05]  /*9e00*/  @!P2 LOP3.LUT R7, R7, R6, RZ, 0x3c, !PT ;  /* 0x000000060707a212 */ /* 0x000fca00078e3cff */
[----:B------:R-:W-:Y:S01]  /*9e10*/  @!PT LDS RZ, [RZ] ;  /* 0x00000000fffff984 */ /* 0x000fe20000000800 */
[----:B------:R0:W-:Y:S02]  /*9e20*/  @!P2 LDGSTS.E.BYPASS.LTC128B.128 [R10+0x8400], desc[UR50][R6.64], !P0 ;  /* 0x08400000060aafae */ /* 0x0001e4000c101d72 */
[----:B0-----:R-:W-:Y:S02]  /*9e30*/  VIADD R6, R17, 0x10 ;  /* 0x0000001011067836 */ /* 0x001fe40000000000 */
        /* <DEDUP_REMOVED lines=8> */
[----:B------:R0:W-:Y:S02]  /*9ec0*/  @!P1 LDGSTS.E.BYPASS.LTC128B.128 [R10+0x8c00], desc[UR50][R6.64], !P0 ;  /* 0x08c00000060a9fae */ /* 0x0001e4000c101d72 */
[----:B0-----:R-:W-:Y:S02]  /*9ed0*/  IADD3 R6, R17, 0x20, RZ ;  /* 0x0000002011067810 */ /* 0x001fe40007ffe0ff */
[----:B------:R-:W0:Y:S02]  /*9ee0*/  SHFL.IDX PT, R7, R0, 0x2, 0x181f ;  /* 0x00581f0000077f89 */ /* 0x000e2400000e0000 */
        /* <DEDUP_REMOVED lines=41> */
[----:B------:R-:W1:Y:S04]  /*a180*/  SHFL.IDX PT, R6, R4, 0x6, 0x181f ;  /* 0x00d81f0004067f89 */ /* 0x000e6800000e0000 */
[----:B------:R-:W-:Y:S07]  /*a190*/  SHFL.IDX PT, R4, R4, 0x7, 0x181f ;  /* 0x00f81f0004047f89 */ /* 0x000fee00000e0000 */
[----:B0-----:R-:W-:-:S05]  /*a1a0*/  @!P1 LEA R7, P2, R28, R7, 0x1 ;  /* 0x000000071c079211 */ /* 0x001fca00078408ff */
[----:B-1----:R-:W-:-:S05]  /*a1b0*/  @!P1 IMAD.X R6, RZ, RZ, R6, P2 ;  /* 0x000000ffff069224 */ /* 0x002fca00010e0606 */
[----:B------:R-:W-:-:S04]  /*a1c0*/  @!P1 LOP3.LUT R7, R7, R6, RZ, 0x3c, !PT ;  /* 0x0000000607079212 */ /* 0x000fc800078e3cff */
[----:B------:R-:W-:-:S04]  /*a1d0*/  @!P1 LOP3.LUT R6, R7, R6, RZ, 0x3c, !PT ;  /* 0x0000000607069212 */ /* 0x000fc800078e3cff */
[----:B------:R-:W-:-:S05]  /*a1e0*/  @!P1 LOP3.LUT R7, R7, R6, RZ, 0x3c, !PT ;  /* 0x0000000607079212 */ /* 0x000fca00078e3cff */
[----:B------:R0:W-:Y:S04]  /*a1f0*/  @!P1 LDGSTS.E.BYPASS.LTC128B.128 [R10+0xb400], desc[UR50][R6.64], !P0 ;  /* 0x0b400000060a9fae */ /* 0x0001e8000c101d72 */
[----:B0-----:R0:W1:Y:S02]  /*a200*/  SHFL.IDX PT, R6, R0, 0x7, 0x181f ;  /* 0x00f81f0000067f89 */ /* 0x00106400000e0000 */
[----:B0-----:R-:W-:-:S05]  /*a210*/  VIADD R0, R17, 0x80 ;  /* 0x0000008011007836 */ /* 0x001fca0000000000 */
[----:B------:R-:W-:Y:S01]  /*a220*/  ISETP.GE.AND P1, PT, R0, R3, PT ;  /* 0x000000030000720c */ /* 0x000fe20003f26270 */
[----:B------:R-:W-:-:S05]  /*a230*/  VIADD R0, R17, 0x70 ;  /* 0x0000007011007836 */ /* 0x000fca0000000000 */
[----:B------:R-:W-:Y:S02]  /*a240*/  ISETP.GE.AND P2, PT, R0, R3, PT ;  /* 0x000000030000720c */ /* 0x000fe40003f46270 */
[----:B------:R-:W-:Y:S11]  /*a250*/  SHFL.IDX PT, R0, R2, RZ, 0x181f ;  /* 0x00181fff02007589 */ /* 0x000ff600000e0000 */
[----:B-1----:R-:W-:-:S05]  /*a260*/  @!P2 LEA R6, P3, R28, R6, 0x1 ;  /* 0x000000061c06a211 */ /* 0x002fca00078608ff */
[----:B------:R-:W-:Y:S02]  /*a270*/  @!P2 IMAD.X R7, RZ, RZ, R4, P3 ;  /* 0x000000ffff07a224 */ /* 0x000fe400018e0604 */
[----:B------:R-:W0:Y:S04]  /*a280*/  SHFL.IDX PT, R4, R5, RZ, 0x181f ;  /* 0x00181fff05047589 */ /* 0x000e2800000e0000 */
[----:B------:R1:W-:Y:S01]  /*a290*/  @!P2 LDGSTS.E.BYPASS.LTC128B.128 [R10+0xbc00], desc[UR50][R6.64], !P0 ;  /* 0x0bc00000060aafae */ /* 0x0003e2000c101d72 */
[----:B0-----:R-:W-:-:S05]  /*a2a0*/  @!P1 LEA R4, P3, R28, R4, 0x1 ;  /* 0x000000041c049211 */ /* 0x001fca00078608ff */
[----:B------:R-:W-:Y:S02]  /*a2b0*/  @!P1 IMAD.X R0, RZ, RZ, R0, P3 ;  /* 0x000000ffff009224 */ /* 0x000fe400018e0600 */
[----:B-1----:R-:W-:Y:S02]  /*a2c0*/  @!P1 IMAD.MOV.U32 R6, RZ, RZ, R4 ;  /* 0x000000ffff069224 */ /* 0x002fe400078e0004 */
[----:B------:R-:W-:Y:S01]  /*a2d0*/  @!P1 IMAD.MOV.U32 R7, RZ, RZ, R0 ;  /* 0x000000ffff079224 */ /* 0x000fe200078e0000 */
[----:B------:R-:W-:-:S04]  /*a2e0*/  IADD3 R0, R17, 0x90, RZ ;  /* 0x0000009011007810 */ /* 0x000fc80007ffe0ff */
[----:B------:R0:W-:Y:S01]  /*a2f0*/  @!P1 LDGSTS.E.BYPASS.LTC128B.128 [R10+0xc400], desc[UR50][R6.64], !P0 ;  /* 0x0c400000060a9fae */ /* 0x0001e2000c101d72 */
[----:B------:R-:W-:-:S03]  /*a300*/  ISETP.GE.AND P1, PT, R0, R3, PT ;  /* 0x000000030000720c */ /* 0x000fc60003f26270 */
[----:B------:R-:W-:Y:S04]  /*a310*/  SHFL.IDX PT, R0, R2, 0x1, 0x181f ;  /* 0x00381f0002007f89 */ /* 0x000fe800000e0000 */
[----:B0-----:R-:W0:Y:S06]  /*a320*/  SHFL.IDX PT, R6, R5, 0x1, 0x181f ;  /* 0x00381f0005067f89 */ /* 0x001e2c00000e0000 */
[----:B0-----:R-:W-:-:S05]  /*a330*/  @!P1 LEA R6, P2, R28, R6, 0x1 ;  /* 0x000000061c069211 */ /* 0x001fca00078408ff */
[----:B------:R-:W-:-:S04]  /*a340*/  @!P1 IMAD.X R0, RZ, RZ, R0, P2 ;  /* 0x000000ffff009224 */ /* 0x000fc800010e0600 */
[----:B------:R-:W-:Y:S02]  /*a350*/  @!P1 IMAD.MOV.U32 R7, RZ, RZ, R0 ;  /* 0x000000ffff079224 */ /* 0x000fe400078e0000 */
[----:B------:R-:W-:-:S03]  /*a360*/  VIADD R0, R17, 0xa0 ;  /* 0x000000a011007836 */ /* 0x000fc60000000000 */
[----:B------:R0:W-:Y:S02]  /*a370*/  @!P1 LDGSTS.E.BYPASS.LTC128B.128 [R10+0xcc00], desc[UR50][R6.64], !P0 ;  /* 0x0cc00000060a9fae */ /* 0x0001e4000c101d72 */
[----:B------:R-:W-:Y:S02]  /*a380*/  ISETP.GE.AND P2, PT, R0, R3, PT ;  /* 0x000000030000720c */ /* 0x000fe40003f46270 */
[----:B------:R-:W-:Y:S04]  /*a390*/  SHFL.IDX PT, R0, R2, 0x2, 0x181f ;  /* 0x00581f0002007f89 */ /* 0x000fe800000e0000 */
[----:B0-----:R-:W0:Y:S07]  /*a3a0*/  SHFL.IDX PT, R6, R5, 0x2, 0x181f ;  /* 0x00581f0005067f89 */ /* 0x001e2e00000e0000 */
[----:B0-----:R-:W-:-:S05]  /*a3b0*/  @!P2 LEA R6, P1, R28, R6, 0x1 ;  /* 0x000000061c06a211 */ /* 0x001fca00078208ff */
[----:B------:R-:W-:-:S04]  /*a3c0*/  @!P2 IMAD.X R0, RZ, RZ, R0, P1 ;  /* 0x000000ffff00a224 */ /* 0x000fc800008e0600 */
[----:B------:R-:W-:Y:S02]  /*a3d0*/  @!P2 IMAD.MOV.U32 R7, RZ, RZ, R0 ;  /* 0x000000ffff07a224 */ /* 0x000fe400078e0000 */
[----:B------:R0:W1:Y:S04]  /*a3e0*/  SHFL.IDX PT, R0, R2, 0x3, 0x181f ;  /* 0x00781f0002007f89 */ /* 0x00006800000e0000 */
[----:B------:R0:W-:Y:S04]  /*a3f0*/  @!P2 LDGSTS.E.BYPASS.LTC128B.128 [R10+0xd400], desc[UR50][R6.64], !P0 ;  /* 0x0d400000060aafae */ /* 0x0001e8000c101d72 */
[----:B------:R0:W2:Y:S02]  /*a400*/  SHFL.IDX PT, R2, R5, 0x3, 0x181f ;  /* 0x00781f0005027f89 */ /* 0x0000a400000e0000 */
.L_x_13101:
[----:B------:R-:W-:-:S05]  /*a410*/  VIADD R17, R17, 0xb0 ;  /* 0x000000b011117836 */ /* 0x000fca0000000000 */
[----:B------:R-:W-:-:S13]  /*a420*/  ISETP.GE.AND P1, PT, R17, R3, PT ;  /* 0x000000031100720c */ /* 0x000fda0003f26270 */
[----:B0-2---:R-:W-:-:S05]  /*a430*/  @!P1 LEA R2, P2, R28, R2, 0x1 ;  /* 0x000000021c029211 */ /* 0x005fca00078408ff */
[----:B-1----:R-:W-:-:S05]  /*a440*/  @!P1 IMAD.X R3, RZ, RZ, R0, P2 ;  /* 0x000000ffff039224 */ /* 0x002fca00010e0600 */
[----:B------:R-:W-:Y:S01]  /*a450*/  @!PT LDS RZ, [RZ] ;  /* 0x00000000fffff984 */ /* 0x000fe20000000800 */
[----:B------:R-:W-:Y:S01]  /*a460*/  @!PT LDS RZ, [RZ] ;  /* 0x00000000fffff984 */ /* 0x000fe20000000800 */
[----:B------:R-:W-:Y:S01]  /*a470*/  @!PT LDS RZ, [RZ] ;  /* 0x00000000fffff984 */ /* 0x000fe20000000800 */
[----:B------:R0:W-:Y:S01]  /*a480*/  @!P1 LDGSTS.E.BYPASS.LTC128B.128 [R10+0xdc00], desc[UR50][R2.64], !P0 ;  /* 0x0dc00000020a9fae */ /* 0x0001e2000c101d72 */
[----:B------:R-:W-:Y:S01]  /*a490*/  PLOP3.LUT P0, PT, PT, PT, PT, 0x80, 0x0 ;  /* 0x000000000000781c */ /* 0x000fe20003f0f070 */
[----:B------:R-:W-:-:S12]  /*a4a0*/  NOP ;  /* 0x0000000000007918 */ /* 0x000fd80000000000 */
.L_x_13001:
        /* <DEDUP_REMOVED lines=14> */
[----:B0-----:R-:W2:Y:S01]  /*a590*/  LDL R2, [R1+0x10] ;  /* 0x0000100001027983 */ /* 0x001ea20000100800 */
[----:B------:R0:W-:Y:S01]  /*a5a0*/  SYNCS.ARRIVE.TRANS64.A1T0 RZ, [R22+URZ+0x16800], RZ ;  /* 0x016800ff16ff79a7 */ /* 0x0001e2000810003f */
[----:B------:R-:W-:Y:S01]  /*a5b0*/  BSSY B0, `(.L_x_13002) ;  /* 0x0000004000007945 */ /* 0x000fe20003800000 */
[----:B------:R-:W1:Y:S01]  /*a5c0*/  SYNCS.PHASECHK.TRANS64.TRYWAIT P0, [R22+URZ+0x16820], R3 ;  /* 0x01682003160075a7 */ /* 0x000e62000800017f */
[----:B--2---:R-:W-:Y:S02]  /*a5d0*/  ISETP.GE.AND P1, PT, R2, 0x81, PT ;  /* 0x000000810200780c */ /* 0x004fe40003f26270 */
[----:B01----:R-:W-:Y:S11]  /*a5e0*/  @!P0 BRA `(.L_x_13003) ;  /* 0x0000004000b08947 */ /* 0x003ff60003800000 */
.L_x_13102:
[----:B------:R-:W-:Y:S05]  /*a5f0*/  BSYNC B0 ;  /* 0x0000000000007941 */ /* 0x000fea0003800000 */
.L_x_13002:
[----:B------:R-:W-:Y:S04]  /*a600*/  BSSY B0, `(.L_x_13004) ;  /* 0x0000106000007945 */ /* 0x000fe80003800000 */
[----:B------:R-:W-:Y:S05]  /*a610*/  @!P1 BRA `(.L_x_13005) ;  /* 0x0000001000109947 */ /* 0x000fea0003800000 */
[----:B------:R-:W2:Y:S01]  /*a620*/  LDL.LU R0, [R1+0x34] ;  /* 0x0000340001007983 */ /* 0x000ea20000300800 */
[----:B------:R-:W-:Y:S01]  /*a630*/  ULDC UR4, c[0x0][0x2f4] ;  /* 0x0000bd0000047ab9 */ /* 0x000fe20000000800 */
[----:B------:R-:W-:Y:S01]  /*a640*/  IMAD.MOV.U32 R17, RZ, RZ, R27 ;  /* 0x000000ffff117224 */ /* 0x000fe200078e001b */
[----:B------:R-:W-:Y:S01]  /*a650*/  ISETP.GE.AND P1, PT, R28, UR4, PT ;  /* 0x000000041c007c0c */ /* 0x000fe2000bf26270 */
[----:B------:R-:W-:Y:S02]  /*a660*/  IMAD.MOV.U32 R6, RZ, RZ, R25 ;  /* 0x000000ffff067224 */ /* 0x000fe400078e0019 */
[----:B------:R-:W-:Y:S01]  /*a670*/  IMAD.MOV.U32 R29, RZ, RZ, R26 ;  /* 0x000000ffff1d7224 */ /* 0x000fe200078e001a */
[----:B--2---:R-:W-:-:S09]  /*a680*/  LEA.HI.SX32 R7, R0, 0xfffffffe, 0x19 ;  /* 0xfffffffe00077811 */ /* 0x004fd200078fcaff */
.L_x_13018:
[----:B------:R-:W2:Y:S01]  /*a690*/  LDL R9, [R1+0x14] ;  /* 0x0000140001097983 */ /* 0x000ea20000100800 */
[----:B0-----:R-:W0:Y:S03]  /*a6a0*/  LDC R3, c[0x0][0x430] ;  /* 0x00010c00ff037b82 */ /* 0x001e260000000800 */
        /* <DEDUP_REMOVED lines=17> */
[----:B------:R-:W-:-:S05]  /*a7c0*/  IADD3 R0, -R2, RZ, RZ ;  /* 0x000000ff02007210 */ /* 0x000fca0007ffe1ff */
[----:B------:R-:W-:Y:S01]  /*a7d0*/  IMAD R0, R0, UR4, R3 ;  /* 0x0000000400007c24 */ /* 0x000fe2000f8e0203 */
[----:B------:R-:W-:Y:S01]  /*a7e0*/  ULDC.64 UR4, c[0x0][0x428] ;  /* 0x00010a0000047ab9 */ /* 0x000fe20000000a00 */
        /* <DEDUP_REMOVED lines=20> */
.L_x_13006:
[----:B------:R-:W-:Y:S01]  /*a930*/  IMAD R5, R25, 0x8, R22 ;  /* 0x0000000819057824 */ /* 0x000fe200078e0216 */
[----:B------:R-:W-:Y:S01]  /*a940*/  SHF.L.U32 R2, R27, 0x1f, RZ ;  /* 0x0000001f1b027819 */ /* 0x000fe200000006ff */
[----:B------:R-:W-:Y:S03]  /*a950*/  BSSY B1, `(.L_x_13007) ;  /* 0x0000003000017945 */ /* 0x000fe60003800000 */
[----:B------:R-:W0:Y:S02]  /*a960*/  SYNCS.PHASECHK.TRANS64.TRYWAIT P0, [R5+URZ+0x16840], R2 ;  /* 0x01684002050075a7 */ /* 0x000e24000800017f */
[----:B0-----:R-:W-:Y:S05]  /*a970*/  @!P0 BRA `(.L_x_13008) ;  /* 0x0000003c00e08947 */ /* 0x001fea0003800000 */
.L_x_13103:
[----:B------:R-:W-:Y:S05]  /*a980*/  BSYNC B1 ;  /* 0x0000000000017941 */ /* 0x000fea0003800000 */
.L_x_13007:
[----:B------:R-:W2:Y:S04]  /*a990*/  LDL R3, [R1+0x8] ;  /* 0x0000080001037983 */ /* 0x000ea80000100800 */
[----:B------:R-:W3:Y:S01]  /*a9a0*/  LDL R8, [R1] ;  /* 0x0000000001087983 */ /* 0x000ee20000100800 */
[----:B------:R-:W-:Y:S01]  /*a9b0*/  SHF.R.S32.HI R20, RZ, 0x1f, R0 ;  /* 0x0000001fff147819 */ /* 0x000fe20000011400 */
[----:B------:R-:W-:Y:S01]  /*a9c0*/  ULDC.64 UR4, c[0x0][0x300] ;  /* 0x0000c00000047ab9 */ /* 0x000fe20000000a00 */
[----:B------:R-:W1:Y:S03]  /*a9d0*/  S2R R9, SR_TID.X ;  /* 0x0000000000097919 */ /* 0x000e660000002100 */
[----:B------:R-:W-:-:S04]  /*a9e0*/  IMAD R7, R20, UR4, RZ ;  /* 0x0000000414077c24 */ /* 0x000fc8000f8e02ff */
[C---:B------:R-:W-:Y:S01]  /*a9f0*/  IMAD R7, R0.reuse, UR5, R7 ;  /* 0x0000000500077c24 */ /* 0x040fe2000f8e0207 */
[----:B-1----:R-:W-:Y:S02]  /*aa00*/  SHF.L.U32 R11, R9, 0x3, RZ ;  /* 0x00000003090b7819 */ /* 0x002fe400000006ff */
[----:B--2---:R-:W-:Y:S01]  /*aa10*/  LOP3.LUT P2, RZ, R3, 0x1, RZ, 0xc0, !PT ;  /* 0x0000000103ff7812 */ /* 0x004fe2000784c0ff */
        /* <DEDUP_REMOVED lines=8> */
[----:B---3--:R-:W-:Y:S02]  /*aaa0*/  IMAD R7, R8, UR4, RZ ;  /* 0x0000000408077c24 */ /* 0x008fe4000f8e02ff */
[----:B------:R-:W-:Y:S02]  /*aab0*/  IMAD.SHL.U32 R8, R9, 0x8, RZ ;  /* 0x0000000809087824 */ /* 0x000fe400078e00ff */
[C---:B------:R-:W-:Y:S02]  /*aac0*/  IMAD R7, R18.reuse, UR5, R7 ;  /* 0x0000000512077c24 */ /* 0x040fe4000f8e0207 */
[----:B------:R-:W-:Y:S01]  /*aad0*/  IMAD.WIDE.U32 R2, R18, UR4, R2 ;  /* 0x0000000412027c25 */ /* 0x000fe2000f8e0002 */
[----:B------:R-:W-:Y:S01]  /*aae0*/  LOP3.LUT R8, R8, 0x1f8, RZ, 0xc0, !PT ;  /* 0x000001f808087812 */ /* 0x000fe200078ec0ff */
[----:B------:R-:W-:-:S02]  /*aaf0*/  ULDC.64 UR4, c[0x0][0x2e8] ;  /* 0x0000ba0000047ab9 */ /* 0x000fc40000000a00 */
[----:B------:R-:W-:Y:S01]  /*ab00*/  IMAD.IADD R7, R7, 0x1, R3 ;  /* 0x0000000107077824 */ /* 0x000fe200078e0203 */
[----:B------:R-:W-:Y:S02]  /*ab10*/  LOP3.LUT R8, R8, 0x38, R9, 0x78, !PT ;  /* 0x0000003808087812 */ /* 0x000fe400078e7809 */
[----:B------:R-:W-:Y:S01]  /*ab20*/  LEA R9, P0, R2, UR4, 0x1 ;  /* 0x0000000402097c11 */ /* 0x000fe2000f8008ff */
[----:B------:R-:W-:Y:S01]  /*ab30*/  UMOV UR4, 0xffffffff ;  /* 0xffffffff00047882 */ /* 0x000fe20000000000 */
[----:B------:R-:W-:Y:S02]  /*ab40*/  LOP3.LUT R8, R8, 0x200, R11, 0xf8, !PT ;  /* 0x0000020008087812 */ /* 0x000fe400078ef80b */
[----:B------:R-:W-:-:S03]  /*ab50*/  LEA.HI.X R10, R2, UR5, R7, 0x1, P0 ;  /* 0x00000005020a7c11 */ /* 0x000fc600080f0c07 */
[----:B------:R-:W-:Y:S01]  /*ab60*/  IMAD R8, R25, 0x2000, R8 ;  /* 0x0000200019087824 */ /* 0x000fe200078e0208 */
        /* <DEDUP_REMOVED lines=41> */
.L_x_13121:
        /* <DEDUP_REMOVED lines=8> */
.L_x_13010:
        /* <DEDUP_REMOVED lines=11> */
.L_x_13011:
[----:B------:R1:W-:Y:S01]  /*af30*/  SYNCS.ARRIVE.TRANS64.A1T0 RZ, [R5+URZ+0x16830], RZ ;  /* 0x016830ff05ff79a7 */ /* 0x0003e2000810003f */
[----:B------:R-:W-:Y:S05]  /*af40*/  @!P3 BRA `(.L_x_13012) ;  /* 0x000000000004b947 */ /* 0x000fea0003800000 */
[----:B------:R-:W-:Y:S01]  /*af50*/  BPT.TRAP 0x1 ;  /* 0x000000040000795c */ /* 0x000fe20000300000 */
.L_x_13012:
[----:B------:R-:W-:Y:S01]  /*af60*/  SHF.L.U32 R2, R17, 0x1f, RZ ;  /* 0x0000001f11027819 */ /* 0x000fe200000006ff */
[----:B-1----:R-:W-:Y:S01]  /*af70*/  IMAD R5, R6, 0x8, R22 ;  /* 0x0000000806057824 */ /* 0x002fe200078e0216 */
[----:B------:R-:W-:Y:S03]  /*af80*/  BSSY B1, `(.L_x_13013) ;  /* 0x0000003000017945 */ /* 0x000fe60003800000 */
[----:B------:R-:W1:Y:S02]  /*af90*/  SYNCS.PHASECHK.TRANS64.TRYWAIT P0, [R5+URZ+0x16860], R2 ;  /* 0x01686002050075a7 */ /* 0x000e64000800017f */
[----:B-1----:R-:W-:Y:S05]  /*afa0*/  @!P0 BRA `(.L_x_13014) ;  /* 0x0000004000988947 */ /* 0x002fea0003800000 */
.L_x_13122:
[----:B------:R-:W-:Y:S05]  /*afb0*/  BSYNC B1 ;  /* 0x0000000000017941 */ /* 0x000fea0003800000 */
.L_x_13013:
[----:B------:R-:W2:Y:S01]  /*afc0*/  LDL R8, [R1+0x10] ;  /* 0x0000100001087983 */ /* 0x000ea20000100800 */
[----:B------:R-:W0:Y:S01]  /*afd0*/  S2R R11, SR_TID.X ;  /* 0x00000000000b7919 */ /* 0x000e220000002100 */
[----:B------:R-:W-:Y:S01]  /*afe0*/  UMOV UR4, 0xffffffff ;  /* 0xffffffff00047882 */ /* 0x000fe20000000000 */
[C---:B0-----:R-:W-:Y:S01]  /*aff0*/  IMAD.SHL.U32 R9, R11.reuse, 0x8, RZ ;  /* 0x000000080b097824 */ /* 0x041fe200078e00ff */
[----:B------:R-:W-:-:S04]  /*b000*/  SHF.L.U32 R10, R11, 0x3, RZ ;  /* 0x000000030b0a7819 */ /* 0x000fc800000006ff */
[----:B------:R-:W-:Y:S02]  /*b010*/  LOP3.LUT R9, R9, 0x1f8, RZ, 0xc0, !PT ;  /* 0x000001f809097812 */ /* 0x000fe400078ec0ff */
[----:B------:R-:W-:Y:S02]  /*b020*/  LOP3.LUT R3, R11, 0x7f, RZ, 0xc0, !PT ;  /* 0x0000007f0b037812 */ /* 0x000fe400078ec0ff */
        /* <DEDUP_REMOVED lines=8> */
[----:B------:R-:W-:Y:S01]  /*b0b0*/  ISETP.LT.OR P0, PT, R8, 0x1, P1 ;  /* 0x000000010800780c */ /* 0x000fe20000f01670 */
[----:B------:R-:W-:Y:S02]  /*b0c0*/  IMAD R6, R6, 0x2, R22 ;  /* 0x0000000206067824 */ /* 0x000fe400078e0216 */
[----:B------:R-:W1:Y:S01]  /*b0d0*/  SHFL.IDX PT, R3, R24, RZ, 0x181f ;  /* 0x00181fff18037589 */ /* 0x000e6200000e0000 */
[----:B0-----:R-:W-:-:S05]  /*b0e0*/  IADD3 R2, P2, R2, R7, RZ ;  /* 0x0000000702027210 */ /* 0x001fca0007f5e0ff */
[----:B-1----:R-:W-:-:S05]  /*b0f0*/  IMAD.X R3, RZ, RZ, R3, P2 ;  /* 0x000000ffff037224 */ /* 0x002fca00010e0603 */
[----:B------:R-:W-:Y:S01]  /*b100*/  @!PT LDS RZ, [RZ] ;  /* 0x00000000fffff984 */ /* 0x000fe20000000800 */
[----:B------:R0:W-:Y:S01]  /*b110*/  LDGSTS.E.BYPASS.LTC128B.128 [R6+0x400], desc[UR50][R2.64], !P0 ;  /* 0x0040000002067fae */ /* 0x0001e2000c101d72 */
[----:B------:R-:W-:-:S03]  /*b120*/  ISETP.LT.OR P0, PT, R8, 0x11, P1 ;  /* 0x000000110800780c */ /* 0x000fc60000f01670 */
[----:B0-----:R-:W0:Y:S04]  /*b130*/  SHFL.IDX PT, R2, R23, 0x1, 0x181f ;  /* 0x00381f0017027f89 */ /* 0x001e2800000e0000 */
[----:B------:R-:W1:Y:S01]  /*b140*/  SHFL.IDX PT, R3, R24, 0x1, 0x181f ;  /* 0x00381f0018037f89 */ /* 0x000e6200000e0000 */
[----:B0-----:R-:W-:-:S05]  /*b150*/  IADD3 R2, P2, R2, R7, RZ ;  /* 0x0000000702027210 */ /* 0x001fca0007f5e0ff */
[----:B-1----:R-:W-:-:S05]  /*b160*/  IMAD.X R3, RZ, RZ, R3, P2 ;  /* 0x000000ffff037224 */ /* 0x002fca00010e0603 */
        /* <DEDUP_REMOVED lines=10> */
[----:B0-----:R-:W-:-:S04]  /*b210*/  IADD3 R2, P2, R2, R7, RZ ;  /* 0x0000000702027210 */ /* 0x001fc80007f5e0ff */
[----:B-1----:R-:W-:-:S05]  /*b220*/  IADD3.X R3, RZ, R3, RZ, P2, !PT ;  /* 0x00000003ff037210 */ /* 0x002fca00017fe4ff */
        /* <DEDUP_REMOVED lines=15> */
[----:B------:R-:W1:Y:S04]  /*b320*/  SHFL.IDX PT, R3, R24, 0x6, 0x181f ;  /* 0x00d81f0018037f89 */ /* 0x000e6800000e0000 */
[----:B------:R-:W2:Y:S01]  /*b330*/  SHFL.IDX PT, R24, R24, 0x7, 0x181f ;  /* 0x00f81f0018187f89 */ /* 0x000ea200000e0000 */
[----:B0-----:R-:W-:-:S05]  /*b340*/  IADD3 R2, P2, R2, R7, RZ ;  /* 0x0000000702027210 */ /* 0x001fca0007f5e0ff */
[----:B-1----:R-:W-:-:S05]  /*b350*/  IMAD.X R3, RZ, RZ, R3, P2 ;  /* 0x000000ffff037224 */ /* 0x002fca00010e0603 */
[----:B------:R0:W-:Y:S04]  /*b360*/  LDGSTS.E.BYPASS.LTC128B.128 [R6+0x3400], desc[UR50][R2.64], !P0 ;  /* 0x0340000002067fae */ /* 0x0001e8000c101d72 */
[----:B0-2---:R0:W1:Y:S02]  /*b370*/  SHFL.IDX PT, R2, R23, 0x7, 0x181f ;  /* 0x00f81f0017027f89 */ /* 0x00506400000e0000 */
.L_x_13140:
[----:B------:R-:W2:Y:S01]  /*b380*/  LDL R9, [R1] ;  /* 0x0000000001097983 */ /* 0x000ea20000100800 */
[----:B------:R-:W-:Y:S01]  /*b390*/  ISETP.LT.OR P0, PT, R8, 0x71, P1 ;  /* 0x000000710800780c */ /* 0x000fe20000f01670 */
[----:B------:R-:W-:Y:S01]  /*b3a0*/  ULDC.64 UR4, c[0x0][0x328] ;  /* 0x0000ca0000047ab9 */ /* 0x000fe20000000a00 */
[----:B-1----:R-:W-:-:S05]  /*b3b0*/  IADD3 R2, P2, R2, R7, RZ ;  /* 0x0000000702027210 */ /* 0x002fca0007f5e0ff */
[----:B------:R-:W-:-:S06]  /*b3c0*/  IMAD.X R3, RZ, RZ, R24, P2 ;  /* 0x000000ffff037224 */ /* 0x000fcc00010e0618 */
[----:B------:R-:W-:Y:S01]  /*b3d0*/  @!PT LDS RZ, [RZ] ;  /* 0x00000000fffff984 */ /* 0x000fe20000000800 */
[----:B------:R-:W-:Y:S01]  /*b3e0*/  @!PT LDS RZ, [RZ] ;  /* 0x00000000fffff984 */ /* 0x000fe20000000800 */
[----:B------:R-:W-:Y:S01]  /*b3f0*/  @!PT LDS RZ, [RZ] ;  /* 0x00000000fffff984 */ /* 0x000fe20000000800 */
[----:B------:R1:W-:Y:S01]  /*b400*/  LDGSTS.E.BYPASS.LTC128B.128 [R6+0x3c00], desc[UR50][R2.64], !P0 ;  /* 0x03c0000002067fae */ /* 0x0003e2000c101d72 */
[----:B------:R-:W-:Y:S01]  /*b410*/  PLOP3.LUT P0, PT, PT, PT, PT, 0x80, 0x0 ;  /* 0x000000000000781c */ /* 0x000fe20003f0f070 */
[----:B-1----:R-:W-:Y:S02]  /*b420*/  IMAD R6, R20, UR4, RZ ;  /* 0x0000000414067c24 */ /* 0x002fe4000f8e02ff */
[----:B------:R-:W-:-:S04]  /*b430*/  IMAD.WIDE.U32 R2, R0, UR4, RZ ;  /* 0x0000000400027c25 */ /* 0x000fc8000f8e00ff */
[----:B------:R-:W-:Y:S01]  /*b440*/  IMAD R6, R0, UR5, R6 ;  /* 0x0000000500067c24 */ /* 0x000fe2000f8e0206 */
[----:B------:R-:W-:Y:S01]  /*b450*/  ULDC.64 UR4, c[0x0][0x338] ;  /* 0x0000ce0000047ab9 */ /* 0x000fe20000000a00 */
[----:B------:R-:W-:Y:S02]  /*b460*/  NOP ;  /* 0x0000000000007918 */ /* 0x000fe40000000000 */
[----:B------:R-:W-:Y:S02]  /*b470*/  IMAD.IADD R3, R3, 0x1, R6 ;  /* 0x0000000103037824 */ /* 0x000fe400078e0206 */
[----:B------:R-:W-:-:S04]  /*b480*/  IMAD.WIDE.U32 R2, R4, UR4, R2 ;  /* 0x0000000404027c25 */ /* 0x000fc8000f8e0002 */
[----:B------:R-:W-:-:S04]  /*b490*/  IMAD R0, R21, UR4, RZ ;  /* 0x0000000415007c24 */ /* 0x000fc8000f8e02ff */
        /* <DEDUP_REMOVED lines=9> */
[----:B------:R-:W-:-:S07]  /*b530*/  LEA.HI.X R24, R2, UR5, R0, 0x1, P2 ;  /* 0x0000000502187c11 */ /* 0x000fce00090f0c00 */
.L_x_13016:
        /* <DEDUP_REMOVED lines=11> */
.L_x_13017:
[C---:B------:R-:W-:Y:S01]  /*b5f0*/  ISETP.GT.AND P0, PT, R26.reuse, RZ, PT ;  /* 0x000000ff1a00720c */ /* 0x040fe20003f04270 */
[----:B------:R1:W-:Y:S01]  /*b600*/  SYNCS.ARRIVE.TRANS64.A1T0 RZ, [R5+URZ+0x16850], RZ ;  /* 0x016850ff05ff79a7 */ /* 0x0003e2000810003f */
[----:B------:R-:W-:Y:S02]  /*b610*/  VIADD R7, R26, 0xffffffff ;  /* 0xffffffff1a077836 */ /* 0x000fe40000000000 */
[----:B------:R-:W-:Y:S02]  /*b620*/  IMAD.MOV.U32 R17, RZ, RZ, R27 ;  /* 0x000000ffff117224 */ /* 0x000fe400078e001b */
[----:B------:R-:W-:Y:S02]  /*b630*/  IMAD.MOV.U32 R6, RZ, RZ, R25 ;  /* 0x000000ffff067224 */ /* 0x000fe400078e0019 */
[----:B------:R-:W-:-:S05]  /*b640*/  IMAD.MOV.U32 R29, RZ, RZ, R26 ;  /* 0x000000ffff1d7224 */ /* 0x000fca00078e001a */
[----:B-1----:R-:W-:Y:S05]  /*b650*/  @P0 BRA `(.L_x_13018) ;  /* 0xfffffff0000c0947 */ /* 0x002fea000383ffff */
.L_x_13005:
[----:B------:R-:W-:Y:S05]  /*b660*/  BSYNC B0 ;  /* 0x0000000000007941 */ /* 0x000fea0003800000 */
.L_x_13004:
        /* <DEDUP_REMOVED lines=17> */
.L_x_13020:
[----:B------:R-:W-:Y:S05]  /*b780*/  BSYNC B0 ;  /* 0x0000000000007941 */ /* 0x000fea0003800000 */
.L_x_13019:
[----:B------:R-:W-:-:S05]  /*b790*/  IMAD.U32 R0, RZ, RZ, UR36 ;  /* 0x00000024ff007e24 */ /* 0x000fca000f8e00ff */
[----:B------:R-:W-:-:S13]  /*b7a0*/  ISETP.NE.AND P0, PT, R0, 0x3, PT ;  /* 0x000000030000780c */ /* 0x000fda0003f05270 */
[----:B------:R-:W-:Y:S05]  /*b7b0*/  @!P0 BRA `(.L_x_13021) ;  /* 0x0000000000048947 */ /* 0x000fea0003800000 */
[----:B------:R-:W-:Y:S01]  /*b7c0*/  BPT.TRAP 0x1 ;  /* 0x000000040000795c */ /* 0x000fe20000300000 */
.L_x_13021:
[----:B------:R-:W2:Y:S01]  /*b7d0*/  LDL.LU R2, [R1+0x10] ;  /* 0x0000100001027983 */ /* 0x000ea20000300800 */
[----:B------:R-:W-:Y:S01]  /*b7e0*/  IMAD R0, R25, 0x8, R22 ;  /* 0x0000000819007824 */ /* 0x000fe200078e0216 */
[----:B0-----:R-:W-:Y:S01]  /*b7f0*/  SHF.L.U32 R3, R27, 0x1f, RZ ;  /* 0x0000001f1b037819 */ /* 0x001fe200000006ff */
[----:B------:R-:W-:Y:S03]  /*b800*/  BSSY B0, `(.L_x_13022) ;  /* 0x0000004000007945 */ /* 0x000fe60003800000 */
[----:B------:R-:W0:Y:S01]  /*b810*/  SYNCS.PHASECHK.TRANS64.TRYWAIT P0, [R0+URZ+0x16860], R3 ;  /* 0x01686003000075a7 */ /* 0x000e22000800017f */
[----:B--2---:R-:W-:Y:S01]  /*b820*/  IMAD R6, R26, -0x80, R2 ;  /* 0xffffff801a067824 */ /* 0x004fe200078e0202 */
[----:B0-----:R-:W-:Y:S06]  /*b830*/  @!P0 BRA `(.L_x_13023) ;  /* 0x0000004000d08947 */ /* 0x001fec0003800000 */
.L_x_13141:
[----:B------:R-:W-:Y:S05]  /*b840*/  BSYNC B0 ;  /* 0x0000000000007941 */ /* 0x000fea0003800000 */
.L_x_13022:
[----:B------:R-:W1:Y:S01]  /*b850*/  S2R R2, SR_TID.X ;  /* 0x0000000000027919 */ /* 0x000e620000002100 */
[----:B------:R-:W-:Y:S01]  /*b860*/  UMOV UR4, 0xffffffff ;  /* 0xffffffff00047882 */ /* 0x000fe20000000000 */
[----:B------:R-:W2:Y:S01]  /*b870*/  S2R R7, SR_TID.X ;  /* 0x0000000000077919 */ /* 0x000ea20000002100 */
[----:B-1----:R-:W-:Y:S02]  /*b880*/  LOP3.LUT R5, R2, 0x7f, RZ, 0xc0, !PT ;  /* 0x0000007f02057812 */ /* 0x002fe400078ec0ff */
[C---:B--2---:R-:W-:Y:S01]  /*b890*/  SHF.L.U32 R2, R7.reuse, 0x3, RZ ;  /* 0x0000000307027819 */ /* 0x044fe200000006ff */
[----:B------:R-:W-:Y:S01]  /*b8a0*/  IMAD.SHL.U32 R4, R7, 0x8, RZ ;  /* 0x0000000807047824 */ /* 0x000fe200078e00ff */
[----:B------:R-:W-:Y:S02]  /*b8b0*/  SHF.R.U32.HI R5, RZ, 0x3, R5 ;  /* 0x00000003ff057819 */ /* 0x000fe40000011605 */
[----:B------:R-:W-:-:S03]  /*b8c0*/  LOP3.LUT R2, R2, 0x1f8, RZ, 0xc0, !PT ;  /* 0x000001f802027812 */ /* 0x000fc600078ec0ff */
[----:B------:R-:W-:Y:S01]  /*b8d0*/  IMAD.IADD R6, R6, 0x1, -R5 ;  /* 0x0000000106067824 */ /* 0x000fe200078e0a05 */
[----:B------:R-:W-:-:S04]  /*b8e0*/  LOP3.LUT R2, R2, 0x38, R7, 0x78, !PT ;  /* 0x0000003802027812 */ /* 0x000fc800078e7807 */
[----:B------:R-:W-:-:S05]  /*b8f0*/  LOP3.LUT R2, R2, 0x200, R4, 0xf8, !PT ;  /* 0x0000020002027812 */ /* 0x000fca00078ef804 */
[----:B------:R-:W-:Y:S01]  /*b900*/  IMAD R4, R25, 0x2000, R2 ;  /* 0x0000200019047824 */ /* 0x000fe200078e0202 */
[----:B------:R-:W-:Y:S06]  /*b910*/  BRA.DIV UR4, `(.L_x_13024) ;  /* 0x0000004204ac7947 */ /* 0x000fec000b800000 */
[----:B------:R-:W1:Y:S01]  /*b920*/  SHFL.IDX PT, R14, R23, RZ, 0x181f ;  /* 0x00181fff170e7589 */ /* 0x000e6200000e0000 */
[----:B------:R-:W-:Y:S01]  /*b930*/  ULDC UR4, c[0x0][0x2f4] ;  /* 0x0000bd0000047ab9 */ /* 0x000fe20000000800 */
[C---:B------:R-:W-:Y:S01]  /*b940*/  IMAD.SHL.U32 R5, R28.reuse, 0x2, RZ ;  /* 0x000000021c057824 */ /* 0x040fe200078e00ff */
[----:B------:R-:W-:Y:S01]  /*b950*/  ISETP.GE.AND P0, PT, R28, UR4, PT ;  /* 0x000000041c007c0c */ /* 0x000fe2000bf06270 */
[----:B0-----:R-:W0:Y:S01]  /*b960*/  SHFL.IDX PT, R3, R24, RZ, 0x181f ;  /* 0x00181fff18037589 */ /* 0x001e2200000e0000 */
[----:B------:R-:W-:Y:S02]  /*b970*/  IMAD R4, R4, 0x2, R22 ;  /* 0x0000000204047824 */ /* 0x000fe400078e0216 */
[----:B------:R-:W-:Y:S01]  /*b980*/  ISETP.LT.OR P1, PT, R6, 0x1, P0 ;  /* 0x000000010600780c */ /* 0x000fe20000721670 */
[----:B------:R-:W2:Y:S04]  /*b990*/  SHFL.IDX PT, R9, R23, 0x1, 0x181f ;  /* 0x00381f0017097f89 */ /* 0x000ea800000e0000 */
[----:B------:R-:W3:Y:S04]  /*b9a0*/  SHFL.IDX PT, R7, R24, 0x1, 0x181f ;  /* 0x00381f0018077f89 */ /* 0x000ee800000e0000 */
[----:B------:R-:W4:Y:S04]  /*b9b0*/  SHFL.IDX PT, R10, R23, 0x2, 0x181f ;  /* 0x00581f00170a7f89 */ /* 0x000f2800000e0000 */
[----:B------:R-:W5:Y:S01]  /*b9c0*/  SHFL.IDX PT, R8, R24, 0x2, 0x181f ;  /* 0x00581f0018087f89 */ /* 0x000f6200000e0000 */
[----:B-1----:R-:W-:-:S03]  /*b9d0*/  IADD3 R2, P2, R14, R5, RZ ;  /* 0x000000050e027210 */ /* 0x002fc60007f5e0ff */
[----:B------:R-:W-:Y:S02]  /*b9e0*/  SHFL.IDX PT, R14, R23, 0x6, 0x181f ;  /* 0x00d81f00170e7f89 */ /* 0x000fe400000e0000 */
[----:B0-----:R-:W-:-:S05]  /*b9f0*/  IMAD.X R3, RZ, RZ, R3, P2 ;  /* 0x000000ffff037224 */ /* 0x001fca00010e0603 */
[----:B------:R2:W-:Y:S01]  /*ba00*/  LDGSTS.E.BYPASS.LTC128B.128 [R4+0x400], desc[UR50][R2.64], !P1 ;  /* 0x0040000002047fae */ /* 0x0005e2000c901d72 */
[C---:B------:R-:W-:Y:S02]  /*ba10*/  ISETP.LT.OR P1, PT, R6.reuse, 0x11, P0 ;  /* 0x000000110600780c */ /* 0x040fe40000721670 */
[----:B--2---:R-:W-:Y:S02]  /*ba20*/  IADD3 R2, P2, R9, R5, RZ ;  /* 0x0000000509027210 */ /* 0x004fe40007f5e0ff */
[----:B------:R-:W0:Y:S03]  /*ba30*/  SHFL.IDX PT, R9, R23, 0x3, 0x181f ;  /* 0x00781f0017097f89 */ /* 0x000e2600000e0000 */
[----:B---3--:R-:W-:Y:S02]  /*ba40*/  IMAD.X R3, RZ, RZ, R7, P2 ;  /* 0x000000ffff037224 */ /* 0x008fe400010e0607 */
[----:B------:R-:W1:Y:S04]  /*ba50*/  SHFL.IDX PT, R7, R24, 0x3, 0x181f ;  /* 0x00781f0018077f89 */ /* 0x000e6800000e0000 */
[----:B------:R4:W-:Y:S01]  /*ba60*/  LDGSTS.E.BYPASS.LTC128B.128 [R4+0xc00], desc[UR50][R2.64], !P1 ;  /* 0x00c0000002047fae */ /* 0x0009e2000c901d72 */
[----:B------:R-:W-:-:S02]  /*ba70*/  ISETP.LT.OR P1, PT, R6, 0x21, P0 ;  /* 0x000000210600780c */ /* 0x000fc40000721670 */
[----:B----4-:R-:W-:Y:S02]  /*ba80*/  IADD3 R2, P2, R10, R5, RZ ;  /* 0x000000050a027210 */ /* 0x010fe40007f5e0ff */
[----:B------:R-:W2:Y:S03]  /*ba90*/  SHFL.IDX PT, R10, R23, 0x4, 0x181f ;  /* 0x00981f00170a7f89 */ /* 0x000ea600000e0000 */
[----:B-----5:R-:W-:Y:S02]  /*baa0*/  IMAD.X R3, RZ, RZ, R8, P2 ;  /* 0x000000ffff037224 */ /* 0x020fe400010e0608 */
[----:B------:R-:W3:Y:S04]  /*bab0*/  SHFL.IDX PT, R8, R24, 0x4, 0x181f ;  /* 0x00981f0018087f89 */ /* 0x000ee800000e0000 */
[----:B------:R0:W-:Y:S01]  /*bac0*/  LDGSTS.E.BYPASS.LTC128B.128 [R4+0x1400], desc[UR50][R2.64], !P1 ;  /* 0x0140000002047fae */ /* 0x0001e2000c901d72 */
[----:B------:R-:W-:-:S02]  /*bad0*/  ISETP.LT.OR P1, PT, R6, 0x31, P0 ;  /* 0x000000310600780c */ /* 0x000fc40000721670 */
[----:B0-----:R-:W-:Y:S02]  /*bae0*/  IADD3 R2, P2, R9, R5, RZ ;  /* 0x0000000509027210 */ /* 0x001fe40007f5e0ff */
[----:B------:R-:W0:Y:S02]  /*baf0*/  SHFL.IDX PT, R9, R23, 0x5, 0x181f ;  /* 0x00b81f0017097f89 */ /* 0x000e2400000e0000 */
[----:B-1----:R-:W-:Y:S02]  /*bb00*/  IADD3.X R3, RZ, R7, RZ, P2, !PT ;  /* 0x00000007ff037210 */ /* 0x002fe400017fe4ff */
[----:B------:R-:W1:Y:S05]  /*bb10*/  SHFL.IDX PT, R7, R24, 0x5, 0x181f ;  /* 0x00b81f0018077f89 */ /* 0x000e6a00000e0000 */
[----:B------:R2:W-:Y:S01]  /*bb20*/  LDGSTS.E.BYPASS.LTC128B.128 [R4+0x1c00], desc[UR50][R2.64], !P1 ;  /* 0x01c0000002047fae */ /* 0x0005e2000c901d72 */
[----:B------:R-:W-:-:S02]  /*bb30*/  ISETP.LT.OR P1, PT, R6, 0x41, P0 ;  /* 0x000000410600780c */ /* 0x000fc40000721670 */
[----:B--2---:R-:W-:-:S05]  /*bb40*/  IADD3 R2, P2, R10, R5, RZ ;  /* 0x000000050a027210 */ /* 0x004fca0007f5e0ff */
[----:B---3--:R-:W-:Y:S02]  /*bb50*/  IMAD.X R3, RZ, RZ, R8, P2 ;  /* 0x000000ffff037224 */ /* 0x008fe400010e0608 */
[----:B------:R-:W2:Y:S04]  /*bb60*/  SHFL.IDX PT, R8, R24, 0x6, 0x181f ;  /* 0x00d81f0018087f89 */ /* 0x000ea800000e0000 */
[----:B------:R0:W-:Y:S01]  /*bb70*/  LDGSTS.E.BYPASS.LTC128B.128 [R4+0x2400], desc[UR50][R2.64], !P1 ;  /* 0x0240000002047fae */ /* 0x0001e2000c901d72 */
[----:B------:R-:W-:-:S03]  /*bb80*/  ISETP.LT.OR P1, PT, R6, 0x51, P0 ;  /* 0x000000510600780c */ /* 0x000fc60000721670 */
[----:B------:R-:W3:Y:S01]  /*bb90*/  SHFL.IDX PT, R24, R24, 0x7, 0x181f ;  /* 0x00f81f0018187f89 */ /* 0x000ee200000e0000 */
[----:B0-----:R-:W-:-:S05]  /*bba0*/  IADD3 R2, P2, R9, R5, RZ ;  /* 0x0000000509027210 */ /* 0x001fca0007f5e0ff */
[----:B-1----:R-:W-:-:S05]  /*bbb0*/  IMAD.X R3, RZ, RZ, R7, P2 ;  /* 0x000000ffff037224 */ /* 0x002fca00010e0607 */
[----:B------:R0:W-:Y:S01]  /*bbc0*/  LDGSTS.E.BYPASS.LTC128B.128 [R4+0x2c00], desc[UR50][R2.64], !P1 ;  /* 0x02c0000002047fae */ /* 0x0001e2000c901d72 */
[----:B------:R-:W-:Y:S02]  /*bbd0*/  ISETP.LT.OR P1, PT, R6, 0x61, P0 ;  /* 0x000000610600780c */ /* 0x000fe40000721670 */
[----:B0-----:R-:W-:Y:S02]  /*bbe0*/  IADD3 R2, P2, R14, R5, RZ ;  /* 0x000000050e027210 */ /* 0x001fe40007f5e0ff */
[----:B------:R0:W1:Y:S03]  /*bbf0*/  SHFL.IDX PT, R14, R23, 0x7, 0x181f ;  /* 0x00f81f00170e7f89 */ /* 0x00006600000e0000 */
[----:B--2---:R-:W-:-:S06]  /*bc00*/  IMAD.X R3, RZ, RZ, R8, P2 ;  /* 0x000000ffff037224 */ /* 0x004fcc00010e0608 */
[----:B---3--:R0:W-:Y:S02]  /*bc10*/  LDGSTS.E.BYPASS.LTC128B.128 [R4+0x3400], desc[UR50][R2.64], !P1 ;  /* 0x0340000002047fae */ /* 0x0081e4000c901d72 */
.L_x_13159:
[----:B------:R-:W-:Y:S02]  /*bc20*/  ISETP.LT.OR P0, PT, R6, 0x71, P0 ;  /* 0x000000710600780c */ /* 0x000fe40000701670 */
[----:B01----:R-:W-:-:S05]  /*bc30*/  IADD3 R2, P1, R14, R5, RZ ;  /* 0x000000050e027210 */ /* 0x003fca0007f3e0ff */
[----:B------:R-:W-:-:S06]  /*bc40*/  IMAD.X R3, RZ, RZ, R24, P1 ;  /* 0x000000ffff037224 */ /* 0x000fcc00008e0618 */
[----:B------:R-:W-:Y:S01]  /*bc50*/  @!PT LDS RZ, [RZ] ;  /* 0x00000000fffff984 */ /* 0x000fe20000000800 */
[----:B------:R-:W-:Y:S01]  /*bc60*/  @!PT LDS RZ, [RZ] ;  /* 0x00000000fffff984 */ /* 0x000fe20000000800 */
[----:B------:R-:W-:Y:S01]  /*bc70*/  @!PT LDS RZ, [RZ] ;  /* 0x00000000fffff984 */ /* 0x000fe20000000800 */
[----:B------:R0:W-:Y:S01]  /*bc80*/  LDGSTS.E.BYPASS.LTC128B.128 [R4+0x3c00], desc[UR50][R2.64], !P0 ;  /* 0x03c0000002047fae */ /* 0x0001e2000c101d72 */
[----:B------:R-:W-:Y:S01]  /*bc90*/  PLOP3.LUT P0, PT, PT, PT, PT, 0x80, 0x0 ;  /* 0x000000000000781c */ /* 0x000fe20003f0f070 */
[----:B------:R-:W-:-:S12]  /*bca0*/  NOP ;  /* 0x0000000000007918 */ /* 0x000fd80000000000 */
.L_x_13025:
        /* <DEDUP_REMOVED lines=11> */
.L_x_13026:
[----:B------:R-:W-:Y:S01]  /*bd60*/  VIADD R25, R25, 0x1 ;  /* 0x0000000119197836 */ /* 0x000fe20000000000 */
[----:B------:R0:W-:Y:S04]  /*bd70*/  SYNCS.ARRIVE.TRANS64.A1T0 RZ, [R0+URZ+0x16850], RZ ;  /* 0x016850ff00ff79a7 */ /* 0x0001e8000810003f */
[----:B------:R-:W-:-:S04]  /*bd80*/  ISETP.NE.AND P0, PT, R25, 0x2, PT ;  /* 0x000000021900780c */ /* 0x000fc80003f05270 */
[----:B0-----:R-:W-:Y:S02]  /*bd90*/  SEL R0, RZ, 0x1, P0 ;  /* 0x00000001ff007807 */ /* 0x001fe40000000000 */
[----:B------:R-:W-:Y:S02]  /*bda0*/  SEL R25, R25, RZ, P0 ;  /* 0x000000ff19197207 */ /* 0x000fe40000000000 */
[----:B------:R-:W-:-:S07]  /*bdb0*/  LOP3.LUT R27, R27, R0, RZ, 0x3c, !PT ;  /* 0x000000001b1b7212 */ /* 0x000fce00078e3cff */
.L_x_12985:
[----:B------:R-:W-:Y:S05]  /*bdc0*/  BSYNC B7 ;  /* 0x0000000000077941 */ /* 0x000fea0003800000 */
.L_x_12983:
[----:B------:R-:W2:Y:S02]  /*bdd0*/  LDL R0, [R1+0x8] ;  /* 0x0000080001007983 */ /* 0x000ea40000100800 */
[----:B--2---:R-:W-:-:S13]  /*bde0*/  LOP3.LUT P0, RZ, R0, 0x10, RZ, 0xc0, !PT ;  /* 0x0000001000ff7812 */ /* 0x004fda000780c0ff */
        /* <DEDUP_REMOVED lines=10> */
.L_x_13027:
[----:B------:R-:W0:Y:S01]  /*be90*/  S2R R0, SR_TID.X ;  /* 0x0000000000007919 */ /* 0x000e220000002100 */
[----:B------:R-:W-:Y:S01]  /*bea0*/  UMOV UR4, 0xffffffff ;  /* 0xffffffff00047882 */ /* 0x000fe20000000000 */
[----:B0-----:R-:W-:-:S04]  /*beb0*/  LOP3.LUT R8, R0, 0x1f, RZ, 0xc0, !PT ;  /* 0x0000001f00087812 */ /* 0x001fc800078ec0ff */
[----:B------:R-:W-:Y:S01]  /*bec0*/  ISETP.NE.AND P0, PT, R8, 0x1f, PT ;  /* 0x0000001f0800780c */ /* 0x000fe20003f05270 */
[----:B------:R-:W-:-:S12]  /*bed0*/  BRA.DIV UR4, `(.L_x_13029) ;  /* 0x0000004604847947 */ /* 0x000fd8000b800000 */
[----:B------:R-:W-:Y:S01]  /*bee0*/  IADD3 R5, R19, R8, RZ ;  /* 0x0000000813057210 */ /* 0x000fe20007ffe0ff */
        /* <DEDUP_REMOVED lines=30> */
.L_x_13169:
[----:B------:R-:W-:Y:S02]  /*c0d0*/  ULDC UR4, c[0x0][0xc38] ;  /* 0x00030e0000047ab9 */ /* 0x000fe40000000800 */
[----:B------:R-:W-:-:S05]  /*c0e0*/  MOV R7, UR4 ;  /* 0x0000000400077c02 */ /* 0x000fca0008000f00 */
[----:B-1----:R-:W-:-:S04]  /*c0f0*/  IMAD R14, R14, R7, RZ ;  /* 0x000000070e0e7224 */ /* 0x002fc800078e02ff */
[----:B------:R-:W-:-:S05]  /*c100*/  IMAD.IADD R9, R4, 0x1, R14 ;  /* 0x0000000104097824 */ /* 0x000fca00078e020e */
[----:B------:R-:W-:-:S13]  /*c110*/  ISETP.GT.AND P6, PT, R9, R0, PT ;  /* 0x000000000900720c */ /* 0x000fda0003fc4270 */
[----:B------:R-:W-:Y:S05]  /*c120*/  @P6 BRA `(.L_x_13030) ;  /* 0x00000000009c6947 */ /* 0x000fea0003800000 */
.L_x_13035:
        /* <DEDUP_REMOVED lines=14> */
.L_x_13033:
[----:B------:R-:W-:Y:S05]  /*c210*/  BSYNC B0 ;  /* 0x0000000000007941 */ /* 0x000fea0003800000 */
.L_x_13032:
[----:B------:R-:W-:-:S03]  /*c220*/  UMOV UR4, 0xffffffff ;  /* 0xffffffff00047882 */ /* 0x000fc60000000000 */
[----:B------:R-:W-:Y:S05]  /*c230*/  BRA.DIV UR4, `(.L_x_13034) ;  /* 0x0000004604d07947 */ /* 0x000fea000b800000 */
[----:B-----5:R-:W1:Y:S02]  /*c240*/  SHFL.UP PT, R14, R5, 0x1, RZ ;  /* 0x04200000050e7989 */ /* 0x020e6400000e00ff */
        /* <DEDUP_REMOVED lines=15> */
.L_x_13177:
[----:B------:R-:W-:Y:S02]  /*c340*/  ULDC UR4, c[0x0][0xc38] ;  /* 0x00030e0000047ab9 */ /* 0x000fe40000000800 */
[----:B------:R-:W-:-:S04]  /*c350*/  IMAD.U32 R7, RZ, RZ, UR4 ;  /* 0x00000004ff077e24 */ /* 0x000fc8000f8e00ff */
[----:B-1----:R-:W-:-:S04]  /*c360*/  IMAD R14, R14, R7, RZ ;  /* 0x000000070e0e7224 */ /* 0x002fc800078e02ff */
[----:B------:R-:W-:-:S05]  /*c370*/  IMAD.IADD R9, R14, 0x1, R9 ;  /* 0x000000010e097824 */ /* 0x000fca00078e0209 */
[----:B------:R-:W-:-:S13]  /*c380*/  ISETP.GT.AND P6, PT, R9, R0, PT ;  /* 0x000000000900720c */ /* 0x000fda0003fc4270 */
[----:B------:R-:W-:Y:S05]  /*c390*/  @!P6 BRA `(.L_x_13035) ;  /* 0xfffffffc0064e947 */ /* 0x000fea000383ffff */
.L_x_13030:
        /* <DEDUP_REMOVED lines=8> */
.L_x_13181:
[----:B------:R-:W-:Y:S01]  /*c420*/  ISETP.NE.AND P0, PT, R3, RZ, PT ;  /* 0x000000ff0300720c */ /* 0x000fe20003f05270 */
[----:B------:R-:W-:-:S12]  /*c430*/  IMAD.MOV.U32 R14, RZ, RZ, RZ ;  /* 0x000000ffff0e7224 */ /* 0x000fd800078e00ff */
[----:B------:R-:W-:Y:S05]  /*c440*/  @!P0 BRA `(.L_x_13037) ;  /* 0x0000000000108947 */ /* 0x000fea0003800000 */
[----:B------:R-:W-:Y:S01]  /*c450*/  UMOV UR4, 0xffffffff ;  /* 0xffffffff00047882 */ /* 0x000fe20000000000 */
[----:B------:R-:W-:Y:S02]  /*c460*/  VIADD R12, R4, 0xffffffff ;  /* 0xffffffff040c7836 */ /* 0x000fe40000000000 */
[----:B------:R-:W-:Y:S05]  /*c470*/  BRA.DIV UR4, `(.L_x_13038) ;  /* 0x0000004a04447947 */ /* 0x000fea000b800000 */
[----:B------:R3:W4:Y:S02]  /*c480*/  SHFL.IDX PT, R14, R2, R12, 0x1f ;  /* 0x00001f0c020e7589 */ /* 0x00072400000e0000 */
.L_x_13037:
[----:B--2---:R-:W-:Y:S01]  /*c490*/  IABS R6, R5 ;  /* 0x0000000500067213 */ /* 0x004fe20000000000 */
[----:B----4-:R-:W-:Y:S02]  /*c4a0*/  IMAD R16, R14, R7, R16 ;  /* 0x000000070e107224 */ /* 0x010fe400078e0210 */
[----:B------:R-:W-:Y:S01]  /*c4b0*/  IMAD.IADD R19, R4, 0x1, R19 ;  /* 0x0000000104137824 */ /* 0x000fe200078e0213 */
[----:B------:R-:W2:Y:S01]  /*c4c0*/  I2F.RP R8, R6 ;  /* 0x0000000600087306 */ /* 0x000ea20000209400 */
[----:B------:R-:W-:-:S07]  /*c4d0*/  IMAD.IADD R0, R0, 0x1, -R16 ;  /* 0x0000000100007824 */ /* 0x000fce00078e0a10 */
[----:B--2---:R-:W0:Y:S02]  /*c4e0*/  MUFU.RCP R8, R8 ;  /* 0x0000000800087308 */ /* 0x004e240000001000 */
[----:B0--3--:R-:W-:-:S06]  /*c4f0*/  VIADD R2, R8, 0xffffffe ;  /* 0x0ffffffe08027836 */ /* 0x009fcc0000000000 */
[----:B------:R0:W2:Y:S02]  /*c500*/  F2I.FTZ.U32.TRUNC.NTZ R3, R2 ;  /* 0x0000000200037305 */ /* 0x0000a4000021f000 */
[----:B0-----:R-:W-:Y:S01]  /*c510*/  IMAD.MOV.U32 R2, RZ, RZ, RZ ;  /* 0x000000ffff027224 */ /* 0x001fe200078e00ff */
[----:B--2---:R-:W-:-:S05]  /*c520*/  IADD3 R7, RZ, -R3, RZ ;  /* 0x80000003ff077210 */ /* 0x004fca0007ffe0ff */
[----:B------:R-:W-:-:S04]  /*c530*/  IMAD R7, R7, R6, RZ ;  /* 0x0000000607077224 */ /* 0x000fc800078e02ff */
[----:B------:R-:W-:Y:S01]  /*c540*/  IMAD.HI.U32 R3, R3, R7, R2 ;  /* 0x0000000703037227 */ /* 0x000fe200078e0002 */
        /* <DEDUP_REMOVED lines=14> */
[----:B------:R-:W-:-:S04]  /*c630*/  @!P1 LOP3.LUT R3, RZ, R5, RZ, 0x33, !PT ;  /* 0x00000005ff039212 */ /* 0x000fc800078e33ff */
[----:B------:R-:W-:Y:S01]  /*c640*/  IADD3 R17, -R3, RZ, RZ ;  /* 0x000000ff03117210 */ /* 0x000fe20007ffe1ff */
[----:B------:R-:W-:-:S04]  /*c650*/  IMAD.MOV.U32 R18, RZ, RZ, R3 ;  /* 0x000000ffff127224 */ /* 0x000fc800078e0003 */
[----:B------:R-:W-:Y:S01]  /*c660*/  IMAD R17, R5, R17, R0 ;  /* 0x0000001105117224 */ /* 0x000fe200078e0200 */
[----:B------:R-:W-:Y:S06]  /*c670*/  BRA `(.L_x_13039) ;  /* 0x00000000001c7947 */ /* 0x000fec0003800000 */
.L_x_13031:
[----:B------:R-:W-:Y:S01]  /*c680*/  UMOV UR4, URZ ;  /* 0x0000003f00047c82 */ /* 0x000fe20008000000 */
[----:B------:R-:W-:Y:S01]  /*c690*/  UMOV UR5, URZ ;  /* 0x0000003f00057c82 */ /* 0x000fe20008000000 */
[----:B------:R-:W-:Y:S01]  /*c6a0*/  ULDC UR6, c[0x0][0xc3c] ;  /* 0x00030f0000067ab9 */ /* 0x000fe20000000800 */
[----:B------:R-:W-:Y:S02]  /*c6b0*/  IMAD.MOV.U32 R16, RZ, RZ, R0 ;  /* 0x000000ffff107224 */ /* 0x000fe400078e0000 */
[----:B------:R-:W-:Y:S02]  /*c6c0*/  IMAD.U32 R17, RZ, RZ, UR4 ;  /* 0x00000004ff117e24 */ /* 0x000fe4000f8e00ff */
[----:B------:R-:W-:Y:S02]  /*c6d0*/  IMAD.U32 R18, RZ, RZ, UR5 ;  /* 0x00000005ff127e24 */ /* 0x000fe4000f8e00ff */
[----:B------:R-:W-:-:S07]  /*c6e0*/  IMAD.U32 R19, RZ, RZ, UR6 ;  /* 0x00000006ff137e24 */ /* 0x000fce000f8e00ff */
.L_x_13039:
        /* <DEDUP_REMOVED lines=10> */
.L_x_13028:
[----:B------:R-:W-:Y:S02]  /*c790*/  ULDC UR4, c[0x0][0xc3c] ;  /* 0x00030f0000047ab9 */ /* 0x000fe40000000800 */
[----:B---3--:R-:W-:-:S13]  /*c7a0*/  ISETP.GE.AND P0, PT, R19, UR4, PT ;  /* 0x0000000413007c0c */ /* 0x008fda000bf06270 */
[----:B------:R-:W-:Y:S05]  /*c7b0*/  @!P0 BRA `(.L_x_13040) ;  /* 0xffffffb400d08947 */ /* 0x000fea000383ffff */
[----:B------:R-:W-:Y:S05]  /*c7c0*/  BSYNC B8 ;  /* 0x0000000000087941 */ /* 0x000fea0003800000 */
.L_x_12979:
[----:B0-----:R-:W3:Y:S01]  /*c7d0*/  LDL.LU R0, [R1+0x38] ;  /* 0x0000380001007983 */ /* 0x001ee20000300800 */
[----:B------:R-:W-:Y:S01]  /*c7e0*/  BSSY B0, `(.L_x_13041) ;  /* 0x000000b000007945 */ /* 0x000fe20003800000 */
[----:B------:R-:W0:Y:S01]  /*c7f0*/  S2R R5, SR_CgaCtaId ;  /* 0x0000000000057919 */ /* 0x000e220000008800 */
[----:B---3--:R-:W-:-:S05]  /*c800*/  VIADD R0, R0, 0x1 ;  /* 0x0000000100007836 */ /* 0x008fca0000000000 */
[----:B------:R-:W-:-:S04]  /*c810*/  LEA.HI R2, R0, R0, RZ, 0x1 ;  /* 0x0000000000027211 */ /* 0x000fc800078f08ff */
[----:B------:R-:W-:Y:S02]  /*c820*/  LOP3.LUT R3, R2, 0xfffffffe, RZ, 0xc0, !PT ;  /* 0xfffffffe02037812 */ /* 0x000fe400078ec0ff */
[----:B------:R-:W-:Y:S02]  /*c830*/  MOV R2, 0x400 ;  /* 0x0000040000027802 */ /* 0x000fe40000000f00 */
[----:B------:R-:W-:Y:S02]  /*c840*/  IADD3 R0, R0, -R3, RZ ;  /* 0x8000000300007210 */ /* 0x000fe40007ffe0ff */
[----:B0-----:R-:W-:Y:S02]  /*c850*/  LEA R5, R5, R2, 0x18 ;  /* 0x0000000205057211 */ /* 0x001fe400078ec0ff */
[----:B------:R-:W-:-:S04]  /*c860*/  SHF.L.U32 R0, R0, 0x1f, RZ ;  /* 0x0000001f00007819 */ /* 0x000fc800000006ff */
[----:B------:R-:W0:Y:S02]  /*c870*/  SYNCS.PHASECHK.TRANS64.TRYWAIT P0, [R5+URZ+0x16820], R0 ;  /* 0x01682000050075a7 */ /* 0x000e24000800017f */
[----:B0-----:R-:W-:Y:S05]  /*c880*/  @!P0 BRA `(.L_x_13042) ;  /* 0x0000004400648947 */ /* 0x001fea0003800000 */
.L_x_13184:
[----:B------:R-:W-:Y:S05]  /*c890*/  BSYNC B0 ;  /* 0x0000000000007941 */ /* 0x000fea0003800000 */
.L_x_13041:
[----:B------:R-:W-:-:S03]  /*c8a0*/  UMOV UR4, 0xffffffff ;  /* 0xffffffff00047882 */ /* 0x000fc60000000000 */
[----:B------:R-:W-:Y:S05]  /*c8b0*/  BRA.DIV UR4, `(.L_x_13043) ;  /* 0x00000046046c7947 */ /* 0x000fea000b800000 */
[----:B0-----:R-:W0:Y:S02]  /*c8c0*/  S2R R0, SR_TID.X ;  /* 0x0000000000007919 */ /* 0x001e240000002100 */
[----:B0-----:R-:W-:-:S04]  /*c8d0*/  SHF.R.U32.HI R0, RZ, 0x5, R0 ;  /* 0x00000005ff007819 */ /* 0x001fc80000011600 */
[----:B------:R-:W-:-:S05]  /*c8e0*/  LOP3.LUT R0, R0, 0x3, RZ, 0xc0, !PT ;  /* 0x0000000300007812 */ /* 0x000fca00078ec0ff */
[----:B------:R0:W3:Y:S02]  /*c8f0*/  SHFL.IDX PT, R14, R0, RZ, 0x1f ;  /* 0x00001fff000e7589 */ /* 0x0000e400000e0000 */
.L_x_13187:
[----:B---3--:R-:W-:Y:S01]  /*c900*/  ISETP.NE.AND P0, PT, R14, RZ, PT ;  /* 0x000000ff0e00720c */ /* 0x008fe20003f05270 */
[----:B------:R-:W-:-:S12]  /*c910*/  BSSY B0, `(.L_x_13044) ;  /* 0x0000024000007945 */ /* 0x000fd80003800000 */
[----:B------:R-:W-:Y:S05]  /*c920*/  @P0 BRA `(.L_x_13045) ;  /* 0x0000000000880947 */ /* 0x000fea0003800000 */
[----:B------:R-:W-:-:S03]  /*c930*/  UMOV UR4, 0xffffffff ;  /* 0xffffffff00047882 */ /* 0x000fc60000000000 */
[----:B------:R-:W-:Y:S05]  /*c940*/  BRA.DIV UR4, `(.L_x_13046) ;  /* 0x00000046047c7947 */ /* 0x000fea000b800000 */
[----:B------:R-:W-:-:S13]  /*c950*/  ELECT P6, URZ, PT ;  /* 0x00000000003f782f */ /* 0x000fda00038c0000 */
.L_x_13190:
[----:B------:R-:W-:Y:S05]  /*c960*/  @!P6 BRA `(.L_x_13045) ;  /* 0x000000000078e947 */ /* 0x000fea0003800000 */
[----:B------:R-:W-:-:S06]  /*c970*/  ULOP3.LUT UR4, UR37, 0x2, URZ, 0xfc, !UPT ;  /* 0x0000000225047892 */ /* 0x000fcc000f8efc3f */
[----:B0-----:R-:W-:-:S05]  /*c980*/  IMAD.U32 R0, RZ, RZ, UR4 ;  /* 0x00000004ff007e24 */ /* 0x001fca000f8e00ff */
[----:B------:R-:W-:-:S13]  /*c990*/  ISETP.NE.AND P0, PT, R0, 0x3, PT ;  /* 0x000000030000780c */ /* 0x000fda0003f05270 */
[----:B------:R-:W-:Y:S05]  /*c9a0*/  @!P0 BRA `(.L_x_13047) ;  /* 0x0000000000048947 */ /* 0x000fea0003800000 */
[----:B------:R-:W-:Y:S01]  /*c9b0*/  BPT.TRAP 0x1 ;  /* 0x000000040000795c */ /* 0x000fe20000300000 */
.L_x_13047:
[----:B------:R-:W-:Y:S01]  /*c9c0*/  IMAD R3, R25, 0x8, R5 ;  /* 0x0000000819037824 */ /* 0x000fe200078e0205 */
[----:B------:R-:W-:Y:S01]  /*c9d0*/  SHF.L.U32 R2, R27, 0x1f, RZ ;  /* 0x0000001f1b027819 */ /* 0x000fe200000006ff */
[----:B------:R-:W-:-:S03]  /*c9e0*/  VIADD R25, R25, 0x1 ;  /* 0x0000000119197836 */ /* 0x000fc60000000000 */
[----:B------:R-:W0:Y:S02]  /*c9f0*/  SYNCS.PHASECHK.TRANS64.TRYWAIT P1, [R3+URZ+0x16840], R2 ;  /* 0x01684002030075a7 */ /* 0x000e24000802017f */
[----:B------:R-:W-:-:S04]  /*ca00*/  ISETP.NE.AND P2, PT, R25, 0x2, PT ;  /* 0x000000021900780c */ /* 0x000fc80003f45270 */
[----:B------:R-:W-:Y:S01]  /*ca10*/  SEL R0, RZ, 0x1, P2 ;  /* 0x00000001ff007807 */ /* 0x000fe20001000000 */
[----:B0-----:R-:W-:Y:S08]  /*ca20*/  @!P1 BRA `(.L_x_13048) ;  /* 0x0000004400649947 */ /* 0x001ff00003800000 */
.L_x_13191:
[----:B------:R-:W-:Y:S02]  /*ca30*/  SEL R25, R25, RZ, P2 ;  /* 0x000000ff19197207 */ /* 0x000fe40001000000 */
[----:B------:R-:W-:Y:S01]  /*ca40*/  LOP3.LUT R0, R27, R0, RZ, 0x3c, !PT ;  /* 0x000000001b007212 */ /* 0x000fe200078e3cff */
[----:B------:R-:W-:Y:S06]  /*ca50*/  @!P0 BRA `(.L_x_13049) ;  /* 0x0000000000048947 */ /* 0x000fec0003800000 */
[----:B------:R-:W-:Y:S01]  /*ca60*/  BPT.TRAP 0x1 ;  /* 0x000000040000795c */ /* 0x000fe20000300000 */
.L_x_13049:
[----:B------:R-:W-:Y:S01]  /*ca70*/  IMAD R25, R25, 0x8, R5 ;  /* 0x0000000819197824 */ /* 0x000fe200078e0205 */
[----:B------:R-:W-:-:S04]  /*ca80*/  SHF.L.U32 R0, R0, 0x1f, RZ ;  /* 0x0000001f00007819 */ /* 0x000fc800000006ff */
[----:B------:R-:W3:Y:S02]  /*ca90*/  SYNCS.PHASECHK.TRANS64.TRYWAIT P1, [R25+URZ+0x16840], R0 ;  /* 0x01684000190075a7 */ /* 0x000ee4000802017f */
[----:B---3--:R-:W-:Y:S05]  /*caa0*/  @!P1 BRA `(.L_x_13050) ;  /* 0x0000004400589947 */ /* 0x008fea0003800000 */
.L_x_13192:
[----:B------:R-:W-:Y:S05]  /*cab0*/  @!P0 BRA `(.L_x_13051) ;  /* 0x0000000000048947 */ /* 0x000fea0003800000 */
[----:B------:R-:W-:Y:S01]  /*cac0*/  BPT.TRAP 0x1 ;  /* 0x000000040000795c */ /* 0x000fe20000300000 */
.L_x_13051:
[----:B------:R-:W4:Y:S02]  /*cad0*/  SYNCS.PHASECHK.TRANS64.TRYWAIT P1, [R3+URZ+0x16860], R2 ;  /* 0x01686002030075a7 */ /* 0x000f24000802017f */
[----:B----4-:R-:W-:Y:S05]  /*cae0*/  @!P1 BRA `(.L_x_13052) ;  /* 0x00000044005c9947 */ /* 0x010fea0003800000 */
.L_x_13193:
[----:B------:R-:W-:Y:S05]  /*caf0*/  @!P0 BRA `(.L_x_13053) ;  /* 0x0000000000048947 */ /* 0x000fea0003800000 */
[----:B------:R-:W-:Y:S01]  /*cb00*/  BPT.TRAP 0x1 ;  /* 0x000000040000795c */ /* 0x000fe20000300000 */
.L_x_13053:
[----:B------:R0:W0:Y:S02]  /*cb10*/  SYNCS.PHASECHK.TRANS64.TRYWAIT P0, [R25+URZ+0x16860], R0 ;  /* 0x01686000190075a7 */ /* 0x000024000800017f */
[----:B0-----:R-:W-:Y:S05]  /*cb20*/  @!P0 NANOSLEEP.SYNCS 0x989680 ;  /* 0x009896800000895d */ /* 0x001fea0003900000 */
[----:B------:R-:W0:Y:S02]  /*cb30*/  @!P0 SYNCS.PHASECHK.TRANS64 P0, [R25+URZ+0x16860], R0 ;  /* 0x01686000190085a7 */ /* 0x000e24000800007f */
[----:B0-----:R-:W-:Y:S05]  /*cb40*/  @!P0 BRA `(.L_x_13053) ;  /* 0xfffffffc00f08947 */ /* 0x001fea000383ffff */
.L_x_13045:
[----:B------:R-:W-:Y:S05]  /*cb50*/  BSYNC B0 ;  /* 0x0000000000007941 */ /* 0x000fea0003800000 */
.L_x_13044:
[----:B------:R-:W-:Y:S05]  /*cb60*/  EXIT ;  /* 0x000000000000794d */ /* 0x000fea0003800000 */
.L_x_12939:
[----:B0-----:R-:W-:-:S04]  /*cb70*/  IMAD.U32 R3, RZ, RZ, UR49 ;  /* 0x00000031ff037e24 */ /* 0x001fc8000f8e00ff */
[----:B------:R0:W1:Y:S03]  /*cb80*/  SYNCS.PHASECHK.TRANS64.TRYWAIT P1, [R3+URZ+0x16800], R0 ;  /* 0x01680000030075a7 */ /* 0x000066000802017f */
[----:B-1----:R-:W-:Y:S05]  /*cb90*/  @!P1 NANOSLEEP.SYNCS 0x989680 ;  /* 0x009896800000995d */ /* 0x002fea0003900000 */
[----:B------:R-:W1:Y:S02]  /*cba0*/  @!P1 SYNCS.PHASECHK.TRANS64 P1, [R3+URZ+0x16800], R0 ;  /* 0x01680000030095a7 */ /* 0x000e64000802007f */
[----:B-1----:R-:W-:Y:S05]  /*cbb0*/  @!P1 BRA `(.L_x_12939) ;  /* 0xfffffffc00ec9947 */ /* 0x002fea000383ffff */
[----:B------:R-:W-:Y:S05]  /*cbc0*/  BRA `(.L_x_13054) ;  /* 0xffffff4800307947 */ /* 0x000fea000383ffff */
.L_x_12943:
[----:B-1----:R1:W2:Y:S02]  /*cbd0*/  SYNCS.PHASECHK.TRANS64.TRYWAIT P1, [R4+URZ+0x16830], R3 ;  /* 0x01683003040075a7 */ /* 0x0022a4000802017f */
[----:B--2---:R-:W-:Y:S05]  /*cbe0*/  @!P1 NANOSLEEP.SYNCS 0x989680 ;  /* 0x009896800000995d */ /* 0x004fea0003900000 */
[----:B------:R-:W2:Y:S02]  /*cbf0*/  @!P1 SYNCS.PHASECHK.TRANS64 P1, [R4+URZ+0x16830], R3 ;  /* 0x01683003040095a7 */ /* 0x000ea4000802007f */
[----:B--2---:R-:W-:Y:S05]  /*cc00*/  @!P1 BRA `(.L_x_12943) ;  /* 0xfffffffc00f09947 */ /* 0x004fea000383ffff */
[----:B------:R-:W-:Y:S05]  /*cc10*/  BRA `(.L_x_12942) ;  /* 0xffffff4800507947 */ /* 0x000fea000383ffff */
.L_x_12949:
[----:B-1----:R-:W-:-:S04]  /*cc20*/  IMAD.U32 R3, RZ, RZ, UR6 ;  /* 0x00000006ff037e24 */ /* 0x002fc8000f8e00ff */
[----:B------:R1:W2:Y:S03]  /*cc30*/  SYNCS.PHASECHK.TRANS64.TRYWAIT P1, [R3+URZ+0x16830], R0 ;  /* 0x01683000030075a7 */ /* 0x0002a6000802017f */
[----:B--2---:R-:W-:Y:S05]  /*cc40*/  @!P1 NANOSLEEP.SYNCS 0x989680 ;  /* 0x009896800000995d */ /* 0x004fea0003900000 */
[----:B------:R-:W2:Y:S02]  /*cc50*/  @!P1 SYNCS.PHASECHK.TRANS64 P1, [R3+URZ+0x16830], R0 ;  /* 0x01683000030095a7 */ /* 0x000ea4000802007f */
[----:B--2---:R-:W-:Y:S05]  /*cc60*/  @!P1 BRA `(.L_x_12949) ;  /* 0xfffffffc00ec9947 */ /* 0x004fea000383ffff */
[----:B------:R-:W-:Y:S05]  /*cc70*/  BRA `(.L_x_12946) ;  /* 0xffffff6800787947 */ /* 0x000fea000383ffff */
.L_x_12953:
[----:B-1----:R-:W-:-:S04]  /*cc80*/  MOV R3, UR6 ;  /* 0x0000000600037c02 */ /* 0x002fc80008000f00 */
[----:B------:R1:W2:Y:S03]  /*cc90*/  SYNCS.PHASECHK.TRANS64.TRYWAIT P1, [R3+URZ+0x16850], R0 ;  /* 0x01685000030075a7 */ /* 0x0002a6000802017f */
[----:B--2---:R-:W-:Y:S05]  /*cca0*/  @!P1 NANOSLEEP.SYNCS 0x989680 ;  /* 0x009896800000995d */ /* 0x004fea0003900000 */
[----:B------:R-:W2:Y:S02]  /*ccb0*/  @!P1 SYNCS.PHASECHK.TRANS64 P1, [R3+URZ+0x16850], R0 ;  /* 0x01685000030095a7 */ /* 0x000ea4000802007f */
[----:B--2---:R-:W-:Y:S05]  /*ccc0*/  @!P1 BRA `(.L_x_12953) ;  /* 0xfffffffc00ec9947 */ /* 0x004fea000383ffff */
[----:B------:R-:W-:Y:S05]  /*ccd0*/  BRA `(.L_x_12950) ;  /* 0xffffff6c00007947 */ /* 0x000fea000383ffff */
.L_x_12960:
[----:B-1----:R-:W-:-:S04]  /*cce0*/  IMAD.U32 R11, RZ, RZ, UR5 ;  /* 0x00000005ff0b7e24 */ /* 0x002fc8000f8e00ff */
[----:B------:R1:W2:Y:S03]  /*ccf0*/  SYNCS.PHASECHK.TRANS64.TRYWAIT P1, [R11+URZ+0x16850], R4 ;  /* 0x016850040b0075a7 */ /* 0x0002a6000802017f */
[----:B--2---:R-:W-:Y:S05]  /*cd00*/  @!P1 NANOSLEEP.SYNCS 0x989680 ;  /* 0x009896800000995d */ /* 0x004fea0003900000 */
[----:B------:R-:W2:Y:S02]  /*cd10*/  @!P1 SYNCS.PHASECHK.TRANS64 P1, [R11+URZ+0x16850], R4 ;  /* 0x016850040b0095a7 */ /* 0x000ea4000802007f */
[----:B--2---:R-:W-:Y:S05]  /*cd20*/  @!P1 BRA `(.L_x_12960) ;  /* 0xfffffffc00ec9947 */ /* 0x004fea000383ffff */
[----:B------:R-:W-:Y:S05]  /*cd30*/  BRA `(.L_x_12959) ;  /* 0xffffff8400887947 */ /* 0x000fea000383ffff */
.L_x_12991:
[----:B0-----:R-:W0:Y:S01]  /*cd40*/  S2R R20, SR_TID.X ;  /* 0x0000000000147919 */ /* 0x001e220000002100 */
        /* <DEDUP_REMOVED lines=10> */
.L_x_13056:
[----:B------:R-:W-:Y:S05]  /*cdf0*/  BSYNC B0 ;  /* 0x0000000000007941 */ /* 0x000fea0003800000 */
.L_x_13055:
[----:B------:R-:W-:Y:S05]  /*ce00*/  BRA `(.L_x_13057) ;  /* 0xffffffbc007c7947 */ /* 0x000fea000383ffff */
.L_x_12994:
[----:B0-----:R0:W2:Y:S02]  /*ce10*/  SYNCS.PHASECHK.TRANS64.TRYWAIT P0, [R3+URZ+0x16840], R4 ;  /* 0x01684004030075a7 */ /* 0x0010a4000800017f */
[----:B--2---:R-:W-:Y:S05]  /*ce20*/  @!P0 NANOSLEEP.SYNCS 0x989680 ;  /* 0x009896800000895d */ /* 0x004fea0003900000 */
[----:B------:R-:W2:Y:S02]  /*ce30*/  @!P0 SYNCS.PHASECHK.TRANS64 P0, [R3+URZ+0x16840], R4 ;  /* 0x01684004030085a7 */ /* 0x000ea4000800007f */
[----:B--2---:R-:W-:Y:S05]  /*ce40*/  @!P0 BRA `(.L_x_12994) ;  /* 0xfffffffc00f08947 */ /* 0x004fea000383ffff */
[----:B------:R-:W-:Y:S05]  /*ce50*/  BRA `(.L_x_13058) ;  /* 0xffffffbc00dc7947 */ /* 0x000fea000383ffff */
.L_x_12995:
        /* <DEDUP_REMOVED lines=8> */
.L_x_13060:
[----:B------:R-:W-:Y:S05]  /*cee0*/  BSYNC B0 ;  /* 0x0000000000007941 */ /* 0x000fea0003800000 */
.L_x_13059:
        /* <DEDUP_REMOVED lines=9> */
.L_x_13061:
[----:B------:R-:W-:Y:S02]  /*cf80*/  IMAD.MOV.U32 R13, RZ, RZ, R2 ;  /* 0x000000ffff0d7224 */ /* 0x000fe400078e0002 */
[----:B------:R-:W-:Y:S02]  /*cf90*/  IMAD.MOV.U32 R12, RZ, RZ, 0x1 ;  /* 0x00000001ff0c7424 */ /* 0x000fe400078e00ff */
[----:B------:R-:W-:-:S07]  /*cfa0*/  IMAD.MOV.U32 R7, RZ, RZ, R14 ;  /* 0x000000ffff077224 */ /* 0x000fce00078e000e */
[----:B------:R-:W-:Y:S05]  /*cfb0*/  WARPSYNC.COLLECTIVE R15, `(.L_x_13062) ;  /* 0x000000000f087348 */ /* 0x000fea0003c00000 */
[----:B------:R0:W1:Y:S02]  /*cfc0*/  SHFL.IDX P6, R14, R13, R12, R11 ;  /* 0x0000000c0d0e7389 */ /* 0x00006400000c000b */
[----:B01----:R-:W-:Y:S01]  /*cfd0*/  ENDCOLLECTIVE ;  /* 0x000000000000791b */ /* 0x003fe20003800000 */
.L_x_13062:
[----:B------:R-:W-:-:S05]  /*cfe0*/  @P0 LEA R7, P1, R28, R7, 0x1 ;  /* 0x000000071c070211 */ /* 0x000fca00078208ff */
[----:B------:R-:W-:Y:S01]  /*cff0*/  @P0 IMAD.X R6, RZ, RZ, R6, P1 ;  /* 0x000000ffff060224 */ /* 0x000fe200008e0606 */
[----:B------:R-:W-:-:S04]  /*d000*/  ISETP.GE.AND P1, PT, R4, 0x11, PT ;  /* 0x000000110400780c */ /* 0x000fc80003f26270 */
[----:B------:R-:W-:Y:S02]  /*d010*/  @P0 LOP3.LUT R7, R7, R6, RZ, 0x3c, !PT ;  /* 0x0000000607070212 */ /* 0x000fe400078e3cff */
[----:B------:R-:W-:Y:S02]  /*d020*/  MOV R13, R0 ;  /* 0x00000000000d7202 */ /* 0x000fe40000000f00 */
[----:B------:R-:W-:-:S04]  /*d030*/  @P0 LOP3.LUT R6, R7, R6, RZ, 0x3c, !PT ;  /* 0x0000000607060212 */ /* 0x000fc800078e3cff */
[----:B------:R-:W-:-:S05]  /*d040*/  @P0 LOP3.LUT R7, R7, R6, RZ, 0x3c, !PT ;  /* 0x0000000607070212 */ /* 0x000fca00078e3cff */
[----:B------:R-:W-:Y:S01]  /*d050*/  @!PT LDS RZ, [RZ] ;  /* 0x00000000fffff984 */ /* 0x000fe20000000800 */
[----:B------:R-:W-:Y:S01]  /*d060*/  @!PT LDS RZ, [RZ] ;  /* 0x00000000fffff984 */ /* 0x000fe20000000800 */
[----:B------:R-:W-:Y:S01]  /*d070*/  @!PT LDS RZ, [RZ] ;  /* 0x00000000fffff984 */ /* 0x000fe20000000800 */
[----:B------:R0:W-:Y:S02]  /*d080*/  @P0 LDGSTS.E.BYPASS.LTC128B.128 [R8+0xe400], desc[UR50][R6.64], !P2 ;  /* 0x0e40000006080fae */ /* 0x0001e4000d101d72 */
[----:B0-----:R-:W-:-:S07]  /*d090*/  IMAD.MOV.U32 R6, RZ, RZ, R14 ;  /* 0x000000ffff067224 */ /* 0x001fce00078e000e */
[----:B------:R-:W-:Y:S05]  /*d0a0*/  WARPSYNC.COLLECTIVE R15, `(.L_x_13063) ;  /* 0x000000000f087348 */ /* 0x000fea0003c00000 */
[----:B------:R0:W1:Y:S02]  /*d0b0*/  SHFL.IDX P6, R14, R13, R12, R11 ;  /* 0x0000000c0d0e7389 */ /* 0x00006400000c000b */
[----:B01----:R-:W-:Y:S01]  /*d0c0*/  ENDCOLLECTIVE ;  /* 0x000000000000791b */ /* 0x003fe20003800000 */
.L_x_13063:
[----:B------:R-:W-:Y:S02]  /*d0d0*/  @P1 IMAD R8, R5, 0x2, R22 ;  /* 0x0000000205081824 */ /* 0x000fe400078e0216 */
[----:B------:R-:W-:Y:S02]  /*d0e0*/  IMAD.MOV.U32 R13, RZ, RZ, R2 ;  /* 0x000000ffff0d7224 */ /* 0x000fe400078e0002 */
[----:B------:R-:W-:Y:S02]  /*d0f0*/  IMAD.MOV.U32 R12, RZ, RZ, 0x2 ;  /* 0x00000002ff0c7424 */ /* 0x000fe400078e00ff */
[----:B------:R-:W-:-:S07]  /*d100*/  IMAD.MOV.U32 R7, RZ, RZ, R14 ;  /* 0x000000ffff077224 */ /* 0x000fce00078e000e */
[----:B------:R-:W-:Y:S05]  /*d110*/  WARPSYNC.COLLECTIVE R15, `(.L_x_13064) ;  /* 0x000000000f087348 */ /* 0x000fea0003c00000 */
[----:B------:R0:W1:Y:S02]  /*d120*/  SHFL.IDX P6, R14, R13, R12, R11 ;  /* 0x0000000c0d0e7389 */ /* 0x00006400000c000b */
[----:B01----:R-:W-:Y:S01]  /*d130*/  ENDCOLLECTIVE ;  /* 0x000000000000791b */ /* 0x003fe20003800000 */
.L_x_13064:
        /* <DEDUP_REMOVED lines=15> */
.L_x_13065:
[----:B------:R-:W-:Y:S02]  /*d230*/  @P1 IMAD R8, R5, 0x2, R22 ;  /* 0x0000000205081824 */ /* 0x000fe400078e0216 */
[----:B------:R-:W-:Y:S02]  /*d240*/  IMAD.MOV.U32 R13, RZ, RZ, R2 ;  /* 0x000000ffff0d7224 */ /* 0x000fe400078e0002 */
[----:B------:R-:W-:Y:S02]  /*d250*/  IMAD.MOV.U32 R12, RZ, RZ, 0x3 ;  /* 0x00000003ff0c7424 */ /* 0x000fe400078e00ff */
[----:B------:R-:W-:-:S07]  /*d260*/  IMAD.MOV.U32 R7, RZ, RZ, R14 ;  /* 0x000000ffff077224 */ /* 0x000fce00078e000e */
[----:B------:R-:W-:Y:S05]  /*d270*/  WARPSYNC.COLLECTIVE R15, `(.L_x_13066) ;  /* 0x000000000f087348 */ /* 0x000fea0003c00000 */
[----:B------:R0:W1:Y:S02]  /*d280*/  SHFL.IDX P6, R14, R13, R12, R11 ;  /* 0x0000000c0d0e7389 */ /* 0x00006400000c000b */
[----:B01----:R-:W-:Y:S01]  /*d290*/  ENDCOLLECTIVE ;  /* 0x000000000000791b */ /* 0x003fe20003800000 */
.L_x_13066:
        /* <DEDUP_REMOVED lines=15> */
.L_x_13067:
[----:B------:R-:W-:Y:S02]  /*d390*/  @P1 IMAD R8, R5, 0x2, R22 ;  /* 0x0000000205081824 */ /* 0x000fe400078e0216 */
[----:B------:R-:W-:Y:S02]  /*d3a0*/  IMAD.MOV.U32 R13, RZ, RZ, R2 ;  /* 0x000000ffff0d7224 */ /* 0x000fe400078e0002 */
[----:B------:R-:W-:Y:S02]  /*d3b0*/  IMAD.MOV.U32 R12, RZ, RZ, 0x4 ;  /* 0x00000004ff0c7424 */ /* 0x000fe400078e00ff */
[----:B------:R-:W-:-:S07]  /*d3c0*/  IMAD.MOV.U32 R7, RZ, RZ, R14 ;  /* 0x000000ffff077224 */ /* 0x000fce00078e000e */
[----:B------:R-:W-:Y:S05]  /*d3d0*/  WARPSYNC.COLLECTIVE R15, `(.L_x_13068) ;  /* 0x000000000f087348 */ /* 0x000fea0003c00000 */
[----:B------:R0:W1:Y:S02]  /*d3e0*/  SHFL.IDX P6, R14, R13, R12, R11 ;  /* 0x0000000c0d0e7389 */ /* 0x00006400000c000b */
[----:B01----:R-:W-:Y:S01]  /*d3f0*/  ENDCOLLECTIVE ;  /* 0x000000000000791b */ /* 0x003fe20003800000 */
.L_x_13068:
        /* <DEDUP_REMOVED lines=15> */
.L_x_13069:
[----:B------:R-:W-:Y:S02]  /*d4f0*/  @P1 IMAD R8, R5, 0x2, R22 ;  /* 0x0000000205081824 */ /* 0x000fe400078e0216 */
[----:B------:R-:W-:Y:S02]  /*d500*/  IMAD.MOV.U32 R13, RZ, RZ, R2 ;  /* 0x000000ffff0d7224 */ /* 0x000fe400078e0002 */
[----:B------:R-:W-:Y:S02]  /*d510*/  IMAD.MOV.U32 R12, RZ, RZ, 0x5 ;  /* 0x00000005ff0c7424 */ /* 0x000fe400078e00ff */
[----:B------:R-:W-:-:S07]  /*d520*/  IMAD.MOV.U32 R7, RZ, RZ, R14 ;  /* 0x000000ffff077224 */ /* 0x000fce00078e000e */
[----:B------:R-:W-:Y:S05]  /*d530*/  WARPSYNC.COLLECTIVE R15, `(.L_x_13070) ;  /* 0x000000000f087348 */ /* 0x000fea0003c00000 */
[----:B------:R0:W1:Y:S02]  /*d540*/  SHFL.IDX P6, R14, R13, R12, R11 ;  /* 0x0000000c0d0e7389 */ /* 0x00006400000c000b */
[----:B01----:R-:W-:Y:S01]  /*d550*/  ENDCOLLECTIVE ;  /* 0x000000000000791b */ /* 0x003fe20003800000 */
.L_x_13070:
        /* <DEDUP_REMOVED lines=15> */
.L_x_13071:
[----:B------:R-:W-:Y:S02]  /*d650*/  @P1 IMAD R8, R5, 0x2, R22 ;  /* 0x0000000205081824 */ /* 0x000fe400078e0216 */
[----:B------:R-:W-:Y:S02]  /*d660*/  IMAD.MOV.U32 R13, RZ, RZ, R2 ;  /* 0x000000ffff0d7224 */ /* 0x000fe400078e0002 */
[----:B------:R-:W-:Y:S02]  /*d670*/  IMAD.MOV.U32 R12, RZ, RZ, 0x6 ;  /* 0x00000006ff0c7424 */ /* 0x000fe400078e00ff */
[----:B------:R-:W-:-:S07]  /*d680*/  IMAD.MOV.U32 R7, RZ, RZ, R14 ;  /* 0x000000ffff077224 */ /* 0x000fce00078e000e */
[----:B------:R-:W-:Y:S05]  /*d690*/  WARPSYNC.COLLECTIVE R15, `(.L_x_13072) ;  /* 0x000000000f087348 */ /* 0x000fea0003c00000 */
[----:B------:R0:W1:Y:S02]  /*d6a0*/  SHFL.IDX P6, R14, R13, R12, R11 ;  /* 0x0000000c0d0e7389 */ /* 0x00006400000c000b */
[----:B01----:R-:W-:Y:S01]  /*d6b0*/  ENDCOLLECTIVE ;  /* 0x000000000000791b */ /* 0x003fe20003800000 */
.L_x_13072:
        /* <DEDUP_REMOVED lines=15> */
.L_x_13073:
[----:B------:R-:W-:Y:S02]  /*d7b0*/  @P1 IMAD R8, R5, 0x2, R22 ;  /* 0x0000000205081824 */ /* 0x000fe400078e0216 */
[----:B------:R-:W-:Y:S02]  /*d7c0*/  IMAD.MOV.U32 R13, RZ, RZ, R2 ;  /* 0x000000ffff0d7224 */ /* 0x000fe400078e0002 */
[----:B------:R-:W-:Y:S02]  /*d7d0*/  IMAD.MOV.U32 R12, RZ, RZ, 0x7 ;  /* 0x00000007ff0c7424 */ /* 0x000fe400078e00ff */
[----:B------:R-:W-:-:S07]  /*d7e0*/  IMAD.MOV.U32 R7, RZ, RZ, R14 ;  /* 0x000000ffff077224 */ /* 0x000fce00078e000e */
[----:B------:R-:W-:Y:S05]  /*d7f0*/  WARPSYNC.COLLECTIVE R15, `(.L_x_13074) ;  /* 0x000000000f087348 */ /* 0x000fea0003c00000 */
[----:B------:R0:W1:Y:S02]  /*d800*/  SHFL.IDX P6, R14, R13, R12, R11 ;  /* 0x0000000c0d0e7389 */ /* 0x00006400000c000b */
[----:B01----:R-:W-:Y:S01]  /*d810*/  ENDCOLLECTIVE ;  /* 0x000000000000791b */ /* 0x003fe20003800000 */
.L_x_13074:
        /* <DEDUP_REMOVED lines=10> */
.L_x_13075:
[----:B------:R-:W-:Y:S01]  /*d8c0*/  @!PT LDS RZ, [RZ] ;  /* 0x00000000fffff984 */ /* 0x000fe20000000800 */
[----:B------:R-:W-:Y:S01]  /*d8d0*/  @!PT LDS RZ, [RZ] ;  /* 0x00000000fffff984 */ /* 0x000fe20000000800 */
[----:B------:R-:W-:Y:S01]  /*d8e0*/  @!PT LDS RZ, [RZ] ;  /* 0x00000000fffff984 */ /* 0x000fe20000000800 */
[----:B------:R0:W-:Y:S01]  /*d8f0*/  @P1 LDGSTS.E.BYPASS.LTC128B.128 [R8+0x11400], desc[UR50][R6.64], !P2 ;  /* 0x1140000006081fae */ /* 0x0001e2000d101d72 */
[----:B------:R-:W-:Y:S01]  /*d900*/  IMAD.MOV.U32 R0, RZ, RZ, R14 ;  /* 0x000000ffff007224 */ /* 0x000fe200078e000e */
[----:B------:R-:W-:Y:S06]  /*d910*/  BRA `(.L_x_13076) ;  /* 0xffffffb800f07947 */ /* 0x000fec000383ffff */
.L_x_13000:
        /* <DEDUP_REMOVED lines=9> */
.L_x_13077:
[C---:B------:R-:W-:Y:S01]  /*d9b0*/  VIADD R8, R17.reuse, 0x10 ;  /* 0x0000001011087836 */ /* 0x040fe20000000000 */
[----:B------:R-:W-:Y:S02]  /*d9c0*/  ISETP.GE.AND P2, PT, R17, R3, PT ;  /* 0x000000031100720c */ /* 0x000fe40003f46270 */
[----:B------:R-:W-:Y:S01]  /*d9d0*/  MOV R13, R0 ;  /* 0x00000000000d7202 */ /* 0x000fe20000000f00 */
[----:B------:R-:W-:-:S10]  /*d9e0*/  IMAD.MOV.U32 R6, RZ, RZ, R14 ;  /* 0x000000ffff067224 */ /* 0x000fd400078e000e */
[----:B------:R-:W-:Y:S05]  /*d9f0*/  WARPSYNC.COLLECTIVE R15, `(.L_x_13078) ;  /* 0x000000000f087348 */ /* 0x000fea0003c00000 */
[----:B------:R0:W1:Y:S02]  /*da00*/  SHFL.IDX P6, R14, R13, R12, R11 ;  /* 0x0000000c0d0e7389 */ /* 0x00006400000c000b */
[----:B01----:R-:W-:Y:S01]  /*da10*/  ENDCOLLECTIVE ;  /* 0x000000000000791b */ /* 0x003fe20003800000 */
.L_x_13078:
[----:B------:R-:W-:Y:S02]  /*da20*/  IMAD.MOV.U32 R13, RZ, RZ, R4 ;  /* 0x000000ffff0d7224 */ /* 0x000fe400078e0004 */
[----:B------:R-:W-:Y:S02]  /*da30*/  IMAD.MOV.U32 R12, RZ, RZ, 0x1 ;  /* 0x00000001ff0c7424 */ /* 0x000fe400078e00ff */
[----:B------:R-:W-:-:S07]  /*da40*/  IMAD.MOV.U32 R7, RZ, RZ, R14 ;  /* 0x000000ffff077224 */ /* 0x000fce00078e000e */
[----:B------:R-:W-:Y:S05]  /*da50*/  WARPSYNC.COLLECTIVE R15, `(.L_x_13079) ;  /* 0x000000000f087348 */ /* 0x000fea0003c00000 */
[----:B------:R0:W1:Y:S02]  /*da60*/  SHFL.IDX P6, R14, R13, R12, R11 ;  /* 0x0000000c0d0e7389 */ /* 0x00006400000c000b */
[----:B01----:R-:W-:Y:S01]  /*da70*/  ENDCOLLECTIVE ;  /* 0x000000000000791b */ /* 0x003fe20003800000 */
.L_x_13079:
[----:B------:R-:W-:-:S05]  /*da80*/  @!P2 LEA R7, P1, R28, R7, 0x1 ;  /* 0x000000071c07a211 */ /* 0x000fca00078208ff */
[----:B------:R-:W-:Y:S01]  /*da90*/  @!P2 IMAD.X R6, RZ, RZ, R6, P1 ;  /* 0x000000ffff06a224 */ /* 0x000fe200008e0606 */
[----:B------:R-:W-:-:S04]  /*daa0*/  ISETP.GE.AND P1, PT, R8, R3, PT ;  /* 0x000000030800720c */ /* 0x000fc80003f26270 */
[----:B------:R-:W-:Y:S02]  /*dab0*/  @!P2 LOP3.LUT R7, R7, R6, RZ, 0x3c, !PT ;  /* 0x000000060707a212 */ /* 0x000fe400078e3cff */
[----:B------:R-:W-:Y:S02]  /*dac0*/  MOV R13, R0 ;  /* 0x00000000000d7202 */ /* 0x000fe40000000f00 */
        /* <DEDUP_REMOVED lines=10> */
.L_x_13080:
[----:B------:R-:W-:Y:S02]  /*db70*/  IMAD.MOV.U32 R13, RZ, RZ, R4 ;  /* 0x000000ffff0d7224 */ /* 0x000fe400078e0004 */
[----:B------:R-:W-:Y:S02]  /*db80*/  IMAD.MOV.U32 R12, RZ, RZ, 0x2 ;  /* 0x00000002ff0c7424 */ /* 0x000fe400078e00ff */
[----:B------:R-:W-:-:S07]  /*db90*/  IMAD.MOV.U32 R7, RZ, RZ, R14 ;  /* 0x000000ffff077224 */ /* 0x000fce00078e000e */
[----:B------:R-:W-:Y:S05]  /*dba0*/  WARPSYNC.COLLECTIVE R15, `(.L_x_13081) ;  /* 0x000000000f087348 */ /* 0x000fea0003c00000 */
[----:B------:R0:W1:Y:S02]  /*dbb0*/  SHFL.IDX P6, R14, R13, R12, R11 ;  /* 0x0000000c0d0e7389 */ /* 0x00006400000c000b */
[----:B01----:R-:W-:Y:S01]  /*dbc0*/  ENDCOLLECTIVE ;  /* 0x000000000000791b */ /* 0x003fe20003800000 */
.L_x_13081:
        /* <DEDUP_REMOVED lines=10> */
[----:B0-----:R-:W-:-:S05]  /*dc70*/  VIADD R6, R17, 0x20 ;  /* 0x0000002011067836 */ /* 0x001fca0000000000 */
[----:B------:R-:W-:Y:S01]  /*dc80*/  ISETP.GE.AND P1, PT, R6, R3, PT ;  /* 0x000000030600720c */ /* 0x000fe20003f26270 */
[----:B------:R-:W-:-:S12]  /*dc90*/  IMAD.MOV.U32 R6, RZ, RZ, R14 ;  /* 0x000000ffff067224 */ /* 0x000fd800078e000e */
[----:B------:R-:W-:Y:S05]  /*dca0*/  WARPSYNC.COLLECTIVE R15, `(.L_x_13082) ;  /* 0x000000000f087348 */ /* 0x000fea0003c00000 */
[----:B------:R0:W1:Y:S02]  /*dcb0*/  SHFL.IDX P6, R14, R13, R12, R11 ;  /* 0x0000000c0d0e7389 */ /* 0x00006400000c000b */
[----:B01----:R-:W-:Y:S01]  /*dcc0*/  ENDCOLLECTIVE ;  /* 0x000000000000791b */ /* 0x003fe20003800000 */
.L_x_13082:
[----:B------:R-:W-:Y:S02]  /*dcd0*/  IMAD.MOV.U32 R13, RZ, RZ, R4 ;  /* 0x000000ffff0d7224 */ /* 0x000fe400078e0004 */
[----:B------:R-:W-:Y:S02]  /*dce0*/  IMAD.MOV.U32 R12, RZ, RZ, 0x3 ;  /* 0x00000003ff0c7424 */ /* 0x000fe400078e00ff */
[----:B------:R-:W-:-:S07]  /*dcf0*/  IMAD.MOV.U32 R7, RZ, RZ, R14 ;  /* 0x000000ffff077224 */ /* 0x000fce00078e000e */
[----:B------:R-:W-:Y:S05]  /*dd00*/  WARPSYNC.COLLECTIVE R15, `(.L_x_13083) ;  /* 0x000000000f087348 */ /* 0x000fea0003c00000 */
[----:B------:R0:W1:Y:S02]  /*dd10*/  SHFL.IDX P6, R14, R13, R12, R11 ;  /* 0x0000000c0d0e7389 */ /* 0x00006400000c000b */
[----:B01----:R-:W-:Y:S01]  /*dd20*/  ENDCOLLECTIVE ;  /* 0x000000000000791b */ /* 0x003fe20003800000 */
.L_x_13083:
        /* <DEDUP_REMOVED lines=16> */
.L_x_13084:
[----:B------:R-:W-:Y:S02]  /*de30*/  IMAD.MOV.U32 R13, RZ, RZ, R4 ;  /* 0x000000ffff0d7224 */ /* 0x000fe400078e0004 */
[----:B------:R-:W-:Y:S02]  /*de40*/  IMAD.MOV.U32 R12, RZ, RZ, 0x4 ;  /* 0x00000004ff0c7424 */ /* 0x000fe400078e00ff */
[----:B------:R-:W-:-:S07]  /*de50*/  IMAD.MOV.U32 R7, RZ, RZ, R14 ;  /* 0x000000ffff077224 */ /* 0x000fce00078e000e */
[----:B------:R-:W-:Y:S05]  /*de60*/  WARPSYNC.COLLECTIVE R15, `(.L_x_13085) ;  /* 0x000000000f087348 */ /* 0x000fea0003c00000 */
[----:B------:R0:W1:Y:S02]  /*de70*/  SHFL.IDX P6, R14, R13, R12, R11 ;  /* 0x0000000c0d0e7389 */ /* 0x00006400000c000b */
[----:B01----:R-:W-:Y:S01]  /*de80*/  ENDCOLLECTIVE ;  /* 0x000000000000791b */ /* 0x003fe20003800000 */
.L_x_13085:
        /* <DEDUP_REMOVED lines=16> */
.L_x_13086:
[----:B------:R-:W-:Y:S02]  /*df90*/  IMAD.MOV.U32 R13, RZ, RZ, R4 ;  /* 0x000000ffff0d7224 */ /* 0x000fe400078e0004 */
[----:B------:R-:W-:Y:S02]  /*dfa0*/  IMAD.MOV.U32 R12, RZ, RZ, 0x5 ;  /* 0x00000005ff0c7424 */ /* 0x000fe400078e00ff */
[----:B------:R-:W-:-:S07]  /*dfb0*/  IMAD.MOV.U32 R7, RZ, RZ, R14 ;  /* 0x000000ffff077224 */ /* 0x000fce00078e000e */
[----:B------:R-:W-:Y:S05]  /*dfc0*/  WARPSYNC.COLLECTIVE R15, `(.L_x_13087) ;  /* 0x000000000f087348 */ /* 0x000fea0003c00000 */
[----:B------:R0:W1:Y:S02]  /*dfd0*/  SHFL.IDX P6, R14, R13, R12, R11 ;  /* 0x0000000c0d0e7389 */ /* 0x00006400000c000b */
[----:B01----:R-:W-:Y:S01]  /*dfe0*/  ENDCOLLECTIVE ;  /* 0x000000000000791b */ /* 0x003fe20003800000 */
.L_x_13087:
        /* <DEDUP_REMOVED lines=16> */
.L_x_13088:
[----:B------:R-:W-:Y:S02]  /*e0f0*/  IMAD.MOV.U32 R13, RZ, RZ, R4 ;  /* 0x000000ffff0d7224 */ /* 0x000fe400078e0004 */
[----:B------:R-:W-:Y:S02]  /*e100*/  IMAD.MOV.U32 R12, RZ, RZ, 0x6 ;  /* 0x00000006ff0c7424 */ /* 0x000fe400078e00ff */
[----:B------:R-:W-:-:S07]  /*e110*/  IMAD.MOV.U32 R7, RZ, RZ, R14 ;  /* 0x000000ffff077224 */ /* 0x000fce00078e000e */
[----:B------:R-:W-:Y:S05]  /*e120*/  WARPSYNC.COLLECTIVE R15, `(.L_x_13089) ;  /* 0x000000000f087348 */ /* 0x000fea0003c00000 */
[----:B------:R0:W1:Y:S02]  /*e130*/  SHFL.IDX P6, R14, R13, R12, R11 ;  /* 0x0000000c0d0e7389 */ /* 0x00006400000c000b */
[----:B01----:R-:W-:Y:S01]  /*e140*/  ENDCOLLECTIVE ;  /* 0x000000000000791b */ /* 0x003fe20003800000 */
.L_x_13089:
        /* <DEDUP_REMOVED lines=16> */
.L_x_13090:
[----:B------:R-:W-:Y:S02]  /*e250*/  IMAD.MOV.U32 R13, RZ, RZ, R4 ;  /* 0x000000ffff0d7224 */ /* 0x000fe400078e0004 */
[----:B------:R-:W-:Y:S02]  /*e260*/  IMAD.MOV.U32 R12, RZ, RZ, 0x7 ;  /* 0x00000007ff0c7424 */ /* 0x000fe400078e00ff */
[----:B------:R-:W-:-:S07]  /*e270*/  IMAD.MOV.U32 R7, RZ, RZ, R14 ;  /* 0x000000ffff077224 */ /* 0x000fce00078e000e */
[----:B------:R-:W-:Y:S05]  /*e280*/  WARPSYNC.COLLECTIVE R15, `(.L_x_13091) ;  /* 0x000000000f087348 */ /* 0x000fea0003c00000 */
[----:B------:R0:W1:Y:S02]  /*e290*/  SHFL.IDX P6, R14, R13, R12, R11 ;  /* 0x0000000c0d0e7389 */ /* 0x00006400000c000b */
[----:B01----:R-:W-:Y:S01]  /*e2a0*/  ENDCOLLECTIVE ;  /* 0x000000000000791b */ /* 0x003fe20003800000 */
.L_x_13091:
        /* <DEDUP_REMOVED lines=11> */
.L_x_13092:
[----:B------:R-:W-:Y:S01]  /*e360*/  @!PT LDS RZ, [RZ] ;  /* 0x00000000fffff984 */ /* 0x000fe20000000800 */
[----:B------:R-:W-:Y:S01]  /*e370*/  @!PT LDS RZ, [RZ] ;  /* 0x00000000fffff984 */ /* 0x000fe20000000800 */
[----:B------:R-:W-:Y:S01]  /*e380*/  @!PT LDS RZ, [RZ] ;  /* 0x00000000fffff984 */ /* 0x000fe20000000800 */
[----:B------:R0:W-:Y:S01]  /*e390*/  @!P1 LDGSTS.E.BYPASS.LTC128B.128 [R10+0xb400], desc[UR50][R6.64], !P0 ;  /* 0x0b400000060a9fae */ /* 0x0001e2000c101d72 */
[----:B------:R-:W-:Y:S01]  /*e3a0*/  ISETP.GE.AND P1, PT, R0, R3, PT ;  /* 0x000000030000720c */ /* 0x000fe20003f26270 */
[----:B------:R-:W-:Y:S02]  /*e3b0*/  VIADD R0, R17, 0x80 ;  /* 0x0000008011007836 */ /* 0x000fe40000000000 */
[----:B------:R-:W-:Y:S02]  /*e3c0*/  IMAD.MOV.U32 R13, RZ, RZ, R2 ;  /* 0x000000ffff0d7224 */ /* 0x000fe400078e0002 */
[----:B------:R-:W-:Y:S01]  /*e3d0*/  IMAD.MOV.U32 R12, RZ, RZ, RZ ;  /* 0x000000ffff0c7224 */ /* 0x000fe200078e00ff */
[----:B0-----:R-:W-:-:S07]  /*e3e0*/  MOV R6, R14 ;  /* 0x0000000e00067202 */ /* 0x001fce0000000f00 */
[----:B------:R-:W-:Y:S05]  /*e3f0*/  WARPSYNC.COLLECTIVE R15, `(.L_x_13093) ;  /* 0x000000000f087348 */ /* 0x000fea0003c00000 */
[----:B------:R0:W1:Y:S02]  /*e400*/  SHFL.IDX P6, R14, R13, R12, R11 ;  /* 0x0000000c0d0e7389 */ /* 0x00006400000c000b */
[----:B01----:R-:W-:Y:S01]  /*e410*/  ENDCOLLECTIVE ;  /* 0x000000000000791b */ /* 0x003fe20003800000 */
.L_x_13093:
[----:B------:R-:W-:-:S05]  /*e420*/  @!P1 LEA R6, P3, R28, R6, 0x1 ;  /* 0x000000061c069211 */ /* 0x000fca00078608ff */
[----:B------:R-:W-:-:S05]  /*e430*/  @!P1 IMAD.X R7, RZ, RZ, R4, P3 ;  /* 0x000000ffff079224 */ /* 0x000fca00018e0604 */
[----:B------:R-:W-:Y:S01]  /*e440*/  @!PT LDS RZ, [RZ] ;  /* 0x00000000fffff984 */ /* 0x000fe20000000800 */
[----:B------:R-:W-:Y:S01]  /*e450*/  @!PT LDS RZ, [RZ] ;  /* 0x00000000fffff984 */ /* 0x000fe20000000800 */
[----:B------:R-:W-:Y:S01]  /*e460*/  @!PT LDS RZ, [RZ] ;  /* 0x00000000fffff984 */ /* 0x000fe20000000800 */
[----:B------:R0:W-:Y:S01]  /*e470*/  @!P1 LDGSTS.E.BYPASS.LTC128B.128 [R10+0xbc00], desc[UR50][R6.64], !P0 ;  /* 0x0bc00000060a9fae */ /* 0x0001e2000c101d72 */
[----:B------:R-:W-:Y:S02]  /*e480*/  ISETP.GE.AND P1, PT, R0, R3, PT ;  /* 0x000000030000720c */ /* 0x000fe40003f26270 */
[----:B------:R-:W-:Y:S01]  /*e490*/  MOV R13, R5 ;  /* 0x00000005000d7202 */ /* 0x000fe20000000f00 */
[----:B------:R-:W-:-:S10]  /*e4a0*/  IMAD.MOV.U32 R0, RZ, RZ, R14 ;  /* 0x000000ffff007224 */ /* 0x000fd400078e000e */
[----:B0-----:R-:W-:Y:S05]  /*e4b0*/  WARPSYNC.COLLECTIVE R15, `(.L_x_13094) ;  /* 0x000000000f087348 */ /* 0x001fea0003c00000 */
[----:B------:R1:W2:Y:S02]  /*e4c0*/  SHFL.IDX P6, R14, R13, R12, R11 ;  /* 0x0000000c0d0e7389 */ /* 0x0002a400000c000b */
[----:B012---:R-:W-:Y:S01]  /*e4d0*/  ENDCOLLECTIVE ;  /* 0x000000000000791b */ /* 0x007fe20003800000 */
.L_x_13094:
[----:B------:R-:W-:Y:S01]  /*e4e0*/  IMAD.MOV.U32 R13, RZ, RZ, R2 ;  /* 0x000000ffff0d7224 */ /* 0x000fe200078e0002 */
[----:B------:R-:W-:Y:S01]  /*e4f0*/  MOV R12, 0x1 ;  /* 0x00000001000c7802 */ /* 0x000fe20000000f00 */
[----:B------:R-:W-:-:S07]  /*e500*/  IMAD.MOV.U32 R4, RZ, RZ, R14 ;  /* 0x000000ffff047224 */ /* 0x000fce00078e000e */
[----:B------:R-:W-:Y:S05]  /*e510*/  WARPSYNC.COLLECTIVE R15, `(.L_x_13095) ;  /* 0x000000000f087348 */ /* 0x000fea0003c00000 */
[----:B------:R0:W1:Y:S02]  /*e520*/  SHFL.IDX P6, R14, R13, R12, R11 ;  /* 0x0000000c0d0e7389 */ /* 0x00006400000c000b */
[----:B01----:R-:W-:Y:S01]  /*e530*/  ENDCOLLECTIVE ;  /* 0x000000000000791b */ /* 0x003fe20003800000 */
.L_x_13095:
[----:B------:R-:W-:-:S05]  /*e540*/  @!P1 LEA R4, P3, R28, R4, 0x1 ;  /* 0x000000041c049211 */ /* 0x000fca00078608ff */
[----:B------:R-:W-:Y:S02]  /*e550*/  @!P1 IMAD.X R0, RZ, RZ, R0, P3 ;  /* 0x000000ffff009224 */ /* 0x000fe400018e0600 */
[----:B------:R-:W-:Y:S02]  /*e560*/  @!P1 IMAD.MOV.U32 R6, RZ, RZ, R4 ;  /* 0x000000ffff069224 */ /* 0x000fe400078e0004 */
[----:B------:R-:W-:Y:S02]  /*e570*/  @!P1 IMAD.MOV.U32 R7, RZ, RZ, R0 ;  /* 0x000000ffff079224 */ /* 0x000fe400078e0000 */
[C---:B------:R-:W-:Y:S02]  /*e580*/  VIADD R0, R17.reuse, 0x90 ;  /* 0x0000009011007836 */ /* 0x040fe40000000000 */
[----:B------:R-:W-:Y:S01]  /*e590*/  IMAD.MOV.U32 R13, RZ, RZ, R5 ;  /* 0x000000ffff0d7224 */ /* 0x000fe200078e0005 */
[----:B------:R-:W-:Y:S01]  /*e5a0*/  @!PT LDS RZ, [RZ] ;  /* 0x00000000fffff984 */ /* 0x000fe20000000800 */
[----:B------:R-:W-:Y:S01]  /*e5b0*/  @!PT LDS RZ, [RZ] ;  /* 0x00000000fffff984 */ /* 0x000fe20000000800 */
[----:B------:R-:W-:Y:S01]  /*e5c0*/  @!PT LDS RZ, [RZ] ;  /* 0x00000000fffff984 */ /* 0x000fe20000000800 */
[----:B------:R0:W-:Y:S01]  /*e5d0*/  @!P1 LDGSTS.E.BYPASS.LTC128B.128 [R10+0xc400], desc[UR50][R6.64], !P0 ;  /* 0x0c400000060a9fae */ /* 0x0001e2000c101d72 */
[----:B------:R-:W-:Y:S01]  /*e5e0*/  VIADD R4, R17, 0xa0 ;  /* 0x000000a011047836 */ /* 0x000fe20000000000 */
[----:B------:R-:W-:Y:S01]  /*e5f0*/  ISETP.GE.AND P1, PT, R0, R3, PT ;  /* 0x000000030000720c */ /* 0x000fe20003f26270 */
[----:B------:R-:W-:-:S12]  /*e600*/  IMAD.MOV.U32 R0, RZ, RZ, R14 ;  /* 0x000000ffff007224 */ /* 0x000fd800078e000e */
[----:B0-----:R-:W-:Y:S05]  /*e610*/  WARPSYNC.COLLECTIVE R15, `(.L_x_13096) ;  /* 0x000000000f087348 */ /* 0x001fea0003c00000 */
[----:B------:R1:W2:Y:S02]  /*e620*/  SHFL.IDX P6, R14, R13, R12, R11 ;  /* 0x0000000c0d0e7389 */ /* 0x0002a400000c000b */
[----:B012---:R-:W-:Y:S01]  /*e630*/  ENDCOLLECTIVE ;  /* 0x000000000000791b */ /* 0x007fe20003800000 */
.L_x_13096:
[----:B------:R-:W-:Y:S01]  /*e640*/  IMAD.MOV.U32 R13, RZ, RZ, R2 ;  /* 0x000000ffff0d7224 */ /* 0x000fe200078e0002 */
[----:B------:R-:W-:Y:S01]  /*e650*/  MOV R12, 0x2 ;  /* 0x00000002000c7802 */ /* 0x000fe20000000f00 */
[----:B------:R-:W-:-:S07]  /*e660*/  IMAD.MOV.U32 R6, RZ, RZ, R14 ;  /* 0x000000ffff067224 */ /* 0x000fce00078e000e */
[----:B------:R-:W-:Y:S05]  /*e670*/  WARPSYNC.COLLECTIVE R15, `(.L_x_13097) ;  /* 0x000000000f087348 */ /* 0x000fea0003c00000 */
[----:B------:R0:W1:Y:S02]  /*e680*/  SHFL.IDX P6, R14, R13, R12, R11 ;  /* 0x0000000c0d0e7389 */ /* 0x00006400000c000b */
[----:B01----:R-:W-:Y:S01]  /*e690*/  ENDCOLLECTIVE ;  /* 0x000000000000791b */ /* 0x003fe20003800000 */
.L_x_13097:
[----:B------:R-:W-:-:S05]  /*e6a0*/  @!P1 LEA R6, P2, R28, R6, 0x1 ;  /* 0x000000061c069211 */ /* 0x000fca00078408ff */
[----:B------:R-:W-:Y:S01]  /*e6b0*/  @!P1 IMAD.X R0, RZ, RZ, R0, P2 ;  /* 0x000000ffff009224 */ /* 0x000fe200010e0600 */
[----:B------:R-:W-:-:S03]  /*e6c0*/  ISETP.GE.AND P2, PT, R4, R3, PT ;  /* 0x000000030400720c */ /* 0x000fc60003f46270 */
[----:B------:R-:W-:Y:S02]  /*e6d0*/  @!P1 IMAD.MOV.U32 R7, RZ, RZ, R0 ;  /* 0x000000ffff079224 */ /* 0x000fe400078e0000 */
[----:B------:R-:W-:-:S03]  /*e6e0*/  IMAD.MOV.U32 R13, RZ, RZ, R5 ;  /* 0x000000ffff0d7224 */ /* 0x000fc600078e0005 */
[----:B------:R-:W-:Y:S01]  /*e6f0*/  @!PT LDS RZ, [RZ] ;  /* 0x00000000fffff984 */ /* 0x000fe20000000800 */
[----:B------:R-:W-:Y:S01]  /*e700*/  @!PT LDS RZ, [RZ] ;  /* 0x00000000fffff984 */ /* 0x000fe20000000800 */
[----:B------:R-:W-:Y:S01]  /*e710*/  @!PT LDS RZ, [RZ] ;  /* 0x00000000fffff984 */ /* 0x000fe20000000800 */
[----:B------:R0:W-:Y:S01]  /*e720*/  @!P1 LDGSTS.E.BYPASS.LTC128B.128 [R10+0xcc00], desc[UR50][R6.64], !P0 ;  /* 0x0cc00000060a9fae */ /* 0x0001e2000c101d72 */
[----:B------:R-:W-:-:S07]  /*e730*/  IMAD.MOV.U32 R0, RZ, RZ, R14 ;  /* 0x000000ffff007224 */ /* 0x000fce00078e000e */
[----:B0-----:R-:W-:Y:S05]  /*e740*/  WARPSYNC.COLLECTIVE R15, `(.L_x_13098) ;  /* 0x000000000f087348 */ /* 0x001fea0003c00000 */
[----:B------:R1:W2:Y:S02]  /*e750*/  SHFL.IDX P6, R14, R13, R12, R11 ;  /* 0x0000000c0d0e7389 */ /* 0x0002a400000c000b */
[----:B012---:R-:W-:Y:S01]  /*e760*/  ENDCOLLECTIVE ;  /* 0x000000000000791b */ /* 0x007fe20003800000 */
.L_x_13098:
[----:B------:R-:W-:Y:S01]  /*e770*/  MOV R13, R2 ;  /* 0x00000002000d7202 */ /* 0x000fe20000000f00 */
[----:B------:R-:W-:Y:S02]  /*e780*/  IMAD.MOV.U32 R12, RZ, RZ, 0x3 ;  /* 0x00000003ff0c7424 */ /* 0x000fe400078e00ff */
[----:B------:R-:W-:-:S07]  /*e790*/  IMAD.MOV.U32 R6, RZ, RZ, R14 ;  /* 0x000000ffff067224 */ /* 0x000fce00078e000e */
[----:B------:R-:W-:Y:S05]  /*e7a0*/  WARPSYNC.COLLECTIVE R15, `(.L_x_13099) ;  /* 0x000000000f087348 */ /* 0x000fea0003c00000 */
[----:B------:R0:W1:Y:S02]  /*e7b0*/  SHFL.IDX P6, R14, R13, R12, R11 ;  /* 0x0000000c0d0e7389 */ /* 0x00006400000c000b */
[----:B01----:R-:W-:Y:S01]  /*e7c0*/  ENDCOLLECTIVE ;  /* 0x000000000000791b */ /* 0x003fe20003800000 */
.L_x_13099:
[----:B------:R-:W-:-:S05]  /*e7d0*/  @!P2 LEA R6, P1, R28, R6, 0x1 ;  /* 0x000000061c06a211 */ /* 0x000fca00078208ff */
[----:B------:R-:W-:-:S04]  /*e7e0*/  @!P2 IMAD.X R0, RZ, RZ, R0, P1 ;  /* 0x000000ffff00a224 */ /* 0x000fc800008e0600 */
        /* <DEDUP_REMOVED lines=10> */
.L_x_13100:
[----:B------:R-:W-:Y:S01]  /*e890*/  IMAD.MOV.U32 R2, RZ, RZ, R14 ;  /* 0x000000ffff027224 */ /* 0x000fe200078e000e */
[----:B------:R-:W-:Y:S06]  /*e8a0*/  BRA `(.L_x_13101) ;  /* 0xffffffb800d87947 */ /* 0x000fec000383ffff */
.L_x_13003:
[----:B0-----:R0:W1:Y:S02]  /*e8b0*/  SYNCS.PHASECHK.TRANS64.TRYWAIT P0, [R22+URZ+0x16820], R3 ;  /* 0x01682003160075a7 */ /* 0x001064000800017f */
[----:B-1----:R-:W-:Y:S05]  /*e8c0*/  @!P0 NANOSLEEP.SYNCS 0x989680 ;  /* 0x009896800000895d */ /* 0x002fea0003900000 */
[----:B------:R-:W1:Y:S02]  /*e8d0*/  @!P0 SYNCS.PHASECHK.TRANS64 P0, [R22+URZ+0x16820], R3 ;  /* 0x01682003160085a7 */ /* 0x000e64000800007f */
[----:B-1----:R-:W-:Y:S05]  /*e8e0*/  @!P0 BRA `(.L_x_13003) ;  /* 0xfffffffc00f08947 */ /* 0x002fea000383ffff */
[----:B------:R-:W-:Y:S05]  /*e8f0*/  BRA `(.L_x_13102) ;  /* 0xffffffbc003c7947 */ /* 0x000fea000383ffff */
.L_x_13008:
[----:B0-----:R0:W1:Y:S02]  /*e900*/  SYNCS.PHASECHK.TRANS64.TRYWAIT P0, [R5+URZ+0x16840], R2 ;  /* 0x01684002050075a7 */ /* 0x001064000800017f */
[----:B-1----:R-:W-:Y:S05]  /*e910*/  @!P0 NANOSLEEP.SYNCS 0x989680 ;  /* 0x009896800000895d */ /* 0x002fea0003900000 */
[----:B------:R-:W1:Y:S02]  /*e920*/  @!P0 SYNCS.PHASECHK.TRANS64 P0, [R5+URZ+0x16840], R2 ;  /* 0x01684002050085a7 */ /* 0x000e64000800007f */
[----:B-1----:R-:W-:Y:S05]  /*e930*/  @!P0 BRA `(.L_x_13008) ;  /* 0xfffffffc00f08947 */ /* 0x002fea000383ffff */
[----:B------:R-:W-:Y:S05]  /*e940*/  BRA `(.L_x_13103) ;  /* 0xffffffc0000c7947 */ /* 0x000fea000383ffff */
.L_x_13009:
        /* <DEDUP_REMOVED lines=8> */
.L_x_13105:
[----:B------:R-:W-:Y:S05]  /*e9d0*/  BSYNC B1 ;  /* 0x0000000000017941 */ /* 0x000fea0003800000 */
.L_x_13104:
        /* <DEDUP_REMOVED lines=9> */
.L_x_13106:
[----:B------:R-:W-:Y:S02]  /*ea70*/  IMAD R8, R8, 0x2, R22 ;  /* 0x0000000208087824 */ /* 0x000fe400078e0216 */
[----:B------:R-:W-:Y:S02]  /*ea80*/  IMAD.MOV.U32 R13, RZ, RZ, R10 ;  /* 0x000000ffff0d7224 */ /* 0x000fe400078e000a */
[----:B------:R-:W-:Y:S01]  /*ea90*/  IMAD.MOV.U32 R12, RZ, RZ, 0x1 ;  /* 0x00000001ff0c7424 */ /* 0x000fe200078e00ff */
[----:B------:R-:W-:-:S07]  /*eaa0*/  MOV R2, R14 ;  /* 0x0000000e00027202 */ /* 0x000fce0000000f00 */
[----:B------:R-:W-:Y:S05]  /*eab0*/  WARPSYNC.COLLECTIVE R15, `(.L_x_13107) ;  /* 0x000000000f087348 */ /* 0x000fea0003c00000 */
[----:B------:R0:W1:Y:S02]  /*eac0*/  SHFL.IDX P6, R14, R13, R12, R11 ;  /* 0x0000000c0d0e7389 */ /* 0x00006400000c000b */
[----:B01----:R-:W-:Y:S01]  /*ead0*/  ENDCOLLECTIVE ;  /* 0x000000000000791b */ /* 0x003fe20003800000 */
.L_x_13107:
        /* <DEDUP_REMOVED lines=11> */
.L_x_13108:
[----:B------:R-:W-:Y:S02]  /*eb90*/  IMAD.MOV.U32 R13, RZ, RZ, R10 ;  /* 0x000000ffff0d7224 */ /* 0x000fe400078e000a */
[----:B------:R-:W-:Y:S02]  /*eba0*/  IMAD.MOV.U32 R12, RZ, RZ, 0x2 ;  /* 0x00000002ff0c7424 */ /* 0x000fe400078e00ff */
[----:B------:R-:W-:-:S07]  /*ebb0*/  IMAD.MOV.U32 R2, RZ, RZ, R14 ;  /* 0x000000ffff027224 */ /* 0x000fce00078e000e */
[----:B------:R-:W-:Y:S05]  /*ebc0*/  WARPSYNC.COLLECTIVE R15, `(.L_x_13109) ;  /* 0x000000000f087348 */ /* 0x000fea0003c00000 */
[----:B------:R0:W1:Y:S02]  /*ebd0*/  SHFL.IDX P6, R14, R13, R12, R11 ;  /* 0x0000000c0d0e7389 */ /* 0x00006400000c000b */
[----:B01----:R-:W-:Y:S01]  /*ebe0*/  ENDCOLLECTIVE ;  /* 0x000000000000791b */ /* 0x003fe20003800000 */
.L_x_13109:
        /* <DEDUP_REMOVED lines=11> */
.L_x_13110:
[----:B------:R-:W-:Y:S02]  /*eca0*/  IMAD.MOV.U32 R13, RZ, RZ, R10 ;  /* 0x000000ffff0d7224 */ /* 0x000fe400078e000a */
[----:B------:R-:W-:Y:S01]  /*ecb0*/  IMAD.MOV.U32 R12, RZ, RZ, 0x3 ;  /* 0x00000003ff0c7424 */ /* 0x000fe200078e00ff */
[----:B------:R-:W-:-:S07]  /*ecc0*/  MOV R2, R14 ;  /* 0x0000000e00027202 */ /* 0x000fce0000000f00 */
[----:B------:R-:W-:Y:S05]  /*ecd0*/  WARPSYNC.COLLECTIVE R15, `(.L_x_13111) ;  /* 0x000000000f087348 */ /* 0x000fea0003c00000 */
[----:B------:R0:W1:Y:S02]  /*ece0*/  SHFL.IDX P6, R14, R13, R12, R11 ;  /* 0x0000000c0d0e7389 */ /* 0x00006400000c000b */
[----:B01----:R-:W-:Y:S01]  /*ecf0*/  ENDCOLLECTIVE ;  /* 0x000000000000791b */ /* 0x003fe20003800000 */
.L_x_13111:
        /* <DEDUP_REMOVED lines=11> */
.L_x_13112:
[----:B------:R-:W-:Y:S02]  /*edb0*/  IMAD.MOV.U32 R13, RZ, RZ, R10 ;  /* 0x000000ffff0d7224 */ /* 0x000fe400078e000a */
[----:B------:R-:W-:Y:S02]  /*edc0*/  IMAD.MOV.U32 R12, RZ, RZ, 0x4 ;  /* 0x00000004ff0c7424 */ /* 0x000fe400078e00ff */
[----:B------:R-:W-:-:S07]  /*edd0*/  IMAD.MOV.U32 R2, RZ, RZ, R14 ;  /* 0x000000ffff027224 */ /* 0x000fce00078e000e */
[----:B------:R-:W-:Y:S05]  /*ede0*/  WARPSYNC.COLLECTIVE R15, `(.L_x_13113) ;  /* 0x000000000f087348 */ /* 0x000fea0003c00000 */
[----:B------:R0:W1:Y:S02]  /*edf0*/  SHFL.IDX P6, R14, R13, R12, R11 ;  /* 0x0000000c0d0e7389 */ /* 0x00006400000c000b */
[----:B01----:R-:W-:Y:S01]  /*ee00*/  ENDCOLLECTIVE ;  /* 0x000000000000791b */ /* 0x003fe20003800000 */
.L_x_13113:
        /* <DEDUP_REMOVED lines=11> */
.L_x_13114:
[----:B------:R-:W-:Y:S01]  /*eec0*/  MOV R13, R10 ;  /* 0x0000000a000d7202 */ /* 0x000fe20000000f00 */
[----:B------:R-:W-:Y:S02]  /*eed0*/  IMAD.MOV.U32 R12, RZ, RZ, 0x5 ;  /* 0x00000005ff0c7424 */ /* 0x000fe400078e00ff */
[----:B------:R-:W-:-:S07]  /*eee0*/  IMAD.MOV.U32 R2, RZ, RZ, R14 ;  /* 0x000000ffff027224 */ /* 0x000fce00078e000e */
[----:B------:R-:W-:Y:S05]  /*eef0*/  WARPSYNC.COLLECTIVE R15, `(.L_x_13115) ;  /* 0x000000000f087348 */ /* 0x000fea0003c00000 */
[----:B------:R0:W1:Y:S02]  /*ef00*/  SHFL.IDX P6, R14, R13, R12, R11 ;  /* 0x0000000c0d0e7389 */ /* 0x00006400000c000b */
[----:B01----:R-:W-:Y:S01]  /*ef10*/  ENDCOLLECTIVE ;  /* 0x000000000000791b */ /* 0x003fe20003800000 */
.L_x_13115:
        /* <DEDUP_REMOVED lines=11> */
.L_x_13116:
[----:B------:R-:W-:Y:S01]  /*efd0*/  IMAD.MOV.U32 R13, RZ, RZ, R10 ;  /* 0x000000ffff0d7224 */ /* 0x000fe200078e000a */
[----:B------:R-:W-:Y:S01]  /*efe0*/  MOV R12, 0x6 ;  /* 0x00000006000c7802 */ /* 0x000fe20000000f00 */
[----:B------:R-:W-:-:S07]  /*eff0*/  IMAD.MOV.U32 R2, RZ, RZ, R14 ;  /* 0x000000ffff027224 */ /* 0x000fce00078e000e */
[----:B------:R-:W-:Y:S05]  /*f000*/  WARPSYNC.COLLECTIVE R15, `(.L_x_13117) ;  /* 0x000000000f087348 */ /* 0x000fea0003c00000 */
[----:B------:R0:W1:Y:S02]  /*f010*/  SHFL.IDX P6, R14, R13, R12, R11 ;  /* 0x0000000c0d0e7389 */ /* 0x00006400000c000b */
[----:B01----:R-:W-:Y:S01]  /*f020*/  ENDCOLLECTIVE ;  /* 0x000000000000791b */ /* 0x003fe20003800000 */
.L_x_13117:
        /* <DEDUP_REMOVED lines=11> */
.L_x_13118:
[----:B------:R-:W-:Y:S02]  /*f0e0*/  IMAD.MOV.U32 R13, RZ, RZ, R10 ;  /* 0x000000ffff0d7224 */ /* 0x000fe400078e000a */
[----:B------:R-:W-:Y:S02]  /*f0f0*/  IMAD.MOV.U32 R12, RZ, RZ, 0x7 ;  /* 0x00000007ff0c7424 */ /* 0x000fe400078e00ff */
[----:B------:R-:W-:-:S07]  /*f100*/  IMAD.MOV.U32 R2, RZ, RZ, R14 ;  /* 0x000000ffff027224 */ /* 0x000fce00078e000e */
[----:B------:R-:W-:Y:S05]  /*f110*/  WARPSYNC.COLLECTIVE R15, `(.L_x_13119) ;  /* 0x000000000f087348 */ /* 0x000fea0003c00000 */
[----:B------:R0:W1:Y:S02]  /*f120*/  SHFL.IDX P6, R14, R13, R12, R11 ;  /* 0x0000000c0d0e7389 */ /* 0x00006400000c000b */
[----:B01----:R-:W-:Y:S01]  /*f130*/  ENDCOLLECTIVE ;  /* 0x000000000000791b */ /* 0x003fe20003800000 */
.L_x_13119:
[----:B------:R-:W-:-:S05]  /*f140*/  IADD3 R2, P0, R2, R7, RZ ;  /* 0x0000000702027210 */ /* 0x000fca0007f1e0ff */
[----:B------:R-:W-:-:S05]  /*f150*/  IMAD.X R3, RZ, RZ, R3, P0 ;  /* 0x000000ffff037224 */ /* 0x000fca00000e0603 */
[----:B------:R-:W-:Y:S01]  /*f160*/  @!PT LDS RZ, [RZ] ;  /* 0x00000000fffff984 */ /* 0x000fe20000000800 */
[----:B------:R-:W-:Y:S01]  /*f170*/  @!PT LDS RZ, [RZ] ;  /* 0x00000000fffff984 */ /* 0x000fe20000000800 */
[----:B------:R-:W-:Y:S01]  /*f180*/  @!PT LDS RZ, [RZ] ;  /* 0x00000000fffff984 */ /* 0x000fe20000000800 */
[----:B------:R0:W-:Y:S01]  /*f190*/  LDGSTS.E.BYPASS.LTC128B.128 [R8+0x11400], desc[UR50][R2.64], !P2 ;  /* 0x1140000002087fae */ /* 0x0001e2000d101d72 */
[----:B------:R-:W-:Y:S01]  /*f1a0*/  IMAD.MOV.U32 R13, RZ, RZ, R9 ;  /* 0x000000ffff0d7224 */ /* 0x000fe200078e0009 */
[----:B------:R-:W-:-:S07]  /*f1b0*/  MOV R10, R14 ;  /* 0x0000000e000a7202 */ /* 0x000fce0000000f00 */
[----:B0-----:R-:W-:Y:S05]  /*f1c0*/  WARPSYNC.COLLECTIVE R15, `(.L_x_13120) ;  /* 0x000000000f087348 */ /* 0x001fea0003c00000 */
[----:B------:R1:W2:Y:S02]  /*f1d0*/  SHFL.IDX P6, R14, R13, R12, R11 ;  /* 0x0000000c0d0e7389 */ /* 0x0002a400000c000b */
[----:B012---:R-:W-:Y:S01]  /*f1e0*/  ENDCOLLECTIVE ;  /* 0x000000000000791b */ /* 0x007fe20003800000 */
.L_x_13120:
[----:B------:R-:W-:Y:S01]  /*f1f0*/  IMAD.MOV.U32 R2, RZ, RZ, R14 ;  /* 0x000000ffff027224 */ /* 0x000fe200078e000e */
[----:B------:R-:W-:Y:S06]  /*f200*/  BRA `(.L_x_13121) ;  /* 0xffffffb800fc7947 */ /* 0x000fec000383ffff */
.L_x_13014:
[----:B-1----:R1:W2:Y:S02]  /*f210*/  SYNCS.PHASECHK.TRANS64.TRYWAIT P0, [R5+URZ+0x16860], R2 ;  /* 0x01686002050075a7 */ /* 0x0022a4000800017f */
[----:B--2---:R-:W-:Y:S05]  /*f220*/  @!P0 NANOSLEEP.SYNCS 0x989680 ;  /* 0x009896800000895d */ /* 0x004fea0003900000 */
[----:B------:R-:W2:Y:S02]  /*f230*/  @!P0 SYNCS.PHASECHK.TRANS64 P0, [R5+URZ+0x16860], R2 ;  /* 0x01686002050085a7 */ /* 0x000ea4000800007f */
[----:B--2---:R-:W-:Y:S05]  /*f240*/  @!P0 BRA `(.L_x_13014) ;  /* 0xfffffffc00f08947 */ /* 0x004fea000383ffff */
[----:B------:R-:W-:Y:S05]  /*f250*/  BRA `(.L_x_13122) ;  /* 0xffffffbc00547947 */ /* 0x000fea000383ffff */
.L_x_13015:
        /* <DEDUP_REMOVED lines=8> */
.L_x_13124:
[----:B------:R-:W-:Y:S05]  /*f2e0*/  BSYNC B1 ;  /* 0x0000000000017941 */ /* 0x000fea0003800000 */
.L_x_13123:
[----:B------:R-:W-:Y:S01]  /*f2f0*/  IMAD.MOV.U32 R13, RZ, RZ, R23 ;  /* 0x000000ffff0d7224 */ /* 0x000fe200078e0017 */
[----:B------:R-:W-:Y:S01]  /*f300*/  MOV R3, R14 ;  /* 0x0000000e00037202 */ /* 0x000fe20000000f00 */
[----:B------:R-:W-:Y:S01]  /*f310*/  IMAD.MOV.U32 R12, RZ, RZ, RZ ;  /* 0x000000ffff0c7224 */ /* 0x000fe200078e00ff */
[----:B------:R-:W-:Y:S01]  /*f320*/  ISETP.LT.OR P2, PT, R8, 0x1, P1 ;  /* 0x000000010800780c */ /* 0x000fe20000f41670 */
[----:B------:R-:W-:Y:S01]  /*f330*/  IMAD.MOV.U32 R11, RZ, RZ, 0x181f ;  /* 0x0000181fff0b7424 */ /* 0x000fe200078e00ff */
[----:B------:R-:W-:Y:S01]  /*f340*/  LEA R6, R6, R22, 0x1 ;  /* 0x0000001606067211 */ /* 0x000fe200078e08ff */
[----:B------:R-:W-:-:S10]  /*f350*/  IMAD.MOV.U32 R15, RZ, RZ, -0x1 ;  /* 0xffffffffff0f7424 */ /* 0x000fd400078e00ff */
[----:B------:R-:W-:Y:S05]  /*f360*/  WARPSYNC.COLLECTIVE R15, `(.L_x_13125) ;  /* 0x000000000f087348 */ /* 0x000fea0003c00000 */
[----:B------:R0:W1:Y:S02]  /*f370*/  SHFL.IDX P6, R14, R13, R12, R11 ;  /* 0x0000000c0d0e7389 */ /* 0x00006400000c000b */
[----:B01----:R-:W-:Y:S01]  /*f380*/  ENDCOLLECTIVE ;  /* 0x000000000000791b */ /* 0x003fe20003800000 */
.L_x_13125:
[----:B------:R-:W-:Y:S02]  /*f390*/  IMAD.MOV.U32 R13, RZ, RZ, R24 ;  /* 0x000000ffff0d7224 */ /* 0x000fe400078e0018 */
[----:B------:R-:W-:Y:S02]  /*f3a0*/  IMAD.MOV.U32 R12, RZ, RZ, 0x1 ;  /* 0x00000001ff0c7424 */ /* 0x000fe400078e00ff */
[----:B------:R-:W-:-:S07]  /*f3b0*/  IMAD.MOV.U32 R2, RZ, RZ, R14 ;  /* 0x000000ffff027224 */ /* 0x000fce00078e000e */
[----:B------:R-:W-:Y:S05]  /*f3c0*/  WARPSYNC.COLLECTIVE R15, `(.L_x_13126) ;  /* 0x000000000f087348 */ /* 0x000fea0003c00000 */
[----:B------:R0:W1:Y:S02]  /*f3d0*/  SHFL.IDX P6, R14, R13, R12, R11 ;  /* 0x0000000c0d0e7389 */ /* 0x00006400000c000b */
[----:B01----:R-:W-:Y:S01]  /*f3e0*/  ENDCOLLECTIVE ;  /* 0x000000000000791b */ /* 0x003fe20003800000 */
.L_x_13126:
        /* <DEDUP_REMOVED lines=12> */
.L_x_13127:
[----:B------:R-:W-:Y:S01]  /*f4b0*/  MOV R13, R24 ;  /* 0x00000018000d7202 */ /* 0x000fe20000000f00 */
[----:B------:R-:W-:Y:S02]  /*f4c0*/  IMAD.MOV.U32 R12, RZ, RZ, 0x2 ;  /* 0x00000002ff0c7424 */ /* 0x000fe400078e00ff */
[----:B------:R-:W-:-:S07]  /*f4d0*/  IMAD.MOV.U32 R2, RZ, RZ, R14 ;  /* 0x000000ffff027224 */ /* 0x000fce00078e000e */
[----:B------:R-:W-:Y:S05]  /*f4e0*/  WARPSYNC.COLLECTIVE R15, `(.L_x_13128) ;  /* 0x000000000f087348 */ /* 0x000fea0003c00000 */
[----:B------:R0:W1:Y:S02]  /*f4f0*/  SHFL.IDX P6, R14, R13, R12, R11 ;  /* 0x0000000c0d0e7389 */ /* 0x00006400000c000b */
[----:B01----:R-:W-:Y:S01]  /*f500*/  ENDCOLLECTIVE ;  /* 0x000000000000791b */ /* 0x003fe20003800000 */
.L_x_13128:
        /* <DEDUP_REMOVED lines=12> */
.L_x_13129:
[----:B------:R-:W-:Y:S01]  /*f5d0*/  IMAD.MOV.U32 R13, RZ, RZ, R24 ;  /* 0x000000ffff0d7224 */ /* 0x000fe200078e0018 */
[----:B------:R-:W-:Y:S01]  /*f5e0*/  MOV R12, 0x3 ;  /* 0x00000003000c7802 */ /* 0x000fe20000000f00 */
[----:B------:R-:W-:-:S07]  /*f5f0*/  IMAD.MOV.U32 R2, RZ, RZ, R14 ;  /* 0x000000ffff027224 */ /* 0x000fce00078e000e */
[----:B------:R-:W-:Y:S05]  /*f600*/  WARPSYNC.COLLECTIVE R15, `(.L_x_13130) ;  /* 0x000000000f087348 */ /* 0x000fea0003c00000 */
[----:B------:R0:W1:Y:S02]  /*f610*/  SHFL.IDX P6, R14, R13, R12, R11 ;  /* 0x0000000c0d0e7389 */ /* 0x00006400000c000b */
[----:B01----:R-:W-:Y:S01]  /*f620*/  ENDCOLLECTIVE ;  /* 0x000000000000791b */ /* 0x003fe20003800000 */
.L_x_13130:
        /* <DEDUP_REMOVED lines=12> */
.L_x_13131:
[----:B------:R-:W-:Y:S02]  /*f6f0*/  IMAD.MOV.U32 R13, RZ, RZ, R24 ;  /* 0x000000ffff0d7224 */ /* 0x000fe400078e0018 */
[----:B------:R-:W-:Y:S02]  /*f700*/  IMAD.MOV.U32 R12, RZ, RZ, 0x4 ;  /* 0x00000004ff0c7424 */ /* 0x000fe400078e00ff */
[----:B------:R-:W-:-:S07]  /*f710*/  IMAD.MOV.U32 R2, RZ, RZ, R14 ;  /* 0x000000ffff027224 */ /* 0x000fce00078e000e */
[----:B------:R-:W-:Y:S05]  /*f720*/  WARPSYNC.COLLECTIVE R15, `(.L_x_13132) ;  /* 0x000000000f087348 */ /* 0x000fea0003c00000 */
[----:B------:R0:W1:Y:S02]  /*f730*/  SHFL.IDX P6, R14, R13, R12, R11 ;  /* 0x0000000c0d0e7389 */ /* 0x00006400000c000b */
[----:B01----:R-:W-:Y:S01]  /*f740*/  ENDCOLLECTIVE ;  /* 0x000000000000791b */ /* 0x003fe20003800000 */
.L_x_13132:
        /* <DEDUP_REMOVED lines=12> */
.L_x_13133:
[----:B------:R-:W-:Y:S02]  /*f810*/  IMAD.MOV.U32 R13, RZ, RZ, R24 ;  /* 0x000000ffff0d7224 */ /* 0x000fe400078e0018 */
[----:B------:R-:W-:Y:S02]  /*f820*/  IMAD.MOV.U32 R12, RZ, RZ, 0x5 ;  /* 0x00000005ff0c7424 */ /* 0x000fe400078e00ff */
[----:B------:R-:W-:-:S07]  /*f830*/  IMAD.MOV.U32 R2, RZ, RZ, R14 ;  /* 0x000000ffff027224 */ /* 0x000fce00078e000e */
[----:B------:R-:W-:Y:S05]  /*f840*/  WARPSYNC.COLLECTIVE R15, `(.L_x_13134) ;  /* 0x000000000f087348 */ /* 0x000fea0003c00000 */
[----:B------:R0:W1:Y:S02]  /*f850*/  SHFL.IDX P6, R14, R13, R12, R11 ;  /* 0x0000000c0d0e7389 */ /* 0x00006400000c000b */
[----:B01----:R-:W-:Y:S01]  /*f860*/  ENDCOLLECTIVE ;  /* 0x000000000000791b */ /* 0x003fe20003800000 */
.L_x_13134:
        /* <DEDUP_REMOVED lines=12> */
.L_x_13135:
[----:B------:R-:W-:Y:S02]  /*f930*/  IMAD.MOV.U32 R13, RZ, RZ, R24 ;  /* 0x000000ffff0d7224 */ /* 0x000fe400078e0018 */
[----:B------:R-:W-:Y:S02]  /*f940*/  IMAD.MOV.U32 R12, RZ, RZ, 0x6 ;  /* 0x00000006ff0c7424 */ /* 0x000fe400078e00ff */
[----:B------:R-:W-:-:S07]  /*f950*/  IMAD.MOV.U32 R2, RZ, RZ, R14 ;  /* 0x000000ffff027224 */ /* 0x000fce00078e000e */
[----:B------:R-:W-:Y:S05]  /*f960*/  WARPSYNC.COLLECTIVE R15, `(.L_x_13136) ;  /* 0x000000000f087348 */ /* 0x000fea0003c00000 */
[----:B------:R0:W1:Y:S02]  /*f970*/  SHFL.IDX P6, R14, R13, R12, R11 ;  /* 0x0000000c0d0e7389 */ /* 0x00006400000c000b */
[----:B01----:R-:W-:Y:S01]  /*f980*/  ENDCOLLECTIVE ;  /* 0x000000000000791b */ /* 0x003fe20003800000 */
.L_x_13136:
        /* <DEDUP_REMOVED lines=12> */
.L_x_13137:
[----:B------:R-:W-:Y:S02]  /*fa50*/  IMAD.MOV.U32 R13, RZ, RZ, R24 ;  /* 0x000000ffff0d7224 */ /* 0x000fe400078e0018 */
[----:B------:R-:W-:Y:S01]  /*fa60*/  IMAD.MOV.U32 R12, RZ, RZ, 0x7 ;  /* 0x00000007ff0c7424 */ /* 0x000fe200078e00ff */
[----:B------:R-:W-:-:S07]  /*fa70*/  MOV R2, R14 ;  /* 0x0000000e00027202 */ /* 0x000fce0000000f00 */
[----:B------:R-:W-:Y:S05]  /*fa80*/  WARPSYNC.COLLECTIVE R15, `(.L_x_13138) ;  /* 0x000000000f087348 */ /* 0x000fea0003c00000 */
[----:B------:R0:W1:Y:S02]  /*fa90*/  SHFL.IDX P6, R14, R13, R12, R11 ;  /* 0x0000000c0d0e7389 */ /* 0x00006400000c000b */
[----:B01----:R-:W-:Y:S01]  /*faa0*/  ENDCOLLECTIVE ;  /* 0x000000000000791b */ /* 0x003fe20003800000 */
.L_x_13138:
        /* <DEDUP_REMOVED lines=11> */
.L_x_13139:
[----:B------:R-:W-:Y:S01]  /*fb60*/  IMAD.MOV.U32 R2, RZ, RZ, R14 ;  /* 0x000000ffff027224 */ /* 0x000fe200078e000e */
[----:B------:R-:W-:Y:S06]  /*fb70*/  BRA `(.L_x_13140) ;  /* 0xffffffb800007947 */ /* 0x000fec000383ffff */
.L_x_13023:
[----:B0-----:R0:W1:Y:S02]  /*fb80*/  SYNCS.PHASECHK.TRANS64.TRYWAIT P0, [R0+URZ+0x16860], R3 ;  /* 0x01686003000075a7 */ /* 0x001064000800017f */
[----:B-1----:R-:W-:Y:S05]  /*fb90*/  @!P0 NANOSLEEP.SYNCS 0x989680 ;  /* 0x009896800000895d */ /* 0x002fea0003900000 */
[----:B------:R-:W1:Y:S02]  /*fba0*/  @!P0 SYNCS.PHASECHK.TRANS64 P0, [R0+URZ+0x16860], R3 ;  /* 0x01686003000085a7 */ /* 0x000e64000800007f */
[----:B-1----:R-:W-:Y:S05]  /*fbb0*/  @!P0 BRA `(.L_x_13023) ;  /* 0xfffffffc00f08947 */ /* 0x002fea000383ffff */
[----:B------:R-:W-:Y:S05]  /*fbc0*/  BRA `(.L_x_13141) ;  /* 0xffffffbc001c7947 */ /* 0x000fea000383ffff */
.L_x_13024:
        /* <DEDUP_REMOVED lines=8> */
.L_x_13143:
[----:B------:R-:W-:Y:S05]  /*fc50*/  BSYNC B0 ;  /* 0x0000000000007941 */ /* 0x000fea0003800000 */
.L_x_13142:
        /* <DEDUP_REMOVED lines=9> */
.L_x_13144:
[----:B------:R-:W-:Y:S01]  /*fcf0*/  ULDC UR4, c[0x0][0x2f4] ;  /* 0x0000bd0000047ab9 */ /* 0x000fe20000000800 */
[----:B------:R-:W-:Y:S01]  /*fd00*/  IMAD R4, R4, 0x2, R22 ;  /* 0x0000000204047824 */ /* 0x000fe200078e0216 */
[----:B------:R-:W-:-:S04]  /*fd10*/  ISETP.GE.AND P0, PT, R28, UR4, PT ;  /* 0x000000041c007c0c */ /* 0x000fc8000bf06270 */
[----:B------:R-:W-:Y:S01]  /*fd20*/  ISETP.LT.OR P2, PT, R6, 0x1, P0 ;  /* 0x000000010600780c */ /* 0x000fe20000741670 */
[----:B------:R-:W-:Y:S02]  /*fd30*/  IMAD.MOV.U32 R13, RZ, RZ, R24 ;  /* 0x000000ffff0d7224 */ /* 0x000fe400078e0018 */
[----:B------:R-:W-:Y:S01]  /*fd40*/  IMAD.MOV.U32 R12, RZ, RZ, 0x1 ;  /* 0x00000001ff0c7424 */ /* 0x000fe200078e00ff */
[----:B------:R-:W-:-:S13]  /*fd50*/  IADD3 R2, P1, R14, R5, RZ ;  /* 0x000000050e027210 */ /* 0x000fda0007f3e0ff */
[----:B------:R-:W-:Y:S05]  /*fd60*/  WARPSYNC.COLLECTIVE R15, `(.L_x_13145) ;  /* 0x000000000f087348 */ /* 0x000fea0003c00000 */
[----:B------:R0:W1:Y:S02]  /*fd70*/  SHFL.IDX P6, R14, R13, R12, R11 ;  /* 0x0000000c0d0e7389 */ /* 0x00006400000c000b */
[----:B01----:R-:W-:Y:S01]  /*fd80*/  ENDCOLLECTIVE ;  /* 0x000000000000791b */ /* 0x003fe20003800000 */
.L_x_13145:
        /* <DEDUP_REMOVED lines=11> */
.L_x_13146:
[----:B------:R-:W-:Y:S02]  /*fe40*/  IMAD.MOV.U32 R13, RZ, RZ, R24 ;  /* 0x000000ffff0d7224 */ /* 0x000fe400078e0018 */
[----:B------:R-:W-:Y:S02]  /*fe50*/  IMAD.MOV.U32 R12, RZ, RZ, 0x2 ;  /* 0x00000002ff0c7424 */ /* 0x000fe400078e00ff */
[----:B------:R-:W-:-:S07]  /*fe60*/  IMAD.MOV.U32 R9, RZ, RZ, R14 ;  /* 0x000000ffff097224 */ /* 0x000fce00078e000e */
[----:B------:R-:W-:Y:S05]  /*fe70*/  WARPSYNC.COLLECTIVE R15, `(.L_x_13147) ;  /* 0x000000000f087348 */ /* 0x000fea0003c00000 */
[----:B------:R0:W1:Y:S02]  /*fe80*/  SHFL.IDX P6, R14, R13, R12, R11 ;  /* 0x0000000c0d0e7389 */ /* 0x00006400000c000b */
[----:B01----:R-:W-:Y:S01]  /*fe90*/  ENDCOLLECTIVE ;  /* 0x000000000000791b */ /* 0x003fe20003800000 */
.L_x_13147:
        /* <DEDUP_REMOVED lines=8> */
[----:B------:R-:W-:-:S12]  /*ff20*/  IMAD.MOV.U32 R8, RZ, RZ, R14 ;  /* 0x000000ffff087224 */ /* 0x000fd800078e000e */
[----:B0-----:R-:W-:Y:S05]  /*ff30*/  WARPSYNC.COLLECTIVE R15, `(.L_x_13148) ;  /* 0x000000000f087348 */ /* 0x001fea0003c00000 */
[----:B------:R1:W2:Y:S02]  /*ff40*/  SHFL.IDX P6, R14, R13, R12, R11 ;  /* 0x0000000c0d0e7389 */ /* 0x0002a400000c000b */
[----:B012---:R-:W-:Y:S01]  /*ff50*/  ENDCOLLECTIVE ;  /* 0x000000000000791b */ /* 0x007fe20003800000 */
.L_x_13148:
[----:B------:R-:W-:Y:S02]  /*ff60*/  IMAD.MOV.U32 R13, RZ, RZ, R24 ;  /* 0x000000ffff0d7224 */ /* 0x000fe400078e0018 */
[----:B------:R-:W-:Y:S02]  /*ff70*/  IMAD.MOV.U32 R12, RZ, RZ, 0x3 ;  /* 0x00000003ff0c7424 */ /* 0x000fe400078e00ff */
[----:B------:R-:W-:-:S07]  /*ff80*/  IMAD.MOV.U32 R10, RZ, RZ, R14 ;  /* 0x000000ffff0a7224 */ /* 0x000fce00078e000e */
[----:B------:R-:W-:Y:S05]  /*ff90*/  WARPSYNC.COLLECTIVE R15, `(.L_x_13149) ;  /* 0x000000000f087348 */ /* 0x000fea0003c00000 */
[----:B------:R0:W1:Y:S02]  /*ffa0*/  SHFL.IDX P6, R14, R13, R12, R11 ;  /* 0x0000000c0d0e7389 */ /* 0x00006400000c000b */
[----:B01----:R-:W-:Y:S01]  /*ffb0*/  ENDCOLLECTIVE ;  /* 0x000000000000791b */ /* 0x003fe20003800000 */
.L_x_13149:
        /* <DEDUP_REMOVED lines=12> */
.L_x_13150:
[----:B------:R-:W-:Y:S02]  /*10080*/  IMAD.MOV.U32 R13, RZ, RZ, R24 ;  /* 0x000000ffff0d7224 */ /* 0x000fe400078e0018 */
[----:B------:R-:W-:Y:S01]  /*10090*/  IMAD.MOV.U32 R12, RZ, RZ, 0x4 ;  /* 0x00000004ff0c7424 */ /* 0x000fe200078e00ff */
[----:B------:R-:W-:-:S07]  /*100a0*/  MOV R9, R14 ;  /* 0x0000000e00097202 */ /* 0x000fce0000000f00 */
[----:B------:R-:W-:Y:S05]  /*100b0*/  WARPSYNC.COLLECTIVE R15, `(.L_x_13151) ;  /* 0x000000000f087348 */ /* 0x000fea0003c00000 */
[----:B------:R0:W1:Y:S02]  /*100c0*/  SHFL.IDX P6, R14, R13, R12, R11 ;  /* 0x0000000c0d0e7389 */ /* 0x00006400000c000b */
[----:B01----:R-:W-:Y:S01]  /*100d0*/  ENDCOLLECTIVE ;  /* 0x000000000000791b */ /* 0x003fe20003800000 */
.L_x_13151:
[----:B------:R-:W-:-:S05]  /*100e0*/  IADD3 R2, P1, R9, R5, RZ ;  /* 0x0000000509027210 */ /* 0x000fca0007f3e0ff */
[----:B------:R-:W-:-:S05]  /*100f0*/  IMAD.X R3, RZ, RZ, R7, P1 ;  /* 0x000000ffff037224 */ /* 0x000fca00008e0607 */
        /* <DEDUP_REMOVED lines=10> */
.L_x_13152:
[----:B------:R-:W-:Y:S02]  /*101a0*/  IMAD.MOV.U32 R13, RZ, RZ, R24 ;  /* 0x000000ffff0d7224 */ /* 0x000fe400078e0018 */
[----:B------:R-:W-:Y:S02]  /*101b0*/  IMAD.MOV.U32 R12, RZ, RZ, 0x5 ;  /* 0x00000005ff0c7424 */ /* 0x000fe400078e00ff */
[----:B------:R-:W-:-:S07]  /*101c0*/  IMAD.MOV.U32 R10, RZ, RZ, R14 ;  /* 0x000000ffff0a7224 */ /* 0x000fce00078e000e */
[----:B------:R-:W-:Y:S05]  /*101d0*/  WARPSYNC.COLLECTIVE R15, `(.L_x_13153) ;  /* 0x000000000f087348 */ /* 0x000fea0003c00000 */
[----:B------:R0:W1:Y:S02]  /*101e0*/  SHFL.IDX P6, R14, R13, R12, R11 ;  /* 0x0000000c0d0e7389 */ /* 0x00006400000c000b */
[----:B01----:R-:W-:Y:S01]  /*101f0*/  ENDCOLLECTIVE ;  /* 0x000000000000791b */ /* 0x003fe20003800000 */
.L_x_13153:
        /* <DEDUP_REMOVED lines=12> */
.L_x_13154:
[----:B------:R-:W-:Y:S01]  /*102c0*/  MOV R13, R24 ;  /* 0x00000018000d7202 */ /* 0x000fe20000000f00 */
[----:B------:R-:W-:Y:S02]  /*102d0*/  IMAD.MOV.U32 R12, RZ, RZ, 0x6 ;  /* 0x00000006ff0c7424 */ /* 0x000fe400078e00ff */
[----:B------:R-:W-:-:S07]  /*102e0*/  IMAD.MOV.U32 R9, RZ, RZ, R14 ;  /* 0x000000ffff097224 */ /* 0x000fce00078e000e */
[----:B------:R-:W-:Y:S05]  /*102f0*/  WARPSYNC.COLLECTIVE R15, `(.L_x_13155) ;  /* 0x000000000f087348 */ /* 0x000fea0003c00000 */
[----:B------:R0:W1:Y:S02]  /*10300*/  SHFL.IDX P6, R14, R13, R12, R11 ;  /* 0x0000000c0d0e7389 */ /* 0x00006400000c000b */
[----:B01----:R-:W-:Y:S01]  /*10310*/  ENDCOLLECTIVE ;  /* 0x000000000000791b */ /* 0x003fe20003800000 */
.L_x_13155:
        /* <DEDUP_REMOVED lines=12> */
.L_x_13156:
[----:B------:R-:W-:Y:S02]  /*103e0*/  IMAD.MOV.U32 R13, RZ, RZ, R24 ;  /* 0x000000ffff0d7224 */ /* 0x000fe400078e0018 */
[----:B------:R-:W-:Y:S01]  /*103f0*/  IMAD.MOV.U32 R12, RZ, RZ, 0x7 ;  /* 0x00000007ff0c7424 */ /* 0x000fe200078e00ff */
[----:B------:R-:W-:-:S13]  /*10400*/  IADD3 R2, P1, R14, R5, RZ ;  /* 0x000000050e027210 */ /* 0x000fda0007f3e0ff */
[----:B------:R-:W-:Y:S05]  /*10410*/  WARPSYNC.COLLECTIVE R15, `(.L_x_13157) ;  /* 0x000000000f087348 */ /* 0x000fea0003c00000 */
[----:B------:R0:W1:Y:S02]  /*10420*/  SHFL.IDX P6, R14, R13, R12, R11 ;  /* 0x0000000c0d0e7389 */ /* 0x00006400000c000b */
[----:B01----:R-:W-:Y:S01]  /*10430*/  ENDCOLLECTIVE ;  /* 0x000000000000791b */ /* 0x003fe20003800000 */
.L_x_13157:
        /* <DEDUP_REMOVED lines=10> */
.L_x_13158:
[----:B------:R-:W-:Y:S05]  /*104e0*/  BRA `(.L_x_13159) ;  /* 0xffffffb400cc7947 */ /* 0x000fea000383ffff */
.L_x_13029:
        /* <DEDUP_REMOVED lines=8> */
.L_x_13161:
[----:B------:R-:W-:Y:S05]  /*10570*/  BSYNC B0 ;  /* 0x0000000000007941 */ /* 0x000fea0003800000 */
.L_x_13160:
        /* <DEDUP_REMOVED lines=9> */
.L_x_13162:
        /* <DEDUP_REMOVED lines=11> */
[----:B------:R-:W-:Y:S02]  /*106c0*/  ISETP.GE.U32.AND P5, PT, R8, 0x10, PT ;  /* 0x000000100800780c */ /* 0x000fe40003fa6070 */
[----:B--2---:R-:W-:-:S02]  /*106d0*/  @!P1 MOV R5, R2 ;  /* 0x0000000200059202 */ /* 0x004fc40000000f00 */
[----:B------:R-:W-:-:S03]  /*106e0*/  ISETP.NE.AND P1, PT, R8, RZ, PT ;  /* 0x000000ff0800720c */ /* 0x000fc60003f25270 */
[----:B------:R-:W-:-:S10]  /*106f0*/  IMAD.MOV.U32 R13, RZ, RZ, R5 ;  /* 0x000000ffff0d7224 */ /* 0x000fd400078e0005 */
[----:B------:R-:W-:Y:S05]  /*10700*/  WARPSYNC.COLLECTIVE R15, `(.L_x_13163) ;  /* 0x000000000f087348 */ /* 0x000fea0003c00000 */
[----:B------:R0:W1:Y:S02]  /*10710*/  SHFL.UP P6, R14, R13, R12, R11 ;  /* 0x0400000c0d0e7389 */ /* 0x00006400000c000b */
[----:B01----:R-:W-:Y:S01]  /*10720*/  ENDCOLLECTIVE ;  /* 0x000000000000791b */ /* 0x003fe20003800000 */
.L_x_13163:
[----:B------:R-:W-:Y:S01]  /*10730*/  IMAD.MOV.U32 R12, RZ, RZ, 0x2 ;  /* 0x00000002ff0c7424 */ /* 0x000fe200078e00ff */
[----:B------:R-:W-:-:S05]  /*10740*/  SEL R6, R14, RZ, P1 ;  /* 0x000000ff0e067207 */ /* 0x000fca0000800000 */
[----:B------:R-:W-:-:S04]  /*10750*/  IMAD.IADD R6, R5, 0x1, R6 ;  /* 0x0000000105067824 */ /* 0x000fc800078e0206 */
[----:B------:R-:W-:-:S07]  /*10760*/  IMAD.MOV.U32 R13, RZ, RZ, R6 ;  /* 0x000000ffff0d7224 */ /* 0x000fce00078e0006 */
[----:B------:R-:W-:Y:S05]  /*10770*/  WARPSYNC.COLLECTIVE R15, `(.L_x_13164) ;  /* 0x000000000f087348 */ /* 0x000fea0003c00000 */
[----:B------:R0:W1:Y:S02]  /*10780*/  SHFL.UP P6, R14, R13, R12, R11 ;  /* 0x0400000c0d0e7389 */ /* 0x00006400000c000b */
[----:B01----:R-:W-:Y:S01]  /*10790*/  ENDCOLLECTIVE ;  /* 0x000000000000791b */ /* 0x003fe20003800000 */
.L_x_13164:
[----:B------:R-:W-:Y:S01]  /*107a0*/  IMAD.MOV.U32 R12, RZ, RZ, 0x4 ;  /* 0x00000004ff0c7424 */ /* 0x000fe200078e00ff */
[----:B------:R-:W-:-:S05]  /*107b0*/  SEL R7, R14, RZ, P2 ;  /* 0x000000ff0e077207 */ /* 0x000fca0001000000 */
[----:B------:R-:W-:-:S05]  /*107c0*/  IMAD.IADD R7, R6, 0x1, R7 ;  /* 0x0000000106077824 */ /* 0x000fca00078e0207 */
[----:B------:R-:W-:-:S07]  /*107d0*/  MOV R13, R7 ;  /* 0x00000007000d7202 */ /* 0x000fce0000000f00 */
[----:B------:R-:W-:Y:S05]  /*107e0*/  WARPSYNC.COLLECTIVE R15, `(.L_x_13165) ;  /* 0x000000000f087348 */ /* 0x000fea0003c00000 */
[----:B------:R0:W1:Y:S02]  /*107f0*/  SHFL.UP P6, R14, R13, R12, R11 ;  /* 0x0400000c0d0e7389 */ /* 0x00006400000c000b */
[----:B01----:R-:W-:Y:S01]  /*10800*/  ENDCOLLECTIVE ;  /* 0x000000000000791b */ /* 0x003fe20003800000 */
.L_x_13165:
[----:B------:R-:W-:Y:S01]  /*10810*/  IMAD.MOV.U32 R12, RZ, RZ, 0x8 ;  /* 0x00000008ff0c7424 */ /* 0x000fe200078e00ff */
[----:B------:R-:W-:-:S05]  /*10820*/  SEL R2, R14, RZ, P3 ;  /* 0x000000ff0e027207 */ /* 0x000fca0001800000 */
[----:B------:R-:W-:-:S04]  /*10830*/  IMAD.IADD R2, R7, 0x1, R2 ;  /* 0x0000000107027824 */ /* 0x000fc800078e0202 */
[----:B------:R-:W-:-:S07]  /*10840*/  IMAD.MOV.U32 R13, RZ, RZ, R2 ;  /* 0x000000ffff0d7224 */ /* 0x000fce00078e0002 */
[----:B------:R-:W-:Y:S05]  /*10850*/  WARPSYNC.COLLECTIVE R15, `(.L_x_13166) ;  /* 0x000000000f087348 */ /* 0x000fea0003c00000 */
[----:B------:R0:W1:Y:S02]  /*10860*/  SHFL.UP P6, R14, R13, R12, R11 ;  /* 0x0400000c0d0e7389 */ /* 0x00006400000c000b */
[----:B01----:R-:W-:Y:S01]  /*10870*/  ENDCOLLECTIVE ;  /* 0x000000000000791b */ /* 0x003fe20003800000 */
.L_x_13166:
[----:B------:R-:W-:Y:S02]  /*10880*/  MOV R12, 0x10 ;  /* 0x00000010000c7802 */ /* 0x000fe40000000f00 */
[----:B------:R-:W-:-:S05]  /*10890*/  SEL R3, R14, RZ, P4 ;  /* 0x000000ff0e037207 */ /* 0x000fca0002000000 */
[----:B------:R-:W-:-:S04]  /*108a0*/  IMAD.IADD R3, R2, 0x1, R3 ;  /* 0x0000000102037824 */ /* 0x000fc800078e0203 */
[----:B------:R-:W-:-:S07]  /*108b0*/  IMAD.MOV.U32 R13, RZ, RZ, R3 ;  /* 0x000000ffff0d7224 */ /* 0x000fce00078e0003 */
[----:B------:R-:W-:Y:S05]  /*108c0*/  WARPSYNC.COLLECTIVE R15, `(.L_x_13167) ;  /* 0x000000000f087348 */ /* 0x000fea0003c00000 */
[----:B------:R0:W1:Y:S02]  /*108d0*/  SHFL.UP P6, R14, R13, R12, R11 ;  /* 0x0400000c0d0e7389 */ /* 0x00006400000c000b */
[----:B01----:R-:W-:Y:S01]  /*108e0*/  ENDCOLLECTIVE ;  /* 0x000000000000791b */ /* 0x003fe20003800000 */
.L_x_13167:
        /* <DEDUP_REMOVED lines=8> */
.L_x_13168:
[----:B------:R-:W-:Y:S05]  /*10970*/  BRA `(.L_x_13169) ;  /* 0xffffffb400d47947 */ /* 0x000fea000383ffff */
.L_x_13034:
[----:B------:R-:W-:Y:S01]  /*10980*/  BSSY B0, `(.L_x_13170) ;  /* 0x0000008000007945 */ /* 0x000fe20003800000 */
[----:B-----5:R-:W-:Y:S01]  /*10990*/  IMAD.MOV.U32 R13, RZ, RZ, R5 ;  /* 0x000000ffff0d7224 */ /* 0x020fe200078e0005 */
[----:B------:R-:W-:Y:S01]  /*109a0*/  MOV R11, RZ ;  /* 0x000000ff000b7202 */ /* 0x000fe20000000f00 */
[----:B------:R-:W-:Y:S02]  /*109b0*/  IMAD.MOV.U32 R12, RZ, RZ, 0x1 ;  /* 0x00000001ff0c7424 */ /* 0x000fe400078e00ff */
[----:B------:R-:W-:-:S07]  /*109c0*/  IMAD.MOV.U32 R15, RZ, RZ, -0x1 ;  /* 0xffffffffff0f7424 */ /* 0x000fce00078e00ff */
[----:B0-----:R-:W-:Y:S05]  /*109d0*/  WARPSYNC.COLLECTIVE R15, `(.L_x_13171) ;  /* 0x000000000f087348 */ /* 0x001fea0003c00000 */
[----:B------:R1:W2:Y:S02]  /*109e0*/  SHFL.UP P6, R14, R13, R12, R11 ;  /* 0x0400000c0d0e7389 */ /* 0x0002a400000c000b */
[----:B012---:R-:W-:Y:S01]  /*109f0*/  ENDCOLLECTIVE ;  /* 0x000000000000791b */ /* 0x007fe20003800000 */
.L_x_13171:
[----:B------:R-:W-:Y:S05]  /*10a00*/  BSYNC B0 ;  /* 0x0000000000007941 */ /* 0x000fea0003800000 */
.L_x_13170:
        /* <DEDUP_REMOVED lines=8> */
.L_x_13172:
[----:B------:R-:W-:Y:S01]  /*10a90*/  IMAD.MOV.U32 R12, RZ, RZ, 0x4 ;  /* 0x00000004ff0c7424 */ /* 0x000fe200078e00ff */
[----:B------:R-:W-:-:S05]  /*10aa0*/  SEL R2, R14, RZ, P2 ;  /* 0x000000ff0e027207 */ /* 0x000fca0001000000 */
[----:B------:R-:W-:-:S05]  /*10ab0*/  IMAD.IADD R2, R13, 0x1, R2 ;  /* 0x000000010d027824 */ /* 0x000fca00078e0202 */
[----:B------:R-:W-:-:S07]  /*10ac0*/  MOV R13, R2 ;  /* 0x00000002000d7202 */ /* 0x000fce0000000f00 */
[----:B------:R-:W-:Y:S05]  /*10ad0*/  WARPSYNC.COLLECTIVE R15, `(.L_x_13173) ;  /* 0x000000000f087348 */ /* 0x000fea0003c00000 */
[----:B------:R0:W1:Y:S02]  /*10ae0*/  SHFL.UP P6, R14, R13, R12, R11 ;  /* 0x0400000c0d0e7389 */ /* 0x00006400000c000b */
[----:B01----:R-:W-:Y:S01]  /*10af0*/  ENDCOLLECTIVE ;  /* 0x000000000000791b */ /* 0x003fe20003800000 */
.L_x_13173:
[----:B------:R-:W-:Y:S01]  /*10b00*/  IMAD.MOV.U32 R12, RZ, RZ, 0x8 ;  /* 0x00000008ff0c7424 */ /* 0x000fe200078e00ff */
[----:B------:R-:W-:-:S05]  /*10b10*/  SEL R3, R14, RZ, P3 ;  /* 0x000000ff0e037207 */ /* 0x000fca0001800000 */
[----:B------:R-:W-:-:S04]  /*10b20*/  IMAD.IADD R3, R2, 0x1, R3 ;  /* 0x0000000102037824 */ /* 0x000fc800078e0203 */
[----:B------:R-:W-:-:S07]  /*10b30*/  IMAD.MOV.U32 R13, RZ, RZ, R3 ;  /* 0x000000ffff0d7224 */ /* 0x000fce00078e0003 */
[----:B------:R-:W-:Y:S05]  /*10b40*/  WARPSYNC.COLLECTIVE R15, `(.L_x_13174) ;  /* 0x000000000f087348 */ /* 0x000fea0003c00000 */
[----:B------:R0:W1:Y:S02]  /*10b50*/  SHFL.UP P6, R14, R13, R12, R11 ;  /* 0x0400000c0d0e7389 */ /* 0x00006400000c000b */
[----:B01----:R-:W-:Y:S01]  /*10b60*/  ENDCOLLECTIVE ;  /* 0x000000000000791b */ /* 0x003fe20003800000 */
.L_x_13174:
[----:B------:R-:W-:Y:S02]  /*10b70*/  MOV R12, 0x10 ;  /* 0x00000010000c7802 */ /* 0x000fe40000000f00 */
[----:B------:R-:W-:-:S05]  /*10b80*/  SEL R4, R14, RZ, P4 ;  /* 0x000000ff0e047207 */ /* 0x000fca0002000000 */
[----:B------:R-:W-:-:S04]  /*10b90*/  IMAD.IADD R4, R3, 0x1, R4 ;  /* 0x0000000103047824 */ /* 0x000fc800078e0204 */
[----:B------:R-:W-:-:S07]  /*10ba0*/  IMAD.MOV.U32 R13, RZ, RZ, R4 ;  /* 0x000000ffff0d7224 */ /* 0x000fce00078e0004 */
[----:B------:R-:W-:Y:S05]  /*10bb0*/  WARPSYNC.COLLECTIVE R15, `(.L_x_13175) ;  /* 0x000000000f087348 */ /* 0x000fea0003c00000 */
[----:B------:R0:W1:Y:S02]  /*10bc0*/  SHFL.UP P6, R14, R13, R12, R11 ;  /* 0x0400000c0d0e7389 */ /* 0x00006400000c000b */
[----:B01----:R-:W-:Y:S01]  /*10bd0*/  ENDCOLLECTIVE ;  /* 0x000000000000791b */ /* 0x003fe20003800000 */
.L_x_13175:
        /* <DEDUP_REMOVED lines=8> */
.L_x_13176:
[----:B------:R-:W-:Y:S05]  /*10c60*/  BRA `(.L_x_13177) ;  /* 0xffffffb400b47947 */ /* 0x000fea000383ffff */
.L_x_13036:
[----:B------:R-:W-:Y:S01]  /*10c70*/  BSSY B0, `(.L_x_13178) ;  /* 0x0000006000007945 */ /* 0x000fe20003800000 */
[----:B------:R-:W-:Y:S01]  /*10c80*/  PLOP3.LUT P6, PT, P6, PT, PT, 0x8, 0x0 ;  /* 0x000000000000781c */ /* 0x000fe200037ce170 */
[----:B------:R-:W-:-:S12]  /*10c90*/  IMAD.MOV.U32 R15, RZ, RZ, -0x1 ;  /* 0xffffffffff0f7424 */ /* 0x000fd800078e00ff */
[----:B0-----:R-:W-:Y:S05]  /*10ca0*/  WARPSYNC.COLLECTIVE R15, `(.L_x_13179) ;  /* 0x000000000f087348 */ /* 0x001fea0003c00000 */
[----:B------:R-:W-:Y:S01]  /*10cb0*/  VOTE.ANY R14, PT, P6 ;  /* 0x00000000000e7806 */ /* 0x000fe200030e0100 */
[----:B0-----:R-:W-:Y:S06]  /*10cc0*/  ENDCOLLECTIVE ;  /* 0x000000000000791b */ /* 0x001fec0003800000 */
.L_x_13179:
[----:B------:R-:W-:Y:S05]  /*10cd0*/  BSYNC B0 ;  /* 0x0000000000007941 */ /* 0x000fea0003800000 */
.L_x_13178:
        /* <DEDUP_REMOVED lines=9> */
.L_x_13180:
[----:B------:R-:W-:Y:S01]  /*10d70*/  IMAD.MOV.U32 R5, RZ, RZ, R14 ;  /* 0x000000ffff057224 */ /* 0x000fe200078e000e */
[----:B------:R-:W-:Y:S06]  /*10d80*/  BRA `(.L_x_13181) ;  /* 0xffffffb400a47947 */ /* 0x000fec000383ffff */
.L_x_13038:
[----:B------:R-:W-:Y:S01]  /*10d90*/  BSSY B0, `(.L_x_13182) ;  /* 0x0000007000007945 */ /* 0x000fe20003800000 */
[----:B------:R-:W-:Y:S01]  /*10da0*/  IMAD.MOV.U32 R13, RZ, RZ, R2 ;  /* 0x000000ffff0d7224 */ /* 0x000fe200078e0002 */
[----:B------:R-:W-:Y:S01]  /*10db0*/  MOV R15, 0xffffffff ;  /* 0xffffffff000f7802 */ /* 0x000fe20000000f00 */
[----:B------:R-:W-:-:S07]  /*10dc0*/  IMAD.MOV.U32 R11, RZ, RZ, 0x1f ;  /* 0x0000001fff0b7424 */ /* 0x000fce00078e00ff */
[----:B012---:R-:W-:Y:S05]  /*10dd0*/  WARPSYNC.COLLECTIVE R15, `(.L_x_13183) ;  /* 0x000000000f087348 */ /* 0x007fea0003c00000 */
[----:B------:R3:W4:Y:S02]  /*10de0*/  SHFL.IDX P6, R14, R13, R12, R11 ;  /* 0x0000000c0d0e7389 */ /* 0x00072400000c000b */
[----:B01234-:R-:W-:Y:S01]  /*10df0*/  ENDCOLLECTIVE ;  /* 0x000000000000791b */ /* 0x01ffe20003800000 */
.L_x_13183:
[----:B------:R-:W-:Y:S05]  /*10e00*/  BSYNC B0 ;  /* 0x0000000000007941 */ /* 0x000fea0003800000 */
.L_x_13182:
[----:B------:R-:W-:Y:S05]  /*10e10*/  BRA `(.L_x_13037) ;  /* 0xffffffb4009c7947 */ /* 0x000fea000383ffff */
.L_x_13042:
[----:B0-----:R0:W3:Y:S02]  /*10e20*/  SYNCS.PHASECHK.TRANS64.TRYWAIT P0, [R5+URZ+0x16820], R0 ;  /* 0x01682000050075a7 */ /* 0x0010e4000800017f */
[----:B---3--:R-:W-:Y:S05]  /*10e30*/  @!P0 NANOSLEEP.SYNCS 0x989680 ;  /* 0x009896800000895d */ /* 0x008fea0003900000 */
[----:B------:R-:W3:Y:S02]  /*10e40*/  @!P0 SYNCS.PHASECHK.TRANS64 P0, [R5+URZ+0x16820], R0 ;  /* 0x01682000050085a7 */ /* 0x000ee4000800007f */
[----:B---3--:R-:W-:Y:S05]  /*10e50*/  @!P0 BRA `(.L_x_13042) ;  /* 0xfffffffc00f08947 */ /* 0x008fea000383ffff */
[----:B------:R-:W-:Y:S05]  /*10e60*/  BRA `(.L_x_13184) ;  /* 0xffffffb800887947 */ /* 0x000fea000383ffff */
.L_x_13043:
        /* <DEDUP_REMOVED lines=11> */
.L_x_13186:
[----:B------:R-:W-:Y:S05]  /*10f20*/  BSYNC B0 ;  /* 0x0000000000007941 */ /* 0x000fea0003800000 */
.L_x_13185:
[----:B------:R-:W-:Y:S05]  /*10f30*/  BRA `(.L_x_13187) ;  /* 0xffffffb800707947 */ /* 0x000fea000383ffff */
.L_x_13046:
[----:B------:R-:W-:Y:S01]  /*10f40*/  BSSY B1, `(.L_x_13188) ;  /* 0x0000006000017945 */ /* 0x000fe20003800000 */
[----:B------:R-:W-:-:S07]  /*10f50*/  IMAD.MOV.U32 R15, RZ, RZ, -0x1 ;  /* 0xffffffffff0f7424 */ /* 0x000fce00078e00ff */
[----:B012---:R-:W-:Y:S05]  /*10f60*/  WARPSYNC.COLLECTIVE R15, `(.L_x_13189) ;  /* 0x000000000f0c7348 */ /* 0x007fea0003c00000 */
[----:B------:R-:W-:Y:S02]  /*10f70*/  ELECT P6, UR62, PT ;  /* 0x00000000003e782f */ /* 0x000fe400038c0000 */
[----:B------:R-:W-:Y:S01]  /*10f80*/  MOV R14, UR62 ;  /* 0x0000003e000e7c02 */ /* 0x000fe20008000f00 */
[----:B012---:R-:W-:Y:S10]  /*10f90*/  ENDCOLLECTIVE ;  /* 0x000000000000791b */ /* 0x007ff40003800000 */
.L_x_13189:
[----:B------:R-:W-:Y:S05]  /*10fa0*/  BSYNC B1 ;  /* 0x0000000000017941 */ /* 0x000fea0003800000 */
.L_x_13188:
[----:B------:R-:W-:Y:S05]  /*10fb0*/  BRA `(.L_x_13190) ;  /* 0xffffffb800687947 */ /* 0x000fea000383ffff */
.L_x_13048:
[----:B0-----:R0:W3:Y:S02]  /*10fc0*/  SYNCS.PHASECHK.TRANS64.TRYWAIT P1, [R3+URZ+0x16840], R2 ;  /* 0x01684002030075a7 */ /* 0x0010e4000802017f */
[----:B---3--:R-:W-:Y:S05]  /*10fd0*/  @!P1 NANOSLEEP.SYNCS 0x989680 ;  /* 0x009896800000995d */ /* 0x008fea0003900000 */
[----:B------:R-:W3:Y:S02]  /*10fe0*/  @!P1 SYNCS.PHASECHK.TRANS64 P1, [R3+URZ+0x16840], R2 ;  /* 0x01684002030095a7 */ /* 0x000ee4000802007f */
[----:B---3--:R-:W-:Y:S05]  /*10ff0*/  @!P1 BRA `(.L_x_13048) ;  /* 0xfffffffc00f09947 */ /* 0x008fea000383ffff */
[----:B------:R-:W-:Y:S05]  /*11000*/  BRA `(.L_x_13191) ;  /* 0xffffffb800887947 */ /* 0x000fea000383ffff */
.L_x_13050:
[----:B---3--:R3:W4:Y:S02]  /*11010*/  SYNCS.PHASECHK.TRANS64.TRYWAIT P1, [R25+URZ+0x16840], R0 ;  /* 0x01684000190075a7 */ /* 0x008724000802017f */
[----:B----4-:R-:W-:Y:S05]  /*11020*/  @!P1 NANOSLEEP.SYNCS 0x989680 ;  /* 0x009896800000995d */ /* 0x010fea0003900000 */
[----:B------:R-:W4:Y:S02]  /*11030*/  @!P1 SYNCS.PHASECHK.TRANS64 P1, [R25+URZ+0x16840], R0 ;  /* 0x01684000190095a7 */ /* 0x000f24000802007f */
[----:B----4-:R-:W-:Y:S05]  /*11040*/  @!P1 BRA `(.L_x_13050) ;  /* 0xfffffffc00f09947 */ /* 0x010fea000383ffff */
[----:B------:R-:W-:Y:S05]  /*11050*/  BRA `(.L_x_13192) ;  /* 0xffffffb800947947 */ /* 0x000fea000383ffff */
.L_x_13052:
[----:B----4-:R4:W0:Y:S02]  /*11060*/  SYNCS.PHASECHK.TRANS64.TRYWAIT P1, [R3+URZ+0x16860], R2 ;  /* 0x01686002030075a7 */ /* 0x010824000802017f */
[----:B0-----:R-:W-:Y:S05]  /*11070*/  @!P1 NANOSLEEP.SYNCS 0x989680 ;  /* 0x009896800000995d */ /* 0x001fea0003900000 */
[----:B------:R-:W0:Y:S02]  /*11080*/  @!P1 SYNCS.PHASECHK.TRANS64 P1, [R3+URZ+0x16860], R2 ;  /* 0x01686002030095a7 */ /* 0x000e24000802007f */
[----:B0-----:R-:W-:Y:S05]  /*11090*/  @!P1 BRA `(.L_x_13052) ;  /* 0xfffffffc00f09947 */ /* 0x001fea000383ffff */
[----:B------:R-:W-:Y:S05]  /*110a0*/  BRA `(.L_x_13193) ;  /* 0xffffffb800907947 */ /* 0x000fea000383ffff */
.L_x_13194:
        /* <DEDUP_REMOVED lines=13> */
.L_x_15873:


//--------------------- .text._ZN7cutlass13device_kernelIN5flash11enable_sm90INS1_16FlashAttnFwdSm90INS1_25CollectiveMainloopFwdSm90ILi2EN4cute5tupleIJNS5_1CILi1EEES8_S8_EEENS6_IJNS7_ILi192EEENS7_ILi128EEENS7_ILi64EEEEEELi64ENS_6half_tEfNS_4arch4Sm90ELb0ELb0ELb0ELb1ELb1ELb1ELb0ELb1ELb1ELb1ELb0ELb0EEENS1_21CollectiveEpilogueFwdINS6_IJSA_SC_SB_EEES9_SE_SG_Li384ELb1ELb1ELb0ELb0EEENS1_36VarlenDynamicPersistentTileSchedulerILi192ELi128ELi384ELi128ELb0ELb1ELb1ELb0ELb1ELb1EEEEEEEEEvNT_6ParamsE --------------------------
	.section	.text._ZN7cutlass13device_kernelIN5flash11enable_sm90INS1_16FlashAttnFwdSm90INS1_25CollectiveMainloopFwdSm90ILi2EN4cute5tupleIJNS5_1CILi1EEES8_S8_EEENS6_IJNS7_ILi192EEENS7_ILi128EEENS7_ILi64EEEEEELi64ENS_6half_tEfNS_4arch4Sm90ELb0ELb0ELb0ELb1ELb1ELb1ELb0ELb1ELb1ELb1ELb0ELb0EEENS1_21CollectiveEpilogueFwdINS6_IJSA_SC_SB_EEES9_SE_SG_Li384ELb1ELb1ELb0ELb0EEENS1_36VarlenDynamicPersistentTileSchedulerILi192ELi128ELi384ELi128ELb0ELb1ELb1ELb0ELb1ELb1EEEEEEEEEvNT_6ParamsE,"ax",@progbits
	.align	128
.text._ZN7cutlass13device_kernelIN5flash11enable_sm90INS1_16FlashAttnFwdSm90INS1_25CollectiveMainloopFwdSm90ILi2EN4cute5tupleIJNS5_1CILi1EEES8_S8_EEENS6_IJNS7_ILi192EEENS7_ILi128EEENS7_ILi64EEEEEELi64ENS_6half_tEfNS_4arch4Sm90ELb0ELb0ELb0ELb1ELb1ELb1ELb0ELb1ELb1ELb1ELb0ELb0EEENS1_21CollectiveEpilogueFwdINS6_IJSA_SC_SB_EEES9_SE_SG_Li384ELb1ELb1ELb0ELb0EEENS1_36VarlenDynamicPersistentTileSchedulerILi192ELi128ELi384ELi128ELb0ELb1ELb1ELb0ELb1ELb1EEEEEEEEEvNT_6ParamsE:
        .type           _ZN7cutlass13device_kernelIN5flash11enable_sm90INS1_16FlashAttnFwdSm90INS1_25CollectiveMainloopFwdSm90ILi2EN4cute5tupleIJNS5_1CILi1EEES8_S8_EEENS6_IJNS7_ILi192EEENS7_ILi128EEENS7_ILi64EEEEEELi64ENS_6half_tEfNS_4arch4Sm90ELb0ELb0ELb0ELb1ELb1ELb1ELb0ELb1ELb1ELb1ELb0ELb0EEENS1_21CollectiveEpilogueFwdINS6_IJSA_SC_SB_EEES9_SE_SG_Li384ELb1ELb1ELb0ELb0EEENS1_36VarlenDynamicPersistentTileSchedulerILi192ELi128ELi384ELi128ELb0ELb1ELb1ELb0ELb1ELb1EEEEEEEEEvNT_6ParamsE,@function
        .size           _ZN7cutlass13device_kernelIN5flash11enable_sm90INS1_16FlashAttnFwdSm90INS1_25CollectiveMainloopFwdSm90ILi2EN4cute5tupleIJNS5_1CILi1EEES8_S8_EEENS6_IJNS7_ILi192EEENS7_ILi128EEENS7_ILi64EEEEEELi64ENS_6half_tEfNS_4arch4Sm90ELb0ELb0ELb0ELb1ELb1ELb1ELb0ELb1ELb1ELb1ELb0ELb0EEENS1_21CollectiveEpilogueFwdINS6_IJSA_SC_SB_EEES9_SE_SG_Li384ELb1ELb1ELb0ELb0EEENS1_36VarlenDynamicPersistentTileSchedulerILi192ELi128ELi384ELi128ELb0ELb1ELb1ELb0ELb1ELb1EEEEEEEEEvNT_6ParamsE,(.L_x_15874 - _ZN7cutlass13device_kernelIN5flash11enable_sm90INS1_16FlashAttnFwdSm90INS1_25CollectiveMainloopFwdSm90ILi2EN4cute5tupleIJNS5_1CILi1EEES8_S8_EEENS6_IJNS7_ILi192EEENS7_ILi128EEENS7_ILi64EEEEEELi64ENS_6half_tEfNS_4arch4Sm90ELb0ELb0ELb0ELb1ELb1ELb1ELb0ELb1ELb1ELb1ELb0ELb0EEENS1_21CollectiveEpilogueFwdINS6_IJSA_SC_SB_EEES9_SE_SG_Li384ELb1ELb1ELb0ELb0EEENS1_36VarlenDynamicPersistentTileSchedulerILi192ELi128ELi384ELi128ELb0ELb1ELb1ELb0ELb1ELb1EEEEEEEEEvNT_6ParamsE)
        .other          _ZN7cutlass13device_kernelIN5flash11enable_sm90INS1_16FlashAttnFwdSm90INS1_25CollectiveMainloopFwdSm90ILi2EN4cute5tupleIJNS5_1CILi1EEES8_S8_EEENS6_IJNS7_ILi192EEENS7_ILi128EEENS7_ILi64EEEEEELi64ENS_6half_tEfNS_4arch4Sm90ELb0ELb0ELb0ELb1ELb1ELb1ELb0ELb1ELb1ELb1ELb0ELb0EEENS1_21CollectiveEpilogueFwdINS6_IJSA_SC_SB_EEES9_SE_SG_Li384ELb1ELb1ELb0ELb0EEENS1_36VarlenDynamicPersistentTileSchedulerILi192ELi128ELi384ELi128ELb0ELb1ELb1ELb0ELb1ELb1EEEEEEEEEvNT_6ParamsE,@"STO_CUDA_ENTRY STV_DEFAULT"
_ZN7cutlass13device_kernelIN5flash11enable_sm90INS1_16FlashAttnFwdSm90INS1_25CollectiveMainloopFwdSm90ILi2EN4cute5tupleIJNS5_1CILi1EEES8_S8_EEENS6_IJNS7_ILi192EEENS7_ILi128EEENS7_ILi64EEEEEELi64ENS_6half_tEfNS_4arch4Sm90ELb0ELb0ELb0ELb1ELb1ELb1ELb0ELb1ELb1ELb1ELb0ELb0EEENS1_21CollectiveEpilogueFwdINS6_IJSA_SC_SB_EEES9_SE_SG_Li384ELb1ELb1ELb0ELb0EEENS1_36VarlenDynamicPersistentTileSchedulerILi192ELi128ELi384ELi128ELb0ELb1ELb1ELb0ELb1ELb1EEEEEEEEEvNT_6ParamsE:
        /* <DEDUP_REMOVED lines=18> */
.L_x_13196:
[----:B------:R-:W-:Y:S05]  /*0120*/  BSYNC B0 ;  /* 0x0000000000007941 */ /* 0x000fea0003800000 */
.L_x_13195:
        /* <DEDUP_REMOVED lines=41> */
.L_x_13197:
        /* <DEDUP_REMOVED lines=22> */
.L_x_13198:
        /* <DEDUP_REMOVED lines=18> */
.L_x_13199:
        /* <DEDUP_REMOVED lines=22> */
.L_x_13200:
        /* <DEDUP_REMOVED lines=22> */
.L_x_13201:
        /* <DEDUP_REMOVED lines=8> */
.L_x_13204:
[----:B------:R-:W-:-:S08]  /*0980*/  NOP ;  /* 0x0000000000007918 */ /* 0x000fd00000000000 */
[----:B------:R-:W0:Y:S02]  /*0990*/  USETMAXREG.TRY_ALLOC.CTAPOOL UP0, 0xa0 ;  /* 0x000000a0000079c8 */ /* 0x000e240008000600 */
[----:B0-----:R-:W-:-:S13]  /*09a0*/  PLOP3.LUT P0, PT, PT, PT, UP0, 0x80, 0x0 ;  /* 0x000000000000781c */ /* 0x001fda0003f0f008 */
[----:B------:R-:W-:Y:S05]  /*09b0*/  @!P0 BRA `(.L_x_13204) ;  /* 0xfffffffc00f08947 */ /* 0x000fea000383ffff */
[----:B------:R-:W2:Y:S01]  /*09c0*/  LDL.LU R0, [R1] ;  /* 0x0000000001007983 */ /* 0x000ea20000300800 */
[----:B------:R-:W0:Y:S01]  /*09d0*/  S2R R2, SR_TID.X ;  /* 0x0000000000027919 */ /* 0x000e220000002100 */
[----:B------:R-:W1:Y:S01]  /*09e0*/  S2UR UR38, SR_CgaCtaId ;  /* 0x00000000002679c3 */ /* 0x000e620000008800 */
[----:B------:R-:W-:Y:S01]  /*09f0*/  UMOV UR4, 0x400 ;  /* 0x0000040000047882 */ /* 0x000fe20000000000 */
[----:B0-----:R-:W-:-:S06]  /*0a00*/  SHF.R.U32.HI R2, RZ, 0x7, R2 ;  /* 0x00000007ff027819 */ /* 0x001fcc0000011602 */
[----:B------:R-:W-:Y:S06]  /*0a10*/  BAR.ARV 0x8, 0x200 ;  /* 0x0208000000007b1d */ /* 0x000fec0000002000 */
[----:B------:R-:W-:-:S13]  /*0a20*/  ISETP.NE.AND P0, PT, R2, 0x1, PT ;  /* 0x000000010200780c */ /* 0x000fda0003f05270 */
[----:B------:R-:W-:Y:S08]  /*0a30*/  @!P0 BAR.ARV 0x9, 0x100 ;  /* 0x0244000000008b1d */ /* 0x000ff00000002000 */
[----:B------:R-:W-:Y:S01]  /*0a40*/  BAR.SYNC.DEFER_BLOCKING 0x5, 0x200 ;  /* 0x0148000000007b1d */ /* 0x000fe20000010000 */
[----:B-1----:R-:W-:-:S06]  /*0a50*/  ULEA UR4, UR38, UR4, 0x18 ;  /* 0x0000000426047291 */ /* 0x002fcc000f8ec03f */
[----:B------:R-:W-:Y:S01]  /*0a60*/  IMAD.U32 R18, RZ, RZ, UR4 ;  /* 0x00000004ff127e24 */ /* 0x000fe2000f8e00ff */
[----:B------:R-:W-:-:S04]  /*0a70*/  ULDC UR4, c[0x0][0xc3c] ;  /* 0x00030f0000047ab9 */ /* 0x000fc80000000800 */
[----:B------:R-:W0:Y:S01]  /*0a80*/  LDS.128 R32, [R18+0x168d0] ;  /* 0x0168d00012207984 */ /* 0x000e220000000c00 */
[----:B------:R-:W-:Y:S06]  /*0a90*/  BAR.ARV 0x4, 0x200 ;  /* 0x0108000000007b1d */ /* 0x000fec0000002000 */
[----:B--2---:R-:W-:-:S04]  /*0aa0*/  LOP3.LUT R0, R0, 0xffffffef, RZ, 0xc0, !PT ;  /* 0xffffffef00007812 */ /* 0x004fc800078ec0ff */
[----:B------:R-:W-:-:S05]  /*0ab0*/  @P0 LOP3.LUT R0, R0, 0x10, RZ, 0xfc, !PT ;  /* 0x0000001000000812 */ /* 0x000fca00078efcff */
[----:B------:R4:W-:Y:S01]  /*0ac0*/  STL [R1], R0 ;  /* 0x0000000001007387 */ /* 0x0009e20000100800 */
[----:B0-----:R-:W-:-:S13]  /*0ad0*/  ISETP.GE.AND P0, PT, R35, UR4, PT ;  /* 0x0000000423007c0c */ /* 0x001fda000bf06270 */
[----:B----4-:R-:W-:Y:S05]  /*0ae0*/  @P0 BRA `(.L_x_13205) ;  /* 0x0000014000300947 */ /* 0x010fea0003800000 */
[----:B------:R-:W0:Y:S01]  /*0af0*/  S2R R0, SR_TID.X ;  /* 0x0000000000007919 */ /* 0x000e220000002100 */
[----:B------:R-:W-:Y:S01]  /*0b00*/  IMAD.MOV.U32 R19, RZ, RZ, RZ ;  /* 0x000000ffff137224 */ /* 0x000fe200078e00ff */
[----:B------:R-:W-:Y:S02]  /*0b10*/  CS2R R154, SRZ ;  /* 0x00000000009a7805 */ /* 0x000fe4000001ff00 */
[----:B------:R-:W-:Y:S01]  /*0b20*/  MOV R157, RZ ;  /* 0x000000ff009d7202 */ /* 0x000fe20000000f00 */
[----:B------:R-:W-:Y:S01]  /*0b30*/  ULOP3.LUT UR39, UR36, 0x1, URZ, 0xfc, !UPT ;  /* 0x0000000124277892 */ /* 0x000fe2000f8efc3f */
[----:B------:R-:W-:Y:S01]  /*0b40*/  UMOV UR37, URZ ;  /* 0x0000003f00257c82 */ /* 0x000fe20008000000 */
[----:B0-----:R-:W-:-:S05]  /*0b50*/  VIADD R10, R0, 0xffffff80 ;  /* 0xffffff80000a7836 */ /* 0x001fca0000000000 */
[----:B------:R-:W-:-:S04]  /*0b60*/  SHF.R.S32.HI R0, RZ, 0x1f, R10 ;  /* 0x0000001fff007819 */ /* 0x000fc8000001140a */
[----:B------:R-:W-:-:S04]  /*0b70*/  LEA.HI R2, R0, R10, RZ, 0x7 ;  /* 0x0000000a00027211 */ /* 0x000fc800078f38ff */
[----:B------:R-:W-:Y:S02]  /*0b80*/  LOP3.LUT R3, R2, 0xffffff80, RZ, 0xc0, !PT ;  /* 0xffffff8002037812 */ /* 0x000fe400078ec0ff */
[----:B------:R-:W-:Y:S02]  /*0b90*/  SHF.R.S32.HI R11, RZ, 0x7, R2 ;  /* 0x00000007ff0b7819 */ /* 0x000fe40000011402 */
[-C--:B------:R-:W-:Y:S01]  /*0ba0*/  LEA.HI R2, R0, R10.reuse, RZ, 0x5 ;  /* 0x0000000a00027211 */ /* 0x080fe200078f28ff */
[----:B------:R-:W-:Y:S01]  /*0bb0*/  IMAD.IADD R12, R10, 0x1, -R3 ;  /* 0x000000010a0c7824 */ /* 0x000fe200078e0a03 */
[----:B------:R-:W-:Y:S02]  /*0bc0*/  LEA.HI R3, R0, R10, RZ, 0x4 ;  /* 0x0000000a00037211 */ /* 0x000fe400078f20ff */
[----:B------:R-:W-:Y:S02]  /*0bd0*/  SHF.R.S32.HI R13, RZ, 0x5, R2 ;  /* 0x00000005ff0d7819 */ /* 0x000fe40000011402 */
[----:B------:R-:W-:-:S02]  /*0be0*/  SHF.R.S32.HI R6, RZ, 0x1f, R12 ;  /* 0x0000001fff067819 */ /* 0x000fc4000001140c */
[----:B------:R-:W-:Y:S02]  /*0bf0*/  SHF.R.S32.HI R4, RZ, 0x4, R3 ;  /* 0x00000004ff047819 */ /* 0x000fe40000011403 */
[----:B------:R-:W-:Y:S02]  /*0c00*/  LEA.HI R7, R6, R12, RZ, 0x2 ;  /* 0x0000000c06077211 */ /* 0x000fe400078f10ff */
[C---:B------:R-:W-:Y:S02]  /*0c10*/  LEA.HI R5, R3.reuse, R4, RZ, 0x1 ;  /* 0x0000000403057211 */ /* 0x040fe400078f08ff */
[--C-:B------:R-:W-:Y:S02]  /*0c20*/  SHF.R.S32.HI R8, RZ, 0x2, R7.reuse ;  /* 0x00000002ff087819 */ /* 0x100fe40000011407 */
[----:B------:R-:W-:Y:S02]  /*0c30*/  SHF.R.S32.HI R9, RZ, 0x1f, R7 ;  /* 0x0000001fff097819 */ /* 0x000fe40000011407 */
[----:B------:R-:W-:-:S02]  /*0c40*/  LOP3.LUT R3, R3, 0x3fffff0, RZ, 0xc0, !PT ;  /* 0x03fffff003037812 */ /* 0x000fc400078ec0ff */
[----:B------:R-:W-:Y:S02]  /*0c50*/  LEA.HI R9, R9, R8, RZ, 0x3 ;  /* 0x0000000809097211 */ /* 0x000fe400078f18ff */
[----:B------:R-:W-:Y:S01]  /*0c60*/  LOP3.LUT R5, R5, 0x1ffffffe, RZ, 0xc0, !PT ;  /* 0x1ffffffe05057812 */ /* 0x000fe200078ec0ff */
[----:B------:R-:W-:Y:S01]  /*0c70*/  IMAD.IADD R3, R10, 0x1, -R3 ;  /* 0x000000010a037824 */ /* 0x000fe200078e0a03 */
[----:B------:R-:W-:Y:S02]  /*0c80*/  LOP3.LUT R9, R9, 0xfffffff8, RZ, 0xc0, !PT ;  /* 0xfffffff809097812 */ /* 0x000fe400078ec0ff */
[----:B------:R-:W-:Y:S01]  /*0c90*/  LOP3.LUT R7, R7, 0x7ffffffc, RZ, 0xc0, !PT ;  /* 0x7ffffffc07077812 */ /* 0x000fe200078ec0ff */
[----:B------:R-:W-:Y:S01]  /*0ca0*/  IMAD R2, R13, 0x10, R3 ;  /* 0x000000100d027824 */ /* 0x000fe200078e0203 */
[----:B------:R-:W-:Y:S01]  /*0cb0*/  IADD3 R5, R4, -R5, RZ ;  /* 0x8000000504057210 */ /* 0x000fe20007ffe0ff */
[----:B------:R-:W-:Y:S01]  /*0cc0*/  IMAD.IADD R9, R8, 0x1, -R9 ;  /* 0x0000000108097824 */ /* 0x000fe200078e0a09 */
[----:B------:R-:W-:Y:S01]  /*0cd0*/  IADD3 R7, R12, -R7, RZ ;  /* 0x800000070c077210 */ /* 0x000fe20007ffe0ff */
[----:B------:R-:W-:Y:S01]  /*0ce0*/  IMAD.MOV.U32 R8, RZ, RZ, -0x2 ;  /* 0xfffffffeff087424 */ /* 0x000fe200078e00ff */
[----:B------:R-:W-:Y:S01]  /*0cf0*/  LEA.HI R6, R6, R12, RZ, 0x5 ;  /* 0x0000000c06067211 */ /* 0x000fe200078f28ff */
[----:B------:R-:W-:-:S03]  /*0d00*/  IMAD.HI R4, R11, 0x55555556, RZ ;  /* 0x555555560b047827 */ /* 0x000fc600078e02ff */
[----:B------:R-:W-:Y:S01]  /*0d10*/  SHF.R.S32.HI R6, RZ, 0x5, R6 ;  /* 0x00000005ff067819 */ /* 0x000fe20000011406 */
[----:B------:R-:W-:Y:S01]  /*0d20*/  IMAD R5, R2, 0x8, R5 ;  /* 0x0000000802057824 */ /* 0x000fe200078e0205 */
[----:B------:R-:W-:Y:S01]  /*0d30*/  LEA.HI R4, R4, R4, RZ, 0x1 ;  /* 0x0000000404047211 */ /* 0x000fe200078f08ff */
[----:B------:R-:W-:Y:S02]  /*0d40*/  IMAD R2, R7, R8, 0x80 ;  /* 0x0000008007027424 */ /* 0x000fe400078e0208 */
[----:B------:R-:W-:Y:S02]  /*0d50*/  IMAD R9, R6, 0x10, R9 ;  /* 0x0000001006097824 */ /* 0x000fe400078e0209 */
[----:B------:R-:W-:Y:S01]  /*0d60*/  IMAD R4, R4, -0x3, R11 ;  /* 0xfffffffd04047824 */ /* 0x000fe200078e020b */
[----:B------:R0:W-:Y:S01]  /*0d70*/  STL [R1+0x5c], R2 ;  /* 0x00005c0201007387 */ /* 0x0001e20000100800 */
[----:B------:R-:W-:Y:S02]  /*0d80*/  IMAD.SHL.U32 R5, R5, 0x8, RZ ;  /* 0x0000000805057824 */ /* 0x000fe400078e00ff */
[----:B------:R-:W-:-:S05]  /*0d90*/  IMAD R6, R4, 0x40, R9 ;  /* 0x0000004004067824 */ /* 0x000fca00078e0209 */
[----:B------:R-:W-:Y:S01]  /*0da0*/  STL [R1+0x58], R6 ;  /* 0x0000580601007387 */ /* 0x000fe20000100800 */
[CC--:B0-----:R-:W-:Y:S02]  /*0db0*/  LEA.HI R2, R0.reuse, R10.reuse, RZ, 0x2 ;  /* 0x0000000a00027211 */ /* 0x0c1fe400078f10ff */
[----:B------:R-:W-:Y:S02]  /*0dc0*/  LEA.HI R0, R0, R10, RZ, 0x3 ;  /* 0x0000000a00007211 */ /* 0x000fe400078f18ff */
[--C-:B------:R-:W-:Y:S02]  /*0dd0*/  SHF.R.S32.HI R152, RZ, 0x2, R2.reuse ;  /* 0x00000002ff987819 */ /* 0x100fe40000011402 */
[----:B------:R-:W-:Y:S02]  /*0de0*/  SHF.R.S32.HI R3, RZ, 0x1f, R2 ;  /* 0x0000001fff037819 */ /* 0x000fe40000011402 */
[----:B------:R-:W-:Y:S01]  /*0df0*/  SHF.R.S32.HI R4, RZ, 0x3, R0 ;  /* 0x00000003ff047819 */ /* 0x000fe20000011400 */
[----:B------:R-:W-:Y:S01]  /*0e00*/  VIADD R9, R152, 0x60 ;  /* 0x0000006098097836 */ /* 0x000fe20000000000 */
[----:B------:R-:W-:-:S02]  /*0e10*/  LOP3.LUT R0, R0, 0xfffffff8, RZ, 0xc0, !PT ;  /* 0xfffffff800007812 */ /* 0x000fc400078ec0ff */
[----:B------:R-:W-:Y:S02]  /*0e20*/  LEA.HI R3, R3, R152, RZ, 0x3 ;  /* 0x0000009803037211 */ /* 0x000fe400078f18ff */
[----:B------:R-:W-:Y:S01]  /*0e30*/  LOP3.LUT R2, R2, 0xfffffffc, RZ, 0xc0, !PT ;  /* 0xfffffffc02027812 */ /* 0x000fe200078ec0ff */
[C---:B------:R-:W-:Y:S01]  /*0e40*/  IMAD.IADD R8, R10.reuse, 0x1, -R0 ;  /* 0x000000010a087824 */ /* 0x040fe200078e0a00 */
[----:B------:R-:W-:Y:S02]  /*0e50*/  LOP3.LUT R3, R3, 0xfffffff8, RZ, 0xc0, !PT ;  /* 0xfffffff803037812 */ /* 0x000fe400078ec0ff */
[----:B------:R-:W-:Y:S01]  /*0e60*/  SHF.R.S32.HI R4, RZ, 0x1f, R9 ;  /* 0x0000001fff047819 */ /* 0x000fe20000011409 */
[----:B------:R-:W-:Y:S02]  /*0e70*/  IMAD.IADD R7, R10, 0x1, -R2 ;  /* 0x000000010a077824 */ /* 0x000fe400078e0a02 */
[----:B------:R-:W-:Y:S01]  /*0e80*/  IMAD.SHL.U32 R8, R8, 0x8, RZ ;  /* 0x0000000808087824 */ /* 0x000fe200078e00ff */
[----:B------:R-:W-:Y:S01]  /*0e90*/  LEA.HI R4, R4, R9, RZ, 0x3 ;  /* 0x0000000904047211 */ /* 0x000fe200078f18ff */
[----:B------:R-:W-:Y:S01]  /*0ea0*/  IMAD.IADD R3, R152, 0x1, -R3 ;  /* 0x0000000198037824 */ /* 0x000fe200078e0a03 */
[----:B------:R-:W-:Y:S01]  /*0eb0*/  LEA.HI R0, R7, R7, RZ, 0x1 ;  /* 0x0000000707007211 */ /* 0x000fe200078f08ff */
[----:B------:R-:W-:Y:S01]  /*0ec0*/  IMAD.SHL.U32 R2, R9, 0x40, RZ ;  /* 0x0000004009027824 */ /* 0x000fe200078e00ff */
[----:B------:R-:W-:Y:S01]  /*0ed0*/  STL [R1+0x40], R8 ;  /* 0x0000400801007387 */ /* 0x000fe20000100800 */
[C---:B------:R-:W-:Y:S01]  /*0ee0*/  IMAD.SHL.U32 R22, R7.reuse, 0x4, RZ ;  /* 0x0000000407167824 */ /* 0x040fe200078e00ff */
[----:B------:R-:W-:-:S02]  /*0ef0*/  SHF.L.U32 R16, R7, 0x3, RZ ;  /* 0x0000000307107819 */ /* 0x000fc400000006ff */
[----:B------:R0:W-:Y:S01]  /*0f00*/  STL [R1+0x1c], R3 ;  /* 0x00001c0301007387 */ /* 0x0001e20000100800 */
[----:B------:R-:W-:Y:S01]  /*0f10*/  SHF.L.U32 R4, R4, 0x6, RZ ;  /* 0x0000000604047819 */ /* 0x000fe200000006ff */
[----:B------:R-:W-:Y:S01]  /*0f20*/  VIADD R156, R22, 0x10 ;  /* 0x00000010169c7836 */ /* 0x000fe20000000000 */
[----:B------:R-:W-:Y:S02]  /*0f30*/  LOP3.LUT R0, R0, 0x1ffffffe, RZ, 0xc0, !PT ;  /* 0x1ffffffe00007812 */ /* 0x000fe400078ec0ff */
[----:B------:R-:W-:Y:S02]  /*0f40*/  LOP3.LUT R4, R4, 0xfffffe00, RZ, 0xc0, !PT ;  /* 0xfffffe0004047812 */ /* 0x000fe400078ec0ff */
[----:B------:R-:W-:Y:S01]  /*0f50*/  SHF.R.S32.HI R17, RZ, 0x1f, R16 ;  /* 0x0000001fff117819 */ /* 0x000fe20000011410 */
[----:B------:R-:W-:Y:S01]  /*0f60*/  IMAD.IADD R0, R7, 0x1, -R0 ;  /* 0x0000000107007824 */ /* 0x000fe200078e0a00 */
[----:B------:R-:W-:Y:S02]  /*0f70*/  SHF.R.S32.HI R7, RZ, 0x1f, R156 ;  /* 0x0000001fff077819 */ /* 0x000fe4000001149c */
[----:B0-----:R-:W-:Y:S01]  /*0f80*/  LOP3.LUT R3, R2, 0x1c0, RZ, 0xc0, !PT ;  /* 0x000001c002037812 */ /* 0x001fe200078ec0ff */
[----:B------:R-:W-:Y:S01]  /*0f90*/  IMAD R0, R0, 0x8, R6 ;  /* 0x0000000800007824 */ /* 0x000fe200078e0206 */
[----:B------:R-:W-:-:S02]  /*0fa0*/  SHF.R.S32.HI R2, RZ, 0x1f, R8 ;  /* 0x0000001fff027819 */ /* 0x000fc40000011408 */
[----:B------:R-:W-:Y:S02]  /*0fb0*/  SHF.R.U32.HI R8, RZ, 0x3, R3 ;  /* 0x00000003ff087819 */ /* 0x000fe40000011603 */
[----:B------:R-:W-:Y:S01]  /*0fc0*/  LOP3.LUT R3, R3, 0x38, R16, 0xf8, !PT ;  /* 0x0000003803037812 */ /* 0x000fe200078ef810 */
[----:B------:R0:W-:Y:S03]  /*0fd0*/  STL [R1+0x68], R2 ;  /* 0x0000680201007387 */ /* 0x0001e60000100800 */
[----:B------:R-:W-:Y:S01]  /*0fe0*/  LOP3.LUT R3, R4, R3, R8, 0xf6, !PT ;  /* 0x0000000304037212 */ /* 0x000fe200078ef608 */
[----:B------:R-:W-:Y:S01]  /*0ff0*/  IMAD.SHL.U32 R8, R156, 0x2, RZ ;  /* 0x000000029c087824 */ /* 0x000fe200078e00ff */
[----:B------:R1:W-:Y:S02]  /*1000*/  STL [R1+0x24], R4 ;  /* 0x0000240401007387 */ /* 0x0003e40000100800 */
[----:B------:R-:W-:-:S02]  /*1010*/  LEA R3, R3, R18, 0x1 ;  /* 0x0000001203037211 */ /* 0x000fc400078e08ff */
[----:B------:R2:W-:Y:S01]  /*1020*/  STL [R1+0x50], R8 ;  /* 0x0000500801007387 */ /* 0x0005e20000100800 */
[----:B0-----:R-:W-:-:S03]  /*1030*/  VIADD R2, R16, 0x20 ;  /* 0x0000002010027836 */ /* 0x001fc60000000000 */
[----:B------:R2:W-:Y:S01]  /*1040*/  STL [R1+0x64], R5 ;  /* 0x0000640501007387 */ /* 0x0005e20000100800 */
[----:B-1----:R-:W-:Y:S02]  /*1050*/  SHF.L.U64.HI R4, R156, 0x1, R7 ;  /* 0x000000019c047819 */ /* 0x002fe40000010207 */
[----:B------:R-:W-:-:S03]  /*1060*/  SHF.R.S32.HI R153, RZ, 0x1f, R2 ;  /* 0x0000001fff997819 */ /* 0x000fc60000011402 */
[----:B------:R2:W-:Y:S04]  /*1070*/  STL [R1+0x4c], R4 ;  /* 0x00004c0401007387 */ /* 0x0005e80000100800 */
[----:B------:R2:W-:Y:S04]  /*1080*/  STL [R1+0x54], R3 ;  /* 0x0000540301007387 */ /* 0x0005e80000100800 */
[----:B------:R2:W-:Y:S02]  /*1090*/  STL [R1+0x60], R0 ;  /* 0x0000600001007387 */ /* 0x0005e40000100800 */
.L_x_13334:
[----:B0-2--5:R-:W0:Y:S02]  /*10a0*/  LDC.64 R4, c[0x0][0xc88] ;  /* 0x00032200ff047b82 */ /* 0x025e240000000a00 */
[----:B0-----:R-:W-:-:S05]  /*10b0*/  IMAD.WIDE R4, R35, 0x4, R4 ;  /* 0x0000000423047825 */ /* 0x001fca00078e0204 */
[----:B------:R-:W2:Y:S01]  /*10c0*/  LDG.E R3, desc[UR42][R4.64] ;  /* 0x0000002a04037981 */ /* 0x000ea2000c1e1900 */
        /* <DEDUP_REMOVED lines=11> */
[C---:B------:R-:W-:Y:S01]  /*1180*/  @P1 LEA R6, P2, R3.reuse, UR4, 0x2 ;  /* 0x0000000403061c11 */ /* 0x040fe2000f8410ff */
[C---:B------:R-:W-:Y:S01]  /*1190*/  IMAD.SHL.U32 R36, R3.reuse, 0x4, RZ ;  /* 0x0000000403247824 */ /* 0x040fe200078e00ff */
[C-C-:B------:R-:W-:Y:S01]  /*11a0*/  SHF.L.U64.HI R32, R3.reuse, 0x2, R0.reuse ;  /* 0x0000000203207819 */ /* 0x140fe20000010200 */
[----:B------:R0:W-:Y:S01]  /*11b0*/  STL [R1+0x44], R0 ;  /* 0x0000440001007387 */ /* 0x0001e20000100800 */
[----:B------:R-:W-:-:S02]  /*11c0*/  @P1 LEA.HI.X R7, R3, UR5, R0, 0x2, P2 ;  /* 0x0000000503071c11 */ /* 0x000fc400090f1400 */
[----:B------:R-:W-:Y:S01]  /*11d0*/  ISETP.NE.U32.AND P2, PT, RZ, UR8, PT ;  /* 0x00000008ff007c0c */ /* 0x000fe2000bf45070 */
[----:B------:R-:W-:Y:S01]  /*11e0*/  ULDC UR4, c[0x0][0x288] ;  /* 0x0000a20000047ab9 */ /* 0x000fe20000000800 */
[----:B------:R-:W-:Y:S01]  /*11f0*/  IADD3 R8, P3, R36, UR6, RZ ;  /* 0x0000000624087c10 */ /* 0x000fe2000ff7e0ff */
[----:B-1----:R1:W-:Y:S01]  /*1200*/  STL [R1+0x2c], R36 ;  /* 0x00002c2401007387 */ /* 0x0023e20000100800 */
[----:B------:R-:W-:Y:S01]  /*1210*/  ISETP.NE.AND.EX P2, PT, RZ, UR9, PT, P2 ;  /* 0x00000009ff007c0c */ /* 0x000fe2000bf45320 */
[----:B0-----:R-:W-:Y:S01]  /*1220*/  IMAD.MOV.U32 R0, RZ, RZ, RZ ;  /* 0x000000ffff007224 */ /* 0x001fe200078e00ff */
[----:B------:R-:W-:Y:S01]  /*1230*/  MOV R25, UR4 ;  /* 0x0000000400197c02 */ /* 0x000fe20008000f00 */
[----:B------:R-:W-:Y:S01]  /*1240*/  ULDC.64 UR4, c[0x0][0x418] ;  /* 0x0001060000047ab9 */ /* 0x000fe20000000a00 */
[----:B------:R-:W-:Y:S01]  /*1250*/  IADD3.X R9, R32, UR7, RZ, P3, !PT ;  /* 0x0000000720097c10 */ /* 0x000fe20009ffe4ff */
        /* <DEDUP_REMOVED lines=26> */
.L_x_13206:
        /* <DEDUP_REMOVED lines=10> */
.L_x_13207:
[----:B------:R-:W-:Y:S05]  /*14a0*/  @!P0 BRA `(.L_x_13208) ;  /* 0x00000000000c8947 */ /* 0x000fea0003800000 */
[----:B------:R-:W2:Y:S04]  /*14b0*/  LDG.E R4, desc[UR42][R8.64] ;  /* 0x0000002a08047981 */ /* 0x000ea8000c1e1900 */
[----:B------:R-:W2:Y:S02]  /*14c0*/  LDG.E R31, desc[UR42][R8.64+0x4] ;  /* 0x0000042a081f7981 */ /* 0x000ea4000c1e1900 */
[----:B--2---:R-:W-:-:S07]  /*14d0*/  IADD3 R31, -R4, R31, RZ ;  /* 0x0000001f041f7210 */ /* 0x004fce0007ffe1ff */
.L_x_13208:
        /* <DEDUP_REMOVED lines=10> */
[----:B------:R-:W-:Y:S01]  /*1580*/  ISETP.NE.U32.AND P1, PT, RZ, UR4, PT ;  /* 0x00000004ff007c0c */ /* 0x000fe2000bf25070 */
[----:B------:R-:W-:-:S03]  /*1590*/  IMAD.MOV.U32 R24, RZ, RZ, R31 ;  /* 0x000000ffff187224 */ /* 0x000fc600078e001f */
[----:B------:R-:W-:Y:S02]  /*15a0*/  VIMNMX R28, RZ, R28, !PT ;  /* 0x0000001cff1c7248 */ /* 0x000fe40007fe0100 */
[----:B------:R-:W-:-:S13]  /*15b0*/  ISETP.NE.AND.EX P1, PT, RZ, UR5, PT, P1 ;  /* 0x00000005ff007c0c */ /* 0x000fda000bf25310 */
[----:B------:R-:W-:-:S04]  /*15c0*/  @P1 IADD3 R6, P2, R36, UR4, RZ ;  /* 0x0000000424061c10 */ /* 0x000fc8000ff5e0ff */
[----:B------:R-:W-:-:S05]  /*15d0*/  @P1 IADD3.X R7, R32, UR5, RZ, P2, !PT ;  /* 0x0000000520071c10 */ /* 0x000fca00097fe4ff */
[----:B------:R0:W5:Y:S01]  /*15e0*/  @P1 LDG.E R24, desc[UR42][R6.64] ;  /* 0x0000002a06181981 */ /* 0x000162000c1e1900 */
[----:B--2---:R-:W-:-:S04]  /*15f0*/  @P0 IMAD.IADD R30, R8, 0x1, -R3 ;  /* 0x00000001081e0824 */ /* 0x004fc800078e0a03 */
[----:B------:R-:W-:-:S05]  /*1600*/  IMAD.IADD R88, R9, 0x1, R30 ;  /* 0x0000000109587824 */ /* 0x000fca00078e021e */
[----:B------:R-:W-:-:S04]  /*1610*/  IADD3 R0, R88, 0x7f, RZ ;  /* 0x0000007f58007810 */ /* 0x000fc80007ffe0ff */
[----:B------:R-:W-:-:S04]  /*1620*/  SHF.R.S32.HI R3, RZ, 0x1f, R0 ;  /* 0x0000001fff037819 */ /* 0x000fc80000011400 */
[----:B------:R-:W-:-:S04]  /*1630*/  LEA.HI R3, R3, R0, RZ, 0x7 ;  /* 0x0000000003037211 */ /* 0x000fc800078f38ff */
[----:B------:R-:W-:-:S04]  /*1640*/  LOP3.LUT R5, R3, 0xffffff80, RZ, 0xc0, !PT ;  /* 0xffffff8003057812 */ /* 0x000fc800078ec0ff */
[----:B------:R-:W-:-:S04]  /*1650*/  VIADDMNMX R5, R5, -R9, R30, PT ;  /* 0x8000000905057246 */ /* 0x000fc8000380011e */
[----:B------:R-:W-:Y:S02]  /*1660*/  ISETP.GT.AND P0, PT, R5, R28, PT ;  /* 0x0000001c0500720c */ /* 0x000fe40003f04270 */
[----:B------:R-:W-:-:S05]  /*1670*/  SHF.R.U32.HI R28, RZ, 0x7, R28 ;  /* 0x00000007ff1c7819 */ /* 0x000fca000001161c */
[----:B------:R-:W-:-:S06]  /*1680*/  IMAD.MOV.U32 R27, RZ, RZ, R28 ;  /* 0x000000ffff1b7224 */ /* 0x000fcc00078e001c */
[----:B------:R-:W-:-:S05]  /*1690*/  @P0 VIADD R0, R5, 0x7f ;  /* 0x0000007f05000836 */ /* 0x000fca0000000000 */
        /* <DEDUP_REMOVED lines=28> */
.L_x_13211:
[----:B------:R-:W-:Y:S05]  /*1860*/  BSYNC B6 ;  /* 0x0000000000067941 */ /* 0x000fea0003800000 */
.L_x_13210:
        /* <DEDUP_REMOVED lines=20> */
.L_x_13213:
[----:B------:R-:W-:Y:S05]  /*19b0*/  BSYNC B6 ;  /* 0x0000000000067941 */ /* 0x000fea0003800000 */
.L_x_13212:
[----:B------:R-:W-:Y:S01]  /*19c0*/  ULDC.64 UR4, c[0x0][0x9f8] ;  /* 0x00027e0000047ab9 */ /* 0x000fe20000000a00 */
[----:B------:R-:W2:Y:S01]  /*19d0*/  LDL R38, [R1+0x1c] ;  /* 0x00001c0001267983 */ /* 0x000ea20000100800 */
[----:B------:R-:W-:Y:S01]  /*19e0*/  ISETP.NE.U32.AND P0, PT, RZ, UR4, PT ;  /* 0x00000004ff007c0c */ /* 0x000fe2000bf05070 */
[----:B------:R-:W0:Y:S03]  /*19f0*/  LDC.64 R4, c[0x0][0x3f8] ;  /* 0x0000fe00ff047b82 */ /* 0x000e260000000a00 */
[----:B------:R-:W-:-:S05]  /*1a00*/  ISETP.NE.AND.EX P0, PT, RZ, UR5, PT, P0 ;  /* 0x00000005ff007c0c */ /* 0x000fca000bf05300 */
[----:B------:R-:W1:Y:S08]  /*1a10*/  LDC.64 R64, c[0x0][0x408] ;  /* 0x00010200ff407b82 */ /* 0x000e700000000a00 */
[----:B------:R-:W-:Y:S01]  /*1a20*/  @P0 IADD3 R6, P1, R36, UR4, RZ ;  /* 0x0000000424060c10 */ /* 0x000fe2000ff3e0ff */
[----:B------:R-:W3:Y:S03]  /*1a30*/  LDC R37, c[0x0][0x3f4] ;  /* 0x0000fd00ff257b82 */ /* 0x000ee60000000800 */
[----:B------:R-:W-:-:S02]  /*1a40*/  @P0 IADD3.X R7, R32, UR5, RZ, P1, !PT ;  /* 0x0000000520070c10 */ /* 0x000fc40008ffe4ff */
[----:B------:R-:W4:Y:S04]  /*1a50*/  LDL.LU R32, [R1] ;  /* 0x0000000001207983 */ /* 0x000f280000300800 */
[----:B------:R-:W4:Y:S04]  /*1a60*/  LDL R14, [R1+0x24] ;  /* 0x00002400010e7983 */ /* 0x000f280000100800 */
[----:B------:R1:W4:Y:S01]  /*1a70*/  @P0 LDG.E R29, desc[UR42][R6.64] ;  /* 0x0000002a061d0981 */ /* 0x000322000c1e1900 */
[----:B------:R-:W1:Y:S01]  /*1a80*/  S2R R36, SR_TID.X ;  /* 0x0000000000247919 */ /* 0x000e620000002100 */
[----:B------:R-:W-:-:S02]  /*1a90*/  SHF.R.S32.HI R3, RZ, 0x1f, R152 ;  /* 0x0000001fff037819 */ /* 0x000fc40000011498 */
[----:B------:R-:W-:-:S03]  /*1aa0*/  SHF.R.S32.HI R23, RZ, 0x1f, R22 ;  /* 0x0000001fff177819 */ /* 0x000fc60000011416 */
[-C--:B0-----:R-:W-:Y:S02]  /*1ab0*/  IMAD R0, R3, R4.reuse, RZ ;  /* 0x0000000403007224 */ /* 0x081fe400078e02ff */
[----:B------:R-:W-:-:S04]  /*1ac0*/  IMAD.WIDE.U32 R8, R152, R4, R22 ;  /* 0x0000000498087225 */ /* 0x000fc800078e0016 */
[C---:B------:R-:W-:Y:S02]  /*1ad0*/  IMAD R13, R152.reuse, R5, R0 ;  /* 0x00000005980d7224 */ /* 0x040fe400078e0200 */
[----:B------:R-:W-:Y:S01]  /*1ae0*/  IMAD.WIDE.U32 R10, R152, R4, R16 ;  /* 0x00000004980a7225 */ /* 0x000fe200078e0010 */
[----:B---3--:R-:W-:Y:S02]  /*1af0*/  ISETP.GE.AND P0, PT, R16, R37, PT ;  /* 0x000000251000720c */ /* 0x008fe40003f06270 */
[----:B------:R-:W-:Y:S01]  /*1b00*/  IADD3 R9, R9, R13, RZ ;  /* 0x0000000d09097210 */ /* 0x000fe20007ffe0ff */
[----:B-1----:R-:W-:Y:S02]  /*1b10*/  IMAD R3, R3, R64, RZ ;  /* 0x0000004003037224 */ /* 0x002fe400078e02ff */
[----:B------:R-:W-:Y:S01]  /*1b20*/  IMAD.IADD R11, R13, 0x1, R11 ;  /* 0x000000010d0b7824 */ /* 0x000fe200078e020b */
[----:B-----5:R-:W-:Y:S01]  /*1b30*/  SHF.R.S32.HI R13, RZ, 0x1f, R24 ;  /* 0x0000001fff0d7819 */ /* 0x020fe20000011418 */
[----:B------:R-:W-:Y:S01]  /*1b40*/  IMAD R15, R152, R65, R3 ;  /* 0x00000041980f7224 */ /* 0x000fe200078e0203 */
[----:B------:R-:W-:-:S03]  /*1b50*/  SEL R3, R37, RZ, P0 ;  /* 0x000000ff25037207 */ /* 0x000fc60000000000 */
[C---:B------:R-:W-:Y:S02]  /*1b60*/  IMAD R12, R13.reuse, R4, RZ ;  /* 0x000000040d0c7224 */ /* 0x040fe400078e02ff */
[----:B------:R-:W-:Y:S02]  /*1b70*/  IMAD R13, R13, R64, RZ ;  /* 0x000000400d0d7224 */ /* 0x000fe400078e02ff */
[----:B------:R-:W-:Y:S02]  /*1b80*/  VIADD R39, R36, 0xffffff80 ;  /* 0xffffff8024277836 */ /* 0x000fe40000000000 */
[----:B------:R-:W-:Y:S01]  /*1b90*/  IMAD.IADD R3, R16, 0x1, R3 ;  /* 0x0000000110037824 */ /* 0x000fe200078e0203 */
[----:B------:R-:W-:Y:S01]  /*1ba0*/  SHF.L.U64.HI R68, R4, 0x7, R5 ;  /* 0x0000000704447819 */ /* 0x000fe20000010205 */
[----:B------:R-:W-:Y:S01]  /*1bb0*/  IMAD.WIDE.U32 R20, R24, R4, R8 ;  /* 0x0000000418147225 */ /* 0x000fe200078e0008 */
[----:B------:R-:W-:-:S03]  /*1bc0*/  SHF.L.U64.HI R66, R64, 0x7, R65 ;  /* 0x0000000740427819 */ /* 0x000fc60000010241 */
[----:B------:R-:W-:Y:S01]  /*1bd0*/  IMAD.WIDE.U32 R52, R24, R4, R10 ;  /* 0x0000000418347225 */ /* 0x000fe200078e000a */
[----:B------:R-:W-:-:S03]  /*1be0*/  SHF.R.S32.HI R0, RZ, 0x1f, R3 ;  /* 0x0000001fff007819 */ /* 0x000fc60000011403 */
[----:B------:R-:W-:Y:S02]  /*1bf0*/  IMAD.SHL.U32 R67, R4, 0x80, RZ ;  /* 0x0000008004437824 */ /* 0x000fe400078e00ff */
[----:B------:R-:W-:Y:S02]  /*1c00*/  IMAD R13, R24, R65, R13 ;  /* 0x00000041180d7224 */ /* 0x000fe400078e020d */
[----:B------:R-:W-:Y:S01]  /*1c10*/  IMAD.WIDE.U32 R6, R152, R64, R16 ;  /* 0x0000004098067225 */ /* 0x000fe200078e0010 */
[----:B------:R-:W-:-:S03]  /*1c20*/  LEA.HI R0, R0, R3, RZ, 0x3 ;  /* 0x0000000300007211 */ /* 0x000fc600078f18ff */
[----:B------:R-:W-:Y:S02]  /*1c30*/  IMAD.IADD R7, R15, 0x1, R7 ;  /* 0x000000010f077824 */ /* 0x000fe400078e0207 */
[-C--:B------:R-:W-:Y:S01]  /*1c40*/  IMAD.WIDE.U32 R56, R24, R64.reuse, R6 ;  /* 0x0000004018387225 */ /* 0x080fe200078e0006 */
[----:B------:R-:W-:Y:S02]  /*1c50*/  SHF.R.S32.HI R7, RZ, 0x3, R0 ;  /* 0x00000003ff077819 */ /* 0x000fe40000011400 */
[----:B------:R-:W-:Y:S01]  /*1c60*/  LOP3.LUT R6, R0, 0xfffffff8, RZ, 0xc0, !PT ;  /* 0xfffffff800067812 */ /* 0x000fe200078ec0ff */
[----:B------:R-:W-:-:S04]  /*1c70*/  IMAD.WIDE.U32 R54, R152, R64, R22 ;  /* 0x0000004098367225 */ /* 0x000fc800078e0016 */
[----:B------:R-:W-:Y:S02]  /*1c80*/  IMAD.IADD R55, R55, 0x1, R15 ;  /* 0x0000000137377824 */ /* 0x000fe400078e020f */
[C---:B------:R-:W-:Y:S02]  /*1c90*/  IMAD R35, R24.reuse, R5, R12 ;  /* 0x0000000518237224 */ /* 0x040fe400078e020c */
[----:B------:R-:W-:Y:S01]  /*1ca0*/  IMAD.WIDE.U32 R54, R24, R64, R54 ;  /* 0x0000004018367225 */ /* 0x000fe200078e0036 */
[----:B------:R-:W-:-:S03]  /*1cb0*/  SHF.R.S32.HI R63, RZ, 0x1f, R34 ;  /* 0x0000001fff3f7819 */ /* 0x000fc60000011422 */
[----:B------:R-:W-:Y:S02]  /*1cc0*/  IMAD.IADD R70, R70, 0x1, R31 ;  /* 0x0000000146467824 */ /* 0x000fe400078e021f */
[----:B------:R-:W-:Y:S02]  /*1cd0*/  IMAD.IADD R58, R21, 0x1, R35 ;  /* 0x00000001153a7824 */ /* 0x000fe400078e0223 */
[----:B------:R-:W-:Y:S02]  /*1ce0*/  IMAD.SHL.U32 R64, R64, 0x80, RZ ;  /* 0x0000008040407824 */ /* 0x000fe400078e00ff */
[----:B------:R-:W-:Y:S02]  /*1cf0*/  IMAD.SHL.U32 R60, R37, 0x2, RZ ;  /* 0x00000002253c7824 */ /* 0x000fe400078e00ff */
[----:B------:R-:W-:Y:S02]  /*1d00*/  IMAD.IADD R35, R35, 0x1, R53 ;  /* 0x0000000123237824 */ /* 0x000fe400078e0235 */
[----:B------:R-:W-:Y:S01]  /*1d10*/  IMAD.IADD R31, R13, 0x1, R57 ;  /* 0x000000010d1f7824 */ /* 0x000fe200078e0239 */
[----:B--2---:R-:W-:-:S02]  /*1d20*/  SHF.L.U32 R69, R38, 0x6, RZ ;  /* 0x0000000626457819 */ /* 0x004fc400000006ff */
[----:B------:R-:W-:Y:S02]  /*1d30*/  LOP3.LUT P1, RZ, R38, 0x4, RZ, 0xc0, !PT ;  /* 0x0000000426ff7812 */ /* 0x000fe4000782c0ff */
[----:B------:R-:W-:Y:S02]  /*1d40*/  SHF.R.U32.HI R38, RZ, 0x7, R36 ;  /* 0x00000007ff267819 */ /* 0x000fe40000011624 */
[----:B------:R-:W-:Y:S02]  /*1d50*/  LOP3.LUT R69, R69, 0x1c0, RZ, 0xc0, !PT ;  /* 0x000001c045457812 */ /* 0x000fe400078ec0ff */
[----:B------:R-:W-:Y:S01]  /*1d60*/  SHF.R.S32.HI R36, RZ, 0x1f, R39 ;  /* 0x0000001fff247819 */ /* 0x000fe20000011427 */
[C---:B------:R-:W-:Y:S01]  /*1d70*/  VIADD R62, R38.reuse, 0x8 ;  /* 0x00000008263e7836 */ /* 0x040fe20000000000 */
[----:B------:R-:W-:Y:S01]  /*1d80*/  ISETP.NE.AND P6, PT, R38, 0x1, PT ;  /* 0x000000012600780c */ /* 0x000fe20003fc5270 */
[----:B------:R-:W-:Y:S01]  /*1d90*/  VIADD R38, R152, 0x60 ;  /* 0x0000006098267836 */ /* 0x000fe20000000000 */
[----:B------:R-:W-:-:S02]  /*1da0*/  SHF.R.U32.HI R65, RZ, 0x3, R69 ;  /* 0x00000003ff417819 */ /* 0x000fc40000011645 */
[C---:B------:R-:W-:Y:S02]  /*1db0*/  LOP3.LUT R4, R69.reuse, 0x18, R16, 0xf8, !PT ;  /* 0x0000001845047812 */ /* 0x040fe400078ef810 */
[----:B------:R-:W-:Y:S01]  /*1dc0*/  LEA.HI R36, R36, R39, RZ, 0x5 ;  /* 0x0000002724247211 */ /* 0x000fe200078f28ff */
[----:B------:R-:W-:Y:S01]  /*1dd0*/  IMAD.SHL.U32 R38, R38, 0x40, RZ ;  /* 0x0000004026267824 */ /* 0x000fe200078e00ff */
[----:B------:R-:W-:Y:S02]  /*1de0*/  LOP3.LUT R4, R4, R65, RZ, 0x3c, !PT ;  /* 0x0000004104047212 */ /* 0x000fe400078e3cff */
[----:B------:R-:W-:Y:S02]  /*1df0*/  SHF.R.S32.HI R36, RZ, 0x5, R36 ;  /* 0x00000005ff247819 */ /* 0x000fe40000011424 */
[----:B------:R-:W-:Y:S02]  /*1e00*/  LOP3.LUT R38, R38, 0x1c0, RZ, 0xc0, !PT ;  /* 0x000001c026267812 */ /* 0x000fe400078ec0ff */
[----:B----4-:R-:W-:Y:S01]  /*1e10*/  LOP3.LUT R32, R32, 0xfffffffd, RZ, 0xc0, !PT ;  /* 0xfffffffd20207812 */ /* 0x010fe200078ec0ff */
[----:B------:R-:W-:Y:S01]  /*1e20*/  IMAD R59, R36, 0x200, R4 ;  /* 0x00000200243b7824 */ /* 0x000fe200078e0204 */
[----:B------:R-:W-:-:S02]  /*1e30*/  LOP3.LUT R4, R69, 0x38, R0, 0xf8, !PT ;  /* 0x0000003845047812 */ /* 0x000fc400078ef800 */
[----:B------:R-:W-:Y:S02]  /*1e40*/  @P1 LOP3.LUT R32, R32, 0x2, RZ, 0xfc, !PT ;  /* 0x0000000220201812 */ /* 0x000fe400078efcff */
[----:B------:R-:W-:Y:S01]  /*1e50*/  LOP3.LUT R0, R38, 0x38, R0, 0xf8, !PT ;  /* 0x0000003826007812 */ /* 0x000fe200078ef800 */
[----:B------:R-:W-:Y:S01]  /*1e60*/  VIADD R38, R152, 0x60 ;  /* 0x0000006098267836 */ /* 0x000fe20000000000 */
[----:B------:R-:W-:Y:S05]  /*1e70*/  @!P6 WARPSYNC.ALL ;  /* 0x000000000000e948 */ /* 0x000fea0003800000 */
[----:B------:R0:W-:Y:S01]  /*1e80*/  STL [R1], R32 ;  /* 0x0000002001007387 */ /* 0x0001e20000100800 */
[----:B------:R-:W-:Y:S01]  /*1e90*/  SHF.L.U32 R38, R38, 0x6, RZ ;  /* 0x0000000626267819 */ /* 0x000fe200000006ff */
[----:B------:R-:W-:-:S03]  /*1ea0*/  ULDC UR4, c[0x0][0x2f4] ;  /* 0x0000bd0000047ab9 */ /* 0x000fc60000000800 */
[----:B------:R-:W-:Y:S02]  /*1eb0*/  LOP3.LUT R38, R38, 0x1c0, RZ, 0xc0, !PT ;  /* 0x000001c026267812 */ /* 0x000fe400078ec0ff */
[----:B0-----:R-:W-:-:S04]  /*1ec0*/  SHF.R.S32.HI R32, RZ, 0x1f, R39 ;  /* 0x0000001fff207819 */ /* 0x001fc80000011427 */
[----:B------:R-:W-:Y:S02]  /*1ed0*/  LEA.HI R32, R32, R39, RZ, 0x2 ;  /* 0x0000002720207211 */ /* 0x000fe400078f10ff */
[----:B------:R-:W-:Y:S02]  /*1ee0*/  SHF.R.U32.HI R38, RZ, 0x3, R38 ;  /* 0x00000003ff267819 */ /* 0x000fe40000011626 */
[----:B------:R-:W-:Y:S02]  /*1ef0*/  LOP3.LUT R32, R32, 0xfffffffc, RZ, 0xc0, !PT ;  /* 0xfffffffc20207812 */ /* 0x000fe400078ec0ff */
[----:B------:R-:W-:Y:S02]  /*1f00*/  LOP3.LUT R3, R4, R65, RZ, 0x3c, !PT ;  /* 0x0000004104037212 */ /* 0x000fe400078e3cff */
[----:B------:R-:W-:Y:S02]  /*1f10*/  IADD3 R32, R39, -R32, RZ ;  /* 0x8000002027207210 */ /* 0x000fe40007ffe0ff */
[----:B------:R-:W-:Y:S01]  /*1f20*/  LOP3.LUT R0, R0, R38, RZ, 0x3c, !PT ;  /* 0x0000002600007212 */ /* 0x000fe200078e3cff */
[----:B------:R-:W-:Y:S01]  /*1f30*/  IMAD R3, R36, 0x200, R3 ;  /* 0x0000020024037824 */ /* 0x000fe200078e0203 */
[----:B------:R-:W-:Y:S01]  /*1f40*/  @!P6 BAR.SYNC.DEFER_BLOCKING 0x9, 0x100 ;  /* 0x024400000000eb1d */ /* 0x000fe20000010000 */
[----:B------:R-:W-:Y:S01]  /*1f50*/  IMAD R61, R32, 0x60, R152 ;  /* 0x00000060203d7824 */ /* 0x000fe200078e0298 */
[----:B------:R-:W-:Y:S01]  /*1f60*/  IADD3 R32, R55, R13, RZ ;  /* 0x0000000d37207210 */ /* 0x000fe20007ffe0ff */
[----:B------:R-:W-:Y:S01]  /*1f70*/  IMAD.IADD R0, R14, 0x1, R0 ;  /* 0x000000010e007824 */ /* 0x000fe200078e0200 */
[----:B------:R-:W-:-:S02]  /*1f80*/  ISETP.GE.AND P1, PT, R16, UR4, PT ;  /* 0x0000000410007c0c */ /* 0x000fc4000bf26270 */
[----:B------:R-:W-:Y:S02]  /*1f90*/  ISETP.GE.AND P2, PT, R2, UR4, PT ;  /* 0x0000000402007c0c */ /* 0x000fe4000bf46270 */
[----:B------:R-:W-:Y:S02]  /*1fa0*/  SHF.R.S32.HI R5, RZ, 0x1f, R29 ;  /* 0x0000001fff057819 */ /* 0x000fe4000001141d */
[----:B------:R-:W-:-:S09]  /*1fb0*/  SHF.R.S32.HI R4, RZ, 0x1f, R6 ;  /* 0x0000001fff047819 */ /* 0x000fd20000011406 */
.L_x_13269:
[----:B--2---:R-:W2:Y:S01]  /*1fc0*/  LDL R38, [R1+0x1c] ;  /* 0x00001c0001267983 */ /* 0x004ea20000100800 */
[----:B------:R-:W0:Y:S03]  /*1fd0*/  LDC R75, c[0x0][0x430] ;  /* 0x00010c00ff4b7b82 */ /* 0x000e260000000800 */
[----:B----4-:R-:W3:Y:S01]  /*1fe0*/  LDL.LU R37, [R1] ;  /* 0x0000000001257983 */ /* 0x010ee20000300800 */
[----:B------:R-:W-:Y:S02]  /*1ff0*/  VIADD R27, R27, 0xffffffff ;  /* 0xffffffff1b1b7836 */ /* 0x000fe40000000000 */
[----:B------:R-:W-:Y:S02]  /*2000*/  IMAD.MOV.U32 R74, RZ, RZ, RZ ;  /* 0x000000ffff4a7224 */ /* 0x000fe400078e00ff */
[----:B------:R-:W-:Y:S01]  /*2010*/  IMAD R9, R27, 0x80, R61 ;  /* 0x000000801b097824 */ /* 0x000fe200078e023d */
[----:B------:R-:W1:Y:S04]  /*2020*/  LDC R80, c[0x0][0x3f4] ;  /* 0x0000fd00ff507b82 */ /* 0x000e680000000800 */
[----:B------:R-:W-:-:S02]  /*2030*/  ISETP.GE.AND P3, PT, R9, R30, PT ;  /* 0x0000001e0900720c */ /* 0x000fc40003f66270 */
[----:B------:R-:W-:Y:S02]  /*2040*/  IADD3 R36, R70, R9, RZ ;  /* 0x0000000946247210 */ /* 0x000fe40007ffe0ff */
[----:B------:R-:W-:-:S03]  /*2050*/  ISETP.GT.OR P3, PT, R61, 0x7f, P3 ;  /* 0x0000007f3d00780c */ /* 0x000fc60001f64670 */
[----:B------:R-:W-:Y:S01]  /*2060*/  IMAD.MOV.U32 R12, RZ, RZ, R36 ;  /* 0x000000ffff0c7224 */ /* 0x000fe200078e0024 */
[----:B0-----:R-:W-:-:S09]  /*2070*/  ISETP.NE.AND P4, PT, R75, 0x1, PT ;  /* 0x000000014b00780c */ /* 0x001fd20003f85270 */
[----:B------:R-:W0:Y:S08]  /*2080*/  @!P3 LDC.64 R10, c[0x0][0x428] ;  /* 0x00010a00ff0abb82 */ /* 0x000e300000000a00 */
[----:B------:R-:W4:Y:S08]  /*2090*/  @P4 LDC R13, c[0x0][0x434] ;  /* 0x00010d00ff0d4b82 */ /* 0x000f300000000800 */
[----:B------:R-:W1:Y:S08]  /*20a0*/  @P4 LDC R14, c[0x0][0x438] ;  /* 0x00010e00ff0e4b82 */ /* 0x000e700000000800 */
[----:B------:R-:W0:Y:S01]  /*20b0*/  @!P3 LDC.64 R8, c[0x0][0x418] ;  /* 0x00010600ff08bb82 */ /* 0x000e220000000a00 */
[----:B----4-:R-:W-:-:S05]  /*20c0*/  @P4 IMAD.HI.U32 R13, R36, R13, RZ ;  /* 0x0000000d240d4227 */ /* 0x010fca00078e00ff */
[----:B-1----:R-:W-:Y:S01]  /*20d0*/  @P4 SHF.R.U32.HI R12, RZ, R14, R13 ;  /* 0x0000000eff0c4219 */ /* 0x002fe2000001160d */
[----:B0-----:R-:W-:-:S03]  /*20e0*/  @!P3 IMAD R14, R5, R10, RZ ;  /* 0x0000000a050eb224 */ /* 0x001fc600078e02ff */
[----:B------:R-:W-:Y:S01]  /*20f0*/  @!P3 SHF.R.S32.HI R13, RZ, 0x1f, R12 ;  /* 0x0000001fff0db819 */ /* 0x000fe2000001140c */
[C---:B------:R-:W-:Y:S02]  /*2100*/  @!P3 IMAD R15, R29.reuse, R11, R14 ;  /* 0x0000000b1d0fb224 */ /* 0x040fe400078e020e */
[----:B------:R-:W-:-:S04]  /*2110*/  @!P3 IMAD.WIDE.U32 R10, R29, R10, R12 ;  /* 0x0000000a1d0ab225 */ /* 0x000fc800078e000c */
[----:B------:R-:W-:Y:S01]  /*2120*/  @!P3 IMAD.IADD R11, R11, 0x1, R15 ;  /* 0x000000010b0bb824 */ /* 0x000fe200078e020f */
[----:B------:R-:W-:-:S04]  /*2130*/  @!P3 LEA R8, P4, R10, R8, 0x2 ;  /* 0x000000080a08b211 */ /* 0x000fc800078810ff */
[----:B------:R-:W-:-:S05]  /*2140*/  @!P3 LEA.HI.X R9, R10, R9, R11, 0x2, P4 ;  /* 0x000000090a09b211 */ /* 0x000fca00020f140b */
[----:B------:R0:W5:Y:S01]  /*2150*/  @!P3 LDG.E R74, desc[UR42][R8.64] ;  /* 0x0000002a084ab981 */ /* 0x000162000c1e1900 */
[----:B------:R-:W-:Y:S01]  /*2160*/  ISETP.GT.AND P3, PT, R27, R28, PT ;  /* 0x0000001c1b00720c */ /* 0x000fe20003f64270 */
[----:B------:R-:W-:Y:S01]  /*2170*/  IMAD R73, R19, 0x2000, R59 ;  /* 0x0000200013497824 */ /* 0x000fe200078e023b */
[----:B------:R-:W-:Y:S01]  /*2180*/  IADD3 R10, -R12, RZ, RZ ;  /* 0x000000ff0c0a7210 */ /* 0x000fe20007ffe1ff */
[----:B------:R-:W-:Y:S05]  /*2190*/  YIELD ;  /* 0x0000000000007946 */ /* 0x000fea0003800000 */
[----:B------:R-:W-:Y:S01]  /*21a0*/  VIADD R11, R73, 0x20 ;  /* 0x00000020490b7836 */ /* 0x000fe20000000000 */
[----:B------:R-:W-:Y:S01]  /*21b0*/  BSSY B0, `(.L_x_13214) ;  /* 0x0000301000007945 */ /* 0x000fe20003800000 */
[----:B------:R-:W-:Y:S01]  /*21c0*/  IMAD R75, R75, R10, R36 ;  /* 0x0000000a4b4b7224 */ /* 0x000fe200078e0224 */
[----:B--2---:R-:W-:-:S02]  /*21d0*/  LOP3.LUT P5, RZ, R38, 0x4, RZ, 0xc0, !PT ;  /* 0x0000000426ff7812 */ /* 0x004fc400078ac0ff */
[----:B---3--:R-:W-:-:S04]  /*21e0*/  LOP3.LUT R37, R37, 0xfffffffe, RZ, 0xc0, !PT ;  /* 0xfffffffe25257812 */ /* 0x008fc800078ec0ff */
[----:B------:R-:W-:Y:S02]  /*21f0*/  @P3 LOP3.LUT R37, R37, 0x1, RZ, 0xfc, !PT ;  /* 0x0000000125253812 */ /* 0x000fe400078efcff */
[----:B------:R-:W-:-:S03]  /*2200*/  ISETP.GE.AND P3, PT, R80, 0x1, PT ;  /* 0x000000015000780c */ /* 0x000fc60003f66270 */
[----:B------:R0:W-:Y:S02]  /*2210*/  STL [R1], R37 ;  /* 0x0000002501007387 */ /* 0x0001e40000100800 */
[C---:B------:R-:W-:Y:S02]  /*2220*/  @P5 VIADD R11, R73.reuse, 0xffffffe0 ;  /* 0xffffffe0490b5836 */ /* 0x040fe40000000000 */
[--C-:B------:R-:W-:Y:S02]  /*2230*/  IMAD R73, R73, 0x2, R26.reuse ;  /* 0x0000000249497824 */ /* 0x100fe400078e021a */
[----:B------:R-:W-:-:S04]  /*2240*/  IMAD R72, R11, 0x2, R26 ;  /* 0x000000020b487824 */ /* 0x000fc800078e021a */
[----:B0-----:R-:W-:Y:S05]  /*2250*/  @!P3 BRA `(.L_x_13215) ;  /* 0x0000002800c4b947 */ /* 0x001fea0003800000 */
        /* <DEDUP_REMOVED lines=8> */
[----:B------:R-:W-:Y:S01]  /*22e0*/  SHF.R.S32.HI R10, RZ, 0x1f, R27 ;  /* 0x0000001fff0a7819 */ /* 0x000fe2000001141b */
[----:B------:R-:W-:Y:S02]  /*22f0*/  IMAD R13, R77, UR4, RZ ;  /* 0x000000044d0d7c24 */ /* 0x000fe4000f8e02ff */
[----:B------:R-:W-:Y:S01]  /*2300*/  IADD3 R9, R9, R11, RZ ;  /* 0x0000000b09097210 */ /* 0x000fe20007ffe0ff */
[----:B------:R-:W-:-:S02]  /*2310*/  IMAD R78, R27, -0x80, R30 ;  /* 0xffffff801b4e7824 */ /* 0x000fc400078e021e */
[C---:B------:R-:W-:Y:S02]  /*2320*/  IMAD R13, R74.reuse, UR5, R13 ;  /* 0x000000054a0d7c24 */ /* 0x040fe4000f8e020d */
[----:B------:R-:W-:Y:S01]  /*2330*/  IMAD.WIDE.U32 R8, R74, UR4, R8 ;  /* 0x000000044a087c25 */ /* 0x000fe2000f8e0008 */
[----:B------:R-:W-:Y:S01]  /*2340*/  ULDC.64 UR4, c[0x0][0x308] ;  /* 0x0000c20000047ab9 */ /* 0x000fe20000000a00 */
[----:B------:R-:W-:Y:S02]  /*2350*/  VIMNMX R78, R78, 0x80, PT ;  /* 0x000000804e4e7848 */ /* 0x000fe40003fe0100 */
[----:B------:R-:W-:Y:S02]  /*2360*/  IMAD R11, R63, UR4, RZ ;  /* 0x000000043f0b7c24 */ /* 0x000fe4000f8e02ff */
[----:B------:R-:W-:Y:S02]  /*2370*/  IMAD.IADD R9, R9, 0x1, R13 ;  /* 0x0000000109097824 */ /* 0x000fe400078e020d */
[----:B------:R-:W-:-:S02]  /*2380*/  IMAD R11, R34, UR5, R11 ;  /* 0x00000005220b7c24 */ /* 0x000fc4000f8e020b */
        /* <DEDUP_REMOVED lines=46> */
.L_x_13218:
[----:B------:R-:W-:Y:S05]  /*2670*/  BSYNC B1 ;  /* 0x0000000000017941 */ /* 0x000fea0003800000 */
.L_x_13217:
[----:B0-----:R-:W-:Y:S01]  /*2680*/  VIADD R12, R152, 0x60 ;  /* 0x00000060980c7836 */ /* 0x001fe20000000000 */
[----:B------:R-:W-:Y:S01]  /*2690*/  BSSY B1, `(.L_x_13219) ;  /* 0x0000021000017945 */ /* 0x000fe20003800000 */
[----:B-----5:R-:W-:Y:S02]  /*26a0*/  IMAD.MOV.U32 R81, RZ, RZ, R44 ;  /* 0x000000ffff517224 */ /* 0x020fe400078e002c */
[----:B------:R-:W-:Y:S01]  /*26b0*/  IMAD.MOV.U32 R82, RZ, RZ, R45 ;  /* 0x000000ffff527224 */ /* 0x000fe200078e002d */
[----:B------:R-:W-:-:S13]  /*26c0*/  ISETP.GE.AND P4, PT, R12, R78, PT ;  /* 0x0000004e0c00720c */ /* 0x000fda0003f86270 */
[----:B------:R-:W-:Y:S05]  /*26d0*/  @P4 BRA `(.L_x_13220) ;  /* 0x0000000000704947 */ /* 0x000fea0003800000 */
[----:B------:R-:W0:Y:S01]  /*26e0*/  LDC.64 R12, c[0x0][0x3f8] ;  /* 0x0000fe00ff0c7b82 */ /* 0x000e220000000a00 */
[----:B------:R-:W-:Y:S01]  /*26f0*/  MOV R11, R79 ;  /* 0x0000004f000b7202 */ /* 0x000fe20000000f00 */
[----:B------:R-:W-:Y:S01]  /*2700*/  ULDC.64 UR4, c[0x0][0x3e8] ;  /* 0x0000fa0000047ab9 */ /* 0x000fe20000000a00 */
[----:B------:R-:W-:Y:S02]  /*2710*/  CS2R R40, SRZ ;  /* 0x0000000000287805 */ /* 0x000fe4000001ff00 */
[----:B------:R-:W-:Y:S01]  /*2720*/  CS2R R42, SRZ ;  /* 0x00000000002a7805 */ /* 0x000fe2000001ff00 */
[----:B0-----:R-:W-:-:S04]  /*2730*/  IMAD.WIDE.U32 R10, R12, 0x60, R10 ;  /* 0x000000600c0a7825 */ /* 0x001fc800078e000a */
[----:B------:R-:W-:Y:S01]  /*2740*/  IMAD R9, R13, 0x60, RZ ;  /* 0x000000600d097824 */ /* 0x000fe200078e02ff */
[----:B------:R-:W-:-:S04]  /*2750*/  IADD3 R13, P5, R20, R10, RZ ;  /* 0x0000000a140d7210 */ /* 0x000fc80007fbe0ff */
[----:B------:R-:W-:Y:S01]  /*2760*/  IADD3.X R14, R58, R11, R9, P5, !PT ;  /* 0x0000000b3a0e7210 */ /* 0x000fe20002ffe409 */
[----:B------:R-:W-:Y:S01]  /*2770*/  IMAD.MOV.U32 R9, RZ, RZ, R71 ;  /* 0x000000ffff097224 */ /* 0x000fe200078e0047 */
[----:B------:R-:W0:Y:S02]  /*2780*/  LDC.64 R10, c[0x0][0x408] ;  /* 0x00010200ff0a7b82 */ /* 0x000e240000000a00 */
[----:B0-----:R-:W-:-:S04]  /*2790*/  IMAD.WIDE.U32 R8, R10, 0x60, R8 ;  /* 0x000000600a087825 */ /* 0x001fc800078e0008 */
        /* <DEDUP_REMOVED lines=16> */
.L_x_13220:
[----:B------:R-:W-:Y:S05]  /*28a0*/  BSYNC B1 ;  /* 0x0000000000017941 */ /* 0x000fea0003800000 */
.L_x_13219:
[----:B0-----:R-:W-:Y:S01]  /*28b0*/  IMAD.MOV.U32 R8, RZ, RZ, R48 ;  /* 0x000000ffff087224 */ /* 0x001fe200078e0030 */
[----:B------:R-:W-:Y:S01]  /*28c0*/  UISETP.NE.AND UP0, UPT, UR39, 0x3, UPT ;  /* 0x000000032700788c */ /* 0x000fe2000bf05270 */
[----:B------:R-:W-:Y:S01]  /*28d0*/  IMAD.MOV.U32 R9, RZ, RZ, R49 ;  /* 0x000000ffff097224 */ /* 0x000fe200078e0031 */
[----:B------:R-:W-:Y:S01]  /*28e0*/  PRMT R89, R82, 0x5410, R81 ;  /* 0x0000541052597816 */ /* 0x000fe20000000051 */
[----:B------:R-:W-:Y:S02]  /*28f0*/  IMAD.MOV.U32 R10, RZ, RZ, R50 ;  /* 0x000000ffff0a7224 */ /* 0x000fe400078e0032 */
[----:B------:R-:W-:Y:S01]  /*2900*/  IMAD.MOV.U32 R11, RZ, RZ, R51 ;  /* 0x000000ffff0b7224 */ /* 0x000fe200078e0033 */
[----:B------:R-:W-:Y:S01]  /*2910*/  PRMT R91, R8, 0x5410, R9 ;  /* 0x00005410085b7816 */ /* 0x000fe20000000009 */
[----:B------:R-:W-:Y:S01]  /*2920*/  IMAD.MOV.U32 R8, RZ, RZ, R46 ;  /* 0x000000ffff087224 */ /* 0x000fe200078e002e */
[----:B------:R-:W-:Y:S02]  /*2930*/  MOV R9, R47 ;  /* 0x0000002f00097202 */ /* 0x000fe40000000f00 */
[----:B------:R-:W-:-:S02]  /*2940*/  PLOP3.LUT P5, PT, PT, PT, UP0, 0x80, 0x0 ;  /* 0x000000000000781c */ /* 0x000fc40003faf008 */
        /* <DEDUP_REMOVED lines=16> */
.L_x_13221:
[----:B------:R-:W-:Y:S01]  /*2a50*/  IMAD R71, R19, 0x8, R18 ;  /* 0x0000000813477824 */ /* 0x000fe200078e0212 */
[----:B------:R-:W-:Y:S01]  /*2a60*/  SHF.L.U32 R79, R154, 0x1f, RZ ;  /* 0x0000001f9a4f7819 */ /* 0x000fe200000006ff */
[----:B------:R-:W-:Y:S03]  /*2a70*/  BSSY B1, `(.L_x_13222) ;  /* 0x0000003000017945 */ /* 0x000fe60003800000 */
[----:B------:R-:W0:Y:S02]  /*2a80*/  SYNCS.PHASECHK.TRANS64.TRYWAIT P6, [R71+URZ+0x16890], R79 ;  /* 0x0168904f470075a7 */ /* 0x000e2400080c017f */
[----:B0-----:R-:W-:Y:S05]  /*2a90*/  @!P6 BRA `(.L_x_13223) ;  /* 0x00000120004ce947 */ /* 0x001fea0003800000 */
.L_x_13449:
[----:B------:R-:W-:Y:S05]  /*2aa0*/  BSYNC B1 ;  /* 0x0000000000017941 */ /* 0x000fea0003800000 */
.L_x_13222:
[----:B------:R-:W-:-:S03]  /*2ab0*/  UMOV UR4, 0xffffffff ;  /* 0xffffffff00047882 */ /* 0x000fc60000000000 */
[----:B------:R-:W-:Y:S05]  /*2ac0*/  BRA.DIV UR4, `(.L_x_13224) ;  /* 0x0000012204547947 */ /* 0x000fea000b800000 */
[----:B------:R1:W2:Y:S04]  /*2ad0*/  SHFL.IDX PT, R81, R85, RZ, 0x1c1f ;  /* 0x001c1fff55517589 */ /* 0x0002a800000e0000 */
[----:B------:R1:W3:Y:S02]  /*2ae0*/  SHFL.IDX PT, R14, R84, RZ, 0x1c1f ;  /* 0x001c1fff540e7589 */ /* 0x0002e400000e0000 */
.L_x_13453:
[----:B------:R-:W-:Y:S04]  /*2af0*/  BSSY B1, `(.L_x_13225) ;  /* 0x0000068000017945 */ /* 0x000fe80003800000 */
        /* <DEDUP_REMOVED lines=11> */
[--C-:B------:R-:W-:Y:S01]  /*2bb0*/  SHF.R.U64 R92, R50, 0x10, R51.reuse ;  /* 0x00000010325c7819 */ /* 0x100fe20000001233 */
[----:B------:R-:W-:Y:S01]  /*2bc0*/  HADD2.F32 R11, -RZ, R9.H1_H1 ;  /* 0x30000009ff0b7230 */ /* 0x000fe20000004100 */
[----:B------:R-:W-:Y:S01]  /*2bd0*/  SHF.R.U32.HI R51, RZ, 0x10, R51 ;  /* 0x00000010ff337819 */ /* 0x000fe20000011633 */
[----:B------:R-:W-:Y:S01]  /*2be0*/  HADD2.F32 R50, -RZ, R48.H0_H0 ;  /* 0x20000030ff327230 */ /* 0x000fe20000004100 */
[----:B------:R-:W-:Y:S01]  /*2bf0*/  SHF.R.U32.HI R49, RZ, 0x10, R49 ;  /* 0x00000010ff317819 */ /* 0x000fe20000011631 */
[----:B------:R-:W-:Y:S02]  /*2c00*/  HADD2.F32 R92, -RZ, R92.H0_H0 ;  /* 0x2000005cff5c7230 */ /* 0x000fe40000004100 */
[----:B------:R-:W-:Y:S02]  /*2c10*/  HADD2.F32 R51, -RZ, R51.H0_H0 ;  /* 0x20000033ff337230 */ /* 0x000fe40000004100 */
[----:B------:R-:W-:-:S02]  /*2c20*/  HADD2.F32 R9, -RZ, R9.H0_H0 ;  /* 0x20000009ff097230 */ /* 0x000fc40000004100 */
[-C--:B------:R-:W-:Y:S01]  /*2c30*/  FMUL.FTZ R94, R11, R92.reuse ;  /* 0x0000005c0b5e7220 */ /* 0x080fe20000410000 */
[--C-:B------:R-:W-:Y:S02]  /*2c40*/  HADD2.F32 R48, -RZ, R15.reuse.H1_H1 ;  /* 0x3000000fff307230 */ /* 0x100fe40000004100 */
[----:B------:R-:W-:Y:S02]  /*2c50*/  HADD2.F32 R15, -RZ, R15.H0_H0 ;  /* 0x2000000fff0f7230 */ /* 0x000fe40000004100 */
[C---:B------:R-:W-:Y:S01]  /*2c60*/  FMUL.FTZ R92, R9.reuse, R92 ;  /* 0x0000005c095c7220 */ /* 0x040fe20000410000 */
[----:B------:R-:W-:Y:S02]  /*2c70*/  HADD2.F32 R49, -RZ, R49.H0_H0 ;  /* 0x20000031ff317230 */ /* 0x000fe40000004100 */
[-C--:B------:R-:W-:Y:S01]  /*2c80*/  FMUL.FTZ R96, R48, R51.reuse ;  /* 0x0000003330607220 */ /* 0x080fe20000410000 */
[-C--:B------:R-:W-:Y:S01]  /*2c90*/  FFMA.FTZ R9, R9, R50.reuse, -R94 ;  /* 0x0000003209097223 */ /* 0x080fe2000001085e */
[----:B------:R-:W-:Y:S01]  /*2ca0*/  FMUL.FTZ R51, R15, R51 ;  /* 0x000000330f337220 */ /* 0x000fe20000410000 */
        /* <DEDUP_REMOVED lines=9> */
[----:B------:R-:W-:Y:S02]  /*2d40*/  HADD2.F32 R10, -RZ, R10.H0_H0 ;  /* 0x2000000aff0a7230 */ /* 0x000fe40000004100 */
[----:B------:R-:W-:Y:S01]  /*2d50*/  FMUL.FTZ R93, R15, R51 ;  /* 0x000000330f5d7220 */ /* 0x000fe20000410000 */
[----:B------:R-:W-:-:S02]  /*2d60*/  HADD2.F32 R48, -RZ, R91.H0_H0 ;  /* 0x2000005bff307230 */ /* 0x000fc40000004100 */
[----:B------:R-:W-:Y:S02]  /*2d70*/  HADD2.F32 R49, -RZ, R91.H1_H1 ;  /* 0x3000005bff317230 */ /* 0x000fe40000004100 */
[CC--:B------:R-:W-:Y:S01]  /*2d80*/  FMUL.FTZ R91, R11.reuse, R50.reuse ;  /* 0x000000320b5b7220 */ /* 0x0c0fe20000410000 */
[----:B------:R-:W-:Y:S01]  /*2d90*/  FMUL.FTZ R50, R8, R50 ;  /* 0x0000003208327220 */ /* 0x000fe20000410000 */
[----:B------:R-:W-:Y:S02]  /*2da0*/  FMUL.FTZ R94, R10, R51 ;  /* 0x000000330a5e7220 */ /* 0x000fe40000410000 */
[-C--:B------:R-:W-:Y:S01]  /*2db0*/  FFMA.FTZ R91, R8, R48.reuse, -R91 ;  /* 0x00000030085b7223 */ /* 0x080fe2000001085b */
[----:B------:R-:W-:Y:S01]  /*2dc0*/  FFMA.FTZ R50, R11, R48, R50 ;  /* 0x000000300b327223 */ /* 0x000fe20000010032 */
[-C--:B------:R-:W-:Y:S01]  /*2dd0*/  FFMA.FTZ R93, R10, R49.reuse, -R93 ;  /* 0x000000310a5d7223 */ /* 0x080fe2000001085d */
[----:B------:R-:W-:Y:S01]  /*2de0*/  FFMA.FTZ R94, R15, R49, R94 ;  /* 0x000000310f5e7223 */ /* 0x000fe2000001005e */
[----:B------:R-:W-:-:S02]  /*2df0*/  F2FP.F16.F32.PACK_AB R11, R95, R96 ;  /* 0x000000605f0b723e */ /* 0x000fc400000000ff */
[----:B------:R-:W-:Y:S02]  /*2e00*/  F2FP.F16.F32.PACK_AB R8, R50, R91 ;  /* 0x0000005b3208723e */ /* 0x000fe400000000ff */
[----:B------:R-:W-:-:S07]  /*2e10*/  F2FP.F16.F32.PACK_AB R10, R94, R93 ;  /* 0x0000005d5e0a723e */ /* 0x000fce00000000ff */
.L_x_13230:
[----:B------:R-:W-:Y:S05]  /*2e20*/  BSYNC B3 ;  /* 0x0000000000037941 */ /* 0x000fea0003800000 */
.L_x_13229:
[----:B0-----:R4:W-:Y:S02]  /*2e30*/  ST.E.128 desc[UR42][R12.64], R8 ;  /* 0x000000080c007985 */ /* 0x0019e4000c101d2a */
.L_x_13228:
[----:B------:R-:W-:Y:S05]  /*2e40*/  BSYNC B2 ;  /* 0x0000000000027941 */ /* 0x000fea0003800000 */
.L_x_13227:
[----:B------:R-:W-:Y:S05]  /*2e50*/  @P2 BRA `(.L_x_13226) ;  /* 0x0000000000c42947 */ /* 0x000fea0003800000 */
[----:B----4-:R4:W0:Y:S01]  /*2e60*/  LDS.128 R8, [R72+0xe000] ;  /* 0x00e0000048087984 */ /* 0x0108220000000c00 */
[C---:B---3--:R-:W-:Y:S01]  /*2e70*/  LEA R12, P3, R2.reuse, R14, 0x1 ;  /* 0x0000000e020c7211 */ /* 0x048fe200078608ff */
[----:B------:R-:W-:Y:S03]  /*2e80*/  BSSY B2, `(.L_x_13231) ;  /* 0x000002d000027945 */ /* 0x000fe60003800000 */
[----:B--2---:R-:W-:Y:S02]  /*2e90*/  LEA.HI.X R13, R2, R81, R153, 0x1, P3 ;  /* 0x00000051020d7211 */ /* 0x004fe400018f0c99 */
[----:B------:R-:W-:-:S13]  /*2ea0*/  ISETP.GE.AND P3, PT, R156, R80, PT ;  /* 0x000000509c00720c */ /* 0x000fda0003f66270 */
[----:B----4-:R-:W-:Y:S05]  /*2eb0*/  @P3 BRA `(.L_x_13232) ;  /* 0x0000000000a43947 */ /* 0x010fea0003800000 */
[--C-:B------:R-:W-:Y:S01]  /*2ec0*/  SHF.R.U64 R44, R44, 0x10, R45.reuse ;  /* 0x000000102c2c7819 */ /* 0x100fe2000000122d */
[----:B0-----:R-:W-:Y:S01]  /*2ed0*/  IMAD.MOV.U32 R14, RZ, RZ, R10 ;  /* 0x000000ffff0e7224 */ /* 0x001fe200078e000a */
[----:B------:R-:W-:Y:S01]  /*2ee0*/  SHF.R.U32.HI R49, RZ, 0x10, R45 ;  /* 0x00000010ff317819 */ /* 0x000fe2000001162d */
[----:B------:R-:W-:Y:S01]  /*2ef0*/  HADD2.F32 R10, -RZ, R9.H1_H1 ;  /* 0x30000009ff0a7230 */ /* 0x000fe20000004100 */
        /* <DEDUP_REMOVED lines=10> */
[----:B------:R-:W-:Y:S02]  /*2fa0*/  HADD2.F32 R46, -RZ, R49.H0_H0 ;  /* 0x20000031ff2e7230 */ /* 0x000fe40000004100 */
[----:B------:R-:W-:Y:S01]  /*2fb0*/  FMUL.FTZ R48, R11, R48 ;  /* 0x000000300b307220 */ /* 0x000fe20000410000 */
[C---:B------:R-:W-:Y:S01]  /*2fc0*/  FMUL.FTZ R45, R9.reuse, R45 ;  /* 0x0000002d092d7220 */ /* 0x040fe20000410000 */
[----:B------:R-:W-:Y:S01]  /*2fd0*/  FFMA.FTZ R50, R9, R44, -R50 ;  /* 0x0000002c09327223 */ /* 0x000fe20000010832 */
[----:B------:R-:W-:-:S02]  /*2fe0*/  HADD2.F32 R9, -RZ, R8.H1_H1 ;  /* 0x30000008ff097230 */ /* 0x000fc40000004100 */
[----:B------:R-:W-:Y:S01]  /*2ff0*/  FFMA.FTZ R51, R15, R46, R48 ;  /* 0x0000002e0f337223 */ /* 0x000fe20000010030 */
[----:B------:R-:W-:Y:S01]  /*3000*/  FFMA.FTZ R49, R10, R44, R45 ;  /* 0x0000002c0a317223 */ /* 0x000fe2000001002d */
[----:B------:R-:W-:Y:S02]  /*3010*/  HADD2.F32 R15, -RZ, R90.H1_H1 ;  /* 0x3000005aff0f7230 */ /* 0x000fe40000004100 */
[----:B------:R-:W-:Y:S01]  /*3020*/  FFMA.FTZ R92, R11, R46, -R92 ;  /* 0x0000002e0b5c7223 */ /* 0x000fe2000001085c */
[----:B------:R-:W-:Y:S02]  /*3030*/  HADD2.F32 R8, -RZ, R8.H0_H0 ;  /* 0x20000008ff087230 */ /* 0x000fe40000004100 */
[----:B------:R-:W-:Y:S02]  /*3040*/  HADD2.F32 R45, -RZ, R90.H0_H0 ;  /* 0x2000005aff2d7230 */ /* 0x000fe40000004100 */
[----:B------:R-:W-:Y:S01]  /*3050*/  FMUL.FTZ R47, R9, R15 ;  /* 0x0000000f092f7220 */ /* 0x000fe20000410000 */
[----:B------:R-:W-:-:S02]  /*3060*/  HADD2.F32 R10, -RZ, R14.H1_H1 ;  /* 0x3000000eff0a7230 */ /* 0x000fc40000004100 */
[----:B------:R-:W-:Y:S01]  /*3070*/  FMUL.FTZ R44, R8, R15 ;  /* 0x0000000f082c7220 */ /* 0x000fe20000410000 */
[----:B------:R-:W-:Y:S02]  /*3080*/  HADD2.F32 R14, -RZ, R14.H0_H0 ;  /* 0x2000000eff0e7230 */ /* 0x000fe40000004100 */
[--C-:B------:R-:W-:Y:S02]  /*3090*/  HADD2.F32 R11, -RZ, R89.reuse.H1_H1 ;  /* 0x30000059ff0b7230 */ /* 0x100fe40000004100 */
        /* <DEDUP_REMOVED lines=11> */
.L_x_13232:
[----:B------:R-:W-:Y:S05]  /*3150*/  BSYNC B2 ;  /* 0x0000000000027941 */ /* 0x000fea0003800000 */
.L_x_13231:
[----:B0-----:R0:W-:Y:S02]  /*3160*/  ST.E.128 desc[UR42][R12.64], R8 ;  /* 0x000000080c007985 */ /* 0x0011e4000c101d2a */
.L_x_13226:
[----:B------:R-:W-:Y:S05]  /*3170*/  BSYNC B1 ;  /* 0x0000000000017941 */ /* 0x000fea0003800000 */
.L_x_13225:
[----:B------:R-:W-:-:S03]  /*3180*/  UMOV UR4, 0xffffffff ;  /* 0xffffffff00047882 */ /* 0x000fc60000000000 */
[----:B------:R-:W-:Y:S05]  /*3190*/  BRA.DIV UR4, `(.L_x_13233) ;  /* 0x0000011a04e87947 */ /* 0x000fea000b800000 */
[----:B-1----:R-:W1:Y:S04]  /*31a0*/  SHFL.IDX PT, R85, R85, 0x1, 0x1c1f ;  /* 0x003c1f0055557f89 */ /* 0x002e6800000e0000 */
[----:B---3--:R3:W0:Y:S02]  /*31b0*/  SHFL.IDX PT, R14, R84, 0x1, 0x1c1f ;  /* 0x003c1f00540e7f89 */ /* 0x00862400000e0000 */
.L_x_13457:
        /* <DEDUP_REMOVED lines=10> */
[----:B----4-:R-:W-:Y:S01]  /*3260*/  IMAD.MOV.U32 R15, RZ, RZ, R10 ;  /* 0x000000ffff0f7224 */ /* 0x010fe200078e000a */
[--C-:B------:R-:W-:Y:S01]  /*3270*/  SHF.R.U64 R40, R42, 0x10, R43.reuse ;  /* 0x000000102a287819 */ /* 0x100fe2000000122b */
[--C-:B------:R-:W-:Y:S01]  /*3280*/  HADD2.F32 R10, -RZ, R9.reuse.H1_H1 ;  /* 0x30000009ff0a7230 */ /* 0x100fe20000004100 */
        /* <DEDUP_REMOVED lines=10> */
[-C--:B------:R-:W-:Y:S01]  /*3330*/  FMUL.FTZ R45, R11, R44.reuse ;  /* 0x0000002c0b2d7220 */ /* 0x080fe20000410000 */
[C---:B------:R-:W-:Y:S01]  /*3340*/  FMUL.FTZ R43, R9.reuse, R43 ;  /* 0x0000002b092b7220 */ /* 0x040fe20000410000 */
[C---:B------:R-:W-:Y:S01]  /*3350*/  FMUL.FTZ R48, R40.reuse, R44 ;  /* 0x0000002c28307220 */ /* 0x040fe20000410000 */
[-C--:B------:R-:W-:Y:S01]  /*3360*/  FFMA.FTZ R46, R9, R41.reuse, -R46 ;  /* 0x00000029092e7223 */ /* 0x080fe2000001082e */
[----:B------:R-:W-:Y:S01]  /*3370*/  FFMA.FTZ R45, R40, R42, R45 ;  /* 0x0000002a282d7223 */ /* 0x000fe2000001002d */
[----:B------:R-:W-:Y:S01]  /*3380*/  FFMA.FTZ R43, R10, R41, R43 ;  /* 0x000000290a2b7223 */ /* 0x000fe2000001002b */
[----:B------:R-:W-:-:S02]  /*3390*/  HADD2.F32 R40, -RZ, R87.H0_H0 ;  /* 0x20000057ff287230 */ /* 0x000fc40000004100 */
[----:B------:R-:W-:Y:S01]  /*33a0*/  FFMA.FTZ R48, R11, R42, -R48 ;  /* 0x0000002a0b307223 */ /* 0x000fe20000010830 */
[----:B------:R-:W-:Y:S02]  /*33b0*/  HADD2.F32 R87, -RZ, R87.H1_H1 ;  /* 0x30000057ff577230 */ /* 0x000fe40000004100 */
[--C-:B------:R-:W-:Y:S02]  /*33c0*/  HADD2.F32 R9, -RZ, R8.reuse.H1_H1 ;  /* 0x30000008ff097230 */ /* 0x100fe40000004100 */
[--C-:B------:R-:W-:Y:S02]  /*33d0*/  HADD2.F32 R10, -RZ, R15.reuse.H1_H1 ;  /* 0x3000000fff0a7230 */ /* 0x100fe40000004100 */
[----:B------:R-:W-:Y:S02]  /*33e0*/  HADD2.F32 R8, -RZ, R8.H0_H0 ;  /* 0x20000008ff087230 */ /* 0x000fe40000004100 */
[----:B------:R-:W-:Y:S01]  /*33f0*/  FMUL.FTZ R41, R9, R40 ;  /* 0x0000002809297220 */ /* 0x000fe20000410000 */
[----:B------:R-:W-:-:S02]  /*3400*/  HADD2.F32 R15, -RZ, R15.H0_H0 ;  /* 0x2000000fff0f7230 */ /* 0x000fc40000004100 */
[-C--:B------:R-:W-:Y:S01]  /*3410*/  FMUL.FTZ R42, R10, R87.reuse ;  /* 0x000000570a2a7220 */ /* 0x080fe20000410000 */
[--C-:B------:R-:W-:Y:S02]  /*3420*/  HADD2.F32 R11, -RZ, R86.reuse.H0_H0 ;  /* 0x20000056ff0b7230 */ /* 0x100fe40000004100 */
[C---:B------:R-:W-:Y:S01]  /*3430*/  FMUL.FTZ R40, R8.reuse, R40 ;  /* 0x0000002808287220 */ /* 0x040fe20000410000 */
        /* <DEDUP_REMOVED lines=10> */
.L_x_13238:
[----:B------:R-:W-:Y:S05]  /*34e0*/  BSYNC B2 ;  /* 0x0000000000027941 */ /* 0x000fea0003800000 */
.L_x_13237:
[----:B----4-:R0:W-:Y:S02]  /*34f0*/  ST.E.128 desc[UR42][R12.64], R8 ;  /* 0x000000080c007985 */ /* 0x0101e4000c101d2a */
.L_x_13236:
[----:B------:R-:W-:Y:S05]  /*3500*/  BSYNC B1 ;  /* 0x0000000000017941 */ /* 0x000fea0003800000 */
.L_x_13235:
[----:B------:R-:W-:Y:S05]  /*3510*/  @P2 BRA `(.L_x_13234) ;  /* 0x0000001c00282947 */ /* 0x000fea0003800000 */
[----:B0---4-:R0:W4:Y:S01]  /*3520*/  LDS.128 R8, [R72+0x11000] ;  /* 0x0110000048087984 */ /* 0x0111220000000c00 */
[C---:B------:R-:W-:Y:S01]  /*3530*/  LEA R12, P3, R2.reuse, R14, 0x1 ;  /* 0x0000000e020c7211 */ /* 0x040fe200078608ff */
[----:B------:R-:W-:Y:S03]  /*3540*/  BSSY B1, `(.L_x_13239) ;  /* 0x000002d000017945 */ /* 0x000fe60003800000 */
[----:B-1----:R-:W-:Y:S02]  /*3550*/  LEA.HI.X R13, R2, R85, R153, 0x1, P3 ;  /* 0x00000055020d7211 */ /* 0x002fe400018f0c99 */
[----:B------:R-:W-:-:S13]  /*3560*/  ISETP.GE.AND P3, PT, R156, R80, PT ;  /* 0x000000509c00720c */ /* 0x000fda0003f66270 */
[----:B0-----:R-:W-:Y:S05]  /*3570*/  @P3 BRA `(.L_x_13240) ;  /* 0x0000000000a43947 */ /* 0x001fea0003800000 */
[--C-:B------:R-:W-:Y:S01]  /*3580*/  SHF.R.U64 R36, R36, 0x10, R37.reuse ;  /* 0x0000001024247819 */ /* 0x100fe20000001225 */
[--C-:B----4-:R-:W-:Y:S01]  /*3590*/  HADD2.F32 R15, -RZ, R11.reuse.H1_H1 ;  /* 0x3000000bff0f7230 */ /* 0x110fe20000004100 */
[----:B------:R-:W-:Y:S01]  /*35a0*/  SHF.R.U32.HI R41, RZ, 0x10, R37 ;  /* 0x00000010ff297819 */ /* 0x000fe20000011625 */
[----:B------:R-:W-:Y:S01]  /*35b0*/  HADD2.F32 R11, -RZ, R11.H0_H0 ;  /* 0x2000000bff0b7230 */ /* 0x000fe20000004100 */
[--C-:B------:R-:W-:Y:S01]  /*35c0*/  SHF.R.U64 R37, R38, 0x10, R39.reuse ;  /* 0x0000001026257819 */ /* 0x100fe20000001227 */
[----:B------:R-:W-:Y:S01]  /*35d0*/  HADD2.F32 R36, -RZ, R36.H0_H0 ;  /* 0x20000024ff247230 */ /* 0x000fe20000004100 */
[----:B------:R-:W-:Y:S01]  /*35e0*/  MOV R14, R10 ;  /* 0x0000000a000e7202 */ /* 0x000fe20000000f00 */
[----:B------:R-:W-:Y:S01]  /*35f0*/  HADD2.F32 R10, -RZ, R9.H1_H1 ;  /* 0x30000009ff0a7230 */ /* 0x000fe20000004100 */
[----:B------:R-:W-:Y:S01]  /*3600*/  SHF.R.U32.HI R40, RZ, 0x10, R39 ;  /* 0x00000010ff287819 */ /* 0x000fe20000011627 */
[----:B------:R-:W-:Y:S02]  /*3610*/  HADD2.F32 R37, -RZ, R37.H0_H0 ;  /* 0x20000025ff257230 */ /* 0x000fe40000004100 */
[----:B------:R-:W-:-:S02]  /*3620*/  HADD2.F32 R9, -RZ, R9.H0_H0 ;  /* 0x20000009ff097230 */ /* 0x000fc40000004100 */
[----:B------:R-:W-:Y:S02]  /*3630*/  HADD2.F32 R40, -RZ, R40.H0_H0 ;  /* 0x20000028ff287230 */ /* 0x000fe40000004100 */
[CC--:B------:R-:W-:Y:S01]  /*3640*/  FMUL.FTZ R42, R10.reuse, R37.reuse ;  /* 0x000000250a2a7220 */ /* 0x0c0fe20000410000 */
[----:B------:R-:W-:Y:S02]  /*3650*/  HADD2.F32 R38, -RZ, R41.H0_H0 ;  /* 0x20000029ff267230 */ /* 0x000fe40000004100 */
[C---:B------:R-:W-:Y:S01]  /*3660*/  FMUL.FTZ R37, R9.reuse, R37 ;  /* 0x0000002509257220 */ /* 0x040fe20000410000 */
[----:B------:R-:W-:Y:S01]  /*3670*/  FFMA.FTZ R42, R9, R36, -R42 ;  /* 0x00000024092a7223 */ /* 0x000fe2000001082a */
[----:B------:R-:W-:Y:S02]  /*3680*/  FMUL.FTZ R44, R15, R40 ;  /* 0x000000280f2c7220 */ /* 0x000fe40000410000 */
[----:B------:R-:W-:Y:S01]  /*3690*/  FFMA.FTZ R39, R10, R36, R37 ;  /* 0x000000240a277223 */ /* 0x000fe20000010025 */
[----:B------:R-:W-:-:S02]  /*36a0*/  HADD2.F32 R36, -RZ, R83.H0_H0 ;  /* 0x20000053ff247230 */ /* 0x000fc40000004100 */
[C---:B------:R-:W-:Y:S01]  /*36b0*/  FMUL.FTZ R40, R11.reuse, R40 ;  /* 0x000000280b287220 */ /* 0x040fe20000410000 */
[----:B------:R-:W-:Y:S02]  /*36c0*/  HADD2.F32 R83, -RZ, R83.H1_H1 ;  /* 0x30000053ff537230 */ /* 0x000fe40000004100 */
        /* <DEDUP_REMOVED lines=20> */
.L_x_13240:
[----:B------:R-:W-:Y:S05]  /*3810*/  BSYNC B1 ;  /* 0x0000000000017941 */ /* 0x000fea0003800000 */
.L_x_13239:
[----:B----4-:R0:W-:Y:S01]  /*3820*/  ST.E.128 desc[UR42][R12.64], R8 ;  /* 0x000000080c007985 */ /* 0x0101e2000c101d2a */
[----:B------:R-:W-:Y:S05]  /*3830*/  BRA `(.L_x_13234) ;  /* 0x0000001800607947 */ /* 0x000fea0003800000 */
.L_x_13216:
[C---:B------:R-:W-:Y:S01]  /*3840*/  ISETP.GE.AND P3, PT, R152.reuse, R78, PT ;  /* 0x0000004e9800720c */ /* 0x040fe20003f66270 */
[----:B------:R-:W-:Y:S01]  /*3850*/  VIADD R44, R152, 0x60 ;  /* 0x00000060982c7836 */ /* 0x000fe20000000000 */
[----:B------:R-:W-:Y:S02]  /*3860*/  CS2R R38, SRZ ;  /* 0x0000000000267805 */ /* 0x000fe4000001ff00 */
[----:B------:R-:W-:Y:S02]  /*3870*/  CS2R R42, SRZ ;  /* 0x00000000002a7805 */ /* 0x000fe4000001ff00 */
[----:B------:R-:W-:Y:S02]  /*3880*/  ISETP.GE.OR P3, PT, R16, R80, P3 ;  /* 0x000000501000720c */ /* 0x000fe40001f66670 */
[----:B------:R-:W-:-:S11]  /*3890*/  CS2R R40, SRZ ;  /* 0x0000000000287805 */ /* 0x000fd6000001ff00 */
[----:B------:R-:W0:Y:S01]  /*38a0*/  @!P3 LDC.64 R12, c[0x0][0x3e8] ;  /* 0x0000fa00ff0cbb82 */ /* 0x000e220000000a00 */
[----:B------:R-:W-:-:S05]  /*38b0*/  @!P3 IADD3 R14, P4, R52, R10, RZ ;  /* 0x0000000a340eb210 */ /* 0x000fca0007f9e0ff */
[----:B------:R-:W-:Y:S01]  /*38c0*/  @!P3 IMAD.X R15, R79, 0x1, R35, P4 ;  /* 0x000000014f0fb824 */ /* 0x000fe200020e0623 */
[----:B------:R-:W-:-:S05]  /*38d0*/  @!P3 IADD3 R36, P4, R56, R8, RZ ;  /* 0x000000083824b210 */ /* 0x000fca0007f9e0ff */
[----:B------:R-:W-:Y:S01]  /*38e0*/  @!P3 IMAD.X R37, R71, 0x1, R31, P4 ;  /* 0x000000014725b824 */ /* 0x000fe200020e061f */
[----:B0-----:R-:W-:-:S04]  /*38f0*/  @!P3 LEA R12, P4, R14, R12, 0x1 ;  /* 0x0000000c0e0cb211 */ /* 0x001fc800078808ff */
[----:B------:R-:W-:Y:S02]  /*3900*/  @!P3 LEA.HI.X R13, R14, R13, R15, 0x1, P4 ;  /* 0x0000000d0e0db211 */ /* 0x000fe400020f0c0f */
[----:B------:R-:W0:Y:S01]  /*3910*/  @!P3 LDC.64 R14, c[0x0][0x400] ;  /* 0x00010000ff0ebb82 */ /* 0x000e220000000a00 */
[----:B------:R-:W-:Y:S01]  /*3920*/  BSSY B1, `(.L_x_13241) ;  /* 0x0000022000017945 */ /* 0x000fe20003800000 */
[----:B0-----:R-:W-:-:S04]  /*3930*/  @!P3 LEA R14, P4, R36, R14, 0x1 ;  /* 0x0000000e240eb211 */ /* 0x001fc800078808ff */
[----:B------:R-:W-:Y:S02]  /*3940*/  @!P3 LEA.HI.X R15, R36, R15, R37, 0x1, P4 ;  /* 0x0000000f240fb211 */ /* 0x000fe400020f0c25 */
[----:B------:R-:W-:Y:S02]  /*3950*/  CS2R R36, SRZ ;  /* 0x0000000000247805 */ /* 0x000fe4000001ff00 */
[----:B------:R-:W-:Y:S02]  /*3960*/  ISETP.GE.AND P4, PT, R44, R78, PT ;  /* 0x0000004e2c00720c */ /* 0x000fe40003f86270 */
[----:B------:R-:W-:Y:S02]  /*3970*/  CS2R R46, SRZ ;  /* 0x00000000002e7805 */ /* 0x000fe4000001ff00 */
[----:B------:R-:W-:Y:S01]  /*3980*/  CS2R R50, SRZ ;  /* 0x0000000000327805 */ /* 0x000fe2000001ff00 */
[----:B------:R0:W5:Y:S01]  /*3990*/  @!P3 LDG.E.128 R40, desc[UR42][R14.64] ;  /* 0x0000002a0e28b981 */ /* 0x000162000c1e1d00 */
[----:B------:R-:W-:-:S02]  /*39a0*/  ISETP.GE.OR P4, PT, R16, R80, P4 ;  /* 0x000000501000720c */ /* 0x000fc40002786670 */
[----:B------:R-:W-:Y:S02]  /*39b0*/  CS2R R44, SRZ ;  /* 0x00000000002c7805 */ /* 0x000fe4000001ff00 */
[----:B------:R-:W-:Y:S01]  /*39c0*/  CS2R R48, SRZ ;  /* 0x0000000000307805 */ /* 0x000fe2000001ff00 */
[----:B------:R0:W5:Y:S01]  /*39d0*/  @!P3 LDG.E.128 R36, desc[UR42][R12.64] ;  /* 0x0000002a0c24b981 */ /* 0x000162000c1e1d00 */
[----:B------:R-:W-:-:S07]  /*39e0*/  ISETP.GE.AND P3, PT, R16, R80, PT ;  /* 0x000000501000720c */ /* 0x000fce0003f66270 */
[----:B------:R-:W-:Y:S06]  /*39f0*/  @P4 BRA `(.L_x_13242) ;  /* 0x0000000000504947 */ /* 0x000fec0003800000 */
[----:B0-----:R-:W0:Y:S01]  /*3a00*/  LDC.64 R12, c[0x0][0x3f8] ;  /* 0x0000fe00ff0c7b82 */ /* 0x001e220000000a00 */
[----:B------:R-:W-:Y:S01]  /*3a10*/  IMAD.MOV.U32 R11, RZ, RZ, R79 ;  /* 0x000000ffff0b7224 */ /* 0x000fe200078e004f */
[----:B------:R-:W-:Y:S01]  /*3a20*/  MOV R9, R71 ;  /* 0x0000004700097202 */ /* 0x000fe20000000f00 */
[----:B------:R-:W-:Y:S01]  /*3a30*/  ULDC.64 UR4, c[0x0][0x3e8] ;  /* 0x0000fa0000047ab9 */ /* 0x000fe20000000a00 */
[----:B0-----:R-:W-:-:S04]  /*3a40*/  IMAD.WIDE.U32 R10, R12, 0x60, R10 ;  /* 0x000000600c0a7825 */ /* 0x001fc800078e000a */
[----:B------:R-:W-:Y:S01]  /*3a50*/  IMAD R13, R13, 0x60, RZ ;  /* 0x000000600d0d7824 */ /* 0x000fe200078e02ff */
[----:B------:R-:W-:-:S04]  /*3a60*/  IADD3 R12, P4, R52, R10, RZ ;  /* 0x0000000a340c7210 */ /* 0x000fc80007f9e0ff */
[----:B------:R-:W-:Y:S02]  /*3a70*/  IADD3.X R13, R35, R11, R13, P4, !PT ;  /* 0x0000000b230d7210 */ /* 0x000fe400027fe40d */
        /* <DEDUP_REMOVED lines=8> */
[----:B------:R-:W-:-:S03]  /*3b00*/  LEA R48, P4, R8, UR4, 0x1 ;  /* 0x0000000408307c11 */ /* 0x000fc6000f8808ff */
[----:B------:R-:W5:Y:S01]  /*3b10*/  LDG.E.128 R44, desc[UR42][R44.64] ;  /* 0x0000002a2c2c7981 */ /* 0x000f62000c1e1d00 */
[----:B------:R-:W-:-:S06]  /*3b20*/  LEA.HI.X R49, R8, UR5, R9, 0x1, P4 ;  /* 0x0000000508317c11 */ /* 0x000fcc000a0f0c09 */
[----:B------:R-:W5:Y:S03]  /*3b30*/  LDG.E.128 R48, desc[UR42][R48.64] ;  /* 0x0000002a30307981 */ /* 0x000f66000c1e1d00 */
.L_x_13242:
[----:B------:R-:W-:Y:S05]  /*3b40*/  BSYNC B1 ;  /* 0x0000000000017941 */ /* 0x000fea0003800000 */
.L_x_13241:
[----:B-----5:R-:W-:Y:S01]  /*3b50*/  IMAD.MOV.U32 R9, RZ, RZ, R47 ;  /* 0x000000ffff097224 */ /* 0x020fe200078e002f */
[----:B------:R-:W-:Y:S01]  /*3b60*/  UISETP.NE.AND UP0, UPT, UR39, 0x3, UPT ;  /* 0x000000032700788c */ /* 0x000fe2000bf05270 */
[----:B------:R-:W-:Y:S02]  /*3b70*/  IMAD.MOV.U32 R10, RZ, RZ, R44 ;  /* 0x000000ffff0a7224 */ /* 0x000fe400078e002c */
        /* <DEDUP_REMOVED lines=25> */
[----:B------:R-:W-:Y:S02]  /*3d10*/  PRMT R94, R94, 0x5410, R8 ;  /* 0x000054105e5e7816 */ /* 0x000fe40000000008 */
[----:B------:R-:W-:Y:S02]  /*3d20*/  PRMT R98, R9, 0x7610, R98 ;  /* 0x0000761009627816 */ /* 0x000fe40000000062 */
[----:B------:R-:W-:Y:S02]  /*3d30*/  PRMT R97, R10, 0x7610, R97 ;  /* 0x000076100a617816 */ /* 0x000fe40000000061 */
[----:B------:R-:W-:Y:S01]  /*3d40*/  PRMT R101, R11, 0x7610, R101 ;  /* 0x000076100b657816 */ /* 0x000fe20000000065 */
[----:B------:R-:W-:Y:S06]  /*3d50*/  @!P5 BRA `(.L_x_13243) ;  /* 0x000000000004d947 */ /* 0x000fec0003800000 */
[----:B------:R-:W-:Y:S01]  /*3d60*/  BPT.TRAP 0x1 ;  /* 0x000000040000795c */ /* 0x000fe20000300000 */
.L_x_13243:
[----:B------:R-:W-:Y:S01]  /*3d70*/  IMAD R71, R19, 0x8, R18 ;  /* 0x0000000813477824 */ /* 0x000fe200078e0212 */
[----:B------:R-:W-:Y:S01]  /*3d80*/  SHF.L.U32 R79, R154, 0x1f, RZ ;  /* 0x0000001f9a4f7819 */ /* 0x000fe200000006ff */
[----:B------:R-:W1:Y:S01]  /*3d90*/  LDC R87, c[0x0][0x2f4] ;  /* 0x0000bd00ff577b82 */ /* 0x000e620000000800 */
[----:B------:R-:W-:Y:S02]  /*3da0*/  BSSY B1, `(.L_x_13244) ;  /* 0x0000003000017945 */ /* 0x000fe40003800000 */
[----:B------:R-:W2:Y:S02]  /*3db0*/  SYNCS.PHASECHK.TRANS64.TRYWAIT P4, [R71+URZ+0x16890], R79 ;  /* 0x0168904f470075a7 */ /* 0x000ea4000808017f */
[----:B--2---:R-:W-:Y:S05]  /*3dc0*/  @!P4 BRA `(.L_x_13245) ;  /* 0x000001100024c947 */ /* 0x004fea0003800000 */
.L_x_13458:
[----:B------:R-:W-:Y:S05]  /*3dd0*/  BSYNC B1 ;  /* 0x0000000000017941 */ /* 0x000fea0003800000 */
.L_x_13244:
[----:B------:R-:W-:Y:S01]  /*3de0*/  UMOV UR4, 0xffffffff ;  /* 0xffffffff00047882 */ /* 0x000fe20000000000 */
[----:B-1----:R-:W-:Y:S02]  /*3df0*/  IMAD.IADD R89, R87, 0x1, -R60 ;  /* 0x0000000157597824 */ /* 0x002fe400078e0a3c */
[----:B------:R-:W-:Y:S05]  /*3e00*/  BRA.DIV UR4, `(.L_x_13246) ;  /* 0x0000011204287947 */ /* 0x000fea000b800000 */
[----:B------:R1:W3:Y:S04]  /*3e10*/  SHFL.IDX PT, R83, R85, RZ, 0x1c1f ;  /* 0x001c1fff55537589 */ /* 0x0002e800000e0000 */
[----:B------:R1:W4:Y:S02]  /*3e20*/  SHFL.IDX PT, R82, R84, RZ, 0x1c1f ;  /* 0x001c1fff54527589 */ /* 0x00032400000e0000 */
.L_x_13462:
[----:B------:R-:W-:Y:S01]  /*3e30*/  ISETP.GE.OR P4, PT, R152, R78, P1 ;  /* 0x0000004e9800720c */ /* 0x000fe20000f86670 */
[----:B------:R-:W-:-:S12]  /*3e40*/  BSSY B1, `(.L_x_13247) ;  /* 0x0000071000017945 */ /* 0x000fd80003800000 */
[----:B------:R-:W-:Y:S05]  /*3e50*/  @P4 BRA `(.L_x_13248) ;  /* 0x0000000400bc4947 */ /* 0x000fea0003800000 */
[----:B------:R-:W5:Y:S01]  /*3e60*/  S2R R9, SR_TID.X ;  /* 0x0000000000097919 */ /* 0x000f620000002100 */
[----:B------:R-:W-:Y:S01]  /*3e70*/  SEL R8, R60, R89, !P0 ;  /* 0x000000593c087207 */ /* 0x000fe20004000000 */
[----:B------:R-:W-:Y:S01]  /*3e80*/  BSSY B2, `(.L_x_13249) ;  /* 0x0000068000027945 */ /* 0x000fe20003800000 */
[----:B----4-:R-:W-:-:S04]  /*3e90*/  LEA R80, P4, R6, R82, 0x1 ;  /* 0x0000005206507211 */ /* 0x010fc800078808ff */
[----:B---3--:R-:W-:Y:S01]  /*3ea0*/  LEA.HI.X R81, R6, R83, R4, 0x1, P4 ;  /* 0x0000005306517211 */ /* 0x008fe200020f0c04 */
[----:B-----5:R-:W-:Y:S01]  /*3eb0*/  VIADD R11, R9, 0xffffff80 ;  /* 0xffffff80090b7836 */ /* 0x020fe20000000000 */
[----:B------:R-:W-:-:S04]  /*3ec0*/  SHF.R.S32.HI R9, RZ, 0x1f, R8 ;  /* 0x0000001fff097819 */ /* 0x000fc80000011408 */
[----:B------:R-:W-:Y:S01]  /*3ed0*/  LEA.HI R8, R9, R8, RZ, 0x4 ;  /* 0x0000000809087211 */ /* 0x000fe200078f20ff */
[----:B------:R-:W-:Y:S01]  /*3ee0*/  IMAD R9, R19, 0x2000, R3 ;  /* 0x0000200013097824 */ /* 0x000fe200078e0203 */
[----:B------:R-:W-:Y:S02]  /*3ef0*/  SHF.R.S32.HI R10, RZ, 0x1f, R11 ;  /* 0x0000001fff0a7819 */ /* 0x000fe4000001140b */
[----:B------:R-:W-:Y:S01]  /*3f00*/  LEA.HI.SX32 R8, R8, R7, 0x1c ;  /* 0x0000000708087211 */ /* 0x000fe200078fe2ff */
[----:B------:R-:W-:Y:S01]  /*3f10*/  IMAD R9, R9, 0x2, R18 ;  /* 0x0000000209097824 */ /* 0x000fe200078e0212 */
[----:B------:R-:W-:Y:S02]  /*3f20*/  LEA.HI R10, R10, R11, RZ, 0x5 ;  /* 0x0000000b0a0a7211 */ /* 0x000fe400078f28ff */
[----:B------:R-:W-:Y:S02]  /*3f30*/  SHF.L.U32 R86, R8, 0x3, RZ ;  /* 0x0000000308567819 */ /* 0x000fe400000006ff */
[----:B------:R-:W-:-:S02]  /*3f40*/  SHF.R.S32.HI R10, RZ, 0x5, R10 ;  /* 0x00000005ff0a7819 */ /* 0x000fc4000001140a */
[----:B------:R-:W-:-:S04]  /*3f50*/  LOP3.LUT R8, R69, 0x38, R86, 0xf8, !PT ;  /* 0x0000003845087812 */ /* 0x000fc800078ef856 */
[----:B------:R-:W-:-:S05]  /*3f60*/  LOP3.LUT R8, R8, R65, RZ, 0x3c, !PT ;  /* 0x0000004108087212 */ /* 0x000fca00078e3cff */
[----:B------:R-:W-:-:S04]  /*3f70*/  IMAD R8, R10, 0x200, R8 ;  /* 0x000002000a087824 */ /* 0x000fc800078e0208 */
[----:B------:R-:W-:-:S05]  /*3f80*/  IMAD R11, R19, 0x2000, R8 ;  /* 0x00002000130b7824 */ /* 0x000fca00078e0208 */
[----:B0-----:R-:W-:Y:S02]  /*3f90*/  LEA R12, R11, R18, 0x1 ;  /* 0x000000120b0c7211 */ /* 0x001fe400078e08ff */
[----:B------:R-:W0:Y:S04]  /*3fa0*/  LDS.128 R8, [R9+0xe400] ;  /* 0x00e4000009087984 */ /* 0x000e280000000c00 */
[----:B------:R-:W3:Y:S01]  /*3fb0*/  LDS.128 R12, [R12+0xe400] ;  /* 0x00e400000c0c7984 */ /* 0x000ee20000000c00 */
[----:B------:R-:W-:Y:S05]  /*3fc0*/  @P3 BRA `(.L_x_13250) ;  /* 0x00000004004c3947 */ /* 0x000fea0003800000 */
[--C-:B------:R-:W-:Y:S01]  /*3fd0*/  SHF.R.U64 R36, R36, 0x10, R37.reuse ;  /* 0x0000001024247819 */ /* 0x100fe20000001225 */
[----:B------:R-:W-:Y:S01]  /*3fe0*/  HADD2.F32 R101, -RZ, R101.H0_H0 ;  /* 0x20000065ff657230 */ /* 0x000fe20000004100 */
[----:B------:R-:W-:Y:S01]  /*3ff0*/  SHF.R.U32.HI R95, RZ, 0x10, R37 ;  /* 0x00000010ff5f7819 */ /* 0x000fe20000011625 */
[----:B------:R-:W-:Y:S01]  /*4000*/  HADD2.F32 R100, -RZ, R100.H0_H0 ;  /* 0x20000064ff647230 */ /* 0x000fe20000004100 */
[----:B------:R-:W-:Y:S01]  /*4010*/  SHF.R.U64 R37, R38, 0x10, R39 ;  /* 0x0000001026257819 */ /* 0x000fe20000001227 */
[----:B------:R-:W-:Y:S01]  /*4020*/  HADD2.F32 R36, -RZ, R36.H0_H0 ;  /* 0x20000024ff247230 */ /* 0x000fe20000004100 */
[----:B------:R-:W-:Y:S01]  /*4030*/  SHF.R.U64 R38, R42, 0x10, R43 ;  /* 0x000000102a267819 */ /* 0x000fe2000000122b */
[----:B---3--:R-:W-:Y:S01]  /*4040*/  IMAD.MOV.U32 R42, RZ, RZ, R13 ;  /* 0x000000ffff2a7224 */ /* 0x008fe200078e000d */
[----:B------:R-:W-:Y:S01]  /*4050*/  SHF.R.U64 R40, R40, 0x10, R41 ;  /* 0x0000001028287819 */ /* 0x000fe20000001229 */
[----:B0-----:R-:W-:Y:S01]  /*4060*/  IMAD.MOV.U32 R13, RZ, RZ, R11 ;  /* 0x000000ffff0d7224 */ /* 0x001fe200078e000b */
[----:B------:R-:W-:Y:S01]  /*4070*/  SHF.R.U32.HI R41, RZ, 0x10, R41 ;  /* 0x00000010ff297819 */ /* 0x000fe20000011629 */
[----:B------:R-:W-:Y:S01]  /*4080*/  HADD2.F32 R11, -RZ, R9.H0_H0 ;  /* 0x20000009ff0b7230 */ /* 0x000fe20000004100 */
[----:B------:R-:W-:Y:S01]  /*4090*/  SHF.R.U32.HI R43, RZ, 0x10, R43 ;  /* 0x00000010ff2b7819 */ /* 0x000fe2000001162b */
[--C-:B------:R-:W-:Y:S01]  /*40a0*/  HADD2.F32 R96, -RZ, R42.reuse.H0_H0 ;  /* 0x2000002aff607230 */ /* 0x100fe20000004100 */
[----:B------:R-:W-:Y:S01]  /*40b0*/  SHF.R.U32.HI R39, RZ, 0x10, R39 ;  /* 0x00000010ff277819 */ /* 0x000fe20000011627 */
[----:B------:R-:W-:-:S02]  /*40c0*/  HADD2.F32 R99, -RZ, R42.H1_H1 ;  /* 0x3000002aff637230 */ /* 0x000fc40000004100 */
[----:B------:R-:W-:Y:S02]  /*40d0*/  HADD2.F32 R41, -RZ, R41.H0_H0 ;  /* 0x20000029ff297230 */ /* 0x000fe40000004100 */
[-C--:B------:R-:W-:Y:S01]  /*40e0*/  FMUL.FTZ R102, R96, R101.reuse ;  /* 0x0000006560667220 */ /* 0x080fe20000410000 */
[----:B------:R-:W-:Y:S02]  /*40f0*/  HADD2.F32 R42, -RZ, R9.H1_H1 ;  /* 0x30000009ff2a7230 */ /* 0x000fe40000004100 */
[C---:B------:R-:W-:Y:S01]  /*4100*/  FMUL.FTZ R101, R11.reuse, R101 ;  /* 0x000000650b657220 */ /* 0x040fe20000410000 */
[----:B------:R-:W-:Y:S02]  /*4110*/  HADD2.F32 R95, -RZ, R95.H0_H0 ;  /* 0x2000005fff5f7230 */ /* 0x000fe40000004100 */
[-C--:B------:R-:W-:Y:S01]  /*4120*/  FFMA.FTZ R9, R11, R100.reuse, -R102 ;  /* 0x000000640b097223 */ /* 0x080fe20000010866 */
[-C--:B------:R-:W-:Y:S01]  /*4130*/  FMUL.FTZ R103, R99, R41.reuse ;  /* 0x0000002963677220 */ /* 0x080fe20000410000 */
[----:B------:R-:W-:Y:S01]  /*4140*/  FMUL.FTZ R104, R42, R41 ;  /* 0x000000292a687220 */ /* 0x000fe20000410000 */
[----:B------:R-:W-:Y:S01]  /*4150*/  FFMA.FTZ R11, R96, R100, R101 ;  /* 0x00000064600b7223 */ /* 0x000fe20000010065 */
[----:B------:R-:W-:-:S02]  /*4160*/  HADD2.F32 R41, -RZ, R15.H0_H0 ;  /* 0x2000000fff297230 */ /* 0x000fc40000004100 */
[-C--:B------:R-:W-:Y:S01]  /*4170*/  FFMA.FTZ R42, R42, R95.reuse, -R103 ;  /* 0x0000005f2a2a7223 */ /* 0x080fe20000010867 */
[----:B------:R-:W-:Y:S01]  /*4180*/  FFMA.FTZ R96, R99, R95, R104 ;  /* 0x0000005f63607223 */ /* 0x000fe20000010068 */
[--C-:B------:R-:W-:Y:S02]  /*4190*/  HADD2.F32 R104, -RZ, R98.reuse.H0_H0 ;  /* 0x20000062ff687230 */ /* 0x100fe40000004100 */
[----:B------:R-:W-:Y:S01]  /*41a0*/  HADD2.F32 R100, -RZ, R15.H1_H1 ;  /* 0x3000000fff647230 */ /* 0x000fe20000004100 */
[----:B------:R-:W-:Y:S01]  /*41b0*/  F2FP.F16.F32.PACK_AB R9, R42, R9 ;  /* 0x000000092a09723e */ /* 0x000fe200000000ff */
[----:B------:R-:W-:Y:S02]  /*41c0*/  HADD2.F32 R102, -RZ, R98.H1_H1 ;  /* 0x30000062ff667230 */ /* 0x000fe40000004100 */
[----:B------:R-:W-:Y:S01]  /*41d0*/  FMUL.FTZ R106, R41, R104 ;  /* 0x00000068296a7220 */ /* 0x000fe20000410000 */
[----:B------:R-:W-:Y:S02]  /*41e0*/  HADD2.F32 R15, -RZ, R13.H0_H0 ;  /* 0x2000000dff0f7230 */ /* 0x000fe40000004100 */
[----:B------:R-:W-:-:S02]  /*41f0*/  HADD2.F32 R43, -RZ, R43.H0_H0 ;  /* 0x2000002bff2b7230 */ /* 0x000fc40000004100 */
[----:B------:R-:W-:Y:S02]  /*4200*/  HADD2.F32 R98, -RZ, R13.H1_H1 ;  /* 0x3000000dff627230 */ /* 0x000fe40000004100 */
[C---:B------:R-:W-:Y:S01]  /*4210*/  FMUL.FTZ R104, R15.reuse, R104 ;  /* 0x000000680f687220 */ /* 0x040fe20000410000 */
[----:B------:R-:W-:Y:S02]  /*4220*/  HADD2.F32 R39, -RZ, R39.H0_H0 ;  /* 0x20000027ff277230 */ /* 0x000fe40000004100 */
[-C--:B------:R-:W-:Y:S01]  /*4230*/  FMUL.FTZ R95, R100, R43.reuse ;  /* 0x0000002b645f7220 */ /* 0x080fe20000410000 */
[-C--:B------:R-:W-:Y:S01]  /*4240*/  FFMA.FTZ R13, R15, R102.reuse, -R106 ;  /* 0x000000660f0d7223 */ /* 0x080fe2000001086a */
[C---:B------:R-:W-:Y:S01]  /*4250*/  FMUL.FTZ R43, R98.reuse, R43 ;  /* 0x0000002b622b7220 */ /* 0x040fe20000410000 */
[----:B------:R-:W-:Y:S01]  /*4260*/  FFMA.FTZ R15, R41, R102, R104 ;  /* 0x00000066290f7223 */ /* 0x000fe20000010068 */
[----:B------:R-:W-:Y:S01]  /*4270*/  FFMA.FTZ R98, R98, R39, -R95 ;  /* 0x0000002762627223 */ /* 0x000fe2000001085f */
[----:B------:R-:W-:-:S02]  /*4280*/  HADD2.F32 R104, -RZ, R97.H0_H0 ;  /* 0x20000061ff687230 */ /* 0x000fc40000004100 */
        /* <DEDUP_REMOVED lines=10> */
[----:B------:R-:W-:-:S02]  /*4330*/  HADD2.F32 R102, -RZ, R97.H1_H1 ;  /* 0x30000061ff667230 */ /* 0x000fc40000004100 */
[----:B------:R-:W-:Y:S01]  /*4340*/  FMUL.FTZ R12, R39, R104 ;  /* 0x00000068270c7220 */ /* 0x000fe20000410000 */
[-C--:B------:R-:W-:Y:S01]  /*4350*/  FMUL.FTZ R97, R43, R95.reuse ;  /* 0x0000005f2b617220 */ /* 0x080fe20000410000 */
[C---:B------:R-:W-:Y:S01]  /*4360*/  FMUL.FTZ R104, R40.reuse, R95 ;  /* 0x0000005f28687220 */ /* 0x040fe20000410000 */
[----:B------:R-:W-:Y:S02]  /*4370*/  HADD2.F32 R95, -RZ, R38.H0_H0 ;  /* 0x20000026ff5f7230 */ /* 0x000fe40000004100 */
[----:B------:R-:W-:Y:S01]  /*4380*/  FFMA.FTZ R8, R39, R102, -R8 ;  /* 0x0000006627087223 */ /* 0x000fe20000010808 */
[-C--:B------:R-:W-:Y:S01]  /*4390*/  FFMA.FTZ R39, R40, R36.reuse, -R97 ;  /* 0x0000002428277223 */ /* 0x080fe20000010861 */
[----:B------:R-:W-:Y:S01]  /*43a0*/  FFMA.FTZ R97, R43, R36, R104 ;  /* 0x000000242b617223 */ /* 0x000fe20000010068 */
[----:B------:R-:W-:Y:S02]  /*43b0*/  HADD2.F32 R38, -RZ, R14.H0_H0 ;  /* 0x2000000eff267230 */ /* 0x000fe40000004100 */
[----:B------:R-:W-:Y:S01]  /*43c0*/  FFMA.FTZ R12, R41, R102, R12 ;  /* 0x00000066290c7223 */ /* 0x000fe2000001000c */
[----:B------:R-:W-:Y:S01]  /*43d0*/  HADD2.F32 R43, -RZ, R94.H1_H1 ;  /* 0x3000005eff2b7230 */ /* 0x000fe20000004100 */
[----:B------:R-:W-:Y:S01]  /*43e0*/  F2FP.F16.F32.PACK_AB R8, R39, R8 ;  /* 0x000000082708723e */ /* 0x000fe200000000ff */
        /* <DEDUP_REMOVED lines=14> */
[----:B------:R-:W-:-:S03]  /*44d0*/  IMAD.MOV.U32 R11, RZ, RZ, R98 ;  /* 0x000000ffff0b7224 */ /* 0x000fc600078e0062 */
[----:B------:R-:W-:Y:S02]  /*44e0*/  F2FP.F16.F32.PACK_AB R10, R10, R99 ;  /* 0x000000630a0a723e */ /* 0x000fe400000000ff */
[----:B------:R-:W-:-:S07]  /*44f0*/  F2FP.F16.F32.PACK_AB R14, R14, R43 ;  /* 0x0000002b0e0e723e */ /* 0x000fce00000000ff */
.L_x_13250:
[----:B------:R-:W-:Y:S05]  /*4500*/  BSYNC B2 ;  /* 0x0000000000027941 */ /* 0x000fea0003800000 */
.L_x_13249:
[----:B------:R-:W-:Y:S01]  /*4510*/  ISETP.GE.AND P4, PT, R86, R87, PT ;  /* 0x000000575600720c */ /* 0x000fe20003f86270 */
[----:B0-----:R0:W-:-:S12]  /*4520*/  ST.E.128 desc[UR42][R80.64], R8 ;  /* 0x0000000850007985 */ /* 0x0011d8000c101d2a */
[----:B------:R-:W-:-:S05]  /*4530*/  @!P4 IMAD.WIDE R82, R86, 0x2, R82 ;  /* 0x000000025652c825 */ /* 0x000fca00078e0252 */
[----:B---3--:R0:W-:Y:S02]  /*4540*/  @!P4 ST.E.128 desc[UR42][R82.64], R12 ;  /* 0x0000000c5200c985 */ /* 0x0081e4000c101d2a */
.L_x_13248:
[----:B------:R-:W-:Y:S05]  /*4550*/  BSYNC B1 ;  /* 0x0000000000017941 */ /* 0x000fea0003800000 */
.L_x_13247:
[----:B------:R-:W-:-:S03]  /*4560*/  UMOV UR4, 0xffffffff ;  /* 0xffffffff00047882 */ /* 0x000fc60000000000 */
[----:B------:R-:W-:Y:S05]  /*4570*/  BRA.DIV UR4, `(.L_x_13251) ;  /* 0x0000010a04987947 */ /* 0x000fea000b800000 */
[----:B-1----:R-:W1:Y:S04]  /*4580*/  SHFL.IDX PT, R85, R85, 0x1, 0x1c1f ;  /* 0x003c1f0055557f89 */ /* 0x002e6800000e0000 */
[----:B------:R-:W0:Y:S02]  /*4590*/  SHFL.IDX PT, R84, R84, 0x1, 0x1c1f ;  /* 0x003c1f0054547f89 */ /* 0x000e2400000e0000 */
.L_x_13466:
[----:B0-----:R-:W-:-:S05]  /*45a0*/  VIADD R8, R152, 0x60 ;  /* 0x0000006098087836 */ /* 0x001fca0000000000 */
[----:B------:R-:W-:-:S13]  /*45b0*/  ISETP.GE.OR P4, PT, R8, R78, P1 ;  /* 0x0000004e0800720c */ /* 0x000fda0000f86670 */
[----:B------:R-:W-:Y:S05]  /*45c0*/  @P4 BRA `(.L_x_13234) ;  /* 0x0000000800fc4947 */ /* 0x000fea0003800000 */
[----:B------:R-:W5:Y:S01]  /*45d0*/  LDL R9, [R1+0x24] ;  /* 0x0000240001097983 */ /* 0x000f620000100800 */
[----:B------:R-:W-:Y:S01]  /*45e0*/  SEL R89, R60, R89, !P0 ;  /* 0x000000593c597207 */ /* 0x000fe20004000000 */
        /* <DEDUP_REMOVED lines=11> */
[----:B-1----:R-:W-:Y:S01]  /*46a0*/  LEA.HI.X R37, R6, R85, R4, 0x1, P4 ;  /* 0x0000005506257211 */ /* 0x002fe200020f0c04 */
[----:B------:R-:W-:Y:S01]  /*46b0*/  IMAD.SHL.U32 R38, R8, 0x8, RZ ;  /* 0x0000000808267824 */ /* 0x000fe200078e00ff */
[----:B------:R-:W-:-:S04]  /*46c0*/  SHF.R.U32.HI R10, RZ, 0x3, R10 ;  /* 0x00000003ff0a7819 */ /* 0x000fc8000001160a */
[----:B------:R-:W-:-:S04]  /*46d0*/  LOP3.LUT R8, R11, 0x38, R38, 0xf8, !PT ;  /* 0x000000380b087812 */ /* 0x000fc800078ef826 */
[----:B------:R-:W-:-:S04]  /*46e0*/  LOP3.LUT R8, R8, R10, RZ, 0x3c, !PT ;  /* 0x0000000a08087212 */ /* 0x000fc800078e3cff */
[----:B-----5:R-:W-:Y:S01]  /*46f0*/  IADD3 R8, R9, R8, RZ ;  /* 0x0000000809087210 */ /* 0x020fe20007ffe0ff */
[----:B------:R-:W-:-:S04]  /*4700*/  IMAD R9, R19, 0x2000, R0 ;  /* 0x0000200013097824 */ /* 0x000fc800078e0200 */
[----:B------:R-:W-:Y:S02]  /*4710*/  IMAD R11, R19, 0x2000, R8 ;  /* 0x00002000130b7824 */ /* 0x000fe400078e0208 */
[--C-:B------:R-:W-:Y:S02]  /*4720*/  IMAD R9, R9, 0x2, R18.reuse ;  /* 0x0000000209097824 */ /* 0x100fe400078e0212 */
[----:B------:R-:W-:-:S04]  /*4730*/  IMAD R12, R11, 0x2, R18 ;  /* 0x000000020b0c7824 */ /* 0x000fc800078e0212 */
[----:B------:R-:W0:Y:S04]  /*4740*/  LDS.128 R8, [R9+0xe400] ;  /* 0x00e4000009087984 */ /* 0x000e280000000c00 */
[----:B------:R-:W1:Y:S01]  /*4750*/  LDS.128 R12, [R12+0xe400] ;  /* 0x00e400000c0c7984 */ /* 0x000e620000000c00 */
[----:B------:R-:W-:Y:S05]  /*4760*/  @P3 BRA `(.L_x_13253) ;  /* 0x00000004005c3947 */ /* 0x000fea0003800000 */
[----:B0-----:R-:W-:Y:S01]  /*4770*/  MOV R43, R8 ;  /* 0x00000008002b7202 */ /* 0x001fe20000000f00 */
[----:B-1----:R-:W-:Y:S01]  /*4780*/  IMAD.MOV.U32 R8, RZ, RZ, R13 ;  /* 0x000000ffff087224 */ /* 0x002fe200078e000d */
[----:B------:R-:W-:Y:S01]  /*4790*/  SHF.R.U64 R42, R48, 0x10, R49 ;  /* 0x00000010302a7819 */ /* 0x000fe20000001231 */
[----:B------:R-:W-:Y:S01]  /*47a0*/  IMAD.MOV.U32 R13, RZ, RZ, R11 ;  /* 0x000000ffff0d7224 */ /* 0x000fe200078e000b */
[----:B------:R-:W-:Y:S01]  /*47b0*/  SHF.R.U32.HI R48, RZ, 0x10, R49 ;  /* 0x00000010ff307819 */ /* 0x000fe20000011631 */
[----:B------:R-:W-:Y:S01]  /*47c0*/  HADD2.F32 R11, -RZ, R9.H1_H1 ;  /* 0x30000009ff0b7230 */ /* 0x000fe20000004100 */
[--C-:B------:R-:W-:Y:S01]  /*47d0*/  SHF.R.U64 R40, R44, 0x10, R45.reuse ;  /* 0x000000102c287819 */ /* 0x100fe2000000122d */
[----:B------:R-:W-:Y:S01]  /*47e0*/  IMAD.MOV.U32 R44, RZ, RZ, R12 ;  /* 0x000000ffff2c7224 */ /* 0x000fe200078e000c */
[----:B----4-:R-:W-:Y:S01]  /*47f0*/  SHF.R.U32.HI R82, RZ, 0x10, R45 ;  /* 0x00000010ff527819 */ /* 0x010fe2000001162d */
[----:B------:R-:W-:Y:S01]  /*4800*/  IMAD.MOV.U32 R45, RZ, RZ, R15 ;  /* 0x000000ffff2d7224 */ /* 0x000fe200078e000f */
[--C-:B------:R-:W-:Y:S01]  /*4810*/  SHF.R.U64 R39, R46, 0x10, R47.reuse ;  /* 0x000000102e277819 */ /* 0x100fe2000000122f */
[--C-:B------:R-:W-:Y:S01]  /*4820*/  HADD2.F32 R12, -RZ, R8.reuse.H0_H0 ;  /* 0x20000008ff0c7230 */ /* 0x100fe20000004100 */
[----:B------:R-:W-:Y:S01]  /*4830*/  SHF.R.U32.HI R81, RZ, 0x10, R47 ;  /* 0x00000010ff517819 */ /* 0x000fe2000001162f */
[--C-:B------:R-:W-:Y:S01]  /*4840*/  HADD2.F32 R47, -RZ, R93.reuse.H0_H0 ;  /* 0x2000005dff2f7230 */ /* 0x100fe20000004100 */
[--C-:B------:R-:W-:Y:S01]  /*4850*/  SHF.R.U64 R41, R50, 0x10, R51.reuse ;  /* 0x0000001032297819 */ /* 0x100fe20000001233 */
[----:B------:R-:W-:Y:S01]  /*4860*/  HADD2.F32 R93, -RZ, R93.H1_H1 ;  /* 0x3000005dff5d7230 */ /* 0x000fe20000004100 */
[----:B------:R-:W-:Y:S01]  /*4870*/  SHF.R.U32.HI R80, RZ, 0x10, R51 ;  /* 0x00000010ff507819 */ /* 0x000fe20000011633 */
[----:B------:R-:W-:-:S02]  /*4880*/  HADD2.F32 R15, -RZ, R8.H1_H1 ;  /* 0x30000008ff0f7230 */ /* 0x000fc40000004100 */
[----:B------:R-:W-:Y:S02]  /*4890*/  HADD2.F32 R8, -RZ, R9.H0_H0 ;  /* 0x20000009ff087230 */ /* 0x000fe40000004100 */
[-C--:B------:R-:W-:Y:S01]  /*48a0*/  FMUL.FTZ R9, R12, R93.reuse ;  /* 0x0000005d0c097220 */ /* 0x080fe20000410000 */
[----:B------:R-:W-:Y:S02]  /*48b0*/  HADD2.F32 R48, -RZ, R48.H0_H0 ;  /* 0x20000030ff307230 */ /* 0x000fe40000004100 */
[----:B------:R-:W-:Y:S02]  /*48c0*/  HADD2.F32 R46, -RZ, R82.H0_H0 ;  /* 0x20000052ff2e7230 */ /* 0x000fe40000004100 */
[C---:B------:R-:W-:Y:S01]  /*48d0*/  FMUL.FTZ R93, R8.reuse, R93 ;  /* 0x0000005d085d7220 */ /* 0x040fe20000410000 */
[-C--:B------:R-:W-:Y:S01]  /*48e0*/  FFMA.FTZ R8, R8, R47.reuse, -R9 ;  /* 0x0000002f08087223 */ /* 0x080fe20000010809 */
[-C--:B------:R-:W-:Y:S01]  /*48f0*/  FMUL.FTZ R50, R15, R48.reuse ;  /* 0x000000300f327220 */ /* 0x080fe20000410000 */
[----:B------:R-:W-:Y:S01]  /*4900*/  FMUL.FTZ R48, R11, R48 ;  /* 0x000000300b307220 */ /* 0x000fe20000410000 */
[----:B------:R-:W-:Y:S01]  /*4910*/  FFMA.FTZ R9, R12, R47, R93 ;  /* 0x0000002f0c097223 */ /* 0x000fe2000001005d */
[----:B------:R-:W-:-:S02]  /*4920*/  HADD2.F32 R47, -RZ, R45.H1_H1 ;  /* 0x3000002dff2f7230 */ /* 0x000fc40000004100 */
[-C--:B------:R-:W-:Y:S01]  /*4930*/  FFMA.FTZ R11, R11, R46.reuse, -R50 ;  /* 0x0000002e0b0b7223 */ /* 0x080fe20000010832 */
[----:B------:R-:W-:Y:S01]  /*4940*/  FFMA.FTZ R12, R15, R46, R48 ;  /* 0x0000002e0f0c7223 */ /* 0x000fe20000010030 */
[----:B------:R-:W-:Y:S02]  /*4950*/  HADD2.F32 R46, -RZ, R45.H0_H0 ;  /* 0x2000002dff2e7230 */ /* 0x000fe40000004100 */
[----:B------:R-:W-:Y:S01]  /*4960*/  HADD2.F32 R80, -RZ, R80.H0_H0 ;  /* 0x20000050ff507230 */ /* 0x000fe20000004100 */
[----:B------:R-:W-:Y:S01]  /*4970*/  F2FP.F16.F32.PACK_AB R11, R11, R8 ;  /* 0x000000080b0b723e */ /* 0x000fe200000000ff */
[----:B------:R-:W-:Y:S02]  /*4980*/  HADD2.F32 R45, -RZ, R13.H1_H1 ;  /* 0x3000000dff2d7230 */ /* 0x000fe40000004100 */
[----:B------:R-:W-:Y:S02]  /*4990*/  HADD2.F32 R50, -RZ, R81.H0_H0 ;  /* 0x20000051ff327230 */ /* 0x000fe40000004100 */
[----:B------:R-:W-:Y:S01]  /*49a0*/  FMUL.FTZ R86, R47, R80 ;  /* 0x000000502f567220 */ /* 0x000fe20000410000 */
[----:B------:R-:W-:-:S02]  /*49b0*/  HADD2.F32 R49, -RZ, R92.H0_H0 ;  /* 0x2000005cff317230 */ /* 0x000fc40000004100 */
[C---:B------:R-:W-:Y:S01]  /*49c0*/  FMUL.FTZ R80, R45.reuse, R80 ;  /* 0x000000502d507220 */ /* 0x040fe20000410000 */
[----:B------:R-:W-:Y:S02]  /*49d0*/  HADD2.F32 R15, -RZ, R13.H0_H0 ;  /* 0x2000000dff0f7230 */ /* 0x000fe40000004100 */
[-C--:B------:R-:W-:Y:S01]  /*49e0*/  FFMA.FTZ R86, R45, R50.reuse, -R86 ;  /* 0x000000322d567223 */ /* 0x080fe20000010856 */
[----:B------:R-:W-:Y:S02]  /*49f0*/  HADD2.F32 R48, -RZ, R90.H1_H1 ;  /* 0x3000005aff307230 */ /* 0x000fe40000004100 */
[-C--:B------:R-:W-:Y:S01]  /*4a00*/  FMUL.FTZ R82, R46, R49.reuse ;  /* 0x000000312e527220 */ /* 0x080fe20000410000 */
[----:B------:R-:W-:Y:S01]  /*4a10*/  FFMA.FTZ R80, R47, R50, R80 ;  /* 0x000000322f507223 */ /* 0x000fe20000010050 */
[----:B------:R-:W-:Y:S02]  /*4a20*/  HADD2.F32 R45, -RZ, R44.H0_H0 ;  /* 0x2000002cff2d7230 */ /* 0x000fe40000004100 */
[----:B------:R-:W-:Y:S01]  /*4a30*/  FMUL.FTZ R49, R15, R49 ;  /* 0x000000310f317220 */ /* 0x000fe20000410000 */
[----:B------:R-:W-:-:S02]  /*4a40*/  HADD2.F32 R47, -RZ, R42.H0_H0 ;  /* 0x2000002aff2f7230 */ /* 0x000fc40000004100 */
[-C--:B------:R-:W-:Y:S01]  /*4a50*/  FFMA.FTZ R13, R15, R48.reuse, -R82 ;  /* 0x000000300f0d7223 */ /* 0x080fe20000010852 */
[----:B------:R-:W-:Y:S02]  /*4a60*/  HADD2.F32 R44, -RZ, R44.H1_H1 ;  /* 0x3000002cff2c7230 */ /* 0x000fe40000004100 */
[----:B------:R-:W-:Y:S01]  /*4a70*/  FFMA.FTZ R15, R46, R48, R49 ;  /* 0x000000302e0f7223 */ /* 0x000fe20000010031 */
[--C-:B------:R-:W-:Y:S02]  /*4a80*/  HADD2.F32 R42, -RZ, R43.reuse.H0_H0 ;  /* 0x2000002bff2a7230 */ /* 0x100fe40000004100 */
[----:B------:R-:W-:Y:S02]  /*4a90*/  HADD2.F32 R43, -RZ, R43.H1_H1 ;  /* 0x3000002bff2b7230 */ /* 0x000fe40000004100 */
[----:B------:R-:W-:Y:S01]  /*4aa0*/  FMUL.FTZ R48, R44, R47 ;  /* 0x0000002f2c307220 */ /* 0x000fe20000410000 */
[----:B------:R-:W-:Y:S01]  /*4ab0*/  HADD2.F32 R40, -RZ, R40.H0_H0 ;  /* 0x20000028ff287230 */ /* 0x000fe20000004100 */
[----:B------:R-:W-:Y:S01]  /*4ac0*/  F2FP.F16.F32.PACK_AB R86, R86, R13 ;  /* 0x0000000d5656723e */ /* 0x000fe200000000ff */
[----:B------:R-:W-:-:S02]  /*4ad0*/  HADD2.F32 R46, -RZ, R91.H0_H0 ;  /* 0x2000005bff2e7230 */ /* 0x000fc40000004100 */
[C---:B------:R-:W-:Y:S01]  /*4ae0*/  FMUL.FTZ R47, R43.reuse, R47 ;  /* 0x0000002f2b2f7220 */ /* 0x040fe20000410000 */
[----:B------:R-:W-:Y:S02]  /*4af0*/  HADD2.F32 R90, -RZ, R90.H0_H0 ;  /* 0x2000005aff5a7230 */ /* 0x000fe40000004100 */
[----:B------:R-:W-:Y:S01]  /*4b00*/  FFMA.FTZ R48, R43, R40, -R48 ;  /* 0x000000282b307223 */ /* 0x000fe20000010830 */
[----:B------:R-:W-:Y:S02]  /*4b10*/  HADD2.F32 R43, -RZ, R41.H0_H0 ;  /* 0x20000029ff2b7230 */ /* 0x000fe40000004100 */
[----:B------:R-:W-:Y:S01]  /*4b20*/  FMUL.FTZ R49, R45, R46 ;  /* 0x0000002e2d317220 */ /* 0x000fe20000410000 */
[----:B------:R-:W-:Y:S01]  /*4b30*/  FFMA.FTZ R47, R44, R40, R47 ;  /* 0x000000282c2f7223 */ /* 0x000fe2000001002f */
[----:B------:R-:W-:Y:S02]  /*4b40*/  HADD2.F32 R41, -RZ, R14.H0_H0 ;  /* 0x2000000eff297230 */ /* 0x000fe40000004100 */
[----:B------:R-:W-:Y:S01]  /*4b50*/  FMUL.FTZ R46, R42, R46 ;  /* 0x0000002e2a2e7220 */ /* 0x000fe20000410000 */
[----:B------:R-:W-:-:S02]  /*4b60*/  HADD2.F32 R92, -RZ, R92.H1_H1 ;  /* 0x3000005cff5c7230 */ /* 0x000fc40000004100 */
[-C--:B------:R-:W-:Y:S01]  /*4b70*/  FFMA.FTZ R49, R42, R90.reuse, -R49 ;  /* 0x0000005a2a317223 */ /* 0x080fe20000010831 */
[----:B------:R-:W-:Y:S02]  /*4b80*/  HADD2.F32 R40, -RZ, R10.H0_H0 ;  /* 0x2000000aff287230 */ /* 0x000fe40000004100 */
[----:B------:R-:W-:Y:S01]  /*4b90*/  FFMA.FTZ R46, R45, R90, R46 ;  /* 0x0000005a2d2e7223 */ /* 0x000fe2000001002e */
[----:B------:R-:W-:Y:S02]  /*4ba0*/  HADD2.F32 R14, -RZ, R14.H1_H1 ;  /* 0x3000000eff0e7230 */ /* 0x000fe40000004100 */
[-C--:B------:R-:W-:Y:S01]  /*4bb0*/  FMUL.FTZ R45, R41, R92.reuse ;  /* 0x0000005c292d7220 */ /* 0x080fe20000410000 */
[----:B------:R-:W-:Y:S02]  /*4bc0*/  HADD2.F32 R10, -RZ, R10.H1_H1 ;  /* 0x3000000aff0a7230 */ /* 0x000fe40000004100 */
[----:B------:R-:W-:Y:S01]  /*4bd0*/  FMUL.FTZ R92, R40, R92 ;  /* 0x0000005c285c7220 */ /* 0x000fe20000410000 */
[----:B------:R-:W-:-:S02]  /*4be0*/  HADD2.F32 R91, -RZ, R91.H1_H1 ;  /* 0x3000005bff5b7230 */ /* 0x000fc40000004100 */
        /* <DEDUP_REMOVED lines=8> */
[----:B------:R-:W-:Y:S01]  /*4c70*/  MOV R9, R11 ;  /* 0x0000000b00097202 */ /* 0x000fe20000000f00 */
[----:B------:R-:W-:Y:S01]  /*4c80*/  IMAD.MOV.U32 R11, RZ, RZ, R86 ;  /* 0x000000ffff0b7224 */ /* 0x000fe200078e0056 */
[----:B------:R-:W-:-:S02]  /*4c90*/  F2FP.F16.F32.PACK_AB R15, R80, R15 ;  /* 0x0000000f500f723e */ /* 0x000fc400000000ff */
[----:B------:R-:W-:Y:S02]  /*4ca0*/  F2FP.F16.F32.PACK_AB R8, R48, R49 ;  /* 0x000000313008723e */ /* 0x000fe400000000ff */
[----:B------:R-:W-:Y:S02]  /*4cb0*/  F2FP.F16.F32.PACK_AB R12, R47, R46 ;  /* 0x0000002e2f0c723e */ /* 0x000fe400000000ff */
[----:B------:R-:W-:Y:S02]  /*4cc0*/  F2FP.F16.F32.PACK_AB R10, R10, R45 ;  /* 0x0000002d0a0a723e */ /* 0x000fe400000000ff */
[----:B------:R-:W-:-:S07]  /*4cd0*/  F2FP.F16.F32.PACK_AB R14, R43, R92 ;  /* 0x0000005c2b0e723e */ /* 0x000fce00000000ff */
.L_x_13253:
[----:B------:R-:W-:Y:S05]  /*4ce0*/  BSYNC B1 ;  /* 0x0000000000017941 */ /* 0x000fea0003800000 */
.L_x_13252:
[----:B------:R-:W-:Y:S01]  /*4cf0*/  ISETP.GE.AND P3, PT, R38, R87, PT ;  /* 0x000000572600720c */ /* 0x000fe20003f66270 */
[----:B0-----:R0:W-:Y:S02]  /*4d00*/  ST.E.128 desc[UR42][R36.64], R8 ;  /* 0x0000000824007985 */ /* 0x0011e4000c101d2a */
[----:B0-----:R-:W-:Y:S02]  /*4d10*/  IMAD.MOV.U32 R8, RZ, RZ, R84 ;  /* 0x000000ffff087224 */ /* 0x001fe400078e0054 */
[----:B------:R-:W-:-:S08]  /*4d20*/  IMAD.MOV.U32 R9, RZ, RZ, R85 ;  /* 0x000000ffff097224 */ /* 0x000fd000078e0055 */
[----:B------:R-:W-:Y:S05]  /*4d30*/  @P3 BRA `(.L_x_13234) ;  /* 0x0000000400203947 */ /* 0x000fea0003800000 */
[----:B------:R-:W-:-:S05]  /*4d40*/  IMAD.WIDE R8, R38, 0x2, R8 ;  /* 0x0000000226087825 */ /* 0x000fca00078e0208 */
[----:B-1----:R0:W-:Y:S01]  /*4d50*/  ST.E.128 desc[UR42][R8.64], R12 ;  /* 0x0000000c08007985 */ /* 0x0021e2000c101d2a */
[----:B------:R-:W-:Y:S05]  /*4d60*/  BRA `(.L_x_13234) ;  /* 0x0000000400147947 */ /* 0x000fea0003800000 */
.L_x_13215:
[----:B------:R-:W-:-:S06]  /*4d70*/  UISETP.NE.AND UP0, UPT, UR39, 0x3, UPT ;  /* 0x000000032700788c */ /* 0x000fcc000bf05270 */
[----:B------:R-:W-:-:S13]  /*4d80*/  PLOP3.LUT P5, PT, PT, PT, UP0, 0x80, 0x0 ;  /* 0x000000000000781c */ /* 0x000fda0003faf008 */
[----:B------:R-:W-:Y:S05]  /*4d90*/  @!P5 BRA `(.L_x_13254) ;  /* 0x000000000004d947 */ /* 0x000fea0003800000 */
[----:B------:R-:W-:Y:S01]  /*4da0*/  BPT.TRAP 0x1 ;  /* 0x000000040000795c */ /* 0x000fe20000300000 */
.L_x_13254:
[----:B------:R-:W-:Y:S01]  /*4db0*/  IMAD R71, R19, 0x8, R18 ;  /* 0x0000000813477824 */ /* 0x000fe200078e0212 */
[----:B------:R-:W-:Y:S01]  /*4dc0*/  SHF.L.U32 R79, R154, 0x1f, RZ ;  /* 0x0000001f9a4f7819 */ /* 0x000fe200000006ff */
[----:B------:R-:W-:Y:S01]  /*4dd0*/  BSSY B1, `(.L_x_13255) ;  /* 0x0000004000017945 */ /* 0x000fe20003800000 */
[----:B------:R-:W-:Y:S02]  /*4de0*/  SHF.R.S32.HI R76, RZ, 0x1f, R75 ;  /* 0x0000001fff4c7819 */ /* 0x000fe4000001144b */
[----:B------:R-:W0:Y:S02]  /*4df0*/  SYNCS.PHASECHK.TRANS64.TRYWAIT P3, [R71+URZ+0x16890], R79 ;  /* 0x0168904f470075a7 */ /* 0x000e24000806017f */
[----:B0-----:R-:W-:Y:S05]  /*4e00*/  @!P3 BRA `(.L_x_13256) ;  /* 0x0000010000c0b947 */ /* 0x001fea0003800000 */
.L_x_13467:
[----:B------:R-:W-:Y:S05]  /*4e10*/  BSYNC B1 ;  /* 0x0000000000017941 */ /* 0x000fea0003800000 */
.L_x_13255:
        /* <DEDUP_REMOVED lines=27> */
.L_x_13471:
[----:B------:R-:W-:Y:S04]  /*4fd0*/  BSSY B1, `(.L_x_13258) ;  /* 0x000000d000017945 */ /* 0x000fe80003800000 */
[----:B------:R-:W-:Y:S05]  /*4fe0*/  @!P3 BRA `(.L_x_13259) ;  /* 0x00000000002cb947 */ /* 0x000fea0003800000 */
[----:B------:R-:W-:Y:S02]  /*4ff0*/  ULDC UR4, c[0x0][0x2f4] ;  /* 0x0000bd0000047ab9 */ /* 0x000fe40000000800 */
[----:B------:R-:W-:-:S13]  /*5000*/  ISETP.GE.AND P3, PT, R16, UR4, PT ;  /* 0x0000000410007c0c */ /* 0x000fda000bf66270 */
[----:B---3--:R-:W-:-:S04]  /*5010*/  @!P3 LEA R14, P4, R16, R37, 0x1 ;  /* 0x00000025100eb211 */ /* 0x008fc800078808ff */
[----:B--2---:R-:W-:Y:S02]  /*5020*/  @!P3 LEA.HI.X R15, R16, R9, R17, 0x1, P4 ;  /* 0x00000009100fb211 */ /* 0x004fe400020f0c11 */
[----:B------:R-:W-:-:S13]  /*5030*/  ISETP.GE.AND P4, PT, R2, UR4, PT ;  /* 0x0000000402007c0c */ /* 0x000fda000bf86270 */
[----:B------:R-:W-:-:S04]  /*5040*/  @!P4 LEA R12, P6, R2, R37, 0x1 ;  /* 0x00000025020cc211 */ /* 0x000fc800078c08ff */
[----:B------:R-:W-:Y:S02]  /*5050*/  @!P4 LEA.HI.X R13, R2, R9, R153, 0x1, P6 ;  /* 0x00000009020dc211 */ /* 0x000fe400030f0c99 */
[----:B------:R-:W2:Y:S04]  /*5060*/  @!P3 LDS.128 R8, [R73+0xe000] ;  /* 0x00e000004908b984 */ /* 0x000ea80000000c00 */
[----:B--2---:R-:W-:Y:S04]  /*5070*/  @!P3 ST.E.128 desc[UR42][R14.64], R8 ;  /* 0x000000080e00b985 */ /* 0x004fe8000c101d2a */
[----:B------:R-:W2:Y:S04]  /*5080*/  @!P4 LDS.128 R8, [R72+0xe000] ;  /* 0x00e000004808c984 */ /* 0x000ea80000000c00 */
[----:B--2---:R4:W-:Y:S02]  /*5090*/  @!P4 ST.E.128 desc[UR42][R12.64], R8 ;  /* 0x000000080c00c985 */ /* 0x0049e4000c101d2a */
.L_x_13259:
[----:B------:R-:W-:Y:S05]  /*50a0*/  BSYNC B1 ;  /* 0x0000000000017941 */ /* 0x000fea0003800000 */
.L_x_13258:
[----:B------:R-:W-:-:S03]  /*50b0*/  UMOV UR4, 0xffffffff ;  /* 0xffffffff00047882 */ /* 0x000fc60000000000 */
[----:B------:R-:W-:Y:S05]  /*50c0*/  BRA.DIV UR4, `(.L_x_13260) ;  /* 0x0000010204707947 */ /* 0x000fea000b800000 */
[----:B--2-4-:R2:W4:Y:S04]  /*50d0*/  SHFL.IDX PT, R9, R38, 0x1, 0x1c1f ;  /* 0x003c1f0026097f89 */ /* 0x01452800000e0000 */
[----:B---3--:R2:W3:Y:S02]  /*50e0*/  SHFL.IDX PT, R37, R36, 0x1, 0x1c1f ;  /* 0x003c1f0024257f89 */ /* 0x0084e400000e0000 */
.L_x_13475:
[----:B------:R-:W-:-:S13]  /*50f0*/  ISETP.GE.AND P3, PT, R39, 0x61, PT ;  /* 0x000000612700780c */ /* 0x000fda0003f66270 */
[----:B------:R-:W-:Y:S05]  /*5100*/  @!P3 BRA `(.L_x_13234) ;  /* 0x00000000002cb947 */ /* 0x000fea0003800000 */
[----:B------:R-:W-:Y:S02]  /*5110*/  ULDC UR4, c[0x0][0x2f4] ;  /* 0x0000bd0000047ab9 */ /* 0x000fe40000000800 */
[----:B------:R-:W-:-:S13]  /*5120*/  ISETP.GE.AND P3, PT, R16, UR4, PT ;  /* 0x0000000410007c0c */ /* 0x000fda000bf66270 */
[----:B---3--:R-:W-:-:S04]  /*5130*/  @!P3 LEA R14, P4, R16, R37, 0x1 ;  /* 0x00000025100eb211 */ /* 0x008fc800078808ff */
[----:B----4-:R-:W-:Y:S02]  /*5140*/  @!P3 LEA.HI.X R15, R16, R9, R17, 0x1, P4 ;  /* 0x00000009100fb211 */ /* 0x010fe400020f0c11 */
[----:B------:R-:W-:-:S13]  /*5150*/  ISETP.GE.AND P4, PT, R2, UR4, PT ;  /* 0x0000000402007c0c */ /* 0x000fda000bf86270 */
[----:B------:R-:W-:-:S04]  /*5160*/  @!P4 LEA R12, P6, R2, R37, 0x1 ;  /* 0x00000025020cc211 */ /* 0x000fc800078c08ff */
[----:B------:R-:W-:Y:S02]  /*5170*/  @!P4 LEA.HI.X R13, R2, R9, R153, 0x1, P6 ;  /* 0x00000009020dc211 */ /* 0x000fe400030f0c99 */
[----:B------:R-:W3:Y:S04]  /*5180*/  @!P3 LDS.128 R8, [R73+0x11000] ;  /* 0x011000004908b984 */ /* 0x000ee80000000c00 */
[----:B---3--:R-:W-:Y:S04]  /*5190*/  @!P3 ST.E.128 desc[UR42][R14.64], R8 ;  /* 0x000000080e00b985 */ /* 0x008fe8000c101d2a */
[----:B------:R-:W3:Y:S04]  /*51a0*/  @!P4 LDS.128 R8, [R72+0x11000] ;  /* 0x011000004808c984 */ /* 0x000ee80000000c00 */
[----:B---3--:R3:W-:Y:S02]  /*51b0*/  @!P4 ST.E.128 desc[UR42][R12.64], R8 ;  /* 0x000000080c00c985 */ /* 0x0087e4000c101d2a */
.L_x_13234:
[----:B------:R-:W-:Y:S05]  /*51c0*/  BSYNC B0 ;  /* 0x0000000000007941 */ /* 0x000fea0003800000 */
.L_x_13214:
[----:B0--34-:R-:W0:Y:S01]  /*51d0*/  S2R R8, SR_TID.X ;  /* 0x0000000000087919 */ /* 0x019e220000002100 */
        /* <DEDUP_REMOVED lines=8> */
[----:B---3--:R3:W-:Y:S01]  /*5260*/  BAR.SYNC.DEFER_BLOCKING R62, 0x80 ;  /* 0x0002003e0000751d */ /* 0x0087e20000010000 */
[----:B0-----:R-:W-:-:S13]  /*5270*/  LOP3.LUT P3, RZ, R8, 0x7f, RZ, 0xc0, !PT ;  /* 0x0000007f08ff7812 */ /* 0x001fda000786c0ff */
[----:B------:R-:W-:-:S05]  /*5280*/  @!P3 VIADD R8, R71, 0x168a0 ;  /* 0x000168a04708b836 */ /* 0x000fca0000000000 */
[----:B------:R-:W-:-:S04]  /*5290*/  @!P3 PRMT R8, RZ, 0x654, R8 ;  /* 0x00000654ff08b816 */ /* 0x000fc80000000008 */
[----:B------:R3:W-:Y:S01]  /*52a0*/  @!P3 SYNCS.ARRIVE.TRANS64.RED.A1T0 RZ, [R8+URZ], RZ ;  /* 0x000000ff08ffb9a7 */ /* 0x0007e2000810043f */
[----:B------:R-:W-:Y:S05]  /*52b0*/  @!P5 BRA `(.L_x_13262) ;  /* 0x000000000004d947 */ /* 0x000fea0003800000 */
[----:B------:R-:W-:Y:S01]  /*52c0*/  BPT.TRAP 0x1 ;  /* 0x000000040000795c */ /* 0x000fe20000300000 */
.L_x_13262:
[----:B------:R-:W-:Y:S05]  /*52d0*/  BSYNC B0 ;  /* 0x0000000000007941 */ /* 0x000fea0003800000 */
.L_x_13261:
[----:B------:R-:W0:Y:S01]  /*52e0*/  SYNCS.PHASECHK.TRANS64.TRYWAIT P4, [R71+URZ+0x168b0], R79 ;  /* 0x0168b04f470075a7 */ /* 0x000e22000808017f */
[----:B------:R-:W-:Y:S01]  /*52f0*/  ULDC UR40, c[0x0][0x2f4] ;  /* 0x0000bd0000287ab9 */ /* 0x000fe20000000800 */
[----:B------:R-:W-:Y:S04]  /*5300*/  BSSY B0, `(.L_x_13263) ;  /* 0x0000002000007945 */ /* 0x000fe80003800000 */
[----:B0-----:R-:W-:Y:S05]  /*5310*/  @!P4 BRA `(.L_x_13264) ;  /* 0x000001000028c947 */ /* 0x001fea0003800000 */
.L_x_13476:
[----:B------:R-:W-:Y:S05]  /*5320*/  BSYNC B0 ;  /* 0x0000000000007941 */ /* 0x000fea0003800000 */
.L_x_13263:
[----:B------:R-:W-:Y:S01]  /*5330*/  ULDC.64 UR4, c[0x0][0x328] ;  /* 0x0000ca0000047ab9 */ /* 0x000fe20000000a00 */
[----:B------:R-:W-:Y:S01]  /*5340*/  IMAD.IADD R78, R78, 0x1, -R152 ;  /* 0x000000014e4e7824 */ /* 0x000fe200078e0a98 */
[----:B------:R-:W-:Y:S01]  /*5350*/  BSSY B0, `(.L_x_13265) ;  /* 0x0000020000007945 */ /* 0x000fe20003800000 */
[----:B------:R-:W-:Y:S02]  /*5360*/  IMAD R76, R76, UR4, RZ ;  /* 0x000000044c4c7c24 */ /* 0x000fe4000f8e02ff */
[----:B---3--:R-:W-:-:S04]  /*5370*/  IMAD.WIDE.U32 R8, R75, UR4, RZ ;  /* 0x000000044b087c25 */ /* 0x008fc8000f8e00ff */
[----:B------:R-:W-:Y:S01]  /*5380*/  IMAD R75, R75, UR5, R76 ;  /* 0x000000054b4b7c24 */ /* 0x000fe2000f8e024c */
[----:B------:R-:W-:Y:S02]  /*5390*/  ULDC.64 UR4, c[0x0][0x338] ;  /* 0x0000ce0000047ab9 */ /* 0x000fe40000000a00 */
[----:B------:R-:W-:Y:S02]  /*53a0*/  IMAD R77, R77, UR4, RZ ;  /* 0x000000044d4d7c24 */ /* 0x000fe4000f8e02ff */
        /* <DEDUP_REMOVED lines=10> */
[----:B-12---:R-:W-:-:S04]  /*5450*/  LEA R36, P4, R8, UR4, 0x1 ;  /* 0x0000000408247c11 */ /* 0x006fc8000f8808ff */
[----:B------:R-:W-:Y:S01]  /*5460*/  LEA.HI.X R37, R8, UR5, R9, 0x1, P4 ;  /* 0x0000000508257c11 */ /* 0x000fe2000a0f0c09 */
[----:B------:R1:W2:Y:S01]  /*5470*/  SHFL.IDX PT, R13, R36, RZ, 0x1c1f ;  /* 0x001c1fff240d7589 */ /* 0x0002a200000e0000 */
[----:B------:R-:W-:-:S03]  /*5480*/  ISETP.GE.AND P4, PT, R78, 0x1, PT ;  /* 0x000000014e00780c */ /* 0x000fc60003f86270 */
[----:B------:R1:W3:Y:S10]  /*5490*/  SHFL.IDX PT, R9, R37, RZ, 0x1c1f ;  /* 0x001c1fff25097589 */ /* 0x0002f400000e0000 */
[----:B-1----:R-:W-:Y:S05]  /*54a0*/  @!P4 BRA `(.L_x_13266) ;  /* 0x000000000028c947 */ /* 0x002fea0003800000 */
[----:B------:R-:W-:-:S13]  /*54b0*/  ISETP.GE.AND P4, PT, R16, UR40, PT ;  /* 0x0000002810007c0c */ /* 0x000fda000bf86270 */
[----:B--2---:R-:W-:-:S04]  /*54c0*/  @!P4 LEA R14, P5, R16, R13, 0x1 ;  /* 0x0000000d100ec211 */ /* 0x004fc800078a08ff */
[----:B---3--:R-:W-:Y:S02]  /*54d0*/  @!P4 LEA.HI.X R15, R16, R9, R17, 0x1, P5 ;  /* 0x00000009100fc211 */ /* 0x008fe400028f0c11 */
[----:B------:R-:W-:-:S13]  /*54e0*/  ISETP.GE.AND P5, PT, R2, UR40, PT ;  /* 0x0000002802007c0c */ /* 0x000fda000bfa6270 */
[----:B------:R-:W-:-:S04]  /*54f0*/  @!P5 LEA R12, P6, R2, R13, 0x1 ;  /* 0x0000000d020cd211 */ /* 0x000fc800078c08ff */
[----:B------:R-:W-:Y:S02]  /*5500*/  @!P5 LEA.HI.X R13, R2, R9, R153, 0x1, P6 ;  /* 0x00000009020dd211 */ /* 0x000fe400030f0c99 */
[----:B------:R-:W1:Y:S04]  /*5510*/  @!P4 LDS.128 R8, [R73] ;  /* 0x000000004908c984 */ /* 0x000e680000000c00 */
[----:B-1----:R-:W-:Y:S04]  /*5520*/  @!P4 ST.E.128 desc[UR42][R14.64], R8 ;  /* 0x000000080e00c985 */ /* 0x002fe8000c101d2a */
[----:B------:R-:W1:Y:S04]  /*5530*/  @!P5 LDS.128 R8, [R72] ;  /* 0x000000004808d984 */ /* 0x000e680000000c00 */
[----:B-1----:R1:W-:Y:S02]  /*5540*/  @!P5 ST.E.128 desc[UR42][R12.64], R8 ;  /* 0x000000080c00d985 */ /* 0x0023e4000c101d2a */
.L_x_13266:
[----:B------:R-:W-:Y:S05]  /*5550*/  BSYNC B0 ;  /* 0x0000000000007941 */ /* 0x000fea0003800000 */
.L_x_13265:
[----:B------:R-:W-:Y:S01]  /*5560*/  ISETP.GE.AND P4, PT, R78, 0x61, PT ;  /* 0x000000614e00780c */ /* 0x000fe20003f86270 */
[----:B------:R-:W4:Y:S01]  /*5570*/  SHFL.IDX PT, R37, R37, 0x1, 0x1c1f ;  /* 0x003c1f0025257f89 */ /* 0x000f2200000e0000 */
[----:B------:R-:W-:Y:S03]  /*5580*/  BSSY B0, `(.L_x_13267) ;  /* 0x000000d000007945 */ /* 0x000fe60003800000 */
[----:B-12---:R1:W2:Y:S08]  /*5590*/  SHFL.IDX PT, R13, R36, 0x1, 0x1c1f ;  /* 0x003c1f00240d7f89 */ /* 0x0062b000000e0000 */
[----:B-1----:R-:W-:Y:S05]  /*55a0*/  @!P4 BRA `(.L_x_13268) ;  /* 0x000000000028c947 */ /* 0x002fea0003800000 */
[----:B------:R-:W-:-:S13]  /*55b0*/  ISETP.GE.AND P4, PT, R16, UR40, PT ;  /* 0x0000002810007c0c */ /* 0x000fda000bf86270 */
[----:B---3--:R-:W1:Y:S01]  /*55c0*/  @!P4 LDS.128 R8, [R73+0x3000] ;  /* 0x003000004908c984 */ /* 0x008e620000000c00 */
[----:B--2---:R-:W-:-:S04]  /*55d0*/  @!P4 LEA R14, P5, R16, R13, 0x1 ;  /* 0x0000000d100ec211 */ /* 0x004fc800078a08ff */
[----:B----4-:R-:W-:Y:S02]  /*55e0*/  @!P4 LEA.HI.X R15, R16, R37, R17, 0x1, P5 ;  /* 0x00000025100fc211 */ /* 0x010fe400028f0c11 */
[----:B------:R-:W-:-:S13]  /*55f0*/  ISETP.GE.AND P5, PT, R2, UR40, PT ;  /* 0x0000002802007c0c */ /* 0x000fda000bfa6270 */
[----:B------:R-:W-:-:S04]  /*5600*/  @!P5 LEA R12, P6, R2, R13, 0x1 ;  /* 0x0000000d020cd211 */ /* 0x000fc800078c08ff */
[----:B------:R-:W-:Y:S01]  /*5610*/  @!P5 LEA.HI.X R13, R2, R37, R153, 0x1, P6 ;  /* 0x00000025020dd211 */ /* 0x000fe200030f0c99 */
[----:B-1----:R-:W-:Y:S04]  /*5620*/  @!P4 ST.E.128 desc[UR42][R14.64], R8 ;  /* 0x000000080e00c985 */ /* 0x002fe8000c101d2a */
[----:B------:R-:W1:Y:S04]  /*5630*/  @!P5 LDS.128 R8, [R72+0x3000] ;  /* 0x003000004808d984 */ /* 0x000e680000000c00 */
[----:B-1----:R1:W-:Y:S02]  /*5640*/  @!P5 ST.E.128 desc[UR42][R12.64], R8 ;  /* 0x000000080c00d985 */ /* 0x0023e4000c101d2a */
.L_x_13268:
[----:B------:R-:W-:Y:S05]  /*5650*/  BSYNC B0 ;  /* 0x0000000000007941 */ /* 0x000fea0003800000 */
.L_x_13267:
[----:B-1----:R-:W5:Y:S01]  /*5660*/  LDL R8, [R1] ;  /* 0x0000000001087983 */ /* 0x002f620000100800 */
[----:B0-----:R-:W-:Y:S01]  /*5670*/  @!P3 VIADD R71, R71, 0x168c0 ;  /* 0x000168c04747b836 */ /* 0x001fe20000000000 */
[----:B------:R-:W-:Y:S01]  /*5680*/  IADD3 R19, R19, 0x1, RZ ;  /* 0x0000000113137810 */ /* 0x000fe20007ffe0ff */
[----:B------:R-:W-:Y:S01]  /*5690*/  @!PT LDS RZ, [RZ] ;  /* 0x00000000fffff984 */ /* 0x000fe20000000800 */
[----:B------:R-:W-:Y:S01]  /*56a0*/  @!PT LDS RZ, [RZ] ;  /* 0x00000000fffff984 */ /* 0x000fe20000000800 */
[----:B------:R-:W-:Y:S01]  /*56b0*/  @!PT LDS RZ, [RZ] ;  /* 0x00000000fffff984 */ /* 0x000fe20000000800 */
[----:B------:R-:W-:Y:S01]  /*56c0*/  @!PT LDS RZ, [RZ] ;  /* 0x00000000fffff984 */ /* 0x000fe20000000800 */
[----:B------:R0:W-:Y:S06]  /*56d0*/  MEMBAR.ALL.CTA ;  /* 0x0000000000007992 */ /* 0x0001ec0000008000 */
[----:B0-----:R-:W0:Y:S01]  /*56e0*/  FENCE.VIEW.ASYNC.S ;  /* 0x00000000000073c6 */ /* 0x001e220000000000 */
[----:B------:R-:W-:Y:S01]  /*56f0*/  @!P3 PRMT R71, RZ, 0x654, R71 ;  /* 0x00000654ff47b816 */ /* 0x000fe20000000047 */
[----:B0-----:R0:W-:Y:S06]  /*5700*/  BAR.SYNC.DEFER_BLOCKING R62, 0x80 ;  /* 0x0002003e0000751d */ /* 0x0011ec0000010000 */
[----:B------:R0:W-:Y:S01]  /*5710*/  @!P3 SYNCS.ARRIVE.TRANS64.RED.A1T0 RZ, [R71+URZ], RZ ;  /* 0x000000ff47ffb9a7 */ /* 0x0001e2000810043f */
[----:B------:R-:W-:-:S04]  /*5720*/  ISETP.NE.AND P3, PT, R19, 0x2, PT ;  /* 0x000000021300780c */ /* 0x000fc80003f65270 */
[----:B---3--:R-:W-:Y:S02]  /*5730*/  SEL R9, RZ, 0x1, P3 ;  /* 0x00000001ff097807 */ /* 0x008fe40001800000 */
[----:B------:R-:W-:Y:S02]  /*5740*/  SEL R19, R19, RZ, P3 ;  /* 0x000000ff13137207 */ /* 0x000fe40001800000 */
[----:B------:R-:W-:Y:S02]  /*5750*/  LOP3.LUT R154, R154, R9, RZ, 0x3c, !PT ;  /* 0x000000099a9a7212 */ /* 0x000fe400078e3cff */
[----:B-----5:R-:W-:-:S13]  /*5760*/  LOP3.LUT P4, RZ, R8, 0x1, RZ, 0xc0, !PT ;  /* 0x0000000108ff7812 */ /* 0x020fda000788c0ff */
[----:B0-----:R-:W-:Y:S05]  /*5770*/  @P4 BRA `(.L_x_13269) ;  /* 0xffffffc800104947 */ /* 0x001fea000383ffff */
[----:B------:R-:W0:Y:S01]  /*5780*/  S2R R8, SR_TID.X ;  /* 0x0000000000087919 */ /* 0x000e220000002100 */
[----:B------:R-:W-:Y:S02]  /*5790*/  PLOP3.LUT P0, PT, PT, PT, PT, 0x8, 0x0 ;  /* 0x000000000000781c */ /* 0x000fe40003f0e170 */
[----:B0-----:R-:W-:-:S04]  /*57a0*/  SHF.R.U32.HI R8, RZ, 0x7, R8 ;  /* 0x00000007ff087819 */ /* 0x001fc80000011608 */
[----:B------:R-:W-:-:S13]  /*57b0*/  ISETP.NE.AND P4, PT, R8, 0x1, PT ;  /* 0x000000010800780c */ /* 0x000fda0003f85270 */
[----:B------:R-:W-:Y:S06]  /*57c0*/  @!P4 BAR.ARV 0x9, 0x100 ;  /* 0x024400000000cb1d */ /* 0x000fec0000002000 */
.L_x_13209:
[----:B------:R-:W-:Y:S01]  /*57d0*/  ISETP.GE.AND P2, PT, R88, 0x1, PT ;  /* 0x000000015800780c */ /* 0x000fe20003f46270 */
[----:B------:R-:W-:Y:S01]  /*57e0*/  IMAD.MOV.U32 R3, RZ, RZ, RZ ;  /* 0x000000ffff037224 */ /* 0x000fe200078e00ff */
[----:B------:R-:W-:Y:S02]  /*57f0*/  PLOP3.LUT P1, PT, PT, PT, PT, 0x80, 0x0 ;  /* 0x000000000000781c */ /* 0x000fe40003f2f070 */
[----:B------:R-:W-:Y:S01]  /*5800*/  CS2R R28, SRZ ;  /* 0x00000000001c7805 */ /* 0x000fe2000001ff00 */
[----:B------:R-:W-:Y:S01]  /*5810*/  IMAD.MOV.U32 R119, RZ, RZ, RZ ;  /* 0x000000ffff777224 */ /* 0x000fe200078e00ff */
[----:B------:R-:W-:Y:S01]  /*5820*/  CS2R R26, SRZ ;  /* 0x00000000001a7805 */ /* 0x000fe2000001ff00 */
[----:B------:R-:W-:Y:S01]  /*5830*/  IMAD.MOV.U32 R0, RZ, RZ, RZ ;  /* 0x000000ffff007224 */ /* 0x000fe200078e00ff */
[----:B------:R-:W-:Y:S02]  /*5840*/  CS2R R30, SRZ ;  /* 0x00000000001e7805 */ /* 0x000fe4000001ff00 */
[----:B----4-:R-:W-:-:S02]  /*5850*/  CS2R R36, SRZ ;  /* 0x0000000000247805 */ /* 0x010fc4000001ff00 */
        /* <DEDUP_REMOVED lines=10> */
[----:B--2---:R-:W-:Y:S01]  /*5900*/  MOV R13, RZ ;  /* 0x000000ff000d7202 */ /* 0x004fe20000000f00 */
[----:B------:R-:W-:Y:S01]  /*5910*/  IMAD.MOV.U32 R56, RZ, RZ, RZ ;  /* 0x000000ffff387224 */ /* 0x000fe200078e00ff */
[----:B------:R-:W-:Y:S06]  /*5920*/  @P0 BRA `(.L_x_13270) ;  /* 0x00000000000c0947 */ /* 0x000fec0003800000 */
[----:B------:R-:W0:Y:S01]  /*5930*/  FENCE.VIEW.ASYNC.G ;  /* 0x00000000000073c6 */ /* 0x000e220000000100 */
[----:B------:R-:W-:Y:S05]  /*5940*/  WARPSYNC.ALL ;  /* 0x0000000000007948 */ /* 0x000fea0003800000 */
[----:B0-----:R-:W-:Y:S06]  /*5950*/  BAR.ARV 0xc, 0x200 ;  /* 0x0308000000007b1d */ /* 0x001fec0000002000 */
.L_x_13270:
        /* <DEDUP_REMOVED lines=12> */
.L_x_13479:
[----:B------:R-:W0:Y:S01]  /*5a20*/  LDL R3, [R1+0x20] ;  /* 0x0000200001037983 */ /* 0x000e220000100800 */
[----:B------:R-:W-:Y:S01]  /*5a30*/  BSSY B6, `(.L_x_13273) ;  /* 0x000001b000067945 */ /* 0x000fe20003800000 */
[----:B0-----:R-:W-:-:S05]  /*5a40*/  IMAD.HI R0, R3, 0x55555556, RZ ;  /* 0x5555555603007827 */ /* 0x001fca00078e02ff */
[----:B------:R-:W-:-:S05]  /*5a50*/  LEA.HI R0, R0, R0, RZ, 0x1 ;  /* 0x0000000000007211 */ /* 0x000fca00078f08ff */
[----:B------:R-:W-:Y:S01]  /*5a60*/  IMAD R0, R0, -0x3, R3 ;  /* 0xfffffffd00007824 */ /* 0x000fe200078e0203 */
[----:B------:R-:W-:-:S04]  /*5a70*/  IADD3 R3, R18, 0x8400, RZ ;  /* 0x0000840012037810 */ /* 0x000fc80007ffe0ff */
[----:B------:R-:W-:Y:S01]  /*5a80*/  LOP3.LUT P0, RZ, R3, 0x3ff, RZ, 0xc0, !PT ;  /* 0x000003ff03ff7812 */ /* 0x000fe2000780c0ff */
[----:B------:R-:W-:-:S03]  /*5a90*/  IMAD R0, R0, 0x2000, R3 ;  /* 0x0000200000007824 */ /* 0x000fc600078e0203 */
        /* <DEDUP_REMOVED lines=8> */
[----:B-1----:R0:W1:Y:S01]  /*5b20*/  LDC.64 R14, c[0x4][R0] ;  /* 0x01000000000e7b82 */ /* 0x0020620000000a00 */
        /* <DEDUP_REMOVED lines=11> */
.L_x_13274:
[----:B------:R-:W-:Y:S05]  /*5be0*/  BSYNC B6 ;  /* 0x0000000000067941 */ /* 0x000fea0003800000 */
.L_x_13273:
        /* <DEDUP_REMOVED lines=8> */
[----:B------:R0:W2:Y:S03]  /*5c70*/  SYNCS.PHASECHK.TRANS64.TRYWAIT P0, [R18+URZ+0x16800], R3 ;  /* 0x01680003120075a7 */ /* 0x0000a6000800017f */
[----:B--2---:R-:W-:Y:S05]  /*5c80*/  @!P0 NANOSLEEP.SYNCS 0x989680 ;  /* 0x009896800000895d */ /* 0x004fea0003900000 */
[----:B------:R-:W2:Y:S01]  /*5c90*/  @!P0 SYNCS.PHASECHK.TRANS64 P0, [R18+URZ+0x16800], R3 ;  /* 0x01680003120085a7 */ /* 0x000ea2000800007f */
[----:B------:R-:W-:Y:S04]  /*5ca0*/  BSSY B0, `(.L_x_13276) ;  /* 0x0000006000007945 */ /* 0x000fe80003800000 */
[----:B--2---:R-:W-:Y:S05]  /*5cb0*/  @P0 BRA `(.L_x_13277) ;  /* 0x0000000000100947 */ /* 0x004fea0003800000 */
.L_x_13278:
[----:B--2---:R2:W3:Y:S02]  /*5cc0*/  SYNCS.PHASECHK.TRANS64.TRYWAIT P0, [R18+URZ+0x16800], R3 ;  /* 0x01680003120075a7 */ /* 0x0044e4000800017f */
[----:B---3--:R-:W-:Y:S05]  /*5cd0*/  @!P0 NANOSLEEP.SYNCS 0x989680 ;  /* 0x009896800000895d */ /* 0x008fea0003900000 */
[----:B------:R-:W3:Y:S02]  /*5ce0*/  @!P0 SYNCS.PHASECHK.TRANS64 P0, [R18+URZ+0x16800], R3 ;  /* 0x01680003120085a7 */ /* 0x000ee4000800007f */
[----:B---3--:R-:W-:Y:S05]  /*5cf0*/  @!P0 BRA `(.L_x_13278) ;  /* 0xfffffffc00f08947 */ /* 0x008fea000383ffff */
.L_x_13277:
[----:B------:R-:W-:Y:S05]  /*5d00*/  BSYNC B0 ;  /* 0x0000000000007941 */ /* 0x000fea0003800000 */
.L_x_13276:
[----:B------:R-:W-:Y:S05]  /*5d10*/  BRA `(.L_x_13279) ;  /* 0x0000002000ec7947 */ /* 0x000fea0003800000 */
.L_x_13275:
[----:B-----5:R-:W-:Y:S01]  /*5d20*/  SHF.R.S32.HI R0, RZ, 0x1f, R24 ;  /* 0x0000001fff007819 */ /* 0x020fe20000011418 */
[----:B------:R-:W-:Y:S01]  /*5d30*/  ULDC.64 UR4, c[0x0][0x3f8] ;  /* 0x0000fe0000047ab9 */ /* 0x000fe20000000a00 */
[----:B------:R-:W-:Y:S01]  /*5d40*/  ULDC.64 UR6, c[0x0][0x408] ;  /* 0x0001020000067ab9 */ /* 0x000fe20000000a00 */
[----:B------:R-:W-:Y:S01]  /*5d50*/  ISETP.NE.AND P2, PT, R26, RZ, PT ;  /* 0x000000ff1a00720c */ /* 0x000fe20003f45270 */
[----:B------:R-:W-:Y:S01]  /*5d60*/  IMAD.WIDE.U32 R4, R24, UR4, RZ ;  /* 0x0000000418047c25 */ /* 0x000fe2000f8e00ff */
[----:B------:R-:W-:Y:S03]  /*5d70*/  BSSY B6, `(.L_x_13280) ;  /* 0x000001f000067945 */ /* 0x000fe60003800000 */
[C---:B------:R-:W-:Y:S02]  /*5d80*/  IMAD R3, R0.reuse, UR4, RZ ;  /* 0x0000000400037c24 */ /* 0x040fe4000f8e02ff */
[----:B------:R-:W-:-:S02]  /*5d90*/  IMAD R9, R0, UR6, RZ ;  /* 0x0000000600097c24 */ /* 0x000fc4000f8e02ff */
        /* <DEDUP_REMOVED lines=15> */
[----:B------:R-:W-:Y:S01]  /*5e90*/  IMAD.U32 R4, RZ, RZ, UR4 ;  /* 0x00000004ff047e24 */ /* 0x000fe2000f8e00ff */
[----:B-1----:R0:W1:Y:S01]  /*5ea0*/  LDC.64 R14, c[0x4][R0] ;  /* 0x01000000000e7b82 */ /* 0x0020620000000a00 */
        /* <DEDUP_REMOVED lines=11> */
.L_x_13281:
[----:B------:R-:W-:Y:S05]  /*5f60*/  BSYNC B6 ;  /* 0x0000000000067941 */ /* 0x000fea0003800000 */
.L_x_13280:
        /* <DEDUP_REMOVED lines=10> */
[----:B-1----:R0:W1:Y:S02]  /*6010*/  SHFL.IDX PT, R14, R27, RZ, 0x1c1f ;  /* 0x001c1fff1b0e7589 */ /* 0x00206400000e0000 */
.L_x_13485:
[----:B------:R-:W-:Y:S01]  /*6020*/  ULDC UR4, c[0x0][0x448] ;  /* 0x0001120000047ab9 */ /* 0x000fe20000000800 */
[----:B------:R-:W-:Y:S01]  /*6030*/  BSSY B1, `(.L_x_13285) ;  /* 0x000001e000017945 */ /* 0x000fe20003800000 */
[----:B0-----:R-:W-:Y:S01]  /*6040*/  IMAD R26, R25, UR4, RZ ;  /* 0x00000004191a7c24 */ /* 0x001fe2000f8e02ff */
[----:B------:R-:W-:Y:S02]  /*6050*/  CS2R R8, SRZ ;  /* 0x0000000000087805 */ /* 0x000fe4000001ff00 */
[----:B------:R-:W-:Y:S02]  /*6060*/  CS2R R6, SRZ ;  /* 0x0000000000067805 */ /* 0x000fe4000001ff00 */
[----:B------:R-:W-:Y:S02]  /*6070*/  CS2R R10, SRZ ;  /* 0x00000000000a7805 */ /* 0x000fe4000001ff00 */
[----:B------:R-:W-:Y:S02]  /*6080*/  CS2R R12, SRZ ;  /* 0x00000000000c7805 */ /* 0x000fe4000001ff00 */
[----:B------:R-:W-:-:S13]  /*6090*/  ISETP.GE.AND P0, PT, R4, R26, PT ;  /* 0x0000001a0400720c */ /* 0x000fda0003f06270 */
[----:B------:R-:W-:Y:S05]  /*60a0*/  @P0 BRA `(.L_x_13286) ;  /* 0x0000000000580947 */ /* 0x000fea0003800000 */
[----:B------:R-:W4:Y:S01]  /*60b0*/  LDL R28, [R1+0x50] ;  /* 0x00005000011c7983 */ /* 0x000f220000100800 */
[----:B------:R-:W-:-:S03]  /*60c0*/  ULDC UR4, c[0x0][0x3f4] ;  /* 0x0000fd0000047ab9 */ /* 0x000fc60000000800 */
[----:B------:R-:W4:Y:S01]  /*60d0*/  LDL R27, [R1+0x4c] ;  /* 0x00004c00011b7983 */ /* 0x000f220000100800 */
[----:B------:R-:W-:Y:S01]  /*60e0*/  ISETP.GE.AND P3, PT, R156, UR4, PT ;  /* 0x000000049c007c0c */ /* 0x000fe2000bf66270 */
[----:B---3--:R-:W-:Y:S01]  /*60f0*/  IMAD.MOV.U32 R6, RZ, RZ, R0 ;  /* 0x000000ffff067224 */ /* 0x008fe200078e0000 */
[----:B------:R-:W-:Y:S01]  /*6100*/  ISETP.GE.AND P2, PT, R22, UR4, PT ;  /* 0x0000000416007c0c */ /* 0x000fe2000bf46270 */
[----:B--2---:R-:W-:Y:S01]  /*6110*/  IMAD.MOV.U32 R7, RZ, RZ, R3 ;  /* 0x000000ffff077224 */ /* 0x004fe200078e0003 */
[----:B----4-:R-:W-:Y:S02]  /*6120*/  MOV R15, R5 ;  /* 0x00000005000f7202 */ /* 0x010fe40000000f00 */
[----:B------:R-:W-:Y:S02]  /*6130*/  CS2R R10, SRZ ;  /* 0x00000000000a7805 */ /* 0x000fe4000001ff00 */
[----:B------:R-:W-:Y:S02]  /*6140*/  CS2R R8, SRZ ;  /* 0x0000000000087805 */ /* 0x000fe4000001ff00 */
[----:B------:R-:W-:-:S05]  /*6150*/  CS2R R12, SRZ ;  /* 0x00000000000c7805 */ /* 0x000fca000001ff00 */
[----:B------:R-:W-:Y:S01]  /*6160*/  @!P2 IMAD.WIDE R20, R22, 0x2, R6 ;  /* 0x000000021614a825 */ /* 0x000fe200078e0206 */
[----:B------:R-:W-:-:S04]  /*6170*/  CS2R R6, SRZ ;  /* 0x0000000000067805 */ /* 0x000fc8000001ff00 */
[----:B------:R0:W5:Y:S01]  /*6180*/  @!P2 LD.E.64 R10, desc[UR42][R20.64] ;  /* 0x0000002a140aa980 */ /* 0x000162000c101b00 */
[-C--:B------:R-:W-:Y:S02]  /*6190*/  @!P3 IADD3 R24, P0, R0, R28.reuse, RZ ;  /* 0x0000001c0018b210 */ /* 0x080fe40007f1e0ff */
[----:B-1----:R-:W-:Y:S01]  /*61a0*/  @!P3 IADD3 R4, P1, R14, R28, RZ ;  /* 0x0000001c0e04b210 */ /* 0x002fe20007f3e0ff */
[----:B------:R-:W-:-:S04]  /*61b0*/  @!P2 IMAD.WIDE R14, R22, 0x2, R14 ;  /* 0x00000002160ea825 */ /* 0x000fc800078e020e */
[--C-:B------:R-:W-:Y:S01]  /*61c0*/  @!P3 IMAD.X R25, R3, 0x1, R27.reuse, P0 ;  /* 0x000000010319b824 */ /* 0x100fe200000e061b */
[----:B------:R0:W5:Y:S01]  /*61d0*/  @!P2 LD.E.64 R8, desc[UR42][R14.64] ;  /* 0x0000002a0e08a980 */ /* 0x000162000c101b00 */
[----:B------:R-:W-:-:S03]  /*61e0*/  @!P3 IMAD.X R5, R5, 0x1, R27, P1 ;  /* 0x000000010505b824 */ /* 0x000fc600008e061b */
[----:B------:R0:W5:Y:S04]  /*61f0*/  @!P3 LD.E.64 R12, desc[UR42][R24.64] ;  /* 0x0000002a180cb980 */ /* 0x000168000c101b00 */
[----:B------:R0:W5:Y:S02]  /*6200*/  @!P3 LD.E.64 R6, desc[UR42][R4.64] ;  /* 0x0000002a0406b980 */ /* 0x000164000c101b00 */
.L_x_13286:
[----:B------:R-:W-:Y:S05]  /*6210*/  BSYNC B1 ;  /* 0x0000000000017941 */ /* 0x000fea0003800000 */
.L_x_13285:
[----:B01----:R-:W3:Y:S01]  /*6220*/  LDL R14, [R1+0x1c] ;  /* 0x00001c00010e7983 */ /* 0x003ee20000100800 */
[----:B------:R-:W-:Y:S01]  /*6230*/  ULEA.HI UR4, UR37, UR37, URZ, 0x1 ;  /* 0x0000002525047291 */ /* 0x000fe2000f8f083f */
[----:B------:R-:W-:Y:S01]  /*6240*/  IMAD R4, R33, -0xc0, R26 ;  /* 0xffffff4021047824 */ /* 0x000fe200078e021a */
[--C-:B-----5:R-:W-:Y:S01]  /*6250*/  SHF.R.U64 R34, R10, 0x10, R11.reuse ;  /* 0x000000100a227819 */ /* 0x120fe2000000120b */
[----:B----4-:R-:W0:Y:S01]  /*6260*/  S2R R5, SR_TID.X ;  /* 0x0000000000057919 */ /* 0x010e220000002100 */
[----:B------:R-:W-:Y:S01]  /*6270*/  ULOP3.LUT UR4, UR4, 0xfffffffe, URZ, 0xc0, !UPT ;  /* 0xfffffffe04047892 */ /* 0x000fe2000f8ec03f */
[----:B------:R-:W-:Y:S01]  /*6280*/  IMAD.MOV.U32 R20, RZ, RZ, R11 ;  /* 0x000000ffff147224 */ /* 0x000fe200078e000b */
[----:B------:R-:W-:Y:S01]  /*6290*/  SHF.R.U64 R24, R12, 0x10, R13 ;  /* 0x000000100c187819 */ /* 0x000fe2000000120d */
[----:B------:R-:W-:Y:S01]  /*62a0*/  IMAD.MOV.U32 R30, RZ, RZ, R8 ;  /* 0x000000ffff1e7224 */ /* 0x000fe200078e0008 */
[----:B------:R-:W-:Y:S01]  /*62b0*/  UIADD3 UR4, UR37, -UR4, URZ ;  /* 0x8000000425047290 */ /* 0x000fe2000fffe03f */
[--C-:B------:R-:W-:Y:S01]  /*62c0*/  SHF.R.U64 R35, R8, 0x10, R9.reuse ;  /* 0x0000001008237819 */ /* 0x100fe20000001209 */
[----:B------:R-:W-:Y:S01]  /*62d0*/  BSSY B1, `(.L_x_13287) ;  /* 0x0000029000017945 */ /* 0x000fe20003800000 */
[----:B------:R-:W-:-:S02]  /*62e0*/  SHF.R.U32.HI R26, RZ, 0x10, R9 ;  /* 0x00000010ff1a7819 */ /* 0x000fc40000011609 */
[----:B------:R-:W-:Y:S01]  /*62f0*/  MOV R32, R10 ;  /* 0x0000000a00207202 */ /* 0x000fe20000000f00 */
[----:B------:R-:W-:Y:S01]  /*6300*/  IMAD.U32 R15, RZ, RZ, UR4 ;  /* 0x00000004ff0f7e24 */ /* 0x000fe2000f8e00ff */
[----:B------:R-:W-:Y:S02]  /*6310*/  MOV R10, R13 ;  /* 0x0000000d000a7202 */ /* 0x000fe40000000f00 */
[----:B------:R-:W-:Y:S02]  /*6320*/  SHF.R.U32.HI R25, RZ, 0x10, R13 ;  /* 0x00000010ff197819 */ /* 0x000fe4000001160d */
[----:B------:R-:W-:Y:S02]  /*6330*/  SHF.L.U32 R15, R15, 0x1f, RZ ;  /* 0x0000001f0f0f7819 */ /* 0x000fe400000006ff */
[----:B------:R-:W-:Y:S02]  /*6340*/  VIMNMX R13, R4, 0xc0, PT ;  /* 0x000000c0040d7848 */ /* 0x000fe40003fe0100 */
[----:B------:R-:W1:Y:S01]  /*6350*/  SYNCS.PHASECHK.TRANS64.TRYWAIT P0, [R18+URZ+0x16800], R15 ;  /* 0x0168000f120075a7 */ /* 0x000e62000800017f */
[----:B------:R-:W-:-:S02]  /*6360*/  PRMT R8, R10, 0x5410, R25 ;  /* 0x000054100a087816 */ /* 0x000fc40000000019 */
[----:B------:R-:W-:Y:S02]  /*6370*/  PRMT R32, R32, 0x5410, R20 ;  /* 0x0000541020207816 */ /* 0x000fe40000000014 */
[----:B------:R-:W-:Y:S02]  /*6380*/  PRMT R10, R24, 0x7610, R10 ;  /* 0x00007610180a7816 */ /* 0x000fe4000000000a */
[----:B------:R-:W-:Y:S01]  /*6390*/  PRMT R35, R35, 0x5410, R26 ;  /* 0x0000541023237816 */ /* 0x000fe2000000001a */
[----:B0-----:R-:W-:-:S05]  /*63a0*/  VIADD R21, R5, 0xffffff80 ;  /* 0xffffff8005157836 */ /* 0x001fca0000000000 */
[----:B------:R-:W-:-:S04]  /*63b0*/  SHF.R.S32.HI R5, RZ, 0x1f, R21 ;  /* 0x0000001fff057819 */ /* 0x000fc80000011415 */
[----:B------:R-:W-:Y:S02]  /*63c0*/  LEA.HI R5, R5, R21, RZ, 0x5 ;  /* 0x0000001505057211 */ /* 0x000fe400078f28ff */
[----:B------:R-:W-:Y:S01]  /*63d0*/  SHF.R.U32.HI R21, RZ, 0x10, R11 ;  /* 0x00000010ff157819 */ /* 0x000fe2000001160b */
[----:B------:R-:W-:Y:S01]  /*63e0*/  IMAD.MOV.U32 R11, RZ, RZ, R12 ;  /* 0x000000ffff0b7224 */ /* 0x000fe200078e000c */
[----:B------:R-:W-:Y:S01]  /*63f0*/  SHF.R.S32.HI R5, RZ, 0x5, R5 ;  /* 0x00000005ff057819 */ /* 0x000fe20000011405 */
[----:B------:R-:W-:Y:S01]  /*6400*/  IMAD.MOV.U32 R12, RZ, RZ, R9 ;  /* 0x000000ffff0c7224 */ /* 0x000fe200078e0009 */
[----:B------:R-:W-:Y:S01]  /*6410*/  PRMT R34, R34, 0x5410, R21 ;  /* 0x0000541022227816 */ /* 0x000fe20000000015 */
[----:B------:R-:W-:Y:S01]  /*6420*/  IMAD.MOV.U32 R9, RZ, RZ, R6 ;  /* 0x000000ffff097224 */ /* 0x000fe200078e0006 */
[----:B------:R-:W-:Y:S02]  /*6430*/  SHF.R.U64 R6, R6, 0x10, R7 ;  /* 0x0000001006067819 */ /* 0x000fe40000001207 */
[----:B------:R-:W-:-:S02]  /*6440*/  PRMT R30, R30, 0x5410, R12 ;  /* 0x000054101e1e7816 */ /* 0x000fc4000000000c */
[----:B------:R-:W-:Y:S01]  /*6450*/  PRMT R11, R11, 0x5410, R9 ;  /* 0x000054100b0b7816 */ /* 0x000fe20000000009 */
[C---:B---3--:R-:W-:Y:S01]  /*6460*/  IMAD.SHL.U32 R0, R14.reuse, 0x40, RZ ;  /* 0x000000400e007824 */ /* 0x048fe200078e00ff */
[----:B------:R-:W-:Y:S01]  /*6470*/  LOP3.LUT P1, RZ, R14, 0x4, RZ, 0xc0, !PT ;  /* 0x000000040eff7812 */ /* 0x000fe2000782c0ff */
[--C-:B------:R-:W-:Y:S01]  /*6480*/  IMAD.MOV.U32 R14, RZ, RZ, R7.reuse ;  /* 0x000000ffff0e7224 */ /* 0x100fe200078e0007 */
[----:B------:R-:W-:Y:S02]  /*6490*/  SHF.R.U32.HI R7, RZ, 0x10, R7 ;  /* 0x00000010ff077819 */ /* 0x000fe40000011607 */
[----:B--2---:R-:W-:Y:S02]  /*64a0*/  LOP3.LUT R3, R0, 0x1c0, RZ, 0xc0, !PT ;  /* 0x000001c000037812 */ /* 0x004fe400078ec0ff */
[----:B------:R-:W-:Y:S02]  /*64b0*/  PRMT R9, R14, 0x7610, R9 ;  /* 0x000076100e097816 */ /* 0x000fe40000000009 */
[----:B------:R-:W-:-:S02]  /*64c0*/  LOP3.LUT R0, R3, 0x18, R16, 0xf8, !PT ;  /* 0x0000001803007812 */ /* 0x000fc400078ef810 */
[----:B------:R-:W-:-:S04]  /*64d0*/  SHF.R.U32.HI R3, RZ, 0x3, R3 ;  /* 0x00000003ff037819 */ /* 0x000fc80000011603 */
[----:B------:R-:W-:-:S05]  /*64e0*/  LOP3.LUT R0, R0, R3, RZ, 0x3c, !PT ;  /* 0x0000000300007212 */ /* 0x000fca00078e3cff */
[----:B------:R-:W-:-:S04]  /*64f0*/  IMAD R3, R5, 0x200, R0 ;  /* 0x0000020005037824 */ /* 0x000fc800078e0200 */
[----:B------:R-:W-:-:S04]  /*6500*/  IMAD R3, R3, 0x2, R18 ;  /* 0x0000000203037824 */ /* 0x000fc800078e0212 */
[C---:B------:R-:W-:Y:S01]  /*6510*/  VIADD R0, R3.reuse, 0x8440 ;  /* 0x0000844003007836 */ /* 0x040fe20000000000 */
[----:B------:R-:W-:-:S05]  /*6520*/  IADD3 R5, R3, 0x8400, RZ ;  /* 0x0000840003057810 */ /* 0x000fca0007ffe0ff */
[----:B------:R-:W-:Y:S01]  /*6530*/  @P1 VIADD R0, R5, 0xffffffc0 ;  /* 0xffffffc005001836 */ /* 0x000fe20000000000 */
[----:B------:R-:W-:Y:S01]  /*6540*/  ISETP.GE.AND P1, PT, R152, R13, PT ;  /* 0x0000000d9800720c */ /* 0x000fe20003f26270 */
[----:B-1----:R-:W-:-:S12]  /*6550*/  @!P0 BRA `(.L_x_13288) ;  /* 0x000000f0005c8947 */ /* 0x002fd80003800000 */
.L_x_13486:
[----:B------:R-:W-:Y:S05]  /*6560*/  BSYNC B1 ;  /* 0x0000000000017941 */ /* 0x000fea0003800000 */
.L_x_13287:
[----:B------:R-:W-:Y:S01]  /*6570*/  BSSY B1, `(.L_x_13289) ;  /* 0x0000057000017945 */ /* 0x000fe20003800000 */
[----:B------:R-:W-:Y:S02]  /*6580*/  PRMT R10, R10, 0x5410, R6 ;  /* 0x000054100a0a7816 */ /* 0x000fe40000000006 */
[----:B------:R-:W-:Y:S01]  /*6590*/  PRMT R9, R9, 0x5410, R7 ;  /* 0x0000541009097816 */ /* 0x000fe20000000007 */
[----:B------:R-:W-:Y:S06]  /*65a0*/  @P1 BRA `(.L_x_13290) ;  /* 0x00000004004c1947 */ /* 0x000fec0003800000 */
[----:B------:R-:W1:Y:S01]  /*65b0*/  LDC R5, c[0x0][0x3f4] ;  /* 0x0000fd00ff057b82 */ /* 0x000e620000000800 */
[----:B------:R-:W-:Y:S01]  /*65c0*/  BSSY B2, `(.L_x_13291) ;  /* 0x000002a000027945 */ /* 0x000fe20003800000 */
[-C--:B-1----:R-:W-:Y:S02]  /*65d0*/  ISETP.GE.AND P0, PT, R22, R5.reuse, PT ;  /* 0x000000051600720c */ /* 0x082fe40003f06270 */
[----:B------:R-:W-:-:S11]  /*65e0*/  ISETP.GE.AND P1, PT, R156, R5, PT ;  /* 0x000000059c00720c */ /* 0x000fd60003f26270 */
[----:B------:R-:W-:Y:S05]  /*65f0*/  @P0 BRA `(.L_x_13292) ;  /* 0x0000000000980947 */ /* 0x000fea0003800000 */
[----:B------:R-:W1:Y:S01]  /*6600*/  LDS.128 R4, [R3+0x8400] ;  /* 0x0084000003047984 */ /* 0x000e620000000c00 */
[----:B------:R-:W-:Y:S02]  /*6610*/  HADD2.F32 R25, -RZ, R30.H0_H0 ;  /* 0x2000001eff197230 */ /* 0x000fe40000004100 */
[----:B------:R-:W-:Y:S02]  /*6620*/  HADD2.F32 R21, -RZ, R32.H0_H0 ;  /* 0x20000020ff157230 */ /* 0x000fe40000004100 */
[----:B------:R-:W-:Y:S02]  /*6630*/  HADD2.F32 R24, -RZ, R34.H0_H0 ;  /* 0x20000022ff187230 */ /* 0x000fe40000004100 */
[----:B------:R-:W-:Y:S02]  /*6640*/  HADD2.F32 R26, -RZ, R35.H0_H0 ;  /* 0x20000023ff1a7230 */ /* 0x000fe40000004100 */
[--C-:B-1----:R-:W-:Y:S02]  /*6650*/  HADD2.F32 R12, -RZ, R4.reuse.H0_H0 ;  /* 0x20000004ff0c7230 */ /* 0x102fe40000004100 */
[----:B------:R-:W-:-:S02]  /*6660*/  HADD2.F32 R4, -RZ, R4.H1_H1 ;  /* 0x30000004ff047230 */ /* 0x000fc40000004100 */
[--C-:B------:R-:W-:Y:S02]  /*6670*/  HADD2.F32 R14, -RZ, R5.reuse.H0_H0 ;  /* 0x20000005ff0e7230 */ /* 0x100fe40000004100 */
[----:B------:R-:W-:Y:S02]  /*6680*/  HADD2.F32 R5, -RZ, R5.H1_H1 ;  /* 0x30000005ff057230 */ /* 0x000fe40000004100 */
[C---:B------:R-:W-:Y:S01]  /*6690*/  FMUL.FTZ R27, R4.reuse, R25 ;  /* 0x00000019041b7220 */ /* 0x040fe20000410000 */
[----:B------:R-:W-:Y:S01]  /*66a0*/  FMUL.FTZ R4, R4, R21 ;  /* 0x0000001504047220 */ /* 0x000fe20000410000 */
[--C-:B0-----:R-:W-:Y:S02]  /*66b0*/  HADD2.F32 R15, -RZ, R6.reuse.H0_H0 ;  /* 0x20000006ff0f7230 */ /* 0x101fe40000004100 */
[----:B------:R-:W-:Y:S02]  /*66c0*/  HADD2.F32 R20, -RZ, R7.H0_H0 ;  /* 0x20000007ff147230 */ /* 0x000fe40000004100 */
[C---:B------:R-:W-:Y:S01]  /*66d0*/  FFMA.FTZ R28, R12.reuse, R25, R4 ;  /* 0x000000190c1c7223 */ /* 0x040fe20000010004 */
[C---:B------:R-:W-:Y:S01]  /*66e0*/  FMUL.FTZ R31, R5.reuse, R26 ;  /* 0x0000001a051f7220 */ /* 0x040fe20000410000 */
[----:B------:R-:W-:Y:S01]  /*66f0*/  FFMA.FTZ R27, R12, R21, -R27 ;  /* 0x000000150c1b7223 */ /* 0x000fe2000001081b */
        /* <DEDUP_REMOVED lines=13> */
[-C--:B------:R-:W-:Y:S01]  /*67d0*/  FMUL.FTZ R26, R7, R5.reuse ;  /* 0x00000005071a7220 */ /* 0x080fe20000410000 */
[----:B------:R-:W-:Y:S01]  /*67e0*/  FFMA.FTZ R25, R15, R12, R25 ;  /* 0x0000000c0f197223 */ /* 0x000fe20000010019 */
[----:B------:R-:W-:Y:S01]  /*67f0*/  FFMA.FTZ R7, R20, R5, -R33 ;  /* 0x0000000514077223 */ /* 0x000fe20000010821 */
[----:B------:R-:W-:Y:S01]  /*6800*/  F2FP.F16.F32.PACK_AB R4, R28, R27 ;  /* 0x0000001b1c04723e */ /* 0x000fe200000000ff */
[----:B------:R-:W-:Y:S01]  /*6810*/  FFMA.FTZ R26, R20, R21, R26 ;  /* 0x00000015141a7223 */ /* 0x000fe2000001001a */
[----:B------:R-:W-:Y:S02]  /*6820*/  F2FP.F16.F32.PACK_AB R5, R14, R31 ;  /* 0x0000001f0e05723e */ /* 0x000fe400000000ff */
[----:B------:R-:W-:-:S02]  /*6830*/  F2FP.F16.F32.PACK_AB R6, R25, R6 ;  /* 0x000000061906723e */ /* 0x000fc400000000ff */
[----:B------:R-:W-:-:S05]  /*6840*/  F2FP.F16.F32.PACK_AB R7, R26, R7 ;  /* 0x000000071a07723e */ /* 0x000fca00000000ff */
[----:B------:R1:W-:Y:S02]  /*6850*/  STS.128 [R3+0x8400], R4 ;  /* 0x0084000403007388 */ /* 0x0003e40000000c00 */
.L_x_13292:
[----:B------:R-:W-:Y:S05]  /*6860*/  BSYNC B2 ;  /* 0x0000000000027941 */ /* 0x000fea0003800000 */
.L_x_13291:
[----:B------:R-:W-:Y:S05]  /*6870*/  @P1 BRA `(.L_x_13290) ;  /* 0x0000000000981947 */ /* 0x000fea0003800000 */
[----:B-1----:R-:W1:Y:S01]  /*6880*/  LDS.128 R4, [R0] ;  /* 0x0000000000047984 */ /* 0x002e620000000c00 */
[--C-:B------:R-:W-:Y:S02]  /*6890*/  HADD2.F32 R25, -RZ, R11.reuse.H1_H1 ;  /* 0x3000000bff197230 */ /* 0x100fe40000004100 */
[----:B------:R-:W-:Y:S02]  /*68a0*/  HADD2.F32 R21, -RZ, R11.H0_H0 ;  /* 0x2000000bff157230 */ /* 0x000fe40000004100 */
[--C-:B------:R-:W-:Y:S02]  /*68b0*/  HADD2.F32 R24, -RZ, R10.reuse.H0_H0 ;  /* 0x2000000aff187230 */ /* 0x100fe40000004100 */
[----:B------:R-:W-:Y:S02]  /*68c0*/  HADD2.F32 R26, -RZ, R10.H1_H1 ;  /* 0x3000000aff1a7230 */ /* 0x000fe40000004100 */
        /* <DEDUP_REMOVED lines=16> */
[--C-:B------:R-:W-:Y:S02]  /*69d0*/  HADD2.F32 R12, -RZ, R9.reuse.H0_H0 ;  /* 0x20000009ff0c7230 */ /* 0x100fe40000004100 */
[--C-:B------:R-:W-:Y:S02]  /*69e0*/  HADD2.F32 R4, -RZ, R8.reuse.H0_H0 ;  /* 0x20000008ff047230 */ /* 0x100fe40000004100 */
        /* <DEDUP_REMOVED lines=14> */
[----:B------:R2:W-:Y:S02]  /*6ad0*/  STS.128 [R0], R4 ;  /* 0x0000000400007388 */ /* 0x0005e40000000c00 */
.L_x_13290:
[----:B------:R-:W-:Y:S05]  /*6ae0*/  BSYNC B1 ;  /* 0x0000000000017941 */ /* 0x000fea0003800000 */
.L_x_13289:
[----:B-12---:R-:W-:-:S05]  /*6af0*/  VIADD R4, R152, 0x60 ;  /* 0x0000006098047836 */ /* 0x006fca0000000000 */
[----:B------:R-:W-:-:S13]  /*6b00*/  ISETP.GE.AND P0, PT, R4, R13, PT ;  /* 0x0000000d0400720c */ /* 0x000fda0003f06270 */
[----:B------:R-:W-:Y:S05]  /*6b10*/  @P0 BRA `(.L_x_13293) ;  /* 0x0000001400480947 */ /* 0x000fea0003800000 */
        /* <DEDUP_REMOVED lines=8> */
[--C-:B------:R-:W-:Y:S02]  /*6ba0*/  HADD2.F32 R31, -RZ, R35.reuse.H0_H0 ;  /* 0x20000023ff1f7230 */ /* 0x100fe40000004100 */
[----:B------:R-:W-:Y:S02]  /*6bb0*/  HADD2.F32 R27, -RZ, R34.H0_H0 ;  /* 0x20000022ff1b7230 */ /* 0x000fe40000004100 */
[----:B------:R-:W-:Y:S02]  /*6bc0*/  HADD2.F32 R28, -RZ, R30.H1_H1 ;  /* 0x3000001eff1c7230 */ /* 0x000fe40000004100 */
[----:B------:R-:W-:-:S02]  /*6bd0*/  HADD2.F32 R33, -RZ, R35.H1_H1 ;  /* 0x30000023ff217230 */ /* 0x000fc40000004100 */
[--C-:B-1----:R-:W-:Y:S02]  /*6be0*/  HADD2.F32 R12, -RZ, R4.reuse.H0_H0 ;  /* 0x20000004ff0c7230 */ /* 0x102fe40000004100 */
[----:B------:R-:W-:Y:S02]  /*6bf0*/  HADD2.F32 R4, -RZ, R4.H1_H1 ;  /* 0x30000004ff047230 */ /* 0x000fe40000004100 */
[--C-:B------:R-:W-:Y:S02]  /*6c00*/  HADD2.F32 R13, -RZ, R5.reuse.H0_H0 ;  /* 0x20000005ff0d7230 */ /* 0x100fe40000004100 */
[----:B------:R-:W-:Y:S02]  /*6c10*/  HADD2.F32 R5, -RZ, R5.H1_H1 ;  /* 0x30000005ff057230 */ /* 0x000fe40000004100 */
[-C--:B------:R-:W-:Y:S01]  /*6c20*/  FMUL.FTZ R21, R26, R4.reuse ;  /* 0x000000041a157220 */ /* 0x080fe20000410000 */
[----:B------:R-:W-:Y:S01]  /*6c30*/  FMUL.FTZ R25, R24, R4 ;  /* 0x0000000418197220 */ /* 0x000fe20000410000 */
[----:B------:R-:W-:-:S02]  /*6c40*/  HADD2.F32 R14, -RZ, R6.H0_H0 ;  /* 0x20000006ff0e7230 */ /* 0x000fc40000004100 */
[-C--:B------:R-:W-:Y:S01]  /*6c50*/  FMUL.FTZ R20, R31, R5.reuse ;  /* 0x000000051f147220 */ /* 0x080fe20000410000 */
[-C--:B------:R-:W-:Y:S01]  /*6c60*/  FFMA.FTZ R4, R24, R12.reuse, -R21 ;  /* 0x0000000c18047223 */ /* 0x080fe20000010815 */
[----:B------:R-:W-:Y:S01]  /*6c70*/  FFMA.FTZ R25, R26, R12, R25 ;  /* 0x0000000c1a197223 */ /* 0x000fe20000010019 */
[C---:B------:R-:W-:Y:S01]  /*6c80*/  FMUL.FTZ R12, R27.reuse, R5 ;  /* 0x000000051b0c7220 */ /* 0x040fe20000410000 */
[--C-:B0-----:R-:W-:Y:S02]  /*6c90*/  HADD2.F32 R15, -RZ, R7.reuse.H0_H0 ;  /* 0x20000007ff0f7230 */ /* 0x101fe40000004100 */
[-C--:B------:R-:W-:Y:S01]  /*6ca0*/  FFMA.FTZ R5, R27, R13.reuse, -R20 ;  /* 0x0000000d1b057223 */ /* 0x080fe20000010814 */
[----:B------:R-:W-:Y:S02]  /*6cb0*/  HADD2.F32 R6, -RZ, R6.H1_H1 ;  /* 0x30000006ff067230 */ /* 0x000fe40000004100 */
[----:B------:R-:W-:Y:S01]  /*6cc0*/  FFMA.FTZ R12, R31, R13, R12 ;  /* 0x0000000d1f0c7223 */ /* 0x000fe2000001000c */
[----:B------:R-:W-:Y:S01]  /*6cd0*/  HADD2.F32 R7, -RZ, R7.H1_H1 ;  /* 0x30000007ff077230 */ /* 0x000fe20000004100 */
[----:B------:R-:W-:Y:S01]  /*6ce0*/  F2FP.F16.F32.PACK_AB R4, R25, R4 ;  /* 0x000000041904723e */ /* 0x000fe200000000ff */
[----:B------:R-:W-:-:S02]  /*6cf0*/  HADD2.F32 R26, -RZ, R32.H1_H1 ;  /* 0x30000020ff1a7230 */ /* 0x000fc40000004100 */
[-C--:B------:R-:W-:Y:S01]  /*6d00*/  FMUL.FTZ R13, R28, R6.reuse ;  /* 0x000000061c0d7220 */ /* 0x080fe20000410000 */
[----:B------:R-:W-:Y:S02]  /*6d10*/  HADD2.F32 R27, -RZ, R34.H1_H1 ;  /* 0x30000022ff1b7230 */ /* 0x000fe40000004100 */
[----:B------:R-:W-:Y:S01]  /*6d20*/  FMUL.FTZ R20, R33, R7 ;  /* 0x0000000721147220 */ /* 0x000fe20000410000 */
[----:B------:R-:W-:Y:S01]  /*6d30*/  F2FP.F16.F32.PACK_AB R5, R12, R5 ;  /* 0x000000050c05723e */ /* 0x000fe200000000ff */
[C---:B------:R-:W-:Y:S01]  /*6d40*/  FMUL.FTZ R21, R26.reuse, R6 ;  /* 0x000000061a157220 */ /* 0x040fe20000410000 */
[-C--:B------:R-:W-:Y:S01]  /*6d50*/  FFMA.FTZ R6, R26, R14.reuse, -R13 ;  /* 0x0000000e1a067223 */ /* 0x080fe2000001080d */
[C---:B------:R-:W-:Y:S01]  /*6d60*/  FMUL.FTZ R24, R27.reuse, R7 ;  /* 0x000000071b187220 */ /* 0x040fe20000410000 */
[-C--:B------:R-:W-:Y:S01]  /*6d70*/  FFMA.FTZ R7, R27, R15.reuse, -R20 ;  /* 0x0000000f1b077223 */ /* 0x080fe20000010814 */
[----:B------:R-:W-:Y:S02]  /*6d80*/  FFMA.FTZ R21, R28, R14, R21 ;  /* 0x0000000e1c157223 */ /* 0x000fe40000010015 */
[----:B------:R-:W-:-:S03]  /*6d90*/  FFMA.FTZ R24, R33, R15, R24 ;  /* 0x0000000f21187223 */ /* 0x000fc60000010018 */
[----:B------:R-:W-:Y:S02]  /*6da0*/  F2FP.F16.F32.PACK_AB R6, R21, R6 ;  /* 0x000000061506723e */ /* 0x000fe400000000ff */
[----:B------:R-:W-:-:S05]  /*6db0*/  F2FP.F16.F32.PACK_AB R7, R24, R7 ;  /* 0x000000071807723e */ /* 0x000fca00000000ff */
[----:B------:R1:W-:Y:S02]  /*6dc0*/  STS.128 [R3+0xb400], R4 ;  /* 0x00b4000403007388 */ /* 0x0003e40000000c00 */
.L_x_13295:
[----:B------:R-:W-:Y:S05]  /*6dd0*/  BSYNC B1 ;  /* 0x0000000000017941 */ /* 0x000fea0003800000 */
.L_x_13294:
[----:B------:R-:W-:Y:S05]  /*6de0*/  @P1 BRA `(.L_x_13293) ;  /* 0x0000001000941947 */ /* 0x000fea0003800000 */
[----:B-1----:R-:W1:Y:S01]  /*6df0*/  LDS.128 R4, [R0+0x3000] ;  /* 0x0030000000047984 */ /* 0x002e620000000c00 */
[--C-:B------:R-:W-:Y:S02]  /*6e00*/  HADD2.F32 R21, -RZ, R11.reuse.H1_H1 ;  /* 0x3000000bff157230 */ /* 0x100fe40000004100 */
[--C-:B------:R-:W-:Y:S02]  /*6e10*/  HADD2.F32 R24, -RZ, R10.reuse.H0_H0 ;  /* 0x2000000aff187230 */ /* 0x100fe40000004100 */
[----:B------:R-:W-:Y:S02]  /*6e20*/  HADD2.F32 R26, -RZ, R10.H1_H1 ;  /* 0x3000000aff1a7230 */ /* 0x000fe40000004100 */
[----:B0-----:R-:W-:Y:S02]  /*6e30*/  HADD2.F32 R15, -RZ, R11.H0_H0 ;  /* 0x2000000bff0f7230 */ /* 0x001fe40000004100 */
[----:B------:R-:W-:Y:S02]  /*6e40*/  HADD2.F32 R25, -RZ, R9.H0_H0 ;  /* 0x20000009ff197230 */ /* 0x000fe40000004100 */
[----:B-1----:R-:W-:-:S02]  /*6e50*/  HADD2.F32 R3, -RZ, R4.H0_H0 ;  /* 0x20000004ff037230 */ /* 0x002fc40000004100 */
[----:B------:R-:W-:Y:S02]  /*6e60*/  HADD2.F32 R4, -RZ, R4.H1_H1 ;  /* 0x30000004ff047230 */ /* 0x000fe40000004100 */
[--C-:B------:R-:W-:Y:S02]  /*6e70*/  HADD2.F32 R10, -RZ, R5.reuse.H0_H0 ;  /* 0x20000005ff0a7230 */ /* 0x100fe40000004100 */
[----:B------:R-:W-:Y:S02]  /*6e80*/  HADD2.F32 R5, -RZ, R5.H1_H1 ;  /* 0x30000005ff057230 */ /* 0x000fe40000004100 */
[-C--:B------:R-:W-:Y:S01]  /*6e90*/  FMUL.FTZ R14, R21, R4.reuse ;  /* 0x00000004150e7220 */ /* 0x080fe20000410000 */
[C---:B------:R-:W-:Y:S01]  /*6ea0*/  FMUL.FTZ R20, R15.reuse, R4 ;  /* 0x000000040f147220 */ /* 0x040fe20000410000 */
[----:B------:R-:W-:Y:S02]  /*6eb0*/  HADD2.F32 R11, -RZ, R6.H0_H0 ;  /* 0x20000006ff0b7230 */ /* 0x000fe40000004100 */
[----:B------:R-:W-:Y:S01]  /*6ec0*/  FMUL.FTZ R13, R26, R5 ;  /* 0x000000051a0d7220 */ /* 0x000fe20000410000 */
[----:B------:R-:W-:Y:S01]  /*6ed0*/  FFMA.FTZ R4, R15, R3, -R14 ;  /* 0x000000030f047223 */ /* 0x000fe2000001080e */
[----:B------:R-:W-:Y:S01]  /*6ee0*/  FMUL.FTZ R15, R24, R5 ;  /* 0x00000005180f7220 */ /* 0x000fe20000410000 */
[----:B------:R-:W-:-:S02]  /*6ef0*/  HADD2.F32 R12, -RZ, R7.H0_H0 ;  /* 0x20000007ff0c7230 */ /* 0x000fc40000004100 */
[-C--:B------:R-:W-:Y:S01]  /*6f00*/  FFMA.FTZ R5, R24, R10.reuse, -R13 ;  /* 0x0000000a18057223 */ /* 0x080fe2000001080d */
[----:B------:R-:W-:Y:S02]  /*6f10*/  HADD2.F32 R6, -RZ, R6.H1_H1 ;  /* 0x30000006ff067230 */ /* 0x000fe40000004100 */
[----:B------:R-:W-:Y:S01]  /*6f20*/  FFMA.FTZ R3, R21, R3, R20 ;  /* 0x0000000315037223 */ /* 0x000fe20000010014 */
[----:B------:R-:W-:Y:S02]  /*6f30*/  HADD2.F32 R7, -RZ, R7.H1_H1 ;  /* 0x30000007ff077230 */ /* 0x000fe40000004100 */
[----:B------:R-:W-:Y:S01]  /*6f40*/  FFMA.FTZ R10, R26, R10, R15 ;  /* 0x0000000a1a0a7223 */ /* 0x000fe2000001000f */
[----:B------:R-:W-:Y:S02]  /*6f50*/  HADD2.F32 R24, -RZ, R9.H1_H1 ;  /* 0x30000009ff187230 */ /* 0x000fe40000004100 */
[--C-:B------:R-:W-:Y:S01]  /*6f60*/  HADD2.F32 R21, -RZ, R8.reuse.H0_H0 ;  /* 0x20000008ff157230 */ /* 0x100fe20000004100 */
        /* <DEDUP_REMOVED lines=13> */
[----:B------:R3:W-:Y:S01]  /*7040*/  STS.128 [R0+0x3000], R4 ;  /* 0x0030000400007388 */ /* 0x0007e20000000c00 */
[----:B------:R-:W-:Y:S05]  /*7050*/  BRA `(.L_x_13293) ;  /* 0x0000000c00f87947 */ /* 0x000fea0003800000 */
.L_x_13283:
[----:B------:R-:W-:-:S03]  /*7060*/  UMOV UR4, 0xffffffff ;  /* 0xffffffff00047882 */ /* 0x000fc60000000000 */
[----:B------:R-:W-:Y:S05]  /*7070*/  BRA.DIV UR4, `(.L_x_13296) ;  /* 0x000000e604a87947 */ /* 0x000fea000b800000 */
[----:B------:R0:W2:Y:S04]  /*7080*/  SHFL.IDX PT, R0, R26, RZ, 0x1c1f ;  /* 0x001c1fff1a007589 */ /* 0x0000a800000e0000 */
[----:B------:R0:W3:Y:S04]  /*7090*/  SHFL.IDX PT, R3, R24, RZ, 0x1c1f ;  /* 0x001c1fff18037589 */ /* 0x0000e800000e0000 */
[----:B------:R0:W4:Y:S04]  /*70a0*/  SHFL.IDX PT, R20, R28, RZ, 0x1c1f ;  /* 0x001c1fff1c147589 */ /* 0x00012800000e0000 */
[----:B-1----:R0:W1:Y:S02]  /*70b0*/  SHFL.IDX PT, R14, R27, RZ, 0x1c1f ;  /* 0x001c1fff1b0e7589 */ /* 0x00206400000e0000 */
.L_x_13492:
[----:B------:R-:W-:Y:S01]  /*70c0*/  ULDC UR4, c[0x0][0x448] ;  /* 0x0001120000047ab9 */ /* 0x000fe20000000800 */
[----:B------:R-:W-:Y:S01]  /*70d0*/  BSSY B1, `(.L_x_13297) ;  /* 0x0000014000017945 */ /* 0x000fe20003800000 */
[----:B------:R-:W-:Y:S01]  /*70e0*/  IMAD R25, R25, UR4, RZ ;  /* 0x0000000419197c24 */ /* 0x000fe2000f8e02ff */
[----:B------:R-:W-:Y:S02]  /*70f0*/  CS2R R6, SRZ ;  /* 0x0000000000067805 */ /* 0x000fe4000001ff00 */
[----:B------:R-:W-:Y:S02]  /*7100*/  CS2R R8, SRZ ;  /* 0x0000000000087805 */ /* 0x000fe4000001ff00 */
[----:B------:R-:W-:Y:S02]  /*7110*/  CS2R R10, SRZ ;  /* 0x00000000000a7805 */ /* 0x000fe4000001ff00 */
[----:B------:R-:W-:Y:S02]  /*7120*/  ISETP.GE.AND P0, PT, R4, R25, PT ;  /* 0x000000190400720c */ /* 0x000fe40003f06270 */
[----:B------:R-:W-:-:S11]  /*7130*/  CS2R R4, SRZ ;  /* 0x0000000000047805 */ /* 0x000fd6000001ff00 */
[----:B------:R-:W-:Y:S05]  /*7140*/  @P0 BRA `(.L_x_13298) ;  /* 0x0000000000300947 */ /* 0x000fea0003800000 */
[----:B------:R-:W-:Y:S01]  /*7150*/  ULDC UR4, c[0x0][0x3f4] ;  /* 0x0000fd0000047ab9 */ /* 0x000fe20000000800 */
[C---:B------:R-:W-:Y:S02]  /*7160*/  SHF.L.U32 R15, R16.reuse, 0x1, RZ ;  /* 0x00000001100f7819 */ /* 0x040fe400000006ff */
[C---:B------:R-:W-:Y:S02]  /*7170*/  ISETP.GE.AND P2, PT, R16.reuse, UR4, PT ;  /* 0x0000000410007c0c */ /* 0x040fe4000bf46270 */
[----:B------:R-:W-:Y:S02]  /*7180*/  SHF.L.U64.HI R5, R16, 0x1, R17 ;  /* 0x0000000110057819 */ /* 0x000fe40000010211 */
[-C--:B---3--:R-:W-:Y:S02]  /*7190*/  IADD3 R12, P0, R3, R15.reuse, RZ ;  /* 0x0000000f030c7210 */ /* 0x088fe40007f1e0ff */
[----:B-1----:R-:W-:-:S03]  /*71a0*/  IADD3 R14, P1, R14, R15, RZ ;  /* 0x0000000f0e0e7210 */ /* 0x002fc60007f3e0ff */
[--C-:B--2---:R-:W-:Y:S02]  /*71b0*/  IMAD.X R13, R0, 0x1, R5.reuse, P0 ;  /* 0x00000001000d7824 */ /* 0x104fe400000e0605 */
[----:B----4-:R-:W-:Y:S01]  /*71c0*/  IMAD.X R15, R20, 0x1, R5, P1 ;  /* 0x00000001140f7824 */ /* 0x010fe200008e0605 */
[----:B------:R-:W-:Y:S01]  /*71d0*/  CS2R R4, SRZ ;  /* 0x0000000000047805 */ /* 0x000fe2000001ff00 */
[----:B------:R-:W-:Y:S06]  /*71e0*/  @P2 BRA `(.L_x_13298) ;  /* 0x0000000000082947 */ /* 0x000fec0003800000 */
[----:B------:R1:W5:Y:S04]  /*71f0*/  LD.E.128 R4, desc[UR42][R12.64] ;  /* 0x0000002a0c047980 */ /* 0x000368000c101d00 */
[----:B------:R1:W5:Y:S02]  /*7200*/  LD.E.128 R8, desc[UR42][R14.64] ;  /* 0x0000002a0e087980 */ /* 0x000364000c101d00 */
.L_x_13298:
[----:B------:R-:W-:Y:S05]  /*7210*/  BSYNC B1 ;  /* 0x0000000000017941 */ /* 0x000fea0003800000 */
.L_x_13297:
[----:B------:R-:W-:Y:S01]  /*7220*/  ULEA.HI UR4, UR37, UR37, URZ, 0x1 ;  /* 0x0000002525047291 */ /* 0x000fe2000f8f083f */
[----:B-1----:R-:W-:Y:S01]  /*7230*/  IMAD R12, R33, -0xc0, R25 ;  /* 0xffffff40210c7824 */ /* 0x002fe200078e0219 */
[----:B0-----:R-:W0:Y:S01]  /*7240*/  LDC R27, c[0x0][0x3f4] ;  /* 0x0000fd00ff1b7b82 */ /* 0x001e220000000800 */
[----:B-----5:R-:W-:Y:S01]  /*7250*/  MOV R15, R5 ;  /* 0x00000005000f7202 */ /* 0x020fe20000000f00 */
[----:B------:R-:W-:Y:S01]  /*7260*/  ULOP3.LUT UR4, UR4, 0xfffffffe, URZ, 0xc0, !UPT ;  /* 0xfffffffe04047892 */ /* 0x000fe2000f8ec03f */
[--C-:B---3--:R-:W-:Y:S01]  /*7270*/  SHF.R.U64 R3, R4, 0x10, R5.reuse ;  /* 0x0000001004037819 */ /* 0x108fe20000001205 */
[----:B------:R-:W-:Y:S01]  /*7280*/  IMAD.MOV.U32 R13, RZ, RZ, R6 ;  /* 0x000000ffff0d7224 */ /* 0x000fe200078e0006 */
[----:B------:R-:W-:Y:S01]  /*7290*/  SHF.R.U32.HI R14, RZ, 0x10, R5 ;  /* 0x00000010ff0e7819 */ /* 0x000fe20000011605 */
[----:B------:R-:W-:Y:S01]  /*72a0*/  UIADD3 UR4, UR37, -UR4, URZ ;  /* 0x8000000425047290 */ /* 0x000fe2000fffe03f */
[----:B------:R-:W-:Y:S01]  /*72b0*/  SHF.R.U64 R5, R6, 0x10, R7 ;  /* 0x0000001006057819 */ /* 0x000fe20000001207 */
[----:B------:R-:W-:Y:S01]  /*72c0*/  IMAD.MOV.U32 R21, RZ, RZ, R4 ;  /* 0x000000ffff157224 */ /* 0x000fe200078e0004 */
[----:B------:R-:W-:Y:S01]  /*72d0*/  MOV R6, R10 ;  /* 0x0000000a00067202 */ /* 0x000fe20000000f00 */
[----:B------:R-:W-:Y:S01]  /*72e0*/  IMAD.MOV.U32 R4, RZ, RZ, R8 ;  /* 0x000000ffff047224 */ /* 0x000fe200078e0008 */
[----:B------:R-:W-:Y:S01]  /*72f0*/  SHF.R.U64 R10, R10, 0x10, R11 ;  /* 0x000000100a0a7819 */ /* 0x000fe2000000120b */
[----:B--2---:R-:W-:Y:S01]  /*7300*/  IMAD.U32 R0, RZ, RZ, UR4 ;  /* 0x00000004ff007e24 */ /* 0x004fe2000f8e00ff */
[----:B------:R-:W-:Y:S01]  /*7310*/  PRMT R15, R15, 0x5410, R3 ;  /* 0x000054100f0f7816 */ /* 0x000fe20000000003 */
[----:B----4-:R-:W-:Y:S01]  /*7320*/  IMAD.MOV.U32 R20, RZ, RZ, R9 ;  /* 0x000000ffff147224 */ /* 0x010fe200078e0009 */
[--C-:B------:R-:W-:Y:S01]  /*7330*/  SHF.R.U32.HI R24, RZ, 0x10, R7.reuse ;  /* 0x00000010ff187819 */ /* 0x100fe20000011607 */
[----:B------:R-:W-:Y:S01]  /*7340*/  VIADD R26, R152, 0x60 ;  /* 0x00000060981a7836 */ /* 0x000fe20000000000 */
[----:B------:R-:W-:Y:S01]  /*7350*/  SHF.L.U32 R25, R0, 0x1f, RZ ;  /* 0x0000001f00197819 */ /* 0x000fe200000006ff */
[----:B------:R-:W-:Y:S01]  /*7360*/  IMAD.MOV.U32 R0, RZ, RZ, R7 ;  /* 0x000000ffff007224 */ /* 0x000fe200078e0007 */
[----:B------:R-:W-:Y:S01]  /*7370*/  PRMT R3, R5, 0x5410, R10 ;  /* 0x0000541005037816 */ /* 0x000fe2000000000a */
[----:B------:R-:W-:Y:S01]  /*7380*/  IMAD.MOV.U32 R7, RZ, RZ, R11 ;  /* 0x000000ffff077224 */ /* 0x000fe200078e000b */
[----:B------:R-:W1:Y:S01]  /*7390*/  SYNCS.PHASECHK.TRANS64.TRYWAIT P1, [R18+URZ+0x16800], R25 ;  /* 0x01680019120075a7 */ /* 0x000e62000802017f */
[----:B------:R-:W-:Y:S01]  /*73a0*/  SHF.R.U64 R8, R8, 0x10, R9 ;  /* 0x0000001008087819 */ /* 0x000fe20000001209 */
[----:B------:R-:W-:Y:S01]  /*73b0*/  BSSY B1, `(.L_x_13299) ;  /* 0x000000f000017945 */ /* 0x000fe20003800000 */
[----:B0-----:R-:W-:-:S02]  /*73c0*/  ISETP.GE.AND P0, PT, R16, R27, PT ;  /* 0x0000001b1000720c */ /* 0x001fc40003f06270 */
[----:B------:R-:W-:Y:S02]  /*73d0*/  VIMNMX R5, R12, 0xc0, PT ;  /* 0x000000c00c057848 */ /* 0x000fe40003fe0100 */
[----:B------:R-:W-:Y:S02]  /*73e0*/  SHF.R.U32.HI R9, RZ, 0x10, R9 ;  /* 0x00000010ff097819 */ /* 0x000fe40000011609 */
[----:B------:R-:W-:Y:S02]  /*73f0*/  SHF.R.U32.HI R11, RZ, 0x10, R11 ;  /* 0x00000010ff0b7819 */ /* 0x000fe4000001160b */
[----:B------:R-:W-:Y:S01]  /*7400*/  PRMT R21, R21, 0x5410, R4 ;  /* 0x0000541015157816 */ /* 0x000fe20000000004 */
[----:B------:R-:W-:Y:S01]  /*7410*/  IMAD.IADD R4, R16, 0x1, R27 ;  /* 0x0000000110047824 */ /* 0x000fe200078e021b */
[----:B------:R-:W-:Y:S02]  /*7420*/  ISETP.GE.OR P2, PT, R152, R5, P0 ;  /* 0x000000059800720c */ /* 0x000fe40000746670 */
[----:B------:R-:W-:-:S02]  /*7430*/  PRMT R0, R24, 0x5410, R0 ;  /* 0x0000541018007816 */ /* 0x000fc40000000000 */
[----:B------:R-:W-:Y:S02]  /*7440*/  PRMT R20, R20, 0x5410, R8 ;  /* 0x0000541014147816 */ /* 0x000fe40000000008 */
[----:B------:R-:W-:Y:S02]  /*7450*/  ISETP.GE.OR P0, PT, R26, R5, P0 ;  /* 0x000000051a00720c */ /* 0x000fe40000706670 */
[----:B------:R-:W-:Y:S02]  /*7460*/  PRMT R14, R14, 0x5410, R9 ;  /* 0x000054100e0e7816 */ /* 0x000fe40000000009 */
[----:B------:R-:W-:Y:S02]  /*7470*/  PRMT R13, R13, 0x5410, R6 ;  /* 0x000054100d0d7816 */ /* 0x000fe40000000006 */
[----:B------:R-:W-:Y:S01]  /*7480*/  PRMT R12, R7, 0x5410, R11 ;  /* 0x00005410070c7816 */ /* 0x000fe2000000000b */
[----:B-1----:R-:W-:Y:S06]  /*7490*/  @!P1 BRA `(.L_x_13300) ;  /* 0x000000e400109947 */ /* 0x002fec0003800000 */
.L_x_13493:
[----:B------:R-:W-:Y:S05]  /*74a0*/  BSYNC B1 ;  /* 0x0000000000017941 */ /* 0x000fea0003800000 */
.L_x_13299:
[----:B------:R-:W-:Y:S01]  /*74b0*/  BSSY B1, `(.L_x_13301) ;  /* 0x000005f000017945 */ /* 0x000fe20003800000 */
[----:B------:R-:W-:-:S03]  /*74c0*/  LOP3.LUT R24, R4, 0x38, RZ, 0xc0, !PT ;  /* 0x0000003804187812 */ /* 0x000fc600078ec0ff */
[----:B------:R-:W-:Y:S05]  /*74d0*/  @P2 BRA `(.L_x_13302) ;  /* 0x0000000400702947 */ /* 0x000fea0003800000 */
[----:B------:R-:W2:Y:S01]  /*74e0*/  LDL R6, [R1+0x1c] ;  /* 0x00001c0001067983 */ /* 0x000ea20000100800 */
[----:B------:R-:W1:Y:S02]  /*74f0*/  S2R R5, SR_TID.X ;  /* 0x0000000000057919 */ /* 0x000e640000002100 */
[----:B-1----:R-:W-:-:S05]  /*7500*/  VIADD R5, R5, 0xffffff80 ;  /* 0xffffff8005057836 */ /* 0x002fca0000000000 */
[----:B------:R-:W-:-:S04]  /*7510*/  SHF.R.S32.HI R10, RZ, 0x1f, R5 ;  /* 0x0000001fff0a7819 */ /* 0x000fc80000011405 */
[----:B------:R-:W-:-:S04]  /*7520*/  LEA.HI R10, R10, R5, RZ, 0x5 ;  /* 0x000000050a0a7211 */ /* 0x000fc800078f28ff */
[----:B------:R-:W-:Y:S01]  /*7530*/  SHF.R.S32.HI R10, RZ, 0x5, R10 ;  /* 0x00000005ff0a7819 */ /* 0x000fe2000001140a */
[--C-:B------:R-:W-:Y:S02]  /*7540*/  HADD2.F32 R34, -RZ, R21.reuse.H0_H0 ;  /* 0x20000015ff227230 */ /* 0x100fe40000004100 */
[----:B------:R-:W-:Y:S02]  /*7550*/  HADD2.F32 R36, -RZ, R21.H1_H1 ;  /* 0x30000015ff247230 */ /* 0x000fe40000004100 */
[----:B------:R-:W-:Y:S02]  /*7560*/  HADD2.F32 R37, -RZ, R20.H1_H1 ;  /* 0x30000014ff257230 */ /* 0x000fe40000004100 */
[----:B------:R-:W-:Y:S01]  /*7570*/  HADD2.F32 R35, -RZ, R15.H1_H1 ;  /* 0x3000000fff237230 */ /* 0x000fe20000004100 */
[----:B--2---:R-:W-:-:S04]  /*7580*/  SHF.L.U32 R4, R6, 0x6, RZ ;  /* 0x0000000606047819 */ /* 0x004fc800000006ff */
[----:B------:R-:W-:-:S04]  /*7590*/  LOP3.LUT R7, R4, 0x1c0, RZ, 0xc0, !PT ;  /* 0x000001c004077812 */ /* 0x000fc800078ec0ff */
[--C-:B------:R-:W-:Y:S02]  /*75a0*/  SHF.R.U32.HI R9, RZ, 0x3, R7.reuse ;  /* 0x00000003ff097819 */ /* 0x100fe40000011607 */
[----:B------:R-:W-:Y:S02]  /*75b0*/  LOP3.LUT R4, R7, 0x38, R16, 0xf8, !PT ;  /* 0x0000003807047812 */ /* 0x000fe400078ef810 */
[----:B------:R-:W-:Y:S02]  /*75c0*/  LOP3.LUT R8, R9, R24, R7, 0x1e, !PT ;  /* 0x0000001809087212 */ /* 0x000fe400078e1e07 */
[----:B------:R-:W-:-:S03]  /*75d0*/  LOP3.LUT R4, R4, R9, RZ, 0x3c, !PT ;  /* 0x0000000904047212 */ /* 0x000fc600078e3cff */
[C---:B------:R-:W-:Y:S02]  /*75e0*/  IMAD R9, R10.reuse, 0x200, R8 ;  /* 0x000002000a097824 */ /* 0x040fe400078e0208 */
[----:B------:R-:W-:Y:S02]  /*75f0*/  IMAD R5, R10, 0x200, R4 ;  /* 0x000002000a057824 */ /* 0x000fe400078e0204 */
[--C-:B------:R-:W-:Y:S02]  /*7600*/  IMAD R44, R9, 0x2, R18.reuse ;  /* 0x00000002092c7824 */ /* 0x100fe400078e0212 */
[----:B------:R-:W-:-:S03]  /*7610*/  IMAD R43, R5, 0x2, R18 ;  /* 0x00000002052b7824 */ /* 0x000fc600078e0212 */
[----:B------:R-:W1:Y:S04]  /*7620*/  LDS.128 R8, [R44+0x8400] ;  /* 0x008400002c087984 */ /* 0x000e680000000c00 */
[----:B------:R-:W0:Y:S01]  /*7630*/  LDS.128 R4, [R43+0x8400] ;  /* 0x008400002b047984 */ /* 0x000e220000000c00 */
[--C-:B-1----:R-:W-:Y:S02]  /*7640*/  HADD2.F32 R30, -RZ, R8.reuse.H0_H0 ;  /* 0x20000008ff1e7230 */ /* 0x102fe40000004100 */
[----:B------:R-:W-:Y:S02]  /*7650*/  HADD2.F32 R8, -RZ, R8.H1_H1 ;  /* 0x30000008ff087230 */ /* 0x000fe40000004100 */
[--C-:B0-----:R-:W-:Y:S02]  /*7660*/  HADD2.F32 R25, -RZ, R4.reuse.H0_H0 ;  /* 0x20000004ff197230 */ /* 0x101fe40000004100 */
[C---:B------:R-:W-:Y:S01]  /*7670*/  FMUL.FTZ R38, R30.reuse, R36 ;  /* 0x000000241e267220 */ /* 0x040fe20000410000 */
[----:B------:R-:W-:Y:S01]  /*7680*/  FMUL.FTZ R40, R30, R34 ;  /* 0x000000221e287220 */ /* 0x000fe20000410000 */
[----:B------:R-:W-:-:S02]  /*7690*/  HADD2.F32 R4, -RZ, R4.H1_H1 ;  /* 0x30000004ff047230 */ /* 0x000fc40000004100 */
[C---:B------:R-:W-:Y:S01]  /*76a0*/  FMUL.FTZ R39, R8.reuse, R37 ;  /* 0x0000002508277220 */ /* 0x040fe20000410000 */
[----:B------:R-:W-:Y:S02]  /*76b0*/  HADD2.F32 R31, -RZ, R9.H0_H0 ;  /* 0x20000009ff1f7230 */ /* 0x000fe40000004100 */
[C---:B------:R-:W-:Y:S01]  /*76c0*/  FFMA.FTZ R38, R25.reuse, R34, -R38 ;  /* 0x0000002219267223 */ /* 0x040fe20000010826 */
[----:B------:R-:W-:Y:S02]  /*76d0*/  HADD2.F32 R30, -RZ, R20.H0_H0 ;  /* 0x20000014ff1e7230 */ /* 0x000fe40000004100 */
[----:B------:R-:W-:Y:S01]  /*76e0*/  FFMA.FTZ R40, R25, R36, R40 ;  /* 0x0000002419287223 */ /* 0x000fe20000010028 */
[----:B------:R-:W-:Y:S02]  /*76f0*/  HADD2.F32 R25, -RZ, R15.H0_H0 ;  /* 0x2000000fff197230 */ /* 0x000fe40000004100 */
[----:B------:R-:W-:Y:S01]  /*7700*/  FMUL.FTZ R41, R8, R35 ;  /* 0x0000002308297220 */ /* 0x000fe20000410000 */
[----:B------:R-:W-:-:S02]  /*7710*/  HADD2.F32 R26, -RZ, R5.H0_H0 ;  /* 0x20000005ff1a7230 */ /* 0x000fc40000004100 */
[C---:B------:R-:W-:Y:S01]  /*7720*/  FFMA.FTZ R39, R4.reuse, R35, -R39 ;  /* 0x0000002304277223 */ /* 0x040fe20000010827 */
[C---:B------:R-:W-:Y:S01]  /*7730*/  FMUL.FTZ R35, R31.reuse, R30 ;  /* 0x0000001e1f237220 */ /* 0x040fe20000410000 */
[----:B------:R-:W-:Y:S02]  /*7740*/  HADD2.F32 R9, -RZ, R9.H1_H1 ;  /* 0x30000009ff097230 */ /* 0x000fe40000004100 */
[----:B------:R-:W-:Y:S01]  /*7750*/  FMUL.FTZ R31, R31, R25 ;  /* 0x000000191f1f7220 */ /* 0x000fe20000410000 */
[--C-:B------:R-:W-:Y:S02]  /*7760*/  HADD2.F32 R34, -RZ, R14.reuse.H1_H1 ;  /* 0x3000000eff227230 */ /* 0x100fe40000004100 */
[----:B------:R-:W-:Y:S01]  /*7770*/  FFMA.FTZ R41, R4, R37, R41 ;  /* 0x0000002504297223 */ /* 0x000fe20000010029 */
[----:B------:R-:W-:Y:S02]  /*7780*/  HADD2.F32 R4, -RZ, R14.H0_H0 ;  /* 0x2000000eff047230 */ /* 0x000fe40000004100 */
[----:B------:R-:W-:Y:S01]  /*7790*/  FFMA.FTZ R35, R26, R25, -R35 ;  /* 0x000000191a237223 */ /* 0x000fe20000010823 */
[----:B------:R-:W-:-:S02]  /*77a0*/  HADD2.F32 R5, -RZ, R5.H1_H1 ;  /* 0x30000005ff057230 */ /* 0x000fc40000004100 */
[----:B------:R-:W-:Y:S01]  /*77b0*/  FFMA.FTZ R26, R26, R30, R31 ;  /* 0x0000001e1a1a7223 */ /* 0x000fe2000001001f */
[--C-:B------:R-:W-:Y:S02]  /*77c0*/  HADD2.F32 R32, -RZ, R10.reuse.H0_H0 ;  /* 0x2000000aff207230 */ /* 0x100fe40000004100 */
[C---:B------:R-:W-:Y:S01]  /*77d0*/  FMUL.FTZ R30, R9.reuse, R34 ;  /* 0x00000022091e7220 */ /* 0x040fe20000410000 */
[--C-:B------:R-:W-:Y:S02]  /*77e0*/  HADD2.F32 R8, -RZ, R13.reuse.H0_H0 ;  /* 0x2000000dff087230 */ /* 0x100fe40000004100 */
[----:B------:R-:W-:Y:S01]  /*77f0*/  FMUL.FTZ R36, R9, R4 ;  /* 0x0000000409247220 */ /* 0x000fe20000410000 */
[----:B------:R-:W-:Y:S02]  /*7800*/  HADD2.F32 R25, -RZ, R13.H1_H1 ;  /* 0x3000000dff197230 */ /* 0x000fe40000004100 */
[----:B------:R-:W-:Y:S02]  /*7810*/  HADD2.F32 R10, -RZ, R10.H1_H1 ;  /* 0x3000000aff0a7230 */ /* 0x000fe40000004100 */
[----:B------:R-:W-:-:S02]  /*7820*/  HADD2.F32 R31, -RZ, R3.H1_H1 ;  /* 0x30000003ff1f7230 */ /* 0x000fc40000004100 */
[C---:B------:R-:W-:Y:S01]  /*7830*/  FFMA.FTZ R30, R5.reuse, R4, -R30 ;  /* 0x00000004051e7223 */ /* 0x040fe2000001081e */
[--C-:B------:R-:W-:Y:S02]  /*7840*/  HADD2.F32 R27, -RZ, R6.reuse.H0_H0 ;  /* 0x20000006ff1b7230 */ /* 0x100fe40000004100 */
[C---:B------:R-:W-:Y:S01]  /*7850*/  FMUL.FTZ R4, R32.reuse, R25 ;  /* 0x0000001920047220 */ /* 0x040fe20000410000 */
[----:B------:R-:W-:Y:S02]  /*7860*/  HADD2.F32 R6, -RZ, R6.H1_H1 ;  /* 0x30000006ff067230 */ /* 0x000fe40000004100 */
[----:B------:R-:W-:Y:S01]  /*7870*/  FMUL.FTZ R42, R32, R8 ;  /* 0x00000008202a7220 */ /* 0x000fe20000410000 */
[----:B------:R-:W-:Y:S02]  /*7880*/  HADD2.F32 R9, -RZ, R3.H0_H0 ;  /* 0x20000003ff097230 */ /* 0x000fe40000004100 */
[----:B------:R-:W-:Y:S01]  /*7890*/  FFMA.FTZ R37, R5, R34, R36 ;  /* 0x0000002205257223 */ /* 0x000fe20000010024 */
[----:B------:R-:W-:Y:S01]  /*78a0*/  FMUL.FTZ R5, R10, R31 ;  /* 0x0000001f0a057220 */ /* 0x000fe20000410000 */
[C---:B------:R-:W-:Y:S01]  /*78b0*/  FFMA.FTZ R32, R27.reuse, R8, -R4 ;  /* 0x000000081b207223 */ /* 0x040fe20000010804 */
[----:B------:R-:W-:Y:S01]  /*78c0*/  FFMA.FTZ R42, R27, R25, R42 ;  /* 0x000000191b2a7223 */ /* 0x000fe2000001002a */
[----:B------:R-:W-:-:S02]  /*78d0*/  HADD2.F32 R33, -RZ, R11.H0_H0 ;  /* 0x2000000bff217230 */ /* 0x000fc40000004100 */
[-C--:B------:R-:W-:Y:S01]  /*78e0*/  FMUL.FTZ R27, R10, R9.reuse ;  /* 0x000000090a1b7220 */ /* 0x080fe20000410000 */
[----:B------:R-:W-:Y:S01]  /*78f0*/  FFMA.FTZ R25, R6, R9, -R5 ;  /* 0x0000000906197223 */ /* 0x000fe20000010805 */
[----:B------:R-:W-:Y:S02]  /*7900*/  HADD2.F32 R11, -RZ, R11.H1_H1 ;  /* 0x3000000bff0b7230 */ /* 0x000fe40000004100 */
[--C-:B------:R-:W-:Y:S02]  /*7910*/  HADD2.F32 R5, -RZ, R12.reuse.H0_H0 ;  /* 0x2000000cff057230 */ /* 0x100fe40000004100 */
[----:B------:R-:W-:Y:S02]  /*7920*/  HADD2.F32 R10, -RZ, R12.H1_H1 ;  /* 0x3000000cff0a7230 */ /* 0x000fe40000004100 */
[--C-:B------:R-:W-:Y:S02]  /*7930*/  HADD2.F32 R4, -RZ, R0.reuse.H1_H1 ;  /* 0x30000000ff047230 */ /* 0x100fe40000004100 */
[----:B------:R-:W-:-:S02]  /*7940*/  HADD2.F32 R8, -RZ, R0.H0_H0 ;  /* 0x20000000ff087230 */ /* 0x000fc40000004100 */
[--C-:B------:R-:W-:Y:S02]  /*7950*/  HADD2.F32 R28, -RZ, R7.reuse.H0_H0 ;  /* 0x20000007ff1c7230 */ /* 0x100fe40000004100 */
[----:B------:R-:W-:Y:S01]  /*7960*/  FFMA.FTZ R27, R6, R31, R27 ;  /* 0x0000001f061b7223 */ /* 0x000fe2000001001b */
[----:B------:R-:W-:Y:S02]  /*7970*/  HADD2.F32 R7, -RZ, R7.H1_H1 ;  /* 0x30000007ff077230 */ /* 0x000fe40000004100 */
[-C--:B------:R-:W-:Y:S01]  /*7980*/  FMUL.FTZ R9, R33, R5.reuse ;  /* 0x0000000521097220 */ /* 0x080fe20000410000 */
[----:B------:R-:W-:Y:S01]  /*7990*/  FMUL.FTZ R34, R11, R10 ;  /* 0x0000000a0b227220 */ /* 0x000fe20000410000 */
[----:B------:R-:W-:Y:S01]  /*79a0*/  FMUL.FTZ R6, R33, R4 ;  /* 0x0000000421067220 */ /* 0x000fe20000410000 */
[----:B------:R-:W-:Y:S01]  /*79b0*/  FMUL.FTZ R31, R11, R8 ;  /* 0x000000080b1f7220 */ /* 0x000fe20000410000 */
[C---:B------:R-:W-:Y:S01]  /*79c0*/  FFMA.FTZ R11, R28.reuse, R4, -R9 ;  /* 0x000000041c0b7223 */ /* 0x040fe20000010809 */
[C---:B------:R-:W-:Y:S01]  /*79d0*/  FFMA.FTZ R34, R7.reuse, R8, -R34 ;  /* 0x0000000807227223 */ /* 0x040fe20000010822 */
        /* <DEDUP_REMOVED lines=10> */
[----:B------:R1:W-:Y:S04]  /*7a80*/  STS.128 [R43+0x8400], R4 ;  /* 0x008400042b007388 */ /* 0x0003e80000000c00 */
[----:B------:R1:W-:Y:S02]  /*7a90*/  STS.128 [R44+0x8400], R8 ;  /* 0x008400082c007388 */ /* 0x0003e40000000c00 */
.L_x_13302:
[----:B------:R-:W-:Y:S05]  /*7aa0*/  BSYNC B1 ;  /* 0x0000000000017941 */ /* 0x000fea0003800000 */
.L_x_13301:
[----:B------:R-:W-:Y:S05]  /*7ab0*/  @P0 BRA `(.L_x_13293) ;  /* 0x0000000400600947 */ /* 0x000fea0003800000 */
[----:B-1----:R-:W2:Y:S01]  /*7ac0*/  LDL R8, [R1+0x24] ;  /* 0x0000240001087983 */ /* 0x002ea20000100800 */
[C---:B------:R-:W-:Y:S01]  /*7ad0*/  IADD3 R4, R152.reuse, 0x60, RZ ;  /* 0x0000006098047810 */ /* 0x040fe20007ffe0ff */
[----:B------:R-:W-:Y:S02]  /*7ae0*/  VIADD R5, R152, 0x60 ;  /* 0x0000006098057836 */ /* 0x000fe40000000000 */
[----:B------:R-:W3:Y:S02]  /*7af0*/  LDL R41, [R1+0x54] ;  /* 0x0000540001297983 */ /* 0x000ee40000100800 */
[----:B------:R-:W-:Y:S02]  /*7b00*/  IMAD.SHL.U32 R4, R4, 0x40, RZ ;  /* 0x0000004004047824 */ /* 0x000fe400078e00ff */
[----:B------:R-:W-:-:S03]  /*7b10*/  IMAD.SHL.U32 R5, R5, 0x40, RZ ;  /* 0x0000004005057824 */ /* 0x000fc600078e00ff */
[----:B------:R-:W-:Y:S02]  /*7b20*/  LOP3.LUT R4, R4, 0x1c0, RZ, 0xc0, !PT ;  /* 0x000001c004047812 */ /* 0x000fe400078ec0ff */
[----:B------:R-:W-:Y:S02]  /*7b30*/  LOP3.LUT R5, R5, 0x1c0, RZ, 0xc0, !PT ;  /* 0x000001c005057812 */ /* 0x000fe400078ec0ff */
[----:B------:R-:W-:-:S04]  /*7b40*/  SHF.R.U32.HI R4, RZ, 0x3, R4 ;  /* 0x00000003ff047819 */ /* 0x000fc80000011604 */
[----:B------:R-:W-:Y:S01]  /*7b50*/  LOP3.LUT R24, R4, R24, R5, 0x1e, !PT ;  /* 0x0000001804187212 */ /* 0x000fe200078e1e05 */
[--C-:B------:R-:W-:Y:S02]  /*7b60*/  HADD2.F32 R33, -RZ, R21.reuse.H0_H0 ;  /* 0x20000015ff217230 */ /* 0x100fe40000004100 */
[----:B------:R-:W-:Y:S02]  /*7b70*/  HADD2.F32 R35, -RZ, R21.H1_H1 ;  /* 0x30000015ff237230 */ /* 0x000fe40000004100 */
[--C-:B------:R-:W-:Y:S02]  /*7b80*/  HADD2.F32 R40, -RZ, R20.reuse.H1_H1 ;  /* 0x30000014ff287230 */ /* 0x100fe40000004100 */
[--C-:B------:R-:W-:Y:S02]  /*7b90*/  HADD2.F32 R38, -RZ, R15.reuse.H1_H1 ;  /* 0x3000000fff267230 */ /* 0x100fe40000004100 */
[----:B------:R-:W-:Y:S02]  /*7ba0*/  HADD2.F32 R42, -RZ, R20.H0_H0 ;  /* 0x20000014ff2a7230 */ /* 0x000fe40000004100 */
[----:B------:R-:W-:-:S02]  /*7bb0*/  HADD2.F32 R20, -RZ, R15.H0_H0 ;  /* 0x2000000fff147230 */ /* 0x000fc40000004100 */
[----:B------:R-:W-:Y:S02]  /*7bc0*/  HADD2.F32 R39, -RZ, R14.H1_H1 ;  /* 0x3000000eff277230 */ /* 0x000fe40000004100 */
[--C-:B------:R-:W-:Y:S02]  /*7bd0*/  HADD2.F32 R37, -RZ, R13.reuse.H0_H0 ;  /* 0x2000000dff257230 */ /* 0x100fe40000004100 */
[----:B------:R-:W-:Y:S02]  /*7be0*/  HADD2.F32 R13, -RZ, R13.H1_H1 ;  /* 0x3000000dff0d7230 */ /* 0x000fe40000004100 */
[----:B--2---:R-:W-:Y:S01]  /*7bf0*/  IMAD.IADD R9, R8, 0x1, R24 ;  /* 0x0000000108097824 */ /* 0x004fe200078e0218 */
[----:B---3--:R-:W0:Y:S04]  /*7c00*/  LDS.128 R4, [R41+0x8400] ;  /* 0x0084000029047984 */ /* 0x008e280000000c00 */
[----:B------:R-:W-:-:S05]  /*7c10*/  LEA R24, R9, R18, 0x1 ;  /* 0x0000001209187211 */ /* 0x000fca00078e08ff */
[----:B------:R-:W1:Y:S01]  /*7c20*/  LDS.128 R8, [R24+0x8400] ;  /* 0x0084000018087984 */ /* 0x000e620000000c00 */
[----:B0-----:R-:W-:Y:S02]  /*7c30*/  HADD2.F32 R25, -RZ, R4.H0_H0 ;  /* 0x20000004ff197230 */ /* 0x001fe40000004100 */
[--C-:B-1----:R-:W-:Y:S02]  /*7c40*/  HADD2.F32 R21, -RZ, R8.reuse.H0_H0 ;  /* 0x20000008ff157230 */ /* 0x102fe40000004100 */
[----:B------:R-:W-:-:S03]  /*7c50*/  HADD2.F32 R8, -RZ, R8.H1_H1 ;  /* 0x30000008ff087230 */ /* 0x000fc60000004100 */
[-C--:B------:R-:W-:Y:S01]  /*7c60*/  FMUL.FTZ R36, R33, R21.reuse ;  /* 0x0000001521247220 */ /* 0x080fe20000410000 */
[----:B------:R-:W-:Y:S02]  /*7c70*/  HADD2.F32 R4, -RZ, R4.H1_H1 ;  /* 0x30000004ff047230 */ /* 0x000fe40000004100 */
[C---:B------:R-:W-:Y:S01]  /*7c80*/  FMUL.FTZ R34, R35.reuse, R21 ;  /* 0x0000001523227220 */ /* 0x040fe20000410000 */
[--C-:B------:R-:W-:Y:S02]  /*7c90*/  HADD2.F32 R30, -RZ, R9.reuse.H0_H0 ;  /* 0x20000009ff1e7230 */ /* 0x100fe40000004100 */
[----:B------:R-:W-:Y:S01]  /*7ca0*/  FFMA.FTZ R36, R35, R25, R36 ;  /* 0x0000001923247223 */ /* 0x000fe20000010024 */
[----:B------:R-:W-:Y:S02]  /*7cb0*/  HADD2.F32 R9, -RZ, R9.H1_H1 ;  /* 0x30000009ff097230 */ /* 0x000fe40000004100 */
[-C--:B------:R-:W-:Y:S01]  /*7cc0*/  FMUL.FTZ R21, R40, R8.reuse ;  /* 0x0000000828157220 */ /* 0x080fe20000410000 */
[----:B------:R-:W-:Y:S01]  /*7cd0*/  FMUL.FTZ R15, R38, R8 ;  /* 0x00000008260f7220 */ /* 0x000fe20000410000 */
[----:B------:R-:W-:-:S02]  /*7ce0*/  HADD2.F32 R35, -RZ, R14.H0_H0 ;  /* 0x2000000eff237230 */ /* 0x000fc40000004100 */
[----:B------:R-:W-:Y:S01]  /*7cf0*/  FFMA.FTZ R34, R33, R25, -R34 ;  /* 0x0000001921227223 */ /* 0x000fe20000010822 */
[--C-:B------:R-:W-:Y:S02]  /*7d00*/  HADD2.F32 R26, -RZ, R5.reuse.H0_H0 ;  /* 0x20000005ff1a7230 */ /* 0x100fe40000004100 */
[----:B------:R-:W-:Y:S01]  /*7d10*/  FFMA.FTZ R21, R38, R4, -R21 ;  /* 0x0000000426157223 */ /* 0x000fe20000010815 */
[----:B------:R-:W-:Y:S02]  /*7d20*/  HADD2.F32 R5, -RZ, R5.H1_H1 ;  /* 0x30000005ff057230 */ /* 0x000fe40000004100 */
[----:B------:R-:W-:Y:S01]  /*7d30*/  FMUL.FTZ R25, R42, R30 ;  /* 0x0000001e2a197220 */ /* 0x000fe20000410000 */
[--C-:B------:R-:W-:Y:S02]  /*7d40*/  HADD2.F32 R31, -RZ, R10.reuse.H0_H0 ;  /* 0x2000000aff1f7230 */ /* 0x100fe40000004100 */
[----:B------:R-:W-:Y:S01]  /*7d50*/  FFMA.FTZ R15, R40, R4, R15 ;  /* 0x00000004280f7223 */ /* 0x000fe2000001000f */
[----:B------:R-:W-:-:S02]  /*7d60*/  HADD2.F32 R10, -RZ, R10.H1_H1 ;  /* 0x3000000aff0a7230 */ /* 0x000fc40000004100 */
[-C--:B------:R-:W-:Y:S01]  /*7d70*/  FMUL.FTZ R4, R39, R9.reuse ;  /* 0x0000000927047220 */ /* 0x080fe20000410000 */
[C---:B------:R-:W-:Y:S01]  /*7d80*/  FMUL.FTZ R8, R35.reuse, R9 ;  /* 0x0000000923087220 */ /* 0x040fe20000410000 */
[--C-:B------:R-:W-:Y:S02]  /*7d90*/  HADD2.F32 R38, -RZ, R3.reuse.H1_H1 ;  /* 0x30000003ff267230 */ /* 0x100fe40000004100 */
[C---:B------:R-:W-:Y:S01]  /*7da0*/  FMUL.FTZ R33, R20.reuse, R30 ;  /* 0x0000001e14217220 */ /* 0x040fe20000410000 */
[--C-:B------:R-:W-:Y:S02]  /*7db0*/  HADD2.F32 R27, -RZ, R6.reuse.H0_H0 ;  /* 0x20000006ff1b7230 */ /* 0x100fe40000004100 */
[----:B------:R-:W-:Y:S01]  /*7dc0*/  FFMA.FTZ R25, R20, R26, -R25 ;  /* 0x0000001a14197223 */ /* 0x000fe20000010819 */
[----:B------:R-:W-:Y:S02]  /*7dd0*/  HADD2.F32 R30, -RZ, R3.H0_H0 ;  /* 0x20000003ff1e7230 */ /* 0x000fe40000004100 */
[----:B------:R-:W-:Y:S01]  /*7de0*/  FFMA.FTZ R14, R35, R5, -R4 ;  /* 0x00000005230e7223 */ /* 0x000fe20000010804 */
[----:B------:R-:W-:-:S02]  /*7df0*/  HADD2.F32 R6, -RZ, R6.H1_H1 ;  /* 0x30000006ff067230 */ /* 0x000fc40000004100 */
[----:B------:R-:W-:Y:S01]  /*7e00*/  FFMA.FTZ R20, R39, R5, R8 ;  /* 0x0000000527147223 */ /* 0x000fe20000010008 */
[----:B------:R-:W-:Y:S01]  /*7e10*/  FFMA.FTZ R33, R42, R26, R33 ;  /* 0x0000001a2a217223 */ /* 0x000fe20000010021 */
[-C--:B------:R-:W-:Y:S01]  /*7e20*/  FMUL.FTZ R5, R38, R10.reuse ;  /* 0x0000000a26057220 */ /* 0x080fe20000410000 */
[-C--:B------:R-:W-:Y:S01]  /*7e30*/  FMUL.FTZ R4, R13, R31.reuse ;  /* 0x0000001f0d047220 */ /* 0x080fe20000410000 */
[C---:B------:R-:W-:Y:S01]  /*7e40*/  FMUL.FTZ R26, R37.reuse, R31 ;  /* 0x0000001f251a7220 */ /* 0x040fe20000410000 */
[C---:B------:R-:W-:Y:S01]  /*7e50*/  FMUL.FTZ R9, R30.reuse, R10 ;  /* 0x0000000a1e097220 */ /* 0x040fe20000410000 */
[--C-:B------:R-:W-:Y:S02]  /*7e60*/  HADD2.F32 R32, -RZ, R11.reuse.H0_H0 ;  /* 0x2000000bff207230 */ /* 0x100fe40000004100 */
[----:B------:R-:W-:Y:S01]  /*7e70*/  FFMA.FTZ R10, R30, R6, -R5 ;  /* 0x000000061e0a7223 */ /* 0x000fe20000010805 */
[----:B------:R-:W-:Y:S02]  /*7e80*/  HADD2.F32 R11, -RZ, R11.H1_H1 ;  /* 0x3000000bff0b7230 */ /* 0x000fe40000004100 */
[-C--:B------:R-:W-:Y:S01]  /*7e90*/  FFMA.FTZ R3, R37, R27.reuse, -R4 ;  /* 0x0000001b25037223 */ /* 0x080fe20000010804 */
[----:B------:R-:W-:Y:S01]  /*7ea0*/  FFMA.FTZ R26, R13, R27, R26 ;  /* 0x0000001b0d1a7223 */ /* 0x000fe2000001001a */
[----:B------:R-:W-:-:S02]  /*7eb0*/  HADD2.F32 R30, -RZ, R12.H0_H0 ;  /* 0x2000000cff1e7230 */ /* 0x000fc40000004100 */
[----:B------:R-:W-:Y:S02]  /*7ec0*/  HADD2.F32 R31, -RZ, R12.H1_H1 ;  /* 0x3000000cff1f7230 */ /* 0x000fe40000004100 */
[--C-:B------:R-:W-:Y:S02]  /*7ed0*/  HADD2.F32 R8, -RZ, R0.reuse.H1_H1 ;  /* 0x30000000ff087230 */ /* 0x100fe40000004100 */
[----:B------:R-:W-:Y:S02]  /*7ee0*/  HADD2.F32 R27, -RZ, R0.H0_H0 ;  /* 0x20000000ff1b7230 */ /* 0x000fe40000004100 */
[--C-:B------:R-:W-:Y:S02]  /*7ef0*/  HADD2.F32 R28, -RZ, R7.reuse.H0_H0 ;  /* 0x20000007ff1c7230 */ /* 0x100fe40000004100 */
[----:B------:R-:W-:Y:S01]  /*7f00*/  FFMA.FTZ R13, R38, R6, R9 ;  /* 0x00000006260d7223 */ /* 0x000fe20000010009 */
[----:B------:R-:W-:Y:S02]  /*7f10*/  HADD2.F32 R7, -RZ, R7.H1_H1 ;  /* 0x30000007ff077230 */ /* 0x000fe40000004100 */
        /* <DEDUP_REMOVED lines=18> */
.L_x_13293:
[----:B------:R-:W-:Y:S05]  /*8040*/  BSYNC B0 ;  /* 0x0000000000007941 */ /* 0x000fea0003800000 */
.L_x_13282:
[----:B------:R-:W-:Y:S01]  /*8050*/  @!PT LDS RZ, [RZ] ;  /* 0x00000000fffff984 */ /* 0x000fe20000000800 */
[----:B------:R-:W-:Y:S01]  /*8060*/  @!PT LDS RZ, [RZ] ;  /* 0x00000000fffff984 */ /* 0x000fe20000000800 */
[----:B------:R-:W-:Y:S01]  /*8070*/  @!PT LDS RZ, [RZ] ;  /* 0x00000000fffff984 */ /* 0x000fe20000000800 */
[----:B------:R-:W-:Y:S01]  /*8080*/  @!PT LDS RZ, [RZ] ;  /* 0x00000000fffff984 */ /* 0x000fe20000000800 */
[----:B------:R4:W-:Y:S06]  /*8090*/  MEMBAR.ALL.CTA ;  /* 0x0000000000007992 */ /* 0x0009ec0000008000 */
[----:B----4-:R-:W4:Y:S01]  /*80a0*/  FENCE.VIEW.ASYNC.S ;  /* 0x00000000000073c6 */ /* 0x010f220000000000 */
[----:B------:R-:W-:Y:S05]  /*80b0*/  WARPSYNC.ALL ;  /* 0x0000000000007948 */ /* 0x000fea0003800000 */
[----:B----4-:R-:W-:Y:S06]  /*80c0*/  BAR.SYNC.DEFER_BLOCKING 0xd, 0x180 ;  /* 0x0346000000007b1d */ /* 0x010fec0000010000 */
.L_x_13279:
[----:B---3--:R-:W-:-:S05]  /*80d0*/  IMAD.U32 R0, RZ, RZ, UR39 ;  /* 0x00000027ff007e24 */ /* 0x008fca000f8e00ff */
[----:B------:R-:W-:-:S13]  /*80e0*/  ISETP.NE.AND P0, PT, R0, 0x3, PT ;  /* 0x000000030000780c */ /* 0x000fda0003f05270 */
[----:B------:R-:W-:Y:S05]  /*80f0*/  @!P0 BRA `(.L_x_13303) ;  /* 0x0000000000048947 */ /* 0x000fea0003800000 */
[----:B------:R-:W-:Y:S01]  /*8100*/  BPT.TRAP 0x1 ;  /* 0x000000040000795c */ /* 0x000fe20000300000 */
.L_x_13303:
[----:B012---:R-:W-:Y:S01]  /*8110*/  IMAD R3, R155, 0x8, R18 ;  /* 0x000000089b037824 */ /* 0x007fe200078e0212 */
[----:B------:R-:W-:-:S04]  /*8120*/  SHF.L.U32 R4, R157, 0x1f, RZ ;  /* 0x0000001f9d047819 */ /* 0x000fc800000006ff */
[----:B------:R0:W1:Y:S01]  /*8130*/  SYNCS.PHASECHK.TRANS64.TRYWAIT P1, [R3+URZ+0x16830], R4 ;  /* 0x01683004030075a7 */ /* 0x000062000802017f */
[----:B------:R-:W-:Y:S05]  /*8140*/  @!P0 BRA `(.L_x_13304) ;  /* 0x0000000000048947 */ /* 0x000fea0003800000 */
[----:B------:R-:W-:Y:S01]  /*8150*/  BPT.TRAP 0x1 ;  /* 0x000000040000795c */ /* 0x000fe20000300000 */
.L_x_13304:
[----:B------:R-:W-:Y:S01]  /*8160*/  VIADD R0, R18, 0xe400 ;  /* 0x0000e40012007836 */ /* 0x000fe20000000000 */
[----:B------:R-:W-:Y:S01]  /*8170*/  LOP3.LUT R14, R29, 0x10000, RZ, 0xfc, !PT ;  /* 0x000100001d0e7812 */ /* 0x000fe200078efcff */
[----:B------:R-:W-:-:S03]  /*8180*/  IMAD.MOV.U32 R15, RZ, RZ, 0x40000040 ;  /* 0x40000040ff0f7424 */ /* 0x000fc600078e00ff */
[----:B------:R-:W-:-:S04]  /*8190*/  SHF.R.U32.HI R0, RZ, 0x4, R0 ;  /* 0x00000004ff007819 */ /* 0x000fc80000011600 */
[----:B------:R-:W-:-:S04]  /*81a0*/  LOP3.LUT R0, R0, 0x3fff, RZ, 0xc0, !PT ;  /* 0x00003fff00007812 */ /* 0x000fc800078ec0ff */
[----:B------:R-:W-:Y:S01]  /*81b0*/  LOP3.LUT R13, R0, 0x10000, RZ, 0xfc, !PT ;  /* 0x00010000000d7812 */ /* 0x000fe200078efcff */
[----:B-1----:R-:W-:Y:S06]  /*81c0*/  @P1 BRA `(.L_x_13305) ;  /* 0x0000000000081947 */ /* 0x002fec0003800000 */
[----:B------:R-:W1:Y:S02]  /*81d0*/  SYNCS.PHASECHK.TRANS64.TRYWAIT P1, [R3+URZ+0x16830], R4 ;  /* 0x01683004030075a7 */ /* 0x000e64000802017f */
[----:B-1----:R-:W-:Y:S05]  /*81e0*/  @!P1 BRA `(.L_x_13306) ;  /* 0x000000d400d09947 */ /* 0x002fea0003800000 */
.L_x_13305:
[----:B------:R-:W-:Y:S01]  /*81f0*/  IMAD.MOV.U32 R5, RZ, RZ, 0x40000040 ;  /* 0x40000040ff057424 */ /* 0x000fe200078e00ff */
[----:B01----:R-:W-:Y:S01]  /*8200*/  LEA R4, R155, R13, 0xa ;  /* 0x0000000d9b047211 */ /* 0x003fe200078e50ff */
[----:B------:R-:W-:Y:S05]  /*8210*/  WARPSYNC.ALL ;  /* 0x0000000000007948 */ /* 0x000fea0003800000 */
[C---:B------:R-:W-:Y:S01]  /*8220*/  R2UR UR4, R14.reuse ;  /* 0x000000000e0472ca */ /* 0x040fe200000e0000 */
[----:B-----5:R-:W-:Y:S01]  /*8230*/  WARPGROUP.ARRIVE ;  /* 0x00000000000079c5 */ /* 0x020fe20000000000 */
[----:B------:R-:W-:Y:S01]  /*8240*/  R2UR UR5, R15 ;  /* 0x000000000f0572ca */ /* 0x000fe200000e0000 */
[----:B------:R-:W-:Y:S01]  /*8250*/  VIADD R10, R14, 0x2 ;  /* 0x000000020e0a7836 */ /* 0x000fe20000000000 */
[C---:B------:R-:W-:Y:S01]  /*8260*/  R2UR UR6, R4.reuse ;  /* 0x00000000040672ca */ /* 0x040fe200000e0000 */
[----:B------:R-:W-:Y:S01]  /*8270*/  VIADD R6, R4, 0x2 ;  /* 0x0000000204067836 */ /* 0x000fe20000000000 */
[----:B------:R-:W-:Y:S01]  /*8280*/  R2UR UR7, R5 ;  /* 0x00000000050772ca */ /* 0x000fe200000e0000 */
[----:B------:R-:W-:Y:S01]  /*8290*/  IMAD.MOV.U32 R11, RZ, RZ, 0x40000040 ;  /* 0x40000040ff0b7424 */ /* 0x000fe200078e00ff */
[----:B------:R-:W-:Y:S01]  /*82a0*/  MOV R7, 0x40000040 ;  /* 0x4000004000077802 */ /* 0x000fe20000000f00 */
[C---:B------:R-:W-:Y:S01]  /*82b0*/  VIADD R8, R14.reuse, 0x4 ;  /* 0x000000040e087836 */ /* 0x040fe20000000000 */
[----:B------:R-:W-:Y:S01]  /*82c0*/  IADD3 R20, R14, 0x6, RZ ;  /* 0x000000060e147810 */ /* 0x000fe20007ffe0ff */
[----:B------:R-:W-:Y:S01]  /*82d0*/  IMAD.MOV.U32 R9, RZ, RZ, 0x40000040 ;  /* 0x40000040ff097424 */ /* 0x000fe200078e00ff */
[----:B------:R0:W-:Y:S01]  /*82e0*/  STL.64 [R1+0x10], R10 ;  /* 0x0000100a01007387 */ /* 0x0001e20000100a00 */
[----:B------:R-:W-:-:S02]  /*82f0*/  IMAD.MOV.U32 R21, RZ, RZ, 0x40000040 ;  /* 0x40000040ff157424 */ /* 0x000fc400078e00ff */
[----:B------:R-:W-:Y:S01]  /*8300*/  IMAD.MOV.U32 R5, RZ, RZ, 0x40000040 ;  /* 0x40000040ff057424 */ /* 0x000fe200078e00ff */
[----:B------:R0:W-:Y:S01]  /*8310*/  STL.64 [R1+0x8], R8 ;  /* 0x0000080801007387 */ /* 0x0001e20000100a00 */
[----:B------:R-:W-:Y:S02]  /*8320*/  IMAD.MOV.U32 R119, RZ, RZ, RZ ;  /* 0x000000ffff777224 */ /* 0x000fe400078e00ff */
[----:B------:R-:W-:Y:S01]  /*8330*/  HGMMA.64x128x16.F32 R24, gdesc[UR4], RZ, !UPT, gsb0 ;  /* 0x01e00000041879f0 */ /* 0x000fe2000c0008ff */
[----:B------:R-:W-:Y:S02]  /*8340*/  R2UR UR4, R10 ;  /* 0x000000000a0472ca */ /* 0x000fe400000e0000 */
[----:B------:R-:W-:Y:S02]  /*8350*/  R2UR UR5, R11 ;  /* 0x000000000b0572ca */ /* 0x000fe400000e0000 */
[----:B------:R-:W-:Y:S01]  /*8360*/  R2UR UR6, R6 ;  /* 0x00000000060672ca */ /* 0x000fe200000e0000 */
[----:B------:R-:W-:Y:S01]  /*8370*/  VIADD R6, R4, 0x4 ;  /* 0x0000000404067836 */ /* 0x000fe20000000000 */
[----:B------:R-:W-:Y:S01]  /*8380*/  R2UR UR7, R7 ;  /* 0x00000000070772ca */ /* 0x000fe200000e0000 */
[----:B------:R-:W-:-:S02]  /*8390*/  IMAD.MOV.U32 R7, RZ, RZ, 0x40000040 ;  /* 0x40000040ff077424 */ /* 0x000fc400078e00ff */
[----:B------:R-:W-:Y:S01]  /*83a0*/  VIADD R4, R4, 0x6 ;  /* 0x0000000604047836 */ /* 0x000fe20000000000 */
[----:B------:R-:W-:Y:S02]  /*83b0*/  WARPGROUP.DEPBAR.LE gsb0, 0x0 ;  /* 0x00008000000079c5 */ /* 0x000fe40000010000 */
        /* <DEDUP_REMOVED lines=17> */
[----:B0-----:R-:W-:Y:S05]  /*84d0*/  @!P0 BRA `(.L_x_13307) ;  /* 0x0000000000048947 */ /* 0x001fea0003800000 */
[----:B------:R-:W-:Y:S01]  /*84e0*/  BPT.TRAP 0x1 ;  /* 0x000000040000795c */ /* 0x000fe20000300000 */
.L_x_13307:
[----:B------:R-:W2:Y:S04]  /*84f0*/  LDL R4, [R1+0x5c] ;  /* 0x00005c0001047983 */ /* 0x000ea80000100800 */
[----:B------:R-:W3:Y:S01]  /*8500*/  LDL R0, [R1+0x48] ;  /* 0x0000480001007983 */ /* 0x000ee20000100800 */
[----:B------:R-:W-:Y:S01]  /*8510*/  P2R R5, PR, RZ, 0x1 ;  /* 0x00000001ff057803 */ /* 0x000fe20000000000 */
[----:B------:R-:W-:Y:S01]  /*8520*/  ULDC UR4, c[0x0][0x988] ;  /* 0x0002620000047ab9 */ /* 0x000fe20000000800 */
[----:B------:R-:W-:Y:S01]  /*8530*/  VIADD R3, R3, 0x16840 ;  /* 0x0001684003037836 */ /* 0x000fe20000000000 */
[----:B------:R-:W-:Y:S01]  /*8540*/  ULDC UR5, c[0x0][0x988] ;  /* 0x0002620000057ab9 */ /* 0x000fe20000000800 */
        /* <DEDUP_REMOVED lines=29> */
[----:B------:R-:W-:Y:S01]  /*8720*/  IMAD.MOV.U32 R89, RZ, RZ, R119 ;  /* 0x000000ffff597224 */ /* 0x000fe200078e0077 */
[----:B--2---:R-:W-:-:S05]  /*8730*/  IADD3 R4, R4, R88, RZ ;  /* 0x0000005804047210 */ /* 0x004fca0007ffe0ff */
        /* <DEDUP_REMOVED lines=120> */
[----:B------:R-:W-:-:S02]  /*8ec0*/  P2R R11, PR, RZ, 0x2 ;  /* 0x00000002ff0b7803 */ /* 0x000fc40000000000 */
[C---:B------:R-:W-:Y:S01]  /*8ed0*/  ISETP.GT.AND P1, PT, R4.reuse, 0x59, PT ;  /* 0x000000590400780c */ /* 0x040fe20003f24270 */
[----:B------:R-:W0:Y:S01]  /*8ee0*/  SHFL.BFLY PT, R0, R7, 0x2, 0x1f ;  /* 0x0c401f0007007f89 */ /* 0x000e2200000e0000 */
[----:B------:R-:W-:Y:S02]  /*8ef0*/  ISETP.GT.AND P0, PT, R4, 0x60, PT ;  /* 0x000000600400780c */ /* 0x000fe40003f04270 */
[----:B------:R-:W-:Y:S02]  /*8f00*/  FSEL R71, R71, -INF , P1 ;  /* 0xff80000047477808 */ /* 0x000fe40000800000 */
[----:B------:R-:W-:Y:S02]  /*8f10*/  ISETP.NE.AND P1, PT, R11, RZ, PT ;  /* 0x000000ff0b00720c */ /* 0x000fe40003f25270 */
[----:B------:R-:W-:Y:S02]  /*8f20*/  P2R R10, PR, RZ, 0x4 ;  /* 0x00000004ff0a7803 */ /* 0x000fe40000000000 */
[----:B------:R-:W-:-:S02]  /*8f30*/  FSEL R74, R74, -INF , P0 ;  /* 0xff8000004a4a7808 */ /* 0x000fc40000000000 */
[----:B------:R-:W-:Y:S02]  /*8f40*/  ISETP.NE.AND P0, PT, R12, RZ, PT ;  /* 0x000000ff0c00720c */ /* 0x000fe40003f05270 */
[----:B------:R-:W-:Y:S02]  /*8f50*/  FSEL R78, R78, -INF , P1 ;  /* 0xff8000004e4e7808 */ /* 0x000fe40000800000 */
[----:B------:R-:W-:Y:S02]  /*8f60*/  FSEL R75, R75, -INF , P0 ;  /* 0xff8000004b4b7808 */ /* 0x000fe40000000000 */
[----:B------:R-:W-:Y:S02]  /*8f70*/  ISETP.NE.AND P0, PT, R5, RZ, PT ;  /* 0x000000ff0500720c */ /* 0x000fe40003f05270 */
[----:B------:R-:W-:Y:S02]  /*8f80*/  FSEL R82, R82, -INF , P3 ;  /* 0xff80000052527808 */ /* 0x000fe40001800000 */
[----:B------:R-:W-:-:S02]  /*8f90*/  FSEL R83, R83, -INF , P4 ;  /* 0xff80000053537808 */ /* 0x000fc40002000000 */
[----:B------:R-:W-:Y:S02]  /*8fa0*/  FSEL R86, R86, -INF , P5 ;  /* 0xff80000056567808 */ /* 0x000fe40002800000 */
[----:B0-----:R-:W-:Y:S02]  /*8fb0*/  FMNMX.FTZ R8, R7, R0, !PT ;  /* 0x0000000007087209 */ /* 0x001fe40007810000 */
[----:B------:R-:W-:-:S03]  /*8fc0*/  FSEL R87, R87, -INF , P6 ;  /* 0xff80000057577808 */ /* 0x000fc60003000000 */
[----:B------:R-:W0:Y:S02]  /*8fd0*/  SHFL.BFLY PT, R9, R8, 0x1, 0x1f ;  /* 0x0c201f0008097f89 */ /* 0x000e2400000e0000 */
[----:B0-----:R-:W-:Y:S02]  /*8fe0*/  FMNMX.FTZ R0, R8, R9, !PT ;  /* 0x0000000908007209 */ /* 0x001fe40007810000 */
[----:B------:R-:W-:Y:S02]  /*8ff0*/  FMNMX.FTZ R9, R26, R27, !PT ;  /* 0x0000001b1a097209 */ /* 0x000fe40007810000 */
[C---:B------:R-:W-:Y:S01]  /*9000*/  FSETP.NEU.FTZ.AND P2, PT, R0.reuse, -INF , PT ;  /* 0xff8000000000780b */ /* 0x040fe20003f5d000 */
[----:B------:R-:W-:Y:S01]  /*9010*/  FMUL.FTZ R6, R0, UR4 ;  /* 0x0000000400067c20 */ /* 0x000fe20008410000 */
[----:B------:R-:W-:-:S04]  /*9020*/  FMNMX.FTZ R4, R30, R9, !PT ;  /* 0x000000091e047209 */ /* 0x000fc80007810000 */
[----:B------:R-:W-:Y:S02]  /*9030*/  FMNMX.FTZ R9, R31, R4, !PT ;  /* 0x000000041f097209 */ /* 0x000fe40007810000 */
[----:B------:R-:W-:Y:S02]  /*9040*/  FSEL R6, R6, RZ, P2 ;  /* 0x000000ff06067208 */ /* 0x000fe40001000000 */
[----:B------:R-:W-:Y:S02]  /*9050*/  FMNMX.FTZ R4, R34, R9, !PT ;  /* 0x0000000922047209 */ /* 0x000fe40007810000 */
[----:B------:R-:W-:Y:S01]  /*9060*/  ISETP.NE.AND P2, PT, R10, RZ, PT ;  /* 0x000000ff0a00720c */ /* 0x000fe20003f45270 */
[--C-:B------:R-:W-:Y:S01]  /*9070*/  FFMA.FTZ R5, R25, UR4, -R6.reuse ;  /* 0x0000000419057c23 */ /* 0x100fe20008010806 */
[----:B------:R-:W-:Y:S01]  /*9080*/  FMNMX.FTZ R11, R35, R4, !PT ;  /* 0x00000004230b7209 */ /* 0x000fe20007810000 */
[--C-:B------:R-:W-:Y:S01]  /*9090*/  FFMA.FTZ R7, R29, UR4, -R6.reuse ;  /* 0x000000041d077c23 */ /* 0x100fe20008010806 */
[--C-:B------:R-:W-:Y:S01]  /*90a0*/  FFMA.FTZ R9, R33, UR4, -R6.reuse ;  /* 0x0000000421097c23 */ /* 0x100fe20008010806 */
[----:B------:R-:W-:Y:S01]  /*90b0*/  FSEL R79, R79, -INF , P2 ;  /* 0xff8000004f4f7808 */ /* 0x000fe20001000000 */
        /* <DEDUP_REMOVED lines=19> */
[----:B------:R-:W1:Y:S01]  /*91f0*/  MUFU.EX2 R150, R150 ;  /* 0x0000009600967308 */ /* 0x000e620000000800 */
[--C-:B------:R-:W-:Y:S01]  /*9200*/  FFMA.FTZ R138, R68, UR4, -R6.reuse ;  /* 0x00000004448a7c23 */ /* 0x100fe20008010806 */
[----:B------:R-:W-:Y:S01]  /*9210*/  FMNMX.FTZ R25, R47, R4, !PT ;  /* 0x000000042f197209 */ /* 0x000fe20007810000 */
[--C-:B------:R-:W-:Y:S01]  /*9220*/  FFMA.FTZ R140, R72, UR4, -R6.reuse ;  /* 0x00000004488c7c23 */ /* 0x100fe20008010806 */
[--C-:B------:R-:W-:Y:S01]  /*9230*/  FFMA.FTZ R142, R76, UR4, -R6.reuse ;  /* 0x000000044c8e7c23 */ /* 0x100fe20008010806 */
[--C-:B------:R-:W-:Y:S01]  /*9240*/  FFMA.FTZ R144, R80, UR4, -R6.reuse ;  /* 0x0000000450907c23 */ /* 0x100fe20008010806 */
[----:B------:R-:W-:Y:S01]  /*9250*/  FMNMX.FTZ R4, R50, R25, !PT ;  /* 0x0000001932047209 */ /* 0x000fe20007810000 */
[--C-:B------:R-:W-:Y:S01]  /*9260*/  FFMA.FTZ R25, R41, UR4, -R6.reuse ;  /* 0x0000000429197c23 */ /* 0x100fe20008010806 */
[----:B------:R-:W2:Y:S01]  /*9270*/  MUFU.EX2 R7, R7 ;  /* 0x0000000700077308 */ /* 0x000ea20000000800 */
[--C-:B------:R-:W-:Y:S01]  /*9280*/  FFMA.FTZ R81, R81, UR4, -R6.reuse ;  /* 0x0000000451517c23 */ /* 0x100fe20008010806 */
[----:B------:R-:W-:Y:S01]  /*9290*/  FMNMX.FTZ R29, R51, R4, !PT ;  /* 0x00000004331d7209 */ /* 0x000fe20007810000 */
[----:B------:R-:W-:Y:S01]  /*92a0*/  FFMA.FTZ R146, R84, UR4, -R6 ;  /* 0x0000000454927c23 */ /* 0x000fe20008010806 */
[----:B------:R-:W-:-:S02]  /*92b0*/  IMAD.U32 R44, RZ, RZ, UR38 ;  /* 0x00000026ff2c7e24 */ /* 0x000fc4000f8e00ff */
[----:B------:R-:W-:Y:S02]  /*92c0*/  FMNMX.FTZ R4, R54, R29, !PT ;  /* 0x0000001d36047209 */ /* 0x000fe40007810000 */
[----:B------:R-:W3:Y:S01]  /*92d0*/  MUFU.EX2 R120, R120 ;  /* 0x0000007800787308 */ /* 0x000ee20000000800 */
[----:B------:R-:W-:Y:S02]  /*92e0*/  PRMT R3, R44, 0x654, R3 ;  /* 0x000006542c037816 */ /* 0x000fe40000000003 */
[----:B------:R-:W-:Y:S02]  /*92f0*/  FMNMX.FTZ R29, R55, R4, !PT ;  /* 0x00000004371d7209 */ /* 0x000fe40007810000 */
[----:B------:R4:W-:Y:S02]  /*9300*/  SYNCS.ARRIVE.TRANS64.RED.A1T0 RZ, [R3+URZ], RZ ;  /* 0x000000ff03ff79a7 */ /* 0x0009e4000810043f */
[----:B------:R-:W-:Y:S01]  /*9310*/  FMNMX.FTZ R4, R58, R29, !PT ;  /* 0x0000001d3a047209 */ /* 0x000fe20007810000 */
[----:B------:R-:W-:Y:S01]  /*9320*/  FFMA.FTZ R29, R45, UR4, -R6 ;  /* 0x000000042d1d7c23 */ /* 0x000fe20008010806 */
[----:B------:R-:W5:Y:S02]  /*9330*/  MUFU.EX2 R9, R9 ;  /* 0x0000000900097308 */ /* 0x000f640000000800 */
[----:B------:R-:W-:-:S04]  /*9340*/  FMNMX.FTZ R33, R59, R4, !PT ;  /* 0x000000043b217209 */ /* 0x000fc80007810000 */
[----:B------:R-:W-:Y:S02]  /*9350*/  FMNMX.FTZ R4, R62, R33, !PT ;  /* 0x000000213e047209 */ /* 0x000fe40007810000 */
[----:B------:R-:W4:Y:S02]  /*9360*/  MUFU.EX2 R122, R122 ;  /* 0x0000007a007a7308 */ /* 0x000f240000000800 */
[----:B------:R-:W-:-:S04]  /*9370*/  FMNMX.FTZ R33, R63, R4, !PT ;  /* 0x000000043f217209 */ /* 0x000fc80007810000 */
[----:B------:R-:W-:Y:S01]  /*9380*/  FMNMX.FTZ R4, R66, R33, !PT ;  /* 0x0000002142047209 */ /* 0x000fe20007810000 */
[--C-:B------:R-:W-:Y:S01]  /*9390*/  FFMA.FTZ R33, R49, UR4, -R6.reuse ;  /* 0x0000000431217c23 */ /* 0x100fe20008010806 */
[----:B------:R-:W-:Y:S01]  /*93a0*/  FFMA.FTZ R49, R65, UR4, -R6 ;  /* 0x0000000441317c23 */ /* 0x000fe20008010806 */
[----:B------:R-:W4:Y:S01]  /*93b0*/  MUFU.EX2 R11, R11 ;  /* 0x0000000b000b7308 */ /* 0x000f220000000800 */
[----:B------:R-:W-:-:S04]  /*93c0*/  FMNMX.FTZ R37, R67, R4, !PT ;  /* 0x0000000443257209 */ /* 0x000fc80007810000 */
[----:B------:R-:W-:-:S03]  /*93d0*/  FMNMX.FTZ R4, R70, R37, !PT ;  /* 0x0000002546047209 */ /* 0x000fc60007810000 */
[----:B------:R-:W-:Y:S01]  /*93e0*/  MUFU.EX2 R124, R124 ;  /* 0x0000007c007c7308 */ /* 0x000fe20000000800 */
[----:B------:R-:W-:-:S04]  /*93f0*/  FMNMX.FTZ R37, R71, R4, !PT ;  /* 0x0000000447257209 */ /* 0x000fc80007810000 */
[----:B------:R-:W-:Y:S01]  /*9400*/  FMNMX.FTZ R4, R74, R37, !PT ;  /* 0x000000254a047209 */ /* 0x000fe20007810000 */
[--C-:B------:R-:W-:Y:S01]  /*9410*/  FFMA.FTZ R37, R53, UR4, -R6.reuse ;  /* 0x0000000435257c23 */ /* 0x100fe20008010806 */
[--C-:B------:R-:W-:Y:S01]  /*9420*/  FFMA.FTZ R53, R69, UR4, -R6.reuse ;  /* 0x0000000445357c23 */ /* 0x100fe20008010806 */
[----:B------:R-:W-:Y:S01]  /*9430*/  FFMA.FTZ R69, R85, UR4, -R6 ;  /* 0x0000000455457c23 */ /* 0x000fe20008010806 */
        /* <DEDUP_REMOVED lines=9> */
[----:B------:R-:W-:Y:S01]  /*94d0*/  FMNMX.FTZ R4, R86, R45, !PT ;  /* 0x0000002d56047209 */ /* 0x000fe20007810000 */
[--C-:B------:R-:W-:Y:S01]  /*94e0*/  FFMA.FTZ R45, R61, UR4, -R6.reuse ;  /* 0x000000043d2d7c23 */ /* 0x100fe20008010806 */
[--C-:B------:R-:W-:Y:S02]  /*94f0*/  FFMA.FTZ R61, R77, UR4, -R6.reuse ;  /* 0x000000044d3d7c23 */ /* 0x100fe40008010806 */
[----:B------:R-:W-:Y:S01]  /*9500*/  FMNMX.FTZ R4, R87, R4, !PT ;  /* 0x0000000457047209 */ /* 0x000fe20007810000 */
[----:B------:R-:W-:Y:S04]  /*9510*/  MUFU.EX2 R128, R128 ;  /* 0x0000008000807308 */ /* 0x000fe80000000800 */
[----:B------:R-:W0:Y:S04]  /*9520*/  SHFL.BFLY PT, R57, R4, 0x2, 0x1f ;  /* 0x0c401f0004397f89 */ /* 0x000e2800000e0000 */
[----:B------:R-:W-:Y:S08]  /*9530*/  MUFU.EX2 R33, R33 ;  /* 0x0000002100217308 */ /* 0x000ff00000000800 */
[----:B------:R-:W-:Y:S08]  /*9540*/  MUFU.EX2 R130, R130 ;  /* 0x0000008200827308 */ /* 0x000ff00000000800 */
[----:B------:R-:W-:Y:S01]  /*9550*/  MUFU.EX2 R37, R37 ;  /* 0x0000002500257308 */ /* 0x000fe20000000800 */
[----:B0-----:R-:W-:Y:S01]  /*9560*/  FMNMX.FTZ R8, R4, R57, !PT ;  /* 0x0000003904087209 */ /* 0x001fe20007810000 */
[----:B------:R-:W-:-:S06]  /*9570*/  FFMA.FTZ R57, R73, UR4, -R6 ;  /* 0x0000000449397c23 */ /* 0x000fcc0008010806 */
        /* <DEDUP_REMOVED lines=9> */
[----:B------:R-:W-:Y:S02]  /*9610*/  FSEL R40, R40, RZ, P1 ;  /* 0x000000ff28287208 */ /* 0x000fe40000800000 */
[----:B------:R-:W-:Y:S01]  /*9620*/  ISETP.GE.AND P1, PT, R88, 0x81, PT ;  /* 0x000000815800780c */ /* 0x000fe20003f26270 */
[----:B------:R-:W-:Y:S02]  /*9630*/  IMAD.MOV.U32 R88, RZ, RZ, R119 ;  /* 0x000000ffff587224 */ /* 0x000fe400078e0077 */
[--C-:B------:R-:W-:Y:S01]  /*9640*/  FFMA.FTZ R149, R26, UR4, -R40.reuse ;  /* 0x000000041a957c23 */ /* 0x100fe20008010828 */
[--C-:B------:R-:W-:Y:S01]  /*9650*/  FFMA.FTZ R6, R27, UR4, -R40.reuse ;  /* 0x000000041b067c23 */ /* 0x100fe20008010828 */
[--C-:B------:R-:W-:Y:S01]  /*9660*/  FFMA.FTZ R151, R30, UR4, -R40.reuse ;  /* 0x000000041e977c23 */ /* 0x100fe20008010828 */
[----:B------:R-:W-:Y:S01]  /*9670*/  FADD.FTZ R27, R148, R5 ;  /* 0x00000005941b7221 */ /* 0x000fe20000010000 */
[--C-:B------:R-:W-:Y:S01]  /*9680*/  FFMA.FTZ R8, R31, UR4, -R40.reuse ;  /* 0x000000041f087c23 */ /* 0x100fe20008010828 */
[--C-:B------:R-:W-:Y:S01]  /*9690*/  FFMA.FTZ R121, R34, UR4, -R40.reuse ;  /* 0x0000000422797c23 */ /* 0x100fe20008010828 */
[----:B------:R-:W-:Y:S01]  /*96a0*/  MUFU.EX2 R149, R149 ;  /* 0x0000009500957308 */ /* 0x000fe20000000800 */
[----:B-1----:R-:W-:Y:S01]  /*96b0*/  FADD.FTZ R32, R150, R27 ;  /* 0x0000001b96207221 */ /* 0x002fe20000010000 */
[--C-:B------:R-:W-:Y:S01]  /*96c0*/  FFMA.FTZ R10, R35, UR4, -R40.reuse ;  /* 0x00000004230a7c23 */ /* 0x100fe20008010828 */
[--C-:B------:R-:W-:Y:S01]  /*96d0*/  FFMA.FTZ R123, R38, UR4, -R40.reuse ;  /* 0x00000004267b7c23 */ /* 0x100fe20008010828 */
[----:B------:R-:W-:Y:S01]  /*96e0*/  FFMA.FTZ R12, R39, UR4, -R40 ;  /* 0x00000004270c7c23 */ /* 0x000fe20008010828 */
[----:B--2---:R-:W-:Y:S01]  /*96f0*/  FADD.FTZ R27, R7, R32 ;  /* 0x00000020071b7221 */ /* 0x004fe20000010000 */
[--C-:B------:R-:W-:Y:S01]  /*9700*/  FFMA.FTZ R125, R42, UR4, -R40.reuse ;  /* 0x000000042a7d7c23 */ /* 0x100fe20008010828 */
[--C-:B------:R-:W-:Y:S01]  /*9710*/  FFMA.FTZ R24, R43, UR4, -R40.reuse ;  /* 0x000000042b187c23 */ /* 0x100fe20008010828 */
[----:B------:R-:W0:Y:S01]  /*9720*/  MUFU.EX2 R6, R6 ;  /* 0x0000000600067308 */ /* 0x000e220000000800 */
[----:B---3--:R-:W-:Y:S01]  /*9730*/  FADD.FTZ R34, R120, R27 ;  /* 0x0000001b78227221 */ /* 0x008fe20000010000 */
[--C-:B------:R-:W-:Y:S01]  /*9740*/  FFMA.FTZ R127, R46, UR4, -R40.reuse ;  /* 0x000000042e7f7c23 */ /* 0x100fe20008010828 */
[--C-:B------:R-:W-:Y:S01]  /*9750*/  FFMA.FTZ R26, R47, UR4, -R40.reuse ;  /* 0x000000042f1a7c23 */ /* 0x100fe20008010828 */
[----:B------:R-:W-:Y:S01]  /*9760*/  FFMA.FTZ R129, R50, UR4, -R40 ;  /* 0x0000000432817c23 */ /* 0x000fe20008010828 */
[----:B-----5:R-:W-:Y:S01]  /*9770*/  FADD.FTZ R27, R9, R34 ;  /* 0x00000022091b7221 */ /* 0x020fe20000010000 */
[--C-:B------:R-:W-:Y:S01]  /*9780*/  FFMA.FTZ R28, R51, UR4, -R40.reuse ;  /* 0x00000004331c7c23 */ /* 0x100fe20008010828 */
[--C-:B------:R-:W-:Y:S01]  /*9790*/  FFMA.FTZ R131, R54, UR4, -R40.reuse ;  /* 0x0000000436837c23 */ /* 0x100fe20008010828 */
[----:B------:R-:W1:Y:S01]  /*97a0*/  MUFU.EX2 R151, R151 ;  /* 0x0000009700977308 */ /* 0x000e620000000800 */
[----:B----4-:R-:W-:Y:S01]  /*97b0*/  FADD.FTZ R34, R122, R27 ;  /* 0x0000001b7a227221 */ /* 0x010fe20000010000 */
[--C-:B------:R-:W-:Y:S01]  /*97c0*/  FFMA.FTZ R30, R55, UR4, -R40.reuse ;  /* 0x00000004371e7c23 */ /* 0x100fe20008010828 */
[--C-:B------:R-:W-:Y:S01]  /*97d0*/  FFMA.FTZ R133, R58, UR4, -R40.reuse ;  /* 0x000000043a857c23 */ /* 0x100fe20008010828 */
[----:B------:R-:W-:Y:S01]  /*97e0*/  FFMA.FTZ R32, R59, UR4, -R40 ;  /* 0x000000043b207c23 */ /* 0x000fe20008010828 */
[----:B------:R-:W-:Y:S01]  /*97f0*/  FADD.FTZ R31, R11, R34 ;  /* 0x000000220b1f7221 */ /* 0x000fe20000010000 */
[--C-:B------:R-:W-:Y:S01]  /*9800*/  FFMA.FTZ R135, R62, UR4, -R40.reuse ;  /* 0x000000043e877c23 */ /* 0x100fe20008010828 */
[----:B------:R-:W-:Y:S01]  /*9810*/  FFMA.FTZ R34, R63, UR4, -R40 ;  /* 0x000000043f227c23 */ /* 0x000fe20008010828 */
[----:B------:R-:W2:Y:S01]  /*9820*/  MUFU.EX2 R8, R8 ;  /* 0x0000000800087308 */ /* 0x000ea20000000800 */
[----:B0-----:R-:W-:Y:S01]  /*9830*/  FADD.FTZ R36, R149, R6 ;  /* 0x0000000695247221 */ /* 0x001fe20000010000 */
[----:B------:R-:W-:Y:S01]  /*9840*/  FADD.FTZ R38, R124, R31 ;  /* 0x0000001f7c267221 */ /* 0x000fe20000010000 */
[--C-:B------:R-:W-:Y:S01]  /*9850*/  FFMA.FTZ R137, R66, UR4, -R40.reuse ;  /* 0x0000000442897c23 */ /* 0x100fe20008010828 */
[--C-:B------:R-:W-:Y:S01]  /*9860*/  FFMA.FTZ R139, R70, UR4, -R40.reuse ;  /* 0x00000004468b7c23 */ /* 0x100fe20008010828 */
[----:B------:R-:W-:Y:S01]  /*9870*/  FFMA.FTZ R141, R74, UR4, -R40 ;  /* 0x000000044a8d7c23 */ /* 0x000fe20008010828 */
[----:B------:R-:W-:Y:S01]  /*9880*/  FADD.FTZ R31, R25, R38 ;  /* 0x00000026191f7221 */ /* 0x000fe20000010000 */
[----:B------:R-:W-:Y:S01]  /*9890*/  F2FP.F16.F32.PACK_AB R148, R5, R148 ;  /* 0x000000940594723e */ /* 0x000fe200000000ff */
        /* <DEDUP_REMOVED lines=10> */
[----:B------:R-:W-:-:S02]  /*9940*/  F2FP.F16.F32.PACK_AB R149, R6, R149 ;  /* 0x000000950695723e */ /* 0x000fc400000000ff */
[----:B------:R-:W-:Y:S02]  /*9950*/  F2FP.F16.F32.PACK_AB R150, R7, R150 ;  /* 0x000000960796723e */ /* 0x000fe400000000ff */
[----:B------:R-:W-:Y:S02]  /*9960*/  F2FP.F16.F32.PACK_AB R120, R9, R120 ;  /* 0x000000780978723e */ /* 0x000fe400000000ff */
[----:B------:R-:W2:Y:S01]  /*9970*/  MUFU.EX2 R123, R123 ;  /* 0x0000007b007b7308 */ /* 0x000ea20000000800 */
[----:B0-----:R-:W-:Y:S01]  /*9980*/  FADD.FTZ R27, R121, R36 ;  /* 0x00000024791b7221 */ /* 0x001fe20000010000 */
[----:B------:R-:W-:Y:S01]  /*9990*/  FADD.FTZ R36, R126, R31 ;  /* 0x0000001f7e247221 */ /* 0x000fe20000010000 */
[----:B------:R-:W-:Y:S02]  /*99a0*/  F2FP.F16.F32.PACK_AB R122, R11, R122 ;  /* 0x0000007a0b7a723e */ /* 0x000fe400000000ff */
[----:B------:R-:W-:Y:S01]  /*99b0*/  F2FP.F16.F32.PACK_AB R124, R25, R124 ;  /* 0x0000007c197c723e */ /* 0x000fe200000000ff */
[----:B------:R-:W-:Y:S01]  /*99c0*/  FADD.FTZ R31, R29, R36 ;  /* 0x000000241d1f7221 */ /* 0x000fe20000010000 */
[----:B------:R-:W-:Y:S01]  /*99d0*/  FFMA.FTZ R36, R67, UR4, -R40 ;  /* 0x0000000443247c23 */ /* 0x000fe20008010828 */
[----:B------:R-:W0:Y:S01]  /*99e0*/  MUFU.EX2 R12, R12 ;  /* 0x0000000c000c7308 */ /* 0x000e220000000800 */
[----:B-1----:R-:W-:Y:S01]  /*99f0*/  FADD.FTZ R38, R10, R27 ;  /* 0x0000001b0a267221 */ /* 0x002fe20000010000 */
[----:B------:R-:W-:Y:S01]  /*9a00*/  FADD.FTZ R42, R128, R31 ;  /* 0x0000001f802a7221 */ /* 0x000fe20000010000 */
[----:B------:R-:W-:-:S02]  /*9a10*/  F2FP.F16.F32.PACK_AB R126, R29, R126 ;  /* 0x0000007e1d7e723e */ /* 0x000fc400000000ff */
[C---:B------:R-:W-:Y:S01]  /*9a20*/  F2FP.F16.F32.PACK_AB R128, R33.reuse, R128 ;  /* 0x000000802180723e */ /* 0x040fe200000000ff */
[----:B------:R-:W-:Y:S01]  /*9a30*/  FADD.FTZ R31, R33, R42 ;  /* 0x0000002a211f7221 */ /* 0x000fe20000010000 */
[----:B------:R-:W-:Y:S01]  /*9a40*/  F2FP.F16.F32.PACK_AB R151, R8, R151 ;  /* 0x000000970897723e */ /* 0x000fe200000000ff */
[----:B------:R-:W1:Y:S01]  /*9a50*/  MUFU.EX2 R125, R125 ;  /* 0x0000007d007d7308 */ /* 0x000e620000000800 */
[----:B--2---:R-:W-:Y:S01]  /*9a60*/  FADD.FTZ R27, R123, R38 ;  /* 0x000000267b1b7221 */ /* 0x004fe20000010000 */
[----:B------:R-:W-:-:S06]  /*9a70*/  F2FP.F16.F32.PACK_AB R121, R10, R121 ;  /* 0x000000790a79723e */ /* 0x000fcc00000000ff */
[----:B------:R-:W2:Y:S01]  /*9a80*/  MUFU.EX2 R24, R24 ;  /* 0x0000001800187308 */ /* 0x000ea20000000800 */
[C---:B0-----:R-:W-:Y:S01]  /*9a90*/  FADD.FTZ R38, R12.reuse, R27 ;  /* 0x0000001b0c267221 */ /* 0x041fe20000010000 */
[----:B------:R-:W-:-:S06]  /*9aa0*/  F2FP.F16.F32.PACK_AB R123, R12, R123 ;  /* 0x0000007b0c7b723e */ /* 0x000fcc00000000ff */
[----:B------:R-:W0:Y:S01]  /*9ab0*/  MUFU.EX2 R127, R127 ;  /* 0x0000007f007f7308 */ /* 0x000e220000000800 */
[----:B-1----:R-:W-:Y:S01]  /*9ac0*/  FADD.FTZ R27, R125, R38 ;  /* 0x000000267d1b7221 */ /* 0x002fe20000010000 */
[----:B------:R-:W-:Y:S01]  /*9ad0*/  FADD.FTZ R38, R130, R31 ;  /* 0x0000001f82267221 */ /* 0x000fe20000010000 */
[----:B------:R-:W-:-:S05]  /*9ae0*/  F2FP.F16.F32.PACK_AB R130, R37, R130 ;  /* 0x000000822582723e */ /* 0x000fca00000000ff */
[----:B------:R-:W1:Y:S01]  /*9af0*/  MUFU.EX2 R26, R26 ;  /* 0x0000001a001a7308 */ /* 0x000e620000000800 */
[C---:B--2---:R-:W-:Y:S01]  /*9b00*/  FADD.FTZ R42, R24.reuse, R27 ;  /* 0x0000001b182a7221 */ /* 0x044fe20000010000 */
[----:B------:R-:W-:Y:S01]  /*9b10*/  FADD.FTZ R27, R37, R38 ;  /* 0x00000026251b7221 */ /* 0x000fe20000010000 */
[----:B------:R-:W-:Y:S01]  /*9b20*/  FFMA.FTZ R38, R71, UR4, -R40 ;  /* 0x0000000447267c23 */ /* 0x000fe20008010828 */
[----:B------:R-:W-:-:S04]  /*9b30*/  F2FP.F16.F32.PACK_AB R125, R24, R125 ;  /* 0x0000007d187d723e */ /* 0x000fc800000000ff */
[----:B------:R-:W2:Y:S01]  /*9b40*/  MUFU.EX2 R129, R129 ;  /* 0x0000008100817308 */ /* 0x000ea20000000800 */
[----:B0-----:R-:W-:Y:S01]  /*9b50*/  FADD.FTZ R3, R127, R42 ;  /* 0x0000002a7f037221 */ /* 0x001fe20000010000 */
[----:B------:R-:W-:Y:S01]  /*9b60*/  FADD.FTZ R42, R132, R27 ;  /* 0x0000001b842a7221 */ /* 0x000fe20000010000 */
[----:B------:R-:W-:-:S03]  /*9b70*/  F2FP.F16.F32.PACK_AB R132, R41, R132 ;  /* 0x000000842984723e */ /* 0x000fc600000000ff */
[----:B------:R-:W-:Y:S01]  /*9b80*/  FADD.FTZ R27, R41, R42 ;  /* 0x0000002a291b7221 */ /* 0x000fe20000010000 */
[----:B------:R-:W-:Y:S01]  /*9b90*/  FFMA.FTZ R42, R79, UR4, -R40 ;  /* 0x000000044f2a7c23 */ /* 0x000fe20008010828 */
[----:B------:R-:W0:Y:S01]  /*9ba0*/  MUFU.EX2 R28, R28 ;  /* 0x0000001c001c7308 */ /* 0x000e220000000800 */
[----:B-1----:R-:W-:Y:S01]  /*9bb0*/  FADD.FTZ R44, R26, R3 ;  /* 0x000000031a2c7221 */ /* 0x002fe20000010000 */
[----:B------:R-:W-:Y:S01]  /*9bc0*/  FADD.FTZ R46, R134, R27 ;  /* 0x0000001b862e7221 */ /* 0x000fe20000010000 */
[C---:B------:R-:W-:Y:S02]  /*9bd0*/  F2FP.F16.F32.PACK_AB R134, R45.reuse, R134 ;  /* 0x000000862d86723e */ /* 0x040fe400000000ff */
[----:B------:R-:W-:Y:S01]  /*9be0*/  F2FP.F16.F32.PACK_AB R127, R26, R127 ;  /* 0x0000007f1a7f723e */ /* 0x000fe200000000ff */
[----:B------:R-:W-:Y:S02]  /*9bf0*/  FADD.FTZ R27, R45, R46 ;  /* 0x0000002e2d1b7221 */ /* 0x000fe40000010000 */
[----:B------:R-:W1:Y:S01]  /*9c00*/  MUFU.EX2 R131, R131 ;  /* 0x0000008300837308 */ /* 0x000e620000000800 */
[----:B--2---:R-:W-:Y:S01]  /*9c10*/  FADD.FTZ R3, R129, R44 ;  /* 0x0000002c81037221 */ /* 0x004fe20000010000 */
[----:B------:R-:W-:-:S06]  /*9c20*/  FADD.FTZ R46, R136, R27 ;  /* 0x0000001b882e7221 */ /* 0x000fcc0000010000 */
        /* <DEDUP_REMOVED lines=70> */
[C---:B-1----:R-:W-:Y:S01]  /*a090*/  FADD.FTZ R3, R69.reuse, R46 ;  /* 0x0000002e45037221 */ /* 0x042fe20000010000 */
[----:B------:R-:W-:Y:S02]  /*a0a0*/  F2FP.F16.F32.PACK_AB R146, R69, R146 ;  /* 0x000000924592723e */ /* 0x000fe400000000ff */
[C---:B--2---:R-:W-:Y:S01]  /*a0b0*/  FADD.FTZ R6, R87.reuse, R6 ;  /* 0x0000000657067221 */ /* 0x044fe20000010000 */
[----:B------:R-:W-:Y:S01]  /*a0c0*/  F2FP.F16.F32.PACK_AB R147, R87, R86 ;  /* 0x000000565793723e */ /* 0x000fe200000000ff */
[----:B------:R-:W-:Y:S06]  /*a0d0*/  @!P1 BRA `(.L_x_13308) ;  /* 0x0000002000389947 */ /* 0x000fec0003800000 */
[----:B------:R-:W2:Y:S01]  /*a0e0*/  LDL.LU R48, [R1+0x48] ;  /* 0x0000480001307983 */ /* 0x000ea20000300800 */
[----:B------:R-:W-:Y:S01]  /*a0f0*/  MOV R10, R4 ;  /* 0x00000004000a7202 */ /* 0x000fe20000000f00 */
[----:B------:R-:W-:Y:S01]  /*a100*/  IMAD.MOV.U32 R11, RZ, RZ, R0 ;  /* 0x000000ffff0b7224 */ /* 0x000fe200078e0000 */
        /* <DEDUP_REMOVED lines=18> */
[----:B--2---:R-:W-:-:S07]  /*a230*/  VIADD R7, R48, 0xfffffffe ;  /* 0xfffffffe30077836 */ /* 0x004fce0000000000 */
.L_x_13320:
        /* <DEDUP_REMOVED lines=9> */
.L_x_13310:
        /* <DEDUP_REMOVED lines=8> */
.L_x_13311:
[----:B------:R-:W-:Y:S04]  /*a350*/  BSSY B0, `(.L_x_13309) ;  /* 0x0000004000007945 */ /* 0x000fe80003800000 */
[----:B-1----:R-:W-:Y:S05]  /*a360*/  @P2 BRA `(.L_x_13312) ;  /* 0x0000000000082947 */ /* 0x002fea0003800000 */
[----:B------:R-:W1:Y:S02]  /*a370*/  SYNCS.PHASECHK.TRANS64.TRYWAIT P2, [R9+URZ+0x16830], R0 ;  /* 0x01683000090075a7 */ /* 0x000e64000804017f */
[----:B-1----:R-:W-:Y:S05]  /*a380*/  @!P2 BRA `(.L_x_13313) ;  /* 0x000000b4007ca947 */ /* 0x002fea0003800000 */
.L_x_13312:
[----:B------:R-:W-:Y:S05]  /*a390*/  BSYNC B0 ;  /* 0x0000000000007941 */ /* 0x000fea0003800000 */
.L_x_13309:
[----:B------:R2:W-:Y:S01]  /*a3a0*/  STL.64 [R1+0x70], R2 ;  /* 0x0000700201007387 */ /* 0x0005e20000100a00 */
[----:B01----:R-:W0:Y:S03]  /*a3b0*/  S2R R0, SR_TID.X ;  /* 0x0000000000007919 */ /* 0x003e260000002100 */
[----:B--2---:R-:W2:Y:S01]  /*a3c0*/  LDL.64 R2, [R1+0x10] ;  /* 0x0000100001027983 */ /* 0x004ea20000100a00 */
[----:B------:R-:W-:Y:S01]  /*a3d0*/  VIADD R155, R12, 0x1 ;  /* 0x000000010c9b7836 */ /* 0x000fe20000000000 */
[----:B------:R-:W-:Y:S05]  /*a3e0*/  WARPSYNC.ALL ;  /* 0x0000000000007948 */ /* 0x000fea0003800000 */
[C---:B------:R-:W-:Y:S01]  /*a3f0*/  ISETP.NE.AND P2, PT, R155.reuse, 0x2, PT ;  /* 0x000000029b00780c */ /* 0x040fe20003f45270 */
[----:B------:R-:W-:Y:S01]  /*a400*/  IMAD.MOV.U32 R9, RZ, RZ, 0x40000040 ;  /* 0x40000040ff097424 */ /* 0x000fe200078e00ff */
[----:B------:R-:W-:Y:S01]  /*a410*/  R2UR UR8, R14 ;  /* 0x000000000e0872ca */ /* 0x000fe200000e0000 */
[----:B------:R-:W-:Y:S01]  /*a420*/  IMAD.MOV.U32 R27, RZ, RZ, 0x40000040 ;  /* 0x40000040ff1b7424 */ /* 0x000fe200078e00ff */
[----:B------:R-:W-:Y:S01]  /*a430*/  SEL R155, R155, RZ, P2 ;  /* 0x000000ff9b9b7207 */ /* 0x000fe20001000000 */
[----:B------:R-:W-:Y:S01]  /*a440*/  IMAD.MOV.U32 R25, RZ, RZ, 0x40000040 ;  /* 0x40000040ff197424 */ /* 0x000fe200078e00ff */
[----:B------:R-:W-:-:S02]  /*a450*/  R2UR UR19, R9 ;  /* 0x00000000091372ca */ /* 0x000fc400000e0000 */
[----:B------:R-:W-:Y:S01]  /*a460*/  R2UR UR9, R15 ;  /* 0x000000000f0972ca */ /* 0x000fe200000e0000 */
[----:B------:R-:W-:Y:S01]  /*a470*/  IMAD R26, R155, 0x400, R13 ;  /* 0x000004009b1a7824 */ /* 0x000fe200078e020d */
[----:B------:R-:W-:Y:S02]  /*a480*/  R2UR UR11, R27 ;  /* 0x000000001b0b72ca */ /* 0x000fe400000e0000 */
[----:B------:R-:W-:Y:S01]  /*a490*/  R2UR UR15, R25 ;  /* 0x00000000190f72ca */ /* 0x000fe200000e0000 */
[C---:B------:R-:W-:Y:S01]  /*a4a0*/  VIADD R8, R26.reuse, 0x4 ;  /* 0x000000041a087836 */ /* 0x040fe20000000000 */
[C---:B------:R-:W-:Y:S02]  /*a4b0*/  R2UR UR10, R26.reuse ;  /* 0x000000001a0a72ca */ /* 0x040fe400000e0000 */
[C---:B------:R-:W-:Y:S01]  /*a4c0*/  IADD3 R24, R26.reuse, 0x2, RZ ;  /* 0x000000021a187810 */ /* 0x040fe20007ffe0ff */
[----:B------:R-:W-:Y:S01]  /*a4d0*/  VIADD R26, R26, 0x6 ;  /* 0x000000061a1a7836 */ /* 0x000fe20000000000 */
[----:B------:R-:W-:-:S02]  /*a4e0*/  R2UR UR18, R8 ;  /* 0x00000000081272ca */ /* 0x000fc400000e0000 */
[----:B------:R-:W3:Y:S01]  /*a4f0*/  LDL.64 R8, [R1+0x8] ;  /* 0x0000080001087983 */ /* 0x000ee20000100a00 */
[----:B0-----:R-:W-:Y:S02]  /*a500*/  SHF.R.U32.HI R0, RZ, 0x7, R0 ;  /* 0x00000007ff007819 */ /* 0x001fe40000011600 */
[----:B------:R-:W-:-:S03]  /*a510*/  R2UR UR14, R24 ;  /* 0x00000000180e72ca */ /* 0x000fc600000e0000 */
[----:B------:R-:W-:Y:S01]  /*a520*/  VIADD R0, R0, 0x8 ;  /* 0x0000000800007836 */ /* 0x000fe20000000000 */
[----:B------:R-:W-:Y:S02]  /*a530*/  R2UR UR22, R26 ;  /* 0x000000001a1672ca */ /* 0x000fe400000e0000 */
[----:B------:R-:W-:Y:S02]  /*a540*/  R2UR UR23, R27 ;  /* 0x000000001b1772ca */ /* 0x000fe400000e0000 */
[----:B------:R0:W-:Y:S06]  /*a550*/  BAR.SYNC.DEFER_BLOCKING R0, 0x100 ;  /* 0x000400000000751d */ /* 0x0001ec0000010000 */
[----:B------:R-:W-:-:S06]  /*a560*/  WARPGROUP.ARRIVE ;  /* 0x00000000000079c5 */ /* 0x000fcc0000000000 */
[----:B------:R-:W-:Y:S03]  /*a570*/  HGMMA.64x128x16.F32 R24, gdesc[UR8], RZ, !UPT, gsb0 ;  /* 0x01e00000081879f0 */ /* 0x000fe6000c0008ff */
[----:B------:R-:W-:Y:S02]  /*a580*/  WARPGROUP.DEPBAR.LE gsb0, 0x0 ;  /* 0x00008000000079c5 */ /* 0x000fe40000010000 */
[----:B------:R-:W-:Y:S01]  /*a590*/  WARPGROUP.ARRIVE ;  /* 0x00000000000079c5 */ /* 0x000fe20000000000 */
[----:B--2---:R-:W-:Y:S02]  /*a5a0*/  R2UR UR12, R2 ;  /* 0x00000000020c72ca */ /* 0x004fe400000e0000 */
[----:B------:R-:W-:Y:S02]  /*a5b0*/  R2UR UR13, R3 ;  /* 0x00000000030d72ca */ /* 0x000fe400000e0000 */
[----:B------:R0:W5:Y:S11]  /*a5c0*/  LDL.LU.64 R2, [R1+0x70] ;  /* 0x0000700001027983 */ /* 0x0001760000300a00 */
[----:B------:R-:W-:Y:S01]  /*a5d0*/  HGMMA.64x128x16.F32 R24, gdesc[UR12], R24, gsb0 ;  /* 0x01e000000c1879f0 */ /* 0x000fe20008000818 */
[----:B---3--:R-:W-:-:S02]  /*a5e0*/  R2UR UR16, R8 ;  /* 0x00000000081072ca */ /* 0x008fc400000e0000 */
        /* <DEDUP_REMOVED lines=13> */
.L_x_13315:
[----:B------:R-:W-:Y:S02]  /*a6c0*/  SHF.L.U32 R0, R5, 0x1f, RZ ;  /* 0x0000001f05007819 */ /* 0x000fe400000006ff */
[----:B------:R-:W-:-:S04]  /*a6d0*/  LEA R4, R12, R18, 0x3 ;  /* 0x000000120c047211 */ /* 0x000fc800078e18ff */
[----:B------:R0:W1:Y:S01]  /*a6e0*/  SYNCS.PHASECHK.TRANS64.TRYWAIT P1, [R4+URZ+0x16850], R0 ;  /* 0x01685000040075a7 */ /* 0x000062000802017f */
[----:B------:R-:W-:Y:S05]  /*a6f0*/  @!P0 BRA `(.L_x_13316) ;  /* 0x0000000000048947 */ /* 0x000fea0003800000 */
[----:B------:R-:W-:Y:S01]  /*a700*/  BPT.TRAP 0x1 ;  /* 0x000000040000795c */ /* 0x000fe20000300000 */
.L_x_13316:
[----:B-1----:R-:W-:Y:S05]  /*a710*/  @P1 BRA `(.L_x_13314) ;  /* 0x0000000000081947 */ /* 0x002fea0003800000 */
[----:B------:R-:W1:Y:S02]  /*a720*/  SYNCS.PHASECHK.TRANS64.TRYWAIT P1, [R4+URZ+0x16850], R0 ;  /* 0x01685000040075a7 */ /* 0x000e64000802017f */
[----:B-1----:R-:W-:Y:S05]  /*a730*/  @!P1 BRA `(.L_x_13317) ;  /* 0x000000b000a49947 */ /* 0x002fea0003800000 */
.L_x_13314:
[----:B01----:R-:W-:Y:S01]  /*a740*/  VIADD R0, R18, 0x400 ;  /* 0x0000040012007836 */ /* 0x003fe20000000000 */
[----:B------:R-:W-:Y:S05]  /*a750*/  WARPSYNC.ALL ;  /* 0x0000000000007948 */ /* 0x000fea0003800000 */
[----:B------:R-:W-:Y:S01]  /*a760*/  SHF.R.U32.HI R0, RZ, 0x4, R0 ;  /* 0x00000004ff007819 */ /* 0x000fe20000011600 */
[----:B------:R-:W-:Y:S01]  /*a770*/  IMAD.MOV.U32 R5, RZ, RZ, 0x40000040 ;  /* 0x40000040ff057424 */ /* 0x000fe200078e00ff */
[----:B------:R-:W-:Y:S01]  /*a780*/  WARPGROUP.ARRIVE ;  /* 0x00000000000079c5 */ /* 0x000fe20000000000 */
[----:B------:R-:W-:Y:S02]  /*a790*/  MOV R9, 0x40000040 ;  /* 0x4000004000097802 */ /* 0x000fe40000000f00 */
[----:B------:R-:W-:-:S02]  /*a7a0*/  LOP3.LUT R0, R0, 0x3fff, RZ, 0xc0, !PT ;  /* 0x00003fff00007812 */ /* 0x000fc400078ec0ff */
[----:B------:R-:W-:Y:S01]  /*a7b0*/  R2UR UR7, R5 ;  /* 0x00000000050772ca */ /* 0x000fe200000e0000 */
[----:B------:R-:W-:Y:S02]  /*a7c0*/  IMAD.MOV.U32 R5, RZ, RZ, 0x40000040 ;  /* 0x40000040ff057424 */ /* 0x000fe400078e00ff */
[----:B------:R-:W-:-:S04]  /*a7d0*/  IMAD R4, R12, 0x400, R0 ;  /* 0x000004000c047824 */ /* 0x000fc800078e0200 */
[C---:B------:R-:W-:Y:S01]  /*a7e0*/  VIADD R8, R4.reuse, 0x80 ;  /* 0x0000008004087836 */ /* 0x040fe20000000000 */
[----:B------:R-:W-:-:S13]  /*a7f0*/  R2UR UR6, R4 ;  /* 0x00000000040672ca */ /* 0x000fda00000e0000 */
[----:B------:R-:W-:Y:S01]  /*a800*/  HGMMA.64x64x16.F32 R88, R148, gdesc[UR4].tnspB, R88, gsb0 ;  /* 0x40e0000494587df0 */ /* 0x000fe20008000858 */
[----:B------:R-:W-:Y:S01]  /*a810*/  R2UR UR6, R8 ;  /* 0x00000000080672ca */ /* 0x000fe200000e0000 */
[----:B------:R-:W-:Y:S01]  /*a820*/  VIADD R8, R4, 0x100 ;  /* 0x0000010004087836 */ /* 0x000fe20000000000 */
[----:B------:R-:W-:Y:S01]  /*a830*/  R2UR UR7, R9 ;  /* 0x00000000090772ca */ /* 0x000fe200000e0000 */
[----:B------:R-:W-:Y:S01]  /*a840*/  IMAD.MOV.U32 R9, RZ, RZ, 0x40000040 ;  /* 0x40000040ff097424 */ /* 0x000fe200078e00ff */
[----:B------:R-:W-:Y:S02]  /*a850*/  WARPGROUP.DEPBAR.LE gsb0, 0x0 ;  /* 0x00008000000079c5 */ /* 0x000fe40000010000 */
[----:B------:R-:W-:-:S06]  /*a860*/  WARPGROUP.ARRIVE ;  /* 0x00000000000079c5 */ /* 0x000fcc0000000000 */
[----:B------:R-:W0:Y:S03]  /*a870*/  S2R R151, SR_TID.X ;  /* 0x0000000000977919 */ /* 0x000e260000002100 */
[----:B------:R-:W-:Y:S01]  /*a880*/  HGMMA.64x64x16.F32 R88, R120, gdesc[UR4].tnspB, R88, gsb0 ;  /* 0x40e0000478587df0 */ /* 0x000fe20008000858 */
[----:B------:R-:W-:Y:S01]  /*a890*/  R2UR UR6, R8 ;  /* 0x00000000080672ca */ /* 0x000fe200000e0000 */
[----:B------:R-:W-:Y:S01]  /*a8a0*/  VIADD R8, R4, 0x180 ;  /* 0x0000018004087836 */ /* 0x000fe20000000000 */
[----:B------:R-:W-:Y:S01]  /*a8b0*/  R2UR UR7, R9 ;  /* 0x00000000090772ca */ /* 0x000fe200000e0000 */
[----:B------:R-:W-:Y:S01]  /*a8c0*/  IMAD.MOV.U32 R9, RZ, RZ, 0x40000040 ;  /* 0x40000040ff097424 */ /* 0x000fe200078e00ff */
[----:B0-----:R-:W-:Y:S02]  /*a8d0*/  SHF.R.U32.HI R0, RZ, 0x7, R151 ;  /* 0x00000007ff007819 */ /* 0x001fe40000011697 */
[----:B------:R-:W-:-:S03]  /*a8e0*/  ISETP.GE.U32.AND P1, PT, R151, 0x180, PT ;  /* 0x000001809700780c */ /* 0x000fc60003f26070 */
[----:B------:R-:W-:-:S05]  /*a8f0*/  VIADD R0, R0, 0x9 ;  /* 0x0000000900007836 */ /* 0x000fca0000000000 */
[----:B------:R-:W-:Y:S01]  /*a900*/  SEL R0, R0, 0x9, !P1 ;  /* 0x0000000900007807 */ /* 0x000fe20004800000 */
[----:B------:R-:W-:Y:S02]  /*a910*/  WARPGROUP.DEPBAR.LE gsb0, 0x0 ;  /* 0x00008000000079c5 */ /* 0x000fe40000010000 */
[----:B------:R-:W-:-:S06]  /*a920*/  WARPGROUP.ARRIVE ;  /* 0x00000000000079c5 */ /* 0x000fcc0000000000 */
[----:B------:R-:W-:Y:S01]  /*a930*/  HGMMA.64x64x16.F32 R88, R124, gdesc[UR4].tnspB, R88, gsb0 ;  /* 0x40e000047c587df0 */ /* 0x000fe20008000858 */
[----:B------:R-:W-:Y:S02]  /*a940*/  R2UR UR6, R8 ;  /* 0x00000000080672ca */ /* 0x000fe400000e0000 */
[----:B------:R-:W-:Y:S01]  /*a950*/  R2UR UR7, R9 ;  /* 0x00000000090772ca */ /* 0x000fe200000e0000 */
[----:B------:R-:W-:Y:S01]  /*a960*/  IMAD.MOV.U32 R9, RZ, RZ, 0x40000040 ;  /* 0x40000040ff097424 */ /* 0x000fe200078e00ff */
[----:B------:R-:W-:Y:S01]  /*a970*/  IADD3 R8, R4, 0x200, RZ ;  /* 0x0000020004087810 */ /* 0x000fe20007ffe0ff */
[----:B------:R-:W-:Y:S02]  /*a980*/  WARPGROUP.DEPBAR.LE gsb0, 0x0 ;  /* 0x00008000000079c5 */ /* 0x000fe40000010000 */
[----:B------:R-:W-:-:S08]  /*a990*/  WARPGROUP.ARRIVE ;  /* 0x00000000000079c5 */ /* 0x000fd00000000000 */
[----:B------:R-:W-:Y:S01]  /*a9a0*/  HGMMA.64x64x16.F32 R88, R128, gdesc[UR4].tnspB, R88, gsb0 ;  /* 0x40e0000480587df0 */ /* 0x000fe20008000858 */
[----:B------:R-:W-:Y:S01]  /*a9b0*/  R2UR UR6, R8 ;  /* 0x00000000080672ca */ /* 0x000fe200000e0000 */
[----:B------:R-:W-:Y:S01]  /*a9c0*/  VIADD R8, R4, 0x280 ;  /* 0x0000028004087836 */ /* 0x000fe20000000000 */
[----:B------:R-:W-:Y:S01]  /*a9d0*/  R2UR UR7, R9 ;  /* 0x00000000090772ca */ /* 0x000fe200000e0000 */
[----:B------:R-:W-:Y:S01]  /*a9e0*/  IMAD.MOV.U32 R9, RZ, RZ, 0x40000040 ;  /* 0x40000040ff097424 */ /* 0x000fe200078e00ff */
[----:B------:R-:W-:Y:S02]  /*a9f0*/  WARPGROUP.DEPBAR.LE gsb0, 0x0 ;  /* 0x00008000000079c5 */ /* 0x000fe40000010000 */
[----:B------:R-:W-:-:S09]  /*aa00*/  WARPGROUP.ARRIVE ;  /* 0x00000000000079c5 */ /* 0x000fd20000000000 */
[----:B------:R-:W-:Y:S01]  /*aa10*/  HGMMA.64x64x16.F32 R88, R132, gdesc[UR4].tnspB, R88, gsb0 ;  /* 0x40e0000484587df0 */ /* 0x000fe20008000858 */
[----:B------:R-:W-:Y:S01]  /*aa20*/  R2UR UR6, R8 ;  /* 0x00000000080672ca */ /* 0x000fe200000e0000 */
[C---:B------:R-:W-:Y:S01]  /*aa30*/  VIADD R8, R4.reuse, 0x300 ;  /* 0x0000030004087836 */ /* 0x040fe20000000000 */
[----:B------:R-:W-:Y:S01]  /*aa40*/  R2UR UR7, R9 ;  /* 0x00000000090772ca */ /* 0x000fe200000e0000 */
[----:B------:R-:W-:Y:S01]  /*aa50*/  VIADD R4, R4, 0x380 ;  /* 0x0000038004047836 */ /* 0x000fe20000000000 */
[----:B------:R-:W-:Y:S01]  /*aa60*/  MOV R9, 0x40000040 ;  /* 0x4000004000097802 */ /* 0x000fe20000000f00 */
[----:B------:R-:W-:Y:S02]  /*aa70*/  WARPGROUP.DEPBAR.LE gsb0, 0x0 ;  /* 0x00008000000079c5 */ /* 0x000fe40000010000 */
[----:B------:R-:W-:-:S08]  /*aa80*/  WARPGROUP.ARRIVE ;  /* 0x00000000000079c5 */ /* 0x000fd00000000000 */
[----:B------:R-:W-:Y:S01]  /*aa90*/  HGMMA.64x64x16.F32 R88, R136, gdesc[UR4].tnspB, R88, gsb0 ;  /* 0x40e0000488587df0 */ /* 0x000fe20008000858 */
[----:B------:R-:W-:Y:S02]  /*aaa0*/  R2UR UR6, R8 ;  /* 0x00000000080672ca */ /* 0x000fe400000e0000 */
[----:B------:R-:W-:Y:S01]  /*aab0*/  R2UR UR7, R9 ;  /* 0x00000000090772ca */ /* 0x000fe200000e0000 */
[----:B------:R-:W-:Y:S02]  /*aac0*/  WARPGROUP.DEPBAR.LE gsb0, 0x0 ;  /* 0x00008000000079c5 */ /* 0x000fe40000010000 */
[----:B------:R-:W-:-:S10]  /*aad0*/  WARPGROUP.ARRIVE ;  /* 0x00000000000079c5 */ /* 0x000fd40000000000 */
[----:B------:R-:W-:Y:S01]  /*aae0*/  HGMMA.64x64x16.F32 R88, R140, gdesc[UR4].tnspB, R88, gsb0 ;  /* 0x40e000048c587df0 */ /* 0x000fe20008000858 */
[----:B------:R-:W-:Y:S02]  /*aaf0*/  R2UR UR6, R4 ;  /* 0x00000000040672ca */ /* 0x000fe400000e0000 */
[----:B------:R-:W-:Y:S01]  /*ab00*/  R2UR UR7, R5 ;  /* 0x00000000050772ca */ /* 0x000fe200000e0000 */
[----:B------:R-:W-:Y:S02]  /*ab10*/  WARPGROUP.DEPBAR.LE gsb0, 0x0 ;  /* 0x00008000000079c5 */ /* 0x000fe40000010000 */
[----:B------:R-:W-:-:S10]  /*ab20*/  WARPGROUP.ARRIVE ;  /* 0x00000000000079c5 */ /* 0x000fd40000000000 */
[----:B------:R-:W-:Y:S03]  /*ab30*/  HGMMA.64x64x16.F32 R88, R144, gdesc[UR4].tnspB, R88, gsb0 ;  /* 0x40e0000490587df0 */ /* 0x000fe60008000858 */
[----:B------:R-:W-:Y:S02]  /*ab40*/  WARPGROUP.DEPBAR.LE gsb0, 0x0 ;  /* 0x00008000000079c5 */ /* 0x000fe40000010000 */
[----:B------:R0:W-:Y:S06]  /*ab50*/  BAR.ARV R0, 0x100 ;  /* 0x000400000000751d */ /* 0x0001ec0000002000 */
[----:B------:R-:W-:Y:S05]  /*ab60*/  @!P0 BRA `(.L_x_13318) ;  /* 0x0000000000048947 */ /* 0x000fea0003800000 */
[----:B------:R-:W-:Y:S01]  /*ab70*/  BPT.TRAP 0x1 ;  /* 0x000000040000795c */ /* 0x000fe20000300000 */
.L_x_13318:
[----:B0-----:R-:W-:Y:S01]  /*ab80*/  LEA R0, R155, R18, 0x3 ;  /* 0x000000129b007211 */ /* 0x001fe200078e18ff */
[----:B------:R-:W-:Y:S01]  /*ab90*/  IMAD.U32 R5, RZ, RZ, UR38 ;  /* 0x00000026ff057e24 */ /* 0x000fe2000f8e00ff */
[----:B------:R-:W-:Y:S01]  /*aba0*/  FMNMX.FTZ R4, R26, R10, !PT ;  /* 0x0000000a1a047209 */ /* 0x000fe20007810000 */
        /* <DEDUP_REMOVED lines=48> */
[----:B------:R-:W-:Y:S01]  /*aeb0*/  FMUL.FTZ R9, R0, UR4 ;  /* 0x0000000400097c20 */ /* 0x000fe20008410000 */
[----:B------:R-:W-:-:S03]  /*aec0*/  FMNMX.FTZ R5, R43, R4, !PT ;  /* 0x000000042b057209 */ /* 0x000fc60007810000 */
        /* <DEDUP_REMOVED lines=50> */
[----:B------:R-:W-:-:S03]  /*b1f0*/  FFMA.FTZ R9, R85, UR4, -R9 ;  /* 0x0000000455097c23 */ /* 0x000fc60008010809 */
        /* <DEDUP_REMOVED lines=25> */
[----:B------:R-:W-:-:S04]  /*b390*/  FADD.FTZ R5, -R0, R11 ;  /* 0x0000000b00057221 */ /* 0x000fc80000010100 */
        /* <DEDUP_REMOVED lines=28> */
[----:B0----5:R-:W-:Y:S01]  /*b560*/  FFMA.FTZ R3, R5, R3, R24 ;  /* 0x0000000305037223 */ /* 0x021fe20000010018 */
[--C-:B------:R-:W-:Y:S01]  /*b570*/  FFMA.FTZ R66, R66, UR4, -R10.reuse ;  /* 0x0000000442427c23 */ /* 0x100fe2000801080a */
[--C-:B------:R-:W-:Y:S01]  /*b580*/  FFMA.FTZ R67, R67, UR4, -R10.reuse ;  /* 0x0000000443437c23 */ /* 0x100fe2000801080a */
[--C-:B------:R-:W-:Y:S01]  /*b590*/  FFMA.FTZ R70, R70, UR4, -R10.reuse ;  /* 0x0000000446467c23 */ /* 0x100fe2000801080a */
[----:B------:R-:W-:Y:S01]  /*b5a0*/  FADD.FTZ R3, R25, R3 ;  /* 0x0000000319037221 */ /* 0x000fe20000010000 */
        /* <DEDUP_REMOVED lines=11> */
[----:B-1----:R-:W-:Y:S01]  /*b660*/  FFMA.FTZ R6, R8, R6, R26 ;  /* 0x0000000608067223 */ /* 0x002fe2000001001a */
[----:B------:R-:W-:Y:S01]  /*b670*/  FADD.FTZ R3, R32, R3 ;  /* 0x0000000320037221 */ /* 0x000fe20000010000 */
[--C-:B------:R-:W-:Y:S01]  /*b680*/  FFMA.FTZ R86, R86, UR4, -R10.reuse ;  /* 0x0000000456567c23 */ /* 0x100fe2000801080a */
[----:B------:R-:W-:-:S02]  /*b690*/  FFMA.FTZ R147, R87, UR4, -R10 ;  /* 0x0000000457937c23 */ /* 0x000fc4000801080a */
        /* <DEDUP_REMOVED lines=102> */
.L_x_13319:
[----:B------:R-:W-:Y:S01]  /*bd00*/  IMAD R10, R12, 0x8, R18 ;  /* 0x000000080c0a7824 */ /* 0x000fe200078e0212 */
[----:B------:R-:W-:Y:S01]  /*bd10*/  ISETP.GT.AND P1, PT, R7, RZ, PT ;  /* 0x000000ff0700720c */ /* 0x000fe20003f24270 */
[----:B------:R-:W-:Y:S02]  /*bd20*/  IMAD.U32 R11, RZ, RZ, UR38 ;  /* 0x00000026ff0b7e24 */ /* 0x000fe4000f8e00ff */
[-C--:B------:R-:W-:Y:S01]  /*bd30*/  FMUL.FTZ R88, R88, R5.reuse ;  /* 0x0000000558587220 */ /* 0x080fe20000410000 */
[-C--:B------:R-:W-:Y:S01]  /*bd40*/  FMUL.FTZ R89, R89, R5.reuse ;  /* 0x0000000559597220 */ /* 0x080fe20000410000 */
[----:B------:R-:W-:Y:S01]  /*bd50*/  IADD3 R10, R10, 0x16860, RZ ;  /* 0x000168600a0a7810 */ /* 0x000fe20007ffe0ff */
        /* <DEDUP_REMOVED lines=49> */
[----:B------:R-:W-:Y:S01]  /*c070*/  VIADD R7, R7, 0xffffffff ;  /* 0xffffffff07077836 */ /* 0x000fe20000000000 */
[----:B------:R-:W-:Y:S01]  /*c080*/  F2FP.F16.F32.PACK_AB R133, R59, R58 ;  /* 0x0000003a3b85723e */ /* 0x000fe200000000ff */
[----:B0-----:R-:W-:Y:S01]  /*c090*/  IMAD.MOV.U32 R10, RZ, RZ, R4 ;  /* 0x000000ffff0a7224 */ /* 0x001fe200078e0004 */
        /* <DEDUP_REMOVED lines=16> */
[----:B------:R-:W-:Y:S01]  /*c1a0*/  MOV R11, R0 ;  /* 0x00000000000b7202 */ /* 0x000fe20000000f00 */
[----:B------:R-:W-:Y:S06]  /*c1b0*/  @P1 BRA `(.L_x_13320) ;  /* 0xffffffe000201947 */ /* 0x000fec000383ffff */
.L_x_13308:
[----:B------:R-:W-:Y:S05]  /*c1c0*/  WARPSYNC.ALL ;  /* 0x0000000000007948 */ /* 0x000fea0003800000 */
[----:B------:R-:W-:Y:S06]  /*c1d0*/  BAR.ARV 0x8, 0x200 ;  /* 0x0208000000007b1d */ /* 0x000fec0000002000 */
[----:B------:R-:W-:Y:S05]  /*c1e0*/  @!P0 BRA `(.L_x_13321) ;  /* 0x0000000000048947 */ /* 0x000fea0003800000 */
[----:B------:R-:W-:Y:S01]  /*c1f0*/  BPT.TRAP 0x1 ;  /* 0x000000040000795c */ /* 0x000fe20000300000 */
.L_x_13321:
[----:B------:R-:W-:Y:S01]  /*c200*/  IMAD R12, R155, 0x8, R18 ;  /* 0x000000089b0c7824 */ /* 0x000fe200078e0212 */
[----:B------:R-:W-:-:S04]  /*c210*/  SHF.L.U32 R5, R157, 0x1f, RZ ;  /* 0x0000001f9d057819 */ /* 0x000fc800000006ff */
[----:B------:R0:W1:Y:S01]  /*c220*/  SYNCS.PHASECHK.TRANS64.TRYWAIT P1, [R12+URZ+0x16850], R5 ;  /* 0x016850050c0075a7 */ /* 0x000062000802017f */
[----:B------:R-:W-:Y:S05]  /*c230*/  @!P0 BRA `(.L_x_13322) ;  /* 0x0000000000048947 */ /* 0x000fea0003800000 */
[----:B------:R-:W-:Y:S01]  /*c240*/  BPT.TRAP 0x1 ;  /* 0x000000040000795c */ /* 0x000fe20000300000 */
.L_x_13322:
[----:B------:R-:W-:-:S04]  /*c250*/  IADD3 R18, R18, 0x400, RZ ;  /* 0x0000040012127810 */ /* 0x000fc80007ffe0ff */
[----:B------:R-:W-:-:S04]  /*c260*/  SHF.R.U32.HI R18, RZ, 0x4, R18 ;  /* 0x00000004ff127819 */ /* 0x000fc80000011612 */
[----:B------:R-:W-:Y:S01]  /*c270*/  LOP3.LUT R18, R18, 0x3fff, RZ, 0xc0, !PT ;  /* 0x00003fff12127812 */ /* 0x000fe200078ec0ff */
[----:B-1----:R-:W-:Y:S06]  /*c280*/  @P1 BRA `(.L_x_13323) ;  /* 0x0000000000081947 */ /* 0x002fec0003800000 */
[----:B------:R-:W1:Y:S02]  /*c290*/  SYNCS.PHASECHK.TRANS64.TRYWAIT P1, [R12+URZ+0x16850], R5 ;  /* 0x016850050c0075a7 */ /* 0x000e64000802017f */
[----:B-1----:R-:W-:Y:S05]  /*c2a0*/  @!P1 BRA `(.L_x_13324) ;  /* 0x0000009400dc9947 */ /* 0x002fea0003800000 */
.L_x_13323:
        /* <DEDUP_REMOVED lines=11> */
[----:B------:R-:W-:-:S10]  /*c360*/  IMAD.MOV.U32 R28, RZ, RZ, -0x800000 ;  /* 0xff800000ff1c7424 */ /* 0x000fd400078e00ff */
[----:B------:R-:W-:Y:S01]  /*c370*/  HGMMA.64x64x16.F32 R88, R148, gdesc[UR4].tnspB, R88, gsb0 ;  /* 0x40e0000494587df0 */ /* 0x000fe20008000858 */
[----:B------:R-:W-:Y:S01]  /*c380*/  R2UR UR6, R10 ;  /* 0x000000000a0672ca */ /* 0x000fe200000e0000 */
[----:B------:R-:W-:Y:S01]  /*c390*/  VIADD R10, R8, 0x100 ;  /* 0x00000100080a7836 */ /* 0x000fe20000000000 */
[----:B------:R-:W-:Y:S01]  /*c3a0*/  R2UR UR7, R11 ;  /* 0x000000000b0772ca */ /* 0x000fe200000e0000 */
[----:B------:R-:W-:Y:S02]  /*c3b0*/  IMAD.MOV.U32 R11, RZ, RZ, 0x40000040 ;  /* 0x40000040ff0b7424 */ /* 0x000fe400078e00ff */
[----:B0-----:R-:W-:Y:S01]  /*c3c0*/  FADD.FTZ R7, R5, R6 ;  /* 0x0000000605077221 */ /* 0x001fe20000010000 */
[----:B------:R-:W-:Y:S02]  /*c3d0*/  WARPGROUP.DEPBAR.LE gsb0, 0x0 ;  /* 0x00008000000079c5 */ /* 0x000fe40000010000 */
[----:B------:R-:W-:-:S07]  /*c3e0*/  WARPGROUP.ARRIVE ;  /* 0x00000000000079c5 */ /* 0x000fce0000000000 */
[----:B------:R-:W-:Y:S01]  /*c3f0*/  HGMMA.64x64x16.F32 R88, R120, gdesc[UR4].tnspB, R88, gsb0 ;  /* 0x40e0000478587df0 */ /* 0x000fe20008000858 */
[----:B------:R-:W-:Y:S01]  /*c400*/  R2UR UR6, R10 ;  /* 0x000000000a0672ca */ /* 0x000fe200000e0000 */
[----:B------:R-:W-:Y:S01]  /*c410*/  VIADD R10, R8, 0x180 ;  /* 0x00000180080a7836 */ /* 0x000fe20000000000 */
[----:B------:R-:W-:Y:S02]  /*c420*/  R2UR UR7, R11 ;  /* 0x000000000b0772ca */ /* 0x000fe400000e0000 */
[----:B------:R-:W-:Y:S01]  /*c430*/  MOV R11, 0x40000040 ;  /* 0x40000040000b7802 */ /* 0x000fe20000000f00 */
        /* <DEDUP_REMOVED lines=18> */
[C---:B------:R-:W-:Y:S01]  /*c560*/  VIADD R10, R8.reuse, 0x300 ;  /* 0x00000300080a7836 */ /* 0x040fe20000000000 */
[----:B------:R-:W-:Y:S01]  /*c570*/  R2UR UR7, R11 ;  /* 0x000000000b0772ca */ /* 0x000fe200000e0000 */
[----:B------:R-:W-:Y:S02]  /*c580*/  IMAD.MOV.U32 R11, RZ, RZ, 0x40000040 ;  /* 0x40000040ff0b7424 */ /* 0x000fe400078e00ff */
[----:B------:R-:W-:Y:S01]  /*c590*/  VIADD R8, R8, 0x380 ;  /* 0x0000038008087836 */ /* 0x000fe20000000000 */
[----:B------:R-:W-:Y:S02]  /*c5a0*/  WARPGROUP.DEPBAR.LE gsb0, 0x0 ;  /* 0x00008000000079c5 */ /* 0x000fe40000010000 */
[----:B------:R-:W-:-:S07]  /*c5b0*/  WARPGROUP.ARRIVE ;  /* 0x00000000000079c5 */ /* 0x000fce0000000000 */
[----:B------:R-:W-:Y:S01]  /*c5c0*/  HGMMA.64x64x16.F32 R88, R136, gdesc[UR4].tnspB, R88, gsb0 ;  /* 0x40e0000488587df0 */ /* 0x000fe20008000858 */
[----:B------:R-:W-:Y:S02]  /*c5d0*/  R2UR UR6, R10 ;  /* 0x000000000a0672ca */ /* 0x000fe400000e0000 */
[----:B------:R-:W-:Y:S01]  /*c5e0*/  R2UR UR7, R11 ;  /* 0x000000000b0772ca */ /* 0x000fe200000e0000 */
[----:B------:R-:W0:Y:S02]  /*c5f0*/  SHFL.BFLY PT, R10, R3, 0x2, 0x1f ;  /* 0x0c401f00030a7f89 */ /* 0x000e2400000e0000 */
[----:B0-----:R-:W-:Y:S01]  /*c600*/  FADD.FTZ R10, R10, R3 ;  /* 0x000000030a0a7221 */ /* 0x001fe20000010000 */
[----:B------:R-:W-:-:S04]  /*c610*/  IMAD.MOV.U32 R3, RZ, RZ, -0x800000 ;  /* 0xff800000ff037424 */ /* 0x000fc800078e00ff */
[----:B------:R-:W0:Y:S02]  /*c620*/  SHFL.BFLY PT, R5, R10, 0x1, 0x1f ;  /* 0x0c201f000a057f89 */ /* 0x000e2400000e0000 */
[----:B0-----:R-:W-:Y:S01]  /*c630*/  FADD.FTZ R11, R10, R5 ;  /* 0x000000050a0b7221 */ /* 0x001fe20000010000 */
[----:B------:R-:W-:Y:S01]  /*c640*/  MOV R10, UR4 ;  /* 0x00000004000a7c02 */ /* 0x000fe20008000f00 */
[----:B------:R-:W-:-:S03]  /*c650*/  IMAD.U32 R5, RZ, RZ, UR4 ;  /* 0x00000004ff057e24 */ /* 0x000fc6000f8e00ff */
[----:B------:R-:W-:-:S13]  /*c660*/  FSETP.NE.FTZ.AND P1, PT, R11, RZ, PT ;  /* 0x000000ff0b00720b */ /* 0x000fda0003f35000 */
[----:B------:R-:W0:Y:S01]  /*c670*/  @P1 MUFU.LG2 R6, R11 ;  /* 0x0000000b00061308 */ /* 0x000e220000000c00 */
[----:B------:R-:W-:Y:S01]  /*c680*/  @P1 FMUL.FTZ R5, R5, 0.69314718246459960938 ;  /* 0x3f31721805051820 */ /* 0x000fe20000410000 */
[----:B------:R-:W-:Y:S02]  /*c690*/  WARPGROUP.DEPBAR.LE gsb0, 0x0 ;  /* 0x00008000000079c5 */ /* 0x000fe40000010000 */
[----:B------:R-:W-:-:S04]  /*c6a0*/  WARPGROUP.ARRIVE ;  /* 0x00000000000079c5 */ /* 0x000fc80000000000 */
[----:B------:R-:W-:Y:S02]  /*c6b0*/  @P1 MUFU.RCP R26, R11 ;  /* 0x0000000b001a1308 */ /* 0x000fe40000001000 */
[----:B------:R-:W-:Y:S01]  /*c6c0*/  HGMMA.64x64x16.F32 R88, R140, gdesc[UR4].tnspB, R88, gsb0 ;  /* 0x40e000048c587df0 */ /* 0x000fe20008000858 */
[----:B------:R-:W-:Y:S02]  /*c6d0*/  R2UR UR6, R8 ;  /* 0x00000000080672ca */ /* 0x000fe400000e0000 */
[----:B------:R-:W-:Y:S01]  /*c6e0*/  R2UR UR7, R9 ;  /* 0x00000000090772ca */ /* 0x000fe200000e0000 */
[----:B------:R-:W1:Y:S01]  /*c6f0*/  SHFL.BFLY PT, R8, R7, 0x1, 0x1f ;  /* 0x0c201f0007087f89 */ /* 0x000e6200000e0000 */
[----:B0-----:R-:W-:-:S04]  /*c700*/  @P1 FMUL.FTZ R6, R6, 0.69314718246459960938 ;  /* 0x3f31721806061820 */ /* 0x001fc80000410000 */
[----:B------:R-:W-:Y:S01]  /*c710*/  @P1 FFMA.FTZ R28, R5, R0, R6 ;  /* 0x00000000051c1223 */ /* 0x000fe20000010006 */
[----:B-1----:R-:W-:Y:S01]  /*c720*/  FADD.FTZ R13, R7, R8 ;  /* 0x00000008070d7221 */ /* 0x002fe20000010000 */
[----:B------:R-:W-:-:S04]  /*c730*/  IMAD.MOV.U32 R8, RZ, RZ, RZ ;  /* 0x000000ffff087224 */ /* 0x000fc800078e00ff */
[----:B------:R-:W-:-:S13]  /*c740*/  FSETP.NE.FTZ.AND P2, PT, R13, RZ, PT ;  /* 0x000000ff0d00720b */ /* 0x000fda0003f55000 */
[----:B------:R-:W0:Y:S01]  /*c750*/  @P2 MUFU.LG2 R9, R13 ;  /* 0x0000000d00092308 */ /* 0x000e220000000c00 */
[----:B------:R-:W-:-:S07]  /*c760*/  @P2 FMUL.FTZ R10, R10, 0.69314718246459960938 ;  /* 0x3f3172180a0a2820 */ /* 0x000fce0000410000 */
[----:B------:R1:W2:Y:S01]  /*c770*/  @P2 MUFU.RCP R8, R13 ;  /* 0x0000000d00082308 */ /* 0x0002a20000001000 */
[----:B0-----:R-:W-:-:S04]  /*c780*/  @P2 FMUL.FTZ R9, R9, 0.69314718246459960938 ;  /* 0x3f31721809092820 */ /* 0x001fc80000410000 */
[----:B------:R-:W-:Y:S01]  /*c790*/  @P2 FFMA.FTZ R3, R10, R4, R9 ;  /* 0x000000040a032223 */ /* 0x000fe20000010009 */
[----:B------:R-:W-:Y:S02]  /*c7a0*/  WARPGROUP.DEPBAR.LE gsb0, 0x0 ;  /* 0x00008000000079c5 */ /* 0x000fe40000010000 */
[----:B------:R-:W-:-:S06]  /*c7b0*/  WARPGROUP.ARRIVE ;  /* 0x00000000000079c5 */ /* 0x000fcc0000000000 */
[----:B------:R-:W-:Y:S03]  /*c7c0*/  HGMMA.64x64x16.F32 R88, R144, gdesc[UR4].tnspB, R88, gsb0 ;  /* 0x40e0000490587df0 */ /* 0x000fe60008000858 */
[----:B------:R-:W-:Y:S02]  /*c7d0*/  WARPGROUP.DEPBAR.LE gsb0, 0x0 ;  /* 0x00008000000079c5 */ /* 0x000fe40000010000 */
[----:B-12---:R-:W-:Y:S05]  /*c7e0*/  @!P0 BRA `(.L_x_13325) ;  /* 0x0000000000048947 */ /* 0x006fea0003800000 */
[----:B------:R-:W-:Y:S01]  /*c7f0*/  BPT.TRAP 0x1 ;  /* 0x000000040000795c */ /* 0x000fe20000300000 */
.L_x_13325:
[----:B------:R-:W-:Y:S01]  /*c800*/  VIADD R155, R155, 0x1 ;  /* 0x000000019b9b7836 */ /* 0x000fe20000000000 */
[----:B------:R-:W-:Y:S01]  /*c810*/  MOV R5, UR38 ;  /* 0x0000002600057c02 */ /* 0x000fe20008000f00 */
[----:B------:R-:W-:Y:S02]  /*c820*/  VIADD R0, R12, 0x16860 ;  /* 0x000168600c007836 */ /* 0x000fe40000000000 */
[-C--:B------:R-:W-:Y:S01]  /*c830*/  FMUL.FTZ R55, R88, R26.reuse ;  /* 0x0000001a58377220 */ /* 0x080fe20000410000 */
[-C--:B------:R-:W-:Y:S01]  /*c840*/  FMUL.FTZ R12, R89, R26.reuse ;  /* 0x0000001a590c7220 */ /* 0x080fe20000410000 */
[----:B------:R-:W-:Y:S01]  /*c850*/  ISETP.NE.AND P0, PT, R155, 0x2, PT ;  /* 0x000000029b00780c */ /* 0x000fe20003f05270 */
[-C--:B------:R-:W-:Y:S01]  /*c860*/  FMUL.FTZ R53, R92, R26.reuse ;  /* 0x0000001a5c357220 */ /* 0x080fe20000410000 */
[----:B------:R-:W-:Y:S01]  /*c870*/  PRMT R0, R5, 0x654, R0 ;  /* 0x0000065405007816 */ /* 0x000fe20000000000 */
        /* <DEDUP_REMOVED lines=13> */
[----:B------:R0:W-:Y:S01]  /*c950*/  SYNCS.ARRIVE.TRANS64.RED.A1T0 RZ, [R0+URZ], RZ ;  /* 0x000000ff00ff79a7 */ /* 0x0001e2000810043f */
        /* <DEDUP_REMOVED lines=16> */
[-C--:B0-----:R-:W-:Y:S01]  /*ca60*/  FMUL.FTZ R0, R118, R8.reuse ;  /* 0x0000000876007220 */ /* 0x081fe20000410000 */
[----:B------:R-:W-:Y:S01]  /*ca70*/  FMUL.FTZ R119, R119, R8 ;  /* 0x0000000877777220 */ /* 0x000fe20000410000 */
[----:B------:R-:W-:Y:S01]  /*ca80*/  LOP3.LUT R157, R157, R4, RZ, 0x3c, !PT ;  /* 0x000000049d9d7212 */ /* 0x000fe200078e3cff */
[----:B------:R-:W-:Y:S01]  /*ca90*/  UIADD3 UR37, UR37, 0x1, URZ ;  /* 0x0000000125257890 */ /* 0x000fe2000fffe03f */
[----:B------:R-:W-:-:S11]  /*caa0*/  SEL R155, R155, RZ, P0 ;  /* 0x000000ff9b9b7207 */ /* 0x000fd60000000000 */
.L_x_13271:
        /* <DEDUP_REMOVED lines=19> */
[----:B------:R-:W-:-:S02]  /*cbe0*/  F2FP.F16.F32.PACK_AB R14, R14, R53 ;  /* 0x000000350e0e723e */ /* 0x000fc400000000ff */
[----:B------:R-:W-:Y:S01]  /*cbf0*/  F2FP.F16.F32.PACK_AB R15, R15, R54 ;  /* 0x000000360f0f723e */ /* 0x000fe200000000ff */
[----:B------:R-:W4:Y:S01]  /*cc00*/  LDL R58, [R1+0x3c] ;  /* 0x00003c00013a7983 */ /* 0x000f220000100800 */
[----:B------:R-:W-:Y:S02]  /*cc10*/  MOV R20, R18 ;  /* 0x0000001200147202 */ /* 0x000fe40000000f00 */
[----:B0-----:R-:W-:Y:S01]  /*cc20*/  MOV R21, R5 ;  /* 0x0000000500157202 */ /* 0x001fe20000000f00 */
[----:B------:R-:W-:Y:S02]  /*cc30*/  BAR.SYNC.DEFER_BLOCKING 0x1, 0x180 ;  /* 0x0046000000007b1d */ /* 0x000fe40000010000 */
[----:B--2---:R-:W-:-:S03]  /*cc40*/  IMAD.WIDE R10, R4, 0x2, R20 ;  /* 0x00000002040a7825 */ /* 0x004fc600078e0214 */
[C---:B------:R-:W-:Y:S02]  /*cc50*/  IADD3 R25, P2, R10.reuse, 0x20, RZ ;  /* 0x000000200a197810 */ /* 0x040fe40007f5e0ff */
[C---:B------:R-:W-:Y:S02]  /*cc60*/  LOP3.LUT R9, R10.reuse, 0x380, RZ, 0xc0, !PT ;  /* 0x000003800a097812 */ /* 0x040fe400078ec0ff */
[C---:B------:R-:W-:Y:S02]  /*cc70*/  IADD3 R59, P0, R10.reuse, 0x60, RZ ;  /* 0x000000600a3b7810 */ /* 0x040fe40007f1e0ff */
[----:B------:R-:W-:Y:S02]  /*cc80*/  IADD3 R57, P1, R10, 0x40, RZ ;  /* 0x000000400a397810 */ /* 0x000fe40007f3e0ff */
[----:B------:R-:W-:Y:S02]  /*cc90*/  LOP3.LUT R4, R25, 0x380, RZ, 0xc0, !PT ;  /* 0x0000038019047812 */ /* 0x000fe400078ec0ff */
[----:B------:R-:W-:-:S02]  /*cca0*/  SHF.R.U64 R9, R9, 0x3, RZ ;  /* 0x0000000309097819 */ /* 0x000fc400000012ff */
[----:B------:R-:W-:Y:S02]  /*ccb0*/  LOP3.LUT R6, R57, 0x380, RZ, 0xc0, !PT ;  /* 0x0000038039067812 */ /* 0x000fe400078ec0ff */
[----:B-----5:R-:W-:Y:S02]  /*ccc0*/  LOP3.LUT R24, R59, 0x380, RZ, 0xc0, !PT ;  /* 0x000003803b187812 */ /* 0x020fe400078ec0ff */
[----:B------:R-:W-:Y:S02]  /*ccd0*/  SHF.R.U64 R4, R4, 0x3, RZ ;  /* 0x0000000304047819 */ /* 0x000fe400000012ff */
[----:B------:R-:W-:Y:S02]  /*cce0*/  LOP3.LUT R10, R9, R10, RZ, 0x3c, !PT ;  /* 0x0000000a090a7212 */ /* 0x000fe400078e3cff */
[----:B------:R-:W-:Y:S02]  /*ccf0*/  SHF.R.U64 R6, R6, 0x3, RZ ;  /* 0x0000000306067819 */ /* 0x000fe400000012ff */
[----:B------:R-:W-:Y:S01]  /*cd00*/  SHF.R.U64 R24, R24, 0x3, RZ ;  /* 0x0000000318187819 */ /* 0x000fe200000012ff */
[--C-:B------:R-:W-:Y:S01]  /*cd10*/  IMAD.X R5, RZ, RZ, R11.reuse, P0 ;  /* 0x000000ffff057224 */ /* 0x100fe200000e060b */
[----:B------:R-:W-:Y:S01]  /*cd20*/  LOP3.LUT R8, R4, R25, RZ, 0x3c, !PT ;  /* 0x0000001904087212 */ /* 0x000fe200078e3cff */
[----:B------:R-:W-:Y:S01]  /*cd30*/  IMAD.X R9, RZ, RZ, R11, P2 ;  /* 0x000000ffff097224 */ /* 0x000fe200010e060b */
[----:B------:R-:W-:-:S02]  /*cd40*/  IADD3.X R7, RZ, R11, RZ, P1, !PT ;  /* 0x0000000bff077210 */ /* 0x000fc40000ffe4ff */
[----:B------:R-:W-:Y:S02]  /*cd50*/  LOP3.LUT R6, R6, R57, RZ, 0x3c, !PT ;  /* 0x0000003906067212 */ /* 0x000fe400078e3cff */
[----:B------:R-:W-:Y:S02]  /*cd60*/  LOP3.LUT R4, R24, R59, RZ, 0x3c, !PT ;  /* 0x0000003b18047212 */ /* 0x000fe400078e3cff */
[----:B------:R-:W-:Y:S02]  /*cd70*/  MOV R10, R10 ;  /* 0x0000000a000a7202 */ /* 0x000fe40000000f00 */
[----:B------:R-:W-:Y:S02]  /*cd80*/  MOV R53, R6 ;  /* 0x0000000600357202 */ /* 0x000fe40000000f00 */
[----:B-1----:R-:W-:Y:S01]  /*cd90*/  MOV R32, R4 ;  /* 0x0000000400207202 */ /* 0x002fe20000000f00 */
[----:B------:R0:W-:Y:S01]  /*cda0*/  STSM.16.M88.4 [R10], R12 ;  /* 0x0000000c0a007844 */ /* 0x0001e20000000200 */
[----:B------:R-:W-:-:S02]  /*cdb0*/  ISETP.NE.U32.AND P0, PT, RZ, UR4, PT ;  /* 0x00000004ff007c0c */ /* 0x000fc4000bf05070 */
[----:B---3--:R-:W-:Y:S02]  /*cdc0*/  IADD3 R24, P1, R62, UR4, RZ ;  /* 0x000000043e187c10 */ /* 0x008fe4000ff3e0ff */
[----:B------:R-:W-:Y:S02]  /*cdd0*/  MOV R54, R8 ;  /* 0x0000000800367202 */ /* 0x000fe40000000f00 */
[----:B------:R-:W-:Y:S02]  /*cde0*/  F2FP.F16.F32.PACK_AB R4, R51, R52 ;  /* 0x000000343304723e */ /* 0x000fe400000000ff */
[----:B------:R-:W-:Y:S02]  /*cdf0*/  F2FP.F16.F32.PACK_AB R5, R49, R50 ;  /* 0x000000323105723e */ /* 0x000fe400000000ff */
[----:B------:R-:W-:Y:S02]  /*ce00*/  F2FP.F16.F32.PACK_AB R6, R47, R48 ;  /* 0x000000302f06723e */ /* 0x000fe400000000ff */
[----:B------:R-:W-:-:S02]  /*ce10*/  F2FP.F16.F32.PACK_AB R7, R45, R46 ;  /* 0x0000002e2d07723e */ /* 0x000fc400000000ff */
[----:B------:R-:W-:Y:S02]  /*ce20*/  F2FP.F16.F32.PACK_AB R8, R43, R44 ;  /* 0x0000002c2b08723e */ /* 0x000fe400000000ff */
[----:B------:R-:W-:Y:S02]  /*ce30*/  F2FP.F16.F32.PACK_AB R9, R41, R42 ;  /* 0x0000002a2909723e */ /* 0x000fe400000000ff */
[----:B0-----:R-:W-:Y:S02]  /*ce40*/  F2FP.F16.F32.PACK_AB R10, R39, R40 ;  /* 0x00000028270a723e */ /* 0x001fe400000000ff */
[----:B------:R-:W-:Y:S02]  /*ce50*/  F2FP.F16.F32.PACK_AB R11, R37, R38 ;  /* 0x00000026250b723e */ /* 0x000fe400000000ff */
[----:B------:R-:W-:Y:S02]  /*ce60*/  F2FP.F16.F32.PACK_AB R12, R31, R36 ;  /* 0x000000241f0c723e */ /* 0x000fe400000000ff */
[----:B------:R-:W-:-:S02]  /*ce70*/  F2FP.F16.F32.PACK_AB R13, R29, R30 ;  /* 0x0000001e1d0d723e */ /* 0x000fc400000000ff */
        /* <DEDUP_REMOVED lines=9> */
[----:B------:R2:W-:Y:S01]  /*cf10*/  STSM.16.M88.4 [R53], R8 ;  /* 0x0000000835007844 */ /* 0x0005e20000000200 */
[----:B------:R-:W-:-:S03]  /*cf20*/  ISETP.NE.AND.EX P1, PT, RZ, UR5, PT, P1 ;  /* 0x00000005ff007c0c */ /* 0x000fc6000bf25310 */
[----:B------:R3:W-:Y:S03]  /*cf30*/  STSM.16.M88.4 [R32], R12 ;  /* 0x0000000c20007844 */ /* 0x0007e60000000200 */
[----:B------:R-:W-:Y:S07]  /*cf40*/  BAR.SYNC.DEFER_BLOCKING 0x1, 0x180 ;  /* 0x0046000000007b1d */ /* 0x000fee0000010000 */
[----:B0-----:R-:W-:Y:S01]  /*cf50*/  @P1 IADD3 R4, P3, R62, UR4, RZ ;  /* 0x000000043e041c10 */ /* 0x001fe2000ff7e0ff */
[----:B------:R-:W-:-:S02]  /*cf60*/  ULDC UR4, c[0x0][0xa88] ;  /* 0x0002a20000047ab9 */ /* 0x000fc40000000800 */
[----:B--2---:R-:W-:Y:S01]  /*cf70*/  IMAD.U32 R9, RZ, RZ, UR4 ;  /* 0x00000004ff097e24 */ /* 0x004fe2000f8e00ff */
[----:B------:R-:W-:Y:S01]  /*cf80*/  @P1 IADD3.X R5, R61, UR5, RZ, P3, !PT ;  /* 0x000000053d051c10 */ /* 0x000fe20009ffe4ff */
[----:B------:R0:W5:Y:S04]  /*cf90*/  @P0 LDG.E R30, desc[UR42][R24.64] ;  /* 0x0000002a181e0981 */ /* 0x000168000c1e1900 */
[----:B------:R0:W5:Y:S01]  /*cfa0*/  @P1 LDG.E R9, desc[UR42][R4.64] ;  /* 0x0000002a04091981 */ /* 0x000162000c1e1900 */
[----:B-1----:R-:W-:-:S13]  /*cfb0*/  ISETP.NE.AND P2, PT, R0, 0x1, PT ;  /* 0x000000010000780c */ /* 0x002fda0003f45270 */
[----:B------:R-:W1:Y:S08]  /*cfc0*/  @P2 LDC R6, c[0x0][0xbec] ;  /* 0x0002fb00ff062b82 */ /* 0x000e700000000800 */
[----:B------:R-:W2:Y:S01]  /*cfd0*/  @P2 LDC R27, c[0x0][0xbf0] ;  /* 0x0002fc00ff1b2b82 */ /* 0x000ea20000000800 */
[----:B---3--:R-:W-:Y:S01]  /*cfe0*/  IMAD R15, R58, 0xc0, R60 ;  /* 0x000000c03a0f7824 */ /* 0x008fe200078e023c */
[----:B0-----:R-:W-:Y:S06]  /*cff0*/  @P1 BRA `(.L_x_13328) ;  /* 0x0000000000101947 */ /* 0x001fec0003800000 */
[----:B------:R-:W-:Y:S05]  /*d000*/  @!P0 BRA `(.L_x_13328) ;  /* 0x00000000000c8947 */ /* 0x000fea0003800000 */
[----:B------:R-:W3:Y:S04]  /*d010*/  LDG.E R4, desc[UR42][R24.64] ;  /* 0x0000002a18047981 */ /* 0x000ee8000c1e1900 */
[----:B-----5:R-:W3:Y:S02]  /*d020*/  LDG.E R9, desc[UR42][R24.64+0x4] ;  /* 0x0000042a18097981 */ /* 0x020ee4000c1e1900 */
[----:B---3--:R-:W-:-:S07]  /*d030*/  IADD3 R9, -R4, R9, RZ ;  /* 0x0000000904097210 */ /* 0x008fce0007ffe1ff */
.L_x_13328:
[----:B------:R-:W3:Y:S01]  /*d040*/  LDL.LU R10, [R1+0x44] ;  /* 0x00004400010a7983 */ /* 0x000ee20000300800 */
[----:B-1----:R-:W-:Y:S01]  /*d050*/  @P2 IMAD.HI.U32 R4, R15, R6, RZ ;  /* 0x000000060f042227 */ /* 0x002fe200078e00ff */
[----:B------:R-:W-:Y:S01]  /*d060*/  ULDC.64 UR4, c[0x0][0xb90] ;  /* 0x0002e40000047ab9 */ /* 0x000fe20000000a00 */
[----:B-----5:R-:W-:Y:S01]  /*d070*/  SHF.R.S32.HI R31, RZ, 0x1f, R30 ;  /* 0x0000001fff1f7819 */ /* 0x020fe2000001141e */
[----:B------:R-:W4:Y:S01]  /*d080*/  LDL.LU R8, [R1+0x38] ;  /* 0x0000380001087983 */ /* 0x000f220000300800 */
[----:B------:R-:W0:Y:S01]  /*d090*/  S2R R24, SR_TID.X ;  /* 0x0000000000187919 */ /* 0x000e220000002100 */
[----:B------:R-:W-:Y:S01]  /*d0a0*/  IMAD.MOV.U32 R7, RZ, RZ, R15 ;  /* 0x000000ffff077224 */ /* 0x000fe200078e000f */
[----:B------:R-:W1:Y:S01]  /*d0b0*/  @P2 LDC R41, c[0x0][0xbec] ;  /* 0x0002fb00ff292b82 */ /* 0x000e620000000800 */
[----:B------:R-:W4:Y:S04]  /*d0c0*/  LDL.LU R42, [R1+0x28] ;  /* 0x00002800012a7983 */ /* 0x000f280000300800 */
[----:B------:R-:W4:Y:S04]  /*d0d0*/  LDL R12, [R1+0x58] ;  /* 0x00005800010c7983 */ /* 0x000f280000100800 */
[----:B------:R-:W4:Y:S01]  /*d0e0*/  LDL R40, [R1+0x40] ;  /* 0x0000400001287983 */ /* 0x000f220000100800 */
[----:B--2---:R-:W-:-:S05]  /*d0f0*/  @P2 SHF.R.U32.HI R7, RZ, R27, R4 ;  /* 0x0000001bff072219 */ /* 0x004fca0000011604 */
[----:B------:R-:W-:Y:S02]  /*d100*/  IMAD.MOV R13, RZ, RZ, -R7 ;  /* 0x000000ffff0d7224 */ /* 0x000fe400078e0a07 */
[C---:B0-----:R-:W-:Y:S01]  /*d110*/  VIADD R25, R24.reuse, 0xffffff80 ;  /* 0xffffff8018197836 */ /* 0x041fe20000000000 */
[----:B------:R-:W-:-:S04]  /*d120*/  IADD3 R44, R24, -0x80, RZ ;  /* 0xffffff80182c7810 */ /* 0x000fc80007ffe0ff */
[----:B------:R-:W-:-:S04]  /*d130*/  SHF.R.S32.HI R24, RZ, 0x1f, R25 ;  /* 0x0000001fff187819 */ /* 0x000fc80000011419 */
[----:B------:R-:W-:Y:S02]  /*d140*/  LEA.HI R24, R24, R25, RZ, 0x7 ;  /* 0x0000001918187211 */ /* 0x000fe400078f38ff */
[----:B------:R-:W-:Y:S02]  /*d150*/  SHF.R.S32.HI R38, RZ, 0x1f, R44 ;  /* 0x0000001fff267819 */ /* 0x000fe4000001142c */
[----:B------:R-:W-:Y:S02]  /*d160*/  LOP3.LUT R24, R24, 0xffffff80, RZ, 0xc0, !PT ;  /* 0xffffff8018187812 */ /* 0x000fe400078ec0ff */
[----:B------:R-:W-:Y:S02]  /*d170*/  LEA.HI R38, R38, R44, RZ, 0x3 ;  /* 0x0000002c26267211 */ /* 0x000fe400078f18ff */
[----:B------:R-:W-:Y:S01]  /*d180*/  IADD3 R24, R25, -R24, RZ ;  /* 0x8000001819187210 */ /* 0x000fe20007ffe0ff */
[----:B------:R-:W-:Y:S01]  /*d190*/  IMAD R39, R9, R0, RZ ;  /* 0x0000000009277224 */ /* 0x000fe200078e02ff */
[----:B------:R-:W-:-:S02]  /*d1a0*/  SHF.R.S32.HI R38, RZ, 0x3, R38 ;  /* 0x00000003ff267819 */ /* 0x000fc40000011426 */
[----:B---3--:R-:W-:Y:S02]  /*d1b0*/  SEL R32, R10, RZ, !P0 ;  /* 0x000000ff0a207207 */ /* 0x008fe40004000000 */
[----:B----4-:R-:W-:Y:S02]  /*d1c0*/  SEL R37, R8, RZ, !P0 ;  /* 0x000000ff08257207 */ /* 0x010fe40004000000 */
[----:B------:R-:W-:Y:S01]  /*d1d0*/  SHF.R.S32.HI R36, RZ, 0x1f, R42 ;  /* 0x0000001fff247819 */ /* 0x000fe2000001142a */
[----:B------:R-:W-:-:S04]  /*d1e0*/  IMAD.WIDE.U32 R4, R42, UR4, R30 ;  /* 0x000000042a047c25 */ /* 0x000fc8000f8e001e */
[----:B------:R-:W-:-:S04]  /*d1f0*/  IMAD R6, R36, UR4, RZ ;  /* 0x0000000424067c24 */ /* 0x000fc8000f8e02ff */
[----:B------:R-:W-:Y:S01]  /*d200*/  IMAD R11, R42, UR5, R6 ;  /* 0x000000052a0b7c24 */ /* 0x000fe2000f8e0206 */
[----:B------:R-:W-:-:S03]  /*d210*/  ULDC.64 UR4, c[0x0][0xb98] ;  /* 0x0002e60000047ab9 */ /* 0x000fc60000000a00 */
[----:B------:R-:W-:Y:S02]  /*d220*/  IMAD.IADD R5, R5, 0x1, R11 ;  /* 0x0000000105057824 */ /* 0x000fe400078e020b */
[----:B------:R-:W-:Y:S02]  /*d230*/  IMAD R11, R0, R13, R15 ;  /* 0x0000000d000b7224 */ /* 0x000fe400078e020f */
[----:B------:R-:W-:Y:S02]  /*d240*/  IMAD R8, R32, UR4, RZ ;  /* 0x0000000420087c24 */ /* 0x000fe4000f8e02ff */
[C---:B------:R-:W-:Y:S01]  /*d250*/  IMAD.WIDE.U32 R4, R37.reuse, UR4, R4 ;  /* 0x0000000425047c25 */ /* 0x040fe2000f8e0004 */
[----:B------:R-:W-:Y:S02]  /*d260*/  SHF.R.S32.HI R6, RZ, 0x1f, R11 ;  /* 0x0000001fff067819 */ /* 0x000fe4000001140b */
[----:B------:R-:W-:Y:S01]  /*d270*/  SHF.R.S32.HI R13, RZ, 0x1f, R7 ;  /* 0x0000001fff0d7819 */ /* 0x000fe20000011407 */
[----:B------:R-:W-:Y:S01]  /*d280*/  IMAD R8, R37, UR5, R8 ;  /* 0x0000000525087c24 */ /* 0x000fe2000f8e0208 */
[----:B------:R-:W-:Y:S01]  /*d290*/  IADD3 R4, P0, R7, R4, RZ ;  /* 0x0000000407047210 */ /* 0x000fe20007f1e0ff */
[----:B------:R-:W-:-:S02]  /*d2a0*/  ULDC.64 UR4, c[0x0][0xb88] ;  /* 0x0002e20000047ab9 */ /* 0x000fc40000000a00 */
[----:B------:R-:W-:Y:S01]  /*d2b0*/  IMAD R6, R6, UR4, RZ ;  /* 0x0000000406067c24 */ /* 0x000fe2000f8e02ff */
[----:B------:R-:W-:-:S03]  /*d2c0*/  IADD3.X R5, R13, R5, R8, P0, !PT ;  /* 0x000000050d057210 */ /* 0x000fc600007fe408 */
[C---:B------:R-:W-:Y:S02]  /*d2d0*/  IMAD R7, R11.reuse, UR5, R6 ;  /* 0x000000050b077c24 */ /* 0x040fe4000f8e0206 */
[----:B------:R-:W-:Y:S01]  /*d2e0*/  IMAD.WIDE.U32 R4, R11, UR4, R4 ;  /* 0x000000040b047c25 */ /* 0x000fe2000f8e0004 */
[----:B------:R-:W-:-:S03]  /*d2f0*/  ULDC.64 UR4, c[0x0][0xb50] ;  /* 0x0002d40000047ab9 */ /* 0x000fc60000000a00 */
[----:B------:R-:W-:Y:S01]  /*d300*/  IMAD.IADD R5, R5, 0x1, R7 ;  /* 0x0000000105057824 */ /* 0x000fe200078e0207 */
[----:B------:R-:W-:-:S04]  /*d310*/  LEA R10, P0, R4, UR4, 0x2 ;  /* 0x00000004040a7c11 */ /* 0x000fc8000f8010ff */
[----:B------:R-:W-:Y:S01]  /*d320*/  LEA.HI.X R14, R4, UR5, R5, 0x2, P0 ;  /* 0x00000005040e7c11 */ /* 0x000fe200080f1405 */
[----:B------:R-:W-:Y:S01]  /*d330*/  SHFL.IDX PT, R6, R10, 0x1, 0x1c1f ;  /* 0x003c1f000a067f89 */ /* 0x000fe200000e0000 */
[----:B------:R-:W-:Y:S01]  /*d340*/  IMAD R12, R58, 0xc0, R12 ;  /* 0x000000c03a0c7824 */ /* 0x000fe200078e020c */
[----:B------:R-:W-:Y:S02]  /*d350*/  ULDC.64 UR4, c[0x0][0xaa0] ;  /* 0x0002a80000047ab9 */ /* 0x000fe40000000a00 */
[----:B------:R-:W-:Y:S04]  /*d360*/  SHFL.IDX PT, R4, R10, RZ, 0x1c1f ;  /* 0x001c1fff0a047589 */ /* 0x000fe800000e0000 */
[----:B------:R-:W0:Y:S04]  /*d370*/  SHFL.IDX PT, R5, R14, RZ, 0x1c1f ;  /* 0x001c1fff0e057589 */ /* 0x000e2800000e0000 */
[----:B------:R-:W2:Y:S01]  /*d380*/  SHFL.IDX PT, R7, R14, 0x1, 0x1c1f ;  /* 0x003c1f000e077f89 */ /* 0x000ea200000e0000 */
[----:B------:R-:W-:Y:S01]  /*d390*/  LOP3.LUT P0, RZ, R24, 0x3, RZ, 0xc0, !PT ;  /* 0x0000000318ff7812 */ /* 0x000fe2000780c0ff */
[----:B------:R-:W-:-:S02]  /*d3a0*/  VIADD R8, R12, 0x8 ;  /* 0x000000080c087836 */ /* 0x000fc40000000000 */
[----:B------:R-:W-:Y:S01]  /*d3b0*/  IMAD R11, R38, 0x40, R40 ;  /* 0x00000040260b7824 */ /* 0x000fe200078e0228 */
[-C--:B------:R-:W-:Y:S02]  /*d3c0*/  ISETP.GE.OR P1, PT, R12, R39.reuse, P0 ;  /* 0x000000270c00720c */ /* 0x080fe40000726670 */
[----:B------:R-:W-:Y:S01]  /*d3d0*/  ISETP.GE.OR P0, PT, R8, R39, P0 ;  /* 0x000000270800720c */ /* 0x000fe20000706670 */
[----:B------:R-:W-:-:S03]  /*d3e0*/  IMAD.WIDE R20, R11, 0x2, R20 ;  /* 0x000000020b147825 */ /* 0x000fc600078e0214 */
[C---:B------:R-:W-:Y:S02]  /*d3f0*/  IADD3 R13, P3, R20.reuse, 0x1800, RZ ;  /* 0x00001800140d7810 */ /* 0x040fe40007f7e0ff */
[C---:B------:R-:W-:Y:S02]  /*d400*/  IADD3 R25, P4, R20.reuse, 0x3000, RZ ;  /* 0x0000300014197810 */ /* 0x040fe40007f9e0ff */
[C---:B------:R-:W-:Y:S02]  /*d410*/  LOP3.LUT R9, R20.reuse, 0x380, RZ, 0xc0, !PT ;  /* 0x0000038014097812 */ /* 0x040fe400078ec0ff */
[----:B------:R-:W-:Y:S01]  /*d420*/  LOP3.LUT R12, R13, 0x380, RZ, 0xc0, !PT ;  /* 0x000003800d0c7812 */ /* 0x000fe200078ec0ff */
[----:B0-----:R-:W-:Y:S01]  /*d430*/  @!P1 ST.E desc[UR42][R4.64], R28 ;  /* 0x0000001c04009985 */ /* 0x001fe2000c10192a */
[----:B------:R-:W-:Y:S02]  /*d440*/  LOP3.LUT R24, R25, 0x380, RZ, 0xc0, !PT ;  /* 0x0000038019187812 */ /* 0x000fe400078ec0ff */
[----:B------:R-:W-:Y:S01]  /*d450*/  SHF.R.U64 R9, R9, 0x3, RZ ;  /* 0x0000000309097819 */ /* 0x000fe200000012ff */
[----:B--2---:R0:W-:Y:S01]  /*d460*/  @!P0 ST.E desc[UR42][R6.64], R3 ;  /* 0x0000000306008985 */ /* 0x0041e2000c10192a */
[----:B------:R-:W-:-:S02]  /*d470*/  IADD3 R29, P0, R20, 0x4800, RZ ;  /* 0x00004800141d7810 */ /* 0x000fc40007f1e0ff */
[----:B------:R-:W-:Y:S02]  /*d480*/  SHF.R.U64 R12, R12, 0x3, RZ ;  /* 0x000000030c0c7819 */ /* 0x000fe400000012ff */
[----:B------:R-:W-:Y:S02]  /*d490*/  SHF.R.U64 R24, R24, 0x3, RZ ;  /* 0x0000000318187819 */ /* 0x000fe400000012ff */
[----:B------:R-:W-:Y:S02]  /*d4a0*/  LOP3.LUT R8, R9, R20, RZ, 0x3c, !PT ;  /* 0x0000001409087212 */ /* 0x000fe400078e3cff */
[----:B------:R-:W-:Y:S01]  /*d4b0*/  LOP3.LUT R20, R29, 0x380, RZ, 0xc0, !PT ;  /* 0x000003801d147812 */ /* 0x000fe200078ec0ff */
[----:B0-----:R-:W-:Y:S01]  /*d4c0*/  IMAD R3, R31, UR4, RZ ;  /* 0x000000041f037c24 */ /* 0x001fe2000f8e02ff */
[----:B------:R-:W-:Y:S01]  /*d4d0*/  LOP3.LUT R12, R12, R13, RZ, 0x3c, !PT ;  /* 0x0000000d0c0c7212 */ /* 0x000fe200078e3cff */
[--C-:B------:R-:W-:Y:S01]  /*d4e0*/  IMAD.X R13, RZ, RZ, R21.reuse, P3 ;  /* 0x000000ffff0d7224 */ /* 0x100fe200018e0615 */
[----:B------:R-:W-:Y:S01]  /*d4f0*/  LOP3.LUT R24, R24, R25, RZ, 0x3c, !PT ;  /* 0x0000001918187212 */ /* 0x000fe200078e3cff */
[--C-:B------:R-:W-:Y:S01]  /*d500*/  IMAD.X R25, RZ, RZ, R21.reuse, P4 ;  /* 0x000000ffff197224 */ /* 0x100fe200020e0615 */
[----:B------:R-:W-:Y:S01]  /*d510*/  MOV R9, R21 ;  /* 0x0000001500097202 */ /* 0x000fe20000000f00 */
[----:B------:R-:W-:Y:S01]  /*d520*/  IMAD.X R5, RZ, RZ, R21, P0 ;  /* 0x000000ffff057224 */ /* 0x000fe200000e0615 */
[----:B------:R-:W-:Y:S01]  /*d530*/  SHF.R.U64 R4, R20, 0x3, RZ ;  /* 0x0000000314047819 */ /* 0x000fe200000012ff */
[C---:B------:R-:W-:Y:S01]  /*d540*/  IMAD R3, R30.reuse, UR5, R3 ;  /* 0x000000051e037c24 */ /* 0x040fe2000f8e0203 */
[----:B------:R-:W2:Y:S01]  /*d550*/  LD.E.128 R12, desc[UR42][R12.64] ;  /* 0x0000002a0c0c7980 */ /* 0x000ea2000c101d00 */
[----:B------:R-:W-:Y:S01]  /*d560*/  IMAD.WIDE.U32 R20, R30, UR4, RZ ;  /* 0x000000041e147c25 */ /* 0x000fe2000f8e00ff */
[----:B------:R-:W-:Y:S01]  /*d570*/  ULDC.64 UR4, c[0x0][0xae8] ;  /* 0x0002ba0000047ab9 */ /* 0x000fe20000000a00 */
[----:B------:R-:W-:Y:S01]  /*d580*/  SHF.R.S32.HI R43, RZ, 0x1f, R44 ;  /* 0x0000001fff2b7819 */ /* 0x000fe2000001142c */
[----:B------:R-:W3:Y:S01]  /*d590*/  LD.E.128 R8, desc[UR42][R8.64] ;  /* 0x0000002a08087980 */ /* 0x000ee2000c101d00 */
[----:B------:R-:W-:Y:S01]  /*d5a0*/  IMAD.IADD R21, R21, 0x1, R3 ;  /* 0x0000000115157824 */ /* 0x000fe200078e0203 */
[----:B------:R-:W0:Y:S01]  /*d5b0*/  @P2 LDC R31, c[0x0][0xbf0] ;  /* 0x0002fc00ff1f2b82 */ /* 0x000e220000000800 */
[----:B------:R-:W-:Y:S01]  /*d5c0*/  IMAD R28, R36, UR4, RZ ;  /* 0x00000004241c7c24 */ /* 0x000fe2000f8e02ff */
[----:B------:R-:W-:Y:S01]  /*d5d0*/  LOP3.LUT R4, R4, R29, RZ, 0x3c, !PT ;  /* 0x0000001d04047212 */ /* 0x000fe200078e3cff */
[C---:B------:R-:W-:Y:S01]  /*d5e0*/  IMAD.WIDE.U32 R20, R42.reuse, UR4, R20 ;  /* 0x000000042a147c25 */ /* 0x040fe2000f8e0014 */
[----:B------:R-:W4:Y:S03]  /*d5f0*/  LD.E.128 R24, desc[UR42][R24.64] ;  /* 0x0000002a18187980 */ /* 0x000f26000c101d00 */
[----:B------:R-:W-:Y:S01]  /*d600*/  IMAD R29, R42, UR5, R28 ;  /* 0x000000052a1d7c24 */ /* 0x000fe2000f8e021c */
[----:B------:R-:W-:Y:S01]  /*d610*/  LEA.HI R43, R43, R44, RZ, 0x3 ;  /* 0x0000002c2b2b7211 */ /* 0x000fe200078f18ff */
[----:B------:R-:W2:Y:S01]  /*d620*/  LDL R42, [R1+0x68] ;  /* 0x00006800012a7983 */ /* 0x000ea20000100800 */
[----:B------:R-:W-:-:S02]  /*d630*/  ULDC.64 UR4, c[0x0][0xaf0] ;  /* 0x0002bc0000047ab9 */ /* 0x000fc40000000a00 */
[----:B------:R-:W-:Y:S01]  /*d640*/  LOP3.LUT R43, R43, 0xfffffff8, RZ, 0xc0, !PT ;  /* 0xfffffff82b2b7812 */ /* 0x000fe200078ec0ff */
[----:B------:R-:W5:Y:S04]  /*d650*/  LD.E.128 R4, desc[UR42][R4.64] ;  /* 0x0000002a04047980 */ /* 0x000f68000c101d00 */
[----:B------:R-:W-:Y:S01]  /*d660*/  IMAD.IADD R43, R44, 0x1, -R43 ;  /* 0x000000012c2b7824 */ /* 0x000fe200078e0a2b */
[----:B------:R-:W-:Y:S01]  /*d670*/  IADD3 R21, R21, R29, RZ ;  /* 0x0000001d15157210 */ /* 0x000fe20007ffe0ff */
[----:B------:R-:W-:Y:S01]  /*d680*/  @!PT LDS RZ, [RZ] ;  /* 0x00000000fffff984 */ /* 0x000fe20000000800 */
[----:B------:R-:W-:Y:S01]  /*d690*/  @!PT LDS RZ, [RZ] ;  /* 0x00000000fffff984 */ /* 0x000fe20000000800 */
[----:B------:R-:W-:Y:S01]  /*d6a0*/  @!PT LDS RZ, [RZ] ;  /* 0x00000000fffff984 */ /* 0x000fe20000000800 */
[----:B------:R-:W-:Y:S01]  /*d6b0*/  @!PT LDS RZ, [RZ] ;  /* 0x00000000fffff984 */ /* 0x000fe20000000800 */
[----:B------:R1:W-:Y:S06]  /*d6c0*/  MEMBAR.ALL.CTA ;  /* 0x0000000000007992 */ /* 0x0003ec0000008000 */
[----:B-1----:R-:W1:Y:S01]  /*d6d0*/  FENCE.VIEW.ASYNC.S ;  /* 0x00000000000073c6 */ /* 0x002e620000000000 */
[----:B------:R-:W-:-:S04]  /*d6e0*/  IMAD R3, R43, 0x30, R38 ;  /* 0x000000302b037824 */ /* 0x000fc800078e0226 */
[----:B------:R-:W-:-:S04]  /*d6f0*/  IMAD R30, R58, 0xc0, R3 ;  /* 0x000000c03a1e7824 */ /* 0x000fc800078e0203 */
[----:B------:R-:W-:-:S04]  /*d700*/  @P2 IMAD.HI.U32 R28, R30, R41, RZ ;  /* 0x000000291e1c2227 */ /* 0x000fc800078e00ff */
[----:B------:R-:W-:Y:S01]  /*d710*/  IMAD.MOV.U32 R3, RZ, RZ, R30 ;  /* 0x000000ffff037224 */ /* 0x000fe200078e001e */
[----:B0-----:R-:W-:Y:S01]  /*d720*/  @P2 SHF.R.U32.HI R3, RZ, R31, R28 ;  /* 0x0000001fff032219 */ /* 0x001fe2000001161c */
        /* <DEDUP_REMOVED lines=20> */
[----:B------:R-:W-:-:S03]  /*d870*/  ULDC UR4, c[0x0][0xac8] ;  /* 0x0002b20000047ab9 */ /* 0x000fc60000000800 */
[----:B------:R-:W-:Y:S02]  /*d880*/  LEA.HI.X R36, R20, UR5, R3, 0x1, P0 ;  /* 0x0000000514247c11 */ /* 0x000fe400080f0c03 */
[----:B-1----:R-:W0:Y:S01]  /*d890*/  SHFL.IDX PT, R20, R32, RZ, 0x181f ;  /* 0x00181fff20147589 */ /* 0x002e2200000e0000 */
[----:B------:R-:W-:-:S03]  /*d8a0*/  IMAD R38, R58, 0xc0, R38 ;  /* 0x000000c03a267824 */ /* 0x000fc600078e0226 */
[----:B------:R-:W1:Y:S01]  /*d8b0*/  SHFL.IDX PT, R28, R32, 0x1, 0x181f ;  /* 0x00381f00201c7f89 */ /* 0x000e6200000e0000 */
[----:B------:R-:W-:-:S03]  /*d8c0*/  ISETP.GE.AND P0, PT, R40, UR4, PT ;  /* 0x0000000428007c0c */ /* 0x000fc6000bf06270 */
[----:B------:R-:W2:Y:S04]  /*d8d0*/  SHFL.IDX PT, R21, R36, RZ, 0x181f ;  /* 0x00181fff24157589 */ /* 0x000ea800000e0000 */
[----:B------:R-:W2:Y:S01]  /*d8e0*/  SHFL.IDX PT, R30, R32, 0x2, 0x181f ;  /* 0x00581f00201e7f89 */ /* 0x000ea200000e0000 */
[----:B------:R-:W-:-:S03]  /*d8f0*/  VIADD R0, R38, 0x30 ;  /* 0x0000003026007836 */ /* 0x000fc60000000000 */
[----:B------:R-:W2:Y:S01]  /*d900*/  SHFL.IDX PT, R29, R36, 0x1, 0x181f ;  /* 0x00381f00241d7f89 */ /* 0x000ea200000e0000 */
[CC--:B------:R-:W-:Y:S01]  /*d910*/  ISETP.GE.OR P3, PT, R38.reuse, R39.reuse, P0 ;  /* 0x000000272600720c */ /* 0x0c0fe20000766670 */
[----:B------:R-:W-:Y:S02]  /*d920*/  VIADD R3, R38, 0x60 ;  /* 0x0000006026037836 */ /* 0x000fe40000000000 */
[----:B------:R-:W2:Y:S01]  /*d930*/  SHFL.IDX PT, R31, R36, 0x2, 0x181f ;  /* 0x00581f00241f7f89 */ /* 0x000ea200000e0000 */
[-C--:B------:R-:W-:Y:S02]  /*d940*/  ISETP.GE.OR P2, PT, R0, R39.reuse, P0 ;  /* 0x000000270000720c */ /* 0x080fe40000746670 */
[----:B------:R-:W-:Y:S02]  /*d950*/  ISETP.GE.OR P1, PT, R3, R39, P0 ;  /* 0x000000270300720c */ /* 0x000fe40000726670 */
[----:B------:R-:W-:-:S05]  /*d960*/  IADD3 R0, R18, 0x16820, RZ ;  /* 0x0001682012007810 */ /* 0x000fca0007ffe0ff */
[----:B0-----:R-:W-:-:S04]  /*d970*/  @!P3 LEA R20, P5, R40, R20, 0x1 ;  /* 0x000000142814b211 */ /* 0x001fc800078a08ff */
[----:B-1----:R-:W-:Y:S02]  /*d980*/  @!P2 LEA R28, P4, R40, R28, 0x1 ;  /* 0x0000001c281ca211 */ /* 0x002fe400078808ff */
[----:B------:R-:W-:-:S04]  /*d990*/  PRMT R0, RZ, 0x654, R0 ;  /* 0x00000654ff007816 */ /* 0x000fc80000000000 */
[----:B------:R0:W-:Y:S02]  /*d9a0*/  SYNCS.ARRIVE.TRANS64.RED.A1T0 RZ, [R0+URZ], RZ ;  /* 0x000000ff00ff79a7 */ /* 0x0001e4000810043f */
[----:B0-----:R-:W-:-:S05]  /*d9b0*/  VIADD R0, R38, 0x90 ;  /* 0x0000009026007836 */ /* 0x001fca0000000000 */
[----:B------:R-:W-:Y:S01]  /*d9c0*/  ISETP.GE.OR P0, PT, R0, R39, P0 ;  /* 0x000000270000720c */ /* 0x000fe20000706670 */
[----:B------:R-:W0:Y:S04]  /*d9d0*/  SHFL.IDX PT, R32, R32, 0x3, 0x181f ;  /* 0x00781f0020207f89 */ /* 0x000e2800000e0000 */
[----:B------:R-:W1:Y:S01]  /*d9e0*/  SHFL.IDX PT, R36, R36, 0x3, 0x181f ;  /* 0x00781f0024247f89 */ /* 0x000e6200000e0000 */
[C-C-:B--2---:R-:W-:Y:S02]  /*d9f0*/  @!P3 LEA.HI.X R21, R40.reuse, R21, R42.reuse, 0x1, P5 ;  /* 0x000000152815b211 */ /* 0x144fe400028f0c2a */
[C---:B------:R-:W-:Y:S02]  /*da00*/  @!P1 LEA R30, P5, R40.reuse, R30, 0x1 ;  /* 0x0000001e281e9211 */ /* 0x040fe400078a08ff */
[----:B------:R-:W-:-:S02]  /*da10*/  @!P2 LEA.HI.X R29, R40, R29, R42, 0x1, P4 ;  /* 0x0000001d281da211 */ /* 0x000fc400020f0c2a */
[----:B------:R-:W-:Y:S01]  /*da20*/  @!P1 LEA.HI.X R31, R40, R31, R42, 0x1, P5 ;  /* 0x0000001f281f9211 */ /* 0x000fe200028f0c2a */
[----:B---3--:R2:W-:Y:S04]  /*da30*/  @!P3 ST.E.128 desc[UR42][R20.64], R8 ;  /* 0x000000081400b985 */ /* 0x0085e8000c101d2a */
[----:B------:R2:W-:Y:S04]  /*da40*/  @!P2 ST.E.128 desc[UR42][R28.64], R12 ;  /* 0x0000000c1c00a985 */ /* 0x0005e8000c101d2a */
[----:B----4-:R2:W-:Y:S01]  /*da50*/  @!P1 ST.E.128 desc[UR42][R30.64], R24 ;  /* 0x000000181e009985 */ /* 0x0105e2000c101d2a */
[----:B01----:R-:W-:Y:S05]  /*da60*/  @P0 BRA `(.L_x_13329) ;  /* 0x0000000800980947 */ /* 0x003fea0003800000 */
[----:B--2---:R-:W-:-:S04]  /*da70*/  LEA R8, P0, R40, R32, 0x1 ;  /* 0x0000002028087211 */ /* 0x004fc800078008ff */
[----:B------:R-:W-:-:S05]  /*da80*/  LEA.HI.X R9, R40, R36, R42, 0x1, P0 ;  /* 0x0000002428097211 */ /* 0x000fca00000f0c2a */
[----:B-----5:R0:W-:Y:S01]  /*da90*/  ST.E.128 desc[UR42][R8.64], R4 ;  /* 0x0000000408007985 */ /* 0x0201e2000c101d2a */
[----:B------:R-:W-:Y:S05]  /*daa0*/  BRA `(.L_x_13329) ;  /* 0x0000000800887947 */ /* 0x000fea0003800000 */
.L_x_13327:
        /* <DEDUP_REMOVED lines=19> */
[----:B---3--:R-:W-:Y:S02]  /*dbe0*/  ISETP.NE.AND P2, PT, R25, 0x1, PT ;  /* 0x000000011900780c */ /* 0x008fe40003f45270 */
[----:B----4-:R-:W-:-:S11]  /*dbf0*/  IADD3 R26, R9, -0x80, RZ ;  /* 0xffffff80091a7810 */ /* 0x010fd60007ffe0ff */
        /* <DEDUP_REMOVED lines=8> */
.L_x_13330:
[----:B------:R-:W2:Y:S04]  /*dc80*/  LDL.LU R4, [R1+0x38] ;  /* 0x0000380001047983 */ /* 0x000ea80000300800 */
[----:B------:R-:W3:Y:S04]  /*dc90*/  LDL.LU R3, [R1+0x44] ;  /* 0x0000440001037983 */ /* 0x000ee80000300800 */
[----:B-----5:R-:W4:Y:S04]  /*dca0*/  LDL R24, [R1+0x28] ;  /* 0x0000280001187983 */ /* 0x020f280000100800 */
[----:B------:R0:W5:Y:S01]  /*dcb0*/  LDL R28, [R1+0x3c] ;  /* 0x00003c00011c7983 */ /* 0x0001620000100800 */
[----:B------:R-:W-:Y:S01]  /*dcc0*/  BSSY B1, `(.L_x_13331) ;  /* 0x000002d000017945 */ /* 0x000fe20003800000 */
[----:B------:R-:W-:-:S02]  /*dcd0*/  SHF.R.S32.HI R11, RZ, 0x1f, R0 ;  /* 0x0000001fff0b7819 */ /* 0x000fc40000011400 */
[----:B--2---:R-:W-:Y:S02]  /*dce0*/  SEL R13, R4, RZ, !P0 ;  /* 0x000000ff040d7207 */ /* 0x004fe40004000000 */
[----:B---3--:R-:W-:Y:S02]  /*dcf0*/  SEL R12, R3, RZ, !P0 ;  /* 0x000000ff030c7207 */ /* 0x008fe40004000000 */
[----:B----4-:R-:W-:Y:S01]  /*dd00*/  SHF.R.S32.HI R10, RZ, 0x1f, R24 ;  /* 0x0000001fff0a7819 */ /* 0x010fe20000011418 */
[----:B0-----:R-:W-:Y:S06]  /*dd10*/  @P3 BRA `(.L_x_13332) ;  /* 0x00000000009c3947 */ /* 0x001fec0003800000 */
[----:B------:R-:W0:Y:S01]  /*dd20*/  LDC R14, c[0x0][0xbe8] ;  /* 0x0002fa00ff0e7b82 */ /* 0x000e220000000800 */
[----:B-----5:R-:W-:-:S04]  /*dd30*/  IMAD R3, R28, 0xc0, R9 ;  /* 0x000000c01c037824 */ /* 0x020fc800078e0209 */
[----:B------:R-:W-:Y:S02]  /*dd40*/  VIADD R9, R3, 0xffffff80 ;  /* 0xffffff8003097836 */ /* 0x000fe40000000000 */
[----:B0-----:R-:W-:-:S05]  /*dd50*/  IMAD R4, R8, R14, RZ ;  /* 0x0000000e08047224 */ /* 0x001fca00078e02ff */
        /* <DEDUP_REMOVED lines=35> */
.L_x_13332:
[----:B------:R-:W-:Y:S05]  /*df90*/  BSYNC B1 ;  /* 0x0000000000017941 */ /* 0x000fea0003800000 */
.L_x_13331:
[----:B0-----:R-:W2:Y:S04]  /*dfa0*/  LDL R6, [R1+0x40] ;  /* 0x0000400001067983 */ /* 0x001ea80000100800 */
[----:B------:R-:W3:Y:S01]  /*dfb0*/  LDL R14, [R1+0x68] ;  /* 0x00006800010e7983 */ /* 0x000ee20000100800 */
[--C-:B------:R-:W-:Y:S01]  /*dfc0*/  SHF.R.S32.HI R7, RZ, 0x1f, R26.reuse ;  /* 0x0000001fff077819 */ /* 0x100fe2000001141a */
[----:B------:R-:W-:Y:S01]  /*dfd0*/  ULDC.64 UR4, c[0x0][0xaa0] ;  /* 0x0002a80000047ab9 */ /* 0x000fe20000000a00 */
[----:B------:R-:W-:Y:S01]  /*dfe0*/  SHF.R.S32.HI R29, RZ, 0x1f, R26 ;  /* 0x0000001fff1d7819 */ /* 0x000fe2000001141a */
[----:B------:R-:W-:Y:S01]  /*dff0*/  IMAD R3, R11, UR4, RZ ;  /* 0x000000040b037c24 */ /* 0x000fe2000f8e02ff */
[-C--:B------:R-:W-:Y:S01]  /*e000*/  LEA.HI R7, R7, R26.reuse, RZ, 0x3 ;  /* 0x0000001a07077211 */ /* 0x080fe200078f18ff */
[C---:B------:R-:W-:Y:S01]  /*e010*/  IMAD.WIDE.U32 R4, R0.reuse, UR4, RZ ;  /* 0x0000000400047c25 */ /* 0x040fe2000f8e00ff */
[----:B------:R-:W-:Y:S01]  /*e020*/  LEA.HI R29, R29, R26, RZ, 0x3 ;  /* 0x0000001a1d1d7211 */ /* 0x000fe200078f18ff */
[----:B------:R-:W-:Y:S01]  /*e030*/  ULDC.64 UR6, c[0x0][0xa80] ;  /* 0x0002a00000067ab9 */ /* 0x000fe20000000a00 */
[----:B------:R-:W-:Y:S01]  /*e040*/  LOP3.LUT R7, R7, 0xfffffff8, RZ, 0xc0, !PT ;  /* 0xfffffff807077812 */ /* 0x000fe200078ec0ff */
[----:B------:R-:W-:Y:S01]  /*e050*/  IMAD R3, R0, UR5, R3 ;  /* 0x0000000500037c24 */ /* 0x000fe2000f8e0203 */
[----:B------:R-:W-:Y:S01]  /*e060*/  SHF.R.S32.HI R29, RZ, 0x3, R29 ;  /* 0x00000003ff1d7819 */ /* 0x000fe2000001141d */
[----:B------:R-:W-:-:S02]  /*e070*/  ULDC.64 UR4, c[0x0][0xae8] ;  /* 0x0002ba0000047ab9 */ /* 0x000fc40000000a00 */
[----:B------:R-:W-:Y:S01]  /*e080*/  IMAD.IADD R7, R26, 0x1, -R7 ;  /* 0x000000011a077824 */ /* 0x000fe200078e0a07 */
[----:B------:R-:W-:-:S03]  /*e090*/  IADD3 R5, R5, R3, RZ ;  /* 0x0000000305057210 */ /* 0x000fc60007ffe0ff */
[----:B------:R-:W-:Y:S02]  /*e0a0*/  IMAD R0, R7, 0x30, R29 ;  /* 0x0000003007007824 */ /* 0x000fe400078e021d */
[----:B------:R-:W-:-:S04]  /*e0b0*/  IMAD.WIDE.U32 R4, R24, UR4, R4 ;  /* 0x0000000418047c25 */ /* 0x000fc8000f8e0004 */
[----:B-----5:R-:W-:-:S04]  /*e0c0*/  IMAD R9, R28, 0xc0, R0 ;  /* 0x000000c01c097824 */ /* 0x020fc800078e0200 */
[----:B------:R-:W-:-:S04]  /*e0d0*/  @P2 IMAD.HI.U32 R0, R9, R20, RZ ;  /* 0x0000001409002227 */ /* 0x000fc800078e00ff */
[----:B------:R-:W-:Y:S01]  /*e0e0*/  IMAD.MOV.U32 R3, RZ, RZ, R9 ;  /* 0x000000ffff037224 */ /* 0x000fe200078e0009 */
[----:B------:R-:W-:-:S04]  /*e0f0*/  @P2 SHF.R.U32.HI R3, RZ, R21, R0 ;  /* 0x00000015ff032219 */ /* 0x000fc80000011600 */
[----:B------:R-:W-:Y:S01]  /*e100*/  SHF.R.S32.HI R0, RZ, 0x1f, R3 ;  /* 0x0000001fff007819 */ /* 0x000fe20000011403 */
[----:B--2---:R-:W-:Y:S02]  /*e110*/  IMAD.MOV.U32 R26, RZ, RZ, R6 ;  /* 0x000000ffff1a7224 */ /* 0x004fe400078e0006 */
[----:B------:R-:W-:Y:S02]  /*e120*/  IMAD R6, R10, UR4, RZ ;  /* 0x000000040a067c24 */ /* 0x000fe4000f8e02ff */
[----:B---3--:R-:W-:Y:S02]  /*e130*/  IMAD.MOV.U32 R27, RZ, RZ, R14 ;  /* 0x000000ffff1b7224 */ /* 0x008fe400078e000e */
[----:B------:R-:W-:Y:S01]  /*e140*/  IMAD R7, R24, UR5, R6 ;  /* 0x0000000518077c24 */ /* 0x000fe2000f8e0206 */
[----:B------:R-:W-:Y:S02]  /*e150*/  ULDC.64 UR4, c[0x0][0xaf0] ;  /* 0x0002bc0000047ab9 */ /* 0x000fe40000000a00 */
[----:B------:R-:W-:-:S02]  /*e160*/  IMAD R6, R12, UR4, RZ ;  /* 0x000000040c067c24 */ /* 0x000fc4000f8e02ff */
[----:B------:R-:W-:Y:S02]  /*e170*/  IMAD.IADD R5, R5, 0x1, R7 ;  /* 0x0000000105057824 */ /* 0x000fe400078e0207 */
[----:B------:R-:W-:Y:S01]  /*e180*/  IMAD R7, R13, UR5, R6 ;  /* 0x000000050d077c24 */ /* 0x000fe2000f8e0206 */
[----:B------:R-:W-:Y:S01]  /*e190*/  IADD3 R6, -R3, RZ, RZ ;  /* 0x000000ff03067210 */ /* 0x000fe20007ffe1ff */
[----:B------:R-:W-:Y:S01]  /*e1a0*/  IMAD.WIDE.U32 R4, R13, UR4, R4 ;  /* 0x000000040d047c25 */ /* 0x000fe2000f8e0004 */
[----:B------:R-:W-:-:S03]  /*e1b0*/  ULDC.64 UR4, c[0x0][0xae0] ;  /* 0x0002b80000047ab9 */ /* 0x000fc60000000a00 */
        /* <DEDUP_REMOVED lines=9> */
[C---:B------:R-:W-:Y:S01]  /*e250*/  IMAD.WIDE.U32 R20, R7.reuse, UR4, R4 ;  /* 0x0000000407147c25 */ /* 0x040fe2000f8e0004 */
[----:B------:R-:W-:Y:S02]  /*e260*/  ULDC UR4, c[0x0][0xac8] ;  /* 0x0002b20000047ab9 */ /* 0x000fe40000000800 */
[----:B------:R-:W-:Y:S01]  /*e270*/  ISETP.GE.AND P0, PT, R26, UR4, PT ;  /* 0x000000041a007c0c */ /* 0x000fe2000bf06270 */
[----:B------:R-:W-:Y:S01]  /*e280*/  IMAD R3, R7, UR5, R0 ;  /* 0x0000000507037c24 */ /* 0x000fe2000f8e0200 */
[----:B------:R-:W-:Y:S01]  /*e290*/  LEA R7, P1, R20, UR6, 0x1 ;  /* 0x0000000614077c11 */ /* 0x000fe2000f8208ff */
[----:B------:R-:W-:-:S02]  /*e2a0*/  UMOV UR4, 0xffffffff ;  /* 0xffffffff00047882 */ /* 0x000fc40000000000 */
[----:B------:R-:W-:-:S05]  /*e2b0*/  IMAD.IADD R3, R21, 0x1, R3 ;  /* 0x0000000115037824 */ /* 0x000fca00078e0203 */
[----:B------:R-:W-:Y:S01]  /*e2c0*/  LEA.HI.X R20, R20, UR7, R3, 0x1, P1 ;  /* 0x0000000714147c11 */ /* 0x000fe200088f0c03 */
[----:B------:R-:W-:Y:S06]  /*e2d0*/  BRA.DIV UR4, `(.L_x_13333) ;  /* 0x0000007604e47947 */ /* 0x000fec000b800000 */
[----:B------:R-:W0:Y:S01]  /*e2e0*/  SHFL.IDX PT, R3, R7, RZ, 0x181f ;  /* 0x00181fff07037589 */ /* 0x000e2200000e0000 */
[----:B------:R-:W-:Y:S02]  /*e2f0*/  IMAD R21, R8, R25, RZ ;  /* 0x0000001908157224 */ /* 0x000fe400078e02ff */
[----:B------:R-:W-:Y:S01]  /*e300*/  IMAD R24, R28, 0xc0, R29 ;  /* 0x000000c01c187824 */ /* 0x000fe200078e021d */
[----:B------:R-:W2:Y:S03]  /*e310*/  SHFL.IDX PT, R0, R20, RZ, 0x181f ;  /* 0x00181fff14007589 */ /* 0x000ea600000e0000 */
[C---:B------:R-:W-:Y:S01]  /*e320*/  VIADD R10, R24.reuse, 0x60 ;  /* 0x00000060180a7836 */ /* 0x040fe20000000000 */
[----:B------:R-:W3:Y:S01]  /*e330*/  SHFL.IDX PT, R5, R7, 0x1, 0x181f ;  /* 0x00381f0007057f89 */ /* 0x000ee200000e0000 */
[CC--:B------:R-:W-:Y:S02]  /*e340*/  ISETP.GE.OR P2, PT, R24.reuse, R21.reuse, P0 ;  /* 0x000000151800720c */ /* 0x0c0fe40000746670 */
[----:B------:R-:W-:Y:S01]  /*e350*/  IADD3 R8, R24, 0x30, RZ ;  /* 0x0000003018087810 */ /* 0x000fe20007ffe0ff */
[----:B------:R-:W4:Y:S01]  /*e360*/  SHFL.IDX PT, R14, R7, 0x2, 0x181f ;  /* 0x00581f00070e7f89 */ /* 0x000f2200000e0000 */
[----:B------:R-:W-:-:S02]  /*e370*/  ISETP.GE.OR P4, PT, R10, R21, P0 ;  /* 0x000000150a00720c */ /* 0x000fc40000786670 */
[----:B------:R-:W-:Y:S01]  /*e380*/  ISETP.GE.OR P3, PT, R8, R21, P0 ;  /* 0x000000150800720c */ /* 0x000fe20000766670 */
[----:B------:R-:W5:Y:S04]  /*e390*/  SHFL.IDX PT, R4, R20, 0x1, 0x181f ;  /* 0x00381f0014047f89 */ /* 0x000f6800000e0000 */
[----:B------:R-:W1:Y:S02]  /*e3a0*/  SHFL.IDX PT, R6, R20, 0x2, 0x181f ;  /* 0x00581f0014067f89 */ /* 0x000e6400000e0000 */
[----:B0-----:R-:W-:-:S04]  /*e3b0*/  @!P2 LEA R10, P5, R26, R3, 0x1 ;  /* 0x000000031a0aa211 */ /* 0x001fc800078a08ff */
[C---:B--2---:R-:W-:Y:S02]  /*e3c0*/  @!P2 LEA.HI.X R3, R26.reuse, R0, R27, 0x1, P5 ;  /* 0x000000001a03a211 */ /* 0x044fe400028f0c1b */
[----:B------:R0:W2:Y:S01]  /*e3d0*/  SHFL.IDX PT, R0, R20, 0x3, 0x181f ;  /* 0x00781f0014007f89 */ /* 0x0000a200000e0000 */
[C---:B---3--:R-:W-:Y:S02]  /*e3e0*/  @!P3 LEA R8, P1, R26.reuse, R5, 0x1 ;  /* 0x000000051a08b211 */ /* 0x048fe400078208ff */
[----:B------:R-:W-:Y:S01]  /*e3f0*/  @!P2 IMAD.MOV.U32 R11, RZ, RZ, R3 ;  /* 0x000000ffff0ba224 */ /* 0x000fe200078e0003 */
[----:B----4-:R-:W-:-:S04]  /*e400*/  @!P4 LEA R25, P5, R26, R14, 0x1 ;  /* 0x0000000e1a19c211 */ /* 0x010fc800078a08ff */
[----:B------:R0:W-:Y:S01]  /*e410*/  @!P2 ST.E.128 desc[UR42][R10.64], RZ ;  /* 0x000000ff0a00a985 */ /* 0x0001e2000c101d2a */
[C---:B-----5:R-:W-:Y:S01]  /*e420*/  @!P3 LEA.HI.X R9, R26.reuse, R4, R27, 0x1, P1 ;  /* 0x000000041a09b211 */ /* 0x060fe200008f0c1b */
[----:B------:R-:W-:Y:S02]  /*e430*/  @!P4 IMAD.MOV.U32 R4, RZ, RZ, R25 ;  /* 0x000000ffff04c224 */ /* 0x000fe400078e0019 */
[----:B------:R0:W3:Y:S01]  /*e440*/  SHFL.IDX PT, R14, R7, 0x3, 0x181f ;  /* 0x00781f00070e7f89 */ /* 0x0000e200000e0000 */
[----:B-1----:R-:W-:-:S03]  /*e450*/  @!P4 LEA.HI.X R5, R26, R6, R27, 0x1, P5 ;  /* 0x000000061a05c211 */ /* 0x002fc600028f0c1b */
[----:B------:R0:W-:Y:S04]  /*e460*/  @!P3 ST.E.128 desc[UR42][R8.64], RZ ;  /* 0x000000ff0800b985 */ /* 0x0001e8000c101d2a */
[----:B------:R0:W-:Y:S02]  /*e470*/  @!P4 ST.E.128 desc[UR42][R4.64], RZ ;  /* 0x000000ff0400c985 */ /* 0x0001e4000c101d2a */
.L_x_13502:
[----:B------:R-:W-:-:S04]  /*e480*/  IADD3 R24, R24, 0x90, RZ ;  /* 0x0000009018187810 */ /* 0x000fc80007ffe0ff */
[----:B------:R-:W-:-:S13]  /*e490*/  ISETP.GE.OR P0, PT, R24, R21, P0 ;  /* 0x000000151800720c */ /* 0x000fda0000706670 */
[----:B---3--:R-:W-:-:S04]  /*e4a0*/  @!P0 LEA R14, P1, R26, R14, 0x1 ;  /* 0x0000000e1a0e8211 */ /* 0x008fc800078208ff */
[----:B--2---:R-:W-:-:S05]  /*e4b0*/  @!P0 LEA.HI.X R15, R26, R0, R27, 0x1, P1 ;  /* 0x000000001a0f8211 */ /* 0x004fca00008f0c1b */
[----:B------:R1:W-:Y:S04]  /*e4c0*/  @!P0 ST.E.128 desc[UR42][R14.64], RZ ;  /* 0x000000ff0e008985 */ /* 0x0003e8000c101d2a */
.L_x_13329:
[----:B------:R-:W-:Y:S05]  /*e4d0*/  BSYNC B0 ;  /* 0x0000000000007941 */ /* 0x000fea0003800000 */
.L_x_13326:
[----:B------:R-:W-:Y:S02]  /*e4e0*/  ULDC UR4, c[0x0][0xc3c] ;  /* 0x00030f0000047ab9 */ /* 0x000fe40000000800 */
[----:B------:R-:W-:-:S13]  /*e4f0*/  ISETP.GE.AND P0, PT, R35, UR4, PT ;  /* 0x0000000423007c0c */ /* 0x000fda000bf06270 */
[----:B------:R-:W-:Y:S05]  /*e500*/  @!P0 BRA `(.L_x_13334) ;  /* 0xffffff2800e48947 */ /* 0x000fea000383ffff */
[----:B------:R-:W-:Y:S05]  /*e510*/  BRA `(.L_x_13205) ;  /* 0x0000006400a47947 */ /* 0x000fea0003800000 */
.L_x_13203:
[----:B------:R-:W-:-:S08]  /*e520*/  NOP ;  /* 0x0000000000007918 */ /* 0x000fd00000000000 */
[----:B------:R-:W0:-:S00]  /*e530*/  USETMAXREG.DEALLOC.CTAPOOL 0x20 ;  /* 0x00000020000079c8 */ /* 0x000e0000080e0500 */
[----:B0-----:R-:W2:Y:S01]  /*e540*/  LDL.LU R2, [R1] ;  /* 0x0000000001027983 */ /* 0x001ea20000300800 */
[----:B------:R-:W-:-:S06]  /*e550*/  LOP3.LUT R0, R0, 0x3, RZ, 0xc0, !PT ;  /* 0x0000000300007812 */ /* 0x000fcc00078ec0ff */
[----:B------:R-:W0:Y:S02]  /*e560*/  SHFL.IDX PT, R0, R0, RZ, 0x1f ;  /* 0x00001fff00007589 */ /* 0x000e2400000e0000 */
[----:B0-----:R-:W-:Y:S01]  /*e570*/  ISETP.NE.AND P0, PT, R0, RZ, PT ;  /* 0x000000ff0000720c */ /* 0x001fe20003f05270 */
[----:B------:R-:W-:Y:S01]  /*e580*/  IMAD.MOV.U32 R0, RZ, RZ, RZ ;  /* 0x000000ffff007224 */ /* 0x000fe200078e00ff */
        /* <DEDUP_REMOVED lines=11> */
.L_x_13335:
[----:B0-----:R-:W0:Y:S01]  /*e640*/  S2R R2, SR_TID.X ;  /* 0x0000000000027919 */ /* 0x001e220000002100 */
        /* <DEDUP_REMOVED lines=36> */
[----:B------:R-:W0:Y:S01]  /*e890*/  LDC R6, c[0x0][0xc3c] ;  /* 0x00030f00ff067b82 */ /* 0x000e220000000800 */
[----:B------:R-:W-:Y:S01]  /*e8a0*/  IMAD.MOV.U32 R4, RZ, RZ, R3 ;  /* 0x000000ffff047224 */ /* 0x000fe200078e0003 */
[----:B------:R-:W-:Y:S01]  /*e8b0*/  UMOV UR4, URZ ;  /* 0x0000003f00047c82 */ /* 0x000fe20008000000 */
[----:B------:R-:W-:Y:S01]  /*e8c0*/  ULDC UR7, c[0x0][0xc3c] ;  /* 0x00030f0000077ab9 */ /* 0x000fe20000000800 */
[----:B------:R-:W-:-:S05]  /*e8d0*/  ULDC UR5, c[0x0][0xc38] ;  /* 0x00030e0000057ab9 */ /* 0x000fca0000000800 */
.L_x_13341:
        /* <DEDUP_REMOVED lines=12> */
.L_x_13340:
[----:B------:R-:W-:Y:S05]  /*e9a0*/  BSYNC B0 ;  /* 0x0000000000007941 */ /* 0x000fea0003800000 */
.L_x_13339:
        /* <DEDUP_REMOVED lines=21> */
.L_x_13337:
[----:B------:R-:W-:-:S05]  /*eb00*/  IADD3 R9, -R3, R4, RZ ;  /* 0x0000000403097210 */ /* 0x000fca0007ffe1ff */
        /* <DEDUP_REMOVED lines=14> */
.L_x_13342:
        /* <DEDUP_REMOVED lines=24> */
[----:B------:R-:W-:Y:S01]  /*ed70*/  IADD3 R17, -R2, RZ, RZ ;  /* 0x000000ff02117210 */ /* 0x000fe20007ffe1ff */
[----:B------:R-:W-:-:S04]  /*ed80*/  IMAD.MOV.U32 R18, RZ, RZ, R2 ;  /* 0x000000ffff127224 */ /* 0x000fc800078e0002 */
[----:B------:R-:W-:Y:S01]  /*ed90*/  IMAD R17, R0, R17, R9 ;  /* 0x0000001100117224 */ /* 0x000fe200078e0209 */
[----:B------:R-:W-:Y:S06]  /*eda0*/  BRA `(.L_x_13343) ;  /* 0x00000000000c7947 */ /* 0x000fec0003800000 */
.L_x_13338:
[----:B------:R-:W-:Y:S01]  /*edb0*/  IMAD.MOV.U32 R17, RZ, RZ, RZ ;  /* 0x000000ffff117224 */ /* 0x000fe200078e00ff */
[----:B------:R-:W-:Y:S01]  /*edc0*/  MOV R16, UR6 ;  /* 0x0000000600107c02 */ /* 0x000fe20008000f00 */
[----:B------:R-:W-:-:S07]  /*edd0*/  IMAD.MOV.U32 R18, RZ, RZ, RZ ;  /* 0x000000ffff127224 */ /* 0x000fce00078e00ff */
.L_x_13343:
[----:B------:R-:W-:-:S13]  /*ede0*/  ISETP.NE.AND P0, PT, R5, RZ, PT ;  /* 0x000000ff0500720c */ /* 0x000fda0003f05270 */
[----:B------:R-:W0:Y:S01]  /*edf0*/  @!P0 S2R R3, SR_CgaCtaId ;  /* 0x0000000000038919 */ /* 0x000e220000008800 */
[----:B------:R-:W-:-:S04]  /*ee00*/  @!P0 MOV R0, 0x400 ;  /* 0x0000040000008802 */ /* 0x000fc80000000f00 */
[----:B0-----:R-:W-:-:S05]  /*ee10*/  @!P0 LEA R0, R3, R0, 0x18 ;  /* 0x0000000003008211 */ /* 0x001fca00078ec0ff */
[----:B------:R2:W-:Y:S01]  /*ee20*/  @!P0 STS.128 [R0+0x168d0], R16 ;  /* 0x0168d01000008388 */ /* 0x0005e20000000c00 */
[----:B------:R-:W-:Y:S06]  /*ee30*/  BAR.ARV 0x5, 0x200 ;  /* 0x0148000000007b1d */ /* 0x000fec0000002000 */
.L_x_13336:
[----:B------:R3:W-:Y:S01]  /*ee40*/  STL [R1+0x40], RZ ;  /* 0x000040ff01007387 */ /* 0x0007e20000100800 */
[----:B------:R-:W-:Y:S01]  /*ee50*/  ULDC UR4, c[0x0][0xc3c] ;  /* 0x00030f0000047ab9 */ /* 0x000fe20000000800 */
[----:B------:R-:W-:Y:S01]  /*ee60*/  IMAD.MOV.U32 R28, RZ, RZ, 0x1 ;  /* 0x00000001ff1c7424 */ /* 0x000fe200078e00ff */
[----:B-1----:R-:W-:Y:S01]  /*ee70*/  ISETP.GE.AND P0, PT, R19, UR4, PT ;  /* 0x0000000413007c0c */ /* 0x002fe2000bf06270 */
[----:B------:R-:W-:-:S12]  /*ee80*/  IMAD.MOV.U32 R25, RZ, RZ, RZ ;  /* 0x000000ffff197224 */ /* 0x000fd800078e00ff */
[----:B---3--:R-:W-:Y:S05]  /*ee90*/  @P0 BRA `(.L_x_13344) ;  /* 0x0000005800680947 */ /* 0x008fea0003800000 */
[----:B------:R-:W2:Y:S01]  /*eea0*/  S2R R6, SR_TID.X ;  /* 0x0000000000067919 */ /* 0x000ea20000002100 */
[----:B------:R-:W1:Y:S01]  /*eeb0*/  S2UR UR5, SR_CgaCtaId ;  /* 0x00000000000579c3 */ /* 0x000e620000008800 */
[----:B------:R-:W-:Y:S01]  /*eec0*/  UMOV UR4, 0x400 ;  /* 0x0000040000047882 */ /* 0x000fe20000000000 */
[----:B------:R-:W-:Y:S01]  /*eed0*/  BSSY B8, `(.L_x_13344) ;  /* 0x0000596000087945 */ /* 0x000fe20003800000 */
[----:B------:R3:W-:Y:S01]  /*eee0*/  STL [R1+0x40], RZ ;  /* 0x000040ff01007387 */ /* 0x0007e20000100800 */
[----:B------:R-:W-:Y:S01]  /*eef0*/  IMAD.MOV.U32 R29, RZ, RZ, 0x1 ;  /* 0x00000001ff1d7424 */ /* 0x000fe200078e00ff */
[----:B------:R-:W-:Y:S01]  /*ef00*/  MOV R27, RZ ;  /* 0x000000ff001b7202 */ /* 0x000fe20000000f00 */
[----:B------:R-:W-:Y:S01]  /*ef10*/  IMAD.MOV.U32 R28, RZ, RZ, 0x1 ;  /* 0x00000001ff1c7424 */ /* 0x000fe200078e00ff */
[----:B------:R-:W-:Y:S01]  /*ef20*/  ULDC.64 UR40, c[0x0][0x198] ;  /* 0x0000660000287ab9 */ /* 0x000fe20000000a00 */
[----:B------:R-:W-:Y:S01]  /*ef30*/  IMAD.MOV.U32 R25, RZ, RZ, RZ ;  /* 0x000000ffff197224 */ /* 0x000fe200078e00ff */
[----:B------:R-:W-:Y:S01]  /*ef40*/  ULOP3.LUT UR38, UR36, 0x2, URZ, 0xfc, !UPT ;  /* 0x0000000224267892 */ /* 0x000fe2000f8efc3f */
[----:B------:R-:W-:Y:S01]  /*ef50*/  ULDC UR37, c[0x0][0xc] ;  /* 0x0000030000257ab9 */ /* 0x000fe20000000800 */
[----:B-1----:R-:W-:-:S06]  /*ef60*/  ULEA UR4, UR5, UR4, 0x18 ;  /* 0x0000000405047291 */ /* 0x002fcc000f8ec03f */
[----:B------:R-:W-:Y:S01]  /*ef70*/  IMAD.U32 R22, RZ, RZ, UR4 ;  /* 0x00000004ff167e24 */ /* 0x000fe2000f8e00ff */
[C---:B--2---:R-:W-:Y:S02]  /*ef80*/  SHF.L.U32 R0, R6.reuse, 0x3, RZ ;  /* 0x0000000306007819 */ /* 0x044fe400000006ff */
[----:B------:R-:W-:Y:S02]  /*ef90*/  LOP3.LUT R5, R6, 0x7f, RZ, 0xc0, !PT ;  /* 0x0000007f06057812 */ /* 0x000fe400078ec0ff */
[----:B0-----:R-:W-:-:S03]  /*efa0*/  LOP3.LUT R2, R0, 0x1f8, RZ, 0xc0, !PT ;  /* 0x000001f800027812 */ /* 0x001fc600078ec0ff */
[----:B------:R-:W-:Y:S01]  /*efb0*/  IMAD.SHL.U32 R3, R5, 0x8, RZ ;  /* 0x0000000805037824 */ /* 0x000fe200078e00ff */
[----:B------:R-:W-:-:S04]  /*efc0*/  LOP3.LUT R2, R2, 0x38, R6, 0x78, !PT ;  /* 0x0000003802027812 */ /* 0x000fc800078e7806 */
[----:B------:R-:W-:Y:S01]  /*efd0*/  LOP3.LUT R4, R2, 0x200, R3, 0xf8, !PT ;  /* 0x0000020002047812 */ /* 0x000fe200078ef803 */
[----:B------:R-:W-:Y:S01]  /*efe0*/  IMAD.SHL.U32 R2, R6, 0x10, RZ ;  /* 0x0000001006027824 */ /* 0x000fe200078e00ff */
[----:B------:R-:W-:Y:S02]  /*eff0*/  SHF.R.U32.HI R3, RZ, 0x3, R5 ;  /* 0x00000003ff037819 */ /* 0x000fe40000011605 */
[----:B------:R-:W-:Y:S02]  /*f000*/  LEA R0, R4, R22, 0x1 ;  /* 0x0000001604007211 */ /* 0x000fe400078e08ff */
[----:B------:R-:W-:-:S03]  /*f010*/  LOP3.LUT R2, R2, 0x70, RZ, 0xc0, !PT ;  /* 0x0000007002027812 */ /* 0x000fc600078ec0ff */
[----:B------:R3:W-:Y:S01]  /*f020*/  STL [R1+0x24], R0 ;  /* 0x0000240001007387 */ /* 0x0007e20000100800 */
[----:B------:R-:W-:-:S07]  /*f030*/  LOP3.LUT R2, R3, R2, RZ, 0xfc, !PT ;  /* 0x0000000203027212 */ /* 0x000fce00078efcff */
.L_x_13437:
[----:B0-----:R-:W0:Y:S02]  /*f040*/  LDC.64 R2, c[0x0][0xc88] ;  /* 0x00032200ff027b82 */ /* 0x001e240000000a00 */
[----:B0-----:R-:W-:-:S05]  /*f050*/  IMAD.WIDE R2, R19, 0x4, R2 ;  /* 0x0000000413027825 */ /* 0x001fca00078e0202 */
[----:B------:R-:W3:Y:S01]  /*f060*/  LDG.E R10, desc[UR42][R2.64] ;  /* 0x0000002a020a7981 */ /* 0x000ee2000c1e1900 */
        /* <DEDUP_REMOVED lines=8> */
[----:B---3--:R-:W-:Y:S01]  /*f0f0*/  SHF.R.S32.HI R0, RZ, 0x1f, R10 ;  /* 0x0000001fff007819 */ /* 0x008fe2000001140a */
[----:B------:R-:W-:-:S10]  /*f100*/  IMAD.SHL.U32 R23, R10, 0x4, RZ ;  /* 0x000000040a177824 */ /* 0x000fd400078e00ff */
[C---:B------:R-:W-:Y:S01]  /*f110*/  @P0 LEA R2, P1, R10.reuse, UR4, 0x2 ;  /* 0x000000040a020c11 */ /* 0x040fe2000f8210ff */
[----:B------:R-:W-:Y:S03]  /*f120*/  STL [R1+0x8], R10 ;  /* 0x0000080a01007387 */ /* 0x000fe60000100800 */
[C-C-:B------:R-:W-:Y:S01]  /*f130*/  @P0 LEA.HI.X R3, R10.reuse, UR5, R0.reuse, 0x2, P1 ;  /* 0x000000050a030c11 */ /* 0x140fe200088f1400 */
[----:B------:R-:W-:Y:S01]  /*f140*/  ULDC.64 UR4, c[0x0][0xa00] ;  /* 0x0002800000047ab9 */ /* 0x000fe20000000a00 */
[----:B------:R-:W-:Y:S01]  /*f150*/  SHF.L.U64.HI R24, R10, 0x2, R0 ;  /* 0x000000020a187819 */ /* 0x000fe20000010200 */
[----:B------:R0:W-:Y:S04]  /*f160*/  STL [R1+0x30], R0 ;  /* 0x0000300001007387 */ /* 0x0001e80000100800 */
[----:B--2---:R1:W2:Y:S01]  /*f170*/  @P0 LDG.E R9, desc[UR42][R2.64] ;  /* 0x0000002a02090981 */ /* 0x0042a2000c1e1900 */
[----:B------:R-:W-:-:S02]  /*f180*/  ISETP.NE.U32.AND P0, PT, RZ, UR4, PT ;  /* 0x00000004ff007c0c */ /* 0x000fc4000bf05070 */
[----:B------:R-:W-:Y:S02]  /*f190*/  ISETP.NE.U32.AND P2, PT, RZ, UR8, PT ;  /* 0x00000008ff007c0c */ /* 0x000fe4000bf45070 */
[----:B------:R-:W-:Y:S02]  /*f1a0*/  ISETP.NE.AND.EX P0, PT, RZ, UR5, PT, P0 ;  /* 0x00000005ff007c0c */ /* 0x000fe4000bf05300 */
[----:B------:R-:W-:Y:S02]  /*f1b0*/  ISETP.NE.AND.EX P2, PT, RZ, UR9, PT, P2 ;  /* 0x00000009ff007c0c */ /* 0x000fe4000bf45320 */
[----:B------:R-:W-:Y:S02]  /*f1c0*/  ISETP.NE.U32.AND P1, PT, RZ, UR6, PT ;  /* 0x00000006ff007c0c */ /* 0x000fe4000bf25070 */
[----:B-1----:R-:W-:Y:S02]  /*f1d0*/  IADD3 R2, P3, R23, UR4, RZ ;  /* 0x0000000417027c10 */ /* 0x002fe4000ff7e0ff */
[----:B------:R-:W-:-:S02]  /*f1e0*/  ISETP.NE.AND.EX P1, PT, RZ, UR7, PT, P1 ;  /* 0x00000007ff007c0c */ /* 0x000fc4000bf25310 */
[C---:B------:R-:W-:Y:S02]  /*f1f0*/  IADD3.X R3, R24.reuse, UR5, RZ, P3, !PT ;  /* 0x0000000518037c10 */ /* 0x040fe40009ffe4ff */
[----:B------:R-:W-:Y:S02]  /*f200*/  IADD3 R4, P4, R23, UR6, RZ ;  /* 0x0000000617047c10 */ /* 0x000fe4000ff9e0ff */
[----:B0-----:R-:W-:Y:S01]  /*f210*/  MOV R0, RZ ;  /* 0x000000ff00007202 */ /* 0x001fe20000000f00 */
[----:B------:R-:W3:Y:S01]  /*f220*/  @P0 LDG.E R6, desc[UR42][R2.64] ;  /* 0x0000002a02060981 */ /* 0x000ee2000c1e1900 */
        /* <DEDUP_REMOVED lines=17> */
[----:B0-----:R-:W-:Y:S02]  /*f340*/  IMAD.U32 R6, RZ, RZ, UR5 ;  /* 0x00000005ff067e24 */ /* 0x001fe4000f8e00ff */
[----:B------:R-:W-:Y:S01]  /*f350*/  IMAD.U32 R7, RZ, RZ, UR4 ;  /* 0x00000004ff077e24 */ /* 0x000fe2000f8e00ff */
[----:B---3--:R1:W-:Y:S01]  /*f360*/  STL [R1+0x34], R8 ;  /* 0x0000340801007387 */ /* 0x0083e20000100800 */
[----:B------:R-:W-:Y:S05]  /*f370*/  @P2 BRA `(.L_x_13345) ;  /* 0x0000000000142947 */ /* 0x000fea0003800000 */
[----:B------:R-:W-:Y:S05]  /*f380*/  @!P0 BRA `(.L_x_13345) ;  /* 0x0000000000108947 */ /* 0x000fea0003800000 */
[----:B-1----:R-:W2:Y:S04]  /*f390*/  LDG.E R8, desc[UR42][R2.64] ;  /* 0x0000002a02087981 */ /* 0x002ea8000c1e1900 */
[----:B------:R-:W2:Y:S02]  /*f3a0*/  LDG.E R2, desc[UR42][R2.64+0x4] ;  /* 0x0000042a02027981 */ /* 0x000ea4000c1e1900 */
[----:B--2---:R-:W-:-:S05]  /*f3b0*/  IADD3 R2, -R8, R2, RZ ;  /* 0x0000000208027210 */ /* 0x004fca0007ffe1ff */
[----:B------:R0:W-:Y:S02]  /*f3c0*/  STL [R1+0x34], R2 ;  /* 0x0000340201007387 */ /* 0x0001e40000100800 */
.L_x_13345:
        /* <DEDUP_REMOVED lines=10> */
.L_x_13346:
        /* <DEDUP_REMOVED lines=9> */
.L_x_13347:
[----:B01----:R-:W2:Y:S04]  /*f500*/  @P1 LDG.E R2, desc[UR42][R4.64] ;  /* 0x0000002a04021981 */ /* 0x003ea8000c1e1900 */
        /* <DEDUP_REMOVED lines=16> */
[----:B------:R-:W-:-:S04]  /*f610*/  @P0 IADD3 R2, R2, 0x7f, RZ ;  /* 0x0000007f02020810 */ /* 0x000fc80007ffe0ff */
[----:B0-----:R-:W-:-:S04]  /*f620*/  @P0 SHF.R.S32.HI R4, RZ, 0x1f, R2 ;  /* 0x0000001fff040819 */ /* 0x001fc80000011402 */
        /* <DEDUP_REMOVED lines=13> */
.L_x_13505:
[----:B-1----:R-:W-:Y:S02]  /*f700*/  ISETP.NE.AND P0, PT, R14, RZ, PT ;  /* 0x000000ff0e00720c */ /* 0x002fe40003f05270 */
[----:B------:R-:W-:-:S11]  /*f710*/  PLOP3.LUT P6, PT, PT, PT, PT, 0x8, 0x0 ;  /* 0x000000000000781c */ /* 0x000fd60003fce170 */
[----:B------:R-:W-:Y:S05]  /*f720*/  @P0 BRA `(.L_x_13351) ;  /* 0x00000000000c0947 */ /* 0x000fea0003800000 */
[----:B------:R-:W-:-:S03]  /*f730*/  UMOV UR4, 0xffffffff ;  /* 0xffffffff00047882 */ /* 0x000fc60000000000 */
[----:B------:R-:W-:Y:S05]  /*f740*/  BRA.DIV UR4, `(.L_x_13352) ;  /* 0x0000006604fc7947 */ /* 0x000fea000b800000 */
[----:B------:R-:W-:-:S13]  /*f750*/  ELECT P6, URZ, PT ;  /* 0x00000000003f782f */ /* 0x000fda00038c0000 */
.L_x_13351:
        /* <DEDUP_REMOVED lines=9> */
.L_x_13508:
[----:B------:R-:W-:Y:S05]  /*f7f0*/  BSYNC B1 ;  /* 0x0000000000017941 */ /* 0x000fea0003800000 */
.L_x_13353:
[----:B------:R-:W-:Y:S04]  /*f800*/  BSSY B1, `(.L_x_13355) ;  /* 0x000004f000017945 */ /* 0x000fe80003800000 */
[----:B------:R-:W-:Y:S05]  /*f810*/  @!P6 BRA `(.L_x_13356) ;  /* 0x000000040034e947 */ /* 0x000fea0003800000 */
[----:B------:R-:W1:Y:S01]  /*f820*/  S2R R6, SR_TID.X ;  /* 0x0000000000067919 */ /* 0x000e620000002100 */
[----:B0-----:R-:W-:Y:S01]  /*f830*/  LEA R5, R27, R22, 0x3 ;  /* 0x000000161b057211 */ /* 0x001fe200078e18ff */
[----:B------:R-:W-:Y:S01]  /*f840*/  BSSY B2, `(.L_x_13357) ;  /* 0x0000006000027945 */ /* 0x000fe20003800000 */
[----:B-1----:R-:W-:Y:S02]  /*f850*/  LOP3.LUT R7, R6, 0x7f, RZ, 0xc0, !PT ;  /* 0x0000007f06077812 */ /* 0x002fe400078ec0ff */
[----:B------:R-:W-:Y:S02]  /*f860*/  SHF.L.U32 R6, R29, 0x1f, RZ ;  /* 0x0000001f1d067819 */ /* 0x000fe400000006ff */
[----:B------:R-:W-:Y:S02]  /*f870*/  ISETP.NE.AND P1, PT, R7, RZ, PT ;  /* 0x000000ff0700720c */ /* 0x000fe40003f25270 */
[----:B------:R-:W0:Y:S02]  /*f880*/  SYNCS.PHASECHK.TRANS64.TRYWAIT P0, [R5+URZ+0x168a0], R6 ;  /* 0x0168a006050075a7 */ /* 0x000e24000800017f */
[----:B0-----:R-:W-:Y:S09]  /*f890*/  @!P0 BRA `(.L_x_13358) ;  /* 0x0000006400dc8947 */ /* 0x001ff20003800000 */
.L_x_13509:
[----:B------:R-:W-:Y:S05]  /*f8a0*/  BSYNC B2 ;  /* 0x0000000000027941 */ /* 0x000fea0003800000 */
.L_x_13357:
        /* <DEDUP_REMOVED lines=9> */
.L_x_13360:
[----:B------:R-:W-:Y:S05]  /*f940*/  BSYNC B2 ;  /* 0x0000000000027941 */ /* 0x000fea0003800000 */
.L_x_13359:
[----:B------:R-:W-:Y:S01]  /*f950*/  IMAD.MOV.U32 R11, RZ, RZ, RZ ;  /* 0x000000ffff0b7224 */ /* 0x000fe200078e00ff */
[C---:B------:R-:W-:Y:S01]  /*f960*/  LEA R8, R27.reuse, R22, 0xe ;  /* 0x000000161b087211 */ /* 0x040fe200078e70ff */
[----:B------:R-:W-:Y:S01]  /*f970*/  IMAD R7, R4, 0x80, R0 ;  /* 0x0000008004077824 */ /* 0x000fe200078e0200 */
[----:B------:R-:W-:Y:S01]  /*f980*/  UIADD3 UR4, UP0, UR40, 0x570, URZ ;  /* 0x0000057028047890 */ /* 0x000fe2000ff1e03f */
[----:B------:R-:W-:Y:S01]  /*f990*/  PLOP3.LUT P0, PT, PT, PT, PT, 0x80, 0x0 ;  /* 0x000000000000781c */ /* 0x000fe20003f0f070 */
[----:B------:R-:W-:Y:S01]  /*f9a0*/  IMAD.SHL.U32 R10, R27, 0x2000, RZ ;  /* 0x000020001b0a7824 */ /* 0x000fe200078e00ff */
[----:B------:R-:W-:Y:S01]  /*f9b0*/  R2UR UR10, R11 ;  /* 0x000000000b0a72ca */ /* 0x000fe200000e0000 */
[----:B------:R-:W-:Y:S01]  /*f9c0*/  VIADD R7, R7, 0xffffff80 ;  /* 0xffffff8007077836 */ /* 0x000fe20000000000 */
[----:B------:R-:W-:Y:S01]  /*f9d0*/  IADD3 R9, R5, 0x16890, RZ ;  /* 0x0001689005097810 */ /* 0x000fe20007ffe0ff */
[----:B------:R-:W-:Y:S01]  /*f9e0*/  VIADD R8, R8, 0xe400 ;  /* 0x0000e40008087836 */ /* 0x000fe20000000000 */
[----:B------:R-:W-:Y:S01]  /*f9f0*/  UIADD3.X UR5, URZ, UR41, URZ, UP0, !UPT ;  /* 0x000000293f057290 */ /* 0x000fe200087fe43f */
[----:B------:R-:W-:Y:S01]  /*fa00*/  UMOV UR6, 0x0 ;  /* 0x0000000000067882 */ /* 0x000fe20000000000 */
[----:B------:R-:W-:-:S10]  /*fa10*/  UMOV UR7, 0x12f00000 ;  /* 0x12f0000000077882 */ /* 0x000fd40000000000 */
.L_x_13361:
        /* <DEDUP_REMOVED lines=13> */
.L_x_13510:
[----:B------:R-:W-:Y:S05]  /*faf0*/  BSYNC B2 ;  /* 0x0000000000027941 */ /* 0x000fea0003800000 */
.L_x_13362:
[----:B------:R-:W-:Y:S01]  /*fb00*/  BSSY B2, `(.L_x_13364) ;  /* 0x000000b000027945 */ /* 0x000fe20003800000 */
[----:B------:R-:W-:Y:S02]  /*fb10*/  IMAD.MOV.U32 R8, RZ, RZ, 0x0 ;  /* 0x00000000ff087424 */ /* 0x000fe400078e00ff */
[----:B------:R-:W-:Y:S01]  /*fb20*/  IMAD.MOV.U32 R9, RZ, RZ, 0x12f00000 ;  /* 0x12f00000ff097424 */ /* 0x000fe200078e00ff */
[----:B------:R-:W-:Y:S06]  /*fb30*/  @P1 BRA `(.L_x_13365) ;  /* 0x00000000001c1947 */ /* 0x000fec0003800000 */
[----:B------:R-:W2:Y:S01]  /*fb40*/  S2R R12, SR_TID.X ;  /* 0x00000000000c7919 */ /* 0x000ea20000002100 */
[----:B01----:R-:W-:-:S04]  /*fb50*/  IMAD.MOV.U32 R6, RZ, RZ, 0x4000 ;  /* 0x00004000ff067424 */ /* 0x003fc800078e00ff */
[----:B------:R3:W-:Y:S01]  /*fb60*/  SYNCS.ARRIVE.TRANS64 RZ, [R5+URZ+0x168b0], R6 ;  /* 0x0168b00605ff79a7 */ /* 0x0007e2000800003f */
[----:B--2---:R-:W-:-:S04]  /*fb70*/  LOP3.LUT R12, R12, 0x1f, RZ, 0xc0, !PT ;  /* 0x0000001f0c0c7812 */ /* 0x004fc800078ec0ff */
[----:B------:R-:W-:-:S13]  /*fb80*/  ISETP.NE.AND P0, PT, R12, RZ, PT ;  /* 0x000000ff0c00720c */ /* 0x000fda0003f05270 */
[----:B---3--:R-:W-:Y:S05]  /*fb90*/  @!P0 BRA `(.L_x_13365) ;  /* 0x0000000000048947 */ /* 0x008fea0003800000 */
[----:B------:R-:W-:Y:S01]  /*fba0*/  BPT.TRAP 0x1 ;  /* 0x000000040000795c */ /* 0x000fe20000300000 */
.L_x_13365:
[----:B------:R-:W-:Y:S05]  /*fbb0*/  BSYNC B2 ;  /* 0x0000000000027941 */ /* 0x000fea0003800000 */
.L_x_13364:
[----:B------:R-:W-:Y:S01]  /*fbc0*/  R2UR UR10, R11 ;  /* 0x000000000b0a72ca */ /* 0x000fe200000e0000 */
[----:B------:R-:W-:Y:S01]  /*fbd0*/  UIADD3 UR4, UP0, UR40, 0x670, URZ ;  /* 0x0000067028047890 */ /* 0x000fe2000ff1e03f */
[----:B------:R-:W-:Y:S01]  /*fbe0*/  R2UR UR6, R8 ;  /* 0x00000000080672ca */ /* 0x000fe200000e0000 */
[----:B01----:R-:W-:Y:S01]  /*fbf0*/  VIADD R5, R5, 0x168b0 ;  /* 0x000168b005057836 */ /* 0x003fe20000000000 */
[----:B------:R-:W-:Y:S01]  /*fc00*/  R2UR UR7, R9 ;  /* 0x00000000090772ca */ /* 0x000fe200000e0000 */
[----:B------:R-:W-:Y:S01]  /*fc10*/  UIADD3.X UR5, URZ, UR41, URZ, UP0, !UPT ;  /* 0x000000293f057290 */ /* 0x000fe200087fe43f */
[----:B------:R-:W-:Y:S02]  /*fc20*/  LEA R10, R10, R22, 0x1 ;  /* 0x000000160a0a7211 */ /* 0x000fe400078e08ff */
[----:B------:R-:W-:-:S03]  /*fc30*/  PLOP3.LUT P0, PT, PT, PT, PT, 0x80, 0x0 ;  /* 0x000000000000781c */ /* 0x000fc60003f0f070 */
[----:B------:R-:W-:-:S10]  /*fc40*/  VIADD R10, R10, 0x400 ;  /* 0x000004000a0a7836 */ /* 0x000fd40000000000 */
.L_x_13366:
        /* <DEDUP_REMOVED lines=10> */
.L_x_13356:
[----:B------:R-:W-:Y:S05]  /*fcf0*/  BSYNC B1 ;  /* 0x0000000000017941 */ /* 0x000fea0003800000 */
.L_x_13355:
[----:B------:R-:W-:Y:S01]  /*fd00*/  IADD3 R4, R4, -0x2, RZ ;  /* 0xfffffffe04047810 */ /* 0x000fe20007ffe0ff */
[----:B------:R-:W-:Y:S01]  /*fd10*/  VIADD R27, R27, 0x1 ;  /* 0x000000011b1b7836 */ /* 0x000fe20000000000 */
[----:B------:R-:W-:Y:S02]  /*fd20*/  PLOP3.LUT P0, PT, PT, PT, PT, 0x8, 0x0 ;  /* 0x000000000000781c */ /* 0x000fe40003f0e170 */
[----:B------:R-:W-:Y:S02]  /*fd30*/  ISETP.GE.AND P2, PT, R4, R3, PT ;  /* 0x000000030400720c */ /* 0x000fe40003f46270 */
[----:B------:R-:W-:-:S04]  /*fd40*/  ISETP.NE.AND P1, PT, R27, 0x2, PT ;  /* 0x000000021b00780c */ /* 0x000fc80003f25270 */
[----:B0-----:R-:W-:Y:S02]  /*fd50*/  SEL R5, RZ, 0x1, P1 ;  /* 0x00000001ff057807 */ /* 0x001fe40000800000 */
[----:B------:R-:W-:Y:S02]  /*fd60*/  SEL R27, R27, RZ, P1 ;  /* 0x000000ff1b1b7207 */ /* 0x000fe40000800000 */
[----:B------:R-:W-:-:S03]  /*fd70*/  LOP3.LUT R29, R29, R5, RZ, 0x3c, !PT ;  /* 0x000000051d1d7212 */ /* 0x000fc600078e3cff */
[----:B------:R-:W-:Y:S05]  /*fd80*/  @!P2 BRA `(.L_x_13349) ;  /* 0x000000040058a947 */ /* 0x000fea0003800000 */
.L_x_13379:
[----:B------:R-:W-:Y:S05]  /*fd90*/  YIELD ;  /* 0x0000000000007946 */ /* 0x000fea0003800000 */
[----:B------:R-:W-:Y:S04]  /*fda0*/  BSSY B1, `(.L_x_13367) ;  /* 0x000004c000017945 */ /* 0x000fe80003800000 */
[----:B------:R-:W-:Y:S05]  /*fdb0*/  @!P6 BRA `(.L_x_13368) ;  /* 0x000000040028e947 */ /* 0x000fea0003800000 */
[----:B------:R-:W0:Y:S01]  /*fdc0*/  S2R R5, SR_TID.X ;  /* 0x0000000000057919 */ /* 0x000e220000002100 */
[----:B------:R-:W-:Y:S01]  /*fdd0*/  SHF.L.U32 R6, R29, 0x1f, RZ ;  /* 0x0000001f1d067819 */ /* 0x000fe200000006ff */
[----:B------:R-:W-:Y:S01]  /*fde0*/  BSSY B2, `(.L_x_13369) ;  /* 0x0000006000027945 */ /* 0x000fe20003800000 */
[----:B0-----:R-:W-:Y:S01]  /*fdf0*/  LOP3.LUT R7, R5, 0x7f, RZ, 0xc0, !PT ;  /* 0x0000007f05077812 */ /* 0x001fe200078ec0ff */
[----:B------:R-:W-:-:S03]  /*fe00*/  IMAD R5, R27, 0x8, R22 ;  /* 0x000000081b057824 */ /* 0x000fc600078e0216 */
[----:B------:R-:W-:Y:S01]  /*fe10*/  ISETP.NE.AND P2, PT, R7, RZ, PT ;  /* 0x000000ff0700720c */ /* 0x000fe20003f45270 */
[----:B------:R-:W0:Y:S02]  /*fe20*/  SYNCS.PHASECHK.TRANS64.TRYWAIT P1, [R5+URZ+0x168a0], R6 ;  /* 0x0168a006050075a7 */ /* 0x000e24000802017f */
[----:B0-----:R-:W-:Y:S10]  /*fe30*/  @!P1 BRA `(.L_x_13370) ;  /* 0x00000060009c9947 */ /* 0x001ff40003800000 */
.L_x_13511:
[----:B------:R-:W-:Y:S05]  /*fe40*/  BSYNC B2 ;  /* 0x0000000000027941 */ /* 0x000fea0003800000 */
.L_x_13369:
        /* <DEDUP_REMOVED lines=9> */
.L_x_13372:
[----:B------:R-:W-:Y:S05]  /*fee0*/  BSYNC B2 ;  /* 0x0000000000027941 */ /* 0x000fea0003800000 */
.L_x_13371:
[----:B------:R-:W-:Y:S01]  /*fef0*/  IMAD.MOV.U32 R11, RZ, RZ, RZ ;  /* 0x000000ffff0b7224 */ /* 0x000fe200078e00ff */
[----:B------:R-:W-:Y:S01]  /*ff00*/  LEA R7, R27, R22, 0xe ;  /* 0x000000161b077211 */ /* 0x000fe200078e70ff */
        /* <DEDUP_REMOVED lines=9> */
.L_x_13373:
        /* <DEDUP_REMOVED lines=13> */
.L_x_13512:
[----:B------:R-:W-:Y:S05]  /*10070*/  BSYNC B2 ;  /* 0x0000000000027941 */ /* 0x000fea0003800000 */
.L_x_13374:
        /* <DEDUP_REMOVED lines=11> */
.L_x_13377:
[----:B------:R-:W-:Y:S05]  /*10130*/  BSYNC B2 ;  /* 0x0000000000027941 */ /* 0x000fea0003800000 */
.L_x_13376:
        /* <DEDUP_REMOVED lines=8> */
.L_x_13378:
        /* <DEDUP_REMOVED lines=10> */
.L_x_13368:
[----:B------:R-:W-:Y:S05]  /*10260*/  BSYNC B1 ;  /* 0x0000000000017941 */ /* 0x000fea0003800000 */
.L_x_13367:
        /* <DEDUP_REMOVED lines=8> */
.L_x_13349:
[----:B------:R-:W-:Y:S05]  /*102f0*/  BSYNC B0 ;  /* 0x0000000000007941 */ /* 0x000fea0003800000 */
.L_x_13348:
[----:B------:R-:W2:Y:S01]  /*10300*/  LDL R5, [R1+0x18] ;  /* 0x0000180001057983 */ /* 0x000ea20000100800 */
[----:B------:R-:W-:Y:S05]  /*10310*/  @!P0 WARPSYNC.ALL ;  /* 0x0000000000008948 */ /* 0x000fea0003800000 */
[----:B------:R-:W-:Y:S06]  /*10320*/  @!P0 BAR.SYNC.DEFER_BLOCKING 0xc, 0x200 ;  /* 0x0308000000008b1d */ /* 0x000fec0000010000 */
[----:B------:R-:W-:Y:S01]  /*10330*/  BSSY B7, `(.L_x_13380) ;  /* 0x00003b0000077945 */ /* 0x000fe20003800000 */
[----:B--2---:R-:W-:-:S13]  /*10340*/  ISETP.GT.AND P0, PT, R5, RZ, PT ;  /* 0x000000ff0500720c */ /* 0x004fda0003f04270 */
        /* <DEDUP_REMOVED lines=18> */
.L_x_13381:
        /* <DEDUP_REMOVED lines=19> */
[----:B0-----:R-:W-:Y:S05]  /*105a0*/  CALL.ABS.NOINC R2 ;  /* 0x0000000002007343 */ /* 0x001fea0003c00000 */
.L_x_13384:
[----:B------:R-:W-:Y:S05]  /*105b0*/  BSYNC B6 ;  /* 0x0000000000067941 */ /* 0x000fea0003800000 */
.L_x_13383:
        /* <DEDUP_REMOVED lines=20> */
.L_x_13387:
        /* <DEDUP_REMOVED lines=15> */
.L_x_13386:
[----:B------:R-:W-:Y:S05]  /*107f0*/  BSYNC B6 ;  /* 0x0000000000067941 */ /* 0x000fea0003800000 */
.L_x_13385:
        /* <DEDUP_REMOVED lines=10> */
[----:B------:R-:W0:Y:S03]  /*108a0*/  S2R R5, SR_TID.X ;  /* 0x0000000000057919 */ /* 0x000e260000002100 */
[----:B------:R-:W-:Y:S01]  /*108b0*/  @P0 IADD3.X R3, R24, UR5, RZ, P1, !PT ;  /* 0x0000000518030c10 */ /* 0x000fe20008ffe4ff */
[----:B------:R-:W4:Y:S04]  /*108c0*/  LDL.LU R9, [R1] ;  /* 0x0000000001097983 */ /* 0x000f280000300800 */
[----:B--2---:R-:W2:Y:S01]  /*108d0*/  @P0 LDG.E R20, desc[UR42][R2.64] ;  /* 0x0000002a02140981 */ /* 0x004ea2000c1e1900 */
[----:B-1----:R-:W-:-:S02]  /*108e0*/  ISETP.NE.AND P1, PT, R7, 0x1, PT ;  /* 0x000000010700780c */ /* 0x002fc40003f25270 */
[----:B---3--:R-:W-:Y:S02]  /*108f0*/  LEA.HI.SX32 R26, R26, 0xffffffff, 0x19 ;  /* 0xffffffff1a1a7811 */ /* 0x008fe400078fcaff */
[----:B0-----:R-:W-:Y:S02]  /*10900*/  LOP3.LUT R0, R0, 0x7f, RZ, 0xc0, !PT ;  /* 0x0000007f00007812 */ /* 0x001fe400078ec0ff */
[----:B------:R-:W-:Y:S01]  /*10910*/  SHF.L.U32 R6, R5, 0x4, RZ ;  /* 0x0000000405067819 */ /* 0x000fe200000006ff */
[----:B------:R-:W-:Y:S01]  /*10920*/  IMAD.SHL.U32 R8, R26, 0x80, RZ ;  /* 0x000000801a087824 */ /* 0x000fe200078e00ff */
[----:B------:R-:W-:Y:S02]  /*10930*/  SHF.R.U32.HI R0, RZ, 0x3, R0 ;  /* 0x00000003ff007819 */ /* 0x000fe40000011600 */
[----:B------:R-:W-:-:S03]  /*10940*/  LOP3.LUT R6, R6, 0x70, RZ, 0xc0, !PT ;  /* 0x0000007006067812 */ /* 0x000fc600078ec0ff */
[----:B------:R-:W0:Y:S01]  /*10950*/  @P1 LDC R5, c[0x0][0x434] ;  /* 0x00010d00ff051b82 */ /* 0x000e220000000800 */
[----:B------:R-:W-:-:S07]  /*10960*/  LOP3.LUT R0, R8, R0, R6, 0xfe, !PT ;  /* 0x0000000008007212 */ /* 0x000fce00078efe06 */
        /* <DEDUP_REMOVED lines=20> */
[----:B------:R0:W5:Y:S04]  /*10ab0*/  @!P0 LDG.E R2, desc[UR42][R6.64] ;  /* 0x0000002a06028981 */ /* 0x000168000c1e1900 */
[----:B------:R1:W-:Y:S02]  /*10ac0*/  STL [R1+0x20], R10 ;  /* 0x0000200a01007387 */ /* 0x0003e40000100800 */
[----:B-1----:R-:W-:-:S05]  /*10ad0*/  IMAD.U32 R10, RZ, RZ, UR38 ;  /* 0x00000026ff0a7e24 */ /* 0x002fca000f8e00ff */
[----:B------:R-:W-:Y:S02]  /*10ae0*/  ISETP.NE.AND P2, PT, R10, 0x3, PT ;  /* 0x000000030a00780c */ /* 0x000fe40003f45270 */
[----:B------:R-:W-:-:S11]  /*10af0*/  LOP3.LUT R9, R9, 0xfffffffd, RZ, 0xc0, !PT ;  /* 0xfffffffd09097812 */ /* 0x000fd600078ec0ff */
[----:B------:R-:W-:-:S05]  /*10b00*/  @P2 LOP3.LUT R9, R9, 0x2, RZ, 0xfc, !PT ;  /* 0x0000000209092812 */ /* 0x000fca00078efcff */
[----:B------:R0:W-:Y:S01]  /*10b10*/  STL [R1], R9 ;  /* 0x0000000901007387 */ /* 0x0001e20000100800 */
[----:B------:R-:W-:-:S03]  /*10b20*/  UMOV UR4, 0xffffffff ;  /* 0xffffffff00047882 */ /* 0x000fc60000000000 */
[----:B------:R-:W-:Y:S05]  /*10b30*/  BRA.DIV UR4, `(.L_x_13388) ;  /* 0x0000005604847947 */ /* 0x000fea000b800000 */
.L_x_13515:
[----:B0-----:R-:W-:-:S05]  /*10b40*/  SHF.R.S32.HI R9, RZ, 0x1f, R18 ;  /* 0x0000001fff097819 */ /* 0x001fca0000011412 */
[----:B------:R0:W-:Y:S01]  /*10b50*/  STL [R1+0x10], R9 ;  /* 0x0000100901007387 */ /* 0x0001e20000100800 */
[----:B------:R-:W-:Y:S05]  /*10b60*/  @!P2 BRA `(.L_x_13389) ;  /* 0x000000000004a947 */ /* 0x000fea0003800000 */
[----:B------:R-:W-:Y:S01]  /*10b70*/  BPT.TRAP 0x1 ;  /* 0x000000040000795c */ /* 0x000fe20000300000 */
.L_x_13389:
        /* <DEDUP_REMOVED lines=23> */
[----:B------:R-:W1:Y:S02]  /*10cf0*/  SYNCS.PHASECHK.TRANS64.TRYWAIT P0, [R3+URZ+0x16840], R4 ;  /* 0x01684004030075a7 */ /* 0x000e64000800017f */
[----:B-1----:R-:W-:Y:S05]  /*10d00*/  @!P0 BRA `(.L_x_13391) ;  /* 0x0000005400448947 */ /* 0x002fea0003800000 */
.L_x_13516:
[----:B------:R-:W-:Y:S05]  /*10d10*/  BSYNC B0 ;  /* 0x0000000000007941 */ /* 0x000fea0003800000 */
.L_x_13390:
[----:B0-----:R-:W2:Y:S01]  /*10d20*/  LDL R9, [R1+0x10] ;  /* 0x0000100001097983 */ /* 0x001ea20000100800 */
[----:B------:R-:W-:-:S03]  /*10d30*/  ULDC.64 UR4, c[0x0][0x300] ;  /* 0x0000c00000047ab9 */ /* 0x000fc60000000a00 */
[----:B------:R-:W3:Y:S04]  /*10d40*/  LDL R14, [R1+0x18] ;  /* 0x00001800010e7983 */ /* 0x000ee80000100800 */
[----:B------:R-:W4:Y:S01]  /*10d50*/  LDL.LU R10, [R1] ;  /* 0x00000000010a7983 */ /* 0x000f220000300800 */
[----:B------:R-:W-:Y:S02]  /*10d60*/  IMAD R6, R6, UR4, RZ ;  /* 0x0000000406067c24 */ /* 0x000fe4000f8e02ff */
[C---:B-1----:R-:W-:Y:S01]  /*10d70*/  IMAD.WIDE.U32 R4, R0.reuse, UR4, RZ ;  /* 0x0000000400047c25 */ /* 0x042fe2000f8e00ff */
[----:B------:R-:W0:Y:S03]  /*10d80*/  S2R R13, SR_TID.X ;  /* 0x00000000000d7919 */ /* 0x000e260000002100 */
[----:B------:R-:W-:Y:S01]  /*10d90*/  IMAD R6, R0, UR5, R6 ;  /* 0x0000000500067c24 */ /* 0x000fe2000f8e0206 */
[----:B------:R-:W-:-:S02]  /*10da0*/  ULDC.64 UR4, c[0x0][0x310] ;  /* 0x0000c40000047ab9 */ /* 0x000fc40000000a00 */
[----:B------:R-:W-:Y:S02]  /*10db0*/  IMAD R7, R7, UR4, RZ ;  /* 0x0000000407077c24 */ /* 0x000fe4000f8e02ff */
[----:B------:R-:W-:Y:S02]  /*10dc0*/  IADD3 R5, R5, R6, RZ ;  /* 0x0000000605057210 */ /* 0x000fe40007ffe0ff */
[C---:B------:R-:W-:Y:S02]  /*10dd0*/  IMAD R7, R2.reuse, UR5, R7 ;  /* 0x0000000502077c24 */ /* 0x040fe4000f8e0207 */
[----:B------:R-:W-:Y:S01]  /*10de0*/  IMAD.WIDE.U32 R4, R2, UR4, R4 ;  /* 0x0000000402047c25 */ /* 0x000fe2000f8e0004 */
[----:B------:R-:W-:-:S03]  /*10df0*/  ULDC.64 UR4, c[0x0][0x308] ;  /* 0x0000c20000047ab9 */ /* 0x000fc60000000a00 */
[----:B------:R-:W-:Y:S02]  /*10e00*/  IMAD.IADD R5, R5, 0x1, R7 ;  /* 0x0000000105057824 */ /* 0x000fe400078e0207 */
[----:B------:R-:W-:-:S04]  /*10e10*/  IMAD.WIDE.U32 R4, R18, UR4, R4 ;  /* 0x0000000412047c25 */ /* 0x000fc8000f8e0004 */
[----:B--2---:R-:W-:Y:S02]  /*10e20*/  IMAD R2, R9, UR4, RZ ;  /* 0x0000000409027c24 */ /* 0x004fe4000f8e02ff */
[----:B------:R-:W1:Y:S02]  /*10e30*/  S2R R9, SR_TID.X ;  /* 0x0000000000097919 */ /* 0x000e640000002100 */
[----:B------:R-:W-:Y:S01]  /*10e40*/  IMAD R2, R18, UR5, R2 ;  /* 0x0000000512027c24 */ /* 0x000fe2000f8e0202 */
[----:B------:R-:W-:Y:S02]  /*10e50*/  ULDC.64 UR4, c[0x0][0x2e8] ;  /* 0x0000ba0000047ab9 */ /* 0x000fe40000000a00 */
[----:B------:R-:W-:Y:S01]  /*10e60*/  LEA R0, P0, R4, UR4, 0x1 ;  /* 0x0000000404007c11 */ /* 0x000fe2000f8008ff */
[----:B------:R-:W-:Y:S01]  /*10e70*/  ULDC UR4, c[0x0][0x2f4] ;  /* 0x0000bd0000047ab9 */ /* 0x000fe20000000800 */
[----:B----4-:R-:W-:Y:S01]  /*10e80*/  LOP3.LUT R10, R10, 0xfffffffe, RZ, 0xc0, !PT ;  /* 0xfffffffe0a0a7812 */ /* 0x010fe200078ec0ff */
[----:B------:R-:W-:-:S05]  /*10e90*/  IMAD.IADD R2, R5, 0x1, R2 ;  /* 0x0000000105027824 */ /* 0x000fca00078e0202 */
[----:B------:R-:W-:Y:S02]  /*10ea0*/  LEA.HI.X R2, R4, UR5, R2, 0x1, P0 ;  /* 0x0000000504027c11 */ /* 0x000fe400080f0c02 */
[----:B-1----:R-:W-:Y:S01]  /*10eb0*/  LOP3.LUT R11, R9, 0x7f, RZ, 0xc0, !PT ;  /* 0x0000007f090b7812 */ /* 0x002fe200078ec0ff */
[----:B0-----:R-:W-:-:S03]  /*10ec0*/  IMAD.SHL.U32 R9, R13, 0x8, RZ ;  /* 0x000000080d097824 */ /* 0x001fc600078e00ff */
[----:B------:R-:W-:Y:S02]  /*10ed0*/  SHF.R.U32.HI R12, RZ, 0x3, R11 ;  /* 0x00000003ff0c7819 */ /* 0x000fe4000001160b */
[----:B------:R-:W-:Y:S02]  /*10ee0*/  LOP3.LUT R9, R9, 0x38, RZ, 0xc0, !PT ;  /* 0x0000003809097812 */ /* 0x000fe400078ec0ff */
[----:B---3--:R-:W-:Y:S02]  /*10ef0*/  IADD3 R4, -R12, R14, -R8 ;  /* 0x0000000e0c047210 */ /* 0x008fe40007ffe908 */
[----:B------:R-:W-:Y:S01]  /*10f00*/  ISETP.GE.AND P2, PT, R9, UR4, PT ;  /* 0x0000000409007c0c */ /* 0x000fe2000bf46270 */
[----:B------:R-:W-:Y:S01]  /*10f10*/  UMOV UR4, 0xffffffff ;  /* 0xffffffff00047882 */ /* 0x000fe20000000000 */
[----:B------:R-:W-:Y:S01]  /*10f20*/  SHF.L.U32 R12, R11, 0x3, RZ ;  /* 0x000000030b0c7819 */ /* 0x000fe200000006ff */
[----:B------:R-:W-:Y:S01]  /*10f30*/  IMAD.SHL.U32 R11, R13, 0x8, RZ ;  /* 0x000000080d0b7824 */ /* 0x000fe200078e00ff */
[----:B------:R-:W-:-:S04]  /*10f40*/  ISETP.GE.AND P0, PT, R4, 0x1, PT ;  /* 0x000000010400780c */ /* 0x000fc80003f06270 */
[----:B------:R-:W-:-:S04]  /*10f50*/  LOP3.LUT R11, R11, 0x1f8, RZ, 0xc0, !PT ;  /* 0x000001f80b0b7812 */ /* 0x000fc800078ec0ff */
[----:B------:R-:W-:Y:S02]  /*10f60*/  LOP3.LUT R11, R11, 0x38, R13, 0x78, !PT ;  /* 0x000000380b0b7812 */ /* 0x000fe400078e780d */
[----:B------:R-:W-:Y:S02]  /*10f70*/  @P2 LOP3.LUT R10, R10, 0x1, RZ, 0xfc, !PT ;  /* 0x000000010a0a2812 */ /* 0x000fe400078efcff */
[----:B------:R-:W-:-:S03]  /*10f80*/  LOP3.LUT R11, R11, 0x200, R12, 0xf8, !PT ;  /* 0x000002000b0b7812 */ /* 0x000fc600078ef80c */
[----:B------:R0:W-:Y:S02]  /*10f90*/  STL [R1], R10 ;  /* 0x0000000a01007387 */ /* 0x0001e40000100800 */
[----:B------:R-:W-:Y:S01]  /*10fa0*/  IMAD R5, R25, 0x2000, R11 ;  /* 0x0000200019057824 */ /* 0x000fe200078e020b */
[----:B------:R-:W-:Y:S06]  /*10fb0*/  BRA.DIV UR4, `(.L_x_13392) ;  /* 0x0000005204ac7947 */ /* 0x000fec000b800000 */
[----:B------:R-:W1:Y:S01]  /*10fc0*/  SHFL.IDX PT, R7, R0, RZ, 0x181f ;  /* 0x00181fff00077589 */ /* 0x000e6200000e0000 */
[----:B------:R-:W-:-:S03]  /*10fd0*/  @P0 LEA R8, R5, R22, 0x1 ;  /* 0x0000001605080211 */ /* 0x000fc600078e08ff */
[----:B------:R-:W2:Y:S01]  /*10fe0*/  SHFL.IDX PT, R6, R2, RZ, 0x181f ;  /* 0x00181fff02067589 */ /* 0x000ea200000e0000 */
[----:B-1----:R-:W-:-:S05]  /*10ff0*/  @P0 LEA R7, P1, R9, R7, 0x1 ;  /* 0x0000000709070211 */ /* 0x002fca00078208ff */
[----:B--2---:R-:W-:-:S05]  /*11000*/  @P0 IMAD.X R6, RZ, RZ, R6, P1 ;  /* 0x000000ffff060224 */ /* 0x004fca00008e0606 */
[----:B------:R-:W-:-:S04]  /*11010*/  @P0 LOP3.LUT R7, R7, R6, RZ, 0x3c, !PT ;  /* 0x0000000607070212 */ /* 0x000fc800078e3cff */
[----:B------:R-:W-:-:S04]  /*11020*/  @P0 LOP3.LUT R6, R7, R6, RZ, 0x3c, !PT ;  /* 0x0000000607060212 */ /* 0x000fc800078e3cff */
[----:B------:R-:W-:-:S05]  /*11030*/  @P0 LOP3.LUT R7, R7, R6, RZ, 0x3c, !PT ;  /* 0x0000000607070212 */ /* 0x000fca00078e3cff */
[----:B------:R-:W-:Y:S01]  /*11040*/  @!PT LDS RZ, [RZ] ;  /* 0x00000000fffff984 */ /* 0x000fe20000000800 */
[----:B------:R1:W-:Y:S01]  /*11050*/  @P0 LDGSTS.E.BYPASS.LTC128B.128 [R8+0xe400], desc[UR42][R6.64], !P2 ;  /* 0x0e40000006080fae */ /* 0x0003e2000d101d6a */
[----:B------:R-:W-:-:S03]  /*11060*/  ISETP.GE.AND P0, PT, R4, 0x11, PT ;  /* 0x000000110400780c */ /* 0x000fc60003f06270 */
[----:B-1----:R-:W1:Y:S10]  /*11070*/  SHFL.IDX PT, R7, R0, 0x1, 0x181f ;  /* 0x00381f0000077f89 */ /* 0x002e7400000e0000 */
[----:B------:R-:W-:Y:S01]  /*11080*/  @P0 IMAD R8, R5, 0x2, R22 ;  /* 0x0000000205080824 */ /* 0x000fe200078e0216 */
[----:B------:R-:W2:Y:S01]  /*11090*/  SHFL.IDX PT, R6, R2, 0x1, 0x181f ;  /* 0x00381f0002067f89 */ /* 0x000ea200000e0000 */
[----:B-1----:R-:W-:-:S05]  /*110a0*/  @P0 LEA R7, P1, R9, R7, 0x1 ;  /* 0x0000000709070211 */ /* 0x002fca00078208ff */
[----:B--2---:R-:W-:-:S05]  /*110b0*/  @P0 IMAD.X R6, RZ, RZ, R6, P1 ;  /* 0x000000ffff060224 */ /* 0x004fca00008e0606 */
[----:B------:R-:W-:-:S04]  /*110c0*/  @P0 LOP3.LUT R7, R7, R6, RZ, 0x3c, !PT ;  /* 0x0000000607070212 */ /* 0x000fc800078e3cff */
[----:B------:R-:W-:-:S04]  /*110d0*/  @P0 LOP3.LUT R6, R7, R6, RZ, 0x3c, !PT ;  /* 0x0000000607060212 */ /* 0x000fc800078e3cff */
[----:B------:R-:W-:-:S05]  /*110e0*/  @P0 LOP3.LUT R7, R7, R6, RZ, 0x3c, !PT ;  /* 0x0000000607070212 */ /* 0x000fca00078e3cff */
[----:B------:R1:W-:Y:S01]  /*110f0*/  @P0 LDGSTS.E.BYPASS.LTC128B.128 [R8+0xec00], desc[UR42][R6.64], !P2 ;  /* 0x0ec0000006080fae */ /* 0x0003e2000d101d6a */
[----:B------:R-:W-:-:S03]  /*11100*/  ISETP.GE.AND P0, PT, R4, 0x21, PT ;  /* 0x000000210400780c */ /* 0x000fc60003f06270 */
[----:B-1----:R-:W1:Y:S10]  /*11110*/  SHFL.IDX PT, R7, R0, 0x2, 0x181f ;  /* 0x00581f0000077f89 */ /* 0x002e7400000e0000 */
[----:B------:R-:W-:Y:S01]  /*11120*/  @P0 LEA R8, R5, R22, 0x1 ;  /* 0x0000001605080211 */ /* 0x000fe200078e08ff */
        /* <DEDUP_REMOVED lines=40> */
[----:B------:R-:W2:Y:S04]  /*113b0*/  SHFL.IDX PT, R6, R2, 0x6, 0x181f ;  /* 0x00d81f0002067f89 */ /* 0x000ea800000e0000 */
[----:B------:R-:W3:Y:S04]  /*113c0*/  SHFL.IDX PT, R2, R2, 0x7, 0x181f ;  /* 0x00f81f0002027f89 */ /* 0x000ee800000e0000 */
[----:B------:R-:W4:Y:S01]  /*113d0*/  SHFL.IDX PT, R0, R0, 0x7, 0x181f ;  /* 0x00f81f0000007f89 */ /* 0x000f2200000e0000 */
[----:B-1----:R-:W-:-:S05]  /*113e0*/  @P0 LEA R7, P1, R9, R7, 0x1 ;  /* 0x0000000709070211 */ /* 0x002fca00078208ff */
[----:B--2---:R-:W-:-:S05]  /*113f0*/  @P0 IMAD.X R6, RZ, RZ, R6, P1 ;  /* 0x000000ffff060224 */ /* 0x004fca00008e0606 */
[----:B------:R-:W-:-:S04]  /*11400*/  @P0 LOP3.LUT R7, R7, R6, RZ, 0x3c, !PT ;  /* 0x0000000607070212 */ /* 0x000fc800078e3cff */
[----:B------:R-:W-:-:S04]  /*11410*/  @P0 LOP3.LUT R6, R7, R6, RZ, 0x3c, !PT ;  /* 0x0000000607060212 */ /* 0x000fc800078e3cff */
[----:B------:R-:W-:-:S05]  /*11420*/  @P0 LOP3.LUT R7, R7, R6, RZ, 0x3c, !PT ;  /* 0x0000000607070212 */ /* 0x000fca00078e3cff */
[----:B---34-:R1:W-:Y:S02]  /*11430*/  @P0 LDGSTS.E.BYPASS.LTC128B.128 [R8+0x11400], desc[UR42][R6.64], !P2 ;  /* 0x1140000006080fae */ /* 0x0183e4000d101d6a */
.L_x_13534:
[----:B------:R-:W-:-:S13]  /*11440*/  ISETP.GE.AND P0, PT, R4, 0x71, PT ;  /* 0x000000710400780c */ /* 0x000fda0003f06270 */
[----:B-12---:R-:W-:Y:S01]  /*11450*/  @P0 LEA R6, P1, R9, R0, 0x1 ;  /* 0x0000000009060211 */ /* 0x006fe200078208ff */
        /* <DEDUP_REMOVED lines=8> */
.L_x_13393:
        /* <DEDUP_REMOVED lines=11> */
.L_x_13394:
[----:B------:R2:W5:Y:S01]  /*11590*/  LDL.LU R4, [R1+0x28] ;  /* 0x0000280001047983 */ /* 0x0005620000300800 */
[----:B------:R2:W-:Y:S03]  /*115a0*/  SYNCS.ARRIVE.TRANS64.A1T0 RZ, [R3+URZ+0x16830], RZ ;  /* 0x016830ff03ff79a7 */ /* 0x0005e6000810003f */
[----:B-1----:R2:W5:Y:S04]  /*115b0*/  LDL.LU R7, [R1+0x8] ;  /* 0x0000080001077983 */ /* 0x0025680000300800 */
[----:B------:R2:W5:Y:S02]  /*115c0*/  LDL.LU R6, [R1+0x30] ;  /* 0x0000300001067983 */ /* 0x0005640000300800 */
[----:B------:R-:W-:Y:S05]  /*115d0*/  WARPSYNC.ALL ;  /* 0x0000000000007948 */ /* 0x000fea0003800000 */
[----:B------:R-:W-:Y:S01]  /*115e0*/  ULDC.64 UR6, c[0x0][0xa00] ;  /* 0x0002800000067ab9 */ /* 0x000fe20000000a00 */
[----:B------:R-:W-:Y:S01]  /*115f0*/  ULDC.64 UR4, c[0x0][0x298] ;  /* 0x0000a60000047ab9 */ /* 0x000fe20000000a00 */
[----:B------:R-:W-:Y:S01]  /*11600*/  BAR.SYNC.DEFER_BLOCKING 0x8, 0x200 ;  /* 0x0208000000007b1d */ /* 0x000fe20000010000 */
[----:B------:R-:W-:Y:S02]  /*11610*/  ISETP.NE.U32.AND P0, PT, RZ, UR6, PT ;  /* 0x00000006ff007c0c */ /* 0x000fe4000bf05070 */
[----:B------:R-:W-:-:S02]  /*11620*/  IADD3 R0, R22, 0x8400, RZ ;  /* 0x0000840016007810 */ /* 0x000fc40007ffe0ff */
[----:B------:R-:W-:Y:S01]  /*11630*/  ISETP.NE.AND.EX P0, PT, RZ, UR7, PT, P0 ;  /* 0x00000007ff007c0c */ /* 0x000fe2000bf05300 */
[----:B------:R-:W-:Y:S01]  /*11640*/  BSSY B6, `(.L_x_13395) ;  /* 0x000001e000067945 */ /* 0x000fe20003800000 */
[----:B------:R-:W-:Y:S02]  /*11650*/  LOP3.LUT P1, RZ, R0, 0x3ff, RZ, 0xc0, !PT ;  /* 0x000003ff00ff7812 */ /* 0x000fe4000782c0ff */
[----:B-----5:R-:W-:Y:S02]  /*11660*/  SHF.R.S32.HI R2, RZ, 0x1f, R4 ;  /* 0x0000001fff027819 */ /* 0x020fe40000011404 */
[----:B--2---:R-:W-:-:S03]  /*11670*/  SEL R3, R7, RZ, !P0 ;  /* 0x000000ff07037207 */ /* 0x004fc60004000000 */
[----:B------:R-:W-:-:S04]  /*11680*/  IMAD R2, R2, UR4, RZ ;  /* 0x0000000402027c24 */ /* 0x000fc8000f8e02ff */
[----:B------:R-:W-:Y:S01]  /*11690*/  IMAD R0, R4, UR5, R2 ;  /* 0x0000000504007c24 */ /* 0x000fe2000f8e0202 */
[----:B------:R-:W-:Y:S01]  /*116a0*/  SEL R2, R6, RZ, !P0 ;  /* 0x000000ff06027207 */ /* 0x000fe20004000000 */
[----:B------:R-:W-:-:S04]  /*116b0*/  IMAD.WIDE.U32 R4, R4, UR4, RZ ;  /* 0x0000000404047c25 */ /* 0x000fc8000f8e00ff */
[----:B------:R-:W-:Y:S01]  /*116c0*/  IMAD.IADD R0, R5, 0x1, R0 ;  /* 0x0000000105007824 */ /* 0x000fe200078e0200 */
[----:B------:R1:W-:Y:S04]  /*116d0*/  STL.64 [R1+0x28], R4 ;  /* 0x0000280401007387 */ /* 0x0003e80000100a00 */
[----:B------:R1:W-:Y:S04]  /*116e0*/  STL [R1+0x8], R3 ;  /* 0x0000080301007387 */ /* 0x0003e80000100800 */
[----:B------:R1:W-:Y:S04]  /*116f0*/  STL [R1+0x38], R2 ;  /* 0x0000380201007387 */ /* 0x0003e80000100800 */
[----:B------:R1:W-:Y:S01]  /*11700*/  STL [R1+0x30], R0 ;  /* 0x0000300001007387 */ /* 0x0003e20000100800 */
[----:B------:R-:W-:Y:S05]  /*11710*/  @!P1 BRA `(.L_x_13396) ;  /* 0x0000000000409947 */ /* 0x000fea0003800000 */
[----:B-1----:R-:W-:Y:S01]  /*11720*/  MOV R2, 0x0 ;  /* 0x0000000000027802 */ /* 0x002fe20000000f00 */
        /* <DEDUP_REMOVED lines=9> */
[----:B0-----:R-:W-:-:S02]  /*117c0*/  IMAD.U32 R10, RZ, RZ, UR8 ;  /* 0x00000008ff0a7e24 */ /* 0x001fc4000f8e00ff */
[----:B------:R-:W-:Y:S02]  /*117d0*/  IMAD.U32 R11, RZ, RZ, UR9 ;  /* 0x00000009ff0b7e24 */ /* 0x000fe4000f8e00ff */
[----:B------:R-:W-:Y:S02]  /*117e0*/  IMAD.MOV.U32 R12, RZ, RZ, 0x1 ;  /* 0x00000001ff0c7424 */ /* 0x000fe400078e00ff */
[----:B------:R-:W-:-:S07]  /*117f0*/  IMAD.MOV.U32 R13, RZ, RZ, RZ ;  /* 0x000000ffff0d7224 */ /* 0x000fce00078e00ff */
[----:B------:R-:W-:-:S07]  /*11800*/  LEPC R20, `(.L_x_13396) ;  /* 0x000000001014794e */ /* 0x000fce0000000000 */
[----:B-1----:R-:W-:Y:S05]  /*11810*/  CALL.ABS.NOINC R2 ;  /* 0x0000000002007343 */ /* 0x002fea0003c00000 */
.L_x_13396:
[----:B------:R-:W-:Y:S05]  /*11820*/  BSYNC B6 ;  /* 0x0000000000067941 */ /* 0x000fea0003800000 */
.L_x_13395:
[----:B------:R-:W2:Y:S01]  /*11830*/  LDL.LU R21, [R1+0x30] ;  /* 0x0000300001157983 */ /* 0x000ea20000300800 */
[----:B------:R-:W-:Y:S01]  /*11840*/  ULDC.64 UR4, c[0x0][0x2d8] ;  /* 0x0000b60000047ab9 */ /* 0x000fe20000000a00 */
[----:B0-----:R-:W0:Y:S01]  /*11850*/  LDC R10, c[0x0][0x448] ;  /* 0x00011200ff0a7b82 */ /* 0x001e220000000800 */
[----:B------:R-:W-:Y:S01]  /*11860*/  ULDC.64 UR6, c[0x0][0x2c8] ;  /* 0x0000b20000067ab9 */ /* 0x000fe20000000a00 */
[----:B-1----:R-:W2:Y:S01]  /*11870*/  LDL.LU.64 R2, [R1+0x28] ;  /* 0x0000280001027983 */ /* 0x002ea20000300a00 */
[----:B------:R-:W-:-:S03]  /*11880*/  ULDC.64 UR8, c[0x0][0x280] ;  /* 0x0000a00000087ab9 */ /* 0x000fc60000000a00 */
[----:B------:R-:W3:Y:S04]  /*11890*/  LDL R20, [R1+0x10] ;  /* 0x0000100001147983 */ /* 0x000ee80000100800 */
[----:B------:R-:W4:Y:S04]  /*118a0*/  LDL.LU R6, [R1+0x38] ;  /* 0x0000380001067983 */ /* 0x000f280000300800 */
[----:B------:R-:W4:Y:S01]  /*118b0*/  LDL.LU R5, [R1+0x8] ;  /* 0x0000080001057983 */ /* 0x000f220000300800 */
[----:B0-----:R-:W-:-:S13]  /*118c0*/  ISETP.NE.AND P0, PT, R10, 0x1, PT ;  /* 0x000000010a00780c */ /* 0x001fda0003f05270 */
[----:B------:R-:W0:Y:S08]  /*118d0*/  @P0 LDC R7, c[0x0][0x44c] ;  /* 0x00011300ff070b82 */ /* 0x000e300000000800 */
[----:B------:R-:W1:Y:S01]  /*118e0*/  @P0 LDC R8, c[0x0][0x450] ;  /* 0x00011400ff080b82 */ /* 0x000e620000000800 */
[----:B--2---:R-:W-:Y:S02]  /*118f0*/  IMAD.MOV.U32 R3, RZ, RZ, R21 ;  /* 0x000000ffff037224 */ /* 0x004fe400078e0015 */
[----:B------:R-:W2:Y:S01]  /*11900*/  S2R R21, SR_TID.X ;  /* 0x0000000000157919 */ /* 0x000ea20000002100 */
[----:B---3--:R-:W-:-:S02]  /*11910*/  IMAD R0, R20, UR4, RZ ;  /* 0x0000000414007c24 */ /* 0x008fc4000f8e02ff */
[----:B------:R-:W3:Y:S01]  /*11920*/  S2R R20, SR_TID.X ;  /* 0x0000000000147919 */ /* 0x000ee20000002100 */
[----:B------:R-:W-:-:S04]  /*11930*/  IMAD.WIDE.U32 R2, R18, UR4, R2 ;  /* 0x0000000412027c25 */ /* 0x000fc8000f8e0002 */
[----:B------:R-:W-:Y:S01]  /*11940*/  IMAD R0, R18, UR5, R0 ;  /* 0x0000000512007c24 */ /* 0x000fe2000f8e0200 */
[----:B------:R-:W-:-:S04]  /*11950*/  ULDC.64 UR4, c[0x0][0x2e0] ;  /* 0x0000b80000047ab9 */ /* 0x000fc80000000a00 */
[----:B------:R-:W-:Y:S01]  /*11960*/  IADD3 R3, R3, R0, RZ ;  /* 0x0000000003037210 */ /* 0x000fe20007ffe0ff */
[----:B----4-:R-:W-:Y:S02]  /*11970*/  IMAD R0, R6, UR4, RZ ;  /* 0x0000000406007c24 */ /* 0x010fe4000f8e02ff */
[----:B------:R-:W-:-:S04]  /*11980*/  IMAD.WIDE.U32 R2, R5, UR4, R2 ;  /* 0x0000000405027c25 */ /* 0x000fc8000f8e0002 */
[----:B------:R-:W-:Y:S02]  /*11990*/  IMAD.MOV.U32 R4, RZ, RZ, R2 ;  /* 0x000000ffff047224 */ /* 0x000fe400078e0002 */
[----:B------:R-:W-:Y:S01]  /*119a0*/  IMAD R0, R5, UR5, R0 ;  /* 0x0000000505007c24 */ /* 0x000fe2000f8e0200 */
[----:B------:R-:W-:-:S03]  /*119b0*/  ULDC.64 UR4, c[0x0][0x2d0] ;  /* 0x0000b40000047ab9 */ /* 0x000fc60000000a00 */
[----:B------:R-:W-:Y:S02]  /*119c0*/  IMAD.IADD R5, R3, 0x1, R0 ;  /* 0x0000000103057824 */ /* 0x000fe400078e0200 */
[----:B--2---:R-:W-:Y:S01]  /*119d0*/  IMAD.SHL.U32 R21, R21, 0x10, RZ ;  /* 0x0000001015157824 */ /* 0x004fe200078e00ff */
[----:B---3--:R-:W-:-:S04]  /*119e0*/  LOP3.LUT R20, R20, 0x7f, RZ, 0xc0, !PT ;  /* 0x0000007f14147812 */ /* 0x008fc800078ec0ff */
[----:B------:R-:W-:Y:S02]  /*119f0*/  LOP3.LUT R21, R21, 0x70, RZ, 0xc0, !PT ;  /* 0x0000007015157812 */ /* 0x000fe400078ec0ff */
[----:B------:R-:W-:-:S04]  /*11a00*/  SHF.R.U32.HI R20, RZ, 0x3, R20 ;  /* 0x00000003ff147819 */ /* 0x000fc80000011614 */
[----:B------:R-:W-:-:S05]  /*11a10*/  LOP3.LUT R20, R20, R21, RZ, 0xfc, !PT ;  /* 0x0000001514147212 */ /* 0x000fca00078efcff */
[----:B------:R-:W-:Y:S02]  /*11a20*/  IMAD R6, R17, 0xc0, R20 ;  /* 0x000000c011067824 */ /* 0x000fe400078e0214 */
[----:B------:R2:W5:Y:S02]  /*11a30*/  LDL R20, [R1+0x24] ;  /* 0x0000240001147983 */ /* 0x0005640000100800 */
[----:B0-----:R-:W-:Y:S01]  /*11a40*/  @P0 IMAD.HI.U32 R7, R6, R7, RZ ;  /* 0x0000000706070227 */ /* 0x001fe200078e00ff */
[----:B------:R-:W-:Y:S01]  /*11a50*/  MOV R2, R6 ;  /* 0x0000000600027202 */ /* 0x000fe20000000f00 */
[----:B------:R-:W0:Y:S03]  /*11a60*/  S2R R11, SR_TID.X ;  /* 0x00000000000b7919 */ /* 0x000e260000002100 */
        /* <DEDUP_REMOVED lines=9> */
[----:B------:R-:W-:Y:S01]  /*11b00*/  IMAD.WIDE.U32 R8, R0, UR6, R2 ;  /* 0x0000000600087c25 */ /* 0x000fe2000f8e0002 */
[----:B------:R-:W-:Y:S02]  /*11b10*/  IADD3 R3, R6, 0x80, RZ ;  /* 0x0000008006037810 */ /* 0x000fe40007ffe0ff */
[----:B0-----:R-:W-:Y:S01]  /*11b20*/  SHF.L.U32 R21, R11, 0x3, RZ ;  /* 0x000000030b157819 */ /* 0x001fe200000006ff */
[----:B------:R-:W-:Y:S01]  /*11b30*/  IMAD R7, R7, UR6, RZ ;  /* 0x0000000607077c24 */ /* 0x000fe2000f8e02ff */
[----:B------:R-:W-:Y:S01]  /*11b40*/  LEA R2, P1, R8, UR8, 0x1 ;  /* 0x0000000808027c11 */ /* 0x000fe2000f8208ff */
[----:B------:R-:W-:Y:S01]  /*11b50*/  IMAD.MOV.U32 R6, RZ, RZ, R3 ;  /* 0x000000ffff067224 */ /* 0x000fe200078e0003 */
[----:B------:R-:W-:Y:S01]  /*11b60*/  LOP3.LUT R21, R21, 0x38, RZ, 0xc0, !PT ;  /* 0x0000003815157812 */ /* 0x000fe200078ec0ff */
[----:B------:R-:W-:Y:S01]  /*11b70*/  IMAD R0, R0, UR7, R7 ;  /* 0x0000000700007c24 */ /* 0x000fe2000f8e0207 */
[----:B------:R-:W-:Y:S01]  /*11b80*/  LOP3.LUT R11, R11, 0x7f, RZ, 0xc0, !PT ;  /* 0x0000007f0b0b7812 */ /* 0x000fe200078ec0ff */
[----:B------:R-:W0:Y:S02]  /*11b90*/  @P0 LDC R7, c[0x0][0x44c] ;  /* 0x00011300ff070b82 */ /* 0x000e240000000800 */
[----:B------:R-:W-:Y:S01]  /*11ba0*/  IMAD.IADD R0, R9, 0x1, R0 ;  /* 0x0000000109007824 */ /* 0x000fe200078e0200 */
[----:B------:R-:W-:-:S04]  /*11bb0*/  SHF.R.U32.HI R9, RZ, 0x3, R11 ;  /* 0x00000003ff097819 */ /* 0x000fc8000001160b */
[----:B------:R-:W-:Y:S02]  /*11bc0*/  LEA.HI.X R0, R8, UR9, R0, 0x1, P1 ;  /* 0x0000000908007c11 */ /* 0x000fe400088f0c00 */
[----:B------:R-:W1:Y:S01]  /*11bd0*/  @P0 LDC R8, c[0x0][0x450] ;  /* 0x00011400ff080b82 */ /* 0x000e620000000800 */
[----:B0-----:R-:W-:-:S05]  /*11be0*/  @P0 IMAD.HI.U32 R7, R3, R7, RZ ;  /* 0x0000000703070227 */ /* 0x001fca00078e00ff */
[----:B-1----:R-:W-:-:S05]  /*11bf0*/  @P0 SHF.R.U32.HI R6, RZ, R8, R7 ;  /* 0x00000008ff060219 */ /* 0x002fca0000011607 */
[----:B------:R-:W-:Y:S02]  /*11c00*/  IMAD.MOV R7, RZ, RZ, -R6 ;  /* 0x000000ffff077224 */ /* 0x000fe400078e0a06 */
[----:B------:R-:W-:-:S04]  /*11c10*/  IMAD.WIDE.U32 R4, R6, UR4, R4 ;  /* 0x0000000406047c25 */ /* 0x000fc8000f8e0004 */
[----:B------:R-:W-:Y:S01]  /*11c20*/  IMAD R3, R10, R7, R3 ;  /* 0x000000070a037224 */ /* 0x000fe200078e0203 */
[----:B------:R-:W-:-:S04]  /*11c30*/  SHF.R.S32.HI R7, RZ, 0x1f, R6 ;  /* 0x0000001fff077819 */ /* 0x000fc80000011406 */
[----:B------:R-:W-:Y:S01]  /*11c40*/  SHF.R.S32.HI R8, RZ, 0x1f, R3 ;  /* 0x0000001fff087819 */ /* 0x000fe20000011403 */
[----:B------:R-:W-:Y:S01]  /*11c50*/  IMAD R7, R7, UR4, RZ ;  /* 0x0000000407077c24 */ /* 0x000fe2000f8e02ff */
[----:B------:R-:W-:Y:S02]  /*11c60*/  ULDC UR4, c[0x0][0x2b8] ;  /* 0x0000ae0000047ab9 */ /* 0x000fe40000000800 */
[----:B------:R-:W-:Y:S01]  /*11c70*/  ISETP.GE.AND P0, PT, R21, UR4, PT ;  /* 0x0000000415007c0c */ /* 0x000fe2000bf06270 */
[----:B------:R-:W-:Y:S01]  /*11c80*/  IMAD R7, R6, UR5, R7 ;  /* 0x0000000506077c24 */ /* 0x000fe2000f8e0207 */
[----:B------:R-:W-:Y:S01]  /*11c90*/  UMOV UR4, 0xffffffff ;  /* 0xffffffff00047882 */ /* 0x000fe20000000000 */
[----:B------:R-:W-:Y:S02]  /*11ca0*/  IMAD R8, R8, UR6, RZ ;  /* 0x0000000608087c24 */ /* 0x000fe4000f8e02ff */
[----:B------:R-:W-:Y:S02]  /*11cb0*/  IMAD.IADD R5, R5, 0x1, R7 ;  /* 0x0000000105057824 */ /* 0x000fe400078e0207 */
[----:B------:R-:W-:-:S02]  /*11cc0*/  IMAD R8, R3, UR7, R8 ;  /* 0x0000000703087c24 */ /* 0x000fc4000f8e0208 */
[----:B------:R-:W-:-:S04]  /*11cd0*/  IMAD.WIDE.U32 R6, R3, UR6, R4 ;  /* 0x0000000603067c25 */ /* 0x000fc8000f8e0004 */
[----:B------:R-:W-:Y:S01]  /*11ce0*/  IMAD.IADD R4, R7, 0x1, R8 ;  /* 0x0000000107047824 */ /* 0x000fe200078e0208 */
[----:B------:R-:W-:-:S04]  /*11cf0*/  LEA R5, P1, R6, UR8, 0x1 ;  /* 0x0000000806057c11 */ /* 0x000fc8000f8208ff */
[----:B------:R-:W-:Y:S01]  /*11d00*/  LEA.HI.X R4, R6, UR9, R4, 0x1, P1 ;  /* 0x0000000906047c11 */ /* 0x000fe200088f0c04 */
[----:B--2---:R-:W-:Y:S08]  /*11d10*/  BRA.DIV UR4, `(.L_x_13397) ;  /* 0x0000005204047947 */ /* 0x004ff0000b800000 */
[----:B------:R-:W2:Y:S01]  /*11d20*/  LDL.LU R6, [R1+0x34] ;  /* 0x0000340001067983 */ /* 0x000ea20000300800 */
[----:B------:R-:W-:-:S03]  /*11d30*/  IMAD R17, R17, 0xc0, R9 ;  /* 0x000000c011117824 */ /* 0x000fc600078e0209 */
[----:B------:R-:W0:Y:S04]  /*11d40*/  SHFL.IDX PT, R7, R2, RZ, 0x181f ;  /* 0x00181fff02077589 */ /* 0x000e2800000e0000 */
[----:B------:R-:W-:Y:S01]  /*11d50*/  SHFL.IDX PT, R8, R5, RZ, 0x181f ;  /* 0x00181fff05087589 */ /* 0x000fe200000e0000 */
[----:B--2---:R-:W-:-:S03]  /*11d60*/  IMAD R3, R6, R10, RZ ;  /* 0x0000000a06037224 */ /* 0x004fc600078e02ff */
[----:B------:R-:W1:Y:S02]  /*11d70*/  SHFL.IDX PT, R6, R0, RZ, 0x181f ;  /* 0x00181fff00067589 */ /* 0x000e6400000e0000 */
[----:B------:R-:W-:-:S13]  /*11d80*/  ISETP.GE.AND P1, PT, R17, R3, PT ;  /* 0x000000031100720c */ /* 0x000fda0003f26270 */
[----:B0-----:R-:W-:-:S05]  /*11d90*/  @!P1 LEA R7, P2, R21, R7, 0x1 ;  /* 0x0000000715079211 */ /* 0x001fca00078408ff */
[----:B-1----:R-:W-:-:S05]  /*11da0*/  @!P1 IMAD.X R6, RZ, RZ, R6, P2 ;  /* 0x000000ffff069224 */ /* 0x002fca00010e0606 */
[----:B------:R-:W-:-:S04]  /*11db0*/  @!P1 LOP3.LUT R7, R7, R6, RZ, 0x3c, !PT ;  /* 0x0000000607079212 */ /* 0x000fc800078e3cff */
[----:B------:R-:W-:-:S04]  /*11dc0*/  @!P1 LOP3.LUT R6, R7, R6, RZ, 0x3c, !PT ;  /* 0x0000000607069212 */ /* 0x000fc800078e3cff */
[----:B------:R-:W-:-:S05]  /*11dd0*/  @!P1 LOP3.LUT R7, R7, R6, RZ, 0x3c, !PT ;  /* 0x0000000607079212 */ /* 0x000fca00078e3cff */
[----:B-----5:R0:W-:Y:S02]  /*11de0*/  @!P1 LDGSTS.E.BYPASS.LTC128B.128 [R20+0x8400], desc[UR42][R6.64], !P0 ;  /* 0x0840000006149fae */ /* 0x0201e4000c101d6a */
[----:B0-----:R-:W-:Y:S02]  /*11df0*/  VIADD R6, R17, 0x10 ;  /* 0x0000001011067836 */ /* 0x001fe40000000000 */
[----:B------:R-:W0:Y:S03]  /*11e00*/  SHFL.IDX PT, R7, R2, 0x1, 0x181f ;  /* 0x00381f0002077f89 */ /* 0x000e2600000e0000 */
[----:B------:R-:W-:Y:S02]  /*11e10*/  ISETP.GE.AND P1, PT, R6, R3, PT ;  /* 0x000000030600720c */ /* 0x000fe40003f26270 */
[----:B------:R-:W1:Y:S11]  /*11e20*/  SHFL.IDX PT, R6, R0, 0x1, 0x181f ;  /* 0x00381f0000067f89 */ /* 0x000e7600000e0000 */
[----:B0-----:R-:W-:-:S04]  /*11e30*/  @!P1 LEA R7, P2, R21, R7, 0x1 ;  /* 0x0000000715079211 */ /* 0x001fc800078408ff */
[----:B-1----:R-:W-:-:S04]  /*11e40*/  @!P1 IADD3.X R6, RZ, R6, RZ, P2, !PT ;  /* 0x00000006ff069210 */ /* 0x002fc800017fe4ff */
        /* <DEDUP_REMOVED lines=57> */
[----:B------:R-:W-:Y:S02]  /*121e0*/  ISETP.GE.AND P1, PT, R2, R3, PT ;  /* 0x000000030200720c */ /* 0x000fe40003f26270 */
[----:B------:R-:W-:-:S04]  /*121f0*/  IADD3 R2, R17, 0x70, RZ ;  /* 0x0000007011027810 */ /* 0x000fc80007ffe0ff */
[----:B------:R-:W-:Y:S02]  /*12200*/  ISETP.GE.AND P3, PT, R2, R3, PT ;  /* 0x000000030200720c */ /* 0x000fe40003f66270 */
[----:B------:R-:W0:Y:S11]  /*12210*/  SHFL.IDX PT, R2, R4, RZ, 0x181f ;  /* 0x00181fff04027589 */ /* 0x000e3600000e0000 */
[----:B-1----:R-:W-:-:S05]  /*12220*/  @!P3 LEA R6, P2, R21, R6, 0x1 ;  /* 0x000000061506b211 */ /* 0x002fca00078408ff */
[----:B------:R-:W-:-:S04]  /*12230*/  @!P3 IMAD.X R0, RZ, RZ, R0, P2 ;  /* 0x000000ffff00b224 */ /* 0x000fc800010e0600 */
[----:B------:R-:W-:Y:S02]  /*12240*/  @!P3 IMAD.MOV.U32 R7, RZ, RZ, R0 ;  /* 0x000000ffff07b224 */ /* 0x000fe400078e0000 */
[----:B------:R-:W-:-:S03]  /*12250*/  VIADD R0, R17, 0x90 ;  /* 0x0000009011007836 */ /* 0x000fc60000000000 */
[----:B------:R1:W-:Y:S02]  /*12260*/  @!P3 LDGSTS.E.BYPASS.LTC128B.128 [R20+0xbc00], desc[UR42][R6.64], !P0 ;  /* 0x0bc000000614bfae */ /* 0x0003e4000c101d6a */
[----:B-1----:R-:W-:-:S05]  /*12270*/  @!P1 LEA R6, P2, R21, R8, 0x1 ;  /* 0x0000000815069211 */ /* 0x002fca00078408ff */
[----:B0-----:R-:W-:-:S05]  /*12280*/  @!P1 IMAD.X R2, RZ, RZ, R2, P2 ;  /* 0x000000ffff029224 */ /* 0x001fca00010e0602 */
[----:B------:R-:W-:Y:S02]  /*12290*/  @!P1 MOV R7, R2 ;  /* 0x0000000200079202 */ /* 0x000fe40000000f00 */
[----:B------:R-:W-:Y:S04]  /*122a0*/  SHFL.IDX PT, R2, R5, 0x3, 0x181f ;  /* 0x00781f0005027f89 */ /* 0x000fe800000e0000 */
[----:B------:R0:W-:Y:S01]  /*122b0*/  @!P1 LDGSTS.E.BYPASS.LTC128B.128 [R20+0xc400], desc[UR42][R6.64], !P0 ;  /* 0x0c40000006149fae */ /* 0x0001e2000c101d6a */
[----:B------:R-:W-:-:S03]  /*122c0*/  ISETP.GE.AND P1, PT, R0, R3, PT ;  /* 0x000000030000720c */ /* 0x000fc60003f26270 */
[----:B------:R-:W-:Y:S04]  /*122d0*/  SHFL.IDX PT, R0, R4, 0x1, 0x181f ;  /* 0x00381f0004007f89 */ /* 0x000fe800000e0000 */
[----:B0-----:R-:W0:Y:S06]  /*122e0*/  SHFL.IDX PT, R6, R5, 0x1, 0x181f ;  /* 0x00381f0005067f89 */ /* 0x001e2c00000e0000 */
[----:B0-----:R-:W-:-:S05]  /*122f0*/  @!P1 LEA R6, P2, R21, R6, 0x1 ;  /* 0x0000000615069211 */ /* 0x001fca00078408ff */
[----:B------:R-:W-:-:S04]  /*12300*/  @!P1 IMAD.X R0, RZ, RZ, R0, P2 ;  /* 0x000000ffff009224 */ /* 0x000fc800010e0600 */
[----:B------:R-:W-:Y:S01]  /*12310*/  @!P1 IMAD.MOV.U32 R7, RZ, RZ, R0 ;  /* 0x000000ffff079224 */ /* 0x000fe200078e0000 */
[----:B------:R-:W-:-:S04]  /*12320*/  IADD3 R0, R17, 0xa0, RZ ;  /* 0x000000a011007810 */ /* 0x000fc80007ffe0ff */
[----:B------:R0:W-:Y:S01]  /*12330*/  @!P1 LDGSTS.E.BYPASS.LTC128B.128 [R20+0xcc00], desc[UR42][R6.64], !P0 ;  /* 0x0cc0000006149fae */ /* 0x0001e2000c101d6a */
[----:B------:R-:W-:-:S03]  /*12340*/  ISETP.GE.AND P1, PT, R0, R3, PT ;  /* 0x000000030000720c */ /* 0x000fc60003f26270 */
[----:B------:R-:W-:Y:S04]  /*12350*/  SHFL.IDX PT, R0, R4, 0x2, 0x181f ;  /* 0x00581f0004007f89 */ /* 0x000fe800000e0000 */
[----:B------:R-:W-:Y:S04]  /*12360*/  SHFL.IDX PT, R4, R4, 0x3, 0x181f ;  /* 0x00781f0004047f89 */ /* 0x000fe800000e0000 */
[----:B0-----:R-:W0:Y:S02]  /*12370*/  SHFL.IDX PT, R6, R5, 0x2, 0x181f ;  /* 0x00581f0005067f89 */ /* 0x001e2400000e0000 */
[----:B0-----:R-:W-:-:S05]  /*12380*/  @!P1 LEA R6, P2, R21, R6, 0x1 ;  /* 0x0000000615069211 */ /* 0x001fca00078408ff */
[----:B------:R-:W-:-:S04]  /*12390*/  @!P1 IMAD.X R0, RZ, RZ, R0, P2 ;  /* 0x000000ffff009224 */ /* 0x000fc800010e0600 */
[----:B------:R-:W-:-:S05]  /*123a0*/  @!P1 IMAD.MOV.U32 R7, RZ, RZ, R0 ;  /* 0x000000ffff079224 */ /* 0x000fca00078e0000 */
[----:B------:R0:W-:Y:S02]  /*123b0*/  @!P1 LDGSTS.E.BYPASS.LTC128B.128 [R20+0xd400], desc[UR42][R6.64], !P0 ;  /* 0x0d40000006149fae */ /* 0x0001e4000c101d6a */
.L_x_13559:
[----:B------:R-:W-:-:S05]  /*123c0*/  VIADD R17, R17, 0xb0 ;  /* 0x000000b011117836 */ /* 0x000fca0000000000 */
[----:B------:R-:W-:-:S13]  /*123d0*/  ISETP.GE.AND P1, PT, R17, R3, PT ;  /* 0x000000031100720c */ /* 0x000fda0003f26270 */
[----:B------:R-:W-:-:S04]  /*123e0*/  @!P1 LEA R2, P2, R21, R2, 0x1 ;  /* 0x0000000215029211 */ /* 0x000fc800078408ff */
[----:B------:R-:W-:-:S05]  /*123f0*/  @!P1 IADD3.X R3, RZ, R4, RZ, P2, !PT ;  /* 0x00000004ff039210 */ /* 0x000fca00017fe4ff */
[----:B------:R-:W-:Y:S01]  /*12400*/  @!PT LDS RZ, [RZ] ;  /* 0x00000000fffff984 */ /* 0x000fe20000000800 */
[----:B------:R-:W-:Y:S01]  /*12410*/  @!PT LDS RZ, [RZ] ;  /* 0x00000000fffff984 */ /* 0x000fe20000000800 */
[----:B------:R-:W-:Y:S01]  /*12420*/  @!PT LDS RZ, [RZ] ;  /* 0x00000000fffff984 */ /* 0x000fe20000000800 */
[----:B------:R1:W-:Y:S01]  /*12430*/  @!P1 LDGSTS.E.BYPASS.LTC128B.128 [R20+0xdc00], desc[UR42][R2.64], !P0 ;  /* 0x0dc0000002149fae */ /* 0x0003e2000c101d6a */
[----:B------:R-:W-:Y:S01]  /*12440*/  PLOP3.LUT P0, PT, PT, PT, PT, 0x80, 0x0 ;  /* 0x000000000000781c */ /* 0x000fe20003f0f070 */
[----:B------:R-:W-:-:S12]  /*12450*/  NOP ;  /* 0x0000000000007918 */ /* 0x000fd80000000000 */
.L_x_13398:
        /* <DEDUP_REMOVED lines=18> */
.L_x_13560:
[----:B------:R-:W-:Y:S05]  /*12580*/  BSYNC B0 ;  /* 0x0000000000007941 */ /* 0x000fea0003800000 */
.L_x_13399:
[----:B------:R-:W2:Y:S01]  /*12590*/  LDL R2, [R1+0x18] ;  /* 0x0000180001027983 */ /* 0x000ea20000100800 */
[----:B------:R-:W-:Y:S01]  /*125a0*/  BSSY B0, `(.L_x_13401) ;  /* 0x0000110000007945 */ /* 0x000fe20003800000 */
[----:B--2---:R-:W-:-:S13]  /*125b0*/  ISETP.GE.AND P0, PT, R2, 0x81, PT ;  /* 0x000000810200780c */ /* 0x004fda0003f06270 */
[----:B------:R-:W-:Y:S05]  /*125c0*/  @!P0 BRA `(.L_x_13402) ;  /* 0x0000001000348947 */ /* 0x000fea0003800000 */
[----:B------:R-:W2:Y:S01]  /*125d0*/  S2R R2, SR_TID.X ;  /* 0x0000000000027919 */ /* 0x000ea20000002100 */
[----:B------:R-:W-:Y:S01]  /*125e0*/  ULDC UR4, c[0x0][0x2f4] ;  /* 0x0000bd0000047ab9 */ /* 0x000fe20000000800 */
[----:B--2---:R-:W-:Y:S02]  /*125f0*/  IMAD.SHL.U32 R3, R2, 0x8, RZ ;  /* 0x0000000802037824 */ /* 0x004fe400078e00ff */
[----:B------:R-:W2:Y:S03]  /*12600*/  LDL.LU R2, [R1+0x3c] ;  /* 0x00003c0001027983 */ /* 0x000ea60000300800 */
[----:B------:R-:W-:Y:S01]  /*12610*/  LOP3.LUT R3, R3, 0x38, RZ, 0xc0, !PT ;  /* 0x0000003803037812 */ /* 0x000fe200078ec0ff */
[----:B------:R3:W-:Y:S01]  /*12620*/  STL [R1+0x8], R26 ;  /* 0x0000081a01007387 */ /* 0x0007e20000100800 */
[----:B------:R-:W-:Y:S01]  /*12630*/  MOV R17, R28 ;  /* 0x0000001c00117202 */ /* 0x000fe20000000f00 */
[----:B0-----:R-:W-:Y:S01]  /*12640*/  IMAD.MOV.U32 R6, RZ, RZ, R25 ;  /* 0x000000ffff067224 */ /* 0x001fe200078e0019 */
[----:B------:R-:W-:-:S02]  /*12650*/  ISETP.GE.AND P1, PT, R3, UR4, PT ;  /* 0x0000000403007c0c */ /* 0x000fc4000bf26270 */
[----:B--23--:R-:W-:-:S11]  /*12660*/  LEA.HI.SX32 R7, R2, 0xfffffffe, 0x19 ;  /* 0xfffffffe02077811 */ /* 0x00cfd600078fcaff */
.L_x_13415:
[----:B------:R-:W2:Y:S01]  /*12670*/  LDL R10, [R1+0x1c] ;  /* 0x00001c00010a7983 */ /* 0x000ea20000100800 */
[----:B-1----:R-:W0:Y:S03]  /*12680*/  LDC R0, c[0x0][0x430] ;  /* 0x00010c00ff007b82 */ /* 0x002e260000000800 */
        /* <DEDUP_REMOVED lines=14> */
[----:B0-----:R-:W-:Y:S01]  /*12770*/  @P0 IMAD.HI.U32 R5, R4, R5, RZ ;  /* 0x0000000504050227 */ /* 0x001fe200078e00ff */
[----:B------:R-:W-:-:S04]  /*12780*/  MOV R2, R4 ;  /* 0x0000000400027202 */ /* 0x000fc80000000f00 */
[----:B-1----:R-:W-:-:S05]  /*12790*/  @P0 SHF.R.U32.HI R2, RZ, R3, R5 ;  /* 0x00000003ff020219 */ /* 0x002fca0000011605 */
        /* <DEDUP_REMOVED lines=11> */
[----:B------:R-:W-:Y:S01]  /*12850*/  MOV R8, UR38 ;  /* 0x0000002600087c02 */ /* 0x000fe20008000f00 */
        /* <DEDUP_REMOVED lines=10> */
.L_x_13403:
[----:B------:R-:W-:Y:S01]  /*12900*/  IMAD R5, R25, 0x8, R22 ;  /* 0x0000000819057824 */ /* 0x000fe200078e0216 */
[----:B------:R-:W-:Y:S01]  /*12910*/  SHF.L.U32 R2, R28, 0x1f, RZ ;  /* 0x0000001f1c027819 */ /* 0x000fe200000006ff */
[----:B------:R-:W-:Y:S03]  /*12920*/  BSSY B1, `(.L_x_13404) ;  /* 0x0000003000017945 */ /* 0x000fe60003800000 */
[----:B------:R-:W0:Y:S02]  /*12930*/  SYNCS.PHASECHK.TRANS64.TRYWAIT P0, [R5+URZ+0x16840], R2 ;  /* 0x01684002050075a7 */ /* 0x000e24000800017f */
[----:B0-----:R-:W-:Y:S05]  /*12940*/  @!P0 BRA `(.L_x_13405) ;  /* 0x0000005000f48947 */ /* 0x001fea0003800000 */
.L_x_13561:
[----:B------:R-:W-:Y:S05]  /*12950*/  BSYNC B1 ;  /* 0x0000000000017941 */ /* 0x000fea0003800000 */
.L_x_13404:
[----:B------:R-:W2:Y:S04]  /*12960*/  LDL R3, [R1] ;  /* 0x0000000001037983 */ /* 0x000ea80000100800 */
[----:B------:R-:W3:Y:S01]  /*12970*/  LDL R9, [R1+0x10] ;  /* 0x0000100001097983 */ /* 0x000ee20000100800 */
[----:B------:R-:W-:Y:S01]  /*12980*/  SHF.R.S32.HI R20, RZ, 0x1f, R0 ;  /* 0x0000001fff147819 */ /* 0x000fe20000011400 */
[----:B------:R-:W-:Y:S01]  /*12990*/  ULDC.64 UR4, c[0x0][0x300] ;  /* 0x0000c00000047ab9 */ /* 0x000fe20000000a00 */
[----:B------:R-:W1:Y:S03]  /*129a0*/  S2R R8, SR_TID.X ;  /* 0x0000000000087919 */ /* 0x000e660000002100 */
[----:B------:R-:W-:-:S04]  /*129b0*/  IMAD R7, R20, UR4, RZ ;  /* 0x0000000414077c24 */ /* 0x000fc8000f8e02ff */
[----:B------:R-:W-:Y:S01]  /*129c0*/  IMAD R7, R0, UR5, R7 ;  /* 0x0000000500077c24 */ /* 0x000fe2000f8e0207 */
[----:B-1----:R-:W-:-:S05]  /*129d0*/  LOP3.LUT R8, R8, 0x7f, RZ, 0xc0, !PT ;  /* 0x0000007f08087812 */ /* 0x002fca00078ec0ff */
[----:B------:R-:W-:Y:S01]  /*129e0*/  IMAD.SHL.U32 R11, R8, 0x8, RZ ;  /* 0x00000008080b7824 */ /* 0x000fe200078e00ff */
[----:B--2---:R-:W-:Y:S01]  /*129f0*/  LOP3.LUT P2, RZ, R3, 0x1, RZ, 0xc0, !PT ;  /* 0x0000000103ff7812 */ /* 0x004fe2000784c0ff */
        /* <DEDUP_REMOVED lines=8> */
[----:B---3--:R-:W-:Y:S02]  /*12a80*/  IMAD R7, R9, UR4, RZ ;  /* 0x0000000409077c24 */ /* 0x008fe4000f8e02ff */
[----:B------:R-:W0:Y:S02]  /*12a90*/  S2R R9, SR_TID.X ;  /* 0x0000000000097919 */ /* 0x000e240000002100 */
[C---:B------:R-:W-:Y:S02]  /*12aa0*/  IMAD R7, R18.reuse, UR5, R7 ;  /* 0x0000000512077c24 */ /* 0x040fe4000f8e0207 */
[----:B------:R-:W-:Y:S01]  /*12ab0*/  IMAD.WIDE.U32 R2, R18, UR4, R2 ;  /* 0x0000000412027c25 */ /* 0x000fe2000f8e0002 */
[----:B------:R-:W-:-:S03]  /*12ac0*/  ULDC.64 UR4, c[0x0][0x2e8] ;  /* 0x0000ba0000047ab9 */ /* 0x000fc60000000a00 */
[----:B------:R-:W-:Y:S02]  /*12ad0*/  IMAD.IADD R7, R7, 0x1, R3 ;  /* 0x0000000107077824 */ /* 0x000fe400078e0203 */
[----:B0-----:R-:W-:-:S05]  /*12ae0*/  IMAD.SHL.U32 R8, R9, 0x8, RZ ;  /* 0x0000000809087824 */ /* 0x001fca00078e00ff */
[----:B------:R-:W-:-:S04]  /*12af0*/  LOP3.LUT R8, R8, 0x1f8, RZ, 0xc0, !PT ;  /* 0x000001f808087812 */ /* 0x000fc800078ec0ff */
[----:B------:R-:W-:Y:S02]  /*12b00*/  LOP3.LUT R8, R8, 0x38, R9, 0x78, !PT ;  /* 0x0000003808087812 */ /* 0x000fe400078e7809 */
[----:B------:R-:W-:Y:S01]  /*12b10*/  LEA R9, P0, R2, UR4, 0x1 ;  /* 0x0000000402097c11 */ /* 0x000fe2000f8008ff */
[----:B------:R-:W-:Y:S01]  /*12b20*/  UMOV UR4, 0xffffffff ;  /* 0xffffffff00047882 */ /* 0x000fe20000000000 */
[----:B------:R-:W-:Y:S02]  /*12b30*/  LOP3.LUT R8, R8, 0x200, R11, 0xf8, !PT ;  /* 0x0000020008087812 */ /* 0x000fe400078ef80b */
[----:B------:R-:W-:Y:S02]  /*12b40*/  LEA.HI.X R10, R2, UR5, R7, 0x1, P0 ;  /* 0x00000005020a7c11 */ /* 0x000fe400080f0c07 */
[----:B------:R-:W-:Y:S01]  /*12b50*/  LEA R8, R25, R8, 0xd ;  /* 0x0000000819087211 */ /* 0x000fe200078e68ff */
[----:B------:R-:W-:Y:S06]  /*12b60*/  BRA.DIV UR4, `(.L_x_13406) ;  /* 0x0000005204807947 */ /* 0x000fec000b800000 */
[----:B------:R-:W0:Y:S01]  /*12b70*/  S2R R3, SR_TID.X ;  /* 0x0000000000037919 */ /* 0x000e220000002100 */
[----:B------:R-:W-:Y:S01]  /*12b80*/  LEA R8, R8, R22, 0x1 ;  /* 0x0000001608087211 */ /* 0x000fe200078e08ff */
        /* <DEDUP_REMOVED lines=41> */
.L_x_13579:
        /* <DEDUP_REMOVED lines=8> */
.L_x_13407:
        /* <DEDUP_REMOVED lines=11> */
.L_x_13408:
[----:B------:R1:W-:Y:S01]  /*12f50*/  SYNCS.ARRIVE.TRANS64.A1T0 RZ, [R5+URZ+0x16830], RZ ;  /* 0x016830ff05ff79a7 */ /* 0x0003e2000810003f */
[----:B------:R-:W-:Y:S05]  /*12f60*/  @!P3 BRA `(.L_x_13409) ;  /* 0x000000000004b947 */ /* 0x000fea0003800000 */
[----:B------:R-:W-:Y:S01]  /*12f70*/  BPT.TRAP 0x1 ;  /* 0x000000040000795c */ /* 0x000fe20000300000 */
.L_x_13409:
[----:B------:R-:W-:Y:S01]  /*12f80*/  SHF.L.U32 R2, R17, 0x1f, RZ ;  /* 0x0000001f11027819 */ /* 0x000fe200000006ff */
[----:B-1----:R-:W-:Y:S01]  /*12f90*/  IMAD R5, R6, 0x8, R22 ;  /* 0x0000000806057824 */ /* 0x002fe200078e0216 */
[----:B------:R-:W-:Y:S03]  /*12fa0*/  BSSY B1, `(.L_x_13410) ;  /* 0x0000003000017945 */ /* 0x000fe60003800000 */
[----:B------:R-:W1:Y:S02]  /*12fb0*/  SYNCS.PHASECHK.TRANS64.TRYWAIT P0, [R5+URZ+0x16860], R2 ;  /* 0x01686002050075a7 */ /* 0x000e64000800017f */
[----:B-1----:R-:W-:Y:S05]  /*12fc0*/  @!P0 BRA `(.L_x_13411) ;  /* 0x0000005400a48947 */ /* 0x002fea0003800000 */
.L_x_13580:
[----:B------:R-:W-:Y:S05]  /*12fd0*/  BSYNC B1 ;  /* 0x0000000000017941 */ /* 0x000fea0003800000 */
.L_x_13410:
[----:B------:R-:W2:Y:S04]  /*12fe0*/  LDL R11, [R1+0x18] ;  /* 0x00001800010b7983 */ /* 0x000ea80000100800 */
[----:B------:R-:W2:Y:S01]  /*12ff0*/  LDL.LU R8, [R1+0x8] ;  /* 0x0000080001087983 */ /* 0x000ea20000300800 */
[----:B------:R-:W0:Y:S01]  /*13000*/  S2R R12, SR_TID.X ;  /* 0x00000000000c7919 */ /* 0x000e220000002100 */
[----:B------:R-:W-:Y:S01]  /*13010*/  UMOV UR4, 0xffffffff ;  /* 0xffffffff00047882 */ /* 0x000fe20000000000 */
[C---:B0-----:R-:W-:Y:S01]  /*13020*/  IMAD.SHL.U32 R9, R12.reuse, 0x8, RZ ;  /* 0x000000080c097824 */ /* 0x041fe200078e00ff */
[----:B------:R-:W-:-:S04]  /*13030*/  LOP3.LUT R3, R12, 0x7f, RZ, 0xc0, !PT ;  /* 0x0000007f0c037812 */ /* 0x000fc800078ec0ff */
[----:B------:R-:W-:Y:S01]  /*13040*/  LOP3.LUT R9, R9, 0x1f8, RZ, 0xc0, !PT ;  /* 0x000001f809097812 */ /* 0x000fe200078ec0ff */
[----:B------:R-:W-:-:S03]  /*13050*/  IMAD.SHL.U32 R10, R3, 0x8, RZ ;  /* 0x00000008030a7824 */ /* 0x000fc600078e00ff */
[----:B------:R-:W-:Y:S02]  /*13060*/  LOP3.LUT R9, R9, 0x38, R12, 0x78, !PT ;  /* 0x0000003809097812 */ /* 0x000fe400078e780c */
[----:B------:R-:W-:Y:S02]  /*13070*/  SHF.R.U32.HI R3, RZ, 0x3, R3 ;  /* 0x00000003ff037819 */ /* 0x000fe40000011603 */
[----:B------:R-:W-:-:S04]  /*13080*/  LOP3.LUT R9, R9, 0x200, R10, 0xf8, !PT ;  /* 0x0000020009097812 */ /* 0x000fc800078ef80a */
[----:B------:R-:W-:Y:S01]  /*13090*/  LEA R6, R6, R9, 0xd ;  /* 0x0000000906067211 */ /* 0x000fe200078e68ff */
        /* <DEDUP_REMOVED lines=49> */
.L_x_13598:
[----:B------:R-:W2:Y:S01]  /*133b0*/  LDL R9, [R1+0x10] ;  /* 0x0000100001097983 */ /* 0x000ea20000100800 */
        /* <DEDUP_REMOVED lines=18> */
[----:B------:R-:W-:-:S04]  /*134e0*/  ULDC.64 UR4, c[0x0][0x330] ;  /* 0x0000cc0000047ab9 */ /* 0x000fc80000000a00 */
[----:B------:R-:W-:-:S03]  /*134f0*/  IADD3 R3, R3, R0, RZ ;  /* 0x0000000003037210 */ /* 0x000fc60007ffe0ff */
[----:B------:R-:W-:-:S04]  /*13500*/  IMAD.WIDE.U32 R2, R18, UR4, R2 ;  /* 0x0000000412027c25 */ /* 0x000fc8000f8e0002 */
[----:B--2---:R-:W-:-:S04]  /*13510*/  IMAD R0, R9, UR4, RZ ;  /* 0x0000000409007c24 */ /* 0x004fc8000f8e02ff */
[----:B------:R-:W-:Y:S01]  /*13520*/  IMAD R0, R18, UR5, R0 ;  /* 0x0000000512007c24 */ /* 0x000fe2000f8e0200 */
[----:B------:R-:W-:Y:S02]  /*13530*/  ULDC.64 UR4, c[0x0][0x318] ;  /* 0x0000c60000047ab9 */ /* 0x000fe40000000a00 */
[----:B0-----:R-:W-:Y:S01]  /*13540*/  LEA R23, P2, R2, UR4, 0x1 ;  /* 0x0000000402177c11 */ /* 0x001fe2000f8408ff */
[----:B------:R-:W-:-:S05]  /*13550*/  IMAD.IADD R0, R0, 0x1, R3 ;  /* 0x0000000100007824 */ /* 0x000fca00078e0203 */
[----:B------:R-:W-:-:S07]  /*13560*/  LEA.HI.X R0, R2, UR5, R0, 0x1, P2 ;  /* 0x0000000502007c11 */ /* 0x000fce00090f0c00 */
.L_x_13413:
        /* <DEDUP_REMOVED lines=12> */
.L_x_13414:
[----:B------:R2:W-:Y:S01]  /*13630*/  STL [R1+0x8], R26 ;  /* 0x0000081a01007387 */ /* 0x0005e20000100800 */
[C---:B------:R-:W-:Y:S01]  /*13640*/  ISETP.GT.AND P0, PT, R26.reuse, RZ, PT ;  /* 0x000000ff1a00720c */ /* 0x040fe20003f04270 */
[----:B------:R2:W-:Y:S01]  /*13650*/  SYNCS.ARRIVE.TRANS64.A1T0 RZ, [R5+URZ+0x16850], RZ ;  /* 0x016850ff05ff79a7 */ /* 0x0005e2000810003f */
[----:B------:R-:W-:Y:S01]  /*13660*/  IADD3 R7, R26, -0x1, RZ ;  /* 0xffffffff1a077810 */ /* 0x000fe20007ffe0ff */
[----:B------:R-:W-:Y:S02]  /*13670*/  IMAD.MOV.U32 R17, RZ, RZ, R28 ;  /* 0x000000ffff117224 */ /* 0x000fe400078e001c */
[----:B------:R-:W-:-:S08]  /*13680*/  IMAD.MOV.U32 R6, RZ, RZ, R25 ;  /* 0x000000ffff067224 */ /* 0x000fd000078e0019 */
[----:B--2---:R-:W-:Y:S05]  /*13690*/  @P0 BRA `(.L_x_13415) ;  /* 0xffffffec00f40947 */ /* 0x004fea000383ffff */
.L_x_13402:
[----:B------:R-:W-:Y:S05]  /*136a0*/  BSYNC B0 ;  /* 0x0000000000007941 */ /* 0x000fea0003800000 */
.L_x_13401:
[----:B-1----:R-:W1:Y:S01]  /*136b0*/  S2R R0, SR_TID.X ;  /* 0x0000000000007919 */ /* 0x002e620000002100 */
        /* <DEDUP_REMOVED lines=16> */
.L_x_13417:
[----:B------:R-:W-:Y:S05]  /*137c0*/  BSYNC B0 ;  /* 0x0000000000007941 */ /* 0x000fea0003800000 */
.L_x_13416:
[----:B------:R-:W-:-:S05]  /*137d0*/  IMAD.U32 R0, RZ, RZ, UR38 ;  /* 0x00000026ff007e24 */ /* 0x000fca000f8e00ff */
[----:B------:R-:W-:-:S13]  /*137e0*/  ISETP.NE.AND P0, PT, R0, 0x3, PT ;  /* 0x000000030000780c */ /* 0x000fda0003f05270 */
[----:B------:R-:W-:Y:S05]  /*137f0*/  @!P0 BRA `(.L_x_13418) ;  /* 0x0000000000048947 */ /* 0x000fea0003800000 */
[----:B------:R-:W-:Y:S01]  /*13800*/  BPT.TRAP 0x1 ;  /* 0x000000040000795c */ /* 0x000fe20000300000 */
.L_x_13418:
[----:B------:R-:W0:Y:S01]  /*13810*/  LDL.LU R2, [R1+0x18] ;  /* 0x0000180001027983 */ /* 0x000e220000300800 */
[----:B------:R-:W-:Y:S01]  /*13820*/  LEA R0, R25, R22, 0x3 ;  /* 0x0000001619007211 */ /* 0x000fe200078e18ff */
[----:B------:R-:W-:Y:S01]  /*13830*/  BSSY B0, `(.L_x_13419) ;  /* 0x0000005000007945 */ /* 0x000fe20003800000 */
[----:B------:R-:W-:-:S04]  /*13840*/  SHF.L.U32 R3, R28, 0x1f, RZ ;  /* 0x0000001f1c037819 */ /* 0x000fc800000006ff */
[----:B------:R-:W1:Y:S01]  /*13850*/  SYNCS.PHASECHK.TRANS64.TRYWAIT P0, [R0+URZ+0x16860], R3 ;  /* 0x01686003000075a7 */ /* 0x000e62000800017f */
[----:B0-----:R-:W-:Y:S01]  /*13860*/  IMAD R6, R26, -0x80, R2 ;  /* 0xffffff801a067824 */ /* 0x001fe200078e0202 */
[----:B-1----:R-:W-:Y:S06]  /*13870*/  @!P0 BRA `(.L_x_13420) ;  /* 0x0000005400d48947 */ /* 0x002fec0003800000 */
.L_x_13599:
[----:B------:R-:W-:Y:S05]  /*13880*/  BSYNC B0 ;  /* 0x0000000000007941 */ /* 0x000fea0003800000 */
.L_x_13419:
[----:B------:R-:W1:Y:S01]  /*13890*/  S2R R2, SR_TID.X ;  /* 0x0000000000027919 */ /* 0x000e620000002100 */
[----:B------:R-:W-:Y:S01]  /*138a0*/  UMOV UR4, 0xffffffff ;  /* 0xffffffff00047882 */ /* 0x000fe20000000000 */
[----:B------:R-:W2:Y:S01]  /*138b0*/  S2R R7, SR_TID.X ;  /* 0x0000000000077919 */ /* 0x000ea20000002100 */
[----:B-1----:R-:W-:Y:S01]  /*138c0*/  LOP3.LUT R5, R2, 0x7f, RZ, 0xc0, !PT ;  /* 0x0000007f02057812 */ /* 0x002fe200078ec0ff */
[----:B--2---:R-:W-:-:S04]  /*138d0*/  IMAD.SHL.U32 R2, R7, 0x8, RZ ;  /* 0x0000000807027824 */ /* 0x004fc800078e00ff */
[----:B------:R-:W-:Y:S01]  /*138e0*/  IMAD.SHL.U32 R4, R5, 0x8, RZ ;  /* 0x0000000805047824 */ /* 0x000fe200078e00ff */
[----:B------:R-:W-:Y:S02]  /*138f0*/  SHF.R.U32.HI R5, RZ, 0x3, R5 ;  /* 0x00000003ff057819 */ /* 0x000fe40000011605 */
[----:B------:R-:W-:-:S03]  /*13900*/  LOP3.LUT R2, R2, 0x1f8, RZ, 0xc0, !PT ;  /* 0x000001f802027812 */ /* 0x000fc600078ec0ff */
[----:B------:R-:W-:Y:S01]  /*13910*/  IMAD.IADD R6, R6, 0x1, -R5 ;  /* 0x0000000106067824 */ /* 0x000fe200078e0a05 */
[----:B------:R-:W-:-:S04]  /*13920*/  LOP3.LUT R2, R2, 0x38, R7, 0x78, !PT ;  /* 0x0000003802027812 */ /* 0x000fc800078e7807 */
[----:B------:R-:W-:-:S04]  /*13930*/  LOP3.LUT R2, R2, 0x200, R4, 0xf8, !PT ;  /* 0x0000020002027812 */ /* 0x000fc800078ef804 */
[----:B------:R-:W-:Y:S01]  /*13940*/  LEA R4, R25, R2, 0xd ;  /* 0x0000000219047211 */ /* 0x000fe200078e68ff */
[----:B------:R-:W-:Y:S06]  /*13950*/  BRA.DIV UR4, `(.L_x_13421) ;  /* 0x0000005604b07947 */ /* 0x000fec000b800000 */
[----:B------:R-:W1:Y:S01]  /*13960*/  S2R R2, SR_TID.X ;  /* 0x0000000000027919 */ /* 0x000e620000002100 */
[----:B------:R-:W-:Y:S01]  /*13970*/  ULDC UR4, c[0x0][0x2f4] ;  /* 0x0000bd0000047ab9 */ /* 0x000fe20000000800 */
[----:B------:R-:W-:Y:S01]  /*13980*/  LEA R4, R4, R22, 0x1 ;  /* 0x0000001604047211 */ /* 0x000fe200078e08ff */
[----:B------:R-:W2:Y:S04]  /*13990*/  SHFL.IDX PT, R14, R23, RZ, 0x181f ;  /* 0x00181fff170e7589 */ /* 0x000ea800000e0000 */
[----:B0-----:R-:W0:Y:S01]  /*139a0*/  SHFL.IDX PT, R3, R24, RZ, 0x181f ;  /* 0x00181fff18037589 */ /* 0x001e2200000e0000 */
[----:B-1----:R-:W-:-:S05]  /*139b0*/  IMAD.SHL.U32 R2, R2, 0x8, RZ ;  /* 0x0000000802027824 */ /* 0x002fca00078e00ff */
[----:B------:R-:W-:-:S04]  /*139c0*/  LOP3.LUT R2, R2, 0x38, RZ, 0xc0, !PT ;  /* 0x0000003802027812 */ /* 0x000fc800078ec0ff */
[C---:B------:R-:W-:Y:S01]  /*139d0*/  ISETP.GE.AND P0, PT, R2.reuse, UR4, PT ;  /* 0x0000000402007c0c */ /* 0x040fe2000bf06270 */
[----:B------:R-:W-:-:S03]  /*139e0*/  IMAD.SHL.U32 R5, R2, 0x2, RZ ;  /* 0x0000000202057824 */ /* 0x000fc600078e00ff */
[----:B------:R-:W-:Y:S02]  /*139f0*/  ISETP.LT.OR P1, PT, R6, 0x1, P0 ;  /* 0x000000010600780c */ /* 0x000fe40000721670 */
[----:B--2---:R-:W-:Y:S02]  /*13a00*/  IADD3 R2, P2, R14, R5, RZ ;  /* 0x000000050e027210 */ /* 0x004fe40007f5e0ff */
[----:B------:R-:W1:Y:S03]  /*13a10*/  SHFL.IDX PT, R14, R23, 0x1, 0x181f ;  /* 0x00381f00170e7f89 */ /* 0x000e6600000e0000 */
[----:B0-----:R-:W-:-:S06]  /*13a20*/  IMAD.X R3, RZ, RZ, R3, P2 ;  /* 0x000000ffff037224 */ /* 0x001fcc00010e0603 */
[----:B------:R0:W-:Y:S01]  /*13a30*/  LDGSTS.E.BYPASS.LTC128B.128 [R4+0x400], desc[UR42][R2.64], !P1 ;  /* 0x0040000002047fae */ /* 0x0001e2000c901d6a */
[----:B------:R-:W-:-:S03]  /*13a40*/  ISETP.LT.OR P1, PT, R6, 0x11, P0 ;  /* 0x000000110600780c */ /* 0x000fc60000721670 */
[----:B0-----:R-:W0:Y:S01]  /*13a50*/  SHFL.IDX PT, R3, R24, 0x1, 0x181f ;  /* 0x00381f0018037f89 */ /* 0x001e2200000e0000 */
[----:B-1----:R-:W-:-:S03]  /*13a60*/  IADD3 R2, P2, R14, R5, RZ ;  /* 0x000000050e027210 */ /* 0x002fc60007f5e0ff */
[----:B------:R-:W1:Y:S02]  /*13a70*/  SHFL.IDX PT, R14, R23, 0x2, 0x181f ;  /* 0x00581f00170e7f89 */ /* 0x000e6400000e0000 */
[----:B0-----:R-:W-:-:S05]  /*13a80*/  IMAD.X R3, RZ, RZ, R3, P2 ;  /* 0x000000ffff037224 */ /* 0x001fca00010e0603 */
        /* <DEDUP_REMOVED lines=16> */
[----:B------:R-:W1:Y:S01]  /*13b90*/  SHFL.IDX PT, R14, R23, 0x5, 0x181f ;  /* 0x00b81f00170e7f89 */ /* 0x000e6200000e0000 */
[----:B0-----:R-:W-:-:S05]  /*13ba0*/  IADD3.X R3, RZ, R3, RZ, P2, !PT ;  /* 0x00000003ff037210 */ /* 0x001fca00017fe4ff */
        /* <DEDUP_REMOVED lines=10> */
[----:B------:R-:W1:Y:S04]  /*13c50*/  SHFL.IDX PT, R24, R24, 0x7, 0x181f ;  /* 0x00f81f0018187f89 */ /* 0x000e6800000e0000 */
[----:B------:R2:W3:Y:S01]  /*13c60*/  SHFL.IDX PT, R14, R23, 0x7, 0x181f ;  /* 0x00f81f00170e7f89 */ /* 0x0004e200000e0000 */
[----:B0-----:R-:W-:-:S05]  /*13c70*/  IMAD.X R3, RZ, RZ, R3, P2 ;  /* 0x000000ffff037224 */ /* 0x001fca00010e0603 */
[----:B-1----:R2:W-:Y:S02]  /*13c80*/  LDGSTS.E.BYPASS.LTC128B.128 [R4+0x3400], desc[UR42][R2.64], !P1 ;  /* 0x0340000002047fae */ /* 0x0025e4000c901d6a */
.L_x_13617:
[----:B------:R-:W-:Y:S02]  /*13c90*/  ISETP.LT.OR P0, PT, R6, 0x71, P0 ;  /* 0x000000710600780c */ /* 0x000fe40000701670 */
[----:B--23--:R-:W-:-:S05]  /*13ca0*/  IADD3 R2, P1, R14, R5, RZ ;  /* 0x000000050e027210 */ /* 0x00cfca0007f3e0ff */
[----:B------:R-:W-:-:S06]  /*13cb0*/  IMAD.X R3, RZ, RZ, R24, P1 ;  /* 0x000000ffff037224 */ /* 0x000fcc00008e0618 */
[----:B------:R-:W-:Y:S01]  /*13cc0*/  @!PT LDS RZ, [RZ] ;  /* 0x00000000fffff984 */ /* 0x000fe20000000800 */
[----:B------:R-:W-:Y:S01]  /*13cd0*/  @!PT LDS RZ, [RZ] ;  /* 0x00000000fffff984 */ /* 0x000fe20000000800 */
[----:B------:R-:W-:Y:S01]  /*13ce0*/  @!PT LDS RZ, [RZ] ;  /* 0x00000000fffff984 */ /* 0x000fe20000000800 */
[----:B------:R0:W-:Y:S01]  /*13cf0*/  LDGSTS.E.BYPASS.LTC128B.128 [R4+0x3c00], desc[UR42][R2.64], !P0 ;  /* 0x03c0000002047fae */ /* 0x0001e2000c101d6a */
[----:B------:R-:W-:Y:S01]  /*13d00*/  PLOP3.LUT P0, PT, PT, PT, PT, 0x80, 0x0 ;  /* 0x000000000000781c */ /* 0x000fe20003f0f070 */
[----:B------:R-:W-:-:S12]  /*13d10*/  NOP ;  /* 0x0000000000007918 */ /* 0x000fd80000000000 */
.L_x_13422:
        /* <DEDUP_REMOVED lines=11> */
.L_x_13423:
[----:B------:R0:W-:Y:S01]  /*13dd0*/  SYNCS.ARRIVE.TRANS64.A1T0 RZ, [R0+URZ+0x16850], RZ ;  /* 0x016850ff00ff79a7 */ /* 0x0001e2000810003f */
[----:B------:R-:W-:-:S05]  /*13de0*/  VIADD R25, R25, 0x1 ;  /* 0x0000000119197836 */ /* 0x000fca0000000000 */
[----:B------:R-:W-:-:S04]  /*13df0*/  ISETP.NE.AND P0, PT, R25, 0x2, PT ;  /* 0x000000021900780c */ /* 0x000fc80003f05270 */
[----:B------:R-:W-:Y:S02]  /*13e00*/  SEL R3, RZ, 0x1, P0 ;  /* 0x00000001ff037807 */ /* 0x000fe40000000000 */
[----:B------:R-:W-:Y:S02]  /*13e10*/  SEL R25, R25, RZ, P0 ;  /* 0x000000ff19197207 */ /* 0x000fe40000000000 */
[----:B0-----:R-:W-:-:S07]  /*13e20*/  LOP3.LUT R28, R28, R3, RZ, 0x3c, !PT ;  /* 0x000000031c1c7212 */ /* 0x001fce00078e3cff */
.L_x_13382:
[----:B------:R-:W-:Y:S05]  /*13e30*/  BSYNC B7 ;  /* 0x0000000000077941 */ /* 0x000fea0003800000 */
.L_x_13380:
[----:B------:R-:W2:Y:S02]  /*13e40*/  LDL R0, [R1] ;  /* 0x0000000001007983 */ /* 0x000ea40000100800 */
        /* <DEDUP_REMOVED lines=11> */
.L_x_13424:
        /* <DEDUP_REMOVED lines=17> */
[----:B0-----:R-:W-:Y:S01]  /*14010*/  MOV R2, RZ ;  /* 0x000000ff00027202 */ /* 0x001fe20000000f00 */
        /* <DEDUP_REMOVED lines=18> */
.L_x_13627:
[----:B------:R-:W-:Y:S02]  /*14140*/  ULDC UR4, c[0x0][0xc38] ;  /* 0x00030e0000047ab9 */ /* 0x000fe40000000800 */
[----:B------:R-:W-:-:S04]  /*14150*/  IMAD.U32 R16, RZ, RZ, UR4 ;  /* 0x00000004ff107e24 */ /* 0x000fc8000f8e00ff */
[----:B-1----:R-:W-:-:S05]  /*14160*/  IMAD R5, R14, R16, RZ ;  /* 0x000000100e057224 */ /* 0x002fca00078e02ff */
[----:B------:R-:W-:-:S04]  /*14170*/  IADD3 R4, R4, R5, RZ ;  /* 0x0000000504047210 */ /* 0x000fc80007ffe0ff */
[----:B------:R-:W-:-:S13]  /*14180*/  ISETP.GT.AND P6, PT, R4, R0, PT ;  /* 0x000000000400720c */ /* 0x000fda0003fc4270 */
[----:B------:R-:W-:Y:S05]  /*14190*/  @P6 BRA `(.L_x_13427) ;  /* 0x00000000009c6947 */ /* 0x000fea0003800000 */
.L_x_13432:
        /* <DEDUP_REMOVED lines=14> */
.L_x_13430:
[----:B------:R-:W-:Y:S05]  /*14280*/  BSYNC B0 ;  /* 0x0000000000007941 */ /* 0x000fea0003800000 */
.L_x_13429:
        /* <DEDUP_REMOVED lines=17> */
[----:B------:R0:W1:Y:S02]  /*143a0*/  SHFL.IDX PT, R14, R3, 0x1f, 0x1f ;  /* 0x03e01f00030e7f89 */ /* 0x00006400000e0000 */
.L_x_13635:
[----:B------:R-:W-:Y:S02]  /*143b0*/  ULDC UR4, c[0x0][0xc38] ;  /* 0x00030e0000047ab9 */ /* 0x000fe40000000800 */
[----:B------:R-:W-:-:S04]  /*143c0*/  IMAD.U32 R16, RZ, RZ, UR4 ;  /* 0x00000004ff107e24 */ /* 0x000fc8000f8e00ff */
[----:B-1----:R-:W-:-:S04]  /*143d0*/  IMAD R5, R14, R16, RZ ;  /* 0x000000100e057224 */ /* 0x002fc800078e02ff */
[----:B------:R-:W-:-:S05]  /*143e0*/  IMAD.IADD R4, R5, 0x1, R4 ;  /* 0x0000000105047824 */ /* 0x000fca00078e0204 */
[----:B------:R-:W-:-:S13]  /*143f0*/  ISETP.GT.AND P6, PT, R4, R0, PT ;  /* 0x000000000400720c */ /* 0x000fda0003fc4270 */
[----:B------:R-:W-:Y:S05]  /*14400*/  @!P6 BRA `(.L_x_13432) ;  /* 0xfffffffc0064e947 */ /* 0x000fea000383ffff */
.L_x_13427:
        /* <DEDUP_REMOVED lines=8> */
.L_x_13639:
[----:B------:R-:W-:Y:S02]  /*14490*/  ISETP.NE.AND P0, PT, R6, RZ, PT ;  /* 0x000000ff0600720c */ /* 0x000fe40003f05270 */
[----:B------:R-:W-:-:S11]  /*144a0*/  MOV R14, RZ ;  /* 0x000000ff000e7202 */ /* 0x000fd60000000f00 */
[----:B------:R-:W-:Y:S05]  /*144b0*/  @!P0 BRA `(.L_x_13434) ;  /* 0x0000000000108947 */ /* 0x000fea0003800000 */
[----:B------:R-:W-:Y:S01]  /*144c0*/  UMOV UR4, 0xffffffff ;  /* 0xffffffff00047882 */ /* 0x000fe20000000000 */
[----:B------:R-:W-:Y:S02]  /*144d0*/  VIADD R12, R4, 0xffffffff ;  /* 0xffffffff040c7836 */ /* 0x000fe40000000000 */
[----:B------:R-:W-:Y:S05]  /*144e0*/  BRA.DIV UR4, `(.L_x_13435) ;  /* 0x0000005e04347947 */ /* 0x000fea000b800000 */
[----:B------:R3:W4:Y:S02]  /*144f0*/  SHFL.IDX PT, R14, R3, R12, 0x1f ;  /* 0x00001f0c030e7589 */ /* 0x00072400000e0000 */
.L_x_13434:
[----:B--2---:R-:W-:Y:S01]  /*14500*/  IABS R6, R17 ;  /* 0x0000001100067213 */ /* 0x004fe20000000000 */
[----:B----4-:R-:W-:Y:S01]  /*14510*/  IMAD R16, R14, R16, R5 ;  /* 0x000000100e107224 */ /* 0x010fe200078e0205 */
[----:B------:R-:W-:Y:S02]  /*14520*/  IADD3 R19, R4, R19, RZ ;  /* 0x0000001304137210 */ /* 0x000fe40007ffe0ff */
[----:B------:R-:W2:Y:S01]  /*14530*/  I2F.RP R7, R6 ;  /* 0x0000000600077306 */ /* 0x000ea20000209400 */
[----:B------:R-:W-:-:S07]  /*14540*/  IMAD.IADD R0, R0, 0x1, -R16 ;  /* 0x0000000100007824 */ /* 0x000fce00078e0a10 */
[----:B--2---:R-:W1:Y:S02]  /*14550*/  MUFU.RCP R7, R7 ;  /* 0x0000000700077308 */ /* 0x004e640000001000 */
[----:B-1----:R-:W-:-:S06]  /*14560*/  VIADD R2, R7, 0xffffffe ;  /* 0x0ffffffe07027836 */ /* 0x002fcc0000000000 */
[----:B0--3--:R0:W1:Y:S02]  /*14570*/  F2I.FTZ.U32.TRUNC.NTZ R3, R2 ;  /* 0x0000000200037305 */ /* 0x009064000021f000 */
[----:B0-----:R-:W-:Y:S01]  /*14580*/  MOV R2, RZ ;  /* 0x000000ff00027202 */ /* 0x001fe20000000f00 */
[----:B-1----:R-:W-:-:S04]  /*14590*/  IMAD.MOV R5, RZ, RZ, -R3 ;  /* 0x000000ffff057224 */ /* 0x002fc800078e0a03 */
        /* <DEDUP_REMOVED lines=21> */
.L_x_13428:
[----:B------:R-:W-:Y:S01]  /*146f0*/  UMOV UR4, URZ ;  /* 0x0000003f00047c82 */ /* 0x000fe20008000000 */
[----:B------:R-:W-:Y:S01]  /*14700*/  UMOV UR5, URZ ;  /* 0x0000003f00057c82 */ /* 0x000fe20008000000 */
[----:B------:R-:W-:Y:S01]  /*14710*/  ULDC UR6, c[0x0][0xc3c] ;  /* 0x00030f0000067ab9 */ /* 0x000fe20000000800 */
[----:B------:R-:W-:Y:S01]  /*14720*/  IMAD.MOV.U32 R16, RZ, RZ, R0 ;  /* 0x000000ffff107224 */ /* 0x000fe200078e0000 */
[----:B------:R-:W-:Y:S01]  /*14730*/  MOV R18, UR5 ;  /* 0x0000000500127c02 */ /* 0x000fe20008000f00 */
[----:B------:R-:W-:Y:S02]  /*14740*/  IMAD.U32 R17, RZ, RZ, UR4 ;  /* 0x00000004ff117e24 */ /* 0x000fe4000f8e00ff */
[----:B------:R-:W-:-:S07]  /*14750*/  IMAD.U32 R19, RZ, RZ, UR6 ;  /* 0x00000006ff137e24 */ /* 0x000fce000f8e00ff */
.L_x_13436:
        /* <DEDUP_REMOVED lines=10> */
.L_x_13425:
[----:B------:R-:W-:Y:S02]  /*14800*/  ULDC UR4, c[0x0][0xc3c] ;  /* 0x00030f0000047ab9 */ /* 0x000fe40000000800 */
[----:B-1----:R-:W-:-:S13]  /*14810*/  ISETP.GE.AND P0, PT, R19, UR4, PT ;  /* 0x0000000413007c0c */ /* 0x002fda000bf06270 */
[----:B------:R-:W-:Y:S05]  /*14820*/  @!P0 BRA `(.L_x_13437) ;  /* 0xffffffa800048947 */ /* 0x000fea000383ffff */
[----:B------:R-:W-:Y:S05]  /*14830*/  BSYNC B8 ;  /* 0x0000000000087941 */ /* 0x000fea0003800000 */
.L_x_13344:
[----:B--2---:R-:W2:Y:S01]  /*14840*/  LDL.LU R0, [R1+0x40] ;  /* 0x0000400001007983 */ /* 0x004ea20000300800 */
[----:B------:R-:W-:Y:S01]  /*14850*/  BSSY B0, `(.L_x_13438) ;  /* 0x000000b000007945 */ /* 0x000fe20003800000 */
[----:B------:R-:W1:Y:S01]  /*14860*/  S2R R5, SR_CgaCtaId ;  /* 0x0000000000057919 */ /* 0x000e620000008800 */
[----:B--2---:R-:W-:-:S05]  /*14870*/  VIADD R0, R0, 0x1 ;  /* 0x0000000100007836 */ /* 0x004fca0000000000 */
[----:B0-----:R-:W-:-:S04]  /*14880*/  LEA.HI R2, R0, R0, RZ, 0x1 ;  /* 0x0000000000027211 */ /* 0x001fc800078f08ff */
[----:B------:R-:W-:Y:S02]  /*14890*/  LOP3.LUT R3, R2, 0xfffffffe, RZ, 0xc0, !PT ;  /* 0xfffffffe02037812 */ /* 0x000fe400078ec0ff */
[----:B------:R-:W-:-:S03]  /*148a0*/  MOV R2, 0x400 ;  /* 0x0000040000027802 */ /* 0x000fc60000000f00 */
[----:B------:R-:W-:Y:S01]  /*148b0*/  IMAD.IADD R0, R0, 0x1, -R3 ;  /* 0x0000000100007824 */ /* 0x000fe200078e0a03 */
[----:B-1----:R-:W-:-:S04]  /*148c0*/  LEA R4, R5, R2, 0x18 ;  /* 0x0000000205047211 */ /* 0x002fc800078ec0ff */
[----:B------:R-:W-:-:S04]  /*148d0*/  SHF.L.U32 R0, R0, 0x1f, RZ ;  /* 0x0000001f00007819 */ /* 0x000fc800000006ff */
[----:B------:R-:W0:Y:S02]  /*148e0*/  SYNCS.PHASECHK.TRANS64.TRYWAIT P0, [R4+URZ+0x16820], R0 ;  /* 0x01682000040075a7 */ /* 0x000e24000800017f */
[----:B0-----:R-:W-:Y:S05]  /*148f0*/  @!P0 BRA `(.L_x_13439) ;  /* 0x0000005800548947 */ /* 0x001fea0003800000 */
.L_x_13642:
[----:B------:R-:W-:Y:S05]  /*14900*/  BSYNC B0 ;  /* 0x0000000000007941 */ /* 0x000fea0003800000 */
.L_x_13438:
[----:B------:R-:W-:-:S03]  /*14910*/  UMOV UR4, 0xffffffff ;  /* 0xffffffff00047882 */ /* 0x000fc60000000000 */
[----:B------:R-:W-:Y:S05]  /*14920*/  BRA.DIV UR4, `(.L_x_13440) ;  /* 0x0000005a045c7947 */ /* 0x000fea000b800000 */
[----:B0-----:R-:W0:Y:S02]  /*14930*/  S2R R0, SR_TID.X ;  /* 0x0000000000007919 */ /* 0x001e240000002100 */
[----:B0-----:R-:W-:-:S04]  /*14940*/  SHF.R.U32.HI R0, RZ, 0x5, R0 ;  /* 0x00000005ff007819 */ /* 0x001fc80000011600 */
[----:B------:R-:W-:-:S05]  /*14950*/  LOP3.LUT R0, R0, 0x3, RZ, 0xc0, !PT ;  /* 0x0000000300007812 */ /* 0x000fca00078ec0ff */
[----:B------:R0:W1:Y:S02]  /*14960*/  SHFL.IDX PT, R14, R0, RZ, 0x1f ;  /* 0x00001fff000e7589 */ /* 0x00006400000e0000 */
.L_x_13645:
[----:B-1----:R-:W-:-:S13]  /*14970*/  ISETP.NE.AND P0, PT, R14, RZ, PT ;  /* 0x000000ff0e00720c */ /* 0x002fda0003f05270 */
[----:B------:R-:W-:Y:S05]  /*14980*/  @P0 BRA `(.L_x_13205) ;  /* 0x0000000000880947 */ /* 0x000fea0003800000 */
[----:B------:R-:W-:-:S03]  /*14990*/  UMOV UR4, 0xffffffff ;  /* 0xffffffff00047882 */ /* 0x000fc60000000000 */
[----:B------:R-:W-:Y:S05]  /*149a0*/  BRA.DIV UR4, `(.L_x_13441) ;  /* 0x0000005a04707947 */ /* 0x000fea000b800000 */
[----:B------:R-:W-:-:S13]  /*149b0*/  ELECT P6, URZ, PT ;  /* 0x00000000003f782f */ /* 0x000fda00038c0000 */
.L_x_13648:
[----:B------:R-:W-:Y:S05]  /*149c0*/  @!P6 BRA `(.L_x_13205) ;  /* 0x000000000078e947 */ /* 0x000fea0003800000 */
[----:B------:R-:W-:-:S06]  /*149d0*/  ULOP3.LUT UR4, UR36, 0x2, URZ, 0xfc, !UPT ;  /* 0x0000000224047892 */ /* 0x000fcc000f8efc3f */
[----:B0-----:R-:W-:-:S04]  /*149e0*/  MOV R0, UR4 ;  /* 0x0000000400007c02 */ /* 0x001fc80008000f00 */
[----:B------:R-:W-:-:S13]  /*149f0*/  ISETP.NE.AND P0, PT, R0, 0x3, PT ;  /* 0x000000030000780c */ /* 0x000fda0003f05270 */
[----:B------:R-:W-:Y:S05]  /*14a00*/  @!P0 BRA `(.L_x_13442) ;  /* 0x0000000000048947 */ /* 0x000fea0003800000 */
[----:B------:R-:W-:Y:S01]  /*14a10*/  BPT.TRAP 0x1 ;  /* 0x000000040000795c */ /* 0x000fe20000300000 */
.L_x_13442:
[C---:B------:R-:W-:Y:S01]  /*14a20*/  IMAD R5, R25.reuse, 0x8, R4 ;  /* 0x0000000819057824 */ /* 0x040fe200078e0204 */
[----:B------:R-:W-:Y:S01]  /*14a30*/  SHF.L.U32 R0, R28, 0x1f, RZ ;  /* 0x0000001f1c007819 */ /* 0x000fe200000006ff */
[----:B------:R-:W-:-:S03]  /*14a40*/  VIADD R25, R25, 0x1 ;  /* 0x0000000119197836 */ /* 0x000fc60000000000 */
[----:B------:R-:W0:Y:S02]  /*14a50*/  SYNCS.PHASECHK.TRANS64.TRYWAIT P1, [R5+URZ+0x16840], R0 ;  /* 0x01684000050075a7 */ /* 0x000e24000802017f */
[----:B------:R-:W-:-:S04]  /*14a60*/  ISETP.NE.AND P2, PT, R25, 0x2, PT ;  /* 0x000000021900780c */ /* 0x000fc80003f45270 */
[----:B------:R-:W-:Y:S01]  /*14a70*/  SEL R3, RZ, 0x1, P2 ;  /* 0x00000001ff037807 */ /* 0x000fe20001000000 */
[----:B0-----:R-:W-:Y:S08]  /*14a80*/  @!P1 BRA `(.L_x_13443) ;  /* 0x0000005800589947 */ /* 0x001ff00003800000 */
.L_x_13649:
[----:B------:R-:W-:Y:S02]  /*14a90*/  SEL R25, R25, RZ, P2 ;  /* 0x000000ff19197207 */ /* 0x000fe40001000000 */
[----:B------:R-:W-:Y:S01]  /*14aa0*/  LOP3.LUT R2, R28, R3, RZ, 0x3c, !PT ;  /* 0x000000031c027212 */ /* 0x000fe200078e3cff */
[----:B------:R-:W-:Y:S06]  /*14ab0*/  @!P0 BRA `(.L_x_13444) ;  /* 0x0000000000048947 */ /* 0x000fec0003800000 */
[----:B------:R-:W-:Y:S01]  /*14ac0*/  BPT.TRAP 0x1 ;  /* 0x000000040000795c */ /* 0x000fe20000300000 */
.L_x_13444:
[----:B------:R-:W-:Y:S01]  /*14ad0*/  IMAD R25, R25, 0x8, R4 ;  /* 0x0000000819197824 */ /* 0x000fe200078e0204 */
[----:B------:R-:W-:-:S04]  /*14ae0*/  SHF.L.U32 R2, R2, 0x1f, RZ ;  /* 0x0000001f02027819 */ /* 0x000fc800000006ff */
[----:B------:R-:W1:Y:S02]  /*14af0*/  SYNCS.PHASECHK.TRANS64.TRYWAIT P1, [R25+URZ+0x16840], R2 ;  /* 0x01684002190075a7 */ /* 0x000e64000802017f */
[----:B-1----:R-:W-:Y:S05]  /*14b00*/  @!P1 BRA `(.L_x_13445) ;  /* 0x00000058004c9947 */ /* 0x002fea0003800000 */
.L_x_13650:
[----:B------:R-:W-:Y:S05]  /*14b10*/  @!P0 BRA `(.L_x_13446) ;  /* 0x0000000000048947 */ /* 0x000fea0003800000 */
[----:B------:R-:W-:Y:S01]  /*14b20*/  BPT.TRAP 0x1 ;  /* 0x000000040000795c */ /* 0x000fe20000300000 */
.L_x_13446:
[----:B------:R-:W2:Y:S02]  /*14b30*/  SYNCS.PHASECHK.TRANS64.TRYWAIT P1, [R5+URZ+0x16860], R0 ;  /* 0x01686000050075a7 */ /* 0x000ea4000802017f */
[----:B--2---:R-:W-:Y:S05]  /*14b40*/  @!P1 BRA `(.L_x_13447) ;  /* 0x0000005800509947 */ /* 0x004fea0003800000 */
.L_x_13651:
[----:B------:R-:W-:Y:S05]  /*14b50*/  @!P0 BRA `(.L_x_13448) ;  /* 0x0000000000048947 */ /* 0x000fea0003800000 */
[----:B------:R-:W-:Y:S01]  /*14b60*/  BPT.TRAP 0x1 ;  /* 0x000000040000795c */ /* 0x000fe20000300000 */
.L_x_13448:
[----:B---3--:R3:W4:Y:S02]  /*14b70*/  SYNCS.PHASECHK.TRANS64.TRYWAIT P0, [R25+URZ+0x16860], R2 ;  /* 0x01686002190075a7 */ /* 0x008724000800017f */
[----:B----4-:R-:W-:Y:S05]  /*14b80*/  @!P0 NANOSLEEP.SYNCS 0x989680 ;  /* 0x009896800000895d */ /* 0x010fea0003900000 */
[----:B------:R-:W4:Y:S02]  /*14b90*/  @!P0 SYNCS.PHASECHK.TRANS64 P0, [R25+URZ+0x16860], R2 ;  /* 0x01686002190085a7 */ /* 0x000f24000800007f */
[----:B----4-:R-:W-:Y:S05]  /*14ba0*/  @!P0 BRA `(.L_x_13448) ;  /* 0xfffffffc00f08947 */ /* 0x010fea000383ffff */
.L_x_13205:
[----:B------:R-:W-:Y:S05]  /*14bb0*/  BSYNC B9 ;  /* 0x0000000000097941 */ /* 0x000fea0003800000 */
.L_x_13202:
[----:B------:R-:W-:Y:S05]  /*14bc0*/  EXIT ;  /* 0x000000000000794d */ /* 0x000fea0003800000 */
.L_x_13223:
[----:B0-----:R0:W1:Y:S02]  /*14bd0*/  SYNCS.PHASECHK.TRANS64.TRYWAIT P6, [R71+URZ+0x16890], R79 ;  /* 0x0168904f470075a7 */ /* 0x00106400080c017f */
[----:B-1----:R-:W-:Y:S05]  /*14be0*/  @!P6 NANOSLEEP.SYNCS 0x989680 ;  /* 0x009896800000e95d */ /* 0x002fea0003900000 */
[----:B------:R-:W1:Y:S02]  /*14bf0*/  @!P6 SYNCS.PHASECHK.TRANS64 P6, [R71+URZ+0x16890], R79 ;  /* 0x0168904f4700e5a7 */ /* 0x000e6400080c007f */
[----:B-1----:R-:W-:Y:S05]  /*14c00*/  @!P6 BRA `(.L_x_13223) ;  /* 0xfffffffc00f0e947 */ /* 0x002fea000383ffff */
[----:B------:R-:W-:Y:S05]  /*14c10*/  BRA `(.L_x_13449) ;  /* 0xfffffedc00a07947 */ /* 0x000fea000383ffff */
.L_x_13224:
        /* <DEDUP_REMOVED lines=8> */
.L_x_13451:
[----:B------:R-:W-:Y:S05]  /*14ca0*/  BSYNC B1 ;  /* 0x0000000000017941 */ /* 0x000fea0003800000 */
.L_x_13450:
        /* <DEDUP_REMOVED lines=8> */
.L_x_13452:
[----:B------:R-:W-:Y:S05]  /*14d30*/  BRA `(.L_x_13453) ;  /* 0xfffffedc006c7947 */ /* 0x000fea000383ffff */
.L_x_13233:
[----:B------:R-:W-:Y:S01]  /*14d40*/  BSSY B1, `(.L_x_13454) ;  /* 0x0000008000017945 */ /* 0x000fe20003800000 */
[----:B0---4-:R-:W-:Y:S01]  /*14d50*/  IMAD.MOV.U32 R13, RZ, RZ, R85 ;  /* 0x000000ffff0d7224 */ /* 0x011fe200078e0055 */
[----:B------:R-:W-:Y:S01]  /*14d60*/  MOV R15, 0xffffffff ;  /* 0xffffffff000f7802 */ /* 0x000fe20000000f00 */
[----:B------:R-:W-:Y:S02]  /*14d70*/  IMAD.MOV.U32 R12, RZ, RZ, 0x1 ;  /* 0x00000001ff0c7424 */ /* 0x000fe400078e00ff */
[----:B------:R-:W-:-:S07]  /*14d80*/  IMAD.MOV.U32 R11, RZ, RZ, 0x1c1f ;  /* 0x00001c1fff0b7424 */ /* 0x000fce00078e00ff */
[----:B-123--:R-:W-:Y:S05]  /*14d90*/  WARPSYNC.COLLECTIVE R15, `(.L_x_13455) ;  /* 0x000000000f087348 */ /* 0x00efea0003c00000 */
[----:B---3--:R0:W3:Y:S02]  /*14da0*/  SHFL.IDX P6, R14, R13, R12, R11 ;  /* 0x0000000c0d0e7389 */ /* 0x0080e400000c000b */
[----:B0123--:R-:W-:Y:S01]  /*14db0*/  ENDCOLLECTIVE ;  /* 0x000000000000791b */ /* 0x00ffe20003800000 */
.L_x_13455:
[----:B------:R-:W-:Y:S05]  /*14dc0*/  BSYNC B1 ;  /* 0x0000000000017941 */ /* 0x000fea0003800000 */
.L_x_13454:
        /* <DEDUP_REMOVED lines=8> */
.L_x_13456:
[----:B------:R-:W-:Y:S05]  /*14e50*/  BRA `(.L_x_13457) ;  /* 0xfffffee000d87947 */ /* 0x000fea000383ffff */
.L_x_13245:
[----:B--2---:R2:W3:Y:S02]  /*14e60*/  SYNCS.PHASECHK.TRANS64.TRYWAIT P4, [R71+URZ+0x16890], R79 ;  /* 0x0168904f470075a7 */ /* 0x0044e4000808017f */
[----:B---3--:R-:W-:Y:S05]  /*14e70*/  @!P4 NANOSLEEP.SYNCS 0x989680 ;  /* 0x009896800000c95d */ /* 0x008fea0003900000 */
[----:B------:R-:W3:Y:S02]  /*14e80*/  @!P4 SYNCS.PHASECHK.TRANS64 P4, [R71+URZ+0x16890], R79 ;  /* 0x0168904f4700c5a7 */ /* 0x000ee4000808007f */
[----:B---3--:R-:W-:Y:S05]  /*14e90*/  @!P4 BRA `(.L_x_13245) ;  /* 0xfffffffc00f0c947 */ /* 0x008fea000383ffff */
[----:B------:R-:W-:Y:S05]  /*14ea0*/  BRA `(.L_x_13458) ;  /* 0xfffffeec00c87947 */ /* 0x000fea000383ffff */
.L_x_13246:
[----:B------:R-:W-:Y:S01]  /*14eb0*/  BSSY B1, `(.L_x_13459) ;  /* 0x0000008000017945 */ /* 0x000fe20003800000 */
[----:B0-----:R-:W-:Y:S01]  /*14ec0*/  IMAD.MOV.U32 R13, RZ, RZ, R85 ;  /* 0x000000ffff0d7224 */ /* 0x001fe200078e0055 */
[----:B------:R-:W-:Y:S01]  /*14ed0*/  MOV R11, 0x1c1f ;  /* 0x00001c1f000b7802 */ /* 0x000fe20000000f00 */
[----:B------:R-:W-:Y:S02]  /*14ee0*/  IMAD.MOV.U32 R12, RZ, RZ, RZ ;  /* 0x000000ffff0c7224 */ /* 0x000fe400078e00ff */
[----:B------:R-:W-:-:S07]  /*14ef0*/  IMAD.MOV.U32 R15, RZ, RZ, -0x1 ;  /* 0xffffffffff0f7424 */ /* 0x000fce00078e00ff */
[----:B--2---:R-:W-:Y:S05]  /*14f00*/  WARPSYNC.COLLECTIVE R15, `(.L_x_13460) ;  /* 0x000000000f087348 */ /* 0x004fea0003c00000 */
[----:B------:R0:W1:Y:S02]  /*14f10*/  SHFL.IDX P6, R14, R13, R12, R11 ;  /* 0x0000000c0d0e7389 */ /* 0x00006400000c000b */
[----:B012---:R-:W-:Y:S01]  /*14f20*/  ENDCOLLECTIVE ;  /* 0x000000000000791b */ /* 0x007fe20003800000 */
.L_x_13460:
[----:B------:R-:W-:Y:S05]  /*14f30*/  BSYNC B1 ;  /* 0x0000000000017941 */ /* 0x000fea0003800000 */
.L_x_13459:
        /* <DEDUP_REMOVED lines=8> */
.L_x_13461:
[----:B------:R-:W-:Y:S01]  /*14fc0*/  IMAD.MOV.U32 R82, RZ, RZ, R14 ;  /* 0x000000ffff527224 */ /* 0x000fe200078e000e */
[----:B------:R-:W-:Y:S06]  /*14fd0*/  BRA `(.L_x_13462) ;  /* 0xfffffeec00947947 */ /* 0x000fec000383ffff */
.L_x_13251:
[----:B------:R-:W-:Y:S01]  /*14fe0*/  BSSY B1, `(.L_x_13463) ;  /* 0x0000008000017945 */ /* 0x000fe20003800000 */
[----:B0-----:R-:W-:Y:S01]  /*14ff0*/  MOV R13, R85 ;  /* 0x00000055000d7202 */ /* 0x001fe20000000f00 */
[----:B------:R-:W-:Y:S02]  /*15000*/  IMAD.MOV.U32 R12, RZ, RZ, 0x1 ;  /* 0x00000001ff0c7424 */ /* 0x000fe400078e00ff */
[----:B------:R-:W-:Y:S02]  /*15010*/  IMAD.MOV.U32 R11, RZ, RZ, 0x1c1f ;  /* 0x00001c1fff0b7424 */ /* 0x000fe400078e00ff */
[----:B------:R-:W-:-:S07]  /*15020*/  IMAD.MOV.U32 R15, RZ, RZ, -0x1 ;  /* 0xffffffffff0f7424 */ /* 0x000fce00078e00ff */
[----:B-1234-:R-:W-:Y:S05]  /*15030*/  WARPSYNC.COLLECTIVE R15, `(.L_x_13464) ;  /* 0x000000000f087348 */ /* 0x01efea0003c00000 */
[----:B------:R0:W0:Y:S02]  /*15040*/  SHFL.IDX P6, R14, R13, R12, R11 ;  /* 0x0000000c0d0e7389 */ /* 0x00002400000c000b */
[----:B01234-:R-:W-:Y:S01]  /*15050*/  ENDCOLLECTIVE ;  /* 0x000000000000791b */ /* 0x01ffe20003800000 */
.L_x_13464:
[----:B------:R-:W-:Y:S05]  /*15060*/  BSYNC B1 ;  /* 0x0000000000017941 */ /* 0x000fea0003800000 */
.L_x_13463:
        /* <DEDUP_REMOVED lines=8> */
.L_x_13465:
[----:B------:R-:W-:Y:S01]  /*150f0*/  IMAD.MOV.U32 R84, RZ, RZ, R14 ;  /* 0x000000ffff547224 */ /* 0x000fe200078e000e */
[----:B------:R-:W-:Y:S06]  /*15100*/  BRA `(.L_x_13466) ;  /* 0xfffffef400247947 */ /* 0x000fec000383ffff */
.L_x_13256:
[----:B0-----:R0:W1:Y:S02]  /*15110*/  SYNCS.PHASECHK.TRANS64.TRYWAIT P3, [R71+URZ+0x16890], R79 ;  /* 0x0168904f470075a7 */ /* 0x001064000806017f */
[----:B-1----:R-:W-:Y:S05]  /*15120*/  @!P3 NANOSLEEP.SYNCS 0x989680 ;  /* 0x009896800000b95d */ /* 0x002fea0003900000 */
[----:B------:R-:W1:Y:S02]  /*15130*/  @!P3 SYNCS.PHASECHK.TRANS64 P3, [R71+URZ+0x16890], R79 ;  /* 0x0168904f4700b5a7 */ /* 0x000e64000806007f */
[----:B-1----:R-:W-:Y:S05]  /*15140*/  @!P3 BRA `(.L_x_13256) ;  /* 0xfffffffc00f0b947 */ /* 0x002fea000383ffff */
[----:B------:R-:W-:Y:S05]  /*15150*/  BRA `(.L_x_13467) ;  /* 0xfffffefc002c7947 */ /* 0x000fea000383ffff */
.L_x_13257:
        /* <DEDUP_REMOVED lines=8> */
.L_x_13469:
[----:B------:R-:W-:Y:S05]  /*151e0*/  BSYNC B1 ;  /* 0x0000000000017941 */ /* 0x000fea0003800000 */
.L_x_13468:
        /* <DEDUP_REMOVED lines=8> */
.L_x_13470:
[----:B------:R-:W-:Y:S01]  /*15270*/  IMAD.MOV.U32 R37, RZ, RZ, R14 ;  /* 0x000000ffff257224 */ /* 0x000fe200078e000e */
[----:B------:R-:W-:Y:S06]  /*15280*/  BRA `(.L_x_13471) ;  /* 0xfffffefc00507947 */ /* 0x000fec000383ffff */
.L_x_13260:
        /* <DEDUP_REMOVED lines=8> */
.L_x_13473:
[----:B------:R-:W-:Y:S05]  /*15310*/  BSYNC B1 ;  /* 0x0000000000017941 */ /* 0x000fea0003800000 */
.L_x_13472:
        /* <DEDUP_REMOVED lines=8> */
.L_x_13474:
[----:B------:R-:W-:Y:S01]  /*153a0*/  IMAD.MOV.U32 R37, RZ, RZ, R14 ;  /* 0x000000ffff257224 */ /* 0x000fe200078e000e */
[----:B------:R-:W-:Y:S06]  /*153b0*/  BRA `(.L_x_13475) ;  /* 0xfffffefc004c7947 */ /* 0x000fec000383ffff */
.L_x_13264:
[----:B0-----:R0:W4:Y:S02]  /*153c0*/  SYNCS.PHASECHK.TRANS64.TRYWAIT P4, [R71+URZ+0x168b0], R79 ;  /* 0x0168b04f470075a7 */ /* 0x001124000808017f */
[----:B----4-:R-:W-:Y:S05]  /*153d0*/  @!P4 NANOSLEEP.SYNCS 0x989680 ;  /* 0x009896800000c95d */ /* 0x010fea0003900000 */
[----:B------:R-:W4:Y:S02]  /*153e0*/  @!P4 SYNCS.PHASECHK.TRANS64 P4, [R71+URZ+0x168b0], R79 ;  /* 0x0168b04f4700c5a7 */ /* 0x000f24000808007f */
[----:B----4-:R-:W-:Y:S05]  /*153f0*/  @!P4 BRA `(.L_x_13264) ;  /* 0xfffffffc00f0c947 */ /* 0x010fea000383ffff */
[----:B------:R-:W-:Y:S05]  /*15400*/  BRA `(.L_x_13476) ;  /* 0xfffffefc00c47947 */ /* 0x000fea000383ffff */
.L_x_13272:
[----:B------:R-:W0:Y:S01]  /*15410*/  S2R R4, SR_TID.X ;  /* 0x0000000000047919 */ /* 0x000e220000002100 */
[----:B------:R-:W-:Y:S01]  /*15420*/  BSSY B0, `(.L_x_13477) ;  /* 0x000000c000007945 */ /* 0x000fe20003800000 */
[----:B------:R-:W-:Y:S01]  /*15430*/  MOV R12, RZ ;  /* 0x000000ff000c7202 */ /* 0x000fe20000000f00 */
[----:B------:R-:W-:Y:S02]  /*15440*/  IMAD.MOV.U32 R11, RZ, RZ, 0x1f ;  /* 0x0000001fff0b7424 */ /* 0x000fe400078e00ff */
[----:B------:R-:W-:Y:S02]  /*15450*/  IMAD.MOV.U32 R15, RZ, RZ, -0x1 ;  /* 0xffffffffff0f7424 */ /* 0x000fe400078e00ff */
        /* <DEDUP_REMOVED lines=8> */
.L_x_13478:
[----:B------:R-:W-:Y:S05]  /*154e0*/  BSYNC B0 ;  /* 0x0000000000007941 */ /* 0x000fea0003800000 */
.L_x_13477:
[----:B------:R1:W-:Y:S01]  /*154f0*/  STL [R1+0x20], R14 ;  /* 0x0000200e01007387 */ /* 0x0003e20000100800 */
[----:B------:R-:W-:Y:S05]  /*15500*/  BRA `(.L_x_13479) ;  /* 0xffffff0400447947 */ /* 0x000fea000383ffff */
.L_x_13284:
[----:B------:R-:W-:Y:S01]  /*15510*/  BSSY B1, `(.L_x_13480) ;  /* 0x0000008000017945 */ /* 0x000fe20003800000 */
[----:B------:R-:W-:Y:S01]  /*15520*/  IMAD.MOV.U32 R13, RZ, RZ, R26 ;  /* 0x000000ffff0d7224 */ /* 0x000fe200078e001a */
[----:B------:R-:W-:Y:S01]  /*15530*/  MOV R12, RZ ;  /* 0x000000ff000c7202 */ /* 0x000fe20000000f00 */
[----:B------:R-:W-:Y:S02]  /*15540*/  IMAD.MOV.U32 R11, RZ, RZ, 0x1c1f ;  /* 0x00001c1fff0b7424 */ /* 0x000fe400078e00ff */
[----:B------:R-:W-:-:S07]  /*15550*/  IMAD.MOV.U32 R15, RZ, RZ, -0x1 ;  /* 0xffffffffff0f7424 */ /* 0x000fce00078e00ff */
[----:B-1----:R-:W-:Y:S05]  /*15560*/  WARPSYNC.COLLECTIVE R15, `(.L_x_13481) ;  /* 0x000000000f087348 */ /* 0x002fea0003c00000 */
[----:B-1----:R0:W1:Y:S02]  /*15570*/  SHFL.IDX P6, R14, R13, R12, R11 ;  /* 0x0000000c0d0e7389 */ /* 0x00206400000c000b */
[----:B01----:R-:W-:Y:S01]  /*15580*/  ENDCOLLECTIVE ;  /* 0x000000000000791b */ /* 0x003fe20003800000 */
.L_x_13481:
[----:B------:R-:W-:Y:S05]  /*15590*/  BSYNC B1 ;  /* 0x0000000000017941 */ /* 0x000fea0003800000 */
.L_x_13480:
        /* <DEDUP_REMOVED lines=8> */
.L_x_13482:
[----:B------:R-:W-:Y:S01]  /*15620*/  IMAD.MOV.U32 R13, RZ, RZ, R28 ;  /* 0x000000ffff0d7224 */ /* 0x000fe200078e001c */
[----:B------:R-:W-:-:S07]  /*15630*/  MOV R0, R14 ;  /* 0x0000000e00007202 */ /* 0x000fce0000000f00 */
[----:B------:R-:W-:Y:S05]  /*15640*/  WARPSYNC.COLLECTIVE R15, `(.L_x_13483) ;  /* 0x000000000f087348 */ /* 0x000fea0003c00000 */
[----:B------:R0:W1:Y:S02]  /*15650*/  SHFL.IDX P6, R14, R13, R12, R11 ;  /* 0x0000000c0d0e7389 */ /* 0x00006400000c000b */
[----:B01----:R-:W-:Y:S01]  /*15660*/  ENDCOLLECTIVE ;  /* 0x000000000000791b */ /* 0x003fe20003800000 */
.L_x_13483:
[----:B------:R-:W-:Y:S02]  /*15670*/  IMAD.MOV.U32 R13, RZ, RZ, R27 ;  /* 0x000000ffff0d7224 */ /* 0x000fe400078e001b */
[----:B------:R-:W-:-:S07]  /*15680*/  IMAD.MOV.U32 R5, RZ, RZ, R14 ;  /* 0x000000ffff057224 */ /* 0x000fce00078e000e */
[----:B------:R-:W-:Y:S05]  /*15690*/  WARPSYNC.COLLECTIVE R15, `(.L_x_13484) ;  /* 0x000000000f087348 */ /* 0x000fea0003c00000 */
[----:B------:R0:W1:Y:S02]  /*156a0*/  SHFL.IDX P6, R14, R13, R12, R11 ;  /* 0x0000000c0d0e7389 */ /* 0x00006400000c000b */
[----:B01----:R-:W-:Y:S01]  /*156b0*/  ENDCOLLECTIVE ;  /* 0x000000000000791b */ /* 0x003fe20003800000 */
.L_x_13484:
[----:B------:R-:W-:Y:S05]  /*156c0*/  BRA `(.L_x_13485) ;  /* 0xffffff0800547947 */ /* 0x000fea000383ffff */
.L_x_13288:
[----:B0-----:R0:W1:Y:S02]  /*156d0*/  SYNCS.PHASECHK.TRANS64.TRYWAIT P0, [R18+URZ+0x16800], R15 ;  /* 0x0168000f120075a7 */ /* 0x001064000800017f */
[----:B-1----:R-:W-:Y:S05]  /*156e0*/  @!P0 NANOSLEEP.SYNCS 0x989680 ;  /* 0x009896800000895d */ /* 0x002fea0003900000 */
[----:B------:R-:W1:Y:S02]  /*156f0*/  @!P0 SYNCS.PHASECHK.TRANS64 P0, [R18+URZ+0x16800], R15 ;  /* 0x0168000f120085a7 */ /* 0x000e64000800007f */
[----:B-1----:R-:W-:Y:S05]  /*15700*/  @!P0 BRA `(.L_x_13288) ;  /* 0xfffffffc00f08947 */ /* 0x002fea000383ffff */
[----:B------:R-:W-:Y:S05]  /*15710*/  BRA `(.L_x_13486) ;  /* 0xffffff0c00907947 */ /* 0x000fea000383ffff */
.L_x_13296:
[----:B------:R-:W-:Y:S01]  /*15720*/  BSSY B1, `(.L_x_13487) ;  /* 0x0000008000017945 */ /* 0x000fe20003800000 */
[----:B------:R-:W-:Y:S01]  /*15730*/  MOV R13, R26 ;  /* 0x0000001a000d7202 */ /* 0x000fe20000000f00 */
[----:B------:R-:W-:Y:S02]  /*15740*/  IMAD.MOV.U32 R12, RZ, RZ, RZ ;  /* 0x000000ffff0c7224 */ /* 0x000fe400078e00ff */
[----:B------:R-:W-:Y:S02]  /*15750*/  IMAD.MOV.U32 R11, RZ, RZ, 0x1c1f ;  /* 0x00001c1fff0b7424 */ /* 0x000fe400078e00ff */
[----:B------:R-:W-:-:S07]  /*15760*/  IMAD.MOV.U32 R15, RZ, RZ, -0x1 ;  /* 0xffffffffff0f7424 */ /* 0x000fce00078e00ff */
[----:B-1----:R-:W-:Y:S05]  /*15770*/  WARPSYNC.COLLECTIVE R15, `(.L_x_13488) ;  /* 0x000000000f087348 */ /* 0x002fea0003c00000 */
[----:B-1----:R0:W1:Y:S02]  /*15780*/  SHFL.IDX P6, R14, R13, R12, R11 ;  /* 0x0000000c0d0e7389 */ /* 0x00206400000c000b */
[----:B01----:R-:W-:Y:S01]  /*15790*/  ENDCOLLECTIVE ;  /* 0x000000000000791b */ /* 0x003fe20003800000 */
.L_x_13488:
[----:B------:R-:W-:Y:S05]  /*157a0*/  BSYNC B1 ;  /* 0x0000000000017941 */ /* 0x000fea0003800000 */
.L_x_13487:
        /* <DEDUP_REMOVED lines=8> */
.L_x_13489:
[----:B------:R-:W-:Y:S02]  /*15830*/  IMAD.MOV.U32 R13, RZ, RZ, R28 ;  /* 0x000000ffff0d7224 */ /* 0x000fe400078e001c */
[----:B------:R-:W-:-:S07]  /*15840*/  IMAD.MOV.U32 R3, RZ, RZ, R14 ;  /* 0x000000ffff037224 */ /* 0x000fce00078e000e */
[----:B------:R-:W-:Y:S05]  /*15850*/  WARPSYNC.COLLECTIVE R15, `(.L_x_13490) ;  /* 0x000000000f087348 */ /* 0x000fea0003c00000 */
[----:B------:R0:W1:Y:S02]  /*15860*/  SHFL.IDX P6, R14, R13, R12, R11 ;  /* 0x0000000c0d0e7389 */ /* 0x00006400000c000b */
[----:B01----:R-:W-:Y:S01]  /*15870*/  ENDCOLLECTIVE ;  /* 0x000000000000791b */ /* 0x003fe20003800000 */
.L_x_13490:
[----:B------:R-:W-:Y:S01]  /*15880*/  MOV R13, R27 ;  /* 0x0000001b000d7202 */ /* 0x000fe20000000f00 */
[----:B------:R-:W-:-:S07]  /*15890*/  IMAD.MOV.U32 R20, RZ, RZ, R14 ;  /* 0x000000ffff147224 */ /* 0x000fce00078e000e */
[----:B------:R-:W-:Y:S05]  /*158a0*/  WARPSYNC.COLLECTIVE R15, `(.L_x_13491) ;  /* 0x000000000f087348 */ /* 0x000fea0003c00000 */
[----:B------:R0:W1:Y:S02]  /*158b0*/  SHFL.IDX P6, R14, R13, R12, R11 ;  /* 0x0000000c0d0e7389 */ /* 0x00006400000c000b */
[----:B01----:R-:W-:Y:S01]  /*158c0*/  ENDCOLLECTIVE ;  /* 0x000000000000791b */ /* 0x003fe20003800000 */
.L_x_13491:
[----:B------:R-:W-:Y:S05]  /*158d0*/  BRA `(.L_x_13492) ;  /* 0xffffff1400f87947 */ /* 0x000fea000383ffff */
.L_x_13300:
[----:B0-----:R0:W1:Y:S02]  /*158e0*/  SYNCS.PHASECHK.TRANS64.TRYWAIT P1, [R18+URZ+0x16800], R25 ;  /* 0x01680019120075a7 */ /* 0x001064000802017f */
[----:B-1----:R-:W-:Y:S05]  /*158f0*/  @!P1 NANOSLEEP.SYNCS 0x989680 ;  /* 0x009896800000995d */ /* 0x002fea0003900000 */
[----:B------:R-:W1:Y:S02]  /*15900*/  @!P1 SYNCS.PHASECHK.TRANS64 P1, [R18+URZ+0x16800], R25 ;  /* 0x01680019120095a7 */ /* 0x000e64000802007f */
[----:B-1----:R-:W-:Y:S05]  /*15910*/  @!P1 BRA `(.L_x_13300) ;  /* 0xfffffffc00f09947 */ /* 0x002fea000383ffff */
[----:B------:R-:W-:Y:S05]  /*15920*/  BRA `(.L_x_13493) ;  /* 0xffffff1800dc7947 */ /* 0x000fea000383ffff */
.L_x_13306:
[----:B-1----:R1:W2:Y:S02]  /*15930*/  SYNCS.PHASECHK.TRANS64.TRYWAIT P1, [R3+URZ+0x16830], R4 ;  /* 0x01683004030075a7 */ /* 0x0022a4000802017f */
[----:B--2---:R-:W-:Y:S05]  /*15940*/  @!P1 NANOSLEEP.SYNCS 0x989680 ;  /* 0x009896800000995d */ /* 0x004fea0003900000 */
[----:B------:R-:W2:Y:S02]  /*15950*/  @!P1 SYNCS.PHASECHK.TRANS64 P1, [R3+URZ+0x16830], R4 ;  /* 0x01683004030095a7 */ /* 0x000ea4000802007f */
[----:B--2---:R-:W-:Y:S05]  /*15960*/  @!P1 BRA `(.L_x_13306) ;  /* 0xfffffffc00f09947 */ /* 0x004fea000383ffff */
[----:B------:R-:W-:Y:S05]  /*15970*/  BRA `(.L_x_13305) ;  /* 0xffffff28001c7947 */ /* 0x000fea000383ffff */
.L_x_13313:
[----:B-1----:R1:W2:Y:S02]  /*15980*/  SYNCS.PHASECHK.TRANS64.TRYWAIT P2, [R9+URZ+0x16830], R0 ;  /* 0x01683000090075a7 */ /* 0x0022a4000804017f */
[----:B--2---:R-:W-:Y:S05]  /*15990*/  @!P2 NANOSLEEP.SYNCS 0x989680 ;  /* 0x009896800000a95d */ /* 0x004fea0003900000 */
[----:B------:R-:W2:Y:S02]  /*159a0*/  @!P2 SYNCS.PHASECHK.TRANS64 P2, [R9+URZ+0x16830], R0 ;  /* 0x016830000900a5a7 */ /* 0x000ea4000804007f */
[----:B--2---:R-:W-:Y:S05]  /*159b0*/  @!P2 BRA `(.L_x_13313) ;  /* 0xfffffffc00f0a947 */ /* 0x004fea000383ffff */
[----:B------:R-:W-:Y:S05]  /*159c0*/  BRA `(.L_x_13312) ;  /* 0xffffff4800707947 */ /* 0x000fea000383ffff */
.L_x_13317:
[----:B-1----:R1:W2:Y:S02]  /*159d0*/  SYNCS.PHASECHK.TRANS64.TRYWAIT P1, [R4+URZ+0x16850], R0 ;  /* 0x01685000040075a7 */ /* 0x0022a4000802017f */
[----:B--2---:R-:W-:Y:S05]  /*159e0*/  @!P1 NANOSLEEP.SYNCS 0x989680 ;  /* 0x009896800000995d */ /* 0x004fea0003900000 */
[----:B------:R-:W2:Y:S02]  /*159f0*/  @!P1 SYNCS.PHASECHK.TRANS64 P1, [R4+URZ+0x16850], R0 ;  /* 0x01685000040095a7 */ /* 0x000ea4000802007f */
[----:B--2---:R-:W-:Y:S05]  /*15a00*/  @!P1 BRA `(.L_x_13317) ;  /* 0xfffffffc00f09947 */ /* 0x004fea000383ffff */
[----:B------:R-:W-:Y:S05]  /*15a10*/  BRA `(.L_x_13314) ;  /* 0xffffff4c00487947 */ /* 0x000fea000383ffff */
.L_x_13324:
[----:B-1----:R1:W2:Y:S02]  /*15a20*/  SYNCS.PHASECHK.TRANS64.TRYWAIT P1, [R12+URZ+0x16850], R5 ;  /* 0x016850050c0075a7 */ /* 0x0022a4000802017f */
[----:B--2---:R-:W-:Y:S05]  /*15a30*/  @!P1 NANOSLEEP.SYNCS 0x989680 ;  /* 0x009896800000995d */ /* 0x004fea0003900000 */
[----:B------:R-:W2:Y:S02]  /*15a40*/  @!P1 SYNCS.PHASECHK.TRANS64 P1, [R12+URZ+0x16850], R5 ;  /* 0x016850050c0095a7 */ /* 0x000ea4000802007f */
[----:B--2---:R-:W-:Y:S05]  /*15a50*/  @!P1 BRA `(.L_x_13324) ;  /* 0xfffffffc00f09947 */ /* 0x004fea000383ffff */
[----:B------:R-:W-:Y:S05]  /*15a60*/  BRA `(.L_x_13323) ;  /* 0xffffff6800107947 */ /* 0x000fea000383ffff */
.L_x_13333:
[----:B------:R-:W-:Y:S01]  /*15a70*/  IMAD.MOV.U32 R13, RZ, RZ, R20 ;  /* 0x000000ffff0d7224 */ /* 0x000fe200078e0014 */
[----:B------:R-:W-:Y:S01]  /*15a80*/  MOV R15, 0xffffffff ;  /* 0xffffffff000f7802 */ /* 0x000fe20000000f00 */
[----:B------:R-:W-:Y:S02]  /*15a90*/  IMAD.MOV.U32 R12, RZ, RZ, RZ ;  /* 0x000000ffff0c7224 */ /* 0x000fe400078e00ff */
[----:B------:R-:W-:Y:S02]  /*15aa0*/  IMAD.MOV.U32 R11, RZ, RZ, 0x181f ;  /* 0x0000181fff0b7424 */ /* 0x000fe400078e00ff */
[----:B------:R-:W-:Y:S02]  /*15ab0*/  IMAD R24, R28, 0xc0, R29 ;  /* 0x000000c01c187824 */ /* 0x000fe400078e021d */
[----:B------:R-:W-:-:S07]  /*15ac0*/  IMAD R21, R8, R25, RZ ;  /* 0x0000001908157224 */ /* 0x000fce00078e02ff */
[----:B-1----:R-:W-:Y:S05]  /*15ad0*/  WARPSYNC.COLLECTIVE R15, `(.L_x_13494) ;  /* 0x000000000f087348 */ /* 0x002fea0003c00000 */
[----:B------:R0:W2:Y:S02]  /*15ae0*/  SHFL.IDX P6, R14, R13, R12, R11 ;  /* 0x0000000c0d0e7389 */ /* 0x0000a400000c000b */
[----:B012---:R-:W-:Y:S01]  /*15af0*/  ENDCOLLECTIVE ;  /* 0x000000000000791b */ /* 0x007fe20003800000 */
.L_x_13494:
[C---:B------:R-:W-:Y:S01]  /*15b00*/  VIADD R8, R24.reuse, 0x30 ;  /* 0x0000003018087836 */ /* 0x040fe20000000000 */
[----:B------:R-:W-:-:S04]  /*15b10*/  ISETP.GE.OR P3, PT, R24, R21, P0 ;  /* 0x000000151800720c */ /* 0x000fc80000766670 */
[----:B------:R-:W-:Y:S01]  /*15b20*/  ISETP.GE.OR P4, PT, R8, R21, P0 ;  /* 0x000000150800720c */ /* 0x000fe20000786670 */
[----:B------:R-:W-:-:S05]  /*15b30*/  VIADD R8, R24, 0x60 ;  /* 0x0000006018087836 */ /* 0x000fca0000000000 */
[----:B------:R-:W-:Y:S01]  /*15b40*/  ISETP.GE.OR P2, PT, R8, R21, P0 ;  /* 0x000000150800720c */ /* 0x000fe20000746670 */
[----:B------:R-:W-:Y:S02]  /*15b50*/  IMAD.MOV.U32 R13, RZ, RZ, R7 ;  /* 0x000000ffff0d7224 */ /* 0x000fe400078e0007 */
[----:B------:R-:W-:-:S10]  /*15b60*/  IMAD.MOV.U32 R0, RZ, RZ, R14 ;  /* 0x000000ffff007224 */ /* 0x000fd400078e000e */
[----:B------:R-:W-:Y:S05]  /*15b70*/  WARPSYNC.COLLECTIVE R15, `(.L_x_13495) ;  /* 0x000000000f087348 */ /* 0x000fea0003c00000 */
[----:B------:R0:W1:Y:S02]  /*15b80*/  SHFL.IDX P6, R14, R13, R12, R11 ;  /* 0x0000000c0d0e7389 */ /* 0x00006400000c000b */
[----:B01----:R-:W-:Y:S01]  /*15b90*/  ENDCOLLECTIVE ;  /* 0x000000000000791b */ /* 0x003fe20003800000 */
.L_x_13495:
[----:B------:R-:W-:Y:S01]  /*15ba0*/  MOV R13, R20 ;  /* 0x00000014000d7202 */ /* 0x000fe20000000f00 */
[----:B------:R-:W-:Y:S02]  /*15bb0*/  IMAD.MOV.U32 R12, RZ, RZ, 0x1 ;  /* 0x00000001ff0c7424 */ /* 0x000fe400078e00ff */
[----:B------:R-:W-:-:S07]  /*15bc0*/  IMAD.MOV.U32 R3, RZ, RZ, R14 ;  /* 0x000000ffff037224 */ /* 0x000fce00078e000e */
[----:B------:R-:W-:Y:S05]  /*15bd0*/  WARPSYNC.COLLECTIVE R15, `(.L_x_13496) ;  /* 0x000000000f087348 */ /* 0x000fea0003c00000 */
[----:B------:R0:W1:Y:S02]  /*15be0*/  SHFL.IDX P6, R14, R13, R12, R11 ;  /* 0x0000000c0d0e7389 */ /* 0x00006400000c000b */
[----:B01----:R-:W-:Y:S01]  /*15bf0*/  ENDCOLLECTIVE ;  /* 0x000000000000791b */ /* 0x003fe20003800000 */
.L_x_13496:
[----:B------:R-:W-:-:S04]  /*15c00*/  @!P3 LEA R10, P5, R26, R3, 0x1 ;  /* 0x000000031a0ab211 */ /* 0x000fc800078a08ff */
[----:B------:R-:W-:Y:S01]  /*15c10*/  @!P3 LEA.HI.X R3, R26, R0, R27, 0x1, P5 ;  /* 0x000000001a03b211 */ /* 0x000fe200028f0c1b */
[----:B------:R-:W-:Y:S02]  /*15c20*/  IMAD.MOV.U32 R13, RZ, RZ, R7 ;  /* 0x000000ffff0d7224 */ /* 0x000fe400078e0007 */
[----:B------:R-:W-:-:S07]  /*15c30*/  IMAD.MOV.U32 R4, RZ, RZ, R14 ;  /* 0x000000ffff047224 */ /* 0x000fce00078e000e */
[----:B------:R-:W-:Y:S05]  /*15c40*/  WARPSYNC.COLLECTIVE R15, `(.L_x_13497) ;  /* 0x000000000f087348 */ /* 0x000fea0003c00000 */
[----:B------:R0:W1:Y:S02]  /*15c50*/  SHFL.IDX P6, R14, R13, R12, R11 ;  /* 0x0000000c0d0e7389 */ /* 0x00006400000c000b */
[----:B01----:R-:W-:Y:S01]  /*15c60*/  ENDCOLLECTIVE ;  /* 0x000000000000791b */ /* 0x003fe20003800000 */
.L_x_13497:
[----:B------:R-:W-:Y:S02]  /*15c70*/  IMAD.MOV.U32 R13, RZ, RZ, R20 ;  /* 0x000000ffff0d7224 */ /* 0x000fe400078e0014 */
[----:B------:R-:W-:Y:S01]  /*15c80*/  IMAD.MOV.U32 R12, RZ, RZ, 0x2 ;  /* 0x00000002ff0c7424 */ /* 0x000fe200078e00ff */
[----:B------:R-:W-:-:S07]  /*15c90*/  MOV R5, R14 ;  /* 0x0000000e00057202 */ /* 0x000fce0000000f00 */
[----:B------:R-:W-:Y:S05]  /*15ca0*/  WARPSYNC.COLLECTIVE R15, `(.L_x_13498) ;  /* 0x000000000f087348 */ /* 0x000fea0003c00000 */
[----:B------:R0:W1:Y:S02]  /*15cb0*/  SHFL.IDX P6, R14, R13, R12, R11 ;  /* 0x0000000c0d0e7389 */ /* 0x00006400000c000b */
[----:B01----:R-:W-:Y:S01]  /*15cc0*/  ENDCOLLECTIVE ;  /* 0x000000000000791b */ /* 0x003fe20003800000 */
.L_x_13498:
[----:B------:R-:W-:-:S04]  /*15cd0*/  @!P4 LEA R8, P1, R26, R5, 0x1 ;  /* 0x000000051a08c211 */ /* 0x000fc800078208ff */
[----:B------:R-:W-:Y:S02]  /*15ce0*/  @!P4 LEA.HI.X R9, R26, R4, R27, 0x1, P1 ;  /* 0x000000041a09c211 */ /* 0x000fe400008f0c1b */
[----:B------:R-:W-:Y:S01]  /*15cf0*/  MOV R13, R7 ;  /* 0x00000007000d7202 */ /* 0x000fe20000000f00 */
[----:B------:R-:W-:-:S07]  /*15d00*/  IMAD.MOV.U32 R6, RZ, RZ, R14 ;  /* 0x000000ffff067224 */ /* 0x000fce00078e000e */
[----:B------:R-:W-:Y:S05]  /*15d10*/  WARPSYNC.COLLECTIVE R15, `(.L_x_13499) ;  /* 0x000000000f087348 */ /* 0x000fea0003c00000 */
[----:B------:R0:W1:Y:S02]  /*15d20*/  SHFL.IDX P6, R14, R13, R12, R11 ;  /* 0x0000000c0d0e7389 */ /* 0x00006400000c000b */
[----:B01----:R-:W-:Y:S01]  /*15d30*/  ENDCOLLECTIVE ;  /* 0x000000000000791b */ /* 0x003fe20003800000 */
.L_x_13499:
[----:B------:R-:W-:Y:S01]  /*15d40*/  @!P3 IMAD.MOV.U32 R11, RZ, RZ, R3 ;  /* 0x000000ffff0bb224 */ /* 0x000fe200078e0003 */
[----:B------:R-:W-:Y:S01]  /*15d50*/  MOV R13, R20 ;  /* 0x00000014000d7202 */ /* 0x000fe20000000f00 */
[----:B------:R-:W-:-:S03]  /*15d60*/  IMAD.MOV.U32 R12, RZ, RZ, 0x3 ;  /* 0x00000003ff0c7424 */ /* 0x000fc600078e00ff */
[----:B------:R0:W-:Y:S04]  /*15d70*/  @!P3 ST.E.128 desc[UR42][R10.64], RZ ;  /* 0x000000ff0a00b985 */ /* 0x0001e8000c101d2a */
[----:B------:R1:W-:Y:S01]  /*15d80*/  @!P4 ST.E.128 desc[UR42][R8.64], RZ ;  /* 0x000000ff0800c985 */ /* 0x0003e2000c101d2a */
[----:B------:R-:W-:-:S04]  /*15d90*/  @!P2 LEA R25, P5, R26, R14, 0x1 ;  /* 0x0000000e1a19a211 */ /* 0x000fc800078a08ff */
[----:B------:R-:W-:Y:S01]  /*15da0*/  @!P2 LEA.HI.X R5, R26, R6, R27, 0x1, P5 ;  /* 0x000000061a05a211 */ /* 0x000fe200028f0c1b */
[----:B0-----:R-:W-:Y:S02]  /*15db0*/  IMAD.MOV.U32 R11, RZ, RZ, 0x181f ;  /* 0x0000181fff0b7424 */ /* 0x001fe400078e00ff */
[----:B------:R-:W-:-:S07]  /*15dc0*/  @!P2 IMAD.MOV.U32 R4, RZ, RZ, R25 ;  /* 0x000000ffff04a224 */ /* 0x000fce00078e0019 */
[----:B-1----:R-:W-:Y:S05]  /*15dd0*/  WARPSYNC.COLLECTIVE R15, `(.L_x_13500) ;  /* 0x000000000f087348 */ /* 0x002fea0003c00000 */
[----:B------:R0:W2:Y:S02]  /*15de0*/  SHFL.IDX P6, R14, R13, R12, R11 ;  /* 0x0000000c0d0e7389 */ /* 0x0000a400000c000b */
[----:B012---:R-:W-:Y:S01]  /*15df0*/  ENDCOLLECTIVE ;  /* 0x000000000000791b */ /* 0x007fe20003800000 */
.L_x_13500:
[----:B------:R0:W-:Y:S01]  /*15e00*/  @!P2 ST.E.128 desc[UR42][R4.64], RZ ;  /* 0x000000ff0400a985 */ /* 0x0001e2000c101d2a */
[----:B------:R-:W-:Y:S01]  /*15e10*/  MOV R13, R7 ;  /* 0x00000007000d7202 */ /* 0x000fe20000000f00 */
[----:B------:R-:W-:-:S07]  /*15e20*/  IMAD.MOV.U32 R0, RZ, RZ, R14 ;  /* 0x000000ffff007224 */ /* 0x000fce00078e000e */
[----:B0-----:R-:W-:Y:S05]  /*15e30*/  WARPSYNC.COLLECTIVE R15, `(.L_x_13501) ;  /* 0x000000000f087348 */ /* 0x001fea0003c00000 */
[----:B------:R1:W2:Y:S02]  /*15e40*/  SHFL.IDX P6, R14, R13, R12, R11 ;  /* 0x0000000c0d0e7389 */ /* 0x0002a400000c000b */
[----:B012---:R-:W-:Y:S01]  /*15e50*/  ENDCOLLECTIVE ;  /* 0x000000000000791b */ /* 0x007fe20003800000 */
.L_x_13501:
[----:B------:R-:W-:Y:S05]  /*15e60*/  BRA `(.L_x_13502) ;  /* 0xffffff8400847947 */ /* 0x000fea000383ffff */
.L_x_13350:
        /* <DEDUP_REMOVED lines=8> */
[----:B------:R-:W-:Y:S05]  /*15ef0*/  WARPSYNC.COLLECTIVE R15, `(.L_x_13504) ;  /* 0x000000000f087348 */ /* 0x000fea0003c00000 */
[----:B------:R0:W1:Y:S02]  /*15f00*/  SHFL.IDX P6, R14, R13, R12, R11 ;  /* 0x0000000c0d0e7389 */ /* 0x00006400000c000b */
[----:B01----:R-:W-:Y:S01]  /*15f10*/  ENDCOLLECTIVE ;  /* 0x000000000000791b */ /* 0x003fe20003800000 */
.L_x_13504:
[----:B------:R-:W-:Y:S05]  /*15f20*/  BSYNC B1 ;  /* 0x0000000000017941 */ /* 0x000fea0003800000 */
.L_x_13503:
[----:B------:R-:W-:Y:S05]  /*15f30*/  BRA `(.L_x_13505) ;  /* 0xffffff9400f07947 */ /* 0x000fea000383ffff */
.L_x_13352:
[----:B------:R-:W-:Y:S01]  /*15f40*/  BSSY B1, `(.L_x_13506) ;  /* 0x0000006000017945 */ /* 0x000fe20003800000 */
[----:B------:R-:W-:-:S07]  /*15f50*/  IMAD.MOV.U32 R15, RZ, RZ, -0x1 ;  /* 0xffffffffff0f7424 */ /* 0x000fce00078e00ff */
[----:B0-----:R-:W-:Y:S05]  /*15f60*/  WARPSYNC.COLLECTIVE R15, `(.L_x_13507) ;  /* 0x000000000f0c7348 */ /* 0x001fea0003c00000 */
[----:B------:R-:W-:Y:S02]  /*15f70*/  ELECT P6, UR62, PT ;  /* 0x00000000003e782f */ /* 0x000fe400038c0000 */
[----:B------:R-:W-:Y:S01]  /*15f80*/  MOV R14, UR62 ;  /* 0x0000003e000e7c02 */ /* 0x000fe20008000f00 */
[----:B0-----:R-:W-:Y:S10]  /*15f90*/  ENDCOLLECTIVE ;  /* 0x000000000000791b */ /* 0x001ff40003800000 */
.L_x_13507:
[----:B------:R-:W-:Y:S05]  /*15fa0*/  BSYNC B1 ;  /* 0x0000000000017941 */ /* 0x000fea0003800000 */
.L_x_13506:
[----:B------:R-:W-:Y:S05]  /*15fb0*/  BRA `(.L_x_13351) ;  /* 0xffffff9400e87947 */ /* 0x000fea000383ffff */
.L_x_13354:
[----:B0-----:R0:W1:Y:S02]  /*15fc0*/  SYNCS.PHASECHK.TRANS64.TRYWAIT P0, [R22+URZ+0x16820], R5 ;  /* 0x01682005160075a7 */ /* 0x001064000800017f */
[----:B-1----:R-:W-:Y:S05]  /*15fd0*/  @!P0 NANOSLEEP.SYNCS 0x989680 ;  /* 0x009896800000895d */ /* 0x002fea0003900000 */
[----:B------:R-:W1:Y:S02]  /*15fe0*/  @!P0 SYNCS.PHASECHK.TRANS64 P0, [R22+URZ+0x16820], R5 ;  /* 0x01682005160085a7 */ /* 0x000e64000800007f */
[----:B-1----:R-:W-:Y:S05]  /*15ff0*/  @!P0 BRA `(.L_x_13354) ;  /* 0xfffffffc00f08947 */ /* 0x002fea000383ffff */
[----:B------:R-:W-:Y:S05]  /*16000*/  BRA `(.L_x_13508) ;  /* 0xffffff9400f87947 */ /* 0x000fea000383ffff */
.L_x_13358:
[----:B0-----:R0:W1:Y:S02]  /*16010*/  SYNCS.PHASECHK.TRANS64.TRYWAIT P0, [R5+URZ+0x168a0], R6 ;  /* 0x0168a006050075a7 */ /* 0x001064000800017f */
[----:B-1----:R-:W-:Y:S05]  /*16020*/  @!P0 NANOSLEEP.SYNCS 0x989680 ;  /* 0x009896800000895d */ /* 0x002fea0003900000 */
[----:B------:R-:W1:Y:S02]  /*16030*/  @!P0 SYNCS.PHASECHK.TRANS64 P0, [R5+URZ+0x168a0], R6 ;  /* 0x0168a006050085a7 */ /* 0x000e64000800007f */
[----:B-1----:R-:W-:Y:S05]  /*16040*/  @!P0 BRA `(.L_x_13358) ;  /* 0xfffffffc00f08947 */ /* 0x002fea000383ffff */
[----:B------:R-:W-:Y:S05]  /*16050*/  BRA `(.L_x_13509) ;  /* 0xffffff9800107947 */ /* 0x000fea000383ffff */
.L_x_13363:
[----:B-1----:R1:W2:Y:S02]  /*16060*/  SYNCS.PHASECHK.TRANS64.TRYWAIT P0, [R5+URZ+0x168c0], R6 ;  /* 0x0168c006050075a7 */ /* 0x0022a4000800017f */
[----:B--2---:R-:W-:Y:S05]  /*16070*/  @!P0 NANOSLEEP.SYNCS 0x989680 ;  /* 0x009896800000895d */ /* 0x004fea0003900000 */
[----:B------:R-:W2:Y:S02]  /*16080*/  @!P0 SYNCS.PHASECHK.TRANS64 P0, [R5+URZ+0x168c0], R6 ;  /* 0x0168c006050085a7 */ /* 0x000ea4000800007f */
[----:B--2---:R-:W-:Y:S05]  /*16090*/  @!P0 BRA `(.L_x_13363) ;  /* 0xfffffffc00f08947 */ /* 0x004fea000383ffff */
[----:B------:R-:W-:Y:S05]  /*160a0*/  BRA `(.L_x_13510) ;  /* 0xffffff9800907947 */ /* 0x000fea000383ffff */
.L_x_13370:
[----:B0-----:R0:W1:Y:S02]  /*160b0*/  SYNCS.PHASECHK.TRANS64.TRYWAIT P1, [R5+URZ+0x168a0], R6 ;  /* 0x0168a006050075a7 */ /* 0x001064000802017f */
[----:B-1----:R-:W-:Y:S05]  /*160c0*/  @!P1 NANOSLEEP.SYNCS 0x989680 ;  /* 0x009896800000995d */ /* 0x002fea0003900000 */
[----:B------:R-:W1:Y:S02]  /*160d0*/  @!P1 SYNCS.PHASECHK.TRANS64 P1, [R5+URZ+0x168a0], R6 ;  /* 0x0168a006050095a7 */ /* 0x000e64000802007f */
[----:B-1----:R-:W-:Y:S05]  /*160e0*/  @!P1 BRA `(.L_x_13370) ;  /* 0xfffffffc00f09947 */ /* 0x002fea000383ffff */
[----:B------:R-:W-:Y:S05]  /*160f0*/  BRA `(.L_x_13511) ;  /* 0xffffff9c00507947 */ /* 0x000fea000383ffff */
.L_x_13375:
[----:B-1----:R1:W2:Y:S02]  /*16100*/  SYNCS.PHASECHK.TRANS64.TRYWAIT P1, [R5+URZ+0x168c0], R6 ;  /* 0x0168c006050075a7 */ /* 0x0022a4000802017f */
[----:B--2---:R-:W-:Y:S05]  /*16110*/  @!P1 NANOSLEEP.SYNCS 0x989680 ;  /* 0x009896800000995d */ /* 0x004fea0003900000 */
[----:B------:R-:W2:Y:S02]  /*16120*/  @!P1 SYNCS.PHASECHK.TRANS64 P1, [R5+URZ+0x168c0], R6 ;  /* 0x0168c006050095a7 */ /* 0x000ea4000802007f */
[----:B--2---:R-:W-:Y:S05]  /*16130*/  @!P1 BRA `(.L_x_13375) ;  /* 0xfffffffc00f09947 */ /* 0x004fea000383ffff */
[----:B------:R-:W-:Y:S05]  /*16140*/  BRA `(.L_x_13512) ;  /* 0xffffff9c00c87947 */ /* 0x000fea000383ffff */
.L_x_13388:
        /* <DEDUP_REMOVED lines=11> */
.L_x_13514:
[----:B------:R-:W-:Y:S05]  /*16200*/  BSYNC B0 ;  /* 0x0000000000007941 */ /* 0x000fea0003800000 */
.L_x_13513:
[----:B------:R-:W-:Y:S05]  /*16210*/  BRA `(.L_x_13515) ;  /* 0xffffffa800487947 */ /* 0x000fea000383ffff */
.L_x_13391:
[----:B-1----:R1:W2:Y:S02]  /*16220*/  SYNCS.PHASECHK.TRANS64.TRYWAIT P0, [R3+URZ+0x16840], R4 ;  /* 0x01684004030075a7 */ /* 0x0022a4000800017f */
[----:B--2---:R-:W-:Y:S05]  /*16230*/  @!P0 NANOSLEEP.SYNCS 0x989680 ;  /* 0x009896800000895d */ /* 0x004fea0003900000 */
[----:B------:R-:W2:Y:S02]  /*16240*/  @!P0 SYNCS.PHASECHK.TRANS64 P0, [R3+URZ+0x16840], R4 ;  /* 0x01684004030085a7 */ /* 0x000ea4000800007f */
[----:B--2---:R-:W-:Y:S05]  /*16250*/  @!P0 BRA `(.L_x_13391) ;  /* 0xfffffffc00f08947 */ /* 0x004fea000383ffff */
[----:B------:R-:W-:Y:S05]  /*16260*/  BRA `(.L_x_13516) ;  /* 0xffffffa800a87947 */ /* 0x000fea000383ffff */
.L_x_13392:
        /* <DEDUP_REMOVED lines=8> */
.L_x_13518:
[----:B------:R-:W-:Y:S05]  /*162f0*/  BSYNC B0 ;  /* 0x0000000000007941 */ /* 0x000fea0003800000 */
.L_x_13517:
        /* <DEDUP_REMOVED lines=9> */
.L_x_13519:
[----:B------:R-:W-:Y:S01]  /*16390*/  IMAD.MOV.U32 R13, RZ, RZ, R2 ;  /* 0x000000ffff0d7224 */ /* 0x000fe200078e0002 */
[----:B------:R-:W-:Y:S02]  /*163a0*/  MOV R12, 0x1 ;  /* 0x00000001000c7802 */ /* 0x000fe40000000f00 */
[----:B------:R-:W-:-:S07]  /*163b0*/  MOV R7, R14 ;  /* 0x0000000e00077202 */ /* 0x000fce0000000f00 */
[----:B------:R-:W-:Y:S05]  /*163c0*/  WARPSYNC.COLLECTIVE R15, `(.L_x_13520) ;  /* 0x000000000f087348 */ /* 0x000fea0003c00000 */
[----:B------:R0:W1:Y:S02]  /*163d0*/  SHFL.IDX P6, R14, R13, R12, R11 ;  /* 0x0000000c0d0e7389 */ /* 0x00006400000c000b */
[----:B01----:R-:W-:Y:S01]  /*163e0*/  ENDCOLLECTIVE ;  /* 0x000000000000791b */ /* 0x003fe20003800000 */
.L_x_13520:
        /* <DEDUP_REMOVED lines=15> */
.L_x_13521:
[----:B------:R-:W-:Y:S02]  /*164e0*/  @P0 IMAD R8, R5, 0x2, R22 ;  /* 0x0000000205080824 */ /* 0x000fe400078e0216 */
[----:B------:R-:W-:Y:S02]  /*164f0*/  IMAD.MOV.U32 R13, RZ, RZ, R2 ;  /* 0x000000ffff0d7224 */ /* 0x000fe400078e0002 */
[----:B------:R-:W-:Y:S02]  /*16500*/  IMAD.MOV.U32 R12, RZ, RZ, 0x2 ;  /* 0x00000002ff0c7424 */ /* 0x000fe400078e00ff */
[----:B------:R-:W-:-:S07]  /*16510*/  IMAD.MOV.U32 R7, RZ, RZ, R14 ;  /* 0x000000ffff077224 */ /* 0x000fce00078e000e */
[----:B------:R-:W-:Y:S05]  /*16520*/  WARPSYNC.COLLECTIVE R15, `(.L_x_13522) ;  /* 0x000000000f087348 */ /* 0x000fea0003c00000 */
[----:B------:R0:W1:Y:S02]  /*16530*/  SHFL.IDX P6, R14, R13, R12, R11 ;  /* 0x0000000c0d0e7389 */ /* 0x00006400000c000b */
[----:B01----:R-:W-:Y:S01]  /*16540*/  ENDCOLLECTIVE ;  /* 0x000000000000791b */ /* 0x003fe20003800000 */
.L_x_13522:
        /* <DEDUP_REMOVED lines=15> */
.L_x_13523:
[----:B------:R-:W-:Y:S01]  /*16640*/  @P0 LEA R8, R5, R22, 0x1 ;  /* 0x0000001605080211 */ /* 0x000fe200078e08ff */
[----:B------:R-:W-:Y:S02]  /*16650*/  IMAD.MOV.U32 R13, RZ, RZ, R2 ;  /* 0x000000ffff0d7224 */ /* 0x000fe400078e0002 */
[----:B------:R-:W-:Y:S02]  /*16660*/  IMAD.MOV.U32 R12, RZ, RZ, 0x3 ;  /* 0x00000003ff0c7424 */ /* 0x000fe400078e00ff */
[----:B------:R-:W-:-:S07]  /*16670*/  IMAD.MOV.U32 R7, RZ, RZ, R14 ;  /* 0x000000ffff077224 */ /* 0x000fce00078e000e */
[----:B------:R-:W-:Y:S05]  /*16680*/  WARPSYNC.COLLECTIVE R15, `(.L_x_13524) ;  /* 0x000000000f087348 */ /* 0x000fea0003c00000 */
[----:B------:R0:W1:Y:S02]  /*16690*/  SHFL.IDX P6, R14, R13, R12, R11 ;  /* 0x0000000c0d0e7389 */ /* 0x00006400000c000b */
[----:B01----:R-:W-:Y:S01]  /*166a0*/  ENDCOLLECTIVE ;  /* 0x000000000000791b */ /* 0x003fe20003800000 */
.L_x_13524:
        /* <DEDUP_REMOVED lines=15> */
.L_x_13525:
[----:B------:R-:W-:Y:S01]  /*167a0*/  @P0 IMAD R8, R5, 0x2, R22 ;  /* 0x0000000205080824 */ /* 0x000fe200078e0216 */
[----:B------:R-:W-:Y:S01]  /*167b0*/  MOV R13, R2 ;  /* 0x00000002000d7202 */ /* 0x000fe20000000f00 */
[----:B------:R-:W-:Y:S02]  /*167c0*/  IMAD.MOV.U32 R12, RZ, RZ, 0x4 ;  /* 0x00000004ff0c7424 */ /* 0x000fe400078e00ff */
[----:B------:R-:W-:-:S07]  /*167d0*/  IMAD.MOV.U32 R7, RZ, RZ, R14 ;  /* 0x000000ffff077224 */ /* 0x000fce00078e000e */
[----:B------:R-:W-:Y:S05]  /*167e0*/  WARPSYNC.COLLECTIVE R15, `(.L_x_13526) ;  /* 0x000000000f087348 */ /* 0x000fea0003c00000 */
[----:B------:R0:W1:Y:S02]  /*167f0*/  SHFL.IDX P6, R14, R13, R12, R11 ;  /* 0x0000000c0d0e7389 */ /* 0x00006400000c000b */
[----:B01----:R-:W-:Y:S01]  /*16800*/  ENDCOLLECTIVE ;  /* 0x000000000000791b */ /* 0x003fe20003800000 */
.L_x_13526:
        /* <DEDUP_REMOVED lines=15> */
.L_x_13527:
[----:B------:R-:W-:Y:S02]  /*16900*/  @P0 IMAD R8, R5, 0x2, R22 ;  /* 0x0000000205080824 */ /* 0x000fe400078e0216 */
[----:B------:R-:W-:Y:S01]  /*16910*/  IMAD.MOV.U32 R13, RZ, RZ, R2 ;  /* 0x000000ffff0d7224 */ /* 0x000fe200078e0002 */
[----:B------:R-:W-:Y:S02]  /*16920*/  MOV R12, 0x5 ;  /* 0x00000005000c7802 */ /* 0x000fe40000000f00 */
[----:B------:R-:W-:-:S07]  /*16930*/  MOV R7, R14 ;  /* 0x0000000e00077202 */ /* 0x000fce0000000f00 */
[----:B------:R-:W-:Y:S05]  /*16940*/  WARPSYNC.COLLECTIVE R15, `(.L_x_13528) ;  /* 0x000000000f087348 */ /* 0x000fea0003c00000 */
[----:B------:R0:W1:Y:S02]  /*16950*/  SHFL.IDX P6, R14, R13, R12, R11 ;  /* 0x0000000c0d0e7389 */ /* 0x00006400000c000b */
[----:B01----:R-:W-:Y:S01]  /*16960*/  ENDCOLLECTIVE ;  /* 0x000000000000791b */ /* 0x003fe20003800000 */
.L_x_13528:
        /* <DEDUP_REMOVED lines=15> */
.L_x_13529:
[----:B------:R-:W-:Y:S02]  /*16a60*/  @P0 IMAD R8, R5, 0x2, R22 ;  /* 0x0000000205080824 */ /* 0x000fe400078e0216 */
[----:B------:R-:W-:Y:S02]  /*16a70*/  IMAD.MOV.U32 R13, RZ, RZ, R2 ;  /* 0x000000ffff0d7224 */ /* 0x000fe400078e0002 */
[----:B------:R-:W-:Y:S02]  /*16a80*/  IMAD.MOV.U32 R12, RZ, RZ, 0x6 ;  /* 0x00000006ff0c7424 */ /* 0x000fe400078e00ff */
[----:B------:R-:W-:-:S07]  /*16a90*/  IMAD.MOV.U32 R7, RZ, RZ, R14 ;  /* 0x000000ffff077224 */ /* 0x000fce00078e000e */
[----:B------:R-:W-:Y:S05]  /*16aa0*/  WARPSYNC.COLLECTIVE R15, `(.L_x_13530) ;  /* 0x000000000f087348 */ /* 0x000fea0003c00000 */
[----:B------:R0:W1:Y:S02]  /*16ab0*/  SHFL.IDX P6, R14, R13, R12, R11 ;  /* 0x0000000c0d0e7389 */ /* 0x00006400000c000b */
[----:B01----:R-:W-:Y:S01]  /*16ac0*/  ENDCOLLECTIVE ;  /* 0x000000000000791b */ /* 0x003fe20003800000 */
.L_x_13530:
        /* <DEDUP_REMOVED lines=15> */
.L_x_13531:
[----:B------:R-:W-:Y:S01]  /*16bc0*/  @P0 LEA R8, R5, R22, 0x1 ;  /* 0x0000001605080211 */ /* 0x000fe200078e08ff */
[----:B------:R-:W-:Y:S02]  /*16bd0*/  IMAD.MOV.U32 R13, RZ, RZ, R2 ;  /* 0x000000ffff0d7224 */ /* 0x000fe400078e0002 */
[----:B------:R-:W-:Y:S02]  /*16be0*/  IMAD.MOV.U32 R12, RZ, RZ, 0x7 ;  /* 0x00000007ff0c7424 */ /* 0x000fe400078e00ff */
[----:B------:R-:W-:-:S07]  /*16bf0*/  IMAD.MOV.U32 R7, RZ, RZ, R14 ;  /* 0x000000ffff077224 */ /* 0x000fce00078e000e */
[----:B------:R-:W-:Y:S05]  /*16c00*/  WARPSYNC.COLLECTIVE R15, `(.L_x_13532) ;  /* 0x000000000f087348 */ /* 0x000fea0003c00000 */
[----:B------:R0:W1:Y:S02]  /*16c10*/  SHFL.IDX P6, R14, R13, R12, R11 ;  /* 0x0000000c0d0e7389 */ /* 0x00006400000c000b */
[----:B01----:R-:W-:Y:S01]  /*16c20*/  ENDCOLLECTIVE ;  /* 0x000000000000791b */ /* 0x003fe20003800000 */
.L_x_13532:
        /* <DEDUP_REMOVED lines=10> */
.L_x_13533:
[----:B------:R-:W-:Y:S01]  /*16cd0*/  @!PT LDS RZ, [RZ] ;  /* 0x00000000fffff984 */ /* 0x000fe20000000800 */
[----:B------:R-:W-:Y:S01]  /*16ce0*/  @!PT LDS RZ, [RZ] ;  /* 0x00000000fffff984 */ /* 0x000fe20000000800 */
[----:B------:R-:W-:Y:S01]  /*16cf0*/  @!PT LDS RZ, [RZ] ;  /* 0x00000000fffff984 */ /* 0x000fe20000000800 */
[----:B------:R2:W-:Y:S01]  /*16d00*/  @P0 LDGSTS.E.BYPASS.LTC128B.128 [R8+0x11400], desc[UR42][R6.64], !P2 ;  /* 0x1140000006080fae */ /* 0x0005e2000d101d6a */
[----:B------:R-:W-:Y:S01]  /*16d10*/  IMAD.MOV.U32 R0, RZ, RZ, R14 ;  /* 0x000000ffff007224 */ /* 0x000fe200078e000e */
[----:B------:R-:W-:Y:S06]  /*16d20*/  BRA `(.L_x_13534) ;  /* 0xffffffa400c47947 */ /* 0x000fec000383ffff */
.L_x_13397:
[----:B------:R-:W2:Y:S01]  /*16d30*/  LDL.LU R11, [R1+0x34] ;  /* 0x00003400010b7983 */ /* 0x000ea20000300800 */
[----:B------:R-:W-:Y:S02]  /*16d40*/  IMAD.MOV.U32 R13, RZ, RZ, R0 ;  /* 0x000000ffff0d7224 */ /* 0x000fe400078e0000 */
[----:B------:R-:W-:Y:S02]  /*16d50*/  IMAD.MOV.U32 R12, RZ, RZ, RZ ;  /* 0x000000ffff0c7224 */ /* 0x000fe400078e00ff */
[----:B------:R-:W-:Y:S02]  /*16d60*/  IMAD.MOV.U32 R15, RZ, RZ, -0x1 ;  /* 0xffffffffff0f7424 */ /* 0x000fe400078e00ff */
[----:B------:R-:W-:-:S04]  /*16d70*/  IMAD R17, R17, 0xc0, R9 ;  /* 0x000000c011117824 */ /* 0x000fc800078e0209 */
[----:B------:R-:W-:Y:S02]  /*16d80*/  VIADD R8, R17, 0x10 ;  /* 0x0000001011087836 */ /* 0x000fe40000000000 */
[----:B--2---:R-:W-:Y:S01]  /*16d90*/  IMAD R3, R11, R10, RZ ;  /* 0x0000000a0b037224 */ /* 0x004fe200078e02ff */
[----:B------:R-:W-:-:S04]  /*16da0*/  MOV R11, 0x181f ;  /* 0x0000181f000b7802 */ /* 0x000fc80000000f00 */
[----:B------:R-:W-:-:S13]  /*16db0*/  ISETP.GE.AND P1, PT, R17, R3, PT ;  /* 0x000000031100720c */ /* 0x000fda0003f26270 */
[----:B-----5:R-:W-:Y:S05]  /*16dc0*/  WARPSYNC.COLLECTIVE R15, `(.L_x_13535) ;  /* 0x000000000f087348 */ /* 0x020fea0003c00000 */
[----:B------:R0:W1:Y:S02]  /*16dd0*/  SHFL.IDX P6, R14, R13, R12, R11 ;  /* 0x0000000c0d0e7389 */ /* 0x00006400000c000b */
[----:B01---5:R-:W-:Y:S01]  /*16de0*/  ENDCOLLECTIVE ;  /* 0x000000000000791b */ /* 0x023fe20003800000 */
.L_x_13535:
[----:B------:R-:W-:Y:S02]  /*16df0*/  IMAD.MOV.U32 R13, RZ, RZ, R2 ;  /* 0x000000ffff0d7224 */ /* 0x000fe400078e0002 */
[----:B------:R-:W-:-:S07]  /*16e00*/  IMAD.MOV.U32 R6, RZ, RZ, R14 ;  /* 0x000000ffff067224 */ /* 0x000fce00078e000e */
[----:B------:R-:W-:Y:S05]  /*16e10*/  WARPSYNC.COLLECTIVE R15, `(.L_x_13536) ;  /* 0x000000000f087348 */ /* 0x000fea0003c00000 */
[----:B------:R0:W1:Y:S02]  /*16e20*/  SHFL.IDX P6, R14, R13, R12, R11 ;  /* 0x0000000c0d0e7389 */ /* 0x00006400000c000b */
[----:B01----:R-:W-:Y:S01]  /*16e30*/  ENDCOLLECTIVE ;  /* 0x000000000000791b */ /* 0x003fe20003800000 */
.L_x_13536:
[----:B------:R-:W-:Y:S01]  /*16e40*/  IMAD.MOV.U32 R13, RZ, RZ, R0 ;  /* 0x000000ffff0d7224 */ /* 0x000fe200078e0000 */
[----:B------:R-:W-:Y:S02]  /*16e50*/  MOV R12, 0x1 ;  /* 0x00000001000c7802 */ /* 0x000fe40000000f00 */
[----:B------:R-:W-:-:S07]  /*16e60*/  MOV R7, R14 ;  /* 0x0000000e00077202 */ /* 0x000fce0000000f00 */
[----:B------:R-:W-:Y:S05]  /*16e70*/  WARPSYNC.COLLECTIVE R15, `(.L_x_13537) ;  /* 0x000000000f087348 */ /* 0x000fea0003c00000 */
[----:B------:R0:W1:Y:S02]  /*16e80*/  SHFL.IDX P6, R14, R13, R12, R11 ;  /* 0x0000000c0d0e7389 */ /* 0x00006400000c000b */
[----:B01----:R-:W-:Y:S01]  /*16e90*/  ENDCOLLECTIVE ;  /* 0x000000000000791b */ /* 0x003fe20003800000 */
.L_x_13537:
        /* <DEDUP_REMOVED lines=10> */
[----:B------:R-:W-:Y:S01]  /*16f40*/  ISETP.GE.AND P1, PT, R8, R3, PT ;  /* 0x000000030800720c */ /* 0x000fe20003f26270 */
[----:B0-----:R-:W-:-:S12]  /*16f50*/  IMAD.MOV.U32 R6, RZ, RZ, R14 ;  /* 0x000000ffff067224 */ /* 0x001fd800078e000e */
[----:B------:R-:W-:Y:S05]  /*16f60*/  WARPSYNC.COLLECTIVE R15, `(.L_x_13538) ;  /* 0x000000000f087348 */ /* 0x000fea0003c00000 */
[----:B------:R0:W1:Y:S02]  /*16f70*/  SHFL.IDX P6, R14, R13, R12, R11 ;  /* 0x0000000c0d0e7389 */ /* 0x00006400000c000b */
[----:B01----:R-:W-:Y:S01]  /*16f80*/  ENDCOLLECTIVE ;  /* 0x000000000000791b */ /* 0x003fe20003800000 */
.L_x_13538:
[----:B------:R-:W-:Y:S02]  /*16f90*/  IMAD.MOV.U32 R13, RZ, RZ, R0 ;  /* 0x000000ffff0d7224 */ /* 0x000fe400078e0000 */
[----:B------:R-:W-:Y:S02]  /*16fa0*/  IMAD.MOV.U32 R12, RZ, RZ, 0x2 ;  /* 0x00000002ff0c7424 */ /* 0x000fe400078e00ff */
[----:B------:R-:W-:-:S07]  /*16fb0*/  IMAD.MOV.U32 R7, RZ, RZ, R14 ;  /* 0x000000ffff077224 */ /* 0x000fce00078e000e */
[----:B------:R-:W-:Y:S05]  /*16fc0*/  WARPSYNC.COLLECTIVE R15, `(.L_x_13539) ;  /* 0x000000000f087348 */ /* 0x000fea0003c00000 */
[----:B------:R0:W1:Y:S02]  /*16fd0*/  SHFL.IDX P6, R14, R13, R12, R11 ;  /* 0x0000000c0d0e7389 */ /* 0x00006400000c000b */
[----:B01----:R-:W-:Y:S01]  /*16fe0*/  ENDCOLLECTIVE ;  /* 0x000000000000791b */ /* 0x003fe20003800000 */
.L_x_13539:
        /* <DEDUP_REMOVED lines=10> */
[----:B0-----:R-:W-:-:S05]  /*17090*/  VIADD R6, R17, 0x20 ;  /* 0x0000002011067836 */ /* 0x001fca0000000000 */
[----:B------:R-:W-:Y:S02]  /*170a0*/  ISETP.GE.AND P1, PT, R6, R3, PT ;  /* 0x000000030600720c */ /* 0x000fe40003f26270 */
[----:B------:R-:W-:-:S11]  /*170b0*/  MOV R6, R14 ;  /* 0x0000000e00067202 */ /* 0x000fd60000000f00 */
[----:B------:R-:W-:Y:S05]  /*170c0*/  WARPSYNC.COLLECTIVE R15, `(.L_x_13540) ;  /* 0x000000000f087348 */ /* 0x000fea0003c00000 */
[----:B------:R0:W1:Y:S02]  /*170d0*/  SHFL.IDX P6, R14, R13, R12, R11 ;  /* 0x0000000c0d0e7389 */ /* 0x00006400000c000b */
[----:B01----:R-:W-:Y:S01]  /*170e0*/  ENDCOLLECTIVE ;  /* 0x000000000000791b */ /* 0x003fe20003800000 */
.L_x_13540:
[----:B------:R-:W-:Y:S02]  /*170f0*/  IMAD.MOV.U32 R13, RZ, RZ, R0 ;  /* 0x000000ffff0d7224 */ /* 0x000fe400078e0000 */
[----:B------:R-:W-:Y:S02]  /*17100*/  IMAD.MOV.U32 R12, RZ, RZ, 0x3 ;  /* 0x00000003ff0c7424 */ /* 0x000fe400078e00ff */
[----:B------:R-:W-:-:S07]  /*17110*/  IMAD.MOV.U32 R7, RZ, RZ, R14 ;  /* 0x000000ffff077224 */ /* 0x000fce00078e000e */
[----:B------:R-:W-:Y:S05]  /*17120*/  WARPSYNC.COLLECTIVE R15, `(.L_x_13541) ;  /* 0x000000000f087348 */ /* 0x000fea0003c00000 */
[----:B------:R0:W1:Y:S02]  /*17130*/  SHFL.IDX P6, R14, R13, R12, R11 ;  /* 0x0000000c0d0e7389 */ /* 0x00006400000c000b */
[----:B01----:R-:W-:Y:S01]  /*17140*/  ENDCOLLECTIVE ;  /* 0x000000000000791b */ /* 0x003fe20003800000 */
.L_x_13541:
        /* <DEDUP_REMOVED lines=10> */
[----:B0-----:R-:W-:-:S04]  /*171f0*/  IADD3 R6, R17, 0x30, RZ ;  /* 0x0000003011067810 */ /* 0x001fc80007ffe0ff */
[----:B------:R-:W-:Y:S01]  /*17200*/  ISETP.GE.AND P1, PT, R6, R3, PT ;  /* 0x000000030600720c */ /* 0x000fe20003f26270 */
[----:B------:R-:W-:-:S12]  /*17210*/  IMAD.MOV.U32 R6, RZ, RZ, R14 ;  /* 0x000000ffff067224 */ /* 0x000fd800078e000e */
[----:B------:R-:W-:Y:S05]  /*17220*/  WARPSYNC.COLLECTIVE R15, `(.L_x_13542) ;  /* 0x000000000f087348 */ /* 0x000fea0003c00000 */
[----:B------:R0:W1:Y:S02]  /*17230*/  SHFL.IDX P6, R14, R13, R12, R11 ;  /* 0x0000000c0d0e7389 */ /* 0x00006400000c000b */
[----:B01----:R-:W-:Y:S01]  /*17240*/  ENDCOLLECTIVE ;  /* 0x000000000000791b */ /* 0x003fe20003800000 */
.L_x_13542:
[----:B------:R-:W-:Y:S01]  /*17250*/  MOV R13, R0 ;  /* 0x00000000000d7202 */ /* 0x000fe20000000f00 */
[----:B------:R-:W-:Y:S02]  /*17260*/  IMAD.MOV.U32 R12, RZ, RZ, 0x4 ;  /* 0x00000004ff0c7424 */ /* 0x000fe400078e00ff */
[----:B------:R-:W-:-:S07]  /*17270*/  IMAD.MOV.U32 R7, RZ, RZ, R14 ;  /* 0x000000ffff077224 */ /* 0x000fce00078e000e */
[----:B------:R-:W-:Y:S05]  /*17280*/  WARPSYNC.COLLECTIVE R15, `(.L_x_13543) ;  /* 0x000000000f087348 */ /* 0x000fea0003c00000 */
[----:B------:R0:W1:Y:S02]  /*17290*/  SHFL.IDX P6, R14, R13, R12, R11 ;  /* 0x0000000c0d0e7389 */ /* 0x00006400000c000b */
[----:B01----:R-:W-:Y:S01]  /*172a0*/  ENDCOLLECTIVE ;  /* 0x000000000000791b */ /* 0x003fe20003800000 */
.L_x_13543:
        /* <DEDUP_REMOVED lines=16> */
.L_x_13544:
[----:B------:R-:W-:Y:S01]  /*173b0*/  IMAD.MOV.U32 R13, RZ, RZ, R0 ;  /* 0x000000ffff0d7224 */ /* 0x000fe200078e0000 */
[----:B------:R-:W-:Y:S02]  /*173c0*/  MOV R12, 0x5 ;  /* 0x00000005000c7802 */ /* 0x000fe40000000f00 */
[----:B------:R-:W-:-:S07]  /*173d0*/  MOV R7, R14 ;  /* 0x0000000e00077202 */ /* 0x000fce0000000f00 */
[----:B------:R-:W-:Y:S05]  /*173e0*/  WARPSYNC.COLLECTIVE R15, `(.L_x_13545) ;  /* 0x000000000f087348 */ /* 0x000fea0003c00000 */
[----:B------:R0:W1:Y:S02]  /*173f0*/  SHFL.IDX P6, R14, R13, R12, R11 ;  /* 0x0000000c0d0e7389 */ /* 0x00006400000c000b */
[----:B01----:R-:W-:Y:S01]  /*17400*/  ENDCOLLECTIVE ;  /* 0x000000000000791b */ /* 0x003fe20003800000 */
.L_x_13545:
        /* <DEDUP_REMOVED lines=16> */
.L_x_13546:
[----:B------:R-:W-:Y:S02]  /*17510*/  IMAD.MOV.U32 R13, RZ, RZ, R0 ;  /* 0x000000ffff0d7224 */ /* 0x000fe400078e0000 */
[----:B------:R-:W-:Y:S02]  /*17520*/  IMAD.MOV.U32 R12, RZ, RZ, 0x6 ;  /* 0x00000006ff0c7424 */ /* 0x000fe400078e00ff */
[----:B------:R-:W-:-:S07]  /*17530*/  IMAD.MOV.U32 R7, RZ, RZ, R14 ;  /* 0x000000ffff077224 */ /* 0x000fce00078e000e */
[----:B------:R-:W-:Y:S05]  /*17540*/  WARPSYNC.COLLECTIVE R15, `(.L_x_13547) ;  /* 0x000000000f087348 */ /* 0x000fea0003c00000 */
[----:B------:R0:W1:Y:S02]  /*17550*/  SHFL.IDX P6, R14, R13, R12, R11 ;  /* 0x0000000c0d0e7389 */ /* 0x00006400000c000b */
[----:B01----:R-:W-:Y:S01]  /*17560*/  ENDCOLLECTIVE ;  /* 0x000000000000791b */ /* 0x003fe20003800000 */
.L_x_13547:
        /* <DEDUP_REMOVED lines=16> */
.L_x_13548:
[----:B------:R-:W-:Y:S01]  /*17670*/  MOV R13, R0 ;  /* 0x00000000000d7202 */ /* 0x000fe20000000f00 */
[----:B------:R-:W-:Y:S02]  /*17680*/  IMAD.MOV.U32 R12, RZ, RZ, 0x7 ;  /* 0x00000007ff0c7424 */ /* 0x000fe400078e00ff */
[----:B------:R-:W-:-:S07]  /*17690*/  IMAD.MOV.U32 R7, RZ, RZ, R14 ;  /* 0x000000ffff077224 */ /* 0x000fce00078e000e */
[----:B------:R-:W-:Y:S05]  /*176a0*/  WARPSYNC.COLLECTIVE R15, `(.L_x_13549) ;  /* 0x000000000f087348 */ /* 0x000fea0003c00000 */
[----:B------:R0:W1:Y:S02]  /*176b0*/  SHFL.IDX P6, R14, R13, R12, R11 ;  /* 0x0000000c0d0e7389 */ /* 0x00006400000c000b */
[----:B01----:R-:W-:Y:S01]  /*176c0*/  ENDCOLLECTIVE ;  /* 0x000000000000791b */ /* 0x003fe20003800000 */
.L_x_13549:
        /* <DEDUP_REMOVED lines=11> */
.L_x_13550:
[----:B------:R-:W-:Y:S01]  /*17780*/  @!PT LDS RZ, [RZ] ;  /* 0x00000000fffff984 */ /* 0x000fe20000000800 */
[----:B------:R-:W-:Y:S01]  /*17790*/  @!PT LDS RZ, [RZ] ;  /* 0x00000000fffff984 */ /* 0x000fe20000000800 */
[----:B------:R-:W-:Y:S01]  /*177a0*/  @!PT LDS RZ, [RZ] ;  /* 0x00000000fffff984 */ /* 0x000fe20000000800 */
[----:B------:R0:W-:Y:S01]  /*177b0*/  @!P1 LDGSTS.E.BYPASS.LTC128B.128 [R20+0xb400], desc[UR42][R6.64], !P0 ;  /* 0x0b40000006149fae */ /* 0x0001e2000c101d6a */
[----:B------:R-:W-:Y:S01]  /*177c0*/  ISETP.GE.AND P1, PT, R2, R3, PT ;  /* 0x000000030200720c */ /* 0x000fe20003f26270 */
[----:B------:R-:W-:Y:S02]  /*177d0*/  IMAD.MOV.U32 R13, RZ, RZ, R4 ;  /* 0x000000ffff0d7224 */ /* 0x000fe400078e0004 */
[----:B------:R-:W-:Y:S01]  /*177e0*/  IMAD.MOV.U32 R12, RZ, RZ, RZ ;  /* 0x000000ffff0c7224 */ /* 0x000fe200078e00ff */
[----:B0-----:R-:W-:-:S09]  /*177f0*/  MOV R6, R14 ;  /* 0x0000000e00067202 */ /* 0x001fd20000000f00 */
[----:B------:R-:W-:Y:S05]  /*17800*/  WARPSYNC.COLLECTIVE R15, `(.L_x_13551) ;  /* 0x000000000f087348 */ /* 0x000fea0003c00000 */
[----:B------:R0:W1:Y:S02]  /*17810*/  SHFL.IDX P6, R14, R13, R12, R11 ;  /* 0x0000000c0d0e7389 */ /* 0x00006400000c000b */
[----:B01----:R-:W-:Y:S01]  /*17820*/  ENDCOLLECTIVE ;  /* 0x000000000000791b */ /* 0x003fe20003800000 */
.L_x_13551:
[----:B------:R-:W-:-:S05]  /*17830*/  @!P1 LEA R6, P2, R21, R6, 0x1 ;  /* 0x0000000615069211 */ /* 0x000fca00078408ff */
[----:B------:R-:W-:-:S04]  /*17840*/  @!P1 IMAD.X R0, RZ, RZ, R0, P2 ;  /* 0x000000ffff009224 */ /* 0x000fc800010e0600 */
[----:B------:R-:W-:Y:S01]  /*17850*/  @!P1 IMAD.MOV.U32 R7, RZ, RZ, R0 ;  /* 0x000000ffff079224 */ /* 0x000fe200078e0000 */
[C---:B------:R-:W-:Y:S02]  /*17860*/  IADD3 R0, R17.reuse, 0x80, RZ ;  /* 0x0000008011007810 */ /* 0x040fe40007ffe0ff */
[----:B------:R-:W-:Y:S02]  /*17870*/  MOV R13, R5 ;  /* 0x00000005000d7202 */ /* 0x000fe40000000f00 */
[----:B------:R-:W-:Y:S01]  /*17880*/  @!PT LDS RZ, [RZ] ;  /* 0x00000000fffff984 */ /* 0x000fe20000000800 */
[----:B------:R-:W-:Y:S01]  /*17890*/  @!PT LDS RZ, [RZ] ;  /* 0x00000000fffff984 */ /* 0x000fe20000000800 */
[----:B------:R-:W-:Y:S01]  /*178a0*/  @!PT LDS RZ, [RZ] ;  /* 0x00000000fffff984 */ /* 0x000fe20000000800 */
[----:B------:R0:W-:Y:S01]  /*178b0*/  @!P1 LDGSTS.E.BYPASS.LTC128B.128 [R20+0xbc00], desc[UR42][R6.64], !P0 ;  /* 0x0bc0000006149fae */ /* 0x0001e2000c101d6a */
[----:B------:R-:W-:Y:S02]  /*178c0*/  ISETP.GE.AND P1, PT, R0, R3, PT ;  /* 0x000000030000720c */ /* 0x000fe40003f26270 */
[----:B------:R-:W-:Y:S01]  /*178d0*/  IADD3 R0, R17, 0x90, RZ ;  /* 0x0000009011007810 */ /* 0x000fe20007ffe0ff */
[----:B------:R-:W-:-:S10]  /*178e0*/  IMAD.MOV.U32 R2, RZ, RZ, R14 ;  /* 0x000000ffff027224 */ /* 0x000fd400078e000e */
[----:B0-----:R-:W-:Y:S05]  /*178f0*/  WARPSYNC.COLLECTIVE R15, `(.L_x_13552) ;  /* 0x000000000f087348 */ /* 0x001fea0003c00000 */
[----:B------:R1:W2:Y:S02]  /*17900*/  SHFL.IDX P6, R14, R13, R12, R11 ;  /* 0x0000000c0d0e7389 */ /* 0x0002a400000c000b */
[----:B012---:R-:W-:Y:S01]  /*17910*/  ENDCOLLECTIVE ;  /* 0x000000000000791b */ /* 0x007fe20003800000 */
.L_x_13552:
[----:B------:R-:W-:Y:S02]  /*17920*/  IMAD.MOV.U32 R13, RZ, RZ, R4 ;  /* 0x000000ffff0d7224 */ /* 0x000fe400078e0004 */
[----:B------:R-:W-:Y:S02]  /*17930*/  IMAD.MOV.U32 R12, RZ, RZ, 0x1 ;  /* 0x00000001ff0c7424 */ /* 0x000fe400078e00ff */
[----:B------:R-:W-:-:S07]  /*17940*/  IMAD.MOV.U32 R8, RZ, RZ, R14 ;  /* 0x000000ffff087224 */ /* 0x000fce00078e000e */
[----:B------:R-:W-:Y:S05]  /*17950*/  WARPSYNC.COLLECTIVE R15, `(.L_x_13553) ;  /* 0x000000000f087348 */ /* 0x000fea0003c00000 */
[----:B------:R0:W1:Y:S02]  /*17960*/  SHFL.IDX P6, R14, R13, R12, R11 ;  /* 0x0000000c0d0e7389 */ /* 0x00006400000c000b */
[----:B01----:R-:W-:Y:S01]  /*17970*/  ENDCOLLECTIVE ;  /* 0x000000000000791b */ /* 0x003fe20003800000 */
.L_x_13553:
[----:B------:R-:W-:-:S05]  /*17980*/  @!P1 LEA R6, P2, R21, R8, 0x1 ;  /* 0x0000000815069211 */ /* 0x000fca00078408ff */
[----:B------:R-:W-:-:S04]  /*17990*/  @!P1 IMAD.X R2, RZ, RZ, R2, P2 ;  /* 0x000000ffff029224 */ /* 0x000fc800010e0602 */
[----:B------:R-:W-:Y:S01]  /*179a0*/  @!P1 IMAD.MOV.U32 R7, RZ, RZ, R2 ;  /* 0x000000ffff079224 */ /* 0x000fe200078e0002 */
[----:B------:R-:W-:Y:S01]  /*179b0*/  MOV R13, R5 ;  /* 0x00000005000d7202 */ /* 0x000fe20000000f00 */
[----:B------:R-:W-:-:S03]  /*179c0*/  VIADD R2, R17, 0xa0 ;  /* 0x000000a011027836 */ /* 0x000fc60000000000 */
[----:B------:R-:W-:Y:S01]  /*179d0*/  @!PT LDS RZ, [RZ] ;  /* 0x00000000fffff984 */ /* 0x000fe20000000800 */
[----:B------:R-:W-:Y:S01]  /*179e0*/  @!PT LDS RZ, [RZ] ;  /* 0x00000000fffff984 */ /* 0x000fe20000000800 */
[----:B------:R-:W-:Y:S01]  /*179f0*/  @!PT LDS RZ, [RZ] ;  /* 0x00000000fffff984 */ /* 0x000fe20000000800 */
[----:B------:R0:W-:Y:S01]  /*17a00*/  @!P1 LDGSTS.E.BYPASS.LTC128B.128 [R20+0xc400], desc[UR42][R6.64], !P0 ;  /* 0x0c40000006149fae */ /* 0x0001e2000c101d6a */
[----:B------:R-:W-:Y:S01]  /*17a10*/  ISETP.GE.AND P1, PT, R0, R3, PT ;  /* 0x000000030000720c */ /* 0x000fe20003f26270 */
[----:B------:R-:W-:-:S12]  /*17a20*/  IMAD.MOV.U32 R0, RZ, RZ, R14 ;  /* 0x000000ffff007224 */ /* 0x000fd800078e000e */
[----:B0-----:R-:W-:Y:S05]  /*17a30*/  WARPSYNC.COLLECTIVE R15, `(.L_x_13554) ;  /* 0x000000000f087348 */ /* 0x001fea0003c00000 */
[----:B------:R1:W2:Y:S02]  /*17a40*/  SHFL.IDX P6, R14, R13, R12, R11 ;  /* 0x0000000c0d0e7389 */ /* 0x0002a400000c000b */
[----:B012---:R-:W-:Y:S01]  /*17a50*/  ENDCOLLECTIVE ;  /* 0x000000000000791b */ /* 0x007fe20003800000 */
.L_x_13554:
[----:B------:R-:W-:Y:S01]  /*17a60*/  MOV R13, R4 ;  /* 0x00000004000d7202 */ /* 0x000fe20000000f00 */
[----:B------:R-:W-:Y:S02]  /*17a70*/  IMAD.MOV.U32 R12, RZ, RZ, 0x2 ;  /* 0x00000002ff0c7424 */ /* 0x000fe400078e00ff */
[----:B------:R-:W-:-:S07]  /*17a80*/  IMAD.MOV.U32 R6, RZ, RZ, R14 ;  /* 0x000000ffff067224 */ /* 0x000fce00078e000e */
[----:B------:R-:W-:Y:S05]  /*17a90*/  WARPSYNC.COLLECTIVE R15, `(.L_x_13555) ;  /* 0x000000000f087348 */ /* 0x000fea0003c00000 */
[----:B------:R0:W1:Y:S02]  /*17aa0*/  SHFL.IDX P6, R14, R13, R12, R11 ;  /* 0x0000000c0d0e7389 */ /* 0x00006400000c000b */
[----:B01----:R-:W-:Y:S01]  /*17ab0*/  ENDCOLLECTIVE ;  /* 0x000000000000791b */ /* 0x003fe20003800000 */
.L_x_13555:
        /* <DEDUP_REMOVED lines=13> */
.L_x_13556:
[----:B------:R-:W-:Y:S01]  /*17b90*/  MOV R13, R4 ;  /* 0x00000004000d7202 */ /* 0x000fe20000000f00 */
[----:B------:R-:W-:Y:S01]  /*17ba0*/  IMAD.MOV.U32 R12, RZ, RZ, 0x3 ;  /* 0x00000003ff0c7424 */ /* 0x000fe200078e00ff */
[----:B------:R-:W-:-:S07]  /*17bb0*/  MOV R6, R14 ;  /* 0x0000000e00067202 */ /* 0x000fce0000000f00 */
[----:B------:R-:W-:Y:S05]  /*17bc0*/  WARPSYNC.COLLECTIVE R15, `(.L_x_13557) ;  /* 0x000000000f087348 */ /* 0x000fea0003c00000 */
[----:B------:R0:W1:Y:S02]  /*17bd0*/  SHFL.IDX P6, R14, R13, R12, R11 ;  /* 0x0000000c0d0e7389 */ /* 0x00006400000c000b */
[----:B01----:R-:W-:Y:S01]  /*17be0*/  ENDCOLLECTIVE ;  /* 0x000000000000791b */ /* 0x003fe20003800000 */
.L_x_13557:
        /* <DEDUP_REMOVED lines=12> */
.L_x_13558:
[----:B------:R-:W-:Y:S01]  /*17cb0*/  MOV R2, R14 ;  /* 0x0000000e00027202 */ /* 0x000fe20000000f00 */
[----:B------:R-:W-:Y:S06]  /*17cc0*/  BRA `(.L_x_13559) ;  /* 0xffffffa400bc7947 */ /* 0x000fec000383ffff */
.L_x_13400:
[----:B-1----:R1:W2:Y:S02]  /*17cd0*/  SYNCS.PHASECHK.TRANS64.TRYWAIT P0, [R22+URZ+0x16820], R0 ;  /* 0x01682000160075a7 */ /* 0x0022a4000800017f */
[----:B--2---:R-:W-:Y:S05]  /*17ce0*/  @!P0 NANOSLEEP.SYNCS 0x989680 ;  /* 0x009896800000895d */ /* 0x004fea0003900000 */
[----:B------:R-:W2:Y:S02]  /*17cf0*/  @!P0 SYNCS.PHASECHK.TRANS64 P0, [R22+URZ+0x16820], R0 ;  /* 0x01682000160085a7 */ /* 0x000ea4000800007f */
[----:B--2---:R-:W-:Y:S05]  /*17d00*/  @!P0 BRA `(.L_x_13400) ;  /* 0xfffffffc00f08947 */ /* 0x004fea000383ffff */
[----:B------:R-:W-:Y:S05]  /*17d10*/  BRA `(.L_x_13560) ;  /* 0xffffffa800187947 */ /* 0x000fea000383ffff */
.L_x_13405:
[----:B0-----:R0:W1:Y:S02]  /*17d20*/  SYNCS.PHASECHK.TRANS64.TRYWAIT P0, [R5+URZ+0x16840], R2 ;  /* 0x01684002050075a7 */ /* 0x001064000800017f */
[----:B-1----:R-:W-:Y:S05]  /*17d30*/  @!P0 NANOSLEEP.SYNCS 0x989680 ;  /* 0x009896800000895d */ /* 0x002fea0003900000 */
[----:B------:R-:W1:Y:S02]  /*17d40*/  @!P0 SYNCS.PHASECHK.TRANS64 P0, [R5+URZ+0x16840], R2 ;  /* 0x01684002050085a7 */ /* 0x000e64000800007f */
[----:B-1----:R-:W-:Y:S05]  /*17d50*/  @!P0 BRA `(.L_x_13405) ;  /* 0xfffffffc00f08947 */ /* 0x002fea000383ffff */
[----:B------:R-:W-:Y:S05]  /*17d60*/  BRA `(.L_x_13561) ;  /* 0xffffffa800f87947 */ /* 0x000fea000383ffff */
.L_x_13406:
        /* <DEDUP_REMOVED lines=8> */
.L_x_13563:
[----:B------:R-:W-:Y:S05]  /*17df0*/  BSYNC B1 ;  /* 0x0000000000017941 */ /* 0x000fea0003800000 */
.L_x_13562:
[----:B------:R-:W0:Y:S01]  /*17e00*/  S2R R7, SR_TID.X ;  /* 0x0000000000077919 */ /* 0x000e220000002100 */
[----:B------:R-:W-:Y:S01]  /*17e10*/  IMAD.MOV.U32 R13, RZ, RZ, R9 ;  /* 0x000000ffff0d7224 */ /* 0x000fe200078e0009 */
[----:B------:R-:W-:Y:S01]  /*17e20*/  MOV R11, 0x181f ;  /* 0x0000181f000b7802 */ /* 0x000fe20000000f00 */
[----:B------:R-:W-:Y:S02]  /*17e30*/  IMAD.MOV.U32 R12, RZ, RZ, RZ ;  /* 0x000000ffff0c7224 */ /* 0x000fe400078e00ff */
[----:B------:R-:W-:Y:S02]  /*17e40*/  IMAD.MOV.U32 R15, RZ, RZ, -0x1 ;  /* 0xffffffffff0f7424 */ /* 0x000fe400078e00ff */
[----:B------:R-:W-:Y:S02]  /*17e50*/  IMAD.MOV.U32 R3, RZ, RZ, R14 ;  /* 0x000000ffff037224 */ /* 0x000fe400078e000e */
[----:B------:R-:W-:-:S07]  /*17e60*/  IMAD R8, R8, 0x2, R22 ;  /* 0x0000000208087824 */ /* 0x000fce00078e0216 */
[----:B0-----:R-:W-:Y:S05]  /*17e70*/  WARPSYNC.COLLECTIVE R15, `(.L_x_13564) ;  /* 0x000000000f087348 */ /* 0x001fea0003c00000 */
[----:B------:R1:W2:Y:S02]  /*17e80*/  SHFL.IDX P6, R14, R13, R12, R11 ;  /* 0x0000000c0d0e7389 */ /* 0x0002a400000c000b */
[----:B012---:R-:W-:Y:S01]  /*17e90*/  ENDCOLLECTIVE ;  /* 0x000000000000791b */ /* 0x007fe20003800000 */
.L_x_13564:
[----:B------:R-:W-:Y:S01]  /*17ea0*/  IMAD.MOV.U32 R13, RZ, RZ, R10 ;  /* 0x000000ffff0d7224 */ /* 0x000fe200078e000a */
[----:B------:R-:W-:Y:S01]  /*17eb0*/  MOV R12, 0x1 ;  /* 0x00000001000c7802 */ /* 0x000fe20000000f00 */
[----:B------:R-:W-:Y:S02]  /*17ec0*/  IMAD.SHL.U32 R7, R7, 0x8, RZ ;  /* 0x0000000807077824 */ /* 0x000fe400078e00ff */
[----:B------:R-:W-:-:S07]  /*17ed0*/  IMAD.MOV.U32 R2, RZ, RZ, R14 ;  /* 0x000000ffff027224 */ /* 0x000fce00078e000e */
[----:B------:R-:W-:Y:S05]  /*17ee0*/  WARPSYNC.COLLECTIVE R15, `(.L_x_13565) ;  /* 0x000000000f087348 */ /* 0x000fea0003c00000 */
[----:B------:R0:W1:Y:S02]  /*17ef0*/  SHFL.IDX P6, R14, R13, R12, R11 ;  /* 0x0000000c0d0e7389 */ /* 0x00006400000c000b */
[----:B01----:R-:W-:Y:S01]  /*17f00*/  ENDCOLLECTIVE ;  /* 0x000000000000791b */ /* 0x003fe20003800000 */
.L_x_13565:
[----:B------:R-:W-:-:S04]  /*17f10*/  LOP3.LUT R7, R7, 0x38, RZ, 0xc0, !PT ;  /* 0x0000003807077812 */ /* 0x000fc800078ec0ff */
[----:B------:R-:W-:-:S04]  /*17f20*/  SHF.L.U32 R7, R7, 0x1, RZ ;  /* 0x0000000107077819 */ /* 0x000fc800000006ff */
[----:B------:R-:W-:-:S05]  /*17f30*/  IADD3 R2, P0, R2, R7, RZ ;  /* 0x0000000702027210 */ /* 0x000fca0007f1e0ff */
[----:B------:R-:W-:Y:S02]  /*17f40*/  IMAD.X R3, RZ, RZ, R3, P0 ;  /* 0x000000ffff037224 */ /* 0x000fe400000e0603 */
[----:B------:R-:W-:-:S03]  /*17f50*/  IMAD.MOV.U32 R13, RZ, RZ, R9 ;  /* 0x000000ffff0d7224 */ /* 0x000fc600078e0009 */
[----:B------:R-:W-:Y:S01]  /*17f60*/  @!PT LDS RZ, [RZ] ;  /* 0x00000000fffff984 */ /* 0x000fe20000000800 */
[----:B------:R-:W-:Y:S01]  /*17f70*/  @!PT LDS RZ, [RZ] ;  /* 0x00000000fffff984 */ /* 0x000fe20000000800 */
[----:B------:R-:W-:Y:S01]  /*17f80*/  @!PT LDS RZ, [RZ] ;  /* 0x00000000fffff984 */ /* 0x000fe20000000800 */
[----:B------:R0:W-:Y:S02]  /*17f90*/  LDGSTS.E.BYPASS.LTC128B.128 [R8+0xe400], desc[UR42][R2.64], !P2 ;  /* 0x0e40000002087fae */ /* 0x0001e4000d101d6a */
[----:B0-----:R-:W-:-:S07]  /*17fa0*/  IMAD.MOV.U32 R3, RZ, RZ, R14 ;  /* 0x000000ffff037224 */ /* 0x001fce00078e000e */
[----:B------:R-:W-:Y:S05]  /*17fb0*/  WARPSYNC.COLLECTIVE R15, `(.L_x_13566) ;  /* 0x000000000f087348 */ /* 0x000fea0003c00000 */
[----:B------:R0:W1:Y:S02]  /*17fc0*/  SHFL.IDX P6, R14, R13, R12, R11 ;  /* 0x0000000c0d0e7389 */ /* 0x00006400000c000b */
[----:B01----:R-:W-:Y:S01]  /*17fd0*/  ENDCOLLECTIVE ;  /* 0x000000000000791b */ /* 0x003fe20003800000 */
.L_x_13566:
[----:B------:R-:W-:Y:S02]  /*17fe0*/  IMAD.MOV.U32 R13, RZ, RZ, R10 ;  /* 0x000000ffff0d7224 */ /* 0x000fe400078e000a */
[----:B------:R-:W-:Y:S02]  /*17ff0*/  IMAD.MOV.U32 R12, RZ, RZ, 0x2 ;  /* 0x00000002ff0c7424 */ /* 0x000fe400078e00ff */
[----:B------:R-:W-:-:S07]  /*18000*/  IMAD.MOV.U32 R2, RZ, RZ, R14 ;  /* 0x000000ffff027224 */ /* 0x000fce00078e000e */
[----:B------:R-:W-:Y:S05]  /*18010*/  WARPSYNC.COLLECTIVE R15, `(.L_x_13567) ;  /* 0x000000000f087348 */ /* 0x000fea0003c00000 */
[----:B------:R0:W1:Y:S02]  /*18020*/  SHFL.IDX P6, R14, R13, R12, R11 ;  /* 0x0000000c0d0e7389 */ /* 0x00006400000c000b */
[----:B01----:R-:W-:Y:S01]  /*18030*/  ENDCOLLECTIVE ;  /* 0x000000000000791b */ /* 0x003fe20003800000 */
.L_x_13567:
[----:B------:R-:W-:-:S04]  /*18040*/  IADD3 R2, P0, R2, R7, RZ ;  /* 0x0000000702027210 */ /* 0x000fc80007f1e0ff */
[----:B------:R-:W-:-:S05]  /*18050*/  IADD3.X R3, RZ, R3, RZ, P0, !PT ;  /* 0x00000003ff037210 */ /* 0x000fca00007fe4ff */
        /* <DEDUP_REMOVED lines=9> */
.L_x_13568:
[----:B------:R-:W-:Y:S01]  /*180f0*/  IMAD.MOV.U32 R13, RZ, RZ, R10 ;  /* 0x000000ffff0d7224 */ /* 0x000fe200078e000a */
[----:B------:R-:W-:Y:S01]  /*18100*/  MOV R12, 0x3 ;  /* 0x00000003000c7802 */ /* 0x000fe20000000f00 */
[----:B------:R-:W-:-:S07]  /*18110*/  IMAD.MOV.U32 R2, RZ, RZ, R14 ;  /* 0x000000ffff027224 */ /* 0x000fce00078e000e */
[----:B------:R-:W-:Y:S05]  /*18120*/  WARPSYNC.COLLECTIVE R15, `(.L_x_13569) ;  /* 0x000000000f087348 */ /* 0x000fea0003c00000 */
[----:B------:R0:W1:Y:S02]  /*18130*/  SHFL.IDX P6, R14, R13, R12, R11 ;  /* 0x0000000c0d0e7389 */ /* 0x00006400000c000b */
[----:B01----:R-:W-:Y:S01]  /*18140*/  ENDCOLLECTIVE ;  /* 0x000000000000791b */ /* 0x003fe20003800000 */
.L_x_13569:
        /* <DEDUP_REMOVED lines=11> */
.L_x_13570:
[----:B------:R-:W-:Y:S02]  /*18200*/  IMAD.MOV.U32 R13, RZ, RZ, R10 ;  /* 0x000000ffff0d7224 */ /* 0x000fe400078e000a */
[----:B------:R-:W-:Y:S02]  /*18210*/  IMAD.MOV.U32 R12, RZ, RZ, 0x4 ;  /* 0x00000004ff0c7424 */ /* 0x000fe400078e00ff */
[----:B------:R-:W-:-:S07]  /*18220*/  IMAD.MOV.U32 R2, RZ, RZ, R14 ;  /* 0x000000ffff027224 */ /* 0x000fce00078e000e */
[----:B------:R-:W-:Y:S05]  /*18230*/  WARPSYNC.COLLECTIVE R15, `(.L_x_13571) ;  /* 0x000000000f087348 */ /* 0x000fea0003c00000 */
[----:B------:R0:W1:Y:S02]  /*18240*/  SHFL.IDX P6, R14, R13, R12, R11 ;  /* 0x0000000c0d0e7389 */ /* 0x00006400000c000b */
[----:B01----:R-:W-:Y:S01]  /*18250*/  ENDCOLLECTIVE ;  /* 0x000000000000791b */ /* 0x003fe20003800000 */
.L_x_13571:
        /* <DEDUP_REMOVED lines=11> */
.L_x_13572:
[----:B------:R-:W-:Y:S01]  /*18310*/  IMAD.MOV.U32 R13, RZ, RZ, R10 ;  /* 0x000000ffff0d7224 */ /* 0x000fe200078e000a */
[----:B------:R-:W-:Y:S01]  /*18320*/  MOV R12, 0x5 ;  /* 0x00000005000c7802 */ /* 0x000fe20000000f00 */
[----:B------:R-:W-:-:S07]  /*18330*/  IMAD.MOV.U32 R2, RZ, RZ, R14 ;  /* 0x000000ffff027224 */ /* 0x000fce00078e000e */
[----:B------:R-:W-:Y:S05]  /*18340*/  WARPSYNC.COLLECTIVE R15, `(.L_x_13573) ;  /* 0x000000000f087348 */ /* 0x000fea0003c00000 */
[----:B------:R0:W1:Y:S02]  /*18350*/  SHFL.IDX P6, R14, R13, R12, R11 ;  /* 0x0000000c0d0e7389 */ /* 0x00006400000c000b */
[----:B01----:R-:W-:Y:S01]  /*18360*/  ENDCOLLECTIVE ;  /* 0x000000000000791b */ /* 0x003fe20003800000 */
.L_x_13573:
        /* <DEDUP_REMOVED lines=11> */
.L_x_13574:
[----:B------:R-:W-:Y:S02]  /*18420*/  IMAD.MOV.U32 R13, RZ, RZ, R10 ;  /* 0x000000ffff0d7224 */ /* 0x000fe400078e000a */
[----:B------:R-:W-:Y:S02]  /*18430*/  IMAD.MOV.U32 R12, RZ, RZ, 0x6 ;  /* 0x00000006ff0c7424 */ /* 0x000fe400078e00ff */
[----:B------:R-:W-:-:S07]  /*18440*/  IMAD.MOV.U32 R2, RZ, RZ, R14 ;  /* 0x000000ffff027224 */ /* 0x000fce00078e000e */
[----:B------:R-:W-:Y:S05]  /*18450*/  WARPSYNC.COLLECTIVE R15, `(.L_x_13575) ;  /* 0x000000000f087348 */ /* 0x000fea0003c00000 */
[----:B------:R0:W1:Y:S02]  /*18460*/  SHFL.IDX P6, R14, R13, R12, R11 ;  /* 0x0000000c0d0e7389 */ /* 0x00006400000c000b */
[----:B01----:R-:W-:Y:S01]  /*18470*/  ENDCOLLECTIVE ;  /* 0x000000000000791b */ /* 0x003fe20003800000 */
.L_x_13575:
        /* <DEDUP_REMOVED lines=11> */
.L_x_13576:
[----:B------:R-:W-:Y:S01]  /*18530*/  IMAD.MOV.U32 R13, RZ, RZ, R10 ;  /* 0x000000ffff0d7224 */ /* 0x000fe200078e000a */
[----:B------:R-:W-:Y:S01]  /*18540*/  MOV R12, 0x7 ;  /* 0x00000007000c7802 */ /* 0x000fe20000000f00 */
[----:B------:R-:W-:-:S07]  /*18550*/  IMAD.MOV.U32 R2, RZ, RZ, R14 ;  /* 0x000000ffff027224 */ /* 0x000fce00078e000e */
[----:B------:R-:W-:Y:S05]  /*18560*/  WARPSYNC.COLLECTIVE R15, `(.L_x_13577) ;  /* 0x000000000f087348 */ /* 0x000fea0003c00000 */
[----:B------:R0:W1:Y:S02]  /*18570*/  SHFL.IDX P6, R14, R13, R12, R11 ;  /* 0x0000000c0d0e7389 */ /* 0x00006400000c000b */
[----:B01----:R-:W-:Y:S01]  /*18580*/  ENDCOLLECTIVE ;  /* 0x000000000000791b */ /* 0x003fe20003800000 */
.L_x_13577:
        /* <DEDUP_REMOVED lines=11> */
.L_x_13578:
[----:B------:R-:W-:Y:S01]  /*18640*/  IMAD.MOV.U32 R2, RZ, RZ, R14 ;  /* 0x000000ffff027224 */ /* 0x000fe200078e000e */
[----:B------:R-:W-:Y:S06]  /*18650*/  BRA `(.L_x_13579) ;  /* 0xffffffa400f07947 */ /* 0x000fec000383ffff */
.L_x_13411:
[----:B-1----:R1:W2:Y:S02]  /*18660*/  SYNCS.PHASECHK.TRANS64.TRYWAIT P0, [R5+URZ+0x16860], R2 ;  /* 0x01686002050075a7 */ /* 0x0022a4000800017f */
[----:B--2---:R-:W-:Y:S05]  /*18670*/  @!P0 NANOSLEEP.SYNCS 0x989680 ;  /* 0x009896800000895d */ /* 0x004fea0003900000 */
[----:B------:R-:W2:Y:S02]  /*18680*/  @!P0 SYNCS.PHASECHK.TRANS64 P0, [R5+URZ+0x16860], R2 ;  /* 0x01686002050085a7 */ /* 0x000ea4000800007f */
[----:B--2---:R-:W-:Y:S05]  /*18690*/  @!P0 BRA `(.L_x_13411) ;  /* 0xfffffffc00f08947 */ /* 0x004fea000383ffff */
[----:B------:R-:W-:Y:S05]  /*186a0*/  BRA `(.L_x_13580) ;  /* 0xffffffa800487947 */ /* 0x000fea000383ffff */
.L_x_13412:
        /* <DEDUP_REMOVED lines=8> */
.L_x_13582:
[----:B------:R-:W-:Y:S05]  /*18730*/  BSYNC B1 ;  /* 0x0000000000017941 */ /* 0x000fea0003800000 */
.L_x_13581:
[----:B------:R-:W-:Y:S01]  /*18740*/  IMAD.MOV.U32 R13, RZ, RZ, R23 ;  /* 0x000000ffff0d7224 */ /* 0x000fe200078e0017 */
[----:B------:R-:W-:Y:S01]  /*18750*/  MOV R15, 0xffffffff ;  /* 0xffffffff000f7802 */ /* 0x000fe20000000f00 */
[----:B------:R-:W-:Y:S01]  /*18760*/  IMAD.MOV.U32 R12, RZ, RZ, RZ ;  /* 0x000000ffff0c7224 */ /* 0x000fe200078e00ff */
[----:B------:R-:W-:Y:S01]  /*18770*/  MOV R3, R14 ;  /* 0x0000000e00037202 */ /* 0x000fe20000000f00 */
[----:B------:R-:W-:Y:S01]  /*18780*/  IMAD.MOV.U32 R11, RZ, RZ, 0x181f ;  /* 0x0000181fff0b7424 */ /* 0x000fe200078e00ff */
[----:B------:R-:W-:Y:S01]  /*18790*/  ISETP.LT.OR P2, PT, R8, 0x1, P1 ;  /* 0x000000010800780c */ /* 0x000fe20000f41670 */
[----:B------:R-:W-:-:S12]  /*187a0*/  IMAD R6, R6, 0x2, R22 ;  /* 0x0000000206067824 */ /* 0x000fd800078e0216 */
[----:B------:R-:W-:Y:S05]  /*187b0*/  WARPSYNC.COLLECTIVE R15, `(.L_x_13583) ;  /* 0x000000000f087348 */ /* 0x000fea0003c00000 */
[----:B------:R0:W1:Y:S02]  /*187c0*/  SHFL.IDX P6, R14, R13, R12, R11 ;  /* 0x0000000c0d0e7389 */ /* 0x00006400000c000b */
[----:B01----:R-:W-:Y:S01]  /*187d0*/  ENDCOLLECTIVE ;  /* 0x000000000000791b */ /* 0x003fe20003800000 */
.L_x_13583:
[----:B------:R-:W-:Y:S01]  /*187e0*/  MOV R13, R24 ;  /* 0x00000018000d7202 */ /* 0x000fe20000000f00 */
[----:B------:R-:W-:Y:S02]  /*187f0*/  IMAD.MOV.U32 R12, RZ, RZ, 0x1 ;  /* 0x00000001ff0c7424 */ /* 0x000fe400078e00ff */
[----:B------:R-:W-:-:S07]  /*18800*/  IMAD.MOV.U32 R2, RZ, RZ, R14 ;  /* 0x000000ffff027224 */ /* 0x000fce00078e000e */
[----:B------:R-:W-:Y:S05]  /*18810*/  WARPSYNC.COLLECTIVE R15, `(.L_x_13584) ;  /* 0x000000000f087348 */ /* 0x000fea0003c00000 */
[----:B------:R0:W1:Y:S02]  /*18820*/  SHFL.IDX P6, R14, R13, R12, R11 ;  /* 0x0000000c0d0e7389 */ /* 0x00006400000c000b */
[----:B01----:R-:W-:Y:S01]  /*18830*/  ENDCOLLECTIVE ;  /* 0x000000000000791b */ /* 0x003fe20003800000 */
.L_x_13584:
        /* <DEDUP_REMOVED lines=12> */
.L_x_13585:
[----:B------:R-:W-:Y:S02]  /*18900*/  IMAD.MOV.U32 R13, RZ, RZ, R24 ;  /* 0x000000ffff0d7224 */ /* 0x000fe400078e0018 */
[----:B------:R-:W-:Y:S01]  /*18910*/  IMAD.MOV.U32 R12, RZ, RZ, 0x2 ;  /* 0x00000002ff0c7424 */ /* 0x000fe200078e00ff */
[----:B------:R-:W-:-:S07]  /*18920*/  MOV R2, R14 ;  /* 0x0000000e00027202 */ /* 0x000fce0000000f00 */
[----:B------:R-:W-:Y:S05]  /*18930*/  WARPSYNC.COLLECTIVE R15, `(.L_x_13586) ;  /* 0x000000000f087348 */ /* 0x000fea0003c00000 */
[----:B------:R0:W1:Y:S02]  /*18940*/  SHFL.IDX P6, R14, R13, R12, R11 ;  /* 0x0000000c0d0e7389 */ /* 0x00006400000c000b */
[----:B01----:R-:W-:Y:S01]  /*18950*/  ENDCOLLECTIVE ;  /* 0x000000000000791b */ /* 0x003fe20003800000 */
.L_x_13586:
[----:B------:R-:W-:-:S05]  /*18960*/  IADD3 R2, P0, R2, R7, RZ ;  /* 0x0000000702027210 */ /* 0x000fca0007f1e0ff */
[----:B------:R-:W-:-:S05]  /*18970*/  IMAD.X R3, RZ, RZ, R3, P0 ;  /* 0x000000ffff037224 */ /* 0x000fca00000e0603 */
[----:B------:R-:W-:Y:S01]  /*18980*/  @!PT LDS RZ, [RZ] ;  /* 0x00000000fffff984 */ /* 0x000fe20000000800 */
[----:B------:R-:W-:Y:S01]  /*18990*/  @!PT LDS RZ, [RZ] ;  /* 0x00000000fffff984 */ /* 0x000fe20000000800 */
[----:B------:R-:W-:Y:S01]  /*189a0*/  @!PT LDS RZ, [RZ] ;  /* 0x00000000fffff984 */ /* 0x000fe20000000800 */
[----:B------:R0:W-:Y:S01]  /*189b0*/  LDGSTS.E.BYPASS.LTC128B.128 [R6+0xc00], desc[UR42][R2.64], !P2 ;  /* 0x00c0000002067fae */ /* 0x0001e2000d101d6a */
[----:B------:R-:W-:Y:S01]  /*189c0*/  ISETP.LT.OR P2, PT, R8, 0x21, P1 ;  /* 0x000000210800780c */ /* 0x000fe20000f41670 */
[----:B------:R-:W-:Y:S01]  /*189d0*/  IMAD.MOV.U32 R13, RZ, RZ, R23 ;  /* 0x000000ffff0d7224 */ /* 0x000fe200078e0017 */
[----:B0-----:R-:W-:-:S11]  /*189e0*/  MOV R3, R14 ;  /* 0x0000000e00037202 */ /* 0x001fd60000000f00 */
[----:B------:R-:W-:Y:S05]  /*189f0*/  WARPSYNC.COLLECTIVE R15, `(.L_x_13587) ;  /* 0x000000000f087348 */ /* 0x000fea0003c00000 */
[----:B------:R0:W1:Y:S02]  /*18a00*/  SHFL.IDX P6, R14, R13, R12, R11 ;  /* 0x0000000c0d0e7389 */ /* 0x00006400000c000b */
[----:B01----:R-:W-:Y:S01]  /*18a10*/  ENDCOLLECTIVE ;  /* 0x000000000000791b */ /* 0x003fe20003800000 */
.L_x_13587:
[----:B------:R-:W-:Y:S01]  /*18a20*/  MOV R13, R24 ;  /* 0x00000018000d7202 */ /* 0x000fe20000000f00 */
[----:B------:R-:W-:Y:S02]  /*18a30*/  IMAD.MOV.U32 R12, RZ, RZ, 0x3 ;  /* 0x00000003ff0c7424 */ /* 0x000fe400078e00ff */
[----:B------:R-:W-:-:S07]  /*18a40*/  IMAD.MOV.U32 R2, RZ, RZ, R14 ;  /* 0x000000ffff027224 */ /* 0x000fce00078e000e */
[----:B------:R-:W-:Y:S05]  /*18a50*/  WARPSYNC.COLLECTIVE R15, `(.L_x_13588) ;  /* 0x000000000f087348 */ /* 0x000fea0003c00000 */
[----:B------:R0:W1:Y:S02]  /*18a60*/  SHFL.IDX P6, R14, R13, R12, R11 ;  /* 0x0000000c0d0e7389 */ /* 0x00006400000c000b */
[----:B01----:R-:W-:Y:S01]  /*18a70*/  ENDCOLLECTIVE ;  /* 0x000000000000791b */ /* 0x003fe20003800000 */
.L_x_13588:
        /* <DEDUP_REMOVED lines=12> */
.L_x_13589:
[----:B------:R-:W-:Y:S02]  /*18b40*/  IMAD.MOV.U32 R13, RZ, RZ, R24 ;  /* 0x000000ffff0d7224 */ /* 0x000fe400078e0018 */
[----:B------:R-:W-:Y:S01]  /*18b50*/  IMAD.MOV.U32 R12, RZ, RZ, 0x4 ;  /* 0x00000004ff0c7424 */ /* 0x000fe200078e00ff */
[----:B------:R-:W-:-:S07]  /*18b60*/  MOV R2, R14 ;  /* 0x0000000e00027202 */ /* 0x000fce0000000f00 */
[----:B------:R-:W-:Y:S05]  /*18b70*/  WARPSYNC.COLLECTIVE R15, `(.L_x_13590) ;  /* 0x000000000f087348 */ /* 0x000fea0003c00000 */
[----:B------:R0:W1:Y:S02]  /*18b80*/  SHFL.IDX P6, R14, R13, R12, R11 ;  /* 0x0000000c0d0e7389 */ /* 0x00006400000c000b */
[----:B01----:R-:W-:Y:S01]  /*18b90*/  ENDCOLLECTIVE ;  /* 0x000000000000791b */ /* 0x003fe20003800000 */
.L_x_13590:
        /* <DEDUP_REMOVED lines=12> */
.L_x_13591:
[----:B------:R-:W-:Y:S01]  /*18c60*/  MOV R13, R24 ;  /* 0x00000018000d7202 */ /* 0x000fe20000000f00 */
[----:B------:R-:W-:Y:S02]  /*18c70*/  IMAD.MOV.U32 R12, RZ, RZ, 0x5 ;  /* 0x00000005ff0c7424 */ /* 0x000fe400078e00ff */
[----:B------:R-:W-:-:S07]  /*18c80*/  IMAD.MOV.U32 R2, RZ, RZ, R14 ;  /* 0x000000ffff027224 */ /* 0x000fce00078e000e */
[----:B------:R-:W-:Y:S05]  /*18c90*/  WARPSYNC.COLLECTIVE R15, `(.L_x_13592) ;  /* 0x000000000f087348 */ /* 0x000fea0003c00000 */
[----:B------:R0:W1:Y:S02]  /*18ca0*/  SHFL.IDX P6, R14, R13, R12, R11 ;  /* 0x0000000c0d0e7389 */ /* 0x00006400000c000b */
[----:B01----:R-:W-:Y:S01]  /*18cb0*/  ENDCOLLECTIVE ;  /* 0x000000000000791b */ /* 0x003fe20003800000 */
.L_x_13592:
        /* <DEDUP_REMOVED lines=12> */
.L_x_13593:
[----:B------:R-:W-:Y:S02]  /*18d80*/  IMAD.MOV.U32 R13, RZ, RZ, R24 ;  /* 0x000000ffff0d7224 */ /* 0x000fe400078e0018 */
[----:B------:R-:W-:Y:S01]  /*18d90*/  IMAD.MOV.U32 R12, RZ, RZ, 0x6 ;  /* 0x00000006ff0c7424 */ /* 0x000fe200078e00ff */
[----:B------:R-:W-:-:S07]  /*18da0*/  MOV R2, R14 ;  /* 0x0000000e00027202 */ /* 0x000fce0000000f00 */
[----:B------:R-:W-:Y:S05]  /*18db0*/  WARPSYNC.COLLECTIVE R15, `(.L_x_13594) ;  /* 0x000000000f087348 */ /* 0x000fea0003c00000 */
[----:B------:R0:W1:Y:S02]  /*18dc0*/  SHFL.IDX P6, R14, R13, R12, R11 ;  /* 0x0000000c0d0e7389 */ /* 0x00006400000c000b */
[----:B01----:R-:W-:Y:S01]  /*18dd0*/  ENDCOLLECTIVE ;  /* 0x000000000000791b */ /* 0x003fe20003800000 */
.L_x_13594:
        /* <DEDUP_REMOVED lines=12> */
.L_x_13595:
[----:B------:R-:W-:Y:S01]  /*18ea0*/  MOV R13, R24 ;  /* 0x00000018000d7202 */ /* 0x000fe20000000f00 */
[----:B------:R-:W-:Y:S02]  /*18eb0*/  IMAD.MOV.U32 R12, RZ, RZ, 0x7 ;  /* 0x00000007ff0c7424 */ /* 0x000fe400078e00ff */
[----:B------:R-:W-:-:S07]  /*18ec0*/  IMAD.MOV.U32 R2, RZ, RZ, R14 ;  /* 0x000000ffff027224 */ /* 0x000fce00078e000e */
[----:B------:R-:W-:Y:S05]  /*18ed0*/  WARPSYNC.COLLECTIVE R15, `(.L_x_13596) ;  /* 0x000000000f087348 */ /* 0x000fea0003c00000 */
[----:B------:R0:W1:Y:S02]  /*18ee0*/  SHFL.IDX P6, R14, R13, R12, R11 ;  /* 0x0000000c0d0e7389 */ /* 0x00006400000c000b */
[----:B01----:R-:W-:Y:S01]  /*18ef0*/  ENDCOLLECTIVE ;  /* 0x000000000000791b */ /* 0x003fe20003800000 */
.L_x_13596:
        /* <DEDUP_REMOVED lines=11> */
.L_x_13597:
[----:B------:R-:W-:Y:S01]  /*18fb0*/  MOV R2, R14 ;  /* 0x0000000e00027202 */ /* 0x000fe20000000f00 */
[----:B------:R-:W-:Y:S06]  /*18fc0*/  BRA `(.L_x_13598) ;  /* 0xffffffa000f87947 */ /* 0x000fec000383ffff */
.L_x_13420:
[----:B0-----:R0:W1:Y:S02]  /*18fd0*/  SYNCS.PHASECHK.TRANS64.TRYWAIT P0, [R0+URZ+0x16860], R3 ;  /* 0x01686003000075a7 */ /* 0x001064000800017f */
[----:B-1----:R-:W-:Y:S05]  /*18fe0*/  @!P0 NANOSLEEP.SYNCS 0x989680 ;  /* 0x009896800000895d */ /* 0x002fea0003900000 */
[----:B------:R-:W1:Y:S02]  /*18ff0*/  @!P0 SYNCS.PHASECHK.TRANS64 P0, [R0+URZ+0x16860], R3 ;  /* 0x01686003000085a7 */ /* 0x000e64000800007f */
[----:B-1----:R-:W-:Y:S05]  /*19000*/  @!P0 BRA `(.L_x_13420) ;  /* 0xfffffffc00f08947 */ /* 0x002fea000383ffff */
[----:B------:R-:W-:Y:S05]  /*19010*/  BRA `(.L_x_13599) ;  /* 0xffffffa800187947 */ /* 0x000fea000383ffff */
.L_x_13421:
        /* <DEDUP_REMOVED lines=8> */
.L_x_13601:
[----:B------:R-:W-:Y:S05]  /*190a0*/  BSYNC B0 ;  /* 0x0000000000007941 */ /* 0x000fea0003800000 */
.L_x_13600:
        /* <DEDUP_REMOVED lines=10> */
.L_x_13602:
[----:B------:R-:W-:Y:S01]  /*19150*/  ULDC UR4, c[0x0][0x2f4] ;  /* 0x0000bd0000047ab9 */ /* 0x000fe20000000800 */
[----:B------:R-:W-:Y:S02]  /*19160*/  IMAD.MOV.U32 R13, RZ, RZ, R24 ;  /* 0x000000ffff0d7224 */ /* 0x000fe400078e0018 */
[----:B------:R-:W-:Y:S02]  /*19170*/  IMAD.MOV.U32 R12, RZ, RZ, 0x1 ;  /* 0x00000001ff0c7424 */ /* 0x000fe400078e00ff */
[----:B------:R-:W-:-:S05]  /*19180*/  IMAD.SHL.U32 R2, R2, 0x8, RZ ;  /* 0x0000000802027824 */ /* 0x000fca00078e00ff */
[----:B------:R-:W-:-:S04]  /*19190*/  LOP3.LUT R2, R2, 0x38, RZ, 0xc0, !PT ;  /* 0x0000003802027812 */ /* 0x000fc800078ec0ff */
[C---:B------:R-:W-:Y:S01]  /*191a0*/  ISETP.GE.AND P0, PT, R2.reuse, UR4, PT ;  /* 0x0000000402007c0c */ /* 0x040fe2000bf06270 */
[----:B------:R-:W-:-:S03]  /*191b0*/  IMAD.SHL.U32 R5, R2, 0x2, RZ ;  /* 0x0000000202057824 */ /* 0x000fc600078e00ff */
[----:B------:R-:W-:Y:S02]  /*191c0*/  ISETP.LT.OR P2, PT, R6, 0x1, P0 ;  /* 0x000000010600780c */ /* 0x000fe40000741670 */
[----:B------:R-:W-:-:S13]  /*191d0*/  IADD3 R2, P1, R14, R5, RZ ;  /* 0x000000050e027210 */ /* 0x000fda0007f3e0ff */
[----:B------:R-:W-:Y:S05]  /*191e0*/  WARPSYNC.COLLECTIVE R15, `(.L_x_13603) ;  /* 0x000000000f087348 */ /* 0x000fea0003c00000 */
[----:B------:R0:W1:Y:S02]  /*191f0*/  SHFL.IDX P6, R14, R13, R12, R11 ;  /* 0x0000000c0d0e7389 */ /* 0x00006400000c000b */
[----:B01----:R-:W-:Y:S01]  /*19200*/  ENDCOLLECTIVE ;  /* 0x000000000000791b */ /* 0x003fe20003800000 */
.L_x_13603:
[----:B------:R-:W-:-:S05]  /*19210*/  IADD3.X R3, RZ, R3, RZ, P1, !PT ;  /* 0x00000003ff037210 */ /* 0x000fca0000ffe4ff */
        /* <DEDUP_REMOVED lines=10> */
.L_x_13604:
[----:B------:R-:W-:Y:S01]  /*192c0*/  IMAD.MOV.U32 R13, RZ, RZ, R24 ;  /* 0x000000ffff0d7224 */ /* 0x000fe200078e0018 */
[----:B------:R-:W-:Y:S02]  /*192d0*/  MOV R12, 0x2 ;  /* 0x00000002000c7802 */ /* 0x000fe40000000f00 */
[----:B------:R-:W-:-:S13]  /*192e0*/  IADD3 R2, P1, R14, R5, RZ ;  /* 0x000000050e027210 */ /* 0x000fda0007f3e0ff */
[----:B------:R-:W-:Y:S05]  /*192f0*/  WARPSYNC.COLLECTIVE R15, `(.L_x_13605) ;  /* 0x000000000f087348 */ /* 0x000fea0003c00000 */
[----:B------:R0:W1:Y:S02]  /*19300*/  SHFL.IDX P6, R14, R13, R12, R11 ;  /* 0x0000000c0d0e7389 */ /* 0x00006400000c000b */
[----:B01----:R-:W-:Y:S01]  /*19310*/  ENDCOLLECTIVE ;  /* 0x000000000000791b */ /* 0x003fe20003800000 */
.L_x_13605:
[----:B------:R-:W-:-:S05]  /*19320*/  IMAD.X R3, RZ, RZ, R3, P1 ;  /* 0x000000ffff037224 */ /* 0x000fca00008e0603 */
        /* <DEDUP_REMOVED lines=10> */
.L_x_13606:
[----:B------:R-:W-:Y:S01]  /*193d0*/  MOV R13, R24 ;  /* 0x00000018000d7202 */ /* 0x000fe20000000f00 */
[----:B------:R-:W-:Y:S01]  /*193e0*/  IMAD.MOV.U32 R12, RZ, RZ, 0x3 ;  /* 0x00000003ff0c7424 */ /* 0x000fe200078e00ff */
[----:B------:R-:W-:-:S13]  /*193f0*/  IADD3 R2, P1, R14, R5, RZ ;  /* 0x000000050e027210 */ /* 0x000fda0007f3e0ff */
[----:B------:R-:W-:Y:S05]  /*19400*/  WARPSYNC.COLLECTIVE R15, `(.L_x_13607) ;  /* 0x000000000f087348 */ /* 0x000fea0003c00000 */
[----:B------:R0:W1:Y:S02]  /*19410*/  SHFL.IDX P6, R14, R13, R12, R11 ;  /* 0x0000000c0d0e7389 */ /* 0x00006400000c000b */
[----:B01----:R-:W-:Y:S01]  /*19420*/  ENDCOLLECTIVE ;  /* 0x000000000000791b */ /* 0x003fe20003800000 */
.L_x_13607:
        /* <DEDUP_REMOVED lines=11> */
.L_x_13608:
[----:B------:R-:W-:Y:S02]  /*194e0*/  IMAD.MOV.U32 R13, RZ, RZ, R24 ;  /* 0x000000ffff0d7224 */ /* 0x000fe400078e0018 */
[----:B------:R-:W-:Y:S01]  /*194f0*/  IMAD.MOV.U32 R12, RZ, RZ, 0x4 ;  /* 0x00000004ff0c7424 */ /* 0x000fe200078e00ff */
[----:B------:R-:W-:-:S13]  /*19500*/  IADD3 R2, P1, R14, R5, RZ ;  /* 0x000000050e027210 */ /* 0x000fda0007f3e0ff */
[----:B------:R-:W-:Y:S05]  /*19510*/  WARPSYNC.COLLECTIVE R15, `(.L_x_13609) ;  /* 0x000000000f087348 */ /* 0x000fea0003c00000 */
[----:B------:R0:W1:Y:S02]  /*19520*/  SHFL.IDX P6, R14, R13, R12, R11 ;  /* 0x0000000c0d0e7389 */ /* 0x00006400000c000b */
[----:B01----:R-:W-:Y:S01]  /*19530*/  ENDCOLLECTIVE ;  /* 0x000000000000791b */ /* 0x003fe20003800000 */
.L_x_13609:
[----:B------:R-:W-:-:S05]  /*19540*/  IADD3.X R3, RZ, R3, RZ, P1, !PT ;  /* 0x00000003ff037210 */ /* 0x000fca0000ffe4ff */
[----:B------:R-:W-:Y:S01]  /*19550*/  @!PT LDS RZ, [RZ] ;  /* 0x00000000fffff984 */ /* 0x000fe20000000800 */
[----:B------:R-:W-:Y:S01]  /*19560*/  @!PT LDS RZ, [RZ] ;  /* 0x00000000fffff984 */ /* 0x000fe20000000800 */
[----:B------:R-:W-:Y:S01]  /*19570*/  @!PT LDS RZ, [RZ] ;  /* 0x00000000fffff984 */ /* 0x000fe20000000800 */
[----:B------:R0:W-:Y:S01]  /*19580*/  LDGSTS.E.BYPASS.LTC128B.128 [R4+0x1c00], desc[UR42][R2.64], !P2 ;  /* 0x01c0000002047fae */ /* 0x0001e2000d101d6a */
[----:B------:R-:W-:Y:S02]  /*19590*/  ISETP.LT.OR P2, PT, R6, 0x41, P0 ;  /* 0x000000410600780c */ /* 0x000fe40000741670 */
[----:B------:R-:W-:Y:S01]  /*195a0*/  MOV R13, R23 ;  /* 0x00000017000d7202 */ /* 0x000fe20000000f00 */
[----:B0-----:R-:W-:-:S10]  /*195b0*/  IMAD.MOV.U32 R3, RZ, RZ, R14 ;  /* 0x000000ffff037224 */ /* 0x001fd400078e000e */
[----:B------:R-:W-:Y:S05]  /*195c0*/  WARPSYNC.COLLECTIVE R15, `(.L_x_13610) ;  /* 0x000000000f087348 */ /* 0x000fea0003c00000 */
[----:B------:R0:W1:Y:S02]  /*195d0*/  SHFL.IDX P6, R14, R13, R12, R11 ;  /* 0x0000000c0d0e7389 */ /* 0x00006400000c000b */
[----:B01----:R-:W-:Y:S01]  /*195e0*/  ENDCOLLECTIVE ;  /* 0x000000000000791b */ /* 0x003fe20003800000 */
.L_x_13610:
[----:B------:R-:W-:Y:S02]  /*195f0*/  IMAD.MOV.U32 R13, RZ, RZ, R24 ;  /* 0x000000ffff0d7224 */ /* 0x000fe400078e0018 */
[----:B------:R-:W-:Y:S01]  /*19600*/  IMAD.MOV.U32 R12, RZ, RZ, 0x5 ;  /* 0x00000005ff0c7424 */ /* 0x000fe200078e00ff */
[----:B------:R-:W-:-:S13]  /*19610*/  IADD3 R2, P1, R14, R5, RZ ;  /* 0x000000050e027210 */ /* 0x000fda0007f3e0ff */
[----:B------:R-:W-:Y:S05]  /*19620*/  WARPSYNC.COLLECTIVE R15, `(.L_x_13611) ;  /* 0x000000000f087348 */ /* 0x000fea0003c00000 */
[----:B------:R0:W1:Y:S02]  /*19630*/  SHFL.IDX P6, R14, R13, R12, R11 ;  /* 0x0000000c0d0e7389 */ /* 0x00006400000c000b */
[----:B01----:R-:W-:Y:S01]  /*19640*/  ENDCOLLECTIVE ;  /* 0x000000000000791b */ /* 0x003fe20003800000 */
.L_x_13611:
        /* <DEDUP_REMOVED lines=11> */
.L_x_13612:
[----:B------:R-:W-:Y:S01]  /*19700*/  IMAD.MOV.U32 R13, RZ, RZ, R24 ;  /* 0x000000ffff0d7224 */ /* 0x000fe200078e0018 */
[----:B------:R-:W-:Y:S02]  /*19710*/  MOV R12, 0x6 ;  /* 0x00000006000c7802 */ /* 0x000fe40000000f00 */
[----:B------:R-:W-:-:S13]  /*19720*/  IADD3 R2, P1, R14, R5, RZ ;  /* 0x000000050e027210 */ /* 0x000fda0007f3e0ff */
[----:B------:R-:W-:Y:S05]  /*19730*/  WARPSYNC.COLLECTIVE R15, `(.L_x_13613) ;  /* 0x000000000f087348 */ /* 0x000fea0003c00000 */
[----:B------:R0:W1:Y:S02]  /*19740*/  SHFL.IDX P6, R14, R13, R12, R11 ;  /* 0x0000000c0d0e7389 */ /* 0x00006400000c000b */
[----:B01----:R-:W-:Y:S01]  /*19750*/  ENDCOLLECTIVE ;  /* 0x000000000000791b */ /* 0x003fe20003800000 */
.L_x_13613:
        /* <DEDUP_REMOVED lines=11> */
.L_x_13614:
[----:B------:R-:W-:Y:S01]  /*19810*/  MOV R13, R24 ;  /* 0x00000018000d7202 */ /* 0x000fe20000000f00 */
[----:B------:R-:W-:Y:S01]  /*19820*/  IMAD.MOV.U32 R12, RZ, RZ, 0x7 ;  /* 0x00000007ff0c7424 */ /* 0x000fe200078e00ff */
[----:B------:R-:W-:-:S13]  /*19830*/  IADD3 R2, P1, R14, R5, RZ ;  /* 0x000000050e027210 */ /* 0x000fda0007f3e0ff */
[----:B------:R-:W-:Y:S05]  /*19840*/  WARPSYNC.COLLECTIVE R15, `(.L_x_13615) ;  /* 0x000000000f087348 */ /* 0x000fea0003c00000 */
[----:B------:R0:W1:Y:S02]  /*19850*/  SHFL.IDX P6, R14, R13, R12, R11 ;  /* 0x0000000c0d0e7389 */ /* 0x00006400000c000b */
[----:B01----:R-:W-:Y:S01]  /*19860*/  ENDCOLLECTIVE ;  /* 0x000000000000791b */ /* 0x003fe20003800000 */
.L_x_13615:
        /* <DEDUP_REMOVED lines=10> */
.L_x_13616:
[----:B------:R-:W-:Y:S05]  /*19910*/  BRA `(.L_x_13617) ;  /* 0xffffffa000dc7947 */ /* 0x000fea000383ffff */
.L_x_13426:
        /* <DEDUP_REMOVED lines=8> */
.L_x_13619:
[----:B------:R-:W-:Y:S05]  /*199a0*/  BSYNC B0 ;  /* 0x0000000000007941 */ /* 0x000fea0003800000 */
.L_x_13618:
        /* <DEDUP_REMOVED lines=9> */
.L_x_13620:
        /* <DEDUP_REMOVED lines=11> */
[----:B0-----:R-:W-:Y:S01]  /*19af0*/  IMAD.MOV.U32 R2, RZ, RZ, RZ ;  /* 0x000000ffff027224 */ /* 0x001fe200078e00ff */
[----:B--2---:R-:W-:Y:S02]  /*19b00*/  @!P1 MOV R2, R3 ;  /* 0x0000000300029202 */ /* 0x004fe40000000f00 */
[----:B------:R-:W-:-:S03]  /*19b10*/  ISETP.NE.AND P1, PT, R8, RZ, PT ;  /* 0x000000ff0800720c */ /* 0x000fc60003f25270 */
[----:B------:R-:W-:-:S10]  /*19b20*/  IMAD.MOV.U32 R13, RZ, RZ, R2 ;  /* 0x000000ffff0d7224 */ /* 0x000fd400078e0002 */
[----:B------:R-:W-:Y:S05]  /*19b30*/  WARPSYNC.COLLECTIVE R15, `(.L_x_13621) ;  /* 0x000000000f087348 */ /* 0x000fea0003c00000 */
[----:B------:R0:W1:Y:S02]  /*19b40*/  SHFL.UP P6, R14, R13, R12, R11 ;  /* 0x0400000c0d0e7389 */ /* 0x00006400000c000b */
[----:B01----:R-:W-:Y:S01]  /*19b50*/  ENDCOLLECTIVE ;  /* 0x000000000000791b */ /* 0x003fe20003800000 */
.L_x_13621:
[----:B------:R-:W-:Y:S01]  /*19b60*/  IMAD.MOV.U32 R12, RZ, RZ, 0x2 ;  /* 0x00000002ff0c7424 */ /* 0x000fe200078e00ff */
[----:B------:R-:W-:-:S05]  /*19b70*/  SEL R5, R14, RZ, P1 ;  /* 0x000000ff0e057207 */ /* 0x000fca0000800000 */
[----:B------:R-:W-:-:S05]  /*19b80*/  IMAD.IADD R5, R2, 0x1, R5 ;  /* 0x0000000102057824 */ /* 0x000fca00078e0205 */
[----:B------:R-:W-:-:S07]  /*19b90*/  MOV R13, R5 ;  /* 0x00000005000d7202 */ /* 0x000fce0000000f00 */
[----:B------:R-:W-:Y:S05]  /*19ba0*/  WARPSYNC.COLLECTIVE R15, `(.L_x_13622) ;  /* 0x000000000f087348 */ /* 0x000fea0003c00000 */
[----:B------:R0:W1:Y:S02]  /*19bb0*/  SHFL.UP P6, R14, R13, R12, R11 ;  /* 0x0400000c0d0e7389 */ /* 0x00006400000c000b */
[----:B01----:R-:W-:Y:S01]  /*19bc0*/  ENDCOLLECTIVE ;  /* 0x000000000000791b */ /* 0x003fe20003800000 */
.L_x_13622:
[----:B------:R-:W-:Y:S02]  /*19bd0*/  MOV R12, 0x4 ;  /* 0x00000004000c7802 */ /* 0x000fe40000000f00 */
[----:B------:R-:W-:-:S05]  /*19be0*/  SEL R6, R14, RZ, P2 ;  /* 0x000000ff0e067207 */ /* 0x000fca0001000000 */
[----:B------:R-:W-:-:S04]  /*19bf0*/  IMAD.IADD R6, R5, 0x1, R6 ;  /* 0x0000000105067824 */ /* 0x000fc800078e0206 */
[----:B------:R-:W-:-:S07]  /*19c00*/  IMAD.MOV.U32 R13, RZ, RZ, R6 ;  /* 0x000000ffff0d7224 */ /* 0x000fce00078e0006 */
[----:B------:R-:W-:Y:S05]  /*19c10*/  WARPSYNC.COLLECTIVE R15, `(.L_x_13623) ;  /* 0x000000000f087348 */ /* 0x000fea0003c00000 */
[----:B------:R0:W1:Y:S02]  /*19c20*/  SHFL.UP P6, R14, R13, R12, R11 ;  /* 0x0400000c0d0e7389 */ /* 0x00006400000c000b */
[----:B01----:R-:W-:Y:S01]  /*19c30*/  ENDCOLLECTIVE ;  /* 0x000000000000791b */ /* 0x003fe20003800000 */
.L_x_13623:
[----:B------:R-:W-:Y:S01]  /*19c40*/  IMAD.MOV.U32 R12, RZ, RZ, 0x8 ;  /* 0x00000008ff0c7424 */ /* 0x000fe200078e00ff */
[----:B------:R-:W-:-:S05]  /*19c50*/  SEL R7, R14, RZ, P3 ;  /* 0x000000ff0e077207 */ /* 0x000fca0001800000 */
[----:B------:R-:W-:-:S04]  /*19c60*/  IMAD.IADD R7, R6, 0x1, R7 ;  /* 0x0000000106077824 */ /* 0x000fc800078e0207 */
[----:B------:R-:W-:-:S07]  /*19c70*/  IMAD.MOV.U32 R13, RZ, RZ, R7 ;  /* 0x000000ffff0d7224 */ /* 0x000fce00078e0007 */
[----:B------:R-:W-:Y:S05]  /*19c80*/  WARPSYNC.COLLECTIVE R15, `(.L_x_13624) ;  /* 0x000000000f087348 */ /* 0x000fea0003c00000 */
[----:B------:R0:W1:Y:S02]  /*19c90*/  SHFL.UP P6, R14, R13, R12, R11 ;  /* 0x0400000c0d0e7389 */ /* 0x00006400000c000b */
[----:B01----:R-:W-:Y:S01]  /*19ca0*/  ENDCOLLECTIVE ;  /* 0x000000000000791b */ /* 0x003fe20003800000 */
.L_x_13624:
[----:B------:R-:W-:Y:S01]  /*19cb0*/  IMAD.MOV.U32 R12, RZ, RZ, 0x10 ;  /* 0x00000010ff0c7424 */ /* 0x000fe200078e00ff */
[----:B------:R-:W-:-:S04]  /*19cc0*/  SEL R14, R14, RZ, P4 ;  /* 0x000000ff0e0e7207 */ /* 0x000fc80002000000 */
[----:B------:R-:W-:-:S05]  /*19cd0*/  IADD3 R5, R7, R14, RZ ;  /* 0x0000000e07057210 */ /* 0x000fca0007ffe0ff */
[----:B------:R-:W-:-:S07]  /*19ce0*/  IMAD.MOV.U32 R13, RZ, RZ, R5 ;  /* 0x000000ffff0d7224 */ /* 0x000fce00078e0005 */
[----:B------:R-:W-:Y:S05]  /*19cf0*/  WARPSYNC.COLLECTIVE R15, `(.L_x_13625) ;  /* 0x000000000f087348 */ /* 0x000fea0003c00000 */
[----:B------:R0:W1:Y:S02]  /*19d00*/  SHFL.UP P6, R14, R13, R12, R11 ;  /* 0x0400000c0d0e7389 */ /* 0x00006400000c000b */
[----:B01----:R-:W-:Y:S01]  /*19d10*/  ENDCOLLECTIVE ;  /* 0x000000000000791b */ /* 0x003fe20003800000 */
.L_x_13625:
        /* <DEDUP_REMOVED lines=8> */
.L_x_13626:
[----:B------:R-:W-:Y:S05]  /*19da0*/  BRA `(.L_x_13627) ;  /* 0xffffffa000e47947 */ /* 0x000fea000383ffff */
.L_x_13431:
        /* <DEDUP_REMOVED lines=8> */
.L_x_13629:
[----:B------:R-:W-:Y:S05]  /*19e30*/  BSYNC B0 ;  /* 0x0000000000007941 */ /* 0x000fea0003800000 */
.L_x_13628:
        /* <DEDUP_REMOVED lines=8> */
.L_x_13630:
[----:B------:R-:W-:Y:S01]  /*19ec0*/  IMAD.MOV.U32 R12, RZ, RZ, 0x4 ;  /* 0x00000004ff0c7424 */ /* 0x000fe200078e00ff */
[----:B------:R-:W-:-:S05]  /*19ed0*/  SEL R14, R14, RZ, P2 ;  /* 0x000000ff0e0e7207 */ /* 0x000fca0001000000 */
[----:B------:R-:W-:-:S05]  /*19ee0*/  IMAD.IADD R3, R13, 0x1, R14 ;  /* 0x000000010d037824 */ /* 0x000fca00078e020e */
[----:B------:R-:W-:-:S07]  /*19ef0*/  MOV R13, R3 ;  /* 0x00000003000d7202 */ /* 0x000fce0000000f00 */
[----:B------:R-:W-:Y:S05]  /*19f00*/  WARPSYNC.COLLECTIVE R15, `(.L_x_13631) ;  /* 0x000000000f087348 */ /* 0x000fea0003c00000 */
[----:B------:R0:W1:Y:S02]  /*19f10*/  SHFL.UP P6, R14, R13, R12, R11 ;  /* 0x0400000c0d0e7389 */ /* 0x00006400000c000b */
[----:B01----:R-:W-:Y:S01]  /*19f20*/  ENDCOLLECTIVE ;  /* 0x000000000000791b */ /* 0x003fe20003800000 */
.L_x_13631:
[----:B------:R-:W-:Y:S02]  /*19f30*/  MOV R12, 0x8 ;  /* 0x00000008000c7802 */ /* 0x000fe40000000f00 */
[----:B------:R-:W-:-:S05]  /*19f40*/  SEL R14, R14, RZ, P3 ;  /* 0x000000ff0e0e7207 */ /* 0x000fca0001800000 */
[----:B------:R-:W-:-:S04]  /*19f50*/  IMAD.IADD R5, R3, 0x1, R14 ;  /* 0x0000000103057824 */ /* 0x000fc800078e020e */
[----:B------:R-:W-:-:S07]  /*19f60*/  IMAD.MOV.U32 R13, RZ, RZ, R5 ;  /* 0x000000ffff0d7224 */ /* 0x000fce00078e0005 */
[----:B------:R-:W-:Y:S05]  /*19f70*/  WARPSYNC.COLLECTIVE R15, `(.L_x_13632) ;  /* 0x000000000f087348 */ /* 0x000fea0003c00000 */
[----:B------:R0:W1:Y:S02]  /*19f80*/  SHFL.UP P6, R14, R13, R12, R11 ;  /* 0x0400000c0d0e7389 */ /* 0x00006400000c000b */
[----:B01----:R-:W-:Y:S01]  /*19f90*/  ENDCOLLECTIVE ;  /* 0x000000000000791b */ /* 0x003fe20003800000 */
.L_x_13632:
[----:B------:R-:W-:Y:S01]  /*19fa0*/  IMAD.MOV.U32 R12, RZ, RZ, 0x10 ;  /* 0x00000010ff0c7424 */ /* 0x000fe200078e00ff */
[----:B------:R-:W-:-:S05]  /*19fb0*/  SEL R6, R14, RZ, P4 ;  /* 0x000000ff0e067207 */ /* 0x000fca0002000000 */
[----:B------:R-:W-:-:S04]  /*19fc0*/  IMAD.IADD R6, R5, 0x1, R6 ;  /* 0x0000000105067824 */ /* 0x000fc800078e0206 */
[----:B------:R-:W-:-:S07]  /*19fd0*/  IMAD.MOV.U32 R13, RZ, RZ, R6 ;  /* 0x000000ffff0d7224 */ /* 0x000fce00078e0006 */
[----:B------:R-:W-:Y:S05]  /*19fe0*/  WARPSYNC.COLLECTIVE R15, `(.L_x_13633) ;  /* 0x000000000f087348 */ /* 0x000fea0003c00000 */
[----:B------:R0:W1:Y:S02]  /*19ff0*/  SHFL.UP P6, R14, R13, R12, R11 ;  /* 0x0400000c0d0e7389 */ /* 0x00006400000c000b */
[----:B01----:R-:W-:Y:S01]  /*1a000*/  ENDCOLLECTIVE ;  /* 0x000000000000791b */ /* 0x003fe20003800000 */
.L_x_13633:
        /* <DEDUP_REMOVED lines=8> */
.L_x_13634:
[----:B------:R-:W-:Y:S05]  /*1a090*/  BRA `(.L_x_13635) ;  /* 0xffffffa000c47947 */ /* 0x000fea000383ffff */
.L_x_13433:
[----:B------:R-:W-:Y:S01]  /*1a0a0*/  BSSY B0, `(.L_x_13636) ;  /* 0x0000006000007945 */ /* 0x000fe20003800000 */
[----:B------:R-:W-:Y:S02]  /*1a0b0*/  PLOP3.LUT P6, PT, P6, PT, PT, 0x8, 0x0 ;  /* 0x000000000000781c */ /* 0x000fe400037ce170 */
[----:B------:R-:W-:-:S11]  /*1a0c0*/  MOV R15, 0xffffffff ;  /* 0xffffffff000f7802 */ /* 0x000fd60000000f00 */
[----:B0-----:R-:W-:Y:S05]  /*1a0d0*/  WARPSYNC.COLLECTIVE R15, `(.L_x_13637) ;  /* 0x000000000f087348 */ /* 0x001fea0003c00000 */
[----:B------:R-:W-:Y:S01]  /*1a0e0*/  VOTE.ANY R14, PT, P6 ;  /* 0x00000000000e7806 */ /* 0x000fe200030e0100 */
[----:B0-----:R-:W-:Y:S06]  /*1a0f0*/  ENDCOLLECTIVE ;  /* 0x000000000000791b */ /* 0x001fec0003800000 */
.L_x_13637:
[----:B------:R-:W-:Y:S05]  /*1a100*/  BSYNC B0 ;  /* 0x0000000000007941 */ /* 0x000fea0003800000 */
.L_x_13636:
        /* <DEDUP_REMOVED lines=9> */
.L_x_13638:
[----:B------:R-:W-:Y:S01]  /*1a1a0*/  IMAD.MOV.U32 R17, RZ, RZ, R14 ;  /* 0x000000ffff117224 */ /* 0x000fe200078e000e */
[----:B------:R-:W-:Y:S06]  /*1a1b0*/  BRA `(.L_x_13639) ;  /* 0xffffffa000b47947 */ /* 0x000fec000383ffff */
.L_x_13435:
[----:B------:R-:W-:Y:S01]  /*1a1c0*/  BSSY B0, `(.L_x_13640) ;  /* 0x0000007000007945 */ /* 0x000fe20003800000 */
[----:B------:R-:W-:Y:S01]  /*1a1d0*/  IMAD.MOV.U32 R13, RZ, RZ, R3 ;  /* 0x000000ffff0d7224 */ /* 0x000fe200078e0003 */
[----:B------:R-:W-:Y:S01]  /*1a1e0*/  MOV R11, 0x1f ;  /* 0x0000001f000b7802 */ /* 0x000fe20000000f00 */
[----:B------:R-:W-:-:S07]  /*1a1f0*/  IMAD.MOV.U32 R15, RZ, RZ, -0x1 ;  /* 0xffffffffff0f7424 */ /* 0x000fce00078e00ff */
[----:B012---:R-:W-:Y:S05]  /*1a200*/  WARPSYNC.COLLECTIVE R15, `(.L_x_13641) ;  /* 0x000000000f087348 */ /* 0x007fea0003c00000 */
[----:B------:R3:W4:Y:S02]  /*1a210*/  SHFL.IDX P6, R14, R13, R12, R11 ;  /* 0x0000000c0d0e7389 */ /* 0x00072400000c000b */
[----:B01234-:R-:W-:Y:S01]  /*1a220*/  ENDCOLLECTIVE ;  /* 0x000000000000791b */ /* 0x01ffe20003800000 */
.L_x_13641:
[----:B------:R-:W-:Y:S05]  /*1a230*/  BSYNC B0 ;  /* 0x0000000000007941 */ /* 0x000fea0003800000 */
.L_x_13640:
[----:B------:R-:W-:Y:S05]  /*1a240*/  BRA `(.L_x_13434) ;  /* 0xffffffa000ac7947 */ /* 0x000fea000383ffff */
.L_x_13439:
[----:B0-----:R0:W1:Y:S02]  /*1a250*/  SYNCS.PHASECHK.TRANS64.TRYWAIT P0, [R4+URZ+0x16820], R0 ;  /* 0x01682000040075a7 */ /* 0x001064000800017f */
[----:B-1----:R-:W-:Y:S05]  /*1a260*/  @!P0 NANOSLEEP.SYNCS 0x989680 ;  /* 0x009896800000895d */ /* 0x002fea0003900000 */
[----:B------:R-:W1:Y:S02]  /*1a270*/  @!P0 SYNCS.PHASECHK.TRANS64 P0, [R4+URZ+0x16820], R0 ;  /* 0x01682000040085a7 */ /* 0x000e64000800007f */
[----:B-1----:R-:W-:Y:S05]  /*1a280*/  @!P0 BRA `(.L_x_13439) ;  /* 0xfffffffc00f08947 */ /* 0x002fea000383ffff */
[----:B------:R-:W-:Y:S05]  /*1a290*/  BRA `(.L_x_13642) ;  /* 0xffffffa400987947 */ /* 0x000fea000383ffff */
.L_x_13440:
        /* <DEDUP_REMOVED lines=11> */
.L_x_13644:
[----:B------:R-:W-:Y:S05]  /*1a350*/  BSYNC B0 ;  /* 0x0000000000007941 */ /* 0x000fea0003800000 */
.L_x_13643:
[----:B------:R-:W-:Y:S05]  /*1a360*/  BRA `(.L_x_13645) ;  /* 0xffffffa400807947 */ /* 0x000fea000383ffff */
.L_x_13441:
[----:B------:R-:W-:Y:S01]  /*1a370*/  BSSY B0, `(.L_x_13646) ;  /* 0x0000006000007945 */ /* 0x000fe20003800000 */
[----:B------:R-:W-:-:S07]  /*1a380*/  IMAD.MOV.U32 R15, RZ, RZ, -0x1 ;  /* 0xffffffffff0f7424 */ /* 0x000fce00078e00ff */
[----:B0-----:R-:W-:Y:S05]  /*1a390*/  WARPSYNC.COLLECTIVE R15, `(.L_x_13647) ;  /* 0x000000000f0c7348 */ /* 0x001fea0003c00000 */
[----:B------:R-:W-:Y:S02]  /*1a3a0*/  ELECT P6, UR62, PT ;  /* 0x00000000003e782f */ /* 0x000fe400038c0000 */
[----:B------:R-:W-:Y:S01]  /*1a3b0*/  MOV R14, UR62 ;  /* 0x0000003e000e7c02 */ /* 0x000fe20008000f00 */
[----:B0-----:R-:W-:Y:S10]  /*1a3c0*/  ENDCOLLECTIVE ;  /* 0x000000000000791b */ /* 0x001ff40003800000 */
.L_x_13647:
[----:B------:R-:W-:Y:S05]  /*1a3d0*/  BSYNC B0 ;  /* 0x0000000000007941 */ /* 0x000fea0003800000 */
.L_x_13646:
[----:B------:R-:W-:Y:S05]  /*1a3e0*/  BRA `(.L_x_13648) ;  /* 0xffffffa400747947 */ /* 0x000fea000383ffff */
.L_x_13443:
[----:B0-----:R0:W1:Y:S02]  /*1a3f0*/  SYNCS.PHASECHK.TRANS64.TRYWAIT P1, [R5+URZ+0x16840], R0 ;  /* 0x01684000050075a7 */ /* 0x001064000802017f */
[----:B-1----:R-:W-:Y:S05]  /*1a400*/  @!P1 NANOSLEEP.SYNCS 0x989680 ;  /* 0x009896800000995d */ /* 0x002fea0003900000 */
[----:B------:R-:W1:Y:S02]  /*1a410*/  @!P1 SYNCS.PHASECHK.TRANS64 P1, [R5+URZ+0x16840], R0 ;  /* 0x01684000050095a7 */ /* 0x000e64000802007f */
[----:B-1----:R-:W-:Y:S05]  /*1a420*/  @!P1 BRA `(.L_x_13443) ;  /* 0xfffffffc00f09947 */ /* 0x002fea000383ffff */
[----:B------:R-:W-:Y:S05]  /*1a430*/  BRA `(.L_x_13649) ;  /* 0xffffffa400947947 */ /* 0x000fea000383ffff */
.L_x_13445:
[----:B-1----:R1:W2:Y:S02]  /*1a440*/  SYNCS.PHASECHK.TRANS64.TRYWAIT P1, [R25+URZ+0x16840], R2 ;  /* 0x01684002190075a7 */ /* 0x0022a4000802017f */
[----:B--2---:R-:W-:Y:S05]  /*1a450*/  @!P1 NANOSLEEP.SYNCS 0x989680 ;  /* 0x009896800000995d */ /* 0x004fea0003900000 */
[----:B------:R-:W2:Y:S02]  /*1a460*/  @!P1 SYNCS.PHASECHK.TRANS64 P1, [R25+URZ+0x16840], R2 ;  /* 0x01684002190095a7 */ /* 0x000ea4000802007f */
[----:B--2---:R-:W-:Y:S05]  /*1a470*/  @!P1 BRA `(.L_x_13445) ;  /* 0xfffffffc00f09947 */ /* 0x004fea000383ffff */
[----:B------:R-:W-:Y:S05]  /*1a480*/  BRA `(.L_x_13650) ;  /* 0xffffffa400a07947 */ /* 0x000fea000383ffff */
.L_x_13447:
[----:B--2---:R2:W3:Y:S02]  /*1a490*/  SYNCS.PHASECHK.TRANS64.TRYWAIT P1, [R5+URZ+0x16860], R0 ;  /* 0x01686000050075a7 */ /* 0x0044e4000802017f */
[----:B---3--:R-:W-:Y:S05]  /*1a4a0*/  @!P1 NANOSLEEP.SYNCS 0x989680 ;  /* 0x009896800000995d */ /* 0x008fea0003900000 */
[----:B------:R-:W3:Y:S02]  /*1a4b0*/  @!P1 SYNCS.PHASECHK.TRANS64 P1, [R5+URZ+0x16860], R0 ;  /* 0x01686000050095a7 */ /* 0x000ee4000802007f */
[----:B---3--:R-:W-:Y:S05]  /*1a4c0*/  @!P1 BRA `(.L_x_13447) ;  /* 0xfffffffc00f09947 */ /* 0x008fea000383ffff */
[----:B------:R-:W-:Y:S05]  /*1a4d0*/  BRA `(.L_x_13651) ;  /* 0xffffffa4009c7947 */ /* 0x000fea000383ffff */
.L_x_13652:
        /* <DEDUP_REMOVED lines=10> */
.L_x_15874:


//--------------------- .text._ZN7cutlass13device_kernelIN5flash11enable_sm90INS1_16FlashAttnFwdSm90INS1_25CollectiveMainloopFwdSm90ILi2EN4cute5tupleIJNS5_1CILi1EEES8_S8_EEENS6_IJNS7_ILi192EEENS7_ILi128EEENS7_ILi64EEEEEELi64ENS_6half_tEfNS_4arch4Sm90ELb0ELb1ELb0ELb0ELb1ELb0ELb0ELb1ELb1ELb1ELb0ELb0EEENS1_21CollectiveEpilogueFwdINS6_IJSA_SC_SB_EEES9_SE_SG_Li384ELb0ELb1ELb0ELb0EEENS1_30DynamicPersistentTileSchedulerILi384ELi128ELb0ELb1ELb1EEEEEEEEEvNT_6ParamsE --------------------------
	.section	.text._ZN7cutlass13device_kernelIN5flash11enable_sm90INS1_16FlashAttnFwdSm90INS1_25CollectiveMainloopFwdSm90ILi2EN4cute5tupleIJNS5_1CILi1EEES8_S8_EEENS6_IJNS7_ILi192EEENS7_ILi128EEENS7_ILi64EEEEEELi64ENS_6half_tEfNS_4arch4Sm90ELb0ELb1ELb0ELb0ELb1ELb0ELb0ELb1ELb1ELb1ELb0ELb0EEENS1_21CollectiveEpilogueFwdINS6_IJSA_SC_SB_EEES9_SE_SG_Li384ELb0ELb1ELb0ELb0EEENS1_30DynamicPersistentTileSchedulerILi384ELi128ELb0ELb1ELb1EEEEEEEEEvNT_6ParamsE,"ax",@progbits
	.align	128
.text._ZN7cutlass13device_kernelIN5flash11enable_sm90INS1_16FlashAttnFwdSm90INS1_25CollectiveMainloopFwdSm90ILi2EN4cute5tupleIJNS5_1CILi1EEES8_S8_EEENS6_IJNS7_ILi192EEENS7_ILi128EEENS7_ILi64EEEEEELi64ENS_6half_tEfNS_4arch4Sm90ELb0ELb1ELb0ELb0ELb1ELb0ELb0ELb1ELb1ELb1ELb0ELb0EEENS1_21CollectiveEpilogueFwdINS6_IJSA_SC_SB_EEES9_SE_SG_Li384ELb0ELb1ELb0ELb0EEENS1_30DynamicPersistentTileSchedulerILi384ELi128ELb0ELb1ELb1EEEEEEEEEvNT_6ParamsE:
        .type           _ZN7cutlass13device_kernelIN5flash11enable_sm90INS1_16FlashAttnFwdSm90INS1_25CollectiveMainloopFwdSm90ILi2EN4cute5tupleIJNS5_1CILi1EEES8_S8_EEENS6_IJNS7_ILi192EEENS7_ILi128EEENS7_ILi64EEEEEELi64ENS_6half_tEfNS_4arch4Sm90ELb0ELb1ELb0ELb0ELb1ELb0ELb0ELb1ELb1ELb1ELb0ELb0EEENS1_21CollectiveEpilogueFwdINS6_IJSA_SC_SB_EEES9_SE_SG_Li384ELb0ELb1ELb0ELb0EEENS1_30DynamicPersistentTileSchedulerILi384ELi128ELb0ELb1ELb1EEEEEEEEEvNT_6ParamsE,@function
        .size           _ZN7cutlass13device_kernelIN5flash11enable_sm90INS1_16FlashAttnFwdSm90INS1_25CollectiveMainloopFwdSm90ILi2EN4cute5tupleIJNS5_1CILi1EEES8_S8_EEENS6_IJNS7_ILi192EEENS7_ILi128EEENS7_ILi64EEEEEELi64ENS_6half_tEfNS_4arch4Sm90ELb0ELb1ELb0ELb0ELb1ELb0ELb0ELb1ELb1ELb1ELb0ELb0EEENS1_21CollectiveEpilogueFwdINS6_IJSA_SC_SB_EEES9_SE_SG_Li384ELb0ELb1ELb0ELb0EEENS1_30DynamicPersistentTileSchedulerILi384ELi128ELb0ELb1ELb1EEEEEEEEEvNT_6ParamsE,(.L_x_15875 - _ZN7cutlass13device_kernelIN5flash11enable_sm90INS1_16FlashAttnFwdSm90INS1_25CollectiveMainloopFwdSm90ILi2EN4cute5tupleIJNS5_1CILi1EEES8_S8_EEENS6_IJNS7_ILi192EEENS7_ILi128EEENS7_ILi64EEEEEELi64ENS_6half_tEfNS_4arch4Sm90ELb0ELb1ELb0ELb0ELb1ELb0ELb0ELb1ELb1ELb1ELb0ELb0EEENS1_21CollectiveEpilogueFwdINS6_IJSA_SC_SB_EEES9_SE_SG_Li384ELb0ELb1ELb0ELb0EEENS1_30DynamicPersistentTileSchedulerILi384ELi128ELb0ELb1ELb1EEEEEEEEEvNT_6ParamsE)
        .other          _ZN7cutlass13device_kernelIN5flash11enable_sm90INS1_16FlashAttnFwdSm90INS1_25CollectiveMainloopFwdSm90ILi2EN4cute5tupleIJNS5_1CILi1EEES8_S8_EEENS6_IJNS7_ILi192EEENS7_ILi128EEENS7_ILi64EEEEEELi64ENS_6half_tEfNS_4arch4Sm90ELb0ELb1ELb0ELb0ELb1ELb0ELb0ELb1ELb1ELb1ELb0ELb0EEENS1_21CollectiveEpilogueFwdINS6_IJSA_SC_SB_EEES9_SE_SG_Li384ELb0ELb1ELb0ELb0EEENS1_30DynamicPersistentTileSchedulerILi384ELi128ELb0ELb1ELb1EEEEEEEEEvNT_6ParamsE,@"STO_CUDA_ENTRY STV_DEFAULT"
_ZN7cutlass13device_kernelIN5flash11enable_sm90INS1_16FlashAttnFwdSm90INS1_25CollectiveMainloopFwdSm90ILi2EN4cute5tupleIJNS5_1CILi1EEES8_S8_EEENS6_IJNS7_ILi192EEENS7_ILi128EEENS7_ILi64EEEEEELi64ENS_6half_tEfNS_4arch4Sm90ELb0ELb1ELb0ELb0ELb1ELb0ELb0ELb1ELb1ELb1ELb0ELb0EEENS1_21CollectiveEpilogueFwdINS6_IJSA_SC_SB_EEES9_SE_SG_Li384ELb0ELb1ELb0ELb0EEENS1_30DynamicPersistentTileSchedulerILi384ELi128ELb0ELb1ELb1EEEEEEEEEvNT_6ParamsE:
        /* <DEDUP_REMOVED lines=45> */
.L_x_13653:
        /* <DEDUP_REMOVED lines=22> */
.L_x_13654:
        /* <DEDUP_REMOVED lines=18> */
.L_x_13655:
        /* <DEDUP_REMOVED lines=22> */
.L_x_13656:
        /* <DEDUP_REMOVED lines=23> */
.L_x_13657:
        /* <DEDUP_REMOVED lines=8> */
.L_x_13659:
[----:B------:R-:W-:-:S08]  /*08a0*/  NOP ;  /* 0x0000000000007918 */ /* 0x000fd00000000000 */
[----:B------:R-:W0:Y:S02]  /*08b0*/  USETMAXREG.TRY_ALLOC.CTAPOOL UP0, 0xa0 ;  /* 0x000000a0000079c8 */ /* 0x000e240008000600 */
[----:B0-----:R-:W-:-:S13]  /*08c0*/  PLOP3.LUT P0, PT, PT, PT, UP0, 0x80, 0x0 ;  /* 0x000000000000781c */ /* 0x001fda0003f0f008 */
[----:B------:R-:W-:Y:S05]  /*08d0*/  @!P0 BRA `(.L_x_13659) ;  /* 0xfffffffc00f08947 */ /* 0x000fea000383ffff */
[----:B------:R-:W0:Y:S01]  /*08e0*/  S2R R2, SR_TID.X ;  /* 0x0000000000027919 */ /* 0x000e220000002100 */
[----:B-1----:R-:W1:Y:S08]  /*08f0*/  S2UR UR4, SR_CTAID.X ;  /* 0x00000000000479c3 */ /* 0x002e700000002500 */
        /* <DEDUP_REMOVED lines=16> */
[----:B------:R-:W-:Y:S02]  /*0a00*/  LEA.HI R2, R0, R10, RZ, 0x4 ;  /* 0x0000000a00027211 */ /* 0x000fe400078f20ff */
[----:B------:R-:W-:Y:S01]  /*0a10*/  LOP3.LUT R153, R154, 0xffffff80, RZ, 0xc0, !PT ;  /* 0xffffff809a997812 */ /* 0x000fe200078ec0ff */
[----:B------:R-:W-:Y:S01]  /*0a20*/  IMAD.SHL.U32 R4, R3, 0x20, RZ ;  /* 0x0000002003047824 */ /* 0x000fe200078e00ff */
[----:B------:R-:W-:Y:S02]  /*0a30*/  SHF.R.S32.HI R5, RZ, 0x4, R2 ;  /* 0x00000004ff057819 */ /* 0x000fe40000011402 */
[----:B------:R-:W-:Y:S01]  /*0a40*/  LOP3.LUT R3, R2, 0x3fffff0, RZ, 0xc0, !PT ;  /* 0x03fffff002037812 */ /* 0x000fe200078ec0ff */
[----:B------:R-:W-:Y:S01]  /*0a50*/  IMAD.IADD R153, R10, 0x1, -R153 ;  /* 0x000000010a997824 */ /* 0x000fe200078e0a99 */
[----:B------:R-:W-:-:S02]  /*0a60*/  LEA.HI R2, R2, R5, RZ, 0x1 ;  /* 0x0000000502027211 */ /* 0x000fc400078f08ff */
[----:B------:R-:W-:Y:S01]  /*0a70*/  LOP3.LUT R4, R4, 0xfffffc00, RZ, 0xc0, !PT ;  /* 0xfffffc0004047812 */ /* 0x000fe200078ec0ff */
[----:B------:R-:W-:Y:S01]  /*0a80*/  IMAD.IADD R3, R10, 0x1, -R3 ;  /* 0x000000010a037824 */ /* 0x000fe200078e0a03 */
[----:B------:R-:W-:Y:S02]  /*0a90*/  SHF.R.S32.HI R6, RZ, 0x1f, R153 ;  /* 0x0000001fff067819 */ /* 0x000fe40000011499 */
[----:B------:R-:W-:Y:S01]  /*0aa0*/  LOP3.LUT R2, R2, 0x1ffffffe, RZ, 0xc0, !PT ;  /* 0x1ffffffe02027812 */ /* 0x000fe200078ec0ff */
[----:B------:R-:W-:Y:S01]  /*0ab0*/  IMAD R3, R3, 0x40, R4 ;  /* 0x0000004003037824 */ /* 0x000fe200078e0204 */
[----:B------:R-:W-:Y:S02]  /*0ac0*/  LEA.HI R4, R6, R153, RZ, 0x2 ;  /* 0x0000009906047211 */ /* 0x000fe400078f10ff */
[----:B------:R-:W-:Y:S01]  /*0ad0*/  LEA.HI R7, R0, R10, RZ, 0x2 ;  /* 0x0000000a00077211 */ /* 0x000fe200078f10ff */
[----:B------:R-:W-:Y:S01]  /*0ae0*/  IMAD.IADD R2, R5, 0x1, -R2 ;  /* 0x0000000105027824 */ /* 0x000fe200078e0a02 */
[----:B------:R-:W-:-:S02]  /*0af0*/  SHF.R.S32.HI R5, RZ, 0x2, R4 ;  /* 0x00000002ff057819 */ /* 0x000fc40000011404 */
[----:B------:R-:W-:Y:S01]  /*0b00*/  SHF.R.S32.HI R8, RZ, 0x1f, R4 ;  /* 0x0000001fff087819 */ /* 0x000fe20000011404 */
[----:B------:R-:W-:Y:S01]  /*0b10*/  IMAD R156, R2, 0x8, R3 ;  /* 0x00000008029c7824 */ /* 0x000fe200078e0203 */
[----:B------:R-:W-:Y:S02]  /*0b20*/  SHF.R.S32.HI R154, RZ, 0x7, R154 ;  /* 0x00000007ff9a7819 */ /* 0x000fe4000001149a */
[----:B------:R-:W-:Y:S02]  /*0b30*/  LOP3.LUT R7, R7, 0xfffffffc, RZ, 0xc0, !PT ;  /* 0xfffffffc07077812 */ /* 0x000fe400078ec0ff */
[----:B------:R-:W-:Y:S01]  /*0b40*/  LEA.HI R8, R8, R5, RZ, 0x3 ;  /* 0x0000000508087211 */ /* 0x000fe200078f18ff */
[----:B------:R-:W-:Y:S01]  /*0b50*/  IMAD.HI R2, R154, 0x55555556, RZ ;  /* 0x555555569a027827 */ /* 0x000fe200078e02ff */
[----:B------:R-:W-:Y:S02]  /*0b60*/  LEA.HI R0, R0, R10, RZ, 0x3 ;  /* 0x0000000a00007211 */ /* 0x000fe400078f18ff */
[----:B------:R-:W-:Y:S01]  /*0b70*/  LOP3.LUT R8, R8, 0xfffffff8, RZ, 0xc0, !PT ;  /* 0xfffffff808087812 */ /* 0x000fe200078ec0ff */
[----:B------:R-:W-:Y:S01]  /*0b80*/  IMAD.IADD R7, R10, 0x1, -R7 ;  /* 0x000000010a077824 */ /* 0x000fe200078e0a07 */
[----:B------:R-:W-:-:S02]  /*0b90*/  LEA.HI R6, R6, R153, RZ, 0x5 ;  /* 0x0000009906067211 */ /* 0x000fc400078f28ff */
[----:B------:R-:W-:Y:S01]  /*0ba0*/  LOP3.LUT R18, R0, 0xfffffff8, RZ, 0xc0, !PT ;  /* 0xfffffff800127812 */ /* 0x000fe200078ec0ff */
[----:B------:R-:W-:Y:S01]  /*0bb0*/  IMAD.IADD R5, R5, 0x1, -R8 ;  /* 0x0000000105057824 */ /* 0x000fe200078e0a08 */
[----:B------:R-:W-:Y:S02]  /*0bc0*/  LEA.HI R9, R7, R7, RZ, 0x1 ;  /* 0x0000000707097211 */ /* 0x000fe400078f08ff */
[----:B------:R-:W-:Y:S01]  /*0bd0*/  LEA.HI R3, R2, R2, RZ, 0x1 ;  /* 0x0000000202037211 */ /* 0x000fe200078f08ff */
[----:B------:R-:W-:Y:S01]  /*0be0*/  IMAD.IADD R18, R10, 0x1, -R18 ;  /* 0x000000010a127824 */ /* 0x000fe200078e0a12 */
[----:B------:R-:W-:Y:S02]  /*0bf0*/  SHF.R.S32.HI R6, RZ, 0x5, R6 ;  /* 0x00000005ff067819 */ /* 0x000fe40000011406 */
[----:B------:R-:W-:Y:S01]  /*0c00*/  LOP3.LUT R2, R9, 0x1ffffffe, RZ, 0xc0, !PT ;  /* 0x1ffffffe09027812 */ /* 0x000fe200078ec0ff */
[----:B------:R-:W-:Y:S01]  /*0c10*/  IMAD R3, R3, -0x3, R154 ;  /* 0xfffffffd03037824 */ /* 0x000fe200078e029a */
[----:B------:R-:W-:Y:S01]  /*0c20*/  LOP3.LUT R16, R4, 0x7ffffffc, RZ, 0xc0, !PT ;  /* 0x7ffffffc04107812 */ /* 0x000fe200078ec0ff */
[----:B------:R-:W-:Y:S01]  /*0c30*/  IMAD R6, R6, 0x10, R5 ;  /* 0x0000001006067824 */ /* 0x000fe200078e0205 */
[----:B------:R-:W-:Y:S01]  /*0c40*/  SHF.R.S32.HI R152, RZ, 0x3, R0 ;  /* 0x00000003ff987819 */ /* 0x000fe20000011400 */
[----:B------:R-:W-:-:S02]  /*0c50*/  IMAD.SHL.U32 R22, R18, 0x8, RZ ;  /* 0x0000000812167824 */ /* 0x000fc400078e00ff */
[----:B------:R-:W-:Y:S02]  /*0c60*/  IMAD.IADD R2, R7, 0x1, -R2 ;  /* 0x0000000107027824 */ /* 0x000fe400078e0a02 */
[----:B------:R-:W-:Y:S01]  /*0c70*/  IMAD R155, R3, 0x40, R6 ;  /* 0x00000040039b7824 */ /* 0x000fe200078e0206 */
[----:B------:R-:W-:Y:S01]  /*0c80*/  SHF.R.S32.HI R157, RZ, 0x1f, R22 ;  /* 0x0000001fff9d7819 */ /* 0x000fe20000011416 */
[----:B------:R-:W-:Y:S02]  /*0c90*/  IMAD.IADD R16, R153, 0x1, -R16 ;  /* 0x0000000199107824 */ /* 0x000fe400078e0a10 */
[----:B------:R-:W-:-:S07]  /*0ca0*/  IMAD R17, R2, 0x8, R155 ;  /* 0x0000000802117824 */ /* 0x000fce00078e029b */
.L_x_13752:
        /* <DEDUP_REMOVED lines=12> */
[----:B01---5:R-:W-:Y:S05]  /*0d70*/  @!P0 BRA `(.L_x_13660) ;  /* 0x0000000000208947 */ /* 0x023fea0003800000 */
        /* <DEDUP_REMOVED lines=8> */
.L_x_13660:
[----:B------:R-:W-:Y:S01]  /*0e00*/  ULDC UR7, c[0x0][0xc54] ;  /* 0x0003150000077ab9 */ /* 0x000fe20000000800 */
[----:B------:R-:W-:Y:S01]  /*0e10*/  UMOV UR6, UR9 ;  /* 0x0000000900067c82 */ /* 0x000fe20008000000 */
[----:B------:R-:W-:-:S11]  /*0e20*/  UISETP.NE.AND UP0, UPT, UR7, 0x1, UPT ;  /* 0x000000010700788c */ /* 0x000fd6000bf05270 */
[----:B------:R-:W-:Y:S02]  /*0e30*/  @UP0 ULDC.64 UR10, c[0x0][0xc58] ;  /* 0x00031600000a0ab9 */ /* 0x000fe40000000a00 */
[----:B------:R-:W-:-:S04]  /*0e40*/  UIMAD.WIDE.U32 UR4, UR9, UR10, URZ ;  /* 0x0000000a090472a5 */ /* 0x000fc8000f8e003f */
[----:B------:R-:W-:-:S04]  /*0e50*/  @UP0 USHF.R.U32.HI UR6, URZ, UR11, UR5 ;  /* 0x0000000b3f060299 */ /* 0x000fc80008011605 */
[----:B------:R-:W-:-:S12]  /*0e60*/  UIMAD UR4, UR6, UR7, URZ ;  /* 0x00000007060472a4 */ /* 0x000fd8000f8e023f */
.L_x_13661:
        /* <DEDUP_REMOVED lines=51> */
.L_x_13663:
[----:B------:R-:W-:-:S11]  /*11a0*/  UISETP.NE.AND UP0, UPT, UR5, 0x1, UPT ;  /* 0x000000010500788c */ /* 0x000fd6000bf05270 */
[----:B------:R-:W-:Y:S02]  /*11b0*/  @UP0 ULDC.64 UR8, c[0x0][0x9e8] ;  /* 0x00027a0000080ab9 */ /* 0x000fe40000000a00 */
[----:B------:R-:W-:-:S04]  /*11c0*/  UIMAD.WIDE.U32 UR6, UR4, UR8, URZ ;  /* 0x00000008040672a5 */ /* 0x000fc8000f8e003f */
[----:B------:R-:W-:-:S12]  /*11d0*/  @UP0 USHF.R.U32.HI UR4, URZ, UR9, UR7 ;  /* 0x000000093f040299 */ /* 0x000fd80008011607 */
.L_x_13664:
[----:B------:R-:W-:-:S06]  /*11e0*/  UIMAD UR4, UR4, UR5, UR5 ;  /* 0x00000005040472a4 */ /* 0x000fcc000f8e0205 */
[----:B------:R-:W-:-:S07]  /*11f0*/  VIMNMX R0, R0, UR4, PT ;  /* 0x0000000400007c48 */ /* 0x000fce000bfe0100 */
.L_x_13662:
        /* <DEDUP_REMOVED lines=32> */
.L_x_13666:
[----:B------:R-:W-:-:S11]  /*1400*/  UISETP.NE.AND UP0, UPT, UR5, 0x1, UPT ;  /* 0x000000010500788c */ /* 0x000fd6000bf05270 */
[----:B------:R-:W-:Y:S02]  /*1410*/  @UP0 ULDC.64 UR10, c[0x0][0x9e8] ;  /* 0x00027a00000a0ab9 */ /* 0x000fe40000000a00 */
[----:B------:R-:W-:-:S04]  /*1420*/  UIMAD.WIDE.U32 UR6, UR4, UR10, URZ ;  /* 0x0000000a040672a5 */ /* 0x000fc8000f8e003f */
[----:B------:R-:W-:-:S12]  /*1430*/  @UP0 USHF.R.U32.HI UR4, URZ, UR11, UR7 ;  /* 0x0000000b3f040299 */ /* 0x000fd80008011607 */
.L_x_13667:
[----:B------:R-:W-:-:S04]  /*1440*/  UIMAD UR4, UR4, UR5, URZ ;  /* 0x00000005040472a4 */ /* 0x000fc8000f8e023f */
[----:B------:R-:W-:-:S04]  /*1450*/  UISETP.LT.AND UP0, UPT, UR9, UR4, UPT ;  /* 0x000000040900728c */ /* 0x000fc8000bf01270 */
[----:B------:R-:W-:-:S12]  /*1460*/  USEL UR9, UR9, UR4, !UP0 ;  /* 0x0000000409097287 */ /* 0x000fd8000c000000 */
.L_x_13665:
[----:B------:R-:W-:Y:S01]  /*1470*/  USHF.R.S32.HI UR4, URZ, 0x1f, UR9 ;  /* 0x0000001f3f047899 */ /* 0x000fe20008011409 */
[----:B------:R-:W-:Y:S02]  /*1480*/  PLOP3.LUT P0, PT, PT, PT, PT, 0x80, 0x0 ;  /* 0x000000000000781c */ /* 0x000fe40003f0f070 */
[----:B------:R-:W-:Y:S02]  /*1490*/  CS2R R24, SRZ ;  /* 0x0000000000187805 */ /* 0x000fe4000001ff00 */
[----:B------:R-:W-:Y:S01]  /*14a0*/  CS2R R34, SRZ ;  /* 0x0000000000227805 */ /* 0x000fe2000001ff00 */
[----:B------:R-:W-:Y:S01]  /*14b0*/  ULEA.HI UR4, UR4, UR9, URZ, 0x7 ;  /* 0x0000000904047291 */ /* 0x000fe2000f8f383f */
[----:B------:R-:W-:Y:S01]  /*14c0*/  IMAD.MOV.U32 R118, RZ, RZ, RZ ;  /* 0x000000ffff767224 */ /* 0x000fe200078e00ff */
[----:B------:R-:W-:Y:S01]  /*14d0*/  CS2R R32, SRZ ;  /* 0x0000000000207805 */ /* 0x000fe2000001ff00 */
[----:B------:R-:W-:Y:S01]  /*14e0*/  IMAD.MOV.U32 R21, RZ, RZ, RZ ;  /* 0x000000ffff157224 */ /* 0x000fe200078e00ff */
        /* <DEDUP_REMOVED lines=9> */
[----:B------:R-:W-:Y:S01]  /*1580*/  IMAD.MOV.U32 R106, RZ, RZ, RZ ;  /* 0x000000ffff6a7224 */ /* 0x000fe200078e00ff */
[----:B------:R-:W-:Y:S01]  /*1590*/  CS2R R102, SRZ ;  /* 0x0000000000667805 */ /* 0x000fe2000001ff00 */
[----:B------:R-:W-:Y:S01]  /*15a0*/  IMAD.MOV.U32 R41, RZ, RZ, RZ ;  /* 0x000000ffff297224 */ /* 0x000fe200078e00ff */
[----:B------:R-:W-:-:S02]  /*15b0*/  CS2R R100, SRZ ;  /* 0x0000000000647805 */ /* 0x000fc4000001ff00 */
[----:B------:R-:W-:Y:S02]  /*15c0*/  CS2R R98, SRZ ;  /* 0x0000000000627805 */ /* 0x000fe4000001ff00 */
[----:B------:R-:W-:Y:S02]  /*15d0*/  ISETP.GT.AND P1, PT, R88, UR42, PT ;  /* 0x0000002a58007c0c */ /* 0x000fe4000bf24270 */
[----:B------:R-:W-:Y:S02]  /*15e0*/  CS2R R96, SRZ ;  /* 0x0000000000607805 */ /* 0x000fe4000001ff00 */
[----:B------:R-:W-:Y:S02]  /*15f0*/  CS2R R94, SRZ ;  /* 0x00000000005e7805 */ /* 0x000fe4000001ff00 */
[----:B------:R-:W-:Y:S02]  /*1600*/  CS2R R92, SRZ ;  /* 0x00000000005c7805 */ /* 0x000fe4000001ff00 */
[----:B------:R-:W-:Y:S01]  /*1610*/  CS2R R90, SRZ ;  /* 0x00000000005a7805 */ /* 0x000fe2000001ff00 */
[----:B------:R-:W-:-:S02]  /*1620*/  IMAD.MOV.U32 R89, RZ, RZ, RZ ;  /* 0x000000ffff597224 */ /* 0x000fc400078e00ff */
[----:B------:R-:W-:Y:S02]  /*1630*/  IMAD.MOV.U32 R26, RZ, RZ, RZ ;  /* 0x000000ffff1a7224 */ /* 0x000fe400078e00ff */
[----:B------:R-:W-:Y:S05]  /*1640*/  @!P1 BRA `(.L_x_13668) ;  /* 0x000000b8000c9947 */ /* 0x000fea0003800000 */
[----:B------:R-:W0:Y:S01]  /*1650*/  SHFL.IDX PT, R0, R154, RZ, 0x1f ;  /* 0x00001fff9a007589 */ /* 0x000e2200000e0000 */
[----:B------:R-:W1:Y:S01]  /*1660*/  S2UR UR43, SR_CgaCtaId ;  /* 0x00000000002b79c3 */ /* 0x000e620000008800 */
[----:B------:R-:W-:Y:S01]  /*1670*/  UMOV UR45, 0x400 ;  /* 0x00000400002d7882 */ /* 0x000fe20000000000 */
        /* <DEDUP_REMOVED lines=28> */
.L_x_13669:
        /* <DEDUP_REMOVED lines=9> */
.L_x_13822:
[----:B------:R-:W-:Y:S05]  /*18d0*/  @!P0 BRA `(.L_x_13671) ;  /* 0x0000000000048947 */ /* 0x000fea0003800000 */
[----:B------:R-:W-:Y:S01]  /*18e0*/  BPT.TRAP 0x1 ;  /* 0x000000040000795c */ /* 0x000fe20000300000 */
.L_x_13671:
[----:B0-----:R-:W-:Y:S02]  /*18f0*/  IMAD.U32 R3, RZ, RZ, UR36 ;  /* 0x00000024ff037e24 */ /* 0x001fe4000f8e00ff */
[----:B------:R-:W-:-:S03]  /*1900*/  IMAD.U32 R0, RZ, RZ, UR46 ;  /* 0x0000002eff007e24 */ /* 0x000fc6000f8e00ff */
[----:B------:R-:W-:Y:S02]  /*1910*/  LEA R3, R3, UR45, 0x3 ;  /* 0x0000002d03037c11 */ /* 0x000fe4000f8e18ff */
[----:B------:R-:W-:-:S04]  /*1920*/  SHF.L.U32 R0, R0, 0x1f, RZ ;  /* 0x0000001f00007819 */ /* 0x000fc800000006ff */
[----:B------:R0:W1:Y:S01]  /*1930*/  SYNCS.PHASECHK.TRANS64.TRYWAIT P1, [R3+URZ+0x16830], R0 ;  /* 0x01683000030075a7 */ /* 0x000062000802017f */
[----:B------:R-:W-:Y:S05]  /*1940*/  @!P0 BRA `(.L_x_13672) ;  /* 0x0000000000048947 */ /* 0x000fea0003800000 */
[----:B------:R-:W-:Y:S01]  /*1950*/  BPT.TRAP 0x1 ;  /* 0x000000040000795c */ /* 0x000fe20000300000 */
.L_x_13672:
[----:B-1----:R-:W-:Y:S05]  /*1960*/  @P1 BRA `(.L_x_13673) ;  /* 0x0000000000081947 */ /* 0x002fea0003800000 */
[----:B------:R-:W1:Y:S02]  /*1970*/  SYNCS.PHASECHK.TRANS64.TRYWAIT P1, [R3+URZ+0x16830], R0 ;  /* 0x01683000030075a7 */ /* 0x000e64000802017f */
[----:B-1----:R-:W-:Y:S05]  /*1980*/  @!P1 BRA `(.L_x_13674) ;  /* 0x0000011400049947 */ /* 0x002fea0003800000 */
.L_x_13673:
        /* <DEDUP_REMOVED lines=35> */
.L_x_13675:
        /* <DEDUP_REMOVED lines=48> */
.L_x_13678:
[----:B------:R-:W-:Y:S02]  /*1ec0*/  ULDC UR6, c[0x0][0x9e4] ;  /* 0x0002790000067ab9 */ /* 0x000fe40000000800 */
[----:B------:R-:W-:-:S05]  /*1ed0*/  IMAD.U32 R7, RZ, RZ, UR6 ;  /* 0x00000006ff077e24 */ /* 0x000fca000f8e00ff */
[----:B------:R-:W-:-:S13]  /*1ee0*/  ISETP.NE.AND P1, PT, R7, 0x1, PT ;  /* 0x000000010700780c */ /* 0x000fda0003f25270 */
[----:B------:R-:W0:Y:S02]  /*1ef0*/  @P1 LDC.64 R8, c[0x0][0x9e8] ;  /* 0x00027a00ff081b82 */ /* 0x000e240000000a00 */
[----:B0-----:R-:W-:-:S05]  /*1f00*/  @P1 IMAD.HI.U32 R8, R3, R8, RZ ;  /* 0x0000000803081227 */ /* 0x001fca00078e00ff */
[----:B------:R-:W-:-:S07]  /*1f10*/  @P1 SHF.R.U32.HI R3, RZ, R9, R8 ;  /* 0x00000009ff031219 */ /* 0x000fce0000011608 */
.L_x_13679:
[----:B------:R-:W-:Y:S05]  /*1f20*/  BSYNC B0 ;  /* 0x0000000000007941 */ /* 0x000fea0003800000 */
.L_x_13677:
[----:B------:R-:W-:-:S04]  /*1f30*/  IMAD R3, R3, R7, -R10 ;  /* 0x0000000703037224 */ /* 0x000fc800078e0a0a */
[----:B------:R-:W-:-:S05]  /*1f40*/  IMAD R3, R16, -0x2, R3 ;  /* 0xfffffffe10037824 */ /* 0x000fca00078e0203 */
[----:B------:R-:W-:Y:S02]  /*1f50*/  VIADDMNMX R2, R3, R7, R2, PT ;  /* 0x0000000703027246 */ /* 0x000fe40003800102 */
[----:B------:R-:W-:-:S07]  /*1f60*/  VIMNMX R4, R4, R3, !PT ;  /* 0x0000000304047248 */ /* 0x000fce0007fe0100 */
.L_x_13676:
        /* <DEDUP_REMOVED lines=14> */
[----:B------:R-:W-:Y:S01]  /*2050*/  FSEL R121, R28, -INF , !P3 ;  /* 0xff8000001c797808 */ /* 0x000fe20005800000 */
[----:B0-----:R-:W-:Y:S01]  /*2060*/  IMAD.IADD R8, R20, 0x1, R0 ;  /* 0x0000000114087824 */ /* 0x001fe200078e0200 */
[C---:B------:R-:W-:Y:S02]  /*2070*/  ISETP.GT.AND P4, PT, R4.reuse, 0x9, !P6 ;  /* 0x000000090400780c */ /* 0x040fe40007784270 */
        /* <DEDUP_REMOVED lines=185> */
.L_x_13682:
[----:B------:R-:W-:Y:S02]  /*2c10*/  ULDC UR6, c[0x0][0x9e4] ;  /* 0x0002790000067ab9 */ /* 0x000fe40000000800 */
[----:B------:R-:W-:-:S05]  /*2c20*/  IMAD.U32 R2, RZ, RZ, UR6 ;  /* 0x00000006ff027e24 */ /* 0x000fca000f8e00ff */
[----:B------:R-:W-:-:S13]  /*2c30*/  ISETP.NE.AND P6, PT, R2, 0x1, PT ;  /* 0x000000010200780c */ /* 0x000fda0003fc5270 */
[----:B------:R-:W0:Y:S02]  /*2c40*/  @P6 LDC.64 R100, c[0x0][0x9e8] ;  /* 0x00027a00ff646b82 */ /* 0x000e240000000a00 */
[----:B0-----:R-:W-:-:S05]  /*2c50*/  @P6 IMAD.HI.U32 R0, R99, R100, RZ ;  /* 0x0000006463006227 */ /* 0x001fca00078e00ff */
[----:B------:R-:W-:-:S07]  /*2c60*/  @P6 SHF.R.U32.HI R99, RZ, R101, R0 ;  /* 0x00000065ff636219 */ /* 0x000fce0000011600 */
.L_x_13683:
[----:B------:R-:W-:Y:S05]  /*2c70*/  BSYNC B0 ;  /* 0x0000000000007941 */ /* 0x000fea0003800000 */
.L_x_13681:
[----:B------:R-:W-:-:S04]  /*2c80*/  IMAD R99, R99, R2, -R10 ;  /* 0x0000000263637224 */ /* 0x000fc800078e0a0a */
[----:B------:R-:W-:-:S05]  /*2c90*/  IMAD R99, R16, -0x2, R99 ;  /* 0xfffffffe10637824 */ /* 0x000fca00078e0263 */
[----:B------:R-:W-:Y:S02]  /*2ca0*/  VIADDMNMX R4, R99, R2, R4, PT ;  /* 0x0000000263047246 */ /* 0x000fe40003800104 */
[----:B------:R-:W-:-:S07]  /*2cb0*/  VIMNMX R8, R8, R99, !PT ;  /* 0x0000006308087248 */ /* 0x000fce0007fe0100 */
.L_x_13680:
        /* <DEDUP_REMOVED lines=15> */
[----:B------:R-:W-:Y:S02]  /*2db0*/  LOP3.LUT P1, RZ, R19, 0x8, RZ, 0xc0, !PT ;  /* 0x0000000813ff7812 */ /* 0x000fe4000782c0ff */
[----:B------:R-:W-:-:S02]  /*2dc0*/  FMNMX.FTZ R0, R97, R0, !PT ;  /* 0x0000000061007209 */ /* 0x000fc40007810000 */
[----:B------:R-:W-:Y:S02]  /*2dd0*/  ISETP.GT.AND P1, PT, R8, 0x10, !P1 ;  /* 0x000000100800780c */ /* 0x000fe40004f24270 */
[----:B------:R-:W-:Y:S02]  /*2de0*/  FMNMX.FTZ R0, R33, R0, !PT ;  /* 0x0000000021007209 */ /* 0x000fe40007810000 */
[----:B------:R-:W-:Y:S02]  /*2df0*/  ISETP.LT.OR P1, PT, R4, 0x11, P1 ;  /* 0x000000110400780c */ /* 0x000fe40000f21670 */
        /* <DEDUP_REMOVED lines=9> */
[C---:B------:R-:W-:Y:S02]  /*2e90*/  LOP3.LUT P1, RZ, R19.reuse, 0x2000000, RZ, 0xc0, !PT ;  /* 0x0200000013ff7812 */ /* 0x040fe4000782c0ff */
        /* <DEDUP_REMOVED lines=61> */
[----:B------:R-:W-:Y:S01]  /*3270*/  FMNMX.FTZ R12, R85, R0, !PT ;  /* 0x00000000550c7209 */ /* 0x000fe20007810000 */
[----:B------:R-:W-:Y:S01]  /*3280*/  IMAD.U32 R0, RZ, RZ, UR6 ;  /* 0x00000006ff007e24 */ /* 0x000fe2000f8e00ff */
[----:B------:R-:W-:Y:S01]  /*3290*/  ISETP.LT.OR P1, PT, R4, 0x3a, P1 ;  /* 0x0000003a0400780c */ /* 0x000fe20000f21670 */
[----:B------:R-:W-:Y:S01]  /*32a0*/  @UP1 ULDC UR6, c[0x0][0x44c] ;  /* 0x0001130000061ab9 */ /* 0x000fe20000000800 */
[----:B------:R-:W-:Y:S01]  /*32b0*/  LOP3.LUT P2, RZ, R19, 0x80, RZ, 0xc0, !PT ;  /* 0x0000008013ff7812 */ /* 0x000fe2000784c0ff */
[----:B------:R-:W0:Y:S01]  /*32c0*/  SHFL.BFLY PT, R131, R12, 0x2, 0x1f ;  /* 0x0c401f000c837f89 */ /* 0x000e2200000e0000 */
[----:B------:R-:W-:Y:S01]  /*32d0*/  FSEL R55, R55, -INF , !P1 ;  /* 0xff80000037377808 */ /* 0x000fe20004800000 */
[----:B------:R-:W-:Y:S01]  /*32e0*/  UIMAD.WIDE.U32 UR6, UR38, UR6, URZ ;  /* 0x00000006260672a5 */ /* 0x000fe2000f8e003f */
[----:B------:R-:W-:-:S02]  /*32f0*/  LOP3.LUT P1, RZ, R19, 0x8000, RZ, 0xc0, !PT ;  /* 0x0000800013ff7812 */ /* 0x000fc4000782c0ff */
[----:B------:R-:W-:Y:S01]  /*3300*/  LOP3.LUT P6, RZ, R19, 0x40, RZ, 0xc0, !PT ;  /* 0x0000004013ff7812 */ /* 0x000fe200078cc0ff */
        /* <DEDUP_REMOVED lines=8> */
[----:B------:R-:W-:Y:S02]  /*3390*/  LOP3.LUT P1, RZ, R19, 0x4000, RZ, 0xc0, !PT ;  /* 0x0000400013ff7812 */ /* 0x000fe4000782c0ff */
[----:B------:R-:W-:Y:S02]  /*33a0*/  ISETP.LT.OR P3, PT, R4, 0x71, P3 ;  /* 0x000000710400780c */ /* 0x000fe40001f61670 */
[C---:B------:R-:W-:Y:S02]  /*33b0*/  ISETP.GT.AND P1, PT, R8.reuse, 0x41, !P1 ;  /* 0x000000410800780c */ /* 0x040fe40004f24270 */
[----:B------:R-:W-:Y:S02]  /*33c0*/  ISETP.GT.AND P5, PT, R8, 0x78, !P5 ;  /* 0x000000780800780c */ /* 0x000fe40006fa4270 */
[----:B------:R-:W-:Y:S02]  /*33d0*/  ISETP.LT.OR P1, PT, R4, 0x42, P1 ;  /* 0x000000420400780c */ /* 0x000fe40000f21670 */
[----:B0-----:R-:W-:-:S02]  /*33e0*/  FMNMX.FTZ R131, R12, R131, !PT ;  /* 0x000000830c837209 */ /* 0x001fc40007810000 */
[----:B------:R-:W-:Y:S02]  /*33f0*/  FSEL R59, R59, -INF , !P1 ;  /* 0xff8000003b3b7808 */ /* 0x000fe40004800000 */
[----:B------:R-:W-:Y:S01]  /*3400*/  LOP3.LUT P1, RZ, R19, 0x2000, RZ, 0xc0, !PT ;  /* 0x0000200013ff7812 */ /* 0x000fe2000782c0ff */
[----:B------:R-:W0:Y:S01]  /*3410*/  SHFL.BFLY PT, R2, R131, 0x1, 0x1f ;  /* 0x0c201f0083027f89 */ /* 0x000e2200000e0000 */
[----:B------:R-:W-:Y:S02]  /*3420*/  ISETP.LT.OR P4, PT, R4, 0x72, P4 ;  /* 0x000000720400780c */ /* 0x000fe40002781670 */
[----:B------:R-:W-:Y:S02]  /*3430*/  ISETP.GT.AND P1, PT, R8, 0x48, !P1 ;  /* 0x000000480800780c */ /* 0x000fe40004f24270 */
[C---:B------:R-:W-:Y:S02]  /*3440*/  ISETP.LT.OR P5, PT, R4.reuse, 0x79, P5 ;  /* 0x000000790400780c */ /* 0x040fe40002fa1670 */
[----:B------:R-:W-:-:S02]  /*3450*/  ISETP.LT.OR P1, PT, R4, 0x49, P1 ;  /* 0x000000490400780c */ /* 0x000fc40000f21670 */
[----:B------:R-:W-:Y:S02]  /*3460*/  FSEL R83, R83, -INF , !P4 ;  /* 0xff80000053537808 */ /* 0x000fe40006000000 */
[----:B------:R-:W-:Y:S02]  /*3470*/  FSEL R31, R62, -INF , !P1 ;  /* 0xff8000003e1f7808 */ /* 0x000fe40004800000 */
[----:B------:R-:W-:-:S04]  /*3480*/  LOP3.LUT P1, RZ, R19, 0x1000, RZ, 0xc0, !PT ;  /* 0x0000100013ff7812 */ /* 0x000fc8000782c0ff */
[----:B------:R-:W-:-:S04]  /*3490*/  ISETP.GT.AND P1, PT, R8, 0x49, !P1 ;  /* 0x000000490800780c */ /* 0x000fc80004f24270 */
[----:B------:R-:W-:Y:S02]  /*34a0*/  ISETP.LT.OR P1, PT, R4, 0x4a, P1 ;  /* 0x0000004a0400780c */ /* 0x000fe40000f21670 */
[----:B0-----:R-:W-:Y:S02]  /*34b0*/  FMNMX.FTZ R2, R131, R2, !PT ;  /* 0x0000000283027209 */ /* 0x001fe40007810000 */
[----:B------:R-:W-:Y:S02]  /*34c0*/  FSEL R63, R63, -INF , !P1 ;  /* 0xff8000003f3f7808 */ /* 0x000fe40004800000 */
[----:B------:R-:W-:Y:S01]  /*34d0*/  LOP3.LUT P1, RZ, R19, 0x800, RZ, 0xc0, !PT ;  /* 0x0000080013ff7812 */ /* 0x000fe2000782c0ff */
[----:B------:R-:W-:-:S03]  /*34e0*/  FMUL.FTZ R10, R2, R0 ;  /* 0x00000000020a7220 */ /* 0x000fc60000410000 */
        /* <DEDUP_REMOVED lines=30> */
[-CC-:B------:R-:W-:Y:S01]  /*36d0*/  FFMA.FTZ R138, R29, R0.reuse, -R10.reuse ;  /* 0x000000001d8a7223 */ /* 0x180fe2000001080a */
[----:B------:R-:W-:Y:S01]  /*36e0*/  ISETP.LT.OR P1, PT, R4, 0x1, P1 ;  /* 0x000000010400780c */ /* 0x000fe20000f21670 */
[-CC-:B------:R-:W-:Y:S01]  /*36f0*/  FFMA.FTZ R29, R53, R0.reuse, -R10.reuse ;  /* 0x00000000351d7223 */ /* 0x180fe2000001080a */
[-CC-:B------:R-:W-:Y:S01]  /*3700*/  FFMA.FTZ R136, R89, R0.reuse, -R10.reuse ;  /* 0x0000000059887223 */ /* 0x180fe2000001080a */
[----:B------:R-:W-:Y:S01]  /*3710*/  FSEL R89, R82, -INF , !P3 ;  /* 0xff80000052597808 */ /* 0x000fe20005800000 */
[-CC-:B------:R-:W-:Y:S01]  /*3720*/  FFMA.FTZ R132, R25, R0.reuse, -R10.reuse ;  /* 0x0000000019847223 */ /* 0x180fe2000001080a */
[----:B------:R-:W-:Y:S01]  /*3730*/  FSEL R26, R26, -INF , !P1 ;  /* 0xff8000001a1a7808 */ /* 0x000fe20004800000 */
[-CC-:B------:R-:W-:Y:S01]  /*3740*/  FFMA.FTZ R25, R57, R0.reuse, -R10.reuse ;  /* 0x0000000039197223 */ /* 0x180fe2000001080a */
[----:B------:R-:W-:Y:S01]  /*3750*/  LOP3.LUT P1, RZ, R19, 0x4000000, RZ, 0xc0, !PT ;  /* 0x0400000013ff7812 */ /* 0x000fe2000782c0ff */
        /* <DEDUP_REMOVED lines=48> */
[----:B------:R-:W4:Y:S01]  /*3a60*/  MUFU.EX2 R33, R33 ;  /* 0x0000002100217308 */ /* 0x000f220000000800 */
[----:B------:R-:W-:Y:S01]  /*3a70*/  FMNMX.FTZ R12, R105, R12, !PT ;  /* 0x0000000c690c7209 */ /* 0x000fe20007810000 */
[-CC-:B------:R-:W-:Y:S01]  /*3a80*/  FFMA.FTZ R15, R77, R0.reuse, -R10.reuse ;  /* 0x000000004d0f7223 */ /* 0x180fe2000001080a */
[-CC-:B------:R-:W-:Y:S01]  /*3a90*/  FFMA.FTZ R21, R81, R0.reuse, -R10.reuse ;  /* 0x0000000051157223 */ /* 0x180fe2000001080a */
[----:B------:R-:W-:Y:S01]  /*3aa0*/  FFMA.FTZ R3, R85, R0, -R10 ;  /* 0x0000000055037223 */ /* 0x000fe2000001080a */
        /* <DEDUP_REMOVED lines=42> */
[----:B------:R-:W-:-:S03]  /*3d50*/  PLOP3.LUT P1, PT, PT, PT, UP0, 0x40, 0x0 ;  /* 0x000000000000781c */ /* 0x000fc60003f2e808 */
[----:B------:R-:W-:Y:S01]  /*3d60*/  MUFU.EX2 R61, R61 ;  /* 0x0000003d003d7308 */ /* 0x000fe20000000800 */
[-CC-:B------:R-:W-:Y:S01]  /*3d70*/  FFMA.FTZ R141, R35, R0.reuse, -R4.reuse ;  /* 0x00000000238d7223 */ /* 0x180fe20000010804 */
[----:B------:R-:W-:Y:S01]  /*3d80*/  FADD.FTZ R35, R148, R123 ;  /* 0x0000007b94237221 */ /* 0x000fe20000010000 */
[-CC-:B------:R-:W-:Y:S01]  /*3d90*/  FFMA.FTZ R149, R26, R0.reuse, -R4.reuse ;  /* 0x000000001a957223 */ /* 0x180fe20000010804 */
[-CC-:B------:R-:W-:Y:S01]  /*3da0*/  FFMA.FTZ R8, R117, R0.reuse, -R4.reuse ;  /* 0x0000000075087223 */ /* 0x180fe20000010804 */
[-CC-:B------:R-:W-:Y:S01]  /*3db0*/  FFMA.FTZ R151, R103, R0.reuse, -R4.reuse ;  /* 0x0000000067977223 */ /* 0x180fe20000010804 */
[----:B-1----:R-:W-:Y:S01]  /*3dc0*/  FADD.FTZ R28, R150, R35 ;  /* 0x00000023961c7221 */ /* 0x002fe20000010000 */
[-CC-:B------:R-:W-:Y:S01]  /*3dd0*/  FFMA.FTZ R10, R115, R0.reuse, -R4.reuse ;  /* 0x00000000730a7223 */ /* 0x180fe20000010804 */
[-C--:B------:R-:W-:Y:S01]  /*3de0*/  FFMA.FTZ R145, R99, R0.reuse, -R4 ;  /* 0x0000000063917223 */ /* 0x080fe20000010804 */
[----:B------:R-:W-:Y:S01]  /*3df0*/  MUFU.EX2 R149, R149 ;  /* 0x0000009500957308 */ /* 0x000fe20000000800 */
[----:B--2---:R-:W-:Y:S01]  /*3e00*/  FADD.FTZ R35, R119, R28 ;  /* 0x0000001c77237221 */ /* 0x004fe20000010000 */
[-CC-:B------:R-:W-:Y:S01]  /*3e10*/  FFMA.FTZ R12, R113, R0.reuse, -R4.reuse ;  /* 0x00000000710c7223 */ /* 0x180fe20000010804 */
[-CC-:B------:R-:W-:Y:S01]  /*3e20*/  FFMA.FTZ R147, R101, R0.reuse, -R4.reuse ;  /* 0x0000000065937223 */ /* 0x180fe20000010804 */
[-CC-:B------:R-:W-:Y:S01]  /*3e30*/  FFMA.FTZ R14, R111, R0.reuse, -R4.reuse ;  /* 0x000000006f0e7223 */ /* 0x180fe20000010804 */
[----:B---3--:R-:W-:Y:S01]  /*3e40*/  FADD.FTZ R30, R144, R35 ;  /* 0x00000023901e7221 */ /* 0x008fe20000010000 */
[-CC-:B------:R-:W-:Y:S01]  /*3e50*/  FFMA.FTZ R135, R31, R0.reuse, -R4.reuse ;  /* 0x000000001f877223 */ /* 0x180fe20000010804 */
[-C--:B------:R-:W-:Y:S01]  /*3e60*/  FFMA.FTZ R20, R109, R0.reuse, -R4 ;  /* 0x000000006d147223 */ /* 0x080fe20000010804 */
[----:B------:R-:W0:Y:S01]  /*3e70*/  MUFU.EX2 R8, R8 ;  /* 0x0000000800087308 */ /* 0x000e220000000800 */
[----:B----4-:R-:W-:Y:S01]  /*3e80*/  FADD.FTZ R35, R33, R30 ;  /* 0x0000001e21237221 */ /* 0x010fe20000010000 */
[-CC-:B------:R-:W-:Y:S01]  /*3e90*/  FFMA.FTZ R129, R27, R0.reuse, -R4.reuse ;  /* 0x000000001b817223 */ /* 0x180fe20000010804 */
[-CC-:B------:R-:W-:Y:S01]  /*3ea0*/  FFMA.FTZ R143, R39, R0.reuse, -R4.reuse ;  /* 0x00000000278f7223 */ /* 0x180fe20000010804 */
[-CC-:B------:R-:W-:Y:S01]  /*3eb0*/  FFMA.FTZ R24, R107, R0.reuse, -R4.reuse ;  /* 0x000000006b187223 */ /* 0x180fe20000010804 */
[----:B-----5:R-:W-:Y:S01]  /*3ec0*/  FADD.FTZ R30, R146, R35 ;  /* 0x00000023921e7221 */ /* 0x020fe20000010000 */
[-CC-:B------:R-:W-:Y:S01]  /*3ed0*/  FFMA.FTZ R137, R43, R0.reuse, -R4.reuse ;  /* 0x000000002b897223 */ /* 0x180fe20000010804 */
[-C--:B------:R-:W-:Y:S01]  /*3ee0*/  FFMA.FTZ R26, R105, R0.reuse, -R4 ;  /* 0x00000000691a7223 */ /* 0x080fe20000010804 */
[----:B------:R-:W1:Y:S01]  /*3ef0*/  MUFU.EX2 R151, R151 ;  /* 0x0000009700977308 */ /* 0x000e620000000800 */
[----:B------:R-:W-:Y:S01]  /*3f00*/  FADD.FTZ R35, R37, R30 ;  /* 0x0000001e25237221 */ /* 0x000fe20000010000 */
[-CC-:B------:R-:W-:Y:S01]  /*3f10*/  FFMA.FTZ R139, R51, R0.reuse, -R4.reuse ;  /* 0x00000000338b7223 */ /* 0x180fe20000010804 */
[-CC-:B------:R-:W-:Y:S01]  /*3f20*/  FFMA.FTZ R28, R55, R0.reuse, -R4.reuse ;  /* 0x00000000371c7223 */ /* 0x180fe20000010804 */
[-CC-:B------:R-:W-:Y:S01]  /*3f30*/  FFMA.FTZ R133, R47, R0.reuse, -R4.reuse ;  /* 0x000000002f857223 */ /* 0x180fe20000010804 */
[----:B------:R-:W-:Y:S01]  /*3f40*/  FADD.FTZ R32, R140, R35 ;  /* 0x000000238c207221 */ /* 0x000fe20000010000 */
[-CC-:B------:R-:W-:Y:S01]  /*3f50*/  FFMA.FTZ R30, R59, R0.reuse, -R4.reuse ;  /* 0x000000003b1e7223 */ /* 0x180fe20000010804 */
[-C--:B------:R-:W-:Y:S01]  /*3f60*/  FFMA.FTZ R131, R67, R0.reuse, -R4 ;  /* 0x0000000043837223 */ /* 0x080fe20000010804 */
[----:B------:R-:W2:Y:S01]  /*3f70*/  MUFU.EX2 R10, R10 ;  /* 0x0000000a000a7308 */ /* 0x000ea20000000800 */
[----:B------:R-:W-:Y:S01]  /*3f80*/  FADD.FTZ R35, R41, R32 ;  /* 0x0000002029237221 */ /* 0x000fe20000010000 */
[----:B0-----:R-:W-:Y:S01]  /*3f90*/  FADD.FTZ R34, R149, R8 ;  /* 0x0000000895227221 */ /* 0x001fe20000010000 */
[-CC-:B------:R-:W-:Y:S01]  /*3fa0*/  FFMA.FTZ R71, R71, R0.reuse, -R4.reuse ;  /* 0x0000000047477223 */ /* 0x180fe20000010804 */
[-CC-:B------:R-:W-:Y:S01]  /*3fb0*/  FFMA.FTZ R127, R127, R0.reuse, -R4.reuse ;  /* 0x000000007f7f7223 */ /* 0x180fe20000010804 */
[----:B------:R-:W-:Y:S01]  /*3fc0*/  FADD.FTZ R32, R142, R35 ;  /* 0x000000238e207221 */ /* 0x000fe20000010000 */
[-CC-:B------:R-:W-:Y:S01]  /*3fd0*/  FFMA.FTZ R75, R75, R0.reuse, -R4.reuse ;  /* 0x000000004b4b7223 */ /* 0x180fe20000010804 */
[-C--:B------:R-:W-:Y:S01]  /*3fe0*/  FFMA.FTZ R53, R53, R0.reuse, -R4 ;  /* 0x0000000035357223 */ /* 0x080fe20000010804 */
[----:B------:R-:W0:Y:S01]  /*3ff0*/  MUFU.EX2 R145, R145 ;  /* 0x0000009100917308 */ /* 0x000e220000000800 */
[----:B------:R-:W-:Y:S01]  /*4000*/  FADD.FTZ R35, R45, R32 ;  /* 0x000000202d237221 */ /* 0x000fe20000010000 */
[----:B-1----:R-:W-:Y:S01]  /*4010*/  FADD.FTZ R31, R151, R34 ;  /* 0x00000022971f7221 */ /* 0x002fe20000010000 */
[-CC-:B------:R-:W-:Y:S01]  /*4020*/  FFMA.FTZ R32, R63, R0.reuse, -R4.reuse ;  /* 0x000000003f207223 */ /* 0x180fe20000010804 */
[-CC-:B------:R-:W-:Y:S01]  /*4030*/  FFMA.FTZ R79, R79, R0.reuse, -R4.reuse ;  /* 0x000000004f4f7223 */ /* 0x180fe20000010804 */
[----:B------:R-:W-:Y:S01]  /*4040*/  FADD.FTZ R36, R136, R35 ;  /* 0x0000002388247221 */ /* 0x000fe20000010000 */
[-CC-:B------:R-:W-:Y:S01]  /*4050*/  FFMA.FTZ R89, R89, R0.reuse, -R4.reuse ;  /* 0x0000000059597223 */ /* 0x180fe20000010804 */
[-C--:B------:R-:W-:Y:S01]  /*4060*/  FFMA.FTZ R83, R83, R0.reuse, -R4 ;  /* 0x0000000053537223 */ /* 0x080fe20000010804 */
[----:B------:R-:W1:Y:S01]  /*4070*/  MUFU.EX2 R12, R12 ;  /* 0x0000000c000c7308 */ /* 0x000e620000000800 */
[C---:B--2---:R-:W-:Y:S01]  /*4080*/  FADD.FTZ R34, R10.reuse, R31 ;  /* 0x0000001f0a227221 */ /* 0x044fe20000010000 */
[----:B------:R-:W-:Y:S01]  /*4090*/  FADD.FTZ R31, R49, R36 ;  /* 0x00000024311f7221 */ /* 0x000fe20000010000 */
[-CC-:B------:R-:W-:Y:S01]  /*40a0*/  FFMA.FTZ R57, R57, R0.reuse, -R4.reuse ;  /* 0x0000000039397223 */ /* 0x180fe20000010804 */
[-C--:B------:R-:W-:Y:S01]  /*40b0*/  FFMA.FTZ R87, R87, R0.reuse, -R4 ;  /* 0x0000000057577223 */ /* 0x080fe20000010804 */
[----:B------:R-:W-:Y:S01]  /*40c0*/  F2FP.F16.F32.PACK_AB R151, R10, R151 ;  /* 0x000000970a97723e */ /* 0x000fe200000000ff */
[----:B------:R-:W-:Y:S01]  /*40d0*/  FADD.FTZ R38, R138, R31 ;  /* 0x0000001f8a267221 */ /* 0x000fe20000010000 */
[----:B------:R-:W-:Y:S01]  /*40e0*/  F2FP.F16.F32.PACK_AB R149, R8, R149 ;  /* 0x000000950895723e */ /* 0x000fe200000000ff */
[----:B------:R-:W2:Y:S01]  /*40f0*/  MUFU.EX2 R147, R147 ;  /* 0x0000009300937308 */ /* 0x000ea20000000800 */
[----:B0-----:R-:W-:Y:S01]  /*4100*/  FADD.FTZ R27, R145, R34 ;  /* 0x00000022911b7221 */ /* 0x001fe20000010000 */
[----:B------:R-:W-:Y:S01]  /*4110*/  FADD.FTZ R31, R29, R38 ;  /* 0x000000261d1f7221 */ /* 0x000fe20000010000 */
[----:B------:R-:W-:Y:S01]  /*4120*/  FFMA.FTZ R34, R125, R0, -R4 ;  /* 0x000000007d227223 */ /* 0x000fe20000010804 */
[----:B------:R-:W-:-:S02]  /*4130*/  F2FP.F16.F32.PACK_AB R148, R123, R148 ;  /* 0x000000947b94723e */ /* 0x000fc400000000ff */
[----:B------:R-:W-:Y:S01]  /*4140*/  FADD.FTZ R38, R132, R31 ;  /* 0x0000001f84267221 */ /* 0x000fe20000010000 */
[C---:B------:R-:W-:Y:S01]  /*4150*/  F2FP.F16.F32.PACK_AB R132, R25.reuse, R132 ;  /* 0x000000841984723e */ /* 0x040fe200000000ff */
        /* <DEDUP_REMOVED lines=13> */
[C---:B------:R-:W-:Y:S01]  /*4230*/  F2FP.F16.F32.PACK_AB R128, R9.reuse, R128 ;  /* 0x000000800980723e */ /* 0x040fe200000000ff */
[----:B------:R-:W2:Y:S01]  /*4240*/  MUFU.EX2 R20, R20 ;  /* 0x0000001400147308 */ /* 0x000ea20000000800 */
[----:B0-----:R-:W-:Y:S01]  /*4250*/  FADD.FTZ R36, R14, R27 ;  /* 0x0000001b0e247221 */ /* 0x001fe20000010000 */
[----:B------:R-:W-:Y:S01]  /*4260*/  FADD.FTZ R31, R9, R40 ;  /* 0x00000028091f7221 */ /* 0x000fe20000010000 */
[----:B------:R-:W-:Y:S02]  /*4270*/  F2FP.F16.F32.PACK_AB R140, R41, R140 ;  /* 0x0000008c298c723e */ /* 0x000fe400000000ff */
[----:B------:R-:W-:Y:S02]  /*4280*/  F2FP.F16.F32.PACK_AB R142, R45, R142 ;  /* 0x0000008e2d8e723e */ /* 0x000fe400000000ff */
        /* <DEDUP_REMOVED lines=55> */
[----:B------:R-:W-:-:S06]  /*4600*/  VIADD R9, R88, 0xfffffffe ;  /* 0xfffffffe58097836 */ /* 0x000fcc0000000000 */
        /* <DEDUP_REMOVED lines=41> */
.L_x_13685:
[----:B------:R-:W-:Y:S02]  /*48a0*/  ULDC UR14, c[0x0][0x9e4] ;  /* 0x00027900000e7ab9 */ /* 0x000fe40000000800 */
[----:B------:R-:W-:-:S11]  /*48b0*/  UISETP.NE.AND UP0, UPT, UR14, 0x1, UPT ;  /* 0x000000010e00788c */ /* 0x000fd6000bf05270 */
[----:B------:R-:W-:Y:S02]  /*48c0*/  @UP0 ULDC.64 UR18, c[0x0][0x9e8] ;  /* 0x00027a0000120ab9 */ /* 0x000fe40000000a00 */
[----:B------:R-:W-:-:S04]  /*48d0*/  UIMAD.WIDE.U32 UR6, UR11, UR18, URZ ;  /* 0x000000120b0672a5 */ /* 0x000fc8000f8e003f */
[----:B------:R-:W-:-:S12]  /*48e0*/  @UP0 USHF.R.U32.HI UR11, URZ, UR19, UR7 ;  /* 0x000000133f0b0299 */ /* 0x000fd80008011607 */
.L_x_13686:
[----:B------:R-:W-:-:S04]  /*48f0*/  UIMAD UR11, UR11, UR14, UR14 ;  /* 0x0000000e0b0b72a4 */ /* 0x000fc8000f8e020e */
[----:B------:R-:W-:-:S04]  /*4900*/  UISETP.LT.AND UP0, UPT, UR10, UR11, UPT ;  /* 0x0000000b0a00728c */ /* 0x000fc8000bf01270 */
[----:B------:R-:W-:-:S12]  /*4910*/  USEL UR10, UR10, UR11, UP0 ;  /* 0x0000000b0a0a7287 */ /* 0x000fd80008000000 */
.L_x_13684:
        /* <DEDUP_REMOVED lines=21> */
[----:B------:R-:W-:-:S13]  /*4a70*/  ISETP.GE.AND P1, PT, R9, UR24, PT ;  /* 0x0000001809007c0c */ /* 0x000fda000bf26270 */
[----:B------:R-:W-:Y:S05]  /*4a80*/  @!P1 BRA `(.L_x_13687) ;  /* 0x0000002c00a09947 */ /* 0x000fea0003800000 */
        /* <DEDUP_REMOVED lines=8> */
.L_x_13706:
[----:B------:R-:W-:Y:S01]  /*4b10*/  ISETP.NE.AND P2, PT, RZ, UR44, PT ;  /* 0x0000002cff007c0c */ /* 0x000fe2000bf45270 */
[----:B------:R-:W-:-:S04]  /*4b20*/  UISETP.NE.AND UP0, UPT, UR25, 0x1, UPT ;  /* 0x000000011900788c */ /* 0x000fc8000bf05270 */
[----:B------:R-:W-:-:S04]  /*4b30*/  USEL UR46, URZ, 0x1, UP0 ;  /* 0x000000013f2e7887 */ /* 0x000fc80008000000 */
[----:B------:R-:W-:-:S04]  /*4b40*/  ULOP3.LUT UR46, UR26, UR46, URZ, 0x3c, !UPT ;  /* 0x0000002e1a2e7292 */ /* 0x000fc8000f8e3c3f */
[----:B------:R-:W-:Y:S08]  /*4b50*/  @P2 BRA `(.L_x_13688) ;  /* 0x0000000000382947 */ /* 0x000ff00003800000 */
[----:B------:R-:W-:Y:S05]  /*4b60*/  @!P0 BRA `(.L_x_13689) ;  /* 0x0000000000048947 */ /* 0x000fea0003800000 */
[----:B------:R-:W-:Y:S01]  /*4b70*/  BPT.TRAP 0x1 ;  /* 0x000000040000795c */ /* 0x000fe20000300000 */
.L_x_13689:
        /* <DEDUP_REMOVED lines=9> */
.L_x_13690:
[----:B-1----:R-:W-:Y:S05]  /*4c10*/  @P1 BRA `(.L_x_13688) ;  /* 0x0000000000081947 */ /* 0x002fea0003800000 */
[----:B------:R-:W1:Y:S02]  /*4c20*/  SYNCS.PHASECHK.TRANS64.TRYWAIT P1, [UR6+0x16830], R0 ;  /* 0x01683000ff0075a7 */ /* 0x000e640008020146 */
[----:B-1----:R-:W-:Y:S05]  /*4c30*/  @!P1 BRA `(.L_x_13691) ;  /* 0x000000e0006c9947 */ /* 0x002fea0003800000 */
.L_x_13688:
        /* <DEDUP_REMOVED lines=28> */
.L_x_13693:
[----:B------:R-:W-:Y:S01]  /*4e00*/  ULEA UR6, UR25, UR45, 0x3 ;  /* 0x0000002d19067291 */ /* 0x000fe2000f8e183f */
[----:B------:R-:W-:-:S05]  /*4e10*/  IMAD.U32 R0, RZ, RZ, UR26 ;  /* 0x0000001aff007e24 */ /* 0x000fca000f8e00ff */
[----:B------:R-:W-:-:S04]  /*4e20*/  SHF.L.U32 R0, R0, 0x1f, RZ ;  /* 0x0000001f00007819 */ /* 0x000fc800000006ff */
[----:B------:R0:W1:Y:S01]  /*4e30*/  SYNCS.PHASECHK.TRANS64.TRYWAIT P1, [UR6+0x16850], R0 ;  /* 0x01685000ff0075a7 */ /* 0x0000620008020146 */
[----:B------:R-:W-:Y:S05]  /*4e40*/  @!P0 BRA `(.L_x_13694) ;  /* 0x0000000000048947 */ /* 0x000fea0003800000 */
[----:B------:R-:W-:Y:S01]  /*4e50*/  BPT.TRAP 0x1 ;  /* 0x000000040000795c */ /* 0x000fe20000300000 */
.L_x_13694:
[----:B-1----:R-:W-:Y:S05]  /*4e60*/  @P1 BRA `(.L_x_13692) ;  /* 0x0000000000081947 */ /* 0x002fea0003800000 */
[----:B------:R-:W1:Y:S02]  /*4e70*/  SYNCS.PHASECHK.TRANS64.TRYWAIT P1, [UR6+0x16850], R0 ;  /* 0x01685000ff0075a7 */ /* 0x000e640008020146 */
[----:B-1----:R-:W-:Y:S05]  /*4e80*/  @!P1 BRA `(.L_x_13695) ;  /* 0x000000dc00f09947 */ /* 0x002fea0003800000 */
.L_x_13692:
[----:B------:R-:W-:Y:S01]  /*4e90*/  UIADD3 UR6, UR45, 0x400, URZ ;  /* 0x000004002d067890 */ /* 0x000fe2000fffe03f */
[----:B------:R-:W-:Y:S01]  /*4ea0*/  WARPGROUP.ARRIVE ;  /* 0x00000000000079c5 */ /* 0x000fe20000000000 */
[----:B------:R-:W-:-:S05]  /*4eb0*/  UMOV UR7, 0x40000040 ;  /* 0x4000004000077882 */ /* 0x000fca0000000000 */
[----:B------:R-:W2:Y:S01]  /*4ec0*/  S2R R2, SR_TID.X ;  /* 0x0000000000027919 */ /* 0x000ea20000002100 */
[----:B------:R-:W-:Y:S01]  /*4ed0*/  USHF.R.U32.HI UR6, URZ, 0x4, UR6 ;  /* 0x000000043f067899 */ /* 0x000fe20008011606 */
[----:B01----:R-:W-:-:S03]  /*4ee0*/  VIADD R0, R23, 0x9 ;  /* 0x0000000917007836 */ /* 0x003fc60000000000 */
[----:B------:R-:W-:-:S04]  /*4ef0*/  ULOP3.LUT UR6, UR6, 0x3fff, URZ, 0xc0, !UPT ;  /* 0x00003fff06067892 */ /* 0x000fc8000f8ec03f */
[----:B------:R-:W-:-:S07]  /*4f00*/  ULEA UR10, UR25, UR6, 0xa ;  /* 0x00000006190a7291 */ /* 0x000fce000f8e503f */
[----:B------:R-:W-:Y:S02]  /*4f10*/  UMOV UR6, UR10 ;  /* 0x0000000a00067c82 */ /* 0x000fe40008000000 */
[----:B------:R-:W-:Y:S01]  /*4f20*/  HGMMA.64x64x16.F32 R88, R148, gdesc[UR4].tnspB, R88, gsb0 ;  /* 0x40e0000494587df0 */ /* 0x000fe20008000858 */
[----:B------:R-:W-:Y:S01]  /*4f30*/  UIADD3 UR6, UR10, 0x80, URZ ;  /* 0x000000800a067890 */ /* 0x000fe2000fffe03f */
[----:B------:R-:W-:Y:S01]  /*4f40*/  UMOV UR7, 0x40000040 ;  /* 0x4000004000077882 */ /* 0x000fe20000000000 */
[----:B--2---:R-:W-:-:S04]  /*4f50*/  ISETP.GE.U32.AND P1, PT, R2, 0x180, PT ;  /* 0x000001800200780c */ /* 0x004fc80003f26070 */
        /* <DEDUP_REMOVED lines=38> */
.L_x_13696:
        /* <DEDUP_REMOVED lines=41> */
.L_x_13699:
[----:B------:R-:W-:-:S05]  /*5450*/  IMAD.U32 R15, RZ, RZ, UR21 ;  /* 0x00000015ff0f7e24 */ /* 0x000fca000f8e00ff */
[----:B------:R-:W-:-:S13]  /*5460*/  ISETP.NE.AND P1, PT, R15, 0x1, PT ;  /* 0x000000010f00780c */ /* 0x000fda0003f25270 */
[----:B------:R-:W0:Y:S02]  /*5470*/  @P1 LDC.64 R20, c[0x0][0x9e8] ;  /* 0x00027a00ff141b82 */ /* 0x000e240000000a00 */
[----:B0-----:R-:W-:-:S05]  /*5480*/  @P1 IMAD.HI.U32 R20, R13, R20, RZ ;  /* 0x000000140d141227 */ /* 0x001fca00078e00ff */
[----:B------:R-:W-:-:S07]  /*5490*/  @P1 SHF.R.U32.HI R13, RZ, R21, R20 ;  /* 0x00000015ff0d1219 */ /* 0x000fce0000011614 */
.L_x_13700:
[----:B------:R-:W-:Y:S05]  /*54a0*/  BSYNC B0 ;  /* 0x0000000000007941 */ /* 0x000fea0003800000 */
.L_x_13698:
[----:B------:R-:W-:-:S04]  /*54b0*/  IMAD R13, R13, R15, -R0 ;  /* 0x0000000f0d0d7224 */ /* 0x000fc800078e0a00 */
[----:B------:R-:W-:-:S05]  /*54c0*/  IMAD R13, R16, -0x2, R13 ;  /* 0xfffffffe100d7824 */ /* 0x000fca00078e020d */
[----:B------:R-:W-:Y:S02]  /*54d0*/  VIADDMNMX R2, R13, R15, R2, PT ;  /* 0x0000000f0d027246 */ /* 0x000fe40003800102 */
[----:B------:R-:W-:-:S07]  /*54e0*/  VIMNMX R10, R10, R13, !PT ;  /* 0x0000000d0a0a7248 */ /* 0x000fce0007fe0100 */
.L_x_13697:
        /* <DEDUP_REMOVED lines=116> */
.L_x_13703:
[----:B------:R-:W-:-:S05]  /*5c30*/  IMAD.U32 R2, RZ, RZ, UR21 ;  /* 0x00000015ff027e24 */ /* 0x000fca000f8e00ff */
[----:B------:R-:W-:-:S13]  /*5c40*/  ISETP.NE.AND P2, PT, R2, 0x1, PT ;  /* 0x000000010200780c */ /* 0x000fda0003f45270 */
[----:B------:R-:W0:Y:S02]  /*5c50*/  @P2 LDC.64 R10, c[0x0][0x9e8] ;  /* 0x00027a00ff0a2b82 */ /* 0x000e240000000a00 */
[----:B0-----:R-:W-:-:S05]  /*5c60*/  @P2 IMAD.HI.U32 R10, R145, R10, RZ ;  /* 0x0000000a910a2227 */ /* 0x001fca00078e00ff */
[----:B------:R-:W-:-:S07]  /*5c70*/  @P2 SHF.R.U32.HI R145, RZ, R11, R10 ;  /* 0x0000000bff912219 */ /* 0x000fce000001160a */
.L_x_13704:
[----:B------:R-:W-:Y:S05]  /*5c80*/  BSYNC B0 ;  /* 0x0000000000007941 */ /* 0x000fea0003800000 */
.L_x_13702:
[----:B------:R-:W-:-:S04]  /*5c90*/  IMAD R145, R145, R2, -R0 ;  /* 0x0000000291917224 */ /* 0x000fc800078e0a00 */
[----:B------:R-:W-:-:S05]  /*5ca0*/  IMAD R145, R16, -0x2, R145 ;  /* 0xfffffffe10917824 */ /* 0x000fca00078e0291 */
[----:B------:R-:W-:Y:S02]  /*5cb0*/  VIADDMNMX R14, R145, R2, R14, PT ;  /* 0x00000002910e7246 */ /* 0x000fe4000380010e */
[----:B------:R-:W-:-:S07]  /*5cc0*/  VIMNMX R12, R12, R145, !PT ;  /* 0x000000910c0c7248 */ /* 0x000fce0007fe0100 */
.L_x_13701:
        /* <DEDUP_REMOVED lines=25> */
[----:B------:R-:W-:Y:S02]  /*5e60*/  FSEL R145, R30, -INF , !P3 ;  /* 0xff8000001e917808 */ /* 0x000fe40005800000 */
[----:B------:R-:W-:Y:S02]  /*5e70*/  FMNMX.FTZ R0, R49, R0, !PT ;  /* 0x0000000031007209 */ /* 0x000fe40007810000 */
[----:B------:R-:W-:Y:S02]  /*5e80*/  ISETP.GT.AND P2, PT, R12, 0x11, P1 ;  /* 0x000000110c00780c */ /* 0x000fe40000f44270 */
        /* <DEDUP_REMOVED lines=9> */
[C---:B------:R-:W-:Y:S02]  /*5f20*/  ISETP.LT.OR P3, PT, R14.reuse, 0x19, P3 ;  /* 0x000000190e00780c */ /* 0x040fe40001f61670 */
[----:B------:R-:W-:Y:S02]  /*5f30*/  FMNMX.FTZ R0, R61, R0, !PT ;  /* 0x000000003d007209 */ /* 0x000fe40007810000 */
[----:B------:R-:W-:Y:S02]  /*5f40*/  FSEL R149, R35, -INF , !P2 ;  /* 0xff80000023957808 */ /* 0x000fe40005000000 */
        /* <DEDUP_REMOVED lines=23> */
[----:B------:R-:W0:Y:S01]  /*60c0*/  LDC R0, c[0x0][0x988] ;  /* 0x00026200ff007b82 */ /* 0x000e220000000800 */
[----:B------:R-:W-:Y:S02]  /*60d0*/  ISETP.LT.OR P4, PT, R14, 0x2a, P4 ;  /* 0x0000002a0e00780c */ /* 0x000fe40002781670 */
[----:B------:R-:W1:Y:S01]  /*60e0*/  SHFL.BFLY PT, R11, R10, 0x2, 0x1f ;  /* 0x0c401f000a0b7f89 */ /* 0x000e6200000e0000 */
[----:B------:R-:W-:-:S02]  /*60f0*/  ISETP.GT.AND P3, PT, R12, 0x31, P1 ;  /* 0x000000310c00780c */ /* 0x000fc40000f64270 */
[----:B------:R-:W-:Y:S02]  /*6100*/  ISETP.LT.OR P2, PT, R14, 0x31, P2 ;  /* 0x000000310e00780c */ /* 0x000fe40001741670 */
[----:B------:R-:W-:Y:S02]  /*6110*/  FSEL R47, R47, -INF , !P4 ;  /* 0xff8000002f2f7808 */ /* 0x000fe40006000000 */
[----:B------:R-:W-:Y:S02]  /*6120*/  FSEL R50, R50, -INF , !P2 ;  /* 0xff80000032327808 */ /* 0x000fe40005000000 */
[----:B------:R-:W-:Y:S02]  /*6130*/  ISETP.LT.OR P3, PT, R14, 0x32, P3 ;  /* 0x000000320e00780c */ /* 0x000fe40001f61670 */
[----:B------:R-:W-:Y:S02]  /*6140*/  ISETP.GT.AND P4, PT, R12, 0x39, P1 ;  /* 0x000000390c00780c */ /* 0x000fe40000f84270 */
[----:B------:R-:W-:-:S02]  /*6150*/  FSEL R51, R51, -INF , !P3 ;  /* 0xff80000033337808 */ /* 0x000fc40005800000 */
[----:B------:R-:W-:Y:S02]  /*6160*/  ISETP.GT.AND P2, PT, R12, 0x40, P1 ;  /* 0x000000400c00780c */ /* 0x000fe40000f44270 */
[----:B------:R-:W-:Y:S02]  /*6170*/  ISETP.LT.OR P4, PT, R14, 0x3a, P4 ;  /* 0x0000003a0e00780c */ /* 0x000fe40002781670 */
[----:B------:R-:W-:Y:S02]  /*6180*/  ISETP.GT.AND P3, PT, R12, 0x41, P1 ;  /* 0x000000410c00780c */ /* 0x000fe40000f64270 */
[----:B------:R-:W-:Y:S02]  /*6190*/  ISETP.LT.OR P2, PT, R14, 0x41, P2 ;  /* 0x000000410e00780c */ /* 0x000fe40001741670 */
[----:B------:R-:W-:Y:S02]  /*61a0*/  FSEL R55, R55, -INF , !P4 ;  /* 0xff80000037377808 */ /* 0x000fe40006000000 */
[----:B-1----:R-:W-:-:S02]  /*61b0*/  FMNMX.FTZ R11, R10, R11, !PT ;  /* 0x0000000b0a0b7209 */ /* 0x002fc40007810000 */
[----:B------:R-:W-:Y:S02]  /*61c0*/  FSEL R58, R58, -INF , !P2 ;  /* 0xff8000003a3a7808 */ /* 0x000fe40005000000 */
[----:B------:R-:W-:Y:S01]  /*61d0*/  ISETP.LT.OR P3, PT, R14, 0x42, P3 ;  /* 0x000000420e00780c */ /* 0x000fe20001f61670 */
[----:B------:R-:W1:Y:S01]  /*61e0*/  SHFL.BFLY PT, R2, R11, 0x1, 0x1f ;  /* 0x0c201f000b027f89 */ /* 0x000e6200000e0000 */
[C---:B------:R-:W-:Y:S02]  /*61f0*/  ISETP.GT.AND P4, PT, R12.reuse, 0x49, P1 ;  /* 0x000000490c00780c */ /* 0x040fe40000f84270 */
[----:B------:R-:W-:Y:S02]  /*6200*/  FSEL R59, R59, -INF , !P3 ;  /* 0xff8000003b3b7808 */ /* 0x000fe40005800000 */
[----:B------:R-:W-:Y:S02]  /*6210*/  ISETP.GT.AND P2, PT, R12, 0x50, P1 ;  /* 0x000000500c00780c */ /* 0x000fe40000f44270 */
[----:B------:R-:W-:-:S02]  /*6220*/  ISETP.LT.OR P4, PT, R14, 0x4a, P4 ;  /* 0x0000004a0e00780c */ /* 0x000fc40002781670 */
[----:B------:R-:W-:Y:S02]  /*6230*/  ISETP.GT.AND P3, PT, R12, 0x51, P1 ;  /* 0x000000510c00780c */ /* 0x000fe40000f64270 */
[C---:B------:R-:W-:Y:S02]  /*6240*/  ISETP.LT.OR P2, PT, R14.reuse, 0x51, P2 ;  /* 0x000000510e00780c */ /* 0x040fe40001741670 */
[----:B------:R-:W-:Y:S02]  /*6250*/  FSEL R63, R63, -INF , !P4 ;  /* 0xff8000003f3f7808 */ /* 0x000fe40006000000 */
[----:B------:R-:W-:Y:S02]  /*6260*/  ISETP.LT.OR P3, PT, R14, 0x52, P3 ;  /* 0x000000520e00780c */ /* 0x000fe40001f61670 */
[----:B------:R-:W-:Y:S02]  /*6270*/  ISETP.GT.AND P4, PT, R12, 0x59, P1 ;  /* 0x000000590c00780c */ /* 0x000fe40000f84270 */
[----:B------:R-:W-:-:S02]  /*6280*/  FSEL R67, R67, -INF , !P3 ;  /* 0xff80000043437808 */ /* 0x000fc40005800000 */
[----:B------:R-:W-:Y:S02]  /*6290*/  ISETP.LT.OR P4, PT, R14, 0x5a, P4 ;  /* 0x0000005a0e00780c */ /* 0x000fe40002781670 */
[----:B------:R-:W-:Y:S02]  /*62a0*/  ISETP.GT.AND P3, PT, R12, 0x61, P1 ;  /* 0x000000610c00780c */ /* 0x000fe40000f64270 */
[----:B-1----:R-:W-:Y:S02]  /*62b0*/  FMNMX.FTZ R2, R11, R2, !PT ;  /* 0x000000020b027209 */ /* 0x002fe40007810000 */
[----:B------:R-:W-:Y:S02]  /*62c0*/  ISETP.LT.OR P3, PT, R14, 0x62, P3 ;  /* 0x000000620e00780c */ /* 0x000fe40001f61670 */
        /* <DEDUP_REMOVED lines=8> */
[-CC-:B------:R-:W-:Y:S01]  /*6350*/  FFMA.FTZ R140, R121, R0.reuse, -R10.reuse ;  /* 0x00000000798c7223 */ /* 0x180fe2000001080a */
[-CC-:B------:R-:W-:Y:S01]  /*6360*/  FFMA.FTZ R24, R24, R0.reuse, -R10.reuse ;  /* 0x0000000018187223 */ /* 0x180fe2000001080a */
[----:B------:R-:W-:Y:S01]  /*6370*/  ISETP.LT.OR P5, PT, R14, 0x1, P5 ;  /* 0x000000010e00780c */ /* 0x000fe20002fa1670 */
[-CC-:B------:R-:W-:Y:S01]  /*6380*/  FFMA.FTZ R142, R123, R0.reuse, -R10.reuse ;  /* 0x000000007b8e7223 */ /* 0x180fe2000001080a */
[----:B------:R-:W-:Y:S01]  /*6390*/  FSEL R123, R66, -INF , !P2 ;  /* 0xff800000427b7808 */ /* 0x000fe20005000000 */
[----:B------:R0:W-:Y:S01]  /*63a0*/  MUFU.EX2 R35, R24 ;  /* 0x0000001800237308 */ /* 0x0001e20000000800 */
[----:B------:R-:W-:Y:S01]  /*63b0*/  FSEL R29, R26, -INF , !P5 ;  /* 0xff8000001a1d7808 */ /* 0x000fe20006800000 */
        /* <DEDUP_REMOVED lines=37> */
[----:B------:R-:W-:Y:S01]  /*6610*/  FSEL R125, R70, -INF , !P5 ;  /* 0xff800000467d7808 */ /* 0x000fe20006800000 */
[--C-:B------:R-:W-:Y:S01]  /*6620*/  FFMA.FTZ R53, R81, R0, -R10.reuse ;  /* 0x0000000051357223 */ /* 0x100fe2000001080a */
[----:B------:R-:W-:Y:S01]  /*6630*/  FMNMX.FTZ R11, R43, R20, !PT ;  /* 0x000000142b0b7209 */ /* 0x000fe20007810000 */
[----:B------:R-:W-:Y:S01]  /*6640*/  FFMA.FTZ R122, R143, R0, -R10 ;  /* 0x000000008f7a7223 */ /* 0x000fe2000001080a */
[----:B------:R-:W-:Y:S01]  /*6650*/  ISETP.LT.OR P2, PT, R14, 0x61, P2 ;  /* 0x000000610e00780c */ /* 0x000fe20001741670 */
[----:B------:R-:W-:Y:S01]  /*6660*/  MUFU.EX2 R148, R148 ;  /* 0x0000009400947308 */ /* 0x000fe20000000800 */
[----:B------:R-:W-:-:S02]  /*6670*/  FMNMX.FTZ R20, R46, R11, !PT ;  /* 0x0000000b2e147209 */ /* 0x000fc40007810000 */
[----:B------:R-:W-:Y:S02]  /*6680*/  ISETP.GT.AND P5, PT, R12, 0x68, P1 ;  /* 0x000000680c00780c */ /* 0x000fe40000fa4270 */
[----:B------:R-:W-:Y:S02]  /*6690*/  FMNMX.FTZ R11, R47, R20, !PT ;  /* 0x000000142f0b7209 */ /* 0x000fe40007810000 */
[----:B------:R-:W-:Y:S01]  /*66a0*/  FSEL R74, R74, -INF , !P2 ;  /* 0xff8000004a4a7808 */ /* 0x000fe20005000000 */
[----:B------:R-:W-:Y:S01]  /*66b0*/  MUFU.EX2 R150, R150 ;  /* 0x0000009600967308 */ /* 0x000fe20000000800 */
[----:B------:R-:W-:Y:S02]  /*66c0*/  FMNMX.FTZ R20, R50, R11, !PT ;  /* 0x0000000b32147209 */ /* 0x000fe40007810000 */
[----:B------:R-:W-:Y:S02]  /*66d0*/  ISETP.LT.OR P5, PT, R14, 0x69, P5 ;  /* 0x000000690e00780c */ /* 0x000fe40002fa1670 */
[----:B------:R-:W-:-:S02]  /*66e0*/  FMNMX.FTZ R11, R51, R20, !PT ;  /* 0x00000014330b7209 */ /* 0x000fc40007810000 */
[----:B------:R-:W-:Y:S01]  /*66f0*/  FSEL R127, R75, -INF , !P3 ;  /* 0xff8000004b7f7808 */ /* 0x000fe20005800000 */
[-CC-:B------:R-:W-:Y:S01]  /*6700*/  FFMA.FTZ R75, R61, R0.reuse, -R10.reuse ;  /* 0x000000003d4b7223 */ /* 0x180fe2000001080a */
[----:B------:R-:W-:Y:S01]  /*6710*/  FMNMX.FTZ R20, R54, R11, !PT ;  /* 0x0000000b36147209 */ /* 0x000fe20007810000 */
[----:B------:R-:W-:Y:S01]  /*6720*/  FFMA.FTZ R61, R73, R0, -R10 ;  /* 0x00000000493d7223 */ /* 0x000fe2000001080a */
[----:B------:R-:W-:Y:S01]  /*6730*/  ISETP.GT.AND P2, PT, R12, 0x70, P1 ;  /* 0x000000700c00780c */ /* 0x000fe20000f44270 */
[----:B------:R-:W-:Y:S01]  /*6740*/  MUFU.EX2 R13, R13 ;  /* 0x0000000d000d7308 */ /* 0x000fe20000000800 */
[----:B------:R-:W-:Y:S02]  /*6750*/  FMNMX.FTZ R11, R55, R20, !PT ;  /* 0x00000014370b7209 */ /* 0x000fe40007810000 */
[----:B------:R-:W-:Y:S02]  /*6760*/  FSEL R78, R78, -INF , !P5 ;  /* 0xff8000004e4e7808 */ /* 0x000fe40006800000 */
[----:B------:R-:W-:-:S02]  /*6770*/  FMNMX.FTZ R20, R58, R11, !PT ;  /* 0x0000000b3a147209 */ /* 0x000fc40007810000 */
[C---:B------:R-:W-:Y:S01]  /*6780*/  ISETP.GT.AND P3, PT, R12.reuse, 0x71, P1 ;  /* 0x000000710c00780c */ /* 0x040fe20000f64270 */
[----:B------:R-:W-:Y:S01]  /*6790*/  MUFU.EX2 R144, R144 ;  /* 0x0000009000907308 */ /* 0x000fe20000000800 */
[----:B------:R-:W-:Y:S02]  /*67a0*/  FMNMX.FTZ R20, R59, R20, !PT ;  /* 0x000000143b147209 */ /* 0x000fe40007810000 */
[----:B------:R-:W-:Y:S02]  /*67b0*/  ISETP.GT.AND P5, PT, R12, 0x78, P1 ;  /* 0x000000780c00780c */ /* 0x000fe40000fa4270 */
[----:B------:R-:W-:Y:S02]  /*67c0*/  FMNMX.FTZ R20, R121, R20, !PT ;  /* 0x0000001479147209 */ /* 0x000fe40007810000 */
[----:B------:R-:W-:Y:S01]  /*67d0*/  ISETP.LT.OR P2, PT, R14, 0x71, P2 ;  /* 0x000000710e00780c */ /* 0x000fe20001741670 */
[----:B------:R-:W-:Y:S01]  /*67e0*/  MUFU.EX2 R15, R15 ;  /* 0x0000000f000f7308 */ /* 0x000fe20000000800 */
[----:B0-----:R-:W-:-:S02]  /*67f0*/  FMNMX.FTZ R24, R63, R20, !PT ;  /* 0x000000143f187209 */ /* 0x001fc40007810000 */
[----:B------:R-:W-:Y:S01]  /*6800*/  FSEL R20, R71, -INF , !P4 ;  /* 0xff80000047147808 */ /* 0x000fe20006000000 */
[--C-:B------:R-:W-:Y:S01]  /*6810*/  FFMA.FTZ R71, R65, R0, -R10.reuse ;  /* 0x0000000041477223 */ /* 0x100fe2000001080a */
[----:B------:R-:W-:Y:S01]  /*6820*/  FMNMX.FTZ R24, R123, R24, !PT ;  /* 0x000000187b187209 */ /* 0x000fe20007810000 */
[----:B------:R-:W-:Y:S01]  /*6830*/  FFMA.FTZ R65, R69, R0, -R10 ;  /* 0x0000000045417223 */ /* 0x000fe2000001080a */
[----:B------:R-:W-:Y:S01]  /*6840*/  ISETP.GT.AND P4, PT, R12, 0x69, P1 ;  /* 0x000000690c00780c */ /* 0x000fe20000f84270 */
[----:B------:R-:W-:Y:S01]  /*6850*/  MUFU.EX2 R146, R146 ;  /* 0x0000009200927308 */ /* 0x000fe20000000800 */
[----:B------:R-:W-:Y:S02]  /*6860*/  FMNMX.FTZ R24, R67, R24, !PT ;  /* 0x0000001843187209 */ /* 0x000fe40007810000 */
[----:B------:R-:W-:Y:S02]  /*6870*/  ISETP.LT.OR P4, PT, R14, 0x6a, P4 ;  /* 0x0000006a0e00780c */ /* 0x000fe40002781670 */
[----:B------:R-:W-:-:S02]  /*6880*/  FMNMX.FTZ R11, R125, R24, !PT ;  /* 0x000000187d0b7209 */ /* 0x000fc40007810000 */
[----:B------:R-:W-:Y:S01]  /*6890*/  ISETP.GT.AND P1, PT, R12, 0x79, P1 ;  /* 0x000000790c00780c */ /* 0x000fe20000f24270 */
[----:B------:R-:W-:Y:S01]  /*68a0*/  MUFU.EX2 R21, R21 ;  /* 0x0000001500157308 */ /* 0x000fe20000000800 */
[----:B------:R-:W-:Y:S02]  /*68b0*/  FMNMX.FTZ R11, R20, R11, !PT ;  /* 0x0000000b140b7209 */ /* 0x000fe40007810000 */
[----:B------:R-:W-:Y:S02]  /*68c0*/  FSEL R79, R79, -INF , !P4 ;  /* 0xff8000004f4f7808 */ /* 0x000fe40006000000 */
[----:B------:R-:W-:Y:S02]  /*68d0*/  FMNMX.FTZ R24, R74, R11, !PT ;  /* 0x0000000b4a187209 */ /* 0x000fe40007810000 */
[----:B------:R-:W-:Y:S01]  /*68e0*/  ISETP.LT.OR P3, PT, R14, 0x72, P3 ;  /* 0x000000720e00780c */ /* 0x000fe20001f61670 */
[----:B------:R-:W-:Y:S01]  /*68f0*/  MUFU.EX2 R140, R140 ;  /* 0x0000008c008c7308 */ /* 0x000fe20000000800 */
[----:B------:R-:W-:-:S02]  /*6900*/  FMNMX.FTZ R11, R127, R24, !PT ;  /* 0x000000187f0b7209 */ /* 0x000fc40007810000 */
[----:B------:R-:W-:Y:S02]  /*6910*/  FSEL R129, R82, -INF , !P2 ;  /* 0xff80000052817808 */ /* 0x000fe40005000000 */
[----:B------:R-:W-:Y:S02]  /*6920*/  FMNMX.FTZ R12, R78, R11, !PT ;  /* 0x0000000b4e0c7209 */ /* 0x000fe40007810000 */
[----:B------:R-:W-:Y:S01]  /*6930*/  ISETP.LT.OR P5, PT, R14, 0x79, P5 ;  /* 0x000000790e00780c */ /* 0x000fe20002fa1670 */
[----:B------:R-:W-:Y:S01]  /*6940*/  MUFU.EX2 R33, R33 ;  /* 0x0000002100217308 */ /* 0x000fe20000000800 */
[----:B------:R-:W-:Y:S02]  /*6950*/  FMNMX.FTZ R12, R79, R12, !PT ;  /* 0x0000000c4f0c7209 */ /* 0x000fe40007810000 */
[----:B------:R-:W-:Y:S02]  /*6960*/  FSEL R83, R83, -INF , !P3 ;  /* 0xff80000053537808 */ /* 0x000fe40005800000 */
[----:B------:R-:W-:-:S02]  /*6970*/  FMNMX.FTZ R12, R129, R12, !PT ;  /* 0x0000000c810c7209 */ /* 0x000fc40007810000 */
[----:B------:R-:W-:Y:S01]  /*6980*/  ISETP.LT.OR P1, PT, R14, 0x7a, P1 ;  /* 0x0000007a0e00780c */ /* 0x000fe20000f21670 */
[----:B------:R-:W-:Y:S01]  /*6990*/  MUFU.EX2 R142, R142 ;  /* 0x0000008e008e7308 */ /* 0x000fe20000000800 */
[----:B------:R-:W-:Y:S02]  /*69a0*/  FSEL R86, R86, -INF , !P5 ;  /* 0xff80000056567808 */ /* 0x000fe40006800000 */
[----:B------:R-:W-:Y:S02]  /*69b0*/  FMNMX.FTZ R11, R83, R12, !PT ;  /* 0x0000000c530b7209 */ /* 0x000fe40007810000 */
[----:B------:R-:W-:Y:S02]  /*69c0*/  FSEL R87, R87, -INF , !P1 ;  /* 0xff80000057577808 */ /* 0x000fe40004800000 */
[----:B------:R-:W-:Y:S01]  /*69d0*/  FMNMX.FTZ R12, R86, R11, !PT ;  /* 0x0000000b560c7209 */ /* 0x000fe20007810000 */
[----:B------:R-:W-:Y:S01]  /*69e0*/  MUFU.EX2 R37, R37 ;  /* 0x0000002500257308 */ /* 0x000fe20000000800 */
[----:B------:R-:W-:-:S02]  /*69f0*/  FSEL R14, R2, RZ, P6 ;  /* 0x000000ff020e7208 */ /* 0x000fc40003000000 */
[----:B------:R-:W-:-:S03]  /*6a00*/  FMNMX.FTZ R12, R87, R12, !PT ;  /* 0x0000000c570c7209 */ /* 0x000fc60007810000 */
[----:B------:R-:W-:Y:S01]  /*6a10*/  FADD.FTZ R69, -R14, R7 ;  /* 0x000000070e457221 */ /* 0x000fe20000010100 */
[-C--:B------:R-:W-:Y:S01]  /*6a20*/  FFMA.FTZ R7, R85, R0.reuse, -R10 ;  /* 0x0000000055077223 */ /* 0x080fe2000001080a */
[----:B------:R-:W0:Y:S01]  /*6a30*/  SHFL.BFLY PT, R11, R12, 0x2, 0x1f ;  /* 0x0c401f000c0b7f89 */ /* 0x000e2200000e0000 */
[----:B------:R-:W-:Y:S01]  /*6a40*/  MUFU.EX2 R136, R136 ;  /* 0x0000008800887308 */ /* 0x000fe20000000800 */
[----:B------:R-:W-:-:S07]  /*6a50*/  FMUL.FTZ R10, R69, R0 ;  /* 0x00000000450a7220 */ /* 0x000fce0000410000 */
        /* <DEDUP_REMOVED lines=13> */
[----:B------:R-:W-:Y:S01]  /*6b30*/  MUFU.EX2 R75, R75 ;  /* 0x0000004b004b7308 */ /* 0x000fe20000000800 */
[-CC-:B------:R-:W-:Y:S01]  /*6b40*/  FFMA.FTZ R141, R25, R0.reuse, -R12.reuse ;  /* 0x00000000198d7223 */ /* 0x180fe2000001080c */
[----:B------:R-:W-:Y:S01]  /*6b50*/  FSEL R25, R11, RZ, P1 ;  /* 0x000000ff0b197208 */ /* 0x000fe20000800000 */
[-CC-:B------:R-:W-:Y:S01]  /*6b60*/  FFMA.FTZ R29, R29, R0.reuse, -R12.reuse ;  /* 0x000000001d1d7223 */ /* 0x180fe2000001080c */
[-CC-:B------:R-:W-:Y:S01]  /*6b70*/  FFMA.FTZ R14, R27, R0.reuse, -R12.reuse ;  /* 0x000000001b0e7223 */ /* 0x180fe2000001080c */
[-CC-:B------:R-:W-:Y:S01]  /*6b80*/  FFMA.FTZ R24, R145, R0.reuse, -R12.reuse ;  /* 0x0000000091187223 */ /* 0x180fe2000001080c */
[-C--:B------:R-:W-:Y:S01]  /*6b90*/  FFMA.FTZ R27, R31, R0.reuse, -R12 ;  /* 0x000000001f1b7223 */ /* 0x080fe2000001080c */
[----:B------:R-:W-:Y:S01]  /*6ba0*/  FADD.FTZ R25, -R25, R8 ;  /* 0x0000000819197221 */ /* 0x000fe20000010100 */
[-CC-:B------:R-:W-:Y:S01]  /*6bb0*/  FFMA.FTZ R145, R147, R0.reuse, -R12.reuse ;  /* 0x0000000093917223 */ /* 0x180fe2000001080c */
[----:B------:R-:W-:Y:S01]  /*6bc0*/  MUFU.EX2 R29, R29 ;  /* 0x0000001d001d7308 */ /* 0x000fe20000000800 */
[-CC-:B------:R-:W-:Y:S01]  /*6bd0*/  FFMA.FTZ R26, R149, R0.reuse, -R12.reuse ;  /* 0x00000000951a7223 */ /* 0x180fe2000001080c */
[----:B------:R-:W-:Y:S01]  /*6be0*/  FMUL.FTZ R8, R25, R0 ;  /* 0x0000000019087220 */ /* 0x000fe20000410000 */
[----:B-1----:R-:W-:Y:S01]  /*6bf0*/  FFMA.FTZ R25, R10, R4, R35 ;  /* 0x000000040a197223 */ /* 0x002fe20000010023 */
[-CC-:B------:R-:W-:Y:S01]  /*6c00*/  FFMA.FTZ R147, R151, R0.reuse, -R12.reuse ;  /* 0x0000000097937223 */ /* 0x180fe2000001080c */
[-CC-:B------:R-:W-:Y:S01]  /*6c10*/  FFMA.FTZ R28, R39, R0.reuse, -R12.reuse ;  /* 0x00000000271c7223 */ /* 0x180fe2000001080c */
[-CC-:B------:R-:W-:Y:S01]  /*6c20*/  FFMA.FTZ R30, R43, R0.reuse, -R12.reuse ;  /* 0x000000002b1e7223 */ /* 0x180fe2000001080c */
[----:B------:R-:W-:Y:S01]  /*6c30*/  FADD.FTZ R25, R148, R25 ;  /* 0x0000001994197221 */ /* 0x000fe20000010000 */
[----:B------:R-:W0:Y:S01]  /*6c40*/  MUFU.EX2 R8, R8 ;  /* 0x0000000800087308 */ /* 0x000e220000000800 */
[-CC-:B------:R-:W-:Y:S01]  /*6c50*/  FFMA.FTZ R143, R46, R0.reuse, -R12.reuse ;  /* 0x000000002e8f7223 */ /* 0x180fe2000001080c */
[-CC-:B------:R-:W-:Y:S01]  /*6c60*/  FFMA.FTZ R32, R47, R0.reuse, -R12.reuse ;  /* 0x000000002f207223 */ /* 0x180fe2000001080c */
[----:B------:R-:W-:Y:S01]  /*6c70*/  FADD.FTZ R4, R150, R25 ;  /* 0x0000001996047221 */ /* 0x000fe20000010000 */
        /* <DEDUP_REMOVED lines=16> */
[----:B------:R-:W-:-:S04]  /*6d80*/  FFMA.FTZ R123, R86, R0, -R12 ;  /* 0x00000000567b7223 */ /* 0x000fc8000001080c */
        /* <DEDUP_REMOVED lines=26> */
[-CC-:B------:R-:W-:Y:S01]  /*6f30*/  FFMA.FTZ R44, R127, R0.reuse, -R12.reuse ;  /* 0x000000007f2c7223 */ /* 0x180fe2000001080c */
[----:B------:R-:W-:Y:S02]  /*6f40*/  FFMA.FTZ R127, R78, R0, -R12 ;  /* 0x000000004e7f7223 */ /* 0x000fe4000001080c */
        /* <DEDUP_REMOVED lines=81> */
.L_x_13705:
        /* <DEDUP_REMOVED lines=75> */
.L_x_13687:
        /* <DEDUP_REMOVED lines=23> */
.L_x_13708:
[----:B------:R-:W0:Y:S02]  /*7a80*/  LDC R10, c[0x0][0x9e4] ;  /* 0x00027900ff0a7b82 */ /* 0x000e240000000800 */
[----:B0-----:R-:W-:-:S13]  /*7a90*/  ISETP.NE.AND P1, PT, R10, 0x1, PT ;  /* 0x000000010a00780c */ /* 0x001fda0003f25270 */
[----:B------:R-:W0:Y:S02]  /*7aa0*/  @P1 LDC.64 R12, c[0x0][0x9e8] ;  /* 0x00027a00ff0c1b82 */ /* 0x000e240000000a00 */
[----:B0-----:R-:W-:-:S05]  /*7ab0*/  @P1 IMAD.HI.U32 R8, R5, R12, RZ ;  /* 0x0000000c05081227 */ /* 0x001fca00078e00ff */
[----:B------:R-:W-:-:S07]  /*7ac0*/  @P1 SHF.R.U32.HI R5, RZ, R13, R8 ;  /* 0x0000000dff051219 */ /* 0x000fce0000011608 */
.L_x_13709:
[----:B------:R-:W-:-:S05]  /*7ad0*/  IMAD R5, R5, R10, RZ ;  /* 0x0000000a05057224 */ /* 0x000fca00078e02ff */
[----:B------:R-:W-:-:S07]  /*7ae0*/  VIMNMX R6, R6, R5, !PT ;  /* 0x0000000506067248 */ /* 0x000fce0007fe0100 */
.L_x_13707:
        /* <DEDUP_REMOVED lines=10> */
[----:B------:R-:W-:-:S06]  /*7b90*/  UMOV UR21, UR36 ;  /* 0x0000002400157c82 */ /* 0x000fcc0008000000 */
.L_x_13721:
[----:B------:R-:W-:Y:S01]  /*7ba0*/  ISETP.NE.AND P2, PT, RZ, UR44, PT ;  /* 0x0000002cff007c0c */ /* 0x000fe2000bf45270 */
[----:B------:R-:W-:-:S04]  /*7bb0*/  UISETP.NE.AND UP0, UPT, UR21, 0x1, UPT ;  /* 0x000000011500788c */ /* 0x000fc8000bf05270 */
[----:B------:R-:W-:-:S04]  /*7bc0*/  USEL UR46, URZ, 0x1, UP0 ;  /* 0x000000013f2e7887 */ /* 0x000fc80008000000 */
[----:B------:R-:W-:-:S04]  /*7bd0*/  ULOP3.LUT UR46, UR22, UR46, URZ, 0x3c, !UPT ;  /* 0x0000002e162e7292 */ /* 0x000fc8000f8e3c3f */
[----:B------:R-:W-:Y:S08]  /*7be0*/  @P2 BRA `(.L_x_13711) ;  /* 0x0000000000382947 */ /* 0x000ff00003800000 */
[----:B------:R-:W-:Y:S05]  /*7bf0*/  @!P0 BRA `(.L_x_13712) ;  /* 0x0000000000048947 */ /* 0x000fea0003800000 */
[----:B------:R-:W-:Y:S01]  /*7c00*/  BPT.TRAP 0x1 ;  /* 0x000000040000795c */ /* 0x000fe20000300000 */
.L_x_13712:
        /* <DEDUP_REMOVED lines=9> */
.L_x_13713:
[----:B-1----:R-:W-:Y:S05]  /*7ca0*/  @P1 BRA `(.L_x_13711) ;  /* 0x0000000000081947 */ /* 0x002fea0003800000 */
[----:B------:R-:W1:Y:S02]  /*7cb0*/  SYNCS.PHASECHK.TRANS64.TRYWAIT P1, [UR6+0x16830], R0 ;  /* 0x01683000ff0075a7 */ /* 0x000e640008020146 */
[----:B-1----:R-:W-:Y:S05]  /*7cc0*/  @!P1 BRA `(.L_x_13714) ;  /* 0x000000b000789947 */ /* 0x002fea0003800000 */
.L_x_13711:
        /* <DEDUP_REMOVED lines=28> */
.L_x_13716:
[----:B------:R-:W-:Y:S01]  /*7e90*/  ULEA UR6, UR21, UR45, 0x3 ;  /* 0x0000002d15067291 */ /* 0x000fe2000f8e183f */
[----:B------:R-:W-:-:S05]  /*7ea0*/  IMAD.U32 R0, RZ, RZ, UR22 ;  /* 0x00000016ff007e24 */ /* 0x000fca000f8e00ff */
[----:B------:R-:W-:-:S04]  /*7eb0*/  SHF.L.U32 R0, R0, 0x1f, RZ ;  /* 0x0000001f00007819 */ /* 0x000fc800000006ff */
[----:B------:R0:W1:Y:S01]  /*7ec0*/  SYNCS.PHASECHK.TRANS64.TRYWAIT P1, [UR6+0x16850], R0 ;  /* 0x01685000ff0075a7 */ /* 0x0000620008020146 */
[----:B------:R-:W-:Y:S05]  /*7ed0*/  @!P0 BRA `(.L_x_13717) ;  /* 0x0000000000048947 */ /* 0x000fea0003800000 */
[----:B------:R-:W-:Y:S01]  /*7ee0*/  BPT.TRAP 0x1 ;  /* 0x000000040000795c */ /* 0x000fe20000300000 */
.L_x_13717:
[----:B-1----:R-:W-:Y:S05]  /*7ef0*/  @P1 BRA `(.L_x_13715) ;  /* 0x0000000000081947 */ /* 0x002fea0003800000 */
[----:B------:R-:W1:Y:S02]  /*7f00*/  SYNCS.PHASECHK.TRANS64.TRYWAIT P1, [UR6+0x16850], R0 ;  /* 0x01685000ff0075a7 */ /* 0x000e640008020146 */
[----:B-1----:R-:W-:Y:S05]  /*7f10*/  @!P1 BRA `(.L_x_13718) ;  /* 0x000000ac00fc9947 */ /* 0x002fea0003800000 */
.L_x_13715:
        /* <DEDUP_REMOVED lines=51> */
.L_x_13719:
        /* <DEDUP_REMOVED lines=80> */
[-C--:B------:R-:W-:Y:S01]  /*8750*/  FFMA.FTZ R37, R53, R0.reuse, -R131 ;  /* 0x0000000035257223 */ /* 0x080fe20000010883 */
[CC--:B------:R-:W-:Y:S01]  /*8760*/  FMUL.FTZ R53, R11.reuse, R0.reuse ;  /* 0x000000000b357220 */ /* 0x0c0fe20000410000 */
[----:B------:R-:W-:Y:S01]  /*8770*/  FADD.FTZ R7, -R11, R7 ;  /* 0x000000070b077221 */ /* 0x000fe20000010100 */
[-C--:B------:R-:W-:Y:S01]  /*8780*/  FMUL.FTZ R5, R5, R0.reuse ;  /* 0x0000000005057220 */ /* 0x080fe20000410000 */
[-C--:B------:R-:W-:Y:S01]  /*8790*/  FFMA.FTZ R148, R24, R0.reuse, -R131 ;  /* 0x0000000018947223 */ /* 0x080fe20000010883 */
[-C--:B------:R-:W-:Y:S01]  /*87a0*/  FFMA.FTZ R149, R26, R0.reuse, -R53 ;  /* 0x000000001a957223 */ /* 0x080fe20000010835 */
[-C--:B------:R-:W-:Y:S01]  /*87b0*/  FMUL.FTZ R7, R7, R0.reuse ;  /* 0x0000000007077220 */ /* 0x080fe20000410000 */
        /* <DEDUP_REMOVED lines=31> */
[-CC-:B------:R-:W-:Y:S01]  /*89b0*/  FFMA.FTZ R139, R54, R0.reuse, -R53.reuse ;  /* 0x00000000368b7223 */ /* 0x180fe20000010835 */
        /* <DEDUP_REMOVED lines=12> */
[-CC-:B------:R-:W-:Y:S01]  /*8a80*/  FFMA.FTZ R128, R64, R0.reuse, -R131.reuse ;  /* 0x0000000040807223 */ /* 0x180fe20000010883 */
[-CC-:B------:R-:W-:Y:S01]  /*8a90*/  FFMA.FTZ R25, R65, R0.reuse, -R131.reuse ;  /* 0x0000000041197223 */ /* 0x180fe20000010883 */
[-CC-:B------:R-:W-:Y:S01]  /*8aa0*/  FFMA.FTZ R130, R68, R0.reuse, -R131.reuse ;  /* 0x0000000044827223 */ /* 0x180fe20000010883 */
[-CC-:B------:R-:W-:Y:S01]  /*8ab0*/  FFMA.FTZ R21, R69, R0.reuse, -R131.reuse ;  /* 0x0000000045157223 */ /* 0x180fe20000010883 */
[-CC-:B------:R-:W-:Y:S01]  /*8ac0*/  FFMA.FTZ R124, R72, R0.reuse, -R131.reuse ;  /* 0x00000000487c7223 */ /* 0x180fe20000010883 */
[-CC-:B------:R-:W-:Y:S01]  /*8ad0*/  FFMA.FTZ R15, R73, R0.reuse, -R131.reuse ;  /* 0x00000000490f7223 */ /* 0x180fe20000010883 */
[----:B------:R-:W1:Y:S01]  /*8ae0*/  MUFU.EX2 R150, R150 ;  /* 0x0000009600967308 */ /* 0x000e620000000800 */
        /* <DEDUP_REMOVED lines=9> */
[----:B------:R-:W-:-:S06]  /*8b80*/  FFMA.FTZ R131, R70, R0, -R53 ;  /* 0x0000000046837223 */ /* 0x000fcc0000010835 */
        /* <DEDUP_REMOVED lines=131> */
.L_x_13720:
[----:B------:R-:W-:Y:S01]  /*93c0*/  ULEA UR6, UR21, UR45, 0x3 ;  /* 0x0000002d15067291 */ /* 0x000fe2000f8e183f */
[----:B------:R-:W-:Y:S01]  /*93d0*/  ISETP.GT.AND P1, PT, R9, R6, PT ;  /* 0x000000060900720c */ /* 0x000fe20003f24270 */
[----:B------:R-:W-:Y:S01]  /*93e0*/  UMOV UR22, UR46 ;  /* 0x0000002e00167c82 */ /* 0x000fe20008000000 */
[----:B------:R-:W-:Y:S01]  /*93f0*/  UMOV UR21, UR36 ;  /* 0x0000002400157c82 */ /* 0x000fe20008000000 */
[----:B------:R-:W-:Y:S01]  /*9400*/  UIADD3 UR6, UR6, 0x16860, URZ ;  /* 0x0001686006067890 */ /* 0x000fe2000fffe03f */
[----:B------:R-:W-:Y:S01]  /*9410*/  F2FP.F16.F32.PACK_AB R148, R129, R148 ;  /* 0x000000948194723e */ /* 0x000fe200000000ff */
[-C--:B------:R-:W-:Y:S01]  /*9420*/  FMUL.FTZ R88, R88, R5.reuse ;  /* 0x0000000558587220 */ /* 0x080fe20000410000 */
        /* <DEDUP_REMOVED lines=68> */
.L_x_13710:
        /* <DEDUP_REMOVED lines=10> */
.L_x_13741:
        /* <DEDUP_REMOVED lines=9> */
.L_x_13724:
[----:B------:R-:W-:Y:S01]  /*99a0*/  ULEA UR6, UR36, UR45, 0x3 ;  /* 0x0000002d24067291 */ /* 0x000fe2000f8e183f */
[----:B------:R-:W-:-:S05]  /*99b0*/  IMAD.U32 R0, RZ, RZ, UR46 ;  /* 0x0000002eff007e24 */ /* 0x000fca000f8e00ff */
[----:B------:R-:W-:-:S04]  /*99c0*/  SHF.L.U32 R0, R0, 0x1f, RZ ;  /* 0x0000001f00007819 */ /* 0x000fc800000006ff */
[----:B------:R0:W1:Y:S01]  /*99d0*/  SYNCS.PHASECHK.TRANS64.TRYWAIT P1, [UR6+0x16830], R0 ;  /* 0x01683000ff0075a7 */ /* 0x0000620008020146 */
[----:B------:R-:W-:Y:S05]  /*99e0*/  @!P0 BRA `(.L_x_13725) ;  /* 0x0000000000048947 */ /* 0x000fea0003800000 */
[----:B------:R-:W-:Y:S01]  /*99f0*/  BPT.TRAP 0x1 ;  /* 0x000000040000795c */ /* 0x000fe20000300000 */
.L_x_13725:
[----:B-1----:R-:W-:Y:S05]  /*9a00*/  @P1 BRA `(.L_x_13723) ;  /* 0x0000000000081947 */ /* 0x002fea0003800000 */
[----:B------:R-:W1:Y:S02]  /*9a10*/  SYNCS.PHASECHK.TRANS64.TRYWAIT P1, [UR6+0x16830], R0 ;  /* 0x01683000ff0075a7 */ /* 0x000e640008020146 */
[----:B-1----:R-:W-:Y:S05]  /*9a20*/  @!P1 BRA `(.L_x_13726) ;  /* 0x0000009400509947 */ /* 0x002fea0003800000 */
.L_x_13723:
        /* <DEDUP_REMOVED lines=25> */
.L_x_13728:
[----:B------:R-:W-:Y:S01]  /*9bc0*/  ULEA UR6, UR25, UR45, 0x3 ;  /* 0x0000002d19067291 */ /* 0x000fe2000f8e183f */
[----:B------:R-:W-:-:S05]  /*9bd0*/  IMAD.U32 R0, RZ, RZ, UR26 ;  /* 0x0000001aff007e24 */ /* 0x000fca000f8e00ff */
[----:B------:R-:W-:-:S04]  /*9be0*/  SHF.L.U32 R0, R0, 0x1f, RZ ;  /* 0x0000001f00007819 */ /* 0x000fc800000006ff */
[----:B------:R0:W1:Y:S01]  /*9bf0*/  SYNCS.PHASECHK.TRANS64.TRYWAIT P1, [UR6+0x16850], R0 ;  /* 0x01685000ff0075a7 */ /* 0x0000620008020146 */
[----:B------:R-:W-:Y:S05]  /*9c00*/  @!P0 BRA `(.L_x_13729) ;  /* 0x0000000000048947 */ /* 0x000fea0003800000 */
[----:B------:R-:W-:Y:S01]  /*9c10*/  BPT.TRAP 0x1 ;  /* 0x000000040000795c */ /* 0x000fe20000300000 */
.L_x_13729:
[----:B-1----:R-:W-:Y:S05]  /*9c20*/  @P1 BRA `(.L_x_13727) ;  /* 0x0000000000081947 */ /* 0x002fea0003800000 */
[----:B------:R-:W1:Y:S02]  /*9c30*/  SYNCS.PHASECHK.TRANS64.TRYWAIT P1, [UR6+0x16850], R0 ;  /* 0x01685000ff0075a7 */ /* 0x000e640008020146 */
[----:B-1----:R-:W-:Y:S05]  /*9c40*/  @!P1 BRA `(.L_x_13730) ;  /* 0x0000009000e09947 */ /* 0x002fea0003800000 */
.L_x_13727:
        /* <DEDUP_REMOVED lines=51> */
.L_x_13731:
        /* <DEDUP_REMOVED lines=40> */
.L_x_13734:
[----:B------:R-:W-:-:S05]  /*a200*/  IMAD.U32 R20, RZ, RZ, UR21 ;  /* 0x00000015ff147e24 */ /* 0x000fca000f8e00ff */
[----:B------:R-:W-:-:S13]  /*a210*/  ISETP.NE.AND P1, PT, R20, 0x1, PT ;  /* 0x000000011400780c */ /* 0x000fda0003f25270 */
[----:B------:R-:W0:Y:S02]  /*a220*/  @P1 LDC.64 R14, c[0x0][0x9e8] ;  /* 0x00027a00ff0e1b82 */ /* 0x000e240000000a00 */
[----:B0-----:R-:W-:-:S05]  /*a230*/  @P1 IMAD.HI.U32 R14, R13, R14, RZ ;  /* 0x0000000e0d0e1227 */ /* 0x001fca00078e00ff */
[----:B------:R-:W-:-:S07]  /*a240*/  @P1 SHF.R.U32.HI R13, RZ, R15, R14 ;  /* 0x0000000fff0d1219 */ /* 0x000fce000001160e */
.L_x_13735:
[----:B------:R-:W-:Y:S05]  /*a250*/  BSYNC B0 ;  /* 0x0000000000007941 */ /* 0x000fea0003800000 */
.L_x_13733:
[----:B------:R-:W-:-:S04]  /*a260*/  IMAD R13, R13, R20, -R0 ;  /* 0x000000140d0d7224 */ /* 0x000fc800078e0a00 */
[----:B------:R-:W-:-:S05]  /*a270*/  IMAD R13, R16, -0x2, R13 ;  /* 0xfffffffe100d7824 */ /* 0x000fca00078e020d */
[----:B------:R-:W-:Y:S02]  /*a280*/  VIADDMNMX R10, R13, R20, R10, PT ;  /* 0x000000140d0a7246 */ /* 0x000fe4000380010a */
[----:B------:R-:W-:-:S07]  /*a290*/  VIMNMX R11, R11, R13, !PT ;  /* 0x0000000d0b0b7248 */ /* 0x000fce0007fe0100 */
.L_x_13732:
[----:B------:R-:W-:Y:S01]  /*a2a0*/  ISETP.GT.AND P1, PT, R9, -0x1, PT ;  /* 0xffffffff0900780c */ /* 0x000fe20003f24270 */
[----:B------:R0:W1:Y:S01]  /*a2b0*/  SHFL.IDX PT, R143, R7, 0x1, 0x1c1f ;  /* 0x003c1f00078f7f89 */ /* 0x00006200000e0000 */
[----:B------:R-:W-:Y:S02]  /*a2c0*/  UISETP.NE.AND UP0, UPT, UR49, URZ, UPT ;  /* 0x0000003f3100728c */ /* 0x000fe4000bf05270 */
[C---:B------:R-:W-:Y:S02]  /*a2d0*/  ISETP.GT.AND P3, PT, R11.reuse, 0x8, P1 ;  /* 0x000000080b00780c */ /* 0x040fe40000f64270 */
[C---:B------:R-:W-:Y:S02]  /*a2e0*/  ISETP.GT.AND P6, PT, R11.reuse, RZ, P1 ;  /* 0x000000ff0b00720c */ /* 0x040fe40000fc4270 */
[----:B------:R-:W-:Y:S02]  /*a2f0*/  ISETP.LT.OR P3, PT, R10, 0x9, P3 ;  /* 0x000000090a00780c */ /* 0x000fe40001f61670 */
[----:B------:R-:W-:-:S02]  /*a300*/  ISETP.GT.AND P2, PT, R11, 0x1, P1 ;  /* 0x000000010b00780c */ /* 0x000fc40000f44270 */
[----:B0-----:R-:W-:Y:S02]  /*a310*/  FSEL R7, R28, -INF , !P3 ;  /* 0xff8000001c077808 */ /* 0x001fe40005800000 */
[----:B------:R-:W-:Y:S02]  /*a320*/  ISETP.GT.AND P3, PT, R11, 0x19, P1 ;  /* 0x000000190b00780c */ /* 0x000fe40000f64270 */
[C---:B------:R-:W-:Y:S02]  /*a330*/  ISETP.LT.OR P6, PT, R10.reuse, 0x1, P6 ;  /* 0x000000010a00780c */ /* 0x040fe400037c1670 */
[C---:B------:R-:W-:Y:S02]  /*a340*/  ISETP.LT.OR P2, PT, R10.reuse, 0x2, P2 ;  /* 0x000000020a00780c */ /* 0x040fe40001741670 */
[----:B------:R-:W-:Y:S02]  /*a350*/  ISETP.LT.OR P3, PT, R10, 0x1a, P3 ;  /* 0x0000001a0a00780c */ /* 0x000fe40001f61670 */
[----:B------:R-:W-:-:S02]  /*a360*/  FSEL R24, R24, -INF , !P6 ;  /* 0xff80000018187808 */ /* 0x000fc40007000000 */
[----:B------:R-:W-:Y:S01]  /*a370*/  FSEL R25, R25, -INF , !P2 ;  /* 0xff80000019197808 */ /* 0x000fe20005000000 */
[--C-:B-1----:R-:W-:Y:S01]  /*a380*/  IMAD.IADD R8, R8, 0x1, R143.reuse ;  /* 0x0000000108087824 */ /* 0x102fe200078e028f */
[C---:B------:R-:W-:Y:S01]  /*a390*/  ISETP.GT.AND P5, PT, R11.reuse, 0x9, P1 ;  /* 0x000000090b00780c */ /* 0x040fe20000fa4270 */
        /* <DEDUP_REMOVED lines=18> */
[C---:B------:R-:W-:Y:S02]  /*a4c0*/  ISETP.GT.AND P2, PT, R11.reuse, 0x29, P1 ;  /* 0x000000290b00780c */ /* 0x040fe40000f44270 */
        /* <DEDUP_REMOVED lines=81> */
.L_x_13738:
[----:B------:R-:W-:-:S05]  /*a9e0*/  IMAD.U32 R2, RZ, RZ, UR21 ;  /* 0x00000015ff027e24 */ /* 0x000fca000f8e00ff */
[----:B------:R-:W-:-:S13]  /*a9f0*/  ISETP.NE.AND P2, PT, R2, 0x1, PT ;  /* 0x000000010200780c */ /* 0x000fda0003f45270 */
[----:B------:R-:W0:Y:S02]  /*aa00*/  @P2 LDC.64 R10, c[0x0][0x9e8] ;  /* 0x00027a00ff0a2b82 */ /* 0x000e240000000a00 */
[----:B0-----:R-:W-:-:S05]  /*aa10*/  @P2 IMAD.HI.U32 R10, R143, R10, RZ ;  /* 0x0000000a8f0a2227 */ /* 0x001fca00078e00ff */
[----:B------:R-:W-:-:S07]  /*aa20*/  @P2 SHF.R.U32.HI R143, RZ, R11, R10 ;  /* 0x0000000bff8f2219 */ /* 0x000fce000001160a */
.L_x_13739:
[----:B------:R-:W-:Y:S05]  /*aa30*/  BSYNC B0 ;  /* 0x0000000000007941 */ /* 0x000fea0003800000 */
.L_x_13737:
[----:B------:R-:W-:-:S04]  /*aa40*/  IMAD R143, R143, R2, -R0 ;  /* 0x000000028f8f7224 */ /* 0x000fc800078e0a00 */
[----:B------:R-:W-:-:S05]  /*aa50*/  IMAD R143, R16, -0x2, R143 ;  /* 0xfffffffe108f7824 */ /* 0x000fca00078e028f */
[----:B------:R-:W-:Y:S02]  /*aa60*/  VIADDMNMX R8, R143, R2, R8, PT ;  /* 0x000000028f087246 */ /* 0x000fe40003800108 */
[----:B------:R-:W-:-:S07]  /*aa70*/  VIMNMX R12, R12, R143, !PT ;  /* 0x0000008f0c0c7248 */ /* 0x000fce0007fe0100 */
.L_x_13736:
        /* <DEDUP_REMOVED lines=109> */
[-CC-:B------:R-:W-:Y:S01]  /*b150*/  FFMA.FTZ R136, R123, R0.reuse, -R10.reuse ;  /* 0x000000007b887223 */ /* 0x180fe2000001080a */
        /* <DEDUP_REMOVED lines=39> */
[----:B------:R-:W-:Y:S01]  /*b3d0*/  FFMA.FTZ R122, R141, R0, -R10 ;  /* 0x000000008d7a7223 */ /* 0x000fe2000001080a */
[----:B------:R-:W-:Y:S01]  /*b3e0*/  FMNMX.FTZ R14, R43, R14, !PT ;  /* 0x0000000e2b0e7209 */ /* 0x000fe20007810000 */
[----:B------:R0:W-:Y:S01]  /*b3f0*/  MUFU.EX2 R35, R24 ;  /* 0x0000001800237308 */ /* 0x0001e20000000800 */
[----:B------:R-:W-:-:S02]  /*b400*/  ISETP.LT.OR P2, PT, R8, 0x61, P2 ;  /* 0x000000610800780c */ /* 0x000fc40001741670 */
[----:B------:R-:W-:Y:S02]  /*b410*/  FMNMX.FTZ R14, R151, R14, !PT ;  /* 0x0000000e970e7209 */ /* 0x000fe40007810000 */
[----:B------:R-:W-:Y:S02]  /*b420*/  ISETP.GT.AND P5, PT, R12, 0x68, P1 ;  /* 0x000000680c00780c */ /* 0x000fe40000fa4270 */
[----:B------:R-:W-:Y:S01]  /*b430*/  FMNMX.FTZ R11, R47, R14, !PT ;  /* 0x0000000e2f0b7209 */ /* 0x000fe20007810000 */
[----:B------:R-:W-:Y:S01]  /*b440*/  MUFU.EX2 R148, R148 ;  /* 0x0000009400947308 */ /* 0x000fe20000000800 */
[----:B------:R-:W-:Y:S02]  /*b450*/  FSEL R74, R74, -INF , !P2 ;  /* 0xff8000004a4a7808 */ /* 0x000fe40005000000 */
[----:B------:R-:W-:Y:S02]  /*b460*/  FMNMX.FTZ R14, R50, R11, !PT ;  /* 0x0000000b320e7209 */ /* 0x000fe40007810000 */
[----:B------:R-:W-:-:S02]  /*b470*/  ISETP.LT.OR P5, PT, R8, 0x69, P5 ;  /* 0x000000690800780c */ /* 0x000fc40002fa1670 */
[----:B------:R-:W-:Y:S01]  /*b480*/  FMNMX.FTZ R14, R51, R14, !PT ;  /* 0x0000000e330e7209 */ /* 0x000fe20007810000 */
[----:B------:R-:W-:Y:S01]  /*b490*/  MUFU.EX2 R150, R150 ;  /* 0x0000009600967308 */ /* 0x000fe20000000800 */
[----:B------:R-:W-:Y:S01]  /*b4a0*/  FSEL R125, R75, -INF , !P3 ;  /* 0xff8000004b7d7808 */ /* 0x000fe20005800000 */
[--C-:B------:R-:W-:Y:S01]  /*b4b0*/  FFMA.FTZ R75, R61, R0, -R10.reuse ;  /* 0x000000003d4b7223 */ /* 0x100fe2000001080a */
[----:B------:R-:W-:Y:S01]  /*b4c0*/  FMNMX.FTZ R14, R33, R14, !PT ;  /* 0x0000000e210e7209 */ /* 0x000fe20007810000 */
[----:B------:R-:W-:Y:S01]  /*b4d0*/  FFMA.FTZ R61, R73, R0, -R10 ;  /* 0x00000000493d7223 */ /* 0x000fe2000001080a */
[----:B------:R-:W-:Y:S02]  /*b4e0*/  ISETP.GT.AND P2, PT, R12, 0x70, P1 ;  /* 0x000000700c00780c */ /* 0x000fe40000f44270 */
[----:B------:R-:W-:Y:S01]  /*b4f0*/  FMNMX.FTZ R11, R55, R14, !PT ;  /* 0x0000000e370b7209 */ /* 0x000fe20007810000 */
[----:B------:R-:W-:Y:S01]  /*b500*/  MUFU.EX2 R7, R7 ;  /* 0x0000000700077308 */ /* 0x000fe20000000800 */
[----:B------:R-:W-:-:S02]  /*b510*/  FSEL R78, R78, -INF , !P5 ;  /* 0xff8000004e4e7808 */ /* 0x000fc40006800000 */
[----:B------:R-:W-:Y:S02]  /*b520*/  FMNMX.FTZ R14, R58, R11, !PT ;  /* 0x0000000b3a0e7209 */ /* 0x000fe40007810000 */
[C---:B------:R-:W-:Y:S02]  /*b530*/  ISETP.GT.AND P3, PT, R12.reuse, 0x71, P1 ;  /* 0x000000710c00780c */ /* 0x040fe40000f64270 */
[----:B------:R-:W-:Y:S01]  /*b540*/  FMNMX.FTZ R11, R59, R14, !PT ;  /* 0x0000000e3b0b7209 */ /* 0x000fe20007810000 */
[----:B------:R-:W-:Y:S01]  /*b550*/  MUFU.EX2 R144, R144 ;  /* 0x0000009000907308 */ /* 0x000fe20000000800 */
[----:B------:R-:W-:Y:S02]  /*b560*/  ISETP.GT.AND P5, PT, R12, 0x78, P1 ;  /* 0x000000780c00780c */ /* 0x000fe40000fa4270 */
        /* <DEDUP_REMOVED lines=21> */
[----:B------:R-:W-:Y:S02]  /*b6c0*/  FSEL R127, R82, -INF , !P2 ;  /* 0xff800000527f7808 */ /* 0x000fe40005000000 */
[----:B------:R-:W-:Y:S02]  /*b6d0*/  FMNMX.FTZ R12, R78, R11, !PT ;  /* 0x0000000b4e0c7209 */ /* 0x000fe40007810000 */
[----:B------:R-:W-:Y:S02]  /*b6e0*/  ISETP.LT.OR P5, PT, R8, 0x79, P5 ;  /* 0x000000790800780c */ /* 0x000fe40002fa1670 */
[----:B------:R-:W-:Y:S01]  /*b6f0*/  FMNMX.FTZ R12, R79, R12, !PT ;  /* 0x0000000c4f0c7209 */ /* 0x000fe20007810000 */
[----:B------:R-:W-:Y:S01]  /*b700*/  MUFU.EX2 R21, R21 ;  /* 0x0000001500157308 */ /* 0x000fe20000000800 */
[----:B------:R-:W-:-:S02]  /*b710*/  FSEL R83, R83, -INF , !P3 ;  /* 0xff80000053537808 */ /* 0x000fc40005800000 */
[----:B------:R-:W-:Y:S02]  /*b720*/  FMNMX.FTZ R12, R127, R12, !PT ;  /* 0x0000000c7f0c7209 */ /* 0x000fe40007810000 */
[----:B------:R-:W-:Y:S02]  /*b730*/  ISETP.LT.OR P1, PT, R8, 0x7a, P1 ;  /* 0x0000007a0800780c */ /* 0x000fe40000f21670 */
[----:B------:R-:W-:Y:S01]  /*b740*/  FSEL R86, R86, -INF , !P5 ;  /* 0xff80000056567808 */ /* 0x000fe20006800000 */
[----:B------:R-:W-:Y:S01]  /*b750*/  MUFU.EX2 R142, R142 ;  /* 0x0000008e008e7308 */ /* 0x000fe20000000800 */
[----:B------:R-:W-:Y:S02]  /*b760*/  FMNMX.FTZ R11, R83, R12, !PT ;  /* 0x0000000c530b7209 */ /* 0x000fe40007810000 */
[----:B------:R-:W-:Y:S02]  /*b770*/  FSEL R87, R87, -INF , !P1 ;  /* 0xff80000057577808 */ /* 0x000fe40004800000 */
[----:B------:R-:W-:-:S02]  /*b780*/  FMNMX.FTZ R8, R86, R11, !PT ;  /* 0x0000000b56087209 */ /* 0x000fc40007810000 */
[----:B------:R-:W-:Y:S01]  /*b790*/  FSEL R12, R2, RZ, P6 ;  /* 0x000000ff020c7208 */ /* 0x000fe20003000000 */
[----:B------:R-:W-:Y:S01]  /*b7a0*/  MUFU.EX2 R37, R37 ;  /* 0x0000002500257308 */ /* 0x000fe20000000800 */
[----:B------:R-:W-:-:S03]  /*b7b0*/  FMNMX.FTZ R8, R87, R8, !PT ;  /* 0x0000000857087209 */ /* 0x000fc60007810000 */
[----:B------:R-:W-:Y:S01]  /*b7c0*/  FADD.FTZ R69, -R12, R5 ;  /* 0x000000050c457221 */ /* 0x000fe20000010100 */
[----:B------:R-:W-:Y:S01]  /*b7d0*/  FFMA.FTZ R5, R85, R0, -R10 ;  /* 0x0000000055057223 */ /* 0x000fe2000001080a */
[----:B------:R-:W1:Y:S02]  /*b7e0*/  SHFL.BFLY PT, R11, R8, 0x2, 0x1f ;  /* 0x0c401f00080b7f89 */ /* 0x000e6400000e0000 */
        /* <DEDUP_REMOVED lines=9> */
[----:B-1----:R-:W-:Y:S01]  /*b880*/  FMNMX.FTZ R11, R11, R8, !PT ;  /* 0x000000080b0b7209 */ /* 0x002fe20007810000 */
[----:B------:R-:W-:-:S03]  /*b890*/  FMUL.FTZ R8, R69, R0 ;  /* 0x0000000045087220 */ /* 0x000fc60000410000 */
[C---:B------:R-:W-:Y:S01]  /*b8a0*/  FSETP.NEU.FTZ.AND P1, PT, R11.reuse, -INF , PT ;  /* 0xff8000000b00780b */ /* 0x040fe20003f3d000 */
[----:B------:R-:W-:Y:S02]  /*b8b0*/  FMUL.FTZ R10, R11, R0 ;  /* 0x000000000b0a7220 */ /* 0x000fe40000410000 */
[----:B------:R-:W-:Y:S03]  /*b8c0*/  MUFU.EX2 R75, R75 ;  /* 0x0000004b004b7308 */ /* 0x000fe60000000800 */
[----:B------:R-:W-:-:S05]  /*b8d0*/  FSEL R10, R10, RZ, P1 ;  /* 0x000000ff0a0a7208 */ /* 0x000fca0000800000 */
[----:B------:R-:W1:Y:S01]  /*b8e0*/  MUFU.EX2 R8, R8 ;  /* 0x0000000800087308 */ /* 0x000e620000000800 */
        /* <DEDUP_REMOVED lines=9> */
[-CC-:B0-----:R-:W-:Y:S01]  /*b980*/  FFMA.FTZ R24, R147, R0.reuse, -R10.reuse ;  /* 0x0000000093187223 */ /* 0x181fe2000001080a */
[-C--:B------:R-:W-:Y:S01]  /*b990*/  FMUL.FTZ R6, R25, R0.reuse ;  /* 0x0000000019067220 */ /* 0x080fe20000410000 */
[-CC-:B------:R-:W-:Y:S01]  /*b9a0*/  FFMA.FTZ R147, R149, R0.reuse, -R10.reuse ;  /* 0x0000000095937223 */ /* 0x180fe2000001080a */
[-CC-:B------:R-:W-:Y:S01]  /*b9b0*/  FFMA.FTZ R26, R39, R0.reuse, -R10.reuse ;  /* 0x00000000271a7223 */ /* 0x180fe2000001080a */
[-CC-:B------:R-:W-:Y:S01]  /*b9c0*/  FFMA.FTZ R28, R43, R0.reuse, -R10.reuse ;  /* 0x000000002b1c7223 */ /* 0x180fe2000001080a */
[-CC-:B------:R-:W-:Y:S01]  /*b9d0*/  FFMA.FTZ R143, R151, R0.reuse, -R10.reuse ;  /* 0x00000000978f7223 */ /* 0x180fe2000001080a */
[--C-:B------:R-:W-:Y:S01]  /*b9e0*/  FFMA.FTZ R30, R47, R0, -R10.reuse ;  /* 0x000000002f1e7223 */ /* 0x100fe2000001080a */
[----:B------:R-:W0:Y:S01]  /*b9f0*/  MUFU.EX2 R6, R6 ;  /* 0x0000000600067308 */ /* 0x000e220000000800 */
[----:B-1----:R-:W-:Y:S01]  /*ba00*/  FFMA.FTZ R25, R8, R4, R35 ;  /* 0x0000000408197223 */ /* 0x002fe20000010023 */
[-CC-:B------:R-:W-:Y:S01]  /*ba10*/  FFMA.FTZ R137, R50, R0.reuse, -R10.reuse ;  /* 0x0000000032897223 */ /* 0x180fe2000001080a */
[-CC-:B------:R-:W-:Y:S01]  /*ba20*/  FFMA.FTZ R32, R51, R0.reuse, -R10.reuse ;  /* 0x0000000033207223 */ /* 0x180fe2000001080a */
[-CC-:B------:R-:W-:Y:S01]  /*ba30*/  FFMA.FTZ R139, R33, R0.reuse, -R10.reuse ;  /* 0x00000000218b7223 */ /* 0x180fe2000001080a */
[----:B------:R-:W-:Y:S01]  /*ba40*/  FADD.FTZ R25, R148, R25 ;  /* 0x0000001994197221 */ /* 0x000fe20000010000 */
[-CC-:B------:R-:W-:Y:S01]  /*ba50*/  FFMA.FTZ R34, R55, R0.reuse, -R10.reuse ;  /* 0x0000000037227223 */ /* 0x180fe2000001080a */
[-CC-:B------:R-:W-:Y:S01]  /*ba60*/  FFMA.FTZ R133, R58, R0.reuse, -R10.reuse ;  /* 0x000000003a857223 */ /* 0x180fe2000001080a */
[----:B------:R-:W1:Y:S01]  /*ba70*/  MUFU.EX2 R12, R12 ;  /* 0x0000000c000c7308 */ /* 0x000e620000000800 */
[----:B------:R-:W-:Y:S01]  /*ba80*/  FADD.FTZ R4, R150, R25 ;  /* 0x0000001996047221 */ /* 0x000fe20000010000 */
        /* <DEDUP_REMOVED lines=9> */
[----:B------:R-:W-:-:S05]  /*bb20*/  FFMA.FTZ R123, R86, R0, -R10 ;  /* 0x00000000567b7223 */ /* 0x000fca000001080a */
        /* <DEDUP_REMOVED lines=18> */
[----:B------:R-:W-:Y:S01]  /*bc50*/  FADD.FTZ R42, R142, R25 ;  /* 0x000000198e2a7221 */ /* 0x000fe20000010000 */
[----:B------:R-:W-:Y:S01]  /*bc60*/  FFMA.FTZ R25, R74, R0, -R10 ;  /* 0x000000004a197223 */ /* 0x000fe2000001080a */
        /* <DEDUP_REMOVED lines=8> */
[----:B------:R-:W-:Y:S01]  /*bcf0*/  FADD.FTZ R44, R138, R31 ;  /* 0x0000001f8a2c7221 */ /* 0x000fe20000010000 */
[----:B------:R-:W-:Y:S01]  /*bd00*/  FFMA.FTZ R31, R78, R0, -R10 ;  /* 0x000000004e1f7223 */ /* 0x000fe2000001080a */
        /* <DEDUP_REMOVED lines=80> */
.L_x_13740:
        /* <DEDUP_REMOVED lines=75> */
.L_x_13722:
[----:B------:R-:W-:Y:S06]  /*c6c0*/  BAR.ARV 0x8, 0x200 ;  /* 0x0208000000007b1d */ /* 0x000fec0000002000 */
[----:B------:R-:W-:Y:S05]  /*c6d0*/  @!P0 BRA `(.L_x_13742) ;  /* 0x0000000000048947 */ /* 0x000fea0003800000 */
[----:B------:R-:W-:Y:S01]  /*c6e0*/  BPT.TRAP 0x1 ;  /* 0x000000040000795c */ /* 0x000fe20000300000 */
.L_x_13742:
[----:B------:R-:W-:Y:S01]  /*c6f0*/  ULEA UR5, UR36, UR45, 0x3 ;  /* 0x0000002d24057291 */ /* 0x000fe2000f8e183f */
[----:B------:R-:W-:-:S05]  /*c700*/  IMAD.U32 R5, RZ, RZ, UR46 ;  /* 0x0000002eff057e24 */ /* 0x000fca000f8e00ff */
[----:B------:R-:W-:-:S04]  /*c710*/  SHF.L.U32 R5, R5, 0x1f, RZ ;  /* 0x0000001f05057819 */ /* 0x000fc800000006ff */
[----:B------:R0:W1:Y:S01]  /*c720*/  SYNCS.PHASECHK.TRANS64.TRYWAIT P1, [UR5+0x16850], R5 ;  /* 0x01685005ff0075a7 */ /* 0x0000620008020145 */
[----:B------:R-:W-:Y:S05]  /*c730*/  @!P0 BRA `(.L_x_13743) ;  /* 0x0000000000048947 */ /* 0x000fea0003800000 */
[----:B------:R-:W-:Y:S01]  /*c740*/  BPT.TRAP 0x1 ;  /* 0x000000040000795c */ /* 0x000fe20000300000 */
.L_x_13743:
[----:B-1----:R-:W-:Y:S05]  /*c750*/  @P1 BRA `(.L_x_13744) ;  /* 0x0000000000081947 */ /* 0x002fea0003800000 */
[----:B------:R-:W1:Y:S02]  /*c760*/  SYNCS.PHASECHK.TRANS64.TRYWAIT P1, [UR5+0x16850], R5 ;  /* 0x01685005ff0075a7 */ /* 0x000e640008020145 */
[----:B-1----:R-:W-:Y:S05]  /*c770*/  @!P1 BRA `(.L_x_13745) ;  /* 0x00000068002c9947 */ /* 0x002fea0003800000 */
.L_x_13744:
[----:B------:R-:W-:Y:S01]  /*c780*/  UIADD3 UR45, UR45, 0x400, URZ ;  /* 0x000004002d2d7890 */ /* 0x000fe2000fffe03f */
[----:B------:R-:W-:Y:S01]  /*c790*/  WARPGROUP.ARRIVE ;  /* 0x00000000000079c5 */ /* 0x000fe20000000000 */
[----:B------:R-:W-:Y:S01]  /*c7a0*/  UMOV UR7, 0x40000040 ;  /* 0x4000004000077882 */ /* 0x000fe20000000000 */
[----:B01----:R-:W0:Y:S01]  /*c7b0*/  SHFL.BFLY PT, R5, R4, 0x2, 0x1f ;  /* 0x0c401f0004057f89 */ /* 0x003e2200000e0000 */
[----:B------:R-:W-:Y:S01]  /*c7c0*/  USHF.R.U32.HI UR45, URZ, 0x4, UR45 ;  /* 0x000000043f2d7899 */ /* 0x000fe2000801162d */
[----:B------:R-:W-:Y:S01]  /*c7d0*/  CS2R R34, SRZ ;  /* 0x0000000000227805 */ /* 0x000fe2000001ff00 */
[----:B------:R-:W-:Y:S01]  /*c7e0*/  IMAD.MOV.U32 R25, RZ, RZ, -0x800000 ;  /* 0xff800000ff197424 */ /* 0x000fe200078e00ff */
[----:B------:R-:W1:Y:S01]  /*c7f0*/  SHFL.BFLY PT, R6, R3, 0x2, 0x1f ;  /* 0x0c401f0003067f89 */ /* 0x000e6200000e0000 */
[----:B------:R-:W-:Y:S01]  /*c800*/  ULOP3.LUT UR4, UR45, 0x3fff, URZ, 0xc0, !UPT ;  /* 0x00003fff2d047892 */ /* 0x000fe2000f8ec03f */
[----:B------:R-:W-:-:S03]  /*c810*/  IMAD.MOV.U32 R24, RZ, RZ, -0x800000 ;  /* 0xff800000ff187424 */ /* 0x000fc600078e00ff */
[----:B------:R-:W-:-:S07]  /*c820*/  ULEA UR4, UR36, UR4, 0xa ;  /* 0x0000000424047291 */ /* 0x000fce000f8e503f */
[----:B------:R-:W-:Y:S02]  /*c830*/  UMOV UR6, UR4 ;  /* 0x0000000400067c82 */ /* 0x000fe40008000000 */
[----:B------:R-:W-:Y:S01]  /*c840*/  HGMMA.64x64x16.F32 R88, R148, gdesc[UR4].tnspB, R88, gsb0 ;  /* 0x40e0000494587df0 */ /* 0x000fe20008000858 */
[----:B------:R-:W-:Y:S01]  /*c850*/  UIADD3 UR6, UR4, 0x80, URZ ;  /* 0x0000008004067890 */ /* 0x000fe2000fffe03f */
[----:B------:R-:W-:Y:S01]  /*c860*/  UMOV UR7, 0x40000040 ;  /* 0x4000004000077882 */ /* 0x000fe20000000000 */
[----:B0-----:R-:W-:Y:S01]  /*c870*/  FADD.FTZ R5, R5, R4 ;  /* 0x0000000405057221 */ /* 0x001fe20000010000 */
[----:B-1----:R-:W-:-:S04]  /*c880*/  FADD.FTZ R7, R6, R3 ;  /* 0x0000000306077221 */ /* 0x002fc80000010000 */
        /* <DEDUP_REMOVED lines=18> */
[----:B------:R-:W-:Y:S01]  /*c9b0*/  UIADD3 UR6, UR4, 0x100, URZ ;  /* 0x0000010004067890 */ /* 0x000fe2000fffe03f */
[----:B------:R-:W-:Y:S01]  /*c9c0*/  @P2 FFMA.FTZ R24, R5, R11, R6 ;  /* 0x0000000b05182223 */ /* 0x000fe20000010006 */
        /* <DEDUP_REMOVED lines=33> */
.L_x_13746:
        /* <DEDUP_REMOVED lines=42> */
.L_x_13668:
        /* <DEDUP_REMOVED lines=11> */
[----:B------:R-:W-:Y:S01]  /*cf30*/  USHF.R.S32.HI UR12, URZ, 0x1f, UR41 ;  /* 0x0000001f3f0c7899 */ /* 0x000fe20008011429 */
[----:B------:R-:W-:Y:S01]  /*cf40*/  VIADD R47, R17, UR38 ;  /* 0x00000026112f7c36 */ /* 0x000fe20008000000 */
        /* <DEDUP_REMOVED lines=20> */
[----:B------:R-:W-:Y:S01]  /*d090*/  BAR.SYNC.DEFER_BLOCKING 0x1, 0x180 ;  /* 0x0046000000007b1d */ /* 0x000fe20000010000 */
[----:B-1----:R-:W-:Y:S01]  /*d0a0*/  ISETP.NE.AND P1, PT, R30, 0x1, PT ;  /* 0x000000011e00780c */ /* 0x002fe20003f25270 */
[----:B------:R-:W-:-:S04]  /*d0b0*/  IMAD.U32 R36, RZ, RZ, UR8 ;  /* 0x00000008ff247e24 */ /* 0x000fc8000f8e00ff */
[----:B------:R-:W-:Y:S01]  /*d0c0*/  ULDC.64 UR8, c[0x0][0xae8] ;  /* 0x0002ba0000087ab9 */ /* 0x000fe20000000a00 */
[----:B------:R-:W-:Y:S02]  /*d0d0*/  MOV R2, R0 ;  /* 0x0000000000027202 */ /* 0x000fe40000000f00 */
[----:B0-----:R-:W-:Y:S01]  /*d0e0*/  MOV R3, R5 ;  /* 0x0000000500037202 */ /* 0x001fe20000000f00 */
[----:B------:R-:W-:Y:S02]  /*d0f0*/  IMAD R5, R152, 0x40, R22 ;  /* 0x0000004098057824 */ /* 0x000fe400078e0216 */
[--C-:B------:R-:W-:Y:S02]  /*d100*/  IMAD.WIDE R10, R156, 0x2, R2.reuse ;  /* 0x000000029c0a7825 */ /* 0x100fe400078e0202 */
[----:B------:R-:W0:Y:S02]  /*d110*/  @P1 LDC R20, c[0x0][0xbec] ;  /* 0x0002fb00ff141b82 */ /* 0x000e240000000800 */
[----:B------:R-:W-:Y:S01]  /*d120*/  IMAD.WIDE R2, R5, 0x2, R2 ;  /* 0x0000000205027825 */ /* 0x000fe200078e0202 */
[----:B------:R-:W-:-:S02]  /*d130*/  LOP3.LUT R4, R10, 0x380, RZ, 0xc0, !PT ;  /* 0x000003800a047812 */ /* 0x000fc400078ec0ff */
[----:B------:R-:W-:Y:S02]  /*d140*/  IADD3 R39, P0, R10, 0x60, RZ ;  /* 0x000000600a277810 */ /* 0x000fe40007f1e0ff */
[----:B------:R-:W-:Y:S01]  /*d150*/  SHF.R.U64 R5, R4, 0x3, RZ ;  /* 0x0000000304057819 */ /* 0x000fe200000012ff */
[----:B------:R-:W1:Y:S01]  /*d160*/  @P1 LDC R45, c[0x0][0xbf0] ;  /* 0x0002fc00ff2d1b82 */ /* 0x000e620000000800 */
[----:B------:R-:W-:Y:S01]  /*d170*/  LOP3.LUT R4, R39, 0x380, RZ, 0xc0, !PT ;  /* 0x0000038027047812 */ /* 0x000fe200078ec0ff */
[----:B------:R-:W-:Y:S01]  /*d180*/  IMAD.X R9, RZ, RZ, R11, P0 ;  /* 0x000000ffff097224 */ /* 0x000fe200000e060b */
[----:B------:R-:W-:Y:S02]  /*d190*/  IADD3 R27, P3, R10, 0x20, RZ ;  /* 0x000000200a1b7810 */ /* 0x000fe40007f7e0ff */
[----:B------:R-:W-:Y:S02]  /*d1a0*/  SHF.R.U64 R4, R4, 0x3, RZ ;  /* 0x0000000304047819 */ /* 0x000fe400000012ff */
[----:B------:R-:W-:-:S02]  /*d1b0*/  IADD3 R31, P2, R10, 0x40, RZ ;  /* 0x000000400a1f7810 */ /* 0x000fc40007f5e0ff */
[----:B------:R-:W-:Y:S02]  /*d1c0*/  LOP3.LUT R8, R4, R39, RZ, 0x3c, !PT ;  /* 0x0000002704087212 */ /* 0x000fe400078e3cff */
[----:B------:R-:W-:Y:S01]  /*d1d0*/  LOP3.LUT R4, R27, 0x380, RZ, 0xc0, !PT ;  /* 0x000003801b047812 */ /* 0x000fe200078ec0ff */
[----:B------:R-:W-:Y:S01]  /*d1e0*/  IMAD.X R7, RZ, RZ, R11, P2 ;  /* 0x000000ffff077224 */ /* 0x000fe200010e060b */
[----:B------:R-:W-:Y:S02]  /*d1f0*/  LOP3.LUT R6, R31, 0x380, RZ, 0xc0, !PT ;  /* 0x000003801f067812 */ /* 0x000fe400078ec0ff */
[----:B------:R-:W-:Y:S01]  /*d200*/  SHF.R.U64 R4, R4, 0x3, RZ ;  /* 0x0000000304047819 */ /* 0x000fe200000012ff */
[----:B0-----:R-:W-:Y:S01]  /*d210*/  @P1 IMAD.HI.U32 R20, R47, R20, RZ ;  /* 0x000000142f141227 */ /* 0x001fe200078e00ff */
[----:B------:R-:W-:Y:S02]  /*d220*/  SHF.R.U64 R6, R6, 0x3, RZ ;  /* 0x0000000306067819 */ /* 0x000fe400000012ff */
[----:B------:R-:W-:-:S02]  /*d230*/  IADD3 R39, P2, R2, 0x3000, RZ ;  /* 0x0000300002277810 */ /* 0x000fc40007f5e0ff */
[----:B------:R-:W-:Y:S01]  /*d240*/  LOP3.LUT R4, R4, R27, RZ, 0x3c, !PT ;  /* 0x0000001b04047212 */ /* 0x000fe200078e3cff */
[----:B------:R-:W-:Y:S01]  /*d250*/  IMAD.MOV.U32 R27, RZ, RZ, R47 ;  /* 0x000000ffff1b7224 */ /* 0x000fe200078e002f */
[----:B------:R-:W-:Y:S01]  /*d260*/  LOP3.LUT R6, R6, R31, RZ, 0x3c, !PT ;  /* 0x0000001f06067212 */ /* 0x000fe200078e3cff */
[----:B------:R-:W-:Y:S01]  /*d270*/  IMAD.X R21, RZ, RZ, R3, P2 ;  /* 0x000000ffff157224 */ /* 0x000fe200010e0603 */
[----:B------:R-:W-:Y:S02]  /*d280*/  LOP3.LUT R31, R39, 0x380, RZ, 0xc0, !PT ;  /* 0x00000380271f7812 */ /* 0x000fe400078ec0ff */
[----:B-1----:R-:W-:Y:S02]  /*d290*/  @P1 SHF.R.U32.HI R27, RZ, R45, R20 ;  /* 0x0000002dff1b1219 */ /* 0x002fe40000011614 */
[----:B------:R-:W-:Y:S02]  /*d2a0*/  SHF.R.U64 R20, R31, 0x3, RZ ;  /* 0x000000031f147819 */ /* 0x000fe400000012ff */
[----:B------:R-:W-:Y:S01]  /*d2b0*/  LOP3.LUT R10, R5, R10, RZ, 0x3c, !PT ;  /* 0x0000000a050a7212 */ /* 0x000fe200078e3cff */
[----:B------:R-:W-:Y:S01]  /*d2c0*/  IMAD.MOV R31, RZ, RZ, -R27 ;  /* 0x000000ffff1f7224 */ /* 0x000fe200078e0a1b */
[----:B------:R-:W-:Y:S01]  /*d2d0*/  MOV R40, R8 ;  /* 0x0000000800287202 */ /* 0x000fe20000000f00 */
[----:B------:R-:W-:Y:S01]  /*d2e0*/  IMAD.X R5, RZ, RZ, R11, P3 ;  /* 0x000000ffff057224 */ /* 0x000fe200018e060b */
[----:B------:R-:W-:Y:S01]  /*d2f0*/  MOV R44, R10 ;  /* 0x0000000a002c7202 */ /* 0x000fe20000000f00 */
[----:B------:R-:W-:Y:S01]  /*d300*/  IMAD R31, R30, R31, R47 ;  /* 0x0000001f1e1f7224 */ /* 0x000fe200078e022f */
[----:B------:R-:W-:-:S02]  /*d310*/  SHF.R.S32.HI R11, RZ, 0x1f, R27 ;  /* 0x0000001fff0b7819 */ /* 0x000fc4000001141b */
[----:B------:R-:W-:Y:S02]  /*d320*/  IADD3 R10, P0, R27, UR6, RZ ;  /* 0x000000061b0a7c10 */ /* 0x000fe4000ff1e0ff */
[----:B------:R-:W-:Y:S02]  /*d330*/  SHF.R.S32.HI R27, RZ, 0x1f, R31 ;  /* 0x0000001fff1b7819 */ /* 0x000fe4000001141f */
[----:B------:R-:W-:Y:S01]  /*d340*/  IADD3.X R11, R11, UR7, R36, P0, !PT ;  /* 0x000000070b0b7c10 */ /* 0x000fe200087fe424 */
[----:B------:R-:W-:Y:S01]  /*d350*/  ULDC.64 UR6, c[0x0][0xb88] ;  /* 0x0002e20000067ab9 */ /* 0x000fe20000000a00 */
[----:B------:R-:W-:Y:S01]  /*d360*/  IADD3 R43, P3, R2, 0x1800, RZ ;  /* 0x00001800022b7810 */ /* 0x000fe20007f7e0ff */
[----:B------:R-:W-:Y:S01]  /*d370*/  IMAD R8, R27, UR6, RZ ;  /* 0x000000061b087c24 */ /* 0x000fe2000f8e02ff */
[----:B------:R-:W-:Y:S01]  /*d380*/  MOV R42, R6 ;  /* 0x00000006002a7202 */ /* 0x000fe20000000f00 */
[----:B------:R-:W-:Y:S01]  /*d390*/  IMAD.WIDE.U32 R6, R31, UR6, R10 ;  /* 0x000000061f067c25 */ /* 0x000fe2000f8e000a */
[----:B------:R-:W-:-:S02]  /*d3a0*/  LOP3.LUT R28, R43, 0x380, RZ, 0xc0, !PT ;  /* 0x000003802b1c7812 */ /* 0x000fc400078ec0ff */
[----:B------:R-:W-:Y:S01]  /*d3b0*/  LOP3.LUT P0, RZ, R153, 0x3, RZ, 0xc0, !PT ;  /* 0x0000000399ff7812 */ /* 0x000fe2000780c0ff */
[----:B------:R-:W-:Y:S01]  /*d3c0*/  IMAD R9, R31, UR7, R8 ;  /* 0x000000071f097c24 */ /* 0x000fe2000f8e0208 */
[----:B------:R-:W-:Y:S01]  /*d3d0*/  ULDC.64 UR6, c[0x0][0xb50] ;  /* 0x0002d40000067ab9 */ /* 0x000fe20000000a00 */
[----:B------:R-:W-:Y:S01]  /*d3e0*/  VIADD R10, R155, UR38 ;  /* 0x000000269b0a7c36 */ /* 0x000fe20008000000 */
[----:B------:R-:W-:Y:S01]  /*d3f0*/  SHF.R.U64 R28, R28, 0x3, RZ ;  /* 0x000000031c1c7819 */ /* 0x000fe200000012ff */
[----:B------:R-:W-:Y:S01]  /*d400*/  IMAD R31, R30, UR5, RZ ;  /* 0x000000051e1f7c24 */ /* 0x000fe2000f8e02ff */
[----:B------:R-:W-:Y:S01]  /*d410*/  LEA R36, P5, R6, UR6, 0x2 ;  /* 0x0000000606247c11 */ /* 0x000fe2000f8a10ff */
[----:B------:R-:W-:Y:S01]  /*d420*/  IMAD.IADD R7, R7, 0x1, R9 ;  /* 0x0000000107077824 */ /* 0x000fe200078e0209 */
[----:B------:R-:W-:Y:S01]  /*d430*/  LOP3.LUT R28, R28, R43, RZ, 0x3c, !PT ;  /* 0x0000002b1c1c7212 */ /* 0x000fe200078e3cff */
[C---:B------:R-:W-:Y:S01]  /*d440*/  VIADD R8, R10.reuse, 0x8 ;  /* 0x000000080a087836 */ /* 0x040fe20000000000 */
[----:B------:R-:W-:Y:S01]  /*d450*/  MOV R43, R4 ;  /* 0x00000004002b7202 */ /* 0x000fe20000000f00 */
[----:B------:R-:W-:Y:S01]  /*d460*/  SHFL.IDX PT, R38, R36, 0x1, 0x1c1f ;  /* 0x003c1f0024267f89 */ /* 0x000fe200000e0000 */
[----:B------:R-:W-:Y:S01]  /*d470*/  ISETP.GE.OR P4, PT, R10, R31, P0 ;  /* 0x0000001f0a00720c */ /* 0x000fe20000786670 */
[----:B------:R-:W-:Y:S01]  /*d480*/  IMAD.X R29, RZ, RZ, R3, P3 ;  /* 0x000000ffff1d7224 */ /* 0x000fe200018e0603 */
[----:B------:R-:W-:-:S02]  /*d490*/  LEA.HI.X R45, R6, UR7, R7, 0x2, P5 ;  /* 0x00000007062d7c11 */ /* 0x000fc4000a8f1407 */
[----:B------:R-:W-:Y:S02]  /*d4a0*/  ISETP.GE.OR P0, PT, R8, R31, P0 ;  /* 0x0000001f0800720c */ /* 0x000fe40000706670 */
[----:B------:R-:W-:Y:S01]  /*d4b0*/  F2FP.F16.F32.PACK_AB R4, R89, R26 ;  /* 0x0000001a5904723e */ /* 0x000fe200000000ff */
[----:B------:R-:W-:Y:S01]  /*d4c0*/  SHFL.IDX PT, R27, R45, RZ, 0x1c1f ;  /* 0x001c1fff2d1b7589 */ /* 0x000fe200000e0000 */
[----:B------:R-:W-:Y:S02]  /*d4d0*/  F2FP.F16.F32.PACK_AB R5, R91, R90 ;  /* 0x0000005a5b05723e */ /* 0x000fe400000000ff */
[----:B------:R-:W-:Y:S01]  /*d4e0*/  F2FP.F16.F32.PACK_AB R6, R93, R92 ;  /* 0x0000005c5d06723e */ /* 0x000fe200000000ff */
[----:B------:R0:W1:Y:S01]  /*d4f0*/  SHFL.IDX PT, R26, R36, RZ, 0x1c1f ;  /* 0x001c1fff241a7589 */ /* 0x00006200000e0000 */
[----:B------:R-:W-:Y:S02]  /*d500*/  F2FP.F16.F32.PACK_AB R7, R95, R94 ;  /* 0x0000005e5f07723e */ /* 0x000fe400000000ff */
[----:B------:R-:W-:-:S02]  /*d510*/  F2FP.F16.F32.PACK_AB R8, R97, R96 ;  /* 0x000000606108723e */ /* 0x000fc400000000ff */
[----:B------:R-:W-:Y:S01]  /*d520*/  F2FP.F16.F32.PACK_AB R9, R99, R98 ;  /* 0x000000626309723e */ /* 0x000fe200000000ff */
[----:B------:R-:W-:Y:S01]  /*d530*/  STSM.16.M88.4 [R44], R4 ;  /* 0x000000042c007844 */ /* 0x000fe20000000200 */
[----:B------:R-:W-:Y:S02]  /*d540*/  F2FP.F16.F32.PACK_AB R10, R101, R100 ;  /* 0x00000064650a723e */ /* 0x000fe400000000ff */
[----:B------:R-:W-:Y:S02]  /*d550*/  F2FP.F16.F32.PACK_AB R11, R103, R102 ;  /* 0x00000066670b723e */ /* 0x000fe400000000ff */
[----:B------:R-:W-:Y:S02]  /*d560*/  LOP3.LUT R20, R20, R39, RZ, 0x3c, !PT ;  /* 0x0000002714147212 */ /* 0x000fe400078e3cff */
[----:B------:R-:W2:Y:S01]  /*d570*/  SHFL.IDX PT, R39, R45, 0x1, 0x1c1f ;  /* 0x003c1f002d277f89 */ /* 0x000ea200000e0000 */
[----:B------:R-:W-:-:S03]  /*d580*/  LOP3.LUT R37, R2, 0x380, RZ, 0xc0, !PT ;  /* 0x0000038002257812 */ /* 0x000fc600078ec0ff */
[----:B------:R3:W-:Y:S01]  /*d590*/  STSM.16.M88.4 [R43], R8 ;  /* 0x000000082b007844 */ /* 0x0007e20000000200 */
[----:B------:R-:W-:-:S03]  /*d5a0*/  SHF.R.U64 R37, R37, 0x3, RZ ;  /* 0x0000000325257819 */ /* 0x000fc600000012ff */
[----:B------:R4:W-:Y:S01]  /*d5b0*/  STSM.16.M88.4 [R42], R12 ;  /* 0x0000000c2a007844 */ /* 0x0009e20000000200 */
[----:B0-----:R-:W-:Y:S01]  /*d5c0*/  LOP3.LUT R36, R37, R2, RZ, 0x3c, !PT ;  /* 0x0000000225247212 */ /* 0x001fe200078e3cff */
[----:B------:R-:W-:Y:S02]  /*d5d0*/  IMAD.MOV.U32 R37, RZ, RZ, R3 ;  /* 0x000000ffff257224 */ /* 0x000fe400078e0003 */
[----:B------:R0:W-:Y:S01]  /*d5e0*/  STSM.16.M88.4 [R40], R32 ;  /* 0x0000002028007844 */ /* 0x0001e20000000200 */
[----:B------:R-:W-:Y:S06]  /*d5f0*/  BAR.SYNC.DEFER_BLOCKING 0x1, 0x180 ;  /* 0x0046000000007b1d */ /* 0x000fec0000010000 */
[----:B-1----:R1:W-:Y:S04]  /*d600*/  @!P4 ST.E desc[UR52][R26.64], R25 ;  /* 0x000000191a00c985 */ /* 0x0023e8000c101934 */
[----:B--2---:R2:W-:Y:S04]  /*d610*/  @!P0 ST.E desc[UR52][R38.64], R24 ;  /* 0x0000001826008985 */ /* 0x0045e8000c101934 */
[----:B------:R-:W2:Y:S04]  /*d620*/  LD.E.128 R4, desc[UR52][R36.64] ;  /* 0x0000003424047980 */ /* 0x000ea8000c101d00 */
[----:B---3--:R3:W2:Y:S04]  /*d630*/  LD.E.128 R8, desc[UR52][R28.64] ;  /* 0x000000341c087980 */ /* 0x0086a8000c101d00 */
[----:B----4-:R4:W4:Y:S01]  /*d640*/  LD.E.128 R12, desc[UR52][R20.64] ;  /* 0x00000034140c7980 */ /* 0x010922000c101d00 */
[----:B0-----:R-:W-:-:S04]  /*d650*/  IADD3 R33, P0, R2, 0x4800, RZ ;  /* 0x0000480002217810 */ /* 0x001fc80007f1e0ff */
[----:B------:R-:W-:Y:S01]  /*d660*/  LOP3.LUT R2, R33, 0x380, RZ, 0xc0, !PT ;  /* 0x0000038021027812 */ /* 0x000fe200078ec0ff */
[----:B-1----:R-:W-:Y:S02]  /*d670*/  IMAD.X R27, RZ, RZ, R3, P0 ;  /* 0x000000ffff1b7224 */ /* 0x002fe400000e0603 */
[----:B------:R-:W0:Y:S01]  /*d680*/  @P1 LDC R3, c[0x0][0xbec] ;  /* 0x0002fb00ff031b82 */ /* 0x000e220000000800 */
[----:B------:R-:W-:-:S04]  /*d690*/  SHF.R.U64 R2, R2, 0x3, RZ ;  /* 0x0000000302027819 */ /* 0x000fc800000012ff */
[----:B------:R-:W-:-:S03]  /*d6a0*/  LOP3.LUT R26, R2, R33, RZ, 0x3c, !PT ;  /* 0x00000021021a7212 */ /* 0x000fc600078e3cff */
[----:B------:R-:W1:Y:S01]  /*d6b0*/  @P1 LDC R33, c[0x0][0xbf0] ;  /* 0x0002fc00ff211b82 */ /* 0x000e620000000800 */
[----:B------:R-:W-:Y:S01]  /*d6c0*/  IMAD R2, R18, 0x30, R152 ;  /* 0x0000003012027824 */ /* 0x000fe200078e0298 */
[----:B------:R-:W-:Y:S02]  /*d6d0*/  UIMAD UR5, UR12, UR8, URZ ;  /* 0x000000080c0572a4 */ /* 0x000fe4000f8e023f */
[----:B------:R-:W-:Y:S01]  /*d6e0*/  UIMAD.WIDE.U32 UR6, UR41, UR8, URZ ;  /* 0x00000008290672a5 */ /* 0x000fe2000f8e003f */
[----:B---3--:R-:W-:Y:S01]  /*d6f0*/  VIADD R28, R2, UR38 ;  /* 0x00000026021c7c36 */ /* 0x008fe20008000000 */
[----:B------:R-:W-:Y:S01]  /*d700*/  UIMAD UR5, UR41, UR9, UR5 ;  /* 0x00000009290572a4 */ /* 0x000fe2000f8e0205 */
[----:B------:R-:W-:Y:S01]  /*d710*/  VIADD R34, R152, UR38 ;  /* 0x0000002698227c36 */ /* 0x000fe20008000000 */
[----:B------:R-:W-:Y:S01]  /*d720*/  UIMAD UR8, UR13, UR10, URZ ;  /* 0x0000000a0d0872a4 */ /* 0x000fe2000f8e023f */
[----:B--2---:R-:W5:Y:S01]  /*d730*/  LD.E.128 R24, desc[UR52][R26.64] ;  /* 0x000000341a187980 */ /* 0x004f62000c101d00 */
[----:B------:R-:W-:Y:S01]  /*d740*/  UIADD3 UR7, UR7, UR5, URZ ;  /* 0x0000000507077290 */ /* 0x000fe2000fffe03f */
[----:B----4-:R-:W-:Y:S01]  /*d750*/  IMAD.MOV.U32 R21, RZ, RZ, R28 ;  /* 0x000000ffff157224 */ /* 0x010fe200078e001c */
[----:B------:R-:W-:Y:S01]  /*d760*/  UIMAD UR5, UR39, UR11, UR8 ;  /* 0x0000000b270572a4 */ /* 0x000fe2000f8e0208 */
[----:B------:R-:W-:Y:S01]  /*d770*/  @!PT LDS RZ, [RZ] ;  /* 0x00000000fffff984 */ /* 0x000fe20000000800 */
[----:B------:R-:W-:Y:S01]  /*d780*/  @!PT LDS RZ, [RZ] ;  /* 0x00000000fffff984 */ /* 0x000fe20000000800 */
[----:B------:R-:W-:Y:S01]  /*d790*/  @!PT LDS RZ, [RZ] ;  /* 0x00000000fffff984 */ /* 0x000fe20000000800 */
[----:B------:R-:W-:Y:S01]  /*d7a0*/  @!PT LDS RZ, [RZ] ;  /* 0x00000000fffff984 */ /* 0x000fe20000000800 */
[----:B------:R2:W-:Y:S06]  /*d7b0*/  MEMBAR.ALL.CTA ;  /* 0x0000000000007992 */ /* 0x0005ec0000008000 */
[----:B--2---:R-:W2:Y:S01]  /*d7c0*/  FENCE.VIEW.ASYNC.S ;  /* 0x00000000000073c6 */ /* 0x004ea20000000000 */
[----:B------:R-:W-:Y:S01]  /*d7d0*/  UIMAD.WIDE.U32 UR6, UR39, UR10, UR6 ;  /* 0x0000000a270672a5 */ /* 0x000fe2000f8e0006 */
[----:B------:R-:W-:Y:S01]  /*d7e0*/  VIADD R0, R0, 0x16820 ;  /* 0x0001682000007836 */ /* 0x000fe20000000000 */
[----:B------:R-:W-:Y:S01]  /*d7f0*/  ULDC.64 UR8, c[0x0][0xae0] ;  /* 0x0002b80000087ab9 */ /* 0x000fe20000000a00 */
[----:B0-----:R-:W-:Y:S01]  /*d800*/  @P1 IMAD.HI.U32 R2, R28, R3, RZ ;  /* 0x000000031c021227 */ /* 0x001fe200078e00ff */
[----:B------:R-:W-:-:S02]  /*d810*/  UIADD3 UR5, UR7, UR5, URZ ;  /* 0x0000000507057290 */ /* 0x000fc4000fffe03f */
[----:B------:R-:W-:Y:S01]  /*d820*/  PRMT R0, RZ, 0x654, R0 ;  /* 0x00000654ff007816 */ /* 0x000fe20000000000 */
[----:B------:R-:W-:Y:S01]  /*d830*/  IMAD.U32 R3, RZ, RZ, UR7 ;  /* 0x00000007ff037e24 */ /* 0x000fe2000f8e00ff */
[----:B-1----:R-:W-:Y:S01]  /*d840*/  @P1 SHF.R.U32.HI R21, RZ, R33, R2 ;  /* 0x00000021ff151219 */ /* 0x002fe20000011602 */
[----:B------:R-:W-:Y:S01]  /*d850*/  IMAD.U32 R2, RZ, RZ, UR6 ;  /* 0x00000006ff027e24 */ /* 0x000fe2000f8e00ff */
[----:B------:R-:W-:Y:S01]  /*d860*/  ULDC.64 UR6, c[0x0][0xad8] ;  /* 0x0002b60000067ab9 */ /* 0x000fe20000000a00 */
[----:B------:R-:W-:Y:S01]  /*d870*/  IMAD.U32 R3, RZ, RZ, UR5 ;  /* 0x00000005ff037e24 */ /* 0x000fe2000f8e00ff */
[--C-:B------:R-:W-:Y:S01]  /*d880*/  SHF.R.S32.HI R20, RZ, 0x1f, R21.reuse ;  /* 0x0000001fff147819 */ /* 0x100fe20000011415 */
[----:B------:R-:W-:Y:S01]  /*d890*/  IMAD.MOV R29, RZ, RZ, -R21 ;  /* 0x000000ffff1d7224 */ /* 0x000fe200078e0a15 */
[----:B------:R-:W-:Y:S01]  /*d8a0*/  ULDC UR5, c[0x0][0xac8] ;  /* 0x0002b20000057ab9 */ /* 0x000fe20000000800 */
[----:B------:R-:W-:-:S04]  /*d8b0*/  IMAD.WIDE.U32 R2, R21, UR8, R2 ;  /* 0x0000000815027c25 */ /* 0x000fc8000f8e0002 */
[----:B------:R-:W-:Y:S02]  /*d8c0*/  IMAD R20, R20, UR8, RZ ;  /* 0x0000000814147c24 */ /* 0x000fe4000f8e02ff */
[----:B------:R-:W-:Y:S01]  /*d8d0*/  IMAD R29, R30, R29, R28 ;  /* 0x0000001d1e1d7224 */ /* 0x000fe200078e021c */
[----:B--2---:R0:W-:Y:S01]  /*d8e0*/  SYNCS.ARRIVE.TRANS64.RED.A1T0 RZ, [R0+URZ], RZ ;  /* 0x000000ff00ff79a7 */ /* 0x0041e2000810043f */
[----:B------:R-:W-:-:S03]  /*d8f0*/  IMAD R33, R21, UR9, R20 ;  /* 0x0000000915217c24 */ /* 0x000fc6000f8e0214 */
[----:B------:R-:W-:Y:S01]  /*d900*/  SHF.R.S32.HI R20, RZ, 0x1f, R29 ;  /* 0x0000001fff147819 */ /* 0x000fe2000001141d */
[----:B------:R-:W-:Y:S02]  /*d910*/  IMAD.IADD R3, R3, 0x1, R33 ;  /* 0x0000000103037824 */ /* 0x000fe400078e0221 */
[----:B0-----:R-:W-:Y:S02]  /*d920*/  VIADD R0, R34, 0x90 ;  /* 0x0000009022007836 */ /* 0x001fe40000000000 */
[----:B------:R-:W-:Y:S02]  /*d930*/  IMAD R20, R20, UR6, RZ ;  /* 0x0000000614147c24 */ /* 0x000fe4000f8e02ff */
[----:B------:R-:W-:-:S04]  /*d940*/  IMAD.WIDE.U32 R2, R29, UR6, R2 ;  /* 0x000000061d027c25 */ /* 0x000fc8000f8e0002 */
[----:B------:R-:W-:Y:S01]  /*d950*/  IMAD R21, R29, UR7, R20 ;  /* 0x000000071d157c24 */ /* 0x000fe2000f8e0214 */
[----:B------:R-:W-:Y:S01]  /*d960*/  ULDC.64 UR6, c[0x0][0xa80] ;  /* 0x0002a00000067ab9 */ /* 0x000fe20000000a00 */
[----:B------:R-:W-:Y:S01]  /*d970*/  VIADD R20, R34, 0x60 ;  /* 0x0000006022147836 */ /* 0x000fe20000000000 */
[----:B------:R-:W-:Y:S01]  /*d980*/  LEA R30, P0, R2, UR6, 0x1 ;  /* 0x00000006021e7c11 */ /* 0x000fe2000f8008ff */
[----:B------:R-:W-:-:S04]  /*d990*/  IMAD.IADD R3, R3, 0x1, R21 ;  /* 0x0000000103037824 */ /* 0x000fc800078e0215 */
[----:B------:R-:W0:Y:S01]  /*d9a0*/  SHFL.IDX PT, R21, R30, RZ, 0x181f ;  /* 0x00181fff1e157589 */ /* 0x000e2200000e0000 */
[----:B------:R-:W-:Y:S01]  /*d9b0*/  LEA.HI.X R32, R2, UR7, R3, 0x1, P0 ;  /* 0x0000000702207c11 */ /* 0x000fe200080f0c03 */
[----:B------:R-:W-:Y:S01]  /*d9c0*/  VIADD R2, R34, 0x30 ;  /* 0x0000003022027836 */ /* 0x000fe20000000000 */
[----:B------:R-:W-:Y:S01]  /*d9d0*/  ISETP.GE.AND P0, PT, R22, UR5, PT ;  /* 0x0000000516007c0c */ /* 0x000fe2000bf06270 */
[----:B------:R-:W1:Y:S03]  /*d9e0*/  SHFL.IDX PT, R33, R30, 0x1, 0x181f ;  /* 0x00381f001e217f89 */ /* 0x000e6600000e0000 */
[-C--:B------:R-:W-:Y:S01]  /*d9f0*/  ISETP.GE.OR P1, PT, R34, R31.reuse, P0 ;  /* 0x0000001f2200720c */ /* 0x080fe20000726670 */
[----:B------:R-:W2:Y:S01]  /*da00*/  SHFL.IDX PT, R37, R30, 0x2, 0x181f ;  /* 0x00581f001e257f89 */ /* 0x000ea200000e0000 */
[-C--:B------:R-:W-:Y:S02]  /*da10*/  ISETP.GE.OR P2, PT, R2, R31.reuse, P0 ;  /* 0x0000001f0200720c */ /* 0x080fe40000746670 */
[-C--:B------:R-:W-:Y:S01]  /*da20*/  ISETP.GE.OR P3, PT, R20, R31.reuse, P0 ;  /* 0x0000001f1400720c */ /* 0x080fe20000766670 */
[----:B------:R-:W3:Y:S01]  /*da30*/  SHFL.IDX PT, R3, R32, RZ, 0x181f ;  /* 0x00181fff20037589 */ /* 0x000ee200000e0000 */
[----:B------:R-:W-:-:S03]  /*da40*/  ISETP.GE.OR P0, PT, R0, R31, P0 ;  /* 0x0000001f0000720c */ /* 0x000fc60000706670 */
[----:B------:R-:W4:Y:S04]  /*da50*/  SHFL.IDX PT, R29, R32, 0x1, 0x181f ;  /* 0x00381f00201d7f89 */ /* 0x000f2800000e0000 */
[----:B------:R-:W4:Y:S01]  /*da60*/  SHFL.IDX PT, R35, R32, 0x2, 0x181f ;  /* 0x00581f0020237f89 */ /* 0x000f2200000e0000 */
[----:B0-----:R-:W-:-:S03]  /*da70*/  @!P1 LEA R2, P4, R22, R21, 0x1 ;  /* 0x0000001516029211 */ /* 0x001fc600078808ff */
[----:B------:R-:W0:Y:S01]  /*da80*/  SHFL.IDX PT, R32, R32, 0x3, 0x181f ;  /* 0x00781f0020207f89 */ /* 0x000e2200000e0000 */
[----:B-1----:R-:W-:-:S03]  /*da90*/  @!P2 LEA R20, P5, R22, R33, 0x1 ;  /* 0x000000211614a211 */ /* 0x002fc600078a08ff */
[----:B------:R1:W0:Y:S01]  /*daa0*/  SHFL.IDX PT, R33, R30, 0x3, 0x181f ;  /* 0x00781f001e217f89 */ /* 0x00022200000e0000 */
[C---:B--2---:R-:W-:Y:S02]  /*dab0*/  @!P3 LEA R28, P6, R22.reuse, R37, 0x1 ;  /* 0x00000025161cb211 */ /* 0x044fe400078c08ff */
[C-C-:B---3--:R-:W-:Y:S02]  /*dac0*/  @!P1 LEA.HI.X R3, R22.reuse, R3, R157.reuse, 0x1, P4 ;  /* 0x0000000316039211 */ /* 0x148fe400020f0c9d */
[C-C-:B----4-:R-:W-:Y:S02]  /*dad0*/  @!P2 LEA.HI.X R21, R22.reuse, R29, R157.reuse, 0x1, P5 ;  /* 0x0000001d1615a211 */ /* 0x150fe400028f0c9d */
[----:B------:R-:W-:Y:S01]  /*dae0*/  @!P3 LEA.HI.X R29, R22, R35, R157, 0x1, P6 ;  /* 0x00000023161db211 */ /* 0x000fe200030f0c9d */
[----:B------:R1:W-:Y:S04]  /*daf0*/  @!P1 ST.E.128 desc[UR52][R2.64], R4 ;  /* 0x0000000402009985 */ /* 0x0003e8000c101d34 */
[----:B------:R1:W-:Y:S04]  /*db00*/  @!P2 ST.E.128 desc[UR52][R20.64], R8 ;  /* 0x000000081400a985 */ /* 0x0003e8000c101d34 */
[----:B------:R1:W-:Y:S01]  /*db10*/  @!P3 ST.E.128 desc[UR52][R28.64], R12 ;  /* 0x0000000c1c00b985 */ /* 0x0003e2000c101d34 */
[----:B0-----:R-:W-:Y:S05]  /*db20*/  @P0 BRA `(.L_x_13749) ;  /* 0x0000000400ec0947 */ /* 0x001fea0003800000 */
[----:B-1----:R-:W-:-:S04]  /*db30*/  LEA R2, P0, R22, R33, 0x1 ;  /* 0x0000002116027211 */ /* 0x002fc800078008ff */
[----:B------:R-:W-:-:S05]  /*db40*/  LEA.HI.X R3, R22, R32, R157, 0x1, P0 ;  /* 0x0000002016037211 */ /* 0x000fca00000f0c9d */
[----:B-----5:R0:W-:Y:S01]  /*db50*/  ST.E.128 desc[UR52][R2.64], R24 ;  /* 0x0000001802007985 */ /* 0x0201e2000c101d34 */
[----:B------:R-:W-:Y:S05]  /*db60*/  BRA `(.L_x_13749) ;  /* 0x0000000400dc7947 */ /* 0x000fea0003800000 */
.L_x_13748:
[----:B------:R-:W0:Y:S01]  /*db70*/  LDC R10, c[0x0][0xbe8] ;  /* 0x0002fa00ff0a7b82 */ /* 0x000e220000000800 */
[----:B------:R-:W1:Y:S01]  /*db80*/  S2R R0, SR_TID.X ;  /* 0x0000000000007919 */ /* 0x000e620000002100 */
[----:B------:R-:W-:Y:S01]  /*db90*/  USHF.R.S32.HI UR8, URZ, 0x1f, UR41 ;  /* 0x0000001f3f087899 */ /* 0x000fe20008011429 */
[----:B------:R-:W-:Y:S01]  /*dba0*/  BSSY B1, `(.L_x_13750) ;  /* 0x0000031000017945 */ /* 0x000fe20003800000 */
[----:B------:R-:W-:Y:S01]  /*dbb0*/  USHF.R.S32.HI UR9, URZ, 0x1f, UR39 ;  /* 0x0000001f3f097899 */ /* 0x000fe20008011427 */
[----:B------:R-:W-:Y:S01]  /*dbc0*/  IMAD R6, R18, 0x30, R152 ;  /* 0x0000003012067824 */ /* 0x000fe200078e0298 */
        /* <DEDUP_REMOVED lines=46> */
.L_x_13751:
[----:B------:R-:W-:Y:S05]  /*deb0*/  BSYNC B1 ;  /* 0x0000000000017941 */ /* 0x000fea0003800000 */
.L_x_13750:
[----:B------:R-:W-:Y:S01]  /*dec0*/  ULDC.64 UR10, c[0x0][0xae8] ;  /* 0x0002ba00000a7ab9 */ /* 0x000fe20000000a00 */
[----:B------:R-:W-:Y:S01]  /*ded0*/  VIADD R6, R6, UR38 ;  /* 0x0000002606067c36 */ /* 0x000fe20008000000 */
[----:B------:R-:W-:Y:S02]  /*dee0*/  UIMAD UR5, UR8, UR10, URZ ;  /* 0x0000000a080572a4 */ /* 0x000fe4000f8e023f */
        /* <DEDUP_REMOVED lines=29> */
[----:B------:R-:W-:Y:S01]  /*e0c0*/  IMAD.IADD R3, R3, 0x1, R5 ;  /* 0x0000000103037824 */ /* 0x000fe200078e0205 */
[----:B------:R-:W-:Y:S01]  /*e0d0*/  LEA R8, P0, R2, UR6, 0x1 ;  /* 0x0000000602087c11 */ /* 0x000fe2000f8008ff */
[----:B------:R-:W-:Y:S01]  /*e0e0*/  ULDC UR6, c[0x0][0xa88] ;  /* 0x0002a20000067ab9 */ /* 0x000fe20000000800 */
[----:B------:R-:W-:Y:S02]  /*e0f0*/  VIADD R6, R152, UR38 ;  /* 0x0000002698067c36 */ /* 0x000fe40008000000 */
[----:B------:R-:W-:Y:S01]  /*e100*/  LEA.HI.X R12, R2, UR7, R3, 0x1, P0 ;  /* 0x00000007020c7c11 */ /* 0x000fe200080f0c03 */
[----:B------:R-:W0:Y:S01]  /*e110*/  SHFL.IDX PT, R7, R8, 0x1, 0x181f ;  /* 0x00381f0008077f89 */ /* 0x000e2200000e0000 */
[----:B------:R-:W-:Y:S01]  /*e120*/  IMAD R15, R10, UR6, RZ ;  /* 0x000000060a0f7c24 */ /* 0x000fe2000f8e02ff */
[----:B------:R-:W-:Y:S01]  /*e130*/  ISETP.GE.AND P0, PT, R22, UR5, PT ;  /* 0x0000000516007c0c */ /* 0x000fe2000bf06270 */
[C---:B------:R-:W-:Y:S01]  /*e140*/  VIADD R4, R6.reuse, 0x30 ;  /* 0x0000003006047836 */ /* 0x040fe20000000000 */
[----:B------:R-:W1:Y:S01]  /*e150*/  SHFL.IDX PT, R3, R8, RZ, 0x181f ;  /* 0x00181fff08037589 */ /* 0x000e6200000e0000 */
        /* <DEDUP_REMOVED lines=8> */
[----:B------:R-:W4:Y:S04]  /*e1e0*/  SHFL.IDX PT, R13, R8, 0x3, 0x181f ;  /* 0x00781f00080d7f89 */ /* 0x000f2800000e0000 */
[----:B------:R-:W5:Y:S04]  /*e1f0*/  SHFL.IDX PT, R5, R12, 0x1, 0x181f ;  /* 0x00381f000c057f89 */ /* 0x000f6800000e0000 */
[----:B------:R-:W5:Y:S01]  /*e200*/  SHFL.IDX PT, R9, R12, 0x2, 0x181f ;  /* 0x00581f000c097f89 */ /* 0x000f6200000e0000 */
[----:B0-----:R-:W-:-:S03]  /*e210*/  @!P2 LEA R4, P5, R22, R7, 0x1 ;  /* 0x000000071604a211 */ /* 0x001fc600078a08ff */
[----:B------:R-:W0:Y:S01]  /*e220*/  SHFL.IDX PT, R10, R12, 0x3, 0x181f ;  /* 0x00781f000c0a7f89 */ /* 0x000e2200000e0000 */
[C---:B-1----:R-:W-:Y:S02]  /*e230*/  @!P3 LEA R2, P6, R22.reuse, R3, 0x1 ;  /* 0x000000031602b211 */ /* 0x042fe400078c08ff */
[C---:B--2---:R-:W-:Y:S02]  /*e240*/  @!P1 LEA R6, P4, R22.reuse, R11, 0x1 ;  /* 0x0000000b16069211 */ /* 0x044fe400078808ff */
[C---:B---3--:R-:W-:Y:S02]  /*e250*/  @!P3 LEA.HI.X R3, R22.reuse, R0, R157, 0x1, P6 ;  /* 0x000000001603b211 */ /* 0x048fe400030f0c9d */
[----:B----4-:R-:W-:-:S03]  /*e260*/  @!P0 LEA R8, P6, R22, R13, 0x1 ;  /* 0x0000000d16088211 */ /* 0x010fc600078c08ff */
[----:B------:R1:W-:Y:S01]  /*e270*/  @!P3 ST.E.128 desc[UR52][R2.64], RZ ;  /* 0x000000ff0200b985 */ /* 0x0003e2000c101d34 */
[C-C-:B-----5:R-:W-:Y:S02]  /*e280*/  @!P2 LEA.HI.X R5, R22.reuse, R5, R157.reuse, 0x1, P5 ;  /* 0x000000051605a211 */ /* 0x160fe400028f0c9d */
[----:B------:R-:W-:-:S03]  /*e290*/  @!P1 LEA.HI.X R7, R22, R9, R157, 0x1, P4 ;  /* 0x0000000916079211 */ /* 0x000fc600020f0c9d */
[----:B------:R1:W-:Y:S01]  /*e2a0*/  @!P2 ST.E.128 desc[UR52][R4.64], RZ ;  /* 0x000000ff0400a985 */ /* 0x0003e2000c101d34 */
[----:B0-----:R-:W-:-:S03]  /*e2b0*/  @!P0 LEA.HI.X R9, R22, R10, R157, 0x1, P6 ;  /* 0x0000000a16098211 */ /* 0x001fc600030f0c9d */
[----:B------:R1:W-:Y:S04]  /*e2c0*/  @!P1 ST.E.128 desc[UR52][R6.64], RZ ;  /* 0x000000ff06009985 */ /* 0x0003e8000c101d34 */
[----:B------:R1:W-:Y:S02]  /*e2d0*/  @!P0 ST.E.128 desc[UR52][R8.64], RZ ;  /* 0x000000ff08008985 */ /* 0x0003e4000c101d34 */
.L_x_13749:
[----:B------:R-:W-:Y:S05]  /*e2e0*/  BSYNC B0 ;  /* 0x0000000000007941 */ /* 0x000fea0003800000 */
.L_x_13747:
[----:B------:R-:W-:Y:S02]  /*e2f0*/  ULDC UR5, c[0x0][0xc38] ;  /* 0x00030e0000057ab9 */ /* 0x000fe40000000800 */
[----:B------:R-:W-:-:S06]  /*e300*/  UISETP.GE.AND UP0, UPT, UR4, UR5, UPT ;  /* 0x000000050400728c */ /* 0x000fcc000bf06270 */
[----:B------:R-:W-:-:S13]  /*e310*/  PLOP3.LUT P0, PT, PT, PT, UP0, 0x80, 0x0 ;  /* 0x000000000000781c */ /* 0x000fda0003f0f008 */
[----:B------:R-:W-:Y:S05]  /*e320*/  @!P0 BRA `(.L_x_13752) ;  /* 0xffffff2800608947 */ /* 0x000fea000383ffff */
[----:B------:R-:W-:Y:S05]  /*e330*/  EXIT ;  /* 0x000000000000794d */ /* 0x000fea0003800000 */
.L_x_13658:
        /* <DEDUP_REMOVED lines=8> */
[----:B------:R2:W3:Y:S02]  /*e3c0*/  SHFL.IDX PT, R2, R0, RZ, 0x1f ;  /* 0x00001fff00027589 */ /* 0x0004e400000e0000 */
[----:B--2---:R-:W0:Y:S01]  /*e3d0*/  LDC R0, c[0x0][0xc38] ;  /* 0x00030e00ff007b82 */ /* 0x004e220000000800 */
[----:B---3--:R-:W-:-:S13]  /*e3e0*/  ISETP.NE.AND P0, PT, R2, RZ, PT ;  /* 0x000000ff0200720c */ /* 0x008fda0003f05270 */
[----:B------:R-:W-:Y:S01]  /*e3f0*/  @P0 LOP3.LUT R19, R19, 0x20, RZ, 0xfc, !PT ;  /* 0x0000002013130812 */ /* 0x000fe200078efcff */
[----:B------:R-:W-:Y:S06]  /*e400*/  @P0 BAR.ARV 0x4, 0x200 ;  /* 0x0108000000000b1d */ /* 0x000fec0000002000 */
[----:B0-----:R-:W-:-:S13]  /*e410*/  ISETP.LE.AND P0, PT, R0, UR10, PT ;  /* 0x0000000a00007c0c */ /* 0x001fda000bf03270 */
[----:B------:R-:W-:Y:S05]  /*e420*/  @P0 BRA `(.L_x_13753) ;  /* 0x00000044005c0947 */ /* 0x000fea0003800000 */
[----:B------:R-:W0:Y:S01]  /*e430*/  S2R R7, SR_TID.X ;  /* 0x0000000000077919 */ /* 0x000e220000002100 */
[----:B-1----:R-:W1:Y:S01]  /*e440*/  S2UR UR8, SR_CgaCtaId ;  /* 0x00000000000879c3 */ /* 0x002e620000008800 */
[----:B------:R-:W-:Y:S01]  /*e450*/  ULDC.64 UR4, c[0x0][0x418] ;  /* 0x0001060000047ab9 */ /* 0x000fe20000000a00 */
[----:B------:R-:W-:Y:S01]  /*e460*/  ULDC.64 UR6, c[0x0][0x2f0] ;  /* 0x0000bc0000067ab9 */ /* 0x000fe20000000a00 */
[----:B------:R-:W-:Y:S01]  /*e470*/  UISETP.NE.U32.AND UP0, UPT, UR4, URZ, UPT ;  /* 0x0000003f0400728c */ /* 0x000fe2000bf05070 */
[----:B------:R-:W-:Y:S01]  /*e480*/  LOP3.LUT R19, R19, 0xfffffffe, RZ, 0xc0, !PT ;  /* 0xfffffffe13137812 */ /* 0x000fe200078ec0ff */
[----:B------:R-:W-:Y:S01]  /*e490*/  ULDC UR9, c[0x0][0x2b8] ;  /* 0x0000ae0000097ab9 */ /* 0x000fe20000000800 */
[----:B------:R-:W-:Y:S01]  /*e4a0*/  ULDC UR4, c[0x0][0x424] ;  /* 0x0001090000047ab9 */ /* 0x000fe20000000800 */
[----:B------:R-:W-:Y:S01]  /*e4b0*/  UISETP.NE.AND.EX UP0, UPT, UR5, URZ, UPT, UP0 ;  /* 0x0000003f0500728c */ /* 0x000fe2000bf05300 */
[----:B------:R-:W-:Y:S01]  /*e4c0*/  IMAD.MOV.U32 R26, RZ, RZ, 0x1 ;  /* 0x00000001ff1a7424 */ /* 0x000fe200078e00ff */
[----:B------:R-:W-:Y:S01]  /*e4d0*/  ULDC UR39, c[0x0][0x288] ;  /* 0x0000a20000277ab9 */ /* 0x000fe20000000800 */
[----:B------:R-:W-:Y:S01]  /*e4e0*/  UMOV UR5, 0x400 ;  /* 0x0000040000057882 */ /* 0x000fe20000000000 */
[----:B------:R-:W-:Y:S01]  /*e4f0*/  USEL UR4, UR4, 0x1, UP0 ;  /* 0x0000000104047887 */ /* 0x000fe20008000000 */
[----:B------:R-:W-:Y:S01]  /*e500*/  IMAD.MOV.U32 R23, RZ, RZ, RZ ;  /* 0x000000ffff177224 */ /* 0x000fe200078e00ff */
[----:B------:R-:W-:Y:S01]  /*e510*/  ULDC UR38, c[0x0][0x448] ;  /* 0x0001120000267ab9 */ /* 0x000fe20000000800 */
[----:B------:R-:W-:-:S02]  /*e520*/  ULOP3.LUT UR46, UR37, 0x2, URZ, 0xfc, !UPT ;  /* 0x00000002252e7892 */ /* 0x000fc4000f8efc3f */
[----:B------:R-:W-:Y:S02]  /*e530*/  UIMAD UR36, UR4, UR6, URZ ;  /* 0x00000006042472a4 */ /* 0x000fe4000f8e023f */
[----:B------:R-:W-:Y:S02]  /*e540*/  UIMAD UR38, UR38, UR39, URZ ;  /* 0x00000027262672a4 */ /* 0x000fe4000f8e023f */
[----:B------:R-:W-:Y:S02]  /*e550*/  UIADD3 UR4, UR36, 0x7f, URZ ;  /* 0x0000007f24047890 */ /* 0x000fe4000fffe03f */
[----:B------:R-:W-:Y:S02]  /*e560*/  UIADD3 UR47, UR36, 0x1, -UR39 ;  /* 0x00000001242f7890 */ /* 0x000fe4000fffe827 */
[----:B-1----:R-:W-:Y:S02]  /*e570*/  ULEA UR8, UR8, UR5, 0x18 ;  /* 0x0000000508087291 */ /* 0x002fe4000f8ec03f */
[----:B------:R-:W-:-:S02]  /*e580*/  USHF.R.S32.HI UR5, URZ, 0x1f, UR4 ;  /* 0x0000001f3f057899 */ /* 0x000fc40008011404 */
[----:B------:R-:W-:Y:S02]  /*e590*/  UIADD3 UR39, UR36, -UR39, URZ ;  /* 0x8000002724277290 */ /* 0x000fe4000fffe03f */
[----:B------:R-:W-:Y:S01]  /*e5a0*/  IMAD.U32 R16, RZ, RZ, UR8 ;  /* 0x00000008ff107e24 */ /* 0x000fe2000f8e00ff */
[C---:B0-----:R-:W-:Y:S01]  /*e5b0*/  LOP3.LUT R6, R7.reuse, 0x7f, RZ, 0xc0, !PT ;  /* 0x0000007f07067812 */ /* 0x041fe200078ec0ff */
[----:B------:R-:W-:Y:S01]  /*e5c0*/  IMAD.SHL.U32 R0, R7, 0x8, RZ ;  /* 0x0000000807007824 */ /* 0x000fe200078e00ff */
[----:B------:R-:W-:Y:S01]  /*e5d0*/  ULEA.HI UR5, UR5, UR4, URZ, 0x7 ;  /* 0x0000000405057291 */ /* 0x000fe2000f8f383f */
[----:B------:R-:W-:-:S03]  /*e5e0*/  ULDC UR48, c[0x0][0xc] ;  /* 0x0000030000307ab9 */ /* 0x000fc60000000800 */
[C---:B------:R-:W-:Y:S01]  /*e5f0*/  LOP3.LUT R2, R0.reuse, 0x1f8, RZ, 0xc0, !PT ;  /* 0x000001f800027812 */ /* 0x040fe200078ec0ff */
[----:B------:R-:W-:Y:S01]  /*e600*/  USHF.R.S32.HI UR40, URZ, 0x7, UR5 ;  /* 0x000000073f287899 */ /* 0x000fe20008011405 */
[----:B------:R-:W-:Y:S02]  /*e610*/  LOP3.LUT R5, R0, 0x38, RZ, 0xc0, !PT ;  /* 0x0000003800057812 */ /* 0x000fe400078ec0ff */
[----:B------:R-:W-:Y:S01]  /*e620*/  LOP3.LUT R3, R2, 0x38, R7, 0x78, !PT ;  /* 0x0000003802037812 */ /* 0x000fe200078e7807 */
[----:B------:R-:W-:Y:S01]  /*e630*/  IMAD.U32 R2, RZ, RZ, UR10 ;  /* 0x0000000aff027e24 */ /* 0x000fe2000f8e00ff */
[----:B------:R-:W-:Y:S02]  /*e640*/  ISETP.GE.AND P1, PT, R5, UR7, PT ;  /* 0x0000000705007c0c */ /* 0x000fe4000bf26270 */
[----:B------:R-:W-:Y:S01]  /*e650*/  LOP3.LUT R4, R3, 0x200, R0, 0xf8, !PT ;  /* 0x0000020003047812 */ /* 0x000fe200078ef800 */
[----:B------:R-:W-:Y:S01]  /*e660*/  IMAD.SHL.U32 R0, R7, 0x10, RZ ;  /* 0x0000001007007824 */ /* 0x000fe200078e00ff */
[----:B------:R0:W-:Y:S01]  /*e670*/  STL [R1+0xc], R2 ;  /* 0x00000c0201007387 */ /* 0x0001e20000100800 */
[----:B------:R-:W-:-:S03]  /*e680*/  ISETP.GE.AND P0, PT, R5, UR7, PT ;  /* 0x0000000705007c0c */ /* 0x000fc6000bf06270 */
[----:B------:R-:W-:Y:S01]  /*e690*/  LOP3.LUT R0, R0, 0x70, RZ, 0xc0, !PT ;  /* 0x0000007000007812 */ /* 0x000fe200078ec0ff */
[----:B------:R1:W-:Y:S04]  /*e6a0*/  STL [R1+0x10], RZ ;  /* 0x000010ff01007387 */ /* 0x0003e80000100800 */
[----:B------:R-:W-:Y:S02]  /*e6b0*/  @P1 LOP3.LUT R19, R19, 0x1, RZ, 0xfc, !PT ;  /* 0x0000000113131812 */ /* 0x000fe400078efcff */
[----:B0-----:R-:W-:Y:S02]  /*e6c0*/  SHF.R.U32.HI R2, RZ, 0x3, R6 ;  /* 0x00000003ff027819 */ /* 0x001fe40000011606 */
[----:B------:R-:W-:Y:S02]  /*e6d0*/  LOP3.LUT R19, R19, 0xfffffffd, RZ, 0xc0, !PT ;  /* 0xfffffffd13137812 */ /* 0x000fe400078ec0ff */
[----:B------:R-:W-:Y:S01]  /*e6e0*/  LOP3.LUT R2, R2, R0, RZ, 0xfc, !PT ;  /* 0x0000000002027212 */ /* 0x000fe200078efcff */
[----:B------:R-:W-:Y:S01]  /*e6f0*/  IMAD R0, R4, 0x2, R16 ;  /* 0x0000000204007824 */ /* 0x000fe200078e0210 */
[----:B------:R-:W-:-:S02]  /*e700*/  @P0 LOP3.LUT R19, R19, 0x2, RZ, 0xfc, !PT ;  /* 0x0000000213130812 */ /* 0x000fc400078efcff */
[----:B------:R-:W-:Y:S02]  /*e710*/  ISETP.GE.AND P0, PT, R5, UR9, PT ;  /* 0x0000000905007c0c */ /* 0x000fe4000bf06270 */
[----:B------:R1:W-:Y:S01]  /*e720*/  STL [R1+0x8], R0 ;  /* 0x0000080001007387 */ /* 0x0003e20000100800 */
[----:B------:R-:W-:-:S10]  /*e730*/  LOP3.LUT R19, R19, 0xffffffef, RZ, 0xc0, !PT ;  /* 0xffffffef13137812 */ /* 0x000fd400078ec0ff */
[----:B-1----:R-:W-:-:S07]  /*e740*/  @P0 LOP3.LUT R19, R19, 0x10, RZ, 0xfc, !PT ;  /* 0x0000001013130812 */ /* 0x002fce00078efcff */
.L_x_13808:
        /* <DEDUP_REMOVED lines=14> */
[----:B0--3--:R-:W-:Y:S05]  /*e830*/  @!P0 BRA `(.L_x_13754) ;  /* 0x0000000000208947 */ /* 0x009fea0003800000 */
        /* <DEDUP_REMOVED lines=8> */
.L_x_13754:
[----:B------:R-:W-:Y:S01]  /*e8c0*/  ULDC UR8, c[0x0][0xc54] ;  /* 0x0003150000087ab9 */ /* 0x000fe20000000800 */
[----:B------:R-:W-:Y:S01]  /*e8d0*/  UMOV UR6, UR7 ;  /* 0x0000000700067c82 */ /* 0x000fe20008000000 */
[----:B------:R-:W-:-:S11]  /*e8e0*/  UISETP.NE.AND UP0, UPT, UR8, 0x1, UPT ;  /* 0x000000010800788c */ /* 0x000fd6000bf05270 */
[----:B------:R-:W-:Y:S02]  /*e8f0*/  @UP0 ULDC.64 UR10, c[0x0][0xc58] ;  /* 0x00031600000a0ab9 */ /* 0x000fe40000000a00 */
[----:B------:R-:W-:-:S04]  /*e900*/  UIMAD.WIDE.U32 UR4, UR7, UR10, URZ ;  /* 0x0000000a070472a5 */ /* 0x000fc8000f8e003f */
[----:B------:R-:W-:-:S04]  /*e910*/  @UP0 USHF.R.U32.HI UR6, URZ, UR11, UR5 ;  /* 0x0000000b3f060299 */ /* 0x000fc80008011605 */
[----:B------:R-:W-:-:S12]  /*e920*/  UIMAD UR4, UR6, UR8, URZ ;  /* 0x00000008060472a4 */ /* 0x000fd8000f8e023f */
.L_x_13755:
        /* <DEDUP_REMOVED lines=26> */
[----:B------:R-:W-:Y:S01]  /*ead0*/  UIMAD UR43, UR6, 0xc0, URZ ;  /* 0x000000c0062b78a4 */ /* 0x000fe2000f8e023f */
[----:B------:R-:W-:Y:S02]  /*eae0*/  ULDC.64 UR4, c[0x0][0x9e0] ;  /* 0x0002780000047ab9 */ /* 0x000fe40000000a00 */
[----:B------:R-:W-:-:S02]  /*eaf0*/  UISETP.GE.AND UP0, UPT, UR5, 0x1, UPT ;  /* 0x000000010500788c */ /* 0x000fc4000bf06270 */
[----:B------:R-:W-:Y:S01]  /*eb00*/  UIADD3 UR8, UR43, 0xbf, URZ ;  /* 0x000000bf2b087890 */ /* 0x000fe2000fffe03f */
[----:B------:R-:W-:Y:S01]  /*eb10*/  @UP2 ULDC UR6, c[0x0][0x44c] ;  /* 0x0001130000062ab9 */ /* 0x000fe20000000800 */
[----:B------:R-:W-:Y:S02]  /*eb20*/  @UP2 ULDC UR9, c[0x0][0x450] ;  /* 0x0001140000092ab9 */ /* 0x000fe40000000800 */
[----:B------:R-:W-:Y:S01]  /*eb30*/  UIMAD.WIDE.U32 UR6, UR8, UR6, URZ ;  /* 0x00000006080672a5 */ /* 0x000fe2000f8e003f */
[----:B------:R-:W-:-:S03]  /*eb40*/  PLOP3.LUT P1, PT, PT, PT, UP0, 0x80, 0x0 ;  /* 0x000000000000781c */ /* 0x000fc60003f2f008 */
[----:B------:R-:W-:-:S04]  /*eb50*/  @UP2 USHF.R.U32.HI UR8, URZ, UR9, UR7 ;  /* 0x000000093f082299 */ /* 0x000fc80008011607 */
[----:B------:R-:W-:-:S04]  /*eb60*/  UIADD3 UR6, UR47, UR8, URZ ;  /* 0x000000082f067290 */ /* 0x000fc8000fffe03f */
[----:B------:R-:W-:Y:S01]  /*eb70*/  UIADD3 UR4, UR6, UR4, URZ ;  /* 0x0000000406047290 */ /* 0x000fe2000fffe03f */
[----:B--2---:R0:W-:Y:S01]  /*eb80*/  STL [R1+0x4], R18 ;  /* 0x0000041201007387 */ /* 0x0041e20000100800 */
[----:B------:R-:W-:Y:S10]  /*eb90*/  @!P1 BRA `(.L_x_13756) ;  /* 0x0000000000449947 */ /* 0x000ff40003800000 */
        /* <DEDUP_REMOVED lines=10> */
.L_x_13757:
[----:B------:R-:W-:-:S11]  /*ec40*/  UISETP.NE.AND UP0, UPT, UR5, 0x1, UPT ;  /* 0x000000010500788c */ /* 0x000fd6000bf05270 */
[----:B------:R-:W-:Y:S02]  /*ec50*/  @UP0 ULDC.64 UR10, c[0x0][0x9e8] ;  /* 0x00027a00000a0ab9 */ /* 0x000fe40000000a00 */
[----:B------:R-:W-:-:S04]  /*ec60*/  UIMAD.WIDE.U32 UR6, UR8, UR10, URZ ;  /* 0x0000000a080672a5 */ /* 0x000fc8000f8e003f */
[----:B------:R-:W-:-:S12]  /*ec70*/  @UP0 USHF.R.U32.HI UR8, URZ, UR11, UR7 ;  /* 0x0000000b3f080299 */ /* 0x000fd80008011607 */
.L_x_13758:
[----:B------:R-:W-:-:S04]  /*ec80*/  UIMAD UR8, UR8, UR5, UR5 ;  /* 0x00000005080872a4 */ /* 0x000fc8000f8e0205 */
[----:B------:R-:W-:-:S04]  /*ec90*/  UISETP.LT.AND UP0, UPT, UR4, UR8, UPT ;  /* 0x000000080400728c */ /* 0x000fc8000bf01270 */
[----:B------:R-:W-:-:S12]  /*eca0*/  USEL UR4, UR4, UR8, UP0 ;  /* 0x0000000804047287 */ /* 0x000fd80008000000 */
.L_x_13756:
[----:B------:R-:W-:Y:S02]  /*ecb0*/  UISETP.NE.AND UP0, UPT, UR49, URZ, UPT ;  /* 0x0000003f3100728c */ /* 0x000fe4000bf05270 */
        /* <DEDUP_REMOVED lines=14> */
[----:B------:R-:W-:Y:S11]  /*eda0*/  @!P1 BRA `(.L_x_13759) ;  /* 0x0000000000449947 */ /* 0x000ff60003800000 */
        /* <DEDUP_REMOVED lines=10> */
.L_x_13760:
[----:B------:R-:W-:-:S11]  /*ee50*/  UISETP.NE.AND UP0, UPT, UR5, 0x1, UPT ;  /* 0x000000010500788c */ /* 0x000fd6000bf05270 */
[----:B------:R-:W-:Y:S02]  /*ee60*/  @UP0 ULDC.64 UR10, c[0x0][0x9e8] ;  /* 0x00027a00000a0ab9 */ /* 0x000fe40000000a00 */
[----:B------:R-:W-:-:S04]  /*ee70*/  UIMAD.WIDE.U32 UR6, UR4, UR10, URZ ;  /* 0x0000000a040672a5 */ /* 0x000fc8000f8e003f */
[----:B------:R-:W-:-:S12]  /*ee80*/  @UP0 USHF.R.U32.HI UR4, URZ, UR11, UR7 ;  /* 0x0000000b3f040299 */ /* 0x000fd80008011607 */
.L_x_13761:
[----:B------:R-:W-:-:S04]  /*ee90*/  UIMAD UR4, UR4, UR5, URZ ;  /* 0x00000005040472a4 */ /* 0x000fc8000f8e023f */
[----:B------:R-:W-:-:S04]  /*eea0*/  UISETP.LT.AND UP0, UPT, UR8, UR4, UPT ;  /* 0x000000040800728c */ /* 0x000fc8000bf01270 */
[----:B------:R-:W-:-:S12]  /*eeb0*/  USEL UR8, UR8, UR4, !UP0 ;  /* 0x0000000408087287 */ /* 0x000fd8000c000000 */
.L_x_13759:
        /* <DEDUP_REMOVED lines=27> */
.L_x_13763:
        /* <DEDUP_REMOVED lines=20> */
.L_x_13766:
[----:B------:R-:W-:Y:S05]  /*f1b0*/  BSYNC B6 ;  /* 0x0000000000067941 */ /* 0x000fea0003800000 */
.L_x_13765:
        /* <DEDUP_REMOVED lines=20> */
.L_x_13769:
        /* <DEDUP_REMOVED lines=15> */
.L_x_13768:
[----:B------:R-:W-:Y:S05]  /*f3f0*/  BSYNC B6 ;  /* 0x0000000000067941 */ /* 0x000fea0003800000 */
.L_x_13767:
        /* <DEDUP_REMOVED lines=15> */
.L_x_13824:
[----:B--2---:R-:W2:Y:S01]  /*f4f0*/  S2R R2, SR_TID.X ;  /* 0x0000000000027919 */ /* 0x004ea20000002100 */
[----:B------:R-:W-:Y:S01]  /*f500*/  UIADD3 UR4, UR44, -0x1, URZ ;  /* 0xffffffff2c047890 */ /* 0x000fe2000fffe03f */
[----:B-1----:R-:W-:Y:S01]  /*f510*/  ISETP.NE.AND P1, PT, R10, 0x1, PT ;  /* 0x000000010a00780c */ /* 0x002fe20003f25270 */
[----:B------:R-:W1:Y:S01]  /*f520*/  S2R R0, SR_TID.X ;  /* 0x0000000000007919 */ /* 0x000e620000002100 */
[----:B-----5:R-:W-:-:S03]  /*f530*/  SHF.R.S32.HI R6, RZ, 0x1f, R29 ;  /* 0x0000001fff067819 */ /* 0x020fc6000001141d */
[----:B------:R-:W-:Y:S01]  /*f540*/  IMAD.U32 R8, RZ, RZ, UR4 ;  /* 0x00000004ff087e24 */ /* 0x000fe2000f8e00ff */
[----:B------:R-:W-:Y:S01]  /*f550*/  LOP3.LUT R19, R19, 0xfffffff7, RZ, 0xc0, !PT ;  /* 0xfffffff713137812 */ /* 0x000fe200078ec0ff */
[----:B------:R3:W-:Y:S02]  /*f560*/  STL [R1], R6 ;  /* 0x0000000601007387 */ /* 0x0007e40000100800 */
[----:B------:R-:W-:-:S04]  /*f570*/  IMAD.SHL.U32 R8, R8, 0x80, RZ ;  /* 0x0000008008087824 */ /* 0x000fc800078e00ff */
[----:B------:R-:W4:Y:S01]  /*f580*/  @P1 LDC R3, c[0x0][0x434] ;  /* 0x00010d00ff031b82 */ /* 0x000f220000000800 */
[----:B------:R-:W-:-:S07]  /*f590*/  @P1 LOP3.LUT R19, R19, 0x8, RZ, 0xfc, !PT ;  /* 0x0000000813131812 */ /* 0x000fce00078efcff */
[----:B------:R-:W0:Y:S01]  /*f5a0*/  @P1 LDC R9, c[0x0][0x438] ;  /* 0x00010e00ff091b82 */ /* 0x000e220000000800 */
[----:B--2---:R-:W-:Y:S01]  /*f5b0*/  IMAD.SHL.U32 R2, R2, 0x10, RZ ;  /* 0x0000001002027824 */ /* 0x004fe200078e00ff */
[----:B-1----:R-:W-:-:S04]  /*f5c0*/  LOP3.LUT R0, R0, 0x7f, RZ, 0xc0, !PT ;  /* 0x0000007f00007812 */ /* 0x002fc800078ec0ff */
[----:B------:R-:W-:Y:S02]  /*f5d0*/  LOP3.LUT R2, R2, 0x70, RZ, 0xc0, !PT ;  /* 0x0000007002027812 */ /* 0x000fe400078ec0ff */
[----:B------:R-:W-:-:S04]  /*f5e0*/  SHF.R.U32.HI R0, RZ, 0x3, R0 ;  /* 0x00000003ff007819 */ /* 0x000fc80000011600 */
[----:B------:R-:W-:-:S04]  /*f5f0*/  LOP3.LUT R0, R8, R0, R2, 0xfe, !PT ;  /* 0x0000000008007212 */ /* 0x000fc800078efe02 */
[C---:B------:R-:W-:Y:S01]  /*f600*/  ISETP.GE.AND P0, PT, R0.reuse, UR36, PT ;  /* 0x0000002400007c0c */ /* 0x040fe2000bf06270 */
[----:B------:R-:W-:-:S04]  /*f610*/  IMAD.IADD R0, R0, 0x1, R18 ;  /* 0x0000000100007824 */ /* 0x000fc800078e0212 */
[----:B----4-:R-:W-:-:S04]  /*f620*/  @P1 IMAD.HI.U32 R2, R0, R3, RZ ;  /* 0x0000000300021227 */ /* 0x010fc800078e00ff */
[----:B------:R-:W-:Y:S01]  /*f630*/  IMAD.MOV.U32 R7, RZ, RZ, R0 ;  /* 0x000000ffff077224 */ /* 0x000fe200078e0000 */
[----:B0-----:R-:W-:Y:S01]  /*f640*/  @P1 SHF.R.U32.HI R7, RZ, R9, R2 ;  /* 0x00000009ff071219 */ /* 0x001fe20000011602 */
[----:B------:R-:W-:Y:S02]  /*f650*/  IMAD R3, RZ, RZ, -UR42 ;  /* 0x8000002aff037e24 */ /* 0x000fe4000f8e02ff */
[----:B------:R-:W3:Y:S02]  /*f660*/  @!P0 LDC.64 R4, c[0x0][0x428] ;  /* 0x00010a00ff048b82 */ /* 0x000ee40000000a00 */
[----:B------:R-:W-:Y:S01]  /*f670*/  IMAD R22, R22, R3, UR41 ;  /* 0x0000002916167e24 */ /* 0x000fe2000f8e0203 */
[--C-:B------:R-:W-:Y:S01]  /*f680*/  @!P0 SHF.R.S32.HI R3, RZ, 0x1f, R7.reuse ;  /* 0x0000001fff038819 */ /* 0x100fe20000011407 */
[----:B------:R-:W-:Y:S02]  /*f690*/  @!P0 IMAD.MOV.U32 R2, RZ, RZ, R7 ;  /* 0x000000ffff028224 */ /* 0x000fe400078e0007 */
[----:B---3--:R-:W-:-:S02]  /*f6a0*/  @!P0 IMAD R6, R6, R4, RZ ;  /* 0x0000000406068224 */ /* 0x008fc400078e02ff */
[----:B------:R-:W-:-:S04]  /*f6b0*/  @!P0 IMAD.WIDE.U32 R2, R29, R4, R2 ;  /* 0x000000041d028225 */ /* 0x000fc800078e0002 */
[----:B------:R-:W-:Y:S02]  /*f6c0*/  @!P0 IMAD R6, R29, R5, R6 ;  /* 0x000000051d068224 */ /* 0x000fe400078e0206 */
[----:B------:R-:W0:Y:S01]  /*f6d0*/  @!P0 LDC.64 R4, c[0x0][0x418] ;  /* 0x00010600ff048b82 */ /* 0x000e220000000a00 */
[----:B------:R-:W-:Y:S02]  /*f6e0*/  IMAD.U32 R9, RZ, RZ, UR46 ;  /* 0x0000002eff097e24 */ /* 0x000fe4000f8e00ff */
[----:B------:R-:W-:-:S03]  /*f6f0*/  @!P0 IMAD.IADD R6, R3, 0x1, R6 ;  /* 0x0000000103068824 */ /* 0x000fc600078e0206 */
[----:B------:R-:W-:Y:S01]  /*f700*/  ISETP.NE.AND P2, PT, R9, 0x3, PT ;  /* 0x000000030900780c */ /* 0x000fe20003f45270 */
[----:B------:R-:W-:Y:S01]  /*f710*/  IMAD.MOV R3, RZ, RZ, -R7 ;  /* 0x000000ffff037224 */ /* 0x000fe200078e0a07 */
[----:B------:R-:W-:Y:S01]  /*f720*/  LOP3.LUT R19, R19, 0xfffffffb, RZ, 0xc0, !PT ;  /* 0xfffffffb13137812 */ /* 0x000fe200078ec0ff */
[----:B------:R-:W-:Y:S01]  /*f730*/  IMAD.U32 R24, RZ, RZ, UR4 ;  /* 0x00000004ff187e24 */ /* 0x000fe2000f8e00ff */
[----:B------:R-:W-:Y:S02]  /*f740*/  SHF.R.S32.HI R28, RZ, 0x1f, R22 ;  /* 0x0000001fff1c7819 */ /* 0x000fe40000011416 */
[----:B0-----:R-:W-:-:S04]  /*f750*/  @!P0 LEA R4, P1, R2, R4, 0x2 ;  /* 0x0000000402048211 */ /* 0x001fc800078210ff */
[----:B------:R-:W-:Y:S01]  /*f760*/  @!P0 LEA.HI.X R5, R2, R5, R6, 0x2, P1 ;  /* 0x0000000502058211 */ /* 0x000fe200008f1406 */
[----:B------:R-:W-:Y:S02]  /*f770*/  IMAD.MOV.U32 R6, RZ, RZ, RZ ;  /* 0x000000ffff067224 */ /* 0x000fe400078e00ff */
[----:B------:R-:W-:-:S04]  /*f780*/  @P2 LOP3.LUT R19, R19, 0x4, RZ, 0xfc, !PT ;  /* 0x0000000413132812 */ /* 0x000fc800078efcff */
[----:B------:R0:W5:Y:S02]  /*f790*/  @!P0 LDG.E R6, desc[UR52][R4.64] ;  /* 0x0000003404068981 */ /* 0x000164000c1e1900 */
[----:B0-----:R-:W-:Y:S01]  /*f7a0*/  IMAD R5, R10, R3, R0 ;  /* 0x000000030a057224 */ /* 0x001fe200078e0200 */
[----:B------:R-:W-:Y:S06]  /*f7b0*/  @!P2 BRA `(.L_x_13771) ;  /* 0x000000000004a947 */ /* 0x000fec0003800000 */
[----:B------:R-:W-:Y:S01]  /*f7c0*/  BPT.TRAP 0x1 ;  /* 0x000000040000795c */ /* 0x000fe20000300000 */
.L_x_13771:
        /* <DEDUP_REMOVED lines=25> */
.L_x_13825:
[----:B------:R-:W-:Y:S05]  /*f960*/  BSYNC B0 ;  /* 0x0000000000007941 */ /* 0x000fea0003800000 */
.L_x_13772:
[----:B------:R-:W1:Y:S01]  /*f970*/  S2R R9, SR_TID.X ;  /* 0x0000000000097919 */ /* 0x000e620000002100 */
[----:B------:R-:W-:Y:S01]  /*f980*/  ULDC.64 UR4, c[0x0][0x300] ;  /* 0x0000c00000047ab9 */ /* 0x000fe20000000a00 */
[----:B------:R-:W-:Y:S01]  /*f990*/  LOP3.LUT P2, RZ, R19, 0x1, RZ, 0xc0, !PT ;  /* 0x0000000113ff7812 */ /* 0x000fe2000784c0ff */
[----:B------:R-:W-:Y:S02]  /*f9a0*/  IMAD R4, R4, UR4, RZ ;  /* 0x0000000404047c24 */ /* 0x000fe4000f8e02ff */
        /* <DEDUP_REMOVED lines=13> */
[----:B-1----:R-:W-:Y:S02]  /*fa80*/  LOP3.LUT R9, R9, 0x7f, RZ, 0xc0, !PT ;  /* 0x0000007f09097812 */ /* 0x002fe400078ec0ff */
[----:B------:R-:W-:Y:S01]  /*fa90*/  IMAD.IADD R5, R3, 0x1, R4 ;  /* 0x0000000103057824 */ /* 0x000fe200078e0204 */
[C---:B------:R-:W-:Y:S01]  /*faa0*/  LEA R4, P0, R2.reuse, UR4, 0x1 ;  /* 0x0000000402047c11 */ /* 0x040fe2000f8008ff */
[----:B------:R-:W-:Y:S01]  /*fab0*/  UMOV UR4, 0xffffffff ;  /* 0xffffffff00047882 */ /* 0x000fe20000000000 */
[----:B------:R-:W-:Y:S02]  /*fac0*/  SHF.R.U32.HI R10, RZ, 0x3, R9 ;  /* 0x00000003ff0a7819 */ /* 0x000fe40000011609 */
[----:B------:R-:W0:Y:S01]  /*fad0*/  S2R R9, SR_TID.X ;  /* 0x0000000000097919 */ /* 0x000e220000002100 */
[----:B------:R-:W-:-:S02]  /*fae0*/  LEA.HI.X R5, R2, UR5, R5, 0x1, P0 ;  /* 0x0000000502057c11 */ /* 0x000fc400080f0c05 */
        /* <DEDUP_REMOVED lines=16> */
[----:B-1----:R-:W-:Y:S01]  /*fbf0*/  @P0 IMAD.X R2, RZ, RZ, R2, P1 ;  /* 0x000000ffff020224 */ /* 0x002fe200008e0602 */
[----:B------:R-:W-:-:S04]  /*fc00*/  ISETP.GE.AND P1, PT, R7, 0x11, PT ;  /* 0x000000110700780c */ /* 0x000fc80003f26270 */
[----:B------:R-:W-:-:S04]  /*fc10*/  @P0 LOP3.LUT R3, R3, R2, RZ, 0x3c, !PT ;  /* 0x0000000203030212 */ /* 0x000fc800078e3cff */
[----:B------:R-:W-:-:S04]  /*fc20*/  @P0 LOP3.LUT R2, R3, R2, RZ, 0x3c, !PT ;  /* 0x0000000203020212 */ /* 0x000fc800078e3cff */
[----:B------:R-:W-:-:S05]  /*fc30*/  @P0 LOP3.LUT R3, R3, R2, RZ, 0x3c, !PT ;  /* 0x0000000203030212 */ /* 0x000fca00078e3cff */
        /* <DEDUP_REMOVED lines=60> */
[----:B--2---:R0:W-:Y:S02]  /*10000*/  @P1 LDGSTS.E.BYPASS.LTC128B.128 [R8+0x11400], desc[UR52][R2.64], !P2 ;  /* 0x1140000002081fae */ /* 0x0041e4000d101d74 */
.L_x_13843:
[----:B------:R-:W-:-:S13]  /*10010*/  ISETP.GE.AND P0, PT, R7, 0x71, PT ;  /* 0x000000710700780c */ /* 0x000fda0003f06270 */
[----:B0-----:R-:W-:-:S05]  /*10020*/  @P0 LEA R2, P1, R9, R14, 0x1 ;  /* 0x0000000e09020211 */ /* 0x001fca00078208ff */
[----:B------:R-:W-:Y:S02]  /*10030*/  @P0 IMAD.X R3, RZ, RZ, R5, P1 ;  /* 0x000000ffff030224 */ /* 0x000fe400008e0605 */
[----:B------:R-:W-:-:S05]  /*10040*/  @P0 IMAD R5, R6, 0x2, R16 ;  /* 0x0000000206050824 */ /* 0x000fca00078e0210 */
[----:B------:R-:W-:Y:S01]  /*10050*/  @!PT LDS RZ, [RZ] ;  /* 0x00000000fffff984 */ /* 0x000fe20000000800 */
[----:B------:R-:W-:Y:S01]  /*10060*/  @!PT LDS RZ, [RZ] ;  /* 0x00000000fffff984 */ /* 0x000fe20000000800 */
[----:B------:R-:W-:Y:S01]  /*10070*/  @!PT LDS RZ, [RZ] ;  /* 0x00000000fffff984 */ /* 0x000fe20000000800 */
[----:B------:R0:W-:Y:S01]  /*10080*/  @P0 LDGSTS.E.BYPASS.LTC128B.128 [R5+0x11c00], desc[UR52][R2.64], !P2 ;  /* 0x11c0000002050fae */ /* 0x0001e2000d101d74 */
[----:B------:R-:W-:Y:S01]  /*10090*/  PLOP3.LUT P0, PT, PT, PT, PT, 0x80, 0x0 ;  /* 0x000000000000781c */ /* 0x000fe20003f0f070 */
[----:B------:R-:W-:-:S12]  /*100a0*/  NOP ;  /* 0x0000000000007918 */ /* 0x000fd80000000000 */
.L_x_13775:
        /* <DEDUP_REMOVED lines=11> */
.L_x_13776:
[----:B------:R0:W-:Y:S02]  /*10160*/  SYNCS.ARRIVE.TRANS64.A1T0 RZ, [R0+URZ+0x16830], RZ ;  /* 0x016830ff00ff79a7 */ /* 0x0001e4000810003f */
[----:B------:R-:W-:Y:S05]  /*10170*/  WARPSYNC.ALL ;  /* 0x0000000000007948 */ /* 0x000fea0003800000 */
[----:B------:R-:W-:Y:S01]  /*10180*/  BSSY B6, `(.L_x_13777) ;  /* 0x0000015000067945 */ /* 0x000fe20003800000 */
[----:B0-----:R-:W-:Y:S01]  /*10190*/  VIADD R0, R16, 0x8400 ;  /* 0x0000840010007836 */ /* 0x001fe20000000000 */
[----:B------:R-:W-:Y:S04]  /*101a0*/  BAR.SYNC.DEFER_BLOCKING 0x8, 0x200 ;  /* 0x0208000000007b1d */ /* 0x000fe80000010000 */
        /* <DEDUP_REMOVED lines=18> */
.L_x_13778:
[----:B------:R-:W-:Y:S05]  /*102d0*/  BSYNC B6 ;  /* 0x0000000000067941 */ /* 0x000fea0003800000 */
.L_x_13777:
[----:B------:R0:W5:Y:S01]  /*102e0*/  LDL R9, [R1+0x8] ;  /* 0x0000080001097983 */ /* 0x0001620000100800 */
[----:B------:R-:W-:Y:S01]  /*102f0*/  UISETP.NE.AND UP0, UPT, UR49, URZ, UPT ;  /* 0x0000003f3100728c */ /* 0x000fe2000bf05270 */
[----:B------:R-:W-:Y:S01]  /*10300*/  R2UR UR7, R28 ;  /* 0x000000001c0772ca */ /* 0x000fe200000e0000 */
[----:B------:R-:W-:Y:S01]  /*10310*/  ULDC.64 UR8, c[0x0][0x2d8] ;  /* 0x0000b60000087ab9 */ /* 0x000fe20000000a00 */
[----:B------:R-:W1:Y:S01]  /*10320*/  S2R R20, SR_TID.X ;  /* 0x0000000000147919 */ /* 0x000e620000002100 */
[C---:B------:R-:W-:Y:S02]  /*10330*/  R2UR UR10, R22.reuse ;  /* 0x00000000160a72ca */ /* 0x040fe400000e0000 */
[----:B------:R-:W-:Y:S01]  /*10340*/  R2UR UR4, R22 ;  /* 0x00000000160472ca */ /* 0x000fe200000e0000 */
[----:B------:R-:W2:Y:S01]  /*10350*/  S2R R2, SR_TID.X ;  /* 0x0000000000027919 */ /* 0x000ea20000002100 */
[----:B------:R-:W-:Y:S01]  /*10360*/  PLOP3.LUT P0, PT, PT, PT, UP0, 0x80, 0x0 ;  /* 0x000000000000781c */ /* 0x000fe20003f0f008 */
[----:B------:R-:W-:Y:S01]  /*10370*/  USHF.R.S32.HI UR6, URZ, 0x1f, UR42 ;  /* 0x0000001f3f067899 */ /* 0x000fe2000801142a */
[----:B------:R-:W-:Y:S01]  /*10380*/  LOP3.LUT P5, RZ, R19, 0x10, RZ, 0xc0, !PT ;  /* 0x0000001013ff7812 */ /* 0x000fe200078ac0ff */
[----:B------:R-:W-:Y:S01]  /*10390*/  @UP0 ULDC UR5, c[0x0][0x44c] ;  /* 0x0001130000050ab9 */ /* 0x000fe20000000800 */
[----:B------:R-:W-:Y:S01]  /*103a0*/  ULDC UR12, c[0x0][0x448] ;  /* 0x00011200000c7ab9 */ /* 0x000fe20000000800 */
[----:B------:R-:W-:Y:S01]  /*103b0*/  @UP0 ULDC UR13, c[0x0][0x44c] ;  /* 0x00011300000d0ab9 */ /* 0x000fe20000000800 */
[----:B------:R-:W-:Y:S01]  /*103c0*/  UIMAD UR7, UR7, UR8, URZ ;  /* 0x00000008070772a4 */ /* 0x000fe2000f8e023f */
[----:B-1----:R-:W-:Y:S01]  /*103d0*/  IMAD.SHL.U32 R20, R20, 0x10, RZ ;  /* 0x0000001014147824 */ /* 0x002fe200078e00ff */
[----:B--2---:R-:W-:-:S04]  /*103e0*/  LOP3.LUT R2, R2, 0x7f, RZ, 0xc0, !PT ;  /* 0x0000007f02027812 */ /* 0x004fc800078ec0ff */
[----:B------:R-:W-:Y:S02]  /*103f0*/  LOP3.LUT R20, R20, 0x70, RZ, 0xc0, !PT ;  /* 0x0000007014147812 */ /* 0x000fe400078ec0ff */
[----:B------:R-:W-:-:S04]  /*10400*/  SHF.R.U32.HI R2, RZ, 0x3, R2 ;  /* 0x00000003ff027819 */ /* 0x000fc80000011602 */
[----:B------:R-:W-:-:S05]  /*10410*/  LOP3.LUT R2, R2, R20, RZ, 0xfc, !PT ;  /* 0x0000001402027212 */ /* 0x000fca00078efcff */
[----:B------:R-:W-:-:S04]  /*10420*/  VIADD R6, R2, UR43 ;  /* 0x0000002b02067c36 */ /* 0x000fc80008000000 */
[----:B------:R-:W-:Y:S01]  /*10430*/  @P0 IMAD.HI.U32 R0, R6, UR5, RZ ;  /* 0x0000000506000c27 */ /* 0x000fe2000f8e00ff */
[----:B------:R-:W-:Y:S01]  /*10440*/  PLOP3.LUT P0, PT, PT, PT, UP0, 0x80, 0x0 ;  /* 0x000000000000781c */ /* 0x000fe20003f0f008 */
[----:B------:R-:W-:Y:S02]  /*10450*/  UIMAD UR7, UR10, UR9, UR7 ;  /* 0x000000090a0772a4 */ /* 0x000fe4000f8e0207 */
[----:B------:R-:W-:Y:S01]  /*10460*/  UIMAD.WIDE.U32 UR4, UR4, UR8, URZ ;  /* 0x00000008040472a5 */ /* 0x000fe2000f8e003f */
[----:B------:R-:W-:Y:S01]  /*10470*/  IMAD.MOV.U32 R2, RZ, RZ, R6 ;  /* 0x000000ffff027224 */ /* 0x000fe200078e0006 */
[----:B------:R-:W-:Y:S01]  /*10480*/  ULDC.64 UR10, c[0x0][0x280] ;  /* 0x0000a000000a7ab9 */ /* 0x000fe20000000a00 */
[----:B------:R-:W-:Y:S01]  /*10490*/  ULDC.64 UR8, c[0x0][0x2e0] ;  /* 0x0000b80000087ab9 */ /* 0x000fe20000000a00 */
[----:B------:R-:W-:-:S03]  /*104a0*/  UIADD3 UR5, UR5, UR7, URZ ;  /* 0x0000000705057290 */ /* 0x000fc6000fffe03f */
[----:B------:R-:W-:Y:S01]  /*104b0*/  @UP0 ULDC UR7, c[0x0][0x450] ;  /* 0x0001140000070ab9 */ /* 0x000fe20000000800 */
[----:B------:R-:W-:Y:S02]  /*104c0*/  UIMAD UR6, UR6, UR8, URZ ;  /* 0x00000008060672a4 */ /* 0x000fe4000f8e023f */
[----:B------:R-:W-:Y:S01]  /*104d0*/  @P0 SHF.R.U32.HI R2, RZ, UR7, R0 ;  /* 0x00000007ff020c19 */ /* 0x000fe20008011600 */
[----:B------:R-:W-:Y:S02]  /*104e0*/  UIMAD.WIDE.U32 UR4, UR42, UR8, UR4 ;  /* 0x000000082a0472a5 */ /* 0x000fe4000f8e0004 */
[----:B------:R-:W-:Y:S01]  /*104f0*/  UIMAD UR6, UR42, UR9, UR6 ;  /* 0x000000092a0672a4 */ /* 0x000fe2000f8e0206 */
[----:B------:R-:W-:Y:S02]  /*10500*/  SHF.R.S32.HI R0, RZ, 0x1f, R2 ;  /* 0x0000001fff007819 */ /* 0x000fe40000011402 */
[----:B------:R-:W-:Y:S01]  /*10510*/  ULDC.64 UR8, c[0x0][0x2d0] ;  /* 0x0000b40000087ab9 */ /* 0x000fe20000000a00 */
[----:B------:R-:W-:Y:S01]  /*10520*/  UIADD3 UR5, UR5, UR6, URZ ;  /* 0x0000000605057290 */ /* 0x000fe2000fffe03f */
[----:B------:R-:W-:-:S02]  /*10530*/  IMAD.U32 R5, RZ, RZ, UR8 ;  /* 0x00000008ff057e24 */ /* 0x000fc4000f8e00ff */
[----:B------:R-:W-:Y:S01]  /*10540*/  IMAD R3, R0, UR8, RZ ;  /* 0x0000000800037c24 */ /* 0x000fe2000f8e02ff */
[----:B------:R-:W-:Y:S01]  /*10550*/  ULDC.64 UR6, c[0x0][0x2c8] ;  /* 0x0000b20000067ab9 */ /* 0x000fe20000000a00 */
[----:B------:R-:W-:Y:S02]  /*10560*/  IMAD.MOV R0, RZ, RZ, -R2 ;  /* 0x000000ffff007224 */ /* 0x000fe400078e0a02 */
[C---:B------:R-:W-:Y:S02]  /*10570*/  IMAD R4, R2.reuse, UR9, R3 ;  /* 0x0000000902047c24 */ /* 0x040fe4000f8e0203 */
        /* <DEDUP_REMOVED lines=16> */
[----:B------:R-:W1:Y:S09]  /*10680*/  S2R R21, SR_TID.X ;  /* 0x0000000000157919 */ /* 0x000e720000002100 */
        /* <DEDUP_REMOVED lines=12> */
[----:B------:R-:W-:-:S03]  /*10750*/  UMOV UR4, 0xffffffff ;  /* 0xffffffff00047882 */ /* 0x000fc60000000000 */
[----:B------:R-:W-:Y:S01]  /*10760*/  IMAD.IADD R7, R3, 0x1, R5 ;  /* 0x0000000103077824 */ /* 0x000fe200078e0205 */
[C---:B------:R-:W-:Y:S01]  /*10770*/  LEA R5, P0, R2.reuse, UR10, 0x1 ;  /* 0x0000000a02057c11 */ /* 0x040fe2000f8008ff */
[C---:B-1----:R-:W-:Y:S01]  /*10780*/  IMAD.SHL.U32 R10, R21.reuse, 0x8, RZ ;  /* 0x00000008150a7824 */ /* 0x042fe200078e00ff */
[----:B------:R-:W-:Y:S02]  /*10790*/  LOP3.LUT R20, R21, 0x7f, RZ, 0xc0, !PT ;  /* 0x0000007f15147812 */ /* 0x000fe400078ec0ff */
[----:B------:R-:W-:Y:S02]  /*107a0*/  LEA.HI.X R7, R2, UR11, R7, 0x1, P0 ;  /* 0x0000000b02077c11 */ /* 0x000fe400080f0c07 */
[----:B------:R-:W-:Y:S02]  /*107b0*/  LOP3.LUT R10, R10, 0x38, RZ, 0xc0, !PT ;  /* 0x000000380a0a7812 */ /* 0x000fe400078ec0ff */
[----:B------:R-:W-:Y:S01]  /*107c0*/  SHF.R.U32.HI R20, RZ, 0x3, R20 ;  /* 0x00000003ff147819 */ /* 0x000fe20000011614 */
[----:B0-----:R-:W-:Y:S06]  /*107d0*/  BRA.DIV UR4, `(.L_x_13779) ;  /* 0x0000003604187947 */ /* 0x001fec000b800000 */
[----:B------:R-:W0:Y:S01]  /*107e0*/  SHFL.IDX PT, R3, R0, RZ, 0x181f ;  /* 0x00181fff00037589 */ /* 0x000e2200000e0000 */
[----:B------:R-:W-:-:S03]  /*107f0*/  VIADD R6, R20, UR43 ;  /* 0x0000002b14067c36 */ /* 0x000fc60008000000 */
[----:B------:R-:W1:Y:S01]  /*10800*/  SHFL.IDX PT, R2, R4, RZ, 0x181f ;  /* 0x00181fff04027589 */ /* 0x000e6200000e0000 */
[C---:B------:R-:W-:Y:S01]  /*10810*/  VIADD R8, R6.reuse, 0x80 ;  /* 0x0000008006087836 */ /* 0x040fe20000000000 */
[----:B------:R-:W-:Y:S02]  /*10820*/  ISETP.GE.AND P1, PT, R6, UR38, PT ;  /* 0x0000002606007c0c */ /* 0x000fe4000bf26270 */
[----:B------:R-:W-:Y:S11]  /*10830*/  SHFL.IDX PT, R14, R5, RZ, 0x181f ;  /* 0x00181fff050e7589 */ /* 0x000ff600000e0000 */
        /* <DEDUP_REMOVED lines=8> */
[----:B------:R-:W-:Y:S02]  /*108c0*/  ISETP.GE.AND P1, PT, R2, UR38, PT ;  /* 0x0000002602007c0c */ /* 0x000fe4000bf26270 */
        /* <DEDUP_REMOVED lines=49> */
[----:B------:R-:W-:Y:S01]  /*10be0*/  ISETP.GE.AND P1, PT, R2, UR38, PT ;  /* 0x0000002602007c0c */ /* 0x000fe2000bf26270 */
        /* <DEDUP_REMOVED lines=8> */
[----:B------:R0:W-:Y:S02]  /*10c70*/  @!P1 LDGSTS.E.BYPASS.LTC128B.128 [R9+0xb400], desc[UR52][R2.64], !P5 ;  /* 0x0b40000002099fae */ /* 0x0001e4000e901d74 */
[----:B0-----:R-:W-:-:S05]  /*10c80*/  VIADD R2, R6, 0x70 ;  /* 0x0000007006027836 */ /* 0x001fca0000000000 */
[----:B------:R-:W-:-:S13]  /*10c90*/  ISETP.GE.AND P1, PT, R2, UR38, PT ;  /* 0x0000002602007c0c */ /* 0x000fda000bf26270 */
[----:B------:R-:W-:Y:S02]  /*10ca0*/  @!P1 LEA R2, P0, R10, R0, 0x1 ;  /* 0x000000000a029211 */ /* 0x000fe400078008ff */
[----:B------:R-:W0:Y:S03]  /*10cb0*/  SHFL.IDX PT, R0, R7, RZ, 0x181f ;  /* 0x00181fff07007589 */ /* 0x000e2600000e0000 */
[----:B--2---:R-:W-:-:S05]  /*10cc0*/  @!P1 IMAD.X R3, RZ, RZ, R4, P0 ;  /* 0x000000ffff039224 */ /* 0x004fca00000e0604 */
[----:B------:R1:W-:Y:S01]  /*10cd0*/  @!P1 LDGSTS.E.BYPASS.LTC128B.128 [R9+0xbc00], desc[UR52][R2.64], !P5 ;  /* 0x0bc0000002099fae */ /* 0x0003e2000e901d74 */
[----:B------:R-:W-:-:S13]  /*10ce0*/  ISETP.GE.AND P1, PT, R8, UR38, PT ;  /* 0x0000002608007c0c */ /* 0x000fda000bf26270 */
[----:B-1----:R-:W-:Y:S02]  /*10cf0*/  @!P1 LEA R2, P0, R10, R14, 0x1 ;  /* 0x0000000e0a029211 */ /* 0x002fe400078008ff */
[----:B------:R-:W-:Y:S03]  /*10d00*/  SHFL.IDX PT, R14, R5, 0x3, 0x181f ;  /* 0x00781f00050e7f89 */ /* 0x000fe600000e0000 */
[----:B0-----:R-:W-:Y:S02]  /*10d10*/  @!P1 IMAD.X R3, RZ, RZ, R0, P0 ;  /* 0x000000ffff039224 */ /* 0x001fe400000e0600 */
[----:B------:R-:W-:Y:S04]  /*10d20*/  SHFL.IDX PT, R0, R7, 0x1, 0x181f ;  /* 0x00381f0007007f89 */ /* 0x000fe800000e0000 */
[----:B------:R0:W-:Y:S04]  /*10d30*/  @!P1 LDGSTS.E.BYPASS.LTC128B.128 [R9+0xc400], desc[UR52][R2.64], !P5 ;  /* 0x0c40000002099fae */ /* 0x0001e8000e901d74 */
[----:B0-----:R-:W0:Y:S01]  /*10d40*/  SHFL.IDX PT, R2, R5, 0x1, 0x181f ;  /* 0x00381f0005027f89 */ /* 0x001e2200000e0000 */
[----:B------:R-:W-:-:S05]  /*10d50*/  VIADD R3, R6, 0x90 ;  /* 0x0000009006037836 */ /* 0x000fca0000000000 */
[----:B------:R-:W-:-:S13]  /*10d60*/  ISETP.GE.AND P1, PT, R3, UR38, PT ;  /* 0x0000002603007c0c */ /* 0x000fda000bf26270 */
[----:B0-----:R-:W-:-:S05]  /*10d70*/  @!P1 LEA R2, P0, R10, R2, 0x1 ;  /* 0x000000020a029211 */ /* 0x001fca00078008ff */
[----:B------:R-:W-:Y:S02]  /*10d80*/  @!P1 IMAD.X R3, RZ, RZ, R0, P0 ;  /* 0x000000ffff039224 */ /* 0x000fe400000e0600 */
[----:B------:R-:W-:Y:S04]  /*10d90*/  SHFL.IDX PT, R0, R7, 0x2, 0x181f ;  /* 0x00581f0007007f89 */ /* 0x000fe800000e0000 */
[----:B------:R0:W-:Y:S04]  /*10da0*/  @!P1 LDGSTS.E.BYPASS.LTC128B.128 [R9+0xcc00], desc[UR52][R2.64], !P5 ;  /* 0x0cc0000002099fae */ /* 0x0001e8000e901d74 */
[----:B------:R-:W-:Y:S04]  /*10db0*/  SHFL.IDX PT, R7, R7, 0x3, 0x181f ;  /* 0x00781f0007077f89 */ /* 0x000fe800000e0000 */
[----:B0-----:R-:W0:Y:S01]  /*10dc0*/  SHFL.IDX PT, R2, R5, 0x2, 0x181f ;  /* 0x00581f0005027f89 */ /* 0x001e2200000e0000 */
[----:B------:R-:W-:-:S05]  /*10dd0*/  VIADD R3, R6, 0xa0 ;  /* 0x000000a006037836 */ /* 0x000fca0000000000 */
[----:B------:R-:W-:-:S13]  /*10de0*/  ISETP.GE.AND P1, PT, R3, UR38, PT ;  /* 0x0000002603007c0c */ /* 0x000fda000bf26270 */
[----:B0-----:R-:W-:-:S05]  /*10df0*/  @!P1 LEA R2, P0, R10, R2, 0x1 ;  /* 0x000000020a029211 */ /* 0x001fca00078008ff */
[----:B------:R-:W-:-:S05]  /*10e00*/  @!P1 IMAD.X R3, RZ, RZ, R0, P0 ;  /* 0x000000ffff039224 */ /* 0x000fca00000e0600 */
[----:B------:R0:W-:Y:S03]  /*10e10*/  @!P1 LDGSTS.E.BYPASS.LTC128B.128 [R9+0xd400], desc[UR52][R2.64], !P5 ;  /* 0x0d40000002099fae */ /* 0x0001e6000e901d74 */
.L_x_13868:
[----:B------:R-:W-:-:S05]  /*10e20*/  VIADD R6, R6, 0xb0 ;  /* 0x000000b006067836 */ /* 0x000fca0000000000 */
[----:B------:R-:W-:-:S13]  /*10e30*/  ISETP.GE.AND P0, PT, R6, UR38, PT ;  /* 0x0000002606007c0c */ /* 0x000fda000bf06270 */
[----:B0-----:R-:W-:-:S05]  /*10e40*/  @!P0 LEA R2, P1, R10, R14, 0x1 ;  /* 0x0000000e0a028211 */ /* 0x001fca00078208ff */
[----:B------:R-:W-:-:S05]  /*10e50*/  @!P0 IMAD.X R3, RZ, RZ, R7, P1 ;  /* 0x000000ffff038224 */ /* 0x000fca00008e0607 */
[----:B------:R-:W-:Y:S01]  /*10e60*/  @!PT LDS RZ, [RZ] ;  /* 0x00000000fffff984 */ /* 0x000fe20000000800 */
[----:B------:R-:W-:Y:S01]  /*10e70*/  @!PT LDS RZ, [RZ] ;  /* 0x00000000fffff984 */ /* 0x000fe20000000800 */
[----:B------:R-:W-:Y:S01]  /*10e80*/  @!PT LDS RZ, [RZ] ;  /* 0x00000000fffff984 */ /* 0x000fe20000000800 */
[----:B------:R0:W-:Y:S01]  /*10e90*/  @!P0 LDGSTS.E.BYPASS.LTC128B.128 [R9+0xdc00], desc[UR52][R2.64], !P5 ;  /* 0x0dc0000002098fae */ /* 0x0001e2000e901d74 */
[----:B------:R-:W-:Y:S01]  /*10ea0*/  PLOP3.LUT P0, PT, PT, PT, PT, 0x80, 0x0 ;  /* 0x000000000000781c */ /* 0x000fe20003f0f070 */
[----:B------:R-:W-:-:S12]  /*10eb0*/  NOP ;  /* 0x0000000000007918 */ /* 0x000fd80000000000 */
.L_x_13780:
        /* <DEDUP_REMOVED lines=18> */
.L_x_13869:
[----:B------:R-:W-:Y:S05]  /*10fe0*/  BSYNC B0 ;  /* 0x0000000000007941 */ /* 0x000fea0003800000 */
.L_x_13781:
[----:B------:R-:W-:-:S04]  /*10ff0*/  UIADD3 UR4, UR44, -0x2, URZ ;  /* 0xfffffffe2c047890 */ /* 0x000fc8000fffe03f */
[----:B------:R-:W-:-:S06]  /*11000*/  UISETP.GE.AND UP0, UPT, UR4, UR45, UPT ;  /* 0x0000002d0400728c */ /* 0x000fcc000bf06270 */
[----:B------:R-:W-:-:S13]  /*11010*/  PLOP3.LUT P0, PT, PT, PT, UP0, 0x80, 0x0 ;  /* 0x000000000000781c */ /* 0x000fda0003f0f008 */
[----:B------:R-:W-:Y:S05]  /*11020*/  @!P0 BRA `(.L_x_13783) ;  /* 0x00000010000c8947 */ /* 0x000fea0003800000 */
[----:B------:R-:W-:Y:S01]  /*11030*/  BSSY B0, `(.L_x_13783) ;  /* 0x0000102000007945 */ /* 0x000fe20003800000 */
[----:B------:R-:W-:Y:S02]  /*11040*/  IMAD.MOV.U32 R20, RZ, RZ, R26 ;  /* 0x000000ffff147224 */ /* 0x000fe400078e001a */
[----:B------:R-:W-:Y:S02]  /*11050*/  IMAD.MOV.U32 R6, RZ, RZ, R23 ;  /* 0x000000ffff067224 */ /* 0x000fe400078e0017 */
[----:B------:R-:W-:Y:S02]  /*11060*/  IMAD.MOV.U32 R27, RZ, RZ, R24 ;  /* 0x000000ffff1b7224 */ /* 0x000fe400078e0018 */
[----:B------:R-:W-:-:S07]  /*11070*/  IMAD.U32 R7, RZ, RZ, UR4 ;  /* 0x00000004ff077e24 */ /* 0x000fce000f8e00ff */
.L_x_13796:
[----:B------:R-:W2:Y:S01]  /*11080*/  LDL R8, [R1+0x4] ;  /* 0x0000040001087983 */ /* 0x000ea20000100800 */
[----:B0-----:R-:W0:Y:S03]  /*11090*/  LDC R3, c[0x0][0x430] ;  /* 0x00010c00ff037b82 */ /* 0x001e260000000800 */
[----:B------:R-:W3:Y:S01]  /*110a0*/  LDL R4, [R1] ;  /* 0x0000000001047983 */ /* 0x000ee20000100800 */
[----:B------:R-:W1:Y:S01]  /*110b0*/  S2R R2, SR_TID.X ;  /* 0x0000000000027919 */ /* 0x000e620000002100 */
[----:B0-----:R-:W-:Y:S02]  /*110c0*/  ISETP.NE.AND P0, PT, R3, 0x1, PT ;  /* 0x000000010300780c */ /* 0x001fe40003f05270 */
[C---:B-1----:R-:W-:Y:S01]  /*110d0*/  LOP3.LUT R0, R2.reuse, 0x7f, RZ, 0xc0, !PT ;  /* 0x0000007f02007812 */ /* 0x042fe200078ec0ff */
[----:B------:R-:W-:-:S10]  /*110e0*/  IMAD.SHL.U32 R5, R2, 0x10, RZ ;  /* 0x0000001002057824 */ /* 0x000fd400078e00ff */
[----:B------:R-:W0:Y:S01]  /*110f0*/  @P0 LDC R2, c[0x0][0x434] ;  /* 0x00010d00ff020b82 */ /* 0x000e220000000800 */
[----:B------:R-:W-:-:S07]  /*11100*/  SHF.R.U32.HI R3, RZ, 0x3, R0 ;  /* 0x00000003ff037819 */ /* 0x000fce0000011600 */
[----:B------:R-:W1:Y:S01]  /*11110*/  @P0 LDC R0, c[0x0][0x438] ;  /* 0x00010e00ff000b82 */ /* 0x000e620000000800 */
[----:B------:R-:W-:Y:S01]  /*11120*/  IMAD R3, R7, 0x80, R3 ;  /* 0x0000008007037824 */ /* 0x000fe200078e0203 */
[----:B------:R-:W-:Y:S01]  /*11130*/  LOP3.LUT R5, R5, 0x70, RZ, 0xc0, !PT ;  /* 0x0000007005057812 */ /* 0x000fe200078ec0ff */
[----:B------:R-:W-:Y:S05]  /*11140*/  YIELD ;  /* 0x0000000000007946 */ /* 0x000fea0003800000 */
[----:B------:R-:W-:Y:S01]  /*11150*/  ULDC UR4, c[0x0][0x430] ;  /* 0x00010c0000047ab9 */ /* 0x000fe20000000800 */
[----:B--2---:R-:W-:-:S05]  /*11160*/  IADD3 R3, R5, R3, R8 ;  /* 0x0000000305037210 */ /* 0x004fca0007ffe008 */
[----:B0-----:R-:W-:-:S04]  /*11170*/  @P0 IMAD.HI.U32 R5, R3, R2, RZ ;  /* 0x0000000203050227 */ /* 0x001fc800078e00ff */
[----:B------:R-:W-:Y:S01]  /*11180*/  IMAD.MOV.U32 R2, RZ, RZ, R3 ;  /* 0x000000ffff027224 */ /* 0x000fe200078e0003 */
[----:B-1----:R-:W-:-:S05]  /*11190*/  @P0 SHF.R.U32.HI R2, RZ, R0, R5 ;  /* 0x00000000ff020219 */ /* 0x002fca0000011605 */
[----:B------:R-:W-:-:S04]  /*111a0*/  IMAD.MOV R0, RZ, RZ, -R2 ;  /* 0x000000ffff007224 */ /* 0x000fc800078e0a02 */
        /* <DEDUP_REMOVED lines=22> */
.L_x_13784:
[----:B------:R-:W-:Y:S01]  /*11310*/  IMAD R5, R23, 0x8, R16 ;  /* 0x0000000817057824 */ /* 0x000fe200078e0210 */
[----:B------:R-:W-:Y:S01]  /*11320*/  SHF.L.U32 R2, R26, 0x1f, RZ ;  /* 0x0000001f1a027819 */ /* 0x000fe200000006ff */
[----:B------:R-:W-:Y:S03]  /*11330*/  BSSY B1, `(.L_x_13785) ;  /* 0x0000003000017945 */ /* 0x000fe60003800000 */
[----:B------:R-:W0:Y:S02]  /*11340*/  SYNCS.PHASECHK.TRANS64.TRYWAIT P0, [R5+URZ+0x16840], R2 ;  /* 0x01684002050075a7 */ /* 0x000e24000800017f */
[----:B0-----:R-:W-:Y:S05]  /*11350*/  @!P0 BRA `(.L_x_13786) ;  /* 0x0000003800148947 */ /* 0x001fea0003800000 */
.L_x_13870:
[----:B------:R-:W-:Y:S05]  /*11360*/  BSYNC B1 ;  /* 0x0000000000017941 */ /* 0x000fea0003800000 */
.L_x_13785:
[----:B------:R-:W1:Y:S01]  /*11370*/  S2R R12, SR_TID.X ;  /* 0x00000000000c7919 */ /* 0x000e620000002100 */
[----:B------:R-:W-:Y:S01]  /*11380*/  SHF.R.S32.HI R21, RZ, 0x1f, R0 ;  /* 0x0000001fff157819 */ /* 0x000fe20000011400 */
[----:B------:R-:W-:Y:S01]  /*11390*/  ULDC.64 UR4, c[0x0][0x300] ;  /* 0x0000c00000047ab9 */ /* 0x000fe20000000a00 */
[----:B------:R-:W-:Y:S01]  /*113a0*/  LOP3.LUT P1, RZ, R19, 0x1, RZ, 0xc0, !PT ;  /* 0x0000000113ff7812 */ /* 0x000fe2000782c0ff */
[----:B0-----:R-:W-:-:S04]  /*113b0*/  IMAD.WIDE.U32 R2, R0, UR4, RZ ;  /* 0x0000000400027c25 */ /* 0x001fc8000f8e00ff */
        /* <DEDUP_REMOVED lines=18> */
[C---:B------:R-:W-:Y:S01]  /*114e0*/  LEA R8, P0, R2.reuse, UR4, 0x1 ;  /* 0x0000000402087c11 */ /* 0x040fe2000f8008ff */
[----:B------:R-:W-:Y:S01]  /*114f0*/  UMOV UR4, 0xffffffff ;  /* 0xffffffff00047882 */ /* 0x000fe20000000000 */
[----:B------:R-:W-:Y:S02]  /*11500*/  LOP3.LUT R9, R9, 0x200, R11, 0xf8, !PT ;  /* 0x0000020009097812 */ /* 0x000fe400078ef80b */
[----:B------:R-:W-:-:S03]  /*11510*/  LEA.HI.X R10, R2, UR5, R7, 0x1, P0 ;  /* 0x00000005020a7c11 */ /* 0x000fc600080f0c07 */
[----:B------:R-:W-:Y:S01]  /*11520*/  IMAD R9, R23, 0x2000, R9 ;  /* 0x0000200017097824 */ /* 0x000fe200078e0209 */
[----:B------:R-:W-:Y:S06]  /*11530*/  BRA.DIV UR4, `(.L_x_13787) ;  /* 0x0000003604b07947 */ /* 0x000fec000b800000 */
[----:B------:R-:W0:Y:S01]  /*11540*/  S2R R3, SR_TID.X ;  /* 0x0000000000037919 */ /* 0x000e220000002100 */
[----:B------:R-:W-:Y:S01]  /*11550*/  IMAD R9, R9, 0x2, R16 ;  /* 0x0000000209097824 */ /* 0x000fe200078e0210 */
        /* <DEDUP_REMOVED lines=41> */
.L_x_13888:
        /* <DEDUP_REMOVED lines=8> */
.L_x_13788:
        /* <DEDUP_REMOVED lines=11> */
.L_x_13789:
[----:B------:R1:W-:Y:S01]  /*11920*/  SYNCS.ARRIVE.TRANS64.A1T0 RZ, [R5+URZ+0x16830], RZ ;  /* 0x016830ff05ff79a7 */ /* 0x0003e2000810003f */
[----:B------:R-:W-:Y:S05]  /*11930*/  @!P2 BRA `(.L_x_13790) ;  /* 0x000000000004a947 */ /* 0x000fea0003800000 */
[----:B------:R-:W-:Y:S01]  /*11940*/  BPT.TRAP 0x1 ;  /* 0x000000040000795c */ /* 0x000fe20000300000 */
.L_x_13790:
[----:B------:R-:W-:Y:S01]  /*11950*/  SHF.L.U32 R2, R20, 0x1f, RZ ;  /* 0x0000001f14027819 */ /* 0x000fe200000006ff */
[----:B-1----:R-:W-:Y:S01]  /*11960*/  IMAD R5, R6, 0x8, R16 ;  /* 0x0000000806057824 */ /* 0x002fe200078e0210 */
[----:B------:R-:W-:Y:S03]  /*11970*/  BSSY B1, `(.L_x_13791) ;  /* 0x0000003000017945 */ /* 0x000fe60003800000 */
[----:B------:R-:W1:Y:S02]  /*11980*/  SYNCS.PHASECHK.TRANS64.TRYWAIT P0, [R5+URZ+0x16860], R2 ;  /* 0x01686002050075a7 */ /* 0x000e64000800017f */
[----:B-1----:R-:W-:Y:S05]  /*11990*/  @!P0 BRA `(.L_x_13792) ;  /* 0x0000003800d48947 */ /* 0x002fea0003800000 */
.L_x_13889:
[----:B------:R-:W-:Y:S05]  /*119a0*/  BSYNC B1 ;  /* 0x0000000000017941 */ /* 0x000fea0003800000 */
.L_x_13791:
[----:B------:R-:W0:Y:S01]  /*119b0*/  S2R R3, SR_TID.X ;  /* 0x0000000000037919 */ /* 0x000e220000002100 */
[----:B-1----:R-:W-:Y:S01]  /*119c0*/  IMAD.MOV.U32 R2, RZ, RZ, -0x80 ;  /* 0xffffff80ff027424 */ /* 0x002fe200078e00ff */
[----:B------:R-:W-:Y:S01]  /*119d0*/  UMOV UR4, 0xffffffff ;  /* 0xffffffff00047882 */ /* 0x000fe20000000000 */
[----:B------:R-:W-:Y:S02]  /*119e0*/  LOP3.LUT P1, RZ, R19, 0x2, RZ, 0xc0, !PT ;  /* 0x0000000213ff7812 */ /* 0x000fe4000782c0ff */
[----:B------:R-:W-:Y:S02]  /*119f0*/  IMAD R2, R27, R2, UR36 ;  /* 0x000000241b027e24 */ /* 0x000fe4000f8e0202 */
        /* <DEDUP_REMOVED lines=17> */
[----:B------:R0:W-:Y:S04]  /*11b10*/  LDGSTS.E.BYPASS.LTC128B.128 [R6+0x400], desc[UR52][R2.64], !P0 ;  /* 0x0040000002067fae */ /* 0x0001e8000c101d74 */
[----:B0-----:R-:W0:Y:S04]  /*11b20*/  SHFL.IDX PT, R2, R17, 0x1, 0x181f ;  /* 0x00381f0011027f89 */ /* 0x001e2800000e0000 */
[----:B------:R-:W1:Y:S01]  /*11b30*/  SHFL.IDX PT, R3, R18, 0x1, 0x181f ;  /* 0x00381f0012037f89 */ /* 0x000e6200000e0000 */
[----:B0-----:R-:W-:-:S05]  /*11b40*/  IADD3 R2, P0, R2, R7, RZ ;  /* 0x0000000702027210 */ /* 0x001fca0007f1e0ff */
[----:B-1----:R-:W-:Y:S01]  /*11b50*/  IMAD.X R3, RZ, RZ, R3, P0 ;  /* 0x000000ffff037224 */ /* 0x002fe200000e0603 */
[----:B------:R-:W-:-:S13]  /*11b60*/  ISETP.LT.OR P0, PT, R8, 0x11, P1 ;  /* 0x000000110800780c */ /* 0x000fda0000f01670 */
        /* <DEDUP_REMOVED lines=31> */
[----:B------:R0:W-:Y:S04]  /*11d60*/  LDGSTS.E.BYPASS.LTC128B.128 [R6+0x3400], desc[UR52][R2.64], !P0 ;  /* 0x0340000002067fae */ /* 0x0001e8000c101d74 */
[----:B0-2---:R0:W1:Y:S02]  /*11d70*/  SHFL.IDX PT, R2, R17, 0x7, 0x181f ;  /* 0x00f81f0011027f89 */ /* 0x00506400000e0000 */
.L_x_13907:
        /* <DEDUP_REMOVED lines=27> */
.L_x_13794:
        /* <DEDUP_REMOVED lines=11> */
.L_x_13795:
        /* <DEDUP_REMOVED lines=8> */
.L_x_13783:
        /* <DEDUP_REMOVED lines=16> */
[----:B0-----:R-:W-:-:S05]  /*12160*/  IADD3 R0, R0, UR48, R7 ;  /* 0x0000003000007c10 */ /* 0x001fca000fffe007 */
[----:B------:R1:W-:Y:S02]  /*12170*/  STL [R1+0xc], R0 ;  /* 0x00000c0001007387 */ /* 0x0003e40000100800 */
.L_x_13798:
[----:B------:R-:W-:Y:S05]  /*12180*/  BSYNC B0 ;  /* 0x0000000000007941 */ /* 0x000fea0003800000 */
.L_x_13797:
[----:B-1----:R-:W-:-:S05]  /*12190*/  IMAD.U32 R0, RZ, RZ, UR46 ;  /* 0x0000002eff007e24 */ /* 0x002fca000f8e00ff */
[----:B------:R-:W-:-:S13]  /*121a0*/  ISETP.NE.AND P0, PT, R0, 0x3, PT ;  /* 0x000000030000780c */ /* 0x000fda0003f05270 */
[----:B------:R-:W-:Y:S05]  /*121b0*/  @!P0 BRA `(.L_x_13799) ;  /* 0x0000000000048947 */ /* 0x000fea0003800000 */
[----:B------:R-:W-:Y:S01]  /*121c0*/  BPT.TRAP 0x1 ;  /* 0x000000040000795c */ /* 0x000fe20000300000 */
.L_x_13799:
[----:B------:R-:W-:Y:S01]  /*121d0*/  IMAD R4, R23, 0x8, R16 ;  /* 0x0000000817047824 */ /* 0x000fe200078e0210 */
[----:B0-----:R-:W-:Y:S01]  /*121e0*/  SHF.L.U32 R3, R26, 0x1f, RZ ;  /* 0x0000001f1a037819 */ /* 0x001fe200000006ff */
[----:B------:R-:W-:Y:S03]  /*121f0*/  BSSY B0, `(.L_x_13800) ;  /* 0x0000003000007945 */ /* 0x000fe60003800000 */
[----:B------:R-:W0:Y:S02]  /*12200*/  SYNCS.PHASECHK.TRANS64.TRYWAIT P0, [R4+URZ+0x16860], R3 ;  /* 0x01686003040075a7 */ /* 0x000e24000800017f */
[----:B0-----:R-:W-:Y:S05]  /*12210*/  @!P0 BRA `(.L_x_13801) ;  /* 0x0000003c00108947 */ /* 0x001fea0003800000 */
.L_x_13908:
[----:B------:R-:W-:Y:S05]  /*12220*/  BSYNC B0 ;  /* 0x0000000000007941 */ /* 0x000fea0003800000 */
.L_x_13800:
[----:B------:R-:W1:Y:S01]  /*12230*/  S2R R7, SR_TID.X ;  /* 0x0000000000077919 */ /* 0x000e620000002100 */
[----:B------:R-:W-:Y:S01]  /*12240*/  IMAD.MOV.U32 R5, RZ, RZ, -0x80 ;  /* 0xffffff80ff057424 */ /* 0x000fe200078e00ff */
[----:B------:R-:W-:Y:S01]  /*12250*/  UMOV UR4, 0xffffffff ;  /* 0xffffffff00047882 */ /* 0x000fe20000000000 */
[----:B------:R-:W-:Y:S02]  /*12260*/  LOP3.LUT P2, RZ, R19, 0x2, RZ, 0xc0, !PT ;  /* 0x0000000213ff7812 */ /* 0x000fe4000784c0ff */
[----:B------:R-:W-:Y:S02]  /*12270*/  IMAD R5, R24, R5, UR36 ;  /* 0x0000002418057e24 */ /* 0x000fe4000f8e0205 */
        /* <DEDUP_REMOVED lines=11> */
[----:B------:R-:W-:Y:S01]  /*12330*/  IMAD R0, R0, 0x2, R16 ;  /* 0x0000000200007824 */ /* 0x000fe200078e0210 */
[----:B------:R-:W2:Y:S04]  /*12340*/  SHFL.IDX PT, R14, R17, RZ, 0x181f ;  /* 0x00181fff110e7589 */ /* 0x000ea800000e0000 */
[----:B0-----:R-:W0:Y:S04]  /*12350*/  SHFL.IDX PT, R3, R18, RZ, 0x181f ;  /* 0x00181fff12037589 */ /* 0x001e2800000e0000 */
[----:B------:R-:W-:Y:S04]  /*12360*/  SHFL.IDX PT, R7, R18, 0x1, 0x181f ;  /* 0x00381f0012077f89 */ /* 0x000fe800000e0000 */
[----:B------:R-:W-:Y:S04]  /*12370*/  SHFL.IDX PT, R9, R17, 0x2, 0x181f ;  /* 0x00581f0011097f89 */ /* 0x000fe800000e0000 */
[----:B------:R-:W-:Y:S01]  /*12380*/  SHFL.IDX PT, R8, R18, 0x2, 0x181f ;  /* 0x00581f0012087f89 */ /* 0x000fe200000e0000 */
[----:B-1----:R-:W-:-:S05]  /*12390*/  IMAD.SHL.U32 R2, R2, 0x8, RZ ;  /* 0x0000000802027824 */ /* 0x002fca00078e00ff */
[----:B------:R-:W-:-:S05]  /*123a0*/  LOP3.LUT R2, R2, 0x38, RZ, 0xc0, !PT ;  /* 0x0000003802027812 */ /* 0x000fca00078ec0ff */
[----:B------:R-:W-:-:S05]  /*123b0*/  IMAD.SHL.U32 R6, R2, 0x2, RZ ;  /* 0x0000000202067824 */ /* 0x000fca00078e00ff */
[----:B--2---:R-:W-:Y:S02]  /*123c0*/  IADD3 R2, P0, R14, R6, RZ ;  /* 0x000000060e027210 */ /* 0x004fe40007f1e0ff */
[----:B------:R-:W1:Y:S03]  /*123d0*/  SHFL.IDX PT, R14, R17, 0x1, 0x181f ;  /* 0x00381f00110e7f89 */ /* 0x000e6600000e0000 */
[----:B0-----:R-:W-:Y:S01]  /*123e0*/  IMAD.X R3, RZ, RZ, R3, P0 ;  /* 0x000000ffff037224 */ /* 0x001fe200000e0603 */
[----:B------:R-:W-:-:S13]  /*123f0*/  ISETP.LT.OR P0, PT, R5, 0x1, P2 ;  /* 0x000000010500780c */ /* 0x000fda0001701670 */
[----:B------:R1:W-:Y:S02]  /*12400*/  LDGSTS.E.BYPASS.LTC128B.128 [R0+0x400], desc[UR52][R2.64], !P0 ;  /* 0x0040000002007fae */ /* 0x0003e4000c101d74 */
[----:B-1----:R-:W-:Y:S02]  /*12410*/  IADD3 R2, P0, R14, R6, RZ ;  /* 0x000000060e027210 */ /* 0x002fe40007f1e0ff */
[----:B------:R-:W0:Y:S03]  /*12420*/  SHFL.IDX PT, R14, R17, 0x3, 0x181f ;  /* 0x00781f00110e7f89 */ /* 0x000e2600000e0000 */
[----:B------:R-:W-:Y:S01]  /*12430*/  IMAD.X R3, RZ, RZ, R7, P0 ;  /* 0x000000ffff037224 */ /* 0x000fe200000e0607 */
[----:B------:R-:W-:Y:S01]  /*12440*/  ISETP.LT.OR P0, PT, R5, 0x11, P2 ;  /* 0x000000110500780c */ /* 0x000fe20001701670 */
[----:B------:R-:W1:-:S12]  /*12450*/  SHFL.IDX PT, R7, R18, 0x3, 0x181f ;  /* 0x00781f0012077f89 */ /* 0x000e5800000e0000 */
[----:B------:R2:W-:Y:S02]  /*12460*/  LDGSTS.E.BYPASS.LTC128B.128 [R0+0xc00], desc[UR52][R2.64], !P0 ;  /* 0x00c0000002007fae */ /* 0x0005e4000c101d74 */
[----:B--2---:R-:W-:Y:S02]  /*12470*/  IADD3 R2, P0, R9, R6, RZ ;  /* 0x0000000609027210 */ /* 0x004fe40007f1e0ff */
[----:B------:R-:W2:Y:S03]  /*12480*/  SHFL.IDX PT, R9, R17, 0x4, 0x181f ;  /* 0x00981f0011097f89 */ /* 0x000ea600000e0000 */
[----:B------:R-:W-:Y:S01]  /*12490*/  IMAD.X R3, RZ, RZ, R8, P0 ;  /* 0x000000ffff037224 */ /* 0x000fe200000e0608 */
[----:B------:R-:W-:Y:S01]  /*124a0*/  ISETP.LT.OR P0, PT, R5, 0x21, P2 ;  /* 0x000000210500780c */ /* 0x000fe20001701670 */
[----:B------:R-:W3:-:S12]  /*124b0*/  SHFL.IDX PT, R8, R18, 0x4, 0x181f ;  /* 0x00981f0012087f89 */ /* 0x000ed800000e0000 */
[----:B------:R0:W-:Y:S02]  /*124c0*/  LDGSTS.E.BYPASS.LTC128B.128 [R0+0x1400], desc[UR52][R2.64], !P0 ;  /* 0x0140000002007fae */ /* 0x0001e4000c101d74 */
[----:B0-----:R-:W-:Y:S02]  /*124d0*/  IADD3 R2, P0, R14, R6, RZ ;  /* 0x000000060e027210 */ /* 0x001fe40007f1e0ff */
[----:B------:R-:W0:Y:S03]  /*124e0*/  SHFL.IDX PT, R14, R17, 0x5, 0x181f ;  /* 0x00b81f00110e7f89 */ /* 0x000e2600000e0000 */
[----:B-1----:R-:W-:Y:S01]  /*124f0*/  IMAD.X R3, RZ, RZ, R7, P0 ;  /* 0x000000ffff037224 */ /* 0x002fe200000e0607 */
[----:B------:R-:W-:Y:S01]  /*12500*/  ISETP.LT.OR P0, PT, R5, 0x31, P2 ;  /* 0x000000310500780c */ /* 0x000fe20001701670 */
[----:B------:R-:W1:-:S12]  /*12510*/  SHFL.IDX PT, R7, R18, 0x5, 0x181f ;  /* 0x00b81f0012077f89 */ /* 0x000e5800000e0000 */
[----:B------:R2:W-:Y:S02]  /*12520*/  LDGSTS.E.BYPASS.LTC128B.128 [R0+0x1c00], desc[UR52][R2.64], !P0 ;  /* 0x01c0000002007fae */ /* 0x0005e4000c101d74 */
[----:B--2---:R-:W-:Y:S02]  /*12530*/  IADD3 R2, P0, R9, R6, RZ ;  /* 0x0000000609027210 */ /* 0x004fe40007f1e0ff */
[----:B------:R-:W2:Y:S03]  /*12540*/  SHFL.IDX PT, R9, R17, 0x6, 0x181f ;  /* 0x00d81f0011097f89 */ /* 0x000ea600000e0000 */
[----:B---3--:R-:W-:Y:S01]  /*12550*/  IMAD.X R3, RZ, RZ, R8, P0 ;  /* 0x000000ffff037224 */ /* 0x008fe200000e0608 */
[----:B------:R-:W-:Y:S01]  /*12560*/  ISETP.LT.OR P0, PT, R5, 0x41, P2 ;  /* 0x000000410500780c */ /* 0x000fe20001701670 */
[----:B------:R-:W3:-:S12]  /*12570*/  SHFL.IDX PT, R8, R18, 0x6, 0x181f ;  /* 0x00d81f0012087f89 */ /* 0x000ed800000e0000 */
[----:B------:R0:W-:Y:S02]  /*12580*/  LDGSTS.E.BYPASS.LTC128B.128 [R0+0x2400], desc[UR52][R2.64], !P0 ;  /* 0x0240000002007fae */ /* 0x0001e4000c101d74 */
[----:B0-----:R-:W-:Y:S02]  /*12590*/  IADD3 R2, P0, R14, R6, RZ ;  /* 0x000000060e027210 */ /* 0x001fe40007f1e0ff */
[----:B------:R0:W4:Y:S03]  /*125a0*/  SHFL.IDX PT, R14, R17, 0x7, 0x181f ;  /* 0x00f81f00110e7f89 */ /* 0x00012600000e0000 */
[----:B-1----:R-:W-:Y:S01]  /*125b0*/  IMAD.X R3, RZ, RZ, R7, P0 ;  /* 0x000000ffff037224 */ /* 0x002fe200000e0607 */
[----:B------:R-:W-:Y:S01]  /*125c0*/  ISETP.LT.OR P0, PT, R5, 0x51, P2 ;  /* 0x000000510500780c */ /* 0x000fe20001701670 */
[----:B------:R0:W1:-:S12]  /*125d0*/  SHFL.IDX PT, R7, R18, 0x7, 0x181f ;  /* 0x00f81f0012077f89 */ /* 0x00005800000e0000 */
[----:B------:R2:W-:Y:S02]  /*125e0*/  LDGSTS.E.BYPASS.LTC128B.128 [R0+0x2c00], desc[UR52][R2.64], !P0 ;  /* 0x02c0000002007fae */ /* 0x0005e4000c101d74 */
[----:B--2---:R-:W-:-:S05]  /*125f0*/  IADD3 R2, P0, R9, R6, RZ ;  /* 0x0000000609027210 */ /* 0x004fca0007f1e0ff */
[----:B---3--:R-:W-:Y:S01]  /*12600*/  IMAD.X R3, RZ, RZ, R8, P0 ;  /* 0x000000ffff037224 */ /* 0x008fe200000e0608 */
[----:B------:R-:W-:-:S13]  /*12610*/  ISETP.LT.OR P0, PT, R5, 0x61, P2 ;  /* 0x000000610500780c */ /* 0x000fda0001701670 */
[----:B-1--4-:R0:W-:Y:S02]  /*12620*/  LDGSTS.E.BYPASS.LTC128B.128 [R0+0x3400], desc[UR52][R2.64], !P0 ;  /* 0x0340000002007fae */ /* 0x0121e4000c101d74 */
.L_x_13926:
[----:B0-----:R-:W-:-:S05]  /*12630*/  IADD3 R2, P0, R14, R6, RZ ;  /* 0x000000060e027210 */ /* 0x001fca0007f1e0ff */
[----:B------:R-:W-:Y:S01]  /*12640*/  IMAD.X R3, RZ, RZ, R7, P0 ;  /* 0x000000ffff037224 */ /* 0x000fe200000e0607 */
[----:B------:R-:W-:-:S13]  /*12650*/  ISETP.LT.OR P0, PT, R5, 0x71, P2 ;  /* 0x000000710500780c */ /* 0x000fda0001701670 */
[----:B------:R-:W-:Y:S01]  /*12660*/  @!PT LDS RZ, [RZ] ;  /* 0x00000000fffff984 */ /* 0x000fe20000000800 */
[----:B------:R-:W-:Y:S01]  /*12670*/  @!PT LDS RZ, [RZ] ;  /* 0x00000000fffff984 */ /* 0x000fe20000000800 */
[----:B------:R-:W-:Y:S01]  /*12680*/  @!PT LDS RZ, [RZ] ;  /* 0x00000000fffff984 */ /* 0x000fe20000000800 */
[----:B------:R0:W-:Y:S01]  /*12690*/  LDGSTS.E.BYPASS.LTC128B.128 [R0+0x3c00], desc[UR52][R2.64], !P0 ;  /* 0x03c0000002007fae */ /* 0x0001e2000c101d74 */
[----:B------:R-:W-:Y:S01]  /*126a0*/  PLOP3.LUT P0, PT, PT, PT, PT, 0x80, 0x0 ;  /* 0x000000000000781c */ /* 0x000fe20003f0f070 */
[----:B------:R-:W-:-:S12]  /*126b0*/  NOP ;  /* 0x0000000000007918 */ /* 0x000fd80000000000 */
.L_x_13803:
        /* <DEDUP_REMOVED lines=11> */
.L_x_13804:
[----:B------:R2:W-:Y:S01]  /*12770*/  SYNCS.ARRIVE.TRANS64.A1T0 RZ, [R4+URZ+0x16850], RZ ;  /* 0x016850ff04ff79a7 */ /* 0x0005e2000810003f */
[----:B------:R-:W-:-:S05]  /*12780*/  VIADD R23, R23, 0x1 ;  /* 0x0000000117177836 */ /* 0x000fca0000000000 */
[----:B------:R-:W-:-:S04]  /*12790*/  ISETP.NE.AND P0, PT, R23, 0x2, PT ;  /* 0x000000021700780c */ /* 0x000fc80003f05270 */
[----:B------:R-:W-:Y:S02]  /*127a0*/  SEL R3, RZ, 0x1, P0 ;  /* 0x00000001ff037807 */ /* 0x000fe40000000000 */
[----:B------:R-:W-:Y:S02]  /*127b0*/  SEL R23, R23, RZ, P0 ;  /* 0x000000ff17177207 */ /* 0x000fe40000000000 */
[----:B--2---:R-:W-:-:S07]  /*127c0*/  LOP3.LUT R26, R26, R3, RZ, 0x3c, !PT ;  /* 0x000000031a1a7212 */ /* 0x004fce00078e3cff */
.L_x_13764:
[----:B------:R-:W-:Y:S05]  /*127d0*/  BSYNC B7 ;  /* 0x0000000000077941 */ /* 0x000fea0003800000 */
.L_x_13762:
        /* <DEDUP_REMOVED lines=13> */
.L_x_13805:
[----:B------:R-:W-:-:S03]  /*128b0*/  UMOV UR4, 0xffffffff ;  /* 0xffffffff00047882 */ /* 0x000fc60000000000 */
[----:B------:R-:W-:Y:S05]  /*128c0*/  BRA.DIV UR4, `(.L_x_13807) ;  /* 0x0000003e04bc7947 */ /* 0x000fea000b800000 */
[----:B-----5:R2:W3:Y:S02]  /*128d0*/  SHFL.IDX PT, R14, R2, RZ, 0x1f ;  /* 0x00001fff020e7589 */ /* 0x0204e400000e0000 */
.L_x_13929:
        /* <DEDUP_REMOVED lines=8> */
.L_x_13806:
[----:B-1----:R-:W4:Y:S01]  /*12960*/  LDL R0, [R1+0xc] ;  /* 0x00000c0001007983 */ /* 0x002f220000100800 */
[----:B------:R-:W-:Y:S02]  /*12970*/  ULDC UR4, c[0x0][0xc38] ;  /* 0x00030e0000047ab9 */ /* 0x000fe40000000800 */
[----:B----4-:R-:W-:-:S13]  /*12980*/  ISETP.GE.AND P0, PT, R0, UR4, PT ;  /* 0x0000000400007c0c */ /* 0x010fda000bf06270 */
[----:B------:R-:W-:Y:S05]  /*12990*/  @!P0 BRA `(.L_x_13808) ;  /* 0xffffffbc006c8947 */ /* 0x000fea000383ffff */
.L_x_13753:
[----:B------:R-:W4:Y:S01]  /*129a0*/  LDL.LU R0, [R1+0x10] ;  /* 0x0000100001007983 */ /* 0x000f220000300800 */
[----:B------:R-:W-:Y:S01]  /*129b0*/  BSSY B0, `(.L_x_13809) ;  /* 0x000000b000007945 */ /* 0x000fe20003800000 */
[----:B------:R-:W5:Y:S01]  /*129c0*/  S2R R5, SR_CgaCtaId ;  /* 0x0000000000057919 */ /* 0x000f620000008800 */
[----:B----4-:R-:W-:-:S05]  /*129d0*/  VIADD R0, R0, 0x1 ;  /* 0x0000000100007836 */ /* 0x010fca0000000000 */
[----:B--23--:R-:W-:-:S04]  /*129e0*/  LEA.HI R2, R0, R0, RZ, 0x1 ;  /* 0x0000000000027211 */ /* 0x00cfc800078f08ff */
[----:B------:R-:W-:Y:S02]  /*129f0*/  LOP3.LUT R3, R2, 0xfffffffe, RZ, 0xc0, !PT ;  /* 0xfffffffe02037812 */ /* 0x000fe400078ec0ff */
[----:B------:R-:W-:-:S03]  /*12a00*/  MOV R2, 0x400 ;  /* 0x0000040000027802 */ /* 0x000fc60000000f00 */
[----:B------:R-:W-:Y:S01]  /*12a10*/  IMAD.IADD R0, R0, 0x1, -R3 ;  /* 0x0000000100007824 */ /* 0x000fe200078e0a03 */
[----:B-----5:R-:W-:-:S04]  /*12a20*/  LEA R4, R5, R2, 0x18 ;  /* 0x0000000205047211 */ /* 0x020fc800078ec0ff */
[----:B------:R-:W-:-:S04]  /*12a30*/  SHF.L.U32 R0, R0, 0x1f, RZ ;  /* 0x0000001f00007819 */ /* 0x000fc800000006ff */
[----:B------:R-:W2:Y:S02]  /*12a40*/  SYNCS.PHASECHK.TRANS64.TRYWAIT P0, [R4+URZ+0x16820], R0 ;  /* 0x01682000040075a7 */ /* 0x000ea4000800017f */
[----:B--2---:R-:W-:Y:S05]  /*12a50*/  @!P0 BRA `(.L_x_13810) ;  /* 0x0000003c00808947 */ /* 0x004fea0003800000 */
.L_x_13930:
[----:B-1----:R-:W-:Y:S05]  /*12a60*/  BSYNC B0 ;  /* 0x0000000000007941 */ /* 0x002fea0003800000 */
.L_x_13809:
[----:B------:R-:W-:-:S03]  /*12a70*/  UMOV UR4, 0xffffffff ;  /* 0xffffffff00047882 */ /* 0x000fc60000000000 */
[----:B------:R-:W-:Y:S05]  /*12a80*/  BRA.DIV UR4, `(.L_x_13811) ;  /* 0x0000003e04887947 */ /* 0x000fea000b800000 */
[----:B--2---:R-:W1:Y:S02]  /*12a90*/  S2R R0, SR_TID.X ;  /* 0x0000000000007919 */ /* 0x004e640000002100 */
[----:B-1----:R-:W-:-:S04]  /*12aa0*/  SHF.R.U32.HI R0, RZ, 0x5, R0 ;  /* 0x00000005ff007819 */ /* 0x002fc80000011600 */
[----:B------:R-:W-:-:S05]  /*12ab0*/  LOP3.LUT R0, R0, 0x3, RZ, 0xc0, !PT ;  /* 0x0000000300007812 */ /* 0x000fca00078ec0ff */
[----:B------:R1:W2:Y:S02]  /*12ac0*/  SHFL.IDX PT, R14, R0, RZ, 0x1f ;  /* 0x00001fff000e7589 */ /* 0x0002a400000e0000 */
.L_x_13933:
[----:B--2---:R-:W-:Y:S01]  /*12ad0*/  ISETP.NE.AND P0, PT, R14, RZ, PT ;  /* 0x000000ff0e00720c */ /* 0x004fe20003f05270 */
[----:B------:R-:W-:-:S12]  /*12ae0*/  BSSY B0, `(.L_x_13812) ;  /* 0x0000024000007945 */ /* 0x000fd80003800000 */
[----:B------:R-:W-:Y:S05]  /*12af0*/  @P0 BRA `(.L_x_13813) ;  /* 0x0000000000880947 */ /* 0x000fea0003800000 */
[----:B------:R-:W-:-:S03]  /*12b00*/  UMOV UR4, 0xffffffff ;  /* 0xffffffff00047882 */ /* 0x000fc60000000000 */
[----:B------:R-:W-:Y:S05]  /*12b10*/  BRA.DIV UR4, `(.L_x_13814) ;  /* 0x0000003e04987947 */ /* 0x000fea000b800000 */
[----:B------:R-:W-:-:S13]  /*12b20*/  ELECT P6, URZ, PT ;  /* 0x00000000003f782f */ /* 0x000fda00038c0000 */
.L_x_13936:
[----:B------:R-:W-:Y:S05]  /*12b30*/  @!P6 BRA `(.L_x_13813) ;  /* 0x000000000078e947 */ /* 0x000fea0003800000 */
[----:B------:R-:W-:-:S06]  /*12b40*/  ULOP3.LUT UR4, UR37, 0x2, URZ, 0xfc, !UPT ;  /* 0x0000000225047892 */ /* 0x000fcc000f8efc3f */
[----:B-1----:R-:W-:-:S05]  /*12b50*/  IMAD.U32 R0, RZ, RZ, UR4 ;  /* 0x00000004ff007e24 */ /* 0x002fca000f8e00ff */
[----:B------:R-:W-:-:S13]  /*12b60*/  ISETP.NE.AND P0, PT, R0, 0x3, PT ;  /* 0x000000030000780c */ /* 0x000fda0003f05270 */
[----:B------:R-:W-:Y:S05]  /*12b70*/  @!P0 BRA `(.L_x_13815) ;  /* 0x0000000000048947 */ /* 0x000fea0003800000 */
[----:B------:R-:W-:Y:S01]  /*12b80*/  BPT.TRAP 0x1 ;  /* 0x000000040000795c */ /* 0x000fe20000300000 */
.L_x_13815:
[C---:B------:R-:W-:Y:S01]  /*12b90*/  IMAD R5, R23.reuse, 0x8, R4 ;  /* 0x0000000817057824 */ /* 0x040fe200078e0204 */
[----:B------:R-:W-:Y:S01]  /*12ba0*/  SHF.L.U32 R0, R26, 0x1f, RZ ;  /* 0x0000001f1a007819 */ /* 0x000fe200000006ff */
[----:B------:R-:W-:-:S03]  /*12bb0*/  VIADD R23, R23, 0x1 ;  /* 0x0000000117177836 */ /* 0x000fc60000000000 */
[----:B------:R-:W1:Y:S02]  /*12bc0*/  SYNCS.PHASECHK.TRANS64.TRYWAIT P1, [R5+URZ+0x16840], R0 ;  /* 0x01684000050075a7 */ /* 0x000e64000802017f */
[----:B------:R-:W-:-:S04]  /*12bd0*/  ISETP.NE.AND P2, PT, R23, 0x2, PT ;  /* 0x000000021700780c */ /* 0x000fc80003f45270 */
[----:B------:R-:W-:Y:S01]  /*12be0*/  SEL R3, RZ, 0x1, P2 ;  /* 0x00000001ff037807 */ /* 0x000fe20001000000 */
[----:B-1----:R-:W-:Y:S08]  /*12bf0*/  @!P1 BRA `(.L_x_13816) ;  /* 0x0000003c00809947 */ /* 0x002ff00003800000 */
.L_x_13937:
[----:B------:R-:W-:Y:S02]  /*12c00*/  SEL R23, R23, RZ, P2 ;  /* 0x000000ff17177207 */ /* 0x000fe40001000000 */
[----:B------:R-:W-:Y:S01]  /*12c10*/  LOP3.LUT R2, R26, R3, RZ, 0x3c, !PT ;  /* 0x000000031a027212 */ /* 0x000fe200078e3cff */
[----:B------:R-:W-:Y:S06]  /*12c20*/  @!P0 BRA `(.L_x_13817) ;  /* 0x0000000000048947 */ /* 0x000fec0003800000 */
[----:B------:R-:W-:Y:S01]  /*12c30*/  BPT.TRAP 0x1 ;  /* 0x000000040000795c */ /* 0x000fe20000300000 */
.L_x_13817:
[----:B------:R-:W-:Y:S01]  /*12c40*/  IMAD R23, R23, 0x8, R4 ;  /* 0x0000000817177824 */ /* 0x000fe200078e0204 */
[----:B------:R-:W-:-:S04]  /*12c50*/  SHF.L.U32 R2, R2, 0x1f, RZ ;  /* 0x0000001f02027819 */ /* 0x000fc800000006ff */
[----:B------:R-:W2:Y:S02]  /*12c60*/  SYNCS.PHASECHK.TRANS64.TRYWAIT P1, [R23+URZ+0x16840], R2 ;  /* 0x01684002170075a7 */ /* 0x000ea4000802017f */
[----:B--2---:R-:W-:Y:S05]  /*12c70*/  @!P1 BRA `(.L_x_13818) ;  /* 0x0000003c00749947 */ /* 0x004fea0003800000 */
.L_x_13938:
[----:B------:R-:W-:Y:S05]  /*12c80*/  @!P0 BRA `(.L_x_13819) ;  /* 0x0000000000048947 */ /* 0x000fea0003800000 */
[----:B------:R-:W-:Y:S01]  /*12c90*/  BPT.TRAP 0x1 ;  /* 0x000000040000795c */ /* 0x000fe20000300000 */
.L_x_13819:
[----:B------:R-:W3:Y:S02]  /*12ca0*/  SYNCS.PHASECHK.TRANS64.TRYWAIT P1, [R5+URZ+0x16860], R0 ;  /* 0x01686000050075a7 */ /* 0x000ee4000802017f */
[----:B---3--:R-:W-:Y:S05]  /*12cb0*/  @!P1 BRA `(.L_x_13820) ;  /* 0x0000003c00789947 */ /* 0x008fea0003800000 */
.L_x_13939:
[----:B------:R-:W-:Y:S05]  /*12cc0*/  @!P0 BRA `(.L_x_13821) ;  /* 0x0000000000048947 */ /* 0x000fea0003800000 */
[----:B------:R-:W-:Y:S01]  /*12cd0*/  BPT.TRAP 0x1 ;  /* 0x000000040000795c */ /* 0x000fe20000300000 */
.L_x_13821:
[----:B----4-:R4:W0:Y:S02]  /*12ce0*/  SYNCS.PHASECHK.TRANS64.TRYWAIT P0, [R23+URZ+0x16860], R2 ;  /* 0x01686002170075a7 */ /* 0x010824000800017f */
[----:B0-----:R-:W-:Y:S05]  /*12cf0*/  @!P0 NANOSLEEP.SYNCS 0x989680 ;  /* 0x009896800000895d */ /* 0x001fea0003900000 */
[----:B------:R-:W0:Y:S02]  /*12d00*/  @!P0 SYNCS.PHASECHK.TRANS64 P0, [R23+URZ+0x16860], R2 ;  /* 0x01686002170085a7 */ /* 0x000e24000800007f */
[----:B0-----:R-:W-:Y:S05]  /*12d10*/  @!P0 BRA `(.L_x_13821) ;  /* 0xfffffffc00f08947 */ /* 0x001fea000383ffff */
.L_x_13813:
[----:B------:R-:W-:Y:S05]  /*12d20*/  BSYNC B0 ;  /* 0x0000000000007941 */ /* 0x000fea0003800000 */
.L_x_13812:
[----:B------:R-:W-:Y:S05]  /*12d30*/  EXIT ;  /* 0x000000000000794d */ /* 0x000fea0003800000 */
.L_x_13670:
[----:B0-----:R-:W-:-:S04]  /*12d40*/  IMAD.U32 R3, RZ, RZ, UR45 ;  /* 0x0000002dff037e24 */ /* 0x001fc8000f8e00ff */
[----:B------:R0:W1:Y:S03]  /*12d50*/  SYNCS.PHASECHK.TRANS64.TRYWAIT P1, [R3+URZ+0x16800], R0 ;  /* 0x01680000030075a7 */ /* 0x000066000802017f */
[----:B-1----:R-:W-:Y:S05]  /*12d60*/  @!P1 NANOSLEEP.SYNCS 0x989680 ;  /* 0x009896800000995d */ /* 0x002fea0003900000 */
[----:B------:R-:W1:Y:S02]  /*12d70*/  @!P1 SYNCS.PHASECHK.TRANS64 P1, [R3+URZ+0x16800], R0 ;  /* 0x01680000030095a7 */ /* 0x000e64000802007f */
[----:B-1----:R-:W-:Y:S05]  /*12d80*/  @!P1 BRA `(.L_x_13670) ;  /* 0xfffffffc00ec9947 */ /* 0x002fea000383ffff */
[----:B------:R-:W-:Y:S05]  /*12d90*/  BRA `(.L_x_13822) ;  /* 0xfffffee800cc7947 */ /* 0x000fea000383ffff */
.L_x_13674:
[----:B-1----:R1:W2:Y:S02]  /*12da0*/  SYNCS.PHASECHK.TRANS64.TRYWAIT P1, [R3+URZ+0x16830], R0 ;  /* 0x01683000030075a7 */ /* 0x0022a4000802017f */
[----:B--2---:R-:W-:Y:S05]  /*12db0*/  @!P1 NANOSLEEP.SYNCS 0x989680 ;  /* 0x009896800000995d */ /* 0x004fea0003900000 */
[----:B------:R-:W2:Y:S02]  /*12dc0*/  @!P1 SYNCS.PHASECHK.TRANS64 P1, [R3+URZ+0x16830], R0 ;  /* 0x01683000030095a7 */ /* 0x000ea4000802007f */
[----:B--2---:R-:W-:Y:S05]  /*12dd0*/  @!P1 BRA `(.L_x_13674) ;  /* 0xfffffffc00f09947 */ /* 0x004fea000383ffff */
[----:B------:R-:W-:Y:S05]  /*12de0*/  BRA `(.L_x_13673) ;  /* 0xfffffee800e87947 */ /* 0x000fea000383ffff */
.L_x_13691:
[----:B-1----:R-:W-:-:S04]  /*12df0*/  IMAD.U32 R5, RZ, RZ, UR6 ;  /* 0x00000006ff057e24 */ /* 0x002fc8000f8e00ff */
[----:B------:R1:W2:Y:S03]  /*12e00*/  SYNCS.PHASECHK.TRANS64.TRYWAIT P1, [R5+URZ+0x16830], R0 ;  /* 0x01683000050075a7 */ /* 0x0002a6000802017f */
[----:B--2---:R-:W-:Y:S05]  /*12e10*/  @!P1 NANOSLEEP.SYNCS 0x989680 ;  /* 0x009896800000995d */ /* 0x004fea0003900000 */
[----:B------:R-:W2:Y:S02]  /*12e20*/  @!P1 SYNCS.PHASECHK.TRANS64 P1, [R5+URZ+0x16830], R0 ;  /* 0x01683000050095a7 */ /* 0x000ea4000802007f */
[----:B--2---:R-:W-:Y:S05]  /*12e30*/  @!P1 BRA `(.L_x_13691) ;  /* 0xfffffffc00ec9947 */ /* 0x004fea000383ffff */
[----:B------:R-:W-:Y:S05]  /*12e40*/  BRA `(.L_x_13688) ;  /* 0xffffff1c007c7947 */ /* 0x000fea000383ffff */
.L_x_13695:
[----:B-1----:R-:W-:-:S04]  /*12e50*/  IMAD.U32 R5, RZ, RZ, UR6 ;  /* 0x00000006ff057e24 */ /* 0x002fc8000f8e00ff */
[----:B------:R1:W2:Y:S03]  /*12e60*/  SYNCS.PHASECHK.TRANS64.TRYWAIT P1, [R5+URZ+0x16850], R0 ;  /* 0x01685000050075a7 */ /* 0x0002a6000802017f */
[----:B--2---:R-:W-:Y:S05]  /*12e70*/  @!P1 NANOSLEEP.SYNCS 0x989680 ;  /* 0x009896800000995d */ /* 0x004fea0003900000 */
[----:B------:R-:W2:Y:S02]  /*12e80*/  @!P1 SYNCS.PHASECHK.TRANS64 P1, [R5+URZ+0x16850], R0 ;  /* 0x01685000050095a7 */ /* 0x000ea4000802007f */
[----:B--2---:R-:W-:Y:S05]  /*12e90*/  @!P1 BRA `(.L_x_13695) ;  /* 0xfffffffc00ec9947 */ /* 0x004fea000383ffff */
[----:B------:R-:W-:Y:S05]  /*12ea0*/  BRA `(.L_x_13692) ;  /* 0xffffff1c00f87947 */ /* 0x000fea000383ffff */
.L_x_13714:
[----:B-1----:R-:W-:-:S04]  /*12eb0*/  IMAD.U32 R11, RZ, RZ, UR6 ;  /* 0x00000006ff0b7e24 */ /* 0x002fc8000f8e00ff */
[----:B------:R1:W2:Y:S03]  /*12ec0*/  SYNCS.PHASECHK.TRANS64.TRYWAIT P1, [R11+URZ+0x16830], R0 ;  /* 0x016830000b0075a7 */ /* 0x0002a6000802017f */
[----:B--2---:R-:W-:Y:S05]  /*12ed0*/  @!P1 NANOSLEEP.SYNCS 0x989680 ;  /* 0x009896800000995d */ /* 0x004fea0003900000 */
[----:B------:R-:W2:Y:S02]  /*12ee0*/  @!P1 SYNCS.PHASECHK.TRANS64 P1, [R11+URZ+0x16830], R0 ;  /* 0x016830000b0095a7 */ /* 0x000ea4000802007f */
[----:B--2---:R-:W-:Y:S05]  /*12ef0*/  @!P1 BRA `(.L_x_13714) ;  /* 0xfffffffc00ec9947 */ /* 0x004fea000383ffff */
[----:B------:R-:W-:Y:S05]  /*12f00*/  BRA `(.L_x_13711) ;  /* 0xffffff4c00707947 */ /* 0x000fea000383ffff */
.L_x_13718:
[----:B-1----:R-:W-:-:S04]  /*12f10*/  IMAD.U32 R11, RZ, RZ, UR6 ;  /* 0x00000006ff0b7e24 */ /* 0x002fc8000f8e00ff */
[----:B------:R1:W2:Y:S03]  /*12f20*/  SYNCS.PHASECHK.TRANS64.TRYWAIT P1, [R11+URZ+0x16850], R0 ;  /* 0x016850000b0075a7 */ /* 0x0002a6000802017f */
[----:B--2---:R-:W-:Y:S05]  /*12f30*/  @!P1 NANOSLEEP.SYNCS 0x989680 ;  /* 0x009896800000995d */ /* 0x004fea0003900000 */
[----:B------:R-:W2:Y:S02]  /*12f40*/  @!P1 SYNCS.PHASECHK.TRANS64 P1, [R11+URZ+0x16850], R0 ;  /* 0x016850000b0095a7 */ /* 0x000ea4000802007f */
[----:B--2---:R-:W-:Y:S05]  /*12f50*/  @!P1 BRA `(.L_x_13718) ;  /* 0xfffffffc00ec9947 */ /* 0x004fea000383ffff */
[----:B------:R-:W-:Y:S05]  /*12f60*/  BRA `(.L_x_13715) ;  /* 0xffffff4c00ec7947 */ /* 0x000fea000383ffff */
.L_x_13726:
[----:B-1----:R-:W-:-:S04]  /*12f70*/  IMAD.U32 R7, RZ, RZ, UR6 ;  /* 0x00000006ff077e24 */ /* 0x002fc8000f8e00ff */
[----:B------:R1:W2:Y:S03]  /*12f80*/  SYNCS.PHASECHK.TRANS64.TRYWAIT P1, [R7+URZ+0x16830], R0 ;  /* 0x01683000070075a7 */ /* 0x0002a6000802017f */
[----:B--2---:R-:W-:Y:S05]  /*12f90*/  @!P1 NANOSLEEP.SYNCS 0x989680 ;  /* 0x009896800000995d */ /* 0x004fea0003900000 */
[----:B------:R-:W2:Y:S02]  /*12fa0*/  @!P1 SYNCS.PHASECHK.TRANS64 P1, [R7+URZ+0x16830], R0 ;  /* 0x01683000070095a7 */ /* 0x000ea4000802007f */
[----:B--2---:R-:W-:Y:S05]  /*12fb0*/  @!P1 BRA `(.L_x_13726) ;  /* 0xfffffffc00ec9947 */ /* 0x004fea000383ffff */
[----:B------:R-:W-:Y:S05]  /*12fc0*/  BRA `(.L_x_13723) ;  /* 0xffffff6800987947 */ /* 0x000fea000383ffff */
.L_x_13730:
[----:B-1----:R-:W-:-:S04]  /*12fd0*/  IMAD.U32 R7, RZ, RZ, UR6 ;  /* 0x00000006ff077e24 */ /* 0x002fc8000f8e00ff */
[----:B------:R1:W2:Y:S03]  /*12fe0*/  SYNCS.PHASECHK.TRANS64.TRYWAIT P1, [R7+URZ+0x16850], R0 ;  /* 0x01685000070075a7 */ /* 0x0002a6000802017f */
[----:B--2---:R-:W-:Y:S05]  /*12ff0*/  @!P1 NANOSLEEP.SYNCS 0x989680 ;  /* 0x009896800000995d */ /* 0x004fea0003900000 */
[----:B------:R-:W2:Y:S02]  /*13000*/  @!P1 SYNCS.PHASECHK.TRANS64 P1, [R7+URZ+0x16850], R0 ;  /* 0x01685000070095a7 */ /* 0x000ea4000802007f */
[----:B--2---:R-:W-:Y:S05]  /*13010*/  @!P1 BRA `(.L_x_13730) ;  /* 0xfffffffc00ec9947 */ /* 0x004fea000383ffff */
[----:B------:R-:W-:Y:S05]  /*13020*/  BRA `(.L_x_13727) ;  /* 0xffffff6c00087947 */ /* 0x000fea000383ffff */
.L_x_13745:
[----:B-1----:R-:W-:-:S04]  /*13030*/  IMAD.U32 R6, RZ, RZ, UR5 ;  /* 0x00000005ff067e24 */ /* 0x002fc8000f8e00ff */
[----:B------:R1:W2:Y:S03]  /*13040*/  SYNCS.PHASECHK.TRANS64.TRYWAIT P1, [R6+URZ+0x16850], R5 ;  /* 0x01685005060075a7 */ /* 0x0002a6000802017f */
[----:B--2---:R-:W-:Y:S05]  /*13050*/  @!P1 NANOSLEEP.SYNCS 0x989680 ;  /* 0x009896800000995d */ /* 0x004fea0003900000 */
[----:B------:R-:W2:Y:S02]  /*13060*/  @!P1 SYNCS.PHASECHK.TRANS64 P1, [R6+URZ+0x16850], R5 ;  /* 0x01685005060095a7 */ /* 0x000ea4000802007f */
[----:B--2---:R-:W-:Y:S05]  /*13070*/  @!P1 BRA `(.L_x_13745) ;  /* 0xfffffffc00ec9947 */ /* 0x004fea000383ffff */
[----:B------:R-:W-:Y:S05]  /*13080*/  BRA `(.L_x_13744) ;  /* 0xffffff9400bc7947 */ /* 0x000fea000383ffff */
.L_x_13770:
[----:B------:R-:W3:Y:S01]  /*13090*/  S2R R17, SR_TID.X ;  /* 0x0000000000117919 */ /* 0x000ee20000002100 */
[----:B------:R-:W-:Y:S02]  /*130a0*/  IMAD.MOV.U32 R12, RZ, RZ, RZ ;  /* 0x000000ffff0c7224 */ /* 0x000fe400078e00ff */
[----:B------:R-:W-:Y:S02]  /*130b0*/  IMAD.MOV.U32 R11, RZ, RZ, 0x1f ;  /* 0x0000001fff0b7424 */ /* 0x000fe400078e00ff */
[----:B------:R-:W-:Y:S01]  /*130c0*/  IMAD.MOV.U32 R15, RZ, RZ, -0x1 ;  /* 0xffffffffff0f7424 */ /* 0x000fe200078e00ff */
[----:B---3--:R-:W-:-:S04]  /*130d0*/  SHF.R.U32.HI R17, RZ, 0x5, R17 ;  /* 0x00000005ff117819 */ /* 0x008fc80000011611 */
[----:B------:R-:W-:-:S05]  /*130e0*/  LOP3.LUT R17, R17, 0x3, RZ, 0xc0, !PT ;  /* 0x0000000311117812 */ /* 0x000fca00078ec0ff */
[----:B------:R-:W-:-:S07]  /*130f0*/  IMAD.MOV.U32 R13, RZ, RZ, R17 ;  /* 0x000000ffff0d7224 */ /* 0x000fce00078e0011 */
[----:B012--5:R-:W-:Y:S05]  /*13100*/  WARPSYNC.COLLECTIVE R15, `(.L_x_13823) ;  /* 0x000000000f087348 */ /* 0x027fea0003c00000 */
[----:B------:R3:W4:Y:S02]  /*13110*/  SHFL.IDX P6, R14, R13, R12, R11 ;  /* 0x0000000c0d0e7389 */ /* 0x00072400000c000b */
[----:B012345:R-:W-:Y:S01]  /*13120*/  ENDCOLLECTIVE ;  /* 0x000000000000791b */ /* 0x03ffe20003800000 */
.L_x_13823:
[----:B------:R-:W-:Y:S05]  /*13130*/  BRA `(.L_x_13824) ;  /* 0xffffffc000ec7947 */ /* 0x000fea000383ffff */
.L_x_13773:
[----:B0-----:R0:W1:Y:S02]  /*13140*/  SYNCS.PHASECHK.TRANS64.TRYWAIT P0, [R0+URZ+0x16840], R2 ;  /* 0x01684002000075a7 */ /* 0x001064000800017f */
[----:B-1----:R-:W-:Y:S05]  /*13150*/  @!P0 NANOSLEEP.SYNCS 0x989680 ;  /* 0x009896800000895d */ /* 0x002fea0003900000 */
[----:B------:R-:W1:Y:S02]  /*13160*/  @!P0 SYNCS.PHASECHK.TRANS64 P0, [R0+URZ+0x16840], R2 ;  /* 0x01684002000085a7 */ /* 0x000e64000800007f */
[----:B-1----:R-:W-:Y:S05]  /*13170*/  @!P0 BRA `(.L_x_13773) ;  /* 0xfffffffc00f08947 */ /* 0x002fea000383ffff */
[----:B------:R-:W-:Y:S05]  /*13180*/  BRA `(.L_x_13825) ;  /* 0xffffffc400f47947 */ /* 0x000fea000383ffff */
.L_x_13774:
        /* <DEDUP_REMOVED lines=8> */
.L_x_13827:
[----:B------:R-:W-:Y:S05]  /*13210*/  BSYNC B0 ;  /* 0x0000000000007941 */ /* 0x000fea0003800000 */
.L_x_13826:
        /* <DEDUP_REMOVED lines=9> */
.L_x_13828:
[----:B------:R-:W-:Y:S02]  /*132b0*/  IMAD.MOV.U32 R13, RZ, RZ, R5 ;  /* 0x000000ffff0d7224 */ /* 0x000fe400078e0005 */
[----:B------:R-:W-:Y:S02]  /*132c0*/  IMAD.MOV.U32 R12, RZ, RZ, 0x1 ;  /* 0x00000001ff0c7424 */ /* 0x000fe400078e00ff */
[----:B------:R-:W-:-:S07]  /*132d0*/  IMAD.MOV.U32 R3, RZ, RZ, R14 ;  /* 0x000000ffff037224 */ /* 0x000fce00078e000e */
[----:B------:R-:W-:Y:S05]  /*132e0*/  WARPSYNC.COLLECTIVE R15, `(.L_x_13829) ;  /* 0x000000000f087348 */ /* 0x000fea0003c00000 */
[----:B------:R0:W1:Y:S02]  /*132f0*/  SHFL.IDX P6, R14, R13, R12, R11 ;  /* 0x0000000c0d0e7389 */ /* 0x00006400000c000b */
[----:B01----:R-:W-:Y:S01]  /*13300*/  ENDCOLLECTIVE ;  /* 0x000000000000791b */ /* 0x003fe20003800000 */
.L_x_13829:
        /* <DEDUP_REMOVED lines=15> */
.L_x_13830:
[----:B------:R-:W-:Y:S02]  /*13400*/  @P1 IMAD R8, R6, 0x2, R16 ;  /* 0x0000000206081824 */ /* 0x000fe400078e0210 */
[----:B------:R-:W-:Y:S02]  /*13410*/  IMAD.MOV.U32 R13, RZ, RZ, R5 ;  /* 0x000000ffff0d7224 */ /* 0x000fe400078e0005 */
[----:B------:R-:W-:Y:S02]  /*13420*/  IMAD.MOV.U32 R12, RZ, RZ, 0x2 ;  /* 0x00000002ff0c7424 */ /* 0x000fe400078e00ff */
[----:B------:R-:W-:-:S07]  /*13430*/  IMAD.MOV.U32 R3, RZ, RZ, R14 ;  /* 0x000000ffff037224 */ /* 0x000fce00078e000e */
[----:B------:R-:W-:Y:S05]  /*13440*/  WARPSYNC.COLLECTIVE R15, `(.L_x_13831) ;  /* 0x000000000f087348 */ /* 0x000fea0003c00000 */
[----:B------:R0:W1:Y:S02]  /*13450*/  SHFL.IDX P6, R14, R13, R12, R11 ;  /* 0x0000000c0d0e7389 */ /* 0x00006400000c000b */
[----:B01----:R-:W-:Y:S01]  /*13460*/  ENDCOLLECTIVE ;  /* 0x000000000000791b */ /* 0x003fe20003800000 */
.L_x_13831:
        /* <DEDUP_REMOVED lines=15> */
.L_x_13832:
[----:B------:R-:W-:Y:S02]  /*13560*/  @P1 IMAD R8, R6, 0x2, R16 ;  /* 0x0000000206081824 */ /* 0x000fe400078e0210 */
[----:B------:R-:W-:Y:S02]  /*13570*/  IMAD.MOV.U32 R13, RZ, RZ, R5 ;  /* 0x000000ffff0d7224 */ /* 0x000fe400078e0005 */
[----:B------:R-:W-:Y:S02]  /*13580*/  IMAD.MOV.U32 R12, RZ, RZ, 0x3 ;  /* 0x00000003ff0c7424 */ /* 0x000fe400078e00ff */
[----:B------:R-:W-:-:S07]  /*13590*/  IMAD.MOV.U32 R3, RZ, RZ, R14 ;  /* 0x000000ffff037224 */ /* 0x000fce00078e000e */
[----:B------:R-:W-:Y:S05]  /*135a0*/  WARPSYNC.COLLECTIVE R15, `(.L_x_13833) ;  /* 0x000000000f087348 */ /* 0x000fea0003c00000 */
[----:B------:R0:W1:Y:S02]  /*135b0*/  SHFL.IDX P6, R14, R13, R12, R11 ;  /* 0x0000000c0d0e7389 */ /* 0x00006400000c000b */
[----:B01----:R-:W-:Y:S01]  /*135c0*/  ENDCOLLECTIVE ;  /* 0x000000000000791b */ /* 0x003fe20003800000 */
.L_x_13833:
        /* <DEDUP_REMOVED lines=15> */
.L_x_13834:
[----:B------:R-:W-:Y:S02]  /*136c0*/  @P1 IMAD R8, R6, 0x2, R16 ;  /* 0x0000000206081824 */ /* 0x000fe400078e0210 */
[----:B------:R-:W-:Y:S02]  /*136d0*/  IMAD.MOV.U32 R13, RZ, RZ, R5 ;  /* 0x000000ffff0d7224 */ /* 0x000fe400078e0005 */
[----:B------:R-:W-:Y:S02]  /*136e0*/  IMAD.MOV.U32 R12, RZ, RZ, 0x4 ;  /* 0x00000004ff0c7424 */ /* 0x000fe400078e00ff */
[----:B------:R-:W-:-:S07]  /*136f0*/  IMAD.MOV.U32 R3, RZ, RZ, R14 ;  /* 0x000000ffff037224 */ /* 0x000fce00078e000e */
[----:B------:R-:W-:Y:S05]  /*13700*/  WARPSYNC.COLLECTIVE R15, `(.L_x_13835) ;  /* 0x000000000f087348 */ /* 0x000fea0003c00000 */
[----:B------:R0:W1:Y:S02]  /*13710*/  SHFL.IDX P6, R14, R13, R12, R11 ;  /* 0x0000000c0d0e7389 */ /* 0x00006400000c000b */
[----:B01----:R-:W-:Y:S01]  /*13720*/  ENDCOLLECTIVE ;  /* 0x000000000000791b */ /* 0x003fe20003800000 */
.L_x_13835:
        /* <DEDUP_REMOVED lines=15> */
.L_x_13836:
[----:B------:R-:W-:Y:S02]  /*13820*/  @P1 IMAD R8, R6, 0x2, R16 ;  /* 0x0000000206081824 */ /* 0x000fe400078e0210 */
[----:B------:R-:W-:Y:S02]  /*13830*/  IMAD.MOV.U32 R13, RZ, RZ, R5 ;  /* 0x000000ffff0d7224 */ /* 0x000fe400078e0005 */
[----:B------:R-:W-:Y:S02]  /*13840*/  IMAD.MOV.U32 R12, RZ, RZ, 0x5 ;  /* 0x00000005ff0c7424 */ /* 0x000fe400078e00ff */
[----:B------:R-:W-:-:S07]  /*13850*/  IMAD.MOV.U32 R3, RZ, RZ, R14 ;  /* 0x000000ffff037224 */ /* 0x000fce00078e000e */
[----:B------:R-:W-:Y:S05]  /*13860*/  WARPSYNC.COLLECTIVE R15, `(.L_x_13837) ;  /* 0x000000000f087348 */ /* 0x000fea0003c00000 */
[----:B------:R0:W1:Y:S02]  /*13870*/  SHFL.IDX P6, R14, R13, R12, R11 ;  /* 0x0000000c0d0e7389 */ /* 0x00006400000c000b */
[----:B01----:R-:W-:Y:S01]  /*13880*/  ENDCOLLECTIVE ;  /* 0x000000000000791b */ /* 0x003fe20003800000 */
.L_x_13837:
        /* <DEDUP_REMOVED lines=15> */
.L_x_13838:
[----:B------:R-:W-:Y:S02]  /*13980*/  @P1 IMAD R8, R6, 0x2, R16 ;  /* 0x0000000206081824 */ /* 0x000fe400078e0210 */
[----:B------:R-:W-:Y:S02]  /*13990*/  IMAD.MOV.U32 R13, RZ, RZ, R5 ;  /* 0x000000ffff0d7224 */ /* 0x000fe400078e0005 */
[----:B------:R-:W-:Y:S02]  /*139a0*/  IMAD.MOV.U32 R12, RZ, RZ, 0x6 ;  /* 0x00000006ff0c7424 */ /* 0x000fe400078e00ff */
[----:B------:R-:W-:-:S07]  /*139b0*/  IMAD.MOV.U32 R3, RZ, RZ, R14 ;  /* 0x000000ffff037224 */ /* 0x000fce00078e000e */
[----:B------:R-:W-:Y:S05]  /*139c0*/  WARPSYNC.COLLECTIVE R15, `(.L_x_13839) ;  /* 0x000000000f087348 */ /* 0x000fea0003c00000 */
[----:B------:R0:W1:Y:S02]  /*139d0*/  SHFL.IDX P6, R14, R13, R12, R11 ;  /* 0x0000000c0d0e7389 */ /* 0x00006400000c000b */
[----:B01----:R-:W-:Y:S01]  /*139e0*/  ENDCOLLECTIVE ;  /* 0x000000000000791b */ /* 0x003fe20003800000 */
.L_x_13839:
        /* <DEDUP_REMOVED lines=15> */
.L_x_13840:
[----:B------:R-:W-:Y:S02]  /*13ae0*/  @P1 IMAD R8, R6, 0x2, R16 ;  /* 0x0000000206081824 */ /* 0x000fe400078e0210 */
[----:B------:R-:W-:Y:S02]  /*13af0*/  IMAD.MOV.U32 R13, RZ, RZ, R5 ;  /* 0x000000ffff0d7224 */ /* 0x000fe400078e0005 */
[----:B------:R-:W-:Y:S02]  /*13b00*/  IMAD.MOV.U32 R12, RZ, RZ, 0x7 ;  /* 0x00000007ff0c7424 */ /* 0x000fe400078e00ff */
[----:B------:R-:W-:-:S07]  /*13b10*/  IMAD.MOV.U32 R3, RZ, RZ, R14 ;  /* 0x000000ffff037224 */ /* 0x000fce00078e000e */
[----:B------:R-:W-:Y:S05]  /*13b20*/  WARPSYNC.COLLECTIVE R15, `(.L_x_13841) ;  /* 0x000000000f087348 */ /* 0x000fea0003c00000 */
[----:B------:R0:W1:Y:S02]  /*13b30*/  SHFL.IDX P6, R14, R13, R12, R11 ;  /* 0x0000000c0d0e7389 */ /* 0x00006400000c000b */
[----:B01----:R-:W-:Y:S01]  /*13b40*/  ENDCOLLECTIVE ;  /* 0x000000000000791b */ /* 0x003fe20003800000 */
.L_x_13841:
        /* <DEDUP_REMOVED lines=14> */
.L_x_13842:
[----:B------:R-:W-:Y:S05]  /*13c30*/  BRA `(.L_x_13843) ;  /* 0xffffffc000f47947 */ /* 0x000fea000383ffff */
.L_x_13779:
        /* <DEDUP_REMOVED lines=8> */
.L_x_13844:
[C---:B------:R-:W-:Y:S01]  /*13cc0*/  VIADD R8, R6.reuse, 0x10 ;  /* 0x0000001006087836 */ /* 0x040fe20000000000 */
[----:B------:R-:W-:Y:S01]  /*13cd0*/  ISETP.GE.AND P1, PT, R6, UR38, PT ;  /* 0x0000002606007c0c */ /* 0x000fe2000bf26270 */
[----:B------:R-:W-:Y:S02]  /*13ce0*/  IMAD.MOV.U32 R13, RZ, RZ, R0 ;  /* 0x000000ffff0d7224 */ /* 0x000fe400078e0000 */
[----:B------:R-:W-:-:S10]  /*13cf0*/  IMAD.MOV.U32 R2, RZ, RZ, R14 ;  /* 0x000000ffff027224 */ /* 0x000fd400078e000e */
[----:B------:R-:W-:Y:S05]  /*13d00*/  WARPSYNC.COLLECTIVE R15, `(.L_x_13845) ;  /* 0x000000000f087348 */ /* 0x000fea0003c00000 */
[----:B------:R0:W1:Y:S02]  /*13d10*/  SHFL.IDX P6, R14, R13, R12, R11 ;  /* 0x0000000c0d0e7389 */ /* 0x00006400000c000b */
[----:B01----:R-:W-:Y:S01]  /*13d20*/  ENDCOLLECTIVE ;  /* 0x000000000000791b */ /* 0x003fe20003800000 */
.L_x_13845:
[----:B------:R-:W-:Y:S02]  /*13d30*/  IMAD.MOV.U32 R13, RZ, RZ, R4 ;  /* 0x000000ffff0d7224 */ /* 0x000fe400078e0004 */
[----:B------:R-:W-:Y:S02]  /*13d40*/  IMAD.MOV.U32 R12, RZ, RZ, 0x1 ;  /* 0x00000001ff0c7424 */ /* 0x000fe400078e00ff */
[----:B------:R-:W-:-:S07]  /*13d50*/  IMAD.MOV.U32 R3, RZ, RZ, R14 ;  /* 0x000000ffff037224 */ /* 0x000fce00078e000e */
[----:B------:R-:W-:Y:S05]  /*13d60*/  WARPSYNC.COLLECTIVE R15, `(.L_x_13846) ;  /* 0x000000000f087348 */ /* 0x000fea0003c00000 */
[----:B------:R0:W1:Y:S02]  /*13d70*/  SHFL.IDX P6, R14, R13, R12, R11 ;  /* 0x0000000c0d0e7389 */ /* 0x00006400000c000b */
[----:B01----:R-:W-:Y:S01]  /*13d80*/  ENDCOLLECTIVE ;  /* 0x000000000000791b */ /* 0x003fe20003800000 */
.L_x_13846:
        /* <DEDUP_REMOVED lines=15> */
.L_x_13847:
[----:B------:R-:W-:Y:S02]  /*13e80*/  IMAD.MOV.U32 R13, RZ, RZ, R4 ;  /* 0x000000ffff0d7224 */ /* 0x000fe400078e0004 */
[----:B------:R-:W-:Y:S02]  /*13e90*/  IMAD.MOV.U32 R12, RZ, RZ, 0x2 ;  /* 0x00000002ff0c7424 */ /* 0x000fe400078e00ff */
[----:B------:R-:W-:-:S07]  /*13ea0*/  IMAD.MOV.U32 R3, RZ, RZ, R14 ;  /* 0x000000ffff037224 */ /* 0x000fce00078e000e */
[----:B------:R-:W-:Y:S05]  /*13eb0*/  WARPSYNC.COLLECTIVE R15, `(.L_x_13848) ;  /* 0x000000000f087348 */ /* 0x000fea0003c00000 */
[----:B------:R0:W1:Y:S02]  /*13ec0*/  SHFL.IDX P6, R14, R13, R12, R11 ;  /* 0x0000000c0d0e7389 */ /* 0x00006400000c000b */
[----:B01----:R-:W-:Y:S01]  /*13ed0*/  ENDCOLLECTIVE ;  /* 0x000000000000791b */ /* 0x003fe20003800000 */
.L_x_13848:
        /* <DEDUP_REMOVED lines=11> */
[----:B------:R-:W-:Y:S01]  /*13f90*/  ISETP.GE.AND P1, PT, R2, UR38, PT ;  /* 0x0000002602007c0c */ /* 0x000fe2000bf26270 */
[----:B------:R-:W-:-:S12]  /*13fa0*/  IMAD.MOV.U32 R2, RZ, RZ, R14 ;  /* 0x000000ffff027224 */ /* 0x000fd800078e000e */
[----:B------:R-:W-:Y:S05]  /*13fb0*/  WARPSYNC.COLLECTIVE R15, `(.L_x_13849) ;  /* 0x000000000f087348 */ /* 0x000fea0003c00000 */
[----:B------:R0:W1:Y:S02]  /*13fc0*/  SHFL.IDX P6, R14, R13, R12, R11 ;  /* 0x0000000c0d0e7389 */ /* 0x00006400000c000b */
[----:B01----:R-:W-:Y:S01]  /*13fd0*/  ENDCOLLECTIVE ;  /* 0x000000000000791b */ /* 0x003fe20003800000 */
.L_x_13849:
[----:B------:R-:W-:Y:S02]  /*13fe0*/  IMAD.MOV.U32 R13, RZ, RZ, R4 ;  /* 0x000000ffff0d7224 */ /* 0x000fe400078e0004 */
[----:B------:R-:W-:Y:S02]  /*13ff0*/  IMAD.MOV.U32 R12, RZ, RZ, 0x3 ;  /* 0x00000003ff0c7424 */ /* 0x000fe400078e00ff */
[----:B------:R-:W-:-:S07]  /*14000*/  IMAD.MOV.U32 R3, RZ, RZ, R14 ;  /* 0x000000ffff037224 */ /* 0x000fce00078e000e */
[----:B------:R-:W-:Y:S05]  /*14010*/  WARPSYNC.COLLECTIVE R15, `(.L_x_13850) ;  /* 0x000000000f087348 */ /* 0x000fea0003c00000 */
[----:B------:R0:W1:Y:S02]  /*14020*/  SHFL.IDX P6, R14, R13, R12, R11 ;  /* 0x0000000c0d0e7389 */ /* 0x00006400000c000b */
[----:B01----:R-:W-:Y:S01]  /*14030*/  ENDCOLLECTIVE ;  /* 0x000000000000791b */ /* 0x003fe20003800000 */
.L_x_13850:
        /* <DEDUP_REMOVED lines=16> */
.L_x_13851:
[----:B------:R-:W-:Y:S02]  /*14140*/  IMAD.MOV.U32 R13, RZ, RZ, R4 ;  /* 0x000000ffff0d7224 */ /* 0x000fe400078e0004 */
[----:B------:R-:W-:Y:S02]  /*14150*/  IMAD.MOV.U32 R12, RZ, RZ, 0x4 ;  /* 0x00000004ff0c7424 */ /* 0x000fe400078e00ff */
[----:B------:R-:W-:-:S07]  /*14160*/  IMAD.MOV.U32 R3, RZ, RZ, R14 ;  /* 0x000000ffff037224 */ /* 0x000fce00078e000e */
[----:B------:R-:W-:Y:S05]  /*14170*/  WARPSYNC.COLLECTIVE R15, `(.L_x_13852) ;  /* 0x000000000f087348 */ /* 0x000fea0003c00000 */
[----:B------:R0:W1:Y:S02]  /*14180*/  SHFL.IDX P6, R14, R13, R12, R11 ;  /* 0x0000000c0d0e7389 */ /* 0x00006400000c000b */
[----:B01----:R-:W-:Y:S01]  /*14190*/  ENDCOLLECTIVE ;  /* 0x000000000000791b */ /* 0x003fe20003800000 */
.L_x_13852:
        /* <DEDUP_REMOVED lines=16> */
.L_x_13853:
[----:B------:R-:W-:Y:S02]  /*142a0*/  IMAD.MOV.U32 R13, RZ, RZ, R4 ;  /* 0x000000ffff0d7224 */ /* 0x000fe400078e0004 */
[----:B------:R-:W-:Y:S02]  /*142b0*/  IMAD.MOV.U32 R12, RZ, RZ, 0x5 ;  /* 0x00000005ff0c7424 */ /* 0x000fe400078e00ff */
[----:B------:R-:W-:-:S07]  /*142c0*/  IMAD.MOV.U32 R3, RZ, RZ, R14 ;  /* 0x000000ffff037224 */ /* 0x000fce00078e000e */
[----:B------:R-:W-:Y:S05]  /*142d0*/  WARPSYNC.COLLECTIVE R15, `(.L_x_13854) ;  /* 0x000000000f087348 */ /* 0x000fea0003c00000 */
[----:B------:R0:W1:Y:S02]  /*142e0*/  SHFL.IDX P6, R14, R13, R12, R11 ;  /* 0x0000000c0d0e7389 */ /* 0x00006400000c000b */
[----:B01----:R-:W-:Y:S01]  /*142f0*/  ENDCOLLECTIVE ;  /* 0x000000000000791b */ /* 0x003fe20003800000 */
.L_x_13854:
        /* <DEDUP_REMOVED lines=16> */
.L_x_13855:
[----:B------:R-:W-:Y:S02]  /*14400*/  IMAD.MOV.U32 R13, RZ, RZ, R4 ;  /* 0x000000ffff0d7224 */ /* 0x000fe400078e0004 */
[----:B------:R-:W-:Y:S02]  /*14410*/  IMAD.MOV.U32 R12, RZ, RZ, 0x6 ;  /* 0x00000006ff0c7424 */ /* 0x000fe400078e00ff */
[----:B------:R-:W-:-:S07]  /*14420*/  IMAD.MOV.U32 R3, RZ, RZ, R14 ;  /* 0x000000ffff037224 */ /* 0x000fce00078e000e */
[----:B------:R-:W-:Y:S05]  /*14430*/  WARPSYNC.COLLECTIVE R15, `(.L_x_13856) ;  /* 0x000000000f087348 */ /* 0x000fea0003c00000 */
[----:B------:R0:W1:Y:S02]  /*14440*/  SHFL.IDX P6, R14, R13, R12, R11 ;  /* 0x0000000c0d0e7389 */ /* 0x00006400000c000b */
[----:B01----:R-:W-:Y:S01]  /*14450*/  ENDCOLLECTIVE ;  /* 0x000000000000791b */ /* 0x003fe20003800000 */
.L_x_13856:
        /* <DEDUP_REMOVED lines=16> */
.L_x_13857:
[----:B------:R-:W-:Y:S02]  /*14560*/  IMAD.MOV.U32 R13, RZ, RZ, R4 ;  /* 0x000000ffff0d7224 */ /* 0x000fe400078e0004 */
[----:B------:R-:W-:Y:S02]  /*14570*/  IMAD.MOV.U32 R12, RZ, RZ, 0x7 ;  /* 0x00000007ff0c7424 */ /* 0x000fe400078e00ff */
[----:B------:R-:W-:-:S07]  /*14580*/  IMAD.MOV.U32 R3, RZ, RZ, R14 ;  /* 0x000000ffff037224 */ /* 0x000fce00078e000e */
[----:B------:R-:W-:Y:S05]  /*14590*/  WARPSYNC.COLLECTIVE R15, `(.L_x_13858) ;  /* 0x000000000f087348 */ /* 0x000fea0003c00000 */
[----:B------:R0:W1:Y:S02]  /*145a0*/  SHFL.IDX P6, R14, R13, R12, R11 ;  /* 0x0000000c0d0e7389 */ /* 0x00006400000c000b */
[----:B01----:R-:W-:Y:S01]  /*145b0*/  ENDCOLLECTIVE ;  /* 0x000000000000791b */ /* 0x003fe20003800000 */
.L_x_13858:
        /* <DEDUP_REMOVED lines=10> */
.L_x_13859:
[----:B------:R-:W-:Y:S01]  /*14660*/  @!PT LDS RZ, [RZ] ;  /* 0x00000000fffff984 */ /* 0x000fe20000000800 */
[----:B------:R-:W-:Y:S01]  /*14670*/  @!PT LDS RZ, [RZ] ;  /* 0x00000000fffff984 */ /* 0x000fe20000000800 */
[----:B------:R-:W-:Y:S01]  /*14680*/  @!PT LDS RZ, [RZ] ;  /* 0x00000000fffff984 */ /* 0x000fe20000000800 */
[----:B------:R0:W-:Y:S01]  /*14690*/  @!P1 LDGSTS.E.BYPASS.LTC128B.128 [R9+0xb400], desc[UR52][R2.64], !P5 ;  /* 0x0b40000002099fae */ /* 0x0001e2000e901d74 */
[----:B------:R-:W-:Y:S02]  /*146a0*/  IMAD.MOV.U32 R13, RZ, RZ, R7 ;  /* 0x000000ffff0d7224 */ /* 0x000fe400078e0007 */
[----:B0-----:R-:W-:Y:S02]  /*146b0*/  VIADD R2, R6, 0x70 ;  /* 0x0000007006027836 */ /* 0x001fe40000000000 */
[----:B------:R-:W-:-:S03]  /*146c0*/  IMAD.MOV.U32 R12, RZ, RZ, RZ ;  /* 0x000000ffff0c7224 */ /* 0x000fc600078e00ff */
[----:B------:R-:W-:Y:S01]  /*146d0*/  ISETP.GE.AND P1, PT, R2, UR38, PT ;  /* 0x0000002602007c0c */ /* 0x000fe2000bf26270 */
[----:B------:R-:W-:-:S12]  /*146e0*/  IMAD.MOV.U32 R0, RZ, RZ, R14 ;  /* 0x000000ffff007224 */ /* 0x000fd800078e000e */
[----:B------:R-:W-:Y:S05]  /*146f0*/  WARPSYNC.COLLECTIVE R15, `(.L_x_13860) ;  /* 0x000000000f087348 */ /* 0x000fea0003c00000 */
[----:B------:R0:W1:Y:S02]  /*14700*/  SHFL.IDX P6, R14, R13, R12, R11 ;  /* 0x0000000c0d0e7389 */ /* 0x00006400000c000b */
[----:B01----:R-:W-:Y:S01]  /*14710*/  ENDCOLLECTIVE ;  /* 0x000000000000791b */ /* 0x003fe20003800000 */
.L_x_13860:
[----:B------:R-:W-:Y:S01]  /*14720*/  @!P1 LEA R2, P0, R10, R0, 0x1 ;  /* 0x000000000a029211 */ /* 0x000fe200078008ff */
[----:B------:R-:W-:-:S04]  /*14730*/  VIADD R0, R6, 0x80 ;  /* 0x0000008006007836 */ /* 0x000fc80000000000 */
[----:B------:R-:W-:Y:S02]  /*14740*/  @!P1 IMAD.X R3, RZ, RZ, R4, P0 ;  /* 0x000000ffff039224 */ /* 0x000fe400000e0604 */
[----:B------:R-:W-:-:S03]  /*14750*/  IMAD.MOV.U32 R13, RZ, RZ, R5 ;  /* 0x000000ffff0d7224 */ /* 0x000fc600078e0005 */
[----:B------:R-:W-:Y:S01]  /*14760*/  @!PT LDS RZ, [RZ] ;  /* 0x00000000fffff984 */ /* 0x000fe20000000800 */
[----:B------:R-:W-:Y:S01]  /*14770*/  @!PT LDS RZ, [RZ] ;  /* 0x00000000fffff984 */ /* 0x000fe20000000800 */
[----:B------:R-:W-:Y:S01]  /*14780*/  @!PT LDS RZ, [RZ] ;  /* 0x00000000fffff984 */ /* 0x000fe20000000800 */
[----:B------:R0:W-:Y:S01]  /*14790*/  @!P1 LDGSTS.E.BYPASS.LTC128B.128 [R9+0xbc00], desc[UR52][R2.64], !P5 ;  /* 0x0bc0000002099fae */ /* 0x0001e2000e901d74 */
[----:B------:R-:W-:Y:S01]  /*147a0*/  ISETP.GE.AND P1, PT, R0, UR38, PT ;  /* 0x0000002600007c0c */ /* 0x000fe2000bf26270 */
[----:B------:R-:W-:-:S12]  /*147b0*/  IMAD.MOV.U32 R0, RZ, RZ, R14 ;  /* 0x000000ffff007224 */ /* 0x000fd800078e000e */
[----:B0-----:R-:W-:Y:S05]  /*147c0*/  WARPSYNC.COLLECTIVE R15, `(.L_x_13861) ;  /* 0x000000000f087348 */ /* 0x001fea0003c00000 */
[----:B------:R1:W2:Y:S02]  /*147d0*/  SHFL.IDX P6, R14, R13, R12, R11 ;  /* 0x0000000c0d0e7389 */ /* 0x0002a400000c000b */
[----:B012---:R-:W-:Y:S01]  /*147e0*/  ENDCOLLECTIVE ;  /* 0x000000000000791b */ /* 0x007fe20003800000 */
.L_x_13861:
[----:B------:R-:W-:Y:S02]  /*147f0*/  IMAD.MOV.U32 R13, RZ, RZ, R7 ;  /* 0x000000ffff0d7224 */ /* 0x000fe400078e0007 */
[----:B------:R-:W-:Y:S01]  /*14800*/  IMAD.MOV.U32 R12, RZ, RZ, 0x1 ;  /* 0x00000001ff0c7424 */ /* 0x000fe200078e00ff */
[----:B------:R-:W-:-:S13]  /*14810*/  @!P1 LEA R2, P0, R10, R14, 0x1 ;  /* 0x0000000e0a029211 */ /* 0x000fda00078008ff */
[----:B------:R-:W-:Y:S05]  /*14820*/  WARPSYNC.COLLECTIVE R15, `(.L_x_13862) ;  /* 0x000000000f087348 */ /* 0x000fea0003c00000 */
[----:B------:R0:W1:Y:S02]  /*14830*/  SHFL.IDX P6, R14, R13, R12, R11 ;  /* 0x0000000c0d0e7389 */ /* 0x00006400000c000b */
[----:B01----:R-:W-:Y:S01]  /*14840*/  ENDCOLLECTIVE ;  /* 0x000000000000791b */ /* 0x003fe20003800000 */
.L_x_13862:
[----:B------:R-:W-:Y:S02]  /*14850*/  @!P1 IMAD.X R3, RZ, RZ, R0, P0 ;  /* 0x000000ffff039224 */ /* 0x000fe400000e0600 */
[----:B------:R-:W-:-:S03]  /*14860*/  VIADD R0, R6, 0x90 ;  /* 0x0000009006007836 */ /* 0x000fc60000000000 */
[----:B------:R-:W-:Y:S01]  /*14870*/  @!PT LDS RZ, [RZ] ;  /* 0x00000000fffff984 */ /* 0x000fe20000000800 */
[----:B------:R-:W-:Y:S01]  /*14880*/  @!PT LDS RZ, [RZ] ;  /* 0x00000000fffff984 */ /* 0x000fe20000000800 */
[----:B------:R-:W-:Y:S01]  /*14890*/  @!PT LDS RZ, [RZ] ;  /* 0x00000000fffff984 */ /* 0x000fe20000000800 */
[----:B------:R0:W-:Y:S02]  /*148a0*/  @!P1 LDGSTS.E.BYPASS.LTC128B.128 [R9+0xc400], desc[UR52][R2.64], !P5 ;  /* 0x0c40000002099fae */ /* 0x0001e4000e901d74 */
[----:B------:R-:W-:Y:S01]  /*148b0*/  ISETP.GE.AND P1, PT, R0, UR38, PT ;  /* 0x0000002600007c0c */ /* 0x000fe2000bf26270 */
[----:B------:R-:W-:Y:S02]  /*148c0*/  IMAD.MOV.U32 R13, RZ, RZ, R5 ;  /* 0x000000ffff0d7224 */ /* 0x000fe400078e0005 */
[----:B------:R-:W-:-:S10]  /*148d0*/  IMAD.MOV.U32 R0, RZ, RZ, R14 ;  /* 0x000000ffff007224 */ /* 0x000fd400078e000e */
[----:B0-----:R-:W-:Y:S05]  /*148e0*/  WARPSYNC.COLLECTIVE R15, `(.L_x_13863) ;  /* 0x000000000f087348 */ /* 0x001fea0003c00000 */
[----:B------:R1:W2:Y:S02]  /*148f0*/  SHFL.IDX P6, R14, R13, R12, R11 ;  /* 0x0000000c0d0e7389 */ /* 0x0002a400000c000b */
[----:B012---:R-:W-:Y:S01]  /*14900*/  ENDCOLLECTIVE ;  /* 0x000000000000791b */ /* 0x007fe20003800000 */
.L_x_13863:
[----:B------:R-:W-:Y:S02]  /*14910*/  IMAD.MOV.U32 R13, RZ, RZ, R7 ;  /* 0x000000ffff0d7224 */ /* 0x000fe400078e0007 */
[----:B------:R-:W-:Y:S02]  /*14920*/  IMAD.MOV.U32 R12, RZ, RZ, 0x2 ;  /* 0x00000002ff0c7424 */ /* 0x000fe400078e00ff */
[----:B------:R-:W-:-:S07]  /*14930*/  IMAD.MOV.U32 R2, RZ, RZ, R14 ;  /* 0x000000ffff027224 */ /* 0x000fce00078e000e */
[----:B------:R-:W-:Y:S05]  /*14940*/  WARPSYNC.COLLECTIVE R15, `(.L_x_13864) ;  /* 0x000000000f087348 */ /* 0x000fea0003c00000 */
[----:B------:R0:W1:Y:S02]  /*14950*/  SHFL.IDX P6, R14, R13, R12, R11 ;  /* 0x0000000c0d0e7389 */ /* 0x00006400000c000b */
[----:B01----:R-:W-:Y:S01]  /*14960*/  ENDCOLLECTIVE ;  /* 0x000000000000791b */ /* 0x003fe20003800000 */
.L_x_13864:
[----:B------:R-:W-:-:S05]  /*14970*/  @!P1 LEA R2, P0, R10, R2, 0x1 ;  /* 0x000000020a029211 */ /* 0x000fca00078008ff */
[----:B------:R-:W-:-:S05]  /*14980*/  @!P1 IMAD.X R3, RZ, RZ, R0, P0 ;  /* 0x000000ffff039224 */ /* 0x000fca00000e0600 */
        /* <DEDUP_REMOVED lines=9> */
.L_x_13865:
[----:B------:R-:W-:-:S05]  /*14a20*/  VIADD R3, R6, 0xa0 ;  /* 0x000000a006037836 */ /* 0x000fca0000000000 */
[----:B------:R-:W-:Y:S01]  /*14a30*/  ISETP.GE.AND P1, PT, R3, UR38, PT ;  /* 0x0000002603007c0c */ /* 0x000fe2000bf26270 */
[----:B------:R-:W-:Y:S02]  /*14a40*/  IMAD.MOV.U32 R13, RZ, RZ, R7 ;  /* 0x000000ffff0d7224 */ /* 0x000fe400078e0007 */
[----:B------:R-:W-:Y:S02]  /*14a50*/  IMAD.MOV.U32 R12, RZ, RZ, 0x3 ;  /* 0x00000003ff0c7424 */ /* 0x000fe400078e00ff */
[----:B------:R-:W-:-:S08]  /*14a60*/  IMAD.MOV.U32 R2, RZ, RZ, R14 ;  /* 0x000000ffff027224 */ /* 0x000fd000078e000e */
[----:B------:R-:W-:Y:S05]  /*14a70*/  WARPSYNC.COLLECTIVE R15, `(.L_x_13866) ;  /* 0x000000000f087348 */ /* 0x000fea0003c00000 */
[----:B------:R0:W1:Y:S02]  /*14a80*/  SHFL.IDX P6, R14, R13, R12, R11 ;  /* 0x0000000c0d0e7389 */ /* 0x00006400000c000b */
[----:B01----:R-:W-:Y:S01]  /*14a90*/  ENDCOLLECTIVE ;  /* 0x000000000000791b */ /* 0x003fe20003800000 */
.L_x_13866:
        /* <DEDUP_REMOVED lines=11> */
.L_x_13867:
[----:B------:R-:W-:Y:S05]  /*14b50*/  BRA `(.L_x_13868) ;  /* 0xffffffc000b07947 */ /* 0x000fea000383ffff */
.L_x_13782:
[----:B0-----:R0:W1:Y:S02]  /*14b60*/  SYNCS.PHASECHK.TRANS64.TRYWAIT P0, [R16+URZ+0x16820], R3 ;  /* 0x01682003100075a7 */ /* 0x001064000800017f */
[----:B-1----:R-:W-:Y:S05]  /*14b70*/  @!P0 NANOSLEEP.SYNCS 0x989680 ;  /* 0x009896800000895d */ /* 0x002fea0003900000 */
[----:B------:R-:W1:Y:S02]  /*14b80*/  @!P0 SYNCS.PHASECHK.TRANS64 P0, [R16+URZ+0x16820], R3 ;  /* 0x01682003100085a7 */ /* 0x000e64000800007f */
[----:B-1----:R-:W-:Y:S05]  /*14b90*/  @!P0 BRA `(.L_x_13782) ;  /* 0xfffffffc00f08947 */ /* 0x002fea000383ffff */
[----:B------:R-:W-:Y:S05]  /*14ba0*/  BRA `(.L_x_13869) ;  /* 0xffffffc4000c7947 */ /* 0x000fea000383ffff */
.L_x_13786:
[----:B0-----:R0:W1:Y:S02]  /*14bb0*/  SYNCS.PHASECHK.TRANS64.TRYWAIT P0, [R5+URZ+0x16840], R2 ;  /* 0x01684002050075a7 */ /* 0x001064000800017f */
[----:B-1----:R-:W-:Y:S05]  /*14bc0*/  @!P0 NANOSLEEP.SYNCS 0x989680 ;  /* 0x009896800000895d */ /* 0x002fea0003900000 */
[----:B------:R-:W1:Y:S02]  /*14bd0*/  @!P0 SYNCS.PHASECHK.TRANS64 P0, [R5+URZ+0x16840], R2 ;  /* 0x01684002050085a7 */ /* 0x000e64000800007f */
[----:B-1----:R-:W-:Y:S05]  /*14be0*/  @!P0 BRA `(.L_x_13786) ;  /* 0xfffffffc00f08947 */ /* 0x002fea000383ffff */
[----:B------:R-:W-:Y:S05]  /*14bf0*/  BRA `(.L_x_13870) ;  /* 0xffffffc400d87947 */ /* 0x000fea000383ffff */
.L_x_13787:
        /* <DEDUP_REMOVED lines=8> */
.L_x_13872:
[----:B------:R-:W-:Y:S05]  /*14c80*/  BSYNC B1 ;  /* 0x0000000000017941 */ /* 0x000fea0003800000 */
.L_x_13871:
        /* <DEDUP_REMOVED lines=10> */
.L_x_13873:
        /* <DEDUP_REMOVED lines=8> */
.L_x_13874:
        /* <DEDUP_REMOVED lines=12> */
.L_x_13875:
[----:B------:R-:W-:Y:S02]  /*14e70*/  IMAD.MOV.U32 R13, RZ, RZ, R10 ;  /* 0x000000ffff0d7224 */ /* 0x000fe400078e000a */
[----:B------:R-:W-:Y:S02]  /*14e80*/  IMAD.MOV.U32 R12, RZ, RZ, 0x2 ;  /* 0x00000002ff0c7424 */ /* 0x000fe400078e00ff */
[----:B------:R-:W-:-:S07]  /*14e90*/  IMAD.MOV.U32 R2, RZ, RZ, R14 ;  /* 0x000000ffff027224 */ /* 0x000fce00078e000e */
[----:B------:R-:W-:Y:S05]  /*14ea0*/  WARPSYNC.COLLECTIVE R15, `(.L_x_13876) ;  /* 0x000000000f087348 */ /* 0x000fea0003c00000 */
[----:B------:R0:W1:Y:S02]  /*14eb0*/  SHFL.IDX P6, R14, R13, R12, R11 ;  /* 0x0000000c0d0e7389 */ /* 0x00006400000c000b */
[----:B01----:R-:W-:Y:S01]  /*14ec0*/  ENDCOLLECTIVE ;  /* 0x000000000000791b */ /* 0x003fe20003800000 */
.L_x_13876:
        /* <DEDUP_REMOVED lines=11> */
.L_x_13877:
[----:B------:R-:W-:Y:S02]  /*14f80*/  IMAD.MOV.U32 R13, RZ, RZ, R10 ;  /* 0x000000ffff0d7224 */ /* 0x000fe400078e000a */
[----:B------:R-:W-:Y:S02]  /*14f90*/  IMAD.MOV.U32 R12, RZ, RZ, 0x3 ;  /* 0x00000003ff0c7424 */ /* 0x000fe400078e00ff */
[----:B------:R-:W-:-:S07]  /*14fa0*/  IMAD.MOV.U32 R2, RZ, RZ, R14 ;  /* 0x000000ffff027224 */ /* 0x000fce00078e000e */
[----:B------:R-:W-:Y:S05]  /*14fb0*/  WARPSYNC.COLLECTIVE R15, `(.L_x_13878) ;  /* 0x000000000f087348 */ /* 0x000fea0003c00000 */
[----:B------:R0:W1:Y:S02]  /*14fc0*/  SHFL.IDX P6, R14, R13, R12, R11 ;  /* 0x0000000c0d0e7389 */ /* 0x00006400000c000b */
[----:B01----:R-:W-:Y:S01]  /*14fd0*/  ENDCOLLECTIVE ;  /* 0x000000000000791b */ /* 0x003fe20003800000 */
.L_x_13878:
        /* <DEDUP_REMOVED lines=11> */
.L_x_13879:
[----:B------:R-:W-:Y:S02]  /*15090*/  IMAD.MOV.U32 R13, RZ, RZ, R10 ;  /* 0x000000ffff0d7224 */ /* 0x000fe400078e000a */
[----:B------:R-:W-:Y:S02]  /*150a0*/  IMAD.MOV.U32 R12, RZ, RZ, 0x4 ;  /* 0x00000004ff0c7424 */ /* 0x000fe400078e00ff */
[----:B------:R-:W-:-:S07]  /*150b0*/  IMAD.MOV.U32 R2, RZ, RZ, R14 ;  /* 0x000000ffff027224 */ /* 0x000fce00078e000e */
[----:B------:R-:W-:Y:S05]  /*150c0*/  WARPSYNC.COLLECTIVE R15, `(.L_x_13880) ;  /* 0x000000000f087348 */ /* 0x000fea0003c00000 */
[----:B------:R0:W1:Y:S02]  /*150d0*/  SHFL.IDX P6, R14, R13, R12, R11 ;  /* 0x0000000c0d0e7389 */ /* 0x00006400000c000b */
[----:B01----:R-:W-:Y:S01]  /*150e0*/  ENDCOLLECTIVE ;  /* 0x000000000000791b */ /* 0x003fe20003800000 */
.L_x_13880:
        /* <DEDUP_REMOVED lines=11> */
.L_x_13881:
[----:B------:R-:W-:Y:S02]  /*151a0*/  IMAD.MOV.U32 R13, RZ, RZ, R10 ;  /* 0x000000ffff0d7224 */ /* 0x000fe400078e000a */
[----:B------:R-:W-:Y:S02]  /*151b0*/  IMAD.MOV.U32 R12, RZ, RZ, 0x5 ;  /* 0x00000005ff0c7424 */ /* 0x000fe400078e00ff */
[----:B------:R-:W-:-:S07]  /*151c0*/  IMAD.MOV.U32 R2, RZ, RZ, R14 ;  /* 0x000000ffff027224 */ /* 0x000fce00078e000e */
[----:B------:R-:W-:Y:S05]  /*151d0*/  WARPSYNC.COLLECTIVE R15, `(.L_x_13882) ;  /* 0x000000000f087348 */ /* 0x000fea0003c00000 */
[----:B------:R0:W1:Y:S02]  /*151e0*/  SHFL.IDX P6, R14, R13, R12, R11 ;  /* 0x0000000c0d0e7389 */ /* 0x00006400000c000b */
[----:B01----:R-:W-:Y:S01]  /*151f0*/  ENDCOLLECTIVE ;  /* 0x000000000000791b */ /* 0x003fe20003800000 */
.L_x_13882:
        /* <DEDUP_REMOVED lines=11> */
.L_x_13883:
[----:B------:R-:W-:Y:S02]  /*152b0*/  IMAD.MOV.U32 R13, RZ, RZ, R10 ;  /* 0x000000ffff0d7224 */ /* 0x000fe400078e000a */
[----:B------:R-:W-:Y:S02]  /*152c0*/  IMAD.MOV.U32 R12, RZ, RZ, 0x6 ;  /* 0x00000006ff0c7424 */ /* 0x000fe400078e00ff */
[----:B------:R-:W-:-:S07]  /*152d0*/  IMAD.MOV.U32 R2, RZ, RZ, R14 ;  /* 0x000000ffff027224 */ /* 0x000fce00078e000e */
[----:B------:R-:W-:Y:S05]  /*152e0*/  WARPSYNC.COLLECTIVE R15, `(.L_x_13884) ;  /* 0x000000000f087348 */ /* 0x000fea0003c00000 */
[----:B------:R0:W1:Y:S02]  /*152f0*/  SHFL.IDX P6, R14, R13, R12, R11 ;  /* 0x0000000c0d0e7389 */ /* 0x00006400000c000b */
[----:B01----:R-:W-:Y:S01]  /*15300*/  ENDCOLLECTIVE ;  /* 0x000000000000791b */ /* 0x003fe20003800000 */
.L_x_13884:
        /* <DEDUP_REMOVED lines=11> */
.L_x_13885:
[----:B------:R-:W-:Y:S02]  /*153c0*/  IMAD.MOV.U32 R13, RZ, RZ, R10 ;  /* 0x000000ffff0d7224 */ /* 0x000fe400078e000a */
[----:B------:R-:W-:Y:S02]  /*153d0*/  IMAD.MOV.U32 R12, RZ, RZ, 0x7 ;  /* 0x00000007ff0c7424 */ /* 0x000fe400078e00ff */
[----:B------:R-:W-:-:S07]  /*153e0*/  IMAD.MOV.U32 R2, RZ, RZ, R14 ;  /* 0x000000ffff027224 */ /* 0x000fce00078e000e */
[----:B------:R-:W-:Y:S05]  /*153f0*/  WARPSYNC.COLLECTIVE R15, `(.L_x_13886) ;  /* 0x000000000f087348 */ /* 0x000fea0003c00000 */
[----:B------:R0:W1:Y:S02]  /*15400*/  SHFL.IDX P6, R14, R13, R12, R11 ;  /* 0x0000000c0d0e7389 */ /* 0x00006400000c000b */
[----:B01----:R-:W-:Y:S01]  /*15410*/  ENDCOLLECTIVE ;  /* 0x000000000000791b */ /* 0x003fe20003800000 */
.L_x_13886:
        /* <DEDUP_REMOVED lines=11> */
.L_x_13887:
[----:B------:R-:W-:Y:S01]  /*154d0*/  IMAD.MOV.U32 R2, RZ, RZ, R14 ;  /* 0x000000ffff027224 */ /* 0x000fe200078e000e */
[----:B------:R-:W-:Y:S06]  /*154e0*/  BRA `(.L_x_13888) ;  /* 0xffffffc000c07947 */ /* 0x000fec000383ffff */
.L_x_13792:
[----:B-1----:R1:W2:Y:S02]  /*154f0*/  SYNCS.PHASECHK.TRANS64.TRYWAIT P0, [R5+URZ+0x16860], R2 ;  /* 0x01686002050075a7 */ /* 0x0022a4000800017f */
[----:B--2---:R-:W-:Y:S05]  /*15500*/  @!P0 NANOSLEEP.SYNCS 0x989680 ;  /* 0x009896800000895d */ /* 0x004fea0003900000 */
[----:B------:R-:W2:Y:S02]  /*15510*/  @!P0 SYNCS.PHASECHK.TRANS64 P0, [R5+URZ+0x16860], R2 ;  /* 0x01686002050085a7 */ /* 0x000ea4000800007f */
[----:B--2---:R-:W-:Y:S05]  /*15520*/  @!P0 BRA `(.L_x_13792) ;  /* 0xfffffffc00f08947 */ /* 0x004fea000383ffff */
[----:B------:R-:W-:Y:S05]  /*15530*/  BRA `(.L_x_13889) ;  /* 0xffffffc400187947 */ /* 0x000fea000383ffff */
.L_x_13793:
        /* <DEDUP_REMOVED lines=8> */
.L_x_13891:
[----:B------:R-:W-:Y:S05]  /*155c0*/  BSYNC B1 ;  /* 0x0000000000017941 */ /* 0x000fea0003800000 */
.L_x_13890:
        /* <DEDUP_REMOVED lines=9> */
.L_x_13892:
[----:B------:R-:W-:Y:S02]  /*15660*/  IMAD.MOV.U32 R13, RZ, RZ, R18 ;  /* 0x000000ffff0d7224 */ /* 0x000fe400078e0012 */
[----:B------:R-:W-:Y:S02]  /*15670*/  IMAD.MOV.U32 R12, RZ, RZ, 0x1 ;  /* 0x00000001ff0c7424 */ /* 0x000fe400078e00ff */
[----:B------:R-:W-:-:S07]  /*15680*/  IMAD.MOV.U32 R2, RZ, RZ, R14 ;  /* 0x000000ffff027224 */ /* 0x000fce00078e000e */
[----:B------:R-:W-:Y:S05]  /*15690*/  WARPSYNC.COLLECTIVE R15, `(.L_x_13893) ;  /* 0x000000000f087348 */ /* 0x000fea0003c00000 */
[----:B------:R0:W1:Y:S02]  /*156a0*/  SHFL.IDX P6, R14, R13, R12, R11 ;  /* 0x0000000c0d0e7389 */ /* 0x00006400000c000b */
[----:B01----:R-:W-:Y:S01]  /*156b0*/  ENDCOLLECTIVE ;  /* 0x000000000000791b */ /* 0x003fe20003800000 */
.L_x_13893:
[----:B------:R-:W-:-:S05]  /*156c0*/  IADD3 R2, P0, R2, R7, RZ ;  /* 0x0000000702027210 */ /* 0x000fca0007f1e0ff */
[----:B------:R-:W-:Y:S01]  /*156d0*/  IMAD.X R3, RZ, RZ, R3, P0 ;  /* 0x000000ffff037224 */ /* 0x000fe200000e0603 */
[----:B------:R-:W-:Y:S01]  /*156e0*/  ISETP.LT.OR P0, PT, R8, 0x1, P1 ;  /* 0x000000010800780c */ /* 0x000fe20000f01670 */
[----:B------:R-:W-:-:S12]  /*156f0*/  IMAD.MOV.U32 R13, RZ, RZ, R17 ;  /* 0x000000ffff0d7224 */ /* 0x000fd800078e0011 */
        /* <DEDUP_REMOVED lines=8> */
.L_x_13894:
[----:B------:R-:W-:Y:S02]  /*15780*/  IMAD.MOV.U32 R13, RZ, RZ, R18 ;  /* 0x000000ffff0d7224 */ /* 0x000fe400078e0012 */
[----:B------:R-:W-:Y:S02]  /*15790*/  IMAD.MOV.U32 R12, RZ, RZ, 0x2 ;  /* 0x00000002ff0c7424 */ /* 0x000fe400078e00ff */
[----:B------:R-:W-:-:S07]  /*157a0*/  IMAD.MOV.U32 R2, RZ, RZ, R14 ;  /* 0x000000ffff027224 */ /* 0x000fce00078e000e */
[----:B------:R-:W-:Y:S05]  /*157b0*/  WARPSYNC.COLLECTIVE R15, `(.L_x_13895) ;  /* 0x000000000f087348 */ /* 0x000fea0003c00000 */
[----:B------:R0:W1:Y:S02]  /*157c0*/  SHFL.IDX P6, R14, R13, R12, R11 ;  /* 0x0000000c0d0e7389 */ /* 0x00006400000c000b */
[----:B01----:R-:W-:Y:S01]  /*157d0*/  ENDCOLLECTIVE ;  /* 0x000000000000791b */ /* 0x003fe20003800000 */
.L_x_13895:
        /* <DEDUP_REMOVED lines=12> */
.L_x_13896:
[----:B------:R-:W-:Y:S02]  /*158a0*/  IMAD.MOV.U32 R13, RZ, RZ, R18 ;  /* 0x000000ffff0d7224 */ /* 0x000fe400078e0012 */
[----:B------:R-:W-:Y:S02]  /*158b0*/  IMAD.MOV.U32 R12, RZ, RZ, 0x3 ;  /* 0x00000003ff0c7424 */ /* 0x000fe400078e00ff */
[----:B------:R-:W-:-:S07]  /*158c0*/  IMAD.MOV.U32 R2, RZ, RZ, R14 ;  /* 0x000000ffff027224 */ /* 0x000fce00078e000e */
[----:B------:R-:W-:Y:S05]  /*158d0*/  WARPSYNC.COLLECTIVE R15, `(.L_x_13897) ;  /* 0x000000000f087348 */ /* 0x000fea0003c00000 */
[----:B------:R0:W1:Y:S02]  /*158e0*/  SHFL.IDX P6, R14, R13, R12, R11 ;  /* 0x0000000c0d0e7389 */ /* 0x00006400000c000b */
[----:B01----:R-:W-:Y:S01]  /*158f0*/  ENDCOLLECTIVE ;  /* 0x000000000000791b */ /* 0x003fe20003800000 */
.L_x_13897:
        /* <DEDUP_REMOVED lines=12> */
.L_x_13898:
[----:B------:R-:W-:Y:S02]  /*159c0*/  IMAD.MOV.U32 R13, RZ, RZ, R18 ;  /* 0x000000ffff0d7224 */ /* 0x000fe400078e0012 */
[----:B------:R-:W-:Y:S02]  /*159d0*/  IMAD.MOV.U32 R12, RZ, RZ, 0x4 ;  /* 0x00000004ff0c7424 */ /* 0x000fe400078e00ff */
[----:B------:R-:W-:-:S07]  /*159e0*/  IMAD.MOV.U32 R2, RZ, RZ, R14 ;  /* 0x000000ffff027224 */ /* 0x000fce00078e000e */
[----:B------:R-:W-:Y:S05]  /*159f0*/  WARPSYNC.COLLECTIVE R15, `(.L_x_13899) ;  /* 0x000000000f087348 */ /* 0x000fea0003c00000 */
[----:B------:R0:W1:Y:S02]  /*15a00*/  SHFL.IDX P6, R14, R13, R12, R11 ;  /* 0x0000000c0d0e7389 */ /* 0x00006400000c000b */
[----:B01----:R-:W-:Y:S01]  /*15a10*/  ENDCOLLECTIVE ;  /* 0x000000000000791b */ /* 0x003fe20003800000 */
.L_x_13899:
        /* <DEDUP_REMOVED lines=12> */
.L_x_13900:
[----:B------:R-:W-:Y:S02]  /*15ae0*/  IMAD.MOV.U32 R13, RZ, RZ, R18 ;  /* 0x000000ffff0d7224 */ /* 0x000fe400078e0012 */
[----:B------:R-:W-:Y:S02]  /*15af0*/  IMAD.MOV.U32 R12, RZ, RZ, 0x5 ;  /* 0x00000005ff0c7424 */ /* 0x000fe400078e00ff */
[----:B------:R-:W-:-:S07]  /*15b00*/  IMAD.MOV.U32 R2, RZ, RZ, R14 ;  /* 0x000000ffff027224 */ /* 0x000fce00078e000e */
[----:B------:R-:W-:Y:S05]  /*15b10*/  WARPSYNC.COLLECTIVE R15, `(.L_x_13901) ;  /* 0x000000000f087348 */ /* 0x000fea0003c00000 */
[----:B------:R0:W1:Y:S02]  /*15b20*/  SHFL.IDX P6, R14, R13, R12, R11 ;  /* 0x0000000c0d0e7389 */ /* 0x00006400000c000b */
[----:B01----:R-:W-:Y:S01]  /*15b30*/  ENDCOLLECTIVE ;  /* 0x000000000000791b */ /* 0x003fe20003800000 */
.L_x_13901:
        /* <DEDUP_REMOVED lines=12> */
.L_x_13902:
[----:B------:R-:W-:Y:S02]  /*15c00*/  IMAD.MOV.U32 R13, RZ, RZ, R18 ;  /* 0x000000ffff0d7224 */ /* 0x000fe400078e0012 */
[----:B------:R-:W-:Y:S02]  /*15c10*/  IMAD.MOV.U32 R12, RZ, RZ, 0x6 ;  /* 0x00000006ff0c7424 */ /* 0x000fe400078e00ff */
[----:B------:R-:W-:-:S07]  /*15c20*/  IMAD.MOV.U32 R2, RZ, RZ, R14 ;  /* 0x000000ffff027224 */ /* 0x000fce00078e000e */
[----:B------:R-:W-:Y:S05]  /*15c30*/  WARPSYNC.COLLECTIVE R15, `(.L_x_13903) ;  /* 0x000000000f087348 */ /* 0x000fea0003c00000 */
[----:B------:R0:W1:Y:S02]  /*15c40*/  SHFL.IDX P6, R14, R13, R12, R11 ;  /* 0x0000000c0d0e7389 */ /* 0x00006400000c000b */
[----:B01----:R-:W-:Y:S01]  /*15c50*/  ENDCOLLECTIVE ;  /* 0x000000000000791b */ /* 0x003fe20003800000 */
.L_x_13903:
        /* <DEDUP_REMOVED lines=12> */
.L_x_13904:
[----:B------:R-:W-:Y:S02]  /*15d20*/  IMAD.MOV.U32 R13, RZ, RZ, R18 ;  /* 0x000000ffff0d7224 */ /* 0x000fe400078e0012 */
[----:B------:R-:W-:Y:S02]  /*15d30*/  IMAD.MOV.U32 R12, RZ, RZ, 0x7 ;  /* 0x00000007ff0c7424 */ /* 0x000fe400078e00ff */
[----:B------:R-:W-:-:S07]  /*15d40*/  IMAD.MOV.U32 R2, RZ, RZ, R14 ;  /* 0x000000ffff027224 */ /* 0x000fce00078e000e */
[----:B------:R-:W-:Y:S05]  /*15d50*/  WARPSYNC.COLLECTIVE R15, `(.L_x_13905) ;  /* 0x000000000f087348 */ /* 0x000fea0003c00000 */
[----:B------:R0:W1:Y:S02]  /*15d60*/  SHFL.IDX P6, R14, R13, R12, R11 ;  /* 0x0000000c0d0e7389 */ /* 0x00006400000c000b */
[----:B01----:R-:W-:Y:S01]  /*15d70*/  ENDCOLLECTIVE ;  /* 0x000000000000791b */ /* 0x003fe20003800000 */
.L_x_13905:
        /* <DEDUP_REMOVED lines=8> */
[----:B------:R-:W-:-:S07]  /*15e00*/  IMAD.MOV.U32 R18, RZ, RZ, R14 ;  /* 0x000000ffff127224 */ /* 0x000fce00078e000e */
[----:B0-----:R-:W-:Y:S05]  /*15e10*/  WARPSYNC.COLLECTIVE R15, `(.L_x_13906) ;  /* 0x000000000f087348 */ /* 0x001fea0003c00000 */
[----:B------:R1:W2:Y:S02]  /*15e20*/  SHFL.IDX P6, R14, R13, R12, R11 ;  /* 0x0000000c0d0e7389 */ /* 0x0002a400000c000b */
[----:B012---:R-:W-:Y:S01]  /*15e30*/  ENDCOLLECTIVE ;  /* 0x000000000000791b */ /* 0x007fe20003800000 */
.L_x_13906:
[----:B------:R-:W-:Y:S01]  /*15e40*/  IMAD.MOV.U32 R2, RZ, RZ, R14 ;  /* 0x000000ffff027224 */ /* 0x000fe200078e000e */
[----:B------:R-:W-:Y:S06]  /*15e50*/  BRA `(.L_x_13907) ;  /* 0xffffffbc00c87947 */ /* 0x000fec000383ffff */
.L_x_13801:
[----:B0-----:R0:W1:Y:S02]  /*15e60*/  SYNCS.PHASECHK.TRANS64.TRYWAIT P0, [R4+URZ+0x16860], R3 ;  /* 0x01686003040075a7 */ /* 0x001064000800017f */
[----:B-1----:R-:W-:Y:S05]  /*15e70*/  @!P0 NANOSLEEP.SYNCS 0x989680 ;  /* 0x009896800000895d */ /* 0x002fea0003900000 */
[----:B------:R-:W1:Y:S02]  /*15e80*/  @!P0 SYNCS.PHASECHK.TRANS64 P0, [R4+URZ+0x16860], R3 ;  /* 0x01686003040085a7 */ /* 0x000e64000800007f */
[----:B-1----:R-:W-:Y:S05]  /*15e90*/  @!P0 BRA `(.L_x_13801) ;  /* 0xfffffffc00f08947 */ /* 0x002fea000383ffff */
[----:B------:R-:W-:Y:S05]  /*15ea0*/  BRA `(.L_x_13908) ;  /* 0xffffffc000dc7947 */ /* 0x000fea000383ffff */
.L_x_13802:
        /* <DEDUP_REMOVED lines=8> */
.L_x_13910:
[----:B------:R-:W-:Y:S05]  /*15f30*/  BSYNC B0 ;  /* 0x0000000000007941 */ /* 0x000fea0003800000 */
.L_x_13909:
        /* <DEDUP_REMOVED lines=10> */
.L_x_13911:
        /* <DEDUP_REMOVED lines=9> */
.L_x_13912:
        /* <DEDUP_REMOVED lines=11> */
.L_x_13913:
[----:B------:R-:W-:Y:S02]  /*16120*/  IMAD.MOV.U32 R13, RZ, RZ, R18 ;  /* 0x000000ffff0d7224 */ /* 0x000fe400078e0012 */
[----:B------:R-:W-:Y:S01]  /*16130*/  IMAD.MOV.U32 R12, RZ, RZ, 0x2 ;  /* 0x00000002ff0c7424 */ /* 0x000fe200078e00ff */
[----:B------:R-:W-:-:S13]  /*16140*/  IADD3 R2, P0, R14, R6, RZ ;  /* 0x000000060e027210 */ /* 0x000fda0007f1e0ff */
[----:B------:R-:W-:Y:S05]  /*16150*/  WARPSYNC.COLLECTIVE R15, `(.L_x_13914) ;  /* 0x000000000f087348 */ /* 0x000fea0003c00000 */
[----:B------:R0:W1:Y:S02]  /*16160*/  SHFL.IDX P6, R14, R13, R12, R11 ;  /* 0x0000000c0d0e7389 */ /* 0x00006400000c000b */
[----:B01----:R-:W-:Y:S01]  /*16170*/  ENDCOLLECTIVE ;  /* 0x000000000000791b */ /* 0x003fe20003800000 */
.L_x_13914:
        /* <DEDUP_REMOVED lines=11> */
.L_x_13915:
[----:B------:R-:W-:Y:S02]  /*16230*/  IMAD.MOV.U32 R13, RZ, RZ, R18 ;  /* 0x000000ffff0d7224 */ /* 0x000fe400078e0012 */
[----:B------:R-:W-:Y:S02]  /*16240*/  IMAD.MOV.U32 R12, RZ, RZ, 0x3 ;  /* 0x00000003ff0c7424 */ /* 0x000fe400078e00ff */
[----:B------:R-:W-:-:S07]  /*16250*/  IMAD.MOV.U32 R9, RZ, RZ, R14 ;  /* 0x000000ffff097224 */ /* 0x000fce00078e000e */
[----:B------:R-:W-:Y:S05]  /*16260*/  WARPSYNC.COLLECTIVE R15, `(.L_x_13916) ;  /* 0x000000000f087348 */ /* 0x000fea0003c00000 */
[----:B------:R0:W1:Y:S02]  /*16270*/  SHFL.IDX P6, R14, R13, R12, R11 ;  /* 0x0000000c0d0e7389 */ /* 0x00006400000c000b */
[----:B01----:R-:W-:Y:S01]  /*16280*/  ENDCOLLECTIVE ;  /* 0x000000000000791b */ /* 0x003fe20003800000 */
.L_x_13916:
        /* <DEDUP_REMOVED lines=12> */
.L_x_13917:
[----:B------:R-:W-:Y:S02]  /*16350*/  IMAD.MOV.U32 R13, RZ, RZ, R18 ;  /* 0x000000ffff0d7224 */ /* 0x000fe400078e0012 */
[----:B------:R-:W-:Y:S01]  /*16360*/  IMAD.MOV.U32 R12, RZ, RZ, 0x4 ;  /* 0x00000004ff0c7424 */ /* 0x000fe200078e00ff */
[----:B------:R-:W-:-:S13]  /*16370*/  IADD3 R2, P0, R14, R6, RZ ;  /* 0x000000060e027210 */ /* 0x000fda0007f1e0ff */
[----:B------:R-:W-:Y:S05]  /*16380*/  WARPSYNC.COLLECTIVE R15, `(.L_x_13918) ;  /* 0x000000000f087348 */ /* 0x000fea0003c00000 */
[----:B------:R0:W1:Y:S02]  /*16390*/  SHFL.IDX P6, R14, R13, R12, R11 ;  /* 0x0000000c0d0e7389 */ /* 0x00006400000c000b */
[----:B01----:R-:W-:Y:S01]  /*163a0*/  ENDCOLLECTIVE ;  /* 0x000000000000791b */ /* 0x003fe20003800000 */
.L_x_13918:
        /* <DEDUP_REMOVED lines=11> */
.L_x_13919:
[----:B------:R-:W-:Y:S02]  /*16460*/  IMAD.MOV.U32 R13, RZ, RZ, R18 ;  /* 0x000000ffff0d7224 */ /* 0x000fe400078e0012 */
[----:B------:R-:W-:Y:S02]  /*16470*/  IMAD.MOV.U32 R12, RZ, RZ, 0x5 ;  /* 0x00000005ff0c7424 */ /* 0x000fe400078e00ff */
[----:B------:R-:W-:-:S07]  /*16480*/  IMAD.MOV.U32 R9, RZ, RZ, R14 ;  /* 0x000000ffff097224 */ /* 0x000fce00078e000e */
[----:B------:R-:W-:Y:S05]  /*16490*/  WARPSYNC.COLLECTIVE R15, `(.L_x_13920) ;  /* 0x000000000f087348 */ /* 0x000fea0003c00000 */
[----:B------:R0:W1:Y:S02]  /*164a0*/  SHFL.IDX P6, R14, R13, R12, R11 ;  /* 0x0000000c0d0e7389 */ /* 0x00006400000c000b */
[----:B01----:R-:W-:Y:S01]  /*164b0*/  ENDCOLLECTIVE ;  /* 0x000000000000791b */ /* 0x003fe20003800000 */
.L_x_13920:
        /* <DEDUP_REMOVED lines=12> */
.L_x_13921:
[----:B------:R-:W-:Y:S02]  /*16580*/  IMAD.MOV.U32 R13, RZ, RZ, R18 ;  /* 0x000000ffff0d7224 */ /* 0x000fe400078e0012 */
[----:B------:R-:W-:Y:S01]  /*16590*/  IMAD.MOV.U32 R12, RZ, RZ, 0x6 ;  /* 0x00000006ff0c7424 */ /* 0x000fe200078e00ff */
[----:B------:R-:W-:-:S13]  /*165a0*/  IADD3 R2, P0, R14, R6, RZ ;  /* 0x000000060e027210 */ /* 0x000fda0007f1e0ff */
[----:B------:R-:W-:Y:S05]  /*165b0*/  WARPSYNC.COLLECTIVE R15, `(.L_x_13922) ;  /* 0x000000000f087348 */ /* 0x000fea0003c00000 */
[----:B------:R0:W1:Y:S02]  /*165c0*/  SHFL.IDX P6, R14, R13, R12, R11 ;  /* 0x0000000c0d0e7389 */ /* 0x00006400000c000b */
[----:B01----:R-:W-:Y:S01]  /*165d0*/  ENDCOLLECTIVE ;  /* 0x000000000000791b */ /* 0x003fe20003800000 */
.L_x_13922:
        /* <DEDUP_REMOVED lines=11> */
.L_x_13923:
[----:B------:R-:W-:Y:S02]  /*16690*/  IMAD.MOV.U32 R13, RZ, RZ, R18 ;  /* 0x000000ffff0d7224 */ /* 0x000fe400078e0012 */
[----:B------:R-:W-:Y:S02]  /*166a0*/  IMAD.MOV.U32 R12, RZ, RZ, 0x7 ;  /* 0x00000007ff0c7424 */ /* 0x000fe400078e00ff */
[----:B------:R-:W-:-:S07]  /*166b0*/  IMAD.MOV.U32 R9, RZ, RZ, R14 ;  /* 0x000000ffff097224 */ /* 0x000fce00078e000e */
[----:B------:R-:W-:Y:S05]  /*166c0*/  WARPSYNC.COLLECTIVE R15, `(.L_x_13924) ;  /* 0x000000000f087348 */ /* 0x000fea0003c00000 */
[----:B------:R0:W1:Y:S02]  /*166d0*/  SHFL.IDX P6, R14, R13, R12, R11 ;  /* 0x0000000c0d0e7389 */ /* 0x00006400000c000b */
[----:B01----:R-:W-:Y:S01]  /*166e0*/  ENDCOLLECTIVE ;  /* 0x000000000000791b */ /* 0x003fe20003800000 */
.L_x_13924:
        /* <DEDUP_REMOVED lines=12> */
.L_x_13925:
[----:B------:R-:W-:Y:S05]  /*167b0*/  BRA `(.L_x_13926) ;  /* 0xffffffbc009c7947 */ /* 0x000fea000383ffff */
.L_x_13807:
        /* <DEDUP_REMOVED lines=8> */
.L_x_13928:
[----:B------:R-:W-:Y:S05]  /*16840*/  BSYNC B0 ;  /* 0x0000000000007941 */ /* 0x000fea0003800000 */
.L_x_13927:
[----:B------:R-:W-:Y:S05]  /*16850*/  BRA `(.L_x_13929) ;  /* 0xffffffc000207947 */ /* 0x000fea000383ffff */
.L_x_13810:
[----:B--2---:R2:W3:Y:S02]  /*16860*/  SYNCS.PHASECHK.TRANS64.TRYWAIT P0, [R4+URZ+0x16820], R0 ;  /* 0x01682000040075a7 */ /* 0x0044e4000800017f */
[----:B---3--:R-:W-:Y:S05]  /*16870*/  @!P0 NANOSLEEP.SYNCS 0x989680 ;  /* 0x009896800000895d */ /* 0x008fea0003900000 */
[----:B------:R-:W3:Y:S02]  /*16880*/  @!P0 SYNCS.PHASECHK.TRANS64 P0, [R4+URZ+0x16820], R0 ;  /* 0x01682000040085a7 */ /* 0x000ee4000800007f */
[----:B---3--:R-:W-:Y:S05]  /*16890*/  @!P0 BRA `(.L_x_13810) ;  /* 0xfffffffc00f08947 */ /* 0x008fea000383ffff */
[----:B------:R-:W-:Y:S05]  /*168a0*/  BRA `(.L_x_13930) ;  /* 0xffffffc0006c7947 */ /* 0x000fea000383ffff */
.L_x_13811:
        /* <DEDUP_REMOVED lines=11> */
.L_x_13932:
[----:B------:R-:W-:Y:S05]  /*16960*/  BSYNC B0 ;  /* 0x0000000000007941 */ /* 0x000fea0003800000 */
.L_x_13931:
[----:B------:R-:W-:Y:S05]  /*16970*/  BRA `(.L_x_13933) ;  /* 0xffffffc000547947 */ /* 0x000fea000383ffff */
.L_x_13814:
[----:B------:R-:W-:Y:S01]  /*16980*/  BSSY B1, `(.L_x_13934) ;  /* 0x0000006000017945 */ /* 0x000fe20003800000 */
[----:B------:R-:W-:-:S07]  /*16990*/  IMAD.MOV.U32 R15, RZ, RZ, -0x1 ;  /* 0xffffffffff0f7424 */ /* 0x000fce00078e00ff */
[----:B01----:R-:W-:Y:S05]  /*169a0*/  WARPSYNC.COLLECTIVE R15, `(.L_x_13935) ;  /* 0x000000000f0c7348 */ /* 0x003fea0003c00000 */
[----:B------:R-:W-:Y:S02]  /*169b0*/  ELECT P6, UR62, PT ;  /* 0x00000000003e782f */ /* 0x000fe400038c0000 */
[----:B------:R-:W-:Y:S01]  /*169c0*/  MOV R14, UR62 ;  /* 0x0000003e000e7c02 */ /* 0x000fe20008000f00 */
[----:B01----:R-:W-:Y:S10]  /*169d0*/  ENDCOLLECTIVE ;  /* 0x000000000000791b */ /* 0x003ff40003800000 */
.L_x_13935:
[----:B------:R-:W-:Y:S05]  /*169e0*/  BSYNC B1 ;  /* 0x0000000000017941 */ /* 0x000fea0003800000 */
.L_x_13934:
[----:B------:R-:W-:Y:S05]  /*169f0*/  BRA `(.L_x_13936) ;  /* 0xffffffc0004c7947 */ /* 0x000fea000383ffff */
.L_x_13816:
[----:B-1----:R1:W2:Y:S02]  /*16a00*/  SYNCS.PHASECHK.TRANS64.TRYWAIT P1, [R5+URZ+0x16840], R0 ;  /* 0x01684000050075a7 */ /* 0x0022a4000802017f */
[----:B--2---:R-:W-:Y:S05]  /*16a10*/  @!P1 NANOSLEEP.SYNCS 0x989680 ;  /* 0x009896800000995d */ /* 0x004fea0003900000 */
[----:B------:R-:W2:Y:S02]  /*16a20*/  @!P1 SYNCS.PHASECHK.TRANS64 P1, [R5+URZ+0x16840], R0 ;  /* 0x01684000050095a7 */ /* 0x000ea4000802007f */
[----:B--2---:R-:W-:Y:S05]  /*16a30*/  @!P1 BRA `(.L_x_13816) ;  /* 0xfffffffc00f09947 */ /* 0x004fea000383ffff */
[----:B------:R-:W-:Y:S05]  /*16a40*/  BRA `(.L_x_13937) ;  /* 0xffffffc0006c7947 */ /* 0x000fea000383ffff */
.L_x_13818:
[----:B--2---:R2:W3:Y:S02]  /*16a50*/  SYNCS.PHASECHK.TRANS64.TRYWAIT P1, [R23+URZ+0x16840], R2 ;  /* 0x01684002170075a7 */ /* 0x0044e4000802017f */
[----:B---3--:R-:W-:Y:S05]  /*16a60*/  @!P1 NANOSLEEP.SYNCS 0x989680 ;  /* 0x009896800000995d */ /* 0x008fea0003900000 */
[----:B------:R-:W3:Y:S02]  /*16a70*/  @!P1 SYNCS.PHASECHK.TRANS64 P1, [R23+URZ+0x16840], R2 ;  /* 0x01684002170095a7 */ /* 0x000ee4000802007f */
[----:B---3--:R-:W-:Y:S05]  /*16a80*/  @!P1 BRA `(.L_x_13818) ;  /* 0xfffffffc00f09947 */ /* 0x008fea000383ffff */
[----:B------:R-:W-:Y:S05]  /*16a90*/  BRA `(.L_x_13938) ;  /* 0xffffffc000787947 */ /* 0x000fea000383ffff */
.L_x_13820:
[----:B---3--:R3:W4:Y:S02]  /*16aa0*/  SYNCS.PHASECHK.TRANS64.TRYWAIT P1, [R5+URZ+0x16860], R0 ;  /* 0x01686000050075a7 */ /* 0x008724000802017f */
[----:B----4-:R-:W-:Y:S05]  /*16ab0*/  @!P1 NANOSLEEP.SYNCS 0x989680 ;  /* 0x009896800000995d */ /* 0x010fea0003900000 */
[----:B------:R-:W4:Y:S02]  /*16ac0*/  @!P1 SYNCS.PHASECHK.TRANS64 P1, [R5+URZ+0x16860], R0 ;  /* 0x01686000050095a7 */ /* 0x000f24000802007f */
[----:B----4-:R-:W-:Y:S05]  /*16ad0*/  @!P1 BRA `(.L_x_13820) ;  /* 0xfffffffc00f09947 */ /* 0x010fea000383ffff */
[----:B------:R-:W-:Y:S05]  /*16ae0*/  BRA `(.L_x_13939) ;  /* 0xffffffc000747947 */ /* 0x000fea000383ffff */
.L_x_13940:
        /* <DEDUP_REMOVED lines=9> */
.L_x_15875:


//--------------------- .text._ZN7cutlass13device_kernelIN5flash11enable_sm90INS1_16FlashAttnFwdSm90INS1_25CollectiveMainloopFwdSm90ILi2EN4cute5tupleIJNS5_1CILi1EEES8_S8_EEENS6_IJNS7_ILi192EEENS7_ILi128EEENS7_ILi64EEEEEELi64ENS_6half_tEfNS_4arch4Sm90ELb0ELb1ELb0ELb1ELb1ELb0ELb0ELb1ELb1ELb1ELb0ELb0EEENS1_21CollectiveEpilogueFwdINS6_IJSA_SC_SB_EEES9_SE_SG_Li384ELb1ELb1ELb0ELb0EEENS1_36VarlenDynamicPersistentTileSchedulerILi192ELi128ELi384ELi128ELb0ELb1ELb1ELb1ELb0ELb1EEEEEEEEEvNT_6ParamsE --------------------------
	.section	.text._ZN7cutlass13device_kernelIN5flash11enable_sm90INS1_16FlashAttnFwdSm90INS1_25CollectiveMainloopFwdSm90ILi2EN4cute5tupleIJNS5_1CILi1EEES8_S8_EEENS6_IJNS7_ILi192EEENS7_ILi128EEENS7_ILi64EEEEEELi64ENS_6half_tEfNS_4arch4Sm90ELb0ELb1ELb0ELb1ELb1ELb0ELb0ELb1ELb1ELb1ELb0ELb0EEENS1_21CollectiveEpilogueFwdINS6_IJSA_SC_SB_EEES9_SE_SG_Li384ELb1ELb1ELb0ELb0EEENS1_36VarlenDynamicPersistentTileSchedulerILi192ELi128ELi384ELi128ELb0ELb1ELb1ELb1ELb0ELb1EEEEEEEEEvNT_6ParamsE,"ax",@progbits
	.align	128
.text._ZN7cutlass13device_kernelIN5flash11enable_sm90INS1_16FlashAttnFwdSm90INS1_25CollectiveMainloopFwdSm90ILi2EN4cute5tupleIJNS5_1CILi1EEES8_S8_EEENS6_IJNS7_ILi192EEENS7_ILi128EEENS7_ILi64EEEEEELi64ENS_6half_tEfNS_4arch4Sm90ELb0ELb1ELb0ELb1ELb1ELb0ELb0ELb1ELb1ELb1ELb0ELb0EEENS1_21CollectiveEpilogueFwdINS6_IJSA_SC_SB_EEES9_SE_SG_Li384ELb1ELb1ELb0ELb0EEENS1_36VarlenDynamicPersistentTileSchedulerILi192ELi128ELi384ELi128ELb0ELb1ELb1ELb1ELb0ELb1EEEEEEEEEvNT_6ParamsE:
        .type           _ZN7cutlass13device_kernelIN5flash11enable_sm90INS1_16FlashAttnFwdSm90INS1_25CollectiveMainloopFwdSm90ILi2EN4cute5tupleIJNS5_1CILi1EEES8_S8_EEENS6_IJNS7_ILi192EEENS7_ILi128EEENS7_ILi64EEEEEELi64ENS_6half_tEfNS_4arch4Sm90ELb0ELb1ELb0ELb1ELb1ELb0ELb0ELb1ELb1ELb1ELb0ELb0EEENS1_21CollectiveEpilogueFwdINS6_IJSA_SC_SB_EEES9_SE_SG_Li384ELb1ELb1ELb0ELb0EEENS1_36VarlenDynamicPersistentTileSchedulerILi192ELi128ELi384ELi128ELb0ELb1ELb1ELb1ELb0ELb1EEEEEEEEEvNT_6ParamsE,@function
        .size           _ZN7cutlass13device_kernelIN5flash11enable_sm90INS1_16FlashAttnFwdSm90INS1_25CollectiveMainloopFwdSm90ILi2EN4cute5tupleIJNS5_1CILi1EEES8_S8_EEENS6_IJNS7_ILi192EEENS7_ILi128EEENS7_ILi64EEEEEELi64ENS_6half_tEfNS_4arch4Sm90ELb0ELb1ELb0ELb1ELb1ELb0ELb0ELb1ELb1ELb1ELb0ELb0EEENS1_21CollectiveEpilogueFwdINS6_IJSA_SC_SB_EEES9_SE_SG_Li384ELb1ELb1ELb0ELb0EEENS1_36VarlenDynamicPersistentTileSchedulerILi192ELi128ELi384ELi128ELb0ELb1ELb1ELb1ELb0ELb1EEEEEEEEEvNT_6ParamsE,(.L_x_15876 - _ZN7cutlass13device_kernelIN5flash11enable_sm90INS1_16FlashAttnFwdSm90INS1_25CollectiveMainloopFwdSm90ILi2EN4cute5tupleIJNS5_1CILi1EEES8_S8_EEENS6_IJNS7_ILi192EEENS7_ILi128EEENS7_ILi64EEEEEELi64ENS_6half_tEfNS_4arch4Sm90ELb0ELb1ELb0ELb1ELb1ELb0ELb0ELb1ELb1ELb1ELb0ELb0EEENS1_21CollectiveEpilogueFwdINS6_IJSA_SC_SB_EEES9_SE_SG_Li384ELb1ELb1ELb0ELb0EEENS1_36VarlenDynamicPersistentTileSchedulerILi192ELi128ELi384ELi128ELb0ELb1ELb1ELb1ELb0ELb1EEEEEEEEEvNT_6ParamsE)
        .other          _ZN7cutlass13device_kernelIN5flash11enable_sm90INS1_16FlashAttnFwdSm90INS1_25CollectiveMainloopFwdSm90ILi2EN4cute5tupleIJNS5_1CILi1EEES8_S8_EEENS6_IJNS7_ILi192EEENS7_ILi128EEENS7_ILi64EEEEEELi64ENS_6half_tEfNS_4arch4Sm90ELb0ELb1ELb0ELb1ELb1ELb0ELb0ELb1ELb1ELb1ELb0ELb0EEENS1_21CollectiveEpilogueFwdINS6_IJSA_SC_SB_EEES9_SE_SG_Li384ELb1ELb1ELb0ELb0EEENS1_36VarlenDynamicPersistentTileSchedulerILi192ELi128ELi384ELi128ELb0ELb1ELb1ELb1ELb0ELb1EEEEEEEEEvNT_6ParamsE,@"STO_CUDA_ENTRY STV_DEFAULT"
_ZN7cutlass13device_kernelIN5flash11enable_sm90INS1_16FlashAttnFwdSm90INS1_25CollectiveMainloopFwdSm90ILi2EN4cute5tupleIJNS5_1CILi1EEES8_S8_EEENS6_IJNS7_ILi192EEENS7_ILi128EEENS7_ILi64EEEEEELi64ENS_6half_tEfNS_4arch4Sm90ELb0ELb1ELb0ELb1ELb1ELb0ELb0ELb1ELb1ELb1ELb0ELb0EEENS1_21CollectiveEpilogueFwdINS6_IJSA_SC_SB_EEES9_SE_SG_Li384ELb1ELb1ELb0ELb0EEENS1_36VarlenDynamicPersistentTileSchedulerILi192ELi128ELi384ELi128ELb0ELb1ELb1ELb1ELb0ELb1EEEEEEEEEvNT_6ParamsE:
        /* <DEDUP_REMOVED lines=45> */
.L_x_13941:
        /* <DEDUP_REMOVED lines=22> */
.L_x_13942:
        /* <DEDUP_REMOVED lines=18> */
.L_x_13943:
        /* <DEDUP_REMOVED lines=22> */
.L_x_13944:
        /* <DEDUP_REMOVED lines=23> */
.L_x_13945:
        /* <DEDUP_REMOVED lines=8> */
.L_x_13947:
        /* <DEDUP_REMOVED lines=30> */
[CC--:B------:R-:W-:Y:S01]  /*0a80*/  LEA.HI R2, R0.reuse, R157.reuse, RZ, 0x4 ;  /* 0x0000009d00027211 */ /* 0x0c0fe200078f20ff */
[----:B------:R-:W-:Y:S01]  /*0a90*/  IMAD.SHL.U32 R3, R3, 0x20, RZ ;  /* 0x0000002003037824 */ /* 0x000fe200078e00ff */
[----:B------:R-:W-:Y:S01]  /*0aa0*/  LEA.HI R10, R0, R157, RZ, 0x2 ;  /* 0x0000009d000a7211 */ /* 0x000fe200078f10ff */
[C---:B------:R-:W-:Y:S01]  /*0ab0*/  IMAD.IADD R152, R157.reuse, 0x1, -R152 ;  /* 0x000000019d987824 */ /* 0x040fe200078e0a98 */
[----:B------:R-:W-:Y:S02]  /*0ac0*/  LOP3.LUT R4, R2, 0x3fffff0, RZ, 0xc0, !PT ;  /* 0x03fffff002047812 */ /* 0x000fe400078ec0ff */
[----:B------:R-:W-:Y:S02]  /*0ad0*/  SHF.R.S32.HI R5, RZ, 0x4, R2 ;  /* 0x00000004ff057819 */ /* 0x000fe40000011402 */
[----:B------:R-:W-:Y:S01]  /*0ae0*/  SHF.R.S32.HI R7, RZ, 0x1f, R152 ;  /* 0x0000001fff077819 */ /* 0x000fe20000011498 */
[----:B------:R-:W-:Y:S01]  /*0af0*/  IMAD.IADD R4, R157, 0x1, -R4 ;  /* 0x000000019d047824 */ /* 0x000fe200078e0a04 */
[----:B------:R-:W-:-:S02]  /*0b00*/  LOP3.LUT R3, R3, 0xfffffc00, RZ, 0xc0, !PT ;  /* 0xfffffc0003037812 */ /* 0x000fc400078ec0ff */
[----:B------:R-:W-:Y:S02]  /*0b10*/  LEA.HI R6, R7, R152, RZ, 0x2 ;  /* 0x0000009807067211 */ /* 0x000fe400078f10ff */
[----:B------:R-:W-:Y:S01]  /*0b20*/  LEA.HI R2, R2, R5, RZ, 0x1 ;  /* 0x0000000502027211 */ /* 0x000fe200078f08ff */
[----:B------:R-:W-:Y:S01]  /*0b30*/  IMAD R3, R4, 0x40, R3 ;  /* 0x0000004004037824 */ /* 0x000fe200078e0203 */
[--C-:B------:R-:W-:Y:S02]  /*0b40*/  SHF.R.S32.HI R8, RZ, 0x2, R6.reuse ;  /* 0x00000002ff087819 */ /* 0x100fe40000011406 */
[----:B------:R-:W-:Y:S02]  /*0b50*/  SHF.R.S32.HI R9, RZ, 0x1f, R6 ;  /* 0x0000001fff097819 */ /* 0x000fe40000011406 */
[----:B------:R-:W-:Y:S02]  /*0b60*/  SHF.R.S32.HI R153, RZ, 0x7, R153 ;  /* 0x00000007ff997819 */ /* 0x000fe40000011499 */
[----:B------:R-:W-:-:S02]  /*0b70*/  LOP3.LUT R10, R10, 0xfffffffc, RZ, 0xc0, !PT ;  /* 0xfffffffc0a0a7812 */ /* 0x000fc400078ec0ff */
[----:B------:R-:W-:Y:S01]  /*0b80*/  LEA.HI R9, R9, R8, RZ, 0x3 ;  /* 0x0000000809097211 */ /* 0x000fe200078f18ff */
[----:B------:R-:W-:Y:S01]  /*0b90*/  IMAD.HI R4, R153, 0x55555556, RZ ;  /* 0x5555555699047827 */ /* 0x000fe200078e02ff */
[----:B------:R-:W-:Y:S02]  /*0ba0*/  LOP3.LUT R2, R2, 0x1ffffffe, RZ, 0xc0, !PT ;  /* 0x1ffffffe02027812 */ /* 0x000fe400078ec0ff */
[----:B------:R-:W-:Y:S01]  /*0bb0*/  LEA.HI R0, R0, R157, RZ, 0x3 ;  /* 0x0000009d00007211 */ /* 0x000fe200078f18ff */
[----:B------:R-:W-:Y:S01]  /*0bc0*/  IMAD.IADD R10, R157, 0x1, -R10 ;  /* 0x000000019d0a7824 */ /* 0x000fe200078e0a0a */
[----:B------:R-:W-:Y:S01]  /*0bd0*/  LOP3.LUT R9, R9, 0xfffffff8, RZ, 0xc0, !PT ;  /* 0xfffffff809097812 */ /* 0x000fe200078ec0ff */
[----:B------:R-:W-:Y:S01]  /*0be0*/  IMAD.IADD R2, R5, 0x1, -R2 ;  /* 0x0000000105027824 */ /* 0x000fe200078e0a02 */
[----:B------:R-:W-:Y:S02]  /*0bf0*/  LEA.HI R7, R7, R152, RZ, 0x5 ;  /* 0x0000009807077211 */ /* 0x000fe400078f28ff */
[----:B------:R-:W-:Y:S01]  /*0c00*/  LOP3.LUT R18, R0, 0xfffffff8, RZ, 0xc0, !PT ;  /* 0xfffffff800127812 */ /* 0x000fe200078ec0ff */
[----:B------:R-:W-:Y:S01]  /*0c10*/  IMAD.IADD R8, R8, 0x1, -R9 ;  /* 0x0000000108087824 */ /* 0x000fe200078e0a09 */
[----:B------:R-:W-:Y:S01]  /*0c20*/  LEA.HI R4, R4, R4, RZ, 0x1 ;  /* 0x0000000404047211 */ /* 0x000fe200078f08ff */
[----:B------:R-:W-:Y:S01]  /*0c30*/  IMAD R155, R2, 0x8, R3 ;  /* 0x00000008029b7824 */ /* 0x000fe200078e0203 */
[----:B------:R-:W-:Y:S01]  /*0c40*/  LEA.HI R5, R10, R10, RZ, 0x1 ;  /* 0x0000000a0a057211 */ /* 0x000fe200078f08ff */
[----:B------:R-:W-:Y:S01]  /*0c50*/  IMAD.IADD R18, R157, 0x1, -R18 ;  /* 0x000000019d127824 */ /* 0x000fe200078e0a12 */
[----:B------:R-:W-:Y:S01]  /*0c60*/  SHF.R.S32.HI R7, RZ, 0x5, R7 ;  /* 0x00000005ff077819 */ /* 0x000fe20000011407 */
[----:B------:R-:W-:Y:S01]  /*0c70*/  IMAD R4, R4, -0x3, R153 ;  /* 0xfffffffd04047824 */ /* 0x000fe200078e0299 */
[----:B------:R-:W-:Y:S01]  /*0c80*/  LOP3.LUT R5, R5, 0x1ffffffe, RZ, 0xc0, !PT ;  /* 0x1ffffffe05057812 */ /* 0x000fe200078ec0ff */
[----:B------:R-:W-:Y:S01]  /*0c90*/  IMAD.SHL.U32 R19, R18, 0x8, RZ ;  /* 0x0000000812137824 */ /* 0x000fe200078e00ff */
[----:B------:R-:W-:Y:S01]  /*0ca0*/  LOP3.LUT R3, R6, 0x7ffffffc, RZ, 0xc0, !PT ;  /* 0x7ffffffc06037812 */ /* 0x000fe200078ec0ff */
[----:B------:R-:W-:Y:S01]  /*0cb0*/  IMAD R7, R7, 0x10, R8 ;  /* 0x0000001007077824 */ /* 0x000fe200078e0208 */
[----:B------:R-:W-:Y:S01]  /*0cc0*/  SHF.R.S32.HI R23, RZ, 0x3, R0 ;  /* 0x00000003ff177819 */ /* 0x000fe20000011400 */
[----:B------:R-:W-:Y:S01]  /*0cd0*/  IMAD.IADD R5, R10, 0x1, -R5 ;  /* 0x000000010a057824 */ /* 0x000fe200078e0a05 */
[----:B------:R-:W-:Y:S01]  /*0ce0*/  SHF.R.S32.HI R156, RZ, 0x1f, R19 ;  /* 0x0000001fff9c7819 */ /* 0x000fe20000011413 */
[----:B------:R-:W-:-:S02]  /*0cf0*/  IMAD R154, R4, 0x40, R7 ;  /* 0x00000040049a7824 */ /* 0x000fc400078e0207 */
[----:B------:R-:W-:Y:S02]  /*0d00*/  IMAD.IADD R16, R152, 0x1, -R3 ;  /* 0x0000000198107824 */ /* 0x000fe400078e0a03 */
[----:B------:R-:W-:-:S07]  /*0d10*/  IMAD R17, R5, 0x8, R154 ;  /* 0x0000000805117824 */ /* 0x000fce00078e029a */
.L_x_14043:
        /* <DEDUP_REMOVED lines=19> */
[----:B------:R-:W3:Y:S01]  /*0e50*/  @P2 LDG.E R4, desc[UR52][R4.64] ;  /* 0x0000003404042981 */ /* 0x000ee2000c1e1900 */
        /* <DEDUP_REMOVED lines=12> */
[----:B-----5:R-:W-:-:S14]  /*0f20*/  @P2 BRA `(.L_x_13948) ;  /* 0x0000000000382947 */ /* 0x020fdc0003800000 */
        /* <DEDUP_REMOVED lines=14> */
.L_x_13948:
        /* <DEDUP_REMOVED lines=9> */
.L_x_13949:
        /* <DEDUP_REMOVED lines=13> */
.L_x_13950:
        /* <DEDUP_REMOVED lines=29> */
.L_x_13952:
[----:B------:R-:W-:-:S11]  /*1340*/  UISETP.NE.AND UP0, UPT, UR5, 0x1, UPT ;  /* 0x000000010500788c */ /* 0x000fd6000bf05270 */
[----:B------:R-:W-:Y:S02]  /*1350*/  @UP0 ULDC.64 UR8, c[0x0][0x9e8] ;  /* 0x00027a0000080ab9 */ /* 0x000fe40000000a00 */
[----:B------:R-:W-:-:S04]  /*1360*/  UIMAD.WIDE.U32 UR6, UR4, UR8, URZ ;  /* 0x00000008040672a5 */ /* 0x000fc8000f8e003f */
[----:B------:R-:W-:-:S12]  /*1370*/  @UP0 USHF.R.U32.HI UR4, URZ, UR9, UR7 ;  /* 0x000000093f040299 */ /* 0x000fd80008011607 */
.L_x_13953:
[----:B------:R-:W-:-:S06]  /*1380*/  UIMAD UR4, UR4, UR5, UR5 ;  /* 0x00000005040472a4 */ /* 0x000fcc000f8e0205 */
[----:B------:R-:W-:-:S07]  /*1390*/  VIMNMX R0, R0, UR4, PT ;  /* 0x0000000400007c48 */ /* 0x000fce000bfe0100 */
.L_x_13951:
        /* <DEDUP_REMOVED lines=32> */
.L_x_13955:
[----:B------:R-:W-:-:S11]  /*15a0*/  UISETP.NE.AND UP0, UPT, UR5, 0x1, UPT ;  /* 0x000000010500788c */ /* 0x000fd6000bf05270 */
[----:B------:R-:W-:Y:S02]  /*15b0*/  @UP0 ULDC.64 UR10, c[0x0][0x9e8] ;  /* 0x00027a00000a0ab9 */ /* 0x000fe40000000a00 */
[----:B------:R-:W-:-:S04]  /*15c0*/  UIMAD.WIDE.U32 UR6, UR4, UR10, URZ ;  /* 0x0000000a040672a5 */ /* 0x000fc8000f8e003f */
[----:B------:R-:W-:-:S12]  /*15d0*/  @UP0 USHF.R.U32.HI UR4, URZ, UR11, UR7 ;  /* 0x0000000b3f040299 */ /* 0x000fd80008011607 */
.L_x_13956:
[----:B------:R-:W-:-:S04]  /*15e0*/  UIMAD UR4, UR4, UR5, URZ ;  /* 0x00000005040472a4 */ /* 0x000fc8000f8e023f */
[----:B------:R-:W-:-:S04]  /*15f0*/  UISETP.LT.AND UP0, UPT, UR9, UR4, UPT ;  /* 0x000000040900728c */ /* 0x000fc8000bf01270 */
[----:B------:R-:W-:-:S12]  /*1600*/  USEL UR9, UR9, UR4, !UP0 ;  /* 0x0000000409097287 */ /* 0x000fd8000c000000 */
.L_x_13954:
        /* <DEDUP_REMOVED lines=13> */
[----:B------:R-:W-:Y:S01]  /*16e0*/  CS2R R12, SRZ ;  /* 0x00000000000c7805 */ /* 0x000fe2000001ff00 */
[----:B------:R-:W-:Y:S01]  /*16f0*/  IMAD.MOV.U32 R106, RZ, RZ, RZ ;  /* 0x000000ffff6a7224 */ /* 0x000fe200078e00ff */
[----:B------:R-:W-:Y:S01]  /*1700*/  CS2R R102, SRZ ;  /* 0x0000000000667805 */ /* 0x000fe2000001ff00 */
[----:B------:R-:W-:Y:S01]  /*1710*/  USEL UR42, URZ, UR4, !UP0 ;  /* 0x000000043f2a7287 */ /* 0x000fe2000c000000 */
[----:B------:R-:W-:Y:S01]  /*1720*/  IMAD.MOV.U32 R27, RZ, RZ, RZ ;  /* 0x000000ffff1b7224 */ /* 0x000fe200078e00ff */
[----:B------:R-:W-:-:S02]  /*1730*/  CS2R R100, SRZ ;  /* 0x0000000000647805 */ /* 0x000fc4000001ff00 */
[----:B------:R-:W-:Y:S02]  /*1740*/  CS2R R98, SRZ ;  /* 0x0000000000627805 */ /* 0x000fe4000001ff00 */
[----:B------:R-:W-:Y:S02]  /*1750*/  CS2R R96, SRZ ;  /* 0x0000000000607805 */ /* 0x000fe4000001ff00 */
[----:B------:R-:W-:Y:S02]  /*1760*/  CS2R R94, SRZ ;  /* 0x00000000005e7805 */ /* 0x000fe4000001ff00 */
[----:B------:R-:W-:Y:S02]  /*1770*/  ISETP.GT.AND P1, PT, R88, UR42, PT ;  /* 0x0000002a58007c0c */ /* 0x000fe4000bf24270 */
[----:B------:R-:W-:Y:S02]  /*1780*/  CS2R R92, SRZ ;  /* 0x00000000005c7805 */ /* 0x000fe4000001ff00 */
[----:B------:R-:W-:Y:S01]  /*1790*/  CS2R R90, SRZ ;  /* 0x00000000005a7805 */ /* 0x000fe2000001ff00 */
[----:B------:R-:W-:-:S08]  /*17a0*/  IMAD.MOV.U32 R89, RZ, RZ, RZ ;  /* 0x000000ffff597224 */ /* 0x000fd000078e00ff */
        /* <DEDUP_REMOVED lines=32> */
.L_x_13958:
        /* <DEDUP_REMOVED lines=9> */
.L_x_14136:
[----:B------:R-:W-:Y:S05]  /*1a40*/  @!P0 BRA `(.L_x_13960) ;  /* 0x0000000000048947 */ /* 0x000fea0003800000 */
[----:B------:R-:W-:Y:S01]  /*1a50*/  BPT.TRAP 0x1 ;  /* 0x000000040000795c */ /* 0x000fe20000300000 */
.L_x_13960:
[----:B0-----:R-:W-:Y:S02]  /*1a60*/  IMAD.U32 R3, RZ, RZ, UR46 ;  /* 0x0000002eff037e24 */ /* 0x001fe4000f8e00ff */
[----:B------:R-:W-:-:S03]  /*1a70*/  IMAD.U32 R0, RZ, RZ, UR47 ;  /* 0x0000002fff007e24 */ /* 0x000fc6000f8e00ff */
[----:B------:R-:W-:Y:S02]  /*1a80*/  LEA R3, R3, UR45, 0x3 ;  /* 0x0000002d03037c11 */ /* 0x000fe4000f8e18ff */
[----:B------:R-:W-:-:S04]  /*1a90*/  SHF.L.U32 R0, R0, 0x1f, RZ ;  /* 0x0000001f00007819 */ /* 0x000fc800000006ff */
[----:B------:R0:W1:Y:S01]  /*1aa0*/  SYNCS.PHASECHK.TRANS64.TRYWAIT P1, [R3+URZ+0x16830], R0 ;  /* 0x01683000030075a7 */ /* 0x000062000802017f */
[----:B------:R-:W-:Y:S05]  /*1ab0*/  @!P0 BRA `(.L_x_13961) ;  /* 0x0000000000048947 */ /* 0x000fea0003800000 */
[----:B------:R-:W-:Y:S01]  /*1ac0*/  BPT.TRAP 0x1 ;  /* 0x000000040000795c */ /* 0x000fe20000300000 */
.L_x_13961:
[----:B-1----:R-:W-:Y:S05]  /*1ad0*/  @P1 BRA `(.L_x_13962) ;  /* 0x0000000000081947 */ /* 0x002fea0003800000 */
[----:B------:R-:W1:Y:S02]  /*1ae0*/  SYNCS.PHASECHK.TRANS64.TRYWAIT P1, [R3+URZ+0x16830], R0 ;  /* 0x01683000030075a7 */ /* 0x000e64000802017f */
[----:B-1----:R-:W-:Y:S05]  /*1af0*/  @!P1 BRA `(.L_x_13963) ;  /* 0x0000012c00789947 */ /* 0x002fea0003800000 */
.L_x_13962:
        /* <DEDUP_REMOVED lines=35> */
.L_x_13964:
        /* <DEDUP_REMOVED lines=46> */
.L_x_13967:
[----:B------:R-:W-:Y:S02]  /*2010*/  ULDC UR6, c[0x0][0x9e4] ;  /* 0x0002790000067ab9 */ /* 0x000fe40000000800 */
[----:B------:R-:W-:-:S05]  /*2020*/  IMAD.U32 R5, RZ, RZ, UR6 ;  /* 0x00000006ff057e24 */ /* 0x000fca000f8e00ff */
[----:B------:R-:W-:-:S13]  /*2030*/  ISETP.NE.AND P1, PT, R5, 0x1, PT ;  /* 0x000000010500780c */ /* 0x000fda0003f25270 */
[----:B------:R-:W0:Y:S02]  /*2040*/  @P1 LDC.64 R6, c[0x0][0x9e8] ;  /* 0x00027a00ff061b82 */ /* 0x000e240000000a00 */
[----:B0-----:R-:W-:-:S05]  /*2050*/  @P1 IMAD.HI.U32 R6, R3, R6, RZ ;  /* 0x0000000603061227 */ /* 0x001fca00078e00ff */
[----:B------:R-:W-:-:S07]  /*2060*/  @P1 SHF.R.U32.HI R3, RZ, R7, R6 ;  /* 0x00000007ff031219 */ /* 0x000fce0000011606 */
.L_x_13968:
[----:B------:R-:W-:Y:S05]  /*2070*/  BSYNC B0 ;  /* 0x0000000000007941 */ /* 0x000fea0003800000 */
.L_x_13966:
[----:B------:R-:W-:-:S04]  /*2080*/  IMAD R3, R3, R5, -R8 ;  /* 0x0000000503037224 */ /* 0x000fc800078e0a08 */
[----:B------:R-:W-:-:S05]  /*2090*/  IMAD R3, R16, -0x2, R3 ;  /* 0xfffffffe10037824 */ /* 0x000fca00078e0203 */
[----:B------:R-:W-:Y:S02]  /*20a0*/  VIADDMNMX R2, R3, R5, R2, PT ;  /* 0x0000000503027246 */ /* 0x000fe40003800102 */
[----:B------:R-:W-:-:S07]  /*20b0*/  VIMNMX R4, R4, R3, !PT ;  /* 0x0000000304047248 */ /* 0x000fce0007fe0100 */
.L_x_13965:
[----:B------:R-:W2:Y:S01]  /*20c0*/  LDL.LU R20, [R1] ;  /* 0x0000000001147983 */ /* 0x000ea20000300800 */
[C---:B------:R-:W-:Y:S01]  /*20d0*/  ISETP.GE.AND P6, PT, R10.reuse, 0xa, PT ;  /* 0x0000000a0a00780c */ /* 0x040fe20003fc6270 */
[----:B------:R-:W-:Y:S01]  /*20e0*/  UISETP.NE.AND UP0, UPT, UR50, URZ, UPT ;  /* 0x0000003f3200728c */ /* 0x000fe2000bf05270 */
[C---:B------:R-:W-:Y:S01]  /*20f0*/  ISETP.GE.AND P1, PT, R10.reuse, 0x2, PT ;  /* 0x000000020a00780c */ /* 0x040fe20003f26270 */
[----:B------:R-:W0:Y:S01]  /*2100*/  SHFL.IDX PT, R97, R0, 0x1, 0x1c1f ;  /* 0x003c1f0000617f89 */ /* 0x000e2200000e0000 */
[C---:B------:R-:W-:Y:S02]  /*2110*/  ISETP.GE.AND P2, PT, R10.reuse, 0x9, PT ;  /* 0x000000090a00780c */ /* 0x040fe40003f46270 */
[----:B------:R-:W-:Y:S02]  /*2120*/  ISETP.GE.AND P5, PT, R10, 0x11, PT ;  /* 0x000000110a00780c */ /* 0x000fe40003fa6270 */
[C---:B------:R-:W-:Y:S02]  /*2130*/  ISETP.GT.AND P4, PT, R4.reuse, 0x1, !P1 ;  /* 0x000000010400780c */ /* 0x040fe40004f84270 */
[----:B------:R-:W-:-:S02]  /*2140*/  ISETP.GT.AND P3, PT, R4, 0x8, !P2 ;  /* 0x000000080400780c */ /* 0x000fc40005764270 */
[C---:B------:R-:W-:Y:S02]  /*2150*/  ISETP.LT.OR P4, PT, R2.reuse, 0x2, P4 ;  /* 0x000000020200780c */ /* 0x040fe40002781670 */
[----:B------:R-:W-:Y:S02]  /*2160*/  ISETP.LT.OR P3, PT, R2, 0x9, P3 ;  /* 0x000000090200780c */ /* 0x000fe40001f61670 */
[----:B------:R-:W-:Y:S02]  /*2170*/  FSEL R125, R25, -INF , !P4 ;  /* 0xff800000197d7808 */ /* 0x000fe40006000000 */
[----:B------:R-:W-:Y:S02]  /*2180*/  FSEL R123, R28, -INF , !P3 ;  /* 0xff8000001c7b7808 */ /* 0x000fe40005800000 */
[C---:B------:R-:W-:Y:S02]  /*2190*/  ISETP.GT.AND P4, PT, R4.reuse, 0x9, !P6 ;  /* 0x000000090400780c */ /* 0x040fe40007784270 */
[----:B------:R-:W-:-:S02]  /*21a0*/  ISETP.GT.AND P3, PT, R4, 0x10, !P5 ;  /* 0x000000100400780c */ /* 0x000fc40006f64270 */
[C---:B------:R-:W-:Y:S02]  /*21b0*/  ISETP.LT.OR P4, PT, R2.reuse, 0xa, P4 ;  /* 0x0000000a0200780c */ /* 0x040fe40002781670 */
[----:B------:R-:W-:Y:S01]  /*21c0*/  ISETP.LT.OR P3, PT, R2, 0x11, P3 ;  /* 0x000000110200780c */ /* 0x000fe20001f61670 */
[----:B0-----:R-:W-:Y:S01]  /*21d0*/  IMAD.IADD R6, R14, 0x1, R97 ;  /* 0x000000010e067824 */ /* 0x001fe200078e0261 */
[----:B------:R-:W-:Y:S02]  /*21e0*/  FSEL R121, R29, -INF , !P4 ;  /* 0xff8000001d797808 */ /* 0x000fe40006000000 */
[----:B------:R-:W-:Y:S02]  /*21f0*/  ISETP.GE.AND P4, PT, R10, 0x19, PT ;  /* 0x000000190a00780c */ /* 0x000fe40003f86270 */
[----:B------:R-:W-:Y:S02]  /*2200*/  FSEL R119, R32, -INF , !P3 ;  /* 0xff80000020777808 */ /* 0x000fe40005800000 */
[----:B--2---:R-:W-:-:S04]  /*2210*/  LOP3.LUT R20, R20, 0xfffffffb, RZ, 0xc0, !PT ;  /* 0xfffffffb14147812 */ /* 0x004fc800078ec0ff */
[----:B------:R-:W-:-:S04]  /*2220*/  @P6 LOP3.LUT R20, R20, 0x4, RZ, 0xfc, !PT ;  /* 0x0000000414146812 */ /* 0x000fc800078efcff */
[----:B------:R-:W-:-:S04]  /*2230*/  LOP3.LUT R20, R20, 0xfffffff7, RZ, 0xc0, !PT ;  /* 0xfffffff714147812 */ /* 0x000fc800078ec0ff */
[----:B------:R-:W-:Y:S02]  /*2240*/  @P5 LOP3.LUT R20, R20, 0x8, RZ, 0xfc, !PT ;  /* 0x0000000814145812 */ /* 0x000fe400078efcff */
[----:B------:R-:W-:Y:S02]  /*2250*/  ISETP.GE.AND P5, PT, R10, 0x12, PT ;  /* 0x000000120a00780c */ /* 0x000fe40003fa6270 */
[----:B------:R-:W-:Y:S02]  /*2260*/  LOP3.LUT R20, R20, 0xffffffef, RZ, 0xc0, !PT ;  /* 0xffffffef14147812 */ /* 0x000fe400078ec0ff */
[----:B------:R-:W-:-:S04]  /*2270*/  ISETP.GT.AND P3, PT, R4, 0x11, !P5 ;  /* 0x000000110400780c */ /* 0x000fc80006f64270 */
[----:B------:R-:W-:-:S04]  /*2280*/  ISETP.LT.OR P3, PT, R2, 0x12, P3 ;  /* 0x000000120200780c */ /* 0x000fc80001f61670 */
[----:B------:R-:W-:Y:S02]  /*2290*/  FSEL R33, R33, -INF , !P3 ;  /* 0xff80000021217808 */ /* 0x000fe40005800000 */
[----:B------:R-:W-:Y:S02]  /*22a0*/  @P5 LOP3.LUT R20, R20, 0x10, RZ, 0xfc, !PT ;  /* 0x0000001014145812 */ /* 0x000fe400078efcff */
[----:B------:R-:W-:Y:S02]  /*22b0*/  ISETP.GT.AND P3, PT, R4, 0x18, !P4 ;  /* 0x000000180400780c */ /* 0x000fe40006764270 */
[----:B------:R-:W-:Y:S02]  /*22c0*/  LOP3.LUT R20, R20, 0xfdffffff, RZ, 0xc0, !PT ;  /* 0xfdffffff14147812 */ /* 0x000fe400078ec0ff */
[----:B------:R-:W-:Y:S02]  /*22d0*/  ISETP.LT.OR P3, PT, R2, 0x19, P3 ;  /* 0x000000190200780c */ /* 0x000fe40001f61670 */
[----:B------:R-:W-:-:S02]  /*22e0*/  @P4 LOP3.LUT R20, R20, 0x2000000, RZ, 0xfc, !PT ;  /* 0x0200000014144812 */ /* 0x000fc400078efcff */
        /* <DEDUP_REMOVED lines=149> */
[----:B------:R-:W-:Y:S01]  /*2c40*/  VIADDMNMX R4, R97, R95, R12, PT ;  /* 0x0000005f61047246 */ /* 0x000fe2000380010c */
[----:B------:R0:W-:Y:S01]  /*2c50*/  STL [R1], R20 ;  /* 0x0000001401007387 */ /* 0x0001e20000100800 */
[----:B------:R-:W-:-:S04]  /*2c60*/  ISETP.LT.OR P6, PT, R2, 0x7a, P6 ;  /* 0x0000007a0200780c */ /* 0x000fc800037c1670 */
[----:B------:R-:W-:Y:S02]  /*2c70*/  FSEL R85, R85, -INF , !P6 ;  /* 0xff80000055557808 */ /* 0x000fe40007000000 */
[----:B------:R-:W-:-:S13]  /*2c80*/  PLOP3.LUT P6, PT, PT, PT, UP0, 0x40, 0x0 ;  /* 0x000000000000781c */ /* 0x000fda0003fce808 */
[----:B0-----:R-:W-:Y:S05]  /*2c90*/  @P6 BRA `(.L_x_13969) ;  /* 0x0000000000646947 */ /* 0x001fea0003800000 */
        /* <DEDUP_REMOVED lines=14> */
.L_x_13971:
[----:B------:R-:W-:Y:S02]  /*2d80*/  ULDC UR6, c[0x0][0x9e4] ;  /* 0x0002790000067ab9 */ /* 0x000fe40000000800 */
[----:B------:R-:W-:-:S05]  /*2d90*/  IMAD.U32 R2, RZ, RZ, UR6 ;  /* 0x00000006ff027e24 */ /* 0x000fca000f8e00ff */
[----:B------:R-:W-:-:S13]  /*2da0*/  ISETP.NE.AND P6, PT, R2, 0x1, PT ;  /* 0x000000010200780c */ /* 0x000fda0003fc5270 */
[----:B------:R-:W0:Y:S02]  /*2db0*/  @P6 LDC.64 R96, c[0x0][0x9e8] ;  /* 0x00027a00ff606b82 */ /* 0x000e240000000a00 */
[----:B0-----:R-:W-:-:S05]  /*2dc0*/  @P6 IMAD.HI.U32 R0, R95, R96, RZ ;  /* 0x000000605f006227 */ /* 0x001fca00078e00ff */
[----:B------:R-:W-:-:S07]  /*2dd0*/  @P6 SHF.R.U32.HI R95, RZ, R97, R0 ;  /* 0x00000061ff5f6219 */ /* 0x000fce0000011600 */
.L_x_13972:
[----:B------:R-:W-:Y:S05]  /*2de0*/  BSYNC B0 ;  /* 0x0000000000007941 */ /* 0x000fea0003800000 */
.L_x_13970:
[----:B------:R-:W-:-:S04]  /*2df0*/  IMAD R95, R95, R2, -R8 ;  /* 0x000000025f5f7224 */ /* 0x000fc800078e0a08 */
[----:B------:R-:W-:-:S05]  /*2e00*/  IMAD R95, R16, -0x2, R95 ;  /* 0xfffffffe105f7824 */ /* 0x000fca00078e025f */
[----:B------:R-:W-:Y:S02]  /*2e10*/  VIADDMNMX R4, R95, R2, R4, PT ;  /* 0x000000025f047246 */ /* 0x000fe40003800104 */
[----:B------:R-:W-:-:S07]  /*2e20*/  VIMNMX R6, R6, R95, !PT ;  /* 0x0000005f06067248 */ /* 0x000fce0007fe0100 */
.L_x_13969:
        /* <DEDUP_REMOVED lines=95> */
[C---:B------:R-:W-:Y:S01]  /*3420*/  LOP3.LUT P2, RZ, R20.reuse, 0x80, RZ, 0xc0, !PT ;  /* 0x0000008014ff7812 */ /* 0x040fe2000784c0ff */
        /* <DEDUP_REMOVED lines=84> */
[----:B------:R-:W-:Y:S01]  /*3970*/  FSEL R49, R78, -INF , !P1 ;  /* 0xff8000004e317808 */ /* 0x000fe20004800000 */
[--C-:B------:R-:W-:Y:S01]  /*3980*/  FFMA.FTZ R128, R9, R0, -R8.reuse ;  /* 0x0000000009807223 */ /* 0x100fe20000010808 */
[----:B------:R-:W-:Y:S01]  /*3990*/  FMNMX.FTZ R10, R95, R10, !PT ;  /* 0x0000000a5f0a7209 */ /* 0x000fe20007810000 */
[-CC-:B------:R-:W-:Y:S01]  /*39a0*/  FFMA.FTZ R121, R121, R0.reuse, -R8.reuse ;  /* 0x0000000079797223 */ /* 0x180fe20000010808 */
[----:B------:R-:W-:Y:S01]  /*39b0*/  FSEL R53, R82, -INF , !P3 ;  /* 0xff80000052357808 */ /* 0x000fe20005800000 */
[--C-:B------:R-:W-:Y:S01]  /*39c0*/  FFMA.FTZ R144, R119, R0, -R8.reuse ;  /* 0x0000000077907223 */ /* 0x100fe20000010808 */
[----:B------:R-:W-:Y:S01]  /*39d0*/  FMNMX.FTZ R10, R109, R10, !PT ;  /* 0x0000000a6d0a7209 */ /* 0x000fe20007810000 */
[----:B------:R-:W0:Y:S01]  /*39e0*/  MUFU.EX2 R125, R125 ;  /* 0x0000007d007d7308 */ /* 0x000e220000000800 */
        /* <DEDUP_REMOVED lines=35> */
[----:B------:R-:W-:-:S03]  /*3c20*/  FFMA.FTZ R3, R85, R0, -R8 ;  /* 0x0000000055037223 */ /* 0x000fc60000010808 */
        /* <DEDUP_REMOVED lines=139> */
[----:B------:R-:W-:-:S06]  /*44e0*/  FADD.FTZ R36, R130, R31 ;  /* 0x0000001f82247221 */ /* 0x000fcc0000010000 */
        /* <DEDUP_REMOVED lines=25> */
[----:B------:R-:W-:Y:S01]  /*4680*/  F2FP.F16.F32.PACK_AB R126, R7, R126 ;  /* 0x0000007e077e723e */ /* 0x000fe200000000ff */
[----:B------:R-:W-:-:S05]  /*4690*/  VIADD R7, R88, 0xfffffffe ;  /* 0xfffffffe58077836 */ /* 0x000fca0000000000 */
        /* <DEDUP_REMOVED lines=55> */
.L_x_13974:
[----:B------:R-:W-:Y:S02]  /*4a10*/  ULDC UR14, c[0x0][0x9e4] ;  /* 0x00027900000e7ab9 */ /* 0x000fe40000000800 */
[----:B------:R-:W-:-:S11]  /*4a20*/  UISETP.NE.AND UP0, UPT, UR14, 0x1, UPT ;  /* 0x000000010e00788c */ /* 0x000fd6000bf05270 */
[----:B------:R-:W-:Y:S02]  /*4a30*/  @UP0 ULDC.64 UR18, c[0x0][0x9e8] ;  /* 0x00027a0000120ab9 */ /* 0x000fe40000000a00 */
[----:B------:R-:W-:-:S04]  /*4a40*/  UIMAD.WIDE.U32 UR6, UR11, UR18, URZ ;  /* 0x000000120b0672a5 */ /* 0x000fc8000f8e003f */
[----:B------:R-:W-:-:S12]  /*4a50*/  @UP0 USHF.R.U32.HI UR11, URZ, UR19, UR7 ;  /* 0x000000133f0b0299 */ /* 0x000fd80008011607 */
.L_x_13975:
[----:B------:R-:W-:-:S04]  /*4a60*/  UIMAD UR11, UR11, UR14, UR14 ;  /* 0x0000000e0b0b72a4 */ /* 0x000fc8000f8e020e */
[----:B------:R-:W-:-:S04]  /*4a70*/  UISETP.LT.AND UP0, UPT, UR10, UR11, UPT ;  /* 0x0000000b0a00728c */ /* 0x000fc8000bf01270 */
[----:B------:R-:W-:-:S12]  /*4a80*/  USEL UR10, UR10, UR11, UP0 ;  /* 0x0000000b0a0a7287 */ /* 0x000fd80008000000 */
.L_x_13973:
        /* <DEDUP_REMOVED lines=31> */
.L_x_13995:
[----:B------:R-:W-:Y:S01]  /*4c80*/  ISETP.NE.AND P2, PT, RZ, UR44, PT ;  /* 0x0000002cff007c0c */ /* 0x000fe2000bf45270 */
[----:B------:R-:W-:-:S04]  /*4c90*/  UISETP.NE.AND UP0, UPT, UR25, 0x1, UPT ;  /* 0x000000011900788c */ /* 0x000fc8000bf05270 */
[----:B------:R-:W-:-:S04]  /*4ca0*/  USEL UR47, URZ, 0x1, UP0 ;  /* 0x000000013f2f7887 */ /* 0x000fc80008000000 */
[----:B------:R-:W-:-:S04]  /*4cb0*/  ULOP3.LUT UR47, UR26, UR47, URZ, 0x3c, !UPT ;  /* 0x0000002f1a2f7292 */ /* 0x000fc8000f8e3c3f */
[----:B------:R-:W-:Y:S08]  /*4cc0*/  @P2 BRA `(.L_x_13977) ;  /* 0x0000000000382947 */ /* 0x000ff00003800000 */
[----:B------:R-:W-:Y:S05]  /*4cd0*/  @!P0 BRA `(.L_x_13978) ;  /* 0x0000000000048947 */ /* 0x000fea0003800000 */
[----:B------:R-:W-:Y:S01]  /*4ce0*/  BPT.TRAP 0x1 ;  /* 0x000000040000795c */ /* 0x000fe20000300000 */
.L_x_13978:
        /* <DEDUP_REMOVED lines=9> */
.L_x_13979:
[----:B-1----:R-:W-:Y:S05]  /*4d80*/  @P1 BRA `(.L_x_13977) ;  /* 0x0000000000081947 */ /* 0x002fea0003800000 */
[----:B------:R-:W1:Y:S02]  /*4d90*/  SYNCS.PHASECHK.TRANS64.TRYWAIT P1, [UR6+0x16830], R0 ;  /* 0x01683000ff0075a7 */ /* 0x000e640008020146 */
[----:B-1----:R-:W-:Y:S05]  /*4da0*/  @!P1 BRA `(.L_x_13980) ;  /* 0x000000f800e09947 */ /* 0x002fea0003800000 */
.L_x_13977:
        /* <DEDUP_REMOVED lines=28> */
.L_x_13982:
[----:B------:R-:W-:Y:S01]  /*4f70*/  ULEA UR6, UR25, UR45, 0x3 ;  /* 0x0000002d19067291 */ /* 0x000fe2000f8e183f */
[----:B------:R-:W-:-:S05]  /*4f80*/  IMAD.U32 R0, RZ, RZ, UR26 ;  /* 0x0000001aff007e24 */ /* 0x000fca000f8e00ff */
[----:B------:R-:W-:-:S04]  /*4f90*/  SHF.L.U32 R0, R0, 0x1f, RZ ;  /* 0x0000001f00007819 */ /* 0x000fc800000006ff */
[----:B------:R0:W1:Y:S01]  /*4fa0*/  SYNCS.PHASECHK.TRANS64.TRYWAIT P1, [UR6+0x16850], R0 ;  /* 0x01685000ff0075a7 */ /* 0x0000620008020146 */
[----:B------:R-:W-:Y:S05]  /*4fb0*/  @!P0 BRA `(.L_x_13983) ;  /* 0x0000000000048947 */ /* 0x000fea0003800000 */
[----:B------:R-:W-:Y:S01]  /*4fc0*/  BPT.TRAP 0x1 ;  /* 0x000000040000795c */ /* 0x000fe20000300000 */
.L_x_13983:
[----:B-1----:R-:W-:Y:S05]  /*4fd0*/  @P1 BRA `(.L_x_13981) ;  /* 0x0000000000081947 */ /* 0x002fea0003800000 */
[----:B------:R-:W1:Y:S02]  /*4fe0*/  SYNCS.PHASECHK.TRANS64.TRYWAIT P1, [UR6+0x16850], R0 ;  /* 0x01685000ff0075a7 */ /* 0x000e640008020146 */
[----:B-1----:R-:W-:Y:S05]  /*4ff0*/  @!P1 BRA `(.L_x_13984) ;  /* 0x000000f800649947 */ /* 0x002fea0003800000 */
.L_x_13981:
        /* <DEDUP_REMOVED lines=51> */
.L_x_13985:
        /* <DEDUP_REMOVED lines=39> */
.L_x_13988:
[----:B------:R-:W-:-:S05]  /*55a0*/  IMAD.U32 R13, RZ, RZ, UR21 ;  /* 0x00000015ff0d7e24 */ /* 0x000fca000f8e00ff */
[----:B------:R-:W-:-:S13]  /*55b0*/  ISETP.NE.AND P1, PT, R13, 0x1, PT ;  /* 0x000000010d00780c */ /* 0x000fda0003f25270 */
[----:B------:R-:W0:Y:S02]  /*55c0*/  @P1 LDC.64 R14, c[0x0][0x9e8] ;  /* 0x00027a00ff0e1b82 */ /* 0x000e240000000a00 */
[----:B0-----:R-:W-:-:S05]  /*55d0*/  @P1 IMAD.HI.U32 R14, R11, R14, RZ ;  /* 0x0000000e0b0e1227 */ /* 0x001fca00078e00ff */
[----:B------:R-:W-:-:S07]  /*55e0*/  @P1 SHF.R.U32.HI R11, RZ, R15, R14 ;  /* 0x0000000fff0b1219 */ /* 0x000fce000001160e */
.L_x_13989:
[----:B------:R-:W-:Y:S05]  /*55f0*/  BSYNC B0 ;  /* 0x0000000000007941 */ /* 0x000fea0003800000 */
.L_x_13987:
[----:B------:R-:W-:-:S04]  /*5600*/  IMAD R11, R11, R13, -R0 ;  /* 0x0000000d0b0b7224 */ /* 0x000fc800078e0a00 */
[----:B------:R-:W-:-:S05]  /*5610*/  IMAD R11, R16, -0x2, R11 ;  /* 0xfffffffe100b7824 */ /* 0x000fca00078e020b */
[----:B------:R-:W-:Y:S02]  /*5620*/  VIADDMNMX R2, R11, R13, R2, PT ;  /* 0x0000000d0b027246 */ /* 0x000fe40003800102 */
[----:B------:R-:W-:-:S07]  /*5630*/  VIMNMX R8, R8, R11, !PT ;  /* 0x0000000b08087248 */ /* 0x000fce0007fe0100 */
.L_x_13986:
        /* <DEDUP_REMOVED lines=116> */
.L_x_13992:
[----:B------:R-:W-:-:S05]  /*5d80*/  IMAD.U32 R2, RZ, RZ, UR21 ;  /* 0x00000015ff027e24 */ /* 0x000fca000f8e00ff */
[----:B------:R-:W-:-:S13]  /*5d90*/  ISETP.NE.AND P2, PT, R2, 0x1, PT ;  /* 0x000000010200780c */ /* 0x000fda0003f45270 */
[----:B------:R-:W0:Y:S02]  /*5da0*/  @P2 LDC.64 R8, c[0x0][0x9e8] ;  /* 0x00027a00ff082b82 */ /* 0x000e240000000a00 */
[----:B0-----:R-:W-:-:S05]  /*5db0*/  @P2 IMAD.HI.U32 R8, R143, R8, RZ ;  /* 0x000000088f082227 */ /* 0x001fca00078e00ff */
[----:B------:R-:W-:-:S07]  /*5dc0*/  @P2 SHF.R.U32.HI R143, RZ, R9, R8 ;  /* 0x00000009ff8f2219 */ /* 0x000fce0000011608 */
.L_x_13993:
[----:B------:R-:W-:Y:S05]  /*5dd0*/  BSYNC B0 ;  /* 0x0000000000007941 */ /* 0x000fea0003800000 */
.L_x_13991:
[----:B------:R-:W-:-:S04]  /*5de0*/  IMAD R143, R143, R2, -R0 ;  /* 0x000000028f8f7224 */ /* 0x000fc800078e0a00 */
[----:B------:R-:W-:-:S05]  /*5df0*/  IMAD R143, R16, -0x2, R143 ;  /* 0xfffffffe108f7824 */ /* 0x000fca00078e028f */
[----:B------:R-:W-:Y:S02]  /*5e00*/  VIADDMNMX R10, R143, R2, R10, PT ;  /* 0x000000028f0a7246 */ /* 0x000fe4000380010a */
[----:B------:R-:W-:-:S07]  /*5e10*/  VIMNMX R12, R12, R143, !PT ;  /* 0x0000008f0c0c7248 */ /* 0x000fce0007fe0100 */
.L_x_13990:
        /* <DEDUP_REMOVED lines=213> */
[-C--:B------:R-:W-:Y:S01]  /*6b70*/  FFMA.FTZ R5, R85, R0.reuse, -R8 ;  /* 0x0000000055057223 */ /* 0x080fe20000010808 */
[----:B------:R-:W1:Y:S02]  /*6b80*/  SHFL.BFLY PT, R9, R10, 0x2, 0x1f ;  /* 0x0c401f000a097f89 */ /* 0x000e6400000e0000 */
[----:B------:R-:W-:Y:S01]  /*6b90*/  FMUL.FTZ R8, R69, R0 ;  /* 0x0000000045087220 */ /* 0x000fe20000410000 */
[----:B------:R-:W-:Y:S08]  /*6ba0*/  MUFU.EX2 R136, R136 ;  /* 0x0000008800887308 */ /* 0x000ff00000000800 */
[----:B------:R-:W2:Y:S08]  /*6bb0*/  MUFU.EX2 R8, R8 ;  /* 0x0000000800087308 */ /* 0x000eb00000000800 */
        /* <DEDUP_REMOVED lines=23> */
[----:B------:R-:W-:Y:S01]  /*6d30*/  FMUL.FTZ R6, R25, R0 ;  /* 0x0000000019067220 */ /* 0x000fe20000410000 */
[----:B--2---:R-:W-:Y:S01]  /*6d40*/  FFMA.FTZ R25, R8, R4, R35 ;  /* 0x0000000408197223 */ /* 0x004fe20000010023 */
        /* <DEDUP_REMOVED lines=134> */
.L_x_13994:
        /* <DEDUP_REMOVED lines=75> */
.L_x_13976:
        /* <DEDUP_REMOVED lines=23> */
.L_x_13997:
[----:B------:R-:W-:Y:S02]  /*7bd0*/  ULDC UR11, c[0x0][0x9e4] ;  /* 0x00027900000b7ab9 */ /* 0x000fe40000000800 */
[----:B------:R-:W-:-:S11]  /*7be0*/  UISETP.NE.AND UP0, UPT, UR11, 0x1, UPT ;  /* 0x000000010b00788c */ /* 0x000fd6000bf05270 */
[----:B------:R-:W-:Y:S02]  /*7bf0*/  @UP0 ULDC.64 UR14, c[0x0][0x9e8] ;  /* 0x00027a00000e0ab9 */ /* 0x000fe40000000a00 */
[----:B------:R-:W-:-:S04]  /*7c00*/  UIMAD.WIDE.U32 UR6, UR10, UR14, URZ ;  /* 0x0000000e0a0672a5 */ /* 0x000fc8000f8e003f */
[----:B------:R-:W-:-:S12]  /*7c10*/  @UP0 USHF.R.U32.HI UR10, URZ, UR15, UR7 ;  /* 0x0000000f3f0a0299 */ /* 0x000fd80008011607 */
.L_x_13998:
[----:B------:R-:W-:-:S04]  /*7c20*/  UIMAD UR10, UR10, UR11, URZ ;  /* 0x0000000b0a0a72a4 */ /* 0x000fc8000f8e023f */
[----:B------:R-:W-:-:S04]  /*7c30*/  UISETP.LT.AND UP0, UPT, UR22, UR10, UPT ;  /* 0x0000000a1600728c */ /* 0x000fc8000bf01270 */
[----:B------:R-:W-:-:S12]  /*7c40*/  USEL UR22, UR22, UR10, !UP0 ;  /* 0x0000000a16167287 */ /* 0x000fd8000c000000 */
.L_x_13996:
        /* <DEDUP_REMOVED lines=11> */
[----:B------:R-:W-:-:S06]  /*7d00*/  UMOV UR22, UR46 ;  /* 0x0000002e00167c82 */ /* 0x000fcc0008000000 */
.L_x_14010:
[----:B------:R-:W-:Y:S01]  /*7d10*/  ISETP.NE.AND P2, PT, RZ, UR44, PT ;  /* 0x0000002cff007c0c */ /* 0x000fe2000bf45270 */
[----:B------:R-:W-:-:S04]  /*7d20*/  UISETP.NE.AND UP0, UPT, UR22, 0x1, UPT ;  /* 0x000000011600788c */ /* 0x000fc8000bf05270 */
[----:B------:R-:W-:-:S04]  /*7d30*/  USEL UR47, URZ, 0x1, UP0 ;  /* 0x000000013f2f7887 */ /* 0x000fc80008000000 */
[----:B------:R-:W-:-:S04]  /*7d40*/  ULOP3.LUT UR47, UR23, UR47, URZ, 0x3c, !UPT ;  /* 0x0000002f172f7292 */ /* 0x000fc8000f8e3c3f */
[----:B------:R-:W-:Y:S08]  /*7d50*/  @P2 BRA `(.L_x_14000) ;  /* 0x0000000000382947 */ /* 0x000ff00003800000 */
[----:B------:R-:W-:Y:S05]  /*7d60*/  @!P0 BRA `(.L_x_14001) ;  /* 0x0000000000048947 */ /* 0x000fea0003800000 */
[----:B------:R-:W-:Y:S01]  /*7d70*/  BPT.TRAP 0x1 ;  /* 0x000000040000795c */ /* 0x000fe20000300000 */
.L_x_14001:
        /* <DEDUP_REMOVED lines=9> */
.L_x_14002:
[----:B-1----:R-:W-:Y:S05]  /*7e10*/  @P1 BRA `(.L_x_14000) ;  /* 0x0000000000081947 */ /* 0x002fea0003800000 */
[----:B------:R-:W1:Y:S02]  /*7e20*/  SYNCS.PHASECHK.TRANS64.TRYWAIT P1, [UR6+0x16830], R0 ;  /* 0x01683000ff0075a7 */ /* 0x000e640008020146 */
[----:B-1----:R-:W-:Y:S05]  /*7e30*/  @!P1 BRA `(.L_x_14003) ;  /* 0x000000c800ec9947 */ /* 0x002fea0003800000 */
.L_x_14000:
        /* <DEDUP_REMOVED lines=28> */
.L_x_14005:
[----:B------:R-:W-:Y:S01]  /*8000*/  ULEA UR6, UR22, UR45, 0x3 ;  /* 0x0000002d16067291 */ /* 0x000fe2000f8e183f */
[----:B------:R-:W-:-:S05]  /*8010*/  IMAD.U32 R0, RZ, RZ, UR23 ;  /* 0x00000017ff007e24 */ /* 0x000fca000f8e00ff */
[----:B------:R-:W-:-:S04]  /*8020*/  SHF.L.U32 R0, R0, 0x1f, RZ ;  /* 0x0000001f00007819 */ /* 0x000fc800000006ff */
[----:B------:R0:W1:Y:S01]  /*8030*/  SYNCS.PHASECHK.TRANS64.TRYWAIT P1, [UR6+0x16850], R0 ;  /* 0x01685000ff0075a7 */ /* 0x0000620008020146 */
[----:B------:R-:W-:Y:S05]  /*8040*/  @!P0 BRA `(.L_x_14006) ;  /* 0x0000000000048947 */ /* 0x000fea0003800000 */
[----:B------:R-:W-:Y:S01]  /*8050*/  BPT.TRAP 0x1 ;  /* 0x000000040000795c */ /* 0x000fe20000300000 */
.L_x_14006:
[----:B-1----:R-:W-:Y:S05]  /*8060*/  @P1 BRA `(.L_x_14004) ;  /* 0x0000000000081947 */ /* 0x002fea0003800000 */
[----:B------:R-:W1:Y:S02]  /*8070*/  SYNCS.PHASECHK.TRANS64.TRYWAIT P1, [UR6+0x16850], R0 ;  /* 0x01685000ff0075a7 */ /* 0x000e640008020146 */
[----:B-1----:R-:W-:Y:S05]  /*8080*/  @!P1 BRA `(.L_x_14007) ;  /* 0x000000c800709947 */ /* 0x002fea0003800000 */
.L_x_14004:
        /* <DEDUP_REMOVED lines=51> */
.L_x_14008:
        /* <DEDUP_REMOVED lines=279> */
.L_x_14009:
[----:B------:R-:W-:Y:S01]  /*9530*/  ULEA UR6, UR22, UR45, 0x3 ;  /* 0x0000002d16067291 */ /* 0x000fe2000f8e183f */
[----:B------:R-:W-:Y:S01]  /*9540*/  ISETP.GT.AND P1, PT, R7, UR21, PT ;  /* 0x0000001507007c0c */ /* 0x000fe2000bf24270 */
        /* <DEDUP_REMOVED lines=73> */
.L_x_13999:
        /* <DEDUP_REMOVED lines=9> */
.L_x_14030:
        /* <DEDUP_REMOVED lines=9> */
.L_x_14013:
[----:B------:R-:W-:Y:S01]  /*9b00*/  ULEA UR6, UR46, UR45, 0x3 ;  /* 0x0000002d2e067291 */ /* 0x000fe2000f8e183f */
[----:B------:R-:W-:-:S05]  /*9b10*/  IMAD.U32 R0, RZ, RZ, UR47 ;  /* 0x0000002fff007e24 */ /* 0x000fca000f8e00ff */
[----:B------:R-:W-:-:S04]  /*9b20*/  SHF.L.U32 R0, R0, 0x1f, RZ ;  /* 0x0000001f00007819 */ /* 0x000fc800000006ff */
[----:B------:R0:W1:Y:S01]  /*9b30*/  SYNCS.PHASECHK.TRANS64.TRYWAIT P1, [UR6+0x16830], R0 ;  /* 0x01683000ff0075a7 */ /* 0x0000620008020146 */
[----:B------:R-:W-:Y:S05]  /*9b40*/  @!P0 BRA `(.L_x_14014) ;  /* 0x0000000000048947 */ /* 0x000fea0003800000 */
[----:B------:R-:W-:Y:S01]  /*9b50*/  BPT.TRAP 0x1 ;  /* 0x000000040000795c */ /* 0x000fe20000300000 */
.L_x_14014:
[----:B-1----:R-:W-:Y:S05]  /*9b60*/  @P1 BRA `(.L_x_14012) ;  /* 0x0000000000081947 */ /* 0x002fea0003800000 */
[----:B------:R-:W1:Y:S02]  /*9b70*/  SYNCS.PHASECHK.TRANS64.TRYWAIT P1, [UR6+0x16830], R0 ;  /* 0x01683000ff0075a7 */ /* 0x000e640008020146 */
[----:B-1----:R-:W-:Y:S05]  /*9b80*/  @!P1 BRA `(.L_x_14015) ;  /* 0x000000ac00c89947 */ /* 0x002fea0003800000 */
.L_x_14012:
        /* <DEDUP_REMOVED lines=25> */
.L_x_14017:
[----:B------:R-:W-:Y:S01]  /*9d20*/  ULEA UR6, UR24, UR45, 0x3 ;  /* 0x0000002d18067291 */ /* 0x000fe2000f8e183f */
[----:B------:R-:W-:-:S05]  /*9d30*/  IMAD.U32 R0, RZ, RZ, UR25 ;  /* 0x00000019ff007e24 */ /* 0x000fca000f8e00ff */
[----:B------:R-:W-:-:S04]  /*9d40*/  SHF.L.U32 R0, R0, 0x1f, RZ ;  /* 0x0000001f00007819 */ /* 0x000fc800000006ff */
[----:B------:R0:W1:Y:S01]  /*9d50*/  SYNCS.PHASECHK.TRANS64.TRYWAIT P1, [UR6+0x16850], R0 ;  /* 0x01685000ff0075a7 */ /* 0x0000620008020146 */
[----:B------:R-:W-:Y:S05]  /*9d60*/  @!P0 BRA `(.L_x_14018) ;  /* 0x0000000000048947 */ /* 0x000fea0003800000 */
[----:B------:R-:W-:Y:S01]  /*9d70*/  BPT.TRAP 0x1 ;  /* 0x000000040000795c */ /* 0x000fe20000300000 */
.L_x_14018:
[----:B-1----:R-:W-:Y:S05]  /*9d80*/  @P1 BRA `(.L_x_14016) ;  /* 0x0000000000081947 */ /* 0x002fea0003800000 */
[----:B------:R-:W1:Y:S02]  /*9d90*/  SYNCS.PHASECHK.TRANS64.TRYWAIT P1, [UR6+0x16850], R0 ;  /* 0x01685000ff0075a7 */ /* 0x000e640008020146 */
[----:B-1----:R-:W-:Y:S05]  /*9da0*/  @!P1 BRA `(.L_x_14019) ;  /* 0x000000ac00589947 */ /* 0x002fea0003800000 */
.L_x_14016:
        /* <DEDUP_REMOVED lines=51> */
.L_x_14020:
        /* <DEDUP_REMOVED lines=39> */
.L_x_14023:
[----:B------:R-:W-:-:S05]  /*a350*/  IMAD.U32 R13, RZ, RZ, UR21 ;  /* 0x00000015ff0d7e24 */ /* 0x000fca000f8e00ff */
[----:B------:R-:W-:-:S13]  /*a360*/  ISETP.NE.AND P1, PT, R13, 0x1, PT ;  /* 0x000000010d00780c */ /* 0x000fda0003f25270 */
[----:B------:R-:W0:Y:S02]  /*a370*/  @P1 LDC.64 R14, c[0x0][0x9e8] ;  /* 0x00027a00ff0e1b82 */ /* 0x000e240000000a00 */
[----:B0-----:R-:W-:-:S05]  /*a380*/  @P1 IMAD.HI.U32 R14, R11, R14, RZ ;  /* 0x0000000e0b0e1227 */ /* 0x001fca00078e00ff */
[----:B------:R-:W-:-:S07]  /*a390*/  @P1 SHF.R.U32.HI R11, RZ, R15, R14 ;  /* 0x0000000fff0b1219 */ /* 0x000fce000001160e */
.L_x_14024:
[----:B------:R-:W-:Y:S05]  /*a3a0*/  BSYNC B0 ;  /* 0x0000000000007941 */ /* 0x000fea0003800000 */
.L_x_14022:
[----:B------:R-:W-:-:S04]  /*a3b0*/  IMAD R11, R11, R13, -R0 ;  /* 0x0000000d0b0b7224 */ /* 0x000fc800078e0a00 */
[----:B------:R-:W-:-:S05]  /*a3c0*/  IMAD R11, R16, -0x2, R11 ;  /* 0xfffffffe100b7824 */ /* 0x000fca00078e020b */
[----:B------:R-:W-:Y:S02]  /*a3d0*/  VIADDMNMX R2, R11, R13, R2, PT ;  /* 0x0000000d0b027246 */ /* 0x000fe40003800102 */
[----:B------:R-:W-:-:S07]  /*a3e0*/  VIMNMX R8, R8, R11, !PT ;  /* 0x0000000b08087248 */ /* 0x000fce0007fe0100 */
.L_x_14021:
        /* <DEDUP_REMOVED lines=116> */
.L_x_14027:
[----:B------:R-:W-:-:S05]  /*ab30*/  IMAD.U32 R2, RZ, RZ, UR21 ;  /* 0x00000015ff027e24 */ /* 0x000fca000f8e00ff */
[----:B------:R-:W-:-:S13]  /*ab40*/  ISETP.NE.AND P2, PT, R2, 0x1, PT ;  /* 0x000000010200780c */ /* 0x000fda0003f45270 */
[----:B------:R-:W0:Y:S02]  /*ab50*/  @P2 LDC.64 R8, c[0x0][0x9e8] ;  /* 0x00027a00ff082b82 */ /* 0x000e240000000a00 */
[----:B0-----:R-:W-:-:S05]  /*ab60*/  @P2 IMAD.HI.U32 R8, R143, R8, RZ ;  /* 0x000000088f082227 */ /* 0x001fca00078e00ff */
[----:B------:R-:W-:-:S07]  /*ab70*/  @P2 SHF.R.U32.HI R143, RZ, R9, R8 ;  /* 0x00000009ff8f2219 */ /* 0x000fce0000011608 */
.L_x_14028:
[----:B------:R-:W-:Y:S05]  /*ab80*/  BSYNC B0 ;  /* 0x0000000000007941 */ /* 0x000fea0003800000 */
.L_x_14026:
[----:B------:R-:W-:-:S04]  /*ab90*/  IMAD R143, R143, R2, -R0 ;  /* 0x000000028f8f7224 */ /* 0x000fc800078e0a00 */
[----:B------:R-:W-:-:S05]  /*aba0*/  IMAD R143, R16, -0x2, R143 ;  /* 0xfffffffe108f7824 */ /* 0x000fca00078e028f */
[----:B------:R-:W-:Y:S02]  /*abb0*/  VIADDMNMX R10, R143, R2, R10, PT ;  /* 0x000000028f0a7246 */ /* 0x000fe4000380010a */
[----:B------:R-:W-:-:S07]  /*abc0*/  VIMNMX R12, R12, R143, !PT ;  /* 0x0000008f0c0c7248 */ /* 0x000fce0007fe0100 */
.L_x_14025:
        /* <DEDUP_REMOVED lines=377> */
.L_x_14029:
        /* <DEDUP_REMOVED lines=75> */
.L_x_14011:
[----:B------:R-:W-:Y:S06]  /*c810*/  BAR.ARV 0x8, 0x200 ;  /* 0x0208000000007b1d */ /* 0x000fec0000002000 */
[----:B------:R-:W-:Y:S05]  /*c820*/  @!P0 BRA `(.L_x_14031) ;  /* 0x0000000000048947 */ /* 0x000fea0003800000 */
[----:B------:R-:W-:Y:S01]  /*c830*/  BPT.TRAP 0x1 ;  /* 0x000000040000795c */ /* 0x000fe20000300000 */
.L_x_14031:
[----:B------:R-:W-:Y:S01]  /*c840*/  ULEA UR5, UR46, UR45, 0x3 ;  /* 0x0000002d2e057291 */ /* 0x000fe2000f8e183f */
[----:B------:R-:W-:-:S05]  /*c850*/  IMAD.U32 R5, RZ, RZ, UR47 ;  /* 0x0000002fff057e24 */ /* 0x000fca000f8e00ff */
[----:B------:R-:W-:-:S04]  /*c860*/  SHF.L.U32 R5, R5, 0x1f, RZ ;  /* 0x0000001f05057819 */ /* 0x000fc800000006ff */
[----:B------:R0:W1:Y:S01]  /*c870*/  SYNCS.PHASECHK.TRANS64.TRYWAIT P1, [UR5+0x16850], R5 ;  /* 0x01685005ff0075a7 */ /* 0x0000620008020145 */
[----:B------:R-:W-:Y:S05]  /*c880*/  @!P0 BRA `(.L_x_14032) ;  /* 0x0000000000048947 */ /* 0x000fea0003800000 */
[----:B------:R-:W-:Y:S01]  /*c890*/  BPT.TRAP 0x1 ;  /* 0x000000040000795c */ /* 0x000fe20000300000 */
.L_x_14032:
[----:B-1----:R-:W-:Y:S05]  /*c8a0*/  @P1 BRA `(.L_x_14033) ;  /* 0x0000000000081947 */ /* 0x002fea0003800000 */
[----:B------:R-:W1:Y:S02]  /*c8b0*/  SYNCS.PHASECHK.TRANS64.TRYWAIT P1, [UR5+0x16850], R5 ;  /* 0x01685005ff0075a7 */ /* 0x000e640008020145 */
[----:B-1----:R-:W-:Y:S05]  /*c8c0*/  @!P1 BRA `(.L_x_14034) ;  /* 0x0000008000a89947 */ /* 0x002fea0003800000 */
.L_x_14033:
        /* <DEDUP_REMOVED lines=15> */
[----:B-1----:R-:W-:Y:S01]  /*c9c0*/  FADD.FTZ R7, R6, R3 ;  /* 0x0000000306077221 */ /* 0x002fe20000010000 */
[----:B------:R-:W-:-:S03]  /*c9d0*/  IMAD.MOV.U32 R3, RZ, RZ, RZ ;  /* 0x000000ffff037224 */ /* 0x000fc600078e00ff */
        /* <DEDUP_REMOVED lines=54> */
.L_x_14035:
        /* <DEDUP_REMOVED lines=42> */
.L_x_13957:
        /* <DEDUP_REMOVED lines=20> */
[----:B------:R-:W-:-:S05]  /*d120*/  F2FP.F16.F32.PACK_AB R15, R15, R110 ;  /* 0x0000006e0f0f723e */ /* 0x000fca00000000ff */
[----:B------:R-:W-:Y:S01]  /*d130*/  BAR.SYNC.DEFER_BLOCKING 0x1, 0x180 ;  /* 0x0046000000007b1d */ /* 0x000fe20000010000 */
[----:B------:R-:W-:Y:S02]  /*d140*/  F2FP.F16.F32.PACK_AB R113, R115, R114 ;  /* 0x000000727371723e */ /* 0x000fe400000000ff */
[----:B------:R-:W-:Y:S02]  /*d150*/  F2FP.F16.F32.PACK_AB R114, R117, R116 ;  /* 0x000000747572723e */ /* 0x000fe400000000ff */
[----:B------:R-:W-:Y:S01]  /*d160*/  F2FP.F16.F32.PACK_AB R115, R119, R118 ;  /* 0x000000767773723e */ /* 0x000fe200000000ff */
[----:B------:R-:W-:Y:S01]  /*d170*/  ULDC.64 UR8, c[0x0][0xc00] ;  /* 0x0003000000087ab9 */ /* 0x000fe20000000a00 */
[----:B------:R-:W-:Y:S01]  /*d180*/  UMOV UR4, URZ ;  /* 0x0000003f00047c82 */ /* 0x000fe20008000000 */
[----:B------:R-:W-:Y:S02]  /*d190*/  UIMAD.WIDE UR8, UR39, 0x4, UR8 ;  /* 0x00000004270878a5 */ /* 0x000fe4000f8e0208 */
[----:B------:R-:W-:Y:S01]  /*d1a0*/  USHF.R.S32.HI UR18, URZ, 0x1f, UR38 ;  /* 0x0000001f3f127899 */ /* 0x000fe20008011426 */
[----:B------:R-:W-:Y:S01]  /*d1b0*/  ULDC.64 UR12, c[0x0][0xb90] ;  /* 0x0002e400000c7ab9 */ /* 0x000fe20000000a00 */
[----:B------:R-:W-:-:S02]  /*d1c0*/  USHF.R.S32.HI UR11, URZ, 0x1f, UR39 ;  /* 0x0000001f3f0b7899 */ /* 0x000fc40008011427 */
        /* <DEDUP_REMOVED lines=28> */
[----:B------:R-:W-:Y:S01]  /*d390*/  F2FP.F16.F32.PACK_AB R8, R89, R24 ;  /* 0x000000185908723e */ /* 0x000fe200000000ff */
[----:B------:R-:W-:Y:S01]  /*d3a0*/  IMAD.U32 R24, RZ, RZ, UR8 ;  /* 0x00000008ff187e24 */ /* 0x000fe2000f8e00ff */
        /* <DEDUP_REMOVED lines=8> */
[----:B------:R-:W-:-:S03]  /*d430*/  PLOP3.LUT P2, PT, PT, PT, UP0, 0x80, 0x0 ;  /* 0x000000000000781c */ /* 0x000fc60003f4f008 */
[----:B------:R2:W-:Y:S04]  /*d440*/  STSM.16.M88.4 [R30], R4 ;  /* 0x000000041e007844 */ /* 0x0005e80000000200 */
[----:B------:R3:W-:Y:S04]  /*d450*/  STSM.16.M88.4 [R29], R12 ;  /* 0x0000000c1d007844 */ /* 0x0007e80000000200 */
[----:B------:R3:W-:Y:S01]  /*d460*/  STSM.16.M88.4 [R28], R112 ;  /* 0x000000701c007844 */ /* 0x0007e20000000200 */
[----:B------:R-:W-:Y:S06]  /*d470*/  BAR.SYNC.DEFER_BLOCKING 0x1, 0x180 ;  /* 0x0046000000007b1d */ /* 0x000fec0000010000 */
[----:B------:R-:W4:Y:S01]  /*d480*/  @P2 LDG.E R26, desc[UR52][R24.64] ;  /* 0x00000034181a2981 */ /* 0x000f22000c1e1900 */
[----:B-1----:R-:W-:Y:S01]  /*d490*/  ISETP.NE.AND P1, PT, R33, 0x1, PT ;  /* 0x000000012100780c */ /* 0x002fe20003f25270 */
[----:B0-----:R-:W-:Y:S01]  /*d4a0*/  VIADD R8, R17, UR40 ;  /* 0x0000002811087c36 */ /* 0x001fe20008000000 */
[----:B------:R-:W-:-:S02]  /*d4b0*/  UIMAD UR8, UR18, UR12, URZ ;  /* 0x0000000c120872a4 */ /* 0x000fc4000f8e023f */
[----:B------:R-:W-:Y:S01]  /*d4c0*/  USEL UR11, UR11, URZ, !UP0 ;  /* 0x0000003f0b0b7287 */ /* 0x000fe2000c000000 */
[----:B--2---:R-:W-:Y:S01]  /*d4d0*/  IMAD.MOV.U32 R4, RZ, RZ, R8 ;  /* 0x000000ffff047224 */ /* 0x004fe200078e0008 */
[----:B------:R-:W-:Y:S02]  /*d4e0*/  UIMAD UR14, UR38, UR13, UR8 ;  /* 0x0000000d260e72a4 */ /* 0x000fe4000f8e0208 */
[----:B------:R-:W-:Y:S02]  /*d4f0*/  USEL UR10, UR39, URZ, !UP0 ;  /* 0x0000003f270a7287 */ /* 0x000fe4000c000000 */
[----:B------:R-:W-:-:S03]  /*d500*/  UISETP.NE.U32.AND UP0, UPT, UR20, URZ, UPT ;  /* 0x0000003f1400728c */ /* 0x000fc6000bf05070 */
[----:B------:R-:W0:Y:S01]  /*d510*/  @P1 LDC R27, c[0x0][0xbec] ;  /* 0x0002fb00ff1b1b82 */ /* 0x000e220000000800 */
[----:B------:R-:W-:-:S06]  /*d520*/  UISETP.NE.AND.EX UP0, UPT, UR21, URZ, UPT, UP0 ;  /* 0x0000003f1500728c */ /* 0x000fcc000bf05300 */
[----:B------:R-:W-:Y:S01]  /*d530*/  PLOP3.LUT P3, PT, PT, PT, UP0, 0x80, 0x0 ;  /* 0x000000000000781c */ /* 0x000fe20003f6f008 */
[----:B------:R-:W1:Y:S01]  /*d540*/  @P1 LDC R32, c[0x0][0xbf0] ;  /* 0x0002fc00ff201b82 */ /* 0x000e620000000800 */
[----:B0-----:R-:W-:-:S05]  /*d550*/  @P1 IMAD.HI.U32 R5, R8, R27, RZ ;  /* 0x0000001b08051227 */ /* 0x001fca00078e00ff */
[----:B-1----:R-:W-:-:S05]  /*d560*/  @P1 SHF.R.U32.HI R4, RZ, R32, R5 ;  /* 0x00000020ff041219 */ /* 0x002fca0000011605 */
[----:B------:R-:W-:-:S04]  /*d570*/  IMAD.MOV R6, RZ, RZ, -R4 ;  /* 0x000000ffff067224 */ /* 0x000fc800078e0a04 */
[----:B------:R-:W-:Y:S01]  /*d580*/  IMAD R7, R33, R6, R8 ;  /* 0x0000000621077224 */ /* 0x000fe200078e0208 */
[----:B------:R-:W-:-:S04]  /*d590*/  SHF.R.S32.HI R6, RZ, 0x1f, R4 ;  /* 0x0000001fff067819 */ /* 0x000fc80000011404 */
[----:B------:R-:W-:Y:S02]  /*d5a0*/  SHF.R.S32.HI R5, RZ, 0x1f, R7 ;  /* 0x0000001fff057819 */ /* 0x000fe40000011407 */
[----:B----4-:R-:W-:-:S13]  /*d5b0*/  @P2 R2UR UR4, R26 ;  /* 0x000000001a0422ca */ /* 0x010fda00000e0000 */
[----:B------:R-:W-:Y:S02]  /*d5c0*/  USHF.R.S32.HI UR9, URZ, 0x1f, UR4 ;  /* 0x0000001f3f097899 */ /* 0x000fe40008011404 */
[----:B------:R-:W-:Y:S02]  /*d5d0*/  UMOV UR8, UR4 ;  /* 0x0000000400087c82 */ /* 0x000fe40008000000 */
[----:B------:R-:W-:-:S04]  /*d5e0*/  UIMAD.WIDE.U32 UR12, UR38, UR12, UR8 ;  /* 0x0000000c260c72a5 */ /* 0x000fc8000f8e0008 */
[----:B------:R-:W-:Y:S02]  /*d5f0*/  UIADD3 UR13, UR13, UR14, URZ ;  /* 0x0000000e0d0d7290 */ /* 0x000fe4000fffe03f */
[----:B------:R-:W-:Y:S02]  /*d600*/  UIMAD UR14, UR11, UR16, URZ ;  /* 0x000000100b0e72a4 */ /* 0x000fe4000f8e023f */
[----:B------:R-:W-:Y:S02]  /*d610*/  UIMAD.WIDE.U32 UR12, UR10, UR16, UR12 ;  /* 0x000000100a0c72a5 */ /* 0x000fe4000f8e000c */
[----:B------:R-:W-:Y:S01]  /*d620*/  UIMAD UR14, UR10, UR17, UR14 ;  /* 0x000000110a0e72a4 */ /* 0x000fe2000f8e020e */
[----:B------:R-:W-:-:S03]  /*d630*/  ULDC UR16, c[0x0][0xa88] ;  /* 0x0002a20000107ab9 */ /* 0x000fc60000000800 */
[----:B------:R-:W-:Y:S02]  /*d640*/  IADD3 R4, P0, R4, UR12, RZ ;  /* 0x0000000c04047c10 */ /* 0x000fe4000ff1e0ff */
[----:B------:R-:W-:Y:S01]  /*d650*/  IMAD.U32 R9, RZ, RZ, UR14 ;  /* 0x0000000eff097e24 */ /* 0x000fe2000f8e00ff */
[----:B------:R-:W-:Y:S02]  /*d660*/  ULDC.64 UR14, c[0x0][0xb88] ;  /* 0x0002e200000e7ab9 */ /* 0x000fe40000000a00 */
[----:B------:R-:W-:Y:S02]  /*d670*/  IMAD R8, R5, UR14, RZ ;  /* 0x0000000e05087c24 */ /* 0x000fe4000f8e02ff */
[----:B------:R-:W-:Y:S01]  /*d680*/  IADD3.X R5, R6, UR13, R9, P0, !PT ;  /* 0x0000000d06057c10 */ /* 0x000fe200087fe409 */
[----:B------:R-:W-:Y:S01]  /*d690*/  @UP0 ULDC.64 UR12, c[0x0][0xc08] ;  /* 0x00030200000c0ab9 */ /* 0x000fe20000000a00 */
[----:B------:R-:W-:Y:S01]  /*d6a0*/  IMAD R9, R7, UR15, R8 ;  /* 0x0000000f07097c24 */ /* 0x000fe2000f8e0208 */
[----:B------:R-:W-:Y:S01]  /*d6b0*/  @UP0 UIMAD.WIDE UR12, UR39, 0x4, UR12 ;  /* 0x00000004270c08a5 */ /* 0x000fe2000f8e020c */
[----:B------:R-:W-:-:S02]  /*d6c0*/  IMAD.U32 R6, RZ, RZ, UR16 ;  /* 0x00000010ff067e24 */ /* 0x000fc4000f8e00ff */
[----:B------:R-:W-:Y:S01]  /*d6d0*/  IMAD.WIDE.U32 R4, R7, UR14, R4 ;  /* 0x0000000e07047c25 */ /* 0x000fe2000f8e0004 */
[----:B------:R-:W-:-:S03]  /*d6e0*/  ULDC.64 UR14, c[0x0][0xb50] ;  /* 0x0002d400000e7ab9 */ /* 0x000fc60000000a00 */
[----:B------:R-:W-:Y:S01]  /*d6f0*/  IMAD.IADD R5, R5, 0x1, R9 ;  /* 0x0000000105057824 */ /* 0x000fe200078e0209 */
[C---:B------:R-:W-:Y:S01]  /*d700*/  LEA R7, P0, R4.reuse, UR14, 0x2 ;  /* 0x0000000e04077c11 */ /* 0x040fe2000f8010ff */
[----:B------:R-:W-:Y:S02]  /*d710*/  IMAD.U32 R8, RZ, RZ, UR12 ;  /* 0x0000000cff087e24 */ /* 0x000fe4000f8e00ff */
[----:B------:R-:W-:Y:S01]  /*d720*/  IMAD.U32 R9, RZ, RZ, UR13 ;  /* 0x0000000dff097e24 */ /* 0x000fe2000f8e00ff */
[----:B------:R-:W-:Y:S01]  /*d730*/  LEA.HI.X R10, R4, UR15, R5, 0x2, P0 ;  /* 0x0000000f040a7c11 */ /* 0x000fe200080f1405 */
[----:B------:R-:W-:-:S03]  /*d740*/  IMAD R5, R23, 0x40, R19 ;  /* 0x0000004017057824 */ /* 0x000fc600078e0213 */
[----:B------:R3:W5:Y:S01]  /*d750*/  @P3 LDG.E R6, desc[UR52][R8.64] ;  /* 0x0000003408063981 */ /* 0x000762000c1e1900 */
[----:B------:R-:W-:Y:S05]  /*d760*/  @P3 BRA `(.L_x_14038) ;  /* 0x0000000000103947 */ /* 0x000fea0003800000 */
[----:B------:R-:W-:Y:S05]  /*d770*/  @!P2 BRA `(.L_x_14038) ;  /* 0x00000000000ca947 */ /* 0x000fea0003800000 */
[----:B---3--:R-:W2:Y:S04]  /*d780*/  LDG.E R9, desc[UR52][R24.64] ;  /* 0x0000003418097981 */ /* 0x008ea8000c1e1900 */
[----:B-----5:R-:W2:Y:S02]  /*d790*/  LDG.E R6, desc[UR52][R24.64+0x4] ;  /* 0x0000043418067981 */ /* 0x020ea4000c1e1900 */
[----:B--2---:R-:W-:-:S07]  /*d7a0*/  IMAD.IADD R6, R6, 0x1, -R9 ;  /* 0x0000000106067824 */ /* 0x004fce00078e0a09 */
.L_x_14038:
[----:B---3--:R-:W-:Y:S01]  /*d7b0*/  SHFL.IDX PT, R12, R7, RZ, 0x1c1f ;  /* 0x001c1fff070c7589 */ /* 0x008fe200000e0000 */
[----:B------:R-:W-:Y:S01]  /*d7c0*/  IMAD.WIDE R2, R5, 0x2, R2 ;  /* 0x0000000205027825 */ /* 0x000fe200078e0202 */
[----:B------:R-:W-:Y:S01]  /*d7d0*/  LOP3.LUT P0, RZ, R152, 0x3, RZ, 0xc0, !PT ;  /* 0x0000000398ff7812 */ /* 0x000fe2000780c0ff */
[----:B------:R-:W-:Y:S01]  /*d7e0*/  ULDC.64 UR14, c[0x0][0xaa0] ;  /* 0x0002a800000e7ab9 */ /* 0x000fe20000000a00 */
[----:B------:R-:W0:Y:S01]  /*d7f0*/  SHFL.IDX PT, R13, R10, RZ, 0x1c1f ;  /* 0x001c1fff0a0d7589 */ /* 0x000e2200000e0000 */
[----:B------:R-:W-:Y:S01]  /*d800*/  VIADD R8, R154, UR40 ;  /* 0x000000289a087c36 */ /* 0x000fe20008000000 */
[----:B------:R-:W-:Y:S01]  /*d810*/  IADD3 R9, P3, R2, 0x1800, RZ ;  /* 0x0000180002097810 */ /* 0x000fe20007f7e0ff */
[----:B-----5:R-:W-:Y:S01]  /*d820*/  IMAD R35, R6, R33, RZ ;  /* 0x0000002106237224 */ /* 0x020fe200078e02ff */
[----:B------:R-:W-:Y:S01]  /*d830*/  SHFL.IDX PT, R14, R7, 0x1, 0x1c1f ;  /* 0x003c1f00070e7f89 */ /* 0x000fe200000e0000 */
[----:B------:R-:W-:Y:S01]  /*d840*/  VIADD R4, R8, 0x8 ;  /* 0x0000000808047836 */ /* 0x000fe20000000000 */
[----:B------:R-:W-:-:S02]  /*d850*/  IADD3 R25, P4, R2, 0x3000, RZ ;  /* 0x0000300002197810 */ /* 0x000fc40007f9e0ff */
[----:B------:R-:W1:Y:S01]  /*d860*/  SHFL.IDX PT, R15, R10, 0x1, 0x1c1f ;  /* 0x003c1f000a0f7f89 */ /* 0x000e6200000e0000 */
[-C--:B------:R-:W-:Y:S02]  /*d870*/  ISETP.GE.OR P2, PT, R8, R35.reuse, P0 ;  /* 0x000000230800720c */ /* 0x080fe40000746670 */
[----:B------:R-:W-:Y:S02]  /*d880*/  LOP3.LUT R5, R2, 0x380, RZ, 0xc0, !PT ;  /* 0x0000038002057812 */ /* 0x000fe400078ec0ff */
[----:B------:R-:W-:Y:S02]  /*d890*/  LOP3.LUT R8, R9, 0x380, RZ, 0xc0, !PT ;  /* 0x0000038009087812 */ /* 0x000fe400078ec0ff */
[----:B------:R-:W-:Y:S02]  /*d8a0*/  ISETP.GE.OR P0, PT, R4, R35, P0 ;  /* 0x000000230400720c */ /* 0x000fe40000706670 */
[----:B------:R-:W-:Y:S02]  /*d8b0*/  LOP3.LUT R24, R25, 0x380, RZ, 0xc0, !PT ;  /* 0x0000038019187812 */ /* 0x000fe400078ec0ff */
[----:B------:R-:W-:-:S02]  /*d8c0*/  SHF.R.U64 R5, R5, 0x3, RZ ;  /* 0x0000000305057819 */ /* 0x000fc400000012ff */
[----:B------:R-:W-:Y:S02]  /*d8d0*/  SHF.R.U64 R8, R8, 0x3, RZ ;  /* 0x0000000308087819 */ /* 0x000fe400000012ff */
[----:B------:R-:W-:Y:S01]  /*d8e0*/  SHF.R.U64 R24, R24, 0x3, RZ ;  /* 0x0000000318187819 */ /* 0x000fe200000012ff */
[----:B0-----:R-:W-:Y:S01]  /*d8f0*/  @!P2 ST.E desc[UR52][R12.64], R21 ;  /* 0x000000150c00a985 */ /* 0x001fe2000c101934 */
[----:B------:R-:W-:Y:S01]  /*d900*/  LOP3.LUT R4, R5, R2, RZ, 0x3c, !PT ;  /* 0x0000000205047212 */ /* 0x000fe200078e3cff */
[--C-:B------:R-:W-:Y:S01]  /*d910*/  IMAD.MOV.U32 R5, RZ, RZ, R3.reuse ;  /* 0x000000ffff057224 */ /* 0x100fe200078e0003 */
[----:B------:R-:W-:Y:S01]  /*d920*/  LOP3.LUT R8, R8, R9, RZ, 0x3c, !PT ;  /* 0x0000000908087212 */ /* 0x000fe200078e3cff */
[--C-:B------:R-:W-:Y:S01]  /*d930*/  IMAD.X R9, RZ, RZ, R3.reuse, P3 ;  /* 0x000000ffff097224 */ /* 0x100fe200018e0603 */
[----:B------:R-:W-:Y:S01]  /*d940*/  LOP3.LUT R24, R24, R25, RZ, 0x3c, !PT ;  /* 0x0000001918187212 */ /* 0x000fe200078e3cff */
[--C-:B------:R-:W-:Y:S01]  /*d950*/  IMAD.X R25, RZ, RZ, R3.reuse, P4 ;  /* 0x000000ffff197224 */ /* 0x100fe200020e0603 */
[----:B-1----:R0:W-:Y:S04]  /*d960*/  @!P0 ST.E desc[UR52][R14.64], R20 ;  /* 0x000000140e008985 */ /* 0x0021e8000c101934 */
[----:B------:R-:W2:Y:S04]  /*d970*/  LD.E.128 R4, desc[UR52][R4.64] ;  /* 0x0000003404047980 */ /* 0x000ea8000c101d00 */
[----:B------:R-:W3:Y:S04]  /*d980*/  LD.E.128 R8, desc[UR52][R8.64] ;  /* 0x0000003408087980 */ /* 0x000ee8000c101d00 */
[----:B------:R-:W4:Y:S01]  /*d990*/  LD.E.128 R24, desc[UR52][R24.64] ;  /* 0x0000003418187980 */ /* 0x000f22000c101d00 */
[----:B------:R-:W-:Y:S01]  /*d9a0*/  IADD3 R29, P0, R2, 0x4800, RZ ;  /* 0x00004800021d7810 */ /* 0x000fe20007f1e0ff */
[----:B0-----:R-:W0:Y:S03]  /*d9b0*/  @P1 LDC R20, c[0x0][0xbec] ;  /* 0x0002fb00ff141b82 */ /* 0x001e260000000800 */
[----:B------:R-:W-:Y:S01]  /*d9c0*/  LOP3.LUT R2, R29, 0x380, RZ, 0xc0, !PT ;  /* 0x000003801d027812 */ /* 0x000fe200078ec0ff */
[----:B------:R-:W-:Y:S01]  /*d9d0*/  IMAD.X R13, RZ, RZ, R3, P0 ;  /* 0x000000ffff0d7224 */ /* 0x000fe200000e0603 */
[----:B------:R-:W-:-:S02]  /*d9e0*/  UIMAD UR12, UR9, UR14, URZ ;  /* 0x0000000e090c72a4 */ /* 0x000fc4000f8e023f */
[----:B------:R-:W-:Y:S01]  /*d9f0*/  SHF.R.U64 R2, R2, 0x3, RZ ;  /* 0x0000000302027819 */ /* 0x000fe200000012ff */
[----:B------:R-:W1:Y:S01]  /*da00*/  @P1 LDC R3, c[0x0][0xbf0] ;  /* 0x0002fc00ff031b82 */ /* 0x000e620000000800 */
[----:B------:R-:W-:Y:S02]  /*da10*/  UIMAD.WIDE.U32 UR8, UR4, UR14, URZ ;  /* 0x0000000e040872a5 */ /* 0x000fe4000f8e003f */
[----:B------:R-:W-:Y:S01]  /*da20*/  UIMAD UR12, UR4, UR15, UR12 ;  /* 0x0000000f040c72a4 */ /* 0x000fe2000f8e020c */
[----:B------:R-:W-:Y:S01]  /*da30*/  LOP3.LUT R12, R2, R29, RZ, 0x3c, !PT ;  /* 0x0000001d020c7212 */ /* 0x000fe200078e3cff */
[----:B------:R-:W-:Y:S01]  /*da40*/  IMAD R2, R18, 0x30, R23 ;  /* 0x0000003012027824 */ /* 0x000fe200078e0217 */
[----:B------:R-:W-:Y:S01]  /*da50*/  ULDC.64 UR14, c[0x0][0xae8] ;  /* 0x0002ba00000e7ab9 */ /* 0x000fe20000000a00 */
[----:B------:R-:W-:Y:S02]  /*da60*/  UIADD3 UR9, UR9, UR12, URZ ;  /* 0x0000000c09097290 */ /* 0x000fe4000fffe03f */
[----:B------:R-:W-:Y:S01]  /*da70*/  UIMAD UR4, UR18, UR14, URZ ;  /* 0x0000000e120472a4 */ /* 0x000fe2000f8e023f */
[----:B------:R-:W-:Y:S01]  /*da80*/  VIADD R29, R2, UR40 ;  /* 0x00000028021d7c36 */ /* 0x000fe20008000000 */
[----:B------:R-:W-:Y:S01]  /*da90*/  UIMAD.WIDE.U32 UR8, UR38, UR14, UR8 ;  /* 0x0000000e260872a5 */ /* 0x000fe2000f8e0008 */
[----:B------:R-:W-:Y:S01]  /*daa0*/  VIADD R32, R23, UR40 ;  /* 0x0000002817207c36 */ /* 0x000fe20008000000 */
[----:B------:R-:W-:Y:S01]  /*dab0*/  UIMAD UR4, UR38, UR15, UR4 ;  /* 0x0000000f260472a4 */ /* 0x000fe2000f8e0204 */
[----:B------:R-:W5:Y:S01]  /*dac0*/  LD.E.128 R12, desc[UR52][R12.64] ;  /* 0x000000340c0c7980 */ /* 0x000f62000c101d00 */
[----:B------:R-:W-:Y:S01]  /*dad0*/  ULDC.64 UR12, c[0x0][0xaf0] ;  /* 0x0002bc00000c7ab9 */ /* 0x000fe20000000a00 */
[----:B0-----:R-:W-:Y:S01]  /*dae0*/  @P1 IMAD.HI.U32 R2, R29, R20, RZ ;  /* 0x000000141d021227 */ /* 0x001fe200078e00ff */
[----:B------:R-:W-:Y:S01]  /*daf0*/  UIMAD UR11, UR11, UR12, URZ ;  /* 0x0000000c0b0b72a4 */ /* 0x000fe2000f8e023f */
[----:B------:R-:W-:Y:S01]  /*db00*/  @!PT LDS RZ, [RZ] ;  /* 0x00000000fffff984 */ /* 0x000fe20000000800 */
[----:B------:R-:W-:Y:S01]  /*db10*/  @!PT LDS RZ, [RZ] ;  /* 0x00000000fffff984 */ /* 0x000fe20000000800 */
[----:B------:R-:W-:Y:S01]  /*db20*/  @!PT LDS RZ, [RZ] ;  /* 0x00000000fffff984 */ /* 0x000fe20000000800 */
[----:B------:R-:W-:Y:S01]  /*db30*/  @!PT LDS RZ, [RZ] ;  /* 0x00000000fffff984 */ /* 0x000fe20000000800 */
[----:B------:R0:W-:Y:S06]  /*db40*/  MEMBAR.ALL.CTA ;  /* 0x0000000000007992 */ /* 0x0001ec0000008000 */
[----:B0-----:R-:W0:Y:S01]  /*db50*/  FENCE.VIEW.ASYNC.S ;  /* 0x00000000000073c6 */ /* 0x001e220000000000 */
[----:B------:R-:W-:Y:S01]  /*db60*/  UIADD3 UR9, UR9, UR4, URZ ;  /* 0x0000000409097290 */ /* 0x000fe2000fffe03f */
[----:B------:R-:W-:Y:S01]  /*db70*/  IMAD.MOV.U32 R21, RZ, RZ, R29 ;  /* 0x000000ffff157224 */ /* 0x000fe200078e001d */
[----:B------:R-:W-:Y:S01]  /*db80*/  UIMAD UR4, UR10, UR13, UR11 ;  /* 0x0000000d0a0472a4 */ /* 0x000fe2000f8e020b */
[----:B------:R-:W-:Y:S01]  /*db90*/  VIADD R0, R0, 0x16820 ;  /* 0x0001682000007836 */ /* 0x000fe20000000000 */
[----:B------:R-:W-:Y:S01]  /*dba0*/  UIMAD.WIDE.U32 UR10, UR10, UR12, UR8 ;  /* 0x0000000c0a0a72a5 */ /* 0x000fe2000f8e0008 */
[----:B-1----:R-:W-:-:S02]  /*dbb0*/  @P1 SHF.R.U32.HI R21, RZ, R3, R2 ;  /* 0x00000003ff151219 */ /* 0x002fc40000011602 */
[----:B------:R-:W-:Y:S01]  /*dbc0*/  ULDC.64 UR8, c[0x0][0xae0] ;  /* 0x0002b80000087ab9 */ /* 0x000fe20000000a00 */
[----:B------:R-:W-:Y:S01]  /*dbd0*/  UIADD3 UR4, UR11, UR4, URZ ;  /* 0x000000040b047290 */ /* 0x000fe2000fffe03f */
[--C-:B------:R-:W-:Y:S01]  /*dbe0*/  SHF.R.S32.HI R20, RZ, 0x1f, R21.reuse ;  /* 0x0000001fff147819 */ /* 0x100fe20000011415 */
[----:B------:R-:W-:Y:S01]  /*dbf0*/  IMAD.MOV R28, RZ, RZ, -R21 ;  /* 0x000000ffff1c7224 */ /* 0x000fe200078e0a15 */
[----:B------:R-:W-:Y:S01]  /*dc00*/  PRMT R0, RZ, 0x654, R0 ;  /* 0x00000654ff007816 */ /* 0x000fe20000000000 */
[----:B------:R-:W-:Y:S02]  /*dc10*/  IMAD.U32 R3, RZ, RZ, UR11 ;  /* 0x0000000bff037e24 */ /* 0x000fe4000f8e00ff */
[----:B------:R-:W-:Y:S02]  /*dc20*/  IMAD R20, R20, UR8, RZ ;  /* 0x0000000814147c24 */ /* 0x000fe4000f8e02ff */
[----:B------:R-:W-:Y:S02]  /*dc30*/  IMAD R29, R33, R28, R29 ;  /* 0x0000001c211d7224 */ /* 0x000fe400078e021d */
[----:B------:R-:W-:-:S02]  /*dc40*/  IMAD.U32 R2, RZ, RZ, UR10 ;  /* 0x0000000aff027e24 */ /* 0x000fc4000f8e00ff */
[----:B------:R-:W-:Y:S01]  /*dc50*/  IMAD.U32 R3, RZ, RZ, UR4 ;  /* 0x00000004ff037e24 */ /* 0x000fe2000f8e00ff */
[----:B------:R-:W-:Y:S01]  /*dc60*/  ULDC UR4, c[0x0][0xac8] ;  /* 0x0002b20000047ab9 */ /* 0x000fe20000000800 */
[C---:B------:R-:W-:Y:S01]  /*dc70*/  IMAD R31, R21.reuse, UR9, R20 ;  /* 0x00000009151f7c24 */ /* 0x040fe2000f8e0214 */
[----:B------:R-:W-:Y:S01]  /*dc80*/  SHF.R.S32.HI R20, RZ, 0x1f, R29 ;  /* 0x0000001fff147819 */ /* 0x000fe2000001141d */
[----:B------:R-:W-:Y:S01]  /*dc90*/  IMAD.WIDE.U32 R2, R21, UR8, R2 ;  /* 0x0000000815027c25 */ /* 0x000fe2000f8e0002 */
[----:B------:R-:W-:Y:S01]  /*dca0*/  ULDC.64 UR8, c[0x0][0xad8] ;  /* 0x0002b60000087ab9 */ /* 0x000fe20000000a00 */
[----:B0-----:R0:W-:Y:S02]  /*dcb0*/  SYNCS.ARRIVE.TRANS64.RED.A1T0 RZ, [R0+URZ], RZ ;  /* 0x000000ff00ff79a7 */ /* 0x0011e4000810043f */
[----:B------:R-:W-:Y:S02]  /*dcc0*/  IMAD.IADD R3, R3, 0x1, R31 ;  /* 0x0000000103037824 */ /* 0x000fe400078e021f */
[----:B------:R-:W-:-:S02]  /*dcd0*/  IMAD R20, R20, UR8, RZ ;  /* 0x0000000814147c24 */ /* 0x000fc4000f8e02ff */
[----:B------:R-:W-:-:S04]  /*dce0*/  IMAD.WIDE.U32 R2, R29, UR8, R2 ;  /* 0x000000081d027c25 */ /* 0x000fc8000f8e0002 */
[----:B------:R-:W-:Y:S01]  /*dcf0*/  IMAD R21, R29, UR9, R20 ;  /* 0x000000091d157c24 */ /* 0x000fe2000f8e0214 */
[----:B------:R-:W-:Y:S01]  /*dd00*/  ULDC.64 UR8, c[0x0][0xa80] ;  /* 0x0002a00000087ab9 */ /* 0x000fe20000000a00 */
[----:B0-----:R-:W-:Y:S01]  /*dd10*/  VIADD R0, R32, 0x90 ;  /* 0x0000009020007836 */ /* 0x001fe20000000000 */
[----:B------:R-:W-:Y:S01]  /*dd20*/  LEA R30, P0, R2, UR8, 0x1 ;  /* 0x00000008021e7c11 */ /* 0x000fe2000f8008ff */
[----:B------:R-:W-:-:S04]  /*dd30*/  IMAD.IADD R3, R3, 0x1, R21 ;  /* 0x0000000103037824 */ /* 0x000fc800078e0215 */
[----:B------:R-:W0:Y:S01]  /*dd40*/  SHFL.IDX PT, R20, R30, RZ, 0x181f ;  /* 0x00181fff1e147589 */ /* 0x000e2200000e0000 */
[----:B------:R-:W-:Y:S01]  /*dd50*/  LEA.HI.X R31, R2, UR9, R3, 0x1, P0 ;  /* 0x00000009021f7c11 */ /* 0x000fe200080f0c03 */
[C---:B------:R-:W-:Y:S01]  /*dd60*/  VIADD R2, R32.reuse, 0x30 ;  /* 0x0000003020027836 */ /* 0x040fe20000000000 */
[----:B------:R-:W-:Y:S01]  /*dd70*/  ISETP.GE.AND P0, PT, R19, UR4, PT ;  /* 0x0000000413007c0c */ /* 0x000fe2000bf06270 */
[----:B------:R-:W1:Y:S01]  /*dd80*/  SHFL.IDX PT, R28, R30, 0x1, 0x181f ;  /* 0x00381f001e1c7f89 */ /* 0x000e6200000e0000 */
[C---:B------:R-:W-:Y:S02]  /*dd90*/  VIADD R3, R32.reuse, 0x60 ;  /* 0x0000006020037836 */ /* 0x040fe40000000000 */
[-C--:B------:R-:W-:Y:S01]  /*dda0*/  ISETP.GE.OR P1, PT, R32, R35.reuse, P0 ;  /* 0x000000232000720c */ /* 0x080fe20000726670 */
[----:B------:R-:W1:Y:S01]  /*ddb0*/  SHFL.IDX PT, R34, R30, 0x2, 0x181f ;  /* 0x00581f001e227f89 */ /* 0x000e6200000e0000 */
[-C--:B------:R-:W-:Y:S02]  /*ddc0*/  ISETP.GE.OR P2, PT, R2, R35.reuse, P0 ;  /* 0x000000230200720c */ /* 0x080fe40000746670 */
[-C--:B------:R-:W-:Y:S01]  /*ddd0*/  ISETP.GE.OR P3, PT, R3, R35.reuse, P0 ;  /* 0x000000230300720c */ /* 0x080fe20000766670 */
[----:B------:R-:W1:Y:S01]  /*dde0*/  SHFL.IDX PT, R21, R31, RZ, 0x181f ;  /* 0x00181fff1f157589 */ /* 0x000e6200000e0000 */
[----:B------:R-:W-:-:S03]  /*ddf0*/  ISETP.GE.OR P0, PT, R0, R35, P0 ;  /* 0x000000230000720c */ /* 0x000fc60000706670 */
[----:B------:R-:W1:Y:S04]  /*de00*/  SHFL.IDX PT, R29, R31, 0x1, 0x181f ;  /* 0x00381f001f1d7f89 */ /* 0x000e6800000e0000 */
[----:B------:R-:W1:Y:S01]  /*de10*/  SHFL.IDX PT, R33, R31, 0x2, 0x181f ;  /* 0x00581f001f217f89 */ /* 0x000e6200000e0000 */
[----:B0-----:R-:W-:-:S03]  /*de20*/  @!P1 LEA R2, P4, R19, R20, 0x1 ;  /* 0x0000001413029211 */ /* 0x001fc600078808ff */
[----:B------:R-:W0:Y:S01]  /*de30*/  SHFL.IDX PT, R30, R30, 0x3, 0x181f ;  /* 0x00781f001e1e7f89 */ /* 0x000e2200000e0000 */
[----:B-1----:R-:W-:-:S03]  /*de40*/  @!P2 LEA R20, P5, R19, R28, 0x1 ;  /* 0x0000001c1314a211 */ /* 0x002fc600078a08ff */
[----:B------:R-:W1:Y:S01]  /*de50*/  SHFL.IDX PT, R31, R31, 0x3, 0x181f ;  /* 0x00781f001f1f7f89 */ /* 0x000e6200000e0000 */
[C---:B------:R-:W-:Y:S02]  /*de60*/  @!P3 LEA R28, P6, R19.reuse, R34, 0x1 ;  /* 0x00000022131cb211 */ /* 0x040fe400078c08ff */
[C-C-:B------:R-:W-:Y:S02]  /*de70*/  @!P1 LEA.HI.X R3, R19.reuse, R21, R156.reuse, 0x1, P4 ;  /* 0x0000001513039211 */ /* 0x140fe400020f0c9c */
[C-C-:B------:R-:W-:Y:S02]  /*de80*/  @!P2 LEA.HI.X R21, R19.reuse, R29, R156.reuse, 0x1, P5 ;  /* 0x0000001d1315a211 */ /* 0x140fe400028f0c9c */
[----:B------:R-:W-:Y:S01]  /*de90*/  @!P3 LEA.HI.X R29, R19, R33, R156, 0x1, P6 ;  /* 0x00000021131db211 */ /* 0x000fe200030f0c9c */
[----:B--2---:R2:W-:Y:S04]  /*dea0*/  @!P1 ST.E.128 desc[UR52][R2.64], R4 ;  /* 0x0000000402009985 */ /* 0x0045e8000c101d34 */
[----:B---3--:R2:W-:Y:S04]  /*deb0*/  @!P2 ST.E.128 desc[UR52][R20.64], R8 ;  /* 0x000000081400a985 */ /* 0x0085e8000c101d34 */
[----:B----4-:R2:W-:Y:S01]  /*dec0*/  @!P3 ST.E.128 desc[UR52][R28.64], R24 ;  /* 0x000000181c00b985 */ /* 0x0105e2000c101d34 */
[----:B01----:R-:W-:Y:S05]  /*ded0*/  @P0 BRA `(.L_x_14039) ;  /* 0x0000000800700947 */ /* 0x003fea0003800000 */
[----:B--2---:R-:W-:-:S04]  /*dee0*/  LEA R2, P0, R19, R30, 0x1 ;  /* 0x0000001e13027211 */ /* 0x004fc800078008ff */
[----:B------:R-:W-:-:S05]  /*def0*/  LEA.HI.X R3, R19, R31, R156, 0x1, P0 ;  /* 0x0000001f13037211 */ /* 0x000fca00000f0c9c */
[----:B-----5:R0:W-:Y:S01]  /*df00*/  ST.E.128 desc[UR52][R2.64], R12 ;  /* 0x0000000c02007985 */ /* 0x0201e2000c101d34 */
[----:B------:R-:W-:Y:S05]  /*df10*/  BRA `(.L_x_14039) ;  /* 0x0000000800607947 */ /* 0x000fea0003800000 */
.L_x_14037:
        /* <DEDUP_REMOVED lines=32> */
.L_x_14040:
        /* <DEDUP_REMOVED lines=47> */
.L_x_14042:
[----:B------:R-:W-:Y:S05]  /*e410*/  BSYNC B1 ;  /* 0x0000000000017941 */ /* 0x000fea0003800000 */
.L_x_14041:
[----:B0-----:R-:W0:Y:S01]  /*e420*/  @P0 LDC R3, c[0x0][0xbf0] ;  /* 0x0002fc00ff030b82 */ /* 0x001e220000000800 */
[----:B------:R-:W-:Y:S01]  /*e430*/  ULDC.64 UR16, c[0x0][0xaa0] ;  /* 0x0002a80000107ab9 */ /* 0x000fe20000000a00 */
[----:B------:R-:W-:Y:S01]  /*e440*/  IMAD R2, R18, 0x30, R23 ;  /* 0x0000003012027824 */ /* 0x000fe200078e0217 */
[----:B------:R-:W-:Y:S01]  /*e450*/  UIMAD UR10, UR11, UR16, URZ ;  /* 0x000000100b0a72a4 */ /* 0x000fe2000f8e023f */
[----:B------:R-:W-:Y:S01]  /*e460*/  VIADD R20, R23, UR40 ;  /* 0x0000002817147c36 */ /* 0x000fe20008000000 */
[----:B------:R-:W-:Y:S01]  /*e470*/  UIMAD.WIDE.U32 UR8, UR4, UR16, URZ ;  /* 0x00000010040872a5 */ /* 0x000fe2000f8e003f */
[----:B------:R-:W-:Y:S01]  /*e480*/  VIADD R4, R2, UR40 ;  /* 0x0000002802047c36 */ /* 0x000fe20008000000 */
[----:B------:R-:W-:Y:S01]  /*e490*/  UIMAD UR10, UR4, UR17, UR10 ;  /* 0x00000011040a72a4 */ /* 0x000fe2000f8e020a */
[----:B-----5:R-:W-:Y:S02]  /*e4a0*/  IMAD R13, R0, R11, RZ ;  /* 0x0000000b000d7224 */ /* 0x020fe400078e02ff */
[----:B------:R-:W-:Y:S01]  /*e4b0*/  ULDC.64 UR16, c[0x0][0xae8] ;  /* 0x0002ba0000107ab9 */ /* 0x000fe20000000a00 */
[----:B------:R-:W-:Y:S01]  /*e4c0*/  UIADD3 UR9, UR9, UR10, URZ ;  /* 0x0000000a09097290 */ /* 0x000fe2000fffe03f */
[----:B------:R-:W-:Y:S01]  /*e4d0*/  @P0 IMAD.HI.U32 R2, R4, R9, RZ ;  /* 0x0000000904020227 */ /* 0x000fe200078e00ff */
[----:B------:R-:W-:-:S02]  /*e4e0*/  UIMAD UR4, UR12, UR16, URZ ;  /* 0x000000100c0472a4 */ /* 0x000fc4000f8e023f */
[----:B------:R-:W-:Y:S01]  /*e4f0*/  UIMAD.WIDE.U32 UR8, UR38, UR16, UR8 ;  /* 0x00000010260872a5 */ /* 0x000fe2000f8e0008 */
[----:B------:R-:W-:Y:S01]  /*e500*/  IMAD.MOV.U32 R5, RZ, RZ, R4 ;  /* 0x000000ffff057224 */ /* 0x000fe200078e0004 */
[----:B------:R-:W-:Y:S01]  /*e510*/  UIMAD UR4, UR38, UR17, UR4 ;  /* 0x00000011260472a4 */ /* 0x000fe2000f8e0204 */
[----:B------:R-:W-:Y:S01]  /*e520*/  VIADD R0, R20, 0x30 ;  /* 0x0000003014007836 */ /* 0x000fe20000000000 */
        /* <DEDUP_REMOVED lines=11> */
[----:B------:R-:W-:Y:S02]  /*e5e0*/  IMAD R7, R11, R7, R4 ;  /* 0x000000070b077224 */ /* 0x000fe400078e0204 */
[----:B------:R-:W-:-:S02]  /*e5f0*/  IMAD R6, R2, UR10, RZ ;  /* 0x0000000a02067c24 */ /* 0x000fc4000f8e02ff */
[----:B------:R-:W-:Y:S01]  /*e600*/  IMAD.U32 R2, RZ, RZ, UR8 ;  /* 0x00000008ff027e24 */ /* 0x000fe2000f8e00ff */
[----:B------:R-:W-:Y:S01]  /*e610*/  SHF.R.S32.HI R4, RZ, 0x1f, R7 ;  /* 0x0000001fff047819 */ /* 0x000fe20000011407 */
[----:B------:R-:W-:Y:S01]  /*e620*/  IMAD.U32 R3, RZ, RZ, UR4 ;  /* 0x00000004ff037e24 */ /* 0x000fe2000f8e00ff */
[----:B------:R-:W-:Y:S01]  /*e630*/  ULDC.64 UR8, c[0x0][0xad8] ;  /* 0x0002b60000087ab9 */ /* 0x000fe20000000a00 */
[C---:B------:R-:W-:Y:S01]  /*e640*/  IMAD R9, R5.reuse, UR11, R6 ;  /* 0x0000000b05097c24 */ /* 0x040fe2000f8e0206 */
[----:B------:R-:W-:Y:S01]  /*e650*/  ULDC UR4, c[0x0][0xac8] ;  /* 0x0002b20000047ab9 */ /* 0x000fe20000000800 */
[----:B------:R-:W-:-:S04]  /*e660*/  IMAD.WIDE.U32 R2, R5, UR10, R2 ;  /* 0x0000000a05027c25 */ /* 0x000fc8000f8e0002 */
        /* <DEDUP_REMOVED lines=8> */
[----:B------:R-:W0:Y:S01]  /*e6f0*/  SHFL.IDX PT, R6, R4, RZ, 0x181f ;  /* 0x00181fff04067589 */ /* 0x000e2200000e0000 */
[----:B------:R-:W-:Y:S01]  /*e700*/  ISETP.GE.AND P0, PT, R19, UR4, PT ;  /* 0x0000000413007c0c */ /* 0x000fe2000bf06270 */
[C---:B------:R-:W-:Y:S02]  /*e710*/  VIADD R2, R20.reuse, 0x60 ;  /* 0x0000006014027836 */ /* 0x040fe40000000000 */
[----:B------:R-:W1:Y:S01]  /*e720*/  SHFL.IDX PT, R10, R4, 0x1, 0x181f ;  /* 0x00381f00040a7f89 */ /* 0x000e6200000e0000 */
[CC--:B------:R-:W-:Y:S01]  /*e730*/  ISETP.GE.OR P3, PT, R20.reuse, R13.reuse, P0 ;  /* 0x0000000d1400720c */ /* 0x0c0fe20000766670 */
[----:B------:R-:W-:Y:S01]  /*e740*/  VIADD R3, R20, 0x90 ;  /* 0x0000009014037836 */ /* 0x000fe20000000000 */
[-C--:B------:R-:W-:Y:S01]  /*e750*/  ISETP.GE.OR P2, PT, R0, R13.reuse, P0 ;  /* 0x0000000d0000720c */ /* 0x080fe20000746670 */
[----:B------:R-:W2:Y:S01]  /*e760*/  SHFL.IDX PT, R12, R4, 0x2, 0x181f ;  /* 0x00581f00040c7f89 */ /* 0x000ea200000e0000 */
[----:B------:R-:W-:-:S02]  /*e770*/  ISETP.GE.OR P1, PT, R2, R13, P0 ;  /* 0x0000000d0200720c */ /* 0x000fc40000726670 */
[----:B------:R-:W-:Y:S01]  /*e780*/  ISETP.GE.OR P0, PT, R3, R13, P0 ;  /* 0x0000000d0300720c */ /* 0x000fe20000706670 */
[----:B------:R-:W3:Y:S04]  /*e790*/  SHFL.IDX PT, R5, R8, RZ, 0x181f ;  /* 0x00181fff08057589 */ /* 0x000ee800000e0000 */
        /* <DEDUP_REMOVED lines=16> */
.L_x_14039:
[----:B------:R-:W-:Y:S05]  /*e8a0*/  BSYNC B0 ;  /* 0x0000000000007941 */ /* 0x000fea0003800000 */
.L_x_14036:
[----:B------:R-:W-:Y:S02]  /*e8b0*/  ULDC UR4, c[0x0][0xc3c] ;  /* 0x00030f0000047ab9 */ /* 0x000fe40000000800 */
[----:B------:R-:W-:-:S06]  /*e8c0*/  UISETP.GE.AND UP0, UPT, UR6, UR4, UPT ;  /* 0x000000040600728c */ /* 0x000fcc000bf06270 */
[----:B------:R-:W-:-:S13]  /*e8d0*/  PLOP3.LUT P0, PT, PT, PT, UP0, 0x80, 0x0 ;  /* 0x000000000000781c */ /* 0x000fda0003f0f008 */
[----:B------:R-:W-:Y:S05]  /*e8e0*/  @!P0 BRA `(.L_x_14043) ;  /* 0xffffff24000c8947 */ /* 0x000fea000383ffff */
[----:B------:R-:W-:Y:S05]  /*e8f0*/  EXIT ;  /* 0x000000000000794d */ /* 0x000fea0003800000 */
.L_x_13946:
        /* <DEDUP_REMOVED lines=18> */
.L_x_14044:
        /* <DEDUP_REMOVED lines=40> */
.L_x_14050:
        /* <DEDUP_REMOVED lines=12> */
.L_x_14049:
[----:B------:R-:W-:Y:S05]  /*ed60*/  BSYNC B0 ;  /* 0x0000000000007941 */ /* 0x000fea0003800000 */
.L_x_14048:
        /* <DEDUP_REMOVED lines=20> */
.L_x_14046:
        /* <DEDUP_REMOVED lines=20> */
.L_x_14051:
        /* <DEDUP_REMOVED lines=59> */
.L_x_14047:
[----:B------:R-:W-:Y:S01]  /*f3a0*/  ULDC UR4, c[0x0][0xc3c] ;  /* 0x00030f0000047ab9 */ /* 0x000fe20000000800 */
[----:B------:R-:W-:Y:S02]  /*f3b0*/  IMAD.MOV.U32 R17, RZ, RZ, RZ ;  /* 0x000000ffff117224 */ /* 0x000fe400078e00ff */
[----:B------:R-:W-:Y:S02]  /*f3c0*/  IMAD.U32 R16, RZ, RZ, UR6 ;  /* 0x00000006ff107e24 */ /* 0x000fe4000f8e00ff */
[----:B------:R-:W-:Y:S02]  /*f3d0*/  IMAD.MOV.U32 R18, RZ, RZ, RZ ;  /* 0x000000ffff127224 */ /* 0x000fe400078e00ff */
[----:B------:R-:W-:-:S07]  /*f3e0*/  IMAD.U32 R19, RZ, RZ, UR4 ;  /* 0x00000004ff137e24 */ /* 0x000fce000f8e00ff */
.L_x_14052:
[----:B------:R-:W-:-:S13]  /*f3f0*/  ISETP.NE.AND P0, PT, R5, RZ, PT ;  /* 0x000000ff0500720c */ /* 0x000fda0003f05270 */
[----:B------:R-:W0:Y:S01]  /*f400*/  @!P0 S2R R3, SR_CgaCtaId ;  /* 0x0000000000038919 */ /* 0x000e220000008800 */
[----:B------:R-:W-:-:S04]  /*f410*/  @!P0 MOV R0, 0x400 ;  /* 0x0000040000008802 */ /* 0x000fc80000000f00 */
[----:B0-----:R-:W-:-:S05]  /*f420*/  @!P0 LEA R0, R3, R0, 0x18 ;  /* 0x0000000003008211 */ /* 0x001fca00078ec0ff */
[----:B------:R0:W-:Y:S01]  /*f430*/  @!P0 STS.128 [R0+0x168d0], R16 ;  /* 0x0168d01000008388 */ /* 0x0001e20000000c00 */
[----:B------:R-:W-:Y:S06]  /*f440*/  BAR.ARV 0x5, 0x200 ;  /* 0x0148000000007b1d */ /* 0x000fec0000002000 */
.L_x_14045:
        /* <DEDUP_REMOVED lines=29> */
.L_x_14122:
[----:B------:R-:W-:Y:S05]  /*f620*/  YIELD ;  /* 0x0000000000007946 */ /* 0x000fea0003800000 */
[----:B------:R-:W-:Y:S01]  /*f630*/  ULDC.64 UR4, c[0x0][0xa28] ;  /* 0x00028a0000047ab9 */ /* 0x000fe20000000a00 */
[----:B--2---:R-:W2:Y:S01]  /*f640*/  LDL.LU R6, [R1] ;  /* 0x0000000001067983 */ /* 0x004ea20000300800 */
[----:B------:R-:W-:Y:S01]  /*f650*/  ISETP.NE.U32.AND P0, PT, RZ, UR4, PT ;  /* 0x00000004ff007c0c */ /* 0x000fe2000bf05070 */
[----:B------:R-:W-:-:S03]  /*f660*/  IMAD.MOV.U32 R23, RZ, RZ, RZ ;  /* 0x000000ffff177224 */ /* 0x000fc600078e00ff */
[----:B------:R-:W-:Y:S01]  /*f670*/  ISETP.NE.AND.EX P0, PT, RZ, UR5, PT, P0 ;  /* 0x00000005ff007c0c */ /* 0x000fe2000bf05300 */
[----:B------:R-:W-:-:S12]  /*f680*/  ULDC.64 UR4, c[0x0][0xa18] ;  /* 0x0002860000047ab9 */ /* 0x000fd80000000a00 */
[----:B0-----:R-:W0:Y:S02]  /*f690*/  @P0 LDC.64 R2, c[0x0][0xa28] ;  /* 0x00028a00ff020b82 */ /* 0x001e240000000a00 */
[----:B0-----:R-:W-:-:S05]  /*f6a0*/  @P0 IMAD.WIDE R2, R19, 0x4, R2 ;  /* 0x0000000413020825 */ /* 0x001fca00078e0202 */
[----:B------:R0:W4:Y:S01]  /*f6b0*/  @P0 LDG.E R23, desc[UR52][R2.64] ;  /* 0x0000003402170981 */ /* 0x000122000c1e1900 */
[----:B------:R-:W-:Y:S01]  /*f6c0*/  ISETP.NE.U32.AND P0, PT, RZ, UR4, PT ;  /* 0x00000004ff007c0c */ /* 0x000fe2000bf05070 */
[----:B---3--:R-:W-:-:S03]  /*f6d0*/  IMAD.MOV.U32 R0, RZ, RZ, RZ ;  /* 0x000000ffff007224 */ /* 0x008fc600078e00ff */
[----:B------:R-:W-:Y:S01]  /*f6e0*/  ISETP.NE.AND.EX P1, PT, RZ, UR5, PT, P0 ;  /* 0x00000005ff007c0c */ /* 0x000fe2000bf25300 */
[----:B------:R-:W-:Y:S02]  /*f6f0*/  ULDC.64 UR4, c[0x0][0xa00] ;  /* 0x0002800000047ab9 */ /* 0x000fe40000000a00 */
[----:B------:R-:W-:Y:S01]  /*f700*/  ISETP.NE.U32.AND P0, PT, RZ, UR4, PT ;  /* 0x00000004ff007c0c */ /* 0x000fe2000bf05070 */
[----:B0-----:R-:W0:Y:S03]  /*f710*/  LDC.64 R2, c[0x0][0xa00] ;  /* 0x00028000ff027b82 */ /* 0x001e260000000a00 */
[----:B------:R-:W-:Y:S01]  /*f720*/  ISETP.NE.AND.EX P2, PT, RZ, UR5, PT, P0 ;  /* 0x00000005ff007c0c */ /* 0x000fe2000bf45300 */
[----:B------:R-:W-:-:S05]  /*f730*/  ULDC.64 UR4, c[0x0][0x418] ;  /* 0x0001060000047ab9 */ /* 0x000fca0000000a00 */
[----:B-1----:R-:W1:Y:S01]  /*f740*/  @P1 LDC.64 R4, c[0x0][0xa18] ;  /* 0x00028600ff041b82 */ /* 0x002e620000000a00 */
[----:B0-----:R-:W-:-:S06]  /*f750*/  IMAD.WIDE R2, R19, 0x4, R2 ;  /* 0x0000000413027825 */ /* 0x001fcc00078e0202 */
        /* <DEDUP_REMOVED lines=9> */
[----:B--2---:R-:W-:-:S04]  /*f7f0*/  LOP3.LUT R6, R6, 0xffffffef, RZ, 0xc0, !PT ;  /* 0xffffffef06067812 */ /* 0x004fc800078ec0ff */
[----:B------:R-:W-:-:S05]  /*f800*/  @P2 LOP3.LUT R6, R6, 0x10, RZ, 0xfc, !PT ;  /* 0x0000001006062812 */ /* 0x000fca00078efcff */
[----:B------:R-:W-:Y:S04]  /*f810*/  STL [R1], R6 ;  /* 0x0000000601007387 */ /* 0x000fe80000100800 */
[----:B---3--:R1:W-:Y:S04]  /*f820*/  STL [R1+0x24], R0 ;  /* 0x0000240001007387 */ /* 0x0083e80000100800 */
[----:B----4-:R0:W-:Y:S01]  /*f830*/  STL [R1+0x18], R23 ;  /* 0x0000181701007387 */ /* 0x0101e20000100800 */
        /* <DEDUP_REMOVED lines=8> */
.L_x_14054:
        /* <DEDUP_REMOVED lines=8> */
.L_x_14055:
        /* <DEDUP_REMOVED lines=9> */
.L_x_14056:
[----:B-1----:R-:W1:Y:S01]  /*f9d0*/  LDC R3, c[0x0][0x448] ;  /* 0x00011200ff037b82 */ /* 0x002e620000000800 */
[----:B------:R-:W-:Y:S02]  /*f9e0*/  IMAD.MOV.U32 R2, RZ, RZ, R6 ;  /* 0x000000ffff027224 */ /* 0x000fe400078e0006 */
[----:B-----5:R-:W-:Y:S02]  /*f9f0*/  IMAD.IADD R8, R0, 0x1, -R23 ;  /* 0x0000000100087824 */ /* 0x020fe400078e0a17 */
[----:B------:R-:W-:Y:S01]  /*fa00*/  IMAD R26, R17, 0xc0, RZ ;  /* 0x000000c0111a7824 */ /* 0x000fe200078e02ff */
[----:B------:R-:W-:Y:S02]  /*fa10*/  LOP3.LUT R2, R2, 0xfffffff7, RZ, 0xc0, !PT ;  /* 0xfffffff702027812 */ /* 0x000fe400078ec0ff */
[----:B------:R-:W-:Y:S01]  /*fa20*/  IADD3 R0, R8, 0x1, -R29 ;  /* 0x0000000108007810 */ /* 0x000fe20007ffe81d */
[----:B------:R-:W-:Y:S01]  /*fa30*/  VIADD R7, R26, 0xbf ;  /* 0x000000bf1a077836 */ /* 0x000fe20000000000 */
[----:B-1----:R-:W-:-:S13]  /*fa40*/  ISETP.NE.AND P2, PT, R3, 0x1, PT ;  /* 0x000000010300780c */ /* 0x002fda0003f45270 */
[----:B------:R-:W-:Y:S01]  /*fa50*/  @P2 LOP3.LUT R2, R2, 0x8, RZ, 0xfc, !PT ;  /* 0x0000000802022812 */ /* 0x000fe200078efcff */
[----:B------:R-:W1:Y:S04]  /*fa60*/  @P2 LDC R6, c[0x0][0x44c] ;  /* 0x00011300ff062b82 */ /* 0x000e680000000800 */
[----:B------:R2:W-:Y:S04]  /*fa70*/  STL [R1], R2 ;  /* 0x0000000201007387 */ /* 0x0005e80000100800 */
[----:B0-----:R-:W0:Y:S01]  /*fa80*/  @P2 LDC R4, c[0x0][0x450] ;  /* 0x00011400ff042b82 */ /* 0x001e220000000800 */
[----:B------:R3:W-:Y:S07]  /*fa90*/  STL [R1+0x10], R8 ;  /* 0x0000100801007387 */ /* 0x0007ee0000100800 */
[----:B--2---:R-:W2:Y:S01]  /*faa0*/  LDC.64 R2, c[0x0][0x9e0] ;  /* 0x00027800ff027b82 */ /* 0x004ea20000000a00 */
[----:B-1----:R-:W-:-:S05]  /*fab0*/  @P2 IMAD.HI.U32 R5, R7, R6, RZ ;  /* 0x0000000607052227 */ /* 0x002fca00078e00ff */
[----:B0-----:R-:W-:-:S05]  /*fac0*/  @P2 SHF.R.U32.HI R7, RZ, R4, R5 ;  /* 0x00000004ff072219 */ /* 0x001fca0000011605 */
[----:B------:R-:W-:Y:S01]  /*fad0*/  IMAD.IADD R7, R0, 0x1, R7 ;  /* 0x0000000100077824 */ /* 0x000fe200078e0207 */
[----:B--2---:R-:W-:-:S03]  /*fae0*/  ISETP.GE.AND P1, PT, R3, 0x1, PT ;  /* 0x000000010300780c */ /* 0x004fc60003f26270 */
[----:B------:R-:W-:-:S10]  /*faf0*/  IMAD.IADD R2, R7, 0x1, R2 ;  /* 0x0000000107027824 */ /* 0x000fd400078e0202 */
[----:B---3--:R-:W-:Y:S05]  /*fb00*/  @!P1 BRA `(.L_x_14057) ;  /* 0x0000000000489947 */ /* 0x008fea0003800000 */
        /* <DEDUP_REMOVED lines=11> */
.L_x_14059:
[----:B------:R-:W-:-:S13]  /*fbc0*/  ISETP.NE.AND P0, PT, R3, 0x1, PT ;  /* 0x000000010300780c */ /* 0x000fda0003f05270 */
[----:B------:R-:W0:Y:S02]  /*fbd0*/  @P0 LDC.64 R4, c[0x0][0x9e8] ;  /* 0x00027a00ff040b82 */ /* 0x000e240000000a00 */
[----:B0-----:R-:W-:-:S05]  /*fbe0*/  @P0 IMAD.HI.U32 R4, R0, R4, RZ ;  /* 0x0000000400040227 */ /* 0x001fca00078e00ff */
[----:B------:R-:W-:-:S07]  /*fbf0*/  @P0 SHF.R.U32.HI R0, RZ, R5, R4 ;  /* 0x00000005ff000219 */ /* 0x000fce0000011604 */
.L_x_14060:
[----:B------:R-:W-:Y:S05]  /*fc00*/  BSYNC B0 ;  /* 0x0000000000007941 */ /* 0x000fea0003800000 */
.L_x_14058:
[----:B------:R-:W-:-:S05]  /*fc10*/  IMAD R5, R0, R3, R3 ;  /* 0x0000000300057224 */ /* 0x000fca00078e0203 */
[----:B------:R-:W-:-:S07]  /*fc20*/  VIMNMX R2, R2, R5, PT ;  /* 0x0000000502027248 */ /* 0x000fce0003fe0100 */
.L_x_14057:
[----:B------:R-:W0:Y:S01]  /*fc30*/  @P2 LDC R5, c[0x0][0x44c] ;  /* 0x00011300ff052b82 */ /* 0x000e220000000800 */
[----:B------:R-:W-:Y:S01]  /*fc40*/  VIADD R2, R2, 0x7f ;  /* 0x0000007f02027836 */ /* 0x000fe20000000000 */
[----:B------:R-:W-:Y:S01]  /*fc50*/  ULDC UR4, c[0x0][0x9dc] ;  /* 0x0002770000047ab9 */ /* 0x000fe20000000800 */
[----:B------:R-:W-:-:S05]  /*fc60*/  IMAD.MOV.U32 R0, RZ, RZ, R26 ;  /* 0x000000ffff007224 */ /* 0x000fca00078e001a */
[----:B------:R-:W1:Y:S01]  /*fc70*/  @P2 LDC R7, c[0x0][0x450] ;  /* 0x00011400ff072b82 */ /* 0x000e620000000800 */
[----:B0-----:R-:W-:Y:S01]  /*fc80*/  @P2 IMAD.HI.U32 R4, R26, R5, RZ ;  /* 0x000000051a042227 */ /* 0x001fe200078e00ff */
[----:B------:R-:W-:-:S04]  /*fc90*/  SHF.R.S32.HI R5, RZ, 0x1f, R2 ;  /* 0x0000001fff057819 */ /* 0x000fc80000011402 */
[----:B-1----:R-:W-:Y:S02]  /*fca0*/  @P2 SHF.R.U32.HI R0, RZ, R7, R4 ;  /* 0x00000007ff002219 */ /* 0x002fe40000011604 */
        /* <DEDUP_REMOVED lines=21> */
.L_x_14063:
[----:B------:R-:W-:-:S13]  /*fe00*/  ISETP.NE.AND P0, PT, R3, 0x1, PT ;  /* 0x000000010300780c */ /* 0x000fda0003f05270 */
[----:B------:R-:W1:Y:S02]  /*fe10*/  @P0 LDC.64 R4, c[0x0][0x9e8] ;  /* 0x00027a00ff040b82 */ /* 0x000e640000000a00 */
[----:B-1----:R-:W-:-:S05]  /*fe20*/  @P0 IMAD.HI.U32 R4, R2, R4, RZ ;  /* 0x0000000402040227 */ /* 0x002fca00078e00ff */
[----:B------:R-:W-:-:S07]  /*fe30*/  @P0 SHF.R.U32.HI R2, RZ, R5, R4 ;  /* 0x00000005ff020219 */ /* 0x000fce0000011604 */
.L_x_14064:
[----:B------:R-:W-:Y:S05]  /*fe40*/  BSYNC B0 ;  /* 0x0000000000007941 */ /* 0x000fea0003800000 */
.L_x_14062:
[----:B------:R-:W-:-:S05]  /*fe50*/  IMAD R3, R2, R3, RZ ;  /* 0x0000000302037224 */ /* 0x000fca00078e02ff */
[----:B------:R-:W-:-:S07]  /*fe60*/  VIMNMX R0, R0, R3, !PT ;  /* 0x0000000300007248 */ /* 0x000fce0007fe0100 */
.L_x_14061:
        /* <DEDUP_REMOVED lines=25> */
.L_x_14066:
        /* <DEDUP_REMOVED lines=20> */
.L_x_14069:
[----:B------:R-:W-:Y:S05]  /*10140*/  BSYNC B6 ;  /* 0x0000000000067941 */ /* 0x000fea0003800000 */
.L_x_14068:
        /* <DEDUP_REMOVED lines=20> */
.L_x_14072:
        /* <DEDUP_REMOVED lines=15> */
.L_x_14071:
[----:B------:R-:W-:Y:S05]  /*10380*/  BSYNC B6 ;  /* 0x0000000000067941 */ /* 0x000fea0003800000 */
.L_x_14070:
[----:B------:R-:W2:Y:S01]  /*10390*/  LDL.LU R2, [R1] ;  /* 0x0000000001027983 */ /* 0x000ea20000300800 */
[----:B------:R-:W-:Y:S01]  /*103a0*/  ULDC.64 UR4, c[0x0][0x9f8] ;  /* 0x00027e0000047ab9 */ /* 0x000fe20000000a00 */
[----:B------:R-:W-:Y:S01]  /*103b0*/  IMAD.MOV.U32 R7, RZ, RZ, R19 ;  /* 0x000000ffff077224 */ /* 0x000fe200078e0013 */
[----:B------:R-:W-:Y:S01]  /*103c0*/  ISETP.NE.U32.AND P0, PT, RZ, UR4, PT ;  /* 0x00000004ff007c0c */ /* 0x000fe2000bf05070 */
[----:B------:R-:W3:Y:S01]  /*103d0*/  LDL R20, [R1+0x10] ;  /* 0x0000100001147983 */ /* 0x000ee20000100800 */
[----:B------:R-:W1:Y:S02]  /*103e0*/  LDC R9, c[0x0][0x430] ;  /* 0x00010c00ff097b82 */ /* 0x000e640000000800 */
[----:B------:R-:W-:Y:S01]  /*103f0*/  ISETP.NE.AND.EX P0, PT, RZ, UR5, PT, P0 ;  /* 0x00000005ff007c0c */ /* 0x000fe2000bf05300 */
[----:B------:R-:W4:Y:S01]  /*10400*/  S2R R0, SR_TID.X ;  /* 0x0000000000007919 */ /* 0x000f220000002100 */
[----:B------:R-:W4:Y:S01]  /*10410*/  S2R R21, SR_TID.X ;  /* 0x0000000000157919 */ /* 0x000f220000002100 */
[----:B0-----:R-:W-:-:S02]  /*10420*/  VIADD R25, R25, 0xffffffff ;  /* 0xffffffff19197836 */ /* 0x001fc40000000000 */
[----:B--2---:R-:W-:-:S08]  /*10430*/  IMAD.MOV.U32 R17, RZ, RZ, R2 ;  /* 0x000000ffff117224 */ /* 0x004fd000078e0002 */
[----:B------:R-:W0:Y:S02]  /*10440*/  @P0 LDC.64 R2, c[0x0][0x9f8] ;  /* 0x00027e00ff020b82 */ /* 0x000e240000000a00 */
[----:B0-----:R-:W-:-:S05]  /*10450*/  @P0 IMAD.WIDE R2, R19, 0x4, R2 ;  /* 0x0000000413020825 */ /* 0x001fca00078e0202 */
[----:B------:R0:W2:Y:S01]  /*10460*/  @P0 LDG.E R7, desc[UR52][R2.64] ;  /* 0x0000003402070981 */ /* 0x0000a2000c1e1900 */
[----:B-1----:R-:W-:Y:S01]  /*10470*/  ISETP.NE.AND P1, PT, R9, 0x1, PT ;  /* 0x000000010900780c */ /* 0x002fe20003f25270 */
[----:B----4-:R-:W-:Y:S01]  /*10480*/  IMAD.SHL.U32 R0, R0, 0x10, RZ ;  /* 0x0000001000007824 */ /* 0x010fe200078e00ff */
[----:B------:R-:W-:Y:S01]  /*10490*/  LOP3.LUT R21, R21, 0x7f, RZ, 0xc0, !PT ;  /* 0x0000007f15157812 */ /* 0x000fe200078ec0ff */
[----:B------:R-:W-:Y:S01]  /*104a0*/  IMAD.SHL.U32 R8, R25, 0x80, RZ ;  /* 0x0000008019087824 */ /* 0x000fe200078e00ff */
[----:B------:R-:W-:Y:S02]  /*104b0*/  LOP3.LUT R17, R17, 0xfffffffb, RZ, 0xc0, !PT ;  /* 0xfffffffb11117812 */ /* 0x000fe400078ec0ff */
[----:B------:R-:W-:Y:S02]  /*104c0*/  SHF.R.U32.HI R21, RZ, 0x3, R21 ;  /* 0x00000003ff157819 */ /* 0x000fe40000011615 */
[----:B------:R-:W-:-:S04]  /*104d0*/  LOP3.LUT R0, R0, 0x70, RZ, 0xc0, !PT ;  /* 0x0000007000007812 */ /* 0x000fc800078ec0ff */
[----:B------:R-:W-:Y:S01]  /*104e0*/  LOP3.LUT R5, R8, R21, R0, 0xfe, !PT ;  /* 0x0000001508057212 */ /* 0x000fe200078efe00 */
[----:B------:R-:W1:Y:S01]  /*104f0*/  @P1 LDC R6, c[0x0][0x434] ;  /* 0x00010d00ff061b82 */ /* 0x000e620000000800 */
[----:B------:R-:W-:Y:S02]  /*10500*/  @P1 LOP3.LUT R17, R17, 0x4, RZ, 0xfc, !PT ;  /* 0x0000000411111812 */ /* 0x000fe400078efcff */
[C---:B---3--:R-:W-:Y:S01]  /*10510*/  ISETP.GE.AND P0, PT, R5.reuse, R20, PT ;  /* 0x000000140500720c */ /* 0x048fe20003f06270 */
[----:B------:R-:W-:-:S04]  /*10520*/  IMAD.IADD R5, R5, 0x1, R23 ;  /* 0x0000000105057824 */ /* 0x000fc800078e0217 */
[----:B------:R-:W3:Y:S01]  /*10530*/  @P1 LDC R0, c[0x0][0x438] ;  /* 0x00010e00ff001b82 */ /* 0x000ee20000000800 */
[----:B------:R-:W-:-:S07]  /*10540*/  IMAD.MOV.U32 R4, RZ, RZ, R5 ;  /* 0x000000ffff047224 */ /* 0x000fce00078e0005 */
[----:B0-----:R-:W0:Y:S01]  /*10550*/  @!P0 LDC.64 R2, c[0x0][0x428] ;  /* 0x00010a00ff028b82 */ /* 0x001e220000000a00 */
[----:B-1----:R-:W-:-:S05]  /*10560*/  @P1 IMAD.HI.U32 R6, R5, R6, RZ ;  /* 0x0000000605061227 */ /* 0x002fca00078e00ff */
[----:B---3--:R-:W-:-:S05]  /*10570*/  @P1 SHF.R.U32.HI R4, RZ, R0, R6 ;  /* 0x00000000ff041219 */ /* 0x008fca0000011606 */
[----:B------:R-:W-:-:S04]  /*10580*/  IMAD.MOV R0, RZ, RZ, -R4 ;  /* 0x000000ffff007224 */ /* 0x000fc800078e0a04 */
[----:B------:R-:W-:Y:S01]  /*10590*/  IMAD R0, R9, R0, R5 ;  /* 0x0000000009007224 */ /* 0x000fe200078e0205 */
[--C-:B------:R-:W-:Y:S02]  /*105a0*/  @!P0 SHF.R.S32.HI R5, RZ, 0x1f, R4.reuse ;  /* 0x0000001fff058819 */ /* 0x100fe40000011404 */
[----:B--2---:R-:W-:Y:S01]  /*105b0*/  SHF.R.S32.HI R6, RZ, 0x1f, R7 ;  /* 0x0000001fff067819 */ /* 0x004fe20000011407 */
[----:B------:R-:W-:Y:S01]  /*105c0*/  STL [R1+0x8], R7 ;  /* 0x0000080701007387 */ /* 0x000fe20000100800 */
[----:B0-----:R-:W-:-:S03]  /*105d0*/  @!P0 IMAD.WIDE.U32 R4, R7, R2, R4 ;  /* 0x0000000207048225 */ /* 0x001fc600078e0004 */
[----:B------:R0:W-:Y:S02]  /*105e0*/  STL [R1+0x1c], R6 ;  /* 0x00001c0601007387 */ /* 0x0001e40000100800 */
[----:B0-----:R-:W-:-:S04]  /*105f0*/  @!P0 IMAD R6, R6, R2, RZ ;  /* 0x0000000206068224 */ /* 0x001fc800078e02ff */
[----:B------:R-:W-:Y:S02]  /*10600*/  @!P0 IMAD R6, R7, R3, R6 ;  /* 0x0000000307068224 */ /* 0x000fe400078e0206 */
[----:B------:R-:W0:Y:S02]  /*10610*/  @!P0 LDC.64 R2, c[0x0][0x418] ;  /* 0x00010600ff028b82 */ /* 0x000e240000000a00 */
[----:B------:R-:W-:Y:S01]  /*10620*/  @!P0 IMAD.IADD R5, R5, 0x1, R6 ;  /* 0x0000000105058824 */ /* 0x000fe200078e0206 */
[----:B0-----:R-:W-:Y:S01]  /*10630*/  @!P0 LEA R6, P1, R4, R2, 0x2 ;  /* 0x0000000204068211 */ /* 0x001fe200078210ff */
[----:B------:R-:W-:-:S03]  /*10640*/  IMAD.MOV.U32 R2, RZ, RZ, RZ ;  /* 0x000000ffff027224 */ /* 0x000fc600078e00ff */
[----:B------:R-:W-:-:S05]  /*10650*/  @!P0 LEA.HI.X R7, R4, R3, R5, 0x2, P1 ;  /* 0x0000000304078211 */ /* 0x000fca00008f1405 */
[----:B------:R0:W5:Y:S01]  /*10660*/  @!P0 LDG.E R2, desc[UR52][R6.64] ;  /* 0x0000003406028981 */ /* 0x000162000c1e1900 */
[----:B------:R-:W-:Y:S01]  /*10670*/  IMAD.U32 R9, RZ, RZ, UR37 ;  /* 0x00000025ff097e24 */ /* 0x000fe2000f8e00ff */
[----:B------:R-:W-:Y:S01]  /*10680*/  LOP3.LUT R17, R17, 0xfffffffd, RZ, 0xc0, !PT ;  /* 0xfffffffd11117812 */ /* 0x000fe200078ec0ff */
[----:B------:R-:W-:-:S03]  /*10690*/  UMOV UR4, 0xffffffff ;  /* 0xffffffff00047882 */ /* 0x000fc60000000000 */
[----:B------:R-:W-:-:S13]  /*106a0*/  ISETP.NE.AND P2, PT, R9, 0x3, PT ;  /* 0x000000030900780c */ /* 0x000fda0003f45270 */
[----:B------:R-:W-:-:S05]  /*106b0*/  @P2 LOP3.LUT R17, R17, 0x2, RZ, 0xfc, !PT ;  /* 0x0000000211112812 */ /* 0x000fca00078efcff */
[----:B------:R0:W-:Y:S01]  /*106c0*/  STL [R1], R17 ;  /* 0x0000001101007387 */ /* 0x0001e20000100800 */
[----:B------:R-:W-:Y:S05]  /*106d0*/  BRA.DIV UR4, `(.L_x_14073) ;  /* 0x00000046043c7947 */ /* 0x000fea000b800000 */
.L_x_14139:
[----:B------:R-:W-:-:S05]  /*106e0*/  SHF.R.S32.HI R9, RZ, 0x1f, R18 ;  /* 0x0000001fff097819 */ /* 0x000fca0000011412 */
[----:B------:R1:W-:Y:S01]  /*106f0*/  STL [R1+0x4], R9 ;  /* 0x0000040901007387 */ /* 0x0003e20000100800 */
[----:B------:R-:W-:Y:S05]  /*10700*/  @!P2 BRA `(.L_x_14074) ;  /* 0x000000000004a947 */ /* 0x000fea0003800000 */
[----:B------:R-:W-:Y:S01]  /*10710*/  BPT.TRAP 0x1 ;  /* 0x000000040000795c */ /* 0x000fe20000300000 */
.L_x_14074:
        /* <DEDUP_REMOVED lines=25> */
.L_x_14140:
[----:B------:R-:W-:Y:S05]  /*108b0*/  BSYNC B0 ;  /* 0x0000000000007941 */ /* 0x000fea0003800000 */
.L_x_14075:
[----:B------:R-:W2:Y:S01]  /*108c0*/  LDL R12, [R1+0x4] ;  /* 0x00000400010c7983 */ /* 0x000ea20000100800 */
[----:B------:R-:W-:-:S03]  /*108d0*/  ULDC.64 UR4, c[0x0][0x300] ;  /* 0x0000c00000047ab9 */ /* 0x000fc60000000a00 */
[----:B------:R-:W3:Y:S04]  /*108e0*/  LDL R11, [R1+0x10] ;  /* 0x00001000010b7983 */ /* 0x000ee80000100800 */
[----:B-1----:R-:W4:Y:S01]  /*108f0*/  LDL.LU R9, [R1] ;  /* 0x0000000001097983 */ /* 0x002f220000300800 */
        /* <DEDUP_REMOVED lines=28> */
[----:B------:R1:W-:Y:S01]  /*10ac0*/  STL [R1], R9 ;  /* 0x0000000901007387 */ /* 0x0003e20000100800 */
[C---:B0-----:R-:W-:Y:S02]  /*10ad0*/  IMAD.SHL.U32 R10, R12.reuse, 0x8, RZ ;  /* 0x000000080c0a7824 */ /* 0x041fe400078e00ff */
[----:B------:R-:W-:-:S03]  /*10ae0*/  IMAD.SHL.U32 R11, R12, 0x8, RZ ;  /* 0x000000080c0b7824 */ /* 0x000fc600078e00ff */
        /* <DEDUP_REMOVED lines=77> */
.L_x_14158:
        /* <DEDUP_REMOVED lines=10> */
.L_x_14078:
        /* <DEDUP_REMOVED lines=11> */
.L_x_14079:
[----:B------:R1:W5:Y:S01]  /*11110*/  LDL.LU R4, [R1+0x24] ;  /* 0x0000240001047983 */ /* 0x0003620000300800 */
[----:B------:R1:W-:Y:S02]  /*11120*/  SYNCS.ARRIVE.TRANS64.A1T0 RZ, [R3+URZ+0x16830], RZ ;  /* 0x016830ff03ff79a7 */ /* 0x0003e4000810003f */
[----:B------:R-:W-:Y:S05]  /*11130*/  WARPSYNC.ALL ;  /* 0x0000000000007948 */ /* 0x000fea0003800000 */
[----:B------:R-:W-:Y:S01]  /*11140*/  ULDC.64 UR4, c[0x0][0x298] ;  /* 0x0000a60000047ab9 */ /* 0x000fe20000000a00 */
[----:B------:R-:W-:Y:S01]  /*11150*/  VIADD R2, R22, 0x8400 ;  /* 0x0000840016027836 */ /* 0x000fe20000000000 */
[----:B------:R-:W-:Y:S01]  /*11160*/  BSSY B6, `(.L_x_14080) ;  /* 0x000001b000067945 */ /* 0x000fe20003800000 */
[----:B------:R-:W-:Y:S03]  /*11170*/  BAR.SYNC.DEFER_BLOCKING 0x8, 0x200 ;  /* 0x0208000000007b1d */ /* 0x000fe60000010000 */
[----:B------:R-:W-:-:S02]  /*11180*/  LOP3.LUT P0, RZ, R2, 0x3ff, RZ, 0xc0, !PT ;  /* 0x000003ff02ff7812 */ /* 0x000fc4000780c0ff */
[----:B-----5:R-:W-:Y:S01]  /*11190*/  SHF.R.S32.HI R0, RZ, 0x1f, R4 ;  /* 0x0000001fff007819 */ /* 0x020fe20000011404 */
[----:B-1----:R-:W-:-:S04]  /*111a0*/  IMAD.WIDE.U32 R2, R4, UR4, RZ ;  /* 0x0000000404027c25 */ /* 0x002fc8000f8e00ff */
[----:B------:R-:W-:Y:S01]  /*111b0*/  IMAD R0, R0, UR4, RZ ;  /* 0x0000000400007c24 */ /* 0x000fe2000f8e02ff */
[----:B------:R1:W-:Y:S03]  /*111c0*/  STL.64 [R1+0x28], R2 ;  /* 0x0000280201007387 */ /* 0x0003e60000100a00 */
[----:B------:R-:W-:-:S04]  /*111d0*/  IMAD R0, R4, UR5, R0 ;  /* 0x0000000504007c24 */ /* 0x000fc8000f8e0200 */
[----:B------:R-:W-:-:S05]  /*111e0*/  IMAD.IADD R0, R3, 0x1, R0 ;  /* 0x0000000103007824 */ /* 0x000fca00078e0200 */
        /* <DEDUP_REMOVED lines=8> */
[----:B0-----:R-:W-:Y:S02]  /*11270*/  IMAD.U32 R5, RZ, RZ, UR7 ;  /* 0x00000007ff057e24 */ /* 0x001fe4000f8e00ff */
        /* <DEDUP_REMOVED lines=8> */
[----:B-1----:R-:W-:Y:S05]  /*11300*/  CALL.ABS.NOINC R2 ;  /* 0x0000000002007343 */ /* 0x002fea0003c00000 */
.L_x_14081:
[----:B------:R-:W-:Y:S05]  /*11310*/  BSYNC B6 ;  /* 0x0000000000067941 */ /* 0x000fea0003800000 */
.L_x_14080:
[----:B------:R-:W2:Y:S01]  /*11320*/  LDL.LU R20, [R1+0x24] ;  /* 0x0000240001147983 */ /* 0x000ea20000300800 */
[----:B------:R-:W-:Y:S01]  /*11330*/  ULDC.64 UR4, c[0x0][0x2d8] ;  /* 0x0000b60000047ab9 */ /* 0x000fe20000000a00 */
[----:B------:R-:W3:Y:S01]  /*11340*/  LDC R4, c[0x0][0x448] ;  /* 0x00011200ff047b82 */ /* 0x000ee20000000800 */
[----:B------:R-:W-:Y:S01]  /*11350*/  ULDC.64 UR6, c[0x0][0x2c8] ;  /* 0x0000b20000067ab9 */ /* 0x000fe20000000a00 */
[----:B-1----:R-:W4:Y:S01]  /*11360*/  LDL.LU.64 R2, [R1+0x28] ;  /* 0x0000280001027983 */ /* 0x002f220000300a00 */
[----:B------:R-:W-:-:S03]  /*11370*/  ULDC.64 UR8, c[0x0][0x280] ;  /* 0x0000a00000087ab9 */ /* 0x000fc60000000a00 */
[----:B------:R-:W4:Y:S02]  /*11380*/  LDL R0, [R1] ;  /* 0x0000000001007983 */ /* 0x000f240000100800 */
[----:B------:R-:W1:Y:S01]  /*11390*/  LDC R10, c[0x0][0x448] ;  /* 0x00011200ff0a7b82 */ /* 0x000e620000000800 */
[----:B--2---:R-:W-:Y:S02]  /*113a0*/  IMAD.MOV.U32 R21, RZ, RZ, R20 ;  /* 0x000000ffff157224 */ /* 0x004fe400078e0014 */
[----:B------:R-:W2:Y:S01]  /*113b0*/  LDL R20, [R1+0x4] ;  /* 0x0000040001147983 */ /* 0x000ea20000100800 */
[----:B---3--:R-:W-:Y:S01]  /*113c0*/  ISETP.NE.AND P6, PT, R4, 0x1, PT ;  /* 0x000000010400780c */ /* 0x008fe20003fc5270 */
[----:B----4-:R-:W-:Y:S02]  /*113d0*/  IMAD.MOV.U32 R3, RZ, RZ, R21 ;  /* 0x000000ffff037224 */ /* 0x010fe400078e0015 */
[----:B------:R-:W3:Y:S01]  /*113e0*/  S2R R21, SR_TID.X ;  /* 0x0000000000157919 */ /* 0x000ee20000002100 */
[----:B------:R-:W-:Y:S01]  /*113f0*/  LOP3.LUT P5, RZ, R0, 0x10, RZ, 0xc0, !PT ;  /* 0x0000001000ff7812 */ /* 0x000fe200078ac0ff */
[----:B------:R-:W-:-:S08]  /*11400*/  IMAD.WIDE.U32 R2, R18, UR4, R2 ;  /* 0x0000000412027c25 */ /* 0x000fd0000f8e0002 */
[----:B------:R-:W4:Y:S01]  /*11410*/  @P6 LDC R4, c[0x0][0x450] ;  /* 0x00011400ff046b82 */ /* 0x000f220000000800 */
[----:B---3--:R-:W-:-:S05]  /*11420*/  IMAD.SHL.U32 R21, R21, 0x10, RZ ;  /* 0x0000001015157824 */ /* 0x008fca00078e00ff */
[----:B------:R-:W-:Y:S01]  /*11430*/  LOP3.LUT R21, R21, 0x70, RZ, 0xc0, !PT ;  /* 0x0000007015157812 */ /* 0x000fe200078ec0ff */
[----:B--2---:R-:W-:Y:S02]  /*11440*/  IMAD R0, R20, UR4, RZ ;  /* 0x0000000414007c24 */ /* 0x004fe4000f8e02ff */
[----:B------:R-:W2:Y:S02]  /*11450*/  S2R R20, SR_TID.X ;  /* 0x0000000000147919 */ /* 0x000ea40000002100 */
[----:B------:R-:W-:Y:S01]  /*11460*/  IMAD R0, R18, UR5, R0 ;  /* 0x0000000512007c24 */ /* 0x000fe2000f8e0200 */
[----:B------:R-:W-:-:S03]  /*11470*/  ULDC.64 UR4, c[0x0][0x2e0] ;  /* 0x0000b80000047ab9 */ /* 0x000fc60000000a00 */
[----:B------:R-:W-:Y:S01]  /*11480*/  IMAD.IADD R3, R3, 0x1, R0 ;  /* 0x0000000103037824 */ /* 0x000fe200078e0200 */
[----:B------:R-:W-:-:S04]  /*11490*/  SHF.R.S32.HI R0, RZ, 0x1f, R19 ;  /* 0x0000001fff007819 */ /* 0x000fc80000011413 */
[----:B------:R-:W-:-:S05]  /*114a0*/  SEL R0, R0, RZ, !P5 ;  /* 0x000000ff00007207 */ /* 0x000fca0006800000 */
[----:B0-----:R-:W-:Y:S01]  /*114b0*/  IMAD R5, R0, UR4, RZ ;  /* 0x0000000400057c24 */ /* 0x001fe2000f8e02ff */
[----:B------:R-:W-:-:S05]  /*114c0*/  SEL R0, R19, RZ, !P5 ;  /* 0x000000ff13007207 */ /* 0x000fca0006800000 */
[C---:B------:R-:W-:Y:S02]  /*114d0*/  IMAD R5, R0.reuse, UR5, R5 ;  /* 0x0000000500057c24 */ /* 0x040fe4000f8e0205 */
[----:B------:R-:W-:Y:S01]  /*114e0*/  IMAD.WIDE.U32 R2, R0, UR4, R2 ;  /* 0x0000000400027c25 */ /* 0x000fe2000f8e0002 */
[----:B------:R-:W-:Y:S01]  /*114f0*/  ULDC.64 UR4, c[0x0][0x2d0] ;  /* 0x0000b40000047ab9 */ /* 0x000fe20000000a00 */
[----:B------:R-:W0:Y:S02]  /*11500*/  @P6 LDC R0, c[0x0][0x44c] ;  /* 0x00011300ff006b82 */ /* 0x000e240000000800 */
[----:B------:R-:W-:Y:S01]  /*11510*/  IMAD.IADD R3, R3, 0x1, R5 ;  /* 0x0000000103037824 */ /* 0x000fe200078e0205 */
[----:B--2---:R-:W-:-:S04]  /*11520*/  LOP3.LUT R20, R20, 0x7f, RZ, 0xc0, !PT ;  /* 0x0000007f14147812 */ /* 0x004fc800078ec0ff */
[----:B------:R-:W-:-:S04]  /*11530*/  SHF.R.U32.HI R20, RZ, 0x3, R20 ;  /* 0x00000003ff147819 */ /* 0x000fc80000011614 */
[----:B------:R-:W-:-:S05]  /*11540*/  LOP3.LUT R20, R20, R21, RZ, 0xfc, !PT ;  /* 0x0000001514147212 */ /* 0x000fca00078efcff */
[----:B------:R-:W-:Y:S02]  /*11550*/  IMAD.IADD R8, R20, 0x1, R26 ;  /* 0x0000000114087824 */ /* 0x000fe400078e021a */
[----:B------:R2:W5:Y:S02]  /*11560*/  LDL R20, [R1+0x20] ;  /* 0x0000200001147983 */ /* 0x0005640000100800 */
[----:B------:R-:W-:Y:S02]  /*11570*/  IMAD.MOV.U32 R5, RZ, RZ, R8 ;  /* 0x000000ffff057224 */ /* 0x000fe400078e0008 */
[----:B0-----:R-:W-:Y:S01]  /*11580*/  @P6 IMAD.HI.U32 R0, R8, R0, RZ ;  /* 0x0000000008006227 */ /* 0x001fe200078e00ff */
[----:B------:R-:W0:Y:S04]  /*11590*/  S2R R21, SR_TID.X ;  /* 0x0000000000157919 */ /* 0x000e280000002100 */
[----:B----4-:R-:W-:-:S04]  /*115a0*/  @P6 SHF.R.U32.HI R5, RZ, R4, R0 ;  /* 0x00000004ff056219 */ /* 0x010fc80000011600 */
[----:B------:R-:W-:-:S05]  /*115b0*/  SHF.R.S32.HI R0, RZ, 0x1f, R5 ;  /* 0x0000001fff007819 */ /* 0x000fca0000011405 */
[----:B------:R-:W-:-:S04]  /*115c0*/  IMAD R0, R0, UR4, RZ ;  /* 0x0000000400007c24 */ /* 0x000fc8000f8e02ff */
[C---:B------:R-:W-:Y:S02]  /*115d0*/  IMAD R6, R5.reuse, UR5, R0 ;  /* 0x0000000505067c24 */ /* 0x040fe4000f8e0200 */
[----:B------:R-:W-:Y:S02]  /*115e0*/  IMAD.MOV R0, RZ, RZ, -R5 ;  /* 0x000000ffff007224 */ /* 0x000fe400078e0a05 */
[----:B------:R-:W-:-:S04]  /*115f0*/  IMAD.WIDE.U32 R4, R5, UR4, R2 ;  /* 0x0000000405047c25 */ /* 0x000fc8000f8e0002 */
[----:B-1----:R-:W-:Y:S02]  /*11600*/  IMAD R0, R10, R0, R8 ;  /* 0x000000000a007224 */ /* 0x002fe400078e0208 */
[----:B------:R-:W-:Y:S02]  /*11610*/  IMAD.IADD R5, R5, 0x1, R6 ;  /* 0x0000000105057824 */ /* 0x000fe400078e0206 */
[----:B------:R-:W-:Y:S01]  /*11620*/  VIADD R8, R8, 0x80 ;  /* 0x0000008008087836 */ /* 0x000fe20000000000 */
[----:B------:R-:W-:Y:S01]  /*11630*/  SHF.R.S32.HI R9, RZ, 0x1f, R0 ;  /* 0x0000001fff097819 */ /* 0x000fe20000011400 */
[----:B------:R-:W-:Y:S01]  /*11640*/  IMAD.WIDE.U32 R6, R0, UR6, R4 ;  /* 0x0000000600067c25 */ /* 0x000fe2000f8e0004 */
[----:B0-----:R-:W-:Y:S01]  /*11650*/  LOP3.LUT R21, R21, 0x7f, RZ, 0xc0, !PT ;  /* 0x0000007f15157812 */ /* 0x001fe200078ec0ff */
[----:B------:R-:W0:Y:S02]  /*11660*/  @P6 LDC R5, c[0x0][0x450] ;  /* 0x00011400ff056b82 */ /* 0x000e240000000800 */
[----:B------:R-:W-:Y:S01]  /*11670*/  IMAD R9, R9, UR6, RZ ;  /* 0x0000000609097c24 */ /* 0x000fe2000f8e02ff */
[----:B------:R-:W-:-:S02]  /*11680*/  LEA R4, P0, R6, UR8, 0x1 ;  /* 0x0000000806047c11 */ /* 0x000fc4000f8008ff */
[----:B------:R-:W-:Y:S01]  /*11690*/  SHF.R.U32.HI R21, RZ, 0x3, R21 ;  /* 0x00000003ff157819 */ /* 0x000fe20000011615 */
[----:B------:R-:W-:-:S04]  /*116a0*/  IMAD R0, R0, UR7, R9 ;  /* 0x0000000700007c24 */ /* 0x000fc8000f8e0209 */
[----:B------:R-:W-:-:S05]  /*116b0*/  IMAD.IADD R0, R7, 0x1, R0 ;  /* 0x0000000107007824 */ /* 0x000fca00078e0200 */
[----:B------:R-:W-:Y:S02]  /*116c0*/  LEA.HI.X R0, R6, UR9, R0, 0x1, P0 ;  /* 0x0000000906007c11 */ /* 0x000fe400080f0c00 */
[----:B------:R-:W1:Y:S02]  /*116d0*/  @P6 LDC R6, c[0x0][0x44c] ;  /* 0x00011300ff066b82 */ /* 0x000e640000000800 */
[----:B-1----:R-:W-:-:S04]  /*116e0*/  @P6 IMAD.HI.U32 R7, R8, R6, RZ ;  /* 0x0000000608076227 */ /* 0x002fc800078e00ff */
[----:B------:R-:W-:Y:S01]  /*116f0*/  IMAD.MOV.U32 R6, RZ, RZ, R8 ;  /* 0x000000ffff067224 */ /* 0x000fe200078e0008 */
[----:B0-----:R-:W-:-:S04]  /*11700*/  @P6 SHF.R.U32.HI R6, RZ, R5, R7 ;  /* 0x00000005ff066219 */ /* 0x001fc80000011607 */
[--C-:B------:R-:W-:Y:S01]  /*11710*/  SHF.R.S32.HI R7, RZ, 0x1f, R6.reuse ;  /* 0x0000001fff077819 */ /* 0x100fe20000011406 */
[----:B------:R-:W-:Y:S02]  /*11720*/  IMAD.MOV R5, RZ, RZ, -R6 ;  /* 0x000000ffff057224 */ /* 0x000fe400078e0a06 */
[----:B------:R-:W-:-:S04]  /*11730*/  IMAD.WIDE.U32 R2, R6, UR4, R2 ;  /* 0x0000000406027c25 */ /* 0x000fc8000f8e0002 */
[----:B------:R-:W-:Y:S02]  /*11740*/  IMAD R5, R10, R5, R8 ;  /* 0x000000050a057224 */ /* 0x000fe400078e0208 */
[----:B------:R-:W-:Y:S01]  /*11750*/  IMAD R7, R7, UR4, RZ ;  /* 0x0000000407077c24 */ /* 0x000fe2000f8e02ff */
[----:B------:R-:W-:Y:S02]  /*11760*/  ULDC UR4, c[0x0][0x2b8] ;  /* 0x0000ae0000047ab9 */ /* 0x000fe40000000800 */
[----:B------:R-:W-:Y:S01]  /*11770*/  ISETP.GE.AND P0, PT, R28, UR4, PT ;  /* 0x000000041c007c0c */ /* 0x000fe2000bf06270 */
[----:B------:R-:W-:Y:S01]  /*11780*/  IMAD R7, R6, UR5, R7 ;  /* 0x0000000506077c24 */ /* 0x000fe2000f8e0207 */
[----:B------:R-:W-:Y:S01]  /*11790*/  SHF.R.S32.HI R6, RZ, 0x1f, R5 ;  /* 0x0000001fff067819 */ /* 0x000fe20000011405 */
[----:B------:R-:W-:Y:S02]  /*117a0*/  UMOV UR4, 0xffffffff ;  /* 0xffffffff00047882 */ /* 0x000fe40000000000 */
[----:B------:R-:W-:-:S02]  /*117b0*/  IMAD.IADD R3, R3, 0x1, R7 ;  /* 0x0000000103037824 */ /* 0x000fc400078e0207 */
[----:B------:R-:W-:Y:S02]  /*117c0*/  IMAD R6, R6, UR6, RZ ;  /* 0x0000000606067c24 */ /* 0x000fe4000f8e02ff */
[----:B------:R-:W-:-:S04]  /*117d0*/  IMAD.WIDE.U32 R2, R5, UR6, R2 ;  /* 0x0000000605027c25 */ /* 0x000fc8000f8e0002 */
[----:B------:R-:W-:Y:S01]  /*117e0*/  IMAD R6, R5, UR7, R6 ;  /* 0x0000000705067c24 */ /* 0x000fe2000f8e0206 */
[----:B------:R-:W-:-:S03]  /*117f0*/  LEA R5, P1, R2, UR8, 0x1 ;  /* 0x0000000802057c11 */ /* 0x000fc6000f8208ff */
[----:B------:R-:W-:-:S05]  /*11800*/  IMAD.IADD R6, R3, 0x1, R6 ;  /* 0x0000000103067824 */ /* 0x000fca00078e0206 */
[----:B------:R-:W-:Y:S01]  /*11810*/  LEA.HI.X R2, R2, UR9, R6, 0x1, P1 ;  /* 0x0000000902027c11 */ /* 0x000fe200088f0c06 */
[----:B--2---:R-:W-:Y:S06]  /*11820*/  BRA.DIV UR4, `(.L_x_14082) ;  /* 0x0000003e04e07947 */ /* 0x004fec000b800000 */
[----:B------:R-:W0:Y:S01]  /*11830*/  SHFL.IDX PT, R7, R4, RZ, 0x181f ;  /* 0x00181fff04077589 */ /* 0x000e2200000e0000 */
[----:B------:R-:W-:Y:S02]  /*11840*/  IMAD R3, R29, R10, RZ ;  /* 0x0000000a1d037224 */ /* 0x000fe400078e02ff */
[----:B------:R-:W-:Y:S01]  /*11850*/  IMAD.IADD R26, R21, 0x1, R26 ;  /* 0x00000001151a7824 */ /* 0x000fe200078e021a */
        /* <DEDUP_REMOVED lines=8> */
[----:B-----5:R0:W-:Y:S02]  /*118e0*/  @!P2 LDGSTS.E.BYPASS.LTC128B.128 [R20+0x8400], desc[UR52][R6.64], !P0 ;  /* 0x084000000614afae */ /* 0x0201e4000c101d74 */
        /* <DEDUP_REMOVED lines=66> */
[----:B------:R-:W0:Y:S11]  /*11d10*/  SHFL.IDX PT, R4, R5, RZ, 0x181f ;  /* 0x00181fff05047589 */ /* 0x000e3600000e0000 */
[----:B-1----:R-:W-:-:S05]  /*11d20*/  @!P2 LEA R6, P3, R28, R6, 0x1 ;  /* 0x000000061c06a211 */ /* 0x002fca00078608ff */
[----:B------:R-:W-:Y:S02]  /*11d30*/  @!P2 IMAD.X R7, RZ, RZ, R0, P3 ;  /* 0x000000ffff07a224 */ /* 0x000fe400018e0600 */
[----:B------:R-:W1:Y:S04]  /*11d40*/  SHFL.IDX PT, R0, R2, RZ, 0x181f ;  /* 0x00181fff02007589 */ /* 0x000e6800000e0000 */
[----:B------:R2:W-:Y:S01]  /*11d50*/  @!P2 LDGSTS.E.BYPASS.LTC128B.128 [R20+0xbc00], desc[UR52][R6.64], !P0 ;  /* 0x0bc000000614afae */ /* 0x0005e2000c101d74 */
[----:B0-----:R-:W-:-:S05]  /*11d60*/  @!P1 LEA R4, P3, R28, R4, 0x1 ;  /* 0x000000041c049211 */ /* 0x001fca00078608ff */
[----:B--2---:R-:W-:Y:S02]  /*11d70*/  @!P1 IMAD.MOV.U32 R6, RZ, RZ, R4 ;  /* 0x000000ffff069224 */ /* 0x004fe400078e0004 */
[----:B-1----:R-:W-:-:S04]  /*11d80*/  @!P1 IMAD.X R0, RZ, RZ, R0, P3 ;  /* 0x000000ffff009224 */ /* 0x002fc800018e0600 */
        /* <DEDUP_REMOVED lines=20> */
.L_x_14183:
        /* <DEDUP_REMOVED lines=10> */
.L_x_14083:
        /* <DEDUP_REMOVED lines=18> */
.L_x_14184:
[----:B------:R-:W-:Y:S05]  /*12090*/  BSYNC B0 ;  /* 0x0000000000007941 */ /* 0x000fea0003800000 */
.L_x_14084:
[----:B------:R-:W2:Y:S04]  /*120a0*/  LDL.LU R3, [R1+0x30] ;  /* 0x0000300001037983 */ /* 0x000ea80000300800 */
[----:B------:R-:W3:Y:S01]  /*120b0*/  LDL R2, [R1+0x14] ;  /* 0x0000140001027983 */ /* 0x000ee20000100800 */
[----:B------:R-:W-:Y:S01]  /*120c0*/  BSSY B0, `(.L_x_14086) ;  /* 0x0000108000007945 */ /* 0x000fe20003800000 */
[----:B--2---:R-:W-:-:S05]  /*120d0*/  VIADD R7, R3, 0xfffffffe ;  /* 0xfffffffe03077836 */ /* 0x004fca0000000000 */
[----:B---3--:R-:W-:-:S13]  /*120e0*/  ISETP.GE.AND P0, PT, R7, R2, PT ;  /* 0x000000020700720c */ /* 0x008fda0003f06270 */
[----:B------:R-:W-:Y:S05]  /*120f0*/  @!P0 BRA `(.L_x_14087) ;  /* 0x0000001000108947 */ /* 0x000fea0003800000 */
[----:B------:R-:W-:Y:S01]  /*12100*/  ULDC UR4, c[0x0][0x2f4] ;  /* 0x0000bd0000047ab9 */ /* 0x000fe20000000800 */
[----:B------:R-:W-:Y:S01]  /*12110*/  IMAD.MOV.U32 R20, RZ, RZ, R27 ;  /* 0x000000ffff147224 */ /* 0x000fe200078e001b */
[----:B------:R-:W-:Y:S01]  /*12120*/  ISETP.GE.AND P1, PT, R28, UR4, PT ;  /* 0x000000041c007c0c */ /* 0x000fe2000bf26270 */
[----:B------:R-:W-:Y:S02]  /*12130*/  IMAD.MOV.U32 R6, RZ, RZ, R24 ;  /* 0x000000ffff067224 */ /* 0x000fe400078e0018 */
[----:B------:R-:W-:-:S10]  /*12140*/  IMAD.MOV.U32 R29, RZ, RZ, R25 ;  /* 0x000000ffff1d7224 */ /* 0x000fd400078e0019 */
.L_x_14100:
[----:B------:R-:W2:Y:S01]  /*12150*/  LDL R9, [R1+0x18] ;  /* 0x0000180001097983 */ /* 0x000ea20000100800 */
[----:B------:R-:W1:Y:S03]  /*12160*/  LDC R3, c[0x0][0x430] ;  /* 0x00010c00ff037b82 */ /* 0x000e660000000800 */
[----:B------:R-:W3:Y:S04]  /*12170*/  LDL R8, [R1+0x1c] ;  /* 0x00001c0001087983 */ /* 0x000ee80000100800 */
        /* <DEDUP_REMOVED lines=11> */
[----:B------:R-:W-:Y:S01]  /*12230*/  ULDC UR4, c[0x0][0x430] ;  /* 0x00010c0000047ab9 */ /* 0x000fe20000000800 */
[----:B--2---:R-:W-:-:S05]  /*12240*/  IADD3 R3, R2, R3, R9 ;  /* 0x0000000302037210 */ /* 0x004fca0007ffe009 */
[----:B-1----:R-:W-:-:S04]  /*12250*/  @P0 IMAD.HI.U32 R4, R3, R4, RZ ;  /* 0x0000000403040227 */ /* 0x002fc800078e00ff */
[----:B------:R-:W-:Y:S01]  /*12260*/  IMAD.MOV.U32 R2, RZ, RZ, R3 ;  /* 0x000000ffff027224 */ /* 0x000fe200078e0003 */
[----:B0-----:R-:W-:-:S05]  /*12270*/  @P0 SHF.R.U32.HI R2, RZ, R0, R4 ;  /* 0x00000000ff020219 */ /* 0x001fca0000011604 */
[----:B------:R-:W-:-:S04]  /*12280*/  IMAD.MOV R0, RZ, RZ, -R2 ;  /* 0x000000ffff007224 */ /* 0x000fc800078e0a02 */
        /* <DEDUP_REMOVED lines=22> */
.L_x_14088:
[----:B------:R-:W-:Y:S01]  /*123f0*/  IMAD R5, R24, 0x8, R22 ;  /* 0x0000000818057824 */ /* 0x000fe200078e0216 */
[----:B------:R-:W-:Y:S01]  /*12400*/  SHF.L.U32 R2, R27, 0x1f, RZ ;  /* 0x0000001f1b027819 */ /* 0x000fe200000006ff */
[----:B------:R-:W-:Y:S03]  /*12410*/  BSSY B1, `(.L_x_14089) ;  /* 0x0000003000017945 */ /* 0x000fe60003800000 */
[----:B------:R-:W0:Y:S02]  /*12420*/  SYNCS.PHASECHK.TRANS64.TRYWAIT P0, [R5+URZ+0x16840], R2 ;  /* 0x01684002050075a7 */ /* 0x000e24000800017f */
[----:B0-----:R-:W-:Y:S05]  /*12430*/  @!P0 BRA `(.L_x_14090) ;  /* 0x0000004000d48947 */ /* 0x001fea0003800000 */
.L_x_14185:
[----:B------:R-:W-:Y:S05]  /*12440*/  BSYNC B1 ;  /* 0x0000000000017941 */ /* 0x000fea0003800000 */
.L_x_14089:
[----:B------:R-:W2:Y:S04]  /*12450*/  LDL R3, [R1] ;  /* 0x0000000001037983 */ /* 0x000ea80000100800 */
[----:B------:R-:W3:Y:S01]  /*12460*/  LDL R8, [R1+0x4] ;  /* 0x0000040001087983 */ /* 0x000ee20000100800 */
[----:B------:R-:W-:Y:S01]  /*12470*/  SHF.R.S32.HI R21, RZ, 0x1f, R0 ;  /* 0x0000001fff157819 */ /* 0x000fe20000011400 */
[----:B------:R-:W-:Y:S01]  /*12480*/  ULDC.64 UR4, c[0x0][0x300] ;  /* 0x0000c00000047ab9 */ /* 0x000fe20000000a00 */
[----:B------:R-:W1:Y:S03]  /*12490*/  S2R R9, SR_TID.X ;  /* 0x0000000000097919 */ /* 0x000e660000002100 */
[----:B------:R-:W-:-:S04]  /*124a0*/  IMAD R7, R21, UR4, RZ ;  /* 0x0000000415077c24 */ /* 0x000fc8000f8e02ff */
[C---:B------:R-:W-:Y:S02]  /*124b0*/  IMAD R7, R0.reuse, UR5, R7 ;  /* 0x0000000500077c24 */ /* 0x040fe4000f8e0207 */
[----:B-1----:R-:W-:Y:S01]  /*124c0*/  IMAD.SHL.U32 R11, R9, 0x8, RZ ;  /* 0x00000008090b7824 */ /* 0x002fe200078e00ff */
        /* <DEDUP_REMOVED lines=63> */
.L_x_14203:
        /* <DEDUP_REMOVED lines=8> */
.L_x_14092:
        /* <DEDUP_REMOVED lines=11> */
.L_x_14093:
[----:B------:R1:W-:Y:S01]  /*129f0*/  SYNCS.ARRIVE.TRANS64.A1T0 RZ, [R5+URZ+0x16830], RZ ;  /* 0x016830ff05ff79a7 */ /* 0x0003e2000810003f */
[----:B------:R-:W-:Y:S05]  /*12a00*/  @!P3 BRA `(.L_x_14094) ;  /* 0x000000000004b947 */ /* 0x000fea0003800000 */
[----:B------:R-:W-:Y:S01]  /*12a10*/  BPT.TRAP 0x1 ;  /* 0x000000040000795c */ /* 0x000fe20000300000 */
.L_x_14094:
[----:B------:R-:W-:Y:S01]  /*12a20*/  SHF.L.U32 R2, R20, 0x1f, RZ ;  /* 0x0000001f14027819 */ /* 0x000fe200000006ff */
[----:B-1----:R-:W-:Y:S01]  /*12a30*/  IMAD R5, R6, 0x8, R22 ;  /* 0x0000000806057824 */ /* 0x002fe200078e0216 */
[----:B------:R-:W-:Y:S03]  /*12a40*/  BSSY B1, `(.L_x_14095) ;  /* 0x0000003000017945 */ /* 0x000fe60003800000 */
[----:B------:R-:W1:Y:S02]  /*12a50*/  SYNCS.PHASECHK.TRANS64.TRYWAIT P0, [R5+URZ+0x16860], R2 ;  /* 0x01686002050075a7 */ /* 0x000e64000800017f */
[----:B-1----:R-:W-:Y:S05]  /*12a60*/  @!P0 BRA `(.L_x_14096) ;  /* 0x00000044008c8947 */ /* 0x002fea0003800000 */
.L_x_14204:
[----:B------:R-:W-:Y:S05]  /*12a70*/  BSYNC B1 ;  /* 0x0000000000017941 */ /* 0x000fea0003800000 */
.L_x_14095:
[----:B------:R-:W2:Y:S01]  /*12a80*/  LDL R8, [R1+0x10] ;  /* 0x0000100001087983 */ /* 0x000ea20000100800 */
        /* <DEDUP_REMOVED lines=59> */
.L_x_14222:
        /* <DEDUP_REMOVED lines=28> */
.L_x_14098:
        /* <DEDUP_REMOVED lines=12> */
.L_x_14099:
[----:B------:R-:W2:Y:S01]  /*130c0*/  LDL R0, [R1+0x14] ;  /* 0x0000140001007983 */ /* 0x000ea20000100800 */
[----:B------:R1:W-:Y:S01]  /*130d0*/  SYNCS.ARRIVE.TRANS64.A1T0 RZ, [R5+URZ+0x16850], RZ ;  /* 0x016850ff05ff79a7 */ /* 0x0003e2000810003f */
[C---:B------:R-:W-:Y:S02]  /*130e0*/  VIADD R7, R25.reuse, 0xffffffff ;  /* 0xffffffff19077836 */ /* 0x040fe40000000000 */
[----:B------:R-:W-:Y:S02]  /*130f0*/  IMAD.MOV.U32 R20, RZ, RZ, R27 ;  /* 0x000000ffff147224 */ /* 0x000fe400078e001b */
[----:B------:R-:W-:Y:S02]  /*13100*/  IMAD.MOV.U32 R6, RZ, RZ, R24 ;  /* 0x000000ffff067224 */ /* 0x000fe400078e0018 */
[----:B------:R-:W-:Y:S01]  /*13110*/  IMAD.MOV.U32 R29, RZ, RZ, R25 ;  /* 0x000000ffff1d7224 */ /* 0x000fe200078e0019 */
[----:B--2---:R-:W-:-:S13]  /*13120*/  ISETP.GT.AND P0, PT, R25, R0, PT ;  /* 0x000000001900720c */ /* 0x004fda0003f04270 */
[----:B-1----:R-:W-:Y:S05]  /*13130*/  @P0 BRA `(.L_x_14100) ;  /* 0xfffffff000040947 */ /* 0x002fea000383ffff */
.L_x_14087:
[----:B------:R-:W-:Y:S05]  /*13140*/  BSYNC B0 ;  /* 0x0000000000007941 */ /* 0x000fea0003800000 */
.L_x_14086:
        /* <DEDUP_REMOVED lines=17> */
.L_x_14102:
[----:B------:R-:W-:Y:S05]  /*13260*/  BSYNC B0 ;  /* 0x0000000000007941 */ /* 0x000fea0003800000 */
.L_x_14101:
[----:B------:R-:W-:-:S05]  /*13270*/  IMAD.U32 R0, RZ, RZ, UR37 ;  /* 0x00000025ff007e24 */ /* 0x000fca000f8e00ff */
[----:B------:R-:W-:-:S13]  /*13280*/  ISETP.NE.AND P0, PT, R0, 0x3, PT ;  /* 0x000000030000780c */ /* 0x000fda0003f05270 */
[----:B------:R-:W-:Y:S05]  /*13290*/  @!P0 BRA `(.L_x_14103) ;  /* 0x0000000000048947 */ /* 0x000fea0003800000 */
[----:B------:R-:W-:Y:S01]  /*132a0*/  BPT.TRAP 0x1 ;  /* 0x000000040000795c */ /* 0x000fe20000300000 */
.L_x_14103:
[----:B------:R-:W2:Y:S01]  /*132b0*/  LDL.LU R2, [R1+0x10] ;  /* 0x0000100001027983 */ /* 0x000ea20000300800 */
[----:B------:R-:W-:Y:S01]  /*132c0*/  IMAD R0, R24, 0x8, R22 ;  /* 0x0000000818007824 */ /* 0x000fe200078e0216 */
[----:B------:R-:W-:Y:S01]  /*132d0*/  SHF.L.U32 R3, R27, 0x1f, RZ ;  /* 0x0000001f1b037819 */ /* 0x000fe200000006ff */
[----:B------:R-:W-:Y:S03]  /*132e0*/  BSSY B0, `(.L_x_14104) ;  /* 0x0000004000007945 */ /* 0x000fe60003800000 */
[----:B------:R-:W0:Y:S01]  /*132f0*/  SYNCS.PHASECHK.TRANS64.TRYWAIT P0, [R0+URZ+0x16860], R3 ;  /* 0x01686003000075a7 */ /* 0x000e22000800017f */
[----:B--2---:R-:W-:Y:S01]  /*13300*/  IMAD R6, R25, -0x80, R2 ;  /* 0xffffff8019067824 */ /* 0x004fe200078e0202 */
[----:B0-----:R-:W-:Y:S06]  /*13310*/  @!P0 BRA `(.L_x_14105) ;  /* 0x0000004400bc8947 */ /* 0x001fec0003800000 */
.L_x_14223:
[----:B------:R-:W-:Y:S05]  /*13320*/  BSYNC B0 ;  /* 0x0000000000007941 */ /* 0x000fea0003800000 */
.L_x_14104:
[----:B------:R-:W1:Y:S01]  /*13330*/  S2R R2, SR_TID.X ;  /* 0x0000000000027919 */ /* 0x000e620000002100 */
[----:B------:R-:W-:Y:S01]  /*13340*/  UMOV UR4, 0xffffffff ;  /* 0xffffffff00047882 */ /* 0x000fe20000000000 */
[----:B------:R-:W2:Y:S01]  /*13350*/  S2R R7, SR_TID.X ;  /* 0x0000000000077919 */ /* 0x000ea20000002100 */
[----:B-1----:R-:W-:Y:S01]  /*13360*/  LOP3.LUT R5, R2, 0x7f, RZ, 0xc0, !PT ;  /* 0x0000007f02057812 */ /* 0x002fe200078ec0ff */
        /* <DEDUP_REMOVED lines=38> */
[----:B------:R-:W0:Y:S03]  /*135d0*/  SHFL.IDX PT, R9, R17, 0x5, 0x181f ;  /* 0x00b81f0011097f89 */ /* 0x000e2600000e0000 */
[----:B-1----:R-:W-:Y:S02]  /*135e0*/  IMAD.X R3, RZ, RZ, R7, P2 ;  /* 0x000000ffff037224 */ /* 0x002fe400010e0607 */
[----:B------:R-:W1:Y:S04]  /*135f0*/  SHFL.IDX PT, R7, R23, 0x5, 0x181f ;  /* 0x00b81f0017077f89 */ /* 0x000e6800000e0000 */
        /* <DEDUP_REMOVED lines=16> */
.L_x_14241:
        /* <DEDUP_REMOVED lines=9> */
.L_x_14107:
        /* <DEDUP_REMOVED lines=11> */
.L_x_14108:
[----:B------:R-:W-:Y:S01]  /*13840*/  VIADD R24, R24, 0x1 ;  /* 0x0000000118187836 */ /* 0x000fe20000000000 */
[----:B------:R0:W-:Y:S04]  /*13850*/  SYNCS.ARRIVE.TRANS64.A1T0 RZ, [R0+URZ+0x16850], RZ ;  /* 0x016850ff00ff79a7 */ /* 0x0001e8000810003f */
[----:B------:R-:W-:-:S04]  /*13860*/  ISETP.NE.AND P0, PT, R24, 0x2, PT ;  /* 0x000000021800780c */ /* 0x000fc80003f05270 */
[----:B0-----:R-:W-:Y:S02]  /*13870*/  SEL R0, RZ, 0x1, P0 ;  /* 0x00000001ff007807 */ /* 0x001fe40000000000 */
[----:B------:R-:W-:Y:S02]  /*13880*/  SEL R24, R24, RZ, P0 ;  /* 0x000000ff18187207 */ /* 0x000fe40000000000 */
[----:B------:R-:W-:-:S07]  /*13890*/  LOP3.LUT R27, R27, R0, RZ, 0x3c, !PT ;  /* 0x000000001b1b7212 */ /* 0x000fce00078e3cff */
.L_x_14067:
[----:B------:R-:W-:Y:S05]  /*138a0*/  BSYNC B7 ;  /* 0x0000000000077941 */ /* 0x000fea0003800000 */
.L_x_14065:
        /* <DEDUP_REMOVED lines=12> */
.L_x_14109:
        /* <DEDUP_REMOVED lines=19> */
[----:B------:R-:W1:Y:S02]  /*13aa0*/  SHFL.UP PT, R14, R17, 0x1, RZ ;  /* 0x04200000110e7989 */ /* 0x000e6400000e00ff */
[----:B-1----:R-:W-:-:S05]  /*13ab0*/  SEL R4, R14, RZ, P1 ;  /* 0x000000ff0e047207 */ /* 0x002fca0000800000 */
[----:B------:R-:W-:-:S05]  /*13ac0*/  IMAD.IADD R4, R17, 0x1, R4 ;  /* 0x0000000111047824 */ /* 0x000fca00078e0204 */
[----:B------:R-:W1:Y:S02]  /*13ad0*/  SHFL.UP PT, R14, R4, 0x2, RZ ;  /* 0x04400000040e7989 */ /* 0x000e6400000e00ff */
[----:B-1----:R-:W-:-:S05]  /*13ae0*/  SEL R5, R14, RZ, P2 ;  /* 0x000000ff0e057207 */ /* 0x002fca0001000000 */
[----:B------:R-:W-:Y:S02]  /*13af0*/  IMAD.IADD R6, R4, 0x1, R5 ;  /* 0x0000000104067824 */ /* 0x000fe400078e0205 */
[----:B------:R-:W-:Y:S04]  /*13b00*/  SHFL.IDX PT, R5, R16, 0x1, 0x1f ;  /* 0x00201f0010057f89 */ /* 0x000fe800000e0000 */
        /* <DEDUP_REMOVED lines=10> */
.L_x_14251:
[----:B------:R-:W-:Y:S02]  /*13bb0*/  ULDC UR4, c[0x0][0xc38] ;  /* 0x00030e0000047ab9 */ /* 0x000fe40000000800 */
[----:B------:R-:W-:-:S04]  /*13bc0*/  IMAD.U32 R4, RZ, RZ, UR4 ;  /* 0x00000004ff047e24 */ /* 0x000fc8000f8e00ff */
[----:B--2---:R-:W-:-:S04]  /*13bd0*/  IMAD R14, R14, R4, RZ ;  /* 0x000000040e0e7224 */ /* 0x004fc800078e02ff */
[----:B------:R-:W-:-:S05]  /*13be0*/  IMAD.IADD R5, R5, 0x1, R14 ;  /* 0x0000000105057824 */ /* 0x000fca00078e020e */
[----:B------:R-:W-:-:S13]  /*13bf0*/  ISETP.GT.AND P6, PT, R5, R0, PT ;  /* 0x000000000500720c */ /* 0x000fda0003fc4270 */
[----:B------:R-:W-:Y:S05]  /*13c00*/  @P6 BRA `(.L_x_14112) ;  /* 0x00000000009c6947 */ /* 0x000fea0003800000 */
.L_x_14117:
[----:B------:R-:W2:Y:S01]  /*13c10*/  LDC R2, c[0x0][0xc3c] ;  /* 0x00030f00ff027b82 */ /* 0x000ea20000000800 */
[----:B------:R-:W-:-:S05]  /*13c20*/  VIADD R19, R19, 0x1f ;  /* 0x0000001f13137836 */ /* 0x000fca0000000000 */
[----:B--2---:R-:W-:-:S13]  /*13c30*/  ISETP.GE.AND P6, PT, R19, R2, PT ;  /* 0x000000021300720c */ /* 0x004fda0003fc6270 */
[----:B------:R-:W-:Y:S05]  /*13c40*/  @P6 BRA `(.L_x_14113) ;  /* 0x0000000400d06947 */ /* 0x000fea0003800000 */
[----:B-1----:R-:W1:Y:S01]  /*13c50*/  S2R R3, SR_TID.X ;  /* 0x0000000000037919 */ /* 0x002e620000002100 */
        /* <DEDUP_REMOVED lines=9> */
.L_x_14115:
[----:B------:R-:W-:Y:S05]  /*13cf0*/  BSYNC B0 ;  /* 0x0000000000007941 */ /* 0x000fea0003800000 */
.L_x_14114:
        /* <DEDUP_REMOVED lines=18> */
.L_x_14259:
[----:B------:R-:W-:Y:S02]  /*13e20*/  ULDC UR4, c[0x0][0xc38] ;  /* 0x00030e0000047ab9 */ /* 0x000fe40000000800 */
[----:B------:R-:W-:-:S04]  /*13e30*/  IMAD.U32 R4, RZ, RZ, UR4 ;  /* 0x00000004ff047e24 */ /* 0x000fc8000f8e00ff */
[----:B--2---:R-:W-:-:S04]  /*13e40*/  IMAD R14, R14, R4, RZ ;  /* 0x000000040e0e7224 */ /* 0x004fc800078e02ff */
[----:B------:R-:W-:-:S05]  /*13e50*/  IMAD.IADD R5, R14, 0x1, R5 ;  /* 0x000000010e057824 */ /* 0x000fca00078e0205 */
[----:B------:R-:W-:-:S13]  /*13e60*/  ISETP.GT.AND P6, PT, R5, R0, PT ;  /* 0x000000000500720c */ /* 0x000fda0003fc4270 */
[----:B------:R-:W-:Y:S05]  /*13e70*/  @!P6 BRA `(.L_x_14117) ;  /* 0xfffffffc0064e947 */ /* 0x000fea000383ffff */
.L_x_14112:
        /* <DEDUP_REMOVED lines=8> */
.L_x_14263:
[----:B------:R-:W-:Y:S01]  /*13f00*/  ISETP.NE.AND P0, PT, R2, RZ, PT ;  /* 0x000000ff0200720c */ /* 0x000fe20003f05270 */
[----:B------:R-:W-:-:S12]  /*13f10*/  IMAD.MOV.U32 R14, RZ, RZ, RZ ;  /* 0x000000ffff0e7224 */ /* 0x000fd800078e00ff */
[----:B------:R-:W-:Y:S05]  /*13f20*/  @!P0 BRA `(.L_x_14119) ;  /* 0x0000000000108947 */ /* 0x000fea0003800000 */
[----:B------:R-:W-:Y:S01]  /*13f30*/  UMOV UR4, 0xffffffff ;  /* 0xffffffff00047882 */ /* 0x000fe20000000000 */
[----:B------:R-:W-:Y:S02]  /*13f40*/  VIADD R12, R6, 0xffffffff ;  /* 0xffffffff060c7836 */ /* 0x000fe40000000000 */
[----:B------:R-:W-:Y:S05]  /*13f50*/  BRA.DIV UR4, `(.L_x_14120) ;  /* 0x0000004e04307947 */ /* 0x000fea000b800000 */
[----:B------:R4:W0:Y:S02]  /*13f60*/  SHFL.IDX PT, R14, R3, R12, 0x1f ;  /* 0x00001f0c030e7589 */ /* 0x00082400000e0000 */
.L_x_14119:
[----:B-1--4-:R-:W1:Y:S01]  /*13f70*/  LDC.64 R2, c[0x0][0xc90] ;  /* 0x00032400ff027b82 */ /* 0x012e620000000a00 */
[----:B------:R-:W-:-:S04]  /*13f80*/  IMAD.IADD R19, R6, 0x1, R19 ;  /* 0x0000000106137824 */ /* 0x000fc800078e0213 */
[----:B-1----:R-:W-:-:S05]  /*13f90*/  IMAD.WIDE R2, R19, 0x4, R2 ;  /* 0x0000000413027825 */ /* 0x002fca00078e0202 */
[----:B--2---:R1:W3:Y:S01]  /*13fa0*/  LDG.E R6, desc[UR52][R2.64] ;  /* 0x0000003402067981 */ /* 0x0042e2000c1e1900 */
[----:B0-----:R-:W-:-:S04]  /*13fb0*/  IMAD R16, R14, R4, R16 ;  /* 0x000000040e107224 */ /* 0x001fc800078e0210 */
[----:B------:R-:W-:Y:S02]  /*13fc0*/  IMAD.IADD R0, R0, 0x1, -R16 ;  /* 0x0000000100007824 */ /* 0x000fe400078e0a10 */
[----:B-1----:R-:W-:Y:S02]  /*13fd0*/  IMAD.MOV.U32 R2, RZ, RZ, RZ ;  /* 0x000000ffff027224 */ /* 0x002fe400078e00ff */
[----:B---3--:R-:W-:-:S05]  /*13fe0*/  IMAD R5, R17, R6, RZ ;  /* 0x0000000611057224 */ /* 0x008fca00078e02ff */
[----:B------:R-:W-:-:S04]  /*13ff0*/  IABS R7, R5 ;  /* 0x0000000500077213 */ /* 0x000fc80000000000 */
        /* <DEDUP_REMOVED lines=25> */
[----:B------:R-:W-:-:S03]  /*14190*/  IMAD R0, R5, R9, R0 ;  /* 0x0000000905007224 */ /* 0x000fc600078e0200 */
[----:B------:R-:W-:-:S04]  /*141a0*/  VIADDMNMX R4, R3, R4, R6, PT ;  /* 0x0000000403047246 */ /* 0x000fc80003800106 */
[----:B------:R-:W-:-:S04]  /*141b0*/  IABS R6, R4 ;  /* 0x0000000400067213 */ /* 0x000fc80000000000 */
[----:B------:R-:W0:Y:S08]  /*141c0*/  I2F.RP R8, R6 ;  /* 0x0000000600087306 */ /* 0x000e300000209400 */
[----:B0-----:R-:W0:Y:S02]  /*141d0*/  MUFU.RCP R8, R8 ;  /* 0x0000000800087308 */ /* 0x001e240000001000 */
[----:B0-----:R-:W-:Y:S01]  /*141e0*/  VIADD R2, R8, 0xffffffe ;  /* 0x0ffffffe08027836 */ /* 0x001fe20000000000 */
[----:B------:R-:W-:-:S05]  /*141f0*/  IABS R8, R0 ;  /* 0x0000000000087213 */ /* 0x000fca0000000000 */
[----:B------:R0:W1:Y:S02]  /*14200*/  F2I.FTZ.U32.TRUNC.NTZ R3, R2 ;  /* 0x0000000200037305 */ /* 0x000064000021f000 */
[----:B0-----:R-:W-:Y:S02]  /*14210*/  IMAD.MOV.U32 R2, RZ, RZ, RZ ;  /* 0x000000ffff027224 */ /* 0x001fe400078e00ff */
[----:B-1----:R-:W-:-:S04]  /*14220*/  IMAD.MOV R5, RZ, RZ, -R3 ;  /* 0x000000ffff057224 */ /* 0x002fc800078e0a03 */
[----:B------:R-:W-:-:S04]  /*14230*/  IMAD R5, R5, R6, RZ ;  /* 0x0000000605057224 */ /* 0x000fc800078e02ff */
[----:B------:R-:W-:Y:S01]  /*14240*/  IMAD.HI.U32 R3, R3, R5, R2 ;  /* 0x0000000503037227 */ /* 0x000fe200078e0002 */
[-C--:B------:R-:W-:Y:S02]  /*14250*/  IABS R5, R4.reuse ;  /* 0x0000000400057213 */ /* 0x080fe40000000000 */
[C---:B------:R-:W-:Y:S01]  /*14260*/  LOP3.LUT R2, R0.reuse, R4, RZ, 0x3c, !PT ;  /* 0x0000000400027212 */ /* 0x040fe200078e3cff */
[----:B------:R-:W-:Y:S02]  /*14270*/  IMAD.IADD R0, R0, 0x1, R7 ;  /* 0x0000000100007824 */ /* 0x000fe400078e0207 */
[----:B------:R-:W-:Y:S01]  /*14280*/  IMAD.MOV R5, RZ, RZ, -R5 ;  /* 0x000000ffff057224 */ /* 0x000fe200078e0a05 */
[----:B------:R-:W-:Y:S01]  /*14290*/  ISETP.GE.AND P2, PT, R2, RZ, PT ;  /* 0x000000ff0200720c */ /* 0x000fe20003f46270 */
[----:B------:R-:W-:-:S04]  /*142a0*/  IMAD.HI.U32 R3, R3, R8, RZ ;  /* 0x0000000803037227 */ /* 0x000fc800078e00ff */
        /* <DEDUP_REMOVED lines=14> */
.L_x_14113:
[----:B------:R-:W-:Y:S01]  /*14390*/  UMOV UR4, URZ ;  /* 0x0000003f00047c82 */ /* 0x000fe20008000000 */
[----:B------:R-:W-:Y:S01]  /*143a0*/  UMOV UR5, URZ ;  /* 0x0000003f00057c82 */ /* 0x000fe20008000000 */
[----:B------:R-:W-:Y:S01]  /*143b0*/  ULDC UR6, c[0x0][0xc3c] ;  /* 0x00030f0000067ab9 */ /* 0x000fe20000000800 */
[----:B------:R-:W-:Y:S02]  /*143c0*/  IMAD.MOV.U32 R16, RZ, RZ, R0 ;  /* 0x000000ffff107224 */ /* 0x000fe400078e0000 */
[----:B------:R-:W-:Y:S02]  /*143d0*/  IMAD.U32 R17, RZ, RZ, UR4 ;  /* 0x00000004ff117e24 */ /* 0x000fe4000f8e00ff */
[----:B------:R-:W-:Y:S02]  /*143e0*/  IMAD.U32 R18, RZ, RZ, UR5 ;  /* 0x00000005ff127e24 */ /* 0x000fe4000f8e00ff */
[----:B------:R-:W-:-:S07]  /*143f0*/  IMAD.U32 R19, RZ, RZ, UR6 ;  /* 0x00000006ff137e24 */ /* 0x000fce000f8e00ff */
.L_x_14121:
        /* <DEDUP_REMOVED lines=10> */
.L_x_14110:
[----:B------:R-:W-:Y:S02]  /*144a0*/  ULDC UR4, c[0x0][0xc3c] ;  /* 0x00030f0000047ab9 */ /* 0x000fe40000000800 */
[----:B---3--:R-:W-:-:S13]  /*144b0*/  ISETP.GE.AND P0, PT, R19, UR4, PT ;  /* 0x0000000413007c0c */ /* 0x008fda000bf06270 */
[----:B------:R-:W-:Y:S05]  /*144c0*/  @!P0 BRA `(.L_x_14122) ;  /* 0xffffffb000548947 */ /* 0x000fea000383ffff */
[----:B------:R-:W-:Y:S05]  /*144d0*/  BSYNC B8 ;  /* 0x0000000000087941 */ /* 0x000fea0003800000 */
.L_x_14053:
        /* <DEDUP_REMOVED lines=12> */
.L_x_14266:
[----:B------:R-:W-:Y:S05]  /*145a0*/  BSYNC B0 ;  /* 0x0000000000007941 */ /* 0x000fea0003800000 */
.L_x_14123:
[----:B------:R-:W-:-:S03]  /*145b0*/  UMOV UR4, 0xffffffff ;  /* 0xffffffff00047882 */ /* 0x000fc60000000000 */
[----:B------:R-:W-:Y:S05]  /*145c0*/  BRA.DIV UR4, `(.L_x_14125) ;  /* 0x0000004604cc7947 */ /* 0x000fea000b800000 */
[----:B0-----:R-:W0:Y:S02]  /*145d0*/  S2R R0, SR_TID.X ;  /* 0x0000000000007919 */ /* 0x001e240000002100 */
[----:B0-----:R-:W-:-:S04]  /*145e0*/  SHF.R.U32.HI R0, RZ, 0x5, R0 ;  /* 0x00000005ff007819 */ /* 0x001fc80000011600 */
[----:B------:R-:W-:-:S05]  /*145f0*/  LOP3.LUT R0, R0, 0x3, RZ, 0xc0, !PT ;  /* 0x0000000300007812 */ /* 0x000fca00078ec0ff */
[----:B------:R0:W3:Y:S02]  /*14600*/  SHFL.IDX PT, R14, R0, RZ, 0x1f ;  /* 0x00001fff000e7589 */ /* 0x0000e400000e0000 */
.L_x_14269:
[----:B---3--:R-:W-:Y:S01]  /*14610*/  ISETP.NE.AND P0, PT, R14, RZ, PT ;  /* 0x000000ff0e00720c */ /* 0x008fe20003f05270 */
[----:B------:R-:W-:-:S12]  /*14620*/  BSSY B0, `(.L_x_14126) ;  /* 0x0000024000007945 */ /* 0x000fd80003800000 */
[----:B------:R-:W-:Y:S05]  /*14630*/  @P0 BRA `(.L_x_14127) ;  /* 0x0000000000880947 */ /* 0x000fea0003800000 */
[----:B------:R-:W-:-:S03]  /*14640*/  UMOV UR4, 0xffffffff ;  /* 0xffffffff00047882 */ /* 0x000fc60000000000 */
[----:B------:R-:W-:Y:S05]  /*14650*/  BRA.DIV UR4, `(.L_x_14128) ;  /* 0x0000004604dc7947 */ /* 0x000fea000b800000 */
[----:B------:R-:W-:-:S13]  /*14660*/  ELECT P6, URZ, PT ;  /* 0x00000000003f782f */ /* 0x000fda00038c0000 */
.L_x_14272:
[----:B------:R-:W-:Y:S05]  /*14670*/  @!P6 BRA `(.L_x_14127) ;  /* 0x000000000078e947 */ /* 0x000fea0003800000 */
[----:B------:R-:W-:-:S06]  /*14680*/  ULOP3.LUT UR4, UR36, 0x2, URZ, 0xfc, !UPT ;  /* 0x0000000224047892 */ /* 0x000fcc000f8efc3f */
[----:B0-----:R-:W-:-:S05]  /*14690*/  IMAD.U32 R0, RZ, RZ, UR4 ;  /* 0x00000004ff007e24 */ /* 0x001fca000f8e00ff */
[----:B------:R-:W-:-:S13]  /*146a0*/  ISETP.NE.AND P0, PT, R0, 0x3, PT ;  /* 0x000000030000780c */ /* 0x000fda0003f05270 */
[----:B------:R-:W-:Y:S05]  /*146b0*/  @!P0 BRA `(.L_x_14129) ;  /* 0x0000000000048947 */ /* 0x000fea0003800000 */
[----:B------:R-:W-:Y:S01]  /*146c0*/  BPT.TRAP 0x1 ;  /* 0x000000040000795c */ /* 0x000fe20000300000 */
.L_x_14129:
[C---:B------:R-:W-:Y:S01]  /*146d0*/  IMAD R3, R24.reuse, 0x8, R5 ;  /* 0x0000000818037824 */ /* 0x040fe200078e0205 */
[----:B------:R-:W-:Y:S01]  /*146e0*/  SHF.L.U32 R2, R27, 0x1f, RZ ;  /* 0x0000001f1b027819 */ /* 0x000fe200000006ff */
[----:B------:R-:W-:-:S03]  /*146f0*/  VIADD R24, R24, 0x1 ;  /* 0x0000000118187836 */ /* 0x000fc60000000000 */
[----:B------:R-:W0:Y:S02]  /*14700*/  SYNCS.PHASECHK.TRANS64.TRYWAIT P1, [R3+URZ+0x16840], R2 ;  /* 0x01684002030075a7 */ /* 0x000e24000802017f */
[----:B------:R-:W-:-:S04]  /*14710*/  ISETP.NE.AND P2, PT, R24, 0x2, PT ;  /* 0x000000021800780c */ /* 0x000fc80003f45270 */
[----:B------:R-:W-:Y:S01]  /*14720*/  SEL R0, RZ, 0x1, P2 ;  /* 0x00000001ff007807 */ /* 0x000fe20001000000 */
[----:B0-----:R-:W-:Y:S08]  /*14730*/  @!P1 BRA `(.L_x_14130) ;  /* 0x0000004400c49947 */ /* 0x001ff00003800000 */
.L_x_14273:
[----:B------:R-:W-:Y:S02]  /*14740*/  SEL R24, R24, RZ, P2 ;  /* 0x000000ff18187207 */ /* 0x000fe40001000000 */
[----:B------:R-:W-:Y:S01]  /*14750*/  LOP3.LUT R0, R27, R0, RZ, 0x3c, !PT ;  /* 0x000000001b007212 */ /* 0x000fe200078e3cff */
[----:B------:R-:W-:Y:S06]  /*14760*/  @!P0 BRA `(.L_x_14131) ;  /* 0x0000000000048947 */ /* 0x000fec0003800000 */
[----:B------:R-:W-:Y:S01]  /*14770*/  BPT.TRAP 0x1 ;  /* 0x000000040000795c */ /* 0x000fe20000300000 */
.L_x_14131:
[----:B------:R-:W-:Y:S01]  /*14780*/  IMAD R5, R24, 0x8, R5 ;  /* 0x0000000818057824 */ /* 0x000fe200078e0205 */
[----:B------:R-:W-:-:S04]  /*14790*/  SHF.L.U32 R0, R0, 0x1f, RZ ;  /* 0x0000001f00007819 */ /* 0x000fc800000006ff */
[----:B------:R-:W3:Y:S02]  /*147a0*/  SYNCS.PHASECHK.TRANS64.TRYWAIT P1, [R5+URZ+0x16840], R0 ;  /* 0x01684000050075a7 */ /* 0x000ee4000802017f */
[----:B---3--:R-:W-:Y:S05]  /*147b0*/  @!P1 BRA `(.L_x_14132) ;  /* 0x0000004400b89947 */ /* 0x008fea0003800000 */
.L_x_14274:
[----:B------:R-:W-:Y:S05]  /*147c0*/  @!P0 BRA `(.L_x_14133) ;  /* 0x0000000000048947 */ /* 0x000fea0003800000 */
[----:B------:R-:W-:Y:S01]  /*147d0*/  BPT.TRAP 0x1 ;  /* 0x000000040000795c */ /* 0x000fe20000300000 */
.L_x_14133:
[----:B------:R-:W4:Y:S02]  /*147e0*/  SYNCS.PHASECHK.TRANS64.TRYWAIT P1, [R3+URZ+0x16860], R2 ;  /* 0x01686002030075a7 */ /* 0x000f24000802017f */
[----:B----4-:R-:W-:Y:S05]  /*147f0*/  @!P1 BRA `(.L_x_14134) ;  /* 0x0000004400bc9947 */ /* 0x010fea0003800000 */
.L_x_14275:
[----:B------:R-:W-:Y:S05]  /*14800*/  @!P0 BRA `(.L_x_14135) ;  /* 0x0000000000048947 */ /* 0x000fea0003800000 */
[----:B------:R-:W-:Y:S01]  /*14810*/  BPT.TRAP 0x1 ;  /* 0x000000040000795c */ /* 0x000fe20000300000 */
.L_x_14135:
[----:B------:R0:W0:Y:S02]  /*14820*/  SYNCS.PHASECHK.TRANS64.TRYWAIT P0, [R5+URZ+0x16860], R0 ;  /* 0x01686000050075a7 */ /* 0x000024000800017f */
[----:B0-----:R-:W-:Y:S05]  /*14830*/  @!P0 NANOSLEEP.SYNCS 0x989680 ;  /* 0x009896800000895d */ /* 0x001fea0003900000 */
[----:B------:R-:W0:Y:S02]  /*14840*/  @!P0 SYNCS.PHASECHK.TRANS64 P0, [R5+URZ+0x16860], R0 ;  /* 0x01686000050085a7 */ /* 0x000e24000800007f */
[----:B0-----:R-:W-:Y:S05]  /*14850*/  @!P0 BRA `(.L_x_14135) ;  /* 0xfffffffc00f08947 */ /* 0x001fea000383ffff */
.L_x_14127:
[----:B------:R-:W-:Y:S05]  /*14860*/  BSYNC B0 ;  /* 0x0000000000007941 */ /* 0x000fea0003800000 */
.L_x_14126:
[----:B------:R-:W-:Y:S05]  /*14870*/  EXIT ;  /* 0x000000000000794d */ /* 0x000fea0003800000 */
.L_x_13959:
[----:B0-----:R-:W-:-:S04]  /*14880*/  IMAD.U32 R3, RZ, RZ, UR45 ;  /* 0x0000002dff037e24 */ /* 0x001fc8000f8e00ff */
[----:B------:R0:W1:Y:S03]  /*14890*/  SYNCS.PHASECHK.TRANS64.TRYWAIT P1, [R3+URZ+0x16800], R0 ;  /* 0x01680000030075a7 */ /* 0x000066000802017f */
[----:B-1----:R-:W-:Y:S05]  /*148a0*/  @!P1 NANOSLEEP.SYNCS 0x989680 ;  /* 0x009896800000995d */ /* 0x002fea0003900000 */
[----:B------:R-:W1:Y:S02]  /*148b0*/  @!P1 SYNCS.PHASECHK.TRANS64 P1, [R3+URZ+0x16800], R0 ;  /* 0x01680000030095a7 */ /* 0x000e64000802007f */
[----:B-1----:R-:W-:Y:S05]  /*148c0*/  @!P1 BRA `(.L_x_13959) ;  /* 0xfffffffc00ec9947 */ /* 0x002fea000383ffff */
[----:B------:R-:W-:Y:S05]  /*148d0*/  BRA `(.L_x_14136) ;  /* 0xfffffed000587947 */ /* 0x000fea000383ffff */
.L_x_13963:
[----:B-1----:R1:W2:Y:S02]  /*148e0*/  SYNCS.PHASECHK.TRANS64.TRYWAIT P1, [R3+URZ+0x16830], R0 ;  /* 0x01683000030075a7 */ /* 0x0022a4000802017f */
[----:B--2---:R-:W-:Y:S05]  /*148f0*/  @!P1 NANOSLEEP.SYNCS 0x989680 ;  /* 0x009896800000995d */ /* 0x004fea0003900000 */
[----:B------:R-:W2:Y:S02]  /*14900*/  @!P1 SYNCS.PHASECHK.TRANS64 P1, [R3+URZ+0x16830], R0 ;  /* 0x01683000030095a7 */ /* 0x000ea4000802007f */
[----:B--2---:R-:W-:Y:S05]  /*14910*/  @!P1 BRA `(.L_x_13963) ;  /* 0xfffffffc00f09947 */ /* 0x004fea000383ffff */
[----:B------:R-:W-:Y:S05]  /*14920*/  BRA `(.L_x_13962) ;  /* 0xfffffed000747947 */ /* 0x000fea000383ffff */
.L_x_13980:
[----:B-1----:R-:W-:-:S04]  /*14930*/  IMAD.U32 R9, RZ, RZ, UR6 ;  /* 0x00000006ff097e24 */ /* 0x002fc8000f8e00ff */
[----:B------:R1:W2:Y:S03]  /*14940*/  SYNCS.PHASECHK.TRANS64.TRYWAIT P1, [R9+URZ+0x16830], R0 ;  /* 0x01683000090075a7 */ /* 0x0002a6000802017f */
[----:B--2---:R-:W-:Y:S05]  /*14950*/  @!P1 NANOSLEEP.SYNCS 0x989680 ;  /* 0x009896800000995d */ /* 0x004fea0003900000 */
[----:B------:R-:W2:Y:S02]  /*14960*/  @!P1 SYNCS.PHASECHK.TRANS64 P1, [R9+URZ+0x16830], R0 ;  /* 0x01683000090095a7 */ /* 0x000ea4000802007f */
[----:B--2---:R-:W-:Y:S05]  /*14970*/  @!P1 BRA `(.L_x_13980) ;  /* 0xfffffffc00ec9947 */ /* 0x004fea000383ffff */
[----:B------:R-:W-:Y:S05]  /*14980*/  BRA `(.L_x_13977) ;  /* 0xffffff0400087947 */ /* 0x000fea000383ffff */
.L_x_13984:
[----:B-1----:R-:W-:-:S04]  /*14990*/  IMAD.U32 R9, RZ, RZ, UR6 ;  /* 0x00000006ff097e24 */ /* 0x002fc8000f8e00ff */
[----:B------:R1:W2:Y:S03]  /*149a0*/  SYNCS.PHASECHK.TRANS64.TRYWAIT P1, [R9+URZ+0x16850], R0 ;  /* 0x01685000090075a7 */ /* 0x0002a6000802017f */
[----:B--2---:R-:W-:Y:S05]  /*149b0*/  @!P1 NANOSLEEP.SYNCS 0x989680 ;  /* 0x009896800000995d */ /* 0x004fea0003900000 */
[----:B------:R-:W2:Y:S02]  /*149c0*/  @!P1 SYNCS.PHASECHK.TRANS64 P1, [R9+URZ+0x16850], R0 ;  /* 0x01685000090095a7 */ /* 0x000ea4000802007f */
[----:B--2---:R-:W-:Y:S05]  /*149d0*/  @!P1 BRA `(.L_x_13984) ;  /* 0xfffffffc00ec9947 */ /* 0x004fea000383ffff */
[----:B------:R-:W-:Y:S05]  /*149e0*/  BRA `(.L_x_13981) ;  /* 0xffffff0400847947 */ /* 0x000fea000383ffff */
.L_x_14003:
[----:B-1----:R-:W-:-:S04]  /*149f0*/  IMAD.U32 R9, RZ, RZ, UR6 ;  /* 0x00000006ff097e24 */ /* 0x002fc8000f8e00ff */
[----:B------:R1:W2:Y:S03]  /*14a00*/  SYNCS.PHASECHK.TRANS64.TRYWAIT P1, [R9+URZ+0x16830], R0 ;  /* 0x01683000090075a7 */ /* 0x0002a6000802017f */
[----:B--2---:R-:W-:Y:S05]  /*14a10*/  @!P1 NANOSLEEP.SYNCS 0x989680 ;  /* 0x009896800000995d */ /* 0x004fea0003900000 */
[----:B------:R-:W2:Y:S02]  /*14a20*/  @!P1 SYNCS.PHASECHK.TRANS64 P1, [R9+URZ+0x16830], R0 ;  /* 0x01683000090095a7 */ /* 0x000ea4000802007f */
[----:B--2---:R-:W-:Y:S05]  /*14a30*/  @!P1 BRA `(.L_x_14003) ;  /* 0xfffffffc00ec9947 */ /* 0x004fea000383ffff */
[----:B------:R-:W-:Y:S05]  /*14a40*/  BRA `(.L_x_14000) ;  /* 0xffffff3000fc7947 */ /* 0x000fea000383ffff */
.L_x_14007:
[----:B-1----:R-:W-:-:S04]  /*14a50*/  IMAD.U32 R9, RZ, RZ, UR6 ;  /* 0x00000006ff097e24 */ /* 0x002fc8000f8e00ff */
[----:B------:R1:W2:Y:S03]  /*14a60*/  SYNCS.PHASECHK.TRANS64.TRYWAIT P1, [R9+URZ+0x16850], R0 ;  /* 0x01685000090075a7 */ /* 0x0002a6000802017f */
[----:B--2---:R-:W-:Y:S05]  /*14a70*/  @!P1 NANOSLEEP.SYNCS 0x989680 ;  /* 0x009896800000995d */ /* 0x004fea0003900000 */
[----:B------:R-:W2:Y:S02]  /*14a80*/  @!P1 SYNCS.PHASECHK.TRANS64 P1, [R9+URZ+0x16850], R0 ;  /* 0x01685000090095a7 */ /* 0x000ea4000802007f */
[----:B--2---:R-:W-:Y:S05]  /*14a90*/  @!P1 BRA `(.L_x_14007) ;  /* 0xfffffffc00ec9947 */ /* 0x004fea000383ffff */
[----:B------:R-:W-:Y:S05]  /*14aa0*/  BRA `(.L_x_14004) ;  /* 0xffffff3400787947 */ /* 0x000fea000383ffff */
.L_x_14015:
[----:B-1----:R-:W-:-:S04]  /*14ab0*/  IMAD.U32 R9, RZ, RZ, UR6 ;  /* 0x00000006ff097e24 */ /* 0x002fc8000f8e00ff */
[----:B------:R1:W2:Y:S03]  /*14ac0*/  SYNCS.PHASECHK.TRANS64.TRYWAIT P1, [R9+URZ+0x16830], R0 ;  /* 0x01683000090075a7 */ /* 0x0002a6000802017f */
[----:B--2---:R-:W-:Y:S05]  /*14ad0*/  @!P1 NANOSLEEP.SYNCS 0x989680 ;  /* 0x009896800000995d */ /* 0x004fea0003900000 */
[----:B------:R-:W2:Y:S02]  /*14ae0*/  @!P1 SYNCS.PHASECHK.TRANS64 P1, [R9+URZ+0x16830], R0 ;  /* 0x01683000090095a7 */ /* 0x000ea4000802007f */
[----:B--2---:R-:W-:Y:S05]  /*14af0*/  @!P1 BRA `(.L_x_14015) ;  /* 0xfffffffc00ec9947 */ /* 0x004fea000383ffff */
[----:B------:R-:W-:Y:S05]  /*14b00*/  BRA `(.L_x_14012) ;  /* 0xffffff5000207947 */ /* 0x000fea000383ffff */
.L_x_14019:
[----:B-1----:R-:W-:-:S04]  /*14b10*/  IMAD.U32 R9, RZ, RZ, UR6 ;  /* 0x00000006ff097e24 */ /* 0x002fc8000f8e00ff */
[----:B------:R1:W2:Y:S03]  /*14b20*/  SYNCS.PHASECHK.TRANS64.TRYWAIT P1, [R9+URZ+0x16850], R0 ;  /* 0x01685000090075a7 */ /* 0x0002a6000802017f */
[----:B--2---:R-:W-:Y:S05]  /*14b30*/  @!P1 NANOSLEEP.SYNCS 0x989680 ;  /* 0x009896800000995d */ /* 0x004fea0003900000 */
[----:B------:R-:W2:Y:S02]  /*14b40*/  @!P1 SYNCS.PHASECHK.TRANS64 P1, [R9+URZ+0x16850], R0 ;  /* 0x01685000090095a7 */ /* 0x000ea4000802007f */
[----:B--2---:R-:W-:Y:S05]  /*14b50*/  @!P1 BRA `(.L_x_14019) ;  /* 0xfffffffc00ec9947 */ /* 0x004fea000383ffff */
[----:B------:R-:W-:Y:S05]  /*14b60*/  BRA `(.L_x_14016) ;  /* 0xffffff5000907947 */ /* 0x000fea000383ffff */
.L_x_14034:
[----:B-1----:R-:W-:-:S04]  /*14b70*/  IMAD.U32 R6, RZ, RZ, UR5 ;  /* 0x00000005ff067e24 */ /* 0x002fc8000f8e00ff */
[----:B------:R1:W2:Y:S03]  /*14b80*/  SYNCS.PHASECHK.TRANS64.TRYWAIT P1, [R6+URZ+0x16850], R5 ;  /* 0x01685005060075a7 */ /* 0x0002a6000802017f */
[----:B--2---:R-:W-:Y:S05]  /*14b90*/  @!P1 NANOSLEEP.SYNCS 0x989680 ;  /* 0x009896800000995d */ /* 0x004fea0003900000 */
[----:B------:R-:W2:Y:S02]  /*14ba0*/  @!P1 SYNCS.PHASECHK.TRANS64 P1, [R6+URZ+0x16850], R5 ;  /* 0x01685005060095a7 */ /* 0x000ea4000802007f */
[----:B--2---:R-:W-:Y:S05]  /*14bb0*/  @!P1 BRA `(.L_x_14034) ;  /* 0xfffffffc00ec9947 */ /* 0x004fea000383ffff */
[----:B------:R-:W-:Y:S05]  /*14bc0*/  BRA `(.L_x_14033) ;  /* 0xffffff7c00407947 */ /* 0x000fea000383ffff */
.L_x_14073:
        /* <DEDUP_REMOVED lines=11> */
.L_x_14138:
[----:B------:R-:W-:Y:S05]  /*14c80*/  BSYNC B0 ;  /* 0x0000000000007941 */ /* 0x000fea0003800000 */
.L_x_14137:
[----:B------:R-:W-:Y:S05]  /*14c90*/  BRA `(.L_x_14139) ;  /* 0xffffffb800907947 */ /* 0x000fea000383ffff */
.L_x_14076:
[----:B0-----:R0:W2:Y:S02]  /*14ca0*/  SYNCS.PHASECHK.TRANS64.TRYWAIT P0, [R3+URZ+0x16840], R4 ;  /* 0x01684004030075a7 */ /* 0x0010a4000800017f */
[----:B--2---:R-:W-:Y:S05]  /*14cb0*/  @!P0 NANOSLEEP.SYNCS 0x989680 ;  /* 0x009896800000895d */ /* 0x004fea0003900000 */
[----:B------:R-:W2:Y:S02]  /*14cc0*/  @!P0 SYNCS.PHASECHK.TRANS64 P0, [R3+URZ+0x16840], R4 ;  /* 0x01684004030085a7 */ /* 0x000ea4000800007f */
[----:B--2---:R-:W-:Y:S05]  /*14cd0*/  @!P0 BRA `(.L_x_14076) ;  /* 0xfffffffc00f08947 */ /* 0x004fea000383ffff */
[----:B------:R-:W-:Y:S05]  /*14ce0*/  BRA `(.L_x_14140) ;  /* 0xffffffb800f07947 */ /* 0x000fea000383ffff */
.L_x_14077:
        /* <DEDUP_REMOVED lines=8> */
.L_x_14142:
[----:B------:R-:W-:Y:S05]  /*14d70*/  BSYNC B0 ;  /* 0x0000000000007941 */ /* 0x000fea0003800000 */
.L_x_14141:
        /* <DEDUP_REMOVED lines=9> */
.L_x_14143:
[----:B------:R-:W-:Y:S02]  /*14e10*/  IMAD.MOV.U32 R13, RZ, RZ, R2 ;  /* 0x000000ffff0d7224 */ /* 0x000fe400078e0002 */
[----:B------:R-:W-:Y:S02]  /*14e20*/  IMAD.MOV.U32 R12, RZ, RZ, 0x1 ;  /* 0x00000001ff0c7424 */ /* 0x000fe400078e00ff */
[----:B------:R-:W-:-:S07]  /*14e30*/  IMAD.MOV.U32 R7, RZ, RZ, R14 ;  /* 0x000000ffff077224 */ /* 0x000fce00078e000e */
[----:B------:R-:W-:Y:S05]  /*14e40*/  WARPSYNC.COLLECTIVE R15, `(.L_x_14144) ;  /* 0x000000000f087348 */ /* 0x000fea0003c00000 */
[----:B------:R0:W1:Y:S02]  /*14e50*/  SHFL.IDX P6, R14, R13, R12, R11 ;  /* 0x0000000c0d0e7389 */ /* 0x00006400000c000b */
[----:B01----:R-:W-:Y:S01]  /*14e60*/  ENDCOLLECTIVE ;  /* 0x000000000000791b */ /* 0x003fe20003800000 */
.L_x_14144:
        /* <DEDUP_REMOVED lines=15> */
.L_x_14145:
[----:B------:R-:W-:Y:S02]  /*14f60*/  @P1 IMAD R8, R5, 0x2, R22 ;  /* 0x0000000205081824 */ /* 0x000fe400078e0216 */
[----:B------:R-:W-:Y:S02]  /*14f70*/  IMAD.MOV.U32 R13, RZ, RZ, R2 ;  /* 0x000000ffff0d7224 */ /* 0x000fe400078e0002 */
[----:B------:R-:W-:Y:S02]  /*14f80*/  IMAD.MOV.U32 R12, RZ, RZ, 0x2 ;  /* 0x00000002ff0c7424 */ /* 0x000fe400078e00ff */
[----:B------:R-:W-:-:S07]  /*14f90*/  IMAD.MOV.U32 R7, RZ, RZ, R14 ;  /* 0x000000ffff077224 */ /* 0x000fce00078e000e */
[----:B------:R-:W-:Y:S05]  /*14fa0*/  WARPSYNC.COLLECTIVE R15, `(.L_x_14146) ;  /* 0x000000000f087348 */ /* 0x000fea0003c00000 */
[----:B------:R0:W1:Y:S02]  /*14fb0*/  SHFL.IDX P6, R14, R13, R12, R11 ;  /* 0x0000000c0d0e7389 */ /* 0x00006400000c000b */
[----:B01----:R-:W-:Y:S01]  /*14fc0*/  ENDCOLLECTIVE ;  /* 0x000000000000791b */ /* 0x003fe20003800000 */
.L_x_14146:
        /* <DEDUP_REMOVED lines=15> */
.L_x_14147:
[----:B------:R-:W-:Y:S02]  /*150c0*/  @P1 IMAD R8, R5, 0x2, R22 ;  /* 0x0000000205081824 */ /* 0x000fe400078e0216 */
[----:B------:R-:W-:Y:S02]  /*150d0*/  IMAD.MOV.U32 R13, RZ, RZ, R2 ;  /* 0x000000ffff0d7224 */ /* 0x000fe400078e0002 */
[----:B------:R-:W-:Y:S02]  /*150e0*/  IMAD.MOV.U32 R12, RZ, RZ, 0x3 ;  /* 0x00000003ff0c7424 */ /* 0x000fe400078e00ff */
[----:B------:R-:W-:-:S07]  /*150f0*/  IMAD.MOV.U32 R7, RZ, RZ, R14 ;  /* 0x000000ffff077224 */ /* 0x000fce00078e000e */
[----:B------:R-:W-:Y:S05]  /*15100*/  WARPSYNC.COLLECTIVE R15, `(.L_x_14148) ;  /* 0x000000000f087348 */ /* 0x000fea0003c00000 */
[----:B------:R0:W1:Y:S02]  /*15110*/  SHFL.IDX P6, R14, R13, R12, R11 ;  /* 0x0000000c0d0e7389 */ /* 0x00006400000c000b */
[----:B01----:R-:W-:Y:S01]  /*15120*/  ENDCOLLECTIVE ;  /* 0x000000000000791b */ /* 0x003fe20003800000 */
.L_x_14148:
        /* <DEDUP_REMOVED lines=15> */
.L_x_14149:
[----:B------:R-:W-:Y:S02]  /*15220*/  @P1 IMAD R8, R5, 0x2, R22 ;  /* 0x0000000205081824 */ /* 0x000fe400078e0216 */
[----:B------:R-:W-:Y:S02]  /*15230*/  IMAD.MOV.U32 R13, RZ, RZ, R2 ;  /* 0x000000ffff0d7224 */ /* 0x000fe400078e0002 */
[----:B------:R-:W-:Y:S02]  /*15240*/  IMAD.MOV.U32 R12, RZ, RZ, 0x4 ;  /* 0x00000004ff0c7424 */ /* 0x000fe400078e00ff */
[----:B------:R-:W-:-:S07]  /*15250*/  IMAD.MOV.U32 R7, RZ, RZ, R14 ;  /* 0x000000ffff077224 */ /* 0x000fce00078e000e */
[----:B------:R-:W-:Y:S05]  /*15260*/  WARPSYNC.COLLECTIVE R15, `(.L_x_14150) ;  /* 0x000000000f087348 */ /* 0x000fea0003c00000 */
[----:B------:R0:W1:Y:S02]  /*15270*/  SHFL.IDX P6, R14, R13, R12, R11 ;  /* 0x0000000c0d0e7389 */ /* 0x00006400000c000b */
[----:B01----:R-:W-:Y:S01]  /*15280*/  ENDCOLLECTIVE ;  /* 0x000000000000791b */ /* 0x003fe20003800000 */
.L_x_14150:
        /* <DEDUP_REMOVED lines=15> */
.L_x_14151:
[----:B------:R-:W-:Y:S02]  /*15380*/  @P1 IMAD R8, R5, 0x2, R22 ;  /* 0x0000000205081824 */ /* 0x000fe400078e0216 */
[----:B------:R-:W-:Y:S02]  /*15390*/  IMAD.MOV.U32 R13, RZ, RZ, R2 ;  /* 0x000000ffff0d7224 */ /* 0x000fe400078e0002 */
[----:B------:R-:W-:Y:S02]  /*153a0*/  IMAD.MOV.U32 R12, RZ, RZ, 0x5 ;  /* 0x00000005ff0c7424 */ /* 0x000fe400078e00ff */
[----:B------:R-:W-:-:S07]  /*153b0*/  IMAD.MOV.U32 R7, RZ, RZ, R14 ;  /* 0x000000ffff077224 */ /* 0x000fce00078e000e */
[----:B------:R-:W-:Y:S05]  /*153c0*/  WARPSYNC.COLLECTIVE R15, `(.L_x_14152) ;  /* 0x000000000f087348 */ /* 0x000fea0003c00000 */
[----:B------:R0:W1:Y:S02]  /*153d0*/  SHFL.IDX P6, R14, R13, R12, R11 ;  /* 0x0000000c0d0e7389 */ /* 0x00006400000c000b */
[----:B01----:R-:W-:Y:S01]  /*153e0*/  ENDCOLLECTIVE ;  /* 0x000000000000791b */ /* 0x003fe20003800000 */
.L_x_14152:
        /* <DEDUP_REMOVED lines=15> */
.L_x_14153:
[----:B------:R-:W-:Y:S02]  /*154e0*/  @P1 IMAD R8, R5, 0x2, R22 ;  /* 0x0000000205081824 */ /* 0x000fe400078e0216 */
[----:B------:R-:W-:Y:S02]  /*154f0*/  IMAD.MOV.U32 R13, RZ, RZ, R2 ;  /* 0x000000ffff0d7224 */ /* 0x000fe400078e0002 */
[----:B------:R-:W-:Y:S02]  /*15500*/  IMAD.MOV.U32 R12, RZ, RZ, 0x6 ;  /* 0x00000006ff0c7424 */ /* 0x000fe400078e00ff */
[----:B------:R-:W-:-:S07]  /*15510*/  IMAD.MOV.U32 R7, RZ, RZ, R14 ;  /* 0x000000ffff077224 */ /* 0x000fce00078e000e */
[----:B------:R-:W-:Y:S05]  /*15520*/  WARPSYNC.COLLECTIVE R15, `(.L_x_14154) ;  /* 0x000000000f087348 */ /* 0x000fea0003c00000 */
[----:B------:R0:W1:Y:S02]  /*15530*/  SHFL.IDX P6, R14, R13, R12, R11 ;  /* 0x0000000c0d0e7389 */ /* 0x00006400000c000b */
[----:B01----:R-:W-:Y:S01]  /*15540*/  ENDCOLLECTIVE ;  /* 0x000000000000791b */ /* 0x003fe20003800000 */
.L_x_14154:
        /* <DEDUP_REMOVED lines=15> */
.L_x_14155:
[----:B------:R-:W-:Y:S02]  /*15640*/  @P1 IMAD R8, R5, 0x2, R22 ;  /* 0x0000000205081824 */ /* 0x000fe400078e0216 */
[----:B------:R-:W-:Y:S02]  /*15650*/  IMAD.MOV.U32 R13, RZ, RZ, R2 ;  /* 0x000000ffff0d7224 */ /* 0x000fe400078e0002 */
[----:B------:R-:W-:Y:S02]  /*15660*/  IMAD.MOV.U32 R12, RZ, RZ, 0x7 ;  /* 0x00000007ff0c7424 */ /* 0x000fe400078e00ff */
[----:B------:R-:W-:-:S07]  /*15670*/  IMAD.MOV.U32 R7, RZ, RZ, R14 ;  /* 0x000000ffff077224 */ /* 0x000fce00078e000e */
[----:B------:R-:W-:Y:S05]  /*15680*/  WARPSYNC.COLLECTIVE R15, `(.L_x_14156) ;  /* 0x000000000f087348 */ /* 0x000fea0003c00000 */
[----:B------:R0:W1:Y:S02]  /*15690*/  SHFL.IDX P6, R14, R13, R12, R11 ;  /* 0x0000000c0d0e7389 */ /* 0x00006400000c000b */
[----:B01----:R-:W-:Y:S01]  /*156a0*/  ENDCOLLECTIVE ;  /* 0x000000000000791b */ /* 0x003fe20003800000 */
.L_x_14156:
        /* <DEDUP_REMOVED lines=10> */
.L_x_14157:
[----:B------:R-:W-:Y:S01]  /*15750*/  @!PT LDS RZ, [RZ] ;  /* 0x00000000fffff984 */ /* 0x000fe20000000800 */
[----:B------:R-:W-:Y:S01]  /*15760*/  @!PT LDS RZ, [RZ] ;  /* 0x00000000fffff984 */ /* 0x000fe20000000800 */
[----:B------:R-:W-:Y:S01]  /*15770*/  @!PT LDS RZ, [RZ] ;  /* 0x00000000fffff984 */ /* 0x000fe20000000800 */
[----:B------:R0:W-:Y:S01]  /*15780*/  @P1 LDGSTS.E.BYPASS.LTC128B.128 [R8+0x11400], desc[UR52][R6.64], !P2 ;  /* 0x1140000006081fae */ /* 0x0001e2000d101d74 */
[----:B------:R-:W-:Y:S01]  /*15790*/  IMAD.MOV.U32 R0, RZ, RZ, R14 ;  /* 0x000000ffff007224 */ /* 0x000fe200078e000e */
[----:B------:R-:W-:Y:S06]  /*157a0*/  BRA `(.L_x_14158) ;  /* 0xffffffb800047947 */ /* 0x000fec000383ffff */
.L_x_14082:
        /* <DEDUP_REMOVED lines=9> */
.L_x_14159:
[C---:B------:R-:W-:Y:S01]  /*15840*/  VIADD R8, R26.reuse, 0x10 ;  /* 0x000000101a087836 */ /* 0x040fe20000000000 */
[----:B------:R-:W-:Y:S01]  /*15850*/  ISETP.GE.AND P2, PT, R26, R3, PT ;  /* 0x000000031a00720c */ /* 0x000fe20003f46270 */
[----:B------:R-:W-:Y:S02]  /*15860*/  IMAD.MOV.U32 R13, RZ, RZ, R4 ;  /* 0x000000ffff0d7224 */ /* 0x000fe400078e0004 */
[----:B------:R-:W-:-:S10]  /*15870*/  IMAD.MOV.U32 R6, RZ, RZ, R14 ;  /* 0x000000ffff067224 */ /* 0x000fd400078e000e */
[----:B------:R-:W-:Y:S05]  /*15880*/  WARPSYNC.COLLECTIVE R15, `(.L_x_14160) ;  /* 0x000000000f087348 */ /* 0x000fea0003c00000 */
[----:B------:R0:W1:Y:S02]  /*15890*/  SHFL.IDX P6, R14, R13, R12, R11 ;  /* 0x0000000c0d0e7389 */ /* 0x00006400000c000b */
[----:B01----:R-:W-:Y:S01]  /*158a0*/  ENDCOLLECTIVE ;  /* 0x000000000000791b */ /* 0x003fe20003800000 */
.L_x_14160:
[----:B------:R-:W-:Y:S02]  /*158b0*/  IMAD.MOV.U32 R13, RZ, RZ, R0 ;  /* 0x000000ffff0d7224 */ /* 0x000fe400078e0000 */
[----:B------:R-:W-:Y:S02]  /*158c0*/  IMAD.MOV.U32 R12, RZ, RZ, 0x1 ;  /* 0x00000001ff0c7424 */ /* 0x000fe400078e00ff */
[----:B------:R-:W-:-:S07]  /*158d0*/  IMAD.MOV.U32 R7, RZ, RZ, R14 ;  /* 0x000000ffff077224 */ /* 0x000fce00078e000e */
[----:B------:R-:W-:Y:S05]  /*158e0*/  WARPSYNC.COLLECTIVE R15, `(.L_x_14161) ;  /* 0x000000000f087348 */ /* 0x000fea0003c00000 */
[----:B------:R0:W1:Y:S02]  /*158f0*/  SHFL.IDX P6, R14, R13, R12, R11 ;  /* 0x0000000c0d0e7389 */ /* 0x00006400000c000b */
[----:B01----:R-:W-:Y:S01]  /*15900*/  ENDCOLLECTIVE ;  /* 0x000000000000791b */ /* 0x003fe20003800000 */
.L_x_14161:
[----:B------:R-:W-:-:S05]  /*15910*/  @!P2 LEA R7, P1, R28, R7, 0x1 ;  /* 0x000000071c07a211 */ /* 0x000fca00078208ff */
[----:B------:R-:W-:Y:S01]  /*15920*/  @!P2 IMAD.X R6, RZ, RZ, R6, P1 ;  /* 0x000000ffff06a224 */ /* 0x000fe200008e0606 */
[----:B------:R-:W-:-:S04]  /*15930*/  ISETP.GE.AND P1, PT, R8, R3, PT ;  /* 0x000000030800720c */ /* 0x000fc80003f26270 */
        /* <DEDUP_REMOVED lines=12> */
.L_x_14162:
[----:B------:R-:W-:Y:S02]  /*15a00*/  IMAD.MOV.U32 R13, RZ, RZ, R0 ;  /* 0x000000ffff0d7224 */ /* 0x000fe400078e0000 */
[----:B------:R-:W-:Y:S02]  /*15a10*/  IMAD.MOV.U32 R12, RZ, RZ, 0x2 ;  /* 0x00000002ff0c7424 */ /* 0x000fe400078e00ff */
[----:B------:R-:W-:-:S07]  /*15a20*/  IMAD.MOV.U32 R7, RZ, RZ, R14 ;  /* 0x000000ffff077224 */ /* 0x000fce00078e000e */
[----:B------:R-:W-:Y:S05]  /*15a30*/  WARPSYNC.COLLECTIVE R15, `(.L_x_14163) ;  /* 0x000000000f087348 */ /* 0x000fea0003c00000 */
[----:B------:R0:W1:Y:S02]  /*15a40*/  SHFL.IDX P6, R14, R13, R12, R11 ;  /* 0x0000000c0d0e7389 */ /* 0x00006400000c000b */
[----:B01----:R-:W-:Y:S01]  /*15a50*/  ENDCOLLECTIVE ;  /* 0x000000000000791b */ /* 0x003fe20003800000 */
.L_x_14163:
        /* <DEDUP_REMOVED lines=16> */
.L_x_14164:
[----:B------:R-:W-:Y:S02]  /*15b60*/  IMAD.MOV.U32 R13, RZ, RZ, R0 ;  /* 0x000000ffff0d7224 */ /* 0x000fe400078e0000 */
[----:B------:R-:W-:Y:S02]  /*15b70*/  IMAD.MOV.U32 R12, RZ, RZ, 0x3 ;  /* 0x00000003ff0c7424 */ /* 0x000fe400078e00ff */
[----:B------:R-:W-:-:S07]  /*15b80*/  IMAD.MOV.U32 R7, RZ, RZ, R14 ;  /* 0x000000ffff077224 */ /* 0x000fce00078e000e */
[----:B------:R-:W-:Y:S05]  /*15b90*/  WARPSYNC.COLLECTIVE R15, `(.L_x_14165) ;  /* 0x000000000f087348 */ /* 0x000fea0003c00000 */
[----:B------:R0:W1:Y:S02]  /*15ba0*/  SHFL.IDX P6, R14, R13, R12, R11 ;  /* 0x0000000c0d0e7389 */ /* 0x00006400000c000b */
[----:B01----:R-:W-:Y:S01]  /*15bb0*/  ENDCOLLECTIVE ;  /* 0x000000000000791b */ /* 0x003fe20003800000 */
.L_x_14165:
        /* <DEDUP_REMOVED lines=16> */
.L_x_14166:
[----:B------:R-:W-:Y:S02]  /*15cc0*/  IMAD.MOV.U32 R13, RZ, RZ, R0 ;  /* 0x000000ffff0d7224 */ /* 0x000fe400078e0000 */
[----:B------:R-:W-:Y:S02]  /*15cd0*/  IMAD.MOV.U32 R12, RZ, RZ, 0x4 ;  /* 0x00000004ff0c7424 */ /* 0x000fe400078e00ff */
[----:B------:R-:W-:-:S07]  /*15ce0*/  IMAD.MOV.U32 R7, RZ, RZ, R14 ;  /* 0x000000ffff077224 */ /* 0x000fce00078e000e */
[----:B------:R-:W-:Y:S05]  /*15cf0*/  WARPSYNC.COLLECTIVE R15, `(.L_x_14167) ;  /* 0x000000000f087348 */ /* 0x000fea0003c00000 */
[----:B------:R0:W1:Y:S02]  /*15d00*/  SHFL.IDX P6, R14, R13, R12, R11 ;  /* 0x0000000c0d0e7389 */ /* 0x00006400000c000b */
[----:B01----:R-:W-:Y:S01]  /*15d10*/  ENDCOLLECTIVE ;  /* 0x000000000000791b */ /* 0x003fe20003800000 */
.L_x_14167:
        /* <DEDUP_REMOVED lines=16> */
.L_x_14168:
[----:B------:R-:W-:Y:S02]  /*15e20*/  IMAD.MOV.U32 R13, RZ, RZ, R0 ;  /* 0x000000ffff0d7224 */ /* 0x000fe400078e0000 */
[----:B------:R-:W-:Y:S02]  /*15e30*/  IMAD.MOV.U32 R12, RZ, RZ, 0x5 ;  /* 0x00000005ff0c7424 */ /* 0x000fe400078e00ff */
[----:B------:R-:W-:-:S07]  /*15e40*/  IMAD.MOV.U32 R7, RZ, RZ, R14 ;  /* 0x000000ffff077224 */ /* 0x000fce00078e000e */
[----:B------:R-:W-:Y:S05]  /*15e50*/  WARPSYNC.COLLECTIVE R15, `(.L_x_14169) ;  /* 0x000000000f087348 */ /* 0x000fea0003c00000 */
[----:B------:R0:W1:Y:S02]  /*15e60*/  SHFL.IDX P6, R14, R13, R12, R11 ;  /* 0x0000000c0d0e7389 */ /* 0x00006400000c000b */
[----:B01----:R-:W-:Y:S01]  /*15e70*/  ENDCOLLECTIVE ;  /* 0x000000000000791b */ /* 0x003fe20003800000 */
.L_x_14169:
        /* <DEDUP_REMOVED lines=16> */
.L_x_14170:
[----:B------:R-:W-:Y:S02]  /*15f80*/  IMAD.MOV.U32 R13, RZ, RZ, R0 ;  /* 0x000000ffff0d7224 */ /* 0x000fe400078e0000 */
[----:B------:R-:W-:Y:S02]  /*15f90*/  IMAD.MOV.U32 R12, RZ, RZ, 0x6 ;  /* 0x00000006ff0c7424 */ /* 0x000fe400078e00ff */
[----:B------:R-:W-:-:S07]  /*15fa0*/  IMAD.MOV.U32 R7, RZ, RZ, R14 ;  /* 0x000000ffff077224 */ /* 0x000fce00078e000e */
[----:B------:R-:W-:Y:S05]  /*15fb0*/  WARPSYNC.COLLECTIVE R15, `(.L_x_14171) ;  /* 0x000000000f087348 */ /* 0x000fea0003c00000 */
[----:B------:R0:W1:Y:S02]  /*15fc0*/  SHFL.IDX P6, R14, R13, R12, R11 ;  /* 0x0000000c0d0e7389 */ /* 0x00006400000c000b */
[----:B01----:R-:W-:Y:S01]  /*15fd0*/  ENDCOLLECTIVE ;  /* 0x000000000000791b */ /* 0x003fe20003800000 */
.L_x_14171:
        /* <DEDUP_REMOVED lines=16> */
.L_x_14172:
[----:B------:R-:W-:Y:S02]  /*160e0*/  IMAD.MOV.U32 R13, RZ, RZ, R0 ;  /* 0x000000ffff0d7224 */ /* 0x000fe400078e0000 */
[----:B------:R-:W-:Y:S02]  /*160f0*/  IMAD.MOV.U32 R12, RZ, RZ, 0x7 ;  /* 0x00000007ff0c7424 */ /* 0x000fe400078e00ff */
[----:B------:R-:W-:-:S07]  /*16100*/  IMAD.MOV.U32 R7, RZ, RZ, R14 ;  /* 0x000000ffff077224 */ /* 0x000fce00078e000e */
[----:B------:R-:W-:Y:S05]  /*16110*/  WARPSYNC.COLLECTIVE R15, `(.L_x_14173) ;  /* 0x000000000f087348 */ /* 0x000fea0003c00000 */
[----:B------:R0:W1:Y:S02]  /*16120*/  SHFL.IDX P6, R14, R13, R12, R11 ;  /* 0x0000000c0d0e7389 */ /* 0x00006400000c000b */
[----:B01----:R-:W-:Y:S01]  /*16130*/  ENDCOLLECTIVE ;  /* 0x000000000000791b */ /* 0x003fe20003800000 */
.L_x_14173:
        /* <DEDUP_REMOVED lines=11> */
.L_x_14174:
[----:B------:R-:W-:Y:S01]  /*161f0*/  @!PT LDS RZ, [RZ] ;  /* 0x00000000fffff984 */ /* 0x000fe20000000800 */
[----:B------:R-:W-:Y:S01]  /*16200*/  @!PT LDS RZ, [RZ] ;  /* 0x00000000fffff984 */ /* 0x000fe20000000800 */
[----:B------:R-:W-:Y:S01]  /*16210*/  @!PT LDS RZ, [RZ] ;  /* 0x00000000fffff984 */ /* 0x000fe20000000800 */
[----:B------:R0:W-:Y:S01]  /*16220*/  @!P1 LDGSTS.E.BYPASS.LTC128B.128 [R20+0xb400], desc[UR52][R6.64], !P0 ;  /* 0x0b40000006149fae */ /* 0x0001e2000c101d74 */
[----:B------:R-:W-:Y:S01]  /*16230*/  ISETP.GE.AND P1, PT, R4, R3, PT ;  /* 0x000000030400720c */ /* 0x000fe20003f26270 */
[----:B------:R-:W-:Y:S02]  /*16240*/  IMAD.MOV.U32 R13, RZ, RZ, R2 ;  /* 0x000000ffff0d7224 */ /* 0x000fe400078e0002 */
[----:B------:R-:W-:Y:S02]  /*16250*/  IMAD.MOV.U32 R12, RZ, RZ, RZ ;  /* 0x000000ffff0c7224 */ /* 0x000fe400078e00ff */
[----:B0-----:R-:W-:-:S08]  /*16260*/  IMAD.MOV.U32 R6, RZ, RZ, R14 ;  /* 0x000000ffff067224 */ /* 0x001fd000078e000e */
[----:B------:R-:W-:Y:S05]  /*16270*/  WARPSYNC.COLLECTIVE R15, `(.L_x_14175) ;  /* 0x000000000f087348 */ /* 0x000fea0003c00000 */
[----:B------:R0:W1:Y:S02]  /*16280*/  SHFL.IDX P6, R14, R13, R12, R11 ;  /* 0x0000000c0d0e7389 */ /* 0x00006400000c000b */
[----:B01----:R-:W-:Y:S01]  /*16290*/  ENDCOLLECTIVE ;  /* 0x000000000000791b */ /* 0x003fe20003800000 */
.L_x_14175:
[----:B------:R-:W-:-:S05]  /*162a0*/  @!P1 LEA R6, P3, R28, R6, 0x1 ;  /* 0x000000061c069211 */ /* 0x000fca00078608ff */
[----:B------:R-:W-:Y:S02]  /*162b0*/  @!P1 IMAD.X R7, RZ, RZ, R0, P3 ;  /* 0x000000ffff079224 */ /* 0x000fe400018e0600 */
[----:B------:R-:W-:-:S03]  /*162c0*/  VIADD R0, R26, 0x80 ;  /* 0x000000801a007836 */ /* 0x000fc60000000000 */
[----:B------:R-:W-:Y:S01]  /*162d0*/  @!PT LDS RZ, [RZ] ;  /* 0x00000000fffff984 */ /* 0x000fe20000000800 */
[----:B------:R-:W-:Y:S01]  /*162e0*/  @!PT LDS RZ, [RZ] ;  /* 0x00000000fffff984 */ /* 0x000fe20000000800 */
[----:B------:R-:W-:Y:S01]  /*162f0*/  @!PT LDS RZ, [RZ] ;  /* 0x00000000fffff984 */ /* 0x000fe20000000800 */
[----:B------:R0:W-:Y:S01]  /*16300*/  @!P1 LDGSTS.E.BYPASS.LTC128B.128 [R20+0xbc00], desc[UR52][R6.64], !P0 ;  /* 0x0bc0000006149fae */ /* 0x0001e2000c101d74 */
[----:B------:R-:W-:Y:S01]  /*16310*/  IMAD.MOV.U32 R13, RZ, RZ, R5 ;  /* 0x000000ffff0d7224 */ /* 0x000fe200078e0005 */
[----:B------:R-:W-:Y:S01]  /*16320*/  ISETP.GE.AND P1, PT, R0, R3, PT ;  /* 0x000000030000720c */ /* 0x000fe20003f26270 */
[----:B------:R-:W-:-:S12]  /*16330*/  IMAD.MOV.U32 R0, RZ, RZ, R14 ;  /* 0x000000ffff007224 */ /* 0x000fd800078e000e */
[----:B0-----:R-:W-:Y:S05]  /*16340*/  WARPSYNC.COLLECTIVE R15, `(.L_x_14176) ;  /* 0x000000000f087348 */ /* 0x001fea0003c00000 */
[----:B------:R1:W2:Y:S02]  /*16350*/  SHFL.IDX P6, R14, R13, R12, R11 ;  /* 0x0000000c0d0e7389 */ /* 0x0002a400000c000b */
[----:B012---:R-:W-:Y:S01]  /*16360*/  ENDCOLLECTIVE ;  /* 0x000000000000791b */ /* 0x007fe20003800000 */
.L_x_14176:
[----:B------:R-:W-:Y:S02]  /*16370*/  IMAD.MOV.U32 R13, RZ, RZ, R2 ;  /* 0x000000ffff0d7224 */ /* 0x000fe400078e0002 */
[----:B------:R-:W-:Y:S02]  /*16380*/  IMAD.MOV.U32 R12, RZ, RZ, 0x1 ;  /* 0x00000001ff0c7424 */ /* 0x000fe400078e00ff */
[----:B------:R-:W-:-:S07]  /*16390*/  IMAD.MOV.U32 R4, RZ, RZ, R14 ;  /* 0x000000ffff047224 */ /* 0x000fce00078e000e */
[----:B------:R-:W-:Y:S05]  /*163a0*/  WARPSYNC.COLLECTIVE R15, `(.L_x_14177) ;  /* 0x000000000f087348 */ /* 0x000fea0003c00000 */
[----:B------:R0:W1:Y:S02]  /*163b0*/  SHFL.IDX P6, R14, R13, R12, R11 ;  /* 0x0000000c0d0e7389 */ /* 0x00006400000c000b */
[----:B01----:R-:W-:Y:S01]  /*163c0*/  ENDCOLLECTIVE ;  /* 0x000000000000791b */ /* 0x003fe20003800000 */
.L_x_14177:
        /* <DEDUP_REMOVED lines=16> */
.L_x_14178:
[----:B------:R-:W-:Y:S02]  /*164d0*/  IMAD.MOV.U32 R13, RZ, RZ, R2 ;  /* 0x000000ffff0d7224 */ /* 0x000fe400078e0002 */
[----:B------:R-:W-:Y:S02]  /*164e0*/  IMAD.MOV.U32 R12, RZ, RZ, 0x2 ;  /* 0x00000002ff0c7424 */ /* 0x000fe400078e00ff */
[----:B------:R-:W-:-:S07]  /*164f0*/  IMAD.MOV.U32 R6, RZ, RZ, R14 ;  /* 0x000000ffff067224 */ /* 0x000fce00078e000e */
[----:B------:R-:W-:Y:S05]  /*16500*/  WARPSYNC.COLLECTIVE R15, `(.L_x_14179) ;  /* 0x000000000f087348 */ /* 0x000fea0003c00000 */
[----:B------:R0:W1:Y:S02]  /*16510*/  SHFL.IDX P6, R14, R13, R12, R11 ;  /* 0x0000000c0d0e7389 */ /* 0x00006400000c000b */
[----:B01----:R-:W-:Y:S01]  /*16520*/  ENDCOLLECTIVE ;  /* 0x000000000000791b */ /* 0x003fe20003800000 */
.L_x_14179:
        /* <DEDUP_REMOVED lines=13> */
.L_x_14180:
[----:B------:R-:W-:Y:S02]  /*16600*/  IMAD.MOV.U32 R13, RZ, RZ, R2 ;  /* 0x000000ffff0d7224 */ /* 0x000fe400078e0002 */
[----:B------:R-:W-:Y:S02]  /*16610*/  IMAD.MOV.U32 R12, RZ, RZ, 0x3 ;  /* 0x00000003ff0c7424 */ /* 0x000fe400078e00ff */
[----:B------:R-:W-:-:S07]  /*16620*/  IMAD.MOV.U32 R6, RZ, RZ, R14 ;  /* 0x000000ffff067224 */ /* 0x000fce00078e000e */
[----:B------:R-:W-:Y:S05]  /*16630*/  WARPSYNC.COLLECTIVE R15, `(.L_x_14181) ;  /* 0x000000000f087348 */ /* 0x000fea0003c00000 */
[----:B------:R0:W1:Y:S02]  /*16640*/  SHFL.IDX P6, R14, R13, R12, R11 ;  /* 0x0000000c0d0e7389 */ /* 0x00006400000c000b */
[----:B01----:R-:W-:Y:S01]  /*16650*/  ENDCOLLECTIVE ;  /* 0x000000000000791b */ /* 0x003fe20003800000 */
.L_x_14181:
        /* <DEDUP_REMOVED lines=12> */
.L_x_14182:
[----:B------:R-:W-:Y:S01]  /*16720*/  IMAD.MOV.U32 R2, RZ, RZ, R14 ;  /* 0x000000ffff027224 */ /* 0x000fe200078e000e */
[----:B------:R-:W-:Y:S06]  /*16730*/  BRA `(.L_x_14183) ;  /* 0xffffffb400e47947 */ /* 0x000fec000383ffff */
.L_x_14085:
[----:B0-----:R0:W1:Y:S02]  /*16740*/  SYNCS.PHASECHK.TRANS64.TRYWAIT P0, [R22+URZ+0x16820], R0 ;  /* 0x01682000160075a7 */ /* 0x001064000800017f */
[----:B-1----:R-:W-:Y:S05]  /*16750*/  @!P0 NANOSLEEP.SYNCS 0x989680 ;  /* 0x009896800000895d */ /* 0x002fea0003900000 */
[----:B------:R-:W1:Y:S02]  /*16760*/  @!P0 SYNCS.PHASECHK.TRANS64 P0, [R22+URZ+0x16820], R0 ;  /* 0x01682000160085a7 */ /* 0x000e64000800007f */
[----:B-1----:R-:W-:Y:S05]  /*16770*/  @!P0 BRA `(.L_x_14085) ;  /* 0xfffffffc00f08947 */ /* 0x002fea000383ffff */
[----:B------:R-:W-:Y:S05]  /*16780*/  BRA `(.L_x_14184) ;  /* 0xffffffb800407947 */ /* 0x000fea000383ffff */
.L_x_14090:
[----:B0-----:R0:W1:Y:S02]  /*16790*/  SYNCS.PHASECHK.TRANS64.TRYWAIT P0, [R5+URZ+0x16840], R2 ;  /* 0x01684002050075a7 */ /* 0x001064000800017f */
[----:B-1----:R-:W-:Y:S05]  /*167a0*/  @!P0 NANOSLEEP.SYNCS 0x989680 ;  /* 0x009896800000895d */ /* 0x002fea0003900000 */
[----:B------:R-:W1:Y:S02]  /*167b0*/  @!P0 SYNCS.PHASECHK.TRANS64 P0, [R5+URZ+0x16840], R2 ;  /* 0x01684002050085a7 */ /* 0x000e64000800007f */
[----:B-1----:R-:W-:Y:S05]  /*167c0*/  @!P0 BRA `(.L_x_14090) ;  /* 0xfffffffc00f08947 */ /* 0x002fea000383ffff */
[----:B------:R-:W-:Y:S05]  /*167d0*/  BRA `(.L_x_14185) ;  /* 0xffffffbc00187947 */ /* 0x000fea000383ffff */
.L_x_14091:
        /* <DEDUP_REMOVED lines=8> */
.L_x_14187:
[----:B------:R-:W-:Y:S05]  /*16860*/  BSYNC B1 ;  /* 0x0000000000017941 */ /* 0x000fea0003800000 */
.L_x_14186:
        /* <DEDUP_REMOVED lines=9> */
.L_x_14188:
[----:B------:R-:W-:Y:S02]  /*16900*/  IMAD R8, R8, 0x2, R22 ;  /* 0x0000000208087824 */ /* 0x000fe400078e0216 */
[----:B------:R-:W-:Y:S02]  /*16910*/  IMAD.MOV.U32 R13, RZ, RZ, R10 ;  /* 0x000000ffff0d7224 */ /* 0x000fe400078e000a */
[----:B------:R-:W-:Y:S02]  /*16920*/  IMAD.MOV.U32 R12, RZ, RZ, 0x1 ;  /* 0x00000001ff0c7424 */ /* 0x000fe400078e00ff */
[----:B------:R-:W-:-:S07]  /*16930*/  IMAD.MOV.U32 R2, RZ, RZ, R14 ;  /* 0x000000ffff027224 */ /* 0x000fce00078e000e */
[----:B------:R-:W-:Y:S05]  /*16940*/  WARPSYNC.COLLECTIVE R15, `(.L_x_14189) ;  /* 0x000000000f087348 */ /* 0x000fea0003c00000 */
[----:B------:R0:W1:Y:S02]  /*16950*/  SHFL.IDX P6, R14, R13, R12, R11 ;  /* 0x0000000c0d0e7389 */ /* 0x00006400000c000b */
[----:B01----:R-:W-:Y:S01]  /*16960*/  ENDCOLLECTIVE ;  /* 0x000000000000791b */ /* 0x003fe20003800000 */
.L_x_14189:
        /* <DEDUP_REMOVED lines=11> */
.L_x_14190:
[----:B------:R-:W-:Y:S02]  /*16a20*/  IMAD.MOV.U32 R13, RZ, RZ, R10 ;  /* 0x000000ffff0d7224 */ /* 0x000fe400078e000a */
[----:B------:R-:W-:Y:S02]  /*16a30*/  IMAD.MOV.U32 R12, RZ, RZ, 0x2 ;  /* 0x00000002ff0c7424 */ /* 0x000fe400078e00ff */
[----:B------:R-:W-:-:S07]  /*16a40*/  IMAD.MOV.U32 R2, RZ, RZ, R14 ;  /* 0x000000ffff027224 */ /* 0x000fce00078e000e */
[----:B------:R-:W-:Y:S05]  /*16a50*/  WARPSYNC.COLLECTIVE R15, `(.L_x_14191) ;  /* 0x000000000f087348 */ /* 0x000fea0003c00000 */
[----:B------:R0:W1:Y:S02]  /*16a60*/  SHFL.IDX P6, R14, R13, R12, R11 ;  /* 0x0000000c0d0e7389 */ /* 0x00006400000c000b */
[----:B01----:R-:W-:Y:S01]  /*16a70*/  ENDCOLLECTIVE ;  /* 0x000000000000791b */ /* 0x003fe20003800000 */
.L_x_14191:
        /* <DEDUP_REMOVED lines=11> */
.L_x_14192:
[----:B------:R-:W-:Y:S02]  /*16b30*/  IMAD.MOV.U32 R13, RZ, RZ, R10 ;  /* 0x000000ffff0d7224 */ /* 0x000fe400078e000a */
[----:B------:R-:W-:Y:S02]  /*16b40*/  IMAD.MOV.U32 R12, RZ, RZ, 0x3 ;  /* 0x00000003ff0c7424 */ /* 0x000fe400078e00ff */
[----:B------:R-:W-:-:S07]  /*16b50*/  IMAD.MOV.U32 R2, RZ, RZ, R14 ;  /* 0x000000ffff027224 */ /* 0x000fce00078e000e */
[----:B------:R-:W-:Y:S05]  /*16b60*/  WARPSYNC.COLLECTIVE R15, `(.L_x_14193) ;  /* 0x000000000f087348 */ /* 0x000fea0003c00000 */
[----:B------:R0:W1:Y:S02]  /*16b70*/  SHFL.IDX P6, R14, R13, R12, R11 ;  /* 0x0000000c0d0e7389 */ /* 0x00006400000c000b */
[----:B01----:R-:W-:Y:S01]  /*16b80*/  ENDCOLLECTIVE ;  /* 0x000000000000791b */ /* 0x003fe20003800000 */
.L_x_14193:
        /* <DEDUP_REMOVED lines=11> */
.L_x_14194:
[----:B------:R-:W-:Y:S02]  /*16c40*/  IMAD.MOV.U32 R13, RZ, RZ, R10 ;  /* 0x000000ffff0d7224 */ /* 0x000fe400078e000a */
[----:B------:R-:W-:Y:S02]  /*16c50*/  IMAD.MOV.U32 R12, RZ, RZ, 0x4 ;  /* 0x00000004ff0c7424 */ /* 0x000fe400078e00ff */
[----:B------:R-:W-:-:S07]  /*16c60*/  IMAD.MOV.U32 R2, RZ, RZ, R14 ;  /* 0x000000ffff027224 */ /* 0x000fce00078e000e */
[----:B------:R-:W-:Y:S05]  /*16c70*/  WARPSYNC.COLLECTIVE R15, `(.L_x_14195) ;  /* 0x000000000f087348 */ /* 0x000fea0003c00000 */
[----:B------:R0:W1:Y:S02]  /*16c80*/  SHFL.IDX P6, R14, R13, R12, R11 ;  /* 0x0000000c0d0e7389 */ /* 0x00006400000c000b */
[----:B01----:R-:W-:Y:S01]  /*16c90*/  ENDCOLLECTIVE ;  /* 0x000000000000791b */ /* 0x003fe20003800000 */
.L_x_14195:
        /* <DEDUP_REMOVED lines=11> */
.L_x_14196:
[----:B------:R-:W-:Y:S02]  /*16d50*/  IMAD.MOV.U32 R13, RZ, RZ, R10 ;  /* 0x000000ffff0d7224 */ /* 0x000fe400078e000a */
[----:B------:R-:W-:Y:S02]  /*16d60*/  IMAD.MOV.U32 R12, RZ, RZ, 0x5 ;  /* 0x00000005ff0c7424 */ /* 0x000fe400078e00ff */
[----:B------:R-:W-:-:S07]  /*16d70*/  IMAD.MOV.U32 R2, RZ, RZ, R14 ;  /* 0x000000ffff027224 */ /* 0x000fce00078e000e */
[----:B------:R-:W-:Y:S05]  /*16d80*/  WARPSYNC.COLLECTIVE R15, `(.L_x_14197) ;  /* 0x000000000f087348 */ /* 0x000fea0003c00000 */
[----:B------:R0:W1:Y:S02]  /*16d90*/  SHFL.IDX P6, R14, R13, R12, R11 ;  /* 0x0000000c0d0e7389 */ /* 0x00006400000c000b */
[----:B01----:R-:W-:Y:S01]  /*16da0*/  ENDCOLLECTIVE ;  /* 0x000000000000791b */ /* 0x003fe20003800000 */
.L_x_14197:
        /* <DEDUP_REMOVED lines=11> */
.L_x_14198:
[----:B------:R-:W-:Y:S02]  /*16e60*/  IMAD.MOV.U32 R13, RZ, RZ, R10 ;  /* 0x000000ffff0d7224 */ /* 0x000fe400078e000a */
[----:B------:R-:W-:Y:S02]  /*16e70*/  IMAD.MOV.U32 R12, RZ, RZ, 0x6 ;  /* 0x00000006ff0c7424 */ /* 0x000fe400078e00ff */
[----:B------:R-:W-:-:S07]  /*16e80*/  IMAD.MOV.U32 R2, RZ, RZ, R14 ;  /* 0x000000ffff027224 */ /* 0x000fce00078e000e */
[----:B------:R-:W-:Y:S05]  /*16e90*/  WARPSYNC.COLLECTIVE R15, `(.L_x_14199) ;  /* 0x000000000f087348 */ /* 0x000fea0003c00000 */
[----:B------:R0:W1:Y:S02]  /*16ea0*/  SHFL.IDX P6, R14, R13, R12, R11 ;  /* 0x0000000c0d0e7389 */ /* 0x00006400000c000b */
[----:B01----:R-:W-:Y:S01]  /*16eb0*/  ENDCOLLECTIVE ;  /* 0x000000000000791b */ /* 0x003fe20003800000 */
.L_x_14199:
        /* <DEDUP_REMOVED lines=11> */
.L_x_14200:
[----:B------:R-:W-:Y:S02]  /*16f70*/  IMAD.MOV.U32 R13, RZ, RZ, R10 ;  /* 0x000000ffff0d7224 */ /* 0x000fe400078e000a */
[----:B------:R-:W-:Y:S02]  /*16f80*/  IMAD.MOV.U32 R12, RZ, RZ, 0x7 ;  /* 0x00000007ff0c7424 */ /* 0x000fe400078e00ff */
[----:B------:R-:W-:-:S07]  /*16f90*/  IMAD.MOV.U32 R2, RZ, RZ, R14 ;  /* 0x000000ffff027224 */ /* 0x000fce00078e000e */
[----:B------:R-:W-:Y:S05]  /*16fa0*/  WARPSYNC.COLLECTIVE R15, `(.L_x_14201) ;  /* 0x000000000f087348 */ /* 0x000fea0003c00000 */
[----:B------:R0:W1:Y:S02]  /*16fb0*/  SHFL.IDX P6, R14, R13, R12, R11 ;  /* 0x0000000c0d0e7389 */ /* 0x00006400000c000b */
[----:B01----:R-:W-:Y:S01]  /*16fc0*/  ENDCOLLECTIVE ;  /* 0x000000000000791b */ /* 0x003fe20003800000 */
.L_x_14201:
        /* <DEDUP_REMOVED lines=11> */
.L_x_14202:
[----:B------:R-:W-:Y:S01]  /*17080*/  IMAD.MOV.U32 R2, RZ, RZ, R14 ;  /* 0x000000ffff027224 */ /* 0x000fe200078e000e */
[----:B------:R-:W-:Y:S06]  /*17090*/  BRA `(.L_x_14203) ;  /* 0xffffffb800087947 */ /* 0x000fec000383ffff */
.L_x_14096:
[----:B-1----:R1:W2:Y:S02]  /*170a0*/  SYNCS.PHASECHK.TRANS64.TRYWAIT P0, [R5+URZ+0x16860], R2 ;  /* 0x01686002050075a7 */ /* 0x0022a4000800017f */
[----:B--2---:R-:W-:Y:S05]  /*170b0*/  @!P0 NANOSLEEP.SYNCS 0x989680 ;  /* 0x009896800000895d */ /* 0x004fea0003900000 */
[----:B------:R-:W2:Y:S02]  /*170c0*/  @!P0 SYNCS.PHASECHK.TRANS64 P0, [R5+URZ+0x16860], R2 ;  /* 0x01686002050085a7 */ /* 0x000ea4000800007f */
[----:B--2---:R-:W-:Y:S05]  /*170d0*/  @!P0 BRA `(.L_x_14096) ;  /* 0xfffffffc00f08947 */ /* 0x004fea000383ffff */
[----:B------:R-:W-:Y:S05]  /*170e0*/  BRA `(.L_x_14204) ;  /* 0xffffffb800607947 */ /* 0x000fea000383ffff */
.L_x_14097:
        /* <DEDUP_REMOVED lines=8> */
.L_x_14206:
[----:B------:R-:W-:Y:S05]  /*17170*/  BSYNC B1 ;  /* 0x0000000000017941 */ /* 0x000fea0003800000 */
.L_x_14205:
[----:B------:R-:W-:Y:S01]  /*17180*/  IMAD.MOV.U32 R13, RZ, RZ, R17 ;  /* 0x000000ffff0d7224 */ /* 0x000fe200078e0011 */
[----:B------:R-:W-:Y:S01]  /*17190*/  ISETP.LT.OR P2, PT, R8, 0x1, P1 ;  /* 0x000000010800780c */ /* 0x000fe20000f41670 */
        /* <DEDUP_REMOVED lines=8> */
.L_x_14207:
[----:B------:R-:W-:Y:S02]  /*17220*/  IMAD.MOV.U32 R13, RZ, RZ, R23 ;  /* 0x000000ffff0d7224 */ /* 0x000fe400078e0017 */
[----:B------:R-:W-:Y:S02]  /*17230*/  IMAD.MOV.U32 R12, RZ, RZ, 0x1 ;  /* 0x00000001ff0c7424 */ /* 0x000fe400078e00ff */
[----:B------:R-:W-:-:S07]  /*17240*/  IMAD.MOV.U32 R2, RZ, RZ, R14 ;  /* 0x000000ffff027224 */ /* 0x000fce00078e000e */
[----:B------:R-:W-:Y:S05]  /*17250*/  WARPSYNC.COLLECTIVE R15, `(.L_x_14208) ;  /* 0x000000000f087348 */ /* 0x000fea0003c00000 */
[----:B------:R0:W1:Y:S02]  /*17260*/  SHFL.IDX P6, R14, R13, R12, R11 ;  /* 0x0000000c0d0e7389 */ /* 0x00006400000c000b */
[----:B01----:R-:W-:Y:S01]  /*17270*/  ENDCOLLECTIVE ;  /* 0x000000000000791b */ /* 0x003fe20003800000 */
.L_x_14208:
        /* <DEDUP_REMOVED lines=12> */
.L_x_14209:
[----:B------:R-:W-:Y:S02]  /*17340*/  IMAD.MOV.U32 R13, RZ, RZ, R23 ;  /* 0x000000ffff0d7224 */ /* 0x000fe400078e0017 */
[----:B------:R-:W-:Y:S02]  /*17350*/  IMAD.MOV.U32 R12, RZ, RZ, 0x2 ;  /* 0x00000002ff0c7424 */ /* 0x000fe400078e00ff */
[----:B------:R-:W-:-:S07]  /*17360*/  IMAD.MOV.U32 R2, RZ, RZ, R14 ;  /* 0x000000ffff027224 */ /* 0x000fce00078e000e */
[----:B------:R-:W-:Y:S05]  /*17370*/  WARPSYNC.COLLECTIVE R15, `(.L_x_14210) ;  /* 0x000000000f087348 */ /* 0x000fea0003c00000 */
[----:B------:R0:W1:Y:S02]  /*17380*/  SHFL.IDX P6, R14, R13, R12, R11 ;  /* 0x0000000c0d0e7389 */ /* 0x00006400000c000b */
[----:B01----:R-:W-:Y:S01]  /*17390*/  ENDCOLLECTIVE ;  /* 0x000000000000791b */ /* 0x003fe20003800000 */
.L_x_14210:
        /* <DEDUP_REMOVED lines=12> */
.L_x_14211:
[----:B------:R-:W-:Y:S02]  /*17460*/  IMAD.MOV.U32 R13, RZ, RZ, R23 ;  /* 0x000000ffff0d7224 */ /* 0x000fe400078e0017 */
[----:B------:R-:W-:Y:S02]  /*17470*/  IMAD.MOV.U32 R12, RZ, RZ, 0x3 ;  /* 0x00000003ff0c7424 */ /* 0x000fe400078e00ff */
[----:B------:R-:W-:-:S07]  /*17480*/  IMAD.MOV.U32 R2, RZ, RZ, R14 ;  /* 0x000000ffff027224 */ /* 0x000fce00078e000e */
[----:B------:R-:W-:Y:S05]  /*17490*/  WARPSYNC.COLLECTIVE R15, `(.L_x_14212) ;  /* 0x000000000f087348 */ /* 0x000fea0003c00000 */
[----:B------:R0:W1:Y:S02]  /*174a0*/  SHFL.IDX P6, R14, R13, R12, R11 ;  /* 0x0000000c0d0e7389 */ /* 0x00006400000c000b */
[----:B01----:R-:W-:Y:S01]  /*174b0*/  ENDCOLLECTIVE ;  /* 0x000000000000791b */ /* 0x003fe20003800000 */
.L_x_14212:
        /* <DEDUP_REMOVED lines=12> */
.L_x_14213:
[----:B------:R-:W-:Y:S02]  /*17580*/  IMAD.MOV.U32 R13, RZ, RZ, R23 ;  /* 0x000000ffff0d7224 */ /* 0x000fe400078e0017 */
[----:B------:R-:W-:Y:S02]  /*17590*/  IMAD.MOV.U32 R12, RZ, RZ, 0x4 ;  /* 0x00000004ff0c7424 */ /* 0x000fe400078e00ff */
[----:B------:R-:W-:-:S07]  /*175a0*/  IMAD.MOV.U32 R2, RZ, RZ, R14 ;  /* 0x000000ffff027224 */ /* 0x000fce00078e000e */
[----:B------:R-:W-:Y:S05]  /*175b0*/  WARPSYNC.COLLECTIVE R15, `(.L_x_14214) ;  /* 0x000000000f087348 */ /* 0x000fea0003c00000 */
[----:B------:R0:W1:Y:S02]  /*175c0*/  SHFL.IDX P6, R14, R13, R12, R11 ;  /* 0x0000000c0d0e7389 */ /* 0x00006400000c000b */
[----:B01----:R-:W-:Y:S01]  /*175d0*/  ENDCOLLECTIVE ;  /* 0x000000000000791b */ /* 0x003fe20003800000 */
.L_x_14214:
        /* <DEDUP_REMOVED lines=12> */
.L_x_14215:
[----:B------:R-:W-:Y:S02]  /*176a0*/  IMAD.MOV.U32 R13, RZ, RZ, R23 ;  /* 0x000000ffff0d7224 */ /* 0x000fe400078e0017 */
[----:B------:R-:W-:Y:S02]  /*176b0*/  IMAD.MOV.U32 R12, RZ, RZ, 0x5 ;  /* 0x00000005ff0c7424 */ /* 0x000fe400078e00ff */
[----:B------:R-:W-:-:S07]  /*176c0*/  IMAD.MOV.U32 R2, RZ, RZ, R14 ;  /* 0x000000ffff027224 */ /* 0x000fce00078e000e */
[----:B------:R-:W-:Y:S05]  /*176d0*/  WARPSYNC.COLLECTIVE R15, `(.L_x_14216) ;  /* 0x000000000f087348 */ /* 0x000fea0003c00000 */
[----:B------:R0:W1:Y:S02]  /*176e0*/  SHFL.IDX P6, R14, R13, R12, R11 ;  /* 0x0000000c0d0e7389 */ /* 0x00006400000c000b */
[----:B01----:R-:W-:Y:S01]  /*176f0*/  ENDCOLLECTIVE ;  /* 0x000000000000791b */ /* 0x003fe20003800000 */
.L_x_14216:
        /* <DEDUP_REMOVED lines=12> */
.L_x_14217:
[----:B------:R-:W-:Y:S02]  /*177c0*/  IMAD.MOV.U32 R13, RZ, RZ, R23 ;  /* 0x000000ffff0d7224 */ /* 0x000fe400078e0017 */
[----:B------:R-:W-:Y:S02]  /*177d0*/  IMAD.MOV.U32 R12, RZ, RZ, 0x6 ;  /* 0x00000006ff0c7424 */ /* 0x000fe400078e00ff */
[----:B------:R-:W-:-:S07]  /*177e0*/  IMAD.MOV.U32 R2, RZ, RZ, R14 ;  /* 0x000000ffff027224 */ /* 0x000fce00078e000e */
[----:B------:R-:W-:Y:S05]  /*177f0*/  WARPSYNC.COLLECTIVE R15, `(.L_x_14218) ;  /* 0x000000000f087348 */ /* 0x000fea0003c00000 */
[----:B------:R0:W1:Y:S02]  /*17800*/  SHFL.IDX P6, R14, R13, R12, R11 ;  /* 0x0000000c0d0e7389 */ /* 0x00006400000c000b */
[----:B01----:R-:W-:Y:S01]  /*17810*/  ENDCOLLECTIVE ;  /* 0x000000000000791b */ /* 0x003fe20003800000 */
.L_x_14218:
        /* <DEDUP_REMOVED lines=12> */
.L_x_14219:
[----:B------:R-:W-:Y:S02]  /*178e0*/  IMAD.MOV.U32 R13, RZ, RZ, R23 ;  /* 0x000000ffff0d7224 */ /* 0x000fe400078e0017 */
[----:B------:R-:W-:Y:S02]  /*178f0*/  IMAD.MOV.U32 R12, RZ, RZ, 0x7 ;  /* 0x00000007ff0c7424 */ /* 0x000fe400078e00ff */
[----:B------:R-:W-:-:S07]  /*17900*/  IMAD.MOV.U32 R2, RZ, RZ, R14 ;  /* 0x000000ffff027224 */ /* 0x000fce00078e000e */
[----:B------:R-:W-:Y:S05]  /*17910*/  WARPSYNC.COLLECTIVE R15, `(.L_x_14220) ;  /* 0x000000000f087348 */ /* 0x000fea0003c00000 */
[----:B------:R0:W1:Y:S02]  /*17920*/  SHFL.IDX P6, R14, R13, R12, R11 ;  /* 0x0000000c0d0e7389 */ /* 0x00006400000c000b */
[----:B01----:R-:W-:Y:S01]  /*17930*/  ENDCOLLECTIVE ;  /* 0x000000000000791b */ /* 0x003fe20003800000 */
.L_x_14220:
        /* <DEDUP_REMOVED lines=11> */
.L_x_14221:
[----:B------:R-:W-:Y:S01]  /*179f0*/  IMAD.MOV.U32 R2, RZ, RZ, R14 ;  /* 0x000000ffff027224 */ /* 0x000fe200078e000e */
[----:B------:R-:W-:Y:S06]  /*17a00*/  BRA `(.L_x_14222) ;  /* 0xffffffb4000c7947 */ /* 0x000fec000383ffff */
.L_x_14105:
[----:B0-----:R0:W1:Y:S02]  /*17a10*/  SYNCS.PHASECHK.TRANS64.TRYWAIT P0, [R0+URZ+0x16860], R3 ;  /* 0x01686003000075a7 */ /* 0x001064000800017f */
[----:B-1----:R-:W-:Y:S05]  /*17a20*/  @!P0 NANOSLEEP.SYNCS 0x989680 ;  /* 0x009896800000895d */ /* 0x002fea0003900000 */
[----:B------:R-:W1:Y:S02]  /*17a30*/  @!P0 SYNCS.PHASECHK.TRANS64 P0, [R0+URZ+0x16860], R3 ;  /* 0x01686003000085a7 */ /* 0x000e64000800007f */
[----:B-1----:R-:W-:Y:S05]  /*17a40*/  @!P0 BRA `(.L_x_14105) ;  /* 0xfffffffc00f08947 */ /* 0x002fea000383ffff */
[----:B------:R-:W-:Y:S05]  /*17a50*/  BRA `(.L_x_14223) ;  /* 0xffffffb800307947 */ /* 0x000fea000383ffff */
.L_x_14106:
        /* <DEDUP_REMOVED lines=8> */
.L_x_14225:
[----:B------:R-:W-:Y:S05]  /*17ae0*/  BSYNC B0 ;  /* 0x0000000000007941 */ /* 0x000fea0003800000 */
.L_x_14224:
        /* <DEDUP_REMOVED lines=9> */
.L_x_14226:
        /* <DEDUP_REMOVED lines=10> */
.L_x_14227:
        /* <DEDUP_REMOVED lines=11> */
.L_x_14228:
[----:B------:R-:W-:Y:S02]  /*17cd0*/  IMAD.MOV.U32 R13, RZ, RZ, R23 ;  /* 0x000000ffff0d7224 */ /* 0x000fe400078e0017 */
[----:B------:R-:W-:Y:S02]  /*17ce0*/  IMAD.MOV.U32 R12, RZ, RZ, 0x2 ;  /* 0x00000002ff0c7424 */ /* 0x000fe400078e00ff */
[----:B------:R-:W-:-:S07]  /*17cf0*/  IMAD.MOV.U32 R9, RZ, RZ, R14 ;  /* 0x000000ffff097224 */ /* 0x000fce00078e000e */
[----:B------:R-:W-:Y:S05]  /*17d00*/  WARPSYNC.COLLECTIVE R15, `(.L_x_14229) ;  /* 0x000000000f087348 */ /* 0x000fea0003c00000 */
[----:B------:R0:W1:Y:S02]  /*17d10*/  SHFL.IDX P6, R14, R13, R12, R11 ;  /* 0x0000000c0d0e7389 */ /* 0x00006400000c000b */
[----:B01----:R-:W-:Y:S01]  /*17d20*/  ENDCOLLECTIVE ;  /* 0x000000000000791b */ /* 0x003fe20003800000 */
.L_x_14229:
        /* <DEDUP_REMOVED lines=12> */
.L_x_14230:
[----:B------:R-:W-:Y:S02]  /*17df0*/  IMAD.MOV.U32 R13, RZ, RZ, R23 ;  /* 0x000000ffff0d7224 */ /* 0x000fe400078e0017 */
[----:B------:R-:W-:Y:S02]  /*17e00*/  IMAD.MOV.U32 R12, RZ, RZ, 0x3 ;  /* 0x00000003ff0c7424 */ /* 0x000fe400078e00ff */
[----:B------:R-:W-:-:S07]  /*17e10*/  IMAD.MOV.U32 R10, RZ, RZ, R14 ;  /* 0x000000ffff0a7224 */ /* 0x000fce00078e000e */
[----:B------:R-:W-:Y:S05]  /*17e20*/  WARPSYNC.COLLECTIVE R15, `(.L_x_14231) ;  /* 0x000000000f087348 */ /* 0x000fea0003c00000 */
[----:B------:R0:W1:Y:S02]  /*17e30*/  SHFL.IDX P6, R14, R13, R12, R11 ;  /* 0x0000000c0d0e7389 */ /* 0x00006400000c000b */
[----:B01----:R-:W-:Y:S01]  /*17e40*/  ENDCOLLECTIVE ;  /* 0x000000000000791b */ /* 0x003fe20003800000 */
.L_x_14231:
        /* <DEDUP_REMOVED lines=12> */
.L_x_14232:
[----:B------:R-:W-:Y:S02]  /*17f10*/  IMAD.MOV.U32 R13, RZ, RZ, R23 ;  /* 0x000000ffff0d7224 */ /* 0x000fe400078e0017 */
[----:B------:R-:W-:Y:S02]  /*17f20*/  IMAD.MOV.U32 R12, RZ, RZ, 0x4 ;  /* 0x00000004ff0c7424 */ /* 0x000fe400078e00ff */
[----:B------:R-:W-:-:S07]  /*17f30*/  IMAD.MOV.U32 R9, RZ, RZ, R14 ;  /* 0x000000ffff097224 */ /* 0x000fce00078e000e */
[----:B------:R-:W-:Y:S05]  /*17f40*/  WARPSYNC.COLLECTIVE R15, `(.L_x_14233) ;  /* 0x000000000f087348 */ /* 0x000fea0003c00000 */
[----:B------:R0:W1:Y:S02]  /*17f50*/  SHFL.IDX P6, R14, R13, R12, R11 ;  /* 0x0000000c0d0e7389 */ /* 0x00006400000c000b */
[----:B01----:R-:W-:Y:S01]  /*17f60*/  ENDCOLLECTIVE ;  /* 0x000000000000791b */ /* 0x003fe20003800000 */
.L_x_14233:
        /* <DEDUP_REMOVED lines=12> */
.L_x_14234:
[----:B------:R-:W-:Y:S02]  /*18030*/  IMAD.MOV.U32 R13, RZ, RZ, R23 ;  /* 0x000000ffff0d7224 */ /* 0x000fe400078e0017 */
[----:B------:R-:W-:Y:S02]  /*18040*/  IMAD.MOV.U32 R12, RZ, RZ, 0x5 ;  /* 0x00000005ff0c7424 */ /* 0x000fe400078e00ff */
[----:B------:R-:W-:-:S07]  /*18050*/  IMAD.MOV.U32 R10, RZ, RZ, R14 ;  /* 0x000000ffff0a7224 */ /* 0x000fce00078e000e */
[----:B------:R-:W-:Y:S05]  /*18060*/  WARPSYNC.COLLECTIVE R15, `(.L_x_14235) ;  /* 0x000000000f087348 */ /* 0x000fea0003c00000 */
[----:B------:R0:W1:Y:S02]  /*18070*/  SHFL.IDX P6, R14, R13, R12, R11 ;  /* 0x0000000c0d0e7389 */ /* 0x00006400000c000b */
[----:B01----:R-:W-:Y:S01]  /*18080*/  ENDCOLLECTIVE ;  /* 0x000000000000791b */ /* 0x003fe20003800000 */
.L_x_14235:
        /* <DEDUP_REMOVED lines=12> */
.L_x_14236:
[----:B------:R-:W-:Y:S02]  /*18150*/  IMAD.MOV.U32 R13, RZ, RZ, R23 ;  /* 0x000000ffff0d7224 */ /* 0x000fe400078e0017 */
[----:B------:R-:W-:Y:S02]  /*18160*/  IMAD.MOV.U32 R12, RZ, RZ, 0x6 ;  /* 0x00000006ff0c7424 */ /* 0x000fe400078e00ff */
[----:B------:R-:W-:-:S07]  /*18170*/  IMAD.MOV.U32 R9, RZ, RZ, R14 ;  /* 0x000000ffff097224 */ /* 0x000fce00078e000e */
[----:B------:R-:W-:Y:S05]  /*18180*/  WARPSYNC.COLLECTIVE R15, `(.L_x_14237) ;  /* 0x000000000f087348 */ /* 0x000fea0003c00000 */
[----:B------:R0:W1:Y:S02]  /*18190*/  SHFL.IDX P6, R14, R13, R12, R11 ;  /* 0x0000000c0d0e7389 */ /* 0x00006400000c000b */
[----:B01----:R-:W-:Y:S01]  /*181a0*/  ENDCOLLECTIVE ;  /* 0x000000000000791b */ /* 0x003fe20003800000 */
.L_x_14237:
        /* <DEDUP_REMOVED lines=12> */
.L_x_14238:
[----:B------:R-:W-:Y:S02]  /*18270*/  IMAD.MOV.U32 R13, RZ, RZ, R23 ;  /* 0x000000ffff0d7224 */ /* 0x000fe400078e0017 */
[----:B------:R-:W-:Y:S01]  /*18280*/  IMAD.MOV.U32 R12, RZ, RZ, 0x7 ;  /* 0x00000007ff0c7424 */ /* 0x000fe200078e00ff */
[----:B------:R-:W-:-:S13]  /*18290*/  IADD3 R2, P1, R14, R5, RZ ;  /* 0x000000050e027210 */ /* 0x000fda0007f3e0ff */
[----:B------:R-:W-:Y:S05]  /*182a0*/  WARPSYNC.COLLECTIVE R15, `(.L_x_14239) ;  /* 0x000000000f087348 */ /* 0x000fea0003c00000 */
[----:B------:R0:W1:Y:S02]  /*182b0*/  SHFL.IDX P6, R14, R13, R12, R11 ;  /* 0x0000000c0d0e7389 */ /* 0x00006400000c000b */
[----:B01----:R-:W-:Y:S01]  /*182c0*/  ENDCOLLECTIVE ;  /* 0x000000000000791b */ /* 0x003fe20003800000 */
.L_x_14239:
        /* <DEDUP_REMOVED lines=10> */
.L_x_14240:
[----:B------:R-:W-:Y:S05]  /*18370*/  BRA `(.L_x_14241) ;  /* 0xffffffb000e07947 */ /* 0x000fea000383ffff */
.L_x_14111:
        /* <DEDUP_REMOVED lines=8> */
.L_x_14243:
[----:B------:R-:W-:Y:S05]  /*18400*/  BSYNC B0 ;  /* 0x0000000000007941 */ /* 0x000fea0003800000 */
.L_x_14242:
        /* <DEDUP_REMOVED lines=9> */
.L_x_14244:
        /* <DEDUP_REMOVED lines=18> */
.L_x_14245:
[----:B------:R-:W-:Y:S01]  /*185c0*/  IMAD.MOV.U32 R12, RZ, RZ, 0x2 ;  /* 0x00000002ff0c7424 */ /* 0x000fe200078e00ff */
[----:B------:R-:W-:-:S05]  /*185d0*/  SEL R4, R14, RZ, P1 ;  /* 0x000000ff0e047207 */ /* 0x000fca0000800000 */
[----:B------:R-:W-:-:S04]  /*185e0*/  IMAD.IADD R4, R17, 0x1, R4 ;  /* 0x0000000111047824 */ /* 0x000fc800078e0204 */
[----:B------:R-:W-:-:S07]  /*185f0*/  IMAD.MOV.U32 R13, RZ, RZ, R4 ;  /* 0x000000ffff0d7224 */ /* 0x000fce00078e0004 */
[----:B------:R-:W-:Y:S05]  /*18600*/  WARPSYNC.COLLECTIVE R15, `(.L_x_14246) ;  /* 0x000000000f087348 */ /* 0x000fea0003c00000 */
[----:B------:R0:W1:Y:S02]  /*18610*/  SHFL.UP P6, R14, R13, R12, R11 ;  /* 0x0400000c0d0e7389 */ /* 0x00006400000c000b */
[----:B01----:R-:W-:Y:S01]  /*18620*/  ENDCOLLECTIVE ;  /* 0x000000000000791b */ /* 0x003fe20003800000 */
.L_x_14246:
[----:B------:R-:W-:Y:S01]  /*18630*/  IMAD.MOV.U32 R12, RZ, RZ, 0x4 ;  /* 0x00000004ff0c7424 */ /* 0x000fe200078e00ff */
[----:B------:R-:W-:-:S05]  /*18640*/  SEL R3, R14, RZ, P2 ;  /* 0x000000ff0e037207 */ /* 0x000fca0001000000 */
[----:B------:R-:W-:-:S04]  /*18650*/  IMAD.IADD R6, R4, 0x1, R3 ;  /* 0x0000000104067824 */ /* 0x000fc800078e0203 */
[----:B------:R-:W-:-:S07]  /*18660*/  IMAD.MOV.U32 R13, RZ, RZ, R6 ;  /* 0x000000ffff0d7224 */ /* 0x000fce00078e0006 */
[----:B------:R-:W-:Y:S05]  /*18670*/  WARPSYNC.COLLECTIVE R15, `(.L_x_14247) ;  /* 0x000000000f087348 */ /* 0x000fea0003c00000 */
[----:B------:R0:W1:Y:S02]  /*18680*/  SHFL.UP P6, R14, R13, R12, R11 ;  /* 0x0400000c0d0e7389 */ /* 0x00006400000c000b */
[----:B01----:R-:W-:Y:S01]  /*18690*/  ENDCOLLECTIVE ;  /* 0x000000000000791b */ /* 0x003fe20003800000 */
.L_x_14247:
[----:B------:R-:W-:Y:S01]  /*186a0*/  IMAD.MOV.U32 R12, RZ, RZ, 0x8 ;  /* 0x00000008ff0c7424 */ /* 0x000fe200078e00ff */
[----:B------:R-:W-:-:S05]  /*186b0*/  SEL R3, R14, RZ, P3 ;  /* 0x000000ff0e037207 */ /* 0x000fca0001800000 */
[----:B------:R-:W-:-:S04]  /*186c0*/  IMAD.IADD R2, R6, 0x1, R3 ;  /* 0x0000000106027824 */ /* 0x000fc800078e0203 */
[----:B------:R-:W-:-:S07]  /*186d0*/  IMAD.MOV.U32 R13, RZ, RZ, R2 ;  /* 0x000000ffff0d7224 */ /* 0x000fce00078e0002 */
[----:B------:R-:W-:Y:S05]  /*186e0*/  WARPSYNC.COLLECTIVE R15, `(.L_x_14248) ;  /* 0x000000000f087348 */ /* 0x000fea0003c00000 */
[----:B------:R0:W1:Y:S02]  /*186f0*/  SHFL.UP P6, R14, R13, R12, R11 ;  /* 0x0400000c0d0e7389 */ /* 0x00006400000c000b */
[----:B01----:R-:W-:Y:S01]  /*18700*/  ENDCOLLECTIVE ;  /* 0x000000000000791b */ /* 0x003fe20003800000 */
.L_x_14248:
[----:B------:R-:W-:Y:S01]  /*18710*/  IMAD.MOV.U32 R12, RZ, RZ, 0x10 ;  /* 0x00000010ff0c7424 */ /* 0x000fe200078e00ff */
[----:B------:R-:W-:-:S05]  /*18720*/  SEL R3, R14, RZ, P4 ;  /* 0x000000ff0e037207 */ /* 0x000fca0002000000 */
[----:B------:R-:W-:-:S04]  /*18730*/  IMAD.IADD R3, R2, 0x1, R3 ;  /* 0x0000000102037824 */ /* 0x000fc800078e0203 */
[----:B------:R-:W-:-:S07]  /*18740*/  IMAD.MOV.U32 R13, RZ, RZ, R3 ;  /* 0x000000ffff0d7224 */ /* 0x000fce00078e0003 */
[----:B------:R-:W-:Y:S05]  /*18750*/  WARPSYNC.COLLECTIVE R15, `(.L_x_14249) ;  /* 0x000000000f087348 */ /* 0x000fea0003c00000 */
[----:B------:R0:W1:Y:S02]  /*18760*/  SHFL.UP P6, R14, R13, R12, R11 ;  /* 0x0400000c0d0e7389 */ /* 0x00006400000c000b */
[----:B01----:R-:W-:Y:S01]  /*18770*/  ENDCOLLECTIVE ;  /* 0x000000000000791b */ /* 0x003fe20003800000 */
.L_x_14249:
        /* <DEDUP_REMOVED lines=8> */
.L_x_14250:
[----:B------:R-:W-:Y:S05]  /*18800*/  BRA `(.L_x_14251) ;  /* 0xffffffb000e87947 */ /* 0x000fea000383ffff */
.L_x_14116:
        /* <DEDUP_REMOVED lines=8> */
.L_x_14253:
[----:B------:R-:W-:Y:S05]  /*18890*/  BSYNC B0 ;  /* 0x0000000000007941 */ /* 0x000fea0003800000 */
.L_x_14252:
        /* <DEDUP_REMOVED lines=8> */
.L_x_14254:
[----:B------:R-:W-:Y:S01]  /*18920*/  IMAD.MOV.U32 R12, RZ, RZ, 0x4 ;  /* 0x00000004ff0c7424 */ /* 0x000fe200078e00ff */
[----:B------:R-:W-:-:S05]  /*18930*/  SEL R2, R14, RZ, P2 ;  /* 0x000000ff0e027207 */ /* 0x000fca0001000000 */
[----:B------:R-:W-:-:S04]  /*18940*/  IMAD.IADD R2, R13, 0x1, R2 ;  /* 0x000000010d027824 */ /* 0x000fc800078e0202 */
[----:B------:R-:W-:-:S07]  /*18950*/  IMAD.MOV.U32 R13, RZ, RZ, R2 ;  /* 0x000000ffff0d7224 */ /* 0x000fce00078e0002 */
[----:B------:R-:W-:Y:S05]  /*18960*/  WARPSYNC.COLLECTIVE R15, `(.L_x_14255) ;  /* 0x000000000f087348 */ /* 0x000fea0003c00000 */
[----:B------:R0:W1:Y:S02]  /*18970*/  SHFL.UP P6, R14, R13, R12, R11 ;  /* 0x0400000c0d0e7389 */ /* 0x00006400000c000b */
[----:B01----:R-:W-:Y:S01]  /*18980*/  ENDCOLLECTIVE ;  /* 0x000000000000791b */ /* 0x003fe20003800000 */
.L_x_14255:
[----:B------:R-:W-:Y:S01]  /*18990*/  IMAD.MOV.U32 R12, RZ, RZ, 0x8 ;  /* 0x00000008ff0c7424 */ /* 0x000fe200078e00ff */
[----:B------:R-:W-:-:S05]  /*189a0*/  SEL R3, R14, RZ, P3 ;  /* 0x000000ff0e037207 */ /* 0x000fca0001800000 */
[----:B------:R-:W-:-:S04]  /*189b0*/  IMAD.IADD R3, R2, 0x1, R3 ;  /* 0x0000000102037824 */ /* 0x000fc800078e0203 */
[----:B------:R-:W-:-:S07]  /*189c0*/  IMAD.MOV.U32 R13, RZ, RZ, R3 ;  /* 0x000000ffff0d7224 */ /* 0x000fce00078e0003 */
[----:B------:R-:W-:Y:S05]  /*189d0*/  WARPSYNC.COLLECTIVE R15, `(.L_x_14256) ;  /* 0x000000000f087348 */ /* 0x000fea0003c00000 */
[----:B------:R0:W1:Y:S02]  /*189e0*/  SHFL.UP P6, R14, R13, R12, R11 ;  /* 0x0400000c0d0e7389 */ /* 0x00006400000c000b */
[----:B01----:R-:W-:Y:S01]  /*189f0*/  ENDCOLLECTIVE ;  /* 0x000000000000791b */ /* 0x003fe20003800000 */
.L_x_14256:
[----:B------:R-:W-:Y:S01]  /*18a00*/  IMAD.MOV.U32 R12, RZ, RZ, 0x10 ;  /* 0x00000010ff0c7424 */ /* 0x000fe200078e00ff */
[----:B------:R-:W-:-:S05]  /*18a10*/  SEL R4, R14, RZ, P4 ;  /* 0x000000ff0e047207 */ /* 0x000fca0002000000 */
[----:B------:R-:W-:-:S04]  /*18a20*/  IMAD.IADD R4, R3, 0x1, R4 ;  /* 0x0000000103047824 */ /* 0x000fc800078e0204 */
[----:B------:R-:W-:-:S07]  /*18a30*/  IMAD.MOV.U32 R13, RZ, RZ, R4 ;  /* 0x000000ffff0d7224 */ /* 0x000fce00078e0004 */
[----:B------:R-:W-:Y:S05]  /*18a40*/  WARPSYNC.COLLECTIVE R15, `(.L_x_14257) ;  /* 0x000000000f087348 */ /* 0x000fea0003c00000 */
[----:B------:R0:W1:Y:S02]  /*18a50*/  SHFL.UP P6, R14, R13, R12, R11 ;  /* 0x0400000c0d0e7389 */ /* 0x00006400000c000b */
[----:B01----:R-:W-:Y:S01]  /*18a60*/  ENDCOLLECTIVE ;  /* 0x000000000000791b */ /* 0x003fe20003800000 */
.L_x_14257:
        /* <DEDUP_REMOVED lines=8> */
.L_x_14258:
[----:B------:R-:W-:Y:S05]  /*18af0*/  BRA `(.L_x_14259) ;  /* 0xffffffb000c87947 */ /* 0x000fea000383ffff */
.L_x_14118:
[----:B------:R-:W-:Y:S01]  /*18b00*/  BSSY B0, `(.L_x_14260) ;  /* 0x0000006000007945 */ /* 0x000fe20003800000 */
[----:B------:R-:W-:Y:S01]  /*18b10*/  PLOP3.LUT P6, PT, P6, PT, PT, 0x8, 0x0 ;  /* 0x000000000000781c */ /* 0x000fe200037ce170 */
[----:B------:R-:W-:-:S12]  /*18b20*/  IMAD.MOV.U32 R15, RZ, RZ, -0x1 ;  /* 0xffffffffff0f7424 */ /* 0x000fd800078e00ff */
[----:B01----:R-:W-:Y:S05]  /*18b30*/  WARPSYNC.COLLECTIVE R15, `(.L_x_14261) ;  /* 0x000000000f087348 */ /* 0x003fea0003c00000 */
[----:B------:R-:W-:Y:S01]  /*18b40*/  VOTE.ANY R14, PT, P6 ;  /* 0x00000000000e7806 */ /* 0x000fe200030e0100 */
[----:B01----:R-:W-:Y:S06]  /*18b50*/  ENDCOLLECTIVE ;  /* 0x000000000000791b */ /* 0x003fec0003800000 */
.L_x_14261:
[----:B------:R-:W-:Y:S05]  /*18b60*/  BSYNC B0 ;  /* 0x0000000000007941 */ /* 0x000fea0003800000 */
.L_x_14260:
        /* <DEDUP_REMOVED lines=9> */
.L_x_14262:
[----:B------:R-:W-:Y:S01]  /*18c00*/  IMAD.MOV.U32 R17, RZ, RZ, R14 ;  /* 0x000000ffff117224 */ /* 0x000fe200078e000e */
[----:B------:R-:W-:Y:S06]  /*18c10*/  BRA `(.L_x_14263) ;  /* 0xffffffb000b87947 */ /* 0x000fec000383ffff */
.L_x_14120:
[----:B------:R-:W-:Y:S01]  /*18c20*/  BSSY B0, `(.L_x_14264) ;  /* 0x0000007000007945 */ /* 0x000fe20003800000 */
[----:B------:R-:W-:Y:S02]  /*18c30*/  IMAD.MOV.U32 R13, RZ, RZ, R3 ;  /* 0x000000ffff0d7224 */ /* 0x000fe400078e0003 */
[----:B------:R-:W-:Y:S02]  /*18c40*/  IMAD.MOV.U32 R11, RZ, RZ, 0x1f ;  /* 0x0000001fff0b7424 */ /* 0x000fe400078e00ff */
[----:B------:R-:W-:-:S07]  /*18c50*/  IMAD.MOV.U32 R15, RZ, RZ, -0x1 ;  /* 0xffffffffff0f7424 */ /* 0x000fce00078e00ff */
[----:B0123--:R-:W-:Y:S05]  /*18c60*/  WARPSYNC.COLLECTIVE R15, `(.L_x_14265) ;  /* 0x000000000f087348 */ /* 0x00ffea0003c00000 */
[----:B------:R4:W0:Y:S02]  /*18c70*/  SHFL.IDX P6, R14, R13, R12, R11 ;  /* 0x0000000c0d0e7389 */ /* 0x00082400000c000b */
[----:B01234-:R-:W-:Y:S01]  /*18c80*/  ENDCOLLECTIVE ;  /* 0x000000000000791b */ /* 0x01ffe20003800000 */
.L_x_14265:
[----:B------:R-:W-:Y:S05]  /*18c90*/  BSYNC B0 ;  /* 0x0000000000007941 */ /* 0x000fea0003800000 */
.L_x_14264:
[----:B------:R-:W-:Y:S05]  /*18ca0*/  BRA `(.L_x_14119) ;  /* 0xffffffb000b07947 */ /* 0x000fea000383ffff */
.L_x_14124:
[----:B0-----:R0:W3:Y:S02]  /*18cb0*/  SYNCS.PHASECHK.TRANS64.TRYWAIT P0, [R5+URZ+0x16820], R0 ;  /* 0x01682000050075a7 */ /* 0x0010e4000800017f */
[----:B---3--:R-:W-:Y:S05]  /*18cc0*/  @!P0 NANOSLEEP.SYNCS 0x989680 ;  /* 0x009896800000895d */ /* 0x008fea0003900000 */
[----:B------:R-:W3:Y:S02]  /*18cd0*/  @!P0 SYNCS.PHASECHK.TRANS64 P0, [R5+URZ+0x16820], R0 ;  /* 0x01682000050085a7 */ /* 0x000ee4000800007f */
[----:B---3--:R-:W-:Y:S05]  /*18ce0*/  @!P0 BRA `(.L_x_14124) ;  /* 0xfffffffc00f08947 */ /* 0x008fea000383ffff */
[----:B------:R-:W-:Y:S05]  /*18cf0*/  BRA `(.L_x_14266) ;  /* 0xffffffb800287947 */ /* 0x000fea000383ffff */
.L_x_14125:
        /* <DEDUP_REMOVED lines=11> */
.L_x_14268:
[----:B------:R-:W-:Y:S05]  /*18db0*/  BSYNC B0 ;  /* 0x0000000000007941 */ /* 0x000fea0003800000 */
.L_x_14267:
[----:B------:R-:W-:Y:S05]  /*18dc0*/  BRA `(.L_x_14269) ;  /* 0xffffffb800107947 */ /* 0x000fea000383ffff */
.L_x_14128:
[----:B------:R-:W-:Y:S01]  /*18dd0*/  BSSY B1, `(.L_x_14270) ;  /* 0x0000006000017945 */ /* 0x000fe20003800000 */
[----:B------:R-:W-:-:S07]  /*18de0*/  IMAD.MOV.U32 R15, RZ, RZ, -0x1 ;  /* 0xffffffffff0f7424 */ /* 0x000fce00078e00ff */
[----:B012---:R-:W-:Y:S05]  /*18df0*/  WARPSYNC.COLLECTIVE R15, `(.L_x_14271) ;  /* 0x000000000f0c7348 */ /* 0x007fea0003c00000 */
[----:B------:R-:W-:Y:S02]  /*18e00*/  ELECT P6, UR62, PT ;  /* 0x00000000003e782f */ /* 0x000fe400038c0000 */
[----:B------:R-:W-:Y:S01]  /*18e10*/  MOV R14, UR62 ;  /* 0x0000003e000e7c02 */ /* 0x000fe20008000f00 */
[----:B012---:R-:W-:Y:S10]  /*18e20*/  ENDCOLLECTIVE ;  /* 0x000000000000791b */ /* 0x007ff40003800000 */
.L_x_14271:
[----:B------:R-:W-:Y:S05]  /*18e30*/  BSYNC B1 ;  /* 0x0000000000017941 */ /* 0x000fea0003800000 */
.L_x_14270:
[----:B------:R-:W-:Y:S05]  /*18e40*/  BRA `(.L_x_14272) ;  /* 0xffffffb800087947 */ /* 0x000fea000383ffff */
.L_x_14130:
[----:B0-----:R0:W3:Y:S02]  /*18e50*/  SYNCS.PHASECHK.TRANS64.TRYWAIT P1, [R3+URZ+0x16840], R2 ;  /* 0x01684002030075a7 */ /* 0x0010e4000802017f */
[----:B---3--:R-:W-:Y:S05]  /*18e60*/  @!P1 NANOSLEEP.SYNCS 0x989680 ;  /* 0x009896800000995d */ /* 0x008fea0003900000 */
[----:B------:R-:W3:Y:S02]  /*18e70*/  @!P1 SYNCS.PHASECHK.TRANS64 P1, [R3+URZ+0x16840], R2 ;  /* 0x01684002030095a7 */ /* 0x000ee4000802007f */
[----:B---3--:R-:W-:Y:S05]  /*18e80*/  @!P1 BRA `(.L_x_14130) ;  /* 0xfffffffc00f09947 */ /* 0x008fea000383ffff */
[----:B------:R-:W-:Y:S05]  /*18e90*/  BRA `(.L_x_14273) ;  /* 0xffffffb800287947 */ /* 0x000fea000383ffff */
.L_x_14132:
[----:B---3--:R3:W4:Y:S02]  /*18ea0*/  SYNCS.PHASECHK.TRANS64.TRYWAIT P1, [R5+URZ+0x16840], R0 ;  /* 0x01684000050075a7 */ /* 0x008724000802017f */
[----:B----4-:R-:W-:Y:S05]  /*18eb0*/  @!P1 NANOSLEEP.SYNCS 0x989680 ;  /* 0x009896800000995d */ /* 0x010fea0003900000 */
[----:B------:R-:W4:Y:S02]  /*18ec0*/  @!P1 SYNCS.PHASECHK.TRANS64 P1, [R5+URZ+0x16840], R0 ;  /* 0x01684000050095a7 */ /* 0x000f24000802007f */
[----:B----4-:R-:W-:Y:S05]  /*18ed0*/  @!P1 BRA `(.L_x_14132) ;  /* 0xfffffffc00f09947 */ /* 0x010fea000383ffff */
[----:B------:R-:W-:Y:S05]  /*18ee0*/  BRA `(.L_x_14274) ;  /* 0xffffffb800347947 */ /* 0x000fea000383ffff */
.L_x_14134:
[----:B----4-:R4:W0:Y:S02]  /*18ef0*/  SYNCS.PHASECHK.TRANS64.TRYWAIT P1, [R3+URZ+0x16860], R2 ;  /* 0x01686002030075a7 */ /* 0x010824000802017f */
[----:B0-----:R-:W-:Y:S05]  /*18f00*/  @!P1 NANOSLEEP.SYNCS 0x989680 ;  /* 0x009896800000995d */ /* 0x001fea0003900000 */
[----:B------:R-:W0:Y:S02]  /*18f10*/  @!P1 SYNCS.PHASECHK.TRANS64 P1, [R3+URZ+0x16860], R2 ;  /* 0x01686002030095a7 */ /* 0x000e24000802007f */
[----:B0-----:R-:W-:Y:S05]  /*18f20*/  @!P1 BRA `(.L_x_14134) ;  /* 0xfffffffc00f09947 */ /* 0x001fea000383ffff */
[----:B------:R-:W-:Y:S05]  /*18f30*/  BRA `(.L_x_14275) ;  /* 0xffffffb800307947 */ /* 0x000fea000383ffff */
.L_x_14276:
        /* <DEDUP_REMOVED lines=12> */
.L_x_15876:


//--------------------- .text._ZN7cutlass13device_kernelIN5flash11enable_sm90INS1_16FlashAttnFwdSm90INS1_25CollectiveMainloopFwdSm90ILi2EN4cute5tupleIJNS5_1CILi1EEES8_S8_EEENS6_IJNS7_ILi192EEENS7_ILi128EEENS7_ILi64EEEEEELi64ENS_6half_tEfNS_4arch4Sm90ELb0ELb1ELb0ELb1ELb1ELb1ELb0ELb1ELb1ELb1ELb0ELb0EEENS1_21CollectiveEpilogueFwdINS6_IJSA_SC_SB_EEES9_SE_SG_Li384ELb1ELb1ELb0ELb0EEENS1_36VarlenDynamicPersistentTileSchedulerILi192ELi128ELi384ELi128ELb0ELb1ELb1ELb1ELb0ELb1EEEEEEEEEvNT_6ParamsE --------------------------
	.section	.text._ZN7cutlass13device_kernelIN5flash11enable_sm90INS1_16FlashAttnFwdSm90INS1_25CollectiveMainloopFwdSm90ILi2EN4cute5tupleIJNS5_1CILi1EEES8_S8_EEENS6_IJNS7_ILi192EEENS7_ILi128EEENS7_ILi64EEEEEELi64ENS_6half_tEfNS_4arch4Sm90ELb0ELb1ELb0ELb1ELb1ELb1ELb0ELb1ELb1ELb1ELb0ELb0EEENS1_21CollectiveEpilogueFwdINS6_IJSA_SC_SB_EEES9_SE_SG_Li384ELb1ELb1ELb0ELb0EEENS1_36VarlenDynamicPersistentTileSchedulerILi192ELi128ELi384ELi128ELb0ELb1ELb1ELb1ELb0ELb1EEEEEEEEEvNT_6ParamsE,"ax",@progbits
	.align	128
.text._ZN7cutlass13device_kernelIN5flash11enable_sm90INS1_16FlashAttnFwdSm90INS1_25CollectiveMainloopFwdSm90ILi2EN4cute5tupleIJNS5_1CILi1EEES8_S8_EEENS6_IJNS7_ILi192EEENS7_ILi128EEENS7_ILi64EEEEEELi64ENS_6half_tEfNS_4arch4Sm90ELb0ELb1ELb0ELb1ELb1ELb1ELb0ELb1ELb1ELb1ELb0ELb0EEENS1_21CollectiveEpilogueFwdINS6_IJSA_SC_SB_EEES9_SE_SG_Li384ELb1ELb1ELb0ELb0EEENS1_36VarlenDynamicPersistentTileSchedulerILi192ELi128ELi384ELi128ELb0ELb1ELb1ELb1ELb0ELb1EEEEEEEEEvNT_6ParamsE:
        .type           _ZN7cutlass13device_kernelIN5flash11enable_sm90INS1_16FlashAttnFwdSm90INS1_25CollectiveMainloopFwdSm90ILi2EN4cute5tupleIJNS5_1CILi1EEES8_S8_EEENS6_IJNS7_ILi192EEENS7_ILi128EEENS7_ILi64EEEEEELi64ENS_6half_tEfNS_4arch4Sm90ELb0ELb1ELb0ELb1ELb1ELb1ELb0ELb1ELb1ELb1ELb0ELb0EEENS1_21CollectiveEpilogueFwdINS6_IJSA_SC_SB_EEES9_SE_SG_Li384ELb1ELb1ELb0ELb0EEENS1_36VarlenDynamicPersistentTileSchedulerILi192ELi128ELi384ELi128ELb0ELb1ELb1ELb1ELb0ELb1EEEEEEEEEvNT_6ParamsE,@function
        .size           _ZN7cutlass13device_kernelIN5flash11enable_sm90INS1_16FlashAttnFwdSm90INS1_25CollectiveMainloopFwdSm90ILi2EN4cute5tupleIJNS5_1CILi1EEES8_S8_EEENS6_IJNS7_ILi192EEENS7_ILi128EEENS7_ILi64EEEEEELi64ENS_6half_tEfNS_4arch4Sm90ELb0ELb1ELb0ELb1ELb1ELb1ELb0ELb1ELb1ELb1ELb0ELb0EEENS1_21CollectiveEpilogueFwdINS6_IJSA_SC_SB_EEES9_SE_SG_Li384ELb1ELb1ELb0ELb0EEENS1_36VarlenDynamicPersistentTileSchedulerILi192ELi128ELi384ELi128ELb0ELb1ELb1ELb1ELb0ELb1EEEEEEEEEvNT_6ParamsE,(.L_x_15877 - _ZN7cutlass13device_kernelIN5flash11enable_sm90INS1_16FlashAttnFwdSm90INS1_25CollectiveMainloopFwdSm90ILi2EN4cute5tupleIJNS5_1CILi1EEES8_S8_EEENS6_IJNS7_ILi192EEENS7_ILi128EEENS7_ILi64EEEEEELi64ENS_6half_tEfNS_4arch4Sm90ELb0ELb1ELb0ELb1ELb1ELb1ELb0ELb1ELb1ELb1ELb0ELb0EEENS1_21CollectiveEpilogueFwdINS6_IJSA_SC_SB_EEES9_SE_SG_Li384ELb1ELb1ELb0ELb0EEENS1_36VarlenDynamicPersistentTileSchedulerILi192ELi128ELi384ELi128ELb0ELb1ELb1ELb1ELb0ELb1EEEEEEEEEvNT_6ParamsE)
        .other          _ZN7cutlass13device_kernelIN5flash11enable_sm90INS1_16FlashAttnFwdSm90INS1_25CollectiveMainloopFwdSm90ILi2EN4cute5tupleIJNS5_1CILi1EEES8_S8_EEENS6_IJNS7_ILi192EEENS7_ILi128EEENS7_ILi64EEEEEELi64ENS_6half_tEfNS_4arch4Sm90ELb0ELb1ELb0ELb1ELb1ELb1ELb0ELb1ELb1ELb1ELb0ELb0EEENS1_21CollectiveEpilogueFwdINS6_IJSA_SC_SB_EEES9_SE_SG_Li384ELb1ELb1ELb0ELb0EEENS1_36VarlenDynamicPersistentTileSchedulerILi192ELi128ELi384ELi128ELb0ELb1ELb1ELb1ELb0ELb1EEEEEEEEEvNT_6ParamsE,@"STO_CUDA_ENTRY STV_DEFAULT"
_ZN7cutlass13device_kernelIN5flash11enable_sm90INS1_16FlashAttnFwdSm90INS1_25CollectiveMainloopFwdSm90ILi2EN4cute5tupleIJNS5_1CILi1EEES8_S8_EEENS6_IJNS7_ILi192EEENS7_ILi128EEENS7_ILi64EEEEEELi64ENS_6half_tEfNS_4arch4Sm90ELb0ELb1ELb0ELb1ELb1ELb1ELb0ELb1ELb1ELb1ELb0ELb0EEENS1_21CollectiveEpilogueFwdINS6_IJSA_SC_SB_EEES9_SE_SG_Li384ELb1ELb1ELb0ELb0EEENS1_36VarlenDynamicPersistentTileSchedulerILi192ELi128ELi384ELi128ELb0ELb1ELb1ELb1ELb0ELb1EEEEEEEEEvNT_6ParamsE:
        /* <DEDUP_REMOVED lines=18> */
.L_x_14278:
[----:B------:R-:W-:Y:S05]  /*0120*/  BSYNC B0 ;  /* 0x0000000000007941 */ /* 0x000fea0003800000 */
.L_x_14277:
        /* <DEDUP_REMOVED lines=41> */
.L_x_14279:
        /* <DEDUP_REMOVED lines=22> */
.L_x_14280:
        /* <DEDUP_REMOVED lines=18> */
.L_x_14281:
        /* <DEDUP_REMOVED lines=22> */
.L_x_14282:
        /* <DEDUP_REMOVED lines=22> */
.L_x_14283:
        /* <DEDUP_REMOVED lines=8> */
.L_x_14286:
        /* <DEDUP_REMOVED lines=22> */
[----:B------:R-:W-:Y:S01]  /*0ae0*/  IMAD.MOV.U32 R23, RZ, RZ, RZ ;  /* 0x000000ffff177224 */ /* 0x000fe200078e00ff */
[----:B------:R-:W-:Y:S01]  /*0af0*/  ULOP3.LUT UR39, UR37, 0x1, URZ, 0xfc, !UPT ;  /* 0x0000000125277892 */ /* 0x000fe2000f8efc3f */
[----:B------:R-:W-:Y:S01]  /*0b00*/  IMAD.MOV.U32 R154, RZ, RZ, RZ ;  /* 0x000000ffff9a7224 */ /* 0x000fe200078e00ff */
[----:B------:R-:W-:Y:S01]  /*0b10*/  UMOV UR36, URZ ;  /* 0x0000003f00247c82 */ /* 0x000fe20008000000 */
[----:B------:R-:W-:Y:S02]  /*0b20*/  IMAD.MOV.U32 R19, RZ, RZ, RZ ;  /* 0x000000ffff137224 */ /* 0x000fe400078e00ff */
[----:B0-----:R-:W-:-:S05]  /*0b30*/  VIADD R13, R0, 0xffffff80 ;  /* 0xffffff80000d7836 */ /* 0x001fca0000000000 */
[----:B------:R-:W-:-:S04]  /*0b40*/  SHF.R.S32.HI R0, RZ, 0x1f, R13 ;  /* 0x0000001fff007819 */ /* 0x000fc8000001140d */
[CC--:B------:R-:W-:Y:S02]  /*0b50*/  LEA.HI R3, R0.reuse, R13.reuse, RZ, 0x7 ;  /* 0x0000000d00037211 */ /* 0x0c0fe400078f38ff */
[CC--:B------:R-:W-:Y:S02]  /*0b60*/  LEA.HI R5, R0.reuse, R13.reuse, RZ, 0x5 ;  /* 0x0000000d00057211 */ /* 0x0c0fe400078f28ff */
[----:B------:R-:W-:Y:S02]  /*0b70*/  LOP3.LUT R4, R3, 0xffffff80, RZ, 0xc0, !PT ;  /* 0xffffff8003047812 */ /* 0x000fe400078ec0ff */
[----:B------:R-:W-:Y:S02]  /*0b80*/  SHF.R.S32.HI R12, RZ, 0x7, R3 ;  /* 0x00000007ff0c7819 */ /* 0x000fe40000011403 */
[----:B------:R-:W-:Y:S01]  /*0b90*/  SHF.R.S32.HI R14, RZ, 0x5, R5 ;  /* 0x00000005ff0e7819 */ /* 0x000fe20000011405 */
[----:B------:R-:W-:Y:S01]  /*0ba0*/  IMAD.IADD R11, R13, 0x1, -R4 ;  /* 0x000000010d0b7824 */ /* 0x000fe200078e0a04 */
[----:B------:R-:W-:Y:S01]  /*0bb0*/  LEA.HI R4, R0, R13, RZ, 0x4 ;  /* 0x0000000d00047211 */ /* 0x000fe200078f20ff */
[----:B------:R-:W-:-:S03]  /*0bc0*/  IMAD.HI R5, R12, 0x55555556, RZ ;  /* 0x555555560c057827 */ /* 0x000fc600078e02ff */
[----:B------:R-:W-:Y:S02]  /*0bd0*/  SHF.R.S32.HI R6, RZ, 0x1f, R11 ;  /* 0x0000001fff067819 */ /* 0x000fe4000001140b */
[----:B------:R-:W-:Y:S02]  /*0be0*/  SHF.R.S32.HI R7, RZ, 0x4, R4 ;  /* 0x00000004ff077819 */ /* 0x000fe40000011404 */
[----:B------:R-:W-:Y:S02]  /*0bf0*/  LEA.HI R8, R6, R11, RZ, 0x2 ;  /* 0x0000000b06087211 */ /* 0x000fe400078f10ff */
[C---:B------:R-:W-:Y:S02]  /*0c00*/  LOP3.LUT R3, R4.reuse, 0x3fffff0, RZ, 0xc0, !PT ;  /* 0x03fffff004037812 */ /* 0x040fe400078ec0ff */
[--C-:B------:R-:W-:Y:S02]  /*0c10*/  SHF.R.S32.HI R9, RZ, 0x2, R8.reuse ;  /* 0x00000002ff097819 */ /* 0x100fe40000011408 */
[----:B------:R-:W-:Y:S01]  /*0c20*/  SHF.R.S32.HI R10, RZ, 0x1f, R8 ;  /* 0x0000001fff0a7819 */ /* 0x000fe20000011408 */
[----:B------:R-:W-:Y:S01]  /*0c30*/  IMAD.IADD R3, R13, 0x1, -R3 ;  /* 0x000000010d037824 */ /* 0x000fe200078e0a03 */
[----:B------:R-:W-:-:S02]  /*0c40*/  LEA.HI R4, R4, R7, RZ, 0x1 ;  /* 0x0000000704047211 */ /* 0x000fc400078f08ff */
[----:B------:R-:W-:Y:S01]  /*0c50*/  LEA.HI R10, R10, R9, RZ, 0x3 ;  /* 0x000000090a0a7211 */ /* 0x000fe200078f18ff */
[----:B------:R-:W-:Y:S01]  /*0c60*/  IMAD R3, R14, 0x10, R3 ;  /* 0x000000100e037824 */ /* 0x000fe200078e0203 */
[----:B------:R-:W-:Y:S02]  /*0c70*/  LOP3.LUT R4, R4, 0x1ffffffe, RZ, 0xc0, !PT ;  /* 0x1ffffffe04047812 */ /* 0x000fe400078ec0ff */
[----:B------:R-:W-:Y:S02]  /*0c80*/  LOP3.LUT R10, R10, 0xfffffff8, RZ, 0xc0, !PT ;  /* 0xfffffff80a0a7812 */ /* 0x000fe400078ec0ff */
[----:B------:R-:W-:Y:S01]  /*0c90*/  LEA.HI R6, R6, R11, RZ, 0x5 ;  /* 0x0000000b06067211 */ /* 0x000fe200078f28ff */
[----:B------:R-:W-:Y:S01]  /*0ca0*/  IMAD.IADD R4, R7, 0x1, -R4 ;  /* 0x0000000107047824 */ /* 0x000fe200078e0a04 */
[----:B------:R-:W-:Y:S01]  /*0cb0*/  LEA.HI R5, R5, R5, RZ, 0x1 ;  /* 0x0000000505057211 */ /* 0x000fe200078f08ff */
[----:B------:R-:W-:Y:S01]  /*0cc0*/  IMAD.IADD R9, R9, 0x1, -R10 ;  /* 0x0000000109097824 */ /* 0x000fe200078e0a0a */
[----:B------:R-:W-:Y:S01]  /*0cd0*/  SHF.R.S32.HI R6, RZ, 0x5, R6 ;  /* 0x00000005ff067819 */ /* 0x000fe20000011406 */
[----:B------:R-:W-:Y:S01]  /*0ce0*/  IMAD R7, R3, 0x8, R4 ;  /* 0x0000000803077824 */ /* 0x000fe200078e0204 */
[CC--:B------:R-:W-:Y:S01]  /*0cf0*/  LEA.HI R3, R0.reuse, R13.reuse, RZ, 0x2 ;  /* 0x0000000d00037211 */ /* 0x0c0fe200078f10ff */
[----:B------:R-:W-:Y:S01]  /*0d00*/  IMAD R5, R5, -0x3, R12 ;  /* 0xfffffffd05057824 */ /* 0x000fe200078e020c */
[----:B------:R-:W-:Y:S01]  /*0d10*/  LEA.HI R4, R0, R13, RZ, 0x3 ;  /* 0x0000000d00047211 */ /* 0x000fe200078f18ff */
[----:B------:R-:W-:Y:S01]  /*0d20*/  IMAD R6, R6, 0x10, R9 ;  /* 0x0000001006067824 */ /* 0x000fe200078e0209 */
[----:B------:R-:W-:-:S02]  /*0d30*/  SHF.R.S32.HI R157, RZ, 0x2, R3 ;  /* 0x00000002ff9d7819 */ /* 0x000fc40000011403 */
[----:B------:R-:W-:Y:S01]  /*0d40*/  SHF.R.S32.HI R0, RZ, 0x1f, R3 ;  /* 0x0000001fff007819 */ /* 0x000fe20000011403 */
[----:B------:R-:W-:Y:S01]  /*0d50*/  IMAD R10, R5, 0x40, R6 ;  /* 0x00000040050a7824 */ /* 0x000fe200078e0206 */
[----:B------:R-:W-:Y:S01]  /*0d60*/  SHF.R.S32.HI R5, RZ, 0x3, R4 ;  /* 0x00000003ff057819 */ /* 0x000fe20000011404 */
[----:B------:R-:W-:Y:S01]  /*0d70*/  VIADD R12, R157, 0x60 ;  /* 0x000000609d0c7836 */ /* 0x000fe20000000000 */
[----:B------:R-:W-:Y:S02]  /*0d80*/  LOP3.LUT R4, R4, 0xfffffff8, RZ, 0xc0, !PT ;  /* 0xfffffff804047812 */ /* 0x000fe400078ec0ff */
[----:B------:R-:W-:Y:S01]  /*0d90*/  LEA.HI R0, R0, R157, RZ, 0x3 ;  /* 0x0000009d00007211 */ /* 0x000fe200078f18ff */
[----:B------:R-:W-:Y:S01]  /*0da0*/  STL [R1+0x5c], R10 ;  /* 0x00005c0a01007387 */ /* 0x000fe20000100800 */
[----:B------:R-:W-:Y:S01]  /*0db0*/  LOP3.LUT R3, R3, 0xfffffffc, RZ, 0xc0, !PT ;  /* 0xfffffffc03037812 */ /* 0x000fe200078ec0ff */
[----:B------:R-:W-:Y:S01]  /*0dc0*/  IMAD.IADD R6, R13, 0x1, -R4 ;  /* 0x000000010d067824 */ /* 0x000fe200078e0a04 */
[----:B------:R-:W-:Y:S01]  /*0dd0*/  LOP3.LUT R0, R0, 0xfffffff8, RZ, 0xc0, !PT ;  /* 0xfffffff800007812 */ /* 0x000fe200078ec0ff */
[----:B------:R-:W-:Y:S01]  /*0de0*/  IMAD.SHL.U32 R4, R12, 0x40, RZ ;  /* 0x000000400c047824 */ /* 0x000fe200078e00ff */
[----:B------:R-:W-:Y:S01]  /*0df0*/  SHF.R.S32.HI R5, RZ, 0x1f, R12 ;  /* 0x0000001fff057819 */ /* 0x000fe2000001140c */
[----:B------:R-:W-:Y:S01]  /*0e00*/  IMAD.SHL.U32 R6, R6, 0x8, RZ ;  /* 0x0000000806067824 */ /* 0x000fe200078e00ff */
[----:B------:R-:W-:Y:S01]  /*0e10*/  STL [R1+0x8], RZ ;  /* 0x000008ff01007387 */ /* 0x000fe20000100800 */
[----:B------:R-:W-:Y:S01]  /*0e20*/  IMAD.IADD R0, R157, 0x1, -R0 ;  /* 0x000000019d007824 */ /* 0x000fe200078e0a00 */
[----:B------:R-:W-:Y:S01]  /*0e30*/  LEA.HI R5, R5, R12, RZ, 0x3 ;  /* 0x0000000c05057211 */ /* 0x000fe200078f18ff */
[----:B------:R-:W-:Y:S01]  /*0e40*/  IMAD.IADD R9, R13, 0x1, -R3 ;  /* 0x000000010d097824 */ /* 0x000fe200078e0a03 */
[----:B------:R-:W-:Y:S01]  /*0e50*/  STL [R1+0x50], R6 ;  /* 0x0000500601007387 */ /* 0x000fe20000100800 */
[----:B------:R-:W-:-:S02]  /*0e60*/  LOP3.LUT R8, R8, 0x7ffffffc, RZ, 0xc0, !PT ;  /* 0x7ffffffc08087812 */ /* 0x000fc400078ec0ff */
[C---:B------:R-:W-:Y:S01]  /*0e70*/  IMAD.SHL.U32 R152, R9.reuse, 0x4, RZ ;  /* 0x0000000409987824 */ /* 0x040fe200078e00ff */
[----:B------:R0:W-:Y:S01]  /*0e80*/  STL [R1+0x40], R0 ;  /* 0x0000400001007387 */ /* 0x0001e20000100800 */
[----:B------:R-:W-:Y:S01]  /*0e90*/  LEA.HI R3, R9, R9, RZ, 0x1 ;  /* 0x0000000909037211 */ /* 0x000fe200078f08ff */
[----:B------:R-:W-:Y:S02]  /*0ea0*/  IMAD.SHL.U32 R5, R5, 0x40, RZ ;  /* 0x0000004005057824 */ /* 0x000fe400078e00ff */
[----:B------:R-:W-:Y:S01]  /*0eb0*/  IMAD.SHL.U32 R16, R9, 0x8, RZ ;  /* 0x0000000809107824 */ /* 0x000fe200078e00ff */
[----:B------:R-:W-:Y:S02]  /*0ec0*/  LOP3.LUT R3, R3, 0x1ffffffe, RZ, 0xc0, !PT ;  /* 0x1ffffffe03037812 */ /* 0x000fe400078ec0ff */
[----:B------:R-:W-:Y:S01]  /*0ed0*/  LOP3.LUT R5, R5, 0xfffffe00, RZ, 0xc0, !PT ;  /* 0xfffffe0005057812 */ /* 0x000fe200078ec0ff */
[----:B------:R-:W-:Y:S01]  /*0ee0*/  VIADD R18, R16, 0x20 ;  /* 0x0000002010127836 */ /* 0x000fe20000000000 */
[----:B------:R-:W-:Y:S01]  /*0ef0*/  SHF.R.S32.HI R17, RZ, 0x1f, R16 ;  /* 0x0000001fff117819 */ /* 0x000fe20000011410 */
[----:B------:R-:W-:Y:S01]  /*0f00*/  IMAD.IADD R3, R9, 0x1, -R3 ;  /* 0x0000000109037824 */ /* 0x000fe200078e0a03 */
[----:B0-----:R-:W-:-:S02]  /*0f10*/  LOP3.LUT R0, R4, 0x1c0, RZ, 0xc0, !PT ;  /* 0x000001c004007812 */ /* 0x001fc400078ec0ff */
[----:B------:R-:W-:Y:S02]  /*0f20*/  SHF.R.S32.HI R4, RZ, 0x1f, R6 ;  /* 0x0000001fff047819 */ /* 0x000fe40000011406 */
[----:B------:R-:W-:Y:S02]  /*0f30*/  SHF.R.U32.HI R6, RZ, 0x3, R0 ;  /* 0x00000003ff067819 */ /* 0x000fe40000011600 */
[----:B------:R-:W-:Y:S01]  /*0f40*/  LOP3.LUT R0, R0, 0x38, R16, 0xf8, !PT ;  /* 0x0000003800007812 */ /* 0x000fe200078ef810 */
[----:B------:R0:W-:Y:S01]  /*0f50*/  STL [R1+0x64], R4 ;  /* 0x0000640401007387 */ /* 0x0001e20000100800 */
[----:B------:R-:W-:Y:S01]  /*0f60*/  SHF.R.S32.HI R9, RZ, 0x1f, R18 ;  /* 0x0000001fff097819 */ /* 0x000fe20000011412 */
[----:B0-----:R-:W-:-:S05]  /*0f70*/  VIADD R4, R152, 0x10 ;  /* 0x0000001098047836 */ /* 0x001fca0000000000 */
[----:B------:R0:W-:Y:S04]  /*0f80*/  STL [R1+0xc], R4 ;  /* 0x00000c0401007387 */ /* 0x0001e80000100800 */
[----:B------:R1:W-:Y:S04]  /*0f90*/  STL [R1+0x44], R5 ;  /* 0x0000440501007387 */ /* 0x0003e80000100800 */
[----:B------:R-:W-:Y:S01]  /*0fa0*/  STL [R1+0x4], R9 ;  /* 0x0000040901007387 */ /* 0x000fe20000100800 */
[----:B0-----:R-:W-:Y:S02]  /*0fb0*/  SHF.R.S32.HI R4, RZ, 0x1f, R4 ;  /* 0x0000001fff047819 */ /* 0x001fe40000011404 */
[----:B-1----:R-:W-:Y:S01]  /*0fc0*/  LOP3.LUT R5, R5, R0, R6, 0xf6, !PT ;  /* 0x0000000005057212 */ /* 0x002fe200078ef606 */
[----:B------:R-:W-:Y:S01]  /*0fd0*/  IMAD.SHL.U32 R6, R7, 0x8, RZ ;  /* 0x0000000807067824 */ /* 0x000fe200078e00ff */
[----:B------:R-:W-:Y:S01]  /*0fe0*/  IADD3 R0, R11, -R8, RZ ;  /* 0x800000080b007210 */ /* 0x000fe20007ffe0ff */
[----:B------:R0:W-:Y:S04]  /*0ff0*/  STL [R1+0x54], R4 ;  /* 0x0000540401007387 */ /* 0x0001e80000100800 */
[----:B------:R1:W-:Y:S04]  /*1000*/  STL [R1], R0 ;  /* 0x0000000001007387 */ /* 0x0003e80000100800 */
[----:B------:R2:W-:Y:S01]  /*1010*/  STL [R1+0x60], R6 ;  /* 0x0000600601007387 */ /* 0x0005e20000100800 */
[----:B0-----:R-:W-:-:S02]  /*1020*/  IMAD R4, R5, 0x2, R2 ;  /* 0x0000000205047824 */ /* 0x001fc400078e0202 */
[----:B-1----:R-:W-:-:S03]  /*1030*/  IMAD R0, R3, 0x8, R10 ;  /* 0x0000000803007824 */ /* 0x002fc600078e020a */
[----:B------:R2:W-:Y:S04]  /*1040*/  STL [R1+0x58], R4 ;  /* 0x0000580401007387 */ /* 0x0005e80000100800 */
[----:B------:R2:W-:Y:S02]  /*1050*/  STL [R1+0x30], R0 ;  /* 0x0000300001007387 */ /* 0x0005e40000100800 */
.L_x_14493:
[----:B------:R-:W-:Y:S05]  /*1060*/  YIELD ;  /* 0x0000000000007946 */ /* 0x000fea0003800000 */
[----:B------:R-:W-:Y:S01]  /*1070*/  ULDC.64 UR4, c[0x0][0xa28] ;  /* 0x00028a0000047ab9 */ /* 0x000fe20000000a00 */
[----:B0-2--5:R-:W0:Y:S01]  /*1080*/  LDC.64 R6, c[0x0][0xa08] ;  /* 0x00028200ff067b82 */ /* 0x025e220000000a00 */
        /* <DEDUP_REMOVED lines=11> */
[----:B0--3--:R-:W-:-:S06]  /*1140*/  IMAD.WIDE R10, R31, 0x4, R6 ;  /* 0x000000041f0a7825 */ /* 0x009fcc00078e0206 */
[----:B------:R-:W0:Y:S01]  /*1150*/  @P2 LDC.64 R8, c[0x0][0xa18] ;  /* 0x00028600ff082b82 */ /* 0x000e220000000a00 */
[----:B------:R-:W-:Y:S02]  /*1160*/  ULDC UR4, c[0x0][0x288] ;  /* 0x0000a20000047ab9 */ /* 0x000fe40000000800 */
[----:B------:R-:W-:Y:S01]  /*1170*/  IMAD.U32 R155, RZ, RZ, UR4 ;  /* 0x00000004ff9b7e24 */ /* 0x000fe2000f8e00ff */
[----:B------:R-:W-:Y:S02]  /*1180*/  ULDC.64 UR4, c[0x0][0x418] ;  /* 0x0001060000047ab9 */ /* 0x000fe40000000a00 */
[----:B------:R2:W5:Y:S01]  /*1190*/  @P0 LDG.E R68, desc[UR42][R10.64] ;  /* 0x0000002a0a440981 */ /* 0x000562000c1e1900 */
        /* <DEDUP_REMOVED lines=23> */
.L_x_14288:
        /* <DEDUP_REMOVED lines=10> */
.L_x_14289:
[----:B------:R-:W-:Y:S05]  /*13b0*/  @!P0 BRA `(.L_x_14290) ;  /* 0x00000000000c8947 */ /* 0x000fea0003800000 */
[----:B------:R-:W2:Y:S04]  /*13c0*/  LDG.E R4, desc[UR42][R10.64] ;  /* 0x0000002a0a047981 */ /* 0x000ea8000c1e1900 */
[----:B------:R-:W2:Y:S02]  /*13d0*/  LDG.E R33, desc[UR42][R10.64+0x4] ;  /* 0x0000042a0a217981 */ /* 0x000ea4000c1e1900 */
[----:B--2---:R-:W-:-:S07]  /*13e0*/  IMAD.IADD R33, R33, 0x1, -R4 ;  /* 0x0000000121217824 */ /* 0x004fce00078e0a04 */
.L_x_14290:
        /* <DEDUP_REMOVED lines=48> */
.L_x_14293:
[----:B------:R-:W-:-:S13]  /*16f0*/  ISETP.NE.AND P0, PT, R5, 0x1, PT ;  /* 0x000000010500780c */ /* 0x000fda0003f05270 */
[----:B------:R-:W0:Y:S02]  /*1700*/  @P0 LDC.64 R6, c[0x0][0x9e8] ;  /* 0x00027a00ff060b82 */ /* 0x000e240000000a00 */
[----:B0-----:R-:W-:-:S05]  /*1710*/  @P0 IMAD.HI.U32 R6, R0, R6, RZ ;  /* 0x0000000600060227 */ /* 0x001fca00078e00ff */
[----:B------:R-:W-:-:S07]  /*1720*/  @P0 SHF.R.U32.HI R0, RZ, R7, R6 ;  /* 0x00000007ff000219 */ /* 0x000fce0000011606 */
.L_x_14294:
[----:B------:R-:W-:Y:S05]  /*1730*/  BSYNC B0 ;  /* 0x0000000000007941 */ /* 0x000fea0003800000 */
.L_x_14292:
[----:B------:R-:W-:-:S05]  /*1740*/  IMAD R3, R0, R5, R5 ;  /* 0x0000000500037224 */ /* 0x000fca00078e0205 */
[----:B------:R-:W-:-:S07]  /*1750*/  VIMNMX R4, R4, R3, PT ;  /* 0x0000000304047248 */ /* 0x000fce0003fe0100 */
.L_x_14291:
        /* <DEDUP_REMOVED lines=20> */
.L_x_14297:
[----:B------:R-:W-:-:S13]  /*18a0*/  ISETP.NE.AND P0, PT, R5, 0x1, PT ;  /* 0x000000010500780c */ /* 0x000fda0003f05270 */
[----:B------:R-:W0:Y:S02]  /*18b0*/  @P0 LDC.64 R6, c[0x0][0x9e8] ;  /* 0x00027a00ff060b82 */ /* 0x000e240000000a00 */
[----:B0-----:R-:W-:-:S05]  /*18c0*/  @P0 IMAD.HI.U32 R6, R0, R6, RZ ;  /* 0x0000000600060227 */ /* 0x001fca00078e00ff */
[----:B------:R-:W-:-:S07]  /*18d0*/  @P0 SHF.R.U32.HI R0, RZ, R7, R6 ;  /* 0x00000007ff000219 */ /* 0x000fce0000011606 */
.L_x_14298:
[----:B------:R-:W-:Y:S05]  /*18e0*/  BSYNC B0 ;  /* 0x0000000000007941 */ /* 0x000fea0003800000 */
.L_x_14296:
[----:B------:R-:W-:-:S05]  /*18f0*/  IMAD R0, R0, R5, RZ ;  /* 0x0000000500007224 */ /* 0x000fca00078e02ff */
[----:B------:R-:W-:-:S07]  /*1900*/  VIMNMX R3, R3, R0, !PT ;  /* 0x0000000003037248 */ /* 0x000fce0007fe0100 */
.L_x_14295:
        /* <DEDUP_REMOVED lines=8> */
[----:B------:R-:W-:Y:S02]  /*1990*/  VIMNMX R0, R79, R0, PT ;  /* 0x000000004f007248 */ /* 0x000fe40003fe0100 */
[----:B------:R-:W-:-:S03]  /*19a0*/  LEA R3, R3, -R13, 0x7 ;  /* 0x8000000d03037211 */ /* 0x000fc600078e38ff */
[----:B------:R-:W-:Y:S01]  /*19b0*/  IMAD R5, R0, 0x80, -R13 ;  /* 0x0000008000057824 */ /* 0x000fe200078e0a0d */
[----:B------:R-:W-:-:S04]  /*19c0*/  VIMNMX R3, RZ, R3, !PT ;  /* 0x00000003ff037248 */ /* 0x000fc80007fe0100 */
        /* <DEDUP_REMOVED lines=31> */
.L_x_14301:
[----:B------:R-:W-:Y:S05]  /*1bc0*/  BSYNC B6 ;  /* 0x0000000000067941 */ /* 0x000fea0003800000 */
.L_x_14300:
        /* <DEDUP_REMOVED lines=20> */
.L_x_14303:
[----:B------:R-:W-:Y:S05]  /*1d10*/  BSYNC B6 ;  /* 0x0000000000067941 */ /* 0x000fea0003800000 */
.L_x_14302:
[----:B------:R-:W-:Y:S01]  /*1d20*/  ULDC.64 UR4, c[0x0][0x9f8] ;  /* 0x00027e0000047ab9 */ /* 0x000fe20000000a00 */
[----:B------:R-:W2:Y:S01]  /*1d30*/  LDL R34, [R1+0x40] ;  /* 0x0000400001227983 */ /* 0x000ea20000100800 */
[----:B------:R-:W-:Y:S01]  /*1d40*/  ISETP.NE.U32.AND P0, PT, RZ, UR4, PT ;  /* 0x00000004ff007c0c */ /* 0x000fe2000bf05070 */
[----:B------:R-:W-:Y:S01]  /*1d50*/  IMAD.MOV.U32 R69, RZ, RZ, R31 ;  /* 0x000000ffff457224 */ /* 0x000fe200078e001f */
[----:B------:R-:W0:Y:S01]  /*1d60*/  LDC.64 R66, c[0x0][0x3f8] ;  /* 0x0000fe00ff427b82 */ /* 0x000e220000000a00 */
[----:B------:R-:W3:Y:S01]  /*1d70*/  LDL R32, [R1+0x44] ;  /* 0x0000440001207983 */ /* 0x000ee20000100800 */
[----:B------:R-:W-:-:S06]  /*1d80*/  ISETP.NE.AND.EX P0, PT, RZ, UR5, PT, P0 ;  /* 0x00000005ff007c0c */ /* 0x000fcc000bf05300 */
[----:B------:R-:W1:Y:S08]  /*1d90*/  LDC.64 R4, c[0x0][0x408] ;  /* 0x00010200ff047b82 */ /* 0x000e700000000a00 */
[----:B------:R-:W4:Y:S02]  /*1da0*/  @P0 LDC.64 R6, c[0x0][0x9f8] ;  /* 0x00027e00ff060b82 */ /* 0x000f240000000a00 */
[----:B----4-:R-:W-:Y:S01]  /*1db0*/  @P0 IMAD.WIDE R6, R31, 0x4, R6 ;  /* 0x000000041f060825 */ /* 0x010fe200078e0206 */
[----:B------:R-:W4:Y:S05]  /*1dc0*/  S2R R20, SR_TID.X ;  /* 0x0000000000147919 */ /* 0x000f2a0000002100 */
[----:B------:R-:W4:Y:S01]  /*1dd0*/  LDC R31, c[0x0][0x3f4] ;  /* 0x0000fd00ff1f7b82 */ /* 0x000f220000000800 */
[----:B------:R1:W3:Y:S01]  /*1de0*/  @P0 LDG.E R69, desc[UR42][R6.64] ;  /* 0x0000002a06450981 */ /* 0x0002e2000c1e1900 */
[----:B------:R-:W-:Y:S01]  /*1df0*/  SHF.R.S32.HI R3, RZ, 0x1f, R157 ;  /* 0x0000001fff037819 */ /* 0x000fe2000001149d */
[----:B0-----:R-:W-:Y:S01]  /*1e00*/  IMAD.WIDE.U32 R10, R157, R66, R16 ;  /* 0x000000429d0a7225 */ /* 0x001fe200078e0010 */
[----:B------:R-:W-:-:S02]  /*1e10*/  SHF.R.S32.HI R153, RZ, 0x1f, R152 ;  /* 0x0000001fff997819 */ /* 0x000fc40000011498 */
[----:B-1----:R-:W-:Y:S01]  /*1e20*/  SHF.L.U64.HI R64, R4, 0x7, R5 ;  /* 0x0000000704407819 */ /* 0x002fe20000010205 */
[-C--:B------:R-:W-:Y:S01]  /*1e30*/  IMAD R0, R3, R66.reuse, RZ ;  /* 0x0000004203007224 */ /* 0x080fe200078e02ff */
[----:B------:R-:W-:Y:S01]  /*1e40*/  LOP3.LUT R22, R22, 0xfffffffd, RZ, 0xc0, !PT ;  /* 0xfffffffd16167812 */ /* 0x000fe200078ec0ff */
[----:B------:R-:W-:Y:S01]  /*1e50*/  IMAD.WIDE.U32 R8, R157, R66, R152 ;  /* 0x000000429d087225 */ /* 0x000fe200078e0098 */
[----:B------:R-:W-:-:S03]  /*1e60*/  SHF.R.S32.HI R62, RZ, 0x1f, R30 ;  /* 0x0000001fff3e7819 */ /* 0x000fc6000001141e */
[----:B------:R-:W-:Y:S02]  /*1e70*/  IMAD R15, R157, R67, R0 ;  /* 0x000000439d0f7224 */ /* 0x000fe400078e0200 */
[-C--:B------:R-:W-:Y:S02]  /*1e80*/  IMAD R0, R3, R4.reuse, RZ ;  /* 0x0000000403007224 */ /* 0x080fe400078e02ff */
[----:B------:R-:W-:Y:S01]  /*1e90*/  IMAD.IADD R11, R15, 0x1, R11 ;  /* 0x000000010f0b7824 */ /* 0x000fe200078e020b */
[----:B------:R-:W-:Y:S01]  /*1ea0*/  IADD3 R9, R9, R15, RZ ;  /* 0x0000000f09097210 */ /* 0x000fe20007ffe0ff */
[C---:B------:R-:W-:Y:S01]  /*1eb0*/  IMAD R21, R157.reuse, R5, R0 ;  /* 0x000000059d157224 */ /* 0x040fe200078e0200 */
[----:B-----5:R-:W-:Y:S01]  /*1ec0*/  SHF.R.S32.HI R15, RZ, 0x1f, R24 ;  /* 0x0000001fff0f7819 */ /* 0x020fe20000011418 */
[----:B------:R-:W-:Y:S01]  /*1ed0*/  IMAD.WIDE.U32 R6, R157, R4, R152 ;  /* 0x000000049d067225 */ /* 0x000fe200078e0098 */
[----:B----4-:R-:W-:-:S03]  /*1ee0*/  ISETP.GE.AND P0, PT, R16, R31, PT ;  /* 0x0000001f1000720c */ /* 0x010fc60003f06270 */
[----:B------:R-:W-:Y:S01]  /*1ef0*/  IMAD R14, R15, R66, RZ ;  /* 0x000000420f0e7224 */ /* 0x000fe200078e02ff */
[----:B------:R-:W-:Y:S01]  /*1f00*/  SEL R3, R31, RZ, P0 ;  /* 0x000000ff1f037207 */ /* 0x000fe20000000000 */
[----:B------:R-:W-:Y:S01]  /*1f10*/  IMAD.WIDE.U32 R12, R157, R4, R16 ;  /* 0x000000049d0c7225 */ /* 0x000fe200078e0010 */
[----:B------:R-:W-:-:S03]  /*1f20*/  SHF.R.U32.HI R35, RZ, 0x7, R20 ;  /* 0x00000007ff237819 */ /* 0x000fc60000011614 */
[----:B------:R-:W-:Y:S01]  /*1f30*/  VIADD R36, R20, 0xffffff80 ;  /* 0xffffff8014247836 */ /* 0x000fe20000000000 */
[C---:B------:R-:W-:Y:S01]  /*1f40*/  ISETP.NE.AND P6, PT, R35.reuse, 0x1, PT ;  /* 0x000000012300780c */ /* 0x040fe20003fc5270 */
[----:B------:R-:W-:Y:S02]  /*1f50*/  VIADD R60, R35, 0x8 ;  /* 0x00000008233c7836 */ /* 0x000fe40000000000 */
[----:B------:R-:W-:Y:S02]  /*1f60*/  IMAD.IADD R3, R16, 0x1, R3 ;  /* 0x0000000110037824 */ /* 0x000fe400078e0203 */
[----:B------:R-:W-:Y:S02]  /*1f70*/  VIADD R35, R157, 0x60 ;  /* 0x000000609d237836 */ /* 0x000fe40000000000 */
[----:B------:R-:W-:Y:S01]  /*1f80*/  IMAD R15, R15, R4, RZ ;  /* 0x000000040f0f7224 */ /* 0x000fe200078e02ff */
[----:B------:R-:W-:Y:S01]  /*1f90*/  SHF.R.S32.HI R0, RZ, 0x1f, R3 ;  /* 0x0000001fff007819 */ /* 0x000fe20000011403 */
[----:B------:R-:W-:-:S02]  /*1fa0*/  IMAD.SHL.U32 R35, R35, 0x40, RZ ;  /* 0x0000004023237824 */ /* 0x000fc400078e00ff */
[----:B------:R-:W-:Y:S01]  /*1fb0*/  VIADD R20, R20, 0xffffff80 ;  /* 0xffffff8014147836 */ /* 0x000fe20000000000 */
[----:B------:R-:W-:Y:S01]  /*1fc0*/  LEA.HI R0, R0, R3, RZ, 0x3 ;  /* 0x0000000300007211 */ /* 0x000fe200078f18ff */
[----:B------:R-:W-:Y:S01]  /*1fd0*/  IMAD.IADD R7, R7, 0x1, R21 ;  /* 0x0000000107077824 */ /* 0x000fe200078e0215 */
[----:B------:R-:W-:Y:S01]  /*1fe0*/  LOP3.LUT R35, R35, 0x1c0, RZ, 0xc0, !PT ;  /* 0x000001c023237812 */ /* 0x000fe200078ec0ff */
[----:B------:R-:W-:Y:S01]  /*1ff0*/  IMAD.IADD R13, R21, 0x1, R13 ;  /* 0x00000001150d7824 */ /* 0x000fe200078e020d */
[----:B------:R-:W-:Y:S05]  /*2000*/  @!P6 WARPSYNC.ALL ;  /* 0x000000000000e948 */ /* 0x000fea0003800000 */
[C---:B------:R-:W-:Y:S01]  /*2010*/  IMAD R15, R24.reuse, R5, R15 ;  /* 0x00000005180f7224 */ /* 0x040fe200078e020f */
[----:B------:R-:W-:Y:S01]  /*2020*/  LOP3.LUT R5, R35, 0x38, R0, 0xf8, !PT ;  /* 0x0000003823057812 */ /* 0x000fe200078ef800 */
[----:B------:R-:W-:Y:S01]  /*2030*/  VIADD R35, R157, 0x60 ;  /* 0x000000609d237836 */ /* 0x000fe20000000000 */
[----:B------:R-:W-:Y:S01]  /*2040*/  ULDC UR4, c[0x0][0x2f4] ;  /* 0x0000bd0000047ab9 */ /* 0x000fe20000000800 */
[----:B------:R-:W-:Y:S01]  /*2050*/  IMAD.WIDE.U32 R52, R24, R4, R6 ;  /* 0x0000000418347225 */ /* 0x000fe200078e0006 */
[----:B------:R-:W-:-:S02]  /*2060*/  LOP3.LUT R6, R0, 0xfffffff8, RZ, 0xc0, !PT ;  /* 0xfffffff800067812 */ /* 0x000fc400078ec0ff */
[----:B------:R-:W-:Y:S01]  /*2070*/  ISETP.GE.AND P2, PT, R18, UR4, PT ;  /* 0x0000000412007c0c */ /* 0x000fe2000bf46270 */
[----:B------:R-:W-:-:S04]  /*2080*/  IMAD.WIDE.U32 R54, R24, R4, R12 ;  /* 0x0000000418367225 */ /* 0x000fc800078e000c */
[----:B------:R-:W-:Y:S02]  /*2090*/  IMAD.SHL.U32 R63, R4, 0x80, RZ ;  /* 0x00000080043f7824 */ /* 0x000fe400078e00ff */
[----:B------:R-:W-:Y:S02]  /*20a0*/  IMAD.SHL.U32 R35, R35, 0x40, RZ ;  /* 0x0000004023237824 */ /* 0x000fe400078e00ff */
[----:B------:R-:W-:-:S03]  /*20b0*/  IMAD.WIDE.U32 R48, R24, R66, R8 ;  /* 0x0000004218307225 */ /* 0x000fc600078e0008 */
[----:B------:R-:W-:Y:S01]  /*20c0*/  LOP3.LUT R35, R35, 0x1c0, RZ, 0xc0, !PT ;  /* 0x000001c023237812 */ /* 0x000fe200078ec0ff */
[----:B------:R-:W-:Y:S01]  /*20d0*/  IMAD R21, R24, R67, R14 ;  /* 0x0000004318157224 */ /* 0x000fe200078e020e */
[----:B------:R-:W-:Y:S01]  /*20e0*/  SHF.L.U64.HI R67, R66, 0x7, R67 ;  /* 0x0000000742437819 */ /* 0x000fe20000010243 */
[----:B------:R-:W-:Y:S01]  /*20f0*/  IMAD.WIDE.U32 R50, R24, R66, R10 ;  /* 0x0000004218327225 */ /* 0x000fe200078e000a */
[----:B------:R-:W-:-:S03]  /*2100*/  SHF.R.U32.HI R35, RZ, 0x3, R35 ;  /* 0x00000003ff237819 */ /* 0x000fc60000011623 */
[----:B------:R-:W-:Y:S01]  /*2110*/  IMAD.SHL.U32 R58, R31, 0x2, RZ ;  /* 0x000000021f3a7824 */ /* 0x000fe200078e00ff */
[----:B------:R-:W-:Y:S01]  /*2120*/  LOP3.LUT R8, R5, R35, RZ, 0x3c, !PT ;  /* 0x0000002305087212 */ /* 0x000fe200078e3cff */
[----:B------:R-:W-:Y:S01]  /*2130*/  IMAD.IADD R31, R49, 0x1, R21 ;  /* 0x00000001311f7824 */ /* 0x000fe200078e0215 */
[----:B------:R-:W-:Y:S01]  /*2140*/  SHF.R.S32.HI R5, RZ, 0x3, R0 ;  /* 0x00000003ff057819 */ /* 0x000fe20000011400 */
[----:B------:R-:W-:Y:S02]  /*2150*/  IMAD.IADD R68, R68, 0x1, R33 ;  /* 0x0000000144447824 */ /* 0x000fe400078e0221 */
[----:B------:R-:W-:Y:S02]  /*2160*/  IMAD.SHL.U32 R66, R66, 0x80, RZ ;  /* 0x0000008042427824 */ /* 0x000fe400078e00ff */
[----:B------:R-:W-:Y:S02]  /*2170*/  IMAD.IADD R21, R21, 0x1, R51 ;  /* 0x0000000115157824 */ /* 0x000fe400078e0233 */
[----:B------:R-:W-:-:S02]  /*2180*/  IMAD.IADD R7, R15, 0x1, R55 ;  /* 0x000000010f077824 */ /* 0x000fc400078e0237 */
[C---:B--2---:R-:W-:Y:S01]  /*2190*/  IMAD.SHL.U32 R65, R34.reuse, 0x40, RZ ;  /* 0x0000004022417824 */ /* 0x044fe200078e00ff */
[----:B------:R-:W-:Y:S01]  /*21a0*/  @!P6 BAR.SYNC.DEFER_BLOCKING 0x9, 0x100 ;  /* 0x024400000000eb1d */ /* 0x000fe20000010000 */
[----:B------:R-:W-:Y:S02]  /*21b0*/  LOP3.LUT P1, RZ, R34, 0x4, RZ, 0xc0, !PT ;  /* 0x0000000422ff7812 */ /* 0x000fe4000782c0ff */
[----:B------:R-:W-:Y:S02]  /*21c0*/  SHF.R.S32.HI R34, RZ, 0x1f, R36 ;  /* 0x0000001fff227819 */ /* 0x000fe40000011424 */
[----:B------:R-:W-:Y:S02]  /*21d0*/  LOP3.LUT R65, R65, 0x1c0, RZ, 0xc0, !PT ;  /* 0x000001c041417812 */ /* 0x000fe400078ec0ff */
[----:B------:R-:W-:Y:S02]  /*21e0*/  LEA.HI R34, R34, R36, RZ, 0x2 ;  /* 0x0000002422227211 */ /* 0x000fe400078f10ff */
[----:B------:R-:W-:-:S02]  /*21f0*/  SHF.R.U32.HI R61, RZ, 0x3, R65 ;  /* 0x00000003ff3d7819 */ /* 0x000fc40000011641 */
[----:B------:R-:W-:Y:S02]  /*2200*/  LOP3.LUT R34, R34, 0xfffffffc, RZ, 0xc0, !PT ;  /* 0xfffffffc22227812 */ /* 0x000fe400078ec0ff */
[----:B------:R-:W-:Y:S02]  /*2210*/  LOP3.LUT R4, R65, 0x18, R16, 0xf8, !PT ;  /* 0x0000001841047812 */ /* 0x000fe400078ef810 */
[----:B------:R-:W-:Y:S01]  /*2220*/  @P1 LOP3.LUT R22, R22, 0x2, RZ, 0xfc, !PT ;  /* 0x0000000216161812 */ /* 0x000fe200078efcff */
[----:B------:R-:W-:Y:S01]  /*2230*/  IMAD.IADD R34, R36, 0x1, -R34 ;  /* 0x0000000124227824 */ /* 0x000fe200078e0a22 */
[----:B------:R-:W-:Y:S02]  /*2240*/  LOP3.LUT R4, R4, R61, RZ, 0x3c, !PT ;  /* 0x0000003d04047212 */ /* 0x000fe400078e3cff */
[----:B------:R-:W-:Y:S01]  /*2250*/  ISETP.GE.AND P1, PT, R16, UR4, PT ;  /* 0x0000000410007c0c */ /* 0x000fe2000bf26270 */
[----:B------:R-:W-:Y:S01]  /*2260*/  IMAD R59, R34, 0x60, R157 ;  /* 0x00000060223b7824 */ /* 0x000fe200078e029d */
[----:B------:R-:W-:-:S04]  /*2270*/  SHF.R.S32.HI R34, RZ, 0x1f, R20 ;  /* 0x0000001fff227819 */ /* 0x000fc80000011414 */
[----:B------:R-:W-:Y:S01]  /*2280*/  LEA.HI R34, R34, R20, RZ, 0x5 ;  /* 0x0000001422227211 */ /* 0x000fe200078f28ff */
[----:B------:R-:W-:-:S03]  /*2290*/  IMAD.IADD R20, R53, 0x1, R15 ;  /* 0x0000000135147824 */ /* 0x000fc600078e020f */
[----:B------:R-:W-:-:S05]  /*22a0*/  SHF.R.S32.HI R34, RZ, 0x5, R34 ;  /* 0x00000005ff227819 */ /* 0x000fca0000011422 */
[----:B------:R-:W-:Y:S01]  /*22b0*/  IMAD R57, R34, 0x200, R4 ;  /* 0x0000020022397824 */ /* 0x000fe200078e0204 */
[----:B------:R-:W-:Y:S01]  /*22c0*/  LOP3.LUT R4, R65, 0x38, R0, 0xf8, !PT ;  /* 0x0000003841047812 */ /* 0x000fe200078ef800 */
[----:B---3--:R-:W-:-:S03]  /*22d0*/  IMAD.IADD R0, R32, 0x1, R8 ;  /* 0x0000000120007824 */ /* 0x008fc600078e0208 */
[----:B------:R-:W-:Y:S02]  /*22e0*/  LOP3.LUT R3, R4, R61, RZ, 0x3c, !PT ;  /* 0x0000003d04037212 */ /* 0x000fe400078e3cff */
[----:B------:R-:W-:-:S03]  /*22f0*/  SHF.R.S32.HI R4, RZ, 0x1f, R6 ;  /* 0x0000001fff047819 */ /* 0x000fc60000011406 */
[----:B------:R-:W-:Y:S01]  /*2300*/  IMAD R3, R34, 0x200, R3 ;  /* 0x0000020022037824 */ /* 0x000fe200078e0203 */
[----:B------:R-:W-:-:S07]  /*2310*/  SHF.R.S32.HI R56, RZ, 0x1f, R69 ;  /* 0x0000001fff387819 */ /* 0x000fce0000011445 */
.L_x_14359:
[----:B--2-4-:R-:W2:Y:S01]  /*2320*/  LDL R33, [R1+0x40] ;  /* 0x0000400001217983 */ /* 0x014ea20000100800 */
[----:B0-----:R-:W0:Y:S01]  /*2330*/  LDC R74, c[0x0][0x430] ;  /* 0x00010c00ff4a7b82 */ /* 0x001e220000000800 */
[----:B------:R-:W-:Y:S02]  /*2340*/  VIADD R26, R26, 0xffffffff ;  /* 0xffffffff1a1a7836 */ /* 0x000fe40000000000 */
[----:B------:R-:W-:Y:S02]  /*2350*/  IMAD.MOV.U32 R73, RZ, RZ, RZ ;  /* 0x000000ffff497224 */ /* 0x000fe400078e00ff */
        /* <DEDUP_REMOVED lines=20> */
[----:B-----5:R0:W5:Y:S01]  /*24a0*/  @!P3 LDG.E R73, desc[UR42][R8.64] ;  /* 0x0000002a0849b981 */ /* 0x020162000c1e1900 */
        /* <DEDUP_REMOVED lines=8> */
[----:B------:R-:W-:Y:S02]  /*2530*/  @P3 LOP3.LUT R22, R22, 0x1, RZ, 0xfc, !PT ;  /* 0x0000000116163812 */ /* 0x000fe400078efcff */
[----:B------:R-:W-:Y:S02]  /*2540*/  ISETP.GE.AND P3, PT, R80, 0x1, PT ;  /* 0x000000015000780c */ /* 0x000fe40003f66270 */
[----:B--2---:R-:W-:-:S13]  /*2550*/  LOP3.LUT P5, RZ, R33, 0x4, RZ, 0xc0, !PT ;  /* 0x0000000421ff7812 */ /* 0x004fda00078ac0ff */
        /* <DEDUP_REMOVED lines=16> */
[C---:B------:R-:W-:Y:S01]  /*2660*/  IMAD R11, R73.reuse, UR5, R10 ;  /* 0x00000005490b7c24 */ /* 0x040fe2000f8e020a */
[----:B------:R-:W-:Y:S01]  /*2670*/  SHF.R.S32.HI R10, RZ, 0x1f, R26 ;  /* 0x0000001fff0a7819 */ /* 0x000fe2000001141a */
        /* <DEDUP_REMOVED lines=20> */
[----:B------:R0:W5:Y:S01]  /*27c0*/  LDL R83, [R1+0xc] ;  /* 0x00000c0001537983 */ /* 0x0001620000100800 */
        /* <DEDUP_REMOVED lines=10> */
[----:B0-----:R-:W-:Y:S06]  /*2870*/  @P3 BRA `(.L_x_14308) ;  /* 0x0000000000503947 */ /* 0x001fec0003800000 */
[----:B------:R-:W-:Y:S01]  /*2880*/  IADD3 R13, P4, R48, R10, RZ ;  /* 0x0000000a300d7210 */ /* 0x000fe20007f9e0ff */
[----:B------:R-:W-:Y:S01]  /*2890*/  ULDC.64 UR4, c[0x0][0x3e8] ;  /* 0x0000fa0000047ab9 */ /* 0x000fe20000000a00 */
[----:B------:R-:W-:Y:S02]  /*28a0*/  CS2R R44, SRZ ;  /* 0x00000000002c7805 */ /* 0x000fe4000001ff00 */
        /* <DEDUP_REMOVED lines=13> */
[----:B------:R0:W5:Y:S02]  /*2980*/  @!P4 LDG.E.64 R46, desc[UR42][R14.64] ;  /* 0x0000002a0e2ec981 */ /* 0x000164000c1e1b00 */
[----:B-----5:R-:W-:-:S13]  /*2990*/  ISETP.GE.AND P4, PT, R83, R80, PT ;  /* 0x000000505300720c */ /* 0x020fda0003f86270 */
[----:B------:R0:W5:Y:S04]  /*29a0*/  @!P4 LDG.E.64 R40, desc[UR42][R12.64+0x20] ;  /* 0x0000202a0c28c981 */ /* 0x000168000c1e1b00 */
[----:B------:R0:W5:Y:S02]  /*29b0*/  @!P4 LDG.E.64 R42, desc[UR42][R14.64+0x20] ;  /* 0x0000202a0e2ac981 */ /* 0x000164000c1e1b00 */
.L_x_14308:
[----:B------:R-:W-:Y:S05]  /*29c0*/  BSYNC B1 ;  /* 0x0000000000017941 */ /* 0x000fea0003800000 */
.L_x_14307:
[----:B0-----:R-:W-:Y:S01]  /*29d0*/  VIADD R12, R157, 0x60 ;  /* 0x000000609d0c7836 */ /* 0x001fe20000000000 */
[----:B------:R-:W-:Y:S01]  /*29e0*/  BSSY B1, `(.L_x_14309) ;  /* 0x0000021000017945 */ /* 0x000fe20003800000 */
[----:B-----5:R-:W-:Y:S02]  /*29f0*/  IMAD.MOV.U32 R78, RZ, RZ, R40 ;  /* 0x000000ffff4e7224 */ /* 0x020fe400078e0028 */
[----:B------:R-:W-:Y:S01]  /*2a00*/  IMAD.MOV.U32 R82, RZ, RZ, R41 ;  /* 0x000000ffff527224 */ /* 0x000fe200078e0029 */
[----:B------:R-:W-:-:S13]  /*2a10*/  ISETP.GE.AND P4, PT, R12, R77, PT ;  /* 0x0000004d0c00720c */ /* 0x000fda0003f86270 */
[----:B------:R-:W-:Y:S05]  /*2a20*/  @P4 BRA `(.L_x_14310) ;  /* 0x0000000000704947 */ /* 0x000fea0003800000 */
[----:B------:R-:W0:Y:S01]  /*2a30*/  LDC.64 R12, c[0x0][0x3f8] ;  /* 0x0000fe00ff0c7b82 */ /* 0x000e220000000a00 */
[----:B------:R-:W-:Y:S01]  /*2a40*/  IMAD.MOV.U32 R11, RZ, RZ, R70 ;  /* 0x000000ffff0b7224 */ /* 0x000fe200078e0046 */
[----:B------:R-:W-:Y:S01]  /*2a50*/  ULDC.64 UR4, c[0x0][0x3e8] ;  /* 0x0000fa0000047ab9 */ /* 0x000fe20000000a00 */
[----:B------:R-:W-:Y:S01]  /*2a60*/  IMAD.MOV.U32 R9, RZ, RZ, R81 ;  /* 0x000000ffff097224 */ /* 0x000fe200078e0051 */
[----:B------:R-:W-:Y:S02]  /*2a70*/  CS2R R36, SRZ ;  /* 0x0000000000247805 */ /* 0x000fe4000001ff00 */
[----:B------:R-:W-:Y:S01]  /*2a80*/  CS2R R38, SRZ ;  /* 0x0000000000267805 */ /* 0x000fe2000001ff00 */
        /* <DEDUP_REMOVED lines=22> */
.L_x_14310:
[----:B------:R-:W-:Y:S05]  /*2bf0*/  BSYNC B1 ;  /* 0x0000000000017941 */ /* 0x000fea0003800000 */
.L_x_14309:
[----:B0-----:R-:W-:Y:S01]  /*2c00*/  IMAD.MOV.U32 R8, RZ, RZ, R44 ;  /* 0x000000ffff087224 */ /* 0x001fe200078e002c */
[----:B------:R-:W-:Y:S01]  /*2c10*/  UISETP.NE.AND UP0, UPT, UR39, 0x3, UPT ;  /* 0x000000032700788c */ /* 0x000fe2000bf05270 */
[----:B------:R-:W-:Y:S01]  /*2c20*/  IMAD.MOV.U32 R9, RZ, RZ, R45 ;  /* 0x000000ffff097224 */ /* 0x000fe200078e002d */
[----:B------:R-:W-:Y:S01]  /*2c30*/  PRMT R90, R90, 0x5410, R78 ;  /* 0x000054105a5a7816 */ /* 0x000fe2000000004e */
[----:B------:R-:W-:Y:S01]  /*2c40*/  IMAD.MOV.U32 R11, RZ, RZ, R47 ;  /* 0x000000ffff0b7224 */ /* 0x000fe200078e002f */
[----:B------:R-:W-:Y:S02]  /*2c50*/  PRMT R88, R82, 0x7610, R88 ;  /* 0x0000761052587816 */ /* 0x000fe40000000058 */
[----:B------:R-:W-:Y:S01]  /*2c60*/  PRMT R97, R8, 0x5410, R9 ;  /* 0x0000541008617816 */ /* 0x000fe20000000009 */
[----:B------:R-:W-:Y:S01]  /*2c70*/  IMAD.MOV.U32 R8, RZ, RZ, R42 ;  /* 0x000000ffff087224 */ /* 0x000fe200078e002a */
[----:B------:R-:W-:Y:S01]  /*2c80*/  MOV R10, R46 ;  /* 0x0000002e000a7202 */ /* 0x000fe20000000f00 */
[----:B------:R-:W-:Y:S01]  /*2c90*/  IMAD.MOV.U32 R9, RZ, RZ, R43 ;  /* 0x000000ffff097224 */ /* 0x000fe200078e002b */
[----:B------:R-:W-:-:S02]  /*2ca0*/  PLOP3.LUT P5, PT, PT, PT, UP0, 0x80, 0x0 ;  /* 0x000000000000781c */ /* 0x000fc40003faf008 */
[----:B------:R-:W-:Y:S01]  /*2cb0*/  PRMT R90, R8, 0x7610, R90 ;  /* 0x00007610085a7816 */ /* 0x000fe2000000005a */
[----:B-----5:R-:W-:Y:S01]  /*2cc0*/  IMAD.MOV.U32 R8, RZ, RZ, R32 ;  /* 0x000000ffff087224 */ /* 0x020fe200078e0020 */
[----:B------:R-:W-:Y:S01]  /*2cd0*/  PRMT R88, R88, 0x5410, R9 ;  /* 0x0000541058587816 */ /* 0x000fe20000000009 */
        /* <DEDUP_REMOVED lines=8> */
[----:B------:R-:W-:-:S02]  /*2d60*/  IMAD.MOV.U32 R10, RZ, RZ, R38 ;  /* 0x000000ffff0a7224 */ /* 0x000fc400078e0026 */
[----:B------:R-:W-:Y:S01]  /*2d70*/  IMAD.MOV.U32 R11, RZ, RZ, R39 ;  /* 0x000000ffff0b7224 */ /* 0x000fe200078e0027 */
[----:B------:R-:W-:-:S04]  /*2d80*/  PRMT R83, R8, 0x5410, R9 ;  /* 0x0000541008537816 */ /* 0x000fc80000000009 */
[----:B------:R-:W-:Y:S01]  /*2d90*/  PRMT R87, R10, 0x5410, R11 ;  /* 0x000054100a577816 */ /* 0x000fe2000000000b */
[----:B------:R-:W-:Y:S06]  /*2da0*/  @!P5 BRA `(.L_x_14311) ;  /* 0x000000000004d947 */ /* 0x000fec0003800000 */
[----:B------:R-:W-:Y:S01]  /*2db0*/  BPT.TRAP 0x1 ;  /* 0x000000040000795c */ /* 0x000fe20000300000 */
.L_x_14311:
[----:B------:R-:W2:Y:S01]  /*2dc0*/  LDL R8, [R1+0x8] ;  /* 0x0000080001087983 */ /* 0x000ea20000100800 */
[----:B------:R-:W-:Y:S01]  /*2dd0*/  IMAD R70, R23, 0x8, R2 ;  /* 0x0000000817467824 */ /* 0x000fe200078e0202 */
[----:B------:R-:W-:Y:S01]  /*2de0*/  BSSY B1, `(.L_x_14312) ;  /* 0x0000004000017945 */ /* 0x000fe20003800000 */
[----:B--2---:R-:W-:-:S04]  /*2df0*/  SHF.L.U32 R78, R8, 0x1f, RZ ;  /* 0x0000001f084e7819 */ /* 0x004fc800000006ff */
[----:B------:R-:W0:Y:S02]  /*2e00*/  SYNCS.PHASECHK.TRANS64.TRYWAIT P6, [R70+URZ+0x16890], R78 ;  /* 0x0168904e460075a7 */ /* 0x000e2400080c017f */
[----:B0-----:R-:W-:Y:S05]  /*2e10*/  @!P6 BRA `(.L_x_14313) ;  /* 0x000001b000ace947 */ /* 0x001fea0003800000 */
.L_x_14624:
[----:B------:R-:W-:Y:S05]  /*2e20*/  BSYNC B1 ;  /* 0x0000000000017941 */ /* 0x000fea0003800000 */
.L_x_14312:
[----:B------:R-:W-:-:S03]  /*2e30*/  UMOV UR4, 0xffffffff ;  /* 0xffffffff00047882 */ /* 0x000fc60000000000 */
[----:B------:R-:W-:Y:S05]  /*2e40*/  BRA.DIV UR4, `(.L_x_14314) ;  /* 0x000001b204b47947 */ /* 0x000fea000b800000 */
[----:B------:R1:W2:Y:S04]  /*2e50*/  SHFL.IDX PT, R81, R85, RZ, 0x1c1f ;  /* 0x001c1fff55517589 */ /* 0x0002a800000e0000 */
[----:B------:R1:W3:Y:S02]  /*2e60*/  SHFL.IDX PT, R14, R84, RZ, 0x1c1f ;  /* 0x001c1fff540e7589 */ /* 0x0002e400000e0000 */
.L_x_14628:
        /* <DEDUP_REMOVED lines=22> */
[----:B------:R-:W-:Y:S01]  /*2fd0*/  FMUL.FTZ R96, R44, R91 ;  /* 0x0000005b2c607220 */ /* 0x000fe20000410000 */
[----:B------:R-:W-:Y:S02]  /*2fe0*/  HADD2.F32 R46, -RZ, R92.H0_H0 ;  /* 0x2000005cff2e7230 */ /* 0x000fe40000004100 */
[CC--:B------:R-:W-:Y:S01]  /*2ff0*/  FMUL.FTZ R92, R10.reuse, R47.reuse ;  /* 0x0000002f0a5c7220 */ /* 0x0c0fe20000410000 */
[----:B------:R-:W-:Y:S01]  /*3000*/  FMUL.FTZ R47, R9, R47 ;  /* 0x0000002f092f7220 */ /* 0x000fe20000410000 */
[----:B------:R-:W-:Y:S02]  /*3010*/  FMUL.FTZ R95, R11, R91 ;  /* 0x0000005b0b5f7220 */ /* 0x000fe40000410000 */
[-C--:B------:R-:W-:Y:S01]  /*3020*/  FFMA.FTZ R91, R9, R45.reuse, -R92 ;  /* 0x0000002d095b7223 */ /* 0x080fe2000001085c */
[----:B------:R-:W-:Y:S01]  /*3030*/  FFMA.FTZ R94, R10, R45, R47 ;  /* 0x0000002d0a5e7223 */ /* 0x000fe2000001002f */
[----:B------:R-:W-:-:S02]  /*3040*/  HADD2.F32 R9, -RZ, R8.H1_H1 ;  /* 0x30000008ff097230 */ /* 0x000fc40000004100 */
[-C--:B------:R-:W-:Y:S01]  /*3050*/  FFMA.FTZ R93, R11, R46.reuse, -R96 ;  /* 0x0000002e0b5d7223 */ /* 0x080fe20000010860 */
[----:B------:R-:W-:Y:S01]  /*3060*/  FFMA.FTZ R98, R44, R46, R95 ;  /* 0x0000002e2c627223 */ /* 0x000fe2000001005f */
[----:B------:R-:W-:Y:S02]  /*3070*/  HADD2.F32 R45, -RZ, R99.H0_H0 ;  /* 0x20000063ff2d7230 */ /* 0x000fe40000004100 */
[----:B------:R-:W-:Y:S02]  /*3080*/  HADD2.F32 R8, -RZ, R8.H0_H0 ;  /* 0x20000008ff087230 */ /* 0x000fe40000004100 */
[----:B------:R-:W-:Y:S02]  /*3090*/  HADD2.F32 R10, -RZ, R15.H1_H1 ;  /* 0x3000000fff0a7230 */ /* 0x000fe40000004100 */
        /* <DEDUP_REMOVED lines=16> */
.L_x_14320:
[----:B------:R-:W-:Y:S05]  /*31a0*/  BSYNC B3 ;  /* 0x0000000000037941 */ /* 0x000fea0003800000 */
.L_x_14319:
[----:B0-----:R4:W-:Y:S02]  /*31b0*/  ST.E.128 desc[UR42][R12.64], R8 ;  /* 0x000000080c007985 */ /* 0x0019e4000c101d2a */
.L_x_14318:
[----:B------:R-:W-:Y:S05]  /*31c0*/  BSYNC B2 ;  /* 0x0000000000027941 */ /* 0x000fea0003800000 */
.L_x_14317:
[----:B------:R-:W-:Y:S05]  /*31d0*/  @P2 BRA `(.L_x_14316) ;  /* 0x0000000000cc2947 */ /* 0x000fea0003800000 */
[----:B----4-:R-:W2:Y:S04]  /*31e0*/  LDL R8, [R1+0x4] ;  /* 0x0000040001087983 */ /* 0x010ea80000100800 */
[----:B------:R-:W4:Y:S01]  /*31f0*/  LDL R15, [R1+0xc] ;  /* 0x00000c00010f7983 */ /* 0x000f220000100800 */
[C---:B---3--:R-:W-:Y:S01]  /*3200*/  LEA R12, P3, R18.reuse, R14, 0x1 ;  /* 0x0000000e120c7211 */ /* 0x048fe200078608ff */
[----:B------:R-:W-:Y:S03]  /*3210*/  BSSY B2, `(.L_x_14321) ;  /* 0x000002e000027945 */ /* 0x000fe60003800000 */
[----:B--2---:R-:W-:Y:S02]  /*3220*/  LEA.HI.X R13, R18, R81, R8, 0x1, P3 ;  /* 0x00000051120d7211 */ /* 0x004fe400018f0c08 */
[----:B------:R2:W3:Y:S01]  /*3230*/  LDS.128 R8, [R71+0xe000] ;  /* 0x00e0000047087984 */ /* 0x0004e20000000c00 */
[----:B----4-:R-:W-:-:S13]  /*3240*/  ISETP.GE.AND P3, PT, R15, R80, PT ;  /* 0x000000500f00720c */ /* 0x010fda0003f66270 */
[----:B--2---:R-:W-:Y:S05]  /*3250*/  @P3 BRA `(.L_x_14322) ;  /* 0x0000000000a43947 */ /* 0x004fea0003800000 */
[--C-:B------:R-:W-:Y:S01]  /*3260*/  SHF.R.U64 R40, R40, 0x10, R41.reuse ;  /* 0x0000001028287819 */ /* 0x100fe20000001229 */
[----:B---3--:R-:W-:Y:S01]  /*3270*/  IMAD.MOV.U32 R14, RZ, RZ, R10 ;  /* 0x000000ffff0e7224 */ /* 0x008fe200078e000a */
[----:B------:R-:W-:Y:S01]  /*3280*/  SHF.R.U32.HI R45, RZ, 0x10, R41 ;  /* 0x00000010ff2d7819 */ /* 0x000fe20000011629 */
[----:B------:R-:W-:Y:S01]  /*3290*/  HADD2.F32 R10, -RZ, R9.H1_H1 ;  /* 0x30000009ff0a7230 */ /* 0x000fe20000004100 */
[--C-:B------:R-:W-:Y:S01]  /*32a0*/  SHF.R.U64 R41, R42, 0x10, R43.reuse ;  /* 0x000000102a297819 */ /* 0x100fe2000000122b */
[----:B------:R-:W-:Y:S01]  /*32b0*/  HADD2.F32 R15, -RZ, R11.H1_H1 ;  /* 0x3000000bff0f7230 */ /* 0x000fe20000004100 */
        /* <DEDUP_REMOVED lines=13> */
[-C--:B------:R-:W-:Y:S01]  /*3390*/  FFMA.FTZ R46, R9, R40.reuse, -R46 ;  /* 0x00000028092e7223 */ /* 0x080fe2000001082e */
[----:B------:R-:W-:Y:S01]  /*33a0*/  FFMA.FTZ R45, R10, R40, R41 ;  /* 0x000000280a2d7223 */ /* 0x000fe20000010029 */
[----:B------:R-:W-:Y:S02]  /*33b0*/  HADD2.F32 R90, -RZ, R90.H0_H0 ;  /* 0x2000005aff5a7230 */ /* 0x000fe40000004100 */
[----:B------:R-:W-:Y:S01]  /*33c0*/  FFMA.FTZ R81, R15, R42, R44 ;  /* 0x0000002a0f517223 */ /* 0x000fe2000001002c */
[----:B------:R-:W-:Y:S02]  /*33d0*/  HADD2.F32 R41, -RZ, R88.H1_H1 ;  /* 0x30000058ff297230 */ /* 0x000fe40000004100 */
[----:B------:R-:W-:Y:S02]  /*33e0*/  HADD2.F32 R9, -RZ, R8.H1_H1 ;  /* 0x30000008ff097230 */ /* 0x000fe40000004100 */
[----:B------:R-:W-:Y:S02]  /*33f0*/  HADD2.F32 R10, -RZ, R14.H1_H1 ;  /* 0x3000000eff0a7230 */ /* 0x000fe40000004100 */
[----:B------:R-:W-:-:S02]  /*3400*/  HADD2.F32 R8, -RZ, R8.H0_H0 ;  /* 0x20000008ff087230 */ /* 0x000fc40000004100 */
[CC--:B------:R-:W-:Y:S01]  /*3410*/  FMUL.FTZ R43, R9.reuse, R90.reuse ;  /* 0x0000005a092b7220 */ /* 0x0c0fe20000410000 */
[----:B------:R-:W-:Y:S02]  /*3420*/  HADD2.F32 R14, -RZ, R14.H0_H0 ;  /* 0x2000000eff0e7230 */ /* 0x000fe40000004100 */
[----:B------:R-:W-:Y:S01]  /*3430*/  FMUL.FTZ R47, R10, R41 ;  /* 0x000000290a2f7220 */ /* 0x000fe20000410000 */
[----:B------:R-:W-:Y:S02]  /*3440*/  HADD2.F32 R15, -RZ, R88.H0_H0 ;  /* 0x20000058ff0f7230 */ /* 0x000fe40000004100 */
        /* <DEDUP_REMOVED lines=10> */
.L_x_14322:
[----:B------:R-:W-:Y:S05]  /*34f0*/  BSYNC B2 ;  /* 0x0000000000027941 */ /* 0x000fea0003800000 */
.L_x_14321:
[----:B---3--:R2:W-:Y:S02]  /*3500*/  ST.E.128 desc[UR42][R12.64], R8 ;  /* 0x000000080c007985 */ /* 0x0085e4000c101d2a */
.L_x_14316:
[----:B------:R-:W-:Y:S05]  /*3510*/  BSYNC B1 ;  /* 0x0000000000017941 */ /* 0x000fea0003800000 */
.L_x_14315:
[----:B------:R-:W-:-:S03]  /*3520*/  UMOV UR4, 0xffffffff ;  /* 0xffffffff00047882 */ /* 0x000fc60000000000 */
[----:B------:R-:W-:Y:S05]  /*3530*/  BRA.DIV UR4, `(.L_x_14323) ;  /* 0x000001ae04407947 */ /* 0x000fea000b800000 */
[----:B-1----:R-:W1:Y:S04]  /*3540*/  SHFL.IDX PT, R85, R85, 0x1, 0x1c1f ;  /* 0x003c1f0055557f89 */ /* 0x002e6800000e0000 */
[----:B---3--:R3:W0:Y:S02]  /*3550*/  SHFL.IDX PT, R14, R84, 0x1, 0x1c1f ;  /* 0x003c1f00540e7f89 */ /* 0x00862400000e0000 */
.L_x_14632:
[----:B------:R-:W-:Y:S05]  /*3560*/  @P4 BRA `(.L_x_14324) ;  /* 0x0000002000144947 */ /* 0x000fea0003800000 */
[----:B------:R-:W-:Y:S04]  /*3570*/  BSSY B1, `(.L_x_14325) ;  /* 0x0000033000017945 */ /* 0x000fe80003800000 */
[----:B------:R-:W-:Y:S05]  /*3580*/  @P1 BRA `(.L_x_14326) ;  /* 0x0000000000c41947 */ /* 0x000fea0003800000 */
[----:B--2-4-:R2:W4:Y:S01]  /*3590*/  LDS.128 R8, [R72+0x11000] ;  /* 0x0110000048087984 */ /* 0x0145220000000c00 */
[C---:B0-----:R-:W-:Y:S01]  /*35a0*/  LEA R12, P3, R16.reuse, R14, 0x1 ;  /* 0x0000000e100c7211 */ /* 0x041fe200078608ff */
[----:B------:R-:W-:Y:S03]  /*35b0*/  BSSY B2, `(.L_x_14327) ;  /* 0x000002d000027945 */ /* 0x000fe60003800000 */
[----:B-1----:R-:W-:Y:S02]  /*35c0*/  LEA.HI.X R13, R16, R85, R17, 0x1, P3 ;  /* 0x00000055100d7211 */ /* 0x002fe400018f0c11 */
[----:B------:R-:W-:-:S13]  /*35d0*/  ISETP.GE.AND P3, PT, R152, R80, PT ;  /* 0x000000509800720c */ /* 0x000fda0003f66270 */
[----:B--2---:R-:W-:Y:S05]  /*35e0*/  @P3 BRA `(.L_x_14328) ;  /* 0x0000000000a43947 */ /* 0x004fea0003800000 */
        /* <DEDUP_REMOVED lines=41> */
.L_x_14328:
[----:B------:R-:W-:Y:S05]  /*3880*/  BSYNC B2 ;  /* 0x0000000000027941 */ /* 0x000fea0003800000 */
.L_x_14327:
[----:B----4-:R0:W-:Y:S02]  /*3890*/  ST.E.128 desc[UR42][R12.64], R8 ;  /* 0x000000080c007985 */ /* 0x0101e4000c101d2a */
.L_x_14326:
[----:B------:R-:W-:Y:S05]  /*38a0*/  BSYNC B1 ;  /* 0x0000000000017941 */ /* 0x000fea0003800000 */
.L_x_14325:
[----:B------:R-:W-:Y:S05]  /*38b0*/  @P2 BRA `(.L_x_14324) ;  /* 0x0000001c00402947 */ /* 0x000fea0003800000 */
[----:B0-2-4-:R-:W1:Y:S04]  /*38c0*/  LDL R8, [R1+0x4] ;  /* 0x0000040001087983 */ /* 0x015e680000100800 */
[----:B------:R-:W2:Y:S01]  /*38d0*/  LDL R15, [R1+0xc] ;  /* 0x00000c00010f7983 */ /* 0x000ea20000100800 */
[C---:B------:R-:W-:Y:S01]  /*38e0*/  LEA R12, P3, R18.reuse, R14, 0x1 ;  /* 0x0000000e120c7211 */ /* 0x040fe200078608ff */
[----:B------:R-:W-:Y:S03]  /*38f0*/  BSSY B1, `(.L_x_14329) ;  /* 0x000002e000017945 */ /* 0x000fe60003800000 */
[----:B-1----:R-:W-:Y:S02]  /*3900*/  LEA.HI.X R13, R18, R85, R8, 0x1, P3 ;  /* 0x00000055120d7211 */ /* 0x002fe400018f0c08 */
[----:B------:R0:W1:Y:S01]  /*3910*/  LDS.128 R8, [R71+0x11000] ;  /* 0x0110000047087984 */ /* 0x0000620000000c00 */
[----:B--2---:R-:W-:-:S13]  /*3920*/  ISETP.GE.AND P3, PT, R15, R80, PT ;  /* 0x000000500f00720c */ /* 0x004fda0003f66270 */
[----:B0-----:R-:W-:Y:S05]  /*3930*/  @P3 BRA `(.L_x_14330) ;  /* 0x0000000000a43947 */ /* 0x001fea0003800000 */
[--C-:B------:R-:W-:Y:S01]  /*3940*/  SHF.R.U64 R32, R32, 0x10, R33.reuse ;  /* 0x0000001020207819 */ /* 0x100fe20000001221 */
[----:B-1----:R-:W-:Y:S01]  /*3950*/  IMAD.MOV.U32 R14, RZ, RZ, R10 ;  /* 0x000000ffff0e7224 */ /* 0x002fe200078e000a */
        /* <DEDUP_REMOVED lines=39> */
.L_x_14330:
[----:B------:R-:W-:Y:S05]  /*3bd0*/  BSYNC B1 ;  /* 0x0000000000017941 */ /* 0x000fea0003800000 */
.L_x_14329:
[----:B-1----:R0:W-:Y:S01]  /*3be0*/  ST.E.128 desc[UR42][R12.64], R8 ;  /* 0x000000080c007985 */ /* 0x0021e2000c101d2a */
[----:B------:R-:W-:Y:S05]  /*3bf0*/  BRA `(.L_x_14324) ;  /* 0x0000001800707947 */ /* 0x000fea0003800000 */
.L_x_14306:
        /* <DEDUP_REMOVED lines=30> */
[----:B------:R-:W-:Y:S01]  /*3de0*/  ULDC.64 UR4, c[0x0][0x3e8] ;  /* 0x0000fa0000047ab9 */ /* 0x000fe20000000a00 */
[----:B------:R-:W-:Y:S02]  /*3df0*/  IMAD.MOV.U32 R9, RZ, RZ, R81 ;  /* 0x000000ffff097224 */ /* 0x000fe400078e0051 */
        /* <DEDUP_REMOVED lines=16> */
.L_x_14332:
[----:B------:R-:W-:Y:S05]  /*3f00*/  BSYNC B1 ;  /* 0x0000000000017941 */ /* 0x000fea0003800000 */
.L_x_14331:
        /* <DEDUP_REMOVED lines=30> */
[----:B------:R-:W-:Y:S02]  /*40f0*/  PRMT R95, R10, 0x7610, R95 ;  /* 0x000076100a5f7816 */ /* 0x000fe4000000005f */
[----:B------:R-:W-:Y:S01]  /*4100*/  PRMT R100, R11, 0x7610, R100 ;  /* 0x000076100b647816 */ /* 0x000fe20000000064 */
[----:B------:R-:W-:Y:S06]  /*4110*/  @!P5 BRA `(.L_x_14333) ;  /* 0x000000000004d947 */ /* 0x000fec0003800000 */
[----:B------:R-:W-:Y:S01]  /*4120*/  BPT.TRAP 0x1 ;  /* 0x000000040000795c */ /* 0x000fe20000300000 */
.L_x_14333:
[----:B------:R-:W2:Y:S01]  /*4130*/  LDL R8, [R1+0x8] ;  /* 0x0000080001087983 */ /* 0x000ea20000100800 */
[----:B------:R-:W-:Y:S01]  /*4140*/  IMAD R70, R23, 0x8, R2 ;  /* 0x0000000817467824 */ /* 0x000fe200078e0202 */
[----:B------:R-:W1:Y:S01]  /*4150*/  LDC R87, c[0x0][0x2f4] ;  /* 0x0000bd00ff577b82 */ /* 0x000e620000000800 */
[----:B------:R-:W-:Y:S01]  /*4160*/  BSSY B1, `(.L_x_14334) ;  /* 0x0000004000017945 */ /* 0x000fe20003800000 */
[----:B--2---:R-:W-:-:S04]  /*4170*/  SHF.L.U32 R78, R8, 0x1f, RZ ;  /* 0x0000001f084e7819 */ /* 0x004fc800000006ff */
[----:B------:R-:W2:Y:S02]  /*4180*/  SYNCS.PHASECHK.TRANS64.TRYWAIT P4, [R70+URZ+0x16890], R78 ;  /* 0x0168904e460075a7 */ /* 0x000ea4000808017f */
[----:B-12---:R-:W-:Y:S05]  /*4190*/  @!P4 BRA `(.L_x_14335) ;  /* 0x000001a00070c947 */ /* 0x006fea0003800000 */
.L_x_14633:
[----:B------:R-:W-:Y:S05]  /*41a0*/  BSYNC B1 ;  /* 0x0000000000017941 */ /* 0x000fea0003800000 */
.L_x_14334:
[----:B------:R-:W-:Y:S01]  /*41b0*/  UMOV UR4, 0xffffffff ;  /* 0xffffffff00047882 */ /* 0x000fe20000000000 */
[----:B------:R-:W-:Y:S02]  /*41c0*/  IMAD.IADD R91, R87, 0x1, -R58 ;  /* 0x00000001575b7824 */ /* 0x000fe400078e0a3a */
[----:B------:R-:W-:Y:S05]  /*41d0*/  BRA.DIV UR4, `(.L_x_14336) ;  /* 0x000001a204747947 */ /* 0x000fea000b800000 */
[----:B------:R2:W3:Y:S04]  /*41e0*/  SHFL.IDX PT, R83, R85, RZ, 0x1c1f ;  /* 0x001c1fff55537589 */ /* 0x0004e800000e0000 */
[----:B------:R2:W4:Y:S02]  /*41f0*/  SHFL.IDX PT, R82, R84, RZ, 0x1c1f ;  /* 0x001c1fff54527589 */ /* 0x00052400000e0000 */
.L_x_14637:
        /* <DEDUP_REMOVED lines=15> */
[----:B------:R-:W-:-:S03]  /*42f0*/  LEA.HI R10, R10, R11, RZ, 0x5 ;  /* 0x0000000b0a0a7211 */ /* 0x000fc600078f28ff */
[----:B------:R-:W-:Y:S01]  /*4300*/  IMAD.SHL.U32 R86, R8, 0x8, RZ ;  /* 0x0000000808567824 */ /* 0x000fe200078e00ff */
[----:B------:R-:W-:-:S04]  /*4310*/  SHF.R.S32.HI R10, RZ, 0x5, R10 ;  /* 0x00000005ff0a7819 */ /* 0x000fc8000001140a */
[----:B------:R-:W-:-:S04]  /*4320*/  LOP3.LUT R8, R65, 0x38, R86, 0xf8, !PT ;  /* 0x0000003841087812 */ /* 0x000fc800078ef856 */
[----:B------:R-:W-:-:S05]  /*4330*/  LOP3.LUT R8, R8, R61, RZ, 0x3c, !PT ;  /* 0x0000003d08087212 */ /* 0x000fca00078e3cff */
[----:B------:R-:W-:-:S04]  /*4340*/  IMAD R8, R10, 0x200, R8 ;  /* 0x000002000a087824 */ /* 0x000fc800078e0208 */
[----:B------:R-:W-:-:S04]  /*4350*/  IMAD R11, R23, 0x2000, R8 ;  /* 0x00002000170b7824 */ /* 0x000fc800078e0208 */
[----:B0-----:R-:W-:Y:S02]  /*4360*/  IMAD R12, R11, 0x2, R2 ;  /* 0x000000020b0c7824 */ /* 0x001fe400078e0202 */
[----:B------:R-:W0:Y:S04]  /*4370*/  LDS.128 R8, [R9+0xe400] ;  /* 0x00e4000009087984 */ /* 0x000e280000000c00 */
[----:B------:R-:W3:Y:S01]  /*4380*/  LDS.128 R12, [R12+0xe400] ;  /* 0x00e400000c0c7984 */ /* 0x000ee20000000c00 */
[----:B------:R-:W-:Y:S05]  /*4390*/  @P3 BRA `(.L_x_14340) ;  /* 0x00000004004c3947 */ /* 0x000fea0003800000 */
[--C-:B------:R-:W-:Y:S01]  /*43a0*/  SHF.R.U64 R36, R36, 0x10, R37.reuse ;  /* 0x0000001024247819 */ /* 0x100fe20000001225 */
[----:B------:R-:W-:Y:S01]  /*43b0*/  HADD2.F32 R100, -RZ, R100.H0_H0 ;  /* 0x20000064ff647230 */ /* 0x000fe20000004100 */
[----:B------:R-:W-:Y:S01]  /*43c0*/  SHF.R.U32.HI R101, RZ, 0x10, R37 ;  /* 0x00000010ff657819 */ /* 0x000fe20000011625 */
[----:B---3--:R-:W-:Y:S01]  /*43d0*/  IMAD.MOV.U32 R37, RZ, RZ, R13 ;  /* 0x000000ffff257224 */ /* 0x008fe200078e000d */
[----:B------:R-:W-:Y:S01]  /*43e0*/  SHF.R.U64 R32, R32, 0x10, R33 ;  /* 0x0000001020207819 */ /* 0x000fe20000001221 */
[----:B0-----:R-:W-:Y:S01]  /*43f0*/  IMAD.MOV.U32 R13, RZ, RZ, R11 ;  /* 0x000000ffff0d7224 */ /* 0x001fe200078e000b */
[----:B------:R-:W-:Y:S01]  /*4400*/  SHF.R.U32.HI R96, RZ, 0x10, R33 ;  /* 0x00000010ff607819 */ /* 0x000fe20000011621 */
[----:B------:R-:W-:Y:S01]  /*4410*/  HADD2.F32 R11, -RZ, R9.H0_H0 ;  /* 0x20000009ff0b7230 */ /* 0x000fe20000004100 */
[----:B------:R-:W-:Y:S01]  /*4420*/  SHF.R.U64 R33, R34, 0x10, R35 ;  /* 0x0000001022217819 */ /* 0x000fe20000001223 */
[--C-:B------:R-:W-:Y:S01]  /*4430*/  HADD2.F32 R98, -RZ, R37.reuse.H0_H0 ;  /* 0x20000025ff627230 */ /* 0x100fe20000004100 */
[----:B------:R-:W-:Y:S01]  /*4440*/  SHF.R.U64 R34, R38, 0x10, R39 ;  /* 0x0000001026227819 */ /* 0x000fe20000001227 */
[----:B------:R-:W-:-:S02]  /*4450*/  HADD2.F32 R37, -RZ, R37.H1_H1 ;  /* 0x30000025ff257230 */ /* 0x000fc40000004100 */
[-C--:B------:R-:W-:Y:S01]  /*4460*/  FMUL.FTZ R103, R11, R100.reuse ;  /* 0x000000640b677220 */ /* 0x080fe20000410000 */
[----:B------:R-:W-:Y:S02]  /*4470*/  HADD2.F32 R101, -RZ, R101.H0_H0 ;  /* 0x20000065ff657230 */ /* 0x000fe40000004100 */
[----:B------:R-:W-:Y:S01]  /*4480*/  FMUL.FTZ R102, R98, R100 ;  /* 0x0000006462667220 */ /* 0x000fe20000410000 */
[----:B------:R-:W-:Y:S01]  /*4490*/  HADD2.F32 R38, -RZ, R9.H1_H1 ;  /* 0x30000009ff267230 */ /* 0x000fe20000004100 */
[----:B------:R-:W-:Y:S01]  /*44a0*/  SHF.R.U32.HI R39, RZ, 0x10, R39 ;  /* 0x00000010ff277819 */ /* 0x000fe20000011627 */
[----:B------:R-:W-:Y:S02]  /*44b0*/  HADD2.F32 R96, -RZ, R96.H0_H0 ;  /* 0x20000060ff607230 */ /* 0x000fe40000004100 */
[-C--:B------:R-:W-:Y:S01]  /*44c0*/  FMUL.FTZ R105, R37, R101.reuse ;  /* 0x0000006525697220 */ /* 0x080fe20000410000 */
[----:B------:R-:W-:Y:S02]  /*44d0*/  HADD2.F32 R99, -RZ, R99.H0_H0 ;  /* 0x20000063ff637230 */ /* 0x000fe40000004100 */
[----:B------:R-:W-:Y:S01]  /*44e0*/  FMUL.FTZ R100, R38, R101 ;  /* 0x0000006526647220 */ /* 0x000fe20000410000 */
[----:B------:R-:W-:-:S02]  /*44f0*/  HADD2.F32 R104, -RZ, R104.H0_H0 ;  /* 0x20000068ff687230 */ /* 0x000fc40000004100 */
[-C--:B------:R-:W-:Y:S01]  /*4500*/  FFMA.FTZ R38, R38, R96.reuse, -R105 ;  /* 0x0000006026267223 */ /* 0x080fe20000010869 */
[----:B------:R-:W-:Y:S01]  /*4510*/  SHF.R.U32.HI R35, RZ, 0x10, R35 ;  /* 0x00000010ff237819 */ /* 0x000fe20000011623 */
[----:B------:R-:W-:Y:S01]  /*4520*/  FFMA.FTZ R96, R37, R96, R100 ;  /* 0x0000006025607223 */ /* 0x000fe20000010064 */
[-C--:B------:R-:W-:Y:S01]  /*4530*/  FFMA.FTZ R9, R11, R99.reuse, -R102 ;  /* 0x000000630b097223 */ /* 0x080fe20000010866 */
[--C-:B------:R-:W-:Y:S02]  /*4540*/  HADD2.F32 R37, -RZ, R15.reuse.H0_H0 ;  /* 0x2000000fff257230 */ /* 0x100fe40000004100 */
[----:B------:R-:W-:Y:S01]  /*4550*/  FFMA.FTZ R11, R98, R99, R103 ;  /* 0x00000063620b7223 */ /* 0x000fe20000010067 */
[----:B------:R-:W-:Y:S02]  /*4560*/  HADD2.F32 R100, -RZ, R15.H1_H1 ;  /* 0x3000000fff647230 */ /* 0x000fe40000004100 */
[----:B------:R-:W-:Y:S02]  /*4570*/  HADD2.F32 R15, -RZ, R13.H0_H0 ;  /* 0x2000000dff0f7230 */ /* 0x000fe40000004100 */
[----:B------:R-:W-:Y:S01]  /*4580*/  FMUL.FTZ R106, R37, R104 ;  /* 0x00000068256a7220 */ /* 0x000fe20000410000 */
[----:B------:R-:W-:Y:S01]  /*4590*/  HADD2.F32 R39, -RZ, R39.H0_H0 ;  /* 0x20000027ff277230 */ /* 0x000fe20000004100 */
[----:B------:R-:W-:Y:S01]  /*45a0*/  F2FP.F16.F32.PACK_AB R9, R38, R9 ;  /* 0x000000092609723e */ /* 0x000fe200000000ff */
[----:B------:R-:W-:-:S02]  /*45b0*/  HADD2.F32 R98, -RZ, R13.H1_H1 ;  /* 0x3000000dff627230 */ /* 0x000fc40000004100 */
[C---:B------:R-:W-:Y:S01]  /*45c0*/  FMUL.FTZ R104, R15.reuse, R104 ;  /* 0x000000680f687220 */ /* 0x040fe20000410000 */
[----:B------:R-:W-:Y:S02]  /*45d0*/  HADD2.F32 R102, -RZ, R97.H0_H0 ;  /* 0x20000061ff667230 */ /* 0x000fe40000004100 */
[-C--:B------:R-:W-:Y:S01]  /*45e0*/  FMUL.FTZ R97, R100, R39.reuse ;  /* 0x0000002764617220 */ /* 0x080fe20000410000 */
[----:B------:R-:W-:Y:S02]  /*45f0*/  HADD2.F32 R35, -RZ, R35.H0_H0 ;  /* 0x20000023ff237230 */ /* 0x000fe40000004100 */
[C---:B------:R-:W-:Y:S01]  /*4600*/  FMUL.FTZ R39, R98.reuse, R39 ;  /* 0x0000002762277220 */ /* 0x040fe20000410000 */
[----:B------:R-:W-:Y:S02]  /*4610*/  HADD2.F32 R32, -RZ, R32.H0_H0 ;  /* 0x20000020ff207230 */ /* 0x000fe40000004100 */
        /* <DEDUP_REMOVED lines=9> */
[----:B------:R-:W-:Y:S01]  /*46b0*/  HADD2.F32 R37, -RZ, R12.H0_H0 ;  /* 0x2000000cff257230 */ /* 0x000fe20000004100 */
[----:B------:R-:W-:Y:S01]  /*46c0*/  F2FP.F16.F32.PACK_AB R15, R100, R15 ;  /* 0x0000000f640f723e */ /* 0x000fe200000000ff */
[--C-:B------:R-:W-:Y:S02]  /*46d0*/  HADD2.F32 R35, -RZ, R8.reuse.H0_H0 ;  /* 0x20000008ff237230 */ /* 0x100fe40000004100 */
[----:B------:R-:W-:Y:S02]  /*46e0*/  HADD2.F32 R36, -RZ, R8.H1_H1 ;  /* 0x30000008ff247230 */ /* 0x000fe40000004100 */
[----:B------:R-:W-:Y:S01]  /*46f0*/  FMUL.FTZ R8, R37, R104 ;  /* 0x0000006825087220 */ /* 0x000fe20000410000 */
[----:B------:R-:W-:-:S02]  /*4700*/  HADD2.F32 R39, -RZ, R12.H1_H1 ;  /* 0x3000000cff277230 */ /* 0x000fc40000004100 */
[C---:B------:R-:W-:Y:S01]  /*4710*/  FMUL.FTZ R12, R35.reuse, R104 ;  /* 0x00000068230c7220 */ /* 0x040fe20000410000 */
[----:B------:R-:W-:Y:S02]  /*4720*/  HADD2.F32 R33, -RZ, R33.H0_H0 ;  /* 0x20000021ff217230 */ /* 0x000fe40000004100 */
[CC--:B------:R-:W-:Y:S01]  /*4730*/  FMUL.FTZ R104, R36.reuse, R95.reuse ;  /* 0x0000005f24687220 */ /* 0x0c0fe20000410000 */
[-C--:B------:R-:W-:Y:S01]  /*4740*/  FFMA.FTZ R8, R35, R102.reuse, -R8 ;  /* 0x0000006623087223 */ /* 0x080fe20000010808 */
[----:B------:R-:W-:Y:S01]  /*4750*/  FMUL.FTZ R97, R39, R95 ;  /* 0x0000005f27617220 */ /* 0x000fe20000410000 */
[----:B------:R-:W-:Y:S01]  /*4760*/  FFMA.FTZ R12, R37, R102, R12 ;  /* 0x00000066250c7223 */ /* 0x000fe2000001000c */
[-C--:B------:R-:W-:Y:S01]  /*4770*/  FFMA.FTZ R95, R39, R32.reuse, R104 ;  /* 0x00000020275f7223 */ /* 0x080fe20000010068 */
[----:B------:R-:W-:Y:S02]  /*4780*/  HADD2.F32 R39, -RZ, R34.H0_H0 ;  /* 0x20000022ff277230 */ /* 0x000fe40000004100 */
[----:B------:R-:W-:Y:S01]  /*4790*/  FFMA.FTZ R97, R36, R32, -R97 ;  /* 0x0000002024617223 */ /* 0x000fe20000010861 */
[----:B------:R-:W-:-:S02]  /*47a0*/  HADD2.F32 R34, -RZ, R14.H0_H0 ;  /* 0x2000000eff227230 */ /* 0x000fc40000004100 */
[----:B------:R-:W-:Y:S01]  /*47b0*/  HADD2.F32 R37, -RZ, R94.H1_H1 ;  /* 0x3000005eff257230 */ /* 0x000fe20000004100 */
        /* <DEDUP_REMOVED lines=9> */
[----:B------:R-:W-:Y:S02]  /*4850*/  IMAD.MOV.U32 R11, RZ, RZ, R98 ;  /* 0x000000ffff0b7224 */ /* 0x000fe400078e0062 */
[----:B------:R-:W-:Y:S01]  /*4860*/  FMUL.FTZ R39, R10, R39 ;  /* 0x000000270a277220 */ /* 0x000fe20000410000 */
[-C--:B------:R-:W-:Y:S01]  /*4870*/  FFMA.FTZ R99, R32, R35.reuse, -R99 ;  /* 0x0000002320637223 */ /* 0x080fe20000010863 */
[----:B------:R-:W-:Y:S01]  /*4880*/  FFMA.FTZ R37, R34, R35, R37 ;  /* 0x0000002322257223 */ /* 0x000fe20000010025 */
[-C--:B------:R-:W-:Y:S01]  /*4890*/  FFMA.FTZ R10, R10, R33.reuse, -R101 ;  /* 0x000000210a0a7223 */ /* 0x080fe20000010865 */
[----:B------:R-:W-:-:S04]  /*48a0*/  FFMA.FTZ R14, R14, R33, R39 ;  /* 0x000000210e0e7223 */ /* 0x000fc80000010027 */
[----:B------:R-:W-:Y:S02]  /*48b0*/  F2FP.F16.F32.PACK_AB R10, R10, R99 ;  /* 0x000000630a0a723e */ /* 0x000fe400000000ff */
[----:B------:R-:W-:-:S07]  /*48c0*/  F2FP.F16.F32.PACK_AB R14, R14, R37 ;  /* 0x000000250e0e723e */ /* 0x000fce00000000ff */
.L_x_14340:
[----:B------:R-:W-:Y:S05]  /*48d0*/  BSYNC B2 ;  /* 0x0000000000027941 */ /* 0x000fea0003800000 */
.L_x_14339:
[----:B------:R-:W-:Y:S01]  /*48e0*/  ISETP.GE.AND P4, PT, R86, R87, PT ;  /* 0x000000575600720c */ /* 0x000fe20003f86270 */
[----:B0-----:R0:W-:-:S12]  /*48f0*/  ST.E.128 desc[UR42][R80.64], R8 ;  /* 0x0000000850007985 */ /* 0x0011d8000c101d2a */
[----:B------:R-:W-:-:S05]  /*4900*/  @!P4 IMAD.WIDE R82, R86, 0x2, R82 ;  /* 0x000000025652c825 */ /* 0x000fca00078e0252 */
[----:B---3--:R0:W-:Y:S02]  /*4910*/  @!P4 ST.E.128 desc[UR42][R82.64], R12 ;  /* 0x0000000c5200c985 */ /* 0x0081e4000c101d2a */
.L_x_14338:
[----:B------:R-:W-:Y:S05]  /*4920*/  BSYNC B1 ;  /* 0x0000000000017941 */ /* 0x000fea0003800000 */
.L_x_14337:
[----:B------:R-:W-:-:S03]  /*4930*/  UMOV UR4, 0xffffffff ;  /* 0xffffffff00047882 */ /* 0x000fc60000000000 */
[----:B------:R-:W-:Y:S05]  /*4940*/  BRA.DIV UR4, `(.L_x_14341) ;  /* 0x0000019a04e47947 */ /* 0x000fea000b800000 */
[----:B--2---:R-:W2:Y:S04]  /*4950*/  SHFL.IDX PT, R85, R85, 0x1, 0x1c1f ;  /* 0x003c1f0055557f89 */ /* 0x004ea800000e0000 */
[----:B------:R-:W0:Y:S02]  /*4960*/  SHFL.IDX PT, R84, R84, 0x1, 0x1c1f ;  /* 0x003c1f0054547f89 */ /* 0x000e2400000e0000 */
.L_x_14641:
[----:B0-----:R-:W-:-:S05]  /*4970*/  VIADD R8, R157, 0x60 ;  /* 0x000000609d087836 */ /* 0x001fca0000000000 */
[----:B------:R-:W-:-:S13]  /*4980*/  ISETP.GE.OR P4, PT, R8, R77, P1 ;  /* 0x0000004d0800720c */ /* 0x000fda0000f86670 */
[----:B------:R-:W-:Y:S05]  /*4990*/  @P4 BRA `(.L_x_14324) ;  /* 0x0000000c00084947 */ /* 0x000fea0003800000 */
[----:B------:R-:W5:Y:S01]  /*49a0*/  LDL R9, [R1+0x44] ;  /* 0x0000440001097983 */ /* 0x000f620000100800 */
[----:B------:R-:W-:Y:S01]  /*49b0*/  SEL R91, R58, R91, !P0 ;  /* 0x0000005b3a5b7207 */ /* 0x000fe20004000000 */
[C---:B------:R-:W-:Y:S01]  /*49c0*/  VIADD R10, R157.reuse, 0x60 ;  /* 0x000000609d0a7836 */ /* 0x040fe20000000000 */
[----:B------:R-:W-:Y:S01]  /*49d0*/  LEA R32, P4, R6, R84, 0x1 ;  /* 0x0000005406207211 */ /* 0x000fe200078808ff */
[----:B------:R-:W-:Y:S01]  /*49e0*/  VIADD R11, R157, 0x60 ;  /* 0x000000609d0b7836 */ /* 0x000fe20000000000 */
[----:B------:R-:W-:Y:S01]  /*49f0*/  SHF.R.S32.HI R8, RZ, 0x1f, R91 ;  /* 0x0000001fff087819 */ /* 0x000fe2000001145b */
[----:B------:R-:W-:Y:S01]  /*4a00*/  IMAD.SHL.U32 R10, R10, 0x40, RZ ;  /* 0x000000400a0a7824 */ /* 0x000fe200078e00ff */
[----:B------:R-:W-:Y:S01]  /*4a10*/  BSSY B1, `(.L_x_14342) ;  /* 0x000006a000017945 */ /* 0x000fe20003800000 */
[----:B--2---:R-:W-:Y:S02]  /*4a20*/  LEA.HI.X R33, R6, R85, R4, 0x1, P4 ;  /* 0x0000005506217211 */ /* 0x004fe400020f0c04 */
[----:B------:R-:W-:-:S02]  /*4a30*/  LEA.HI R8, R8, R91, RZ, 0x4 ;  /* 0x0000005b08087211 */ /* 0x000fc400078f20ff */
[----:B------:R-:W-:Y:S02]  /*4a40*/  SHF.L.U32 R11, R11, 0x6, RZ ;  /* 0x000000060b0b7819 */ /* 0x000fe400000006ff */
[----:B------:R-:W-:Y:S02]  /*4a50*/  LEA.HI.SX32 R8, R8, R5, 0x1c ;  /* 0x0000000508087211 */ /* 0x000fe400078fe2ff */
[----:B------:R-:W-:Y:S02]  /*4a60*/  LOP3.LUT R10, R10, 0x1c0, RZ, 0xc0, !PT ;  /* 0x000001c00a0a7812 */ /* 0x000fe400078ec0ff */
[----:B------:R-:W-:Y:S01]  /*4a70*/  LOP3.LUT R11, R11, 0x1c0, RZ, 0xc0, !PT ;  /* 0x000001c00b0b7812 */ /* 0x000fe200078ec0ff */
[----:B------:R-:W-:Y:S01]  /*4a80*/  IMAD.SHL.U32 R34, R8, 0x8, RZ ;  /* 0x0000000808227824 */ /* 0x000fe200078e00ff */
[----:B------:R-:W-:-:S04]  /*4a90*/  SHF.R.U32.HI R10, RZ, 0x3, R10 ;  /* 0x00000003ff0a7819 */ /* 0x000fc8000001160a */
[----:B------:R-:W-:-:S04]  /*4aa0*/  LOP3.LUT R8, R11, 0x38, R34, 0xf8, !PT ;  /* 0x000000380b087812 */ /* 0x000fc800078ef822 */
[----:B------:R-:W-:-:S05]  /*4ab0*/  LOP3.LUT R8, R8, R10, RZ, 0x3c, !PT ;  /* 0x0000000a08087212 */ /* 0x000fca00078e3cff */
[----:B-----5:R-:W-:Y:S02]  /*4ac0*/  IMAD.IADD R8, R9, 0x1, R8 ;  /* 0x0000000109087824 */ /* 0x020fe400078e0208 */
[C---:B------:R-:W-:Y:S02]  /*4ad0*/  IMAD R9, R23.reuse, 0x2000, R0 ;  /* 0x0000200017097824 */ /* 0x040fe400078e0200 */
[----:B------:R-:W-:Y:S02]  /*4ae0*/  IMAD R11, R23, 0x2000, R8 ;  /* 0x00002000170b7824 */ /* 0x000fe400078e0208 */
[--C-:B------:R-:W-:Y:S02]  /*4af0*/  IMAD R9, R9, 0x2, R2.reuse ;  /* 0x0000000209097824 */ /* 0x100fe400078e0202 */
[----:B------:R-:W-:-:S04]  /*4b00*/  IMAD R12, R11, 0x2, R2 ;  /* 0x000000020b0c7824 */ /* 0x000fc800078e0202 */
[----:B------:R-:W0:Y:S04]  /*4b10*/  LDS.128 R8, [R9+0xe400] ;  /* 0x00e4000009087984 */ /* 0x000e280000000c00 */
[----:B------:R-:W2:Y:S01]  /*4b20*/  LDS.128 R12, [R12+0xe400] ;  /* 0x00e400000c0c7984 */ /* 0x000ea20000000c00 */
[----:B------:R-:W-:Y:S05]  /*4b30*/  @P3 BRA `(.L_x_14343) ;  /* 0x00000004005c3947 */ /* 0x000fea0003800000 */
[----:B0-----:R-:W-:Y:S01]  /*4b40*/  IMAD.MOV.U32 R39, RZ, RZ, R8 ;  /* 0x000000ffff277224 */ /* 0x001fe200078e0008 */
[----:B------:R-:W-:Y:S01]  /*4b50*/  SHF.R.U64 R38, R44, 0x10, R45 ;  /* 0x000000102c267819 */ /* 0x000fe2000000122d */
[----:B--2---:R-:W-:Y:S01]  /*4b60*/  IMAD.MOV.U32 R8, RZ, RZ, R13 ;  /* 0x000000ffff087224 */ /* 0x004fe200078e000d */
[----:B------:R-:W-:Y:S01]  /*4b70*/  SHF.R.U32.HI R44, RZ, 0x10, R45 ;  /* 0x00000010ff2c7819 */ /* 0x000fe2000001162d */
[----:B------:R-:W-:Y:S01]  /*4b80*/  IMAD.MOV.U32 R13, RZ, RZ, R11 ;  /* 0x000000ffff0d7224 */ /* 0x000fe200078e000b */
[--C-:B------:R-:W-:Y:S01]  /*4b90*/  SHF.R.U64 R36, R40, 0x10, R41.reuse ;  /* 0x0000001028247819 */ /* 0x100fe20000001229 */
[----:B------:R-:W-:Y:S01]  /*4ba0*/  IMAD.MOV.U32 R40, RZ, RZ, R12 ;  /* 0x000000ffff287224 */ /* 0x000fe200078e000c */
[----:B------:R-:W-:Y:S01]  /*4bb0*/  SHF.R.U32.HI R81, RZ, 0x10, R41 ;  /* 0x00000010ff517819 */ /* 0x000fe20000011629 */
        /* <DEDUP_REMOVED lines=28> */
[----:B----4-:R-:W-:Y:S01]  /*4d80*/  FMUL.FTZ R82, R41, R46 ;  /* 0x0000002e29527220 */ /* 0x010fe20000410000 */
[----:B------:R-:W-:-:S02]  /*4d90*/  HADD2.F32 R44, -RZ, R80.H0_H0 ;  /* 0x20000050ff2c7230 */ /* 0x000fc40000004100 */
[-C--:B------:R-:W-:Y:S01]  /*4da0*/  FMUL.FTZ R80, R42, R45.reuse ;  /* 0x0000002d2a507220 */ /* 0x080fe20000410000 */
[----:B------:R-:W-:Y:S02]  /*4db0*/  HADD2.F32 R13, -RZ, R13.H1_H1 ;  /* 0x3000000dff0d7230 */ /* 0x000fe40000004100 */
[C---:B------:R-:W-:Y:S01]  /*4dc0*/  FMUL.FTZ R45, R15.reuse, R45 ;  /* 0x0000002d0f2d7220 */ /* 0x040fe20000410000 */
[----:B------:R-:W-:Y:S02]  /*4dd0*/  HADD2.F32 R88, -RZ, R88.H0_H0 ;  /* 0x20000058ff587230 */ /* 0x000fe40000004100 */
[----:B------:R-:W-:Y:S01]  /*4de0*/  FFMA.FTZ R80, R15, R43, -R80 ;  /* 0x0000002b0f507223 */ /* 0x000fe20000010850 */
[----:B------:R-:W-:Y:S02]  /*4df0*/  HADD2.F32 R15, -RZ, R40.H0_H0 ;  /* 0x20000028ff0f7230 */ /* 0x000fe40000004100 */
[C---:B------:R-:W-:Y:S01]  /*4e00*/  FMUL.FTZ R46, R13.reuse, R46 ;  /* 0x0000002e0d2e7220 */ /* 0x040fe20000410000 */
[----:B------:R-:W-:Y:S01]  /*4e10*/  FFMA.FTZ R47, R13, R44, -R82 ;  /* 0x0000002c0d2f7223 */ /* 0x000fe20000010852 */
[----:B------:R-:W-:-:S02]  /*4e20*/  HADD2.F32 R13, -RZ, R39.H0_H0 ;  /* 0x20000027ff0d7230 */ /* 0x000fc40000004100 */
[----:B------:R-:W-:Y:S01]  /*4e30*/  FFMA.FTZ R45, R42, R43, R45 ;  /* 0x0000002b2a2d7223 */ /* 0x000fe2000001002d */
[----:B------:R-:W-:Y:S01]  /*4e40*/  FFMA.FTZ R82, R41, R44, R46 ;  /* 0x0000002c29527223 */ /* 0x000fe2000001002e */
[----:B------:R-:W-:Y:S02]  /*4e50*/  HADD2.F32 R42, -RZ, R90.H1_H1 ;  /* 0x3000005aff2a7230 */ /* 0x000fe40000004100 */
[-C--:B------:R-:W-:Y:S01]  /*4e60*/  FMUL.FTZ R44, R15, R88.reuse ;  /* 0x000000580f2c7220 */ /* 0x080fe20000410000 */
[----:B------:R-:W-:Y:S01]  /*4e70*/  FMUL.FTZ R88, R13, R88 ;  /* 0x000000580d587220 */ /* 0x000fe20000410000 */
[----:B------:R-:W-:Y:S01]  /*4e80*/  HADD2.F32 R38, -RZ, R38.H0_H0 ;  /* 0x20000026ff267230 */ /* 0x000fe20000004100 */
[----:B------:R-:W-:Y:S01]  /*4e90*/  F2FP.F16.F32.PACK_AB R47, R47, R80 ;  /* 0x000000502f2f723e */ /* 0x000fe200000000ff */
[----:B------:R-:W-:Y:S02]  /*4ea0*/  HADD2.F32 R40, -RZ, R40.H1_H1 ;  /* 0x30000028ff287230 */ /* 0x000fe40000004100 */
        /* <DEDUP_REMOVED lines=9> */
[----:B------:R-:W-:-:S02]  /*4f40*/  HADD2.F32 R37, -RZ, R37.H0_H0 ;  /* 0x20000025ff257230 */ /* 0x000fc40000004100 */
[----:B------:R-:W-:Y:S01]  /*4f50*/  FFMA.FTZ R41, R40, R36, R41 ;  /* 0x0000002428297223 */ /* 0x000fe20000010029 */
[----:B------:R-:W-:Y:S02]  /*4f60*/  HADD2.F32 R13, -RZ, R10.H0_H0 ;  /* 0x2000000aff0d7230 */ /* 0x000fe40000004100 */
        /* <DEDUP_REMOVED lines=8> */
[C---:B------:R-:W-:Y:S01]  /*4ff0*/  FMUL.FTZ R37, R10.reuse, R37 ;  /* 0x000000250a257220 */ /* 0x040fe20000410000 */
        /* <DEDUP_REMOVED lines=8> */
[----:B------:R-:W-:Y:S02]  /*5080*/  F2FP.F16.F32.PACK_AB R12, R41, R88 ;  /* 0x00000058290c723e */ /* 0x000fe400000000ff */
[----:B------:R-:W-:-:S02]  /*5090*/  F2FP.F16.F32.PACK_AB R10, R43, R36 ;  /* 0x000000242b0a723e */ /* 0x000fc400000000ff */
[----:B------:R-:W-:-:S07]  /*50a0*/  F2FP.F16.F32.PACK_AB R14, R37, R90 ;  /* 0x0000005a250e723e */ /* 0x000fce00000000ff */
.L_x_14343:
[----:B------:R-:W-:Y:S05]  /*50b0*/  BSYNC B1 ;  /* 0x0000000000017941 */ /* 0x000fea0003800000 */
.L_x_14342:
[----:B------:R-:W-:Y:S01]  /*50c0*/  ISETP.GE.AND P3, PT, R34, R87, PT ;  /* 0x000000572200720c */ /* 0x000fe20003f66270 */
[----:B0-----:R0:W-:Y:S02]  /*50d0*/  ST.E.128 desc[UR42][R32.64], R8 ;  /* 0x0000000820007985 */ /* 0x0011e4000c101d2a */
[----:B0-----:R-:W-:Y:S02]  /*50e0*/  IMAD.MOV.U32 R8, RZ, RZ, R84 ;  /* 0x000000ffff087224 */ /* 0x001fe400078e0054 */
[----:B------:R-:W-:-:S08]  /*50f0*/  IMAD.MOV.U32 R9, RZ, RZ, R85 ;  /* 0x000000ffff097224 */ /* 0x000fd000078e0055 */
[----:B------:R-:W-:Y:S05]  /*5100*/  @P3 BRA `(.L_x_14324) ;  /* 0x00000004002c3947 */ /* 0x000fea0003800000 */
[----:B------:R-:W-:-:S05]  /*5110*/  IMAD.WIDE R8, R34, 0x2, R8 ;  /* 0x0000000222087825 */ /* 0x000fca00078e0208 */
[----:B--2---:R0:W-:Y:S01]  /*5120*/  ST.E.128 desc[UR42][R8.64], R12 ;  /* 0x0000000c08007985 */ /* 0x0041e2000c101d2a */
[----:B------:R-:W-:Y:S05]  /*5130*/  BRA `(.L_x_14324) ;  /* 0x0000000400207947 */ /* 0x000fea0003800000 */
.L_x_14305:
[----:B------:R-:W-:-:S06]  /*5140*/  UISETP.NE.AND UP0, UPT, UR39, 0x3, UPT ;  /* 0x000000032700788c */ /* 0x000fcc000bf05270 */
[----:B------:R-:W-:-:S13]  /*5150*/  PLOP3.LUT P5, PT, PT, PT, UP0, 0x80, 0x0 ;  /* 0x000000000000781c */ /* 0x000fda0003faf008 */
[----:B------:R-:W-:Y:S05]  /*5160*/  @!P5 BRA `(.L_x_14344) ;  /* 0x000000000004d947 */ /* 0x000fea0003800000 */
[----:B------:R-:W-:Y:S01]  /*5170*/  BPT.TRAP 0x1 ;  /* 0x000000040000795c */ /* 0x000fe20000300000 */
.L_x_14344:
[----:B------:R-:W2:Y:S01]  /*5180*/  LDL R8, [R1+0x8] ;  /* 0x0000080001087983 */ /* 0x000ea20000100800 */
[----:B------:R-:W-:Y:S01]  /*5190*/  IMAD R70, R23, 0x8, R2 ;  /* 0x0000000817467824 */ /* 0x000fe200078e0202 */
[----:B------:R-:W-:Y:S01]  /*51a0*/  BSSY B1, `(.L_x_14345) ;  /* 0x0000005000017945 */ /* 0x000fe20003800000 */
[----:B------:R-:W-:Y:S02]  /*51b0*/  SHF.R.S32.HI R75, RZ, 0x1f, R74 ;  /* 0x0000001fff4b7819 */ /* 0x000fe4000001144a */
[----:B--2---:R-:W-:-:S04]  /*51c0*/  SHF.L.U32 R78, R8, 0x1f, RZ ;  /* 0x0000001f084e7819 */ /* 0x004fc800000006ff */
[----:B------:R-:W0:Y:S02]  /*51d0*/  SYNCS.PHASECHK.TRANS64.TRYWAIT P3, [R70+URZ+0x16890], R78 ;  /* 0x0168904e460075a7 */ /* 0x000e24000806017f */
[----:B0-----:R-:W-:Y:S05]  /*51e0*/  @!P3 BRA `(.L_x_14346) ;  /* 0x000001940008b947 */ /* 0x001fea0003800000 */
.L_x_14642:
[----:B------:R-:W-:Y:S05]  /*51f0*/  BSYNC B1 ;  /* 0x0000000000017941 */ /* 0x000fea0003800000 */
.L_x_14345:
        /* <DEDUP_REMOVED lines=27> */
.L_x_14646:
[----:B------:R-:W-:Y:S04]  /*53b0*/  BSSY B1, `(.L_x_14348) ;  /* 0x000000e000017945 */ /* 0x000fe80003800000 */
[----:B------:R-:W-:Y:S05]  /*53c0*/  @!P3 BRA `(.L_x_14349) ;  /* 0x000000000030b947 */ /* 0x000fea0003800000 */
[----:B------:R-:W4:Y:S01]  /*53d0*/  LDL R8, [R1+0x4] ;  /* 0x0000040001087983 */ /* 0x000f220000100800 */
[----:B------:R-:W-:Y:S02]  /*53e0*/  ULDC UR4, c[0x0][0x2f4] ;  /* 0x0000bd0000047ab9 */ /* 0x000fe40000000800 */
[----:B------:R-:W-:-:S13]  /*53f0*/  ISETP.GE.AND P3, PT, R16, UR4, PT ;  /* 0x0000000410007c0c */ /* 0x000fda000bf66270 */
[----:B---3--:R-:W-:-:S04]  /*5400*/  @!P3 LEA R14, P4, R16, R33, 0x1 ;  /* 0x00000021100eb211 */ /* 0x008fc800078808ff */
[----:B--2---:R-:W-:Y:S02]  /*5410*/  @!P3 LEA.HI.X R15, R16, R9, R17, 0x1, P4 ;  /* 0x00000009100fb211 */ /* 0x004fe400020f0c11 */
[----:B------:R-:W-:-:S13]  /*5420*/  ISETP.GE.AND P4, PT, R18, UR4, PT ;  /* 0x0000000412007c0c */ /* 0x000fda000bf86270 */
[----:B------:R-:W-:-:S04]  /*5430*/  @!P4 LEA R12, P6, R18, R33, 0x1 ;  /* 0x00000021120cc211 */ /* 0x000fc800078c08ff */
[----:B----4-:R-:W-:Y:S02]  /*5440*/  @!P4 LEA.HI.X R13, R18, R9, R8, 0x1, P6 ;  /* 0x00000009120dc211 */ /* 0x010fe400030f0c08 */
[----:B------:R-:W2:Y:S04]  /*5450*/  @!P3 LDS.128 R8, [R72+0xe000] ;  /* 0x00e000004808b984 */ /* 0x000ea80000000c00 */
[----:B--2---:R-:W-:Y:S04]  /*5460*/  @!P3 ST.E.128 desc[UR42][R14.64], R8 ;  /* 0x000000080e00b985 */ /* 0x004fe8000c101d2a */
[----:B------:R-:W2:Y:S04]  /*5470*/  @!P4 LDS.128 R8, [R71+0xe000] ;  /* 0x00e000004708c984 */ /* 0x000ea80000000c00 */
[----:B--2---:R4:W-:Y:S02]  /*5480*/  @!P4 ST.E.128 desc[UR42][R12.64], R8 ;  /* 0x000000080c00c985 */ /* 0x0049e4000c101d2a */
.L_x_14349:
[----:B------:R-:W-:Y:S05]  /*5490*/  BSYNC B1 ;  /* 0x0000000000017941 */ /* 0x000fea0003800000 */
.L_x_14348:
[----:B------:R-:W-:-:S03]  /*54a0*/  UMOV UR4, 0xffffffff ;  /* 0xffffffff00047882 */ /* 0x000fc60000000000 */
[----:B------:R-:W-:Y:S05]  /*54b0*/  BRA.DIV UR4, `(.L_x_14350) ;  /* 0x0000019204b47947 */ /* 0x000fea000b800000 */
[----:B--2-4-:R2:W4:Y:S04]  /*54c0*/  SHFL.IDX PT, R9, R34, 0x1, 0x1c1f ;  /* 0x003c1f0022097f89 */ /* 0x01452800000e0000 */
[----:B---3--:R2:W3:Y:S02]  /*54d0*/  SHFL.IDX PT, R33, R32, 0x1, 0x1c1f ;  /* 0x003c1f0020217f89 */ /* 0x0084e400000e0000 */
.L_x_14650:
[----:B------:R-:W-:-:S13]  /*54e0*/  ISETP.GE.AND P3, PT, R35, 0x61, PT ;  /* 0x000000612300780c */ /* 0x000fda0003f66270 */
[----:B------:R-:W-:Y:S05]  /*54f0*/  @!P3 BRA `(.L_x_14324) ;  /* 0x000000000030b947 */ /* 0x000fea0003800000 */
[----:B------:R-:W5:Y:S01]  /*5500*/  LDL R8, [R1+0x4] ;  /* 0x0000040001087983 */ /* 0x000f620000100800 */
[----:B------:R-:W-:Y:S02]  /*5510*/  ULDC UR4, c[0x0][0x2f4] ;  /* 0x0000bd0000047ab9 */ /* 0x000fe40000000800 */
[----:B------:R-:W-:-:S13]  /*5520*/  ISETP.GE.AND P3, PT, R16, UR4, PT ;  /* 0x0000000410007c0c */ /* 0x000fda000bf66270 */
[----:B---3--:R-:W-:-:S04]  /*5530*/  @!P3 LEA R14, P4, R16, R33, 0x1 ;  /* 0x00000021100eb211 */ /* 0x008fc800078808ff */
[----:B----4-:R-:W-:Y:S02]  /*5540*/  @!P3 LEA.HI.X R15, R16, R9, R17, 0x1, P4 ;  /* 0x00000009100fb211 */ /* 0x010fe400020f0c11 */
[----:B------:R-:W-:-:S13]  /*5550*/  ISETP.GE.AND P4, PT, R18, UR4, PT ;  /* 0x0000000412007c0c */ /* 0x000fda000bf86270 */
[----:B------:R-:W-:-:S04]  /*5560*/  @!P4 LEA R12, P6, R18, R33, 0x1 ;  /* 0x00000021120cc211 */ /* 0x000fc800078c08ff */
[----:B-----5:R-:W-:Y:S02]  /*5570*/  @!P4 LEA.HI.X R13, R18, R9, R8, 0x1, P6 ;  /* 0x00000009120dc211 */ /* 0x020fe400030f0c08 */
[----:B------:R-:W3:Y:S04]  /*5580*/  @!P3 LDS.128 R8, [R72+0x11000] ;  /* 0x011000004808b984 */ /* 0x000ee80000000c00 */
[----:B---3--:R-:W-:Y:S04]  /*5590*/  @!P3 ST.E.128 desc[UR42][R14.64], R8 ;  /* 0x000000080e00b985 */ /* 0x008fe8000c101d2a */
[----:B------:R-:W3:Y:S04]  /*55a0*/  @!P4 LDS.128 R8, [R71+0x11000] ;  /* 0x011000004708c984 */ /* 0x000ee80000000c00 */
[----:B---3--:R3:W-:Y:S02]  /*55b0*/  @!P4 ST.E.128 desc[UR42][R12.64], R8 ;  /* 0x000000080c00c985 */ /* 0x0087e4000c101d2a */
.L_x_14324:
[----:B------:R-:W-:Y:S05]  /*55c0*/  BSYNC B0 ;  /* 0x0000000000007941 */ /* 0x000fea0003800000 */
.L_x_14304:
[----:B0-234-:R-:W0:Y:S01]  /*55d0*/  S2R R8, SR_TID.X ;  /* 0x0000000000087919 */ /* 0x01de220000002100 */
        /* <DEDUP_REMOVED lines=8> */
[----:B--2---:R2:W-:Y:S01]  /*5660*/  BAR.SYNC.DEFER_BLOCKING R60, 0x80 ;  /* 0x0002003c0000751d */ /* 0x0045e20000010000 */
[----:B0-----:R-:W-:-:S13]  /*5670*/  LOP3.LUT P3, RZ, R8, 0x7f, RZ, 0xc0, !PT ;  /* 0x0000007f08ff7812 */ /* 0x001fda000786c0ff */
[----:B------:R-:W-:-:S05]  /*5680*/  @!P3 VIADD R8, R70, 0x168a0 ;  /* 0x000168a04608b836 */ /* 0x000fca0000000000 */
[----:B------:R-:W-:-:S04]  /*5690*/  @!P3 PRMT R8, RZ, 0x654, R8 ;  /* 0x00000654ff08b816 */ /* 0x000fc80000000008 */
[----:B------:R2:W-:Y:S01]  /*56a0*/  @!P3 SYNCS.ARRIVE.TRANS64.RED.A1T0 RZ, [R8+URZ], RZ ;  /* 0x000000ff08ffb9a7 */ /* 0x0005e2000810043f */
[----:B------:R-:W-:Y:S05]  /*56b0*/  @!P5 BRA `(.L_x_14352) ;  /* 0x000000000004d947 */ /* 0x000fea0003800000 */
[----:B------:R-:W-:Y:S01]  /*56c0*/  BPT.TRAP 0x1 ;  /* 0x000000040000795c */ /* 0x000fe20000300000 */
.L_x_14352:
[----:B------:R-:W-:Y:S05]  /*56d0*/  BSYNC B0 ;  /* 0x0000000000007941 */ /* 0x000fea0003800000 */
.L_x_14351:
[----:B------:R-:W0:Y:S01]  /*56e0*/  SYNCS.PHASECHK.TRANS64.TRYWAIT P4, [R70+URZ+0x168b0], R78 ;  /* 0x0168b04e460075a7 */ /* 0x000e22000808017f */
[----:B------:R-:W-:Y:S01]  /*56f0*/  ULDC UR40, c[0x0][0x2f4] ;  /* 0x0000bd0000287ab9 */ /* 0x000fe20000000800 */
[----:B------:R-:W-:Y:S04]  /*5700*/  BSSY B0, `(.L_x_14353) ;  /* 0x0000002000007945 */ /* 0x000fe80003800000 */
[----:B0-----:R-:W-:Y:S05]  /*5710*/  @!P4 BRA `(.L_x_14354) ;  /* 0x000001900068c947 */ /* 0x001fea0003800000 */
.L_x_14651:
[----:B------:R-:W-:Y:S05]  /*5720*/  BSYNC B0 ;  /* 0x0000000000007941 */ /* 0x000fea0003800000 */
.L_x_14353:
[----:B-1----:R1:W5:Y:S01]  /*5730*/  LDL R34, [R1+0x4] ;  /* 0x0000040001227983 */ /* 0x0023620000100800 */
[----:B------:R-:W-:Y:S01]  /*5740*/  ULDC.64 UR4, c[0x0][0x328] ;  /* 0x0000ca0000047ab9 */ /* 0x000fe20000000a00 */
[----:B------:R-:W-:Y:S01]  /*5750*/  IMAD.IADD R77, R77, 0x1, -R157 ;  /* 0x000000014d4d7824 */ /* 0x000fe200078e0a9d */
[----:B------:R-:W-:Y:S01]  /*5760*/  BSSY B0, `(.L_x_14355) ;  /* 0x0000020000007945 */ /* 0x000fe20003800000 */
[----:B------:R-:W-:Y:S02]  /*5770*/  IMAD R75, R75, UR4, RZ ;  /* 0x000000044b4b7c24 */ /* 0x000fe4000f8e02ff */
[----:B--2---:R-:W-:-:S04]  /*5780*/  IMAD.WIDE.U32 R8, R74, UR4, RZ ;  /* 0x000000044a087c25 */ /* 0x004fc8000f8e00ff */
        /* <DEDUP_REMOVED lines=24> */
[----:B-----5:R-:W-:Y:S02]  /*5910*/  @!P5 LEA.HI.X R13, R18, R9, R34, 0x1, P6 ;  /* 0x00000009120dd211 */ /* 0x020fe400030f0c22 */
[----:B------:R-:W1:Y:S04]  /*5920*/  @!P4 LDS.128 R8, [R72] ;  /* 0x000000004808c984 */ /* 0x000e680000000c00 */
[----:B-1----:R-:W-:Y:S04]  /*5930*/  @!P4 ST.E.128 desc[UR42][R14.64], R8 ;  /* 0x000000080e00c985 */ /* 0x002fe8000c101d2a */
[----:B------:R-:W1:Y:S04]  /*5940*/  @!P5 LDS.128 R8, [R71] ;  /* 0x000000004708d984 */ /* 0x000e680000000c00 */
[----:B-1----:R1:W-:Y:S02]  /*5950*/  @!P5 ST.E.128 desc[UR42][R12.64], R8 ;  /* 0x000000080c00d985 */ /* 0x0023e4000c101d2a */
.L_x_14356:
[----:B------:R-:W-:Y:S05]  /*5960*/  BSYNC B0 ;  /* 0x0000000000007941 */ /* 0x000fea0003800000 */
.L_x_14355:
        /* <DEDUP_REMOVED lines=11> */
[----:B-----5:R-:W-:Y:S01]  /*5a20*/  @!P5 LEA.HI.X R13, R18, R33, R34, 0x1, P6 ;  /* 0x00000021120dd211 */ /* 0x020fe200030f0c22 */
[----:B-1----:R-:W-:Y:S04]  /*5a30*/  @!P4 ST.E.128 desc[UR42][R14.64], R8 ;  /* 0x000000080e00c985 */ /* 0x002fe8000c101d2a */
[----:B------:R-:W1:Y:S04]  /*5a40*/  @!P5 LDS.128 R8, [R71+0x3000] ;  /* 0x003000004708d984 */ /* 0x000e680000000c00 */
[----:B-1----:R1:W-:Y:S02]  /*5a50*/  @!P5 ST.E.128 desc[UR42][R12.64], R8 ;  /* 0x000000080c00d985 */ /* 0x0023e4000c101d2a */
.L_x_14358:
[----:B------:R-:W-:Y:S05]  /*5a60*/  BSYNC B0 ;  /* 0x0000000000007941 */ /* 0x000fea0003800000 */
.L_x_14357:
[----:B-1-3--:R-:W3:Y:S01]  /*5a70*/  LDL.LU R9, [R1+0x8] ;  /* 0x0000080001097983 */ /* 0x00aee20000300800 */
[----:B0-----:R-:W-:Y:S01]  /*5a80*/  @!P3 IADD3 R70, R70, 0x168c0, RZ ;  /* 0x000168c04646b810 */ /* 0x001fe20007ffe0ff */
[----:B------:R-:W-:Y:S01]  /*5a90*/  VIADD R23, R23, 0x1 ;  /* 0x0000000117177836 */ /* 0x000fe20000000000 */
[----:B------:R-:W-:Y:S01]  /*5aa0*/  LOP3.LUT P4, RZ, R22, 0x1, RZ, 0xc0, !PT ;  /* 0x0000000116ff7812 */ /* 0x000fe2000788c0ff */
        /* <DEDUP_REMOVED lines=10> */
[----:B------:R-:W-:Y:S02]  /*5b50*/  SEL R8, RZ, 0x1, P3 ;  /* 0x00000001ff087807 */ /* 0x000fe40001800000 */
[----:B------:R-:W-:Y:S02]  /*5b60*/  SEL R23, R23, RZ, P3 ;  /* 0x000000ff17177207 */ /* 0x000fe40001800000 */
[----:B---3--:R-:W-:-:S05]  /*5b70*/  LOP3.LUT R9, R9, R8, RZ, 0x3c, !PT ;  /* 0x0000000809097212 */ /* 0x008fca00078e3cff */
[----:B------:R0:W-:Y:S01]  /*5b80*/  STL [R1+0x8], R9 ;  /* 0x0000080901007387 */ /* 0x0001e20000100800 */
[----:B------:R-:W-:Y:S05]  /*5b90*/  @P4 BRA `(.L_x_14359) ;  /* 0xffffffc400e04947 */ /* 0x000fea000383ffff */
[----:B0-----:R-:W0:Y:S01]  /*5ba0*/  S2R R9, SR_TID.X ;  /* 0x0000000000097919 */ /* 0x001e220000002100 */
[----:B------:R-:W-:Y:S02]  /*5bb0*/  PLOP3.LUT P0, PT, PT, PT, PT, 0x8, 0x0 ;  /* 0x000000000000781c */ /* 0x000fe40003f0e170 */
[----:B0-----:R-:W-:-:S04]  /*5bc0*/  SHF.R.U32.HI R9, RZ, 0x7, R9 ;  /* 0x00000007ff097819 */ /* 0x001fc80000011609 */
[----:B------:R-:W-:-:S13]  /*5bd0*/  ISETP.NE.AND P4, PT, R9, 0x1, PT ;  /* 0x000000010900780c */ /* 0x000fda0003f85270 */
[----:B------:R-:W-:Y:S06]  /*5be0*/  @!P4 BAR.ARV 0x9, 0x100 ;  /* 0x024400000000cb1d */ /* 0x000fec0000002000 */
.L_x_14299:
[----:B------:R-:W3:Y:S01]  /*5bf0*/  LDL R10, [R1+0x24] ;  /* 0x00002400010a7983 */ /* 0x000ee20000100800 */
[----:B------:R-:W0:Y:S01]  /*5c00*/  LDC R0, c[0x0][0x448] ;  /* 0x00011200ff007b82 */ /* 0x000e220000000800 */
[----:B------:R-:W-:-:S07]  /*5c10*/  IADD3 R5, R156, 0x1, -R155 ;  /* 0x000000019c057810 */ /* 0x000fce0007ffe89b */
[----:B------:R-:W1:Y:S01]  /*5c20*/  LDC.64 R6, c[0x0][0x9e0] ;  /* 0x00027800ff067b82 */ /* 0x000e620000000a00 */
[----:B0-----:R-:W-:Y:S02]  /*5c30*/  ISETP.NE.AND P1, PT, R0, 0x1, PT ;  /* 0x000000010000780c */ /* 0x001fe40003f25270 */
[----:B-1----:R-:W-:-:S11]  /*5c40*/  ISETP.GE.AND P2, PT, R7, 0x1, PT ;  /* 0x000000010700780c */ /* 0x002fd60003f46270 */
[----:B------:R-:W0:Y:S08]  /*5c50*/  @P1 LDC R3, c[0x0][0x44c] ;  /* 0x00011300ff031b82 */ /* 0x000e300000000800 */
[----:B------:R-:W1:Y:S01]  /*5c60*/  @P1 LDC R4, c[0x0][0x450] ;  /* 0x00011400ff041b82 */ /* 0x000e620000000800 */
[----:B---3--:R-:W-:-:S04]  /*5c70*/  VIADD R0, R10, 0xbf ;  /* 0x000000bf0a007836 */ /* 0x008fc80000000000 */
[----:B0-----:R-:W-:-:S05]  /*5c80*/  @P1 IMAD.HI.U32 R3, R0, R3, RZ ;  /* 0x0000000300031227 */ /* 0x001fca00078e00ff */
[----:B-1----:R-:W-:-:S05]  /*5c90*/  @P1 SHF.R.U32.HI R0, RZ, R4, R3 ;  /* 0x00000004ff001219 */ /* 0x002fca0000011603 */
[----:B------:R-:W-:Y:S01]  /*5ca0*/  IMAD.IADD R5, R5, 0x1, R0 ;  /* 0x0000000105057824 */ /* 0x000fe200078e0200 */
[----:B------:R-:W-:Y:S06]  /*5cb0*/  @P0 BRA `(.L_x_14360) ;  /* 0x00000000000c0947 */ /* 0x000fec0003800000 */
[----:B------:R-:W0:Y:S01]  /*5cc0*/  FENCE.VIEW.ASYNC.G ;  /* 0x00000000000073c6 */ /* 0x000e220000000100 */
[----:B------:R-:W-:Y:S05]  /*5cd0*/  WARPSYNC.ALL ;  /* 0x0000000000007948 */ /* 0x000fea0003800000 */
[----:B0-----:R-:W-:Y:S06]  /*5ce0*/  BAR.ARV 0xc, 0x200 ;  /* 0x0308000000007b1d */ /* 0x001fec0000002000 */
.L_x_14360:
        /* <DEDUP_REMOVED lines=13> */
.L_x_14363:
[----:B------:R-:W-:-:S13]  /*5dc0*/  ISETP.NE.AND P0, PT, R7, 0x1, PT ;  /* 0x000000010700780c */ /* 0x000fda0003f05270 */
[----:B------:R-:W0:Y:S02]  /*5dd0*/  @P0 LDC.64 R4, c[0x0][0x9e8] ;  /* 0x00027a00ff040b82 */ /* 0x000e240000000a00 */
[----:B0-----:R-:W-:-:S05]  /*5de0*/  @P0 IMAD.HI.U32 R4, R3, R4, RZ ;  /* 0x0000000403040227 */ /* 0x001fca00078e00ff */
[----:B------:R-:W-:-:S07]  /*5df0*/  @P0 SHF.R.U32.HI R3, RZ, R5, R4 ;  /* 0x00000005ff030219 */ /* 0x000fce0000011604 */
.L_x_14364:
[----:B------:R-:W-:Y:S05]  /*5e00*/  BSYNC B0 ;  /* 0x0000000000007941 */ /* 0x000fea0003800000 */
.L_x_14362:
[----:B------:R-:W-:-:S05]  /*5e10*/  IMAD R3, R3, R7, R7 ;  /* 0x0000000703037224 */ /* 0x000fca00078e0207 */
[----:B------:R-:W-:-:S07]  /*5e20*/  VIMNMX R0, R0, R3, PT ;  /* 0x0000000300007248 */ /* 0x000fce0003fe0100 */
.L_x_14361:
[----:B------:R-:W0:Y:S01]  /*5e30*/  @P1 LDC R4, c[0x0][0x44c] ;  /* 0x00011300ff041b82 */ /* 0x000e220000000800 */
[----:B------:R-:W-:Y:S01]  /*5e40*/  VIADD R0, R0, 0x7f ;  /* 0x0000007f00007836 */ /* 0x000fe20000000000 */
[----:B------:R-:W-:-:S04]  /*5e50*/  ULDC UR4, c[0x0][0x9dc] ;  /* 0x0002770000047ab9 */ /* 0x000fc80000000800 */
[----:B------:R-:W-:Y:S02]  /*5e60*/  SHF.R.S32.HI R3, RZ, 0x1f, R0 ;  /* 0x0000001fff037819 */ /* 0x000fe40000011400 */
[----:B------:R-:W1:Y:S02]  /*5e70*/  @P1 LDC R6, c[0x0][0x450] ;  /* 0x00011400ff061b82 */ /* 0x000e640000000800 */
[----:B------:R-:W-:-:S04]  /*5e80*/  LEA.HI R3, R3, R0, RZ, 0x7 ;  /* 0x0000000003037211 */ /* 0x000fc800078f38ff */
[----:B------:R-:W-:-:S04]  /*5e90*/  SHF.R.S32.HI R88, RZ, 0x7, R3 ;  /* 0x00000007ff587819 */ /* 0x000fc80000011403 */
[----:B------:R-:W-:Y:S01]  /*5ea0*/  VIMNMX R88, R79, R88, PT ;  /* 0x000000584f587248 */ /* 0x000fe20003fe0100 */
        /* <DEDUP_REMOVED lines=16> */
.L_x_14367:
[----:B------:R-:W-:-:S13]  /*5fb0*/  ISETP.NE.AND P0, PT, R7, 0x1, PT ;  /* 0x000000010700780c */ /* 0x000fda0003f05270 */
[----:B------:R-:W0:Y:S02]  /*5fc0*/  @P0 LDC.64 R4, c[0x0][0x9e8] ;  /* 0x00027a00ff040b82 */ /* 0x000e240000000a00 */
[----:B0-----:R-:W-:-:S05]  /*5fd0*/  @P0 IMAD.HI.U32 R4, R0, R4, RZ ;  /* 0x0000000400040227 */ /* 0x001fca00078e00ff */
[----:B------:R-:W-:-:S07]  /*5fe0*/  @P0 SHF.R.U32.HI R0, RZ, R5, R4 ;  /* 0x00000005ff000219 */ /* 0x000fce0000011604 */
.L_x_14368:
[----:B------:R-:W-:Y:S05]  /*5ff0*/  BSYNC B0 ;  /* 0x0000000000007941 */ /* 0x000fea0003800000 */
.L_x_14366:
[----:B------:R-:W-:-:S05]  /*6000*/  IMAD R0, R0, R7, RZ ;  /* 0x0000000700007224 */ /* 0x000fca00078e02ff */
[----:B------:R-:W-:-:S07]  /*6010*/  VIMNMX R3, R3, R0, !PT ;  /* 0x0000000003037248 */ /* 0x000fce0007fe0100 */
.L_x_14365:
[----:B------:R-:W-:Y:S02]  /*6020*/  SHF.R.S32.HI R0, RZ, 0x1f, R3 ;  /* 0x0000001fff007819 */ /* 0x000fe40000011403 */
[----:B------:R-:W-:Y:S02]  /*6030*/  CS2R R20, SRZ ;  /* 0x0000000000147805 */ /* 0x000fe4000001ff00 */
[----:B------:R-:W-:Y:S02]  /*6040*/  PLOP3.LUT P0, PT, PT, PT, PT, 0x80, 0x0 ;  /* 0x000000000000781c */ /* 0x000fe40003f0f070 */
[----:B------:R-:W-:Y:S02]  /*6050*/  CS2R R14, SRZ ;  /* 0x00000000000e7805 */ /* 0x000fe4000001ff00 */
[----:B------:R-:W-:Y:S01]  /*6060*/  LEA.HI R0, R0, R3, RZ, 0x7 ;  /* 0x0000000300007211 */ /* 0x000fe200078f38ff */
[----:B------:R-:W-:Y:S01]  /*6070*/  IMAD.MOV.U32 R118, RZ, RZ, RZ ;  /* 0x000000ffff767224 */ /* 0x000fe200078e00ff */
[----:B------:R-:W-:Y:S01]  /*6080*/  CS2R R114, SRZ ;  /* 0x0000000000727805 */ /* 0x000fe2000001ff00 */
[----:B------:R-:W-:Y:S01]  /*6090*/  IMAD.MOV.U32 R3, RZ, RZ, RZ ;  /* 0x000000ffff037224 */ /* 0x000fe200078e00ff */
[----:B------:R-:W-:-:S02]  /*60a0*/  SHF.R.S32.HI R0, RZ, 0x7, R0 ;  /* 0x00000007ff007819 */ /* 0x000fc40000011400 */
[----:B------:R-:W-:Y:S02]  /*60b0*/  CS2R R112, SRZ ;  /* 0x0000000000707805 */ /* 0x000fe4000001ff00 */
[----:B------:R-:W-:Y:S02]  /*60c0*/  CS2R R110, SRZ ;  /* 0x00000000006e7805 */ /* 0x000fe4000001ff00 */
[----:B------:R-:W-:Y:S02]  /*60d0*/  CS2R R108, SRZ ;  /* 0x00000000006c7805 */ /* 0x000fe4000001ff00 */
[----:B------:R-:W-:Y:S02]  /*60e0*/  VIMNMX R4, RZ, R0, !PT ;  /* 0x00000000ff047248 */ /* 0x000fe40007fe0100 */
[----:B------:R-:W-:Y:S02]  /*60f0*/  CS2R R106, SRZ ;  /* 0x00000000006a7805 */ /* 0x000fe4000001ff00 */
[----:B------:R-:W-:-:S02]  /*6100*/  CS2R R104, SRZ ;  /* 0x0000000000687805 */ /* 0x000fc4000001ff00 */
[----:B------:R-:W-:Y:S02]  /*6110*/  CS2R R102, SRZ ;  /* 0x0000000000667805 */ /* 0x000fe4000001ff00 */
[----:B------:R-:W-:Y:S01]  /*6120*/  ISETP.GT.AND P1, PT, R88, R4, PT ;  /* 0x000000045800720c */ /* 0x000fe20003f24270 */
[----:B------:R0:W-:Y:S01]  /*6130*/  STL [R1+0x38], R4 ;  /* 0x0000380401007387 */ /* 0x0001e20000100800 */
[----:B------:R-:W-:Y:S02]  /*6140*/  CS2R R100, SRZ ;  /* 0x0000000000647805 */ /* 0x000fe4000001ff00 */
[----:B------:R-:W-:Y:S02]  /*6150*/  CS2R R98, SRZ ;  /* 0x0000000000627805 */ /* 0x000fe4000001ff00 */
[----:B------:R-:W-:Y:S02]  /*6160*/  CS2R R96, SRZ ;  /* 0x0000000000607805 */ /* 0x000fe4000001ff00 */
[----:B------:R-:W-:Y:S01]  /*6170*/  CS2R R10, SRZ ;  /* 0x00000000000a7805 */ /* 0x000fe2000001ff00 */
[----:B------:R-:W-:Y:S01]  /*6180*/  IMAD.MOV.U32 R94, RZ, RZ, RZ ;  /* 0x000000ffff5e7224 */ /* 0x000fe200078e00ff */
[----:B------:R-:W-:Y:S01]  /*6190*/  CS2R R90, SRZ ;  /* 0x00000000005a7805 */ /* 0x000fe2000001ff00 */
[----:B------:R-:W-:-:S02]  /*61a0*/  IMAD.MOV.U32 R27, RZ, RZ, RZ ;  /* 0x000000ffff1b7224 */ /* 0x000fc400078e00ff */
[----:B------:R-:W-:Y:S02]  /*61b0*/  IMAD.MOV.U32 R0, RZ, RZ, RZ ;  /* 0x000000ffff007224 */ /* 0x000fe400078e00ff */
[----:B----4-:R-:W-:Y:S01]  /*61c0*/  IMAD.MOV.U32 R33, RZ, RZ, RZ ;  /* 0x000000ffff217224 */ /* 0x010fe200078e00ff */
        /* <DEDUP_REMOVED lines=10> */
.L_x_14654:
[----:B------:R-:W0:Y:S01]  /*6270*/  LDL R3, [R1+0x28] ;  /* 0x0000280001037983 */ /* 0x000e220000100800 */
[----:B------:R-:W-:Y:S01]  /*6280*/  BSSY B6, `(.L_x_14371) ;  /* 0x000001b000067945 */ /* 0x000fe20003800000 */
[----:B0-----:R-:W-:-:S05]  /*6290*/  IMAD.HI R0, R3, 0x55555556, RZ ;  /* 0x5555555603007827 */ /* 0x001fca00078e02ff */
[----:B------:R-:W-:-:S05]  /*62a0*/  LEA.HI R0, R0, R0, RZ, 0x1 ;  /* 0x0000000000007211 */ /* 0x000fca00078f08ff */
[----:B------:R-:W-:Y:S02]  /*62b0*/  IMAD R0, R0, -0x3, R3 ;  /* 0xfffffffd00007824 */ /* 0x000fe400078e0203 */
[----:B------:R-:W-:-:S04]  /*62c0*/  VIADD R3, R2, 0x8400 ;  /* 0x0000840002037836 */ /* 0x000fc80000000000 */
[----:B------:R-:W-:Y:S01]  /*62d0*/  IMAD R0, R0, 0x2000, R3 ;  /* 0x0000200000007824 */ /* 0x000fe200078e0203 */
[----:B------:R-:W-:-:S04]  /*62e0*/  LOP3.LUT P0, RZ, R3, 0x3ff, RZ, 0xc0, !PT ;  /* 0x000003ff03ff7812 */ /* 0x000fc8000780c0ff */
[----:B------:R-:W-:Y:S02]  /*62f0*/  SHF.R.U32.HI R0, RZ, 0x4, R0 ;  /* 0x00000004ff007819 */ /* 0x000fe40000011600 */
[----:B------:R-:W-:Y:S02]  /*6300*/  P2R R25, PR, RZ, 0x1 ;  /* 0x00000001ff197803 */ /* 0x000fe40000000000 */
[----:B------:R-:W-:-:S05]  /*6310*/  LOP3.LUT R28, R0, 0x3fff, RZ, 0xc0, !PT ;  /* 0x00003fff001c7812 */ /* 0x000fca00078ec0ff */
        /* <DEDUP_REMOVED lines=14> */
[----:B0-2---:R-:W-:-:S07]  /*6400*/  IMAD.MOV.U32 R13, RZ, RZ, RZ ;  /* 0x000000ffff0d7224 */ /* 0x005fce00078e00ff */
[----:B------:R-:W-:-:S07]  /*6410*/  LEPC R20, `(.L_x_14372) ;  /* 0x000000001014794e */ /* 0x000fce0000000000 */
[----:B-1---5:R-:W-:Y:S05]  /*6420*/  CALL.ABS.NOINC R14 ;  /* 0x000000000e007343 */ /* 0x022fea0003c00000 */
.L_x_14372:
[----:B------:R-:W-:Y:S05]  /*6430*/  BSYNC B6 ;  /* 0x0000000000067941 */ /* 0x000fea0003800000 */
.L_x_14371:
        /* <DEDUP_REMOVED lines=13> */
.L_x_14376:
[----:B---3--:R3:W4:Y:S02]  /*6510*/  SYNCS.PHASECHK.TRANS64.TRYWAIT P0, [R2+URZ+0x16800], R3 ;  /* 0x01680003020075a7 */ /* 0x008724000800017f */
[----:B----4-:R-:W-:Y:S05]  /*6520*/  @!P0 NANOSLEEP.SYNCS 0x989680 ;  /* 0x009896800000895d */ /* 0x010fea0003900000 */
[----:B------:R-:W4:Y:S02]  /*6530*/  @!P0 SYNCS.PHASECHK.TRANS64 P0, [R2+URZ+0x16800], R3 ;  /* 0x01680003020085a7 */ /* 0x000f24000800007f */
[----:B----4-:R-:W-:Y:S05]  /*6540*/  @!P0 BRA `(.L_x_14376) ;  /* 0xfffffffc00f08947 */ /* 0x010fea000383ffff */
.L_x_14375:
[----:B------:R-:W-:Y:S05]  /*6550*/  BSYNC B0 ;  /* 0x0000000000007941 */ /* 0x000fea0003800000 */
.L_x_14374:
[----:B------:R-:W-:Y:S05]  /*6560*/  BRA `(.L_x_14377) ;  /* 0x0000002c00947947 */ /* 0x000fea0003800000 */
.L_x_14373:
[----:B------:R-:W-:Y:S01]  /*6570*/  ISETP.NE.AND P0, PT, R25, RZ, PT ;  /* 0x000000ff1900720c */ /* 0x000fe20003f05270 */
[----:B------:R-:W-:Y:S01]  /*6580*/  ULDC.64 UR4, c[0x0][0x3f8] ;  /* 0x0000fe0000047ab9 */ /* 0x000fe20000000a00 */
[----:B-----5:R-:W-:Y:S01]  /*6590*/  SHF.R.S32.HI R0, RZ, 0x1f, R24 ;  /* 0x0000001fff007819 */ /* 0x020fe20000011418 */
        /* <DEDUP_REMOVED lines=15> */
[----:B-1----:R0:W1:Y:S01]  /*6690*/  LDC.64 R14, c[0x4][R0] ;  /* 0x01000000000e7b82 */ /* 0x0020620000000a00 */
        /* <DEDUP_REMOVED lines=8> */
[----:B0-2---:R-:W-:-:S07]  /*6720*/  IMAD.MOV.U32 R13, RZ, RZ, RZ ;  /* 0x000000ffff0d7224 */ /* 0x005fce00078e00ff */
[----:B------:R-:W-:-:S07]  /*6730*/  LEPC R20, `(.L_x_14379) ;  /* 0x000000001014794e */ /* 0x000fce0000000000 */
[----:B-1----:R-:W-:Y:S05]  /*6740*/  CALL.ABS.NOINC R14 ;  /* 0x000000000e007343 */ /* 0x002fea0003c00000 */
.L_x_14379:
[----:B------:R-:W-:Y:S05]  /*6750*/  BSYNC B6 ;  /* 0x0000000000067941 */ /* 0x000fea0003800000 */
.L_x_14378:
[----:B------:R-:W3:Y:S01]  /*6760*/  LDL R20, [R1+0x24] ;  /* 0x0000240001147983 */ /* 0x000ee20000100800 */
[----:B------:R-:W-:Y:S01]  /*6770*/  ULDC.U8 UR4, c[0x0][0x410] ;  /* 0x0001040000047ab9 */ /* 0x000fe20000000000 */
[----:B------:R-:W-:Y:S01]  /*6780*/  BSSY B0, `(.L_x_14380) ;  /* 0x00002bb000007945 */ /* 0x000fe20003800000 */
[----:B------:R-:W-:Y:S01]  /*6790*/  ISETP.NE.AND P0, PT, RZ, UR4, PT ;  /* 0x00000004ff007c0c */ /* 0x000fe2000bf05270 */
[----:B---3--:R-:W-:-:S12]  /*67a0*/  IMAD.IADD R39, R157, 0x1, R20 ;  /* 0x000000019d277824 */ /* 0x008fd800078e0214 */
[----:B------:R-:W-:Y:S05]  /*67b0*/  @!P0 BRA `(.L_x_14381) ;  /* 0x0000001400a48947 */ /* 0x000fea0003800000 */
[----:B------:R-:W0:Y:S01]  /*67c0*/  LDC R38, c[0x0][0x448] ;  /* 0x00011200ff267b82 */ /* 0x000e220000000800 */
[----:B------:R-:W3:Y:S01]  /*67d0*/  S2R R20, SR_TID.X ;  /* 0x0000000000147919 */ /* 0x000ee20000002100 */
[----:B------:R-:W-:Y:S01]  /*67e0*/  ULDC.64 UR4, c[0x0][0x3f8] ;  /* 0x0000fe0000047ab9 */ /* 0x000fe20000000a00 */
[----:B------:R-:W-:Y:S01]  /*67f0*/  ULDC.64 UR6, c[0x0][0x408] ;  /* 0x0001020000067ab9 */ /* 0x000fe20000000a00 */
[----:B------:R-:W-:Y:S02]  /*6800*/  IMAD.MOV.U32 R8, RZ, RZ, R26 ;  /* 0x000000ffff087224 */ /* 0x000fe400078e001a */
[----:B------:R-:W-:Y:S02]  /*6810*/  IMAD.MOV.U32 R9, RZ, RZ, R31 ;  /* 0x000000ffff097224 */ /* 0x000fe400078e001f */
[----:B------:R-:W-:Y:S02]  /*6820*/  IMAD.MOV.U32 R10, RZ, RZ, R24 ;  /* 0x000000ffff0a7224 */ /* 0x000fe400078e0018 */
[----:B------:R-:W-:Y:S01]  /*6830*/  IMAD.MOV.U32 R11, RZ, RZ, R33 ;  /* 0x000000ffff0b7224 */ /* 0x000fe200078e0021 */
[----:B0-----:R-:W-:Y:S01]  /*6840*/  ISETP.NE.AND P0, PT, R38, 0x1, PT ;  /* 0x000000012600780c */ /* 0x001fe20003f05270 */
[----:B---3--:R-:W-:-:S12]  /*6850*/  VIADD R21, R20, 0xffffff80 ;  /* 0xffffff8014157836 */ /* 0x008fd80000000000 */
[----:B------:R-:W0:Y:S01]  /*6860*/  @P0 LDC R0, c[0x0][0x44c] ;  /* 0x00011300ff000b82 */ /* 0x000e220000000800 */
[----:B------:R-:W-:-:S04]  /*6870*/  SHF.R.S32.HI R20, RZ, 0x1f, R21 ;  /* 0x0000001fff147819 */ /* 0x000fc80000011415 */
[----:B------:R-:W-:-:S03]  /*6880*/  LEA.HI R20, R20, R21, RZ, 0x2 ;  /* 0x0000001514147211 */ /* 0x000fc600078f10ff */
[----:B------:R-:W3:Y:S01]  /*6890*/  @P0 LDC R5, c[0x0][0x450] ;  /* 0x00011400ff050b82 */ /* 0x000ee20000000800 */
[----:B------:R-:W-:-:S05]  /*68a0*/  LOP3.LUT R20, R20, 0xfffffffc, RZ, 0xc0, !PT ;  /* 0xfffffffc14147812 */ /* 0x000fca00078ec0ff */
[----:B------:R-:W-:-:S04]  /*68b0*/  IMAD.IADD R20, R21, 0x1, -R20 ;  /* 0x0000000115147824 */ /* 0x000fc800078e0a14 */
[----:B------:R-:W-:-:S04]  /*68c0*/  IMAD R3, R20, 0x60, R39 ;  /* 0x0000006014037824 */ /* 0x000fc800078e0227 */
[----:B0-----:R-:W-:-:S05]  /*68d0*/  @P0 IMAD.HI.U32 R0, R3, R0, RZ ;  /* 0x0000000003000227 */ /* 0x001fca00078e00ff */
        /* <DEDUP_REMOVED lines=21> */
[----:B-1----:R1:W0:Y:S02]  /*6a30*/  SHFL.IDX PT, R14, R7, RZ, 0x1c1f ;  /* 0x001c1fff070e7589 */ /* 0x00222400000e0000 */
.L_x_14660:
[----:B------:R-:W-:Y:S01]  /*6a40*/  IMAD R38, R155, R38, RZ ;  /* 0x000000269b267224 */ /* 0x000fe200078e02ff */
[----:B------:R-:W-:Y:S01]  /*6a50*/  BSSY B1, `(.L_x_14383) ;  /* 0x000001f000017945 */ /* 0x000fe20003800000 */
[----:B------:R-:W-:Y:S02]  /*6a60*/  CS2R R32, SRZ ;  /* 0x0000000000207805 */ /* 0x000fe4000001ff00 */
[----:B------:R-:W-:Y:S02]  /*6a70*/  CS2R R26, SRZ ;  /* 0x00000000001a7805 */ /* 0x000fe4000001ff00 */
[----:B------:R-:W-:Y:S02]  /*6a80*/  CS2R R30, SRZ ;  /* 0x00000000001e7805 */ /* 0x000fe4000001ff00 */
[----:B------:R-:W-:Y:S02]  /*6a90*/  ISETP.GE.AND P0, PT, R39, R38, PT ;  /* 0x000000262700720c */ /* 0x000fe40003f06270 */
[----:B------:R-:W-:-:S11]  /*6aa0*/  CS2R R24, SRZ ;  /* 0x0000000000187805 */ /* 0x000fd6000001ff00 */
[----:B------:R-:W-:Y:S05]  /*6ab0*/  @P0 BRA `(.L_x_14384) ;  /* 0x0000000000600947 */ /* 0x000fea0003800000 */
[----:B------:R-:W2:Y:S01]  /*6ac0*/  LDL R9, [R1+0xc] ;  /* 0x00000c0001097983 */ /* 0x000ea20000100800 */
[----:B------:R-:W-:-:S03]  /*6ad0*/  ULDC UR4, c[0x0][0x3f4] ;  /* 0x0000fd0000047ab9 */ /* 0x000fc60000000800 */
[----:B------:R-:W2:Y:S01]  /*6ae0*/  LDL R12, [R1+0x54] ;  /* 0x00005400010c7983 */ /* 0x000ea20000100800 */
[----:B------:R-:W-:Y:S01]  /*6af0*/  ISETP.GE.AND P2, PT, R152, UR4, PT ;  /* 0x0000000498007c0c */ /* 0x000fe2000bf46270 */
[----:B----4-:R-:W-:Y:S02]  /*6b00*/  IMAD.MOV.U32 R10, RZ, RZ, R0 ;  /* 0x000000ffff0a7224 */ /* 0x010fe400078e0000 */
[----:B---3--:R-:W-:Y:S02]  /*6b10*/  IMAD.MOV.U32 R11, RZ, RZ, R3 ;  /* 0x000000ffff0b7224 */ /* 0x008fe400078e0003 */
[----:B0-----:R-:W-:Y:S01]  /*6b20*/  IMAD.MOV.U32 R15, RZ, RZ, R5 ;  /* 0x000000ffff0f7224 */ /* 0x001fe200078e0005 */
[----:B------:R-:W-:Y:S02]  /*6b30*/  CS2R R30, SRZ ;  /* 0x00000000001e7805 */ /* 0x000fe4000001ff00 */
[----:B------:R-:W-:Y:S02]  /*6b40*/  CS2R R32, SRZ ;  /* 0x0000000000207805 */ /* 0x000fe4000001ff00 */
[----:B------:R-:W-:-:S03]  /*6b50*/  CS2R R24, SRZ ;  /* 0x0000000000187805 */ /* 0x000fc6000001ff00 */
[----:B------:R-:W-:-:S05]  /*6b60*/  @!P2 IMAD.WIDE R10, R152, 0x2, R10 ;  /* 0x00000002980aa825 */ /* 0x000fca00078e020a */
[----:B------:R0:W5:Y:S01]  /*6b70*/  @!P2 LD.E.64 R30, desc[UR42][R10.64] ;  /* 0x0000002a0a1ea980 */ /* 0x000162000c101b00 */
[----:B--2---:R-:W-:-:S13]  /*6b80*/  ISETP.GE.AND P3, PT, R9, UR4, PT ;  /* 0x0000000409007c0c */ /* 0x004fda000bf66270 */
[C---:B------:R-:W-:Y:S02]  /*6b90*/  @!P3 SHF.L.U32 R35, R9.reuse, 0x1, RZ ;  /* 0x000000010923b819 */ /* 0x040fe400000006ff */
[----:B------:R-:W-:Y:S02]  /*6ba0*/  @!P3 SHF.L.U64.HI R26, R9, 0x1, R12 ;  /* 0x00000001091ab819 */ /* 0x000fe4000001020c */
[-C--:B------:R-:W-:Y:S02]  /*6bb0*/  @!P3 IADD3 R20, P0, R0, R35.reuse, RZ ;  /* 0x000000230014b210 */ /* 0x080fe40007f1e0ff */
[----:B------:R-:W-:Y:S01]  /*6bc0*/  @!P3 IADD3 R34, P1, R14, R35, RZ ;  /* 0x000000230e22b210 */ /* 0x000fe20007f3e0ff */
[----:B------:R-:W-:-:S04]  /*6bd0*/  @!P2 IMAD.WIDE R12, R152, 0x2, R14 ;  /* 0x00000002980ca825 */ /* 0x000fc800078e020e */
[--C-:B------:R-:W-:Y:S01]  /*6be0*/  @!P3 IMAD.X R21, R3, 0x1, R26.reuse, P0 ;  /* 0x000000010315b824 */ /* 0x100fe200000e061a */
[----:B------:R0:W5:Y:S01]  /*6bf0*/  @!P2 LD.E.64 R32, desc[UR42][R12.64] ;  /* 0x0000002a0c20a980 */ /* 0x000162000c101b00 */
[----:B------:R-:W-:Y:S01]  /*6c00*/  @!P3 IMAD.X R35, R5, 0x1, R26, P1 ;  /* 0x000000010523b824 */ /* 0x000fe200008e061a */
[----:B------:R-:W-:Y:S02]  /*6c10*/  CS2R R26, SRZ ;  /* 0x00000000001a7805 */ /* 0x000fe4000001ff00 */
[----:B------:R0:W5:Y:S04]  /*6c20*/  @!P3 LD.E.64 R24, desc[UR42][R20.64] ;  /* 0x0000002a1418b980 */ /* 0x000168000c101b00 */
[----:B------:R0:W5:Y:S02]  /*6c30*/  @!P3 LD.E.64 R26, desc[UR42][R34.64] ;  /* 0x0000002a221ab980 */ /* 0x000164000c101b00 */
.L_x_14384:
[----:B------:R-:W-:Y:S05]  /*6c40*/  BSYNC B1 ;  /* 0x0000000000017941 */ /* 0x000fea0003800000 */
.L_x_14383:
[----:B----45:R-:W-:Y:S01]  /*6c50*/  IMAD.MOV.U32 R0, RZ, RZ, R32 ;  /* 0x000000ffff007224 */ /* 0x030fe200078e0020 */
[----:B------:R-:W-:Y:S01]  /*6c60*/  UMOV UR4, 0xffffffff ;  /* 0xffffffff00047882 */ /* 0x000fe20000000000 */
[----:B---3--:R-:W-:Y:S01]  /*6c70*/  IMAD.MOV.U32 R3, RZ, RZ, R33 ;  /* 0x000000ffff037224 */ /* 0x008fe200078e0021 */
[----:B0-----:R-:W-:Y:S01]  /*6c80*/  CS2R R20, SRZ ;  /* 0x0000000000147805 */ /* 0x001fe2000001ff00 */
        /* <DEDUP_REMOVED lines=17> */
.L_x_14666:
[----:B------:R-:W-:Y:S01]  /*6da0*/  VIADD R39, R39, 0x60 ;  /* 0x0000006027277836 */ /* 0x000fe20000000000 */
[----:B------:R-:W-:Y:S01]  /*6db0*/  BSSY B1, `(.L_x_14386) ;  /* 0x000001e000017945 */ /* 0x000fe20003800000 */
[----:B------:R-:W-:Y:S02]  /*6dc0*/  CS2R R10, SRZ ;  /* 0x00000000000a7805 */ /* 0x000fe4000001ff00 */
[----:B--2---:R-:W-:Y:S02]  /*6dd0*/  CS2R R12, SRZ ;  /* 0x00000000000c7805 */ /* 0x004fe4000001ff00 */
[----:B0-----:R-:W-:Y:S02]  /*6de0*/  CS2R R8, SRZ ;  /* 0x0000000000087805 */ /* 0x001fe4000001ff00 */
[----:B------:R-:W-:-:S13]  /*6df0*/  ISETP.GE.AND P0, PT, R39, R38, PT ;  /* 0x000000262700720c */ /* 0x000fda0003f06270 */
[----:B------:R-:W-:Y:S05]  /*6e00*/  @P0 BRA `(.L_x_14387) ;  /* 0x0000000000600947 */ /* 0x000fea0003800000 */
[----:B------:R-:W2:Y:S01]  /*6e10*/  LDL R4, [R1+0xc] ;  /* 0x00000c0001047983 */ /* 0x000ea20000100800 */
[----:B------:R-:W-:-:S03]  /*6e20*/  ULDC UR4, c[0x0][0x3f4] ;  /* 0x0000fd0000047ab9 */ /* 0x000fc60000000800 */
[----:B------:R-:W2:Y:S01]  /*6e30*/  LDL R15, [R1+0x54] ;  /* 0x00005400010f7983 */ /* 0x000ea20000100800 */
[----:B------:R-:W-:Y:S01]  /*6e40*/  ISETP.GE.AND P2, PT, R152, UR4, PT ;  /* 0x0000000498007c0c */ /* 0x000fe2000bf46270 */
[----:B----4-:R-:W-:Y:S02]  /*6e50*/  IMAD.MOV.U32 R6, RZ, RZ, R0 ;  /* 0x000000ffff067224 */ /* 0x010fe400078e0000 */
[----:B-1-3--:R-:W-:Y:S01]  /*6e60*/  IMAD.MOV.U32 R7, RZ, RZ, R3 ;  /* 0x000000ffff077224 */ /* 0x00afe200078e0003 */
[----:B------:R-:W-:Y:S02]  /*6e70*/  CS2R R12, SRZ ;  /* 0x00000000000c7805 */ /* 0x000fe4000001ff00 */
[----:B------:R-:W-:-:S07]  /*6e80*/  CS2R R20, SRZ ;  /* 0x0000000000147805 */ /* 0x000fce000001ff00 */
[----:B------:R-:W-:-:S05]  /*6e90*/  @!P2 IMAD.WIDE R6, R152, 0x2, R6 ;  /* 0x000000029806a825 */ /* 0x000fca00078e0206 */
[----:B------:R0:W5:Y:S01]  /*6ea0*/  @!P2 LD.E.64 R12, desc[UR42][R6.64] ;  /* 0x0000002a060ca980 */ /* 0x000162000c101b00 */
[----:B--2---:R-:W-:-:S13]  /*6eb0*/  ISETP.GE.AND P3, PT, R4, UR4, PT ;  /* 0x0000000404007c0c */ /* 0x004fda000bf66270 */
[C---:B------:R-:W-:Y:S01]  /*6ec0*/  @!P3 IMAD.SHL.U32 R9, R4.reuse, 0x2, RZ ;  /* 0x000000020409b824 */ /* 0x040fe200078e00ff */
[----:B------:R-:W-:Y:S01]  /*6ed0*/  @!P3 SHF.L.U64.HI R10, R4, 0x1, R15 ;  /* 0x00000001040ab819 */ /* 0x000fe2000001020f */
[----:B------:R-:W-:-:S03]  /*6ee0*/  IMAD.MOV.U32 R15, RZ, RZ, R5 ;  /* 0x000000ffff0f7224 */ /* 0x000fc600078e0005 */
[-C--:B------:R-:W-:Y:S02]  /*6ef0*/  @!P3 IADD3 R36, P0, R0, R9.reuse, RZ ;  /* 0x000000090024b210 */ /* 0x080fe40007f1e0ff */
[----:B------:R-:W-:Y:S02]  /*6f00*/  @!P3 IADD3 R4, P1, R14, R9, RZ ;  /* 0x000000090e04b210 */ /* 0x000fe40007f3e0ff */
[----:B------:R-:W-:Y:S01]  /*6f10*/  CS2R R8, SRZ ;  /* 0x0000000000087805 */ /* 0x000fe2000001ff00 */
[--C-:B------:R-:W-:Y:S02]  /*6f20*/  @!P3 IMAD.X R37, R3, 0x1, R10.reuse, P0 ;  /* 0x000000010325b824 */ /* 0x100fe400000e060a */
[----:B------:R-:W-:Y:S01]  /*6f30*/  @!P3 IMAD.X R5, R5, 0x1, R10, P1 ;  /* 0x000000010505b824 */ /* 0x000fe200008e060a */
[----:B------:R-:W-:Y:S01]  /*6f40*/  CS2R R10, SRZ ;  /* 0x00000000000a7805 */ /* 0x000fe2000001ff00 */
[----:B------:R-:W-:Y:S01]  /*6f50*/  @!P2 IMAD.WIDE R14, R152, 0x2, R14 ;  /* 0x00000002980ea825 */ /* 0x000fe200078e020e */
[----:B------:R0:W5:Y:S04]  /*6f60*/  @!P3 LD.E.64 R8, desc[UR42][R36.64] ;  /* 0x0000002a2408b980 */ /* 0x000168000c101b00 */
[----:B------:R0:W5:Y:S04]  /*6f70*/  @!P2 LD.E.64 R20, desc[UR42][R14.64] ;  /* 0x0000002a0e14a980 */ /* 0x000168000c101b00 */
[----:B------:R0:W5:Y:S02]  /*6f80*/  @!P3 LD.E.64 R10, desc[UR42][R4.64] ;  /* 0x0000002a040ab980 */ /* 0x000164000c101b00 */
.L_x_14387:
[----:B------:R-:W-:Y:S05]  /*6f90*/  BSYNC B1 ;  /* 0x0000000000017941 */ /* 0x000fea0003800000 */
.L_x_14386:
[----:B0-----:R-:W4:Y:S01]  /*6fa0*/  LDL R37, [R1+0x40] ;  /* 0x0000400001257983 */ /* 0x001f220000100800 */
[----:B------:R-:W-:Y:S01]  /*6fb0*/  ULEA.HI UR4, UR36, UR36, URZ, 0x1 ;  /* 0x0000002424047291 */ /* 0x000fe2000f8f083f */
[----:B-----5:R-:W-:Y:S01]  /*6fc0*/  IMAD.MOV.U32 R4, RZ, RZ, R20 ;  /* 0x000000ffff047224 */ /* 0x020fe200078e0014 */
[----:B------:R-:W-:Y:S01]  /*6fd0*/  BSSY B1, `(.L_x_14388) ;  /* 0x0000026000017945 */ /* 0x000fe20003800000 */
[----:B------:R-:W0:Y:S01]  /*6fe0*/  S2R R36, SR_TID.X ;  /* 0x0000000000247919 */ /* 0x000e220000002100 */
[----:B------:R-:W-:Y:S01]  /*6ff0*/  ULOP3.LUT UR4, UR4, 0xfffffffe, URZ, 0xc0, !UPT ;  /* 0xfffffffe04047892 */ /* 0x000fe2000f8ec03f */
[----:B------:R-:W-:Y:S01]  /*7000*/  IMAD.MOV.U32 R6, RZ, RZ, R11 ;  /* 0x000000ffff067224 */ /* 0x000fe200078e000b */
[----:B------:R-:W-:Y:S01]  /*7010*/  PRMT R48, R4, 0x7610, R48 ;  /* 0x0000761004307816 */ /* 0x000fe20000000030 */
[----:B------:R-:W-:Y:S01]  /*7020*/  IMAD.MOV.U32 R4, RZ, RZ, R10 ;  /* 0x000000ffff047224 */ /* 0x000fe200078e000a */
[----:B------:R-:W-:Y:S01]  /*7030*/  UIADD3 UR4, UR36, -UR4, URZ ;  /* 0x8000000424047290 */ /* 0x000fe2000fffe03f */
[----:B------:R-:W-:-:S02]  /*7040*/  IMAD R34, R29, -0xc0, R38 ;  /* 0xffffff401d227824 */ /* 0x000fc400078e0226 */
[----:B-1----:R-:W-:Y:S01]  /*7050*/  IMAD.MOV.U32 R7, RZ, RZ, R12 ;  /* 0x000000ffff077224 */ /* 0x002fe200078e000c */
[----:B------:R-:W-:Y:S01]  /*7060*/  PRMT R14, R4, 0x5410, R6 ;  /* 0x00005410040e7816 */ /* 0x000fe20000000006 */
[----:B------:R-:W-:Y:S01]  /*7070*/  IMAD.MOV.U32 R4, RZ, RZ, R8 ;  /* 0x000000ffff047224 */ /* 0x000fe200078e0008 */
[----:B------:R-:W-:Y:S01]  /*7080*/  VIMNMX R34, R34, 0xc0, PT ;  /* 0x000000c022227848 */ /* 0x000fe20003fe0100 */
[----:B------:R-:W-:Y:S01]  /*7090*/  IMAD.U32 R5, RZ, RZ, UR4 ;  /* 0x00000004ff057e24 */ /* 0x000fe2000f8e00ff */
[----:B------:R-:W-:Y:S01]  /*70a0*/  PRMT R48, R48, 0x5410, R7 ;  /* 0x0000541030307816 */ /* 0x000fe20000000007 */
[----:B------:R-:W-:Y:S01]  /*70b0*/  IMAD.MOV.U32 R6, RZ, RZ, R9 ;  /* 0x000000ffff067224 */ /* 0x000fe200078e0009 */
[----:B------:R-:W-:Y:S02]  /*70c0*/  PRMT R15, R4, 0x7610, R15 ;  /* 0x00007610040f7816 */ /* 0x000fe4000000000f */
[----:B------:R-:W-:Y:S02]  /*70d0*/  SHF.L.U32 R5, R5, 0x1f, RZ ;  /* 0x0000001f05057819 */ /* 0x000fe400000006ff */
[----:B------:R-:W-:-:S02]  /*70e0*/  ISETP.GE.AND P1, PT, R157, R34, PT ;  /* 0x000000229d00720c */ /* 0x000fc40003f26270 */
[----:B------:R-:W1:Y:S01]  /*70f0*/  SYNCS.PHASECHK.TRANS64.TRYWAIT P0, [R2+URZ+0x16800], R5 ;  /* 0x01680005020075a7 */ /* 0x000e62000800017f */
[----:B0-----:R-:W-:-:S04]  /*7100*/  IADD3 R39, R36, -0x80, RZ ;  /* 0xffffff8024277810 */ /* 0x001fc80007ffe0ff */
[----:B------:R-:W-:-:S04]  /*7110*/  SHF.R.S32.HI R36, RZ, 0x1f, R39 ;  /* 0x0000001fff247819 */ /* 0x000fc80000011427 */
[----:B------:R-:W-:-:S04]  /*7120*/  LEA.HI R36, R36, R39, RZ, 0x5 ;  /* 0x0000002724247211 */ /* 0x000fc800078f28ff */
[----:B------:R-:W-:Y:S01]  /*7130*/  SHF.R.S32.HI R36, RZ, 0x5, R36 ;  /* 0x00000005ff247819 */ /* 0x000fe20000011424 */
[C---:B----4-:R-:W-:Y:S01]  /*7140*/  IMAD.SHL.U32 R0, R37.reuse, 0x40, RZ ;  /* 0x0000004025007824 */ /* 0x050fe200078e00ff */
[----:B------:R-:W-:-:S04]  /*7150*/  LOP3.LUT P2, RZ, R37, 0x4, RZ, 0xc0, !PT ;  /* 0x0000000425ff7812 */ /* 0x000fc8000784c0ff */
[----:B---3--:R-:W-:-:S04]  /*7160*/  LOP3.LUT R3, R0, 0x1c0, RZ, 0xc0, !PT ;  /* 0x000001c000037812 */ /* 0x008fc800078ec0ff */
[----:B------:R-:W-:Y:S02]  /*7170*/  LOP3.LUT R0, R3, 0x18, R16, 0xf8, !PT ;  /* 0x0000001803007812 */ /* 0x000fe400078ef810 */
[----:B------:R-:W-:-:S04]  /*7180*/  SHF.R.U32.HI R3, RZ, 0x3, R3 ;  /* 0x00000003ff037819 */ /* 0x000fc80000011603 */
[----:B------:R-:W-:Y:S01]  /*7190*/  LOP3.LUT R0, R0, R3, RZ, 0x3c, !PT ;  /* 0x0000000300007212 */ /* 0x000fe200078e3cff */
[----:B------:R-:W-:-:S05]  /*71a0*/  IMAD.MOV.U32 R3, RZ, RZ, R21 ;  /* 0x000000ffff037224 */ /* 0x000fca00078e0015 */
[----:B------:R-:W-:Y:S01]  /*71b0*/  PRMT R29, R3, 0x7610, R29 ;  /* 0x00007610031d7816 */ /* 0x000fe2000000001d */
[----:B------:R-:W-:Y:S02]  /*71c0*/  IMAD R3, R36, 0x200, R0 ;  /* 0x0000020024037824 */ /* 0x000fe400078e0200 */
[----:B------:R-:W-:Y:S02]  /*71d0*/  IMAD.MOV.U32 R0, RZ, RZ, R13 ;  /* 0x000000ffff007224 */ /* 0x000fe400078e000d */
[----:B------:R-:W-:-:S03]  /*71e0*/  IMAD R3, R3, 0x2, R2 ;  /* 0x0000000203037824 */ /* 0x000fc600078e0202 */
[----:B------:R-:W-:Y:S01]  /*71f0*/  PRMT R29, R29, 0x5410, R0 ;  /* 0x000054101d1d7816 */ /* 0x000fe20000000000 */
[C---:B------:R-:W-:Y:S02]  /*7200*/  VIADD R4, R3.reuse, 0x8400 ;  /* 0x0000840003047836 */ /* 0x040fe40000000000 */
[----:B------:R-:W-:Y:S01]  /*7210*/  VIADD R0, R3, 0x8440 ;  /* 0x0000844003007836 */ /* 0x000fe20000000000 */
[----:B-1----:R-:W-:Y:S06]  /*7220*/  @!P0 BRA `(.L_x_14389) ;  /* 0x0000017800d88947 */ /* 0x002fec0003800000 */
.L_x_14667:
[----:B------:R-:W-:Y:S05]  /*7230*/  BSYNC B1 ;  /* 0x0000000000017941 */ /* 0x000fea0003800000 */
.L_x_14388:
[----:B------:R-:W-:Y:S01]  /*7240*/  BSSY B1, `(.L_x_14390) ;  /* 0x0000060000017945 */ /* 0x000fe20003800000 */
[----:B------:R-:W-:Y:S01]  /*7250*/  PRMT R15, R15, 0x5410, R6 ;  /* 0x000054100f0f7816 */ /* 0x000fe20000000006 */
[----:B------:R-:W-:Y:S02]  /*7260*/  @P2 VIADD R0, R4, 0xffffffc0 ;  /* 0xffffffc004002836 */ /* 0x000fe40000000000 */
[----:B------:R-:W-:Y:S05]  /*7270*/  @P1 BRA `(.L_x_14391) ;  /* 0x0000000400701947 */ /* 0x000fea0003800000 */
[----:B------:R-:W2:Y:S01]  /*7280*/  LDL R7, [R1+0xc] ;  /* 0x00000c0001077983 */ /* 0x000ea20000100800 */
[----:B0-----:R-:W0:Y:S01]  /*7290*/  LDC R5, c[0x0][0x3f4] ;  /* 0x0000fd00ff057b82 */ /* 0x001e220000000800 */
[----:B------:R-:W-:Y:S01]  /*72a0*/  BSSY B2, `(.L_x_14392) ;  /* 0x000002e000027945 */ /* 0x000fe20003800000 */
[-C--:B0-----:R-:W-:Y:S02]  /*72b0*/  ISETP.GE.AND P0, PT, R152, R5.reuse, PT ;  /* 0x000000059800720c */ /* 0x081fe40003f06270 */
[----:B--2---:R-:W-:-:S11]  /*72c0*/  ISETP.GE.AND P1, PT, R7, R5, PT ;  /* 0x000000050700720c */ /* 0x004fd60003f26270 */
[----:B------:R-:W-:Y:S05]  /*72d0*/  @P0 BRA `(.L_x_14393) ;  /* 0x0000000000a80947 */ /* 0x000fea0003800000 */
        /* <DEDUP_REMOVED lines=23> */
[----:B------:R-:W-:Y:S02]  /*7450*/  HADD2.F32 R36, -RZ, R46.H0_H0 ;  /* 0x2000002eff247230 */ /* 0x000fe40000004100 */
[----:B------:R-:W-:Y:S01]  /*7460*/  FFMA.FTZ R37, R7, R38, R42 ;  /* 0x0000002607257223 */ /* 0x000fe2000001002a */
[----:B------:R-:W-:Y:S02]  /*7470*/  HADD2.F32 R5, -RZ, R5.H1_H1 ;  /* 0x30000005ff057230 */ /* 0x000fe40000004100 */
[----:B------:R-:W-:-:S02]  /*7480*/  HADD2.F32 R32, -RZ, R47.H0_H0 ;  /* 0x2000002fff207230 */ /* 0x000fc40000004100 */
        /* <DEDUP_REMOVED lines=15> */
.L_x_14393:
[----:B------:R-:W-:Y:S05]  /*7580*/  BSYNC B2 ;  /* 0x0000000000027941 */ /* 0x000fea0003800000 */
.L_x_14392:
[----:B------:R-:W-:Y:S05]  /*7590*/  @P1 BRA `(.L_x_14391) ;  /* 0x0000000000a81947 */ /* 0x000fea0003800000 */
[----:B0-----:R-:W0:Y:S01]  /*75a0*/  LDS.128 R4, [R0] ;  /* 0x0000000000047984 */ /* 0x001e220000000c00 */
[----:B------:R-:W-:Y:S01]  /*75b0*/  SHF.R.U32.HI R31, RZ, 0x10, R25 ;  /* 0x00000010ff1f7819 */ /* 0x000fe20000011619 */
[----:B------:R-:W-:Y:S01]  /*75c0*/  HADD2.F32 R30, -RZ, R47.H1_H1 ;  /* 0x3000002fff1e7230 */ /* 0x000fe20000004100 */
        /* <DEDUP_REMOVED lines=9> */
[C---:B------:R-:W-:Y:S01]  /*7660*/  FMUL.FTZ R38, R27.reuse, R31 ;  /* 0x0000001f1b267220 */ /* 0x040fe20000410000 */
[----:B------:R-:W-:Y:S02]  /*7670*/  HADD2.F32 R4, -RZ, R4.H1_H1 ;  /* 0x30000004ff047230 */ /* 0x000fe40000004100 */
[-C--:B------:R-:W-:Y:S01]  /*7680*/  FMUL.FTZ R37, R27, R33.reuse ;  /* 0x000000211b257220 */ /* 0x080fe20000410000 */
        /* <DEDUP_REMOVED lines=27> */
.L_x_14391:
[----:B------:R-:W-:Y:S05]  /*7840*/  BSYNC B1 ;  /* 0x0000000000017941 */ /* 0x000fea0003800000 */
.L_x_14390:
[----:B01----:R-:W-:-:S05]  /*7850*/  VIADD R4, R157, 0x60 ;  /* 0x000000609d047836 */ /* 0x003fca0000000000 */
[----:B------:R-:W-:-:S13]  /*7860*/  ISETP.GE.AND P0, PT, R4, R34, PT ;  /* 0x000000220400720c */ /* 0x000fda0003f06270 */
[----:B------:R-:W-:Y:S05]  /*7870*/  @P0 BRA `(.L_x_14394) ;  /* 0x0000001800ac0947 */ /* 0x000fea0003800000 */
[----:B------:R-:W2:Y:S01]  /*7880*/  LDL R4, [R1+0xc] ;  /* 0x00000c0001047983 */ /* 0x000ea20000100800 */
[----:B------:R-:W0:Y:S01]  /*7890*/  LDC R5, c[0x0][0x3f4] ;  /* 0x0000fd00ff057b82 */ /* 0x000e220000000800 */
[----:B------:R-:W-:Y:S01]  /*78a0*/  BSSY B1, `(.L_x_14395) ;  /* 0x000002e000017945 */ /* 0x000fe20003800000 */
[-C--:B0-----:R-:W-:Y:S02]  /*78b0*/  ISETP.GE.AND P0, PT, R152, R5.reuse, PT ;  /* 0x000000059800720c */ /* 0x081fe40003f06270 */
[----:B--2---:R-:W-:-:S11]  /*78c0*/  ISETP.GE.AND P1, PT, R4, R5, PT ;  /* 0x000000050400720c */ /* 0x004fd60003f26270 */
[----:B------:R-:W-:Y:S05]  /*78d0*/  @P0 BRA `(.L_x_14396) ;  /* 0x0000000000a80947 */ /* 0x000fea0003800000 */
[----:B------:R-:W0:Y:S01]  /*78e0*/  LDS.128 R4, [R3+0xb400] ;  /* 0x00b4000003047984 */ /* 0x000e220000000c00 */
        /* <DEDUP_REMOVED lines=18> */
[----:B------:R-:W-:Y:S02]  /*7a10*/  HADD2.F32 R21, -RZ, R29.H0_H0 ;  /* 0x2000001dff157230 */ /* 0x000fe40000004100 */
[----:B------:R-:W-:Y:S01]  /*7a20*/  FFMA.FTZ R31, R20, R25, -R31 ;  /* 0x00000019141f7223 */ /* 0x000fe2000001081f */
[----:B------:R-:W-:Y:S02]  /*7a30*/  HADD2.F32 R6, -RZ, R5.H0_H0 ;  /* 0x20000005ff067230 */ /* 0x000fe40000004100 */
        /* <DEDUP_REMOVED lines=20> */
.L_x_14396:
[----:B------:R-:W-:Y:S05]  /*7b80*/  BSYNC B1 ;  /* 0x0000000000017941 */ /* 0x000fea0003800000 */
.L_x_14395:
[----:B------:R-:W-:Y:S05]  /*7b90*/  @P1 BRA `(.L_x_14394) ;  /* 0x0000001400e41947 */ /* 0x000fea0003800000 */
[----:B0-----:R-:W0:Y:S01]  /*7ba0*/  LDS.128 R4, [R0+0x3000] ;  /* 0x0030000000047984 */ /* 0x001e220000000c00 */
[----:B------:R-:W-:Y:S01]  /*7bb0*/  SHF.R.U32.HI R20, RZ, 0x10, R11 ;  /* 0x00000010ff147819 */ /* 0x000fe2000001160b */
[--C-:B------:R-:W-:Y:S01]  /*7bc0*/  HADD2.F32 R13, -RZ, R14.reuse.H0_H0 ;  /* 0x2000000eff0d7230 */ /* 0x100fe20000004100 */
[----:B------:R-:W-:Y:S01]  /*7bd0*/  SHF.R.U32.HI R12, RZ, 0x10, R9 ;  /* 0x00000010ff0c7819 */ /* 0x000fe20000011609 */
        /* <DEDUP_REMOVED lines=39> */
.L_x_14381:
[----:B------:R-:W0:Y:S01]  /*7e50*/  S2R R0, SR_TID.X ;  /* 0x0000000000007919 */ /* 0x000e220000002100 */
[----:B------:R-:W3:Y:S01]  /*7e60*/  LDC R32, c[0x0][0x448] ;  /* 0x00011200ff207b82 */ /* 0x000ee20000000800 */
[----:B------:R-:W-:Y:S01]  /*7e70*/  ULDC.64 UR4, c[0x0][0x3f8] ;  /* 0x0000fe0000047ab9 */ /* 0x000fe20000000a00 */
[----:B------:R-:W-:Y:S01]  /*7e80*/  ULDC.64 UR6, c[0x0][0x408] ;  /* 0x0001020000067ab9 */ /* 0x000fe20000000a00 */
[----:B------:R-:W-:Y:S02]  /*7e90*/  IMAD.MOV.U32 R4, RZ, RZ, R26 ;  /* 0x000000ffff047224 */ /* 0x000fe400078e001a */
[----:B------:R-:W-:Y:S02]  /*7ea0*/  IMAD.MOV.U32 R6, RZ, RZ, R24 ;  /* 0x000000ffff067224 */ /* 0x000fe400078e0018 */
[----:B------:R-:W-:Y:S01]  /*7eb0*/  IMAD.MOV.U32 R7, RZ, RZ, R33 ;  /* 0x000000ffff077224 */ /* 0x000fe200078e0021 */
[----:B---3--:R-:W-:Y:S01]  /*7ec0*/  ISETP.NE.AND P0, PT, R32, 0x1, PT ;  /* 0x000000012000780c */ /* 0x008fe20003f05270 */
[----:B0-----:R-:W-:-:S05]  /*7ed0*/  VIADD R0, R0, 0xffffff80 ;  /* 0xffffff8000007836 */ /* 0x001fca0000000000 */
[----:B------:R-:W-:-:S07]  /*7ee0*/  SHF.R.S32.HI R3, RZ, 0x1f, R0 ;  /* 0x0000001fff037819 */ /* 0x000fce0000011400 */
[----:B------:R-:W0:Y:S01]  /*7ef0*/  @P0 LDC R5, c[0x0][0x450] ;  /* 0x00011400ff050b82 */ /* 0x000e220000000800 */
[----:B------:R-:W-:-:S04]  /*7f00*/  LEA.HI R3, R3, R0, RZ, 0x2 ;  /* 0x0000000003037211 */ /* 0x000fc800078f10ff */
[----:B------:R-:W-:-:S05]  /*7f10*/  LOP3.LUT R3, R3, 0xfffffffc, RZ, 0xc0, !PT ;  /* 0xfffffffc03037812 */ /* 0x000fca00078ec0ff */
[----:B------:R-:W-:Y:S02]  /*7f20*/  IMAD.IADD R3, R0, 0x1, -R3 ;  /* 0x0000000100037824 */ /* 0x000fe400078e0a03 */
[----:B------:R-:W3:Y:S02]  /*7f30*/  @P0 LDC R0, c[0x0][0x44c] ;  /* 0x00011300ff000b82 */ /* 0x000ee40000000800 */
[----:B------:R-:W-:-:S04]  /*7f40*/  IMAD R3, R3, 0x60, R39 ;  /* 0x0000006003037824 */ /* 0x000fc800078e0227 */
[----:B---3--:R-:W-:-:S05]  /*7f50*/  @P0 IMAD.HI.U32 R0, R3, R0, RZ ;  /* 0x0000000003000227 */ /* 0x008fca00078e00ff */
[----:B0-----:R-:W-:Y:S01]  /*7f60*/  @P0 SHF.R.U32.HI R3, RZ, R5, R0 ;  /* 0x00000005ff030219 */ /* 0x001fe20000011600 */
        /* <DEDUP_REMOVED lines=18> */
[----:B------:R-:W0:Y:S01]  /*8090*/  LDC R41, c[0x0][0x3f4] ;  /* 0x0000fd00ff297b82 */ /* 0x000e220000000800 */
[----:B------:R-:W3:Y:S01]  /*80a0*/  SHFL.IDX PT, R3, R25, RZ, 0x1c1f ;  /* 0x001c1fff19037589 */ /* 0x000ee200000e0000 */
[----:B------:R-:W-:-:S03]  /*80b0*/  IMAD R32, R155, R32, RZ ;  /* 0x000000209b207224 */ /* 0x000fc600078e02ff */
[----:B------:R-:W4:Y:S04]  /*80c0*/  SHFL.IDX PT, R0, R26, RZ, 0x1c1f ;  /* 0x001c1fff1a007589 */ /* 0x000f2800000e0000 */
[----:B-1----:R-:W1:Y:S04]  /*80d0*/  SHFL.IDX PT, R14, R27, RZ, 0x1c1f ;  /* 0x001c1fff1b0e7589 */ /* 0x002e6800000e0000 */
[----:B------:R-:W5:Y:S01]  /*80e0*/  SHFL.IDX PT, R4, R24, RZ, 0x1c1f ;  /* 0x001c1fff18047589 */ /* 0x000f6200000e0000 */
[----:B0-----:R-:W-:-:S04]  /*80f0*/  ISETP.GE.AND P0, PT, R16, R41, PT ;  /* 0x000000291000720c */ /* 0x001fc80003f06270 */
[----:B------:R-:W-:-:S13]  /*8100*/  ISETP.GE.OR P1, PT, R39, R32, P0 ;  /* 0x000000202700720c */ /* 0x000fda0000726670 */
[C---:B------:R-:W-:Y:S01]  /*8110*/  @!P1 IMAD.SHL.U32 R5, R16.reuse, 0x2, RZ ;  /* 0x0000000210059824 */ /* 0x040fe200078e00ff */
[----:B------:R-:W-:-:S04]  /*8120*/  @!P1 SHF.L.U64.HI R21, R16, 0x1, R17 ;  /* 0x0000000110159819 */ /* 0x000fc80000010211 */
[----:B---3--:R-:W-:-:S05]  /*8130*/  @!P1 IADD3 R6, P2, R3, R5, RZ ;  /* 0x0000000503069210 */ /* 0x008fca0007f5e0ff */
[----:B----4-:R-:W-:-:S05]  /*8140*/  @!P1 IMAD.X R7, R0, 0x1, R21, P2 ;  /* 0x0000000100079824 */ /* 0x010fca00010e0615 */
[----:B------:R-:W3:Y:S01]  /*8150*/  @!P1 LD.E.128 R8, desc[UR42][R6.64] ;  /* 0x0000002a06089980 */ /* 0x000ee2000c101d00 */
[----:B-1----:R-:W-:-:S05]  /*8160*/  @!P1 IADD3 R14, P2, R14, R5, RZ ;  /* 0x000000050e0e9210 */ /* 0x002fca0007f5e0ff */
[----:B-----5:R-:W-:-:S04]  /*8170*/  @!P1 IMAD.X R3, R4, 0x1, R21, P2 ;  /* 0x0000000104039824 */ /* 0x020fc800010e0615 */
[----:B------:R-:W-:-:S05]  /*8180*/  @!P1 IMAD.MOV.U32 R15, RZ, RZ, R3 ;  /* 0x000000ffff0f9224 */ /* 0x000fca00078e0003 */
[----:B------:R0:W4:Y:S01]  /*8190*/  @!P1 LD.E.128 R4, desc[UR42][R14.64] ;  /* 0x0000002a0e049980 */ /* 0x000122000c101d00 */
[----:B------:R-:W-:Y:S02]  /*81a0*/  CS2R R34, SRZ ;  /* 0x0000000000227805 */ /* 0x000fe4000001ff00 */
[----:B------:R-:W-:Y:S02]  /*81b0*/  CS2R R36, SRZ ;  /* 0x0000000000247805 */ /* 0x000fe4000001ff00 */
[----:B------:R-:W-:Y:S01]  /*81c0*/  CS2R R30, SRZ ;  /* 0x00000000001e7805 */ /* 0x000fe2000001ff00 */
[----:B------:R-:W1:Y:S01]  /*81d0*/  SHFL.IDX PT, R24, R24, 0x1, 0x1c1f ;  /* 0x003c1f0018187f89 */ /* 0x000e6200000e0000 */
[----:B------:R-:W-:-:S03]  /*81e0*/  CS2R R20, SRZ ;  /* 0x0000000000147805 */ /* 0x000fc6000001ff00 */
[----:B0-----:R0:W0:Y:S01]  /*81f0*/  SHFL.IDX PT, R14, R27, 0x1, 0x1c1f ;  /* 0x003c1f001b0e7f89 */ /* 0x00102200000e0000 */
[----:B---3--:R-:W-:Y:S01]  /*8200*/  @!P1 IMAD.MOV.U32 R34, RZ, RZ, R8 ;  /* 0x000000ffff229224 */ /* 0x008fe200078e0008 */
[----:B------:R-:W-:Y:S01]  /*8210*/  @!P1 MOV R36, R10 ;  /* 0x0000000a00249202 */ /* 0x000fe20000000f00 */
[----:B------:R-:W-:Y:S02]  /*8220*/  @!P1 IMAD.MOV.U32 R35, RZ, RZ, R9 ;  /* 0x000000ffff239224 */ /* 0x000fe400078e0009 */
[----:B------:R-:W-:Y:S02]  /*8230*/  IMAD.MOV.U32 R0, RZ, RZ, R34 ;  /* 0x000000ffff007224 */ /* 0x000fe400078e0022 */
[----:B------:R-:W-:Y:S02]  /*8240*/  IMAD.MOV.U32 R3, RZ, RZ, R35 ;  /* 0x000000ffff037224 */ /* 0x000fe400078e0023 */
[----:B------:R-:W-:Y:S01]  /*8250*/  @!P1 IMAD.MOV.U32 R37, RZ, RZ, R11 ;  /* 0x000000ffff259224 */ /* 0x000fe200078e000b */
[----:B------:R-:W-:Y:S01]  /*8260*/  PRMT R42, R0, 0x7610, R42 ;  /* 0x00007610002a7816 */ /* 0x000fe2000000002a */
[----:B------:R-:W-:Y:S01]  /*8270*/  IMAD.MOV.U32 R8, RZ, RZ, R36 ;  /* 0x000000ffff087224 */ /* 0x000fe200078e0024 */
[----:B------:R-:W-:Y:S01]  /*8280*/  PRMT R43, R3, 0x7610, R43 ;  /* 0x00007610032b7816 */ /* 0x000fe2000000002b */
[----:B------:R3:W0:Y:S01]  /*8290*/  SHFL.IDX PT, R0, R26, 0x1, 0x1c1f ;  /* 0x003c1f001a007f89 */ /* 0x00062200000e0000 */
[----:B------:R-:W-:-:S02]  /*82a0*/  IMAD.MOV.U32 R9, RZ, RZ, R37 ;  /* 0x000000ffff097224 */ /* 0x000fc400078e0025 */
[----:B----4-:R-:W-:Y:S01]  /*82b0*/  @!P1 IMAD.MOV.U32 R30, RZ, RZ, R4 ;  /* 0x000000ffff1e9224 */ /* 0x010fe200078e0004 */
[----:B------:R3:W4:Y:S01]  /*82c0*/  SHFL.IDX PT, R3, R25, 0x1, 0x1c1f ;  /* 0x003c1f0019037f89 */ /* 0x00072200000e0000 */
[----:B------:R-:W-:Y:S01]  /*82d0*/  @!P1 IMAD.MOV.U32 R31, RZ, RZ, R5 ;  /* 0x000000ffff1f9224 */ /* 0x000fe200078e0005 */
[----:B------:R-:W-:Y:S01]  /*82e0*/  PRMT R33, R8, 0x5410, R9 ;  /* 0x0000541008217816 */ /* 0x000fe20000000009 */
[----:B------:R-:W-:Y:S02]  /*82f0*/  @!P1 IMAD.MOV.U32 R20, RZ, RZ, R6 ;  /* 0x000000ffff149224 */ /* 0x000fe400078e0006 */
[----:B------:R-:W-:Y:S02]  /*8300*/  @!P1 IMAD.MOV.U32 R21, RZ, RZ, R7 ;  /* 0x000000ffff159224 */ /* 0x000fe400078e0007 */
[----:B------:R-:W-:Y:S02]  /*8310*/  IMAD.MOV.U32 R4, RZ, RZ, R30 ;  /* 0x000000ffff047224 */ /* 0x000fe400078e001e */
[----:B------:R-:W-:-:S02]  /*8320*/  IMAD.MOV.U32 R5, RZ, RZ, R31 ;  /* 0x000000ffff057224 */ /* 0x000fc400078e001f */
[----:B------:R-:W-:Y:S02]  /*8330*/  IMAD.MOV.U32 R6, RZ, RZ, R20 ;  /* 0x000000ffff067224 */ /* 0x000fe400078e0014 */
[----:B------:R-:W-:Y:S01]  /*8340*/  IMAD.MOV.U32 R7, RZ, RZ, R21 ;  /* 0x000000ffff077224 */ /* 0x000fe200078e0015 */
[----:B------:R-:W-:Y:S02]  /*8350*/  PRMT R45, R5, 0x7610, R45 ;  /* 0x00007610052d7816 */ /* 0x000fe4000000002d */
[----:B------:R-:W-:Y:S02]  /*8360*/  PRMT R56, R4, 0x5410, R6 ;  /* 0x0000541004387816 */ /* 0x000fe40000000006 */
[----:B------:R-:W-:Y:S02]  /*8370*/  CS2R R4, SRZ ;  /* 0x0000000000047805 */ /* 0x000fe4000001ff00 */
[----:B01-3--:R-:W-:-:S07]  /*8380*/  PRMT R42, R42, 0x5410, R7 ;  /* 0x000054102a2a7816 */ /* 0x00bfce0000000007 */
.L_x_14677:
[----:B------:R-:W-:Y:S01]  /*8390*/  VIADD R39, R39, 0x60 ;  /* 0x0000006027277836 */ /* 0x000fe20000000000 */
[----:B------:R-:W-:Y:S01]  /*83a0*/  BSSY B1, `(.L_x_14398) ;  /* 0x0000012000017945 */ /* 0x000fe20003800000 */
[----:B------:R-:W-:Y:S02]  /*83b0*/  CS2R R6, SRZ ;  /* 0x0000000000067805 */ /* 0x000fe4000001ff00 */
[----:B------:R-:W-:Y:S02]  /*83c0*/  CS2R R8, SRZ ;  /* 0x0000000000087805 */ /* 0x000fe4000001ff00 */
        /* <DEDUP_REMOVED lines=10> */
[----:B------:R-:W-:-:S03]  /*8470*/  IADD3 R4, P2, R14, R4, RZ ;  /* 0x000000040e047210 */ /* 0x000fc60007f5e0ff */
[--C-:B------:R-:W-:Y:S02]  /*8480*/  IMAD.X R9, R0, 0x1, R5.reuse, P1 ;  /* 0x0000000100097824 */ /* 0x100fe400008e0605 */
[----:B------:R-:W-:-:S04]  /*8490*/  IMAD.X R5, R24, 0x1, R5, P2 ;  /* 0x0000000118057824 */ /* 0x000fc800010e0605 */
[----:B------:R-:W5:Y:S04]  /*84a0*/  LD.E.128 R8, desc[UR42][R8.64] ;  /* 0x0000002a08087980 */ /* 0x000f68000c101d00 */
[----:B------:R-:W5:Y:S02]  /*84b0*/  LD.E.128 R4, desc[UR42][R4.64] ;  /* 0x0000002a04047980 */ /* 0x000f64000c101d00 */
.L_x_14399:
[----:B------:R-:W-:Y:S05]  /*84c0*/  BSYNC B1 ;  /* 0x0000000000017941 */ /* 0x000fea0003800000 */
.L_x_14398:
[----:B------:R-:W-:Y:S01]  /*84d0*/  ULEA.HI UR4, UR36, UR36, URZ, 0x1 ;  /* 0x0000002424047291 */ /* 0x000fe2000f8f083f */
[----:B------:R-:W-:Y:S01]  /*84e0*/  IMAD R29, R29, -0xc0, R32 ;  /* 0xffffff401d1d7824 */ /* 0x000fe200078e0220 */
[----:B------:R-:W-:Y:S01]  /*84f0*/  BSSY B1, `(.L_x_14400) ;  /* 0x0000017000017945 */ /* 0x000fe20003800000 */
[----:B------:R-:W-:Y:S01]  /*8500*/  VIADD R14, R157, 0x60 ;  /* 0x000000609d0e7836 */ /* 0x000fe20000000000 */
[----:B------:R-:W-:Y:S01]  /*8510*/  ULOP3.LUT UR4, UR4, 0xfffffffe, URZ, 0xc0, !UPT ;  /* 0xfffffffe04047892 */ /* 0x000fe2000f8ec03f */
[----:B-----5:R-:W-:Y:S01]  /*8520*/  IMAD.MOV.U32 R12, RZ, RZ, R4 ;  /* 0x000000ffff0c7224 */ /* 0x020fe200078e0004 */
[----:B------:R-:W-:Y:S01]  /*8530*/  VIMNMX R0, R29, 0xc0, PT ;  /* 0x000000c01d007848 */ /* 0x000fe20003fe0100 */
[----:B--2---:R-:W-:Y:S01]  /*8540*/  IMAD.MOV.U32 R13, RZ, RZ, R5 ;  /* 0x000000ffff0d7224 */ /* 0x004fe200078e0005 */
[----:B------:R-:W-:Y:S01]  /*8550*/  UIADD3 UR4, UR36, -UR4, URZ ;  /* 0x8000000424047290 */ /* 0x000fe2000fffe03f */
[----:B------:R-:W-:Y:S01]  /*8560*/  IMAD.IADD R29, R16, 0x1, R41 ;  /* 0x00000001101d7824 */ /* 0x000fe200078e0229 */
[----:B------:R-:W-:-:S02]  /*8570*/  ISETP.GE.OR P2, PT, R157, R0, P0 ;  /* 0x000000009d00720c */ /* 0x000fc40000746670 */
[----:B------:R-:W-:Y:S01]  /*8580*/  ISETP.GE.OR P0, PT, R14, R0, P0 ;  /* 0x000000000e00720c */ /* 0x000fe20000706670 */
[----:B------:R-:W-:Y:S01]  /*8590*/  IMAD.MOV.U32 R0, RZ, RZ, R6 ;  /* 0x000000ffff007224 */ /* 0x000fe200078e0006 */
[----:B------:R-:W-:Y:S01]  /*85a0*/  PRMT R39, R39, 0x5410, R12 ;  /* 0x0000541027277816 */ /* 0x000fe2000000000c */
[----:B----4-:R-:W-:Y:S01]  /*85b0*/  IMAD.U32 R3, RZ, RZ, UR4 ;  /* 0x00000004ff037e24 */ /* 0x010fe2000f8e00ff */
[----:B------:R-:W-:Y:S01]  /*85c0*/  PRMT R40, R13, 0x7610, R40 ;  /* 0x000076100d287816 */ /* 0x000fe20000000028 */
[----:B------:R-:W-:Y:S02]  /*85d0*/  IMAD.MOV.U32 R12, RZ, RZ, R7 ;  /* 0x000000ffff0c7224 */ /* 0x000fe400078e0007 */
[----:B------:R-:W-:Y:S01]  /*85e0*/  IMAD.MOV.U32 R13, RZ, RZ, R8 ;  /* 0x000000ffff0d7224 */ /* 0x000fe200078e0008 */
[----:B------:R-:W-:Y:S01]  /*85f0*/  SHF.L.U32 R3, R3, 0x1f, RZ ;  /* 0x0000001f03037819 */ /* 0x000fe200000006ff */
[----:B------:R-:W-:Y:S01]  /*8600*/  IMAD.MOV.U32 R14, RZ, RZ, R9 ;  /* 0x000000ffff0e7224 */ /* 0x000fe200078e0009 */
[----:B------:R-:W-:-:S02]  /*8610*/  PRMT R38, R12, 0x5410, R0 ;  /* 0x000054100c267816 */ /* 0x000fc40000000000 */
[----:B------:R-:W0:Y:S01]  /*8620*/  SYNCS.PHASECHK.TRANS64.TRYWAIT P1, [R2+URZ+0x16800], R3 ;  /* 0x01680003020075a7 */ /* 0x000e22000802017f */
[----:B------:R-:W-:Y:S02]  /*8630*/  PRMT R39, R13, 0x7610, R39 ;  /* 0x000076100d277816 */ /* 0x000fe40000000027 */
[----:B------:R-:W-:Y:S01]  /*8640*/  PRMT R40, R40, 0x5410, R14 ;  /* 0x0000541028287816 */ /* 0x000fe2000000000e */
[----:B0-----:R-:W-:Y:S06]  /*8650*/  @!P1 BRA `(.L_x_14401) ;  /* 0x0000016c00489947 */ /* 0x001fec0003800000 */
.L_x_14678:
[----:B------:R-:W-:Y:S05]  /*8660*/  BSYNC B1 ;  /* 0x0000000000017941 */ /* 0x000fea0003800000 */
.L_x_14400:
[----:B------:R-:W-:Y:S01]  /*8670*/  BSSY B1, `(.L_x_14402) ;  /* 0x0000069000017945 */ /* 0x000fe20003800000 */
[----:B------:R-:W-:Y:S01]  /*8680*/  IMAD.MOV.U32 R0, RZ, RZ, R10 ;  /* 0x000000ffff007224 */ /* 0x000fe200078e000a */
[----:B0-----:R-:W-:Y:S02]  /*8690*/  MOV R3, R11 ;  /* 0x0000000b00037202 */ /* 0x001fe40000000f00 */
[----:B------:R-:W-:Y:S01]  /*86a0*/  LOP3.LUT R29, R29, 0x38, RZ, 0xc0, !PT ;  /* 0x000000381d1d7812 */ /* 0x000fe200078ec0ff */
[----:B------:R-:W-:Y:S06]  /*86b0*/  @P2 BRA `(.L_x_14403) ;  /* 0x0000000400902947 */ /* 0x000fec0003800000 */
[----:B------:R-:W2:Y:S01]  /*86c0*/  LDL R12, [R1+0x40] ;  /* 0x00004000010c7983 */ /* 0x000ea20000100800 */
[----:B------:R-:W0:Y:S02]  /*86d0*/  S2R R13, SR_TID.X ;  /* 0x00000000000d7919 */ /* 0x000e240000002100 */
[----:B0-----:R-:W-:-:S05]  /*86e0*/  VIADD R13, R13, 0xffffff80 ;  /* 0xffffff800d0d7836 */ /* 0x001fca0000000000 */
[----:B------:R-:W-:-:S04]  /*86f0*/  SHF.R.S32.HI R25, RZ, 0x1f, R13 ;  /* 0x0000001fff197819 */ /* 0x000fc8000001140d */
[----:B------:R-:W-:-:S04]  /*8700*/  LEA.HI R25, R25, R13, RZ, 0x5 ;  /* 0x0000000d19197211 */ /* 0x000fc800078f28ff */
[----:B------:R-:W-:Y:S01]  /*8710*/  SHF.R.S32.HI R25, RZ, 0x5, R25 ;  /* 0x00000005ff197819 */ /* 0x000fe20000011419 */
[----:B------:R-:W-:Y:S01]  /*8720*/  HADD2.F32 R45, -RZ, R45.H0_H0 ;  /* 0x2000002dff2d7230 */ /* 0x000fe20000004100 */
[----:B------:R-:W-:Y:S02]  /*8730*/  SHF.R.U64 R55, R34, 0x10, R35 ;  /* 0x0000001022377819 */ /* 0x000fe40000001223 */
[----:B------:R-:W-:Y:S01]  /*8740*/  SHF.R.U32.HI R44, RZ, 0x10, R31 ;  /* 0x00000010ff2c7819 */ /* 0x000fe2000001161f */
[----:B------:R-:W-:Y:S01]  /*8750*/  HADD2.F32 R43, -RZ, R43.H0_H0 ;  /* 0x2000002bff2b7230 */ /* 0x000fe20000004100 */
[----:B------:R-:W-:Y:S02]  /*8760*/  SHF.R.U64 R51, R20, 0x10, R21 ;  /* 0x0000001014337819 */ /* 0x000fe40000001215 */
[----:B------:R-:W-:Y:S01]  /*8770*/  SHF.R.U32.HI R46, RZ, 0x10, R35 ;  /* 0x00000010ff2e7819 */ /* 0x000fe20000011623 */
[----:B------:R-:W-:Y:S01]  /*8780*/  HADD2.F32 R44, -RZ, R44.H0_H0 ;  /* 0x2000002cff2c7230 */ /* 0x000fe20000004100 */
[----:B------:R-:W-:-:S02]  /*8790*/  SHF.R.U64 R54, R36, 0x10, R37 ;  /* 0x0000001024367819 */ /* 0x000fc40000001225 */
[----:B------:R-:W-:Y:S02]  /*87a0*/  SHF.R.U32.HI R50, RZ, 0x10, R21 ;  /* 0x00000010ff327819 */ /* 0x000fe40000011615 */
[----:B------:R-:W-:Y:S02]  /*87b0*/  SHF.R.U64 R53, R30, 0x10, R31 ;  /* 0x000000101e357819 */ /* 0x000fe4000000121f */
[----:B------:R-:W-:Y:S01]  /*87c0*/  SHF.R.U32.HI R52, RZ, 0x10, R37 ;  /* 0x00000010ff347819 */ /* 0x000fe20000011625 */
[----:B--2---:R-:W-:-:S05]  /*87d0*/  IMAD.SHL.U32 R12, R12, 0x40, RZ ;  /* 0x000000400c0c7824 */ /* 0x004fca00078e00ff */
[----:B------:R-:W-:-:S04]  /*87e0*/  LOP3.LUT R24, R12, 0x1c0, RZ, 0xc0, !PT ;  /* 0x000001c00c187812 */ /* 0x000fc800078ec0ff */
[----:B------:R-:W-:Y:S02]  /*87f0*/  SHF.R.U32.HI R15, RZ, 0x3, R24 ;  /* 0x00000003ff0f7819 */ /* 0x000fe40000011618 */
[----:B------:R-:W-:Y:S02]  /*8800*/  LOP3.LUT R12, R24, 0x38, R16, 0xf8, !PT ;  /* 0x00000038180c7812 */ /* 0x000fe400078ef810 */
[----:B------:R-:W-:Y:S02]  /*8810*/  LOP3.LUT R24, R15, R29, R24, 0x1e, !PT ;  /* 0x0000001d0f187212 */ /* 0x000fe400078e1e18 */
[----:B------:R-:W-:-:S03]  /*8820*/  LOP3.LUT R12, R12, R15, RZ, 0x3c, !PT ;  /* 0x0000000f0c0c7212 */ /* 0x000fc600078e3cff */
[C---:B------:R-:W-:Y:S02]  /*8830*/  IMAD R41, R25.reuse, 0x200, R24 ;  /* 0x0000020019297824 */ /* 0x040fe400078e0218 */
[----:B------:R-:W-:Y:S02]  /*8840*/  IMAD R13, R25, 0x200, R12 ;  /* 0x00000200190d7824 */ /* 0x000fe400078e020c */
[--C-:B------:R-:W-:Y:S02]  /*8850*/  IMAD R41, R41, 0x2, R2.reuse ;  /* 0x0000000229297824 */ /* 0x100fe400078e0202 */
[----:B------:R-:W-:-:S03]  /*8860*/  IMAD R32, R13, 0x2, R2 ;  /* 0x000000020d207824 */ /* 0x000fc600078e0202 */
[----:B------:R-:W0:Y:S04]  /*8870*/  LDS.128 R24, [R41+0x8400] ;  /* 0x0084000029187984 */ /* 0x000e280000000c00 */
[----:B------:R-:W1:Y:S01]  /*8880*/  LDS.128 R12, [R32+0x8400] ;  /* 0x00840000200c7984 */ /* 0x000e620000000c00 */
[--C-:B0-----:R-:W-:Y:S02]  /*8890*/  HADD2.F32 R34, -RZ, R25.reuse.H0_H0 ;  /* 0x20000019ff227230 */ /* 0x101fe40000004100 */
[----:B------:R-:W-:Y:S02]  /*88a0*/  HADD2.F32 R35, -RZ, R25.H1_H1 ;  /* 0x30000019ff237230 */ /* 0x000fe40000004100 */
[----:B-1----:R-:W-:Y:S02]  /*88b0*/  HADD2.F32 R20, -RZ, R13.H0_H0 ;  /* 0x2000000dff147230 */ /* 0x002fe40000004100 */
[C---:B------:R-:W-:Y:S01]  /*88c0*/  FMUL.FTZ R47, R34.reuse, R45 ;  /* 0x0000002d222f7220 */ /* 0x040fe20000410000 */
[----:B------:R-:W-:Y:S01]  /*88d0*/  FMUL.FTZ R49, R34, R43 ;  /* 0x0000002b22317220 */ /* 0x000fe20000410000 */
[----:B------:R-:W-:-:S02]  /*88e0*/  HADD2.F32 R34, -RZ, R46.H0_H0 ;  /* 0x2000002eff227230 */ /* 0x000fc40000004100 */
[C---:B------:R-:W-:Y:S01]  /*88f0*/  FFMA.FTZ R48, R20.reuse, R43, -R47 ;  /* 0x0000002b14307223 */ /* 0x040fe2000001082f */
[----:B------:R-:W-:Y:S02]  /*8900*/  HADD2.F32 R21, -RZ, R13.H1_H1 ;  /* 0x3000000dff157230 */ /* 0x000fe40000004100 */
[C---:B------:R-:W-:Y:S01]  /*8910*/  FMUL.FTZ R46, R35.reuse, R44 ;  /* 0x0000002c232e7220 */ /* 0x040fe20000410000 */
[----:B------:R-:W-:Y:S02]  /*8920*/  HADD2.F32 R36, -RZ, R27.H0_H0 ;  /* 0x2000001bff247230 */ /* 0x000fe40000004100 */
[----:B------:R-:W-:Y:S02]  /*8930*/  HADD2.F32 R47, -RZ, R42.H1_H1 ;  /* 0x3000002aff2f7230 */ /* 0x000fe40000004100 */
[----:B------:R-:W-:Y:S02]  /*8940*/  HADD2.F32 R43, -RZ, R33.H1_H1 ;  /* 0x30000021ff2b7230 */ /* 0x000fe40000004100 */
[----:B------:R-:W-:Y:S01]  /*8950*/  FFMA.FTZ R49, R20, R45, R49 ;  /* 0x0000002d14317223 */ /* 0x000fe20000010031 */
[----:B------:R-:W-:Y:S01]  /*8960*/  FMUL.FTZ R20, R35, R34 ;  /* 0x0000002223147220 */ /* 0x000fe20000410000 */
[----:B------:R-:W-:-:S02]  /*8970*/  HADD2.F32 R30, -RZ, R15.H0_H0 ;  /* 0x2000000fff1e7230 */ /* 0x000fc40000004100 */
[C---:B------:R-:W-:Y:S01]  /*8980*/  FFMA.FTZ R35, R21.reuse, R34, -R46 ;  /* 0x0000002215237223 */ /* 0x040fe2000001082e */
[C---:B------:R-:W-:Y:S01]  /*8990*/  FMUL.FTZ R45, R36.reuse, R47 ;  /* 0x0000002f242d7220 */ /* 0x040fe20000410000 */
[----:B------:R-:W-:Y:S02]  /*89a0*/  HADD2.F32 R37, -RZ, R27.H1_H1 ;  /* 0x3000001bff257230 */ /* 0x000fe40000004100 */
[-C--:B------:R-:W-:Y:S01]  /*89b0*/  FMUL.FTZ R36, R36, R43.reuse ;  /* 0x0000002b24247220 */ /* 0x080fe20000410000 */
[----:B------:R-:W-:Y:S02]  /*89c0*/  HADD2.F32 R46, -RZ, R50.H0_H0 ;  /* 0x20000032ff2e7230 */ /* 0x000fe40000004100 */
[----:B------:R-:W-:Y:S01]  /*89d0*/  FFMA.FTZ R44, R21, R44, R20 ;  /* 0x0000002c152c7223 */ /* 0x000fe20000010014 */
[----:B------:R-:W-:Y:S02]  /*89e0*/  HADD2.F32 R31, -RZ, R15.H1_H1 ;  /* 0x3000000fff1f7230 */ /* 0x000fe40000004100 */
[----:B------:R-:W-:Y:S01]  /*89f0*/  FFMA.FTZ R45, R30, R43, -R45 ;  /* 0x0000002b1e2d7223 */ /* 0x000fe2000001082d */
[----:B------:R-:W-:-:S02]  /*8a00*/  HADD2.F32 R20, -RZ, R52.H0_H0 ;  /* 0x20000034ff147230 */ /* 0x000fc40000004100 */
[----:B------:R-:W-:Y:S01]  /*8a10*/  FFMA.FTZ R47, R30, R47, R36 ;  /* 0x0000002f1e2f7223 */ /* 0x000fe20000010024 */
[----:B------:R-:W-:Y:S02]  /*8a20*/  HADD2.F32 R25, -RZ, R24.H0_H0 ;  /* 0x20000018ff197230 */ /* 0x000fe40000004100 */
[C---:B------:R-:W-:Y:S01]  /*8a30*/  FMUL.FTZ R34, R37.reuse, R46 ;  /* 0x0000002e25227220 */ /* 0x040fe20000410000 */
[----:B------:R-:W-:Y:S02]  /*8a40*/  HADD2.F32 R30, -RZ, R56.H0_H0 ;  /* 0x20000038ff1e7230 */ /* 0x000fe40000004100 */
[----:B------:R-:W-:Y:S02]  /*8a50*/  HADD2.F32 R42, -RZ, R42.H0_H0 ;  /* 0x2000002aff2a7230 */ /* 0x000fe40000004100 */
[-C--:B------:R-:W-:Y:S01]  /*8a60*/  FMUL.FTZ R52, R37, R20.reuse ;  /* 0x0000001425347220 */ /* 0x080fe20000410000 */
[----:B------:R-:W-:Y:S02]  /*8a70*/  HADD2.F32 R13, -RZ, R12.H0_H0 ;  /* 0x2000000cff0d7230 */ /* 0x000fe40000004100 */
[----:B------:R-:W-:Y:S01]  /*8a80*/  FFMA.FTZ R50, R31, R20, -R34 ;  /* 0x000000141f327223 */ /* 0x000fe20000010822 */
[----:B------:R-:W-:-:S02]  /*8a90*/  HADD2.F32 R27, -RZ, R26.H0_H0 ;  /* 0x2000001aff1b7230 */ /* 0x000fc40000004100 */
[C---:B------:R-:W-:Y:S01]  /*8aa0*/  FMUL.FTZ R36, R25.reuse, R30 ;  /* 0x0000001e19247220 */ /* 0x040fe20000410000 */
[----:B------:R-:W-:Y:S02]  /*8ab0*/  HADD2.F32 R34, -RZ, R56.H1_H1 ;  /* 0x30000038ff227230 */ /* 0x000fe40000004100 */
[----:B------:R-:W-:Y:S01]  /*8ac0*/  FMUL.FTZ R25, R25, R42 ;  /* 0x0000002a19197220 */ /* 0x000fe20000410000 */
[----:B------:R-:W-:Y:S02]  /*8ad0*/  HADD2.F32 R20, -RZ, R33.H0_H0 ;  /* 0x20000021ff147230 */ /* 0x000fe40000004100 */
[----:B------:R-:W-:Y:S01]  /*8ae0*/  FFMA.FTZ R52, R31, R46, R52 ;  /* 0x0000002e1f347223 */ /* 0x000fe20000010034 */
[----:B------:R-:W-:Y:S01]  /*8af0*/  FFMA.FTZ R36, R13, R42, -R36 ;  /* 0x0000002a0d247223 */ /* 0x000fe20000010824 */
[----:B------:R-:W-:Y:S02]  /*8b00*/  HADD2.F32 R15, -RZ, R14.H0_H0 ;  /* 0x2000000eff0f7230 */ /* 0x000fe40000004100 */
[----:B------:R-:W-:Y:S01]  /*8b10*/  FMUL.FTZ R46, R27, R34 ;  /* 0x000000221b2e7220 */ /* 0x000fe20000410000 */
[----:B------:R-:W-:Y:S01]  /*8b20*/  FFMA.FTZ R30, R13, R30, R25 ;  /* 0x0000001e0d1e7223 */ /* 0x000fe20000010019 */
[----:B------:R-:W-:Y:S01]  /*8b30*/  FMUL.FTZ R42, R27, R20 ;  /* 0x000000141b2a7220 */ /* 0x000fe20000410000 */
[----:B------:R-:W-:-:S02]  /*8b40*/  HADD2.F32 R24, -RZ, R24.H1_H1 ;  /* 0x30000018ff187230 */ /* 0x000fc40000004100 */
[----:B------:R-:W-:Y:S02]  /*8b50*/  HADD2.F32 R26, -RZ, R26.H1_H1 ;  /* 0x3000001aff1a7230 */ /* 0x000fe40000004100 */
[----:B------:R-:W-:Y:S02]  /*8b60*/  HADD2.F32 R25, -RZ, R53.H0_H0 ;  /* 0x20000035ff197230 */ /* 0x000fe40000004100 */
[----:B------:R-:W-:Y:S02]  /*8b70*/  HADD2.F32 R27, -RZ, R51.H0_H0 ;  /* 0x20000033ff1b7230 */ /* 0x000fe40000004100 */
[----:B------:R-:W-:Y:S02]  /*8b80*/  HADD2.F32 R13, -RZ, R55.H0_H0 ;  /* 0x20000037ff0d7230 */ /* 0x000fe40000004100 */
[----:B------:R-:W-:Y:S02]  /*8b90*/  HADD2.F32 R21, -RZ, R54.H0_H0 ;  /* 0x20000036ff157230 */ /* 0x000fe40000004100 */
[----:B------:R-:W-:Y:S01]  /*8ba0*/  FFMA.FTZ R46, R15, R20, -R46 ;  /* 0x000000140f2e7223 */ /* 0x000fe2000001082e */
[----:B------:R-:W-:-:S02]  /*8bb0*/  HADD2.F32 R12, -RZ, R12.H1_H1 ;  /* 0x3000000cff0c7230 */ /* 0x000fc40000004100 */
        /* <DEDUP_REMOVED lines=20> */
.L_x_14403:
[----:B------:R-:W-:Y:S05]  /*8d00*/  BSYNC B1 ;  /* 0x0000000000017941 */ /* 0x000fea0003800000 */
.L_x_14402:
[----:B------:R-:W-:Y:S01]  /*8d10*/  PRMT R43, R0, 0x5410, R3 ;  /* 0x00005410002b7816 */ /* 0x000fe20000000003 */
[----:B------:R-:W-:Y:S06]  /*8d20*/  @P0 BRA `(.L_x_14394) ;  /* 0x0000000400800947 */ /* 0x000fec0003800000 */
[----:B------:R-:W2:Y:S01]  /*8d30*/  LDL R20, [R1+0x44] ;  /* 0x0000440001147983 */ /* 0x000ea20000100800 */
[C---:B0-----:R-:W-:Y:S02]  /*8d40*/  VIADD R12, R157.reuse, 0x60 ;  /* 0x000000609d0c7836 */ /* 0x041fe40000000000 */
[----:B------:R-:W-:Y:S01]  /*8d50*/  VIADD R13, R157, 0x60 ;  /* 0x000000609d0d7836 */ /* 0x000fe20000000000 */
[----:B------:R-:W3:Y:S01]  /*8d60*/  LDL R44, [R1+0x58] ;  /* 0x00005800012c7983 */ /* 0x000ee20000100800 */
[----:B------:R-:W-:Y:S02]  /*8d70*/  IMAD.SHL.U32 R12, R12, 0x40, RZ ;  /* 0x000000400c0c7824 */ /* 0x000fe400078e00ff */
[----:B------:R-:W-:-:S03]  /*8d80*/  IMAD.SHL.U32 R13, R13, 0x40, RZ ;  /* 0x000000400d0d7824 */ /* 0x000fc600078e00ff */
[----:B------:R-:W-:Y:S02]  /*8d90*/  LOP3.LUT R12, R12, 0x1c0, RZ, 0xc0, !PT ;  /* 0x000001c00c0c7812 */ /* 0x000fe400078ec0ff */
[----:B------:R-:W-:Y:S02]  /*8da0*/  LOP3.LUT R13, R13, 0x1c0, RZ, 0xc0, !PT ;  /* 0x000001c00d0d7812 */ /* 0x000fe400078ec0ff */
[----:B------:R-:W-:-:S04]  /*8db0*/  SHF.R.U32.HI R12, RZ, 0x3, R12 ;  /* 0x00000003ff0c7819 */ /* 0x000fc8000001160c */
[----:B------:R-:W-:Y:S02]  /*8dc0*/  LOP3.LUT R29, R12, R29, R13, 0x1e, !PT ;  /* 0x0000001d0c1d7212 */ /* 0x000fe400078e1e0d */
[----:B------:R-:W-:Y:S01]  /*8dd0*/  SHF.R.U64 R41, R10, 0x10, R11 ;  /* 0x000000100a297819 */ /* 0x000fe2000000120b */
[--C-:B------:R-:W-:Y:S01]  /*8de0*/  HADD2.F32 R10, -RZ, R40.reuse.H1_H1 ;  /* 0x30000028ff0a7230 */ /* 0x100fe20000004100 */
[--C-:B------:R-:W-:Y:S01]  /*8df0*/  SHF.R.U64 R33, R6, 0x10, R7.reuse ;  /* 0x0000001006217819 */ /* 0x100fe20000001207 */
[----:B------:R-:W-:Y:S01]  /*8e00*/  HADD2.F32 R40, -RZ, R40.H0_H0 ;  /* 0x20000028ff287230 */ /* 0x000fe20000004100 */
[----:B------:R-:W-:Y:S02]  /*8e10*/  SHF.R.U32.HI R31, RZ, 0x10, R7 ;  /* 0x00000010ff1f7819 */ /* 0x000fe40000011607 */
[----:B------:R-:W-:Y:S02]  /*8e20*/  SHF.R.U32.HI R21, RZ, 0x10, R9 ;  /* 0x00000010ff157819 */ /* 0x000fe40000011609 */
[----:B------:R-:W-:Y:S01]  /*8e30*/  SHF.R.U32.HI R37, RZ, 0x10, R11 ;  /* 0x00000010ff257819 */ /* 0x000fe2000001160b */
[--C-:B------:R-:W-:Y:S01]  /*8e40*/  HADD2.F32 R11, -RZ, R38.reuse.H1_H1 ;  /* 0x30000026ff0b7230 */ /* 0x100fe20000004100 */
[----:B------:R-:W-:Y:S01]  /*8e50*/  SHF.R.U64 R42, R8, 0x10, R9 ;  /* 0x00000010082a7819 */ /* 0x000fe20000001209 */
[----:B------:R-:W-:Y:S01]  /*8e60*/  HADD2.F32 R38, -RZ, R38.H0_H0 ;  /* 0x20000026ff267230 */ /* 0x000fe20000004100 */
[----:B------:R-:W-:Y:S01]  /*8e70*/  SHF.R.U64 R35, R4, 0x10, R5 ;  /* 0x0000001004237819 */ /* 0x000fe20000001205 */
[----:B--2---:R-:W-:-:S04]  /*8e80*/  IMAD.IADD R29, R20, 0x1, R29 ;  /* 0x00000001141d7824 */ /* 0x004fc800078e021d */
[----:B------:R-:W-:Y:S01]  /*8e90*/  IMAD R29, R29, 0x2, R2 ;  /* 0x000000021d1d7824 */ /* 0x000fe200078e0202 */
[----:B---3--:R-:W0:Y:S04]  /*8ea0*/  LDS.128 R12, [R44+0x8400] ;  /* 0x008400002c0c7984 */ /* 0x008e280000000c00 */
[----:B------:R-:W1:Y:S01]  /*8eb0*/  LDS.128 R24, [R29+0x8400] ;  /* 0x008400001d187984 */ /* 0x000e620000000c00 */
[----:B------:R-:W-:-:S05]  /*8ec0*/  SHF.R.U32.HI R20, RZ, 0x10, R5 ;  /* 0x00000010ff147819 */ /* 0x000fca0000011605 */
[----:B------:R-:W-:Y:S02]  /*8ed0*/  HADD2.F32 R20, -RZ, R20.H0_H0 ;  /* 0x20000014ff147230 */ /* 0x000fe40000004100 */
[----:B0-----:R-:W-:Y:S02]  /*8ee0*/  HADD2.F32 R3, -RZ, R13.H0_H0 ;  /* 0x2000000dff037230 */ /* 0x001fe40000004100 */
[--C-:B-1----:R-:W-:Y:S02]  /*8ef0*/  HADD2.F32 R7, -RZ, R25.reuse.H0_H0 ;  /* 0x20000019ff077230 */ /* 0x102fe40000004100 */
[----:B------:R-:W-:Y:S02]  /*8f00*/  HADD2.F32 R25, -RZ, R25.H1_H1 ;  /* 0x30000019ff197230 */ /* 0x000fe40000004100 */
[----:B------:R-:W-:Y:S02]  /*8f10*/  HADD2.F32 R6, -RZ, R24.H0_H0 ;  /* 0x20000018ff067230 */ /* 0x000fe40000004100 */
[C---:B------:R-:W-:Y:S01]  /*8f20*/  FMUL.FTZ R30, R7.reuse, R40 ;  /* 0x00000028071e7220 */ /* 0x040fe20000410000 */
[----:B------:R-:W-:Y:S01]  /*8f30*/  FMUL.FTZ R32, R7, R10 ;  /* 0x0000000a07207220 */ /* 0x000fe20000410000 */
[----:B------:R-:W-:-:S02]  /*8f40*/  HADD2.F32 R7, -RZ, R39.H1_H1 ;  /* 0x30000027ff077230 */ /* 0x000fc40000004100 */
[----:B------:R-:W-:Y:S02]  /*8f50*/  HADD2.F32 R39, -RZ, R39.H0_H0 ;  /* 0x20000027ff277230 */ /* 0x000fe40000004100 */
[C---:B------:R-:W-:Y:S01]  /*8f60*/  FFMA.FTZ R30, R3.reuse, R10, -R30 ;  /* 0x0000000a031e7223 */ /* 0x040fe2000001081e */
[----:B------:R-:W-:Y:S02]  /*8f70*/  HADD2.F32 R13, -RZ, R13.H1_H1 ;  /* 0x3000000dff0d7230 */ /* 0x000fe40000004100 */
[----:B------:R-:W-:Y:S01]  /*8f80*/  FFMA.FTZ R32, R3, R40, R32 ;  /* 0x0000002803207223 */ /* 0x000fe20000010020 */
[----:B------:R-:W-:Y:S02]  /*8f90*/  HADD2.F32 R0, -RZ, R12.H0_H0 ;  /* 0x2000000cff007230 */ /* 0x000fe40000004100 */
[----:B------:R-:W-:Y:S01]  /*8fa0*/  FMUL.FTZ R34, R25, R20 ;  /* 0x0000001419227220 */ /* 0x000fe20000410000 */
[----:B------:R-:W-:Y:S02]  /*8fb0*/  HADD2.F32 R10, -RZ, R21.H0_H0 ;  /* 0x20000015ff0a7230 */ /* 0x000fe40000004100 */
[C---:B------:R-:W-:Y:S01]  /*8fc0*/  FMUL.FTZ R3, R6.reuse, R7 ;  /* 0x0000000706037220 */ /* 0x040fe20000410000 */
[----:B------:R-:W-:Y:S01]  /*8fd0*/  FMUL.FTZ R6, R6, R39 ;  /* 0x0000002706067220 */ /* 0x000fe20000410000 */
[----:B------:R-:W-:-:S02]  /*8fe0*/  HADD2.F32 R8, -RZ, R26.H0_H0 ;  /* 0x2000001aff087230 */ /* 0x000fc40000004100 */
[-C--:B------:R-:W-:Y:S01]  /*8ff0*/  FMUL.FTZ R36, R25, R10.reuse ;  /* 0x0000000a19247220 */ /* 0x080fe20000410000 */
[----:B------:R-:W-:Y:S01]  /*9000*/  FFMA.FTZ R21, R13, R10, -R34 ;  /* 0x0000000a0d157223 */ /* 0x000fe20000010822 */
[C---:B------:R-:W-:Y:S01]  /*9010*/  FFMA.FTZ R39, R0.reuse, R39, -R3 ;  /* 0x0000002700277223 */ /* 0x040fe20000010803 */
[----:B------:R-:W-:Y:S02]  /*9020*/  HADD2.F32 R9, -RZ, R27.H0_H0 ;  /* 0x2000001bff097230 */ /* 0x000fe40000004100 */
[----:B------:R-:W-:Y:S01]  /*9030*/  FFMA.FTZ R10, R0, R7, R6 ;  /* 0x00000007000a7223 */ /* 0x000fe20000010006 */
[--C-:B------:R-:W-:Y:S02]  /*9040*/  HADD2.F32 R3, -RZ, R43.reuse.H0_H0 ;  /* 0x2000002bff037230 */ /* 0x100fe40000004100 */
[----:B------:R-:W-:Y:S02]  /*9050*/  HADD2.F32 R0, -RZ, R43.H1_H1 ;  /* 0x3000002bff007230 */ /* 0x000fe40000004100 */
[----:B------:R-:W-:Y:S01]  /*9060*/  FMUL.FTZ R7, R8, R11 ;  /* 0x0000000b08077220 */ /* 0x000fe20000410000 */
[----:B------:R-:W-:-:S02]  /*9070*/  HADD2.F32 R4, -RZ, R14.H0_H0 ;  /* 0x2000000eff047230 */ /* 0x000fc40000004100 */
[-C--:B------:R-:W-:Y:S01]  /*9080*/  FMUL.FTZ R25, R8, R3.reuse ;  /* 0x0000000308197220 */ /* 0x080fe20000410000 */
[----:B------:R-:W-:Y:S02]  /*9090*/  HADD2.F32 R5, -RZ, R15.H0_H0 ;  /* 0x2000000fff057230 */ /* 0x000fe40000004100 */
[C---:B------:R-:W-:Y:S01]  /*90a0*/  FMUL.FTZ R34, R9.reuse, R38 ;  /* 0x0000002609227220 */ /* 0x040fe20000410000 */
[----:B------:R-:W-:Y:S02]  /*90b0*/  HADD2.F32 R27, -RZ, R27.H1_H1 ;  /* 0x3000001bff1b7230 */ /* 0x000fe40000004100 */
[----:B------:R-:W-:Y:S01]  /*90c0*/  FMUL.FTZ R9, R9, R0 ;  /* 0x0000000009097220 */ /* 0x000fe20000410000 */
[----:B------:R-:W-:Y:S02]  /*90d0*/  HADD2.F32 R8, -RZ, R31.H0_H0 ;  /* 0x2000001fff087230 */ /* 0x000fe40000004100 */
[----:B------:R-:W-:Y:S02]  /*90e0*/  HADD2.F32 R6, -RZ, R37.H0_H0 ;  /* 0x20000025ff067230 */ /* 0x000fe40000004100 */
[----:B------:R-:W-:Y:S01]  /*90f0*/  FFMA.FTZ R13, R13, R20, R36 ;  /* 0x000000140d0d7223 */ /* 0x000fe20000010024 */
[----:B------:R-:W-:Y:S01]  /*9100*/  FFMA.FTZ R20, R4, R3, -R7 ;  /* 0x0000000304147223 */ /* 0x000fe20000010807 */
[----:B------:R-:W-:-:S02]  /*9110*/  HADD2.F32 R15, -RZ, R15.H1_H1 ;  /* 0x3000000fff0f7230 */ /* 0x000fc40000004100 */
[----:B------:R-:W-:Y:S01]  /*9120*/  FFMA.FTZ R25, R4, R11, R25 ;  /* 0x0000000b04197223 */ /* 0x000fe20000010019 */
[----:B------:R-:W-:Y:S02]  /*9130*/  HADD2.F32 R24, -RZ, R24.H1_H1 ;  /* 0x30000018ff187230 */ /* 0x000fe40000004100 */
[C---:B------:R-:W-:Y:S01]  /*9140*/  FFMA.FTZ R34, R5.reuse, R0, -R34 ;  /* 0x0000000005227223 */ /* 0x040fe20000010822 */
[----:B------:R-:W-:Y:S01]  /*9150*/  FFMA.FTZ R38, R5, R38, R9 ;  /* 0x0000002605267223 */ /* 0x000fe20000010009 */
[----:B------:R-:W-:Y:S02]  /*9160*/  HADD2.F32 R7, -RZ, R35.H0_H0 ;  /* 0x20000023ff077230 */ /* 0x000fe40000004100 */
[C---:B------:R-:W-:Y:S01]  /*9170*/  FMUL.FTZ R4, R27.reuse, R8 ;  /* 0x000000081b047220 */ /* 0x040fe20000410000 */
[----:B------:R-:W-:Y:S02]  /*9180*/  HADD2.F32 R26, -RZ, R26.H1_H1 ;  /* 0x3000001aff1a7230 */ /* 0x000fe40000004100 */
        /* <DEDUP_REMOVED lines=26> */
.L_x_14394:
[----:B------:R-:W-:Y:S05]  /*9330*/  BSYNC B0 ;  /* 0x0000000000007941 */ /* 0x000fea0003800000 */
.L_x_14380:
[----:B------:R-:W-:Y:S01]  /*9340*/  @!PT LDS RZ, [RZ] ;  /* 0x00000000fffff984 */ /* 0x000fe20000000800 */
[----:B------:R-:W-:Y:S01]  /*9350*/  @!PT LDS RZ, [RZ] ;  /* 0x00000000fffff984 */ /* 0x000fe20000000800 */
[----:B------:R-:W-:Y:S01]  /*9360*/  @!PT LDS RZ, [RZ] ;  /* 0x00000000fffff984 */ /* 0x000fe20000000800 */
[----:B------:R-:W-:Y:S01]  /*9370*/  @!PT LDS RZ, [RZ] ;  /* 0x00000000fffff984 */ /* 0x000fe20000000800 */
[----:B------:R3:W-:Y:S06]  /*9380*/  MEMBAR.ALL.CTA ;  /* 0x0000000000007992 */ /* 0x0007ec0000008000 */
[----:B---3--:R-:W3:Y:S01]  /*9390*/  FENCE.VIEW.ASYNC.S ;  /* 0x00000000000073c6 */ /* 0x008ee20000000000 */
[----:B------:R-:W-:Y:S05]  /*93a0*/  WARPSYNC.ALL ;  /* 0x0000000000007948 */ /* 0x000fea0003800000 */
[----:B---3--:R-:W-:Y:S06]  /*93b0*/  BAR.SYNC.DEFER_BLOCKING 0xd, 0x180 ;  /* 0x0346000000007b1d */ /* 0x008fec0000010000 */
.L_x_14377:
[----:B-1----:R-:W-:-:S05]  /*93c0*/  IMAD.U32 R0, RZ, RZ, UR39 ;  /* 0x00000027ff007e24 */ /* 0x002fca000f8e00ff */
[----:B------:R-:W-:-:S13]  /*93d0*/  ISETP.NE.AND P0, PT, R0, 0x3, PT ;  /* 0x000000030000780c */ /* 0x000fda0003f05270 */
[----:B------:R-:W-:Y:S05]  /*93e0*/  @!P0 BRA `(.L_x_14404) ;  /* 0x0000000000048947 */ /* 0x000fea0003800000 */
[----:B------:R-:W-:Y:S01]  /*93f0*/  BPT.TRAP 0x1 ;  /* 0x000000040000795c */ /* 0x000fe20000300000 */
.L_x_14404:
[----:B0-----:R-:W-:Y:S01]  /*9400*/  IMAD R14, R19, 0x8, R2 ;  /* 0x00000008130e7824 */ /* 0x001fe200078e0202 */
[----:B---3--:R-:W-:-:S04]  /*9410*/  SHF.L.U32 R3, R154, 0x1f, RZ ;  /* 0x0000001f9a037819 */ /* 0x008fc800000006ff */
[----:B------:R0:W1:Y:S01]  /*9420*/  SYNCS.PHASECHK.TRANS64.TRYWAIT P1, [R14+URZ+0x16830], R3 ;  /* 0x016830030e0075a7 */ /* 0x000062000802017f */
[----:B------:R-:W-:Y:S05]  /*9430*/  @!P0 BRA `(.L_x_14405) ;  /* 0x0000000000048947 */ /* 0x000fea0003800000 */
[----:B------:R-:W-:Y:S01]  /*9440*/  BPT.TRAP 0x1 ;  /* 0x000000040000795c */ /* 0x000fe20000300000 */
.L_x_14405:
[----:B------:R-:W-:Y:S01]  /*9450*/  VIADD R0, R2, 0xe400 ;  /* 0x0000e40002007836 */ /* 0x000fe20000000000 */
[----:B--2---:R-:W-:Y:S01]  /*9460*/  LOP3.LUT R8, R28, 0x10000, RZ, 0xfc, !PT ;  /* 0x000100001c087812 */ /* 0x004fe200078efcff */
[----:B------:R-:W-:-:S03]  /*9470*/  IMAD.MOV.U32 R9, RZ, RZ, 0x40000040 ;  /* 0x40000040ff097424 */ /* 0x000fc600078e00ff */
[----:B------:R-:W-:-:S04]  /*9480*/  SHF.R.U32.HI R0, RZ, 0x4, R0 ;  /* 0x00000004ff007819 */ /* 0x000fc80000011600 */
[----:B------:R-:W-:-:S04]  /*9490*/  LOP3.LUT R0, R0, 0x3fff, RZ, 0xc0, !PT ;  /* 0x00003fff00007812 */ /* 0x000fc800078ec0ff */
[----:B------:R-:W-:-:S05]  /*94a0*/  LOP3.LUT R0, R0, 0x10000, RZ, 0xfc, !PT ;  /* 0x0001000000007812 */ /* 0x000fca00078efcff */
[----:B------:R2:W-:Y:S01]  /*94b0*/  STL [R1+0x2c], R0 ;  /* 0x00002c0001007387 */ /* 0x0005e20000100800 */
[----:B-1----:R-:W-:Y:S05]  /*94c0*/  @P1 BRA `(.L_x_14406) ;  /* 0x0000000000081947 */ /* 0x002fea0003800000 */
[----:B------:R-:W1:Y:S02]  /*94d0*/  SYNCS.PHASECHK.TRANS64.TRYWAIT P1, [R14+URZ+0x16830], R3 ;  /* 0x016830030e0075a7 */ /* 0x000e64000802017f */
[----:B-1----:R-:W-:Y:S05]  /*94e0*/  @!P1 BRA `(.L_x_14407) ;  /* 0x0000015c00b89947 */ /* 0x002fea0003800000 */
.L_x_14406:
[----:B--2---:R-:W2:Y:S01]  /*94f0*/  LDL R0, [R1+0x2c] ;  /* 0x00002c0001007983 */ /* 0x004ea20000100800 */
[----:B------:R-:W-:Y:S01]  /*9500*/  IMAD.MOV.U32 R5, RZ, RZ, 0x40000040 ;  /* 0x40000040ff057424 */ /* 0x000fe200078e00ff */
[----:B------:R-:W-:Y:S05]  /*9510*/  WARPSYNC.ALL ;  /* 0x0000000000007948 */ /* 0x000fea0003800000 */
[C---:B------:R-:W-:Y:S01]  /*9520*/  R2UR UR4, R8.reuse ;  /* 0x00000000080472ca */ /* 0x040fe200000e0000 */
[----:B-----5:R-:W-:Y:S01]  /*9530*/  WARPGROUP.ARRIVE ;  /* 0x00000000000079c5 */ /* 0x020fe20000000000 */
[----:B------:R-:W-:Y:S01]  /*9540*/  R2UR UR5, R9 ;  /* 0x00000000090572ca */ /* 0x000fe200000e0000 */
[----:B------:R-:W-:Y:S01]  /*9550*/  VIADD R20, R8, 0x2 ;  /* 0x0000000208147836 */ /* 0x000fe20000000000 */
[----:B------:R-:W-:Y:S01]  /*9560*/  R2UR UR7, R5 ;  /* 0x00000000050772ca */ /* 0x000fe200000e0000 */
[----:B------:R-:W-:-:S02]  /*9570*/  IMAD.MOV.U32 R21, RZ, RZ, 0x40000040 ;  /* 0x40000040ff157424 */ /* 0x000fc400078e00ff */
[----:B------:R-:W-:Y:S02]  /*9580*/  IMAD.MOV.U32 R7, RZ, RZ, 0x40000040 ;  /* 0x40000040ff077424 */ /* 0x000fe400078e00ff */
[C---:B------:R-:W-:Y:S01]  /*9590*/  VIADD R10, R8.reuse, 0x4 ;  /* 0x00000004080a7836 */ /* 0x040fe20000000000 */
[----:B------:R3:W-:Y:S01]  /*95a0*/  STL.64 [R1+0x18], R20 ;  /* 0x0000181401007387 */ /* 0x0007e20000100a00 */
[----:B------:R-:W-:Y:S02]  /*95b0*/  IMAD.MOV.U32 R11, RZ, RZ, 0x40000040 ;  /* 0x40000040ff0b7424 */ /* 0x000fe400078e00ff */
[----:B------:R-:W-:Y:S02]  /*95c0*/  VIADD R12, R8, 0x6 ;  /* 0x00000006080c7836 */ /* 0x000fe40000000000 */
[----:B------:R-:W-:Y:S01]  /*95d0*/  IMAD.MOV.U32 R13, RZ, RZ, 0x40000040 ;  /* 0x40000040ff0d7424 */ /* 0x000fe200078e00ff */
[----:B------:R3:W-:Y:S01]  /*95e0*/  STL.64 [R1+0x10], R10 ;  /* 0x0000100a01007387 */ /* 0x0007e20000100a00 */
[----:B------:R-:W-:-:S02]  /*95f0*/  IMAD.MOV.U32 R5, RZ, RZ, 0x40000040 ;  /* 0x40000040ff057424 */ /* 0x000fc400078e00ff */
[----:B--2---:R-:W-:-:S04]  /*9600*/  IMAD R4, R19, 0x400, R0 ;  /* 0x0000040013047824 */ /* 0x004fc800078e0200 */
[C---:B------:R-:W-:Y:S01]  /*9610*/  VIADD R6, R4.reuse, 0x2 ;  /* 0x0000000204067836 */ /* 0x040fe20000000000 */
[----:B------:R-:W-:-:S13]  /*9620*/  R2UR UR6, R4 ;  /* 0x00000000040672ca */ /* 0x000fda00000e0000 */
[----:B------:R-:W-:Y:S01]  /*9630*/  HGMMA.64x128x16.F32 R24, gdesc[UR4], RZ, !UPT, gsb0 ;  /* 0x01e00000041879f0 */ /* 0x000fe2000c0008ff */
[----:B------:R-:W-:Y:S02]  /*9640*/  R2UR UR4, R20 ;  /* 0x00000000140472ca */ /* 0x000fe400000e0000 */
[----:B------:R-:W-:Y:S02]  /*9650*/  R2UR UR5, R21 ;  /* 0x00000000150572ca */ /* 0x000fe400000e0000 */
[----:B------:R-:W-:Y:S01]  /*9660*/  R2UR UR6, R6 ;  /* 0x00000000060672ca */ /* 0x000fe200000e0000 */
[C---:B------:R-:W-:Y:S01]  /*9670*/  VIADD R6, R4.reuse, 0x4 ;  /* 0x0000000404067836 */ /* 0x040fe20000000000 */
[----:B------:R-:W-:Y:S01]  /*9680*/  R2UR UR7, R7 ;  /* 0x00000000070772ca */ /* 0x000fe200000e0000 */
[----:B------:R-:W-:Y:S01]  /*9690*/  VIADD R4, R4, 0x6 ;  /* 0x0000000604047836 */ /* 0x000fe20000000000 */
[----:B------:R-:W-:Y:S01]  /*96a0*/  MOV R7, 0x40000040 ;  /* 0x4000004000077802 */ /* 0x000fe20000000f00 */
[----:B------:R-:W-:-:S02]  /*96b0*/  WARPGROUP.DEPBAR.LE gsb0, 0x0 ;  /* 0x00008000000079c5 */ /* 0x000fc40000010000 */
[----:B------:R-:W-:-:S08]  /*96c0*/  WARPGROUP.ARRIVE ;  /* 0x00000000000079c5 */ /* 0x000fd00000000000 */
        /* <DEDUP_REMOVED lines=18> */
.L_x_14408:
[----:B------:R-:W2:Y:S01]  /*97f0*/  LDL R4, [R1+0x30] ;  /* 0x0000300001047983 */ /* 0x000ea20000100800 */
[----:B------:R-:W3:Y:S03]  /*9800*/  LDC R92, c[0x0][0x448] ;  /* 0x00011200ff5c7b82 */ /* 0x000ee60000000800 */
[----:B------:R-:W2:Y:S04]  /*9810*/  LDL R90, [R1+0x24] ;  /* 0x00002400015a7983 */ /* 0x000ea80000100800 */
[----:B------:R-:W4:Y:S01]  /*9820*/  LDL R93, [R1] ;  /* 0x00000000015d7983 */ /* 0x000f220000100800 */
[----:B------:R-:W5:Y:S01]  /*9830*/  LDC.64 R10, c[0x0][0x9e0] ;  /* 0x00027800ff0a7b82 */ /* 0x000f620000000a00 */
[----:B------:R-:W-:Y:S01]  /*9840*/  IMAD.MOV.U32 R15, RZ, RZ, -0x80 ;  /* 0xffffff80ff0f7424 */ /* 0x000fe200078e00ff */
[----:B------:R-:W-:Y:S01]  /*9850*/  LOP3.LUT R22, R22, 0xfffffff7, RZ, 0xc0, !PT ;  /* 0xfffffff716167812 */ /* 0x000fe200078ec0ff */
[----:B------:R-:W-:Y:S01]  /*9860*/  ULDC UR29, c[0x0][0x9dc] ;  /* 0x00027700001d7ab9 */ /* 0x000fe20000000800 */
[----:B---3--:R-:W-:-:S13]  /*9870*/  ISETP.NE.AND P1, PT, R92, 0x1, PT ;  /* 0x000000015c00780c */ /* 0x008fda0003f25270 */
[----:B------:R-:W3:Y:S08]  /*9880*/  @P1 LDC R0, c[0x0][0x44c] ;  /* 0x00011300ff001b82 */ /* 0x000ef00000000800 */
[----:B01----:R-:W0:Y:S01]  /*9890*/  @P1 LDC R3, c[0x0][0x450] ;  /* 0x00011400ff031b82 */ /* 0x003e220000000800 */
[----:B------:R-:W-:Y:S01]  /*98a0*/  IMAD R15, R88, R15, 0x80 ;  /* 0x00000080580f7424 */ /* 0x000fe200078e020f */
[----:B------:R-:W-:Y:S01]  /*98b0*/  @P1 LOP3.LUT R22, R22, 0x8, RZ, 0xfc, !PT ;  /* 0x0000000816161812 */ /* 0x000fe200078efcff */
[----:B------:R-:W-:-:S02]  /*98c0*/  ULOP3.LUT UR4, URZ, UR29, URZ, 0x33, !UPT ;  /* 0x0000001d3f047292 */ /* 0x000fc4000f8e333f */
[----:B------:R-:W-:Y:S01]  /*98d0*/  IMAD.IADD R20, R156, 0x1, R15 ;  /* 0x000000019c147824 */ /* 0x000fe200078e020f */
[----:B------:R-:W-:Y:S01]  /*98e0*/  LOP3.LUT R22, R22, 0xfffffffb, RZ, 0xc0, !PT ;  /* 0xfffffffb16167812 */ /* 0x000fe200078ec0ff */
[----:B--2---:R-:W-:-:S04]  /*98f0*/  IMAD.IADD R21, R4, 0x1, R90 ;  /* 0x0000000104157824 */ /* 0x004fc800078e025a */
[----:B---3--:R-:W-:-:S05]  /*9900*/  @P1 IMAD.HI.U32 R0, R21, R0, RZ ;  /* 0x0000000015001227 */ /* 0x008fca00078e00ff */
[----:B0-----:R-:W-:Y:S01]  /*9910*/  @P1 SHF.R.U32.HI R21, RZ, R3, R0 ;  /* 0x00000003ff151219 */ /* 0x001fe20000011600 */
[----:B------:R-:W-:Y:S02]  /*9920*/  VIADD R0, R14, 0x16840 ;  /* 0x000168400e007836 */ /* 0x000fe40000000000 */
[----:B------:R-:W-:Y:S02]  /*9930*/  IMAD.U32 R3, RZ, RZ, UR38 ;  /* 0x00000026ff037e24 */ /* 0x000fe4000f8e00ff */
[----:B------:R-:W0:Y:S03]  /*9940*/  SHFL.IDX PT, R91, R21, RZ, 0x1c1f ;  /* 0x001c1fff155b7589 */ /* 0x000e2600000e0000 */
[----:B------:R-:W-:Y:S01]  /*9950*/  PRMT R0, R3, 0x654, R0 ;  /* 0x0000065403007816 */ /* 0x000fe20000000000 */
[----:B------:R-:W-:Y:S01]  /*9960*/  VIADD R3, R15, 0x1 ;  /* 0x000000010f037836 */ /* 0x000fe20000000000 */
[----:B-----5:R-:W-:Y:S01]  /*9970*/  ISETP.GE.AND P1, PT, R11, 0x1, PT ;  /* 0x000000010b00780c */ /* 0x020fe20003f26270 */
[C---:B----4-:R-:W-:Y:S01]  /*9980*/  IMAD R20, R93.reuse, -0x2, R20 ;  /* 0xfffffffe5d147824 */ /* 0x050fe200078e0214 */
[----:B------:R1:W-:Y:S01]  /*9990*/  SYNCS.ARRIVE.TRANS64.RED.A1T0 RZ, [R0+URZ], RZ ;  /* 0x000000ff00ff79a7 */ /* 0x0003e2000810043f */
[----:B------:R-:W-:-:S05]  /*99a0*/  IMAD R3, R93, -0x2, R3 ;  /* 0xfffffffe5d037824 */ /* 0x000fca00078e0203 */
[----:B------:R-:W-:-:S05]  /*99b0*/  IADD3 R3, -R155, R3, R156 ;  /* 0x000000039b037210 */ /* 0x000fca0007ffe19c */
[C---:B------:R-:W-:Y:S02]  /*99c0*/  IMAD.IADD R7, R3.reuse, 0x1, R10 ;  /* 0x0000000103077824 */ /* 0x040fe400078e020a */
[----:B------:R-:W-:Y:S01]  /*99d0*/  VIADD R14, R3, UR4 ;  /* 0x00000004030e7c36 */ /* 0x000fe20008000000 */
[----:B------:R-:W-:Y:S02]  /*99e0*/  @P1 LOP3.LUT R22, R22, 0x4, RZ, 0xfc, !PT ;  /* 0x0000000416161812 */ /* 0x000fe400078efcff */
[----:B-1----:R-:W-:Y:S01]  /*99f0*/  LEA R0, R88, 0xffffff80, 0x7 ;  /* 0xffffff8058007811 */ /* 0x002fe200078e38ff */
[----:B0-----:R-:W-:Y:S01]  /*9a00*/  IMAD.IADD R3, R14, 0x1, R91 ;  /* 0x000000010e037824 */ /* 0x001fe200078e025b */
        /* <DEDUP_REMOVED lines=13> */
.L_x_14411:
[----:B------:R-:W-:-:S13]  /*9ae0*/  ISETP.NE.AND P1, PT, R11, 0x1, PT ;  /* 0x000000010b00780c */ /* 0x000fda0003f25270 */
[----:B------:R-:W0:Y:S02]  /*9af0*/  @P1 LDC.64 R4, c[0x0][0x9e8] ;  /* 0x00027a00ff041b82 */ /* 0x000e240000000a00 */
[----:B0-----:R-:W-:-:S05]  /*9b00*/  @P1 IMAD.HI.U32 R4, R91, R4, RZ ;  /* 0x000000045b041227 */ /* 0x001fca00078e00ff */
[----:B------:R-:W-:-:S07]  /*9b10*/  @P1 SHF.R.U32.HI R91, RZ, R5, R4 ;  /* 0x00000005ff5b1219 */ /* 0x000fce0000011604 */
.L_x_14412:
[----:B------:R-:W-:Y:S05]  /*9b20*/  BSYNC B0 ;  /* 0x0000000000007941 */ /* 0x000fea0003800000 */
.L_x_14410:
[----:B------:R-:W-:-:S04]  /*9b30*/  IMAD R91, R91, R11, -R0 ;  /* 0x0000000b5b5b7224 */ /* 0x000fc800078e0a00 */
[----:B------:R-:W-:-:S05]  /*9b40*/  IMAD R4, R93, -0x2, R91 ;  /* 0xfffffffe5d047824 */ /* 0x000fca00078e025b */
[----:B------:R-:W-:Y:S02]  /*9b50*/  VIMNMX R3, R3, R4, !PT ;  /* 0x0000000403037248 */ /* 0x000fe40007fe0100 */
[----:B------:R-:W-:-:S07]  /*9b60*/  VIADDMNMX R6, R4, R11, R6, PT ;  /* 0x0000000b04067246 */ /* 0x000fce0003800106 */
.L_x_14409:
[C---:B------:R-:W-:Y:S02]  /*9b70*/  ISETP.GE.AND P1, PT, R15.reuse, 0x2, PT ;  /* 0x000000020f00780c */ /* 0x040fe40003f26270 */
[----:B------:R-:W-:Y:S02]  /*9b80*/  ISETP.GE.AND P6, PT, R15, 0x9, PT ;  /* 0x000000090f00780c */ /* 0x000fe40003fc6270 */
[----:B------:R-:W-:Y:S02]  /*9b90*/  ISETP.GT.AND P2, PT, R3, 0x1, !P1 ;  /* 0x000000010300780c */ /* 0x000fe40004f44270 */
[----:B------:R-:W-:Y:S02]  /*9ba0*/  ISETP.GE.AND P3, PT, R15, 0xa, PT ;  /* 0x0000000a0f00780c */ /* 0x000fe40003f66270 */
[----:B------:R-:W-:Y:S02]  /*9bb0*/  ISETP.LT.OR P2, PT, R6, 0x2, P2 ;  /* 0x000000020600780c */ /* 0x000fe40001741670 */
[----:B------:R-:W-:-:S02]  /*9bc0*/  LOP3.LUT R22, R22, 0xfffffffe, RZ, 0xc0, !PT ;  /* 0xfffffffe16167812 */ /* 0x000fc400078ec0ff */
[----:B------:R-:W-:Y:S02]  /*9bd0*/  FSEL R25, R25, -INF , !P2 ;  /* 0xff80000019197808 */ /* 0x000fe40005000000 */
[----:B------:R-:W-:Y:S02]  /*9be0*/  ISETP.GT.AND P2, PT, R3, 0x8, !P6 ;  /* 0x000000080300780c */ /* 0x000fe40007744270 */
[----:B------:R-:W-:Y:S02]  /*9bf0*/  ISETP.GE.AND P5, PT, R15, 0x1, PT ;  /* 0x000000010f00780c */ /* 0x000fe40003fa6270 */
[----:B------:R-:W-:Y:S02]  /*9c00*/  ISETP.LT.OR P2, PT, R6, 0x9, P2 ;  /* 0x000000090600780c */ /* 0x000fe40001741670 */
[----:B------:R-:W-:Y:S02]  /*9c10*/  @P3 LOP3.LUT R22, R22, 0x1, RZ, 0xfc, !PT ;  /* 0x0000000116163812 */ /* 0x000fe400078efcff */
[----:B------:R-:W-:-:S02]  /*9c20*/  FSEL R28, R28, -INF , !P2 ;  /* 0xff8000001c1c7808 */ /* 0x000fc40005000000 */
[----:B------:R-:W-:Y:S02]  /*9c30*/  ISETP.GT.AND P2, PT, R3, 0x9, !P3 ;  /* 0x000000090300780c */ /* 0x000fe40005f44270 */
        /* <DEDUP_REMOVED lines=170> */
[----:B------:R-:W-:Y:S02]  /*a6e0*/  ISETP.GE.AND P4, PT, R11, 0x1, PT ;  /* 0x000000010b00780c */ /* 0x000fe40003f86270 */
[----:B0-----:R-:W-:Y:S01]  /*a6f0*/  VIADDMNMX R20, R3, R7, R20, PT ;  /* 0x0000000703147246 */ /* 0x001fe20003800114 */
[----:B------:R-:W-:-:S10]  /*a700*/  IMAD.IADD R14, R14, 0x1, R3 ;  /* 0x000000010e0e7824 */ /* 0x000fd400078e0203 */
        /* <DEDUP_REMOVED lines=12> */
.L_x_14415:
[----:B------:R-:W-:-:S13]  /*a7d0*/  ISETP.NE.AND P4, PT, R11, 0x1, PT ;  /* 0x000000010b00780c */ /* 0x000fda0003f85270 */
[----:B------:R-:W0:Y:S02]  /*a7e0*/  @P4 LDC.64 R4, c[0x0][0x9e8] ;  /* 0x00027a00ff044b82 */ /* 0x000e240000000a00 */
[----:B0-----:R-:W-:-:S05]  /*a7f0*/  @P4 IMAD.HI.U32 R4, R3, R4, RZ ;  /* 0x0000000403044227 */ /* 0x001fca00078e00ff */
[----:B------:R-:W-:-:S07]  /*a800*/  @P4 SHF.R.U32.HI R3, RZ, R5, R4 ;  /* 0x00000005ff034219 */ /* 0x000fce0000011604 */
.L_x_14416:
[----:B------:R-:W-:Y:S05]  /*a810*/  BSYNC B0 ;  /* 0x0000000000007941 */ /* 0x000fea0003800000 */
.L_x_14414:
[----:B------:R-:W-:-:S04]  /*a820*/  IMAD R0, R3, R11, -R0 ;  /* 0x0000000b03007224 */ /* 0x000fc800078e0a00 */
[----:B------:R-:W-:-:S05]  /*a830*/  IMAD R3, R93, -0x2, R0 ;  /* 0xfffffffe5d037824 */ /* 0x000fca00078e0200 */
[----:B------:R-:W-:Y:S02]  /*a840*/  VIMNMX R14, R14, R3, !PT ;  /* 0x000000030e0e7248 */ /* 0x000fe40007fe0100 */
[----:B------:R-:W-:-:S07]  /*a850*/  VIADDMNMX R20, R3, R11, R20, PT ;  /* 0x0000000b03147246 */ /* 0x000fce0003800114 */
.L_x_14413:
[C---:B------:R-:W-:Y:S01]  /*a860*/  ISETP.GT.AND P1, PT, R14.reuse, 0x1, !P1 ;  /* 0x000000010e00780c */ /* 0x040fe20004f24270 */
[----:B------:R-:W-:Y:S01]  /*a870*/  ULDC UR30, c[0x0][0x988] ;  /* 0x00026200001e7ab9 */ /* 0x000fe20000000800 */
        /* <DEDUP_REMOVED lines=29> */
[----:B------:R-:W-:Y:S02]  /*aa50*/  LOP3.LUT P6, RZ, R22, 0x8000, RZ, 0xc0, !PT ;  /* 0x0000800016ff7812 */ /* 0x000fe400078cc0ff */
[----:B------:R-:W-:Y:S02]  /*aa60*/  ISETP.GT.AND P1, PT, R14, 0x19, !P1 ;  /* 0x000000190e00780c */ /* 0x000fe40004f24270 */
[----:B------:R-:W-:Y:S02]  /*aa70*/  FMNMX.FTZ R0, R40, R3, !PT ;  /* 0x0000000328007209 */ /* 0x000fe40007810000 */
[----:B------:R-:W-:Y:S02]  /*aa80*/  ISETP.LT.OR P1, PT, R20, 0x1a, P1 ;  /* 0x0000001a1400780c */ /* 0x000fe40000f21670 */
[----:B------:R-:W-:Y:S02]  /*aa90*/  FMNMX.FTZ R3, R41, R0, !PT ;  /* 0x0000000029037209 */ /* 0x000fe40007810000 */
[----:B------:R-:W-:-:S02]  /*aaa0*/  FSEL R39, R39, -INF , !P1 ;  /* 0xff80000027277808 */ /* 0x000fc40004800000 */
[C---:B------:R-:W-:Y:S02]  /*aab0*/  LOP3.LUT P1, RZ, R22.reuse, 0x800000, RZ, 0xc0, !PT ;  /* 0x0080000016ff7812 */ /* 0x040fe4000782c0ff */
[----:B------:R-:W-:Y:S02]  /*aac0*/  LOP3.LUT P4, RZ, R22, 0x4000, RZ, 0xc0, !PT ;  /* 0x0000400016ff7812 */ /* 0x000fe4000788c0ff */
        /* <DEDUP_REMOVED lines=55> */
[----:B------:R-:W-:Y:S02]  /*ae40*/  ISETP.GT.AND P1, PT, R14, 0x40, !P6 ;  /* 0x000000400e00780c */ /* 0x000fe40007724270 */
[C---:B------:R-:W-:Y:S02]  /*ae50*/  ISETP.LT.OR P5, PT, R20.reuse, 0x1, P5 ;  /* 0x000000011400780c */ /* 0x040fe40002fa1670 */
[----:B------:R-:W-:Y:S02]  /*ae60*/  ISETP.LT.OR P1, PT, R20, 0x41, P1 ;  /* 0x000000411400780c */ /* 0x000fe40000f21670 */
[----:B------:R-:W-:-:S02]  /*ae70*/  FSEL R26, R26, -INF , !P5 ;  /* 0xff8000001a1a7808 */ /* 0x000fc40006800000 */
[----:B------:R-:W-:Y:S02]  /*ae80*/  FSEL R58, R58, -INF , !P1 ;  /* 0xff8000003a3a7808 */ /* 0x000fe40004800000 */
[----:B------:R-:W-:Y:S02]  /*ae90*/  ISETP.GT.AND P1, PT, R14, 0x41, !P4 ;  /* 0x000000410e00780c */ /* 0x000fe40006724270 */
[----:B------:R-:W-:Y:S02]  /*aea0*/  LOP3.LUT P6, RZ, R22, 0x10, RZ, 0xc0, !PT ;  /* 0x0000001016ff7812 */ /* 0x000fe400078cc0ff */
[----:B------:R-:W-:Y:S02]  /*aeb0*/  ISETP.LT.OR P1, PT, R20, 0x42, P1 ;  /* 0x000000421400780c */ /* 0x000fe40000f21670 */
[----:B------:R-:W-:Y:S02]  /*aec0*/  FMNMX.FTZ R15, R26, R27, !PT ;  /* 0x0000001b1a0f7209 */ /* 0x000fe40007810000 */
[----:B------:R-:W-:-:S02]  /*aed0*/  FSEL R59, R59, -INF , !P1 ;  /* 0xff8000003b3b7808 */ /* 0x000fc40004800000 */
[----:B------:R-:W-:Y:S02]  /*aee0*/  LOP3.LUT P1, RZ, R22, 0x2000, RZ, 0xc0, !PT ;  /* 0x0000200016ff7812 */ /* 0x000fe4000782c0ff */
[----:B0-----:R-:W-:Y:S02]  /*aef0*/  FMNMX.FTZ R5, R0, R3, !PT ;  /* 0x0000000300057209 */ /* 0x001fe40007810000 */
[----:B------:R-:W-:Y:S02]  /*af00*/  ISETP.GT.AND P1, PT, R14, 0x48, !P1 ;  /* 0x000000480e00780c */ /* 0x000fe40004f24270 */
[----:B------:R-:W-:Y:S01]  /*af10*/  FMNMX.FTZ R0, R30, R15, !PT ;  /* 0x0000000f1e007209 */ /* 0x000fe20007810000 */
[----:B------:R-:W0:Y:S01]  /*af20*/  SHFL.BFLY PT, R4, R5, 0x1, 0x1f ;  /* 0x0c201f0005047f89 */ /* 0x000e2200000e0000 */
        /* <DEDUP_REMOVED lines=13> */
[----:B0-----:R-:W-:-:S02]  /*b000*/  FMNMX.FTZ R3, R5, R4, !PT ;  /* 0x0000000405037209 */ /* 0x001fc40007810000 */
[----:B------:R-:W-:Y:S02]  /*b010*/  ISETP.LT.OR P1, PT, R20, 0x51, P1 ;  /* 0x000000511400780c */ /* 0x000fe40000f21670 */
[----:B------:R-:W-:Y:S01]  /*b020*/  FMNMX.FTZ R21, R39, R0, !PT ;  /* 0x0000000027157209 */ /* 0x000fe20007810000 */
[----:B------:R-:W-:Y:S01]  /*b030*/  FMUL.FTZ R4, R3, UR30 ;  /* 0x0000001e03047c20 */ /* 0x000fe20008410000 */
[----:B------:R-:W-:Y:S02]  /*b040*/  FSEL R66, R66, -INF , !P1 ;  /* 0xff80000042427808 */ /* 0x000fe40004800000 */
[----:B------:R-:W-:Y:S02]  /*b050*/  LOP3.LUT P1, RZ, R22, 0x400, RZ, 0xc0, !PT ;  /* 0x0000040016ff7812 */ /* 0x000fe4000782c0ff */
[----:B------:R-:W-:Y:S02]  /*b060*/  FMNMX.FTZ R0, R42, R21, !PT ;  /* 0x000000152a007209 */ /* 0x000fe40007810000 */
[----:B------:R-:W-:-:S02]  /*b070*/  ISETP.GT.AND P1, PT, R14, 0x51, !P1 ;  /* 0x000000510e00780c */ /* 0x000fc40004f24270 */
[----:B------:R-:W-:Y:S02]  /*b080*/  ISETP.GT.AND P2, PT, R14, 0x71, !P2 ;  /* 0x000000710e00780c */ /* 0x000fe40005744270 */
[----:B------:R-:W-:Y:S02]  /*b090*/  ISETP.LT.OR P1, PT, R20, 0x52, P1 ;  /* 0x000000521400780c */ /* 0x000fe40000f21670 */
[----:B------:R-:W-:Y:S02]  /*b0a0*/  ISETP.GT.AND P3, PT, R14, 0x78, !P3 ;  /* 0x000000780e00780c */ /* 0x000fe40005f64270 */
[----:B------:R-:W-:Y:S02]  /*b0b0*/  FSEL R67, R67, -INF , !P1 ;  /* 0xff80000043437808 */ /* 0x000fe40004800000 */
[----:B------:R-:W-:Y:S02]  /*b0c0*/  LOP3.LUT P1, RZ, R22, 0x200, RZ, 0xc0, !PT ;  /* 0x0000020016ff7812 */ /* 0x000fe4000782c0ff */
[----:B------:R-:W-:-:S02]  /*b0d0*/  ISETP.LT.OR P2, PT, R20, 0x72, P2 ;  /* 0x000000721400780c */ /* 0x000fc40001741670 */
[----:B------:R-:W-:Y:S02]  /*b0e0*/  ISETP.GT.AND P1, PT, R14, 0x58, !P1 ;  /* 0x000000580e00780c */ /* 0x000fe40004f24270 */
[C---:B------:R-:W-:Y:S02]  /*b0f0*/  ISETP.LT.OR P3, PT, R20.reuse, 0x79, P3 ;  /* 0x000000791400780c */ /* 0x040fe40001f61670 */
[----:B------:R-:W-:Y:S02]  /*b100*/  ISETP.LT.OR P1, PT, R20, 0x59, P1 ;  /* 0x000000591400780c */ /* 0x000fe40000f21670 */
[----:B------:R-:W-:Y:S02]  /*b110*/  FSEL R83, R83, -INF , !P2 ;  /* 0xff80000053537808 */ /* 0x000fe40005000000 */
[----:B------:R-:W-:Y:S02]  /*b120*/  FSEL R70, R70, -INF , !P1 ;  /* 0xff80000046467808 */ /* 0x000fe40004800000 */
[----:B------:R-:W-:-:S02]  /*b130*/  LOP3.LUT P1, RZ, R22, 0x100, RZ, 0xc0, !PT ;  /* 0x0000010016ff7812 */ /* 0x000fc4000782c0ff */
[----:B------:R-:W-:Y:S02]  /*b140*/  FSEL R86, R86, -INF , !P3 ;  /* 0xff80000056567808 */ /* 0x000fe40005800000 */
        /* <DEDUP_REMOVED lines=24> */
[----:B------:R-:W-:Y:S02]  /*b2d0*/  ISETP.GT.AND P1, PT, R14, 0x79, !P4 ;  /* 0x000000790e00780c */ /* 0x000fe40006724270 */
[----:B------:R-:W-:Y:S01]  /*b2e0*/  ISETP.NE.AND P4, PT, R92, 0x1, PT ;  /* 0x000000015c00780c */ /* 0x000fe20003f85270 */
        /* <DEDUP_REMOVED lines=11> */
[----:B------:R-:W-:Y:S01]  /*b3a0*/  ISETP.LT.OR P1, PT, R20, 0x7a, P1 ;  /* 0x0000007a1400780c */ /* 0x000fe20000f21670 */
[--C-:B------:R-:W-:Y:S01]  /*b3b0*/  FFMA.FTZ R53, R53, UR30, -R4.reuse ;  /* 0x0000001e35357c23 */ /* 0x100fe20008010804 */
[----:B------:R-:W-:Y:S01]  /*b3c0*/  FMNMX.FTZ R0, R50, R25, !PT ;  /* 0x0000001932007209 */ /* 0x000fe20007810000 */
[--C-:B------:R-:W-:Y:S01]  /*b3d0*/  FFMA.FTZ R148, R24, UR30, -R4.reuse ;  /* 0x0000001e18947c23 */ /* 0x100fe20008010804 */
[----:B------:R1:W-:Y:S01]  /*b3e0*/  MUFU.EX2 R21, R37 ;  /* 0x0000002500157308 */ /* 0x0003e20000000800 */
[----:B------:R-:W-:Y:S01]  /*b3f0*/  FSEL R87, R87, -INF , !P1 ;  /* 0xff80000057577808 */ /* 0x000fe20004800000 */
[--C-:B------:R-:W-:Y:S01]  /*b400*/  FFMA.FTZ R150, R28, UR30, -R4.reuse ;  /* 0x0000001e1c967c23 */ /* 0x100fe20008010804 */
[----:B------:R-:W-:Y:S01]  /*b410*/  FMNMX.FTZ R29, R51, R0, !PT ;  /* 0x00000000331d7209 */ /* 0x000fe20007810000 */
[--C-:B------:R-:W-:Y:S01]  /*b420*/  FFMA.FTZ R49, R49, UR30, -R4.reuse ;  /* 0x0000001e31317c23 */ /* 0x100fe20008010804 */
[--C-:B------:R-:W-:Y:S01]  /*b430*/  FFMA.FTZ R144, R32, UR30, -R4.reuse ;  /* 0x0000001e20907c23 */ /* 0x100fe20008010804 */
[--C-:B------:R-:W-:Y:S01]  /*b440*/  FFMA.FTZ R146, R36, UR30, -R4.reuse ;  /* 0x0000001e24927c23 */ /* 0x100fe20008010804 */
[----:B------:R-:W-:Y:S01]  /*b450*/  FMNMX.FTZ R0, R54, R29, !PT ;  /* 0x0000001d36007209 */ /* 0x000fe20007810000 */
[----:B------:R2:W-:Y:S01]  /*b460*/  MUFU.EX2 R25, R41 ;  /* 0x0000002900197308 */ /* 0x0005e20000000800 */
        /* <DEDUP_REMOVED lines=10> */
[----:B0-----:R-:W-:Y:S01]  /*b510*/  FMNMX.FTZ R33, R59, R0, !PT ;  /* 0x000000003b217209 */ /* 0x001fe20007810000 */
[--C-:B------:R-:W-:Y:S01]  /*b520*/  FFMA.FTZ R130, R68, UR30, -R4.reuse ;  /* 0x0000001e44827c23 */ /* 0x100fe20008010804 */
[--C-:B------:R-:W-:Y:S01]  /*b530*/  FFMA.FTZ R124, R72, UR30, -R4.reuse ;  /* 0x0000001e487c7c23 */ /* 0x100fe20008010804 */
[--C-:B------:R-:W-:Y:S01]  /*b540*/  FFMA.FTZ R126, R76, UR30, -R4.reuse ;  /* 0x0000001e4c7e7c23 */ /* 0x100fe20008010804 */
[----:B------:R-:W-:Y:S01]  /*b550*/  FMNMX.FTZ R0, R62, R33, !PT ;  /* 0x000000213e007209 */ /* 0x000fe20007810000 */
[----:B------:R-:W-:Y:S01]  /*b560*/  MUFU.EX2 R29, R45 ;  /* 0x0000002d001d7308 */ /* 0x000fe20000000800 */
[--C-:B------:R-:W-:Y:S01]  /*b570*/  FFMA.FTZ R120, R80, UR30, -R4.reuse ;  /* 0x0000001e50787c23 */ /* 0x100fe20008010804 */
[----:B------:R-:W-:Y:S01]  /*b580*/  FFMA.FTZ R122, R84, UR30, -R4 ;  /* 0x0000001e547a7c23 */ /* 0x000fe20008010804 */
[----:B------:R-:W-:-:S04]  /*b590*/  FMNMX.FTZ R33, R63, R0, !PT ;  /* 0x000000003f217209 */ /* 0x000fc80007810000 */
[----:B------:R-:W-:Y:S01]  /*b5a0*/  FMNMX.FTZ R0, R66, R33, !PT ;  /* 0x0000002142007209 */ /* 0x000fe20007810000 */
[----:B------:R-:W0:Y:S03]  /*b5b0*/  MUFU.EX2 R5, R5 ;  /* 0x0000000500057308 */ /* 0x000e260000000800 */
[----:B-1----:R-:W-:-:S04]  /*b5c0*/  FMNMX.FTZ R37, R67, R0, !PT ;  /* 0x0000000043257209 */ /* 0x002fc80007810000 */
[----:B------:R-:W-:Y:S01]  /*b5d0*/  FMNMX.FTZ R0, R70, R37, !PT ;  /* 0x0000002546007209 */ /* 0x000fe20007810000 */
[----:B------:R-:W1:Y:S03]  /*b5e0*/  MUFU.EX2 R150, R150 ;  /* 0x0000009600967308 */ /* 0x000e660000000800 */
[----:B------:R-:W-:-:S04]  /*b5f0*/  FMNMX.FTZ R37, R71, R0, !PT ;  /* 0x0000000047257209 */ /* 0x000fc80007810000 */
[----:B------:R-:W-:Y:S01]  /*b600*/  FMNMX.FTZ R0, R74, R37, !PT ;  /* 0x000000254a007209 */ /* 0x000fe20007810000 */
[----:B------:R-:W3:Y:S03]  /*b610*/  MUFU.EX2 R7, R7 ;  /* 0x0000000700077308 */ /* 0x000ee60000000800 */
[----:B--2---:R-:W-:-:S04]  /*b620*/  FMNMX.FTZ R41, R75, R0, !PT ;  /* 0x000000004b297209 */ /* 0x004fc80007810000 */
[----:B------:R-:W-:Y:S01]  /*b630*/  FMNMX.FTZ R0, R78, R41, !PT ;  /* 0x000000294e007209 */ /* 0x000fe20007810000 */
[----:B------:R2:W-:Y:S03]  /*b640*/  MUFU.EX2 R37, R53 ;  /* 0x0000003500257308 */ /* 0x0005e60000000800 */
[----:B------:R-:W-:-:S04]  /*b650*/  FMNMX.FTZ R41, R79, R0, !PT ;  /* 0x000000004f297209 */ /* 0x000fc80007810000 */
[----:B------:R-:W-:Y:S01]  /*b660*/  FMNMX.FTZ R0, R82, R41, !PT ;  /* 0x0000002952007209 */ /* 0x000fe20007810000 */
[----:B------:R4:W-:Y:S01]  /*b670*/  MUFU.EX2 R33, R49 ;  /* 0x0000003100217308 */ /* 0x0009e20000000800 */
[----:B--2---:R-:W-:Y:S02]  /*b680*/  FFMA.FTZ R53, R69, UR30, -R4 ;  /* 0x0000001e45357c23 */ /* 0x004fe40008010804 */
[----:B------:R-:W-:-:S04]  /*b690*/  FMNMX.FTZ R45, R83, R0, !PT ;  /* 0x00000000532d7209 */ /* 0x000fc80007810000 */
[----:B------:R-:W-:Y:S01]  /*b6a0*/  FMNMX.FTZ R0, R86, R45, !PT ;  /* 0x0000002d56007209 */ /* 0x000fe20007810000 */
[----:B------:R2:W-:Y:S01]  /*b6b0*/  MUFU.EX2 R41, R6 ;  /* 0x0000000600297308 */ /* 0x0005e20000000800 */
[--C-:B------:R-:W-:Y:S01]  /*b6c0*/  FFMA.FTZ R45, R61, UR30, -R4.reuse ;  /* 0x0000001e3d2d7c23 */ /* 0x100fe20008010804 */
[--C-:B----4-:R-:W-:Y:S01]  /*b6d0*/  FFMA.FTZ R49, R65, UR30, -R4.reuse ;  /* 0x0000001e41317c23 */ /* 0x110fe20008010804 */
[----:B------:R-:W-:Y:S01]  /*b6e0*/  FMNMX.FTZ R0, R87, R0, !PT ;  /* 0x0000000057007209 */ /* 0x000fe20007810000 */
[--C-:B------:R-:W-:Y:S01]  /*b6f0*/  FFMA.FTZ R61, R77, UR30, -R4.reuse ;  /* 0x0000001e4d3d7c23 */ /* 0x100fe20008010804 */
[----:B------:R-:W-:-:S03]  /*b700*/  FFMA.FTZ R65, R81, UR30, -R4 ;  /* 0x0000001e51417c23 */ /* 0x000fc60008010804 */
[----:B------:R-:W2:Y:S01]  /*b710*/  SHFL.BFLY PT, R57, R0, 0x2, 0x1f ;  /* 0x0c401f0000397f89 */ /* 0x000ea200000e0000 */
[----:B------:R-:W4:Y:S08]  /*b720*/  MUFU.EX2 R144, R144 ;  /* 0x0000009000907308 */ /* 0x000f300000000800 */
[----:B------:R-:W5:Y:S08]  /*b730*/  MUFU.EX2 R146, R146 ;  /* 0x0000009200927308 */ /* 0x000f700000000800 */
        /* <DEDUP_REMOVED lines=22> */
[----:B------:R-:W-:Y:S01]  /*b8a0*/  MUFU.EX2 R149, R149 ;  /* 0x0000009500957308 */ /* 0x000fe20000000800 */
[----:B-1----:R-:W-:Y:S01]  /*b8b0*/  FADD.FTZ R34, R150, R27 ;  /* 0x0000001b96227221 */ /* 0x002fe20000010000 */
[--C-:B------:R-:W-:Y:S01]  /*b8c0*/  FFMA.FTZ R147, R38, UR30, -R6.reuse ;  /* 0x0000001e26937c23 */ /* 0x100fe20008010806 */
[--C-:B------:R-:W-:Y:S01]  /*b8d0*/  FFMA.FTZ R24, R39, UR30, -R6.reuse ;  /* 0x0000001e27187c23 */ /* 0x100fe20008010806 */
[----:B------:R-:W-:Y:S01]  /*b8e0*/  FFMA.FTZ R141, R42, UR30, -R6 ;  /* 0x0000001e2a8d7c23 */ /* 0x000fe20008010806 */
[----:B---3--:R-:W-:Y:S01]  /*b8f0*/  FADD.FTZ R27, R7, R34 ;  /* 0x00000022071b7221 */ /* 0x008fe20000010000 */
[----:B------:R-:W0:Y:S01]  /*b900*/  @P4 LDC R35, c[0x0][0x44c] ;  /* 0x00011300ff234b82 */ /* 0x000e220000000800 */
[--C-:B------:R-:W-:Y:S01]  /*b910*/  FFMA.FTZ R26, R43, UR30, -R6.reuse ;  /* 0x0000001e2b1a7c23 */ /* 0x100fe20008010806 */
[----:B------:R-:W1:Y:S01]  /*b920*/  MUFU.EX2 R4, R4 ;  /* 0x0000000400047308 */ /* 0x000e620000000800 */
[----:B----4-:R-:W-:Y:S01]  /*b930*/  FADD.FTZ R36, R144, R27 ;  /* 0x0000001b90247221 */ /* 0x010fe20000010000 */
[--C-:B------:R-:W-:Y:S01]  /*b940*/  FFMA.FTZ R143, R46, UR30, -R6.reuse ;  /* 0x0000001e2e8f7c23 */ /* 0x100fe20008010806 */
[--C-:B------:R-:W-:Y:S01]  /*b950*/  FFMA.FTZ R28, R47, UR30, -R6.reuse ;  /* 0x0000001e2f1c7c23 */ /* 0x100fe20008010806 */
[----:B------:R-:W-:Y:S01]  /*b960*/  FFMA.FTZ R137, R50, UR30, -R6 ;  /* 0x0000001e32897c23 */ /* 0x000fe20008010806 */
[----:B------:R-:W-:Y:S01]  /*b970*/  FADD.FTZ R27, R15, R36 ;  /* 0x000000240f1b7221 */ /* 0x000fe20000010000 */
[----:B------:R-:W2:Y:S01]  /*b980*/  @P4 LDC R46, c[0x0][0x450] ;  /* 0x00011400ff2e4b82 */ /* 0x000ea20000000800 */
[--C-:B------:R-:W-:Y:S01]  /*b990*/  FFMA.FTZ R30, R51, UR30, -R6.reuse ;  /* 0x0000001e331e7c23 */ /* 0x100fe20008010806 */
[----:B------:R-:W3:Y:S01]  /*b9a0*/  MUFU.EX2 R151, R151 ;  /* 0x0000009700977308 */ /* 0x000ee20000000800 */
[----:B-----5:R-:W-:Y:S01]  /*b9b0*/  FADD.FTZ R36, R146, R27 ;  /* 0x0000001b92247221 */ /* 0x020fe20000010000 */
[--C-:B------:R-:W-:Y:S01]  /*b9c0*/  FFMA.FTZ R139, R54, UR30, -R6.reuse ;  /* 0x0000001e368b7c23 */ /* 0x100fe20008010806 */
[----:B------:R-:W-:Y:S01]  /*b9d0*/  FFMA.FTZ R32, R55, UR30, -R6 ;  /* 0x0000001e37207c23 */ /* 0x000fe20008010806 */
[----:B------:R-:W-:-:S02]  /*b9e0*/  IMAD.MOV.U32 R42, RZ, RZ, R90 ;  /* 0x000000ffff2a7224 */ /* 0x000fc400078e005a */
[----:B------:R-:W-:Y:S01]  /*b9f0*/  FADD.FTZ R31, R21, R36 ;  /* 0x00000024151f7221 */ /* 0x000fe20000010000 */
[--C-:B------:R-:W-:Y:S01]  /*ba00*/  FFMA.FTZ R133, R58, UR30, -R6.reuse ;  /* 0x0000001e3a857c23 */ /* 0x100fe20008010806 */
[----:B------:R-:W-:Y:S01]  /*ba10*/  FFMA.FTZ R34, R59, UR30, -R6 ;  /* 0x0000001e3b227c23 */ /* 0x000fe20008010806 */
[----:B------:R-:W4:Y:S01]  /*ba20*/  MUFU.EX2 R14, R14 ;  /* 0x0000000e000e7308 */ /* 0x000f220000000800 */
[----:B-1----:R-:W-:Y:S01]  /*ba30*/  FADD.FTZ R38, R149, R4 ;  /* 0x0000000495267221 */ /* 0x002fe20000010000 */
[----:B------:R-:W-:Y:S01]  /*ba40*/  FADD.FTZ R40, R140, R31 ;  /* 0x0000001f8c287221 */ /* 0x000fe20000010000 */
[--C-:B------:R-:W-:Y:S01]  /*ba50*/  FFMA.FTZ R135, R62, UR30, -R6.reuse ;  /* 0x0000001e3e877c23 */ /* 0x100fe20008010806 */
[--C-:B------:R-:W-:Y:S01]  /*ba60*/  FFMA.FTZ R36, R63, UR30, -R6.reuse ;  /* 0x0000001e3f247c23 */ /* 0x100fe20008010806 */
[----:B------:R-:W-:Y:S01]  /*ba70*/  FFMA.FTZ R129, R66, UR30, -R6 ;  /* 0x0000001e42817c23 */ /* 0x000fe20008010806 */
[----:B------:R-:W-:Y:S01]  /*ba80*/  FADD.FTZ R31, R25, R40 ;  /* 0x00000028191f7221 */ /* 0x000fe20000010000 */
[----:B0-----:R-:W-:Y:S01]  /*ba90*/  @P4 IMAD.HI.U32 R35, R90, R35, RZ ;  /* 0x000000235a234227 */ /* 0x001fe200078e00ff */
[----:B------:R-:W0:Y:S03]  /*baa0*/  MUFU.EX2 R145, R145 ;  /* 0x0000009100917308 */ /* 0x000e260000000800 */
[----:B---3--:R-:W-:Y:S01]  /*bab0*/  FADD.FTZ R27, R151, R38 ;  /* 0x00000026971b7221 */ /* 0x008fe20000010000 */
[--C-:B------:R-:W-:Y:S01]  /*bac0*/  FFMA.FTZ R131, R70, UR30, -R6.reuse ;  /* 0x0000001e46837c23 */ /* 0x100fe20008010806 */
[--C-:B------:R-:W-:Y:S01]  /*bad0*/  FFMA.FTZ R125, R74, UR30, -R6.reuse ;  /* 0x0000001e4a7d7c23 */ /* 0x100fe20008010806 */
[--C-:B------:R-:W-:Y:S01]  /*bae0*/  FFMA.FTZ R75, R75, UR30, -R6.reuse ;  /* 0x0000001e4b4b7c23 */ /* 0x100fe20008010806 */
[--C-:B------:R-:W-:Y:S01]  /*baf0*/  FFMA.FTZ R127, R78, UR30, -R6.reuse ;  /* 0x0000001e4e7f7c23 */ /* 0x100fe20008010806 */
[----:B--2---:R-:W-:Y:S01]  /*bb00*/  @P4 SHF.R.U32.HI R42, RZ, R46, R35 ;  /* 0x0000002eff2a4219 */ /* 0x004fe20000011623 */
[--C-:B------:R-:W-:Y:S01]  /*bb10*/  FFMA.FTZ R82, R82, UR30, -R6.reuse ;  /* 0x0000001e52527c23 */ /* 0x100fe20008010806 */
[----:B------:R-:W1:Y:S01]  /*bb20*/  MUFU.EX2 R20, R20 ;  /* 0x0000001400147308 */ /* 0x000e620000000800 */
[----:B----4-:R-:W-:Y:S01]  /*bb30*/  FADD.FTZ R38, R14, R27 ;  /* 0x0000001b0e267221 */ /* 0x010fe20000010000 */
[--C-:B------:R-:W-:Y:S01]  /*bb40*/  FFMA.FTZ R83, R83, UR30, -R6.reuse ;  /* 0x0000001e53537c23 */ /* 0x100fe20008010806 */
[--C-:B------:R-:W-:Y:S01]  /*bb50*/  FFMA.FTZ R86, R86, UR30, -R6.reuse ;  /* 0x0000001e56567c23 */ /* 0x100fe20008010806 */
[----:B------:R-:W-:Y:S01]  /*bb60*/  FFMA.FTZ R87, R87, UR30, -R6 ;  /* 0x0000001e57577c23 */ /* 0x000fe20008010806 */
[----:B------:R-:W-:Y:S01]  /*bb70*/  F2FP.F16.F32.PACK_AB R148, R5, R148 ;  /* 0x000000940594723e */ /* 0x000fe200000000ff */
[----:B------:R-:W-:Y:S01]  /*bb80*/  IMAD.IADD R89, R89, 0x1, R42 ;  /* 0x0000000159597824 */ /* 0x000fe200078e022a */
[----:B------:R-:W-:Y:S01]  /*bb90*/  F2FP.F16.F32.PACK_AB R150, R7, R150 ;  /* 0x000000960796723e */ /* 0x000fe200000000ff */
[----:B------:R-:W2:Y:S01]  /*bba0*/  MUFU.EX2 R147, R147 ;  /* 0x0000009300937308 */ /* 0x000ea20000000800 */
[----:B0-----:R-:W-:Y:S01]  /*bbb0*/  FADD.FTZ R27, R145, R38 ;  /* 0x00000026911b7221 */ /* 0x001fe20000010000 */
[----:B------:R-:W-:Y:S01]  /*bbc0*/  FADD.FTZ R38, R142, R31 ;  /* 0x0000001f8e267221 */ /* 0x000fe20000010000 */
[----:B------:R-:W-:Y:S01]  /*bbd0*/  ISETP.GE.AND P4, PT, R11, 0x1, PT ;  /* 0x000000010b00780c */ /* 0x000fe20003f86270 */
[----:B------:R-:W-:Y:S01]  /*bbe0*/  IMAD.IADD R10, R89, 0x1, R10 ;  /* 0x00000001590a7824 */ /* 0x000fe200078e020a */
[----:B------:R-:W-:Y:S01]  /*bbf0*/  F2FP.F16.F32.PACK_AB R149, R4, R149 ;  /* 0x000000950495723e */ /* 0x000fe200000000ff */
[----:B------:R-:W-:Y:S01]  /*bc00*/  FADD.FTZ R31, R29, R38 ;  /* 0x000000261d1f7221 */ /* 0x000fe20000010000 */
[----:B------:R-:W-:Y:S01]  /*bc10*/  FFMA.FTZ R38, R67, UR30, -R6 ;  /* 0x0000001e43267c23 */ /* 0x000fe20008010806 */
[----:B------:R-:W0:Y:S01]  /*bc20*/  MUFU.EX2 R24, R24 ;  /* 0x0000001800187308 */ /* 0x000e220000000800 */
[----:B-1----:R-:W-:Y:S01]  /*bc30*/  FADD.FTZ R40, R20, R27 ;  /* 0x0000001b14287221 */ /* 0x002fe20000010000 */
[----:B------:R-:W-:Y:S01]  /*bc40*/  FADD.FTZ R44, R136, R31 ;  /* 0x0000001f882c7221 */ /* 0x000fe20000010000 */
[----:B------:R-:W-:-:S02]  /*bc50*/  F2FP.F16.F32.PACK_AB R144, R15, R144 ;  /* 0x000000900f90723e */ /* 0x000fc400000000ff */
[----:B------:R-:W-:Y:S01]  /*bc60*/  F2FP.F16.F32.PACK_AB R146, R21, R146 ;  /* 0x000000921592723e */ /* 0x000fe200000000ff */
[----:B------:R-:W-:Y:S01]  /*bc70*/  FADD.FTZ R31, R33, R44 ;  /* 0x0000002c211f7221 */ /* 0x000fe20000010000 */
[----:B------:R-:W-:Y:S01]  /*bc80*/  F2FP.F16.F32.PACK_AB R140, R25, R140 ;  /* 0x0000008c198c723e */ /* 0x000fe200000000ff */
[----:B------:R-:W1:Y:S01]  /*bc90*/  MUFU.EX2 R141, R141 ;  /* 0x0000008d008d7308 */ /* 0x000e620000000800 */
[----:B--2---:R-:W-:Y:S01]  /*bca0*/  FADD.FTZ R27, R147, R40 ;  /* 0x00000028931b7221 */ /* 0x004fe20000010000 */
[----:B------:R-:W-:Y:S01]  /*bcb0*/  FADD.FTZ R46, R138, R31 ;  /* 0x0000001f8a2e7221 */ /* 0x000fe20000010000 */
[----:B------:R-:W-:Y:S02]  /*bcc0*/  F2FP.F16.F32.PACK_AB R142, R29, R142 ;  /* 0x0000008e1d8e723e */ /* 0x000fe400000000ff */
[----:B------:R-:W-:Y:S01]  /*bcd0*/  F2FP.F16.F32.PACK_AB R136, R33, R136 ;  /* 0x000000882188723e */ /* 0x000fe200000000ff */
[C---:B------:R-:W-:Y:S01]  /*bce0*/  FADD.FTZ R31, R37.reuse, R46 ;  /* 0x0000002e251f7221 */ /* 0x040fe20000010000 */
[----:B------:R-:W-:Y:S01]  /*bcf0*/  F2FP.F16.F32.PACK_AB R138, R37, R138 ;  /* 0x0000008a258a723e */ /* 0x000fe200000000ff */
[----:B------:R-:W2:Y:S01]  /*bd00*/  MUFU.EX2 R26, R26 ;  /* 0x0000001a001a7308 */ /* 0x000ea20000000800 */
[----:B0-----:R-:W-:Y:S01]  /*bd10*/  FADD.FTZ R40, R24, R27 ;  /* 0x0000001b18287221 */ /* 0x001fe20000010000 */
[----:B------:R-:W-:-:S02]  /*bd20*/  F2FP.F16.F32.PACK_AB R151, R14, R151 ;  /* 0x000000970e97723e */ /* 0x000fc400000000ff */
[----:B------:R-:W-:Y:S02]  /*bd30*/  F2FP.F16.F32.PACK_AB R145, R20, R145 ;  /* 0x000000911491723e */ /* 0x000fe400000000ff */
[----:B------:R-:W-:Y:S02]  /*bd40*/  F2FP.F16.F32.PACK_AB R147, R24, R147 ;  /* 0x000000931893723e */ /* 0x000fe400000000ff */
[----:B------:R-:W0:Y:S01]  /*bd50*/  MUFU.EX2 R143, R143 ;  /* 0x0000008f008f7308 */ /* 0x000e220000000800 */
[----:B-1----:R-:W-:Y:S01]  /*bd60*/  FADD.FTZ R27, R141, R40 ;  /* 0x000000288d1b7221 */ /* 0x002fe20000010000 */
[----:B------:R-:W-:-:S06]  /*bd70*/  FFMA.FTZ R40, R71, UR30, -R6 ;  /* 0x0000001e47287c23 */ /* 0x000fcc0008010806 */
[----:B------:R-:W1:Y:S01]  /*bd80*/  MUFU.EX2 R28, R28 ;  /* 0x0000001c001c7308 */ /* 0x000e620000000800 */
[C---:B--2---:R-:W-:Y:S01]  /*bd90*/  FADD.FTZ R44, R26.reuse, R27 ;  /* 0x0000001b1a2c7221 */ /* 0x044fe20000010000 */
[----:B------:R-:W-:-:S06]  /*bda0*/  F2FP.F16.F32.PACK_AB R141, R26, R141 ;  /* 0x0000008d1a8d723e */ /* 0x000fcc00000000ff */
        /* <DEDUP_REMOVED lines=85> */
[----:B-1----:R-:W-:Y:S01]  /*c300*/  FADD.FTZ R6, R122, R7 ;  /* 0x000000077a067221 */ /* 0x002fe20000010000 */
[C---:B--2---:R-:W-:Y:S01]  /*c310*/  FADD.FTZ R5, R87.reuse, R4 ;  /* 0x0000000457057221 */ /* 0x044fe20000010000 */
        /* <DEDUP_REMOVED lines=16> */
.L_x_14419:
[----:B------:R-:W-:-:S13]  /*c420*/  ISETP.NE.AND P1, PT, R11, 0x1, PT ;  /* 0x000000010b00780c */ /* 0x000fda0003f25270 */
[----:B------:R-:W0:Y:S02]  /*c430*/  @P1 LDC.64 R14, c[0x0][0x9e8] ;  /* 0x00027a00ff0e1b82 */ /* 0x000e240000000a00 */
[----:B0-----:R-:W-:-:S05]  /*c440*/  @P1 IMAD.HI.U32 R14, R7, R14, RZ ;  /* 0x0000000e070e1227 */ /* 0x001fca00078e00ff */
[----:B------:R-:W-:-:S07]  /*c450*/  @P1 SHF.R.U32.HI R7, RZ, R15, R14 ;  /* 0x0000000fff071219 */ /* 0x000fce000001160e */
.L_x_14420:
[----:B------:R-:W-:Y:S05]  /*c460*/  BSYNC B0 ;  /* 0x0000000000007941 */ /* 0x000fea0003800000 */
.L_x_14418:
[----:B------:R-:W-:-:S05]  /*c470*/  IMAD R7, R7, R11, R11 ;  /* 0x0000000b07077224 */ /* 0x000fca00078e020b */
[----:B------:R-:W-:-:S07]  /*c480*/  VIMNMX R10, R10, R7, PT ;  /* 0x000000070a0a7248 */ /* 0x000fce0003fe0100 */
.L_x_14417:
        /* <DEDUP_REMOVED lines=34> */
.L_x_14441:
[----:B------:R-:W2:Y:S01]  /*c6b0*/  LDL R10, [R1+0x28] ;  /* 0x00002800010a7983 */ /* 0x000ea20000100800 */
[----:B------:R-:W-:Y:S01]  /*c6c0*/  VIADD R7, R19, 0x1 ;  /* 0x0000000113077836 */ /* 0x000fe20000000000 */
[----:B------:R-:W-:Y:S05]  /*c6d0*/  YIELD ;  /* 0x0000000000007946 */ /* 0x000fea0003800000 */
[----:B------:R-:W-:-:S04]  /*c6e0*/  ISETP.NE.AND P2, PT, R7, 0x2, PT ;  /* 0x000000020700780c */ /* 0x000fc80003f45270 */
[----:B------:R-:W-:Y:S02]  /*c6f0*/  SEL R11, RZ, 0x1, P2 ;  /* 0x00000001ff0b7807 */ /* 0x000fe40001000000 */
[----:B------:R-:W-:Y:S02]  /*c700*/  SEL R7, R7, RZ, P2 ;  /* 0x000000ff07077207 */ /* 0x000fe40001000000 */
[----:B------:R-:W-:Y:S02]  /*c710*/  LOP3.LUT R20, R154, R11, RZ, 0x3c, !PT ;  /* 0x0000000b9a147212 */ /* 0x000fe400078e3cff */
[----:B--2---:R-:W-:-:S13]  /*c720*/  ISETP.NE.AND P1, PT, R10, RZ, PT ;  /* 0x000000ff0a00720c */ /* 0x004fda0003f25270 */
[----:B------:R-:W-:Y:S05]  /*c730*/  @P1 BRA `(.L_x_14422) ;  /* 0x0000000000301947 */ /* 0x000fea0003800000 */
[----:B------:R-:W-:Y:S05]  /*c740*/  @!P0 BRA `(.L_x_14423) ;  /* 0x0000000000048947 */ /* 0x000fea0003800000 */
[----:B------:R-:W-:Y:S01]  /*c750*/  BPT.TRAP 0x1 ;  /* 0x000000040000795c */ /* 0x000fe20000300000 */
.L_x_14423:
[----:B------:R-:W-:Y:S01]  /*c760*/  IMAD R11, R7, 0x8, R2 ;  /* 0x00000008070b7824 */ /* 0x000fe200078e0202 */
[----:B------:R-:W-:-:S04]  /*c770*/  SHF.L.U32 R10, R20, 0x1f, RZ ;  /* 0x0000001f140a7819 */ /* 0x000fc800000006ff */
[----:B------:R0:W1:Y:S01]  /*c780*/  SYNCS.PHASECHK.TRANS64.TRYWAIT P2, [R11+URZ+0x16830], R10 ;  /* 0x0168300a0b0075a7 */ /* 0x000062000804017f */
[----:B------:R-:W-:Y:S05]  /*c790*/  @!P0 BRA `(.L_x_14424) ;  /* 0x0000000000048947 */ /* 0x000fea0003800000 */
[----:B------:R-:W-:Y:S01]  /*c7a0*/  BPT.TRAP 0x1 ;  /* 0x000000040000795c */ /* 0x000fe20000300000 */
.L_x_14424:
[----:B------:R-:W-:Y:S04]  /*c7b0*/  BSSY B0, `(.L_x_14422) ;  /* 0x0000004000007945 */ /* 0x000fe80003800000 */
[----:B-1----:R-:W-:Y:S05]  /*c7c0*/  @P2 BRA `(.L_x_14425) ;  /* 0x0000000000082947 */ /* 0x002fea0003800000 */
[----:B------:R-:W1:Y:S02]  /*c7d0*/  SYNCS.PHASECHK.TRANS64.TRYWAIT P2, [R11+URZ+0x16830], R10 ;  /* 0x0168300a0b0075a7 */ /* 0x000e64000804017f */
[----:B-1----:R-:W-:Y:S05]  /*c7e0*/  @!P2 BRA `(.L_x_14426) ;  /* 0x0000012c000ca947 */ /* 0x002fea0003800000 */
.L_x_14425:
[----:B------:R-:W-:Y:S05]  /*c7f0*/  BSYNC B0 ;  /* 0x0000000000007941 */ /* 0x000fea0003800000 */
.L_x_14422:
[----:B------:R-:W2:Y:S01]  /*c800*/  LDL R14, [R1+0x2c] ;  /* 0x00002c00010e7983 */ /* 0x000ea20000100800 */
[----:B01----:R-:W0:Y:S01]  /*c810*/  S2R R10, SR_TID.X ;  /* 0x00000000000a7919 */ /* 0x003e220000002100 */
[----:B------:R-:W-:Y:S01]  /*c820*/  IMAD.MOV.U32 R11, RZ, RZ, 0x40000040 ;  /* 0x40000040ff0b7424 */ /* 0x000fe200078e00ff */
[----:B------:R-:W-:Y:S05]  /*c830*/  WARPSYNC.ALL ;  /* 0x0000000000007948 */ /* 0x000fea0003800000 */
[----:B------:R-:W-:Y:S02]  /*c840*/  R2UR UR23, R11 ;  /* 0x000000000b1772ca */ /* 0x000fe400000e0000 */
[----:B0-----:R-:W-:-:S05]  /*c850*/  SHF.R.U32.HI R10, RZ, 0x7, R10 ;  /* 0x00000007ff0a7819 */ /* 0x001fca000001160a */
[----:B------:R-:W-:Y:S02]  /*c860*/  VIADD R21, R10, 0x8 ;  /* 0x000000080a157836 */ /* 0x000fe40000000000 */
[----:B------:R-:W-:-:S05]  /*c870*/  IMAD.MOV.U32 R15, RZ, RZ, 0x40000040 ;  /* 0x40000040ff0f7424 */ /* 0x000fca00078e00ff */
[----:B------:R-:W-:Y:S02]  /*c880*/  R2UR UR19, R15 ;  /* 0x000000000f1372ca */ /* 0x000fe400000e0000 */
[----:B------:R-:W-:Y:S02]  /*c890*/  MOV R25, 0x40000040 ;  /* 0x4000004000197802 */ /* 0x000fe40000000f00 */
[----:B------:R-:W-:Y:S02]  /*c8a0*/  R2UR UR12, R8 ;  /* 0x00000000080c72ca */ /* 0x000fe400000e0000 */
[----:B------:R-:W-:Y:S02]  /*c8b0*/  R2UR UR13, R9 ;  /* 0x00000000090d72ca */ /* 0x000fe400000e0000 */
[C---:B------:R-:W-:Y:S02]  /*c8c0*/  R2UR UR15, R25.reuse ;  /* 0x00000000190f72ca */ /* 0x040fe400000e0000 */
[----:B------:R-:W-:Y:S01]  /*c8d0*/  R2UR UR27, R25 ;  /* 0x00000000191b72ca */ /* 0x000fe200000e0000 */
[----:B------:R0:W-:Y:S01]  /*c8e0*/  BAR.SYNC.DEFER_BLOCKING R21, 0x100 ;  /* 0x000400150000751d */ /* 0x0001e20000010000 */
[----:B--2---:R-:W-:-:S04]  /*c8f0*/  IMAD R24, R7, 0x400, R14 ;  /* 0x0000040007187824 */ /* 0x004fc800078e020e */
[----:B------:R-:W-:-:S05]  /*c900*/  VIADD R10, R24, 0x4 ;  /* 0x00000004180a7836 */ /* 0x000fca0000000000 */
[----:B------:R-:W-:Y:S02]  /*c910*/  R2UR UR22, R10 ;  /* 0x000000000a1672ca */ /* 0x000fe400000e0000 */
[----:B------:R-:W2:Y:S01]  /*c920*/  LDL.64 R10, [R1+0x18] ;  /* 0x00001800010a7983 */ /* 0x000ea20000100a00 */
[----:B------:R-:W-:-:S05]  /*c930*/  VIADD R14, R24, 0x2 ;  /* 0x00000002180e7836 */ /* 0x000fca0000000000 */
[----:B------:R-:W-:Y:S02]  /*c940*/  R2UR UR18, R14 ;  /* 0x000000000e1272ca */ /* 0x000fe400000e0000 */
[----:B------:R-:W3:Y:S01]  /*c950*/  LDL.64 R14, [R1+0x10] ;  /* 0x00001000010e7983 */ /* 0x000ee20000100a00 */
[C---:B------:R-:W-:Y:S01]  /*c960*/  R2UR UR14, R24.reuse ;  /* 0x00000000180e72ca */ /* 0x040fe200000e0000 */
[----:B------:R-:W-:-:S05]  /*c970*/  VIADD R24, R24, 0x6 ;  /* 0x0000000618187836 */ /* 0x000fca0000000000 */
[----:B------:R-:W-:Y:S02]  /*c980*/  R2UR UR26, R24 ;  /* 0x00000000181a72ca */ /* 0x000fe400000e0000 */
[----:B------:R-:W-:-:S06]  /*c990*/  WARPGROUP.ARRIVE ;  /* 0x00000000000079c5 */ /* 0x000fcc0000000000 */
[----:B------:R-:W-:Y:S03]  /*c9a0*/  HGMMA.64x128x16.F32 R24, gdesc[UR12], RZ, !UPT, gsb0 ;  /* 0x01e000000c1879f0 */ /* 0x000fe6000c0008ff */
[----:B------:R-:W-:Y:S02]  /*c9b0*/  WARPGROUP.DEPBAR.LE gsb0, 0x0 ;  /* 0x00008000000079c5 */ /* 0x000fe40000010000 */
[----:B------:R-:W-:Y:S01]  /*c9c0*/  WARPGROUP.ARRIVE ;  /* 0x00000000000079c5 */ /* 0x000fe20000000000 */
[----:B--2---:R-:W-:Y:S02]  /*c9d0*/  R2UR UR16, R10 ;  /* 0x000000000a1072ca */ /* 0x004fe400000e0000 */
[----:B------:R-:W-:-:S13]  /*c9e0*/  R2UR UR17, R11 ;  /* 0x000000000b1172ca */ /* 0x000fda00000e0000 */
[----:B------:R-:W-:Y:S01]  /*c9f0*/  HGMMA.64x128x16.F32 R24, gdesc[UR16], R24, gsb0 ;  /* 0x01e00000101879f0 */ /* 0x000fe20008000818 */
[----:B---3--:R-:W-:Y:S02]  /*ca00*/  R2UR UR20, R14 ;  /* 0x000000000e1472ca */ /* 0x008fe400000e0000 */
        /* <DEDUP_REMOVED lines=13> */
.L_x_14428:
[----:B------:R-:W-:Y:S01]  /*cae0*/  SHF.L.U32 R10, R154, 0x1f, RZ ;  /* 0x0000001f9a0a7819 */ /* 0x000fe200000006ff */
[----:B------:R-:W-:-:S04]  /*caf0*/  IMAD R11, R19, 0x8, R2 ;  /* 0x00000008130b7824 */ /* 0x000fc800078e0202 */
[----:B------:R0:W1:Y:S01]  /*cb00*/  SYNCS.PHASECHK.TRANS64.TRYWAIT P1, [R11+URZ+0x16850], R10 ;  /* 0x0168500a0b0075a7 */ /* 0x000062000802017f */
[----:B------:R-:W-:Y:S05]  /*cb10*/  @!P0 BRA `(.L_x_14429) ;  /* 0x0000000000048947 */ /* 0x000fea0003800000 */
[----:B------:R-:W-:Y:S01]  /*cb20*/  BPT.TRAP 0x1 ;  /* 0x000000040000795c */ /* 0x000fe20000300000 */
.L_x_14429:
[----:B-1----:R-:W-:Y:S05]  /*cb30*/  @P1 BRA `(.L_x_14427) ;  /* 0x0000000000081947 */ /* 0x002fea0003800000 */
[----:B------:R-:W1:Y:S02]  /*cb40*/  SYNCS.PHASECHK.TRANS64.TRYWAIT P1, [R11+URZ+0x16850], R10 ;  /* 0x0168500a0b0075a7 */ /* 0x000e64000802017f */
[----:B-1----:R-:W-:Y:S05]  /*cb50*/  @!P1 BRA `(.L_x_14430) ;  /* 0x0000012800449947 */ /* 0x002fea0003800000 */
.L_x_14427:
        /* <DEDUP_REMOVED lines=18> */
[----:B0-----:R-:W-:Y:S02]  /*cc80*/  SHF.R.U32.HI R21, RZ, 0x7, R154 ;  /* 0x00000007ff157819 */ /* 0x001fe4000001169a */
[----:B------:R-:W-:Y:S01]  /*cc90*/  ISETP.GE.U32.AND P1, PT, R154, 0x180, PT ;  /* 0x000001809a00780c */ /* 0x000fe20003f26070 */
[----:B------:R-:W-:Y:S02]  /*cca0*/  WARPGROUP.DEPBAR.LE gsb0, 0x0 ;  /* 0x00008000000079c5 */ /* 0x000fe40000010000 */
[----:B------:R-:W-:-:S06]  /*ccb0*/  WARPGROUP.ARRIVE ;  /* 0x00000000000079c5 */ /* 0x000fcc0000000000 */
        /* <DEDUP_REMOVED lines=32> */
[----:B------:R-:W-:Y:S02]  /*cec0*/  WARPGROUP.DEPBAR.LE gsb0, 0x0 ;  /* 0x00008000000079c5 */ /* 0x000fe40000010000 */
[----:B------:R-:W-:-:S10]  /*ced0*/  WARPGROUP.ARRIVE ;  /* 0x00000000000079c5 */ /* 0x000fd40000000000 */
[----:B------:R-:W-:Y:S01]  /*cee0*/  HGMMA.64x64x16.F32 R88, R124, gdesc[UR12].tnspB, R88, gsb0 ;  /* 0x40e0000c7c587df0 */ /* 0x000fe20008000858 */
[----:B------:R-:W-:Y:S01]  /*cef0*/  R2UR UR14, R10 ;  /* 0x000000000a0e72ca */ /* 0x000fe200000e0000 */
[----:B------:R-:W-:Y:S01]  /*cf00*/  VIADD R10, R21, 0x9 ;  /* 0x00000009150a7836 */ /* 0x000fe20000000000 */
[----:B------:R-:W-:-:S04]  /*cf10*/  R2UR UR15, R11 ;  /* 0x000000000b0f72ca */ /* 0x000fc800000e0000 */
[----:B------:R-:W-:Y:S01]  /*cf20*/  SEL R10, R10, 0x9, !P1 ;  /* 0x000000090a0a7807 */ /* 0x000fe20004800000 */
[----:B------:R-:W-:Y:S02]  /*cf30*/  WARPGROUP.DEPBAR.LE gsb0, 0x0 ;  /* 0x00008000000079c5 */ /* 0x000fe40000010000 */
[----:B------:R-:W-:-:S06]  /*cf40*/  WARPGROUP.ARRIVE ;  /* 0x00000000000079c5 */ /* 0x000fcc0000000000 */
[----:B------:R-:W-:Y:S03]  /*cf50*/  HGMMA.64x64x16.F32 R88, R120, gdesc[UR12].tnspB, R88, gsb0 ;  /* 0x40e0000c78587df0 */ /* 0x000fe60008000858 */
[----:B------:R-:W-:Y:S02]  /*cf60*/  WARPGROUP.DEPBAR.LE gsb0, 0x0 ;  /* 0x00008000000079c5 */ /* 0x000fe40000010000 */
[----:B------:R0:W-:Y:S06]  /*cf70*/  BAR.ARV R10, 0x100 ;  /* 0x0004000a0000751d */ /* 0x0001ec0000002000 */
[----:B------:R-:W-:Y:S05]  /*cf80*/  @!P0 BRA `(.L_x_14431) ;  /* 0x0000000000048947 */ /* 0x000fea0003800000 */
[----:B------:R-:W-:Y:S01]  /*cf90*/  BPT.TRAP 0x1 ;  /* 0x000000040000795c */ /* 0x000fe20000300000 */
.L_x_14431:
[----:B------:R-:W2:Y:S01]  /*cfa0*/  LDL R15, [R1+0x24] ;  /* 0x00002400010f7983 */ /* 0x000ea20000100800 */
[----:B0-----:R-:W0:Y:S03]  /*cfb0*/  LDC R10, c[0x0][0x448] ;  /* 0x00011200ff0a7b82 */ /* 0x001e260000000800 */
[----:B------:R-:W2:Y:S04]  /*cfc0*/  LDL R14, [R1+0x30] ;  /* 0x00003000010e7983 */ /* 0x000ea80000100800 */
[----:B------:R-:W3:Y:S01]  /*cfd0*/  LDL R125, [R1] ;  /* 0x00000000017d7983 */ /* 0x000ee20000100800 */
[----:B0-----:R-:W-:-:S13]  /*cfe0*/  ISETP.NE.AND P1, PT, R10, 0x1, PT ;  /* 0x000000010a00780c */ /* 0x001fda0003f25270 */
[----:B------:R-:W0:Y:S08]  /*cff0*/  @P1 LDC R11, c[0x0][0x44c] ;  /* 0x00011300ff0b1b82 */ /* 0x000e300000000800 */
[----:B------:R-:W1:Y:S01]  /*d000*/  @P1 LDC R10, c[0x0][0x450] ;  /* 0x00011400ff0a1b82 */ /* 0x000e620000000800 */
[----:B------:R-:W-:Y:S01]  /*d010*/  LOP3.LUT P3, RZ, R22, 0x4, RZ, 0xc0, !PT ;  /* 0x0000000416ff7812 */ /* 0x000fe2000786c0ff */
[----:B------:R-:W-:-:S02]  /*d020*/  UMOV UR29, UR9 ;  /* 0x00000009001d7c82 */ /* 0x000fc40008000000 */
[----:B------:R-:W-:Y:S01]  /*d030*/  ULOP3.LUT UR12, URZ, UR29, URZ, 0x33, !UPT ;  /* 0x0000001d3f0c7292 */ /* 0x000fe2000f8e333f */
[----:B--2---:R-:W-:-:S04]  /*d040*/  IMAD.IADD R120, R14, 0x1, R15 ;  /* 0x000000010e787824 */ /* 0x004fc800078e020f */
[----:B0-----:R-:W-:-:S05]  /*d050*/  @P1 IMAD.HI.U32 R11, R120, R11, RZ ;  /* 0x0000000b780b1227 */ /* 0x001fca00078e00ff */
[----:B-1----:R-:W-:Y:S02]  /*d060*/  @P1 SHF.R.U32.HI R120, RZ, R10, R11 ;  /* 0x0000000aff781219 */ /* 0x002fe4000001160b */
[----:B------:R-:W-:Y:S01]  /*d070*/  LEA R10, R7, R2, 0x3 ;  /* 0x00000002070a7211 */ /* 0x000fe200078e18ff */
[----:B------:R-:W-:-:S04]  /*d080*/  IMAD.U32 R11, RZ, RZ, UR38 ;  /* 0x00000026ff0b7e24 */ /* 0x000fc8000f8e00ff */
[----:B------:R-:W-:-:S05]  /*d090*/  VIADD R10, R10, 0x16840 ;  /* 0x000168400a0a7836 */ /* 0x000fca0000000000 */
[----:B------:R-:W-:Y:S01]  /*d0a0*/  PRMT R10, R11, 0x654, R10 ;  /* 0x000006540b0a7816 */ /* 0x000fe2000000000a */
[----:B------:R-:W0:Y:S03]  /*d0b0*/  SHFL.IDX PT, R121, R120, RZ, 0x1c1f ;  /* 0x001c1fff78797589 */ /* 0x000e2600000e0000 */
[----:B------:R1:W-:Y:S02]  /*d0c0*/  SYNCS.ARRIVE.TRANS64.RED.A1T0 RZ, [R10+URZ], RZ ;  /* 0x000000ff0aff79a7 */ /* 0x0003e4000810043f */
[----:B-1----:R-:W-:-:S05]  /*d0d0*/  IMAD.SHL.U32 R10, R4, 0x80, RZ ;  /* 0x00000080040a7824 */ /* 0x002fca00078e00ff */
[----:B------:R-:W-:-:S05]  /*d0e0*/  IADD3 R11, -R10, 0x1, RZ ;  /* 0x000000010a0b7810 */ /* 0x000fca0007ffe1ff */
[----:B---3--:R-:W-:-:S05]  /*d0f0*/  IMAD R11, R125, -0x2, R11 ;  /* 0xfffffffe7d0b7824 */ /* 0x008fca00078e020b */
[----:B------:R-:W-:-:S05]  /*d100*/  IADD3 R15, -R155, R11, R156 ;  /* 0x0000000b9b0f7210 */ /* 0x000fca0007ffe19c */
        /* <DEDUP_REMOVED lines=17> */
.L_x_14434:
[----:B------:R-:W-:-:S05]  /*d220*/  IMAD.U32 R124, RZ, RZ, UR5 ;  /* 0x00000005ff7c7e24 */ /* 0x000fca000f8e00ff */
[----:B------:R-:W-:-:S13]  /*d230*/  ISETP.NE.AND P1, PT, R124, 0x1, PT ;  /* 0x000000017c00780c */ /* 0x000fda0003f25270 */
[----:B------:R-:W0:Y:S02]  /*d240*/  @P1 LDC.64 R122, c[0x0][0x9e8] ;  /* 0x00027a00ff7a1b82 */ /* 0x000e240000000a00 */
[----:B0-----:R-:W-:-:S05]  /*d250*/  @P1 IMAD.HI.U32 R122, R121, R122, RZ ;  /* 0x0000007a797a1227 */ /* 0x001fca00078e00ff */
[----:B------:R-:W-:-:S07]  /*d260*/  @P1 SHF.R.U32.HI R121, RZ, R123, R122 ;  /* 0x0000007bff791219 */ /* 0x000fce000001167a */
.L_x_14435:
[----:B------:R-:W-:Y:S05]  /*d270*/  BSYNC B0 ;  /* 0x0000000000007941 */ /* 0x000fea0003800000 */
.L_x_14433:
[----:B------:R-:W-:-:S04]  /*d280*/  IMAD R121, R121, R124, -R10 ;  /* 0x0000007c79797224 */ /* 0x000fc800078e0a0a */
[----:B------:R-:W-:-:S05]  /*d290*/  IMAD R121, R125, -0x2, R121 ;  /* 0xfffffffe7d797824 */ /* 0x000fca00078e0279 */
[----:B------:R-:W-:Y:S02]  /*d2a0*/  VIMNMX R11, R11, R121, !PT ;  /* 0x000000790b0b7248 */ /* 0x000fe40007fe0100 */
[----:B------:R-:W-:-:S07]  /*d2b0*/  VIADDMNMX R14, R121, R124, R14, PT ;  /* 0x0000007c790e7246 */ /* 0x000fce000380010e */
.L_x_14432:
        /* <DEDUP_REMOVED lines=13> */
[----:B0-----:R-:W-:Y:S01]  /*d390*/  IMAD.IADD R21, R21, 0x1, R120 ;  /* 0x0000000115157824 */ /* 0x001fe200078e0278 */
        /* <DEDUP_REMOVED lines=81> */
[----:B------:R-:W-:Y:S01]  /*d8b0*/  IMAD.IADD R11, R15, 0x1, R120 ;  /* 0x000000010f0b7824 */ /* 0x000fe200078e0278 */
        /* <DEDUP_REMOVED lines=17> */
.L_x_14438:
[----:B------:R-:W-:-:S05]  /*d9d0*/  IMAD.U32 R121, RZ, RZ, UR5 ;  /* 0x00000005ff797e24 */ /* 0x000fca000f8e00ff */
[----:B------:R-:W-:-:S13]  /*d9e0*/  ISETP.NE.AND P1, PT, R121, 0x1, PT ;  /* 0x000000017900780c */ /* 0x000fda0003f25270 */
[----:B------:R-:W0:Y:S02]  /*d9f0*/  @P1 LDC.64 R14, c[0x0][0x9e8] ;  /* 0x00027a00ff0e1b82 */ /* 0x000e240000000a00 */
[----:B0-----:R-:W-:-:S05]  /*da00*/  @P1 IMAD.HI.U32 R14, R120, R14, RZ ;  /* 0x0000000e780e1227 */ /* 0x001fca00078e00ff */
[----:B------:R-:W-:-:S07]  /*da10*/  @P1 SHF.R.U32.HI R120, RZ, R15, R14 ;  /* 0x0000000fff781219 */ /* 0x000fce000001160e */
.L_x_14439:
[----:B------:R-:W-:Y:S05]  /*da20*/  BSYNC B0 ;  /* 0x0000000000007941 */ /* 0x000fea0003800000 */
.L_x_14437:
[----:B------:R-:W-:-:S04]  /*da30*/  IMAD R10, R120, R121, -R10 ;  /* 0x00000079780a7224 */ /* 0x000fc800078e0a0a */
[----:B------:R-:W-:-:S05]  /*da40*/  IMAD R10, R125, -0x2, R10 ;  /* 0xfffffffe7d0a7824 */ /* 0x000fca00078e020a */
[----:B------:R-:W-:Y:S02]  /*da50*/  VIMNMX R11, R11, R10, !PT ;  /* 0x0000000a0b0b7248 */ /* 0x000fe40007fe0100 */
[----:B------:R-:W-:-:S07]  /*da60*/  VIADDMNMX R21, R10, R121, R21, PT ;  /* 0x000000790a157246 */ /* 0x000fce0003800115 */
.L_x_14436:
[C---:B------:R-:W-:Y:S01]  /*da70*/  ISETP.GT.AND P1, PT, R11.reuse, 0x1, P5 ;  /* 0x000000010b00780c */ /* 0x040fe20002f24270 */
[----:B------:R-:W-:Y:S01]  /*da80*/  UMOV UR30, UR7 ;  /* 0x00000007001e7c82 */ /* 0x000fe20008000000 */
[----:B------:R-:W-:Y:S02]  /*da90*/  ISETP.GT.AND P2, PT, R11, 0x8, P5 ;  /* 0x000000080b00780c */ /* 0x000fe40002f44270 */
[C---:B------:R-:W-:Y:S02]  /*daa0*/  ISETP.LT.OR P1, PT, R21.reuse, 0x2, P1 ;  /* 0x000000021500780c */ /* 0x040fe40000f21670 */
[----:B------:R-:W-:Y:S02]  /*dab0*/  ISETP.LT.OR P2, PT, R21, 0x9, P2 ;  /* 0x000000091500780c */ /* 0x000fe40001741670 */
[----:B------:R-:W-:Y:S02]  /*dac0*/  FSEL R27, R27, -INF , !P1 ;  /* 0xff8000001b1b7808 */ /* 0x000fe40004800000 */
[----:B------:R-:W-:-:S02]  /*dad0*/  ISETP.GT.AND P1, PT, R11, 0x9, P5 ;  /* 0x000000090b00780c */ /* 0x000fc40002f24270 */
[----:B------:R-:W-:Y:S02]  /*dae0*/  FSEL R30, R30, -INF , !P2 ;  /* 0xff8000001e1e7808 */ /* 0x000fe40005000000 */
[----:B------:R-:W-:Y:S02]  /*daf0*/  ISETP.LT.OR P1, PT, R21, 0xa, P1 ;  /* 0x0000000a1500780c */ /* 0x000fe40000f21670 */
[----:B------:R-:W-:Y:S02]  /*db00*/  ISETP.GT.AND P2, PT, R11, 0x10, P5 ;  /* 0x000000100b00780c */ /* 0x000fe40002f44270 */
[----:B------:R-:W-:Y:S02]  /*db10*/  FSEL R31, R31, -INF , !P1 ;  /* 0xff8000001f1f7808 */ /* 0x000fe40004800000 */
[----:B------:R-:W-:Y:S02]  /*db20*/  ISETP.GT.AND P1, PT, R11, 0x11, P5 ;  /* 0x000000110b00780c */ /* 0x000fe40002f24270 */
[----:B------:R-:W-:-:S02]  /*db30*/  ISETP.LT.OR P2, PT, R21, 0x11, P2 ;  /* 0x000000111500780c */ /* 0x000fc40001741670 */
[----:B------:R-:W-:Y:S02]  /*db40*/  ISETP.LT.OR P1, PT, R21, 0x12, P1 ;  /* 0x000000121500780c */ /* 0x000fe40000f21670 */
[----:B------:R-:W-:Y:S02]  /*db50*/  FSEL R34, R34, -INF , !P2 ;  /* 0xff80000022227808 */ /* 0x000fe40005000000 */
[----:B------:R-:W-:Y:S02]  /*db60*/  FSEL R35, R35, -INF , !P1 ;  /* 0xff80000023237808 */ /* 0x000fe40004800000 */
[C---:B------:R-:W-:Y:S02]  /*db70*/  ISETP.GT.AND P2, PT, R11.reuse, 0x18, P5 ;  /* 0x000000180b00780c */ /* 0x040fe40002f44270 */
        /* <DEDUP_REMOVED lines=55> */
[----:B------:R-:W-:-:S02]  /*def0*/  LOP3.LUT R22, R22, 0xbfffffff, RZ, 0xc0, !PT ;  /* 0xbfffffff16167812 */ /* 0x000fc400078ec0ff */
[C---:B------:R-:W-:Y:S02]  /*df00*/  ISETP.LT.OR P2, PT, R21.reuse, 0x61, P2 ;  /* 0x000000611500780c */ /* 0x040fe40001741670 */
[----:B------:R-:W-:Y:S02]  /*df10*/  ISETP.LT.OR P1, PT, R21, 0x62, P1 ;  /* 0x000000621500780c */ /* 0x000fe40000f21670 */
[----:B------:R-:W-:Y:S02]  /*df20*/  FMNMX.FTZ R10, R24, R3, !PT ;  /* 0x00000003180a7209 */ /* 0x000fe40007810000 */
[----:B------:R-:W-:Y:S02]  /*df30*/  @P0 LOP3.LUT R22, R22, 0x40000000, RZ, 0xfc, !PT ;  /* 0x4000000016160812 */ /* 0x000fe400078efcff */
[----:B------:R-:W-:Y:S02]  /*df40*/  FSEL R74, R74, -INF , !P2 ;  /* 0xff8000004a4a7808 */ /* 0x000fe40005000000 */
[----:B------:R-:W-:-:S02]  /*df50*/  FSEL R75, R75, -INF , !P1 ;  /* 0xff8000004b4b7808 */ /* 0x000fc40004800000 */
[C---:B------:R-:W-:Y:S02]  /*df60*/  ISETP.GT.AND P4, PT, R11.reuse, 0x68, P5 ;  /* 0x000000680b00780c */ /* 0x040fe40002f84270 */
[C---:B------:R-:W-:Y:S02]  /*df70*/  ISETP.GT.AND P6, PT, R11.reuse, 0x69, P5 ;  /* 0x000000690b00780c */ /* 0x040fe40002fc4270 */
[C---:B------:R-:W-:Y:S02]  /*df80*/  ISETP.GT.AND P3, PT, R11.reuse, 0x70, P5 ;  /* 0x000000700b00780c */ /* 0x040fe40002f64270 */
[C---:B------:R-:W-:Y:S02]  /*df90*/  ISETP.GT.AND P2, PT, R11.reuse, 0x71, P5 ;  /* 0x000000710b00780c */ /* 0x040fe40002f44270 */
[C---:B------:R-:W-:Y:S02]  /*dfa0*/  ISETP.GT.AND P1, PT, R11.reuse, 0x78, P5 ;  /* 0x000000780b00780c */ /* 0x040fe40002f24270 */
[----:B------:R-:W-:-:S02]  /*dfb0*/  ISETP.GT.AND P0, PT, R11, RZ, P5 ;  /* 0x000000ff0b00720c */ /* 0x000fc40002f04270 */
[----:B------:R-:W-:Y:S02]  /*dfc0*/  ISETP.GT.AND P5, PT, R11, 0x79, P5 ;  /* 0x000000790b00780c */ /* 0x000fe40002fa4270 */
[----:B------:R-:W-:Y:S02]  /*dfd0*/  FMNMX.FTZ R11, R25, R10, !PT ;  /* 0x0000000a190b7209 */ /* 0x000fe40007810000 */
[----:B------:R-:W-:Y:S02]  /*dfe0*/  ISETP.LT.OR P4, PT, R21, 0x69, P4 ;  /* 0x000000691500780c */ /* 0x000fe40002781670 */
[----:B------:R-:W-:Y:S02]  /*dff0*/  FMNMX.FTZ R10, R28, R11, !PT ;  /* 0x0000000b1c0a7209 */ /* 0x000fe40007810000 */
[----:B------:R-:W-:Y:S02]  /*e000*/  LOP3.LUT R22, R22, 0xfffffffd, RZ, 0xc0, !PT ;  /* 0xfffffffd16167812 */ /* 0x000fe400078ec0ff */
[----:B------:R-:W-:-:S02]  /*e010*/  FMNMX.FTZ R11, R29, R10, !PT ;  /* 0x0000000a1d0b7209 */ /* 0x000fc40007810000 */
[----:B------:R-:W-:Y:S02]  /*e020*/  ISETP.LT.OR P0, PT, R21, 0x1, P0 ;  /* 0x000000011500780c */ /* 0x000fe40000701670 */
[----:B------:R-:W-:Y:S02]  /*e030*/  FMNMX.FTZ R10, R32, R11, !PT ;  /* 0x0000000b200a7209 */ /* 0x000fe40007810000 */
[----:B------:R-:W-:Y:S02]  /*e040*/  FSEL R26, R26, -INF , !P0 ;  /* 0xff8000001a1a7808 */ /* 0x000fe40004000000 */
[----:B------:R-:W-:Y:S02]  /*e050*/  FMNMX.FTZ R11, R33, R10, !PT ;  /* 0x0000000a210b7209 */ /* 0x000fe40007810000 */
[----:B------:R-:W-:Y:S02]  /*e060*/  @P4 LOP3.LUT R22, R22, 0x2, RZ, 0xfc, !PT ;  /* 0x0000000216164812 */ /* 0x000fe400078efcff */
[----:B------:R-:W-:-:S02]  /*e070*/  FMNMX.FTZ R10, R36, R11, !PT ;  /* 0x0000000b240a7209 */ /* 0x000fc40007810000 */
[----:B------:R-:W-:Y:S02]  /*e080*/  ISETP.LT.OR P4, PT, R21, 0x6a, P6 ;  /* 0x0000006a1500780c */ /* 0x000fe40003781670 */
[----:B------:R-:W-:Y:S02]  /*e090*/  FMNMX.FTZ R11, R37, R10, !PT ;  /* 0x0000000a250b7209 */ /* 0x000fe40007810000 */
[----:B------:R-:W-:Y:S02]  /*e0a0*/  ISETP.LT.OR P3, PT, R21, 0x71, P3 ;  /* 0x000000711500780c */ /* 0x000fe40001f61670 */
[----:B------:R-:W-:Y:S02]  /*e0b0*/  FMNMX.FTZ R10, R40, R11, !PT ;  /* 0x0000000b280a7209 */ /* 0x000fe40007810000 */
[----:B------:R-:W-:Y:S02]  /*e0c0*/  FSEL R79, R79, -INF , !P4 ;  /* 0xff8000004f4f7808 */ /* 0x000fe40006000000 */
[----:B------:R-:W-:-:S02]  /*e0d0*/  FMNMX.FTZ R11, R41, R10, !PT ;  /* 0x0000000a290b7209 */ /* 0x000fc40007810000 */
[----:B------:R-:W-:Y:S02]  /*e0e0*/  ISETP.LT.OR P2, PT, R21, 0x72, P2 ;  /* 0x000000721500780c */ /* 0x000fe40001741670 */
[----:B------:R-:W-:Y:S02]  /*e0f0*/  FMNMX.FTZ R10, R44, R11, !PT ;  /* 0x0000000b2c0a7209 */ /* 0x000fe40007810000 */
[----:B------:R-:W-:Y:S02]  /*e100*/  FSEL R82, R82, -INF , !P3 ;  /* 0xff80000052527808 */ /* 0x000fe40005800000 */
[----:B------:R-:W-:Y:S02]  /*e110*/  FMNMX.FTZ R11, R45, R10, !PT ;  /* 0x0000000a2d0b7209 */ /* 0x000fe40007810000 */
[----:B------:R-:W-:Y:S02]  /*e120*/  ISETP.LT.OR P1, PT, R21, 0x79, P1 ;  /* 0x000000791500780c */ /* 0x000fe40000f21670 */
[----:B------:R-:W-:-:S02]  /*e130*/  FMNMX.FTZ R10, R48, R11, !PT ;  /* 0x0000000b300a7209 */ /* 0x000fc40007810000 */
[----:B------:R-:W-:Y:S02]  /*e140*/  FSEL R83, R83, -INF , !P2 ;  /* 0xff80000053537808 */ /* 0x000fe40005000000 */
[----:B------:R-:W-:Y:S02]  /*e150*/  FMNMX.FTZ R11, R49, R10, !PT ;  /* 0x0000000a310b7209 */ /* 0x000fe40007810000 */
[----:B------:R-:W-:Y:S02]  /*e160*/  ISETP.LT.OR P5, PT, R21, 0x7a, P5 ;  /* 0x0000007a1500780c */ /* 0x000fe40002fa1670 */
[----:B------:R-:W-:Y:S02]  /*e170*/  FMNMX.FTZ R10, R52, R11, !PT ;  /* 0x0000000b340a7209 */ /* 0x000fe40007810000 */
[----:B------:R-:W-:Y:S02]  /*e180*/  FSEL R86, R86, -INF , !P1 ;  /* 0xff80000056567808 */ /* 0x000fe40004800000 */
[----:B------:R-:W-:-:S02]  /*e190*/  FMNMX.FTZ R11, R53, R10, !PT ;  /* 0x0000000a350b7209 */ /* 0x000fc40007810000 */
[----:B------:R-:W-:Y:S02]  /*e1a0*/  FSEL R87, R87, -INF , !P5 ;  /* 0xff80000057577808 */ /* 0x000fe40006800000 */
[----:B------:R-:W-:Y:S02]  /*e1b0*/  FMNMX.FTZ R10, R56, R11, !PT ;  /* 0x0000000b380a7209 */ /* 0x000fe40007810000 */
[----:B------:R-:W-:Y:S02]  /*e1c0*/  LOP3.LUT P0, RZ, R22, 0x40000000, RZ, 0xc0, !PT ;  /* 0x4000000016ff7812 */ /* 0x000fe4000780c0ff */
        /* <DEDUP_REMOVED lines=265> */
.L_x_14440:
[----:B------:R-:W2:Y:S01]  /*f260*/  LDL R21, [R1+0x20] ;  /* 0x0000200001157983 */ /* 0x000ea20000100800 */
[----:B------:R-:W-:Y:S02]  /*f270*/  IMAD R14, R19, 0x8, R2 ;  /* 0x00000008130e7824 */ /* 0x000fe400078e0202 */
[-C--:B------:R-:W-:Y:S01]  /*f280*/  FMUL.FTZ R88, R88, R0.reuse ;  /* 0x0000000058587220 */ /* 0x080fe20000410000 */
[----:B------:R-:W-:Y:S02]  /*f290*/  IMAD.U32 R15, RZ, RZ, UR38 ;  /* 0x00000026ff0f7e24 */ /* 0x000fe4000f8e00ff */
[-C--:B------:R-:W-:Y:S01]  /*f2a0*/  FMUL.FTZ R89, R89, R0.reuse ;  /* 0x0000000059597220 */ /* 0x080fe20000410000 */
        /* <DEDUP_REMOVED lines=69> */
[C---:B--2---:R-:W-:Y:S01]  /*f700*/  ISETP.GT.AND P1, PT, R4.reuse, R21, PT ;  /* 0x000000150400720c */ /* 0x044fe20003f24270 */
[----:B------:R-:W-:-:S12]  /*f710*/  VIADD R4, R4, 0xffffffff ;  /* 0xffffffff04047836 */ /* 0x000fd80000000000 */
[----:B0-----:R-:W-:Y:S05]  /*f720*/  @P1 BRA `(.L_x_14441) ;  /* 0xffffffcc00e01947 */ /* 0x001fea000383ffff */
[----:B------:R-:W-:Y:S02]  /*f730*/  IMAD.MOV.U32 R0, RZ, RZ, R11 ;  /* 0x000000ffff007224 */ /* 0x000fe400078e000b */
[----:B------:R-:W-:Y:S02]  /*f740*/  IMAD.MOV.U32 R3, RZ, RZ, R10 ;  /* 0x000000ffff037224 */ /* 0x000fe400078e000a */
[----:B------:R-:W-:Y:S02]  /*f750*/  IMAD.MOV.U32 R19, RZ, RZ, R7 ;  /* 0x000000ffff137224 */ /* 0x000fe400078e0007 */
[----:B------:R-:W-:-:S07]  /*f760*/  IMAD.MOV.U32 R154, RZ, RZ, R20 ;  /* 0x000000ffff9a7224 */ /* 0x000fce00078e0014 */
.L_x_14421:
        /* <DEDUP_REMOVED lines=13> */
[----:B-1----:R-:W-:-:S03]  /*f840*/  ISETP.GE.AND P1, PT, R15, 0x1, PT ;  /* 0x000000010f00780c */ /* 0x002fc60003f26270 */
[----:B------:R-:W-:-:S04]  /*f850*/  IMAD.IADD R7, R14, 0x1, R7 ;  /* 0x000000010e077824 */ /* 0x000fc800078e0207 */
[----:B------:R-:W-:-:S06]  /*f860*/  VIADD R14, R7, -UR29 ;  /* 0x8000001d070e7c36 */ /* 0x000fcc0008000000 */
[----:B------:R-:W-:Y:S01]  /*f870*/  @P1 LOP3.LUT R22, R22, 0x8, RZ, 0xfc, !PT ;  /* 0x0000000816161812 */ /* 0x000fe200078efcff */
        /* <DEDUP_REMOVED lines=11> */
.L_x_14444:
[----:B------:R-:W-:-:S13]  /*f930*/  ISETP.NE.AND P1, PT, R15, 0x1, PT ;  /* 0x000000010f00780c */ /* 0x000fda0003f25270 */
[----:B------:R-:W0:Y:S02]  /*f940*/  @P1 LDC.64 R10, c[0x0][0x9e8] ;  /* 0x00027a00ff0a1b82 */ /* 0x000e240000000a00 */
[----:B0-----:R-:W-:-:S05]  /*f950*/  @P1 IMAD.HI.U32 R10, R7, R10, RZ ;  /* 0x0000000a070a1227 */ /* 0x001fca00078e00ff */
[----:B------:R-:W-:-:S07]  /*f960*/  @P1 SHF.R.U32.HI R7, RZ, R11, R10 ;  /* 0x0000000bff071219 */ /* 0x000fce000001160a */
.L_x_14445:
[----:B------:R-:W-:Y:S05]  /*f970*/  BSYNC B0 ;  /* 0x0000000000007941 */ /* 0x000fea0003800000 */
.L_x_14443:
[----:B------:R-:W-:-:S05]  /*f980*/  IMAD R7, R7, R15, RZ ;  /* 0x0000000f07077224 */ /* 0x000fca00078e02ff */
[----:B------:R-:W-:-:S07]  /*f990*/  VIMNMX R14, R14, R7, !PT ;  /* 0x000000070e0e7248 */ /* 0x000fce0007fe0100 */
.L_x_14442:
        /* <DEDUP_REMOVED lines=13> */
.L_x_14458:
        /* <DEDUP_REMOVED lines=9> */
.L_x_14448:
        /* <DEDUP_REMOVED lines=8> */
.L_x_14449:
[----:B------:R-:W-:Y:S04]  /*fb80*/  BSSY B0, `(.L_x_14447) ;  /* 0x0000004000007945 */ /* 0x000fe80003800000 */
[----:B-1----:R-:W-:Y:S05]  /*fb90*/  @P2 BRA `(.L_x_14450) ;  /* 0x0000000000082947 */ /* 0x002fea0003800000 */
[----:B------:R-:W1:Y:S02]  /*fba0*/  SYNCS.PHASECHK.TRANS64.TRYWAIT P2, [R3+URZ+0x16830], R0 ;  /* 0x01683000030075a7 */ /* 0x000e64000804017f */
[----:B-1----:R-:W-:Y:S05]  /*fbb0*/  @!P2 BRA `(.L_x_14451) ;  /* 0x000000f80040a947 */ /* 0x002fea0003800000 */
.L_x_14450:
[----:B------:R-:W-:Y:S05]  /*fbc0*/  BSYNC B0 ;  /* 0x0000000000007941 */ /* 0x000fea0003800000 */
.L_x_14447:
[----:B------:R-:W2:Y:S04]  /*fbd0*/  LDL R11, [R1+0x2c] ;  /* 0x00002c00010b7983 */ /* 0x000ea80000100800 */
[----:B------:R3:W-:Y:S01]  /*fbe0*/  STL [R1+0x68], R2 ;  /* 0x0000680201007387 */ /* 0x0007e20000100800 */
[----:B01----:R-:W0:Y:S03]  /*fbf0*/  S2R R0, SR_TID.X ;  /* 0x0000000000007919 */ /* 0x003e260000002100 */
[----:B---3--:R-:W3:Y:S01]  /*fc00*/  LDL.64 R2, [R1+0x18] ;  /* 0x0000180001027983 */ /* 0x008ee20000100a00 */
        /* <DEDUP_REMOVED lines=9> */
[----:B------:R-:W-:Y:S02]  /*fca0*/  R2UR UR13, R9 ;  /* 0x00000000090d72ca */ /* 0x000fe400000e0000 */
[----:B------:R-:W-:Y:S02]  /*fcb0*/  R2UR UR15, R27 ;  /* 0x000000001b0f72ca */ /* 0x000fe400000e0000 */
[----:B------:R-:W-:Y:S02]  /*fcc0*/  R2UR UR19, R25 ;  /* 0x00000000191372ca */ /* 0x000fe400000e0000 */
[----:B0-----:R-:W-:-:S05]  /*fcd0*/  SHF.R.U32.HI R0, RZ, 0x7, R0 ;  /* 0x00000007ff007819 */ /* 0x001fca0000011600 */
[----:B------:R-:W-:Y:S01]  /*fce0*/  VIADD R0, R0, 0x8 ;  /* 0x0000000800007836 */ /* 0x000fe20000000000 */
[----:B------:R-:W-:-:S04]  /*fcf0*/  R2UR UR27, R27 ;  /* 0x000000001b1b72ca */ /* 0x000fc800000e0000 */
[----:B------:R0:W-:Y:S01]  /*fd00*/  BAR.SYNC.DEFER_BLOCKING R0, 0x100 ;  /* 0x000400000000751d */ /* 0x0001e20000010000 */
[----:B--2---:R-:W-:-:S04]  /*fd10*/  IMAD R26, R19, 0x400, R11 ;  /* 0x00000400131a7824 */ /* 0x004fc800078e020b */
[C---:B------:R-:W-:Y:S01]  /*fd20*/  VIADD R14, R26.reuse, 0x4 ;  /* 0x000000041a0e7836 */ /* 0x040fe20000000000 */
[C---:B------:R-:W-:Y:S01]  /*fd30*/  R2UR UR14, R26.reuse ;  /* 0x000000001a0e72ca */ /* 0x040fe200000e0000 */
[C---:B------:R-:W-:Y:S02]  /*fd40*/  VIADD R24, R26.reuse, 0x2 ;  /* 0x000000021a187836 */ /* 0x040fe40000000000 */
[----:B------:R-:W-:Y:S01]  /*fd50*/  VIADD R26, R26, 0x6 ;  /* 0x000000061a1a7836 */ /* 0x000fe20000000000 */
[----:B------:R-:W-:Y:S02]  /*fd60*/  R2UR UR22, R14 ;  /* 0x000000000e1672ca */ /* 0x000fe400000e0000 */
[----:B------:R-:W2:Y:S01]  /*fd70*/  LDL.64 R14, [R1+0x10] ;  /* 0x00001000010e7983 */ /* 0x000ea20000100a00 */
[----:B------:R-:W-:Y:S02]  /*fd80*/  R2UR UR18, R24 ;  /* 0x00000000181272ca */ /* 0x000fe400000e0000 */
[----:B------:R-:W-:-:S02]  /*fd90*/  R2UR UR26, R26 ;  /* 0x000000001a1a72ca */ /* 0x000fc400000e0000 */
[----:B------:R-:W-:-:S06]  /*fda0*/  WARPGROUP.ARRIVE ;  /* 0x00000000000079c5 */ /* 0x000fcc0000000000 */
[----:B------:R-:W-:Y:S01]  /*fdb0*/  HGMMA.64x128x16.F32 R24, gdesc[UR12], RZ, !UPT, gsb0 ;  /* 0x01e000000c1879f0 */ /* 0x000fe2000c0008ff */
[----:B---3--:R-:W-:Y:S02]  /*fdc0*/  R2UR UR16, R2 ;  /* 0x00000000021072ca */ /* 0x008fe400000e0000 */
[----:B------:R-:W-:Y:S01]  /*fdd0*/  R2UR UR17, R3 ;  /* 0x00000000031172ca */ /* 0x000fe200000e0000 */
[----:B------:R0:W5:Y:S01]  /*fde0*/  LDL.LU R2, [R1+0x68] ;  /* 0x0000680001027983 */ /* 0x0001620000300800 */
[----:B------:R-:W-:Y:S02]  /*fdf0*/  WARPGROUP.DEPBAR.LE gsb0, 0x0 ;  /* 0x00008000000079c5 */ /* 0x000fe40000010000 */
[----:B------:R-:W-:-:S09]  /*fe00*/  WARPGROUP.ARRIVE ;  /* 0x00000000000079c5 */ /* 0x000fd20000000000 */
[----:B------:R-:W-:Y:S01]  /*fe10*/  HGMMA.64x128x16.F32 R24, gdesc[UR16], R24, gsb0 ;  /* 0x01e00000101879f0 */ /* 0x000fe20008000818 */
[----:B------:R-:W-:Y:S02]  /*fe20*/  R2UR UR24, R12 ;  /* 0x000000000c1872ca */ /* 0x000fe400000e0000 */
[----:B------:R-:W-:Y:S01]  /*fe30*/  R2UR UR25, R13 ;  /* 0x000000000d1972ca */ /* 0x000fe200000e0000 */
[----:B------:R-:W-:Y:S02]  /*fe40*/  WARPGROUP.DEPBAR.LE gsb0, 0x0 ;  /* 0x00008000000079c5 */ /* 0x000fe40000010000 */
[----:B------:R-:W-:Y:S01]  /*fe50*/  WARPGROUP.ARRIVE ;  /* 0x00000000000079c5 */ /* 0x000fe20000000000 */
[----:B--2---:R-:W-:Y:S02]  /*fe60*/  R2UR UR20, R14 ;  /* 0x000000000e1472ca */ /* 0x004fe400000e0000 */
[----:B------:R-:W-:-:S13]  /*fe70*/  R2UR UR21, R15 ;  /* 0x000000000f1572ca */ /* 0x000fda00000e0000 */
        /* <DEDUP_REMOVED lines=8> */
.L_x_14453:
[----:B------:R-:W-:Y:S01]  /*ff00*/  SHF.L.U32 R0, R10, 0x1f, RZ ;  /* 0x0000001f0a007819 */ /* 0x000fe200000006ff */
[----:B-----5:R-:W-:-:S04]  /*ff10*/  IMAD R3, R21, 0x8, R2 ;  /* 0x0000000815037824 */ /* 0x020fc800078e0202 */
[----:B------:R0:W1:Y:S01]  /*ff20*/  SYNCS.PHASECHK.TRANS64.TRYWAIT P1, [R3+URZ+0x16850], R0 ;  /* 0x01685000030075a7 */ /* 0x000062000802017f */
[----:B------:R-:W-:Y:S05]  /*ff30*/  @!P0 BRA `(.L_x_14454) ;  /* 0x0000000000048947 */ /* 0x000fea0003800000 */
[----:B------:R-:W-:Y:S01]  /*ff40*/  BPT.TRAP 0x1 ;  /* 0x000000040000795c */ /* 0x000fe20000300000 */
.L_x_14454:
[----:B-1----:R-:W-:Y:S05]  /*ff50*/  @P1 BRA `(.L_x_14452) ;  /* 0x0000000000081947 */ /* 0x002fea0003800000 */
[----:B------:R-:W1:Y:S02]  /*ff60*/  SYNCS.PHASECHK.TRANS64.TRYWAIT P1, [R3+URZ+0x16850], R0 ;  /* 0x01685000030075a7 */ /* 0x000e64000802017f */
[----:B-1----:R-:W-:Y:S05]  /*ff70*/  @!P1 BRA `(.L_x_14455) ;  /* 0x000000f400649947 */ /* 0x002fea0003800000 */
.L_x_14452:
[----:B01---5:R-:W-:Y:S01]  /*ff80*/  VIADD R0, R2, 0x400 ;  /* 0x0000040002007836 */ /* 0x023fe20000000000 */
[----:B------:R-:W-:Y:S05]  /*ff90*/  WARPSYNC.ALL ;  /* 0x0000000000007948 */ /* 0x000fea0003800000 */
[----:B------:R-:W-:Y:S01]  /*ffa0*/  SHF.R.U32.HI R0, RZ, 0x4, R0 ;  /* 0x00000004ff007819 */ /* 0x000fe20000011600 */
[----:B------:R-:W-:Y:S01]  /*ffb0*/  IMAD.MOV.U32 R11, RZ, RZ, 0x40000040 ;  /* 0x40000040ff0b7424 */ /* 0x000fe200078e00ff */
[----:B------:R-:W-:Y:S01]  /*ffc0*/  WARPGROUP.ARRIVE ;  /* 0x00000000000079c5 */ /* 0x000fe20000000000 */
[----:B------:R-:W-:Y:S01]  /*ffd0*/  IMAD.MOV.U32 R15, RZ, RZ, 0x40000040 ;  /* 0x40000040ff0f7424 */ /* 0x000fe200078e00ff */
[----:B------:R-:W-:-:S02]  /*ffe0*/  LOP3.LUT R0, R0, 0x3fff, RZ, 0xc0, !PT ;  /* 0x00003fff00007812 */ /* 0x000fc400078ec0ff */
[----:B------:R-:W-:Y:S01]  /*fff0*/  R2UR UR15, R11 ;  /* 0x000000000b0f72ca */ /* 0x000fe200000e0000 */
[----:B------:R-:W-:Y:S02]  /*10000*/  IMAD.MOV.U32 R11, RZ, RZ, 0x40000040 ;  /* 0x40000040ff0b7424 */ /* 0x000fe400078e00ff */
[----:B------:R-:W-:Y:S02]  /*10010*/  IMAD R10, R21, 0x400, R0 ;  /* 0x00000400150a7824 */ /* 0x000fe400078e0200 */
[----:B------:R-:W0:Y:S02]  /*10020*/  S2R R0, SR_TID.X ;  /* 0x0000000000007919 */ /* 0x000e240000002100 */
[C---:B------:R-:W-:Y:S01]  /*10030*/  VIADD R14, R10.reuse, 0x80 ;  /* 0x000000800a0e7836 */ /* 0x040fe20000000000 */
[----:B------:R-:W-:-:S13]  /*10040*/  R2UR UR14, R10 ;  /* 0x000000000a0e72ca */ /* 0x000fda00000e0000 */
[----:B------:R-:W-:Y:S01]  /*10050*/  HGMMA.64x64x16.F32 R88, R148, gdesc[UR12].tnspB, R88, gsb0 ;  /* 0x40e0000c94587df0 */ /* 0x000fe20008000858 */
[----:B------:R-:W-:Y:S01]  /*10060*/  R2UR UR14, R14 ;  /* 0x000000000e0e72ca */ /* 0x000fe200000e0000 */
[----:B------:R-:W-:Y:S01]  /*10070*/  VIADD R14, R10, 0x100 ;  /* 0x000001000a0e7836 */ /* 0x000fe20000000000 */
[----:B------:R-:W-:Y:S02]  /*10080*/  R2UR UR15, R15 ;  /* 0x000000000f0f72ca */ /* 0x000fe400000e0000 */
[----:B------:R-:W-:Y:S02]  /*10090*/  MOV R15, 0x40000040 ;  /* 0x40000040000f7802 */ /* 0x000fe40000000f00 */
[----:B0-----:R-:W-:Y:S02]  /*100a0*/  SHF.R.U32.HI R3, RZ, 0x7, R0 ;  /* 0x00000007ff037819 */ /* 0x001fe40000011600 */
[----:B------:R-:W-:-:S03]  /*100b0*/  ISETP.GE.U32.AND P1, PT, R0, 0x180, PT ;  /* 0x000001800000780c */ /* 0x000fc60003f26070 */
[----:B------:R-:W-:-:S05]  /*100c0*/  VIADD R0, R3, 0x9 ;  /* 0x0000000903007836 */ /* 0x000fca0000000000 */
[----:B------:R-:W-:Y:S01]  /*100d0*/  SEL R0, R0, 0x9, !P1 ;  /* 0x0000000900007807 */ /* 0x000fe20004800000 */
        /* <DEDUP_REMOVED lines=46> */
.L_x_14456:
        /* <DEDUP_REMOVED lines=43> */
[----:B------:R-:W-:Y:S01]  /*10670*/  FMUL.FTZ R11, R3, UR30 ;  /* 0x0000001e030b7c20 */ /* 0x000fe20008410000 */
[----:B------:R-:W-:Y:S01]  /*10680*/  FMNMX.FTZ R0, R27, R0, !PT ;  /* 0x000000001b007209 */ /* 0x000fe20007810000 */
[----:B------:R-:W-:Y:S02]  /*10690*/  FADD.FTZ R7, -R3, R7 ;  /* 0x0000000703077221 */ /* 0x000fe40000010100 */
[--C-:B------:R-:W-:Y:S01]  /*106a0*/  FFMA.FTZ R24, R24, UR30, -R11.reuse ;  /* 0x0000001e18187c23 */ /* 0x100fe2000801080b */
[----:B------:R-:W-:Y:S01]  /*106b0*/  FMNMX.FTZ R0, R30, R0, !PT ;  /* 0x000000001e007209 */ /* 0x000fe20007810000 */
[----:B------:R-:W-:Y:S01]  /*106c0*/  FMUL.FTZ R7, R7, UR30 ;  /* 0x0000001e07077c20 */ /* 0x000fe20008410000 */
        /* <DEDUP_REMOVED lines=28> */
[----:B0-----:R-:W-:Y:S01]  /*10890*/  FFMA.FTZ R6, R7, R6, R24 ;  /* 0x0000000607067223 */ /* 0x001fe20000010018 */
[--C-:B------:R-:W-:Y:S01]  /*108a0*/  FFMA.FTZ R60, R60, UR30, -R11.reuse ;  /* 0x0000001e3c3c7c23 */ /* 0x100fe2000801080b */
[----:B------:R-:W-:Y:S01]  /*108b0*/  FMNMX.FTZ R0, R46, R0, !PT ;  /* 0x000000002e007209 */ /* 0x000fe20007810000 */
[--C-:B------:R-:W-:Y:S01]  /*108c0*/  FFMA.FTZ R61, R61, UR30, -R11.reuse ;  /* 0x0000001e3d3d7c23 */ /* 0x100fe2000801080b */
[--C-:B------:R-:W-:Y:S01]  /*108d0*/  FFMA.FTZ R64, R64, UR30, -R11.reuse ;  /* 0x0000001e40407c23 */ /* 0x100fe2000801080b */
[--C-:B------:R-:W-:Y:S01]  /*108e0*/  FFMA.FTZ R65, R65, UR30, -R11.reuse ;  /* 0x0000001e41417c23 */ /* 0x100fe2000801080b */
[----:B------:R-:W-:Y:S01]  /*108f0*/  FMNMX.FTZ R0, R47, R0, !PT ;  /* 0x000000002f007209 */ /* 0x000fe20007810000 */
[----:B------:R-:W-:Y:S01]  /*10900*/  MUFU.EX2 R29, R29 ;  /* 0x0000001d001d7308 */ /* 0x000fe20000000800 */
[----:B-1----:R-:W-:Y:S01]  /*10910*/  FADD.FTZ R6, R25, R6 ;  /* 0x0000000619067221 */ /* 0x002fe20000010000 */
        /* <DEDUP_REMOVED lines=15> */
[----:B------:R-:W-:-:S02]  /*10a10*/  FFMA.FTZ R11, R85, UR30, -R11 ;  /* 0x0000001e550b7c23 */ /* 0x000fc4000801080b */
        /* <DEDUP_REMOVED lines=34> */
[----:B0-----:R-:W-:-:S05]  /*10c40*/  FMNMX.FTZ R0, R0, R10, !PT ;  /* 0x0000000a00007209 */ /* 0x001fca0007810000 */
[C---:B------:R-:W-:Y:S01]  /*10c50*/  FADD.FTZ R10, -R0.reuse, R20 ;  /* 0x00000014000a7221 */ /* 0x040fe20000010100 */
[----:B------:R-:W-:Y:S01]  /*10c60*/  FMUL.FTZ R14, R0, UR30 ;  /* 0x0000001e000e7c20 */ /* 0x000fe20008410000 */
[----:B------:R-:W-:Y:S02]  /*10c70*/  MUFU.EX2 R65, R65 ;  /* 0x0000004100417308 */ /* 0x000fe40000000800 */
        /* <DEDUP_REMOVED lines=140> */
.L_x_14457:
        /* <DEDUP_REMOVED lines=77> */
.L_x_14446:
[----:B------:R-:W2:Y:S02]  /*11a10*/  LDL R7, [R1+0x38] ;  /* 0x0000380001077983 */ /* 0x000ea40000100800 */
[----:B--2---:R-:W-:-:S13]  /*11a20*/  ISETP.GE.AND P1, PT, R4, R7, PT ;  /* 0x000000070400720c */ /* 0x004fda0003f26270 */
[----:B------:R-:W-:Y:S05]  /*11a30*/  @!P1 BRA `(.L_x_14459) ;  /* 0x0000003000489947 */ /* 0x000fea0003800000 */
[----:B------:R-:W-:Y:S01]  /*11a40*/  IMAD.MOV.U32 R7, RZ, RZ, R0 ;  /* 0x000000ffff077224 */ /* 0x000fe200078e0000 */
[----:B------:R-:W-:Y:S01]  /*11a50*/  MOV R21, R19 ;  /* 0x0000001300157202 */ /* 0x000fe20000000f00 */
[----:B------:R-:W-:Y:S02]  /*11a60*/  IMAD.MOV.U32 R20, RZ, RZ, R3 ;  /* 0x000000ffff147224 */ /* 0x000fe400078e0003 */
[----:B------:R-:W-:-:S07]  /*11a70*/  IMAD.MOV.U32 R10, RZ, RZ, R154 ;  /* 0x000000ffff0a7224 */ /* 0x000fce00078e009a */
.L_x_14479:
        /* <DEDUP_REMOVED lines=9> */
.L_x_14461:
        /* <DEDUP_REMOVED lines=8> */
.L_x_14462:
[----:B------:R-:W-:Y:S04]  /*11b90*/  BSSY B0, `(.L_x_14460) ;  /* 0x0000004000007945 */ /* 0x000fe80003800000 */
[----:B-1----:R-:W-:Y:S05]  /*11ba0*/  @P2 BRA `(.L_x_14463) ;  /* 0x0000000000082947 */ /* 0x002fea0003800000 */
[----:B------:R-:W1:Y:S02]  /*11bb0*/  SYNCS.PHASECHK.TRANS64.TRYWAIT P2, [R3+URZ+0x16830], R0 ;  /* 0x01683000030075a7 */ /* 0x000e64000804017f */
[----:B-1----:R-:W-:Y:S05]  /*11bc0*/  @!P2 BRA `(.L_x_14464) ;  /* 0x000000d80064a947 */ /* 0x002fea0003800000 */
.L_x_14463:
[----:B------:R-:W-:Y:S05]  /*11bd0*/  BSYNC B0 ;  /* 0x0000000000007941 */ /* 0x000fea0003800000 */
.L_x_14460:
        /* <DEDUP_REMOVED lines=51> */
.L_x_14466:
[----:B------:R-:W-:Y:S01]  /*11f10*/  SHF.L.U32 R0, R10, 0x1f, RZ ;  /* 0x0000001f0a007819 */ /* 0x000fe200000006ff */
[----:B-----5:R-:W-:-:S04]  /*11f20*/  IMAD R3, R21, 0x8, R2 ;  /* 0x0000000815037824 */ /* 0x020fc800078e0202 */
[----:B------:R0:W1:Y:S01]  /*11f30*/  SYNCS.PHASECHK.TRANS64.TRYWAIT P1, [R3+URZ+0x16850], R0 ;  /* 0x01685000030075a7 */ /* 0x000062000802017f */
[----:B------:R-:W-:Y:S05]  /*11f40*/  @!P0 BRA `(.L_x_14467) ;  /* 0x0000000000048947 */ /* 0x000fea0003800000 */
[----:B------:R-:W-:Y:S01]  /*11f50*/  BPT.TRAP 0x1 ;  /* 0x000000040000795c */ /* 0x000fe20000300000 */
.L_x_14467:
[----:B-1----:R-:W-:Y:S05]  /*11f60*/  @P1 BRA `(.L_x_14465) ;  /* 0x0000000000081947 */ /* 0x002fea0003800000 */
[----:B------:R-:W1:Y:S02]  /*11f70*/  SYNCS.PHASECHK.TRANS64.TRYWAIT P1, [R3+URZ+0x16850], R0 ;  /* 0x01685000030075a7 */ /* 0x000e64000802017f */
[----:B-1----:R-:W-:Y:S05]  /*11f80*/  @!P1 BRA `(.L_x_14468) ;  /* 0x000000d400889947 */ /* 0x002fea0003800000 */
.L_x_14465:
        /* <DEDUP_REMOVED lines=46> */
[----:B------:R-:W-:Y:S02]  /*12270*/  R2UR UR14, R14 ;  /* 0x000000000e0e72ca */ /* 0x000fe400000e0000 */
[----:B------:R-:W-:Y:S01]  /*12280*/  R2UR UR15, R15 ;  /* 0x000000000f0f72ca */ /* 0x000fe200000e0000 */
[----:B------:R-:W-:Y:S01]  /*12290*/  IMAD.MOV.U32 R15, RZ, RZ, 0x40000040 ;  /* 0x40000040ff0f7424 */ /* 0x000fe200078e00ff */
[C---:B------:R-:W-:Y:S01]  /*122a0*/  IADD3 R14, R10.reuse, 0x300, RZ ;  /* 0x000003000a0e7810 */ /* 0x040fe20007ffe0ff */
        /* <DEDUP_REMOVED lines=18> */
.L_x_14469:
[----:B------:R-:W2:Y:S01]  /*123d0*/  LDL R11, [R1+0x24] ;  /* 0x00002400010b7983 */ /* 0x000ea20000100800 */
[----:B0-----:R-:W0:Y:S03]  /*123e0*/  LDC R0, c[0x0][0x448] ;  /* 0x00011200ff007b82 */ /* 0x001e260000000800 */
[----:B------:R-:W2:Y:S04]  /*123f0*/  LDL R10, [R1+0x30] ;  /* 0x00003000010a7983 */ /* 0x000ea80000100800 */
[----:B------:R-:W3:Y:S01]  /*12400*/  LDL R124, [R1] ;  /* 0x00000000017c7983 */ /* 0x000ee20000100800 */
        /* <DEDUP_REMOVED lines=36> */
.L_x_14472:
[----:B------:R-:W-:-:S05]  /*12650*/  IMAD.U32 R123, RZ, RZ, UR4 ;  /* 0x00000004ff7b7e24 */ /* 0x000fca000f8e00ff */
[----:B------:R-:W-:-:S13]  /*12660*/  ISETP.NE.AND P1, PT, R123, 0x1, PT ;  /* 0x000000017b00780c */ /* 0x000fda0003f25270 */
[----:B------:R-:W0:Y:S02]  /*12670*/  @P1 LDC.64 R120, c[0x0][0x9e8] ;  /* 0x00027a00ff781b82 */ /* 0x000e240000000a00 */
[----:B0-----:R-:W-:-:S05]  /*12680*/  @P1 IMAD.HI.U32 R120, R122, R120, RZ ;  /* 0x000000787a781227 */ /* 0x001fca00078e00ff */
[----:B------:R-:W-:-:S07]  /*12690*/  @P1 SHF.R.U32.HI R122, RZ, R121, R120 ;  /* 0x00000079ff7a1219 */ /* 0x000fce0000011678 */
.L_x_14473:
[----:B------:R-:W-:Y:S05]  /*126a0*/  BSYNC B0 ;  /* 0x0000000000007941 */ /* 0x000fea0003800000 */
.L_x_14471:
[----:B------:R-:W-:-:S04]  /*126b0*/  IMAD R122, R122, R123, -R0 ;  /* 0x0000007b7a7a7224 */ /* 0x000fc800078e0a00 */
[----:B------:R-:W-:-:S05]  /*126c0*/  IMAD R122, R124, -0x2, R122 ;  /* 0xfffffffe7c7a7824 */ /* 0x000fca00078e027a */
[----:B------:R-:W-:Y:S02]  /*126d0*/  VIMNMX R3, R3, R122, !PT ;  /* 0x0000007a03037248 */ /* 0x000fe40007fe0100 */
[----:B------:R-:W-:-:S07]  /*126e0*/  VIADDMNMX R10, R122, R123, R10, PT ;  /* 0x0000007b7a0a7246 */ /* 0x000fce000380010a */
.L_x_14470:
        /* <DEDUP_REMOVED lines=113> */
.L_x_14476:
[----:B------:R-:W-:-:S05]  /*12e00*/  IMAD.U32 R120, RZ, RZ, UR4 ;  /* 0x00000004ff787e24 */ /* 0x000fca000f8e00ff */
[----:B------:R-:W-:-:S13]  /*12e10*/  ISETP.NE.AND P1, PT, R120, 0x1, PT ;  /* 0x000000017800780c */ /* 0x000fda0003f25270 */
[----:B------:R-:W0:Y:S02]  /*12e20*/  @P1 LDC.64 R10, c[0x0][0x9e8] ;  /* 0x00027a00ff0a1b82 */ /* 0x000e240000000a00 */
[----:B0-----:R-:W-:-:S05]  /*12e30*/  @P1 IMAD.HI.U32 R10, R15, R10, RZ ;  /* 0x0000000a0f0a1227 */ /* 0x001fca00078e00ff */
[----:B------:R-:W-:-:S07]  /*12e40*/  @P1 SHF.R.U32.HI R15, RZ, R11, R10 ;  /* 0x0000000bff0f1219 */ /* 0x000fce000001160a */
.L_x_14477:
[----:B------:R-:W-:Y:S05]  /*12e50*/  BSYNC B0 ;  /* 0x0000000000007941 */ /* 0x000fea0003800000 */
.L_x_14475:
[----:B------:R-:W-:-:S04]  /*12e60*/  IMAD R0, R15, R120, -R0 ;  /* 0x000000780f007224 */ /* 0x000fc800078e0a00 */
[----:B------:R-:W-:-:S05]  /*12e70*/  IMAD R0, R124, -0x2, R0 ;  /* 0xfffffffe7c007824 */ /* 0x000fca00078e0200 */
[----:B------:R-:W-:Y:S02]  /*12e80*/  VIMNMX R3, R3, R0, !PT ;  /* 0x0000000003037248 */ /* 0x000fe40007fe0100 */
[----:B------:R-:W-:-:S07]  /*12e90*/  VIADDMNMX R14, R0, R120, R14, PT ;  /* 0x00000078000e7246 */ /* 0x000fce000380010e */
.L_x_14474:
        /* <DEDUP_REMOVED lines=9> */
[----:B------:R-:W-:Y:S02]  /*12f30*/  FMNMX.FTZ R0, R32, R0, !PT ;  /* 0x0000000020007209 */ /* 0x000fe40007810000 */
        /* <DEDUP_REMOVED lines=48> */
[----:B------:R-:W-:Y:S02]  /*13240*/  FMNMX.FTZ R0, R60, R0, !PT ;  /* 0x000000003c007209 */ /* 0x000fe40007810000 */
        /* <DEDUP_REMOVED lines=44> */
[----:B------:R-:W-:Y:S02]  /*13510*/  LOP3.LUT R22, R22, 0xbfffffff, RZ, 0xc0, !PT ;  /* 0xbfffffff16167812 */ /* 0x000fe400078ec0ff */
[C---:B------:R-:W-:Y:S02]  /*13520*/  ISETP.LT.OR P2, PT, R14.reuse, 0x61, P2 ;  /* 0x000000610e00780c */ /* 0x040fe40001741670 */
[----:B------:R-:W-:Y:S02]  /*13530*/  ISETP.LT.OR P1, PT, R14, 0x62, P1 ;  /* 0x000000620e00780c */ /* 0x000fe40000f21670 */
[----:B------:R-:W-:Y:S02]  /*13540*/  FMNMX.FTZ R0, R85, R0, !PT ;  /* 0x0000000055007209 */ /* 0x000fe40007810000 */
[----:B------:R-:W-:Y:S02]  /*13550*/  @P0 LOP3.LUT R22, R22, 0x40000000, RZ, 0xfc, !PT ;  /* 0x4000000016160812 */ /* 0x000fe400078efcff */
[----:B------:R-:W-:-:S02]  /*13560*/  FSEL R74, R74, -INF , !P2 ;  /* 0xff8000004a4a7808 */ /* 0x000fc40005000000 */
[----:B------:R-:W-:Y:S02]  /*13570*/  FSEL R75, R75, -INF , !P1 ;  /* 0xff8000004b4b7808 */ /* 0x000fe40004800000 */
[C---:B------:R-:W-:Y:S02]  /*13580*/  ISETP.GT.AND P4, PT, R3.reuse, 0x68, P5 ;  /* 0x000000680300780c */ /* 0x040fe40002f84270 */
[C---:B------:R-:W-:Y:S02]  /*13590*/  ISETP.GT.AND P6, PT, R3.reuse, 0x69, P5 ;  /* 0x000000690300780c */ /* 0x040fe40002fc4270 */
[C---:B------:R-:W-:Y:S02]  /*135a0*/  ISETP.GT.AND P3, PT, R3.reuse, 0x70, P5 ;  /* 0x000000700300780c */ /* 0x040fe40002f64270 */
[C---:B------:R-:W-:Y:S02]  /*135b0*/  ISETP.GT.AND P2, PT, R3.reuse, 0x71, P5 ;  /* 0x000000710300780c */ /* 0x040fe40002f44270 */
[----:B------:R-:W-:-:S02]  /*135c0*/  ISETP.GT.AND P1, PT, R3, 0x78, P5 ;  /* 0x000000780300780c */ /* 0x000fc40002f24270 */
[C---:B------:R-:W-:Y:S02]  /*135d0*/  ISETP.GT.AND P0, PT, R3.reuse, RZ, P5 ;  /* 0x000000ff0300720c */ /* 0x040fe40002f04270 */
[----:B------:R-:W-:Y:S02]  /*135e0*/  ISETP.GT.AND P5, PT, R3, 0x79, P5 ;  /* 0x000000790300780c */ /* 0x000fe40002fa4270 */
[----:B------:R-:W0:Y:S01]  /*135f0*/  SHFL.BFLY PT, R3, R0, 0x2, 0x1f ;  /* 0x0c401f0000037f89 */ /* 0x000e2200000e0000 */
[----:B------:R-:W-:Y:S02]  /*13600*/  ISETP.LT.OR P4, PT, R14, 0x69, P4 ;  /* 0x000000690e00780c */ /* 0x000fe40002781670 */
[----:B------:R-:W-:Y:S02]  /*13610*/  LOP3.LUT R22, R22, 0xfffffffd, RZ, 0xc0, !PT ;  /* 0xfffffffd16167812 */ /* 0x000fe400078ec0ff */
[C---:B------:R-:W-:Y:S02]  /*13620*/  ISETP.LT.OR P0, PT, R14.reuse, 0x1, P0 ;  /* 0x000000010e00780c */ /* 0x040fe40000701670 */
[----:B------:R-:W-:-:S02]  /*13630*/  ISETP.LT.OR P3, PT, R14, 0x71, P3 ;  /* 0x000000710e00780c */ /* 0x000fc40001f61670 */
[----:B------:R-:W-:Y:S02]  /*13640*/  FSEL R26, R26, -INF , !P0 ;  /* 0xff8000001a1a7808 */ /* 0x000fe40004000000 */
[----:B------:R-:W-:Y:S02]  /*13650*/  ISETP.LT.OR P2, PT, R14, 0x72, P2 ;  /* 0x000000720e00780c */ /* 0x000fe40001741670 */
[----:B------:R-:W-:Y:S02]  /*13660*/  FSEL R82, R82, -INF , !P3 ;  /* 0xff80000052527808 */ /* 0x000fe40005800000 */
[----:B------:R-:W-:Y:S02]  /*13670*/  @P4 LOP3.LUT R22, R22, 0x2, RZ, 0xfc, !PT ;  /* 0x0000000216164812 */ /* 0x000fe400078efcff */
[C---:B------:R-:W-:Y:S02]  /*13680*/  ISETP.LT.OR P4, PT, R14.reuse, 0x6a, P6 ;  /* 0x0000006a0e00780c */ /* 0x040fe40003781670 */
[----:B------:R-:W-:-:S02]  /*13690*/  ISETP.LT.OR P1, PT, R14, 0x79, P1 ;  /* 0x000000790e00780c */ /* 0x000fc40000f21670 */
[----:B------:R-:W-:Y:S02]  /*136a0*/  FSEL R79, R79, -INF , !P4 ;  /* 0xff8000004f4f7808 */ /* 0x000fe40006000000 */
[----:B------:R-:W-:Y:S02]  /*136b0*/  FSEL R83, R83, -INF , !P2 ;  /* 0xff80000053537808 */ /* 0x000fe40005000000 */
[----:B0-----:R-:W-:Y:S02]  /*136c0*/  FMNMX.FTZ R3, R0, R3, !PT ;  /* 0x0000000300037209 */ /* 0x001fe40007810000 */
[----:B------:R-:W-:Y:S02]  /*136d0*/  ISETP.LT.OR P5, PT, R14, 0x7a, P5 ;  /* 0x0000007a0e00780c */ /* 0x000fe40002fa1670 */
[----:B------:R-:W-:Y:S01]  /*136e0*/  FSEL R86, R86, -INF , !P1 ;  /* 0xff80000056567808 */ /* 0x000fe20004800000 */
[----:B------:R-:W0:Y:S01]  /*136f0*/  SHFL.BFLY PT, R0, R3, 0x1, 0x1f ;  /* 0x0c201f0003007f89 */ /* 0x000e2200000e0000 */
[----:B------:R-:W-:-:S02]  /*13700*/  FSEL R87, R87, -INF , !P5 ;  /* 0xff80000057577808 */ /* 0x000fc40006800000 */
[----:B------:R-:W-:Y:S02]  /*13710*/  LOP3.LUT P0, RZ, R22, 0x40000000, RZ, 0xc0, !PT ;  /* 0x4000000016ff7812 */ /* 0x000fe4000780c0ff */
[----:B0-----:R-:W-:-:S04]  /*13720*/  FMNMX.FTZ R3, R3, R0, !PT ;  /* 0x0000000003037209 */ /* 0x001fc80007810000 */
[C---:B------:R-:W-:Y:S01]  /*13730*/  FSETP.NEU.FTZ.AND P6, PT, R3.reuse, -INF , PT ;  /* 0xff8000000300780b */ /* 0x040fe20003fdd000 */
[----:B------:R-:W-:-:S03]  /*13740*/  FMUL.FTZ R0, R3, UR30 ;  /* 0x0000001e03007c20 */ /* 0x000fc60008410000 */
[----:B------:R-:W-:Y:S02]  /*13750*/  FSEL R10, R3, RZ, P6 ;  /* 0x000000ff030a7208 */ /* 0x000fe40003000000 */
[----:B------:R-:W-:Y:S02]  /*13760*/  FSEL R0, R0, RZ, P6 ;  /* 0x000000ff00007208 */ /* 0x000fe40003000000 */
[----:B------:R-:W-:Y:S01]  /*13770*/  LOP3.LUT P6, RZ, R22, 0x2, RZ, 0xc0, !PT ;  /* 0x0000000216ff7812 */ /* 0x000fe200078cc0ff */
[----:B------:R-:W-:Y:S02]  /*13780*/  FADD.FTZ R10, -R10, R20 ;  /* 0x000000140a0a7221 */ /* 0x000fe40000010100 */
        /* <DEDUP_REMOVED lines=33> */
[----:B------:R-:W-:Y:S01]  /*139a0*/  FMUL.FTZ R14, R10, UR30 ;  /* 0x0000001e0a0e7c20 */ /* 0x000fe20008410000 */
[----:B------:R-:W-:Y:S01]  /*139b0*/  FSEL R78, R78, -INF , !P6 ;  /* 0xff8000004e4e7808 */ /* 0x000fe20007000000 */
        /* <DEDUP_REMOVED lines=205> */
.L_x_14478:
        /* <DEDUP_REMOVED lines=74> */
[C---:B--2---:R-:W-:Y:S01]  /*14b30*/  ISETP.GT.AND P1, PT, R4.reuse, R15, PT ;  /* 0x0000000f0400720c */ /* 0x044fe20003f24270 */
[----:B------:R-:W-:-:S12]  /*14b40*/  VIADD R4, R4, 0xffffffff ;  /* 0xffffffff04047836 */ /* 0x000fd80000000000 */
[----:B0-----:R-:W-:Y:S05]  /*14b50*/  @P1 BRA `(.L_x_14479) ;  /* 0xffffffcc00c81947 */ /* 0x001fea000383ffff */
.L_x_14459:
[----:B------:R-:W-:Y:S05]  /*14b60*/  WARPSYNC.ALL ;  /* 0x0000000000007948 */ /* 0x000fea0003800000 */
[----:B------:R-:W-:Y:S06]  /*14b70*/  BAR.ARV 0x8, 0x200 ;  /* 0x0208000000007b1d */ /* 0x000fec0000002000 */
[----:B------:R-:W-:Y:S05]  /*14b80*/  @!P0 BRA `(.L_x_14480) ;  /* 0x0000000000048947 */ /* 0x000fea0003800000 */
[----:B------:R-:W-:Y:S01]  /*14b90*/  BPT.TRAP 0x1 ;  /* 0x000000040000795c */ /* 0x000fe20000300000 */
.L_x_14480:
[----:B------:R-:W-:Y:S01]  /*14ba0*/  IMAD R11, R19, 0x8, R2 ;  /* 0x00000008130b7824 */ /* 0x000fe200078e0202 */
[----:B------:R-:W-:-:S04]  /*14bb0*/  SHF.L.U32 R4, R154, 0x1f, RZ ;  /* 0x0000001f9a047819 */ /* 0x000fc800000006ff */
[----:B------:R0:W1:Y:S01]  /*14bc0*/  SYNCS.PHASECHK.TRANS64.TRYWAIT P1, [R11+URZ+0x16850], R4 ;  /* 0x016850040b0075a7 */ /* 0x000062000802017f */
[----:B------:R-:W-:Y:S05]  /*14bd0*/  @!P0 BRA `(.L_x_14481) ;  /* 0x0000000000048947 */ /* 0x000fea0003800000 */
[----:B------:R-:W-:Y:S01]  /*14be0*/  BPT.TRAP 0x1 ;  /* 0x000000040000795c */ /* 0x000fe20000300000 */
.L_x_14481:
[----:B------:R-:W-:-:S05]  /*14bf0*/  VIADD R2, R2, 0x400 ;  /* 0x0000040002027836 */ /* 0x000fca0000000000 */
[----:B------:R-:W-:-:S04]  /*14c00*/  SHF.R.U32.HI R2, RZ, 0x4, R2 ;  /* 0x00000004ff027819 */ /* 0x000fc80000011602 */
[----:B------:R-:W-:Y:S01]  /*14c10*/  LOP3.LUT R2, R2, 0x3fff, RZ, 0xc0, !PT ;  /* 0x00003fff02027812 */ /* 0x000fe200078ec0ff */
[----:B-1----:R-:W-:Y:S06]  /*14c20*/  @P1 BRA `(.L_x_14482) ;  /* 0x0000000000081947 */ /* 0x002fec0003800000 */
[----:B------:R-:W1:Y:S02]  /*14c30*/  SYNCS.PHASECHK.TRANS64.TRYWAIT P1, [R11+URZ+0x16850], R4 ;  /* 0x016850040b0075a7 */ /* 0x000e64000802017f */
[----:B-1----:R-:W-:Y:S05]  /*14c40*/  @!P1 BRA `(.L_x_14483) ;  /* 0x000000a8006c9947 */ /* 0x002fea0003800000 */
.L_x_14482:
        /* <DEDUP_REMOVED lines=9> */
[----:B------:R-:W-:Y:S01]  /*14ce0*/  CS2R R14, SRZ ;  /* 0x00000000000e7805 */ /* 0x000fe2000001ff00 */
[----:B------:R-:W0:Y:S01]  /*14cf0*/  SHFL.BFLY PT, R2, R5, 0x2, 0x1f ;  /* 0x0c401f0005027f89 */ /* 0x000e2200000e0000 */
[----:B------:R-:W-:-:S02]  /*14d00*/  IMAD.MOV.U32 R9, RZ, RZ, 0x40000040 ;  /* 0x40000040ff097424 */ /* 0x000fc400078e00ff */
[----:B------:R-:W-:Y:S02]  /*14d10*/  IMAD.MOV.U32 R21, RZ, RZ, -0x800000 ;  /* 0xff800000ff157424 */ /* 0x000fe400078e00ff */
[----:B------:R-:W-:-:S05]  /*14d20*/  IMAD.MOV.U32 R20, RZ, RZ, -0x800000 ;  /* 0xff800000ff147424 */ /* 0x000fca00078e00ff */
[----:B------:R-:W-:Y:S01]  /*14d30*/  HGMMA.64x64x16.F32 R88, R148, gdesc[UR4].tnspB, R88, gsb0 ;  /* 0x40e0000494587df0 */ /* 0x000fe20008000858 */
[----:B------:R-:W-:Y:S01]  /*14d40*/  R2UR UR6, R12 ;  /* 0x000000000c0672ca */ /* 0x000fe200000e0000 */
[----:B------:R-:W-:Y:S01]  /*14d50*/  VIADD R12, R8, 0x100 ;  /* 0x00000100080c7836 */ /* 0x000fe20000000000 */
[----:B------:R-:W-:Y:S01]  /*14d60*/  R2UR UR7, R13 ;  /* 0x000000000d0772ca */ /* 0x000fe200000e0000 */
[----:B------:R-:W-:Y:S02]  /*14d70*/  IMAD.MOV.U32 R13, RZ, RZ, 0x40000040 ;  /* 0x40000040ff0d7424 */ /* 0x000fe400078e00ff */
[----:B--2---:R-:W-:Y:S01]  /*14d80*/  FADD.FTZ R7, R7, R6 ;  /* 0x0000000607077221 */ /* 0x004fe20000010000 */
[----:B01----:R-:W-:-:S04]  /*14d90*/  FADD.FTZ R4, R2, R5 ;  /* 0x0000000502047221 */ /* 0x003fc80000010000 */
[----:B------:R-:W0:Y:S01]  /*14da0*/  SHFL.BFLY PT, R2, R7, 0x1, 0x1f ;  /* 0x0c201f0007027f89 */ /* 0x000e2200000e0000 */
        /* <DEDUP_REMOVED lines=38> */
[----:B0-----:R-:W-:Y:S01]  /*15010*/  FADD.FTZ R8, R7, R2 ;  /* 0x0000000207087221 */ /* 0x001fe20000010000 */
[----:B------:R-:W-:Y:S01]  /*15020*/  R2UR UR7, R9 ;  /* 0x00000000090772ca */ /* 0x000fe200000e0000 */
[----:B------:R-:W-:Y:S01]  /*15030*/  IMAD.U32 R2, RZ, RZ, UR30 ;  /* 0x0000001eff027e24 */ /* 0x000fe2000f8e00ff */
[----:B------:R-:W0:Y:S02]  /*15040*/  SHFL.BFLY PT, R9, R4, 0x1, 0x1f ;  /* 0x0c201f0004097f89 */ /* 0x000e2400000e0000 */
[----:B------:R-:W-:-:S13]  /*15050*/  FSETP.NE.FTZ.AND P1, PT, R8, RZ, PT ;  /* 0x000000ff0800720b */ /* 0x000fda0003f35000 */
[----:B------:R-:W1:Y:S01]  /*15060*/  @P1 MUFU.LG2 R5, R8 ;  /* 0x0000000800051308 */ /* 0x000e620000000c00 */
[----:B------:R-:W-:-:S07]  /*15070*/  @P1 FMUL.FTZ R2, R2, 0.69314718246459960938 ;  /* 0x3f31721802021820 */ /* 0x000fce0000410000 */
[----:B------:R-:W-:Y:S01]  /*15080*/  @P1 MUFU.RCP R14, R8 ;  /* 0x00000008000e1308 */ /* 0x000fe20000001000 */
[----:B0-----:R-:W-:Y:S01]  /*15090*/  FADD.FTZ R9, R4, R9 ;  /* 0x0000000904097221 */ /* 0x001fe20000010000 */
[----:B------:R-:W-:-:S04]  /*150a0*/  IMAD.U32 R4, RZ, RZ, UR30 ;  /* 0x0000001eff047e24 */ /* 0x000fc8000f8e00ff */
        /* <DEDUP_REMOVED lines=14> */
.L_x_14484:
[----:B------:R-:W-:Y:S01]  /*15190*/  VIADD R2, R11, 0x16860 ;  /* 0x000168600b027836 */ /* 0x000fe20000000000 */
[----:B------:R-:W-:Y:S01]  /*151a0*/  IADD3 R19, R19, 0x1, RZ ;  /* 0x0000000113137810 */ /* 0x000fe20007ffe0ff */
[----:B------:R-:W-:Y:S02]  /*151b0*/  IMAD.U32 R3, RZ, RZ, UR38 ;  /* 0x00000026ff037e24 */ /* 0x000fe4000f8e00ff */
        /* <DEDUP_REMOVED lines=37> */
[----:B------:R-:W-:Y:S01]  /*15410*/  LOP3.LUT R154, R154, R5, RZ, 0x3c, !PT ;  /* 0x000000059a9a7212 */ /* 0x000fe200078e3cff */
[----:B------:R-:W-:Y:S01]  /*15420*/  UIADD3 UR36, UR36, 0x1, URZ ;  /* 0x0000000124247890 */ /* 0x000fe2000fffe03f */
[----:B0-----:R-:W-:-:S11]  /*15430*/  SEL R19, R19, RZ, P1 ;  /* 0x000000ff13137207 */ /* 0x001fd60000800000 */
.L_x_14369:
        /* <DEDUP_REMOVED lines=16> */
[----:B------:R-:W4:Y:S01]  /*15540*/  LDC.64 R26, c[0x0][0xc00] ;  /* 0x00030000ff1a7b82 */ /* 0x000f220000000a00 */
[----:B------:R-:W4:Y:S04]  /*15550*/  LDL R38, [R1+0x30] ;  /* 0x0000300001267983 */ /* 0x000f280000100800 */
[----:B------:R-:W4:Y:S01]  /*15560*/  LDL R42, [R1+0x24] ;  /* 0x00002400012a7983 */ /* 0x000f220000100800 */
[----:B-----5:R-:W-:-:S02]  /*15570*/  MOV R24, R2 ;  /* 0x0000000200187202 */ /* 0x020fc40000000f00 */
[----:B--2---:R-:W-:Y:S02]  /*15580*/  MOV R25, R5 ;  /* 0x0000000500197202 */ /* 0x004fe40000000f00 */
[----:B------:R-:W-:Y:S02]  /*15590*/  F2FP.F16.F32.PACK_AB R11, R11, R94 ;  /* 0x0000005e0b0b723e */ /* 0x000fe400000000ff */
[----:B------:R-:W-:Y:S02]  /*155a0*/  F2FP.F16.F32.PACK_AB R14, R14, R3 ;  /* 0x000000030e0e723e */ /* 0x000fe400000000ff */
[----:B------:R-:W-:Y:S01]  /*155b0*/  F2FP.F16.F32.PACK_AB R15, R15, R118 ;  /* 0x000000760f0f723e */ /* 0x000fe200000000ff */
[----:B------:R-:W-:Y:S01]  /*155c0*/  IMAD.MOV.U32 R37, RZ, RZ, RZ ;  /* 0x000000ffff257224 */ /* 0x000fe200078e00ff */
[----:B------:R-:W-:Y:S01]  /*155d0*/  BAR.SYNC.DEFER_BLOCKING 0x1, 0x180 ;  /* 0x0046000000007b1d */ /* 0x000fe20000010000 */
[----:B---3--:R-:W-:-:S03]  /*155e0*/  IMAD.WIDE R8, R4, 0x2, R24 ;  /* 0x0000000204087825 */ /* 0x008fc600078e0218 */
[C---:B------:R-:W-:Y:S02]  /*155f0*/  LOP3.LUT R5, R8.reuse, 0x380, RZ, 0xc0, !PT ;  /* 0x0000038008057812 */ /* 0x040fe400078ec0ff */
[C---:B------:R-:W-:Y:S02]  /*15600*/  IADD3 R7, P1, R8.reuse, 0x40, RZ ;  /* 0x0000004008077810 */ /* 0x040fe40007f3e0ff */
[C---:B------:R-:W-:Y:S02]  /*15610*/  IADD3 R35, P0, R8.reuse, 0x60, RZ ;  /* 0x0000006008237810 */ /* 0x040fe40007f1e0ff */
[----:B------:R-:W-:Y:S02]  /*15620*/  SHF.R.U64 R5, R5, 0x3, RZ ;  /* 0x0000000305057819 */ /* 0x000fe400000012ff */
[----:B------:R-:W-:Y:S02]  /*15630*/  IADD3 R13, P2, R8, 0x20, RZ ;  /* 0x00000020080d7810 */ /* 0x000fe40007f5e0ff */
[----:B------:R-:W-:-:S02]  /*15640*/  LOP3.LUT R6, R7, 0x380, RZ, 0xc0, !PT ;  /* 0x0000038007067812 */ /* 0x000fc400078ec0ff */
[----:B------:R-:W-:Y:S01]  /*15650*/  LOP3.LUT R8, R5, R8, RZ, 0x3c, !PT ;  /* 0x0000000805087212 */ /* 0x000fe200078e3cff */
[--C-:B------:R-:W-:Y:S01]  /*15660*/  IMAD.X R5, RZ, RZ, R9.reuse, P0 ;  /* 0x000000ffff057224 */ /* 0x100fe200000e0609 */
[----:B------:R-:W-:Y:S02]  /*15670*/  ISETP.NE.U32.AND P0, PT, RZ, UR4, PT ;  /* 0x00000004ff007c0c */ /* 0x000fe4000bf05070 */
[----:B------:R-:W-:Y:S02]  /*15680*/  SHF.R.U64 R6, R6, 0x3, RZ ;  /* 0x0000000306067819 */ /* 0x000fe400000012ff */
[----:B------:R-:W-:Y:S01]  /*15690*/  ISETP.NE.AND.EX P0, PT, RZ, UR5, PT, P0 ;  /* 0x00000005ff007c0c */ /* 0x000fe2000bf05300 */
[----:B------:R-:W-:Y:S01]  /*156a0*/  ULDC.64 UR4, c[0x0][0xc08] ;  /* 0x0003020000047ab9 */ /* 0x000fe20000000a00 */
[----:B------:R-:W-:Y:S01]  /*156b0*/  LOP3.LUT R6, R6, R7, RZ, 0x3c, !PT ;  /* 0x0000000706067212 */ /* 0x000fe200078e3cff */
[----:B------:R-:W-:Y:S01]  /*156c0*/  IMAD.X R7, RZ, RZ, R9, P1 ;  /* 0x000000ffff077224 */ /* 0x000fe200008e0609 */
[----:B------:R-:W-:-:S02]  /*156d0*/  LOP3.LUT R12, R13, 0x380, RZ, 0xc0, !PT ;  /* 0x000003800d0c7812 */ /* 0x000fc400078ec0ff */
[----:B------:R-:W-:Y:S02]  /*156e0*/  ISETP.NE.U32.AND P1, PT, RZ, UR4, PT ;  /* 0x00000004ff007c0c */ /* 0x000fe4000bf25070 */
[----:B------:R-:W-:Y:S02]  /*156f0*/  LOP3.LUT R4, R35, 0x380, RZ, 0xc0, !PT ;  /* 0x0000038023047812 */ /* 0x000fe400078ec0ff */
[----:B------:R-:W-:Y:S02]  /*15700*/  SHF.R.U64 R12, R12, 0x3, RZ ;  /* 0x000000030c0c7819 */ /* 0x000fe400000012ff */
[----:B------:R-:W-:Y:S02]  /*15710*/  ISETP.NE.AND.EX P1, PT, RZ, UR5, PT, P1 ;  /* 0x00000005ff007c0c */ /* 0x000fe4000bf25310 */
[----:B------:R-:W-:Y:S02]  /*15720*/  SHF.R.U64 R4, R4, 0x3, RZ ;  /* 0x0000000304047819 */ /* 0x000fe400000012ff */
[----:B------:R-:W-:Y:S01]  /*15730*/  LOP3.LUT R12, R12, R13, RZ, 0x3c, !PT ;  /* 0x0000000d0c0c7212 */ /* 0x000fe200078e3cff */
[----:B------:R-:W-:Y:S01]  /*15740*/  IMAD.X R13, RZ, RZ, R9, P2 ;  /* 0x000000ffff0d7224 */ /* 0x000fe200010e0609 */
[----:B------:R-:W-:-:S02]  /*15750*/  MOV R32, R8 ;  /* 0x0000000800207202 */ /* 0x000fc40000000f00 */
[----:B------:R-:W-:Y:S02]  /*15760*/  LOP3.LUT R4, R4, R35, RZ, 0x3c, !PT ;  /* 0x0000002304047212 */ /* 0x000fe400078e3cff */
[----:B------:R-:W-:Y:S02]  /*15770*/  F2FP.F16.F32.PACK_AB R8, R0, R33 ;  /* 0x000000210008723e */ /* 0x000fe400000000ff */
[----:B------:R-:W-:Y:S02]  /*15780*/  F2FP.F16.F32.PACK_AB R9, R91, R90 ;  /* 0x0000005a5b09723e */ /* 0x000fe400000000ff */
[----:B------:R-:W-:Y:S01]  /*15790*/  MOV R34, R6 ;  /* 0x0000000600227202 */ /* 0x000fe20000000f00 */
[----:B------:R-:W-:Y:S01]  /*157a0*/  ULDC UR4, c[0x0][0xa88] ;  /* 0x0002a20000047ab9 */ /* 0x000fe20000000800 */
[----:B-1----:R-:W-:Y:S01]  /*157b0*/  MOV R28, R4 ;  /* 0x00000004001c7202 */ /* 0x002fe20000000f00 */
[----:B------:R1:W-:Y:S01]  /*157c0*/  STSM.16.M88.4 [R32], R8 ;  /* 0x0000000820007844 */ /* 0x0003e20000000200 */
[----:B------:R-:W-:Y:S01]  /*157d0*/  MOV R35, R12 ;  /* 0x0000000c00237202 */ /* 0x000fe20000000f00 */
[----:B------:R-:W2:Y:S01]  /*157e0*/  LDC R0, c[0x0][0xbe8] ;  /* 0x0002fa00ff007b82 */ /* 0x000ea20000000800 */
[----:B------:R-:W-:-:S02]  /*157f0*/  F2FP.F16.F32.PACK_AB R4, R97, R96 ;  /* 0x000000606104723e */ /* 0x000fc400000000ff */
[----:B------:R-:W-:Y:S02]  /*15800*/  F2FP.F16.F32.PACK_AB R5, R99, R98 ;  /* 0x000000626305723e */ /* 0x000fe400000000ff */
[----:B------:R-:W-:Y:S02]  /*15810*/  F2FP.F16.F32.PACK_AB R6, R101, R100 ;  /* 0x000000646506723e */ /* 0x000fe400000000ff */
[----:B------:R-:W-:Y:S02]  /*15820*/  F2FP.F16.F32.PACK_AB R7, R103, R102 ;  /* 0x000000666707723e */ /* 0x000fe400000000ff */
[----:B------:R-:W-:Y:S02]  /*15830*/  F2FP.F16.F32.PACK_AB R12, R113, R112 ;  /* 0x00000070710c723e */ /* 0x000fe400000000ff */
[----:B------:R-:W-:Y:S02]  /*15840*/  F2FP.F16.F32.PACK_AB R13, R115, R114 ;  /* 0x00000072730d723e */ /* 0x000fe400000000ff */
[----:B-1----:R-:W-:Y:S01]  /*15850*/  F2FP.F16.F32.PACK_AB R8, R105, R104 ;  /* 0x000000686908723e */ /* 0x002fe200000000ff */
[----:B----4-:R-:W-:Y:S01]  /*15860*/  IMAD.WIDE R32, R36, 0x4, R26 ;  /* 0x0000000424207825 */ /* 0x010fe200078e021a */
[----:B------:R-:W-:Y:S01]  /*15870*/  F2FP.F16.F32.PACK_AB R9, R107, R106 ;  /* 0x0000006a6b09723e */ /* 0x000fe200000000ff */
[----:B------:R-:W1:Y:S01]  /*15880*/  @P1 LDC.64 R26, c[0x0][0xc08] ;  /* 0x00030200ff1a1b82 */ /* 0x000e620000000a00 */
[----:B------:R-:W-:-:S02]  /*15890*/  F2FP.F16.F32.PACK_AB R10, R109, R108 ;  /* 0x0000006c6d0a723e */ /* 0x000fc400000000ff */
[----:B------:R-:W-:Y:S01]  /*158a0*/  F2FP.F16.F32.PACK_AB R11, R111, R110 ;  /* 0x0000006e6f0b723e */ /* 0x000fe200000000ff */
[----:B------:R1:W-:Y:S04]  /*158b0*/  STSM.16.M88.4 [R35], R4 ;  /* 0x0000000423007844 */ /* 0x0003e80000000200 */
[----:B------:R3:W-:Y:S04]  /*158c0*/  STSM.16.M88.4 [R34], R8 ;  /* 0x0000000822007844 */ /* 0x0007e80000000200 */
[----:B------:R4:W-:Y:S01]  /*158d0*/  STSM.16.M88.4 [R28], R12 ;  /* 0x0000000c1c007844 */ /* 0x0009e20000000200 */
[----:B------:R-:W-:Y:S01]  /*158e0*/  BAR.SYNC.DEFER_BLOCKING 0x1, 0x180 ;  /* 0x0046000000007b1d */ /* 0x000fe20000010000 */
[----:B------:R-:W-:-:S02]  /*158f0*/  IMAD.U32 R3, RZ, RZ, UR4 ;  /* 0x00000004ff037e24 */ /* 0x000fc4000f8e00ff */
[----:B-1----:R-:W-:-:S03]  /*15900*/  @P1 IMAD.WIDE R4, R36, 0x4, R26 ;  /* 0x0000000424041825 */ /* 0x002fc600078e021a */
[----:B------:R1:W5:Y:S04]  /*15910*/  @P0 LDG.E R37, desc[UR42][R32.64] ;  /* 0x0000002a20250981 */ /* 0x000368000c1e1900 */
[----:B------:R1:W5:Y:S01]  /*15920*/  @P1 LDG.E R3, desc[UR42][R4.64] ;  /* 0x0000002a04031981 */ /* 0x000362000c1e1900 */
[----:B--2---:R-:W-:-:S13]  /*15930*/  ISETP.NE.AND P2, PT, R0, 0x1, PT ;  /* 0x000000010000780c */ /* 0x004fda0003f45270 */
[----:B------:R-:W2:Y:S08]  /*15940*/  @P2 LDC R6, c[0x0][0xbec] ;  /* 0x0002fb00ff062b82 */ /* 0x000eb00000000800 */
[----:B---3--:R-:W3:Y:S01]  /*15950*/  @P2 LDC R9, c[0x0][0xbf0] ;  /* 0x0002fc00ff092b82 */ /* 0x008ee20000000800 */
[----:B----4-:R-:W-:Y:S01]  /*15960*/  IMAD.IADD R13, R38, 0x1, R42 ;  /* 0x00000001260d7824 */ /* 0x010fe200078e022a */
[----:B-1----:R-:W-:Y:S06]  /*15970*/  @P1 BRA `(.L_x_14487) ;  /* 0x0000000000101947 */ /* 0x002fec0003800000 */
[----:B------:R-:W-:Y:S05]  /*15980*/  @!P0 BRA `(.L_x_14487) ;  /* 0x00000000000c8947 */ /* 0x000fea0003800000 */
[----:B------:R-:W4:Y:S04]  /*15990*/  LDG.E R4, desc[UR42][R32.64] ;  /* 0x0000002a20047981 */ /* 0x000f28000c1e1900 */
[----:B-----5:R-:W4:Y:S02]  /*159a0*/  LDG.E R3, desc[UR42][R32.64+0x4] ;  /* 0x0000042a20037981 */ /* 0x020f24000c1e1900 */
[----:B----4-:R-:W-:-:S07]  /*159b0*/  IMAD.IADD R3, R3, 0x1, -R4 ;  /* 0x0000000103037824 */ /* 0x010fce00078e0a04 */
.L_x_14487:
[----:B------:R-:W4:Y:S01]  /*159c0*/  LDL.LU R40, [R1+0x48] ;  /* 0x0000480001287983 */ /* 0x000f220000300800 */
[----:B--2---:R-:W-:Y:S01]  /*159d0*/  @P2 IMAD.HI.U32 R4, R13, R6, RZ ;  /* 0x000000060d042227 */ /* 0x004fe200078e00ff */
[----:B------:R-:W-:Y:S02]  /*159e0*/  ULDC.64 UR4, c[0x0][0xb90] ;  /* 0x0002e40000047ab9 */ /* 0x000fe40000000a00 */
[----:B------:R-:W2:Y:S04]  /*159f0*/  LDL R12, [R1+0x5c] ;  /* 0x00005c00010c7983 */ /* 0x000ea80000100800 */
[----:B------:R-:W2:Y:S01]  /*15a00*/  LDL R38, [R1+0x50] ;  /* 0x0000500001267983 */ /* 0x000ea20000100800 */
[----:B-----5:R-:W-:Y:S01]  /*15a10*/  SHF.R.S32.HI R33, RZ, 0x1f, R37 ;  /* 0x0000001fff217819 */ /* 0x020fe20000011425 */
[----:B------:R-:W-:Y:S01]  /*15a20*/  IMAD.MOV.U32 R7, RZ, RZ, R13 ;  /* 0x000000ffff077224 */ /* 0x000fe200078e000d */
[----:B---3--:R-:W-:Y:S01]  /*15a30*/  @P2 SHF.R.U32.HI R7, RZ, R9, R4 ;  /* 0x00000009ff072219 */ /* 0x008fe20000011604 */
[----:B------:R-:W1:Y:S01]  /*15a40*/  S2R R10, SR_TID.X ;  /* 0x00000000000a7919 */ /* 0x000e620000002100 */
[----:B------:R-:W-:Y:S01]  /*15a50*/  IMAD.MOV.U32 R32, RZ, RZ, R37 ;  /* 0x000000ffff207224 */ /* 0x000fe200078e0025 */
[----:B------:R-:W-:-:S02]  /*15a60*/  SEL R39, R36, RZ, !P0 ;  /* 0x000000ff24277207 */ /* 0x000fc40004000000 */
[----:B------:R-:W-:Y:S02]  /*15a70*/  IMAD.MOV R11, RZ, RZ, -R7 ;  /* 0x000000ffff0b7224 */ /* 0x000fe400078e0a07 */
[C---:B-1----:R-:W-:Y:S02]  /*15a80*/  VIADD R14, R10.reuse, 0xffffff80 ;  /* 0xffffff800a0e7836 */ /* 0x042fe40000000000 */
[----:B------:R-:W-:-:S03]  /*15a90*/  VIADD R44, R10, 0xffffff80 ;  /* 0xffffff800a2c7836 */ /* 0x000fc60000000000 */
[----:B------:R-:W-:Y:S02]  /*15aa0*/  SHF.R.S32.HI R10, RZ, 0x1f, R14 ;  /* 0x0000001fff0a7819 */ /* 0x000fe4000001140e */
[----:B------:R-:W-:Y:S02]  /*15ab0*/  SHF.R.S32.HI R41, RZ, 0x1f, R44 ;  /* 0x0000001fff297819 */ /* 0x000fe4000001142c */
[----:B------:R-:W-:Y:S02]  /*15ac0*/  LEA.HI R10, R10, R14, RZ, 0x7 ;  /* 0x0000000e0a0a7211 */ /* 0x000fe400078f38ff */
[----:B------:R-:W-:Y:S02]  /*15ad0*/  LEA.HI R41, R41, R44, RZ, 0x3 ;  /* 0x0000002c29297211 */ /* 0x000fe400078f18ff */
[----:B------:R-:W-:Y:S02]  /*15ae0*/  LOP3.LUT R10, R10, 0xffffff80, RZ, 0xc0, !PT ;  /* 0xffffff800a0a7812 */ /* 0x000fe400078ec0ff */
[----:B------:R-:W-:-:S03]  /*15af0*/  SHF.R.S32.HI R41, RZ, 0x3, R41 ;  /* 0x00000003ff297819 */ /* 0x000fc60000011429 */
[----:B------:R-:W-:Y:S01]  /*15b00*/  IMAD.IADD R10, R14, 0x1, -R10 ;  /* 0x000000010e0a7824 */ /* 0x000fe200078e0a0a */
[----:B------:R-:W-:-:S04]  /*15b10*/  SHF.R.S32.HI R43, RZ, 0x1f, R44 ;  /* 0x0000001fff2b7819 */ /* 0x000fc8000001142c */
[----:B------:R-:W-:-:S04]  /*15b20*/  LEA.HI R43, R43, R44, RZ, 0x3 ;  /* 0x0000002c2b2b7211 */ /* 0x000fc800078f18ff */
[----:B------:R-:W-:-:S05]  /*15b30*/  LOP3.LUT R43, R43, 0xfffffff8, RZ, 0xc0, !PT ;  /* 0xfffffff82b2b7812 */ /* 0x000fca00078ec0ff */
[----:B------:R-:W-:Y:S01]  /*15b40*/  IMAD.IADD R43, R44, 0x1, -R43 ;  /* 0x000000012c2b7824 */ /* 0x000fe200078e0a2b */
[----:B----4-:R-:W-:Y:S01]  /*15b50*/  SHF.R.S32.HI R28, RZ, 0x1f, R40 ;  /* 0x0000001fff1c7819 */ /* 0x010fe20000011428 */
[----:B------:R-:W-:-:S04]  /*15b60*/  IMAD.WIDE.U32 R4, R40, UR4, R32 ;  /* 0x0000000428047c25 */ /* 0x000fc8000f8e0020 */
[----:B------:R-:W-:-:S04]  /*15b70*/  IMAD R6, R28, UR4, RZ ;  /* 0x000000041c067c24 */ /* 0x000fc8000f8e02ff */
[----:B------:R-:W-:Y:S01]  /*15b80*/  IMAD R9, R40, UR5, R6 ;  /* 0x0000000528097c24 */ /* 0x000fe2000f8e0206 */
[----:B------:R-:W-:Y:S01]  /*15b90*/  SHF.R.S32.HI R6, RZ, 0x1f, R36 ;  /* 0x0000001fff067819 */ /* 0x000fe20000011424 */
[----:B------:R-:W-:Y:S02]  /*15ba0*/  ULDC.64 UR4, c[0x0][0xb98] ;  /* 0x0002e60000047ab9 */ /* 0x000fe40000000a00 */
[----:B------:R-:W-:Y:S01]  /*15bb0*/  IMAD.IADD R5, R5, 0x1, R9 ;  /* 0x0000000105057824 */ /* 0x000fe200078e0209 */
[----:B------:R-:W-:Y:S01]  /*15bc0*/  SEL R32, R6, RZ, !P0 ;  /* 0x000000ff06207207 */ /* 0x000fe20004000000 */
[----:B------:R-:W-:Y:S02]  /*15bd0*/  IMAD R9, R0, R11, R13 ;  /* 0x0000000b00097224 */ /* 0x000fe400078e020d */
[----:B------:R-:W-:-:S04]  /*15be0*/  IMAD.WIDE.U32 R4, R39, UR4, R4 ;  /* 0x0000000427047c25 */ /* 0x000fc8000f8e0004 */
[----:B------:R-:W-:Y:S01]  /*15bf0*/  IMAD R8, R32, UR4, RZ ;  /* 0x0000000420087c24 */ /* 0x000fe2000f8e02ff */
[----:B------:R-:W-:Y:S02]  /*15c00*/  SHF.R.S32.HI R6, RZ, 0x1f, R9 ;  /* 0x0000001fff067819 */ /* 0x000fe40000011409 */
[----:B------:R-:W-:Y:S01]  /*15c10*/  SHF.R.S32.HI R11, RZ, 0x1f, R7 ;  /* 0x0000001fff0b7819 */ /* 0x000fe20000011407 */
[----:B------:R-:W-:Y:S01]  /*15c20*/  IMAD R8, R39, UR5, R8 ;  /* 0x0000000527087c24 */ /* 0x000fe2000f8e0208 */
[----:B------:R-:W-:Y:S01]  /*15c30*/  IADD3 R4, P0, R7, R4, RZ ;  /* 0x0000000407047210 */ /* 0x000fe20007f1e0ff */
[----:B------:R-:W-:Y:S02]  /*15c40*/  ULDC.64 UR4, c[0x0][0xb88] ;  /* 0x0002e20000047ab9 */ /* 0x000fe40000000a00 */
        /* <DEDUP_REMOVED lines=8> */
[----:B------:R-:W-:Y:S01]  /*15cd0*/  SHFL.IDX PT, R6, R8, RZ, 0x1c1f ;  /* 0x001c1fff08067589 */ /* 0x000fe200000e0000 */
[----:B--2---:R-:W-:Y:S01]  /*15ce0*/  IMAD.IADD R11, R12, 0x1, R42 ;  /* 0x000000010c0b7824 */ /* 0x004fe200078e022a */
[----:B------:R-:W-:Y:S02]  /*15cf0*/  ULDC.64 UR4, c[0x0][0xaa0] ;  /* 0x0002a80000047ab9 */ /* 0x000fe40000000a00 */
[----:B------:R-:W1:Y:S04]  /*15d00*/  SHFL.IDX PT, R7, R9, RZ, 0x1c1f ;  /* 0x001c1fff09077589 */ /* 0x000e6800000e0000 */
[----:B------:R-:W-:Y:S04]  /*15d10*/  SHFL.IDX PT, R34, R8, 0x1, 0x1c1f ;  /* 0x003c1f0008227f89 */ /* 0x000fe800000e0000 */
[----:B------:R2:W3:Y:S01]  /*15d20*/  SHFL.IDX PT, R35, R9, 0x1, 0x1c1f ;  /* 0x003c1f0009237f89 */ /* 0x0004e200000e0000 */
[----:B------:R-:W-:Y:S01]  /*15d30*/  IMAD R36, R3, R0, RZ ;  /* 0x0000000003247224 */ /* 0x000fe200078e02ff */
[----:B------:R-:W-:Y:S01]  /*15d40*/  LOP3.LUT P0, RZ, R10, 0x3, RZ, 0xc0, !PT ;  /* 0x000000030aff7812 */ /* 0x000fe2000780c0ff */
[----:B------:R-:W-:-:S02]  /*15d50*/  VIADD R3, R11, 0x8 ;  /* 0x000000080b037836 */ /* 0x000fc40000000000 */
[----:B------:R-:W-:Y:S01]  /*15d60*/  IMAD R5, R41, 0x40, R38 ;  /* 0x0000004029057824 */ /* 0x000fe200078e0226 */
[-C--:B------:R-:W-:Y:S02]  /*15d70*/  ISETP.GE.OR P1, PT, R11, R36.reuse, P0 ;  /* 0x000000240b00720c */ /* 0x080fe40000726670 */
[----:B------:R-:W-:Y:S01]  /*15d80*/  ISETP.GE.OR P0, PT, R3, R36, P0 ;  /* 0x000000240300720c */ /* 0x000fe20000706670 */
[----:B------:R-:W-:-:S03]  /*15d90*/  IMAD.WIDE R4, R5, 0x2, R24 ;  /* 0x0000000205047825 */ /* 0x000fc600078e0218 */
[----:B--2---:R-:W-:-:S04]  /*15da0*/  LOP3.LUT R9, R4, 0x380, RZ, 0xc0, !PT ;  /* 0x0000038004097812 */ /* 0x004fc800078ec0ff */
[----:B------:R-:W-:-:S03]  /*15db0*/  SHF.R.U64 R9, R9, 0x3, RZ ;  /* 0x0000000309097819 */ /* 0x000fc600000012ff */
[----:B-1----:R-:W-:Y:S01]  /*15dc0*/  @!P1 ST.E desc[UR42][R6.64], R21 ;  /* 0x0000001506009985 */ /* 0x002fe2000c10192a */
[C---:B------:R-:W-:Y:S02]  /*15dd0*/  IADD3 R13, P3, R4.reuse, 0x1800, RZ ;  /* 0x00001800040d7810 */ /* 0x040fe40007f7e0ff */
[C---:B------:R-:W-:Y:S02]  /*15de0*/  IADD3 R25, P4, R4.reuse, 0x3000, RZ ;  /* 0x0000300004197810 */ /* 0x040fe40007f9e0ff */
[----:B------:R-:W-:Y:S01]  /*15df0*/  LOP3.LUT R8, R9, R4, RZ, 0x3c, !PT ;  /* 0x0000000409087212 */ /* 0x000fe200078e3cff */
[----:B---3--:R1:W-:Y:S01]  /*15e00*/  @!P0 ST.E desc[UR42][R34.64], R20 ;  /* 0x0000001422008985 */ /* 0x0083e2000c10192a */
[----:B------:R-:W-:-:S04]  /*15e10*/  IADD3 R4, P0, R4, 0x4800, RZ ;  /* 0x0000480004047810 */ /* 0x000fc80007f1e0ff */
[----:B------:R-:W-:-:S04]  /*15e20*/  LOP3.LUT R3, R4, 0x380, RZ, 0xc0, !PT ;  /* 0x0000038004037812 */ /* 0x000fc800078ec0ff */
[----:B------:R-:W-:Y:S01]  /*15e30*/  SHF.R.U64 R3, R3, 0x3, RZ ;  /* 0x0000000303037819 */ /* 0x000fe200000012ff */
[----:B-1----:R-:W-:-:S03]  /*15e40*/  IMAD R20, R33, UR4, RZ ;  /* 0x0000000421147c24 */ /* 0x002fc6000f8e02ff */
[----:B------:R-:W-:Y:S02]  /*15e50*/  LOP3.LUT R4, R3, R4, RZ, 0x3c, !PT ;  /* 0x0000000403047212 */ /* 0x000fe400078e3cff */
[----:B------:R-:W-:Y:S01]  /*15e60*/  LOP3.LUT R12, R13, 0x380, RZ, 0xc0, !PT ;  /* 0x000003800d0c7812 */ /* 0x000fe200078ec0ff */
[----:B------:R-:W-:Y:S01]  /*15e70*/  IMAD R33, R37, UR5, R20 ;  /* 0x0000000525217c24 */ /* 0x000fe2000f8e0214 */
[----:B------:R-:W-:Y:S01]  /*15e80*/  LOP3.LUT R24, R25, 0x380, RZ, 0xc0, !PT ;  /* 0x0000038019187812 */ /* 0x000fe200078ec0ff */
[----:B------:R-:W-:Y:S01]  /*15e90*/  IMAD.WIDE.U32 R20, R37, UR4, RZ ;  /* 0x0000000425147c25 */ /* 0x000fe2000f8e00ff */
[----:B------:R-:W-:Y:S01]  /*15ea0*/  ULDC.64 UR4, c[0x0][0xae8] ;  /* 0x0002ba0000047ab9 */ /* 0x000fe20000000a00 */
[----:B------:R-:W1:Y:S02]  /*15eb0*/  @P2 LDC R35, c[0x0][0xbec] ;  /* 0x0002fb00ff232b82 */ /* 0x000e640000000800 */
[----:B------:R-:W-:Y:S02]  /*15ec0*/  IMAD R3, R43, 0x30, R41 ;  /* 0x000000302b037824 */ /* 0x000fe400078e0229 */
[----:B------:R-:W-:-:S02]  /*15ed0*/  IMAD.IADD R21, R21, 0x1, R33 ;  /* 0x0000000115157824 */ /* 0x000fc400078e0221 */
[----:B------:R-:W-:Y:S01]  /*15ee0*/  IMAD R28, R28, UR4, RZ ;  /* 0x000000041c1c7c24 */ /* 0x000fe2000f8e02ff */
[----:B------:R-:W-:Y:S01]  /*15ef0*/  SHF.R.U64 R12, R12, 0x3, RZ ;  /* 0x000000030c0c7819 */ /* 0x000fe200000012ff */
[----:B------:R-:W-:Y:S01]  /*15f00*/  IMAD.WIDE.U32 R20, R40, UR4, R20 ;  /* 0x0000000428147c25 */ /* 0x000fe2000f8e0014 */
[----:B------:R-:W-:Y:S01]  /*15f10*/  IADD3 R34, R42, R3, RZ ;  /* 0x000000032a227210 */ /* 0x000fe20007ffe0ff */
[----:B------:R-:W2:Y:S01]  /*15f20*/  @P2 LDC R37, c[0x0][0xbf0] ;  /* 0x0002fc00ff252b82 */ /* 0x000ea20000000800 */
[----:B------:R-:W-:Y:S01]  /*15f30*/  SHF.R.U64 R24, R24, 0x3, RZ ;  /* 0x0000000318187819 */ /* 0x000fe200000012ff */
[----:B------:R-:W-:Y:S01]  /*15f40*/  IMAD R3, R40, UR5, R28 ;  /* 0x0000000528037c24 */ /* 0x000fe2000f8e021c */
[----:B------:R-:W-:Y:S01]  /*15f50*/  LOP3.LUT R12, R12, R13, RZ, 0x3c, !PT ;  /* 0x0000000d0c0c7212 */ /* 0x000fe200078e3cff */
[----:B------:R-:W3:Y:S01]  /*15f60*/  LDL R40, [R1+0x64] ;  /* 0x0000640001287983 */ /* 0x000ee20000100800 */
[--C-:B------:R-:W-:Y:S01]  /*15f70*/  IMAD.MOV.U32 R9, RZ, RZ, R5.reuse ;  /* 0x000000ffff097224 */ /* 0x100fe200078e0005 */
[----:B------:R-:W-:Y:S01]  /*15f80*/  LOP3.LUT R24, R24, R25, RZ, 0x3c, !PT ;  /* 0x0000001918187212 */ /* 0x000fe200078e3cff */
[--C-:B------:R-:W-:Y:S01]  /*15f90*/  IMAD.X R13, RZ, RZ, R5.reuse, P3 ;  /* 0x000000ffff0d7224 */ /* 0x100fe200018e0605 */
[----:B------:R-:W-:Y:S01]  /*15fa0*/  ULDC.64 UR4, c[0x0][0xaf0] ;  /* 0x0002bc0000047ab9 */ /* 0x000fe20000000a00 */
[----:B------:R-:W-:-:S02]  /*15fb0*/  IMAD.X R25, RZ, RZ, R5, P4 ;  /* 0x000000ffff197224 */ /* 0x000fc400020e0605 */
[----:B------:R-:W4:Y:S04]  /*15fc0*/  LD.E.128 R8, desc[UR42][R8.64] ;  /* 0x0000002a08087980 */ /* 0x000f28000c101d00 */
[----:B------:R-:W4:Y:S04]  /*15fd0*/  LD.E.128 R12, desc[UR42][R12.64] ;  /* 0x0000002a0c0c7980 */ /* 0x000f28000c101d00 */
[----:B------:R-:W4:Y:S01]  /*15fe0*/  LD.E.128 R24, desc[UR42][R24.64] ;  /* 0x0000002a18187980 */ /* 0x000f22000c101d00 */
[----:B-1----:R-:W-:-:S04]  /*15ff0*/  @P2 IMAD.HI.U32 R28, R34, R35, RZ ;  /* 0x00000023221c2227 */ /* 0x002fc800078e00ff */
[----:B------:R-:W-:Y:S02]  /*16000*/  IMAD.IADD R21, R21, 0x1, R3 ;  /* 0x0000000115157824 */ /* 0x000fe400078e0203 */
[----:B------:R-:W-:Y:S01]  /*16010*/  IMAD.MOV.U32 R3, RZ, RZ, R34 ;  /* 0x000000ffff037224 */ /* 0x000fe200078e0022 */
[----:B--2---:R-:W-:Y:S01]  /*16020*/  @P2 SHF.R.U32.HI R3, RZ, R37, R28 ;  /* 0x00000025ff032219 */ /* 0x004fe2000001161c */
[----:B------:R-:W-:Y:S02]  /*16030*/  IMAD R32, R32, UR4, RZ ;  /* 0x0000000420207c24 */ /* 0x000fe4000f8e02ff */
[----:B------:R-:W-:Y:S01]  /*16040*/  IMAD.WIDE.U32 R20, R39, UR4, R20 ;  /* 0x0000000427147c25 */ /* 0x000fe2000f8e0014 */
[----:B------:R-:W-:-:S03]  /*16050*/  SHF.R.S32.HI R28, RZ, 0x1f, R3 ;  /* 0x0000001fff1c7819 */ /* 0x000fc60000011403 */
[----:B------:R-:W-:Y:S01]  /*16060*/  IMAD R33, R39, UR5, R32 ;  /* 0x0000000527217c24 */ /* 0x000fe2000f8e0220 */
[----:B------:R-:W-:Y:S01]  /*16070*/  ULDC.64 UR4, c[0x0][0xae0] ;  /* 0x0002b80000047ab9 */ /* 0x000fe20000000a00 */
[----:B------:R-:W-:Y:S02]  /*16080*/  IMAD.MOV R35, RZ, RZ, -R3 ;  /* 0x000000ffff237224 */ /* 0x000fe400078e0a03 */
        /* <DEDUP_REMOVED lines=12> */
[----:B------:R-:W-:Y:S01]  /*16150*/  IMAD.X R5, RZ, RZ, R5, P0 ;  /* 0x000000ffff057224 */ /* 0x000fe200000e0605 */
[C---:B------:R-:W-:Y:S01]  /*16160*/  LEA R28, P0, R20.reuse, UR4, 0x1 ;  /* 0x00000004141c7c11 */ /* 0x040fe2000f8008ff */
[----:B------:R-:W-:Y:S01]  /*16170*/  IMAD.IADD R3, R21, 0x1, R3 ;  /* 0x0000000115037824 */ /* 0x000fe200078e0203 */
[----:B------:R-:W-:Y:S01]  /*16180*/  ULDC UR4, c[0x0][0xac8] ;  /* 0x0002b20000047ab9 */ /* 0x000fe20000000800 */
[----:B------:R-:W-:Y:S02]  /*16190*/  IMAD.IADD R39, R41, 0x1, R42 ;  /* 0x0000000129277824 */ /* 0x000fe400078e022a */
[----:B------:R-:W5:Y:S01]  /*161a0*/  LD.E.128 R4, desc[UR42][R4.64] ;  /* 0x0000002a04047980 */ /* 0x000f62000c101d00 */
[----:B------:R-:W-:-:S03]  /*161b0*/  LEA.HI.X R37, R20, UR5, R3, 0x1, P0 ;  /* 0x0000000514257c11 */ /* 0x000fc600080f0c03 */
[----:B------:R-:W1:Y:S01]  /*161c0*/  SHFL.IDX PT, R20, R28, RZ, 0x181f ;  /* 0x00181fff1c147589 */ /* 0x000e6200000e0000 */
[----:B------:R-:W-:-:S03]  /*161d0*/  ISETP.GE.AND P0, PT, R38, UR4, PT ;  /* 0x0000000426007c0c */ /* 0x000fc6000bf06270 */
[----:B------:R-:W2:Y:S04]  /*161e0*/  SHFL.IDX PT, R32, R28, 0x1, 0x181f ;  /* 0x00381f001c207f89 */ /* 0x000ea800000e0000 */
[----:B------:R-:W3:Y:S04]  /*161f0*/  SHFL.IDX PT, R21, R37, RZ, 0x181f ;  /* 0x00181fff25157589 */ /* 0x000ee800000e0000 */
[----:B------:R-:W0:Y:S01]  /*16200*/  SHFL.IDX PT, R34, R28, 0x2, 0x181f ;  /* 0x00581f001c227f89 */ /* 0x000e2200000e0000 */
[----:B------:R-:W-:-:S03]  /*16210*/  VIADD R0, R39, 0x30 ;  /* 0x0000003027007836 */ /* 0x000fc60000000000 */
[----:B------:R-:W0:Y:S01]  /*16220*/  SHFL.IDX PT, R33, R37, 0x1, 0x181f ;  /* 0x00381f0025217f89 */ /* 0x000e2200000e0000 */
[CC--:B------:R-:W-:Y:S01]  /*16230*/  ISETP.GE.OR P3, PT, R39.reuse, R36.reuse, P0 ;  /* 0x000000242700720c */ /* 0x0c0fe20000766670 */
[----:B------:R-:W-:Y:S02]  /*16240*/  VIADD R3, R39, 0x60 ;  /* 0x0000006027037836 */ /* 0x000fe40000000000 */
[----:B------:R-:W0:Y:S01]  /*16250*/  SHFL.IDX PT, R35, R37, 0x2, 0x181f ;  /* 0x00581f0025237f89 */ /* 0x000e2200000e0000 */
[----:B------:R1:W-:Y:S06]  /*16260*/  MEMBAR.ALL.CTA ;  /* 0x0000000000007992 */ /* 0x0003ec0000008000 */
[----:B-1----:R-:W1:Y:S01]  /*16270*/  FENCE.VIEW.ASYNC.S ;  /* 0x00000000000073c6 */ /* 0x002e620000000000 */
[----:B------:R-:W-:-:S02]  /*16280*/  ISETP.GE.OR P2, PT, R0, R36, P0 ;  /* 0x000000240000720c */ /* 0x000fc40000746670 */
[----:B------:R-:W-:Y:S01]  /*16290*/  ISETP.GE.OR P1, PT, R3, R36, P0 ;  /* 0x000000240300720c */ /* 0x000fe20000726670 */
[----:B------:R-:W-:Y:S01]  /*162a0*/  VIADD R0, R2, 0x16820 ;  /* 0x0001682002007836 */ /* 0x000fe20000000000 */
[----:B------:R-:W-:-:S04]  /*162b0*/  @!P3 LEA R20, P5, R38, R20, 0x1 ;  /* 0x000000142614b211 */ /* 0x000fc800078a08ff */
[----:B------:R-:W-:-:S05]  /*162c0*/  PRMT R0, RZ, 0x654, R0 ;  /* 0x00000654ff007816 */ /* 0x000fca0000000000 */
[----:B--2---:R-:W-:Y:S01]  /*162d0*/  @!P2 LEA R32, P4, R38, R32, 0x1 ;  /* 0x000000202620a211 */ /* 0x004fe200078808ff */
[----:B-1----:R1:W-:Y:S02]  /*162e0*/  SYNCS.ARRIVE.TRANS64.RED.A1T0 RZ, [R0+URZ], RZ ;  /* 0x000000ff00ff79a7 */ /* 0x0023e4000810043f */
[----:B-1----:R-:W-:-:S05]  /*162f0*/  VIADD R0, R39, 0x90 ;  /* 0x0000009027007836 */ /* 0x002fca0000000000 */
[----:B------:R-:W-:Y:S01]  /*16300*/  ISETP.GE.OR P0, PT, R0, R36, P0 ;  /* 0x000000240000720c */ /* 0x000fe20000706670 */
[----:B------:R-:W2:Y:S04]  /*16310*/  SHFL.IDX PT, R28, R28, 0x3, 0x181f ;  /* 0x00781f001c1c7f89 */ /* 0x000ea800000e0000 */
[----:B------:R-:W1:Y:S01]  /*16320*/  SHFL.IDX PT, R37, R37, 0x3, 0x181f ;  /* 0x00781f0025257f89 */ /* 0x000e6200000e0000 */
[C-C-:B---3--:R-:W-:Y:S02]  /*16330*/  @!P3 LEA.HI.X R21, R38.reuse, R21, R40.reuse, 0x1, P5 ;  /* 0x000000152615b211 */ /* 0x148fe400028f0c28 */
[C---:B0-----:R-:W-:Y:S02]  /*16340*/  @!P1 LEA R34, P5, R38.reuse, R34, 0x1 ;  /* 0x0000002226229211 */ /* 0x041fe400078a08ff */
[----:B------:R-:W-:-:S02]  /*16350*/  @!P2 LEA.HI.X R33, R38, R33, R40, 0x1, P4 ;  /* 0x000000212621a211 */ /* 0x000fc400020f0c28 */
[----:B------:R-:W-:Y:S01]  /*16360*/  @!P1 LEA.HI.X R35, R38, R35, R40, 0x1, P5 ;  /* 0x0000002326239211 */ /* 0x000fe200028f0c28 */
[----:B----4-:R3:W-:Y:S04]  /*16370*/  @!P3 ST.E.128 desc[UR42][R20.64], R8 ;  /* 0x000000081400b985 */ /* 0x0107e8000c101d2a */
[----:B------:R3:W-:Y:S04]  /*16380*/  @!P2 ST.E.128 desc[UR42][R32.64], R12 ;  /* 0x0000000c2000a985 */ /* 0x0007e8000c101d2a */
[----:B------:R3:W-:Y:S01]  /*16390*/  @!P1 ST.E.128 desc[UR42][R34.64], R24 ;  /* 0x0000001822009985 */ /* 0x0007e2000c101d2a */
[----:B-12---:R-:W-:Y:S05]  /*163a0*/  @P0 BRA `(.L_x_14488) ;  /* 0x00000008008c0947 */ /* 0x006fea0003800000 */
[----:B---3--:R-:W-:-:S04]  /*163b0*/  LEA R8, P0, R38, R28, 0x1 ;  /* 0x0000001c26087211 */ /* 0x008fc800078008ff */
[----:B------:R-:W-:-:S05]  /*163c0*/  LEA.HI.X R9, R38, R37, R40, 0x1, P0 ;  /* 0x0000002526097211 */ /* 0x000fca00000f0c28 */
[----:B-----5:R2:W-:Y:S01]  /*163d0*/  ST.E.128 desc[UR42][R8.64], R4 ;  /* 0x0000000408007985 */ /* 0x0205e2000c101d2a */
[----:B------:R-:W-:Y:S05]  /*163e0*/  BRA `(.L_x_14488) ;  /* 0x00000008007c7947 */ /* 0x000fea0003800000 */
.L_x_14486:
[----:B------:R-:W3:Y:S01]  /*163f0*/  LDL R11, [R1+0x4c] ;  /* 0x00004c00010b7983 */ /* 0x000ee20000100800 */
[----:B------:R-:W-:Y:S01]  /*16400*/  ULDC.64 UR4, c[0x0][0xc00] ;  /* 0x0003000000047ab9 */ /* 0x000fe20000000a00 */
[----:B------:R-:W3:Y:S01]  /*16410*/  LDC.64 R4, c[0x0][0xc00] ;  /* 0x00030000ff047b82 */ /* 0x000ee20000000a00 */
[----:B------:R-:W-:Y:S01]  /*16420*/  ISETP.NE.U32.AND P0, PT, RZ, UR4, PT ;  /* 0x00000004ff007c0c */ /* 0x000fe2000bf05070 */
[----:B------:R-:W-:-:S03]  /*16430*/  IMAD.MOV.U32 R0, RZ, RZ, RZ ;  /* 0x000000ffff007224 */ /* 0x000fc600078e00ff */
[----:B------:R-:W-:Y:S01]  /*16440*/  ISETP.NE.AND.EX P0, PT, RZ, UR5, PT, P0 ;  /* 0x00000005ff007c0c */ /* 0x000fe2000bf05300 */
[----:B------:R-:W-:Y:S02]  /*16450*/  ULDC.64 UR4, c[0x0][0xc08] ;  /* 0x0003020000047ab9 */ /* 0x000fe40000000a00 */
[----:B------:R-:W-:Y:S01]  /*16460*/  ISETP.NE.U32.AND P1, PT, RZ, UR4, PT ;  /* 0x00000004ff007c0c */ /* 0x000fe2000bf25070 */
[----:B------:R-:W4:Y:S03]  /*16470*/  LDC R25, c[0x0][0xbe8] ;  /* 0x0002fa00ff197b82 */ /* 0x000f260000000800 */
[----:B------:R-:W-:-:S13]  /*16480*/  ISETP.NE.AND.EX P1, PT, RZ, UR5, PT, P1 ;  /* 0x00000005ff007c0c */ /* 0x000fda000bf25310 */
[----:B------:R-:W2:Y:S01]  /*16490*/  @P1 LDC.64 R6, c[0x0][0xc08] ;  /* 0x00030200ff061b82 */ /* 0x000ea20000000a00 */
[----:B------:R-:W-:Y:S02]  /*164a0*/  ULDC UR4, c[0x0][0xa88] ;  /* 0x0002a20000047ab9 */ /* 0x000fe40000000800 */
[----:B------:R-:W-:Y:S01]  /*164b0*/  IMAD.U32 R8, RZ, RZ, UR4 ;  /* 0x00000004ff087e24 */ /* 0x000fe2000f8e00ff */
[----:B------:R-:W0:Y:S01]  /*164c0*/  S2R R10, SR_TID.X ;  /* 0x00000000000a7919 */ /* 0x000e220000002100 */
[----:B---3--:R-:W-:-:S04]  /*164d0*/  IMAD.WIDE R4, R11, 0x4, R4 ;  /* 0x000000040b047825 */ /* 0x008fc800078e0204 */
[----:B--2---:R-:W-:Y:S01]  /*164e0*/  @P1 IMAD.WIDE R6, R11, 0x4, R6 ;  /* 0x000000040b061825 */ /* 0x004fe200078e0206 */
[----:B------:R2:W5:Y:S04]  /*164f0*/  @P0 LDG.E R0, desc[UR42][R4.64] ;  /* 0x0000002a04000981 */ /* 0x000568000c1e1900 */
[----:B------:R2:W5:Y:S01]  /*16500*/  @P1 LDG.E R8, desc[UR42][R6.64] ;  /* 0x0000002a06081981 */ /* 0x000562000c1e1900 */
[----:B----4-:R-:W-:Y:S01]  /*16510*/  ISETP.NE.AND P2, PT, R25, 0x1, PT ;  /* 0x000000011900780c */ /* 0x010fe20003f45270 */
[----:B0-----:R-:W-:Y:S01]  /*16520*/  VIADD R26, R10, 0xffffff80 ;  /* 0xffffff800a1a7836 */ /* 0x001fe20000000000 */
[----:B------:R-:W-:-:S04]  /*16530*/  SHF.R.S32.HI R9, RZ, 0x1f, R11 ;  /* 0x0000001fff097819 */ /* 0x000fc8000001140b */
[----:B------:R-:W-:-:S07]  /*16540*/  ISETP.GE.AND P3, PT, R26, 0xc0, PT ;  /* 0x000000c01a00780c */ /* 0x000fce0003f66270 */
[----:B------:R-:W0:Y:S08]  /*16550*/  @P2 LDC R20, c[0x0][0xbec] ;  /* 0x0002fb00ff142b82 */ /* 0x000e300000000800 */
[----:B------:R-:W3:Y:S01]  /*16560*/  @P2 LDC R27, c[0x0][0xbf0] ;  /* 0x0002fc00ff1b2b82 */ /* 0x000ee20000000800 */
[----:B--2---:R-:W-:Y:S05]  /*16570*/  @P1 BRA `(.L_x_14489) ;  /* 0x0000000000101947 */ /* 0x004fea0003800000 */
[----:B------:R-:W-:Y:S05]  /*16580*/  @!P0 BRA `(.L_x_14489) ;  /* 0x00000000000c8947 */ /* 0x000fea0003800000 */
[----:B------:R-:W2:Y:S04]  /*16590*/  LDG.E R3, desc[UR42][R4.64] ;  /* 0x0000002a04037981 */ /* 0x000ea8000c1e1900 */
[----:B-----5:R-:W2:Y:S02]  /*165a0*/  LDG.E R8, desc[UR42][R4.64+0x4] ;  /* 0x0000042a04087981 */ /* 0x020ea4000c1e1900 */
[----:B--2---:R-:W-:-:S07]  /*165b0*/  IMAD.IADD R8, R8, 0x1, -R3 ;  /* 0x0000000108087824 */ /* 0x004fce00078e0a03 */
.L_x_14489:
[----:B-----5:R-:W2:Y:S04]  /*165c0*/  LDL R24, [R1+0x48] ;  /* 0x0000480001187983 */ /* 0x020ea80000100800 */
[----:B------:R4:W5:Y:S01]  /*165d0*/  LDL R33, [R1+0x24] ;  /* 0x0000240001217983 */ /* 0x0009620000100800 */
[----:B------:R-:W-:Y:S01]  /*165e0*/  BSSY B1, `(.L_x_14490) ;  /* 0x000002c000017945 */ /* 0x000fe20003800000 */
[----:B------:R-:W-:Y:S02]  /*165f0*/  SEL R13, R11, RZ, !P0 ;  /* 0x000000ff0b0d7207 */ /* 0x000fe40004000000 */
[----:B------:R-:W-:Y:S02]  /*16600*/  SEL R14, R9, RZ, !P0 ;  /* 0x000000ff090e7207 */ /* 0x000fe40004000000 */
[----:B------:R-:W-:-:S02]  /*16610*/  SHF.R.S32.HI R11, RZ, 0x1f, R0 ;  /* 0x0000001fff0b7819 */ /* 0x000fc40000011400 */
[----:B--2---:R-:W-:Y:S01]  /*16620*/  SHF.R.S32.HI R12, RZ, 0x1f, R24 ;  /* 0x0000001fff0c7819 */ /* 0x004fe20000011418 */
[----:B----4-:R-:W-:Y:S06]  /*16630*/  @P3 BRA `(.L_x_14491) ;  /* 0x0000000000983947 */ /* 0x010fec0003800000 */
[----:B------:R-:W2:Y:S01]  /*16640*/  LDC R9, c[0x0][0xbe8] ;  /* 0x0002fa00ff097b82 */ /* 0x000ea20000000800 */
[----:B-----5:R-:W-:Y:S01]  /*16650*/  IADD3 R10, R33, -0x80, R10 ;  /* 0xffffff80210a7810 */ /* 0x020fe20007ffe00a */
        /* <DEDUP_REMOVED lines=36> */
.L_x_14491:
[----:B------:R-:W-:Y:S05]  /*168a0*/  BSYNC B1 ;  /* 0x0000000000017941 */ /* 0x000fea0003800000 */
.L_x_14490:
[----:B--2---:R-:W2:Y:S04]  /*168b0*/  LDL R6, [R1+0x50] ;  /* 0x0000500001067983 */ /* 0x004ea80000100800 */
[----:B------:R-:W1:Y:S01]  /*168c0*/  LDL R10, [R1+0x64] ;  /* 0x00006400010a7983 */ /* 0x000e620000100800 */
[--C-:B------:R-:W-:Y:S01]  /*168d0*/  SHF.R.S32.HI R7, RZ, 0x1f, R26.reuse ;  /* 0x0000001fff077819 */ /* 0x100fe2000001141a */
[----:B------:R-:W-:Y:S01]  /*168e0*/  ULDC.64 UR4, c[0x0][0xaa0] ;  /* 0x0002a80000047ab9 */ /* 0x000fe20000000a00 */
[----:B------:R-:W-:Y:S01]  /*168f0*/  SHF.R.S32.HI R32, RZ, 0x1f, R26 ;  /* 0x0000001fff207819 */ /* 0x000fe2000001141a */
[----:B------:R-:W-:Y:S01]  /*16900*/  IMAD R3, R11, UR4, RZ ;  /* 0x000000040b037c24 */ /* 0x000fe2000f8e02ff */
[-C--:B------:R-:W-:Y:S01]  /*16910*/  LEA.HI R7, R7, R26.reuse, RZ, 0x3 ;  /* 0x0000001a07077211 */ /* 0x080fe200078f18ff */
[----:B------:R-:W-:Y:S01]  /*16920*/  IMAD.WIDE.U32 R4, R0, UR4, RZ ;  /* 0x0000000400047c25 */ /* 0x000fe2000f8e00ff */
[----:B------:R-:W-:Y:S01]  /*16930*/  LEA.HI R32, R32, R26, RZ, 0x3 ;  /* 0x0000001a20207211 */ /* 0x000fe200078f18ff */
[----:B------:R-:W-:Y:S01]  /*16940*/  ULDC.64 UR6, c[0x0][0xa80] ;  /* 0x0002a00000067ab9 */ /* 0x000fe20000000a00 */
[----:B------:R-:W-:Y:S01]  /*16950*/  LOP3.LUT R7, R7, 0xfffffff8, RZ, 0xc0, !PT ;  /* 0xfffffff807077812 */ /* 0x000fe200078ec0ff */
[----:B------:R-:W-:Y:S01]  /*16960*/  IMAD R3, R0, UR5, R3 ;  /* 0x0000000500037c24 */ /* 0x000fe2000f8e0203 */
[----:B------:R-:W-:Y:S01]  /*16970*/  SHF.R.S32.HI R32, RZ, 0x3, R32 ;  /* 0x00000003ff207819 */ /* 0x000fe20000011420 */
[----:B------:R-:W-:-:S02]  /*16980*/  ULDC.64 UR4, c[0x0][0xae8] ;  /* 0x0002ba0000047ab9 */ /* 0x000fc40000000a00 */
[----:B------:R-:W-:Y:S02]  /*16990*/  IMAD.IADD R7, R26, 0x1, -R7 ;  /* 0x000000011a077824 */ /* 0x000fe400078e0a07 */
[----:B------:R-:W-:Y:S02]  /*169a0*/  IMAD.IADD R5, R5, 0x1, R3 ;  /* 0x0000000105057824 */ /* 0x000fe400078e0203 */
[----:B------:R-:W-:Y:S02]  /*169b0*/  IMAD R0, R7, 0x30, R32 ;  /* 0x0000003007007824 */ /* 0x000fe400078e0220 */
[----:B------:R-:W-:-:S03]  /*169c0*/  IMAD.WIDE.U32 R4, R24, UR4, R4 ;  /* 0x0000000418047c25 */ /* 0x000fc6000f8e0004 */
[----:B-----5:R-:W-:-:S05]  /*169d0*/  IADD3 R9, R33, R0, RZ ;  /* 0x0000000021097210 */ /* 0x020fca0007ffe0ff */
[----:B0-----:R-:W-:-:S04]  /*169e0*/  @P2 IMAD.HI.U32 R0, R9, R20, RZ ;  /* 0x0000001409002227 */ /* 0x001fc800078e00ff */
[----:B------:R-:W-:Y:S01]  /*169f0*/  IMAD.MOV.U32 R3, RZ, RZ, R9 ;  /* 0x000000ffff037224 */ /* 0x000fe200078e0009 */
[----:B---3--:R-:W-:-:S04]  /*16a00*/  @P2 SHF.R.U32.HI R3, RZ, R27, R0 ;  /* 0x0000001bff032219 */ /* 0x008fc80000011600 */
[----:B------:R-:W-:Y:S01]  /*16a10*/  SHF.R.S32.HI R0, RZ, 0x1f, R3 ;  /* 0x0000001fff007819 */ /* 0x000fe20000011403 */
[----:B--2---:R-:W-:Y:S02]  /*16a20*/  IMAD.MOV.U32 R26, RZ, RZ, R6 ;  /* 0x000000ffff1a7224 */ /* 0x004fe400078e0006 */
[----:B------:R-:W-:Y:S02]  /*16a30*/  IMAD R6, R12, UR4, RZ ;  /* 0x000000040c067c24 */ /* 0x000fe4000f8e02ff */
[----:B-1----:R-:W-:Y:S02]  /*16a40*/  IMAD.MOV.U32 R28, RZ, RZ, R10 ;  /* 0x000000ffff1c7224 */ /* 0x002fe400078e000a */
[----:B------:R-:W-:Y:S01]  /*16a50*/  IMAD R7, R24, UR5, R6 ;  /* 0x0000000518077c24 */ /* 0x000fe2000f8e0206 */
[----:B------:R-:W-:Y:S02]  /*16a60*/  ULDC.64 UR4, c[0x0][0xaf0] ;  /* 0x0002bc0000047ab9 */ /* 0x000fe40000000a00 */
[----:B------:R-:W-:-:S02]  /*16a70*/  IMAD R6, R14, UR4, RZ ;  /* 0x000000040e067c24 */ /* 0x000fc4000f8e02ff */
[----:B------:R-:W-:Y:S02]  /*16a80*/  IMAD.IADD R5, R5, 0x1, R7 ;  /* 0x0000000105057824 */ /* 0x000fe400078e0207 */
        /* <DEDUP_REMOVED lines=24> */
[----:B------:R-:W-:Y:S01]  /*16c10*/  IMAD.IADD R24, R32, 0x1, R33 ;  /* 0x0000000120187824 */ /* 0x000fe200078e0221 */
[----:B------:R-:W1:Y:S03]  /*16c20*/  SHFL.IDX PT, R0, R20, RZ, 0x181f ;  /* 0x00181fff14007589 */ /* 0x000e6600000e0000 */
[C---:B------:R-:W-:Y:S01]  /*16c30*/  VIADD R8, R24.reuse, 0x30 ;  /* 0x0000003018087836 */ /* 0x040fe20000000000 */
[----:B------:R-:W2:Y:S01]  /*16c40*/  SHFL.IDX PT, R5, R7, 0x1, 0x181f ;  /* 0x00381f0007057f89 */ /* 0x000ea200000e0000 */
[C---:B------:R-:W-:Y:S01]  /*16c50*/  ISETP.GE.OR P2, PT, R24.reuse, R21, P0 ;  /* 0x000000151800720c */ /* 0x040fe20000746670 */
[----:B------:R-:W-:-:S02]  /*16c60*/  VIADD R10, R24, 0x60 ;  /* 0x00000060180a7836 */ /* 0x000fc40000000000 */
[----:B------:R-:W3:Y:S01]  /*16c70*/  SHFL.IDX PT, R14, R7, 0x2, 0x181f ;  /* 0x00581f00070e7f89 */ /* 0x000ee200000e0000 */
[-C--:B------:R-:W-:Y:S02]  /*16c80*/  ISETP.GE.OR P3, PT, R8, R21.reuse, P0 ;  /* 0x000000150800720c */ /* 0x080fe40000766670 */
[----:B------:R-:W-:Y:S01]  /*16c90*/  ISETP.GE.OR P4, PT, R10, R21, P0 ;  /* 0x000000150a00720c */ /* 0x000fe20000786670 */
[----:B------:R-:W4:Y:S04]  /*16ca0*/  SHFL.IDX PT, R4, R20, 0x1, 0x181f ;  /* 0x00381f0014047f89 */ /* 0x000f2800000e0000 */
[----:B------:R-:W5:Y:S02]  /*16cb0*/  SHFL.IDX PT, R6, R20, 0x2, 0x181f ;  /* 0x00581f0014067f89 */ /* 0x000f6400000e0000 */
[----:B0-----:R-:W-:-:S04]  /*16cc0*/  @!P2 LEA R10, P5, R26, R3, 0x1 ;  /* 0x000000031a0aa211 */ /* 0x001fc800078a08ff */
[C---:B-1----:R-:W-:Y:S02]  /*16cd0*/  @!P2 LEA.HI.X R3, R26.reuse, R0, R28, 0x1, P5 ;  /* 0x000000001a03a211 */ /* 0x042fe400028f0c1c */
[----:B------:R0:W1:Y:S01]  /*16ce0*/  SHFL.IDX PT, R0, R20, 0x3, 0x181f ;  /* 0x00781f0014007f89 */ /* 0x00006200000e0000 */
[C---:B--2---:R-:W-:Y:S02]  /*16cf0*/  @!P3 LEA R8, P1, R26.reuse, R5, 0x1 ;  /* 0x000000051a08b211 */ /* 0x044fe400078208ff */
[----:B------:R-:W-:Y:S01]  /*16d00*/  @!P2 IMAD.MOV.U32 R11, RZ, RZ, R3 ;  /* 0x000000ffff0ba224 */ /* 0x000fe200078e0003 */
[----:B---3--:R-:W-:-:S04]  /*16d10*/  @!P4 LEA R25, P5, R26, R14, 0x1 ;  /* 0x0000000e1a19c211 */ /* 0x008fc800078a08ff */
[----:B------:R0:W-:Y:S01]  /*16d20*/  @!P2 ST.E.128 desc[UR42][R10.64], RZ ;  /* 0x000000ff0a00a985 */ /* 0x0001e2000c101d2a */
[C-C-:B----4-:R-:W-:Y:S01]  /*16d30*/  @!P3 LEA.HI.X R9, R26.reuse, R4, R28.reuse, 0x1, P1 ;  /* 0x000000041a09b211 */ /* 0x150fe200008f0c1c */
[----:B------:R-:W-:Y:S02]  /*16d40*/  @!P4 IMAD.MOV.U32 R4, RZ, RZ, R25 ;  /* 0x000000ffff04c224 */ /* 0x000fe400078e0019 */
[----:B------:R0:W2:Y:S01]  /*16d50*/  SHFL.IDX PT, R14, R7, 0x3, 0x181f ;  /* 0x00781f00070e7f89 */ /* 0x0000a200000e0000 */
[----:B-----5:R-:W-:-:S03]  /*16d60*/  @!P4 LEA.HI.X R5, R26, R6, R28, 0x1, P5 ;  /* 0x000000061a05c211 */ /* 0x020fc600028f0c1c */
[----:B------:R0:W-:Y:S04]  /*16d70*/  @!P3 ST.E.128 desc[UR42][R8.64], RZ ;  /* 0x000000ff0800b985 */ /* 0x0001e8000c101d2a */
[----:B------:R0:W-:Y:S02]  /*16d80*/  @!P4 ST.E.128 desc[UR42][R4.64], RZ ;  /* 0x000000ff0400c985 */ /* 0x0001e4000c101d2a */
.L_x_14687:
[----:B------:R-:W-:-:S05]  /*16d90*/  VIADD R24, R24, 0x90 ;  /* 0x0000009018187836 */ /* 0x000fca0000000000 */
[----:B------:R-:W-:-:S13]  /*16da0*/  ISETP.GE.OR P0, PT, R24, R21, P0 ;  /* 0x000000151800720c */ /* 0x000fda0000706670 */
[----:B--2---:R-:W-:-:S04]  /*16db0*/  @!P0 LEA R14, P1, R26, R14, 0x1 ;  /* 0x0000000e1a0e8211 */ /* 0x004fc800078208ff */
[----:B-1----:R-:W-:-:S05]  /*16dc0*/  @!P0 LEA.HI.X R15, R26, R0, R28, 0x1, P1 ;  /* 0x000000001a0f8211 */ /* 0x002fca00008f0c1c */
[----:B------:R1:W-:Y:S04]  /*16dd0*/  @!P0 ST.E.128 desc[UR42][R14.64], RZ ;  /* 0x000000ff0e008985 */ /* 0x0003e8000c101d2a */
.L_x_14488:
[----:B------:R-:W-:Y:S05]  /*16de0*/  BSYNC B0 ;  /* 0x0000000000007941 */ /* 0x000fea0003800000 */
.L_x_14485:
[----:B------:R-:W-:Y:S02]  /*16df0*/  ULDC UR4, c[0x0][0xc3c] ;  /* 0x00030f0000047ab9 */ /* 0x000fe40000000800 */
[----:B------:R-:W-:-:S13]  /*16e00*/  ISETP.GE.AND P0, PT, R31, UR4, PT ;  /* 0x000000041f007c0c */ /* 0x000fda000bf06270 */
[----:B------:R-:W-:Y:S05]  /*16e10*/  @!P0 BRA `(.L_x_14493) ;  /* 0xfffffea000908947 */ /* 0x000fea000383ffff */
[----:B------:R-:W-:Y:S05]  /*16e20*/  BRA `(.L_x_14287) ;  /* 0x0000007000a07947 */ /* 0x000fea0003800000 */
.L_x_14285:
        /* <DEDUP_REMOVED lines=16> */
.L_x_14494:
        /* <DEDUP_REMOVED lines=42> */
.L_x_14500:
        /* <DEDUP_REMOVED lines=12> */
.L_x_14499:
[----:B------:R-:W-:Y:S05]  /*17290*/  BSYNC B0 ;  /* 0x0000000000007941 */ /* 0x000fea0003800000 */
.L_x_14498:
        /* <DEDUP_REMOVED lines=21> */
.L_x_14496:
        /* <DEDUP_REMOVED lines=21> */
.L_x_14501:
        /* <DEDUP_REMOVED lines=38> */
[----:B------:R-:W-:-:S03]  /*177a0*/  IADD3 R3, RZ, -R12, RZ ;  /* 0x8000000cff037210 */ /* 0x000fc60007ffe0ff */
[----:B------:R-:W-:-:S04]  /*177b0*/  IMAD.MOV.U32 R9, RZ, RZ, R11 ;  /* 0x000000ffff097224 */ /* 0x000fc800078e000b */
        /* <DEDUP_REMOVED lines=18> */
.L_x_14497:
[----:B------:R-:W-:Y:S02]  /*178e0*/  IMAD.MOV.U32 R17, RZ, RZ, RZ ;  /* 0x000000ffff117224 */ /* 0x000fe400078e00ff */
[----:B------:R-:W-:Y:S02]  /*178f0*/  IMAD.U32 R16, RZ, RZ, UR6 ;  /* 0x00000006ff107e24 */ /* 0x000fe4000f8e00ff */
[----:B------:R-:W-:-:S07]  /*17900*/  IMAD.MOV.U32 R18, RZ, RZ, RZ ;  /* 0x000000ffff127224 */ /* 0x000fce00078e00ff */
.L_x_14502:
[----:B------:R-:W-:-:S13]  /*17910*/  ISETP.NE.AND P0, PT, R5, RZ, PT ;  /* 0x000000ff0500720c */ /* 0x000fda0003f05270 */
[----:B------:R-:W0:Y:S01]  /*17920*/  @!P0 S2R R3, SR_CgaCtaId ;  /* 0x0000000000038919 */ /* 0x000e220000008800 */
[----:B------:R-:W-:-:S04]  /*17930*/  @!P0 MOV R0, 0x400 ;  /* 0x0000040000008802 */ /* 0x000fc80000000f00 */
[----:B0-----:R-:W-:-:S05]  /*17940*/  @!P0 LEA R0, R3, R0, 0x18 ;  /* 0x0000000003008211 */ /* 0x001fca00078ec0ff */
[----:B------:R0:W-:Y:S01]  /*17950*/  @!P0 STS.128 [R0+0x168d0], R16 ;  /* 0x0168d01000008388 */ /* 0x0001e20000000c00 */
[----:B------:R-:W-:Y:S06]  /*17960*/  BAR.ARV 0x5, 0x200 ;  /* 0x0148000000007b1d */ /* 0x000fec0000002000 */
.L_x_14495:
        /* <DEDUP_REMOVED lines=10> */
[----:B------:R-:W-:Y:S01]  /*17a10*/  STL [R1+0x44], RZ ;  /* 0x000044ff01007387 */ /* 0x000fe20000100800 */
[----:B------:R-:W-:Y:S01]  /*17a20*/  IMAD.MOV.U32 R27, RZ, RZ, RZ ;  /* 0x000000ffff1b7224 */ /* 0x000fe200078e00ff */
[----:B------:R-:W-:Y:S01]  /*17a30*/  ULDC.64 UR40, c[0x0][0x198] ;  /* 0x0000660000287ab9 */ /* 0x000fe20000000a00 */
[----:B------:R-:W-:Y:S01]  /*17a40*/  IMAD.MOV.U32 R25, RZ, RZ, RZ ;  /* 0x000000ffff197224 */ /* 0x000fe200078e00ff */
[----:B------:R-:W-:Y:S01]  /*17a50*/  ULOP3.LUT UR38, UR37, 0x2, URZ, 0xfc, !UPT ;  /* 0x0000000225267892 */ /* 0x000fe2000f8efc3f */
[----:B------:R-:W-:Y:S01]  /*17a60*/  IMAD.MOV.U32 R29, RZ, RZ, 0x1 ;  /* 0x00000001ff1d7424 */ /* 0x000fe200078e00ff */
[----:B------:R-:W-:Y:S01]  /*17a70*/  ULDC UR36, c[0x0][0xc] ;  /* 0x0000030000247ab9 */ /* 0x000fe20000000800 */
[----:B--2---:R-:W-:-:S06]  /*17a80*/  ULEA UR4, UR5, UR4, 0x18 ;  /* 0x0000000405047291 */ /* 0x004fcc000f8ec03f */
[----:B------:R-:W-:Y:S01]  /*17a90*/  IMAD.U32 R23, RZ, RZ, UR4 ;  /* 0x00000004ff177e24 */ /* 0x000fe2000f8e00ff */
[C---:B-1----:R-:W-:Y:S01]  /*17aa0*/  LOP3.LUT R5, R6.reuse, 0x7f, RZ, 0xc0, !PT ;  /* 0x0000007f06057812 */ /* 0x042fe200078ec0ff */
[----:B0-----:R-:W-:-:S04]  /*17ab0*/  IMAD.SHL.U32 R0, R6, 0x8, RZ ;  /* 0x0000000806007824 */ /* 0x001fc800078e00ff */
[----:B------:R-:W-:Y:S01]  /*17ac0*/  IMAD.SHL.U32 R3, R5, 0x8, RZ ;  /* 0x0000000805037824 */ /* 0x000fe200078e00ff */
[----:B------:R-:W-:Y:S01]  /*17ad0*/  LOP3.LUT R2, R0, 0x1f8, RZ, 0xc0, !PT ;  /* 0x000001f800027812 */ /* 0x000fe200078ec0ff */
[----:B------:R-:W-:-:S03]  /*17ae0*/  IMAD.MOV.U32 R0, RZ, RZ, 0x1 ;  /* 0x00000001ff007424 */ /* 0x000fc600078e00ff */
[----:B------:R-:W-:Y:S02]  /*17af0*/  LOP3.LUT R2, R2, 0x38, R6, 0x78, !PT ;  /* 0x0000003802027812 */ /* 0x000fe400078e7806 */
[----:B------:R0:W-:Y:S02]  /*17b00*/  STL [R1], R0 ;  /* 0x0000000001007387 */ /* 0x0001e40000100800 */
[----:B------:R-:W-:Y:S01]  /*17b10*/  LOP3.LUT R4, R2, 0x200, R3, 0xf8, !PT ;  /* 0x0000020002047812 */ /* 0x000fe200078ef803 */
[----:B------:R-:W-:Y:S01]  /*17b20*/  IMAD.SHL.U32 R2, R6, 0x10, RZ ;  /* 0x0000001006027824 */ /* 0x000fe200078e00ff */
[----:B------:R-:W-:-:S04]  /*17b30*/  SHF.R.U32.HI R3, RZ, 0x3, R5 ;  /* 0x00000003ff037819 */ /* 0x000fc80000011605 */
[----:B------:R-:W-:Y:S01]  /*17b40*/  LOP3.LUT R2, R2, 0x70, RZ, 0xc0, !PT ;  /* 0x0000007002027812 */ /* 0x000fe200078ec0ff */
[----:B0-----:R-:W-:-:S03]  /*17b50*/  IMAD R0, R4, 0x2, R23 ;  /* 0x0000000204007824 */ /* 0x001fc600078e0217 */
[----:B------:R-:W-:Y:S02]  /*17b60*/  LOP3.LUT R2, R3, R2, RZ, 0xfc, !PT ;  /* 0x0000000203027212 */ /* 0x000fe400078efcff */
[----:B------:R0:W-:Y:S05]  /*17b70*/  STL [R1+0x28], R0 ;  /* 0x0000280001007387 */ /* 0x0001ea0000100800 */
.L_x_14612:
        /* <DEDUP_REMOVED lines=9> */
[----:B--2---:R-:W2:Y:S02]  /*17c10*/  @P0 LDC.64 R2, c[0x0][0xa28] ;  /* 0x00028a00ff020b82 */ /* 0x004ea40000000a00 */
        /* <DEDUP_REMOVED lines=14> */
[----:B------:R-:W-:Y:S01]  /*17d00*/  ULDC UR4, c[0x0][0x288] ;  /* 0x0000a20000047ab9 */ /* 0x000fe20000000800 */
[----:B0-----:R-:W-:-:S05]  /*17d10*/  IMAD.WIDE R2, R19, 0x4, R2 ;  /* 0x0000000413027825 */ /* 0x001fca00078e0202 */
[----:B------:R-:W5:Y:S01]  /*17d20*/  @P1 LDG.E R0, desc[UR42][R2.64] ;  /* 0x0000002a02001981 */ /* 0x000f62000c1e1900 */
[----:B-1----:R-:W-:-:S03]  /*17d30*/  @P2 IMAD.WIDE R6, R19, 0x4, R6 ;  /* 0x0000000413062825 */ /* 0x002fc600078e0206 */
[----:B--2---:R0:W-:Y:S02]  /*17d40*/  STL [R1+0x2c], R8 ;  /* 0x00002c0801007387 */ /* 0x0041e40000100800 */
[----:B0-----:R-:W-:Y:S01]  /*17d50*/  IMAD.U32 R8, RZ, RZ, UR4 ;  /* 0x00000004ff087e24 */ /* 0x001fe2000f8e00ff */
[----:B------:R-:W-:-:S05]  /*17d60*/  ULDC.64 UR4, c[0x0][0x418] ;  /* 0x0001060000047ab9 */ /* 0x000fca0000000a00 */
[----:B------:R0:W2:Y:S01]  /*17d70*/  @P2 LDG.E R8, desc[UR42][R6.64] ;  /* 0x0000002a06082981 */ /* 0x0000a2000c1e1900 */
        /* <DEDUP_REMOVED lines=9> */
[----:B--2---:R0:W-:Y:S04]  /*17e10*/  STL [R1+0x8], R8 ;  /* 0x0000080801007387 */ /* 0x0041e80000100800 */
[----:B---3--:R0:W-:Y:S01]  /*17e20*/  STL [R1+0x20], R10 ;  /* 0x0000200a01007387 */ /* 0x0081e20000100800 */
[----:B------:R-:W-:Y:S01]  /*17e30*/  MOV R12, R8 ;  /* 0x00000008000c7202 */ /* 0x000fe20000000f00 */
[----:B------:R-:W-:Y:S06]  /*17e40*/  @P2 BRA `(.L_x_14504) ;  /* 0x0000000000142947 */ /* 0x000fec0003800000 */
[----:B------:R-:W-:Y:S05]  /*17e50*/  @!P0 BRA `(.L_x_14504) ;  /* 0x0000000000108947 */ /* 0x000fea0003800000 */
[----:B0-----:R-:W2:Y:S04]  /*17e60*/  LDG.E R8, desc[UR42][R4.64] ;  /* 0x0000002a04087981 */ /* 0x001ea8000c1e1900 */
[----:B------:R-:W2:Y:S02]  /*17e70*/  LDG.E R9, desc[UR42][R4.64+0x4] ;  /* 0x0000042a04097981 */ /* 0x000ea4000c1e1900 */
[----:B--2---:R-:W-:-:S05]  /*17e80*/  IMAD.IADD R12, R9, 0x1, -R8 ;  /* 0x00000001090c7824 */ /* 0x004fca00078e0a08 */
[----:B------:R1:W-:Y:S02]  /*17e90*/  STL [R1+0x8], R12 ;  /* 0x0000080c01007387 */ /* 0x0003e40000100800 */
.L_x_14504:
        /* <DEDUP_REMOVED lines=8> */
.L_x_14505:
[----:B------:R-:W-:Y:S02]  /*17f20*/  ULDC.64 UR4, c[0x0][0xa08] ;  /* 0x0002820000047ab9 */ /* 0x000fe40000000a00 */
[----:B------:R-:W-:-:S04]  /*17f30*/  ISETP.NE.U32.AND P0, PT, RZ, UR4, PT ;  /* 0x00000004ff007c0c */ /* 0x000fc8000bf05070 */
[----:B------:R-:W-:-:S13]  /*17f40*/  ISETP.NE.AND.EX P0, PT, RZ, UR5, PT, P0 ;  /* 0x00000005ff007c0c */ /* 0x000fda000bf05300 */
[----:B------:R-:W-:Y:S05]  /*17f50*/  @!P0 BRA `(.L_x_14506) ;  /* 0x0000000000148947 */ /* 0x000fea0003800000 */
[----:B------:R-:W2:Y:S02]  /*17f60*/  LDC.64 R4, c[0x0][0xa08] ;  /* 0x00028200ff047b82 */ /* 0x000ea40000000a00 */
[----:B--2---:R-:W-:-:S05]  /*17f70*/  IMAD.WIDE R4, R19, 0x4, R4 ;  /* 0x0000000413047825 */ /* 0x004fca00078e0204 */
[----:B------:R-:W2:Y:S04]  /*17f80*/  LDG.E R7, desc[UR42][R4.64] ;  /* 0x0000002a04077981 */ /* 0x000ea8000c1e1900 */
[----:B0-----:R-:W2:Y:S02]  /*17f90*/  LDG.E R8, desc[UR42][R4.64+0x4] ;  /* 0x0000042a04087981 */ /* 0x001ea4000c1e1900 */
[----:B--2---:R-:W-:-:S07]  /*17fa0*/  IMAD.IADD R7, R8, 0x1, -R7 ;  /* 0x0000000108077824 */ /* 0x004fce00078e0a07 */
.L_x_14506:
[----:B--2---:R-:W2:Y:S01]  /*17fb0*/  @P1 LDG.E R4, desc[UR42][R2.64] ;  /* 0x0000002a02041981 */ /* 0x004ea2000c1e1900 */
[----:B0-----:R-:W0:Y:S03]  /*17fc0*/  LDC R8, c[0x0][0x448] ;  /* 0x00011200ff087b82 */ /* 0x001e260000000800 */
[----:B------:R3:W2:Y:S01]  /*17fd0*/  @P1 LDG.E R5, desc[UR42][R2.64+0x4] ;  /* 0x0000042a02051981 */ /* 0x0006a2000c1e1900 */
[----:B------:R-:W-:Y:S02]  /*17fe0*/  IMAD R28, R17, 0xc0, RZ ;  /* 0x000000c0111c7824 */ /* 0x000fe400078e02ff */
[----:B-----5:R-:W-:Y:S02]  /*17ff0*/  IMAD.IADD R7, R7, 0x1, -R10 ;  /* 0x0000000107077824 */ /* 0x020fe400078e0a0a */
[----:B------:R-:W-:Y:S01]  /*18000*/  VIADD R9, R28, 0xbf ;  /* 0x000000bf1c097836 */ /* 0x000fe20000000000 */
[----:B0-----:R-:W-:-:S13]  /*18010*/  ISETP.NE.AND P2, PT, R8, 0x1, PT ;  /* 0x000000010800780c */ /* 0x001fda0003f45270 */
[----:B---3--:R-:W0:Y:S08]  /*18020*/  @P2 LDC R3, c[0x0][0x44c] ;  /* 0x00011300ff032b82 */ /* 0x008e300000000800 */
[----:B------:R-:W3:Y:S01]  /*18030*/  @P2 LDC R2, c[0x0][0x450] ;  /* 0x00011400ff022b82 */ /* 0x000ee20000000800 */
[----:B0-----:R-:W-:-:S05]  /*18040*/  @P2 IMAD.HI.U32 R3, R9, R3, RZ ;  /* 0x0000000309032227 */ /* 0x001fca00078e00ff */
[----:B---3--:R-:W-:Y:S01]  /*18050*/  @P2 SHF.R.U32.HI R9, RZ, R2, R3 ;  /* 0x00000002ff092219 */ /* 0x008fe20000011603 */
        /* <DEDUP_REMOVED lines=8> */
[----:B------:R-:W2:Y:S02]  /*180e0*/  LDC.64 R2, c[0x0][0x9e0] ;  /* 0x00027800ff027b82 */ /* 0x000ea40000000a00 */
[----:B------:R-:W-:Y:S02]  /*180f0*/  SHF.R.S32.HI R17, RZ, 0x7, R17 ;  /* 0x00000007ff117819 */ /* 0x000fe40000011411 */
[----:B--2---:R-:W-:Y:S01]  /*18100*/  ISETP.GE.AND P3, PT, R3, 0x1, PT ;  /* 0x000000010300780c */ /* 0x004fe20003f66270 */
        /* <DEDUP_REMOVED lines=13> */
.L_x_14509:
[----:B------:R-:W-:-:S13]  /*181e0*/  ISETP.NE.AND P0, PT, R3, 0x1, PT ;  /* 0x000000010300780c */ /* 0x000fda0003f05270 */
[----:B------:R-:W0:Y:S02]  /*181f0*/  @P0 LDC.64 R4, c[0x0][0x9e8] ;  /* 0x00027a00ff040b82 */ /* 0x000e240000000a00 */
[----:B0-----:R-:W-:-:S05]  /*18200*/  @P0 IMAD.HI.U32 R4, R10, R4, RZ ;  /* 0x000000040a040227 */ /* 0x001fca00078e00ff */
[----:B------:R-:W-:-:S07]  /*18210*/  @P0 SHF.R.U32.HI R10, RZ, R5, R4 ;  /* 0x00000005ff0a0219 */ /* 0x000fce0000011604 */
.L_x_14510:
[----:B------:R-:W-:Y:S05]  /*18220*/  BSYNC B0 ;  /* 0x0000000000007941 */ /* 0x000fea0003800000 */
.L_x_14508:
[----:B------:R-:W-:-:S05]  /*18230*/  IMAD R10, R10, R3, R3 ;  /* 0x000000030a0a7224 */ /* 0x000fca00078e0203 */
[----:B------:R-:W-:-:S07]  /*18240*/  VIMNMX R2, R2, R10, PT ;  /* 0x0000000a02027248 */ /* 0x000fce0003fe0100 */
.L_x_14507:
[----:B------:R-:W0:Y:S01]  /*18250*/  @P2 LDC R9, c[0x0][0x44c] ;  /* 0x00011300ff092b82 */ /* 0x000e220000000800 */
[----:B------:R-:W-:Y:S01]  /*18260*/  IMAD.MOV.U32 R4, RZ, RZ, R28 ;  /* 0x000000ffff047224 */ /* 0x000fe200078e001c */
[----:B------:R-:W-:-:S06]  /*18270*/  ULDC UR4, c[0x0][0x9dc] ;  /* 0x0002770000047ab9 */ /* 0x000fcc0000000800 */
[----:B------:R-:W2:Y:S01]  /*18280*/  @P2 LDC R5, c[0x0][0x450] ;  /* 0x00011400ff052b82 */ /* 0x000ea20000000800 */
[----:B0-----:R-:W-:-:S05]  /*18290*/  @P2 IMAD.HI.U32 R9, R28, R9, RZ ;  /* 0x000000091c092227 */ /* 0x001fca00078e00ff */
[----:B--2---:R-:W-:Y:S01]  /*182a0*/  @P2 SHF.R.U32.HI R4, RZ, R5, R9 ;  /* 0x00000005ff042219 */ /* 0x004fe20000011609 */
[----:B------:R-:W-:-:S04]  /*182b0*/  IMAD.IADD R9, R11, 0x1, -R12 ;  /* 0x000000010b097824 */ /* 0x000fc800078e0a0c */
        /* <DEDUP_REMOVED lines=13> */
.L_x_14513:
[----:B------:R-:W-:-:S13]  /*18390*/  ISETP.NE.AND P0, PT, R3, 0x1, PT ;  /* 0x000000010300780c */ /* 0x000fda0003f05270 */
[----:B------:R-:W0:Y:S02]  /*183a0*/  @P0 LDC.64 R4, c[0x0][0x9e8] ;  /* 0x00027a00ff040b82 */ /* 0x000e240000000a00 */
[----:B0-----:R-:W-:-:S05]  /*183b0*/  @P0 IMAD.HI.U32 R4, R11, R4, RZ ;  /* 0x000000040b040227 */ /* 0x001fca00078e00ff */
[----:B------:R-:W-:-:S07]  /*183c0*/  @P0 SHF.R.U32.HI R11, RZ, R5, R4 ;  /* 0x00000005ff0b0219 */ /* 0x000fce0000011604 */
.L_x_14514:
[----:B------:R-:W-:Y:S05]  /*183d0*/  BSYNC B0 ;  /* 0x0000000000007941 */ /* 0x000fea0003800000 */
.L_x_14512:
[----:B------:R-:W-:-:S05]  /*183e0*/  IMAD R3, R11, R3, RZ ;  /* 0x000000030b037224 */ /* 0x000fca00078e02ff */
[----:B------:R-:W-:-:S07]  /*183f0*/  VIMNMX R10, R10, R3, !PT ;  /* 0x000000030a0a7248 */ /* 0x000fce0007fe0100 */
.L_x_14511:
        /* <DEDUP_REMOVED lines=14> */
[----:B------:R-:W-:-:S13]  /*184e0*/  ISETP.GT.AND P0, PT, R3, R4, PT ;  /* 0x000000040300720c */ /* 0x000fda0003f04270 */
[----:B------:R-:W-:Y:S01]  /*184f0*/  @P0 VIADD R2, R3, 0x7f ;  /* 0x0000007f03020836 */ /* 0x000fe20000000000 */
[----:B------:R-:W-:-:S04]  /*18500*/  SHF.R.U32.HI R3, RZ, 0x7, R4 ;  /* 0x00000007ff037819 */ /* 0x000fc80000011604 */
        /* <DEDUP_REMOVED lines=14> */
.L_x_14690:
[----:B--2---:R-:W-:Y:S02]  /*185f0*/  ISETP.NE.AND P0, PT, R14, RZ, PT ;  /* 0x000000ff0e00720c */ /* 0x004fe40003f05270 */
[----:B------:R-:W-:-:S11]  /*18600*/  PLOP3.LUT P6, PT, PT, PT, PT, 0x8, 0x0 ;  /* 0x000000000000781c */ /* 0x000fd60003fce170 */
[----:B------:R-:W-:Y:S05]  /*18610*/  @P0 BRA `(.L_x_14518) ;  /* 0x00000000000c0947 */ /* 0x000fea0003800000 */
[----:B------:R-:W-:-:S03]  /*18620*/  UMOV UR4, 0xffffffff ;  /* 0xffffffff00047882 */ /* 0x000fc60000000000 */
[----:B------:R-:W-:Y:S05]  /*18630*/  BRA.DIV UR4, `(.L_x_14519) ;  /* 0x0000007604387947 */ /* 0x000fea000b800000 */
[----:B------:R-:W-:-:S13]  /*18640*/  ELECT P6, URZ, PT ;  /* 0x00000000003f782f */ /* 0x000fda00038c0000 */
.L_x_14518:
        /* <DEDUP_REMOVED lines=9> */
.L_x_14693:
[----:B------:R-:W-:Y:S05]  /*186e0*/  BSYNC B1 ;  /* 0x0000000000017941 */ /* 0x000fea0003800000 */
.L_x_14520:
[----:B------:R-:W-:Y:S04]  /*186f0*/  BSSY B1, `(.L_x_14522) ;  /* 0x0000050000017945 */ /* 0x000fe80003800000 */
[----:B------:R-:W-:Y:S05]  /*18700*/  @!P6 BRA `(.L_x_14523) ;  /* 0x000000040038e947 */ /* 0x000fea0003800000 */
[----:B------:R-:W2:Y:S01]  /*18710*/  LDL R7, [R1] ;  /* 0x0000000001077983 */ /* 0x000ea20000100800 */
        /* <DEDUP_REMOVED lines=8> */
.L_x_14694:
[----:B------:R-:W-:Y:S05]  /*187a0*/  BSYNC B2 ;  /* 0x0000000000027941 */ /* 0x000fea0003800000 */
.L_x_14524:
[----:B------:R-:W-:Y:S04]  /*187b0*/  BSSY B2, `(.L_x_14526) ;  /* 0x0000009000027945 */ /* 0x000fe80003800000 */
[----:B------:R-:W-:Y:S05]  /*187c0*/  @P1 BRA `(.L_x_14527) ;  /* 0x00000000001c1947 */ /* 0x000fea0003800000 */
[----:B0-----:R-:W0:Y:S02]  /*187d0*/  S2R R5, SR_TID.X ;  /* 0x0000000000057919 */ /* 0x001e240000002100 */
[----:B0-----:R-:W-:Y:S02]  /*187e0*/  LOP3.LUT R6, R5, 0x1f, RZ, 0xc0, !PT ;  /* 0x0000001f05067812 */ /* 0x001fe400078ec0ff */
[----:B------:R-:W-:Y:S02]  /*187f0*/  MOV R5, 0x4000 ;  /* 0x0000400000057802 */ /* 0x000fe40000000f00 */
[----:B------:R-:W-:Y:S02]  /*18800*/  ISETP.NE.AND P0, PT, R6, RZ, PT ;  /* 0x000000ff0600720c */ /* 0x000fe40003f05270 */
[----:B------:R3:W-:Y:S11]  /*18810*/  SYNCS.ARRIVE.TRANS64 RZ, [R10+URZ+0x16890], R5 ;  /* 0x016890050aff79a7 */ /* 0x0007f6000800003f */
[----:B---3--:R-:W-:Y:S05]  /*18820*/  @!P0 BRA `(.L_x_14527) ;  /* 0x0000000000048947 */ /* 0x008fea0003800000 */
[----:B------:R-:W-:Y:S01]  /*18830*/  BPT.TRAP 0x1 ;  /* 0x000000040000795c */ /* 0x000fe20000300000 */
.L_x_14527:
[----:B------:R-:W-:Y:S05]  /*18840*/  BSYNC B2 ;  /* 0x0000000000027941 */ /* 0x000fea0003800000 */
.L_x_14526:
[----:B------:R-:W-:Y:S01]  /*18850*/  IMAD.MOV.U32 R13, RZ, RZ, RZ ;  /* 0x000000ffff0d7224 */ /* 0x000fe200078e00ff */
[----:B------:R-:W-:Y:S01]  /*18860*/  UIADD3 UR4, UP0, UR40, 0x570, URZ ;  /* 0x0000057028047890 */ /* 0x000fe2000ff1e03f */
[----:B------:R-:W-:Y:S01]  /*18870*/  IMAD R6, R4, 0x80, R0 ;  /* 0x0000008004067824 */ /* 0x000fe200078e0200 */
[----:B------:R-:W-:Y:S01]  /*18880*/  PLOP3.LUT P0, PT, PT, PT, PT, 0x80, 0x0 ;  /* 0x000000000000781c */ /* 0x000fe20003f0f070 */
[----:B0-----:R-:W-:Y:S01]  /*18890*/  IMAD R5, R27, 0x4000, R23 ;  /* 0x000040001b057824 */ /* 0x001fe200078e0217 */
[----:B------:R-:W-:Y:S01]  /*188a0*/  R2UR UR10, R13 ;  /* 0x000000000d0a72ca */ /* 0x000fe200000e0000 */
[----:B------:R-:W-:Y:S01]  /*188b0*/  VIADD R6, R6, 0xffffff80 ;  /* 0xffffff8006067836 */ /* 0x000fe20000000000 */
[----:B------:R-:W-:Y:S01]  /*188c0*/  UIADD3.X UR5, URZ, UR41, URZ, UP0, !UPT ;  /* 0x000000293f057290 */ /* 0x000fe200087fe43f */
[----:B------:R-:W-:Y:S01]  /*188d0*/  VIADD R5, R5, 0xe400 ;  /* 0x0000e40005057836 */ /* 0x000fe20000000000 */
[----:B------:R-:W-:Y:S01]  /*188e0*/  UMOV UR6, 0x0 ;  /* 0x0000000000067882 */ /* 0x000fe20000000000 */
[----:B-1----:R-:W-:Y:S01]  /*188f0*/  IMAD.SHL.U32 R12, R27, 0x2000, RZ ;  /* 0x000020001b0c7824 */ /* 0x002fe200078e00ff */
[----:B------:R-:W-:Y:S01]  /*18900*/  UMOV UR7, 0x12f00000 ;  /* 0x12f0000000077882 */ /* 0x000fe20000000000 */
[----:B------:R-:W-:-:S08]  /*18910*/  VIADD R11, R10, 0x16890 ;  /* 0x000168900a0b7836 */ /* 0x000fd00000000000 */
.L_x_14528:
        /* <DEDUP_REMOVED lines=13> */
.L_x_14695:
[----:B------:R-:W-:Y:S05]  /*189f0*/  BSYNC B2 ;  /* 0x0000000000027941 */ /* 0x000fea0003800000 */
.L_x_14529:
[----:B------:R-:W-:Y:S01]  /*18a00*/  BSSY B2, `(.L_x_14531) ;  /* 0x000000b000027945 */ /* 0x000fe20003800000 */
[----:B------:R-:W-:Y:S02]  /*18a10*/  IMAD.MOV.U32 R14, RZ, RZ, 0x0 ;  /* 0x00000000ff0e7424 */ /* 0x000fe400078e00ff */
[----:B------:R-:W-:Y:S01]  /*18a20*/  IMAD.MOV.U32 R15, RZ, RZ, 0x12f00000 ;  /* 0x12f00000ff0f7424 */ /* 0x000fe200078e00ff */
[----:B------:R-:W-:Y:S06]  /*18a30*/  @P1 BRA `(.L_x_14532) ;  /* 0x00000000001c1947 */ /* 0x000fec0003800000 */
[----:B------:R-:W1:Y:S02]  /*18a40*/  S2R R5, SR_TID.X ;  /* 0x0000000000057919 */ /* 0x000e640000002100 */
[----:B-1----:R-:W-:Y:S01]  /*18a50*/  LOP3.LUT R11, R5, 0x1f, RZ, 0xc0, !PT ;  /* 0x0000001f050b7812 */ /* 0x002fe200078ec0ff */
[----:B------:R-:W-:-:S03]  /*18a60*/  IMAD.MOV.U32 R5, RZ, RZ, 0x4000 ;  /* 0x00004000ff057424 */ /* 0x000fc600078e00ff */
[----:B------:R-:W-:Y:S01]  /*18a70*/  ISETP.NE.AND P0, PT, R11, RZ, PT ;  /* 0x000000ff0b00720c */ /* 0x000fe20003f05270 */
[----:B------:R1:W-:-:S12]  /*18a80*/  SYNCS.ARRIVE.TRANS64 RZ, [R10+URZ+0x168b0], R5 ;  /* 0x0168b0050aff79a7 */ /* 0x0003d8000800003f */
[----:B-1----:R-:W-:Y:S05]  /*18a90*/  @!P0 BRA `(.L_x_14532) ;  /* 0x0000000000048947 */ /* 0x002fea0003800000 */
[----:B------:R-:W-:Y:S01]  /*18aa0*/  BPT.TRAP 0x1 ;  /* 0x000000040000795c */ /* 0x000fe20000300000 */
.L_x_14532:
[----:B------:R-:W-:Y:S05]  /*18ab0*/  BSYNC B2 ;  /* 0x0000000000027941 */ /* 0x000fea0003800000 */
.L_x_14531:
        /* <DEDUP_REMOVED lines=9> */
.L_x_14533:
        /* <DEDUP_REMOVED lines=10> */
.L_x_14523:
[----:B------:R-:W-:Y:S05]  /*18bf0*/  BSYNC B1 ;  /* 0x0000000000017941 */ /* 0x000fea0003800000 */
.L_x_14522:
[----:B------:R-:W2:Y:S01]  /*18c00*/  LDL.LU R7, [R1] ;  /* 0x0000000001077983 */ /* 0x000ea20000300800 */
[----:B------:R-:W-:Y:S01]  /*18c10*/  VIADD R27, R27, 0x1 ;  /* 0x000000011b1b7836 */ /* 0x000fe20000000000 */
[----:B------:R-:W-:Y:S01]  /*18c20*/  PLOP3.LUT P0, PT, PT, PT, PT, 0x8, 0x0 ;  /* 0x000000000000781c */ /* 0x000fe20003f0e170 */
[----:B------:R-:W-:-:S03]  /*18c30*/  VIADD R4, R4, 0xfffffffe ;  /* 0xfffffffe04047836 */ /* 0x000fc60000000000 */
[C---:B------:R-:W-:Y:S02]  /*18c40*/  ISETP.NE.AND P1, PT, R27.reuse, 0x2, PT ;  /* 0x000000021b00780c */ /* 0x040fe40003f25270 */
[----:B------:R-:W-:Y:S02]  /*18c50*/  ISETP.GE.AND P2, PT, R4, R3, PT ;  /* 0x000000030400720c */ /* 0x000fe40003f46270 */
[----:B0-----:R-:W-:Y:S02]  /*18c60*/  SEL R5, RZ, 0x1, P1 ;  /* 0x00000001ff057807 */ /* 0x001fe40000800000 */
[----:B------:R-:W-:Y:S02]  /*18c70*/  SEL R27, R27, RZ, P1 ;  /* 0x000000ff1b1b7207 */ /* 0x000fe40000800000 */
[----:B--2---:R-:W-:-:S05]  /*18c80*/  LOP3.LUT R7, R7, R5, RZ, 0x3c, !PT ;  /* 0x0000000507077212 */ /* 0x004fca00078e3cff */
[----:B------:R0:W-:Y:S02]  /*18c90*/  STL [R1], R7 ;  /* 0x0000000701007387 */ /* 0x0001e40000100800 */
[----:B------:R-:W-:Y:S05]  /*18ca0*/  @!P2 BRA `(.L_x_14516) ;  /* 0x000000040064a947 */ /* 0x000fea0003800000 */
.L_x_14546:
[----:B------:R-:W-:Y:S05]  /*18cb0*/  YIELD ;  /* 0x0000000000007946 */ /* 0x000fea0003800000 */
[----:B------:R-:W-:Y:S04]  /*18cc0*/  BSSY B1, `(.L_x_14534) ;  /* 0x000004d000017945 */ /* 0x000fe80003800000 */
[----:B--2---:R-:W-:Y:S05]  /*18cd0*/  @!P6 BRA `(.L_x_14535) ;  /* 0x00000004002ce947 */ /* 0x004fea0003800000 */
[----:B------:R-:W2:Y:S01]  /*18ce0*/  LDL R6, [R1] ;  /* 0x0000000001067983 */ /* 0x000ea20000100800 */
[----:B------:R-:W0:Y:S02]  /*18cf0*/  S2R R5, SR_TID.X ;  /* 0x0000000000057919 */ /* 0x000e240000002100 */
[----:B0-----:R-:W-:Y:S01]  /*18d00*/  LOP3.LUT R7, R5, 0x7f, RZ, 0xc0, !PT ;  /* 0x0000007f05077812 */ /* 0x001fe200078ec0ff */
[----:B------:R-:W-:Y:S01]  /*18d10*/  IMAD R5, R27, 0x8, R23 ;  /* 0x000000081b057824 */ /* 0x000fe200078e0217 */
[----:B------:R-:W-:Y:S02]  /*18d20*/  BSSY B2, `(.L_x_14536) ;  /* 0x0000005000027945 */ /* 0x000fe40003800000 */
[----:B------:R-:W-:Y:S02]  /*18d30*/  ISETP.NE.AND P2, PT, R7, RZ, PT ;  /* 0x000000ff0700720c */ /* 0x000fe40003f45270 */
[----:B--2---:R-:W-:-:S04]  /*18d40*/  SHF.L.U32 R6, R6, 0x1f, RZ ;  /* 0x0000001f06067819 */ /* 0x004fc800000006ff */
[----:B------:R-:W0:Y:S02]  /*18d50*/  SYNCS.PHASECHK.TRANS64.TRYWAIT P1, [R5+URZ+0x168a0], R6 ;  /* 0x0168a006050075a7 */ /* 0x000e24000802017f */
[----:B0-----:R-:W-:Y:S05]  /*18d60*/  @!P1 BRA `(.L_x_14537) ;  /* 0x0000006c00c89947 */ /* 0x001fea0003800000 */
.L_x_14696:
[----:B------:R-:W-:Y:S05]  /*18d70*/  BSYNC B2 ;  /* 0x0000000000027941 */ /* 0x000fea0003800000 */
.L_x_14536:
[----:B------:R-:W-:Y:S04]  /*18d80*/  BSSY B2, `(.L_x_14538) ;  /* 0x0000009000027945 */ /* 0x000fe80003800000 */
        /* <DEDUP_REMOVED lines=8> */
.L_x_14539:
[----:B------:R-:W-:Y:S05]  /*18e10*/  BSYNC B2 ;  /* 0x0000000000027941 */ /* 0x000fea0003800000 */
.L_x_14538:
        /* <DEDUP_REMOVED lines=8> */
[----:B-1----:R-:W-:Y:S01]  /*18ea0*/  VIADD R12, R7, 0xe400 ;  /* 0x0000e400070c7836 */ /* 0x002fe20000000000 */
[----:B------:R-:W-:Y:S01]  /*18eb0*/  UMOV UR6, 0x0 ;  /* 0x0000000000067882 */ /* 0x000fe20000000000 */
[----:B------:R-:W-:-:S10]  /*18ec0*/  UMOV UR7, 0x12f00000 ;  /* 0x12f0000000077882 */ /* 0x000fd40000000000 */
.L_x_14540:
        /* <DEDUP_REMOVED lines=13> */
.L_x_14697:
[----:B------:R-:W-:Y:S05]  /*18fa0*/  BSYNC B2 ;  /* 0x0000000000027941 */ /* 0x000fea0003800000 */
.L_x_14541:
        /* <DEDUP_REMOVED lines=11> */
.L_x_14544:
[----:B------:R-:W-:Y:S05]  /*19060*/  BSYNC B2 ;  /* 0x0000000000027941 */ /* 0x000fea0003800000 */
.L_x_14543:
        /* <DEDUP_REMOVED lines=8> */
.L_x_14545:
        /* <DEDUP_REMOVED lines=10> */
.L_x_14535:
[----:B------:R-:W-:Y:S05]  /*19190*/  BSYNC B1 ;  /* 0x0000000000017941 */ /* 0x000fea0003800000 */
.L_x_14534:
[----:B------:R-:W2:Y:S01]  /*191a0*/  LDL.LU R6, [R1] ;  /* 0x0000000001067983 */ /* 0x000ea20000300800 */
[----:B------:R-:W-:Y:S01]  /*191b0*/  VIADD R27, R27, 0x1 ;  /* 0x000000011b1b7836 */ /* 0x000fe20000000000 */
[C---:B------:R-:W-:Y:S01]  /*191c0*/  ISETP.GT.AND P2, PT, R4.reuse, R3, PT ;  /* 0x000000030400720c */ /* 0x040fe20003f44270 */
[----:B------:R-:W-:-:S03]  /*191d0*/  VIADD R4, R4, 0xffffffff ;  /* 0xffffffff04047836 */ /* 0x000fc60000000000 */
[----:B------:R-:W-:-:S04]  /*191e0*/  ISETP.NE.AND P1, PT, R27, 0x2, PT ;  /* 0x000000021b00780c */ /* 0x000fc80003f25270 */
[----:B------:R-:W-:Y:S02]  /*191f0*/  SEL R5, RZ, 0x1, P1 ;  /* 0x00000001ff057807 */ /* 0x000fe40000800000 */
[----:B------:R-:W-:Y:S02]  /*19200*/  SEL R27, R27, RZ, P1 ;  /* 0x000000ff1b1b7207 */ /* 0x000fe40000800000 */
[----:B--2---:R-:W-:-:S05]  /*19210*/  LOP3.LUT R6, R6, R5, RZ, 0x3c, !PT ;  /* 0x0000000506067212 */ /* 0x004fca00078e3cff */
[----:B------:R2:W-:Y:S01]  /*19220*/  STL [R1], R6 ;  /* 0x0000000601007387 */ /* 0x0005e20000100800 */
[----:B------:R-:W-:Y:S05]  /*19230*/  @P2 BRA `(.L_x_14546) ;  /* 0xfffffff8009c2947 */ /* 0x000fea000383ffff */
.L_x_14516:
[----:B------:R-:W-:Y:S05]  /*19240*/  BSYNC B0 ;  /* 0x0000000000007941 */ /* 0x000fea0003800000 */
.L_x_14515:
[----:B------:R-:W3:Y:S01]  /*19250*/  LDC R0, c[0x0][0x448] ;  /* 0x00011200ff007b82 */ /* 0x000ee20000000800 */
[----:B------:R-:W-:Y:S01]  /*19260*/  VIADD R2, R28, 0xbf ;  /* 0x000000bf1c027836 */ /* 0x000fe20000000000 */
[----:B------:R-:W-:Y:S06]  /*19270*/  @!P0 WARPSYNC.ALL ;  /* 0x0000000000008948 */ /* 0x000fec0003800000 */
[----:B------:R-:W-:Y:S01]  /*19280*/  @!P0 BAR.SYNC.DEFER_BLOCKING 0xc, 0x200 ;  /* 0x0308000000008b1d */ /* 0x000fe20000010000 */
[----:B---3--:R-:W-:-:S13]  /*19290*/  ISETP.NE.AND P1, PT, R0, 0x1, PT ;  /* 0x000000010000780c */ /* 0x008fda0003f25270 */
[----:B------:R-:W3:Y:S08]  /*192a0*/  @P1 LDC R3, c[0x0][0x44c] ;  /* 0x00011300ff031b82 */ /* 0x000ef00000000800 */
[----:B------:R-:W4:Y:S01]  /*192b0*/  @P1 LDC R0, c[0x0][0x450] ;  /* 0x00011400ff001b82 */ /* 0x000f220000000800 */
[----:B---3--:R-:W-:-:S05]  /*192c0*/  @P1 IMAD.HI.U32 R3, R2, R3, RZ ;  /* 0x0000000302031227 */ /* 0x008fca00078e00ff */
[----:B----4-:R-:W-:-:S05]  /*192d0*/  @P1 SHF.R.U32.HI R2, RZ, R0, R3 ;  /* 0x00000000ff021219 */ /* 0x010fca0000011603 */
[----:B------:R-:W-:Y:S02]  /*192e0*/  IMAD.IADD R8, R8, 0x1, R2 ;  /* 0x0000000108087824 */ /* 0x000fe400078e0202 */
[----:B------:R-:W3:Y:S02]  /*192f0*/  LDC.64 R2, c[0x0][0x9e0] ;  /* 0x00027800ff027b82 */ /* 0x000ee40000000a00 */
[----:B---3--:R-:W-:Y:S01]  /*19300*/  ISETP.GE.AND P2, PT, R3, 0x1, PT ;  /* 0x000000010300780c */ /* 0x008fe20003f46270 */
        /* <DEDUP_REMOVED lines=8> */
[----:B------:R-:W3:Y:S02]  /*19390*/  @P0 LDC.64 R4, c[0x0][0x9e8] ;  /* 0x00027a00ff040b82 */ /* 0x000ee40000000a00 */
[----:B---3--:R-:W-:-:S05]  /*193a0*/  @P0 IMAD.HI.U32 R4, R0, R4, RZ ;  /* 0x0000000400040227 */ /* 0x008fca00078e00ff */
[----:B------:R-:W-:-:S04]  /*193b0*/  @P0 SHF.R.U32.HI R0, RZ, R5, R4 ;  /* 0x00000005ff000219 */ /* 0x000fc80000011604 */
[----:B------:R-:W-:Y:S01]  /*193c0*/  LOP3.LUT R0, RZ, R0, RZ, 0x33, !PT ;  /* 0x00000000ff007212 */ /* 0x000fe200078e33ff */
[----:B------:R-:W-:Y:S06]  /*193d0*/  BRA `(.L_x_14550) ;  /* 0x0000000000107947 */ /* 0x000fec0003800000 */
.L_x_14549:
[----:B------:R-:W-:-:S13]  /*193e0*/  ISETP.NE.AND P0, PT, R3, 0x1, PT ;  /* 0x000000010300780c */ /* 0x000fda0003f05270 */
[----:B------:R-:W3:Y:S02]  /*193f0*/  @P0 LDC.64 R4, c[0x0][0x9e8] ;  /* 0x00027a00ff040b82 */ /* 0x000ee40000000a00 */
[----:B---3--:R-:W-:-:S05]  /*19400*/  @P0 IMAD.HI.U32 R4, R0, R4, RZ ;  /* 0x0000000400040227 */ /* 0x008fca00078e00ff */
[----:B------:R-:W-:-:S07]  /*19410*/  @P0 SHF.R.U32.HI R0, RZ, R5, R4 ;  /* 0x00000005ff000219 */ /* 0x000fce0000011604 */
.L_x_14550:
[----:B------:R-:W-:Y:S05]  /*19420*/  BSYNC B0 ;  /* 0x0000000000007941 */ /* 0x000fea0003800000 */
.L_x_14548:
[----:B------:R-:W-:-:S05]  /*19430*/  IMAD R5, R0, R3, R3 ;  /* 0x0000000300057224 */ /* 0x000fca00078e0203 */
[----:B------:R-:W-:-:S07]  /*19440*/  VIMNMX R2, R2, R5, PT ;  /* 0x0000000502027248 */ /* 0x000fce0003fe0100 */
.L_x_14547:
[----:B------:R-:W-:Y:S01]  /*19450*/  VIADD R2, R2, 0x7f ;  /* 0x0000007f02027836 */ /* 0x000fe20000000000 */
[----:B------:R-:W-:Y:S01]  /*19460*/  ULDC UR4, c[0x0][0x9dc] ;  /* 0x0002770000047ab9 */ /* 0x000fe20000000800 */
[----:B------:R-:W-:-:S03]  /*19470*/  IMAD.MOV.U32 R4, RZ, RZ, R28 ;  /* 0x000000ffff047224 */ /* 0x000fc600078e001c */
[----:B------:R-:W-:-:S04]  /*19480*/  SHF.R.S32.HI R5, RZ, 0x1f, R2 ;  /* 0x0000001fff057819 */ /* 0x000fc80000011402 */
[----:B------:R-:W-:-:S04]  /*19490*/  LEA.HI R5, R5, R2, RZ, 0x7 ;  /* 0x0000000205057211 */ /* 0x000fc800078f38ff */
[----:B------:R-:W-:Y:S02]  /*194a0*/  SHF.R.S32.HI R0, RZ, 0x7, R5 ;  /* 0x00000007ff007819 */ /* 0x000fe40000011405 */
[----:B------:R-:W3:Y:S02]  /*194b0*/  @P1 LDC R5, c[0x0][0x44c] ;  /* 0x00011300ff051b82 */ /* 0x000ee40000000800 */
[----:B------:R-:W-:-:S05]  /*194c0*/  VIMNMX R26, R17, R0, PT ;  /* 0x00000000111a7248 */ /* 0x000fca0003fe0100 */
[----:B------:R4:W-:Y:S01]  /*194d0*/  STL [R1+0x40], R26 ;  /* 0x0000401a01007387 */ /* 0x0009e20000100800 */
[----:B------:R-:W5:Y:S01]  /*194e0*/  @P1 LDC R0, c[0x0][0x450] ;  /* 0x00011400ff001b82 */ /* 0x000f620000000800 */
[----:B---3--:R-:W-:-:S05]  /*194f0*/  @P1 IMAD.HI.U32 R2, R28, R5, RZ ;  /* 0x000000051c021227 */ /* 0x008fca00078e00ff */
[----:B-----5:R-:W-:-:S05]  /*19500*/  @P1 SHF.R.U32.HI R4, RZ, R0, R2 ;  /* 0x00000000ff041219 */ /* 0x020fca0000011602 */
        /* <DEDUP_REMOVED lines=8> */
[----:B------:R-:W3:Y:S02]  /*19590*/  @P0 LDC.64 R4, c[0x0][0x9e8] ;  /* 0x00027a00ff040b82 */ /* 0x000ee40000000a00 */
[----:B---3--:R-:W-:-:S05]  /*195a0*/  @P0 IMAD.HI.U32 R4, R2, R4, RZ ;  /* 0x0000000402040227 */ /* 0x008fca00078e00ff */
[----:B------:R-:W-:-:S04]  /*195b0*/  @P0 SHF.R.U32.HI R2, RZ, R5, R4 ;  /* 0x00000005ff020219 */ /* 0x000fc80000011604 */
[----:B------:R-:W-:Y:S01]  /*195c0*/  LOP3.LUT R2, RZ, R2, RZ, 0x33, !PT ;  /* 0x00000002ff027212 */ /* 0x000fe200078e33ff */
[----:B------:R-:W-:Y:S06]  /*195d0*/  BRA `(.L_x_14554) ;  /* 0x0000000000107947 */ /* 0x000fec0003800000 */
.L_x_14553:
[----:B------:R-:W-:-:S13]  /*195e0*/  ISETP.NE.AND P0, PT, R3, 0x1, PT ;  /* 0x000000010300780c */ /* 0x000fda0003f05270 */
[----:B------:R-:W3:Y:S02]  /*195f0*/  @P0 LDC.64 R4, c[0x0][0x9e8] ;  /* 0x00027a00ff040b82 */ /* 0x000ee40000000a00 */
[----:B---3--:R-:W-:-:S05]  /*19600*/  @P0 IMAD.HI.U32 R4, R2, R4, RZ ;  /* 0x0000000402040227 */ /* 0x008fca00078e00ff */
[----:B------:R-:W-:-:S07]  /*19610*/  @P0 SHF.R.U32.HI R2, RZ, R5, R4 ;  /* 0x00000005ff020219 */ /* 0x000fce0000011604 */
.L_x_14554:
[----:B------:R-:W-:Y:S05]  /*19620*/  BSYNC B0 ;  /* 0x0000000000007941 */ /* 0x000fea0003800000 */
.L_x_14552:
[----:B------:R-:W-:-:S05]  /*19630*/  IMAD R3, R2, R3, RZ ;  /* 0x0000000302037224 */ /* 0x000fca00078e02ff */
[----:B------:R-:W-:-:S07]  /*19640*/  VIMNMX R0, R0, R3, !PT ;  /* 0x0000000300007248 */ /* 0x000fce0007fe0100 */
.L_x_14551:
[----:B------:R-:W-:Y:S01]  /*19650*/  SHF.R.S32.HI R3, RZ, 0x1f, R0 ;  /* 0x0000001fff037819 */ /* 0x000fe20000011400 */
[----:B------:R-:W-:Y:S03]  /*19660*/  BSSY B7, `(.L_x_14555) ;  /* 0x00003ab000077945 */ /* 0x000fe60003800000 */
[----:B------:R-:W-:-:S04]  /*19670*/  LEA.HI R3, R3, R0, RZ, 0x7 ;  /* 0x0000000003037211 */ /* 0x000fc800078f38ff */
[----:B------:R-:W-:-:S04]  /*19680*/  SHF.R.S32.HI R3, RZ, 0x7, R3 ;  /* 0x00000007ff037819 */ /* 0x000fc80000011403 */
[----:B------:R-:W-:-:S04]  /*19690*/  VIMNMX R2, RZ, R3, !PT ;  /* 0x00000003ff027248 */ /* 0x000fc80007fe0100 */
[----:B------:R-:W-:Y:S01]  /*196a0*/  ISETP.GT.AND P0, PT, R26, R2, PT ;  /* 0x000000021a00720c */ /* 0x000fe20003f04270 */
[----:B------:R3:W-:-:S12]  /*196b0*/  STL [R1+0x1c], R2 ;  /* 0x00001c0201007387 */ /* 0x0007d80000100800 */
[----:B---3--:R-:W-:Y:S05]  /*196c0*/  @P0 BRA `(.L_x_14556) ;  /* 0x0000000000440947 */ /* 0x008fea0003800000 */
[----:B------:R-:W3:Y:S02]  /*196d0*/  S2R R2, SR_TID.X ;  /* 0x0000000000027919 */ /* 0x000ee40000002100 */
[----:B---3--:R-:W-:-:S04]  /*196e0*/  LOP3.LUT R2, R2, 0x7f, RZ, 0xc0, !PT ;  /* 0x0000007f02027812 */ /* 0x008fc800078ec0ff */
[----:B------:R-:W-:-:S13]  /*196f0*/  ISETP.NE.AND P0, PT, R2, RZ, PT ;  /* 0x000000ff0200720c */ /* 0x000fda0003f05270 */
[----:B------:R-:W-:Y:S05]  /*19700*/  @P0 BRA `(.L_x_14557) ;  /* 0x0000003800800947 */ /* 0x000fea0003800000 */
[----:B------:R-:W3:Y:S01]  /*19710*/  S2R R5, SR_LANEID ;  /* 0x0000000000057919 */ /* 0x000ee20000000000 */
[----:B------:R-:W-:Y:S01]  /*19720*/  VOTEU.ANY UR4, UPT, PT ;  /* 0x0000000000047886 */ /* 0x000fe200038e0100 */
[----:B------:R-:W4:Y:S01]  /*19730*/  LDC.64 R2, c[0x0][0xc60] ;  /* 0x00031800ff027b82 */ /* 0x000f220000000a00 */
[----:B------:R-:W3:Y:S02]  /*19740*/  FLO.U32 R0, UR4 ;  /* 0x0000000400007d00 */ /* 0x000ee400080e0000 */
[----:B---3--:R-:W-:-:S06]  /*19750*/  ISETP.EQ.U32.AND P0, PT, R0, R5, PT ;  /* 0x000000050000720c */ /* 0x008fcc0003f02070 */
[----:B------:R-:W4:Y:S07]  /*19760*/  POPC R5, UR4 ;  /* 0x0000000400057d09 */ /* 0x000f2e0008000000 */
[----:B----4-:R-:W3:Y:S01]  /*19770*/  @P0 ATOMG.E.ADD.STRONG.GPU PT, R3, desc[UR42][R2.64], R5 ;  /* 0x00000005020309a8 */ /* 0x010ee200081ee1ea */
[----:B------:R-:W4:Y:S02]  /*19780*/  S2R R4, SR_LTMASK ;  /* 0x0000000000047919 */ /* 0x000f240000003900 */
[----:B----4-:R-:W-:-:S04]  /*19790*/  LOP3.LUT R4, R4, UR4, RZ, 0xc0, !PT ;  /* 0x0000000404047c12 */ /* 0x010fc8000f8ec0ff */
[----:B0-----:R-:W0:Y:S01]  /*197a0*/  POPC R7, R4 ;  /* 0x0000000400077309 */ /* 0x001e220000000000 */
[----:B---3--:R-:W0:Y:S02]  /*197b0*/  SHFL.IDX PT, R0, R3, R0, 0x1f ;  /* 0x00001f0003007589 */ /* 0x008e2400000e0000 */
[----:B0-----:R-:W-:Y:S01]  /*197c0*/  IADD3 R16, R0, UR36, R7 ;  /* 0x0000002400107c10 */ /* 0x001fe2000fffe007 */
[----:B------:R-:W-:Y:S06]  /*197d0*/  BRA `(.L_x_14557) ;  /* 0x00000038004c7947 */ /* 0x000fec0003800000 */
.L_x_14556:
        /* <DEDUP_REMOVED lines=9> */
[----:B------:R-:W3:Y:S01]  /*19870*/  LDC.64 R2, c[0x4][R2] ;  /* 0x0100000002027b82 */ /* 0x000ee20000000a00 */
[----:B------:R-:W-:Y:S02]  /*19880*/  IMAD.U32 R5, RZ, RZ, UR7 ;  /* 0x00000007ff057e24 */ /* 0x000fe4000f8e00ff */
[----:B--2---:R-:W-:Y:S02]  /*19890*/  IMAD.U32 R6, RZ, RZ, UR8 ;  /* 0x00000008ff067e24 */ /* 0x004fe4000f8e00ff */
[----:B0-----:R-:W-:-:S02]  /*198a0*/  IMAD.U32 R7, RZ, RZ, UR9 ;  /* 0x00000009ff077e24 */ /* 0x001fc4000f8e00ff */
[----:B------:R-:W-:Y:S02]  /*198b0*/  IMAD.U32 R10, RZ, RZ, UR4 ;  /* 0x00000004ff0a7e24 */ /* 0x000fe4000f8e00ff */
[----:B------:R-:W-:Y:S02]  /*198c0*/  IMAD.U32 R11, RZ, RZ, UR5 ;  /* 0x00000005ff0b7e24 */ /* 0x000fe4000f8e00ff */
[----:B------:R-:W-:Y:S02]  /*198d0*/  IMAD.MOV.U32 R8, RZ, RZ, 0x70 ;  /* 0x00000070ff087424 */ /* 0x000fe400078e00ff */
[----:B-1----:R-:W-:Y:S02]  /*198e0*/  IMAD.MOV.U32 R12, RZ, RZ, 0x1 ;  /* 0x00000001ff0c7424 */ /* 0x002fe400078e00ff */
[----:B------:R-:W-:-:S07]  /*198f0*/  IMAD.MOV.U32 R13, RZ, RZ, RZ ;  /* 0x000000ffff0d7224 */ /* 0x000fce00078e00ff */
[----:B------:R-:W-:-:S07]  /*19900*/  LEPC R20, `(.L_x_14559) ;  /* 0x000000001014794e */ /* 0x000fce0000000000 */
[----:B---3--:R-:W-:Y:S05]  /*19910*/  CALL.ABS.NOINC R2 ;  /* 0x0000000002007343 */ /* 0x008fea0003c00000 */
.L_x_14559:
[----:B------:R-:W-:Y:S05]  /*19920*/  BSYNC B6 ;  /* 0x0000000000067941 */ /* 0x000fea0003800000 */
.L_x_14558:
        /* <DEDUP_REMOVED lines=9> */
[----:B------:R-:W-:Y:S01]  /*199c0*/  IMAD.U32 R4, RZ, RZ, UR6 ;  /* 0x00000006ff047e24 */ /* 0x000fe2000f8e00ff */
[----:B--2---:R-:W-:Y:S01]  /*199d0*/  MOV R6, UR8 ;  /* 0x0000000800067c02 */ /* 0x004fe20008000f00 */
[----:B------:R-:W-:Y:S02]  /*199e0*/  IMAD.U32 R5, RZ, RZ, UR7 ;  /* 0x00000007ff057e24 */ /* 0x000fe4000f8e00ff */
[----:B0-----:R-:W-:Y:S02]  /*199f0*/  IMAD.U32 R7, RZ, RZ, UR9 ;  /* 0x00000009ff077e24 */ /* 0x001fe4000f8e00ff */
[----:B------:R-:W-:-:S02]  /*19a00*/  IMAD.U32 R10, RZ, RZ, UR4 ;  /* 0x00000004ff0a7e24 */ /* 0x000fc4000f8e00ff */
[----:B------:R-:W-:Y:S02]  /*19a10*/  IMAD.U32 R11, RZ, RZ, UR5 ;  /* 0x00000005ff0b7e24 */ /* 0x000fe4000f8e00ff */
[----:B------:R-:W-:Y:S02]  /*19a20*/  IMAD.MOV.U32 R8, RZ, RZ, 0x70 ;  /* 0x00000070ff087424 */ /* 0x000fe400078e00ff */
[----:B-1----:R-:W-:Y:S02]  /*19a30*/  IMAD.MOV.U32 R12, RZ, RZ, 0x1 ;  /* 0x00000001ff0c7424 */ /* 0x002fe400078e00ff */
[----:B---3--:R-:W-:-:S07]  /*19a40*/  IMAD.MOV.U32 R13, RZ, RZ, RZ ;  /* 0x000000ffff0d7224 */ /* 0x008fce00078e00ff */
[----:B------:R-:W-:-:S07]  /*19a50*/  LEPC R20, `(.L_x_14562) ;  /* 0x000000001014794e */ /* 0x000fce0000000000 */
[----:B----4-:R-:W-:Y:S05]  /*19a60*/  CALL.ABS.NOINC R2 ;  /* 0x0000000002007343 */ /* 0x010fea0003c00000 */
.L_x_14562:
        /* <DEDUP_REMOVED lines=15> */
.L_x_14561:
[----:B------:R-:W-:Y:S05]  /*19b60*/  BSYNC B6 ;  /* 0x0000000000067941 */ /* 0x000fea0003800000 */
.L_x_14560:
[----:B------:R-:W-:Y:S01]  /*19b70*/  ULDC.64 UR4, c[0x0][0x9f8] ;  /* 0x00027e0000047ab9 */ /* 0x000fe20000000a00 */
[----:B------:R-:W3:Y:S01]  /*19b80*/  LDL R20, [R1+0x18] ;  /* 0x0000180001147983 */ /* 0x000ee20000100800 */
[----:B------:R-:W-:-:S03]  /*19b90*/  ISETP.NE.U32.AND P0, PT, RZ, UR4, PT ;  /* 0x00000004ff007c0c */ /* 0x000fc6000bf05070 */
[----:B------:R-:W4:Y:S01]  /*19ba0*/  LDL R17, [R1+0x20] ;  /* 0x0000200001117983 */ /* 0x000f220000100800 */
[----:B------:R-:W-:Y:S01]  /*19bb0*/  ISETP.NE.AND.EX P0, PT, RZ, UR5, PT, P0 ;  /* 0x00000005ff007c0c */ /* 0x000fe2000bf05300 */
[----:B------:R-:W-:Y:S01]  /*19bc0*/  IMAD.MOV.U32 R9, RZ, RZ, R19 ;  /* 0x000000ffff097224 */ /* 0x000fe200078e0013 */
[----:B0-----:R-:W0:Y:S01]  /*19bd0*/  LDC R7, c[0x0][0x430] ;  /* 0x00010c00ff077b82 */ /* 0x001e220000000800 */
[----:B------:R-:W1:Y:S10]  /*19be0*/  S2R R21, SR_TID.X ;  /* 0x0000000000157919 */ /* 0x000e740000002100 */
[----:B------:R-:W2:Y:S02]  /*19bf0*/  @P0 LDC.64 R2, c[0x0][0x9f8] ;  /* 0x00027e00ff020b82 */ /* 0x000ea40000000a00 */
[----:B--2---:R-:W-:-:S05]  /*19c00*/  @P0 IMAD.WIDE R2, R19, 0x4, R2 ;  /* 0x0000000413020825 */ /* 0x004fca00078e0202 */
[----:B------:R2:W2:Y:S01]  /*19c10*/  @P0 LDG.E R9, desc[UR42][R2.64] ;  /* 0x0000002a02090981 */ /* 0x0004a2000c1e1900 */
[----:B0-----:R-:W-:Y:S01]  /*19c20*/  ISETP.NE.AND P1, PT, R7, 0x1, PT ;  /* 0x000000010700780c */ /* 0x001fe20003f25270 */
[----:B------:R-:W-:Y:S01]  /*19c30*/  VIADD R26, R26, 0xffffffff ;  /* 0xffffffff1a1a7836 */ /* 0x000fe20000000000 */
[----:B-1----:R-:W-:Y:S01]  /*19c40*/  LOP3.LUT R21, R21, 0x7f, RZ, 0xc0, !PT ;  /* 0x0000007f15157812 */ /* 0x002fe200078ec0ff */
[----:B------:R-:W0:Y:S02]  /*19c50*/  S2R R24, SR_TID.X ;  /* 0x0000000000187919 */ /* 0x000e240000002100 */
[----:B------:R-:W-:Y:S01]  /*19c60*/  IMAD.SHL.U32 R8, R26, 0x80, RZ ;  /* 0x000000801a087824 */ /* 0x000fe200078e00ff */
[----:B------:R-:W-:-:S07]  /*19c70*/  SHF.R.U32.HI R21, RZ, 0x3, R21 ;  /* 0x00000003ff157819 */ /* 0x000fce0000011615 */
[----:B------:R-:W1:Y:S08]  /*19c80*/  @P1 LDC R6, c[0x0][0x434] ;  /* 0x00010d00ff061b82 */ /* 0x000e700000000800 */
[----:B------:R-:W2:Y:S01]  /*19c90*/  @P1 LDC R0, c[0x0][0x438] ;  /* 0x00010e00ff001b82 */ /* 0x000ea20000000800 */
[----:B0-----:R-:W-:-:S05]  /*19ca0*/  IMAD.SHL.U32 R24, R24, 0x10, RZ ;  /* 0x0000001018187824 */ /* 0x001fca00078e00ff */
[----:B------:R-:W-:-:S04]  /*19cb0*/  LOP3.LUT R24, R24, 0x70, RZ, 0xc0, !PT ;  /* 0x0000007018187812 */ /* 0x000fc800078ec0ff */
[----:B------:R-:W-:-:S04]  /*19cc0*/  LOP3.LUT R5, R8, R21, R24, 0xfe, !PT ;  /* 0x0000001508057212 */ /* 0x000fc800078efe18 */
[C---:B---3--:R-:W-:Y:S01]  /*19cd0*/  ISETP.GE.AND P0, PT, R5.reuse, R20, PT ;  /* 0x000000140500720c */ /* 0x048fe20003f06270 */
[----:B----4-:R-:W-:-:S04]  /*19ce0*/  IMAD.IADD R5, R5, 0x1, R17 ;  /* 0x0000000105057824 */ /* 0x010fc800078e0211 */
[----:B-1----:R-:W-:-:S04]  /*19cf0*/  @P1 IMAD.HI.U32 R6, R5, R6, RZ ;  /* 0x0000000605061227 */ /* 0x002fc800078e00ff */
[----:B------:R-:W-:-:S04]  /*19d00*/  IMAD.MOV.U32 R4, RZ, RZ, R5 ;  /* 0x000000ffff047224 */ /* 0x000fc800078e0005 */
[----:B--2---:R-:W0:Y:S01]  /*19d10*/  @!P0 LDC.64 R2, c[0x0][0x428] ;  /* 0x00010a00ff028b82 */ /* 0x004e220000000a00 */
[----:B------:R-:W-:-:S05]  /*19d20*/  @P1 SHF.R.U32.HI R4, RZ, R0, R6 ;  /* 0x00000000ff041219 */ /* 0x000fca0000011606 */
[----:B------:R-:W-:-:S04]  /*19d30*/  IMAD.MOV R0, RZ, RZ, -R4 ;  /* 0x000000ffff007224 */ /* 0x000fc800078e0a04 */
[----:B------:R-:W-:Y:S01]  /*19d40*/  IMAD R0, R7, R0, R5 ;  /* 0x0000000007007224 */ /* 0x000fe200078e0205 */
[--C-:B------:R-:W-:Y:S02]  /*19d50*/  @!P0 SHF.R.S32.HI R5, RZ, 0x1f, R4.reuse ;  /* 0x0000001fff058819 */ /* 0x100fe40000011404 */
[----:B------:R-:W-:Y:S01]  /*19d60*/  SHF.R.S32.HI R10, RZ, 0x1f, R9 ;  /* 0x0000001fff0a7819 */ /* 0x000fe20000011409 */
[CC--:B0-----:R-:W-:Y:S01]  /*19d70*/  @!P0 IMAD.WIDE.U32 R4, R9.reuse, R2.reuse, R4 ;  /* 0x0000000209048225 */ /* 0x0c1fe200078e0004 */
[----:B------:R0:W-:Y:S03]  /*19d80*/  STL [R1+0x10], R9 ;  /* 0x0000100901007387 */ /* 0x0001e60000100800 */
[----:B------:R-:W-:Y:S01]  /*19d90*/  @!P0 IMAD R6, R10, R2, RZ ;  /* 0x000000020a068224 */ /* 0x000fe200078e02ff */
[----:B------:R1:W-:Y:S03]  /*19da0*/  STL [R1+0x24], R10 ;  /* 0x0000240a01007387 */ /* 0x0003e60000100800 */
[----:B------:R-:W-:-:S02]  /*19db0*/  @!P0 IMAD R6, R9, R3, R6 ;  /* 0x0000000309068224 */ /* 0x000fc400078e0206 */
[----:B------:R-:W2:Y:S02]  /*19dc0*/  @!P0 LDC.64 R2, c[0x0][0x418] ;  /* 0x00010600ff028b82 */ /* 0x000ea40000000a00 */
[----:B------:R-:W-:Y:S01]  /*19dd0*/  @!P0 IMAD.IADD R5, R5, 0x1, R6 ;  /* 0x0000000105058824 */ /* 0x000fe200078e0206 */
[----:B--2---:R-:W-:Y:S01]  /*19de0*/  @!P0 LEA R6, P1, R4, R2, 0x2 ;  /* 0x0000000204068211 */ /* 0x004fe200078210ff */
[----:B------:R-:W-:-:S03]  /*19df0*/  IMAD.MOV.U32 R2, RZ, RZ, RZ ;  /* 0x000000ffff027224 */ /* 0x000fc600078e00ff */
[----:B------:R-:W-:-:S05]  /*19e00*/  @!P0 LEA.HI.X R7, R4, R3, R5, 0x2, P1 ;  /* 0x0000000304078211 */ /* 0x000fca00008f1405 */
[----:B------:R1:W5:Y:S01]  /*19e10*/  @!P0 LDG.E R2, desc[UR42][R6.64] ;  /* 0x0000002a06028981 */ /* 0x000362000c1e1900 */
[----:B0-----:R-:W-:Y:S01]  /*19e20*/  IMAD.U32 R9, RZ, RZ, UR38 ;  /* 0x00000026ff097e24 */ /* 0x001fe2000f8e00ff */
[----:B------:R-:W-:Y:S01]  /*19e30*/  UMOV UR4, 0xffffffff ;  /* 0xffffffff00047882 */ /* 0x000fe20000000000 */
[----:B------:R-:W-:-:S03]  /*19e40*/  LOP3.LUT R22, R22, 0xfffffffd, RZ, 0xc0, !PT ;  /* 0xfffffffd16167812 */ /* 0x000fc600078ec0ff */
[----:B------:R-:W-:-:S13]  /*19e50*/  ISETP.NE.AND P2, PT, R9, 0x3, PT ;  /* 0x000000030900780c */ /* 0x000fda0003f45270 */
[----:B------:R-:W-:Y:S01]  /*19e60*/  @P2 LOP3.LUT R22, R22, 0x2, RZ, 0xfc, !PT ;  /* 0x0000000216162812 */ /* 0x000fe200078efcff */
[----:B-1----:R-:W-:Y:S06]  /*19e70*/  BRA.DIV UR4, `(.L_x_14563) ;  /* 0x0000005e04ac7947 */ /* 0x002fec000b800000 */
.L_x_14700:
[----:B------:R-:W-:-:S05]  /*19e80*/  SHF.R.S32.HI R9, RZ, 0x1f, R18 ;  /* 0x0000001fff097819 */ /* 0x000fca0000011412 */
[----:B------:R0:W-:Y:S01]  /*19e90*/  STL [R1+0xc], R9 ;  /* 0x00000c0901007387 */ /* 0x0001e20000100800 */
[----:B------:R-:W-:Y:S05]  /*19ea0*/  @!P2 BRA `(.L_x_14564) ;  /* 0x000000000004a947 */ /* 0x000fea0003800000 */
[----:B------:R-:W-:Y:S01]  /*19eb0*/  BPT.TRAP 0x1 ;  /* 0x000000040000795c */ /* 0x000fe20000300000 */
.L_x_14564:
        /* <DEDUP_REMOVED lines=25> */
.L_x_14701:
[----:B------:R-:W-:Y:S05]  /*1a050*/  BSYNC B0 ;  /* 0x0000000000007941 */ /* 0x000fea0003800000 */
.L_x_14565:
[----:B0-----:R-:W2:Y:S01]  /*1a060*/  LDL R9, [R1+0xc] ;  /* 0x00000c0001097983 */ /* 0x001ea20000100800 */
[----:B------:R-:W-:-:S03]  /*1a070*/  ULDC.64 UR4, c[0x0][0x300] ;  /* 0x0000c00000047ab9 */ /* 0x000fc60000000a00 */
[----:B------:R-:W3:Y:S01]  /*1a080*/  LDL R13, [R1+0x18] ;  /* 0x00001800010d7983 */ /* 0x000ee20000100800 */
[----:B------:R-:W-:Y:S01]  /*1a090*/  IMAD R6, R6, UR4, RZ ;  /* 0x0000000406067c24 */ /* 0x000fe2000f8e02ff */
[----:B------:R-:W-:Y:S01]  /*1a0a0*/  LOP3.LUT R22, R22, 0xfffffffe, RZ, 0xc0, !PT ;  /* 0xfffffffe16167812 */ /* 0x000fe200078ec0ff */
[C---:B-1----:R-:W-:Y:S01]  /*1a0b0*/  IMAD.WIDE.U32 R4, R0.reuse, UR4, RZ ;  /* 0x0000000400047c25 */ /* 0x042fe2000f8e00ff */
[----:B------:R-:W0:Y:S03]  /*1a0c0*/  S2R R12, SR_TID.X ;  /* 0x00000000000c7919 */ /* 0x000e260000002100 */
[----:B------:R-:W-:Y:S01]  /*1a0d0*/  IMAD R6, R0, UR5, R6 ;  /* 0x0000000500067c24 */ /* 0x000fe2000f8e0206 */
[----:B------:R-:W-:Y:S02]  /*1a0e0*/  ULDC.64 UR4, c[0x0][0x310] ;  /* 0x0000c40000047ab9 */ /* 0x000fe40000000a00 */
[----:B------:R-:W-:-:S02]  /*1a0f0*/  IMAD R7, R7, UR4, RZ ;  /* 0x0000000407077c24 */ /* 0x000fc4000f8e02ff */
[----:B------:R-:W-:Y:S02]  /*1a100*/  IMAD.IADD R5, R5, 0x1, R6 ;  /* 0x0000000105057824 */ /* 0x000fe400078e0206 */
        /* <DEDUP_REMOVED lines=10> */
[----:B------:R-:W-:Y:S01]  /*1a1b0*/  IMAD.IADD R2, R5, 0x1, R2 ;  /* 0x0000000105027824 */ /* 0x000fe200078e0202 */
[----:B------:R-:W-:-:S04]  /*1a1c0*/  ULDC UR4, c[0x0][0x2f4] ;  /* 0x0000bd0000047ab9 */ /* 0x000fc80000000800 */
[----:B------:R-:W-:Y:S02]  /*1a1d0*/  LEA.HI.X R2, R4, UR5, R2, 0x1, P0 ;  /* 0x0000000504027c11 */ /* 0x000fe400080f0c02 */
[----:B-1----:R-:W-:Y:S01]  /*1a1e0*/  LOP3.LUT R10, R9, 0x7f, RZ, 0xc0, !PT ;  /* 0x0000007f090a7812 */ /* 0x002fe200078ec0ff */
[----:B0-----:R-:W-:-:S03]  /*1a1f0*/  IMAD.SHL.U32 R9, R12, 0x8, RZ ;  /* 0x000000080c097824 */ /* 0x001fc600078e00ff */
[----:B------:R-:W-:Y:S02]  /*1a200*/  SHF.R.U32.HI R11, RZ, 0x3, R10 ;  /* 0x00000003ff0b7819 */ /* 0x000fe4000001160a */
[----:B------:R-:W-:Y:S02]  /*1a210*/  LOP3.LUT R9, R9, 0x38, RZ, 0xc0, !PT ;  /* 0x0000003809097812 */ /* 0x000fe400078ec0ff */
[----:B---3--:R-:W-:Y:S01]  /*1a220*/  IADD3 R4, -R11, R13, -R8 ;  /* 0x0000000d0b047210 */ /* 0x008fe20007ffe908 */
[----:B------:R-:W-:Y:S01]  /*1a230*/  IMAD.SHL.U32 R11, R10, 0x8, RZ ;  /* 0x000000080a0b7824 */ /* 0x000fe200078e00ff */
[----:B------:R-:W-:Y:S01]  /*1a240*/  ISETP.GE.AND P2, PT, R9, UR4, PT ;  /* 0x0000000409007c0c */ /* 0x000fe2000bf46270 */
[----:B------:R-:W-:Y:S01]  /*1a250*/  IMAD.SHL.U32 R10, R12, 0x8, RZ ;  /* 0x000000080c0a7824 */ /* 0x000fe200078e00ff */
[----:B------:R-:W-:Y:S01]  /*1a260*/  UMOV UR4, 0xffffffff ;  /* 0xffffffff00047882 */ /* 0x000fe20000000000 */
[----:B------:R-:W-:-:S03]  /*1a270*/  ISETP.GE.AND P0, PT, R4, 0x1, PT ;  /* 0x000000010400780c */ /* 0x000fc60003f06270 */
[----:B------:R-:W-:-:S04]  /*1a280*/  LOP3.LUT R10, R10, 0x1f8, RZ, 0xc0, !PT ;  /* 0x000001f80a0a7812 */ /* 0x000fc800078ec0ff */
[----:B------:R-:W-:-:S03]  /*1a290*/  LOP3.LUT R10, R10, 0x38, R12, 0x78, !PT ;  /* 0x000000380a0a7812 */ /* 0x000fc600078e780c */
[----:B------:R-:W-:Y:S02]  /*1a2a0*/  @P2 LOP3.LUT R22, R22, 0x1, RZ, 0xfc, !PT ;  /* 0x0000000116162812 */ /* 0x000fe400078efcff */
[----:B------:R-:W-:-:S05]  /*1a2b0*/  LOP3.LUT R10, R10, 0x200, R11, 0xf8, !PT ;  /* 0x000002000a0a7812 */ /* 0x000fca00078ef80b */
[----:B------:R-:W-:Y:S01]  /*1a2c0*/  IMAD R5, R25, 0x2000, R10 ;  /* 0x0000200019057824 */ /* 0x000fe200078e020a */
[----:B------:R-:W-:Y:S06]  /*1a2d0*/  BRA.DIV UR4, `(.L_x_14567) ;  /* 0x0000005a04dc7947 */ /* 0x000fec000b800000 */
        /* <DEDUP_REMOVED lines=72> */
.L_x_14719:
[----:B------:R-:W-:-:S13]  /*1a760*/  ISETP.GE.AND P0, PT, R4, 0x71, PT ;  /* 0x000000710400780c */ /* 0x000fda0003f06270 */
[----:B01----:R-:W-:Y:S02]  /*1a770*/  @P0 LEA R6, P1, R9, R0, 0x1 ;  /* 0x0000000009060211 */ /* 0x003fe400078208ff */
[----:B------:R-:W-:-:S03]  /*1a780*/  @P0 LEA R5, R5, R23, 0x1 ;  /* 0x0000001705050211 */ /* 0x000fc600078e08ff */
[----:B------:R-:W-:-:S05]  /*1a790*/  @P0 IMAD.X R7, RZ, RZ, R2, P1 ;  /* 0x000000ffff070224 */ /* 0x000fca00008e0602 */
[----:B------:R-:W-:Y:S01]  /*1a7a0*/  @!PT LDS RZ, [RZ] ;  /* 0x00000000fffff984 */ /* 0x000fe20000000800 */
[----:B------:R-:W-:Y:S01]  /*1a7b0*/  @!PT LDS RZ, [RZ] ;  /* 0x00000000fffff984 */ /* 0x000fe20000000800 */
[----:B------:R-:W-:Y:S01]  /*1a7c0*/  @!PT LDS RZ, [RZ] ;  /* 0x00000000fffff984 */ /* 0x000fe20000000800 */
[----:B------:R0:W-:Y:S01]  /*1a7d0*/  @P0 LDGSTS.E.BYPASS.LTC128B.128 [R5+0x11c00], desc[UR42][R6.64], !P2 ;  /* 0x11c0000006050fae */ /* 0x0001e2000d101d6a */
[----:B------:R-:W-:Y:S01]  /*1a7e0*/  PLOP3.LUT P0, PT, PT, PT, PT, 0x80, 0x0 ;  /* 0x000000000000781c */ /* 0x000fe20003f0f070 */
[----:B------:R-:W-:-:S12]  /*1a7f0*/  NOP ;  /* 0x0000000000007918 */ /* 0x000fd80000000000 */
.L_x_14568:
        /* <DEDUP_REMOVED lines=11> */
.L_x_14569:
[----:B------:R1:W5:Y:S01]  /*1a8b0*/  LDL.LU R4, [R1+0x2c] ;  /* 0x00002c0001047983 */ /* 0x0003620000300800 */
[----:B------:R1:W-:Y:S02]  /*1a8c0*/  SYNCS.ARRIVE.TRANS64.A1T0 RZ, [R3+URZ+0x16830], RZ ;  /* 0x016830ff03ff79a7 */ /* 0x0003e4000810003f */
[----:B------:R-:W-:Y:S05]  /*1a8d0*/  WARPSYNC.ALL ;  /* 0x0000000000007948 */ /* 0x000fea0003800000 */
[----:B------:R-:W-:Y:S01]  /*1a8e0*/  ULDC.64 UR4, c[0x0][0x298] ;  /* 0x0000a60000047ab9 */ /* 0x000fe20000000a00 */
[----:B------:R-:W-:Y:S01]  /*1a8f0*/  VIADD R0, R23, 0x8400 ;  /* 0x0000840017007836 */ /* 0x000fe20000000000 */
[----:B------:R-:W-:Y:S01]  /*1a900*/  ULDC.64 UR6, c[0x0][0xa00] ;  /* 0x0002800000067ab9 */ /* 0x000fe20000000a00 */
[----:B------:R-:W-:Y:S01]  /*1a910*/  BSSY B6, `(.L_x_14570) ;  /* 0x0000022000067945 */ /* 0x000fe20003800000 */
[----:B------:R-:W-:Y:S01]  /*1a920*/  BAR.SYNC.DEFER_BLOCKING 0x8, 0x200 ;  /* 0x0208000000007b1d */ /* 0x000fe20000010000 */
[----:B------:R-:W-:-:S02]  /*1a930*/  ISETP.NE.U32.AND P0, PT, RZ, UR6, PT ;  /* 0x00000006ff007c0c */ /* 0x000fc4000bf05070 */
[----:B------:R-:W-:Y:S02]  /*1a940*/  LOP3.LUT P1, RZ, R0, 0x3ff, RZ, 0xc0, !PT ;  /* 0x000003ff00ff7812 */ /* 0x000fe4000782c0ff */
[----:B------:R-:W-:Y:S02]  /*1a950*/  ISETP.NE.AND.EX P0, PT, RZ, UR7, PT, P0 ;  /* 0x00000007ff007c0c */ /* 0x000fe4000bf05300 */
[----:B-----5:R-:W-:-:S05]  /*1a960*/  SHF.R.S32.HI R2, RZ, 0x1f, R4 ;  /* 0x0000001fff027819 */ /* 0x020fca0000011404 */
[----:B------:R-:W-:-:S04]  /*1a970*/  IMAD R2, R2, UR4, RZ ;  /* 0x0000000402027c24 */ /* 0x000fc8000f8e02ff */
[C---:B------:R-:W-:Y:S01]  /*1a980*/  IMAD R0, R4.reuse, UR5, R2 ;  /* 0x0000000504007c24 */ /* 0x040fe2000f8e0202 */
[----:B------:R-:W-:Y:S01]  /*1a990*/  SHF.R.S32.HI R2, RZ, 0x1f, R19 ;  /* 0x0000001fff027819 */ /* 0x000fe20000011413 */
[----:B0-----:R-:W-:-:S03]  /*1a9a0*/  IMAD.WIDE.U32 R4, R4, UR4, RZ ;  /* 0x0000000404047c25 */ /* 0x001fc6000f8e00ff */
[----:B------:R-:W-:Y:S01]  /*1a9b0*/  SEL R2, R2, RZ, !P0 ;  /* 0x000000ff02027207 */ /* 0x000fe20004000000 */
[----:B-1----:R-:W-:Y:S01]  /*1a9c0*/  IMAD.IADD R3, R5, 0x1, R0 ;  /* 0x0000000105037824 */ /* 0x002fe200078e0200 */
[----:B------:R-:W-:Y:S01]  /*1a9d0*/  SEL R0, R19, RZ, !P0 ;  /* 0x000000ff13007207 */ /* 0x000fe20004000000 */
[----:B------:R0:W-:Y:S04]  /*1a9e0*/  STL.64 [R1+0x30], R4 ;  /* 0x0000300401007387 */ /* 0x0001e80000100a00 */
        /* <DEDUP_REMOVED lines=20> */
.L_x_14571:
[----:B------:R-:W-:Y:S05]  /*1ab30*/  BSYNC B6 ;  /* 0x0000000000067941 */ /* 0x000fea0003800000 */
.L_x_14570:
[----:B------:R-:W2:Y:S01]  /*1ab40*/  LDL.LU R21, [R1+0x38] ;  /* 0x0000380001157983 */ /* 0x000ea20000300800 */
[----:B------:R-:W-:Y:S01]  /*1ab50*/  ULDC.64 UR4, c[0x0][0x2d8] ;  /* 0x0000b60000047ab9 */ /* 0x000fe20000000a00 */
[----:B------:R-:W1:Y:S01]  /*1ab60*/  LDC R10, c[0x0][0x448] ;  /* 0x00011200ff0a7b82 */ /* 0x000e620000000800 */
[----:B------:R-:W-:Y:S01]  /*1ab70*/  ULDC.64 UR6, c[0x0][0x2c8] ;  /* 0x0000b20000067ab9 */ /* 0x000fe20000000a00 */
[----:B0-----:R-:W2:Y:S01]  /*1ab80*/  LDL.LU.64 R2, [R1+0x30] ;  /* 0x0000300001027983 */ /* 0x001ea20000300a00 */
[----:B------:R-:W-:-:S03]  /*1ab90*/  ULDC.64 UR8, c[0x0][0x280] ;  /* 0x0000a00000087ab9 */ /* 0x000fc60000000a00 */
[----:B------:R-:W3:Y:S04]  /*1aba0*/  LDL R20, [R1+0xc] ;  /* 0x00000c0001147983 */ /* 0x000ee80000100800 */
[----:B------:R-:W4:Y:S04]  /*1abb0*/  LDL.LU R6, [R1+0x3c] ;  /* 0x00003c0001067983 */ /* 0x000f280000300800 */
[----:B------:R-:W4:Y:S01]  /*1abc0*/  LDL.LU R5, [R1+0x2c] ;  /* 0x00002c0001057983 */ /* 0x000f220000300800 */
[----:B-1----:R-:W-:-:S13]  /*1abd0*/  ISETP.NE.AND P1, PT, R10, 0x1, PT ;  /* 0x000000010a00780c */ /* 0x002fda0003f25270 */
        /* <DEDUP_REMOVED lines=8> */
[----:B------:R-:W-:-:S03]  /*1ac60*/  ULDC.64 UR4, c[0x0][0x2e0] ;  /* 0x0000b80000047ab9 */ /* 0x000fc60000000a00 */
[----:B------:R-:W-:Y:S02]  /*1ac70*/  IMAD.IADD R3, R3, 0x1, R0 ;  /* 0x0000000103037824 */ /* 0x000fe400078e0200 */
[----:B----4-:R-:W-:Y:S02]  /*1ac80*/  IMAD R0, R6, UR4, RZ ;  /* 0x0000000406007c24 */ /* 0x010fe4000f8e02ff */
[----:B------:R-:W-:-:S04]  /*1ac90*/  IMAD.WIDE.U32 R2, R5, UR4, R2 ;  /* 0x0000000405027c25 */ /* 0x000fc8000f8e0002 */
[----:B------:R-:W-:Y:S01]  /*1aca0*/  IMAD R0, R5, UR5, R0 ;  /* 0x0000000505007c24 */ /* 0x000fe2000f8e0200 */
[----:B------:R-:W-:Y:S01]  /*1acb0*/  ULDC.64 UR4, c[0x0][0x2d0] ;  /* 0x0000b40000047ab9 */ /* 0x000fe20000000a00 */
[----:B------:R-:W-:Y:S02]  /*1acc0*/  IMAD.MOV.U32 R4, RZ, RZ, R2 ;  /* 0x000000ffff047224 */ /* 0x000fe400078e0002 */
[----:B------:R-:W-:Y:S02]  /*1acd0*/  IMAD.IADD R5, R3, 0x1, R0 ;  /* 0x0000000103057824 */ /* 0x000fe400078e0200 */
[----:B--2---:R-:W-:Y:S01]  /*1ace0*/  IMAD.SHL.U32 R21, R21, 0x10, RZ ;  /* 0x0000001015157824 */ /* 0x004fe200078e00ff */
[----:B---3--:R-:W-:-:S04]  /*1acf0*/  LOP3.LUT R20, R20, 0x7f, RZ, 0xc0, !PT ;  /* 0x0000007f14147812 */ /* 0x008fc800078ec0ff */
[----:B------:R-:W-:Y:S02]  /*1ad00*/  LOP3.LUT R21, R21, 0x70, RZ, 0xc0, !PT ;  /* 0x0000007015157812 */ /* 0x000fe400078ec0ff */
[----:B------:R-:W-:-:S04]  /*1ad10*/  SHF.R.U32.HI R20, RZ, 0x3, R20 ;  /* 0x00000003ff147819 */ /* 0x000fc80000011614 */
[----:B------:R-:W-:-:S05]  /*1ad20*/  LOP3.LUT R20, R20, R21, RZ, 0xfc, !PT ;  /* 0x0000001514147212 */ /* 0x000fca00078efcff */
[----:B------:R-:W-:Y:S02]  /*1ad30*/  IMAD.IADD R6, R20, 0x1, R28 ;  /* 0x0000000114067824 */ /* 0x000fe400078e021c */
[----:B------:R2:W5:Y:S02]  /*1ad40*/  LDL R20, [R1+0x28] ;  /* 0x0000280001147983 */ /* 0x0005640000100800 */
[----:B0-----:R-:W-:Y:S01]  /*1ad50*/  @P1 IMAD.HI.U32 R0, R6, R7, RZ ;  /* 0x0000000706001227 */ /* 0x001fe200078e00ff */
[----:B------:R-:W0:Y:S03]  /*1ad60*/  S2R R11, SR_TID.X ;  /* 0x00000000000b7919 */ /* 0x000e260000002100 */
[----:B------:R-:W-:Y:S01]  /*1ad70*/  IMAD.MOV.U32 R2, RZ, RZ, R6 ;  /* 0x000000ffff027224 */ /* 0x000fe200078e0006 */
[----:B-1----:R-:W-:-:S04]  /*1ad80*/  @P1 SHF.R.U32.HI R2, RZ, R8, R0 ;  /* 0x00000008ff021219 */ /* 0x002fc80000011600 */
        /* <DEDUP_REMOVED lines=14> */
[----:B------:R-:W1:Y:S01]  /*1ae70*/  @P1 LDC R7, c[0x0][0x44c] ;  /* 0x00011300ff071b82 */ /* 0x000e620000000800 */
[C---:B0-----:R-:W-:Y:S01]  /*1ae80*/  IMAD.SHL.U32 R21, R11.reuse, 0x8, RZ ;  /* 0x000000080b157824 */ /* 0x041fe200078e00ff */
[----:B------:R-:W-:Y:S01]  /*1ae90*/  LOP3.LUT R11, R11, 0x7f, RZ, 0xc0, !PT ;  /* 0x0000007f0b0b7812 */ /* 0x000fe200078ec0ff */
[----:B------:R-:W-:-:S03]  /*1aea0*/  IMAD.IADD R0, R9, 0x1, R0 ;  /* 0x0000000109007824 */ /* 0x000fc600078e0200 */
[----:B------:R-:W-:Y:S02]  /*1aeb0*/  LOP3.LUT R21, R21, 0x38, RZ, 0xc0, !PT ;  /* 0x0000003815157812 */ /* 0x000fe400078ec0ff */
[----:B------:R-:W-:Y:S02]  /*1aec0*/  LEA.HI.X R0, R8, UR9, R0, 0x1, P0 ;  /* 0x0000000908007c11 */ /* 0x000fe400080f0c00 */
[----:B------:R-:W0:Y:S01]  /*1aed0*/  @P1 LDC R8, c[0x0][0x450] ;  /* 0x00011400ff081b82 */ /* 0x000e220000000800 */
[----:B------:R-:W-:Y:S01]  /*1aee0*/  SHF.R.U32.HI R9, RZ, 0x3, R11 ;  /* 0x00000003ff097819 */ /* 0x000fe2000001160b */
[----:B-1----:R-:W-:-:S05]  /*1aef0*/  @P1 IMAD.HI.U32 R7, R3, R7, RZ ;  /* 0x0000000703071227 */ /* 0x002fca00078e00ff */
[----:B0-----:R-:W-:-:S05]  /*1af00*/  @P1 SHF.R.U32.HI R6, RZ, R8, R7 ;  /* 0x00000008ff061219 */ /* 0x001fca0000011607 */
        /* <DEDUP_REMOVED lines=10> */
[----:B------:R-:W-:-:S03]  /*1afb0*/  IMAD R8, R8, UR6, RZ ;  /* 0x0000000608087c24 */ /* 0x000fc6000f8e02ff */
[----:B------:R-:W-:Y:S01]  /*1afc0*/  IADD3 R5, R5, R7, RZ ;  /* 0x0000000705057210 */ /* 0x000fe20007ffe0ff */
[C---:B------:R-:W-:Y:S02]  /*1afd0*/  IMAD R8, R3.reuse, UR7, R8 ;  /* 0x0000000703087c24 */ /* 0x040fe4000f8e0208 */
[----:B------:R-:W-:-:S04]  /*1afe0*/  IMAD.WIDE.U32 R6, R3, UR6, R4 ;  /* 0x0000000603067c25 */ /* 0x000fc8000f8e0004 */
[----:B------:R-:W-:Y:S01]  /*1aff0*/  IMAD.IADD R4, R7, 0x1, R8 ;  /* 0x0000000107047824 */ /* 0x000fe200078e0208 */
[----:B------:R-:W-:-:S04]  /*1b000*/  LEA R5, P1, R6, UR8, 0x1 ;  /* 0x0000000806057c11 */ /* 0x000fc8000f8208ff */
[----:B------:R-:W-:Y:S01]  /*1b010*/  LEA.HI.X R4, R6, UR9, R4, 0x1, P1 ;  /* 0x0000000906047c11 */ /* 0x000fe200088f0c04 */
[----:B--2---:R-:W-:Y:S08]  /*1b020*/  BRA.DIV UR4, `(.L_x_14572) ;  /* 0x0000005a04387947 */ /* 0x004ff0000b800000 */
[----:B------:R-:W2:Y:S01]  /*1b030*/  LDL.LU R6, [R1+0x8] ;  /* 0x0000080001067983 */ /* 0x000ea20000300800 */
[----:B------:R-:W-:-:S03]  /*1b040*/  IMAD.IADD R28, R9, 0x1, R28 ;  /* 0x00000001091c7824 */ /* 0x000fc600078e021c */
[----:B------:R-:W-:Y:S04]  /*1b050*/  SHFL.IDX PT, R7, R0, RZ, 0x181f ;  /* 0x00181fff00077589 */ /* 0x000fe800000e0000 */
[----:B------:R-:W-:Y:S01]  /*1b060*/  SHFL.IDX PT, R8, R4, RZ, 0x181f ;  /* 0x00181fff04087589 */ /* 0x000fe200000e0000 */
[----:B--2---:R-:W-:-:S03]  /*1b070*/  IMAD R3, R6, R10, RZ ;  /* 0x0000000a06037224 */ /* 0x004fc600078e02ff */
[----:B------:R-:W0:Y:S02]  /*1b080*/  SHFL.IDX PT, R6, R2, RZ, 0x181f ;  /* 0x00181fff02067589 */ /* 0x000e2400000e0000 */
[----:B------:R-:W-:-:S13]  /*1b090*/  ISETP.GE.AND P1, PT, R28, R3, PT ;  /* 0x000000031c00720c */ /* 0x000fda0003f26270 */
[----:B0-----:R-:W-:-:S05]  /*1b0a0*/  @!P1 LEA R6, P2, R21, R6, 0x1 ;  /* 0x0000000615069211 */ /* 0x001fca00078408ff */
[----:B------:R-:W-:-:S05]  /*1b0b0*/  @!P1 IMAD.X R7, RZ, RZ, R7, P2 ;  /* 0x000000ffff079224 */ /* 0x000fca00010e0607 */
        /* <DEDUP_REMOVED lines=69> */
[----:B------:R-:W-:-:S04]  /*1b510*/  @!P3 IMAD.X R0, RZ, RZ, R0, P2 ;  /* 0x000000ffff00b224 */ /* 0x000fc800010e0600 */
[----:B------:R-:W-:Y:S02]  /*1b520*/  @!P3 IMAD.MOV.U32 R7, RZ, RZ, R0 ;  /* 0x000000ffff07b224 */ /* 0x000fe400078e0000 */
[----:B------:R-:W-:Y:S01]  /*1b530*/  VIADD R0, R28, 0x90 ;  /* 0x000000901c007836 */ /* 0x000fe20000000000 */
[----:B0-----:R-:W-:Y:S02]  /*1b540*/  @!P1 LEA R2, P2, R21, R2, 0x1 ;  /* 0x0000000215029211 */ /* 0x001fe400078408ff */
[----:B------:R0:W-:Y:S03]  /*1b550*/  @!P3 LDGSTS.E.BYPASS.LTC128B.128 [R20+0xbc00], desc[UR42][R6.64], !P0 ;  /* 0x0bc000000614bfae */ /* 0x0001e6000c101d6a */
[----:B0-----:R-:W-:-:S04]  /*1b560*/  @!P1 IMAD.X R6, RZ, RZ, R8, P2 ;  /* 0x000000ffff069224 */ /* 0x001fc800010e0608 */
[----:B------:R-:W-:Y:S02]  /*1b570*/  @!P1 IMAD.MOV.U32 R7, RZ, RZ, R6 ;  /* 0x000000ffff079224 */ /* 0x000fe400078e0006 */
[----:B------:R-:W-:Y:S02]  /*1b580*/  @!P1 IMAD.MOV.U32 R6, RZ, RZ, R2 ;  /* 0x000000ffff069224 */ /* 0x000fe400078e0002 */
[----:B------:R-:W-:Y:S04]  /*1b590*/  SHFL.IDX PT, R2, R5, 0x3, 0x181f ;  /* 0x00781f0005027f89 */ /* 0x000fe800000e0000 */
[----:B------:R0:W-:Y:S01]  /*1b5a0*/  @!P1 LDGSTS.E.BYPASS.LTC128B.128 [R20+0xc400], desc[UR42][R6.64], !P0 ;  /* 0x0c40000006149fae */ /* 0x0001e2000c101d6a */
[----:B------:R-:W-:-:S03]  /*1b5b0*/  ISETP.GE.AND P1, PT, R0, R3, PT ;  /* 0x000000030000720c */ /* 0x000fc60003f26270 */
[----:B------:R-:W-:Y:S04]  /*1b5c0*/  SHFL.IDX PT, R0, R4, 0x1, 0x181f ;  /* 0x00381f0004007f89 */ /* 0x000fe800000e0000 */
[----:B0-----:R-:W0:Y:S06]  /*1b5d0*/  SHFL.IDX PT, R6, R5, 0x1, 0x181f ;  /* 0x00381f0005067f89 */ /* 0x001e2c00000e0000 */
[----:B0-----:R-:W-:-:S05]  /*1b5e0*/  @!P1 LEA R6, P2, R21, R6, 0x1 ;  /* 0x0000000615069211 */ /* 0x001fca00078408ff */
[----:B------:R-:W-:-:S05]  /*1b5f0*/  @!P1 IMAD.X R0, RZ, RZ, R0, P2 ;  /* 0x000000ffff009224 */ /* 0x000fca00010e0600 */
[----:B------:R-:W-:Y:S01]  /*1b600*/  @!P1 MOV R7, R0 ;  /* 0x0000000000079202 */ /* 0x000fe20000000f00 */
[----:B------:R-:W-:-:S04]  /*1b610*/  VIADD R0, R28, 0xa0 ;  /* 0x000000a01c007836 */ /* 0x000fc80000000000 */
        /* <DEDUP_REMOVED lines=9> */
.L_x_14744:
[----:B------:R-:W-:-:S05]  /*1b6b0*/  VIADD R28, R28, 0xb0 ;  /* 0x000000b01c1c7836 */ /* 0x000fca0000000000 */
[----:B------:R-:W-:-:S13]  /*1b6c0*/  ISETP.GE.AND P1, PT, R28, R3, PT ;  /* 0x000000031c00720c */ /* 0x000fda0003f26270 */
[----:B------:R-:W-:-:S05]  /*1b6d0*/  @!P1 LEA R2, P2, R21, R2, 0x1 ;  /* 0x0000000215029211 */ /* 0x000fca00078408ff */
[----:B------:R-:W-:-:S05]  /*1b6e0*/  @!P1 IMAD.X R3, RZ, RZ, R4, P2 ;  /* 0x000000ffff039224 */ /* 0x000fca00010e0604 */
[----:B------:R-:W-:Y:S01]  /*1b6f0*/  @!PT LDS RZ, [RZ] ;  /* 0x00000000fffff984 */ /* 0x000fe20000000800 */
[----:B------:R-:W-:Y:S01]  /*1b700*/  @!PT LDS RZ, [RZ] ;  /* 0x00000000fffff984 */ /* 0x000fe20000000800 */
[----:B------:R-:W-:Y:S01]  /*1b710*/  @!PT LDS RZ, [RZ] ;  /* 0x00000000fffff984 */ /* 0x000fe20000000800 */
[----:B------:R1:W-:Y:S01]  /*1b720*/  @!P1 LDGSTS.E.BYPASS.LTC128B.128 [R20+0xdc00], desc[UR42][R2.64], !P0 ;  /* 0x0dc0000002149fae */ /* 0x0003e2000c101d6a */
[----:B------:R-:W-:Y:S01]  /*1b730*/  PLOP3.LUT P0, PT, PT, PT, PT, 0x80, 0x0 ;  /* 0x000000000000781c */ /* 0x000fe20003f0f070 */
[----:B------:R-:W-:-:S12]  /*1b740*/  NOP ;  /* 0x0000000000007918 */ /* 0x000fd80000000000 */
.L_x_14573:
        /* <DEDUP_REMOVED lines=18> */
.L_x_14745:
[----:B------:R-:W-:Y:S05]  /*1b870*/  BSYNC B0 ;  /* 0x0000000000007941 */ /* 0x000fea0003800000 */
.L_x_14574:
[----:B------:R-:W0:Y:S04]  /*1b880*/  LDL.LU R3, [R1+0x40] ;  /* 0x0000400001037983 */ /* 0x000e280000300800 */
[----:B------:R-:W2:Y:S01]  /*1b890*/  LDL R2, [R1+0x1c] ;  /* 0x00001c0001027983 */ /* 0x000ea20000100800 */
[----:B------:R-:W-:Y:S01]  /*1b8a0*/  BSSY B0, `(.L_x_14576) ;  /* 0x000010e000007945 */ /* 0x000fe20003800000 */
[----:B0-----:R-:W-:-:S05]  /*1b8b0*/  VIADD R7, R3, 0xfffffffe ;  /* 0xfffffffe03077836 */ /* 0x001fca0000000000 */
[----:B--2---:R-:W-:-:S13]  /*1b8c0*/  ISETP.GE.AND P0, PT, R7, R2, PT ;  /* 0x000000020700720c */ /* 0x004fda0003f06270 */
[----:B------:R-:W-:Y:S05]  /*1b8d0*/  @!P0 BRA `(.L_x_14577) ;  /* 0x0000001000288947 */ /* 0x000fea0003800000 */
[----:B------:R-:W0:Y:S01]  /*1b8e0*/  S2R R2, SR_TID.X ;  /* 0x0000000000027919 */ /* 0x000e220000002100 */
[----:B------:R-:W-:Y:S01]  /*1b8f0*/  ULDC UR4, c[0x0][0x2f4] ;  /* 0x0000bd0000047ab9 */ /* 0x000fe20000000800 */
[----:B------:R-:W-:Y:S01]  /*1b900*/  IMAD.MOV.U32 R6, RZ, RZ, R25 ;  /* 0x000000ffff067224 */ /* 0x000fe200078e0019 */
[----:B------:R2:W-:Y:S01]  /*1b910*/  STL [R1+0x8], R26 ;  /* 0x0000081a01007387 */ /* 0x0005e20000100800 */
[----:B------:R-:W-:Y:S02]  /*1b920*/  IMAD.MOV.U32 R20, RZ, RZ, R29 ;  /* 0x000000ffff147224 */ /* 0x000fe400078e001d */
[----:B0-----:R-:W-:-:S05]  /*1b930*/  IMAD.SHL.U32 R2, R2, 0x8, RZ ;  /* 0x0000000802027824 */ /* 0x001fca00078e00ff */
[----:B------:R-:W-:-:S04]  /*1b940*/  LOP3.LUT R2, R2, 0x38, RZ, 0xc0, !PT ;  /* 0x0000003802027812 */ /* 0x000fc800078ec0ff */
[----:B--2---:R-:W-:-:S13]  /*1b950*/  ISETP.GE.AND P1, PT, R2, UR4, PT ;  /* 0x0000000402007c0c */ /* 0x004fda000bf26270 */
.L_x_14590:
        /* <DEDUP_REMOVED lines=41> */
.L_x_14578:
[----:B------:R-:W-:Y:S01]  /*1bbf0*/  IMAD R5, R25, 0x8, R23 ;  /* 0x0000000819057824 */ /* 0x000fe200078e0217 */
[----:B------:R-:W-:Y:S01]  /*1bc00*/  SHF.L.U32 R2, R29, 0x1f, RZ ;  /* 0x0000001f1d027819 */ /* 0x000fe200000006ff */
[----:B------:R-:W-:Y:S03]  /*1bc10*/  BSSY B1, `(.L_x_14579) ;  /* 0x0000003000017945 */ /* 0x000fe60003800000 */
[----:B------:R-:W0:Y:S02]  /*1bc20*/  SYNCS.PHASECHK.TRANS64.TRYWAIT P0, [R5+URZ+0x16840], R2 ;  /* 0x01684002050075a7 */ /* 0x000e24000800017f */
[----:B0-----:R-:W-:Y:S05]  /*1bc30*/  @!P0 BRA `(.L_x_14580) ;  /* 0x0000005c00288947 */ /* 0x001fea0003800000 */
.L_x_14746:
[----:B------:R-:W-:Y:S05]  /*1bc40*/  BSYNC B1 ;  /* 0x0000000000017941 */ /* 0x000fea0003800000 */
.L_x_14579:
[----:B------:R-:W2:Y:S01]  /*1bc50*/  LDL R9, [R1+0xc] ;  /* 0x00000c0001097983 */ /* 0x000ea20000100800 */
[----:B------:R-:W-:Y:S01]  /*1bc60*/  SHF.R.S32.HI R21, RZ, 0x1f, R0 ;  /* 0x0000001fff157819 */ /* 0x000fe20000011400 */
[----:B------:R-:W-:Y:S01]  /*1bc70*/  ULDC.64 UR4, c[0x0][0x300] ;  /* 0x0000c00000047ab9 */ /* 0x000fe20000000a00 */
[----:B------:R-:W-:Y:S01]  /*1bc80*/  LOP3.LUT P2, RZ, R22, 0x1, RZ, 0xc0, !PT ;  /* 0x0000000116ff7812 */ /* 0x000fe2000784c0ff */
[----:B------:R-:W1:Y:S01]  /*1bc90*/  S2R R8, SR_TID.X ;  /* 0x0000000000087919 */ /* 0x000e620000002100 */
        /* <DEDUP_REMOVED lines=11> */
[----:B--2---:R-:W-:Y:S01]  /*1bd50*/  IMAD R7, R9, UR4, RZ ;  /* 0x0000000409077c24 */ /* 0x004fe2000f8e02ff */
[----:B-1----:R-:W-:-:S03]  /*1bd60*/  LOP3.LUT R9, R8, 0x7f, RZ, 0xc0, !PT ;  /* 0x0000007f08097812 */ /* 0x002fc600078ec0ff */
[----:B------:R-:W-:Y:S01]  /*1bd70*/  IMAD R7, R18, UR5, R7 ;  /* 0x0000000512077c24 */ /* 0x000fe2000f8e0207 */
[----:B------:R-:W-:Y:S01]  /*1bd80*/  ULDC.64 UR4, c[0x0][0x2e8] ;  /* 0x0000ba0000047ab9 */ /* 0x000fe20000000a00 */
[----:B------:R-:W-:Y:S02]  /*1bd90*/  IMAD.SHL.U32 R11, R9, 0x8, RZ ;  /* 0x00000008090b7824 */ /* 0x000fe400078e00ff */
[----:B------:R-:W-:Y:S02]  /*1bda0*/  IMAD.SHL.U32 R9, R8, 0x8, RZ ;  /* 0x0000000808097824 */ /* 0x000fe400078e00ff */
[----:B------:R-:W-:-:S03]  /*1bdb0*/  IMAD.IADD R7, R7, 0x1, R3 ;  /* 0x0000000107077824 */ /* 0x000fc600078e0203 */
[----:B------:R-:W-:-:S04]  /*1bdc0*/  LOP3.LUT R9, R9, 0x1f8, RZ, 0xc0, !PT ;  /* 0x000001f809097812 */ /* 0x000fc800078ec0ff */
[----:B------:R-:W-:Y:S02]  /*1bdd0*/  LOP3.LUT R9, R9, 0x38, R8, 0x78, !PT ;  /* 0x0000003809097812 */ /* 0x000fe400078e7808 */
[C---:B------:R-:W-:Y:S01]  /*1bde0*/  LEA R8, P0, R2.reuse, UR4, 0x1 ;  /* 0x0000000402087c11 */ /* 0x040fe2000f8008ff */
[----:B------:R-:W-:Y:S01]  /*1bdf0*/  UMOV UR4, 0xffffffff ;  /* 0xffffffff00047882 */ /* 0x000fe20000000000 */
[----:B------:R-:W-:Y:S02]  /*1be00*/  LOP3.LUT R9, R9, 0x200, R11, 0xf8, !PT ;  /* 0x0000020009097812 */ /* 0x000fe400078ef80b */
[----:B------:R-:W-:Y:S02]  /*1be10*/  LEA.HI.X R10, R2, UR5, R7, 0x1, P0 ;  /* 0x00000005020a7c11 */ /* 0x000fe400080f0c07 */
[----:B------:R-:W-:Y:S01]  /*1be20*/  LEA R9, R25, R9, 0xd ;  /* 0x0000000919097211 */ /* 0x000fe200078e68ff */
        /* <DEDUP_REMOVED lines=44> */
.L_x_14764:
        /* <DEDUP_REMOVED lines=8> */
.L_x_14582:
        /* <DEDUP_REMOVED lines=11> */
.L_x_14583:
[----:B------:R1:W-:Y:S01]  /*1c220*/  SYNCS.ARRIVE.TRANS64.A1T0 RZ, [R5+URZ+0x16830], RZ ;  /* 0x016830ff05ff79a7 */ /* 0x0003e2000810003f */
[----:B------:R-:W-:Y:S05]  /*1c230*/  @!P3 BRA `(.L_x_14584) ;  /* 0x000000000004b947 */ /* 0x000fea0003800000 */
[----:B------:R-:W-:Y:S01]  /*1c240*/  BPT.TRAP 0x1 ;  /* 0x000000040000795c */ /* 0x000fe20000300000 */
.L_x_14584:
[----:B------:R-:W-:Y:S01]  /*1c250*/  SHF.L.U32 R2, R20, 0x1f, RZ ;  /* 0x0000001f14027819 */ /* 0x000fe200000006ff */
[----:B-1----:R-:W-:Y:S01]  /*1c260*/  IMAD R5, R6, 0x8, R23 ;  /* 0x0000000806057824 */ /* 0x002fe200078e0217 */
[----:B------:R-:W-:Y:S03]  /*1c270*/  BSSY B1, `(.L_x_14585) ;  /* 0x0000003000017945 */ /* 0x000fe60003800000 */
[----:B------:R-:W1:Y:S02]  /*1c280*/  SYNCS.PHASECHK.TRANS64.TRYWAIT P0, [R5+URZ+0x16860], R2 ;  /* 0x01686002050075a7 */ /* 0x000e64000800017f */
[----:B-1----:R-:W-:Y:S05]  /*1c290*/  @!P0 BRA `(.L_x_14586) ;  /* 0x0000005c00e08947 */ /* 0x002fea0003800000 */
.L_x_14765:
[----:B------:R-:W-:Y:S05]  /*1c2a0*/  BSYNC B1 ;  /* 0x0000000000017941 */ /* 0x000fea0003800000 */
.L_x_14585:
[----:B------:R-:W2:Y:S04]  /*1c2b0*/  LDL R11, [R1+0x18] ;  /* 0x00001800010b7983 */ /* 0x000ea80000100800 */
[----:B0-----:R-:W2:Y:S01]  /*1c2c0*/  LDL.LU R8, [R1+0x8] ;  /* 0x0000080001087983 */ /* 0x001ea20000300800 */
        /* <DEDUP_REMOVED lines=59> */
.L_x_14783:
[----:B------:R-:W2:Y:S01]  /*1c680*/  LDL R9, [R1+0xc] ;  /* 0x00000c0001097983 */ /* 0x000ea20000100800 */
[----:B------:R-:W-:Y:S01]  /*1c690*/  ISETP.LT.OR P0, PT, R8, 0x71, P1 ;  /* 0x000000710800780c */ /* 0x000fe20000f01670 */
[----:B------:R-:W-:Y:S01]  /*1c6a0*/  ULDC.64 UR4, c[0x0][0x328] ;  /* 0x0000ca0000047ab9 */ /* 0x000fe20000000a00 */
[----:B-1----:R-:W-:-:S04]  /*1c6b0*/  IADD3 R2, P2, R2, R7, RZ ;  /* 0x0000000702027210 */ /* 0x002fc80007f5e0ff */
[----:B------:R-:W-:-:S07]  /*1c6c0*/  IADD3.X R3, RZ, R24, RZ, P2, !PT ;  /* 0x00000018ff037210 */ /* 0x000fce00017fe4ff */
        /* <DEDUP_REMOVED lines=23> */
.L_x_14588:
        /* <DEDUP_REMOVED lines=12> */
.L_x_14589:
[----:B------:R-:W2:Y:S01]  /*1c900*/  LDL R0, [R1+0x1c] ;  /* 0x00001c0001007983 */ /* 0x000ea20000100800 */
[----:B------:R0:W-:Y:S01]  /*1c910*/  SYNCS.ARRIVE.TRANS64.A1T0 RZ, [R5+URZ+0x16850], RZ ;  /* 0x016850ff05ff79a7 */ /* 0x0001e2000810003f */
[C---:B------:R-:W-:Y:S02]  /*1c920*/  VIADD R7, R26.reuse, 0xffffffff ;  /* 0xffffffff1a077836 */ /* 0x040fe40000000000 */
[----:B------:R0:W-:Y:S01]  /*1c930*/  STL [R1+0x8], R26 ;  /* 0x0000081a01007387 */ /* 0x0001e20000100800 */
[----:B------:R-:W-:Y:S02]  /*1c940*/  IMAD.MOV.U32 R6, RZ, RZ, R25 ;  /* 0x000000ffff067224 */ /* 0x000fe400078e0019 */
[----:B------:R-:W-:Y:S01]  /*1c950*/  IMAD.MOV.U32 R20, RZ, RZ, R29 ;  /* 0x000000ffff147224 */ /* 0x000fe200078e001d */
[----:B--2---:R-:W-:-:S13]  /*1c960*/  ISETP.GT.AND P0, PT, R26, R0, PT ;  /* 0x000000001a00720c */ /* 0x004fda0003f04270 */
[----:B0-----:R-:W-:Y:S05]  /*1c970*/  @P0 BRA `(.L_x_14590) ;  /* 0xffffffec00f80947 */ /* 0x001fea000383ffff */
.L_x_14577:
[----:B------:R-:W-:Y:S05]  /*1c980*/  BSYNC B0 ;  /* 0x0000000000007941 */ /* 0x000fea0003800000 */
.L_x_14576:
[----:B-1----:R-:W0:Y:S01]  /*1c990*/  S2R R0, SR_TID.X ;  /* 0x0000000000007919 */ /* 0x002e220000002100 */
        /* <DEDUP_REMOVED lines=16> */
.L_x_14592:
[----:B------:R-:W-:Y:S05]  /*1caa0*/  BSYNC B0 ;  /* 0x0000000000007941 */ /* 0x000fea0003800000 */
.L_x_14591:
[----:B------:R-:W-:-:S05]  /*1cab0*/  IMAD.U32 R0, RZ, RZ, UR38 ;  /* 0x00000026ff007e24 */ /* 0x000fca000f8e00ff */
[----:B------:R-:W-:-:S13]  /*1cac0*/  ISETP.NE.AND P0, PT, R0, 0x3, PT ;  /* 0x000000030000780c */ /* 0x000fda0003f05270 */
[----:B------:R-:W-:Y:S05]  /*1cad0*/  @!P0 BRA `(.L_x_14593) ;  /* 0x0000000000048947 */ /* 0x000fea0003800000 */
[----:B------:R-:W-:Y:S01]  /*1cae0*/  BPT.TRAP 0x1 ;  /* 0x000000040000795c */ /* 0x000fe20000300000 */
.L_x_14593:
[----:B------:R-:W2:Y:S01]  /*1caf0*/  LDL.LU R2, [R1+0x18] ;  /* 0x0000180001027983 */ /* 0x000ea20000300800 */
[----:B------:R-:W-:Y:S01]  /*1cb00*/  IMAD R0, R25, 0x8, R23 ;  /* 0x0000000819007824 */ /* 0x000fe200078e0217 */
[----:B------:R-:W-:Y:S01]  /*1cb10*/  SHF.L.U32 R3, R29, 0x1f, RZ ;  /* 0x0000001f1d037819 */ /* 0x000fe200000006ff */
[----:B------:R-:W-:Y:S03]  /*1cb20*/  BSSY B0, `(.L_x_14594) ;  /* 0x0000004000007945 */ /* 0x000fe60003800000 */
[----:B------:R-:W0:Y:S01]  /*1cb30*/  SYNCS.PHASECHK.TRANS64.TRYWAIT P0, [R0+URZ+0x16860], R3 ;  /* 0x01686003000075a7 */ /* 0x000e22000800017f */
[----:B--2---:R-:W-:Y:S01]  /*1cb40*/  IMAD R6, R26, -0x80, R2 ;  /* 0xffffff801a067824 */ /* 0x004fe200078e0202 */
[----:B0-----:R-:W-:Y:S06]  /*1cb50*/  @!P0 BRA `(.L_x_14595) ;  /* 0x00000060000c8947 */ /* 0x001fec0003800000 */
.L_x_14784:
[----:B------:R-:W-:Y:S05]  /*1cb60*/  BSYNC B0 ;  /* 0x0000000000007941 */ /* 0x000fea0003800000 */
.L_x_14594:
        /* <DEDUP_REMOVED lines=13> */
[----:B------:R-:W1:Y:S01]  /*1cc40*/  S2R R2, SR_TID.X ;  /* 0x0000000000027919 */ /* 0x000e620000002100 */
[----:B------:R-:W-:Y:S01]  /*1cc50*/  ULDC UR4, c[0x0][0x2f4] ;  /* 0x0000bd0000047ab9 */ /* 0x000fe20000000800 */
[----:B------:R-:W-:Y:S01]  /*1cc60*/  IMAD R4, R4, 0x2, R23 ;  /* 0x0000000204047824 */ /* 0x000fe200078e0217 */
        /* <DEDUP_REMOVED lines=48> */
.L_x_14802:
        /* <DEDUP_REMOVED lines=9> */
.L_x_14597:
        /* <DEDUP_REMOVED lines=11> */
.L_x_14598:
[----:B------:R-:W-:Y:S01]  /*1d0b0*/  VIADD R25, R25, 0x1 ;  /* 0x0000000119197836 */ /* 0x000fe20000000000 */
[----:B------:R0:W-:Y:S04]  /*1d0c0*/  SYNCS.ARRIVE.TRANS64.A1T0 RZ, [R0+URZ+0x16850], RZ ;  /* 0x016850ff00ff79a7 */ /* 0x0001e8000810003f */
[----:B------:R-:W-:-:S04]  /*1d0d0*/  ISETP.NE.AND P0, PT, R25, 0x2, PT ;  /* 0x000000021900780c */ /* 0x000fc80003f05270 */
[----:B0-----:R-:W-:Y:S02]  /*1d0e0*/  SEL R0, RZ, 0x1, P0 ;  /* 0x00000001ff007807 */ /* 0x001fe40000000000 */
[----:B------:R-:W-:Y:S02]  /*1d0f0*/  SEL R25, R25, RZ, P0 ;  /* 0x000000ff19197207 */ /* 0x000fe40000000000 */
[----:B------:R-:W-:-:S07]  /*1d100*/  LOP3.LUT R29, R29, R0, RZ, 0x3c, !PT ;  /* 0x000000001d1d7212 */ /* 0x000fce00078e3cff */
.L_x_14557:
[----:B------:R-:W-:Y:S05]  /*1d110*/  BSYNC B7 ;  /* 0x0000000000077941 */ /* 0x000fea0003800000 */
.L_x_14555:
        /* <DEDUP_REMOVED lines=11> */
.L_x_14599:
        /* <DEDUP_REMOVED lines=10> */
[----:B------:R0:W3:Y:S01]  /*1d270*/  @!P1 LDG.E R3, desc[UR42][R2.64] ;  /* 0x0000002a02039981 */ /* 0x0000e2000c1e1900 */
[C---:B------:R-:W-:Y:S02]  /*1d280*/  ISETP.GE.U32.AND P2, PT, R7.reuse, 0x2, PT ;  /* 0x000000020700780c */ /* 0x040fe40003f46070 */
[C---:B------:R-:W-:Y:S01]  /*1d290*/  ISETP.GE.U32.AND P3, PT, R7.reuse, 0x4, PT ;  /* 0x000000040700780c */ /* 0x040fe20003f66070 */
[----:B------:R-:W-:Y:S01]  /*1d2a0*/  SHFL.IDX PT, R0, R16, RZ, 0x1f ;  /* 0x00001fff10007589 */ /* 0x000fe200000e0000 */
[C---:B------:R-:W-:Y:S02]  /*1d2b0*/  ISETP.GE.U32.AND P4, PT, R7.reuse, 0x8, PT ;  /* 0x000000080700780c */ /* 0x040fe40003f86070 */
[C---:B------:R-:W-:Y:S01]  /*1d2c0*/  ISETP.GE.U32.AND P5, PT, R7.reuse, 0x10, PT ;  /* 0x000000100700780c */ /* 0x040fe20003fa6070 */
[----:B------:R-:W-:Y:S01]  /*1d2d0*/  SHFL.IDX PT, R16, R16, 0x1, 0x1f ;  /* 0x00201f0010107f89 */ /* 0x000fe200000e0000 */
[----:B0-----:R-:W-:Y:S02]  /*1d2e0*/  IMAD.MOV.U32 R2, RZ, RZ, RZ ;  /* 0x000000ffff027224 */ /* 0x001fe400078e00ff */
[----:B---3--:R-:W-:Y:S01]  /*1d2f0*/  @!P1 IMAD.MOV.U32 R2, RZ, RZ, R3 ;  /* 0x000000ffff029224 */ /* 0x008fe200078e0003 */
[----:B------:R-:W-:-:S04]  /*1d300*/  ISETP.NE.AND P1, PT, R7, RZ, PT ;  /* 0x000000ff0700720c */ /* 0x000fc80003f25270 */
[----:B------:R-:W0:Y:S02]  /*1d310*/  SHFL.UP PT, R14, R2, 0x1, RZ ;  /* 0x04200000020e7989 */ /* 0x000e2400000e00ff */
[----:B0-----:R-:W-:-:S05]  /*1d320*/  SEL R5, R14, RZ, P1 ;  /* 0x000000ff0e057207 */ /* 0x001fca0000800000 */
[----:B------:R-:W-:-:S05]  /*1d330*/  IMAD.IADD R4, R2, 0x1, R5 ;  /* 0x0000000102047824 */ /* 0x000fca00078e0205 */
[----:B------:R-:W0:Y:S02]  /*1d340*/  SHFL.UP PT, R14, R4, 0x2, RZ ;  /* 0x04400000040e7989 */ /* 0x000e2400000e00ff */
[----:B0-----:R-:W-:-:S05]  /*1d350*/  SEL R5, R14, RZ, P2 ;  /* 0x000000ff0e057207 */ /* 0x001fca0001000000 */
[----:B------:R-:W-:-:S05]  /*1d360*/  IMAD.IADD R5, R4, 0x1, R5 ;  /* 0x0000000104057824 */ /* 0x000fca00078e0205 */
[----:B------:R-:W2:Y:S02]  /*1d370*/  SHFL.UP PT, R14, R5, 0x4, RZ ;  /* 0x04800000050e7989 */ /* 0x000ea400000e00ff */
        /* <DEDUP_REMOVED lines=9> */
.L_x_14812:
[----:B------:R-:W-:Y:S02]  /*1d410*/  ULDC UR4, c[0x0][0xc38] ;  /* 0x00030e0000047ab9 */ /* 0x000fe40000000800 */
[----:B------:R-:W-:-:S04]  /*1d420*/  IMAD.U32 R4, RZ, RZ, UR4 ;  /* 0x00000004ff047e24 */ /* 0x000fc8000f8e00ff */
[----:B--2---:R-:W-:-:S04]  /*1d430*/  IMAD R5, R14, R4, RZ ;  /* 0x000000040e057224 */ /* 0x004fc800078e02ff */
[----:B------:R-:W-:-:S05]  /*1d440*/  IMAD.IADD R16, R16, 0x1, R5 ;  /* 0x0000000110107824 */ /* 0x000fca00078e0205 */
[----:B------:R-:W-:-:S13]  /*1d450*/  ISETP.GT.AND P6, PT, R16, R0, PT ;  /* 0x000000001000720c */ /* 0x000fda0003fc4270 */
[----:B------:R-:W-:Y:S05]  /*1d460*/  @P6 BRA `(.L_x_14602) ;  /* 0x00000000009c6947 */ /* 0x000fea0003800000 */
.L_x_14607:
        /* <DEDUP_REMOVED lines=11> */
[----:B0-----:R-:W0:Y:S02]  /*1d520*/  LDC.64 R2, c[0x0][0xc80] ;  /* 0x00032000ff027b82 */ /* 0x001e240000000a00 */
[----:B0-----:R-:W-:-:S06]  /*1d530*/  IMAD.WIDE R2, R5, 0x4, R2 ;  /* 0x0000000405027825 */ /* 0x001fcc00078e0202 */
[----:B------:R2:W5:Y:S02]  /*1d540*/  LDG.E R2, desc[UR42][R2.64] ;  /* 0x0000002a02027981 */ /* 0x000564000c1e1900 */
.L_x_14605:
[----:B------:R-:W-:Y:S05]  /*1d550*/  BSYNC B0 ;  /* 0x0000000000007941 */ /* 0x000fea0003800000 */
.L_x_14604:
        /* <DEDUP_REMOVED lines=18> */
.L_x_14820:
[----:B------:R-:W-:Y:S02]  /*1d680*/  ULDC UR4, c[0x0][0xc38] ;  /* 0x00030e0000047ab9 */ /* 0x000fe40000000800 */
[----:B------:R-:W-:-:S04]  /*1d690*/  IMAD.U32 R4, RZ, RZ, UR4 ;  /* 0x00000004ff047e24 */ /* 0x000fc8000f8e00ff */
[----:B--2---:R-:W-:-:S04]  /*1d6a0*/  IMAD R5, R14, R4, RZ ;  /* 0x000000040e057224 */ /* 0x004fc800078e02ff */
[----:B------:R-:W-:-:S05]  /*1d6b0*/  IMAD.IADD R16, R5, 0x1, R16 ;  /* 0x0000000105107824 */ /* 0x000fca00078e0210 */
[----:B------:R-:W-:-:S13]  /*1d6c0*/  ISETP.GT.AND P6, PT, R16, R0, PT ;  /* 0x000000001000720c */ /* 0x000fda0003fc4270 */
[----:B------:R-:W-:Y:S05]  /*1d6d0*/  @!P6 BRA `(.L_x_14607) ;  /* 0xfffffffc0064e947 */ /* 0x000fea000383ffff */
.L_x_14602:
        /* <DEDUP_REMOVED lines=8> */
.L_x_14824:
[----:B------:R-:W-:Y:S01]  /*1d760*/  ISETP.NE.AND P0, PT, R6, RZ, PT ;  /* 0x000000ff0600720c */ /* 0x000fe20003f05270 */
[----:B------:R-:W-:-:S12]  /*1d770*/  IMAD.MOV.U32 R6, RZ, RZ, RZ ;  /* 0x000000ffff067224 */ /* 0x000fd800078e00ff */
[----:B------:R-:W-:Y:S05]  /*1d780*/  @!P0 BRA `(.L_x_14609) ;  /* 0x0000000000108947 */ /* 0x000fea0003800000 */
[----:B------:R-:W-:Y:S01]  /*1d790*/  UMOV UR4, 0xffffffff ;  /* 0xffffffff00047882 */ /* 0x000fe20000000000 */
[----:B-1----:R-:W-:Y:S02]  /*1d7a0*/  VIADD R12, R5, 0xffffffff ;  /* 0xffffffff050c7836 */ /* 0x002fe40000000000 */
[----:B------:R-:W-:Y:S05]  /*1d7b0*/  BRA.DIV UR4, `(.L_x_14610) ;  /* 0x0000006604707947 */ /* 0x000fea000b800000 */
[----:B------:R4:W1:Y:S02]  /*1d7c0*/  SHFL.IDX PT, R6, R3, R12, 0x1f ;  /* 0x00001f0c03067589 */ /* 0x00086400000e0000 */
.L_x_14609:
[----:B0-2-4-:R-:W0:Y:S01]  /*1d7d0*/  LDC.64 R2, c[0x0][0xc90] ;  /* 0x00032400ff027b82 */ /* 0x015e220000000a00 */
[----:B------:R-:W-:-:S05]  /*1d7e0*/  IADD3 R19, R5, R19, RZ ;  /* 0x0000001305137210 */ /* 0x000fca0007ffe0ff */
[----:B0-----:R-:W-:-:S05]  /*1d7f0*/  IMAD.WIDE R2, R19, 0x4, R2 ;  /* 0x0000000413027825 */ /* 0x001fca00078e0202 */
[----:B------:R0:W3:Y:S01]  /*1d800*/  LDG.E R7, desc[UR42][R2.64] ;  /* 0x0000002a02077981 */ /* 0x0000e2000c1e1900 */
[----:B-1----:R-:W-:-:S04]  /*1d810*/  IMAD R16, R6, R4, R16 ;  /* 0x0000000406107224 */ /* 0x002fc800078e0210 */
[----:B------:R-:W-:Y:S02]  /*1d820*/  IMAD.IADD R0, R0, 0x1, -R16 ;  /* 0x0000000100007824 */ /* 0x000fe400078e0a10 */
[----:B0-----:R-:W-:Y:S02]  /*1d830*/  IMAD.MOV.U32 R2, RZ, RZ, RZ ;  /* 0x000000ffff027224 */ /* 0x001fe400078e00ff */
        /* <DEDUP_REMOVED lines=59> */
.L_x_14603:
[----:B------:R-:W-:Y:S01]  /*1dbf0*/  UMOV UR4, URZ ;  /* 0x0000003f00047c82 */ /* 0x000fe20008000000 */
[----:B------:R-:W-:Y:S01]  /*1dc00*/  UMOV UR5, URZ ;  /* 0x0000003f00057c82 */ /* 0x000fe20008000000 */
[----:B------:R-:W-:Y:S01]  /*1dc10*/  ULDC UR6, c[0x0][0xc3c] ;  /* 0x00030f0000067ab9 */ /* 0x000fe20000000800 */
[----:B------:R-:W-:Y:S01]  /*1dc20*/  IMAD.MOV.U32 R16, RZ, RZ, R0 ;  /* 0x000000ffff107224 */ /* 0x000fe200078e0000 */
[----:B------:R-:W-:Y:S01]  /*1dc30*/  MOV R19, UR6 ;  /* 0x0000000600137c02 */ /* 0x000fe20008000f00 */
[----:B------:R-:W-:Y:S02]  /*1dc40*/  IMAD.U32 R17, RZ, RZ, UR4 ;  /* 0x00000004ff117e24 */ /* 0x000fe4000f8e00ff */
[----:B------:R-:W-:-:S07]  /*1dc50*/  IMAD.U32 R18, RZ, RZ, UR5 ;  /* 0x00000005ff127e24 */ /* 0x000fce000f8e00ff */
.L_x_14611:
        /* <DEDUP_REMOVED lines=10> */
.L_x_14600:
[----:B------:R-:W-:Y:S02]  /*1dd00*/  ULDC UR4, c[0x0][0xc3c] ;  /* 0x00030f0000047ab9 */ /* 0x000fe40000000800 */
[----:B----4-:R-:W-:-:S13]  /*1dd10*/  ISETP.GE.AND P0, PT, R19, UR4, PT ;  /* 0x0000000413007c0c */ /* 0x010fda000bf06270 */
[----:B------:R-:W-:Y:S05]  /*1dd20*/  @!P0 BRA `(.L_x_14612) ;  /* 0xffffff9c00948947 */ /* 0x000fea000383ffff */
[----:B------:R-:W-:Y:S05]  /*1dd30*/  BSYNC B8 ;  /* 0x0000000000087941 */ /* 0x000fea0003800000 */
.L_x_14503:
        /* <DEDUP_REMOVED lines=12> */
.L_x_14827:
[----:B------:R-:W-:Y:S05]  /*1de00*/  BSYNC B0 ;  /* 0x0000000000007941 */ /* 0x000fea0003800000 */
.L_x_14613:
[----:B------:R-:W-:-:S03]  /*1de10*/  UMOV UR4, 0xffffffff ;  /* 0xffffffff00047882 */ /* 0x000fc60000000000 */
[----:B------:R-:W-:Y:S05]  /*1de20*/  BRA.DIV UR4, `(.L_x_14615) ;  /* 0x0000006204107947 */ /* 0x000fea000b800000 */
[----:B0-----:R-:W0:Y:S02]  /*1de30*/  S2R R0, SR_TID.X ;  /* 0x0000000000007919 */ /* 0x001e240000002100 */
[----:B0-----:R-:W-:-:S04]  /*1de40*/  SHF.R.U32.HI R0, RZ, 0x5, R0 ;  /* 0x00000005ff007819 */ /* 0x001fc80000011600 */
[----:B------:R-:W-:-:S05]  /*1de50*/  LOP3.LUT R0, R0, 0x3, RZ, 0xc0, !PT ;  /* 0x0000000300007812 */ /* 0x000fca00078ec0ff */
[----:B------:R0:W4:Y:S02]  /*1de60*/  SHFL.IDX PT, R14, R0, RZ, 0x1f ;  /* 0x00001fff000e7589 */ /* 0x00012400000e0000 */
.L_x_14830:
[----:B----4-:R-:W-:-:S13]  /*1de70*/  ISETP.NE.AND P0, PT, R14, RZ, PT ;  /* 0x000000ff0e00720c */ /* 0x010fda0003f05270 */
[----:B------:R-:W-:Y:S05]  /*1de80*/  @P0 BRA `(.L_x_14287) ;  /* 0x0000000000880947 */ /* 0x000fea0003800000 */
[----:B------:R-:W-:-:S03]  /*1de90*/  UMOV UR4, 0xffffffff ;  /* 0xffffffff00047882 */ /* 0x000fc60000000000 */
[----:B------:R-:W-:Y:S05]  /*1dea0*/  BRA.DIV UR4, `(.L_x_14616) ;  /* 0x0000006204247947 */ /* 0x000fea000b800000 */
[----:B------:R-:W-:-:S13]  /*1deb0*/  ELECT P6, URZ, PT ;  /* 0x00000000003f782f */ /* 0x000fda00038c0000 */
.L_x_14833:
[----:B------:R-:W-:Y:S05]  /*1dec0*/  @!P6 BRA `(.L_x_14287) ;  /* 0x000000000078e947 */ /* 0x000fea0003800000 */
[----:B------:R-:W-:-:S06]  /*1ded0*/  ULOP3.LUT UR4, UR37, 0x2, URZ, 0xfc, !UPT ;  /* 0x0000000225047892 */ /* 0x000fcc000f8efc3f */
[----:B0-----:R-:W-:-:S05]  /*1dee0*/  IMAD.U32 R0, RZ, RZ, UR4 ;  /* 0x00000004ff007e24 */ /* 0x001fca000f8e00ff */
[----:B------:R-:W-:-:S13]  /*1def0*/  ISETP.NE.AND P0, PT, R0, 0x3, PT ;  /* 0x000000030000780c */ /* 0x000fda0003f05270 */
[----:B------:R-:W-:Y:S05]  /*1df00*/  @!P0 BRA `(.L_x_14617) ;  /* 0x0000000000048947 */ /* 0x000fea0003800000 */
[----:B------:R-:W-:Y:S01]  /*1df10*/  BPT.TRAP 0x1 ;  /* 0x000000040000795c */ /* 0x000fe20000300000 */
.L_x_14617:
[----:B------:R-:W-:Y:S01]  /*1df20*/  IMAD R3, R25, 0x8, R5 ;  /* 0x0000000819037824 */ /* 0x000fe200078e0205 */
[----:B------:R-:W-:Y:S01]  /*1df30*/  SHF.L.U32 R2, R29, 0x1f, RZ ;  /* 0x0000001f1d027819 */ /* 0x000fe200000006ff */
[----:B------:R-:W-:-:S03]  /*1df40*/  VIADD R25, R25, 0x1 ;  /* 0x0000000119197836 */ /* 0x000fc60000000000 */
[----:B------:R-:W0:Y:S02]  /*1df50*/  SYNCS.PHASECHK.TRANS64.TRYWAIT P1, [R3+URZ+0x16840], R2 ;  /* 0x01684002030075a7 */ /* 0x000e24000802017f */
[----:B------:R-:W-:-:S04]  /*1df60*/  ISETP.NE.AND P2, PT, R25, 0x2, PT ;  /* 0x000000021900780c */ /* 0x000fc80003f45270 */
[----:B------:R-:W-:Y:S01]  /*1df70*/  SEL R0, RZ, 0x1, P2 ;  /* 0x00000001ff007807 */ /* 0x000fe20001000000 */
[----:B0-----:R-:W-:Y:S08]  /*1df80*/  @!P1 BRA `(.L_x_14618) ;  /* 0x00000060000c9947 */ /* 0x001ff00003800000 */
.L_x_14834:
[----:B------:R-:W-:Y:S02]  /*1df90*/  SEL R25, R25, RZ, P2 ;  /* 0x000000ff19197207 */ /* 0x000fe40001000000 */
[----:B------:R-:W-:Y:S01]  /*1dfa0*/  LOP3.LUT R0, R29, R0, RZ, 0x3c, !PT ;  /* 0x000000001d007212 */ /* 0x000fe200078e3cff */
[----:B------:R-:W-:Y:S06]  /*1dfb0*/  @!P0 BRA `(.L_x_14619) ;  /* 0x0000000000048947 */ /* 0x000fec0003800000 */
[----:B------:R-:W-:Y:S01]  /*1dfc0*/  BPT.TRAP 0x1 ;  /* 0x000000040000795c */ /* 0x000fe20000300000 */
.L_x_14619:
[----:B------:R-:W-:Y:S01]  /*1dfd0*/  IMAD R25, R25, 0x8, R5 ;  /* 0x0000000819197824 */ /* 0x000fe200078e0205 */
[----:B------:R-:W-:-:S04]  /*1dfe0*/  SHF.L.U32 R0, R0, 0x1f, RZ ;  /* 0x0000001f00007819 */ /* 0x000fc800000006ff */
[----:B------:R-:W4:Y:S02]  /*1dff0*/  SYNCS.PHASECHK.TRANS64.TRYWAIT P1, [R25+URZ+0x16840], R0 ;  /* 0x01684000190075a7 */ /* 0x000f24000802017f */
[----:B----4-:R-:W-:Y:S05]  /*1e000*/  @!P1 BRA `(.L_x_14620) ;  /* 0x0000006000009947 */ /* 0x010fea0003800000 */
.L_x_14835:
[----:B------:R-:W-:Y:S05]  /*1e010*/  @!P0 BRA `(.L_x_14621) ;  /* 0x0000000000048947 */ /* 0x000fea0003800000 */
[----:B------:R-:W-:Y:S01]  /*1e020*/  BPT.TRAP 0x1 ;  /* 0x000000040000795c */ /* 0x000fe20000300000 */
.L_x_14621:
[----:B------:R-:W5:Y:S02]  /*1e030*/  SYNCS.PHASECHK.TRANS64.TRYWAIT P1, [R3+URZ+0x16860], R2 ;  /* 0x01686002030075a7 */ /* 0x000f64000802017f */
[----:B-----5:R-:W-:Y:S05]  /*1e040*/  @!P1 BRA `(.L_x_14622) ;  /* 0x0000006000049947 */ /* 0x020fea0003800000 */
.L_x_14836:
[----:B------:R-:W-:Y:S05]  /*1e050*/  @!P0 BRA `(.L_x_14623) ;  /* 0x0000000000048947 */ /* 0x000fea0003800000 */
[----:B------:R-:W-:Y:S01]  /*1e060*/  BPT.TRAP 0x1 ;  /* 0x000000040000795c */ /* 0x000fe20000300000 */
.L_x_14623:
[----:B------:R0:W0:Y:S02]  /*1e070*/  SYNCS.PHASECHK.TRANS64.TRYWAIT P0, [R25+URZ+0x16860], R0 ;  /* 0x01686000190075a7 */ /* 0x000024000800017f */
[----:B0-----:R-:W-:Y:S05]  /*1e080*/  @!P0 NANOSLEEP.SYNCS 0x989680 ;  /* 0x009896800000895d */ /* 0x001fea0003900000 */
[----:B------:R-:W0:Y:S02]  /*1e090*/  @!P0 SYNCS.PHASECHK.TRANS64 P0, [R25+URZ+0x16860], R0 ;  /* 0x01686000190085a7 */ /* 0x000e24000800007f */
[----:B0-----:R-:W-:Y:S05]  /*1e0a0*/  @!P0 BRA `(.L_x_14623) ;  /* 0xfffffffc00f08947 */ /* 0x001fea000383ffff */
.L_x_14287:
[----:B------:R-:W-:Y:S05]  /*1e0b0*/  BSYNC B9 ;  /* 0x0000000000097941 */ /* 0x000fea0003800000 */
.L_x_14284:
[----:B------:R-:W-:Y:S05]  /*1e0c0*/  EXIT ;  /* 0x000000000000794d */ /* 0x000fea0003800000 */
.L_x_14313:
[----:B0-----:R0:W1:Y:S02]  /*1e0d0*/  SYNCS.PHASECHK.TRANS64.TRYWAIT P6, [R70+URZ+0x16890], R78 ;  /* 0x0168904e460075a7 */ /* 0x00106400080c017f */
[----:B-1----:R-:W-:Y:S05]  /*1e0e0*/  @!P6 NANOSLEEP.SYNCS 0x989680 ;  /* 0x009896800000e95d */ /* 0x002fea0003900000 */
[----:B------:R-:W1:Y:S02]  /*1e0f0*/  @!P6 SYNCS.PHASECHK.TRANS64 P6, [R70+URZ+0x16890], R78 ;  /* 0x0168904e4600e5a7 */ /* 0x000e6400080c007f */
[----:B-1----:R-:W-:Y:S05]  /*1e100*/  @!P6 BRA `(.L_x_14313) ;  /* 0xfffffffc00f0e947 */ /* 0x002fea000383ffff */
[----:B------:R-:W-:Y:S05]  /*1e110*/  BRA `(.L_x_14624) ;  /* 0xfffffe4c00407947 */ /* 0x000fea000383ffff */
.L_x_14314:
        /* <DEDUP_REMOVED lines=8> */
.L_x_14626:
[----:B------:R-:W-:Y:S05]  /*1e1a0*/  BSYNC B1 ;  /* 0x0000000000017941 */ /* 0x000fea0003800000 */
.L_x_14625:
        /* <DEDUP_REMOVED lines=8> */
.L_x_14627:
[----:B------:R-:W-:Y:S05]  /*1e230*/  BRA `(.L_x_14628) ;  /* 0xfffffe4c000c7947 */ /* 0x000fea000383ffff */
.L_x_14323:
[----:B------:R-:W-:Y:S01]  /*1e240*/  BSSY B1, `(.L_x_14629) ;  /* 0x0000008000017945 */ /* 0x000fe20003800000 */
[----:B--2-4-:R-:W-:Y:S02]  /*1e250*/  IMAD.MOV.U32 R13, RZ, RZ, R85 ;  /* 0x000000ffff0d7224 */ /* 0x014fe400078e0055 */
[----:B------:R-:W-:Y:S02]  /*1e260*/  IMAD.MOV.U32 R12, RZ, RZ, 0x1 ;  /* 0x00000001ff0c7424 */ /* 0x000fe400078e00ff */
[----:B------:R-:W-:Y:S02]  /*1e270*/  IMAD.MOV.U32 R11, RZ, RZ, 0x1c1f ;  /* 0x00001c1fff0b7424 */ /* 0x000fe400078e00ff */
[----:B------:R-:W-:-:S07]  /*1e280*/  IMAD.MOV.U32 R15, RZ, RZ, -0x1 ;  /* 0xffffffffff0f7424 */ /* 0x000fce00078e00ff */
[----:B01-3--:R-:W-:Y:S05]  /*1e290*/  WARPSYNC.COLLECTIVE R15, `(.L_x_14630) ;  /* 0x000000000f087348 */ /* 0x00bfea0003c00000 */
[----:B---3--:R2:W3:Y:S02]  /*1e2a0*/  SHFL.IDX P6, R14, R13, R12, R11 ;  /* 0x0000000c0d0e7389 */ /* 0x0084e400000c000b */
[----:B0123--:R-:W-:Y:S01]  /*1e2b0*/  ENDCOLLECTIVE ;  /* 0x000000000000791b */ /* 0x00ffe20003800000 */
.L_x_14630:
[----:B------:R-:W-:Y:S05]  /*1e2c0*/  BSYNC B1 ;  /* 0x0000000000017941 */ /* 0x000fea0003800000 */
.L_x_14629:
        /* <DEDUP_REMOVED lines=8> */
.L_x_14631:
[----:B------:R-:W-:Y:S05]  /*1e350*/  BRA `(.L_x_14632) ;  /* 0xfffffe5000807947 */ /* 0x000fea000383ffff */
.L_x_14335:
[----:B-1----:R1:W2:Y:S02]  /*1e360*/  SYNCS.PHASECHK.TRANS64.TRYWAIT P4, [R70+URZ+0x16890], R78 ;  /* 0x0168904e460075a7 */ /* 0x0022a4000808017f */
[----:B--2---:R-:W-:Y:S05]  /*1e370*/  @!P4 NANOSLEEP.SYNCS 0x989680 ;  /* 0x009896800000c95d */ /* 0x004fea0003900000 */
[----:B------:R-:W2:Y:S02]  /*1e380*/  @!P4 SYNCS.PHASECHK.TRANS64 P4, [R70+URZ+0x16890], R78 ;  /* 0x0168904e4600c5a7 */ /* 0x000ea4000808007f */
[----:B--2---:R-:W-:Y:S05]  /*1e390*/  @!P4 BRA `(.L_x_14335) ;  /* 0xfffffffc00f0c947 */ /* 0x004fea000383ffff */
[----:B------:R-:W-:Y:S05]  /*1e3a0*/  BRA `(.L_x_14633) ;  /* 0xfffffe5c007c7947 */ /* 0x000fea000383ffff */
.L_x_14336:
[----:B------:R-:W-:Y:S01]  /*1e3b0*/  BSSY B1, `(.L_x_14634) ;  /* 0x0000008000017945 */ /* 0x000fe20003800000 */
[----:B0-----:R-:W-:Y:S01]  /*1e3c0*/  IMAD.MOV.U32 R13, RZ, RZ, R85 ;  /* 0x000000ffff0d7224 */ /* 0x001fe200078e0055 */
[----:B------:R-:W-:Y:S01]  /*1e3d0*/  MOV R12, RZ ;  /* 0x000000ff000c7202 */ /* 0x000fe20000000f00 */
[----:B------:R-:W-:Y:S02]  /*1e3e0*/  IMAD.MOV.U32 R11, RZ, RZ, 0x1c1f ;  /* 0x00001c1fff0b7424 */ /* 0x000fe400078e00ff */
[----:B------:R-:W-:-:S07]  /*1e3f0*/  IMAD.MOV.U32 R15, RZ, RZ, -0x1 ;  /* 0xffffffffff0f7424 */ /* 0x000fce00078e00ff */
[----:B-1----:R-:W-:Y:S05]  /*1e400*/  WARPSYNC.COLLECTIVE R15, `(.L_x_14635) ;  /* 0x000000000f087348 */ /* 0x002fea0003c00000 */
[----:B------:R0:W2:Y:S02]  /*1e410*/  SHFL.IDX P6, R14, R13, R12, R11 ;  /* 0x0000000c0d0e7389 */ /* 0x0000a400000c000b */
[----:B012---:R-:W-:Y:S01]  /*1e420*/  ENDCOLLECTIVE ;  /* 0x000000000000791b */ /* 0x007fe20003800000 */
.L_x_14635:
[----:B------:R-:W-:Y:S05]  /*1e430*/  BSYNC B1 ;  /* 0x0000000000017941 */ /* 0x000fea0003800000 */
.L_x_14634:
        /* <DEDUP_REMOVED lines=8> */
.L_x_14636:
[----:B------:R-:W-:Y:S01]  /*1e4c0*/  IMAD.MOV.U32 R82, RZ, RZ, R14 ;  /* 0x000000ffff527224 */ /* 0x000fe200078e000e */
[----:B------:R-:W-:Y:S06]  /*1e4d0*/  BRA `(.L_x_14637) ;  /* 0xfffffe5c00487947 */ /* 0x000fec000383ffff */
.L_x_14341:
        /* <DEDUP_REMOVED lines=8> */
.L_x_14639:
[----:B------:R-:W-:Y:S05]  /*1e560*/  BSYNC B1 ;  /* 0x0000000000017941 */ /* 0x000fea0003800000 */
.L_x_14638:
        /* <DEDUP_REMOVED lines=8> */
.L_x_14640:
[----:B------:R-:W-:Y:S01]  /*1e5f0*/  IMAD.MOV.U32 R84, RZ, RZ, R14 ;  /* 0x000000ffff547224 */ /* 0x000fe200078e000e */
[----:B------:R-:W-:Y:S06]  /*1e600*/  BRA `(.L_x_14641) ;  /* 0xfffffe6000d87947 */ /* 0x000fec000383ffff */
.L_x_14346:
[----:B0-----:R0:W1:Y:S02]  /*1e610*/  SYNCS.PHASECHK.TRANS64.TRYWAIT P3, [R70+URZ+0x16890], R78 ;  /* 0x0168904e460075a7 */ /* 0x001064000806017f */
[----:B-1----:R-:W-:Y:S05]  /*1e620*/  @!P3 NANOSLEEP.SYNCS 0x989680 ;  /* 0x009896800000b95d */ /* 0x002fea0003900000 */
[----:B------:R-:W1:Y:S02]  /*1e630*/  @!P3 SYNCS.PHASECHK.TRANS64 P3, [R70+URZ+0x16890], R78 ;  /* 0x0168904e4600b5a7 */ /* 0x000e64000806007f */
[----:B-1----:R-:W-:Y:S05]  /*1e640*/  @!P3 BRA `(.L_x_14346) ;  /* 0xfffffffc00f0b947 */ /* 0x002fea000383ffff */
[----:B------:R-:W-:Y:S05]  /*1e650*/  BRA `(.L_x_14642) ;  /* 0xfffffe6800e47947 */ /* 0x000fea000383ffff */
.L_x_14347:
        /* <DEDUP_REMOVED lines=8> */
.L_x_14644:
[----:B------:R-:W-:Y:S05]  /*1e6e0*/  BSYNC B1 ;  /* 0x0000000000017941 */ /* 0x000fea0003800000 */
.L_x_14643:
        /* <DEDUP_REMOVED lines=8> */
.L_x_14645:
[----:B------:R-:W-:Y:S01]  /*1e770*/  IMAD.MOV.U32 R33, RZ, RZ, R14 ;  /* 0x000000ffff217224 */ /* 0x000fe200078e000e */
[----:B------:R-:W-:Y:S06]  /*1e780*/  BRA `(.L_x_14646) ;  /* 0xfffffe6c00087947 */ /* 0x000fec000383ffff */
.L_x_14350:
[----:B------:R-:W-:Y:S01]  /*1e790*/  BSSY B1, `(.L_x_14647) ;  /* 0x0000008000017945 */ /* 0x000fe20003800000 */
[----:B----4-:R-:W-:Y:S02]  /*1e7a0*/  IMAD.MOV.U32 R13, RZ, RZ, R34 ;  /* 0x000000ffff0d7224 */ /* 0x010fe400078e0022 */
[----:B------:R-:W-:Y:S02]  /*1e7b0*/  IMAD.MOV.U32 R12, RZ, RZ, 0x1 ;  /* 0x00000001ff0c7424 */ /* 0x000fe400078e00ff */
[----:B------:R-:W-:Y:S02]  /*1e7c0*/  IMAD.MOV.U32 R11, RZ, RZ, 0x1c1f ;  /* 0x00001c1fff0b7424 */ /* 0x000fe400078e00ff */
[----:B------:R-:W-:-:S07]  /*1e7d0*/  IMAD.MOV.U32 R15, RZ, RZ, -0x1 ;  /* 0xffffffffff0f7424 */ /* 0x000fce00078e00ff */
[----:B0123--:R-:W-:Y:S05]  /*1e7e0*/  WARPSYNC.COLLECTIVE R15, `(.L_x_14648) ;  /* 0x000000000f087348 */ /* 0x00ffea0003c00000 */
[----:B------:R4:W0:Y:S02]  /*1e7f0*/  SHFL.IDX P6, R14, R13, R12, R11 ;  /* 0x0000000c0d0e7389 */ /* 0x00082400000c000b */
[----:B01234-:R-:W-:Y:S01]  /*1e800*/  ENDCOLLECTIVE ;  /* 0x000000000000791b */ /* 0x01ffe20003800000 */
.L_x_14648:
[----:B------:R-:W-:Y:S05]  /*1e810*/  BSYNC B1 ;  /* 0x0000000000017941 */ /* 0x000fea0003800000 */
.L_x_14647:
        /* <DEDUP_REMOVED lines=8> */
.L_x_14649:
[----:B------:R-:W-:Y:S01]  /*1e8a0*/  IMAD.MOV.U32 R33, RZ, RZ, R14 ;  /* 0x000000ffff217224 */ /* 0x000fe200078e000e */
[----:B------:R-:W-:Y:S06]  /*1e8b0*/  BRA `(.L_x_14650) ;  /* 0xfffffe6c00087947 */ /* 0x000fec000383ffff */
.L_x_14354:
[----:B0-----:R0:W3:Y:S02]  /*1e8c0*/  SYNCS.PHASECHK.TRANS64.TRYWAIT P4, [R70+URZ+0x168b0], R78 ;  /* 0x0168b04e460075a7 */ /* 0x0010e4000808017f */
[----:B---3--:R-:W-:Y:S05]  /*1e8d0*/  @!P4 NANOSLEEP.SYNCS 0x989680 ;  /* 0x009896800000c95d */ /* 0x008fea0003900000 */
[----:B------:R-:W3:Y:S02]  /*1e8e0*/  @!P4 SYNCS.PHASECHK.TRANS64 P4, [R70+URZ+0x168b0], R78 ;  /* 0x0168b04e4600c5a7 */ /* 0x000ee4000808007f */
[----:B---3--:R-:W-:Y:S05]  /*1e8f0*/  @!P4 BRA `(.L_x_14354) ;  /* 0xfffffffc00f0c947 */ /* 0x008fea000383ffff */
[----:B------:R-:W-:Y:S05]  /*1e900*/  BRA `(.L_x_14651) ;  /* 0xfffffe6c00847947 */ /* 0x000fea000383ffff */
.L_x_14370:
        /* <DEDUP_REMOVED lines=9> */
[----:B--2---:R-:W-:-:S07]  /*1e9a0*/  IMAD.MOV.U32 R13, RZ, RZ, R4 ;  /* 0x000000ffff0d7224 */ /* 0x004fce00078e0004 */
[----:B-----5:R-:W-:Y:S05]  /*1e9b0*/  WARPSYNC.COLLECTIVE R15, `(.L_x_14653) ;  /* 0x000000000f087348 */ /* 0x020fea0003c00000 */
[----:B------:R0:W1:Y:S02]  /*1e9c0*/  SHFL.IDX P6, R14, R13, R12, R11 ;  /* 0x0000000c0d0e7389 */ /* 0x00006400000c000b */
[----:B01---5:R-:W-:Y:S01]  /*1e9d0*/  ENDCOLLECTIVE ;  /* 0x000000000000791b */ /* 0x023fe20003800000 */
.L_x_14653:
[----:B------:R-:W-:Y:S05]  /*1e9e0*/  BSYNC B0 ;  /* 0x0000000000007941 */ /* 0x000fea0003800000 */
.L_x_14652:
[----:B------:R1:W-:Y:S01]  /*1e9f0*/  STL [R1+0x28], R14 ;  /* 0x0000280e01007387 */ /* 0x0003e20000100800 */
[----:B------:R-:W-:Y:S05]  /*1ea00*/  BRA `(.L_x_14654) ;  /* 0xfffffe7800187947 */ /* 0x000fea000383ffff */
.L_x_14382:
[----:B------:R-:W-:Y:S01]  /*1ea10*/  BSSY B1, `(.L_x_14655) ;  /* 0x0000008000017945 */ /* 0x000fe20003800000 */
[----:B--2---:R-:W-:Y:S02]  /*1ea20*/  IMAD.MOV.U32 R13, RZ, RZ, R6 ;  /* 0x000000ffff0d7224 */ /* 0x004fe400078e0006 */
[----:B------:R-:W-:Y:S02]  /*1ea30*/  IMAD.MOV.U32 R12, RZ, RZ, RZ ;  /* 0x000000ffff0c7224 */ /* 0x000fe400078e00ff */
[----:B------:R-:W-:Y:S02]  /*1ea40*/  IMAD.MOV.U32 R11, RZ, RZ, 0x1c1f ;  /* 0x00001c1fff0b7424 */ /* 0x000fe400078e00ff */
[----:B------:R-:W-:-:S07]  /*1ea50*/  IMAD.MOV.U32 R15, RZ, RZ, -0x1 ;  /* 0xffffffffff0f7424 */ /* 0x000fce00078e00ff */
[----:B-1----:R-:W-:Y:S05]  /*1ea60*/  WARPSYNC.COLLECTIVE R15, `(.L_x_14656) ;  /* 0x000000000f087348 */ /* 0x002fea0003c00000 */
[----:B-1----:R0:W1:Y:S02]  /*1ea70*/  SHFL.IDX P6, R14, R13, R12, R11 ;  /* 0x0000000c0d0e7389 */ /* 0x00206400000c000b */
[----:B01----:R-:W-:Y:S01]  /*1ea80*/  ENDCOLLECTIVE ;  /* 0x000000000000791b */ /* 0x003fe20003800000 */
.L_x_14656:
[----:B------:R-:W-:Y:S05]  /*1ea90*/  BSYNC B1 ;  /* 0x0000000000017941 */ /* 0x000fea0003800000 */
.L_x_14655:
        /* <DEDUP_REMOVED lines=8> */
.L_x_14657:
[----:B------:R-:W-:Y:S02]  /*1eb20*/  IMAD.MOV.U32 R13, RZ, RZ, R8 ;  /* 0x000000ffff0d7224 */ /* 0x000fe400078e0008 */
[----:B------:R-:W-:-:S07]  /*1eb30*/  IMAD.MOV.U32 R0, RZ, RZ, R14 ;  /* 0x000000ffff007224 */ /* 0x000fce00078e000e */
[----:B------:R-:W-:Y:S05]  /*1eb40*/  WARPSYNC.COLLECTIVE R15, `(.L_x_14658) ;  /* 0x000000000f087348 */ /* 0x000fea0003c00000 */
[----:B------:R0:W1:Y:S02]  /*1eb50*/  SHFL.IDX P6, R14, R13, R12, R11 ;  /* 0x0000000c0d0e7389 */ /* 0x00006400000c000b */
[----:B01----:R-:W-:Y:S01]  /*1eb60*/  ENDCOLLECTIVE ;  /* 0x000000000000791b */ /* 0x003fe20003800000 */
.L_x_14658:
[----:B------:R-:W-:Y:S02]  /*1eb70*/  IMAD.MOV.U32 R13, RZ, RZ, R7 ;  /* 0x000000ffff0d7224 */ /* 0x000fe400078e0007 */
[----:B------:R-:W-:-:S07]  /*1eb80*/  IMAD.MOV.U32 R5, RZ, RZ, R14 ;  /* 0x000000ffff057224 */ /* 0x000fce00078e000e */
[----:B------:R-:W-:Y:S05]  /*1eb90*/  WARPSYNC.COLLECTIVE R15, `(.L_x_14659) ;  /* 0x000000000f087348 */ /* 0x000fea0003c00000 */
[----:B------:R0:W1:Y:S02]  /*1eba0*/  SHFL.IDX P6, R14, R13, R12, R11 ;  /* 0x0000000c0d0e7389 */ /* 0x00006400000c000b */
[----:B01----:R-:W-:Y:S01]  /*1ebb0*/  ENDCOLLECTIVE ;  /* 0x000000000000791b */ /* 0x003fe20003800000 */
.L_x_14659:
[----:B------:R-:W-:Y:S05]  /*1ebc0*/  BRA `(.L_x_14660) ;  /* 0xfffffe7c009c7947 */ /* 0x000fea000383ffff */
.L_x_14385:
[----:B------:R-:W-:Y:S01]  /*1ebd0*/  BSSY B1, `(.L_x_14661) ;  /* 0x0000008000017945 */ /* 0x000fe20003800000 */
[----:B--2---:R-:W-:Y:S02]  /*1ebe0*/  IMAD.MOV.U32 R13, RZ, RZ, R6 ;  /* 0x000000ffff0d7224 */ /* 0x004fe400078e0006 */
[----:B------:R-:W-:Y:S02]  /*1ebf0*/  IMAD.MOV.U32 R12, RZ, RZ, 0x1 ;  /* 0x00000001ff0c7424 */ /* 0x000fe400078e00ff */
[----:B------:R-:W-:Y:S02]  /*1ec00*/  IMAD.MOV.U32 R11, RZ, RZ, 0x1c1f ;  /* 0x00001c1fff0b7424 */ /* 0x000fe400078e00ff */
[----:B------:R-:W-:-:S07]  /*1ec10*/  IMAD.MOV.U32 R15, RZ, RZ, -0x1 ;  /* 0xffffffffff0f7424 */ /* 0x000fce00078e00ff */
[----:B-1----:R-:W-:Y:S05]  /*1ec20*/  WARPSYNC.COLLECTIVE R15, `(.L_x_14662) ;  /* 0x000000000f087348 */ /* 0x002fea0003c00000 */
[----:B------:R0:W2:Y:S02]  /*1ec30*/  SHFL.IDX P6, R14, R13, R12, R11 ;  /* 0x0000000c0d0e7389 */ /* 0x0000a400000c000b */
[----:B012---:R-:W-:Y:S01]  /*1ec40*/  ENDCOLLECTIVE ;  /* 0x000000000000791b */ /* 0x007fe20003800000 */
.L_x_14662:
[----:B------:R-:W-:Y:S05]  /*1ec50*/  BSYNC B1 ;  /* 0x0000000000017941 */ /* 0x000fea0003800000 */
.L_x_14661:
        /* <DEDUP_REMOVED lines=8> */
.L_x_14663:
[----:B------:R-:W-:Y:S02]  /*1ece0*/  IMAD.MOV.U32 R13, RZ, RZ, R8 ;  /* 0x000000ffff0d7224 */ /* 0x000fe400078e0008 */
[----:B------:R-:W-:-:S07]  /*1ecf0*/  IMAD.MOV.U32 R0, RZ, RZ, R14 ;  /* 0x000000ffff007224 */ /* 0x000fce00078e000e */
[----:B------:R-:W-:Y:S05]  /*1ed00*/  WARPSYNC.COLLECTIVE R15, `(.L_x_14664) ;  /* 0x000000000f087348 */ /* 0x000fea0003c00000 */
[----:B------:R0:W1:Y:S02]  /*1ed10*/  SHFL.IDX P6, R14, R13, R12, R11 ;  /* 0x0000000c0d0e7389 */ /* 0x00006400000c000b */
[----:B01----:R-:W-:Y:S01]  /*1ed20*/  ENDCOLLECTIVE ;  /* 0x000000000000791b */ /* 0x003fe20003800000 */
.L_x_14664:
[----:B------:R-:W-:Y:S02]  /*1ed30*/  IMAD.MOV.U32 R13, RZ, RZ, R7 ;  /* 0x000000ffff0d7224 */ /* 0x000fe400078e0007 */
[----:B------:R-:W-:-:S07]  /*1ed40*/  IMAD.MOV.U32 R5, RZ, RZ, R14 ;  /* 0x000000ffff057224 */ /* 0x000fce00078e000e */
[----:B------:R-:W-:Y:S05]  /*1ed50*/  WARPSYNC.COLLECTIVE R15, `(.L_x_14665) ;  /* 0x000000000f087348 */ /* 0x000fea0003c00000 */
[----:B------:R0:W1:Y:S02]  /*1ed60*/  SHFL.IDX P6, R14, R13, R12, R11 ;  /* 0x0000000c0d0e7389 */ /* 0x00006400000c000b */
[----:B01----:R-:W-:Y:S01]  /*1ed70*/  ENDCOLLECTIVE ;  /* 0x000000000000791b */ /* 0x003fe20003800000 */
.L_x_14665:
[----:B------:R-:W-:Y:S05]  /*1ed80*/  BRA `(.L_x_14666) ;  /* 0xfffffe8000047947 */ /* 0x000fea000383ffff */
.L_x_14389:
[----:B0-----:R0:W1:Y:S02]  /*1ed90*/  SYNCS.PHASECHK.TRANS64.TRYWAIT P0, [R2+URZ+0x16800], R5 ;  /* 0x01680005020075a7 */ /* 0x001064000800017f */
[----:B-1----:R-:W-:Y:S05]  /*1eda0*/  @!P0 NANOSLEEP.SYNCS 0x989680 ;  /* 0x009896800000895d */ /* 0x002fea0003900000 */
[----:B------:R-:W1:Y:S02]  /*1edb0*/  @!P0 SYNCS.PHASECHK.TRANS64 P0, [R2+URZ+0x16800], R5 ;  /* 0x01680005020085a7 */ /* 0x000e64000800007f */
[----:B-1----:R-:W-:Y:S05]  /*1edc0*/  @!P0 BRA `(.L_x_14389) ;  /* 0xfffffffc00f08947 */ /* 0x002fea000383ffff */
[----:B------:R-:W-:Y:S05]  /*1edd0*/  BRA `(.L_x_14667) ;  /* 0xfffffe8400147947 */ /* 0x000fea000383ffff */
.L_x_14397:
[----:B------:R-:W0:Y:S01]  /*1ede0*/  LDC R41, c[0x0][0x3f4] ;  /* 0x0000fd00ff297b82 */ /* 0x000e220000000800 */
[----:B------:R-:W-:Y:S01]  /*1edf0*/  BSSY B1, `(.L_x_14668) ;  /* 0x0000008000017945 */ /* 0x000fe20003800000 */
[----:B--2---:R-:W-:Y:S02]  /*1ee00*/  IMAD.MOV.U32 R13, RZ, RZ, R26 ;  /* 0x000000ffff0d7224 */ /* 0x004fe400078e001a */
[----:B------:R-:W-:Y:S02]  /*1ee10*/  IMAD.MOV.U32 R12, RZ, RZ, RZ ;  /* 0x000000ffff0c7224 */ /* 0x000fe400078e00ff */
[----:B------:R-:W-:Y:S02]  /*1ee20*/  IMAD.MOV.U32 R11, RZ, RZ, 0x1c1f ;  /* 0x00001c1fff0b7424 */ /* 0x000fe400078e00ff */
[----:B------:R-:W-:-:S07]  /*1ee30*/  IMAD.MOV.U32 R15, RZ, RZ, -0x1 ;  /* 0xffffffffff0f7424 */ /* 0x000fce00078e00ff */
[----:B01----:R-:W-:Y:S05]  /*1ee40*/  WARPSYNC.COLLECTIVE R15, `(.L_x_14669) ;  /* 0x000000000f087348 */ /* 0x003fea0003c00000 */
[----:B-1----:R1:W2:Y:S02]  /*1ee50*/  SHFL.IDX P6, R14, R13, R12, R11 ;  /* 0x0000000c0d0e7389 */ /* 0x0022a400000c000b */
[----:B012---:R-:W-:Y:S01]  /*1ee60*/  ENDCOLLECTIVE ;  /* 0x000000000000791b */ /* 0x007fe20003800000 */
.L_x_14669:
[----:B------:R-:W-:Y:S05]  /*1ee70*/  BSYNC B1 ;  /* 0x0000000000017941 */ /* 0x000fea0003800000 */
.L_x_14668:
[----:B------:R-:W-:Y:S01]  /*1ee80*/  IMAD.MOV.U32 R13, RZ, RZ, R25 ;  /* 0x000000ffff0d7224 */ /* 0x000fe200078e0019 */
[----:B------:R-:W-:Y:S01]  /*1ee90*/  MOV R15, 0xffffffff ;  /* 0xffffffff000f7802 */ /* 0x000fe20000000f00 */
[----:B------:R-:W-:Y:S01]  /*1eea0*/  IMAD.MOV.U32 R12, RZ, RZ, RZ ;  /* 0x000000ffff0c7224 */ /* 0x000fe200078e00ff */
[----:B------:R-:W-:Y:S01]  /*1eeb0*/  ISETP.GE.AND P0, PT, R16, R41, PT ;  /* 0x000000291000720c */ /* 0x000fe20003f06270 */
[----:B------:R-:W-:Y:S02]  /*1eec0*/  IMAD.MOV.U32 R11, RZ, RZ, 0x1c1f ;  /* 0x00001c1fff0b7424 */ /* 0x000fe400078e00ff */
[----:B------:R-:W-:Y:S02]  /*1eed0*/  IMAD.MOV.U32 R0, RZ, RZ, R14 ;  /* 0x000000ffff007224 */ /* 0x000fe400078e000e */
[----:B------:R-:W-:-:S08]  /*1eee0*/  IMAD R32, R155, R32, RZ ;  /* 0x000000209b207224 */ /* 0x000fd000078e02ff */
[----:B------:R-:W-:Y:S05]  /*1eef0*/  WARPSYNC.COLLECTIVE R15, `(.L_x_14670) ;  /* 0x000000000f087348 */ /* 0x000fea0003c00000 */
[----:B------:R0:W1:Y:S02]  /*1ef00*/  SHFL.IDX P6, R14, R13, R12, R11 ;  /* 0x0000000c0d0e7389 */ /* 0x00006400000c000b */
[----:B01----:R-:W-:Y:S01]  /*1ef10*/  ENDCOLLECTIVE ;  /* 0x000000000000791b */ /* 0x003fe20003800000 */
.L_x_14670:
        /* <DEDUP_REMOVED lines=8> */
.L_x_14671:
[----:B------:R-:W-:-:S05]  /*1efa0*/  @!P1 IADD3 R6, P2, R3, R5, RZ ;  /* 0x0000000503069210 */ /* 0x000fca0007f5e0ff */
[----:B------:R-:W-:Y:S02]  /*1efb0*/  @!P1 IMAD.X R7, R0, 0x1, R21, P2 ;  /* 0x0000000100079824 */ /* 0x000fe400010e0615 */
[----:B------:R-:W-:Y:S02]  /*1efc0*/  IMAD.MOV.U32 R13, RZ, RZ, R27 ;  /* 0x000000ffff0d7224 */ /* 0x000fe400078e001b */
[----:B------:R-:W-:-:S07]  /*1efd0*/  IMAD.MOV.U32 R4, RZ, RZ, R14 ;  /* 0x000000ffff047224 */ /* 0x000fce00078e000e */
[----:B------:R-:W-:Y:S05]  /*1efe0*/  WARPSYNC.COLLECTIVE R15, `(.L_x_14672) ;  /* 0x000000000f087348 */ /* 0x000fea0003c00000 */
[----:B------:R0:W1:Y:S02]  /*1eff0*/  SHFL.IDX P6, R14, R13, R12, R11 ;  /* 0x0000000c0d0e7389 */ /* 0x00006400000c000b */
[----:B01----:R-:W-:Y:S01]  /*1f000*/  ENDCOLLECTIVE ;  /* 0x000000000000791b */ /* 0x003fe20003800000 */
.L_x_14672:
[----:B------:R-:W2:Y:S01]  /*1f010*/  @!P1 LD.E.128 R8, desc[UR42][R6.64] ;  /* 0x0000002a06089980 */ /* 0x000ea2000c101d00 */
[----:B------:R-:W-:-:S05]  /*1f020*/  @!P1 IADD3 R14, P2, R14, R5, RZ ;  /* 0x000000050e0e9210 */ /* 0x000fca0007f5e0ff */
[----:B------:R-:W-:-:S04]  /*1f030*/  @!P1 IMAD.X R3, R4, 0x1, R21, P2 ;  /* 0x0000000104039824 */ /* 0x000fc800010e0615 */
[----:B------:R-:W-:-:S05]  /*1f040*/  @!P1 IMAD.MOV.U32 R15, RZ, RZ, R3 ;  /* 0x000000ffff0f9224 */ /* 0x000fca00078e0003 */
[----:B------:R0:W5:Y:S01]  /*1f050*/  @!P1 LD.E.128 R4, desc[UR42][R14.64] ;  /* 0x0000002a0e049980 */ /* 0x000162000c101d00 */
[----:B------:R-:W-:Y:S01]  /*1f060*/  CS2R R36, SRZ ;  /* 0x0000000000247805 */ /* 0x000fe2000001ff00 */
[----:B------:R-:W-:Y:S01]  /*1f070*/  IMAD.MOV.U32 R13, RZ, RZ, R26 ;  /* 0x000000ffff0d7224 */ /* 0x000fe200078e001a */
[----:B------:R-:W-:Y:S01]  /*1f080*/  CS2R R34, SRZ ;  /* 0x0000000000227805 */ /* 0x000fe2000001ff00 */
[----:B------:R-:W-:Y:S01]  /*1f090*/  IMAD.MOV.U32 R12, RZ, RZ, 0x1 ;  /* 0x00000001ff0c7424 */ /* 0x000fe200078e00ff */
[----:B------:R-:W-:Y:S02]  /*1f0a0*/  CS2R R30, SRZ ;  /* 0x00000000001e7805 */ /* 0x000fe4000001ff00 */
[----:B------:R-:W-:Y:S01]  /*1f0b0*/  CS2R R20, SRZ ;  /* 0x0000000000147805 */ /* 0x000fe2000001ff00 */
[----:B0-----:R-:W-:Y:S02]  /*1f0c0*/  IMAD.MOV.U32 R15, RZ, RZ, -0x1 ;  /* 0xffffffffff0f7424 */ /* 0x001fe400078e00ff */
[----:B--2---:R-:W-:-:S02]  /*1f0d0*/  @!P1 IMAD.MOV.U32 R37, RZ, RZ, R11 ;  /* 0x000000ffff259224 */ /* 0x004fc400078e000b */
[----:B------:R-:W-:Y:S02]  /*1f0e0*/  IMAD.MOV.U32 R11, RZ, RZ, 0x1c1f ;  /* 0x00001c1fff0b7424 */ /* 0x000fe400078e00ff */
[----:B------:R-:W-:Y:S02]  /*1f0f0*/  @!P1 IMAD.MOV.U32 R34, RZ, RZ, R8 ;  /* 0x000000ffff229224 */ /* 0x000fe400078e0008 */
[----:B------:R-:W-:-:S07]  /*1f100*/  @!P1 IMAD.MOV.U32 R35, RZ, RZ, R9 ;  /* 0x000000ffff239224 */ /* 0x000fce00078e0009 */
[----:B-----5:R-:W-:Y:S05]  /*1f110*/  WARPSYNC.COLLECTIVE R15, `(.L_x_14673) ;  /* 0x000000000f087348 */ /* 0x020fea0003c00000 */
[----:B------:R0:W1:Y:S02]  /*1f120*/  SHFL.IDX P6, R14, R13, R12, R11 ;  /* 0x0000000c0d0e7389 */ /* 0x00006400000c000b */
[----:B01---5:R-:W-:Y:S01]  /*1f130*/  ENDCOLLECTIVE ;  /* 0x000000000000791b */ /* 0x023fe20003800000 */
.L_x_14673:
[----:B------:R-:W-:Y:S01]  /*1f140*/  IMAD.MOV.U32 R0, RZ, RZ, R34 ;  /* 0x000000ffff007224 */ /* 0x000fe200078e0022 */
[----:B------:R-:W-:Y:S01]  /*1f150*/  MOV R9, R37 ;  /* 0x0000002500097202 */ /* 0x000fe20000000f00 */
[----:B------:R-:W-:Y:S02]  /*1f160*/  IMAD.MOV.U32 R3, RZ, RZ, R35 ;  /* 0x000000ffff037224 */ /* 0x000fe400078e0023 */
[----:B------:R-:W-:Y:S01]  /*1f170*/  @!P1 IMAD.MOV.U32 R36, RZ, RZ, R10 ;  /* 0x000000ffff249224 */ /* 0x000fe200078e000a */
[----:B------:R-:W-:Y:S02]  /*1f180*/  PRMT R42, R0, 0x7610, R42 ;  /* 0x00007610002a7816 */ /* 0x000fe4000000002a */
[----:B------:R-:W-:Y:S01]  /*1f190*/  PRMT R43, R3, 0x7610, R43 ;  /* 0x00007610032b7816 */ /* 0x000fe2000000002b */
[----:B------:R-:W-:Y:S02]  /*1f1a0*/  IMAD.MOV.U32 R8, RZ, RZ, R36 ;  /* 0x000000ffff087224 */ /* 0x000fe400078e0024 */
[----:B------:R-:W-:-:S03]  /*1f1b0*/  IMAD.MOV.U32 R13, RZ, RZ, R25 ;  /* 0x000000ffff0d7224 */ /* 0x000fc600078e0019 */
[----:B------:R-:W-:Y:S01]  /*1f1c0*/  PRMT R33, R8, 0x5410, R9 ;  /* 0x0000541008217816 */ /* 0x000fe20000000009 */
[----:B------:R-:W-:Y:S02]  /*1f1d0*/  @!P1 IMAD.MOV.U32 R30, RZ, RZ, R4 ;  /* 0x000000ffff1e9224 */ /* 0x000fe400078e0004 */
[----:B------:R-:W-:Y:S02]  /*1f1e0*/  @!P1 IMAD.MOV.U32 R31, RZ, RZ, R5 ;  /* 0x000000ffff1f9224 */ /* 0x000fe400078e0005 */
[----:B------:R-:W-:Y:S02]  /*1f1f0*/  @!P1 IMAD.MOV.U32 R20, RZ, RZ, R6 ;  /* 0x000000ffff149224 */ /* 0x000fe400078e0006 */
[----:B------:R-:W-:Y:S02]  /*1f200*/  @!P1 IMAD.MOV.U32 R21, RZ, RZ, R7 ;  /* 0x000000ffff159224 */ /* 0x000fe400078e0007 */
[----:B------:R-:W-:-:S07]  /*1f210*/  IMAD.MOV.U32 R0, RZ, RZ, R14 ;  /* 0x000000ffff007224 */ /* 0x000fce00078e000e */
[----:B------:R-:W-:Y:S05]  /*1f220*/  WARPSYNC.COLLECTIVE R15, `(.L_x_14674) ;  /* 0x000000000f087348 */ /* 0x000fea0003c00000 */
[----:B------:R0:W1:Y:S02]  /*1f230*/  SHFL.IDX P6, R14, R13, R12, R11 ;  /* 0x0000000c0d0e7389 */ /* 0x00006400000c000b */
[----:B01----:R-:W-:Y:S01]  /*1f240*/  ENDCOLLECTIVE ;  /* 0x000000000000791b */ /* 0x003fe20003800000 */
.L_x_14674:
[----:B------:R-:W-:Y:S02]  /*1f250*/  IMAD.MOV.U32 R4, RZ, RZ, R30 ;  /* 0x000000ffff047224 */ /* 0x000fe400078e001e */
[----:B------:R-:W-:Y:S02]  /*1f260*/  IMAD.MOV.U32 R5, RZ, RZ, R31 ;  /* 0x000000ffff057224 */ /* 0x000fe400078e001f */
[----:B------:R-:W-:Y:S02]  /*1f270*/  IMAD.MOV.U32 R6, RZ, RZ, R20 ;  /* 0x000000ffff067224 */ /* 0x000fe400078e0014 */
[----:B------:R-:W-:Y:S01]  /*1f280*/  IMAD.MOV.U32 R7, RZ, RZ, R21 ;  /* 0x000000ffff077224 */ /* 0x000fe200078e0015 */
[----:B------:R-:W-:Y:S02]  /*1f290*/  PRMT R45, R5, 0x7610, R45 ;  /* 0x00007610052d7816 */ /* 0x000fe4000000002d */
[----:B------:R-:W-:Y:S02]  /*1f2a0*/  PRMT R56, R4, 0x5410, R6 ;  /* 0x0000541004387816 */ /* 0x000fe40000000006 */
[----:B------:R-:W-:-:S02]  /*1f2b0*/  CS2R R4, SRZ ;  /* 0x0000000000047805 */ /* 0x000fc4000001ff00 */
[----:B------:R-:W-:Y:S01]  /*1f2c0*/  PRMT R42, R42, 0x5410, R7 ;  /* 0x000054102a2a7816 */ /* 0x000fe20000000007 */
[----:B------:R-:W-:Y:S02]  /*1f2d0*/  IMAD.MOV.U32 R13, RZ, RZ, R24 ;  /* 0x000000ffff0d7224 */ /* 0x000fe400078e0018 */
[----:B------:R-:W-:-:S07]  /*1f2e0*/  IMAD.MOV.U32 R3, RZ, RZ, R14 ;  /* 0x000000ffff037224 */ /* 0x000fce00078e000e */
[----:B------:R-:W-:Y:S05]  /*1f2f0*/  WARPSYNC.COLLECTIVE R15, `(.L_x_14675) ;  /* 0x000000000f087348 */ /* 0x000fea0003c00000 */
[----:B------:R0:W1:Y:S02]  /*1f300*/  SHFL.IDX P6, R14, R13, R12, R11 ;  /* 0x0000000c0d0e7389 */ /* 0x00006400000c000b */
[----:B01----:R-:W-:Y:S01]  /*1f310*/  ENDCOLLECTIVE ;  /* 0x000000000000791b */ /* 0x003fe20003800000 */
.L_x_14675:
[----:B------:R-:W-:Y:S02]  /*1f320*/  IMAD.MOV.U32 R13, RZ, RZ, R27 ;  /* 0x000000ffff0d7224 */ /* 0x000fe400078e001b */
[----:B------:R-:W-:-:S07]  /*1f330*/  IMAD.MOV.U32 R24, RZ, RZ, R14 ;  /* 0x000000ffff187224 */ /* 0x000fce00078e000e */
[----:B------:R-:W-:Y:S05]  /*1f340*/  WARPSYNC.COLLECTIVE R15, `(.L_x_14676) ;  /* 0x000000000f087348 */ /* 0x000fea0003c00000 */
[----:B------:R0:W1:Y:S02]  /*1f350*/  SHFL.IDX P6, R14, R13, R12, R11 ;  /* 0x0000000c0d0e7389 */ /* 0x00006400000c000b */
[----:B01----:R-:W-:Y:S01]  /*1f360*/  ENDCOLLECTIVE ;  /* 0x000000000000791b */ /* 0x003fe20003800000 */
.L_x_14676:
[----:B------:R-:W-:Y:S05]  /*1f370*/  BRA `(.L_x_14677) ;  /* 0xfffffe9000047947 */ /* 0x000fea000383ffff */
.L_x_14401:
[----:B0-----:R0:W1:Y:S02]  /*1f380*/  SYNCS.PHASECHK.TRANS64.TRYWAIT P1, [R2+URZ+0x16800], R3 ;  /* 0x01680003020075a7 */ /* 0x001064000802017f */
[----:B-1----:R-:W-:Y:S05]  /*1f390*/  @!P1 NANOSLEEP.SYNCS 0x989680 ;  /* 0x009896800000995d */ /* 0x002fea0003900000 */
[----:B------:R-:W1:Y:S02]  /*1f3a0*/  @!P1 SYNCS.PHASECHK.TRANS64 P1, [R2+URZ+0x16800], R3 ;  /* 0x01680003020095a7 */ /* 0x000e64000802007f */
[----:B-1----:R-:W-:Y:S05]  /*1f3b0*/  @!P1 BRA `(.L_x_14401) ;  /* 0xfffffffc00f09947 */ /* 0x002fea000383ffff */
[----:B------:R-:W-:Y:S05]  /*1f3c0*/  BRA `(.L_x_14678) ;  /* 0xfffffe9000a47947 */ /* 0x000fea000383ffff */
.L_x_14407:
[----:B-1----:R1:W3:Y:S02]  /*1f3d0*/  SYNCS.PHASECHK.TRANS64.TRYWAIT P1, [R14+URZ+0x16830], R3 ;  /* 0x016830030e0075a7 */ /* 0x0022e4000802017f */
[----:B---3--:R-:W-:Y:S05]  /*1f3e0*/  @!P1 NANOSLEEP.SYNCS 0x989680 ;  /* 0x009896800000995d */ /* 0x008fea0003900000 */
[----:B------:R-:W3:Y:S02]  /*1f3f0*/  @!P1 SYNCS.PHASECHK.TRANS64 P1, [R14+URZ+0x16830], R3 ;  /* 0x016830030e0095a7 */ /* 0x000ee4000802007f */
[----:B---3--:R-:W-:Y:S05]  /*1f400*/  @!P1 BRA `(.L_x_14407) ;  /* 0xfffffffc00f09947 */ /* 0x008fea000383ffff */
[----:B------:R-:W-:Y:S05]  /*1f410*/  BRA `(.L_x_14406) ;  /* 0xfffffea000347947 */ /* 0x000fea000383ffff */
.L_x_14426:
[----:B-1----:R1:W2:Y:S02]  /*1f420*/  SYNCS.PHASECHK.TRANS64.TRYWAIT P2, [R11+URZ+0x16830], R10 ;  /* 0x0168300a0b0075a7 */ /* 0x0022a4000804017f */
[----:B--2---:R-:W-:Y:S05]  /*1f430*/  @!P2 NANOSLEEP.SYNCS 0x989680 ;  /* 0x009896800000a95d */ /* 0x004fea0003900000 */
[----:B------:R-:W2:Y:S02]  /*1f440*/  @!P2 SYNCS.PHASECHK.TRANS64 P2, [R11+URZ+0x16830], R10 ;  /* 0x0168300a0b00a5a7 */ /* 0x000ea4000804007f */
[----:B--2---:R-:W-:Y:S05]  /*1f450*/  @!P2 BRA `(.L_x_14426) ;  /* 0xfffffffc00f0a947 */ /* 0x004fea000383ffff */
[----:B------:R-:W-:Y:S05]  /*1f460*/  BRA `(.L_x_14425) ;  /* 0xfffffed000e07947 */ /* 0x000fea000383ffff */
.L_x_14430:
[----:B-1----:R1:W2:Y:S02]  /*1f470*/  SYNCS.PHASECHK.TRANS64.TRYWAIT P1, [R11+URZ+0x16850], R10 ;  /* 0x0168500a0b0075a7 */ /* 0x0022a4000802017f */
[----:B--2---:R-:W-:Y:S05]  /*1f480*/  @!P1 NANOSLEEP.SYNCS 0x989680 ;  /* 0x009896800000995d */ /* 0x004fea0003900000 */
[----:B------:R-:W2:Y:S02]  /*1f490*/  @!P1 SYNCS.PHASECHK.TRANS64 P1, [R11+URZ+0x16850], R10 ;  /* 0x0168500a0b0095a7 */ /* 0x000ea4000802007f */
[----:B--2---:R-:W-:Y:S05]  /*1f4a0*/  @!P1 BRA `(.L_x_14430) ;  /* 0xfffffffc00f09947 */ /* 0x004fea000383ffff */
[----:B------:R-:W-:Y:S05]  /*1f4b0*/  BRA `(.L_x_14427) ;  /* 0xfffffed400a87947 */ /* 0x000fea000383ffff */
.L_x_14451:
[----:B-1----:R1:W2:Y:S02]  /*1f4c0*/  SYNCS.PHASECHK.TRANS64.TRYWAIT P2, [R3+URZ+0x16830], R0 ;  /* 0x01683000030075a7 */ /* 0x0022a4000804017f */
[----:B--2---:R-:W-:Y:S05]  /*1f4d0*/  @!P2 NANOSLEEP.SYNCS 0x989680 ;  /* 0x009896800000a95d */ /* 0x004fea0003900000 */
[----:B------:R-:W2:Y:S02]  /*1f4e0*/  @!P2 SYNCS.PHASECHK.TRANS64 P2, [R3+URZ+0x16830], R0 ;  /* 0x016830000300a5a7 */ /* 0x000ea4000804007f */
[----:B--2---:R-:W-:Y:S05]  /*1f4f0*/  @!P2 BRA `(.L_x_14451) ;  /* 0xfffffffc00f0a947 */ /* 0x004fea000383ffff */
[----:B------:R-:W-:Y:S05]  /*1f500*/  BRA `(.L_x_14450) ;  /* 0xffffff0400ac7947 */ /* 0x000fea000383ffff */
.L_x_14455:
[----:B-1----:R1:W2:Y:S02]  /*1f510*/  SYNCS.PHASECHK.TRANS64.TRYWAIT P1, [R3+URZ+0x16850], R0 ;  /* 0x01685000030075a7 */ /* 0x0022a4000802017f */
[----:B--2---:R-:W-:Y:S05]  /*1f520*/  @!P1 NANOSLEEP.SYNCS 0x989680 ;  /* 0x009896800000995d */ /* 0x004fea0003900000 */
[----:B------:R-:W2:Y:S02]  /*1f530*/  @!P1 SYNCS.PHASECHK.TRANS64 P1, [R3+URZ+0x16850], R0 ;  /* 0x01685000030095a7 */ /* 0x000ea4000802007f */
[----:B--2---:R-:W-:Y:S05]  /*1f540*/  @!P1 BRA `(.L_x_14455) ;  /* 0xfffffffc00f09947 */ /* 0x004fea000383ffff */
[----:B------:R-:W-:Y:S05]  /*1f550*/  BRA `(.L_x_14452) ;  /* 0xffffff0800887947 */ /* 0x000fea000383ffff */
.L_x_14464:
[----:B-1----:R1:W2:Y:S02]  /*1f560*/  SYNCS.PHASECHK.TRANS64.TRYWAIT P2, [R3+URZ+0x16830], R0 ;  /* 0x01683000030075a7 */ /* 0x0022a4000804017f */
[----:B--2---:R-:W-:Y:S05]  /*1f570*/  @!P2 NANOSLEEP.SYNCS 0x989680 ;  /* 0x009896800000a95d */ /* 0x004fea0003900000 */
[----:B------:R-:W2:Y:S02]  /*1f580*/  @!P2 SYNCS.PHASECHK.TRANS64 P2, [R3+URZ+0x16830], R0 ;  /* 0x016830000300a5a7 */ /* 0x000ea4000804007f */
[----:B--2---:R-:W-:Y:S05]  /*1f590*/  @!P2 BRA `(.L_x_14464) ;  /* 0xfffffffc00f0a947 */ /* 0x004fea000383ffff */
[----:B------:R-:W-:Y:S05]  /*1f5a0*/  BRA `(.L_x_14463) ;  /* 0xffffff2400887947 */ /* 0x000fea000383ffff */
.L_x_14468:
[----:B-1----:R1:W2:Y:S02]  /*1f5b0*/  SYNCS.PHASECHK.TRANS64.TRYWAIT P1, [R3+URZ+0x16850], R0 ;  /* 0x01685000030075a7 */ /* 0x0022a4000802017f */
[----:B--2---:R-:W-:Y:S05]  /*1f5c0*/  @!P1 NANOSLEEP.SYNCS 0x989680 ;  /* 0x009896800000995d */ /* 0x004fea0003900000 */
[----:B------:R-:W2:Y:S02]  /*1f5d0*/  @!P1 SYNCS.PHASECHK.TRANS64 P1, [R3+URZ+0x16850], R0 ;  /* 0x01685000030095a7 */ /* 0x000ea4000802007f */
[----:B--2---:R-:W-:Y:S05]  /*1f5e0*/  @!P1 BRA `(.L_x_14468) ;  /* 0xfffffffc00f09947 */ /* 0x004fea000383ffff */
[----:B------:R-:W-:Y:S05]  /*1f5f0*/  BRA `(.L_x_14465) ;  /* 0xffffff2800647947 */ /* 0x000fea000383ffff */
.L_x_14483:
[----:B-1----:R1:W2:Y:S02]  /*1f600*/  SYNCS.PHASECHK.TRANS64.TRYWAIT P1, [R11+URZ+0x16850], R4 ;  /* 0x016850040b0075a7 */ /* 0x0022a4000802017f */
[----:B--2---:R-:W-:Y:S05]  /*1f610*/  @!P1 NANOSLEEP.SYNCS 0x989680 ;  /* 0x009896800000995d */ /* 0x004fea0003900000 */
[----:B------:R-:W2:Y:S02]  /*1f620*/  @!P1 SYNCS.PHASECHK.TRANS64 P1, [R11+URZ+0x16850], R4 ;  /* 0x016850040b0095a7 */ /* 0x000ea4000802007f */
[----:B--2---:R-:W-:Y:S05]  /*1f630*/  @!P1 BRA `(.L_x_14483) ;  /* 0xfffffffc00f09947 */ /* 0x004fea000383ffff */
[----:B------:R-:W-:Y:S05]  /*1f640*/  BRA `(.L_x_14482) ;  /* 0xffffff5400807947 */ /* 0x000fea000383ffff */
.L_x_14492:
        /* <DEDUP_REMOVED lines=9> */
.L_x_14679:
[C---:B------:R-:W-:Y:S02]  /*1f6e0*/  ISETP.GE.OR P3, PT, R24.reuse, R21, P0 ;  /* 0x000000151800720c */ /* 0x040fe40000766670 */
[----:B------:R-:W-:-:S04]  /*1f6f0*/  IADD3 R8, R24, 0x30, RZ ;  /* 0x0000003018087810 */ /* 0x000fc80007ffe0ff */
[----:B------:R-:W-:Y:S01]  /*1f700*/  ISETP.GE.OR P4, PT, R8, R21, P0 ;  /* 0x000000150800720c */ /* 0x000fe20000786670 */
[----:B------:R-:W-:Y:S02]  /*1f710*/  VIADD R8, R24, 0x60 ;  /* 0x0000006018087836 */ /* 0x000fe40000000000 */
[----:B------:R-:W-:-:S03]  /*1f720*/  IMAD.MOV.U32 R13, RZ, RZ, R7 ;  /* 0x000000ffff0d7224 */ /* 0x000fc600078e0007 */
[----:B------:R-:W-:Y:S01]  /*1f730*/  ISETP.GE.OR P2, PT, R8, R21, P0 ;  /* 0x000000150800720c */ /* 0x000fe20000746670 */
[----:B------:R-:W-:-:S12]  /*1f740*/  IMAD.MOV.U32 R0, RZ, RZ, R14 ;  /* 0x000000ffff007224 */ /* 0x000fd800078e000e */
[----:B------:R-:W-:Y:S05]  /*1f750*/  WARPSYNC.COLLECTIVE R15, `(.L_x_14680) ;  /* 0x000000000f087348 */ /* 0x000fea0003c00000 */
[----:B------:R0:W1:Y:S02]  /*1f760*/  SHFL.IDX P6, R14, R13, R12, R11 ;  /* 0x0000000c0d0e7389 */ /* 0x00006400000c000b */
[----:B01----:R-:W-:Y:S01]  /*1f770*/  ENDCOLLECTIVE ;  /* 0x000000000000791b */ /* 0x003fe20003800000 */
.L_x_14680:
[----:B------:R-:W-:Y:S02]  /*1f780*/  IMAD.MOV.U32 R13, RZ, RZ, R20 ;  /* 0x000000ffff0d7224 */ /* 0x000fe400078e0014 */
[----:B------:R-:W-:Y:S02]  /*1f790*/  IMAD.MOV.U32 R12, RZ, RZ, 0x1 ;  /* 0x00000001ff0c7424 */ /* 0x000fe400078e00ff */
[----:B------:R-:W-:-:S07]  /*1f7a0*/  IMAD.MOV.U32 R3, RZ, RZ, R14 ;  /* 0x000000ffff037224 */ /* 0x000fce00078e000e */
[----:B------:R-:W-:Y:S05]  /*1f7b0*/  WARPSYNC.COLLECTIVE R15, `(.L_x_14681) ;  /* 0x000000000f087348 */ /* 0x000fea0003c00000 */
[----:B------:R0:W1:Y:S02]  /*1f7c0*/  SHFL.IDX P6, R14, R13, R12, R11 ;  /* 0x0000000c0d0e7389 */ /* 0x00006400000c000b */
[----:B01----:R-:W-:Y:S01]  /*1f7d0*/  ENDCOLLECTIVE ;  /* 0x000000000000791b */ /* 0x003fe20003800000 */
.L_x_14681:
[----:B------:R-:W-:-:S04]  /*1f7e0*/  @!P3 LEA R10, P5, R26, R3, 0x1 ;  /* 0x000000031a0ab211 */ /* 0x000fc800078a08ff */
[----:B------:R-:W-:Y:S01]  /*1f7f0*/  @!P3 LEA.HI.X R3, R26, R0, R28, 0x1, P5 ;  /* 0x000000001a03b211 */ /* 0x000fe200028f0c1c */
[----:B------:R-:W-:Y:S02]  /*1f800*/  IMAD.MOV.U32 R13, RZ, RZ, R7 ;  /* 0x000000ffff0d7224 */ /* 0x000fe400078e0007 */
[----:B------:R-:W-:-:S07]  /*1f810*/  IMAD.MOV.U32 R4, RZ, RZ, R14 ;  /* 0x000000ffff047224 */ /* 0x000fce00078e000e */
[----:B------:R-:W-:Y:S05]  /*1f820*/  WARPSYNC.COLLECTIVE R15, `(.L_x_14682) ;  /* 0x000000000f087348 */ /* 0x000fea0003c00000 */
[----:B------:R0:W1:Y:S02]  /*1f830*/  SHFL.IDX P6, R14, R13, R12, R11 ;  /* 0x0000000c0d0e7389 */ /* 0x00006400000c000b */
[----:B01----:R-:W-:Y:S01]  /*1f840*/  ENDCOLLECTIVE ;  /* 0x000000000000791b */ /* 0x003fe20003800000 */
.L_x_14682:
[----:B------:R-:W-:Y:S02]  /*1f850*/  IMAD.MOV.U32 R13, RZ, RZ, R20 ;  /* 0x000000ffff0d7224 */ /* 0x000fe400078e0014 */
[----:B------:R-:W-:Y:S02]  /*1f860*/  IMAD.MOV.U32 R12, RZ, RZ, 0x2 ;  /* 0x00000002ff0c7424 */ /* 0x000fe400078e00ff */
[----:B------:R-:W-:-:S07]  /*1f870*/  IMAD.MOV.U32 R5, RZ, RZ, R14 ;  /* 0x000000ffff057224 */ /* 0x000fce00078e000e */
[----:B------:R-:W-:Y:S05]  /*1f880*/  WARPSYNC.COLLECTIVE R15, `(.L_x_14683) ;  /* 0x000000000f087348 */ /* 0x000fea0003c00000 */
[----:B------:R0:W1:Y:S02]  /*1f890*/  SHFL.IDX P6, R14, R13, R12, R11 ;  /* 0x0000000c0d0e7389 */ /* 0x00006400000c000b */
[----:B01----:R-:W-:Y:S01]  /*1f8a0*/  ENDCOLLECTIVE ;  /* 0x000000000000791b */ /* 0x003fe20003800000 */
.L_x_14683:
[----:B------:R-:W-:-:S04]  /*1f8b0*/  @!P4 LEA R8, P1, R26, R5, 0x1 ;  /* 0x000000051a08c211 */ /* 0x000fc800078208ff */
[----:B------:R-:W-:Y:S01]  /*1f8c0*/  @!P4 LEA.HI.X R9, R26, R4, R28, 0x1, P1 ;  /* 0x000000041a09c211 */ /* 0x000fe200008f0c1c */
[----:B------:R-:W-:Y:S02]  /*1f8d0*/  IMAD.MOV.U32 R13, RZ, RZ, R7 ;  /* 0x000000ffff0d7224 */ /* 0x000fe400078e0007 */
[----:B------:R-:W-:-:S07]  /*1f8e0*/  IMAD.MOV.U32 R6, RZ, RZ, R14 ;  /* 0x000000ffff067224 */ /* 0x000fce00078e000e */
[----:B------:R-:W-:Y:S05]  /*1f8f0*/  WARPSYNC.COLLECTIVE R15, `(.L_x_14684) ;  /* 0x000000000f087348 */ /* 0x000fea0003c00000 */
[----:B------:R0:W1:Y:S02]  /*1f900*/  SHFL.IDX P6, R14, R13, R12, R11 ;  /* 0x0000000c0d0e7389 */ /* 0x00006400000c000b */
[----:B01----:R-:W-:Y:S01]  /*1f910*/  ENDCOLLECTIVE ;  /* 0x000000000000791b */ /* 0x003fe20003800000 */
.L_x_14684:
[----:B------:R-:W-:Y:S02]  /*1f920*/  @!P3 IMAD.MOV.U32 R11, RZ, RZ, R3 ;  /* 0x000000ffff0bb224 */ /* 0x000fe400078e0003 */
[----:B------:R-:W-:Y:S02]  /*1f930*/  IMAD.MOV.U32 R13, RZ, RZ, R20 ;  /* 0x000000ffff0d7224 */ /* 0x000fe400078e0014 */
[----:B------:R-:W-:Y:S01]  /*1f940*/  IMAD.MOV.U32 R12, RZ, RZ, 0x3 ;  /* 0x00000003ff0c7424 */ /* 0x000fe200078e00ff */
        /* <DEDUP_REMOVED lines=9> */
.L_x_14685:
[----:B------:R0:W-:Y:S01]  /*1f9e0*/  @!P2 ST.E.128 desc[UR42][R4.64], RZ ;  /* 0x000000ff0400a985 */ /* 0x0001e2000c101d2a */
[----:B------:R-:W-:Y:S02]  /*1f9f0*/  IMAD.MOV.U32 R13, RZ, RZ, R7 ;  /* 0x000000ffff0d7224 */ /* 0x000fe400078e0007 */
[----:B------:R-:W-:-:S07]  /*1fa00*/  IMAD.MOV.U32 R0, RZ, RZ, R14 ;  /* 0x000000ffff007224 */ /* 0x000fce00078e000e */
[----:B0-----:R-:W-:Y:S05]  /*1fa10*/  WARPSYNC.COLLECTIVE R15, `(.L_x_14686) ;  /* 0x000000000f087348 */ /* 0x001fea0003c00000 */
[----:B------:R1:W2:Y:S02]  /*1fa20*/  SHFL.IDX P6, R14, R13, R12, R11 ;  /* 0x0000000c0d0e7389 */ /* 0x0002a400000c000b */
[----:B012---:R-:W-:Y:S01]  /*1fa30*/  ENDCOLLECTIVE ;  /* 0x000000000000791b */ /* 0x007fe20003800000 */
.L_x_14686:
[----:B------:R-:W-:Y:S05]  /*1fa40*/  BRA `(.L_x_14687) ;  /* 0xffffff7000d07947 */ /* 0x000fea000383ffff */
.L_x_14517:
[----:B------:R-:W0:Y:S01]  /*1fa50*/  S2R R5, SR_TID.X ;  /* 0x0000000000057919 */ /* 0x000e220000002100 */
[----:B------:R-:W-:Y:S01]  /*1fa60*/  BSSY B1, `(.L_x_14688) ;  /* 0x000000a000017945 */ /* 0x000fe20003800000 */
[----:B-1----:R-:W-:Y:S02]  /*1fa70*/  IMAD.MOV.U32 R12, RZ, RZ, RZ ;  /* 0x000000ffff0c7224 */ /* 0x002fe400078e00ff */
        /* <DEDUP_REMOVED lines=8> */
.L_x_14689:
[----:B------:R-:W-:Y:S05]  /*1fb00*/  BSYNC B1 ;  /* 0x0000000000017941 */ /* 0x000fea0003800000 */
.L_x_14688:
[----:B------:R-:W-:Y:S05]  /*1fb10*/  BRA `(.L_x_14690) ;  /* 0xffffff8800b47947 */ /* 0x000fea000383ffff */
.L_x_14519:
[----:B------:R-:W-:Y:S01]  /*1fb20*/  BSSY B1, `(.L_x_14691) ;  /* 0x0000006000017945 */ /* 0x000fe20003800000 */
[----:B------:R-:W-:-:S07]  /*1fb30*/  IMAD.MOV.U32 R15, RZ, RZ, -0x1 ;  /* 0xffffffffff0f7424 */ /* 0x000fce00078e00ff */
[----:B01----:R-:W-:Y:S05]  /*1fb40*/  WARPSYNC.COLLECTIVE R15, `(.L_x_14692) ;  /* 0x000000000f0c7348 */ /* 0x003fea0003c00000 */
[----:B------:R-:W-:Y:S02]  /*1fb50*/  ELECT P6, UR62, PT ;  /* 0x00000000003e782f */ /* 0x000fe400038c0000 */
[----:B------:R-:W-:Y:S01]  /*1fb60*/  MOV R14, UR62 ;  /* 0x0000003e000e7c02 */ /* 0x000fe20008000f00 */
[----:B01----:R-:W-:Y:S10]  /*1fb70*/  ENDCOLLECTIVE ;  /* 0x000000000000791b */ /* 0x003ff40003800000 */
.L_x_14692:
[----:B------:R-:W-:Y:S05]  /*1fb80*/  BSYNC B1 ;  /* 0x0000000000017941 */ /* 0x000fea0003800000 */
.L_x_14691:
[----:B------:R-:W-:Y:S05]  /*1fb90*/  BRA `(.L_x_14518) ;  /* 0xffffff8800ac7947 */ /* 0x000fea000383ffff */
.L_x_14521:
[----:B0-----:R0:W2:Y:S02]  /*1fba0*/  SYNCS.PHASECHK.TRANS64.TRYWAIT P0, [R23+URZ+0x16820], R5 ;  /* 0x01682005170075a7 */ /* 0x0010a4000800017f */
[----:B--2---:R-:W-:Y:S05]  /*1fbb0*/  @!P0 NANOSLEEP.SYNCS 0x989680 ;  /* 0x009896800000895d */ /* 0x004fea0003900000 */
[----:B------:R-:W2:Y:S02]  /*1fbc0*/  @!P0 SYNCS.PHASECHK.TRANS64 P0, [R23+URZ+0x16820], R5 ;  /* 0x01682005170085a7 */ /* 0x000ea4000800007f */
[----:B--2---:R-:W-:Y:S05]  /*1fbd0*/  @!P0 BRA `(.L_x_14521) ;  /* 0xfffffffc00f08947 */ /* 0x004fea000383ffff */
[----:B------:R-:W-:Y:S05]  /*1fbe0*/  BRA `(.L_x_14693) ;  /* 0xffffff8800bc7947 */ /* 0x000fea000383ffff */
.L_x_14525:
[----:B--2---:R2:W3:Y:S02]  /*1fbf0*/  SYNCS.PHASECHK.TRANS64.TRYWAIT P0, [R10+URZ+0x168a0], R7 ;  /* 0x0168a0070a0075a7 */ /* 0x0044e4000800017f */
[----:B---3--:R-:W-:Y:S05]  /*1fc00*/  @!P0 NANOSLEEP.SYNCS 0x989680 ;  /* 0x009896800000895d */ /* 0x008fea0003900000 */
[----:B------:R-:W3:Y:S02]  /*1fc10*/  @!P0 SYNCS.PHASECHK.TRANS64 P0, [R10+URZ+0x168a0], R7 ;  /* 0x0168a0070a0085a7 */ /* 0x000ee4000800007f */
[----:B---3--:R-:W-:Y:S05]  /*1fc20*/  @!P0 BRA `(.L_x_14525) ;  /* 0xfffffffc00f08947 */ /* 0x008fea000383ffff */
[----:B------:R-:W-:Y:S05]  /*1fc30*/  BRA `(.L_x_14694) ;  /* 0xffffff8800d87947 */ /* 0x000fea000383ffff */
.L_x_14530:
[----:B0-----:R0:W1:Y:S02]  /*1fc40*/  SYNCS.PHASECHK.TRANS64.TRYWAIT P0, [R10+URZ+0x168c0], R7 ;  /* 0x0168c0070a0075a7 */ /* 0x001064000800017f */
[----:B-1----:R-:W-:Y:S05]  /*1fc50*/  @!P0 NANOSLEEP.SYNCS 0x989680 ;  /* 0x009896800000895d */ /* 0x002fea0003900000 */
[----:B------:R-:W1:Y:S02]  /*1fc60*/  @!P0 SYNCS.PHASECHK.TRANS64 P0, [R10+URZ+0x168c0], R7 ;  /* 0x0168c0070a0085a7 */ /* 0x000e64000800007f */
[----:B-1----:R-:W-:Y:S05]  /*1fc70*/  @!P0 BRA `(.L_x_14530) ;  /* 0xfffffffc00f08947 */ /* 0x002fea000383ffff */
[----:B------:R-:W-:Y:S05]  /*1fc80*/  BRA `(.L_x_14695) ;  /* 0xffffff8c00587947 */ /* 0x000fea000383ffff */
.L_x_14537:
[----:B0-----:R0:W2:Y:S02]  /*1fc90*/  SYNCS.PHASECHK.TRANS64.TRYWAIT P1, [R5+URZ+0x168a0], R6 ;  /* 0x0168a006050075a7 */ /* 0x0010a4000802017f */
[----:B--2---:R-:W-:Y:S05]  /*1fca0*/  @!P1 NANOSLEEP.SYNCS 0x989680 ;  /* 0x009896800000995d */ /* 0x004fea0003900000 */
[----:B------:R-:W2:Y:S02]  /*1fcb0*/  @!P1 SYNCS.PHASECHK.TRANS64 P1, [R5+URZ+0x168a0], R6 ;  /* 0x0168a006050095a7 */ /* 0x000ea4000802007f */
[----:B--2---:R-:W-:Y:S05]  /*1fcc0*/  @!P1 BRA `(.L_x_14537) ;  /* 0xfffffffc00f09947 */ /* 0x004fea000383ffff */
[----:B------:R-:W-:Y:S05]  /*1fcd0*/  BRA `(.L_x_14696) ;  /* 0xffffff9000247947 */ /* 0x000fea000383ffff */
.L_x_14542:
[----:B-1----:R1:W2:Y:S02]  /*1fce0*/  SYNCS.PHASECHK.TRANS64.TRYWAIT P1, [R5+URZ+0x168c0], R6 ;  /* 0x0168c006050075a7 */ /* 0x0022a4000802017f */
[----:B--2---:R-:W-:Y:S05]  /*1fcf0*/  @!P1 NANOSLEEP.SYNCS 0x989680 ;  /* 0x009896800000995d */ /* 0x004fea0003900000 */
[----:B------:R-:W2:Y:S02]  /*1fd00*/  @!P1 SYNCS.PHASECHK.TRANS64 P1, [R5+URZ+0x168c0], R6 ;  /* 0x0168c006050095a7 */ /* 0x000ea4000802007f */
[----:B--2---:R-:W-:Y:S05]  /*1fd10*/  @!P1 BRA `(.L_x_14542) ;  /* 0xfffffffc00f09947 */ /* 0x004fea000383ffff */
[----:B------:R-:W-:Y:S05]  /*1fd20*/  BRA `(.L_x_14697) ;  /* 0xffffff90009c7947 */ /* 0x000fea000383ffff */
.L_x_14563:
        /* <DEDUP_REMOVED lines=11> */
.L_x_14699:
[----:B------:R-:W-:Y:S05]  /*1fde0*/  BSYNC B0 ;  /* 0x0000000000007941 */ /* 0x000fea0003800000 */
.L_x_14698:
[----:B------:R-:W-:Y:S05]  /*1fdf0*/  BRA `(.L_x_14700) ;  /* 0xffffffa000207947 */ /* 0x000fea000383ffff */
.L_x_14566:
[----:B-1----:R1:W2:Y:S02]  /*1fe00*/  SYNCS.PHASECHK.TRANS64.TRYWAIT P0, [R3+URZ+0x16840], R4 ;  /* 0x01684004030075a7 */ /* 0x0022a4000800017f */
[----:B--2---:R-:W-:Y:S05]  /*1fe10*/  @!P0 NANOSLEEP.SYNCS 0x989680 ;  /* 0x009896800000895d */ /* 0x004fea0003900000 */
[----:B------:R-:W2:Y:S02]  /*1fe20*/  @!P0 SYNCS.PHASECHK.TRANS64 P0, [R3+URZ+0x16840], R4 ;  /* 0x01684004030085a7 */ /* 0x000ea4000800007f */
[----:B--2---:R-:W-:Y:S05]  /*1fe30*/  @!P0 BRA `(.L_x_14566) ;  /* 0xfffffffc00f08947 */ /* 0x004fea000383ffff */
[----:B------:R-:W-:Y:S05]  /*1fe40*/  BRA `(.L_x_14701) ;  /* 0xffffffa000807947 */ /* 0x000fea000383ffff */
.L_x_14567:
        /* <DEDUP_REMOVED lines=8> */
.L_x_14703:
[----:B------:R-:W-:Y:S05]  /*1fed0*/  BSYNC B0 ;  /* 0x0000000000007941 */ /* 0x000fea0003800000 */
.L_x_14702:
        /* <DEDUP_REMOVED lines=9> */
.L_x_14704:
[----:B------:R-:W-:Y:S02]  /*1ff70*/  IMAD.MOV.U32 R13, RZ, RZ, R2 ;  /* 0x000000ffff0d7224 */ /* 0x000fe400078e0002 */
[----:B------:R-:W-:Y:S02]  /*1ff80*/  IMAD.MOV.U32 R12, RZ, RZ, 0x1 ;  /* 0x00000001ff0c7424 */ /* 0x000fe400078e00ff */
[----:B------:R-:W-:-:S07]  /*1ff90*/  IMAD.MOV.U32 R7, RZ, RZ, R14 ;  /* 0x000000ffff077224 */ /* 0x000fce00078e000e */
[----:B------:R-:W-:Y:S05]  /*1ffa0*/  WARPSYNC.COLLECTIVE R15, `(.L_x_14705) ;  /* 0x000000000f087348 */ /* 0x000fea0003c00000 */
[----:B------:R0:W1:Y:S02]  /*1ffb0*/  SHFL.IDX P6, R14, R13, R12, R11 ;  /* 0x0000000c0d0e7389 */ /* 0x00006400000c000b */
[----:B01----:R-:W-:Y:S01]  /*1ffc0*/  ENDCOLLECTIVE ;  /* 0x000000000000791b */ /* 0x003fe20003800000 */
.L_x_14705:
        /* <DEDUP_REMOVED lines=15> */
.L_x_14706:
[----:B------:R-:W-:Y:S02]  /*200c0*/  @P0 IMAD R8, R5, 0x2, R23 ;  /* 0x0000000205080824 */ /* 0x000fe400078e0217 */
[----:B------:R-:W-:Y:S02]  /*200d0*/  IMAD.MOV.U32 R13, RZ, RZ, R2 ;  /* 0x000000ffff0d7224 */ /* 0x000fe400078e0002 */
[----:B------:R-:W-:Y:S02]  /*200e0*/  IMAD.MOV.U32 R12, RZ, RZ, 0x2 ;  /* 0x00000002ff0c7424 */ /* 0x000fe400078e00ff */
[----:B------:R-:W-:-:S07]  /*200f0*/  IMAD.MOV.U32 R7, RZ, RZ, R14 ;  /* 0x000000ffff077224 */ /* 0x000fce00078e000e */
[----:B------:R-:W-:Y:S05]  /*20100*/  WARPSYNC.COLLECTIVE R15, `(.L_x_14707) ;  /* 0x000000000f087348 */ /* 0x000fea0003c00000 */
[----:B------:R0:W1:Y:S02]  /*20110*/  SHFL.IDX P6, R14, R13, R12, R11 ;  /* 0x0000000c0d0e7389 */ /* 0x00006400000c000b */
[----:B01----:R-:W-:Y:S01]  /*20120*/  ENDCOLLECTIVE ;  /* 0x000000000000791b */ /* 0x003fe20003800000 */
.L_x_14707:
        /* <DEDUP_REMOVED lines=15> */
.L_x_14708:
[----:B------:R-:W-:Y:S02]  /*20220*/  @P0 IMAD R8, R5, 0x2, R23 ;  /* 0x0000000205080824 */ /* 0x000fe400078e0217 */
[----:B------:R-:W-:Y:S02]  /*20230*/  IMAD.MOV.U32 R13, RZ, RZ, R2 ;  /* 0x000000ffff0d7224 */ /* 0x000fe400078e0002 */
[----:B------:R-:W-:Y:S02]  /*20240*/  IMAD.MOV.U32 R12, RZ, RZ, 0x3 ;  /* 0x00000003ff0c7424 */ /* 0x000fe400078e00ff */
[----:B------:R-:W-:-:S07]  /*20250*/  IMAD.MOV.U32 R7, RZ, RZ, R14 ;  /* 0x000000ffff077224 */ /* 0x000fce00078e000e */
[----:B------:R-:W-:Y:S05]  /*20260*/  WARPSYNC.COLLECTIVE R15, `(.L_x_14709) ;  /* 0x000000000f087348 */ /* 0x000fea0003c00000 */
[----:B------:R0:W1:Y:S02]  /*20270*/  SHFL.IDX P6, R14, R13, R12, R11 ;  /* 0x0000000c0d0e7389 */ /* 0x00006400000c000b */
[----:B01----:R-:W-:Y:S01]  /*20280*/  ENDCOLLECTIVE ;  /* 0x000000000000791b */ /* 0x003fe20003800000 */
.L_x_14709:
        /* <DEDUP_REMOVED lines=15> */
.L_x_14710:
[----:B------:R-:W-:Y:S02]  /*20380*/  @P0 IMAD R8, R5, 0x2, R23 ;  /* 0x0000000205080824 */ /* 0x000fe400078e0217 */
[----:B------:R-:W-:Y:S01]  /*20390*/  IMAD.MOV.U32 R13, RZ, RZ, R2 ;  /* 0x000000ffff0d7224 */ /* 0x000fe200078e0002 */
[----:B------:R-:W-:Y:S01]  /*203a0*/  MOV R12, 0x4 ;  /* 0x00000004000c7802 */ /* 0x000fe20000000f00 */
[----:B------:R-:W-:-:S07]  /*203b0*/  IMAD.MOV.U32 R7, RZ, RZ, R14 ;  /* 0x000000ffff077224 */ /* 0x000fce00078e000e */
[----:B------:R-:W-:Y:S05]  /*203c0*/  WARPSYNC.COLLECTIVE R15, `(.L_x_14711) ;  /* 0x000000000f087348 */ /* 0x000fea0003c00000 */
[----:B------:R0:W1:Y:S02]  /*203d0*/  SHFL.IDX P6, R14, R13, R12, R11 ;  /* 0x0000000c0d0e7389 */ /* 0x00006400000c000b */
[----:B01----:R-:W-:Y:S01]  /*203e0*/  ENDCOLLECTIVE ;  /* 0x000000000000791b */ /* 0x003fe20003800000 */
.L_x_14711:
        /* <DEDUP_REMOVED lines=15> */
.L_x_14712:
[----:B------:R-:W-:Y:S02]  /*204e0*/  @P0 IMAD R8, R5, 0x2, R23 ;  /* 0x0000000205080824 */ /* 0x000fe400078e0217 */
[----:B------:R-:W-:Y:S02]  /*204f0*/  IMAD.MOV.U32 R13, RZ, RZ, R2 ;  /* 0x000000ffff0d7224 */ /* 0x000fe400078e0002 */
[----:B------:R-:W-:Y:S02]  /*20500*/  IMAD.MOV.U32 R12, RZ, RZ, 0x5 ;  /* 0x00000005ff0c7424 */ /* 0x000fe400078e00ff */
[----:B------:R-:W-:-:S07]  /*20510*/  IMAD.MOV.U32 R7, RZ, RZ, R14 ;  /* 0x000000ffff077224 */ /* 0x000fce00078e000e */
[----:B------:R-:W-:Y:S05]  /*20520*/  WARPSYNC.COLLECTIVE R15, `(.L_x_14713) ;  /* 0x000000000f087348 */ /* 0x000fea0003c00000 */
[----:B------:R0:W1:Y:S02]  /*20530*/  SHFL.IDX P6, R14, R13, R12, R11 ;  /* 0x0000000c0d0e7389 */ /* 0x00006400000c000b */
[----:B01----:R-:W-:Y:S01]  /*20540*/  ENDCOLLECTIVE ;  /* 0x000000000000791b */ /* 0x003fe20003800000 */
.L_x_14713:
        /* <DEDUP_REMOVED lines=15> */
.L_x_14714:
[----:B------:R-:W-:Y:S02]  /*20640*/  @P0 IMAD R8, R5, 0x2, R23 ;  /* 0x0000000205080824 */ /* 0x000fe400078e0217 */
[----:B------:R-:W-:Y:S02]  /*20650*/  IMAD.MOV.U32 R13, RZ, RZ, R2 ;  /* 0x000000ffff0d7224 */ /* 0x000fe400078e0002 */
[----:B------:R-:W-:Y:S02]  /*20660*/  IMAD.MOV.U32 R12, RZ, RZ, 0x6 ;  /* 0x00000006ff0c7424 */ /* 0x000fe400078e00ff */
[----:B------:R-:W-:-:S07]  /*20670*/  IMAD.MOV.U32 R7, RZ, RZ, R14 ;  /* 0x000000ffff077224 */ /* 0x000fce00078e000e */
[----:B------:R-:W-:Y:S05]  /*20680*/  WARPSYNC.COLLECTIVE R15, `(.L_x_14715) ;  /* 0x000000000f087348 */ /* 0x000fea0003c00000 */
[----:B------:R0:W1:Y:S02]  /*20690*/  SHFL.IDX P6, R14, R13, R12, R11 ;  /* 0x0000000c0d0e7389 */ /* 0x00006400000c000b */
[----:B01----:R-:W-:Y:S01]  /*206a0*/  ENDCOLLECTIVE ;  /* 0x000000000000791b */ /* 0x003fe20003800000 */
.L_x_14715:
        /* <DEDUP_REMOVED lines=15> */
.L_x_14716:
[----:B------:R-:W-:Y:S02]  /*207a0*/  @P0 IMAD R8, R5, 0x2, R23 ;  /* 0x0000000205080824 */ /* 0x000fe400078e0217 */
[----:B------:R-:W-:Y:S02]  /*207b0*/  IMAD.MOV.U32 R13, RZ, RZ, R2 ;  /* 0x000000ffff0d7224 */ /* 0x000fe400078e0002 */
[----:B------:R-:W-:Y:S02]  /*207c0*/  IMAD.MOV.U32 R12, RZ, RZ, 0x7 ;  /* 0x00000007ff0c7424 */ /* 0x000fe400078e00ff */
[----:B------:R-:W-:-:S07]  /*207d0*/  IMAD.MOV.U32 R7, RZ, RZ, R14 ;  /* 0x000000ffff077224 */ /* 0x000fce00078e000e */
[----:B------:R-:W-:Y:S05]  /*207e0*/  WARPSYNC.COLLECTIVE R15, `(.L_x_14717) ;  /* 0x000000000f087348 */ /* 0x000fea0003c00000 */
[----:B------:R0:W1:Y:S02]  /*207f0*/  SHFL.IDX P6, R14, R13, R12, R11 ;  /* 0x0000000c0d0e7389 */ /* 0x00006400000c000b */
[----:B01----:R-:W-:Y:S01]  /*20800*/  ENDCOLLECTIVE ;  /* 0x000000000000791b */ /* 0x003fe20003800000 */
.L_x_14717:
        /* <DEDUP_REMOVED lines=10> */
.L_x_14718:
[----:B------:R-:W-:Y:S01]  /*208b0*/  @!PT LDS RZ, [RZ] ;  /* 0x00000000fffff984 */ /* 0x000fe20000000800 */
[----:B------:R-:W-:Y:S01]  /*208c0*/  @!PT LDS RZ, [RZ] ;  /* 0x00000000fffff984 */ /* 0x000fe20000000800 */
[----:B------:R-:W-:Y:S01]  /*208d0*/  @!PT LDS RZ, [RZ] ;  /* 0x00000000fffff984 */ /* 0x000fe20000000800 */
[----:B------:R1:W-:Y:S01]  /*208e0*/  @P0 LDGSTS.E.BYPASS.LTC128B.128 [R8+0x11400], desc[UR42][R6.64], !P2 ;  /* 0x1140000006080fae */ /* 0x0003e2000d101d6a */
[----:B------:R-:W-:Y:S01]  /*208f0*/  IMAD.MOV.U32 R0, RZ, RZ, R14 ;  /* 0x000000ffff007224 */ /* 0x000fe200078e000e */
[----:B------:R-:W-:Y:S06]  /*20900*/  BRA `(.L_x_14719) ;  /* 0xffffff9c00947947 */ /* 0x000fec000383ffff */
.L_x_14572:
[----:B------:R-:W2:Y:S01]  /*20910*/  LDL.LU R11, [R1+0x8] ;  /* 0x00000800010b7983 */ /* 0x000ea20000300800 */
[----:B------:R-:W-:Y:S01]  /*20920*/  IMAD.MOV.U32 R13, RZ, RZ, R0 ;  /* 0x000000ffff0d7224 */ /* 0x000fe200078e0000 */
[----:B------:R-:W-:Y:S01]  /*20930*/  MOV R12, RZ ;  /* 0x000000ff000c7202 */ /* 0x000fe20000000f00 */
[----:B------:R-:W-:Y:S02]  /*20940*/  IMAD.MOV.U32 R15, RZ, RZ, -0x1 ;  /* 0xffffffffff0f7424 */ /* 0x000fe400078e00ff */
[----:B------:R-:W-:-:S04]  /*20950*/  IMAD.IADD R28, R9, 0x1, R28 ;  /* 0x00000001091c7824 */ /* 0x000fc800078e021c */
[----:B------:R-:W-:Y:S02]  /*20960*/  VIADD R8, R28, 0x10 ;  /* 0x000000101c087836 */ /* 0x000fe40000000000 */
[----:B--2---:R-:W-:Y:S02]  /*20970*/  IMAD R3, R11, R10, RZ ;  /* 0x0000000a0b037224 */ /* 0x004fe400078e02ff */
[----:B------:R-:W-:-:S03]  /*20980*/  IMAD.MOV.U32 R11, RZ, RZ, 0x181f ;  /* 0x0000181fff0b7424 */ /* 0x000fc600078e00ff */
[----:B------:R-:W-:-:S13]  /*20990*/  ISETP.GE.AND P1, PT, R28, R3, PT ;  /* 0x000000031c00720c */ /* 0x000fda0003f26270 */
[----:B-----5:R-:W-:Y:S05]  /*209a0*/  WARPSYNC.COLLECTIVE R15, `(.L_x_14720) ;  /* 0x000000000f087348 */ /* 0x020fea0003c00000 */
[----:B------:R0:W1:Y:S02]  /*209b0*/  SHFL.IDX P6, R14, R13, R12, R11 ;  /* 0x0000000c0d0e7389 */ /* 0x00006400000c000b */
[----:B01---5:R-:W-:Y:S01]  /*209c0*/  ENDCOLLECTIVE ;  /* 0x000000000000791b */ /* 0x023fe20003800000 */
.L_x_14720:
[----:B------:R-:W-:Y:S02]  /*209d0*/  IMAD.MOV.U32 R13, RZ, RZ, R2 ;  /* 0x000000ffff0d7224 */ /* 0x000fe400078e0002 */
[----:B------:R-:W-:-:S07]  /*209e0*/  IMAD.MOV.U32 R7, RZ, RZ, R14 ;  /* 0x000000ffff077224 */ /* 0x000fce00078e000e */
[----:B------:R-:W-:Y:S05]  /*209f0*/  WARPSYNC.COLLECTIVE R15, `(.L_x_14721) ;  /* 0x000000000f087348 */ /* 0x000fea0003c00000 */
[----:B------:R0:W1:Y:S02]  /*20a00*/  SHFL.IDX P6, R14, R13, R12, R11 ;  /* 0x0000000c0d0e7389 */ /* 0x00006400000c000b */
[----:B01----:R-:W-:Y:S01]  /*20a10*/  ENDCOLLECTIVE ;  /* 0x000000000000791b */ /* 0x003fe20003800000 */
.L_x_14721:
[----:B------:R-:W-:Y:S02]  /*20a20*/  IMAD.MOV.U32 R13, RZ, RZ, R0 ;  /* 0x000000ffff0d7224 */ /* 0x000fe400078e0000 */
[----:B------:R-:W-:Y:S02]  /*20a30*/  IMAD.MOV.U32 R12, RZ, RZ, 0x1 ;  /* 0x00000001ff0c7424 */ /* 0x000fe400078e00ff */
[----:B------:R-:W-:-:S07]  /*20a40*/  IMAD.MOV.U32 R6, RZ, RZ, R14 ;  /* 0x000000ffff067224 */ /* 0x000fce00078e000e */
[----:B------:R-:W-:Y:S05]  /*20a50*/  WARPSYNC.COLLECTIVE R15, `(.L_x_14722) ;  /* 0x000000000f087348 */ /* 0x000fea0003c00000 */
[----:B------:R0:W1:Y:S02]  /*20a60*/  SHFL.IDX P6, R14, R13, R12, R11 ;  /* 0x0000000c0d0e7389 */ /* 0x00006400000c000b */
[----:B01----:R-:W-:Y:S01]  /*20a70*/  ENDCOLLECTIVE ;  /* 0x000000000000791b */ /* 0x003fe20003800000 */
.L_x_14722:
[----:B------:R-:W-:-:S05]  /*20a80*/  @!P1 LEA R6, P2, R21, R6, 0x1 ;  /* 0x0000000615069211 */ /* 0x000fca00078408ff */
[----:B------:R-:W-:-:S05]  /*20a90*/  @!P1 IMAD.X R7, RZ, RZ, R7, P2 ;  /* 0x000000ffff079224 */ /* 0x000fca00010e0607 */
[----:B------:R-:W-:Y:S01]  /*20aa0*/  @!PT LDS RZ, [RZ] ;  /* 0x00000000fffff984 */ /* 0x000fe20000000800 */
[----:B------:R-:W-:Y:S01]  /*20ab0*/  @!PT LDS RZ, [RZ] ;  /* 0x00000000fffff984 */ /* 0x000fe20000000800 */
[----:B------:R-:W-:Y:S01]  /*20ac0*/  @!PT LDS RZ, [RZ] ;  /* 0x00000000fffff984 */ /* 0x000fe20000000800 */
[----:B------:R0:W-:Y:S01]  /*20ad0*/  @!P1 LDGSTS.E.BYPASS.LTC128B.128 [R20+0x8400], desc[UR42][R6.64], !P0 ;  /* 0x0840000006149fae */ /* 0x0001e2000c101d6a */
[----:B------:R-:W-:Y:S01]  /*20ae0*/  IMAD.MOV.U32 R13, RZ, RZ, R2 ;  /* 0x000000ffff0d7224 */ /* 0x000fe200078e0002 */
[----:B------:R-:W-:Y:S01]  /*20af0*/  ISETP.GE.AND P1, PT, R8, R3, PT ;  /* 0x000000030800720c */ /* 0x000fe20003f26270 */
[----:B0-----:R-:W-:-:S12]  /*20b00*/  IMAD.MOV.U32 R6, RZ, RZ, R14 ;  /* 0x000000ffff067224 */ /* 0x001fd800078e000e */
[----:B------:R-:W-:Y:S05]  /*20b10*/  WARPSYNC.COLLECTIVE R15, `(.L_x_14723) ;  /* 0x000000000f087348 */ /* 0x000fea0003c00000 */
[----:B------:R0:W1:Y:S02]  /*20b20*/  SHFL.IDX P6, R14, R13, R12, R11 ;  /* 0x0000000c0d0e7389 */ /* 0x00006400000c000b */
[----:B01----:R-:W-:Y:S01]  /*20b30*/  ENDCOLLECTIVE ;  /* 0x000000000000791b */ /* 0x003fe20003800000 */
.L_x_14723:
[----:B------:R-:W-:Y:S02]  /*20b40*/  IMAD.MOV.U32 R13, RZ, RZ, R0 ;  /* 0x000000ffff0d7224 */ /* 0x000fe400078e0000 */
[----:B------:R-:W-:Y:S02]  /*20b50*/  IMAD.MOV.U32 R12, RZ, RZ, 0x2 ;  /* 0x00000002ff0c7424 */ /* 0x000fe400078e00ff */
[----:B------:R-:W-:-:S07]  /*20b60*/  IMAD.MOV.U32 R7, RZ, RZ, R14 ;  /* 0x000000ffff077224 */ /* 0x000fce00078e000e */
[----:B------:R-:W-:Y:S05]  /*20b70*/  WARPSYNC.COLLECTIVE R15, `(.L_x_14724) ;  /* 0x000000000f087348 */ /* 0x000fea0003c00000 */
[----:B------:R0:W1:Y:S02]  /*20b80*/  SHFL.IDX P6, R14, R13, R12, R11 ;  /* 0x0000000c0d0e7389 */ /* 0x00006400000c000b */
[----:B01----:R-:W-:Y:S01]  /*20b90*/  ENDCOLLECTIVE ;  /* 0x000000000000791b */ /* 0x003fe20003800000 */
.L_x_14724:
        /* <DEDUP_REMOVED lines=16> */
.L_x_14725:
[----:B------:R-:W-:Y:S02]  /*20ca0*/  IMAD.MOV.U32 R13, RZ, RZ, R0 ;  /* 0x000000ffff0d7224 */ /* 0x000fe400078e0000 */
[----:B------:R-:W-:Y:S02]  /*20cb0*/  IMAD.MOV.U32 R12, RZ, RZ, 0x3 ;  /* 0x00000003ff0c7424 */ /* 0x000fe400078e00ff */
[----:B------:R-:W-:-:S07]  /*20cc0*/  IMAD.MOV.U32 R7, RZ, RZ, R14 ;  /* 0x000000ffff077224 */ /* 0x000fce00078e000e */
[----:B------:R-:W-:Y:S05]  /*20cd0*/  WARPSYNC.COLLECTIVE R15, `(.L_x_14726) ;  /* 0x000000000f087348 */ /* 0x000fea0003c00000 */
[----:B------:R0:W1:Y:S02]  /*20ce0*/  SHFL.IDX P6, R14, R13, R12, R11 ;  /* 0x0000000c0d0e7389 */ /* 0x00006400000c000b */
[----:B01----:R-:W-:Y:S01]  /*20cf0*/  ENDCOLLECTIVE ;  /* 0x000000000000791b */ /* 0x003fe20003800000 */
.L_x_14726:
        /* <DEDUP_REMOVED lines=16> */
.L_x_14727:
[----:B------:R-:W-:Y:S02]  /*20e00*/  IMAD.MOV.U32 R13, RZ, RZ, R0 ;  /* 0x000000ffff0d7224 */ /* 0x000fe400078e0000 */
[----:B------:R-:W-:Y:S02]  /*20e10*/  IMAD.MOV.U32 R12, RZ, RZ, 0x4 ;  /* 0x00000004ff0c7424 */ /* 0x000fe400078e00ff */
[----:B------:R-:W-:-:S07]  /*20e20*/  IMAD.MOV.U32 R7, RZ, RZ, R14 ;  /* 0x000000ffff077224 */ /* 0x000fce00078e000e */
[----:B------:R-:W-:Y:S05]  /*20e30*/  WARPSYNC.COLLECTIVE R15, `(.L_x_14728) ;  /* 0x000000000f087348 */ /* 0x000fea0003c00000 */
[----:B------:R0:W1:Y:S02]  /*20e40*/  SHFL.IDX P6, R14, R13, R12, R11 ;  /* 0x0000000c0d0e7389 */ /* 0x00006400000c000b */
[----:B01----:R-:W-:Y:S01]  /*20e50*/  ENDCOLLECTIVE ;  /* 0x000000000000791b */ /* 0x003fe20003800000 */
.L_x_14728:
        /* <DEDUP_REMOVED lines=16> */
.L_x_14729:
[----:B------:R-:W-:Y:S02]  /*20f60*/  IMAD.MOV.U32 R13, RZ, RZ, R0 ;  /* 0x000000ffff0d7224 */ /* 0x000fe400078e0000 */
[----:B------:R-:W-:Y:S02]  /*20f70*/  IMAD.MOV.U32 R12, RZ, RZ, 0x5 ;  /* 0x00000005ff0c7424 */ /* 0x000fe400078e00ff */
[----:B------:R-:W-:-:S07]  /*20f80*/  IMAD.MOV.U32 R7, RZ, RZ, R14 ;  /* 0x000000ffff077224 */ /* 0x000fce00078e000e */
[----:B------:R-:W-:Y:S05]  /*20f90*/  WARPSYNC.COLLECTIVE R15, `(.L_x_14730) ;  /* 0x000000000f087348 */ /* 0x000fea0003c00000 */
[----:B------:R0:W1:Y:S02]  /*20fa0*/  SHFL.IDX P6, R14, R13, R12, R11 ;  /* 0x0000000c0d0e7389 */ /* 0x00006400000c000b */
[----:B01----:R-:W-:Y:S01]  /*20fb0*/  ENDCOLLECTIVE ;  /* 0x000000000000791b */ /* 0x003fe20003800000 */
.L_x_14730:
        /* <DEDUP_REMOVED lines=16> */
.L_x_14731:
[----:B------:R-:W-:Y:S02]  /*210c0*/  IMAD.MOV.U32 R13, RZ, RZ, R0 ;  /* 0x000000ffff0d7224 */ /* 0x000fe400078e0000 */
[----:B------:R-:W-:Y:S02]  /*210d0*/  IMAD.MOV.U32 R12, RZ, RZ, 0x6 ;  /* 0x00000006ff0c7424 */ /* 0x000fe400078e00ff */
[----:B------:R-:W-:-:S07]  /*210e0*/  IMAD.MOV.U32 R7, RZ, RZ, R14 ;  /* 0x000000ffff077224 */ /* 0x000fce00078e000e */
[----:B------:R-:W-:Y:S05]  /*210f0*/  WARPSYNC.COLLECTIVE R15, `(.L_x_14732) ;  /* 0x000000000f087348 */ /* 0x000fea0003c00000 */
[----:B------:R0:W1:Y:S02]  /*21100*/  SHFL.IDX P6, R14, R13, R12, R11 ;  /* 0x0000000c0d0e7389 */ /* 0x00006400000c000b */
[----:B01----:R-:W-:Y:S01]  /*21110*/  ENDCOLLECTIVE ;  /* 0x000000000000791b */ /* 0x003fe20003800000 */
.L_x_14732:
        /* <DEDUP_REMOVED lines=16> */
.L_x_14733:
[----:B------:R-:W-:Y:S02]  /*21220*/  IMAD.MOV.U32 R13, RZ, RZ, R0 ;  /* 0x000000ffff0d7224 */ /* 0x000fe400078e0000 */
[----:B------:R-:W-:Y:S02]  /*21230*/  IMAD.MOV.U32 R12, RZ, RZ, 0x7 ;  /* 0x00000007ff0c7424 */ /* 0x000fe400078e00ff */
[----:B------:R-:W-:-:S07]  /*21240*/  IMAD.MOV.U32 R7, RZ, RZ, R14 ;  /* 0x000000ffff077224 */ /* 0x000fce00078e000e */
[----:B------:R-:W-:Y:S05]  /*21250*/  WARPSYNC.COLLECTIVE R15, `(.L_x_14734) ;  /* 0x000000000f087348 */ /* 0x000fea0003c00000 */
[----:B------:R0:W1:Y:S02]  /*21260*/  SHFL.IDX P6, R14, R13, R12, R11 ;  /* 0x0000000c0d0e7389 */ /* 0x00006400000c000b */
[----:B01----:R-:W-:Y:S01]  /*21270*/  ENDCOLLECTIVE ;  /* 0x000000000000791b */ /* 0x003fe20003800000 */
.L_x_14734:
[----:B------:R-:W-:-:S05]  /*21280*/  @!P1 LEA R7, P2, R21, R7, 0x1 ;  /* 0x0000000715079211 */ /* 0x000fca00078408ff */
[----:B------:R-:W-:-:S05]  /*21290*/  @!P1 IMAD.X R6, RZ, RZ, R6, P2 ;  /* 0x000000ffff069224 */ /* 0x000fca00010e0606 */
[-C--:B------:R-:W-:Y:S01]  /*212a0*/  @!P1 LOP3.LUT R7, R7, R6.reuse, RZ, 0x3c, !PT ;  /* 0x0000000607079212 */ /* 0x080fe200078e3cff */
[----:B------:R-:W-:Y:S02]  /*212b0*/  IMAD.MOV.U32 R13, RZ, RZ, R2 ;  /* 0x000000ffff0d7224 */ /* 0x000fe400078e0002 */
[----:B------:R-:W-:Y:S01]  /*212c0*/  VIADD R2, R28, 0x70 ;  /* 0x000000701c027836 */ /* 0x000fe20000000000 */
[----:B------:R-:W-:-:S04]  /*212d0*/  @!P1 LOP3.LUT R6, R7, R6, RZ, 0x3c, !PT ;  /* 0x0000000607069212 */ /* 0x000fc800078e3cff */
[----:B------:R-:W-:Y:S02]  /*212e0*/  @!P1 LOP3.LUT R7, R7, R6, RZ, 0x3c, !PT ;  /* 0x0000000607079212 */ /* 0x000fe400078e3cff */
[----:B------:R-:W-:-:S07]  /*212f0*/  MOV R0, R14 ;  /* 0x0000000e00007202 */ /* 0x000fce0000000f00 */
[----:B------:R-:W-:Y:S05]  /*21300*/  WARPSYNC.COLLECTIVE R15, `(.L_x_14735) ;  /* 0x000000000f087348 */ /* 0x000fea0003c00000 */
[----:B------:R0:W1:Y:S02]  /*21310*/  SHFL.IDX P6, R14, R13, R12, R11 ;  /* 0x0000000c0d0e7389 */ /* 0x00006400000c000b */
[----:B01----:R-:W-:Y:S01]  /*21320*/  ENDCOLLECTIVE ;  /* 0x000000000000791b */ /* 0x003fe20003800000 */
.L_x_14735:
        /* <DEDUP_REMOVED lines=11> */
.L_x_14736:
[----:B------:R-:W-:-:S05]  /*213e0*/  @!P1 LEA R6, P2, R21, R6, 0x1 ;  /* 0x0000000615069211 */ /* 0x000fca00078408ff */
[----:B------:R-:W-:-:S04]  /*213f0*/  @!P1 IMAD.X R0, RZ, RZ, R0, P2 ;  /* 0x000000ffff009224 */ /* 0x000fc800010e0600 */
[----:B------:R-:W-:Y:S02]  /*21400*/  @!P1 IMAD.MOV.U32 R7, RZ, RZ, R0 ;  /* 0x000000ffff079224 */ /* 0x000fe400078e0000 */
[----:B------:R-:W-:Y:S02]  /*21410*/  IMAD.MOV.U32 R13, RZ, RZ, R5 ;  /* 0x000000ffff0d7224 */ /* 0x000fe400078e0005 */
[----:B------:R-:W-:Y:S01]  /*21420*/  VIADD R0, R28, 0x80 ;  /* 0x000000801c007836 */ /* 0x000fe20000000000 */
[----:B------:R-:W-:Y:S01]  /*21430*/  @!PT LDS RZ, [RZ] ;  /* 0x00000000fffff984 */ /* 0x000fe20000000800 */
[----:B------:R-:W-:Y:S01]  /*21440*/  @!PT LDS RZ, [RZ] ;  /* 0x00000000fffff984 */ /* 0x000fe20000000800 */
[----:B------:R-:W-:Y:S01]  /*21450*/  @!PT LDS RZ, [RZ] ;  /* 0x00000000fffff984 */ /* 0x000fe20000000800 */
[----:B------:R0:W-:Y:S04]  /*21460*/  @!P1 LDGSTS.E.BYPASS.LTC128B.128 [R20+0xbc00], desc[UR42][R6.64], !P0 ;  /* 0x0bc0000006149fae */ /* 0x0001e8000c101d6a */
[----:B------:R-:W-:Y:S01]  /*21470*/  ISETP.GE.AND P1, PT, R0, R3, PT ;  /* 0x000000030000720c */ /* 0x000fe20003f26270 */
[----:B------:R-:W-:-:S02]  /*21480*/  VIADD R0, R28, 0x90 ;  /* 0x000000901c007836 */ /* 0x000fc40000000000 */
[----:B------:R-:W-:-:S10]  /*21490*/  IMAD.MOV.U32 R8, RZ, RZ, R14 ;  /* 0x000000ffff087224 */ /* 0x000fd400078e000e */
[----:B0-----:R-:W-:Y:S05]  /*214a0*/  WARPSYNC.COLLECTIVE R15, `(.L_x_14737) ;  /* 0x000000000f087348 */ /* 0x001fea0003c00000 */
[----:B------:R1:W2:Y:S02]  /*214b0*/  SHFL.IDX P6, R14, R13, R12, R11 ;  /* 0x0000000c0d0e7389 */ /* 0x0002a400000c000b */
[----:B012---:R-:W-:Y:S01]  /*214c0*/  ENDCOLLECTIVE ;  /* 0x000000000000791b */ /* 0x007fe20003800000 */
.L_x_14737:
[----:B------:R-:W-:Y:S02]  /*214d0*/  IMAD.MOV.U32 R13, RZ, RZ, R4 ;  /* 0x000000ffff0d7224 */ /* 0x000fe400078e0004 */
[----:B------:R-:W-:Y:S02]  /*214e0*/  IMAD.MOV.U32 R12, RZ, RZ, 0x1 ;  /* 0x00000001ff0c7424 */ /* 0x000fe400078e00ff */
[----:B------:R-:W-:-:S07]  /*214f0*/  IMAD.MOV.U32 R2, RZ, RZ, R14 ;  /* 0x000000ffff027224 */ /* 0x000fce00078e000e */
[----:B------:R-:W-:Y:S05]  /*21500*/  WARPSYNC.COLLECTIVE R15, `(.L_x_14738) ;  /* 0x000000000f087348 */ /* 0x000fea0003c00000 */
[----:B------:R0:W1:Y:S02]  /*21510*/  SHFL.IDX P6, R14, R13, R12, R11 ;  /* 0x0000000c0d0e7389 */ /* 0x00006400000c000b */
[----:B01----:R-:W-:Y:S01]  /*21520*/  ENDCOLLECTIVE ;  /* 0x000000000000791b */ /* 0x003fe20003800000 */
.L_x_14738:
        /* <DEDUP_REMOVED lines=15> */
.L_x_14739:
[----:B------:R-:W-:Y:S02]  /*21620*/  IMAD.MOV.U32 R13, RZ, RZ, R4 ;  /* 0x000000ffff0d7224 */ /* 0x000fe400078e0004 */
[----:B------:R-:W-:Y:S02]  /*21630*/  IMAD.MOV.U32 R12, RZ, RZ, 0x2 ;  /* 0x00000002ff0c7424 */ /* 0x000fe400078e00ff */
[----:B------:R-:W-:-:S07]  /*21640*/  IMAD.MOV.U32 R6, RZ, RZ, R14 ;  /* 0x000000ffff067224 */ /* 0x000fce00078e000e */
[----:B------:R-:W-:Y:S05]  /*21650*/  WARPSYNC.COLLECTIVE R15, `(.L_x_14740) ;  /* 0x000000000f087348 */ /* 0x000fea0003c00000 */
[----:B------:R0:W1:Y:S02]  /*21660*/  SHFL.IDX P6, R14, R13, R12, R11 ;  /* 0x0000000c0d0e7389 */ /* 0x00006400000c000b */
[----:B01----:R-:W-:Y:S01]  /*21670*/  ENDCOLLECTIVE ;  /* 0x000000000000791b */ /* 0x003fe20003800000 */
.L_x_14740:
[----:B------:R-:W-:-:S05]  /*21680*/  @!P1 LEA R6, P2, R21, R6, 0x1 ;  /* 0x0000000615069211 */ /* 0x000fca00078408ff */
[----:B------:R-:W-:-:S04]  /*21690*/  @!P1 IMAD.X R0, RZ, RZ, R0, P2 ;  /* 0x000000ffff009224 */ /* 0x000fc800010e0600 */
[----:B------:R-:W-:Y:S01]  /*216a0*/  @!P1 IMAD.MOV.U32 R7, RZ, RZ, R0 ;  /* 0x000000ffff079224 */ /* 0x000fe200078e0000 */
[----:B------:R-:W-:-:S04]  /*216b0*/  MOV R13, R5 ;  /* 0x00000005000d7202 */ /* 0x000fc80000000f00 */
        /* <DEDUP_REMOVED lines=9> */
.L_x_14741:
[----:B------:R-:W-:Y:S02]  /*21750*/  IMAD.MOV.U32 R13, RZ, RZ, R4 ;  /* 0x000000ffff0d7224 */ /* 0x000fe400078e0004 */
[----:B------:R-:W-:Y:S02]  /*21760*/  IMAD.MOV.U32 R12, RZ, RZ, 0x3 ;  /* 0x00000003ff0c7424 */ /* 0x000fe400078e00ff */
[----:B------:R-:W-:-:S07]  /*21770*/  IMAD.MOV.U32 R6, RZ, RZ, R14 ;  /* 0x000000ffff067224 */ /* 0x000fce00078e000e */
[----:B------:R-:W-:Y:S05]  /*21780*/  WARPSYNC.COLLECTIVE R15, `(.L_x_14742) ;  /* 0x000000000f087348 */ /* 0x000fea0003c00000 */
[----:B------:R0:W1:Y:S02]  /*21790*/  SHFL.IDX P6, R14, R13, R12, R11 ;  /* 0x0000000c0d0e7389 */ /* 0x00006400000c000b */
[----:B01----:R-:W-:Y:S01]  /*217a0*/  ENDCOLLECTIVE ;  /* 0x000000000000791b */ /* 0x003fe20003800000 */
.L_x_14742:
        /* <DEDUP_REMOVED lines=12> */
.L_x_14743:
[----:B------:R-:W-:Y:S01]  /*21870*/  IMAD.MOV.U32 R2, RZ, RZ, R14 ;  /* 0x000000ffff027224 */ /* 0x000fe200078e000e */
[----:B------:R-:W-:Y:S06]  /*21880*/  BRA `(.L_x_14744) ;  /* 0xffffff9c00887947 */ /* 0x000fec000383ffff */
.L_x_14575:
[----:B-1----:R1:W2:Y:S02]  /*21890*/  SYNCS.PHASECHK.TRANS64.TRYWAIT P0, [R23+URZ+0x16820], R0 ;  /* 0x01682000170075a7 */ /* 0x0022a4000800017f */
[----:B--2---:R-:W-:Y:S05]  /*218a0*/  @!P0 NANOSLEEP.SYNCS 0x989680 ;  /* 0x009896800000895d */ /* 0x004fea0003900000 */
[----:B------:R-:W2:Y:S02]  /*218b0*/  @!P0 SYNCS.PHASECHK.TRANS64 P0, [R23+URZ+0x16820], R0 ;  /* 0x01682000170085a7 */ /* 0x000ea4000800007f */
[----:B--2---:R-:W-:Y:S05]  /*218c0*/  @!P0 BRA `(.L_x_14575) ;  /* 0xfffffffc00f08947 */ /* 0x004fea000383ffff */
[----:B------:R-:W-:Y:S05]  /*218d0*/  BRA `(.L_x_14745) ;  /* 0xffffff9c00e47947 */ /* 0x000fea000383ffff */
.L_x_14580:
[----:B0-----:R0:W1:Y:S02]  /*218e0*/  SYNCS.PHASECHK.TRANS64.TRYWAIT P0, [R5+URZ+0x16840], R2 ;  /* 0x01684002050075a7 */ /* 0x001064000800017f */
[----:B-1----:R-:W-:Y:S05]  /*218f0*/  @!P0 NANOSLEEP.SYNCS 0x989680 ;  /* 0x009896800000895d */ /* 0x002fea0003900000 */
[----:B------:R-:W1:Y:S02]  /*21900*/  @!P0 SYNCS.PHASECHK.TRANS64 P0, [R5+URZ+0x16840], R2 ;  /* 0x01684002050085a7 */ /* 0x000e64000800007f */
[----:B-1----:R-:W-:Y:S05]  /*21910*/  @!P0 BRA `(.L_x_14580) ;  /* 0xfffffffc00f08947 */ /* 0x002fea000383ffff */
[----:B------:R-:W-:Y:S05]  /*21920*/  BRA `(.L_x_14746) ;  /* 0xffffffa000c47947 */ /* 0x000fea000383ffff */
.L_x_14581:
        /* <DEDUP_REMOVED lines=8> */
.L_x_14748:
[----:B------:R-:W-:Y:S05]  /*219b0*/  BSYNC B1 ;  /* 0x0000000000017941 */ /* 0x000fea0003800000 */
.L_x_14747:
        /* <DEDUP_REMOVED lines=10> */
.L_x_14749:
        /* <DEDUP_REMOVED lines=8> */
.L_x_14750:
        /* <DEDUP_REMOVED lines=12> */
.L_x_14751:
[----:B------:R-:W-:Y:S02]  /*21ba0*/  IMAD.MOV.U32 R13, RZ, RZ, R10 ;  /* 0x000000ffff0d7224 */ /* 0x000fe400078e000a */
[----:B------:R-:W-:Y:S02]  /*21bb0*/  IMAD.MOV.U32 R12, RZ, RZ, 0x2 ;  /* 0x00000002ff0c7424 */ /* 0x000fe400078e00ff */
[----:B------:R-:W-:-:S07]  /*21bc0*/  IMAD.MOV.U32 R2, RZ, RZ, R14 ;  /* 0x000000ffff027224 */ /* 0x000fce00078e000e */
[----:B------:R-:W-:Y:S05]  /*21bd0*/  WARPSYNC.COLLECTIVE R15, `(.L_x_14752) ;  /* 0x000000000f087348 */ /* 0x000fea0003c00000 */
[----:B------:R0:W1:Y:S02]  /*21be0*/  SHFL.IDX P6, R14, R13, R12, R11 ;  /* 0x0000000c0d0e7389 */ /* 0x00006400000c000b */
[----:B01----:R-:W-:Y:S01]  /*21bf0*/  ENDCOLLECTIVE ;  /* 0x000000000000791b */ /* 0x003fe20003800000 */
.L_x_14752:
        /* <DEDUP_REMOVED lines=11> */
.L_x_14753:
[----:B------:R-:W-:Y:S02]  /*21cb0*/  IMAD.MOV.U32 R13, RZ, RZ, R10 ;  /* 0x000000ffff0d7224 */ /* 0x000fe400078e000a */
[----:B------:R-:W-:Y:S02]  /*21cc0*/  IMAD.MOV.U32 R12, RZ, RZ, 0x3 ;  /* 0x00000003ff0c7424 */ /* 0x000fe400078e00ff */
[----:B------:R-:W-:-:S07]  /*21cd0*/  IMAD.MOV.U32 R2, RZ, RZ, R14 ;  /* 0x000000ffff027224 */ /* 0x000fce00078e000e */
[----:B------:R-:W-:Y:S05]  /*21ce0*/  WARPSYNC.COLLECTIVE R15, `(.L_x_14754) ;  /* 0x000000000f087348 */ /* 0x000fea0003c00000 */
[----:B------:R0:W1:Y:S02]  /*21cf0*/  SHFL.IDX P6, R14, R13, R12, R11 ;  /* 0x0000000c0d0e7389 */ /* 0x00006400000c000b */
[----:B01----:R-:W-:Y:S01]  /*21d00*/  ENDCOLLECTIVE ;  /* 0x000000000000791b */ /* 0x003fe20003800000 */
.L_x_14754:
        /* <DEDUP_REMOVED lines=11> */
.L_x_14755:
[----:B------:R-:W-:Y:S02]  /*21dc0*/  IMAD.MOV.U32 R13, RZ, RZ, R10 ;  /* 0x000000ffff0d7224 */ /* 0x000fe400078e000a */
[----:B------:R-:W-:Y:S02]  /*21dd0*/  IMAD.MOV.U32 R12, RZ, RZ, 0x4 ;  /* 0x00000004ff0c7424 */ /* 0x000fe400078e00ff */
[----:B------:R-:W-:-:S07]  /*21de0*/  IMAD.MOV.U32 R2, RZ, RZ, R14 ;  /* 0x000000ffff027224 */ /* 0x000fce00078e000e */
[----:B------:R-:W-:Y:S05]  /*21df0*/  WARPSYNC.COLLECTIVE R15, `(.L_x_14756) ;  /* 0x000000000f087348 */ /* 0x000fea0003c00000 */
[----:B------:R0:W1:Y:S02]  /*21e00*/  SHFL.IDX P6, R14, R13, R12, R11 ;  /* 0x0000000c0d0e7389 */ /* 0x00006400000c000b */
[----:B01----:R-:W-:Y:S01]  /*21e10*/  ENDCOLLECTIVE ;  /* 0x000000000000791b */ /* 0x003fe20003800000 */
.L_x_14756:
        /* <DEDUP_REMOVED lines=11> */
.L_x_14757:
[----:B------:R-:W-:Y:S02]  /*21ed0*/  IMAD.MOV.U32 R13, RZ, RZ, R10 ;  /* 0x000000ffff0d7224 */ /* 0x000fe400078e000a */
[----:B------:R-:W-:Y:S02]  /*21ee0*/  IMAD.MOV.U32 R12, RZ, RZ, 0x5 ;  /* 0x00000005ff0c7424 */ /* 0x000fe400078e00ff */
[----:B------:R-:W-:-:S07]  /*21ef0*/  IMAD.MOV.U32 R2, RZ, RZ, R14 ;  /* 0x000000ffff027224 */ /* 0x000fce00078e000e */
[----:B------:R-:W-:Y:S05]  /*21f00*/  WARPSYNC.COLLECTIVE R15, `(.L_x_14758) ;  /* 0x000000000f087348 */ /* 0x000fea0003c00000 */
[----:B------:R0:W1:Y:S02]  /*21f10*/  SHFL.IDX P6, R14, R13, R12, R11 ;  /* 0x0000000c0d0e7389 */ /* 0x00006400000c000b */
[----:B01----:R-:W-:Y:S01]  /*21f20*/  ENDCOLLECTIVE ;  /* 0x000000000000791b */ /* 0x003fe20003800000 */
.L_x_14758:
        /* <DEDUP_REMOVED lines=11> */
.L_x_14759:
[----:B------:R-:W-:Y:S02]  /*21fe0*/  IMAD.MOV.U32 R13, RZ, RZ, R10 ;  /* 0x000000ffff0d7224 */ /* 0x000fe400078e000a */
[----:B------:R-:W-:Y:S01]  /*21ff0*/  IMAD.MOV.U32 R12, RZ, RZ, 0x6 ;  /* 0x00000006ff0c7424 */ /* 0x000fe200078e00ff */
[----:B------:R-:W-:-:S07]  /*22000*/  MOV R2, R14 ;  /* 0x0000000e00027202 */ /* 0x000fce0000000f00 */
[----:B------:R-:W-:Y:S05]  /*22010*/  WARPSYNC.COLLECTIVE R15, `(.L_x_14760) ;  /* 0x000000000f087348 */ /* 0x000fea0003c00000 */
[----:B------:R0:W1:Y:S02]  /*22020*/  SHFL.IDX P6, R14, R13, R12, R11 ;  /* 0x0000000c0d0e7389 */ /* 0x00006400000c000b */
[----:B01----:R-:W-:Y:S01]  /*22030*/  ENDCOLLECTIVE ;  /* 0x000000000000791b */ /* 0x003fe20003800000 */
.L_x_14760:
        /* <DEDUP_REMOVED lines=11> */
.L_x_14761:
[----:B------:R-:W-:Y:S02]  /*220f0*/  IMAD.MOV.U32 R13, RZ, RZ, R10 ;  /* 0x000000ffff0d7224 */ /* 0x000fe400078e000a */
[----:B------:R-:W-:Y:S02]  /*22100*/  IMAD.MOV.U32 R12, RZ, RZ, 0x7 ;  /* 0x00000007ff0c7424 */ /* 0x000fe400078e00ff */
[----:B------:R-:W-:-:S07]  /*22110*/  IMAD.MOV.U32 R2, RZ, RZ, R14 ;  /* 0x000000ffff027224 */ /* 0x000fce00078e000e */
[----:B------:R-:W-:Y:S05]  /*22120*/  WARPSYNC.COLLECTIVE R15, `(.L_x_14762) ;  /* 0x000000000f087348 */ /* 0x000fea0003c00000 */
[----:B------:R0:W1:Y:S02]  /*22130*/  SHFL.IDX P6, R14, R13, R12, R11 ;  /* 0x0000000c0d0e7389 */ /* 0x00006400000c000b */
[----:B01----:R-:W-:Y:S01]  /*22140*/  ENDCOLLECTIVE ;  /* 0x000000000000791b */ /* 0x003fe20003800000 */
.L_x_14762:
        /* <DEDUP_REMOVED lines=11> */
.L_x_14763:
[----:B------:R-:W-:Y:S01]  /*22200*/  IMAD.MOV.U32 R2, RZ, RZ, R14 ;  /* 0x000000ffff027224 */ /* 0x000fe200078e000e */
[----:B------:R-:W-:Y:S06]  /*22210*/  BRA `(.L_x_14764) ;  /* 0xffffff9c00b47947 */ /* 0x000fec000383ffff */
.L_x_14586:
[----:B-1----:R1:W2:Y:S02]  /*22220*/  SYNCS.PHASECHK.TRANS64.TRYWAIT P0, [R5+URZ+0x16860], R2 ;  /* 0x01686002050075a7 */ /* 0x0022a4000800017f */
[----:B--2---:R-:W-:Y:S05]  /*22230*/  @!P0 NANOSLEEP.SYNCS 0x989680 ;  /* 0x009896800000895d */ /* 0x004fea0003900000 */
[----:B------:R-:W2:Y:S02]  /*22240*/  @!P0 SYNCS.PHASECHK.TRANS64 P0, [R5+URZ+0x16860], R2 ;  /* 0x01686002050085a7 */ /* 0x000ea4000800007f */
[----:B--2---:R-:W-:Y:S05]  /*22250*/  @!P0 BRA `(.L_x_14586) ;  /* 0xfffffffc00f08947 */ /* 0x004fea000383ffff */
[----:B------:R-:W-:Y:S05]  /*22260*/  BRA `(.L_x_14765) ;  /* 0xffffffa0000c7947 */ /* 0x000fea000383ffff */
.L_x_14587:
        /* <DEDUP_REMOVED lines=8> */
.L_x_14767:
[----:B------:R-:W-:Y:S05]  /*222f0*/  BSYNC B1 ;  /* 0x0000000000017941 */ /* 0x000fea0003800000 */
.L_x_14766:
        /* <DEDUP_REMOVED lines=10> */
.L_x_14768:
[----:B------:R-:W-:Y:S01]  /*223a0*/  IMAD.MOV.U32 R13, RZ, RZ, R24 ;  /* 0x000000ffff0d7224 */ /* 0x000fe200078e0018 */
[----:B------:R-:W-:Y:S01]  /*223b0*/  MOV R12, 0x1 ;  /* 0x00000001000c7802 */ /* 0x000fe20000000f00 */
[----:B------:R-:W-:-:S07]  /*223c0*/  IMAD.MOV.U32 R2, RZ, RZ, R14 ;  /* 0x000000ffff027224 */ /* 0x000fce00078e000e */
[----:B------:R-:W-:Y:S05]  /*223d0*/  WARPSYNC.COLLECTIVE R15, `(.L_x_14769) ;  /* 0x000000000f087348 */ /* 0x000fea0003c00000 */
[----:B------:R0:W1:Y:S02]  /*223e0*/  SHFL.IDX P6, R14, R13, R12, R11 ;  /* 0x0000000c0d0e7389 */ /* 0x00006400000c000b */
[----:B01----:R-:W-:Y:S01]  /*223f0*/  ENDCOLLECTIVE ;  /* 0x000000000000791b */ /* 0x003fe20003800000 */
.L_x_14769:
        /* <DEDUP_REMOVED lines=12> */
.L_x_14770:
[----:B------:R-:W-:Y:S02]  /*224c0*/  IMAD.MOV.U32 R13, RZ, RZ, R24 ;  /* 0x000000ffff0d7224 */ /* 0x000fe400078e0018 */
[----:B------:R-:W-:Y:S02]  /*224d0*/  IMAD.MOV.U32 R12, RZ, RZ, 0x2 ;  /* 0x00000002ff0c7424 */ /* 0x000fe400078e00ff */
[----:B------:R-:W-:-:S07]  /*224e0*/  IMAD.MOV.U32 R2, RZ, RZ, R14 ;  /* 0x000000ffff027224 */ /* 0x000fce00078e000e */
[----:B------:R-:W-:Y:S05]  /*224f0*/  WARPSYNC.COLLECTIVE R15, `(.L_x_14771) ;  /* 0x000000000f087348 */ /* 0x000fea0003c00000 */
[----:B------:R0:W1:Y:S02]  /*22500*/  SHFL.IDX P6, R14, R13, R12, R11 ;  /* 0x0000000c0d0e7389 */ /* 0x00006400000c000b */
[----:B01----:R-:W-:Y:S01]  /*22510*/  ENDCOLLECTIVE ;  /* 0x000000000000791b */ /* 0x003fe20003800000 */
.L_x_14771:
        /* <DEDUP_REMOVED lines=12> */
.L_x_14772:
[----:B------:R-:W-:Y:S02]  /*225e0*/  IMAD.MOV.U32 R13, RZ, RZ, R24 ;  /* 0x000000ffff0d7224 */ /* 0x000fe400078e0018 */
[----:B------:R-:W-:Y:S02]  /*225f0*/  IMAD.MOV.U32 R12, RZ, RZ, 0x3 ;  /* 0x00000003ff0c7424 */ /* 0x000fe400078e00ff */
[----:B------:R-:W-:-:S07]  /*22600*/  IMAD.MOV.U32 R2, RZ, RZ, R14 ;  /* 0x000000ffff027224 */ /* 0x000fce00078e000e */
[----:B------:R-:W-:Y:S05]  /*22610*/  WARPSYNC.COLLECTIVE R15, `(.L_x_14773) ;  /* 0x000000000f087348 */ /* 0x000fea0003c00000 */
[----:B------:R0:W1:Y:S02]  /*22620*/  SHFL.IDX P6, R14, R13, R12, R11 ;  /* 0x0000000c0d0e7389 */ /* 0x00006400000c000b */
[----:B01----:R-:W-:Y:S01]  /*22630*/  ENDCOLLECTIVE ;  /* 0x000000000000791b */ /* 0x003fe20003800000 */
.L_x_14773:
        /* <DEDUP_REMOVED lines=12> */
.L_x_14774:
[----:B------:R-:W-:Y:S02]  /*22700*/  IMAD.MOV.U32 R13, RZ, RZ, R24 ;  /* 0x000000ffff0d7224 */ /* 0x000fe400078e0018 */
[----:B------:R-:W-:Y:S02]  /*22710*/  IMAD.MOV.U32 R12, RZ, RZ, 0x4 ;  /* 0x00000004ff0c7424 */ /* 0x000fe400078e00ff */
[----:B------:R-:W-:-:S07]  /*22720*/  IMAD.MOV.U32 R2, RZ, RZ, R14 ;  /* 0x000000ffff027224 */ /* 0x000fce00078e000e */
[----:B------:R-:W-:Y:S05]  /*22730*/  WARPSYNC.COLLECTIVE R15, `(.L_x_14775) ;  /* 0x000000000f087348 */ /* 0x000fea0003c00000 */
[----:B------:R0:W1:Y:S02]  /*22740*/  SHFL.IDX P6, R14, R13, R12, R11 ;  /* 0x0000000c0d0e7389 */ /* 0x00006400000c000b */
[----:B01----:R-:W-:Y:S01]  /*22750*/  ENDCOLLECTIVE ;  /* 0x000000000000791b */ /* 0x003fe20003800000 */
.L_x_14775:
        /* <DEDUP_REMOVED lines=12> */
.L_x_14776:
[----:B------:R-:W-:Y:S02]  /*22820*/  IMAD.MOV.U32 R13, RZ, RZ, R24 ;  /* 0x000000ffff0d7224 */ /* 0x000fe400078e0018 */
[----:B------:R-:W-:Y:S02]  /*22830*/  IMAD.MOV.U32 R12, RZ, RZ, 0x5 ;  /* 0x00000005ff0c7424 */ /* 0x000fe400078e00ff */
[----:B------:R-:W-:-:S07]  /*22840*/  IMAD.MOV.U32 R2, RZ, RZ, R14 ;  /* 0x000000ffff027224 */ /* 0x000fce00078e000e */
[----:B------:R-:W-:Y:S05]  /*22850*/  WARPSYNC.COLLECTIVE R15, `(.L_x_14777) ;  /* 0x000000000f087348 */ /* 0x000fea0003c00000 */
[----:B------:R0:W1:Y:S02]  /*22860*/  SHFL.IDX P6, R14, R13, R12, R11 ;  /* 0x0000000c0d0e7389 */ /* 0x00006400000c000b */
[----:B01----:R-:W-:Y:S01]  /*22870*/  ENDCOLLECTIVE ;  /* 0x000000000000791b */ /* 0x003fe20003800000 */
.L_x_14777:
        /* <DEDUP_REMOVED lines=12> */
.L_x_14778:
[----:B------:R-:W-:Y:S02]  /*22940*/  IMAD.MOV.U32 R13, RZ, RZ, R24 ;  /* 0x000000ffff0d7224 */ /* 0x000fe400078e0018 */
[----:B------:R-:W-:Y:S02]  /*22950*/  IMAD.MOV.U32 R12, RZ, RZ, 0x6 ;  /* 0x00000006ff0c7424 */ /* 0x000fe400078e00ff */
[----:B------:R-:W-:-:S07]  /*22960*/  IMAD.MOV.U32 R2, RZ, RZ, R14 ;  /* 0x000000ffff027224 */ /* 0x000fce00078e000e */
[----:B------:R-:W-:Y:S05]  /*22970*/  WARPSYNC.COLLECTIVE R15, `(.L_x_14779) ;  /* 0x000000000f087348 */ /* 0x000fea0003c00000 */
[----:B------:R0:W1:Y:S02]  /*22980*/  SHFL.IDX P6, R14, R13, R12, R11 ;  /* 0x0000000c0d0e7389 */ /* 0x00006400000c000b */
[----:B01----:R-:W-:Y:S01]  /*22990*/  ENDCOLLECTIVE ;  /* 0x000000000000791b */ /* 0x003fe20003800000 */
.L_x_14779:
        /* <DEDUP_REMOVED lines=12> */
.L_x_14780:
[----:B------:R-:W-:Y:S02]  /*22a60*/  IMAD.MOV.U32 R13, RZ, RZ, R24 ;  /* 0x000000ffff0d7224 */ /* 0x000fe400078e0018 */
[----:B------:R-:W-:Y:S02]  /*22a70*/  IMAD.MOV.U32 R12, RZ, RZ, 0x7 ;  /* 0x00000007ff0c7424 */ /* 0x000fe400078e00ff */
[----:B------:R-:W-:-:S07]  /*22a80*/  IMAD.MOV.U32 R2, RZ, RZ, R14 ;  /* 0x000000ffff027224 */ /* 0x000fce00078e000e */
[----:B------:R-:W-:Y:S05]  /*22a90*/  WARPSYNC.COLLECTIVE R15, `(.L_x_14781) ;  /* 0x000000000f087348 */ /* 0x000fea0003c00000 */
[----:B------:R0:W1:Y:S02]  /*22aa0*/  SHFL.IDX P6, R14, R13, R12, R11 ;  /* 0x0000000c0d0e7389 */ /* 0x00006400000c000b */
[----:B01----:R-:W-:Y:S01]  /*22ab0*/  ENDCOLLECTIVE ;  /* 0x000000000000791b */ /* 0x003fe20003800000 */
.L_x_14781:
        /* <DEDUP_REMOVED lines=11> */
.L_x_14782:
[----:B------:R-:W-:Y:S01]  /*22b70*/  IMAD.MOV.U32 R2, RZ, RZ, R14 ;  /* 0x000000ffff027224 */ /* 0x000fe200078e000e */
[----:B------:R-:W-:Y:S06]  /*22b80*/  BRA `(.L_x_14783) ;  /* 0xffffff9800bc7947 */ /* 0x000fec000383ffff */
.L_x_14595:
[----:B0-----:R0:W1:Y:S02]  /*22b90*/  SYNCS.PHASECHK.TRANS64.TRYWAIT P0, [R0+URZ+0x16860], R3 ;  /* 0x01686003000075a7 */ /* 0x001064000800017f */
[----:B-1----:R-:W-:Y:S05]  /*22ba0*/  @!P0 NANOSLEEP.SYNCS 0x989680 ;  /* 0x009896800000895d */ /* 0x002fea0003900000 */
[----:B------:R-:W1:Y:S02]  /*22bb0*/  @!P0 SYNCS.PHASECHK.TRANS64 P0, [R0+URZ+0x16860], R3 ;  /* 0x01686003000085a7 */ /* 0x000e64000800007f */
[----:B-1----:R-:W-:Y:S05]  /*22bc0*/  @!P0 BRA `(.L_x_14595) ;  /* 0xfffffffc00f08947 */ /* 0x002fea000383ffff */
[----:B------:R-:W-:Y:S05]  /*22bd0*/  BRA `(.L_x_14784) ;  /* 0xffffff9c00e07947 */ /* 0x000fea000383ffff */
.L_x_14596:
        /* <DEDUP_REMOVED lines=8> */
.L_x_14786:
[----:B------:R-:W-:Y:S05]  /*22c60*/  BSYNC B0 ;  /* 0x0000000000007941 */ /* 0x000fea0003800000 */
.L_x_14785:
[----:B------:R-:W0:Y:S01]  /*22c70*/  S2R R2, SR_TID.X ;  /* 0x0000000000027919 */ /* 0x000e220000002100 */
[----:B------:R-:W-:Y:S01]  /*22c80*/  IMAD.MOV.U32 R13, RZ, RZ, R17 ;  /* 0x000000ffff0d7224 */ /* 0x000fe200078e0011 */
[----:B------:R-:W-:Y:S01]  /*22c90*/  LEA R4, R4, R23, 0x1 ;  /* 0x0000001704047211 */ /* 0x000fe200078e08ff */
[----:B------:R-:W-:Y:S02]  /*22ca0*/  IMAD.MOV.U32 R12, RZ, RZ, RZ ;  /* 0x000000ffff0c7224 */ /* 0x000fe400078e00ff */
[----:B------:R-:W-:Y:S02]  /*22cb0*/  IMAD.MOV.U32 R11, RZ, RZ, 0x181f ;  /* 0x0000181fff0b7424 */ /* 0x000fe400078e00ff */
[----:B------:R-:W-:Y:S02]  /*22cc0*/  IMAD.MOV.U32 R15, RZ, RZ, -0x1 ;  /* 0xffffffffff0f7424 */ /* 0x000fe400078e00ff */
[----:B------:R-:W-:-:S07]  /*22cd0*/  IMAD.MOV.U32 R3, RZ, RZ, R14 ;  /* 0x000000ffff037224 */ /* 0x000fce00078e000e */
[----:B0-----:R-:W-:Y:S05]  /*22ce0*/  WARPSYNC.COLLECTIVE R15, `(.L_x_14787) ;  /* 0x000000000f087348 */ /* 0x001fea0003c00000 */
[----:B------:R1:W2:Y:S02]  /*22cf0*/  SHFL.IDX P6, R14, R13, R12, R11 ;  /* 0x0000000c0d0e7389 */ /* 0x0002a400000c000b */
[----:B012---:R-:W-:Y:S01]  /*22d00*/  ENDCOLLECTIVE ;  /* 0x000000000000791b */ /* 0x007fe20003800000 */
.L_x_14787:
        /* <DEDUP_REMOVED lines=12> */
.L_x_14788:
        /* <DEDUP_REMOVED lines=11> */
.L_x_14789:
[----:B------:R-:W-:Y:S02]  /*22e80*/  IMAD.MOV.U32 R13, RZ, RZ, R24 ;  /* 0x000000ffff0d7224 */ /* 0x000fe400078e0018 */
[----:B------:R-:W-:Y:S01]  /*22e90*/  IMAD.MOV.U32 R12, RZ, RZ, 0x2 ;  /* 0x00000002ff0c7424 */ /* 0x000fe200078e00ff */
[----:B------:R-:W-:-:S13]  /*22ea0*/  IADD3 R2, P1, R14, R5, RZ ;  /* 0x000000050e027210 */ /* 0x000fda0007f3e0ff */
[----:B------:R-:W-:Y:S05]  /*22eb0*/  WARPSYNC.COLLECTIVE R15, `(.L_x_14790) ;  /* 0x000000000f087348 */ /* 0x000fea0003c00000 */
[----:B------:R0:W1:Y:S02]  /*22ec0*/  SHFL.IDX P6, R14, R13, R12, R11 ;  /* 0x0000000c0d0e7389 */ /* 0x00006400000c000b */
[----:B01----:R-:W-:Y:S01]  /*22ed0*/  ENDCOLLECTIVE ;  /* 0x000000000000791b */ /* 0x003fe20003800000 */
.L_x_14790:
        /* <DEDUP_REMOVED lines=11> */
.L_x_14791:
[----:B------:R-:W-:Y:S02]  /*22f90*/  IMAD.MOV.U32 R13, RZ, RZ, R24 ;  /* 0x000000ffff0d7224 */ /* 0x000fe400078e0018 */
[----:B------:R-:W-:Y:S01]  /*22fa0*/  IMAD.MOV.U32 R12, RZ, RZ, 0x3 ;  /* 0x00000003ff0c7424 */ /* 0x000fe200078e00ff */
[----:B------:R-:W-:-:S13]  /*22fb0*/  IADD3 R2, P1, R14, R5, RZ ;  /* 0x000000050e027210 */ /* 0x000fda0007f3e0ff */
[----:B------:R-:W-:Y:S05]  /*22fc0*/  WARPSYNC.COLLECTIVE R15, `(.L_x_14792) ;  /* 0x000000000f087348 */ /* 0x000fea0003c00000 */
[----:B------:R0:W1:Y:S02]  /*22fd0*/  SHFL.IDX P6, R14, R13, R12, R11 ;  /* 0x0000000c0d0e7389 */ /* 0x00006400000c000b */
[----:B01----:R-:W-:Y:S01]  /*22fe0*/  ENDCOLLECTIVE ;  /* 0x000000000000791b */ /* 0x003fe20003800000 */
.L_x_14792:
        /* <DEDUP_REMOVED lines=11> */
.L_x_14793:
[----:B------:R-:W-:Y:S02]  /*230a0*/  IMAD.MOV.U32 R13, RZ, RZ, R24 ;  /* 0x000000ffff0d7224 */ /* 0x000fe400078e0018 */
[----:B------:R-:W-:Y:S01]  /*230b0*/  IMAD.MOV.U32 R12, RZ, RZ, 0x4 ;  /* 0x00000004ff0c7424 */ /* 0x000fe200078e00ff */
[----:B------:R-:W-:-:S13]  /*230c0*/  IADD3 R2, P1, R14, R5, RZ ;  /* 0x000000050e027210 */ /* 0x000fda0007f3e0ff */
[----:B------:R-:W-:Y:S05]  /*230d0*/  WARPSYNC.COLLECTIVE R15, `(.L_x_14794) ;  /* 0x000000000f087348 */ /* 0x000fea0003c00000 */
[----:B------:R0:W1:Y:S02]  /*230e0*/  SHFL.IDX P6, R14, R13, R12, R11 ;  /* 0x0000000c0d0e7389 */ /* 0x00006400000c000b */
[----:B01----:R-:W-:Y:S01]  /*230f0*/  ENDCOLLECTIVE ;  /* 0x000000000000791b */ /* 0x003fe20003800000 */
.L_x_14794:
        /* <DEDUP_REMOVED lines=11> */
.L_x_14795:
[----:B------:R-:W-:Y:S02]  /*231b0*/  IMAD.MOV.U32 R13, RZ, RZ, R24 ;  /* 0x000000ffff0d7224 */ /* 0x000fe400078e0018 */
[----:B------:R-:W-:Y:S01]  /*231c0*/  IMAD.MOV.U32 R12, RZ, RZ, 0x5 ;  /* 0x00000005ff0c7424 */ /* 0x000fe200078e00ff */
[----:B------:R-:W-:-:S13]  /*231d0*/  IADD3 R2, P1, R14, R5, RZ ;  /* 0x000000050e027210 */ /* 0x000fda0007f3e0ff */
[----:B------:R-:W-:Y:S05]  /*231e0*/  WARPSYNC.COLLECTIVE R15, `(.L_x_14796) ;  /* 0x000000000f087348 */ /* 0x000fea0003c00000 */
[----:B------:R0:W1:Y:S02]  /*231f0*/  SHFL.IDX P6, R14, R13, R12, R11 ;  /* 0x0000000c0d0e7389 */ /* 0x00006400000c000b */
[----:B01----:R-:W-:Y:S01]  /*23200*/  ENDCOLLECTIVE ;  /* 0x000000000000791b */ /* 0x003fe20003800000 */
.L_x_14796:
        /* <DEDUP_REMOVED lines=11> */
.L_x_14797:
[----:B------:R-:W-:Y:S01]  /*232c0*/  MOV R13, R24 ;  /* 0x00000018000d7202 */ /* 0x000fe20000000f00 */
[----:B------:R-:W-:Y:S01]  /*232d0*/  IMAD.MOV.U32 R12, RZ, RZ, 0x6 ;  /* 0x00000006ff0c7424 */ /* 0x000fe200078e00ff */
[----:B------:R-:W-:-:S13]  /*232e0*/  IADD3 R2, P1, R14, R5, RZ ;  /* 0x000000050e027210 */ /* 0x000fda0007f3e0ff */
[----:B------:R-:W-:Y:S05]  /*232f0*/  WARPSYNC.COLLECTIVE R15, `(.L_x_14798) ;  /* 0x000000000f087348 */ /* 0x000fea0003c00000 */
[----:B------:R0:W1:Y:S02]  /*23300*/  SHFL.IDX P6, R14, R13, R12, R11 ;  /* 0x0000000c0d0e7389 */ /* 0x00006400000c000b */
[----:B01----:R-:W-:Y:S01]  /*23310*/  ENDCOLLECTIVE ;  /* 0x000000000000791b */ /* 0x003fe20003800000 */
.L_x_14798:
        /* <DEDUP_REMOVED lines=11> */
.L_x_14799:
[----:B------:R-:W-:Y:S02]  /*233d0*/  IMAD.MOV.U32 R13, RZ, RZ, R24 ;  /* 0x000000ffff0d7224 */ /* 0x000fe400078e0018 */
[----:B------:R-:W-:Y:S01]  /*233e0*/  IMAD.MOV.U32 R12, RZ, RZ, 0x7 ;  /* 0x00000007ff0c7424 */ /* 0x000fe200078e00ff */
[----:B------:R-:W-:-:S13]  /*233f0*/  IADD3 R2, P1, R14, R5, RZ ;  /* 0x000000050e027210 */ /* 0x000fda0007f3e0ff */
[----:B------:R-:W-:Y:S05]  /*23400*/  WARPSYNC.COLLECTIVE R15, `(.L_x_14800) ;  /* 0x000000000f087348 */ /* 0x000fea0003c00000 */
[----:B------:R0:W1:Y:S02]  /*23410*/  SHFL.IDX P6, R14, R13, R12, R11 ;  /* 0x0000000c0d0e7389 */ /* 0x00006400000c000b */
[----:B01----:R-:W-:Y:S01]  /*23420*/  ENDCOLLECTIVE ;  /* 0x000000000000791b */ /* 0x003fe20003800000 */
.L_x_14800:
        /* <DEDUP_REMOVED lines=10> */
.L_x_14801:
[----:B------:R-:W-:Y:S05]  /*234d0*/  BRA `(.L_x_14802) ;  /* 0xffffff9800a47947 */ /* 0x000fea000383ffff */
.L_x_14601:
[----:B------:R-:W-:Y:S01]  /*234e0*/  BSSY B0, `(.L_x_14803) ;  /* 0x0000008000007945 */ /* 0x000fe20003800000 */
[----:B------:R-:W-:Y:S02]  /*234f0*/  IMAD.MOV.U32 R13, RZ, RZ, R16 ;  /* 0x000000ffff0d7224 */ /* 0x000fe400078e0010 */
[----:B-1----:R-:W-:Y:S02]  /*23500*/  IMAD.MOV.U32 R12, RZ, RZ, RZ ;  /* 0x000000ffff0c7224 */ /* 0x002fe400078e00ff */
[----:B------:R-:W-:Y:S02]  /*23510*/  IMAD.MOV.U32 R11, RZ, RZ, 0x1f ;  /* 0x0000001fff0b7424 */ /* 0x000fe400078e00ff */
[----:B------:R-:W-:-:S07]  /*23520*/  IMAD.MOV.U32 R15, RZ, RZ, -0x1 ;  /* 0xffffffffff0f7424 */ /* 0x000fce00078e00ff */
[----:B--2---:R-:W-:Y:S05]  /*23530*/  WARPSYNC.COLLECTIVE R15, `(.L_x_14804) ;  /* 0x000000000f087348 */ /* 0x004fea0003c00000 */
[----:B------:R0:W1:Y:S02]  /*23540*/  SHFL.IDX P6, R14, R13, R12, R11 ;  /* 0x0000000c0d0e7389 */ /* 0x00006400000c000b */
[----:B012---:R-:W-:Y:S01]  /*23550*/  ENDCOLLECTIVE ;  /* 0x000000000000791b */ /* 0x007fe20003800000 */
.L_x_14804:
[----:B------:R-:W-:Y:S05]  /*23560*/  BSYNC B0 ;  /* 0x0000000000007941 */ /* 0x000fea0003800000 */
.L_x_14803:
        /* <DEDUP_REMOVED lines=9> */
.L_x_14805:
        /* <DEDUP_REMOVED lines=18> */
.L_x_14806:
[----:B------:R-:W-:Y:S02]  /*23720*/  MOV R12, 0x2 ;  /* 0x00000002000c7802 */ /* 0x000fe40000000f00 */
[----:B------:R-:W-:-:S05]  /*23730*/  SEL R5, R14, RZ, P1 ;  /* 0x000000ff0e057207 */ /* 0x000fca0000800000 */
[----:B------:R-:W-:-:S04]  /*23740*/  IMAD.IADD R4, R2, 0x1, R5 ;  /* 0x0000000102047824 */ /* 0x000fc800078e0205 */
[----:B------:R-:W-:-:S07]  /*23750*/  IMAD.MOV.U32 R13, RZ, RZ, R4 ;  /* 0x000000ffff0d7224 */ /* 0x000fce00078e0004 */
[----:B------:R-:W-:Y:S05]  /*23760*/  WARPSYNC.COLLECTIVE R15, `(.L_x_14807) ;  /* 0x000000000f087348 */ /* 0x000fea0003c00000 */
[----:B------:R0:W1:Y:S02]  /*23770*/  SHFL.UP P6, R14, R13, R12, R11 ;  /* 0x0400000c0d0e7389 */ /* 0x00006400000c000b */
[----:B01----:R-:W-:Y:S01]  /*23780*/  ENDCOLLECTIVE ;  /* 0x000000000000791b */ /* 0x003fe20003800000 */
.L_x_14807:
[----:B------:R-:W-:Y:S01]  /*23790*/  IMAD.MOV.U32 R12, RZ, RZ, 0x4 ;  /* 0x00000004ff0c7424 */ /* 0x000fe200078e00ff */
[----:B------:R-:W-:-:S05]  /*237a0*/  SEL R5, R14, RZ, P2 ;  /* 0x000000ff0e057207 */ /* 0x000fca0001000000 */
[----:B------:R-:W-:-:S04]  /*237b0*/  IMAD.IADD R5, R4, 0x1, R5 ;  /* 0x0000000104057824 */ /* 0x000fc800078e0205 */
[----:B------:R-:W-:-:S07]  /*237c0*/  IMAD.MOV.U32 R13, RZ, RZ, R5 ;  /* 0x000000ffff0d7224 */ /* 0x000fce00078e0005 */
[----:B------:R-:W-:Y:S05]  /*237d0*/  WARPSYNC.COLLECTIVE R15, `(.L_x_14808) ;  /* 0x000000000f087348 */ /* 0x000fea0003c00000 */
[----:B------:R0:W1:Y:S02]  /*237e0*/  SHFL.UP P6, R14, R13, R12, R11 ;  /* 0x0400000c0d0e7389 */ /* 0x00006400000c000b */
[----:B01----:R-:W-:Y:S01]  /*237f0*/  ENDCOLLECTIVE ;  /* 0x000000000000791b */ /* 0x003fe20003800000 */
.L_x_14808:
[----:B------:R-:W-:Y:S01]  /*23800*/  IMAD.MOV.U32 R12, RZ, RZ, 0x8 ;  /* 0x00000008ff0c7424 */ /* 0x000fe200078e00ff */
[----:B------:R-:W-:-:S05]  /*23810*/  SEL R6, R14, RZ, P3 ;  /* 0x000000ff0e067207 */ /* 0x000fca0001800000 */
[----:B------:R-:W-:-:S04]  /*23820*/  IMAD.IADD R6, R5, 0x1, R6 ;  /* 0x0000000105067824 */ /* 0x000fc800078e0206 */
[----:B------:R-:W-:-:S07]  /*23830*/  IMAD.MOV.U32 R13, RZ, RZ, R6 ;  /* 0x000000ffff0d7224 */ /* 0x000fce00078e0006 */
[----:B------:R-:W-:Y:S05]  /*23840*/  WARPSYNC.COLLECTIVE R15, `(.L_x_14809) ;  /* 0x000000000f087348 */ /* 0x000fea0003c00000 */
[----:B------:R0:W1:Y:S02]  /*23850*/  SHFL.UP P6, R14, R13, R12, R11 ;  /* 0x0400000c0d0e7389 */ /* 0x00006400000c000b */
[----:B01----:R-:W-:Y:S01]  /*23860*/  ENDCOLLECTIVE ;  /* 0x000000000000791b */ /* 0x003fe20003800000 */
.L_x_14809:
[----:B------:R-:W-:Y:S01]  /*23870*/  IMAD.MOV.U32 R12, RZ, RZ, 0x10 ;  /* 0x00000010ff0c7424 */ /* 0x000fe200078e00ff */
[----:B------:R-:W-:-:S05]  /*23880*/  SEL R3, R14, RZ, P4 ;  /* 0x000000ff0e037207 */ /* 0x000fca0002000000 */
[----:B------:R-:W-:-:S04]  /*23890*/  IMAD.IADD R4, R6, 0x1, R3 ;  /* 0x0000000106047824 */ /* 0x000fc800078e0203 */
[----:B------:R-:W-:-:S07]  /*238a0*/  IMAD.MOV.U32 R13, RZ, RZ, R4 ;  /* 0x000000ffff0d7224 */ /* 0x000fce00078e0004 */
[----:B------:R-:W-:Y:S05]  /*238b0*/  WARPSYNC.COLLECTIVE R15, `(.L_x_14810) ;  /* 0x000000000f087348 */ /* 0x000fea0003c00000 */
[----:B------:R0:W1:Y:S02]  /*238c0*/  SHFL.UP P6, R14, R13, R12, R11 ;  /* 0x0400000c0d0e7389 */ /* 0x00006400000c000b */
[----:B01----:R-:W-:Y:S01]  /*238d0*/  ENDCOLLECTIVE ;  /* 0x000000000000791b */ /* 0x003fe20003800000 */
.L_x_14810:
        /* <DEDUP_REMOVED lines=8> */
.L_x_14811:
[----:B------:R-:W-:Y:S05]  /*23960*/  BRA `(.L_x_14812) ;  /* 0xffffff9800a87947 */ /* 0x000fea000383ffff */
.L_x_14606:
[----:B------:R-:W-:Y:S01]  /*23970*/  BSSY B0, `(.L_x_14813) ;  /* 0x0000008000007945 */ /* 0x000fe20003800000 */
[----:B-----5:R-:W-:Y:S02]  /*23980*/  IMAD.MOV.U32 R13, RZ, RZ, R2 ;  /* 0x000000ffff0d7224 */ /* 0x020fe400078e0002 */
[----:B-1----:R-:W-:Y:S02]  /*23990*/  IMAD.MOV.U32 R12, RZ, RZ, 0x1 ;  /* 0x00000001ff0c7424 */ /* 0x002fe400078e00ff */
[----:B------:R-:W-:Y:S02]  /*239a0*/  IMAD.MOV.U32 R11, RZ, RZ, RZ ;  /* 0x000000ffff0b7224 */ /* 0x000fe400078e00ff */
[----:B------:R-:W-:-:S07]  /*239b0*/  IMAD.MOV.U32 R15, RZ, RZ, -0x1 ;  /* 0xffffffffff0f7424 */ /* 0x000fce00078e00ff */
[----:B0-2---:R-:W-:Y:S05]  /*239c0*/  WARPSYNC.COLLECTIVE R15, `(.L_x_14814) ;  /* 0x000000000f087348 */ /* 0x005fea0003c00000 */
[----:B------:R1:W3:Y:S02]  /*239d0*/  SHFL.UP P6, R14, R13, R12, R11 ;  /* 0x0400000c0d0e7389 */ /* 0x0002e400000c000b */
[----:B0123--:R-:W-:Y:S01]  /*239e0*/  ENDCOLLECTIVE ;  /* 0x000000000000791b */ /* 0x00ffe20003800000 */
.L_x_14814:
[----:B------:R-:W-:Y:S05]  /*239f0*/  BSYNC B0 ;  /* 0x0000000000007941 */ /* 0x000fea0003800000 */
.L_x_14813:
        /* <DEDUP_REMOVED lines=8> */
.L_x_14815:
[----:B------:R-:W-:Y:S01]  /*23a80*/  IMAD.MOV.U32 R12, RZ, RZ, 0x4 ;  /* 0x00000004ff0c7424 */ /* 0x000fe200078e00ff */
[----:B------:R-:W-:-:S05]  /*23a90*/  SEL R14, R14, RZ, P2 ;  /* 0x000000ff0e0e7207 */ /* 0x000fca0001000000 */
[----:B------:R-:W-:-:S04]  /*23aa0*/  IMAD.IADD R3, R13, 0x1, R14 ;  /* 0x000000010d037824 */ /* 0x000fc800078e020e */
[----:B------:R-:W-:-:S07]  /*23ab0*/  IMAD.MOV.U32 R13, RZ, RZ, R3 ;  /* 0x000000ffff0d7224 */ /* 0x000fce00078e0003 */
[----:B------:R-:W-:Y:S05]  /*23ac0*/  WARPSYNC.COLLECTIVE R15, `(.L_x_14816) ;  /* 0x000000000f087348 */ /* 0x000fea0003c00000 */
[----:B------:R0:W1:Y:S02]  /*23ad0*/  SHFL.UP P6, R14, R13, R12, R11 ;  /* 0x0400000c0d0e7389 */ /* 0x00006400000c000b */
[----:B01----:R-:W-:Y:S01]  /*23ae0*/  ENDCOLLECTIVE ;  /* 0x000000000000791b */ /* 0x003fe20003800000 */
.L_x_14816:
[----:B------:R-:W-:Y:S01]  /*23af0*/  IMAD.MOV.U32 R12, RZ, RZ, 0x8 ;  /* 0x00000008ff0c7424 */ /* 0x000fe200078e00ff */
[----:B------:R-:W-:-:S05]  /*23b00*/  SEL R4, R14, RZ, P3 ;  /* 0x000000ff0e047207 */ /* 0x000fca0001800000 */
[----:B------:R-:W-:-:S05]  /*23b10*/  IMAD.IADD R4, R3, 0x1, R4 ;  /* 0x0000000103047824 */ /* 0x000fca00078e0204 */
[----:B------:R-:W-:-:S07]  /*23b20*/  MOV R13, R4 ;  /* 0x00000004000d7202 */ /* 0x000fce0000000f00 */
[----:B------:R-:W-:Y:S05]  /*23b30*/  WARPSYNC.COLLECTIVE R15, `(.L_x_14817) ;  /* 0x000000000f087348 */ /* 0x000fea0003c00000 */
[----:B------:R0:W1:Y:S02]  /*23b40*/  SHFL.UP P6, R14, R13, R12, R11 ;  /* 0x0400000c0d0e7389 */ /* 0x00006400000c000b */
[----:B01----:R-:W-:Y:S01]  /*23b50*/  ENDCOLLECTIVE ;  /* 0x000000000000791b */ /* 0x003fe20003800000 */
.L_x_14817:
[----:B------:R-:W-:Y:S01]  /*23b60*/  IMAD.MOV.U32 R12, RZ, RZ, 0x10 ;  /* 0x00000010ff0c7424 */ /* 0x000fe200078e00ff */
[----:B------:R-:W-:-:S05]  /*23b70*/  SEL R5, R14, RZ, P4 ;  /* 0x000000ff0e057207 */ /* 0x000fca0002000000 */
[----:B------:R-:W-:-:S04]  /*23b80*/  IMAD.IADD R5, R4, 0x1, R5 ;  /* 0x0000000104057824 */ /* 0x000fc800078e0205 */
[----:B------:R-:W-:-:S07]  /*23b90*/  IMAD.MOV.U32 R13, RZ, RZ, R5 ;  /* 0x000000ffff0d7224 */ /* 0x000fce00078e0005 */
[----:B------:R-:W-:Y:S05]  /*23ba0*/  WARPSYNC.COLLECTIVE R15, `(.L_x_14818) ;  /* 0x000000000f087348 */ /* 0x000fea0003c00000 */
[----:B------:R0:W1:Y:S02]  /*23bb0*/  SHFL.UP P6, R14, R13, R12, R11 ;  /* 0x0400000c0d0e7389 */ /* 0x00006400000c000b */
[----:B01----:R-:W-:Y:S01]  /*23bc0*/  ENDCOLLECTIVE ;  /* 0x000000000000791b */ /* 0x003fe20003800000 */
.L_x_14818:
        /* <DEDUP_REMOVED lines=8> */
.L_x_14819:
[----:B------:R-:W-:Y:S05]  /*23c50*/  BRA `(.L_x_14820) ;  /* 0xffffff9800887947 */ /* 0x000fea000383ffff */
.L_x_14608:
[----:B------:R-:W-:Y:S01]  /*23c60*/  BSSY B0, `(.L_x_14821) ;  /* 0x0000006000007945 */ /* 0x000fe20003800000 */
[----:B------:R-:W-:Y:S01]  /*23c70*/  PLOP3.LUT P6, PT, P6, PT, PT, 0x8, 0x0 ;  /* 0x000000000000781c */ /* 0x000fe200037ce170 */
[----:B------:R-:W-:-:S12]  /*23c80*/  IMAD.MOV.U32 R15, RZ, RZ, -0x1 ;  /* 0xffffffffff0f7424 */ /* 0x000fd800078e00ff */
[----:B01----:R-:W-:Y:S05]  /*23c90*/  WARPSYNC.COLLECTIVE R15, `(.L_x_14822) ;  /* 0x000000000f087348 */ /* 0x003fea0003c00000 */
[----:B------:R-:W-:Y:S01]  /*23ca0*/  VOTE.ANY R14, PT, P6 ;  /* 0x00000000000e7806 */ /* 0x000fe200030e0100 */
[----:B01----:R-:W-:Y:S06]  /*23cb0*/  ENDCOLLECTIVE ;  /* 0x000000000000791b */ /* 0x003fec0003800000 */
.L_x_14822:
[----:B------:R-:W-:Y:S05]  /*23cc0*/  BSYNC B0 ;  /* 0x0000000000007941 */ /* 0x000fea0003800000 */
.L_x_14821:
        /* <DEDUP_REMOVED lines=9> */
.L_x_14823:
[----:B------:R-:W-:Y:S01]  /*23d60*/  IMAD.MOV.U32 R17, RZ, RZ, R14 ;  /* 0x000000ffff117224 */ /* 0x000fe200078e000e */
[----:B------:R-:W-:Y:S06]  /*23d70*/  BRA `(.L_x_14824) ;  /* 0xffffff9800787947 */ /* 0x000fec000383ffff */
.L_x_14610:
[----:B------:R-:W-:Y:S01]  /*23d80*/  BSSY B0, `(.L_x_14825) ;  /* 0x0000007000007945 */ /* 0x000fe20003800000 */
[----:B------:R-:W-:Y:S02]  /*23d90*/  IMAD.MOV.U32 R13, RZ, RZ, R3 ;  /* 0x000000ffff0d7224 */ /* 0x000fe400078e0003 */
[----:B------:R-:W-:Y:S02]  /*23da0*/  IMAD.MOV.U32 R11, RZ, RZ, 0x1f ;  /* 0x0000001fff0b7424 */ /* 0x000fe400078e00ff */
[----:B------:R-:W-:-:S07]  /*23db0*/  IMAD.MOV.U32 R15, RZ, RZ, -0x1 ;  /* 0xffffffffff0f7424 */ /* 0x000fce00078e00ff */
[----:B0-23--:R-:W-:Y:S05]  /*23dc0*/  WARPSYNC.COLLECTIVE R15, `(.L_x_14826) ;  /* 0x000000000f087348 */ /* 0x00dfea0003c00000 */
[----:B------:R1:W4:Y:S02]  /*23dd0*/  SHFL.IDX P6, R14, R13, R12, R11 ;  /* 0x0000000c0d0e7389 */ /* 0x00032400000c000b */
[----:B01234-:R-:W-:Y:S01]  /*23de0*/  ENDCOLLECTIVE ;  /* 0x000000000000791b */ /* 0x01ffe20003800000 */
.L_x_14826:
[----:B------:R-:W-:Y:S05]  /*23df0*/  BSYNC B0 ;  /* 0x0000000000007941 */ /* 0x000fea0003800000 */
.L_x_14825:
[----:B------:R-:W-:Y:S01]  /*23e00*/  IMAD.MOV.U32 R6, RZ, RZ, R14 ;  /* 0x000000ffff067224 */ /* 0x000fe200078e000e */
[----:B------:R-:W-:Y:S06]  /*23e10*/  BRA `(.L_x_14609) ;  /* 0xffffff98006c7947 */ /* 0x000fec000383ffff */
.L_x_14614:
[----:B0-----:R0:W4:Y:S02]  /*23e20*/  SYNCS.PHASECHK.TRANS64.TRYWAIT P0, [R5+URZ+0x16820], R0 ;  /* 0x01682000050075a7 */ /* 0x001124000800017f */
[----:B----4-:R-:W-:Y:S05]  /*23e30*/  @!P0 NANOSLEEP.SYNCS 0x989680 ;  /* 0x009896800000895d */ /* 0x010fea0003900000 */
[----:B------:R-:W4:Y:S02]  /*23e40*/  @!P0 SYNCS.PHASECHK.TRANS64 P0, [R5+URZ+0x16820], R0 ;  /* 0x01682000050085a7 */ /* 0x000f24000800007f */
[----:B----4-:R-:W-:Y:S05]  /*23e50*/  @!P0 BRA `(.L_x_14614) ;  /* 0xfffffffc00f08947 */ /* 0x010fea000383ffff */
[----:B------:R-:W-:Y:S05]  /*23e60*/  BRA `(.L_x_14827) ;  /* 0xffffff9c00e47947 */ /* 0x000fea000383ffff */
.L_x_14615:
[----:B------:R-:W4:Y:S01]  /*23e70*/  S2R R2, SR_TID.X ;  /* 0x0000000000027919 */ /* 0x000f220000002100 */
[----:B------:R-:W-:Y:S01]  /*23e80*/  BSSY B0, `(.L_x_14828) ;  /* 0x000000a000007945 */ /* 0x000fe20003800000 */
[----:B-1----:R-:W-:Y:S02]  /*23e90*/  IMAD.MOV.U32 R12, RZ, RZ, RZ ;  /* 0x000000ffff0c7224 */ /* 0x002fe400078e00ff */
[----:B------:R-:W-:Y:S02]  /*23ea0*/  IMAD.MOV.U32 R11, RZ, RZ, 0x1f ;  /* 0x0000001fff0b7424 */ /* 0x000fe400078e00ff */
[----:B------:R-:W-:Y:S01]  /*23eb0*/  IMAD.MOV.U32 R15, RZ, RZ, -0x1 ;  /* 0xffffffffff0f7424 */ /* 0x000fe200078e00ff */
[----:B----4-:R-:W-:-:S04]  /*23ec0*/  SHF.R.U32.HI R2, RZ, 0x5, R2 ;  /* 0x00000005ff027819 */ /* 0x010fc80000011602 */
[----:B------:R-:W-:-:S05]  /*23ed0*/  LOP3.LUT R2, R2, 0x3, RZ, 0xc0, !PT ;  /* 0x0000000302027812 */ /* 0x000fca00078ec0ff */
[----:B------:R-:W-:-:S07]  /*23ee0*/  IMAD.MOV.U32 R13, RZ, RZ, R2 ;  /* 0x000000ffff0d7224 */ /* 0x000fce00078e0002 */
[----:B0-23--:R-:W-:Y:S05]  /*23ef0*/  WARPSYNC.COLLECTIVE R15, `(.L_x_14829) ;  /* 0x000000000f087348 */ /* 0x00dfea0003c00000 */
[----:B------:R1:W4:Y:S02]  /*23f00*/  SHFL.IDX P6, R14, R13, R12, R11 ;  /* 0x0000000c0d0e7389 */ /* 0x00032400000c000b */
[----:B01234-:R-:W-:Y:S01]  /*23f10*/  ENDCOLLECTIVE ;  /* 0x000000000000791b */ /* 0x01ffe20003800000 */
.L_x_14829:
[----:B------:R-:W-:Y:S05]  /*23f20*/  BSYNC B0 ;  /* 0x0000000000007941 */ /* 0x000fea0003800000 */
.L_x_14828:
[----:B------:R-:W-:Y:S05]  /*23f30*/  BRA `(.L_x_14830) ;  /* 0xffffff9c00cc7947 */ /* 0x000fea000383ffff */
.L_x_14616:
[----:B------:R-:W-:Y:S01]  /*23f40*/  BSSY B0, `(.L_x_14831) ;  /* 0x0000006000007945 */ /* 0x000fe20003800000 */
[----:B------:R-:W-:-:S07]  /*23f50*/  IMAD.MOV.U32 R15, RZ, RZ, -0x1 ;  /* 0xffffffffff0f7424 */ /* 0x000fce00078e00ff */
[----:B0123--:R-:W-:Y:S05]  /*23f60*/  WARPSYNC.COLLECTIVE R15, `(.L_x_14832) ;  /* 0x000000000f0c7348 */ /* 0x00ffea0003c00000 */
[----:B------:R-:W-:Y:S02]  /*23f70*/  ELECT P6, UR62, PT ;  /* 0x00000000003e782f */ /* 0x000fe400038c0000 */
[----:B------:R-:W-:Y:S01]  /*23f80*/  MOV R14, UR62 ;  /* 0x0000003e000e7c02 */ /* 0x000fe20008000f00 */
[----:B0123--:R-:W-:Y:S10]  /*23f90*/  ENDCOLLECTIVE ;  /* 0x000000000000791b */ /* 0x00fff40003800000 */
.L_x_14832:
[----:B------:R-:W-:Y:S05]  /*23fa0*/  BSYNC B0 ;  /* 0x0000000000007941 */ /* 0x000fea0003800000 */
.L_x_14831:
[----:B------:R-:W-:Y:S05]  /*23fb0*/  BRA `(.L_x_14833) ;  /* 0xffffff9c00c07947 */ /* 0x000fea000383ffff */
.L_x_14618:
[----:B0-----:R0:W4:Y:S02]  /*23fc0*/  SYNCS.PHASECHK.TRANS64.TRYWAIT P1, [R3+URZ+0x16840], R2 ;  /* 0x01684002030075a7 */ /* 0x001124000802017f */
[----:B----4-:R-:W-:Y:S05]  /*23fd0*/  @!P1 NANOSLEEP.SYNCS 0x989680 ;  /* 0x009896800000995d */ /* 0x010fea0003900000 */
[----:B------:R-:W4:Y:S02]  /*23fe0*/  @!P1 SYNCS.PHASECHK.TRANS64 P1, [R3+URZ+0x16840], R2 ;  /* 0x01684002030095a7 */ /* 0x000f24000802007f */
[----:B----4-:R-:W-:Y:S05]  /*23ff0*/  @!P1 BRA `(.L_x_14618) ;  /* 0xfffffffc00f09947 */ /* 0x010fea000383ffff */
[----:B------:R-:W-:Y:S05]  /*24000*/  BRA `(.L_x_14834) ;  /* 0xffffff9c00e07947 */ /* 0x000fea000383ffff */
.L_x_14620:
[----:B----4-:R4:W0:Y:S02]  /*24010*/  SYNCS.PHASECHK.TRANS64.TRYWAIT P1, [R25+URZ+0x16840], R0 ;  /* 0x01684000190075a7 */ /* 0x010824000802017f */
[----:B0-----:R-:W-:Y:S05]  /*24020*/  @!P1 NANOSLEEP.SYNCS 0x989680 ;  /* 0x009896800000995d */ /* 0x001fea0003900000 */
[----:B------:R-:W0:Y:S02]  /*24030*/  @!P1 SYNCS.PHASECHK.TRANS64 P1, [R25+URZ+0x16840], R0 ;  /* 0x01684000190095a7 */ /* 0x000e24000802007f */
[----:B0-----:R-:W-:Y:S05]  /*24040*/  @!P1 BRA `(.L_x_14620) ;  /* 0xfffffffc00f09947 */ /* 0x001fea000383ffff */
[----:B------:R-:W-:Y:S05]  /*24050*/  BRA `(.L_x_14835) ;  /* 0xffffff9c00ec7947 */ /* 0x000fea000383ffff */
.L_x_14622:
[----:B------:R0:W0:Y:S02]  /*24060*/  SYNCS.PHASECHK.TRANS64.TRYWAIT P1, [R3+URZ+0x16860], R2 ;  /* 0x01686002030075a7 */ /* 0x000024000802017f */
[----:B0-----:R-:W-:Y:S05]  /*24070*/  @!P1 NANOSLEEP.SYNCS 0x989680 ;  /* 0x009896800000995d */ /* 0x001fea0003900000 */
[----:B------:R-:W0:Y:S02]  /*24080*/  @!P1 SYNCS.PHASECHK.TRANS64 P1, [R3+URZ+0x16860], R2 ;  /* 0x01686002030095a7 */ /* 0x000e24000802007f */
[----:B0-----:R-:W-:Y:S05]  /*24090*/  @!P1 BRA `(.L_x_14622) ;  /* 0xfffffffc00f09947 */ /* 0x001fea000383ffff */
[----:B------:R-:W-:Y:S05]  /*240a0*/  BRA `(.L_x_14836) ;  /* 0xffffff9c00e87947 */ /* 0x000fea000383ffff */
.L_x_14837:
        /* <DEDUP_REMOVED lines=13> */
.L_x_15877:


//--------------------- .text._ZN7cutlass13device_kernelIN5flash11enable_sm90INS1_16FlashAttnFwdSm90INS1_25CollectiveMainloopFwdSm90ILi2EN4cute5tupleIJNS5_1CILi1EEES8_S8_EEENS6_IJNS7_ILi192EEENS7_ILi128EEENS7_ILi64EEEEEELi64ENS_6half_tEfNS_4arch4Sm90ELb1ELb0ELb0ELb0ELb1ELb0ELb0ELb1ELb1ELb1ELb0ELb0EEENS1_21CollectiveEpilogueFwdINS6_IJSA_SC_SB_EEES9_SE_SG_Li384ELb0ELb1ELb0ELb0EEENS1_30DynamicPersistentTileSchedulerILi384ELi128ELb0ELb1ELb1EEEEEEEEEvNT_6ParamsE --------------------------
	.section	.text._ZN7cutlass13device_kernelIN5flash11enable_sm90INS1_16FlashAttnFwdSm90INS1_25CollectiveMainloopFwdSm90ILi2EN4cute5tupleIJNS5_1CILi1EEES8_S8_EEENS6_IJNS7_ILi192EEENS7_ILi128EEENS7_ILi64EEEEEELi64ENS_6half_tEfNS_4arch4Sm90ELb1ELb0ELb0ELb0ELb1ELb0ELb0ELb1ELb1ELb1ELb0ELb0EEENS1_21CollectiveEpilogueFwdINS6_IJSA_SC_SB_EEES9_SE_SG_Li384ELb0ELb1ELb0ELb0EEENS1_30DynamicPersistentTileSchedulerILi384ELi128ELb0ELb1ELb1EEEEEEEEEvNT_6ParamsE,"ax",@progbits
	.align	128
.text._ZN7cutlass13device_kernelIN5flash11enable_sm90INS1_16FlashAttnFwdSm90INS1_25CollectiveMainloopFwdSm90ILi2EN4cute5tupleIJNS5_1CILi1EEES8_S8_EEENS6_IJNS7_ILi192EEENS7_ILi128EEENS7_ILi64EEEEEELi64ENS_6half_tEfNS_4arch4Sm90ELb1ELb0ELb0ELb0ELb1ELb0ELb0ELb1ELb1ELb1ELb0ELb0EEENS1_21CollectiveEpilogueFwdINS6_IJSA_SC_SB_EEES9_SE_SG_Li384ELb0ELb1ELb0ELb0EEENS1_30DynamicPersistentTileSchedulerILi384ELi128ELb0ELb1ELb1EEEEEEEEEvNT_6ParamsE:
        .type           _ZN7cutlass13device_kernelIN5flash11enable_sm90INS1_16FlashAttnFwdSm90INS1_25CollectiveMainloopFwdSm90ILi2EN4cute5tupleIJNS5_1CILi1EEES8_S8_EEENS6_IJNS7_ILi192EEENS7_ILi128EEENS7_ILi64EEEEEELi64ENS_6half_tEfNS_4arch4Sm90ELb1ELb0ELb0ELb0ELb1ELb0ELb0ELb1ELb1ELb1ELb0ELb0EEENS1_21CollectiveEpilogueFwdINS6_IJSA_SC_SB_EEES9_SE_SG_Li384ELb0ELb1ELb0ELb0EEENS1_30DynamicPersistentTileSchedulerILi384ELi128ELb0ELb1ELb1EEEEEEEEEvNT_6ParamsE,@function
        .size           _ZN7cutlass13device_kernelIN5flash11enable_sm90INS1_16FlashAttnFwdSm90INS1_25CollectiveMainloopFwdSm90ILi2EN4cute5tupleIJNS5_1CILi1EEES8_S8_EEENS6_IJNS7_ILi192EEENS7_ILi128EEENS7_ILi64EEEEEELi64ENS_6half_tEfNS_4arch4Sm90ELb1ELb0ELb0ELb0ELb1ELb0ELb0ELb1ELb1ELb1ELb0ELb0EEENS1_21CollectiveEpilogueFwdINS6_IJSA_SC_SB_EEES9_SE_SG_Li384ELb0ELb1ELb0ELb0EEENS1_30DynamicPersistentTileSchedulerILi384ELi128ELb0ELb1ELb1EEEEEEEEEvNT_6ParamsE,(.L_x_15878 - _ZN7cutlass13device_kernelIN5flash11enable_sm90INS1_16FlashAttnFwdSm90INS1_25CollectiveMainloopFwdSm90ILi2EN4cute5tupleIJNS5_1CILi1EEES8_S8_EEENS6_IJNS7_ILi192EEENS7_ILi128EEENS7_ILi64EEEEEELi64ENS_6half_tEfNS_4arch4Sm90ELb1ELb0ELb0ELb0ELb1ELb0ELb0ELb1ELb1ELb1ELb0ELb0EEENS1_21CollectiveEpilogueFwdINS6_IJSA_SC_SB_EEES9_SE_SG_Li384ELb0ELb1ELb0ELb0EEENS1_30DynamicPersistentTileSchedulerILi384ELi128ELb0ELb1ELb1EEEEEEEEEvNT_6ParamsE)
        .other          _ZN7cutlass13device_kernelIN5flash11enable_sm90INS1_16FlashAttnFwdSm90INS1_25CollectiveMainloopFwdSm90ILi2EN4cute5tupleIJNS5_1CILi1EEES8_S8_EEENS6_IJNS7_ILi192EEENS7_ILi128EEENS7_ILi64EEEEEELi64ENS_6half_tEfNS_4arch4Sm90ELb1ELb0ELb0ELb0ELb1ELb0ELb0ELb1ELb1ELb1ELb0ELb0EEENS1_21CollectiveEpilogueFwdINS6_IJSA_SC_SB_EEES9_SE_SG_Li384ELb0ELb1ELb0ELb0EEENS1_30DynamicPersistentTileSchedulerILi384ELi128ELb0ELb1ELb1EEEEEEEEEvNT_6ParamsE,@"STO_CUDA_ENTRY STV_DEFAULT"
_ZN7cutlass13device_kernelIN5flash11enable_sm90INS1_16FlashAttnFwdSm90INS1_25CollectiveMainloopFwdSm90ILi2EN4cute5tupleIJNS5_1CILi1EEES8_S8_EEENS6_IJNS7_ILi192EEENS7_ILi128EEENS7_ILi64EEEEEELi64ENS_6half_tEfNS_4arch4Sm90ELb1ELb0ELb0ELb0ELb1ELb0ELb0ELb1ELb1ELb1ELb0ELb0EEENS1_21CollectiveEpilogueFwdINS6_IJSA_SC_SB_EEES9_SE_SG_Li384ELb0ELb1ELb0ELb0EEENS1_30DynamicPersistentTileSchedulerILi384ELi128ELb0ELb1ELb1EEEEEEEEEvNT_6ParamsE:
        /* <DEDUP_REMOVED lines=45> */
.L_x_14838:
        /* <DEDUP_REMOVED lines=22> */
.L_x_14839:
        /* <DEDUP_REMOVED lines=18> */
.L_x_14840:
        /* <DEDUP_REMOVED lines=22> */
.L_x_14841:
        /* <DEDUP_REMOVED lines=23> */
.L_x_14842:
        /* <DEDUP_REMOVED lines=8> */
.L_x_14844:
        /* <DEDUP_REMOVED lines=26> */
[C---:B------:R-:W-:Y:S01]  /*0a40*/  LOP3.LUT R4, R2.reuse, 0x3fffff0, RZ, 0xc0, !PT ;  /* 0x03fffff002047812 */ /* 0x040fe200078ec0ff */
        /* <DEDUP_REMOVED lines=38> */
.L_x_14889:
        /* <DEDUP_REMOVED lines=12> */
[----:B012--5:R-:W-:Y:S05]  /*0d70*/  @!P0 BRA `(.L_x_14845) ;  /* 0x0000000000208947 */ /* 0x027fea0003800000 */
        /* <DEDUP_REMOVED lines=8> */
.L_x_14845:
[----:B------:R-:W-:Y:S01]  /*0e00*/  ULDC UR7, c[0x0][0xc54] ;  /* 0x0003150000077ab9 */ /* 0x000fe20000000800 */
[----:B------:R-:W-:Y:S01]  /*0e10*/  UMOV UR6, UR9 ;  /* 0x0000000900067c82 */ /* 0x000fe20008000000 */
[----:B------:R-:W-:-:S11]  /*0e20*/  UISETP.NE.AND UP0, UPT, UR7, 0x1, UPT ;  /* 0x000000010700788c */ /* 0x000fd6000bf05270 */
[----:B------:R-:W-:Y:S02]  /*0e30*/  @UP0 ULDC.64 UR10, c[0x0][0xc58] ;  /* 0x00031600000a0ab9 */ /* 0x000fe40000000a00 */
[----:B------:R-:W-:-:S04]  /*0e40*/  UIMAD.WIDE.U32 UR4, UR9, UR10, URZ ;  /* 0x0000000a090472a5 */ /* 0x000fc8000f8e003f */
[----:B------:R-:W-:-:S04]  /*0e50*/  @UP0 USHF.R.U32.HI UR6, URZ, UR11, UR5 ;  /* 0x0000000b3f060299 */ /* 0x000fc80008011605 */
[----:B------:R-:W-:-:S12]  /*0e60*/  UIMAD UR4, UR6, UR7, URZ ;  /* 0x00000007060472a4 */ /* 0x000fd8000f8e023f */
.L_x_14846:
[----:B------:R-:W-:Y:S01]  /*0e70*/  ULDC.64 UR10, c[0x0][0x418] ;  /* 0x00010600000a7ab9 */ /* 0x000fe20000000a00 */
[----:B------:R-:W-:Y:S01]  /*0e80*/  ULOP3.LUT UR6, URZ, UR6, URZ, 0x33, !UPT ;  /* 0x000000063f067292 */ /* 0x000fe2000f8e333f */
[----:B------:R-:W-:Y:S01]  /*0e90*/  PLOP3.LUT P0, PT, PT, PT, PT, 0x80, 0x0 ;  /* 0x000000000000781c */ /* 0x000fe20003f0f070 */
[----:B------:R-:W-:Y:S01]  /*0ea0*/  UISETP.NE.U32.AND UP0, UPT, UR10, URZ, UPT ;  /* 0x0000003f0a00728c */ /* 0x000fe2000bf05070 */
[----:B------:R-:W-:Y:S01]  /*0eb0*/  CS2R R26, SRZ ;  /* 0x00000000001a7805 */ /* 0x000fe2000001ff00 */
[----:B------:R-:W-:Y:S01]  /*0ec0*/  ULDC UR5, c[0x0][0xc3c] ;  /* 0x00030f0000057ab9 */ /* 0x000fe20000000800 */
[----:B------:R-:W-:Y:S01]  /*0ed0*/  UIADD3 UR4, UR9, -UR4, URZ ;  /* 0x8000000409047290 */ /* 0x000fe2000fffe03f */
[----:B------:R-:W-:Y:S01]  /*0ee0*/  CS2R R118, SRZ ;  /* 0x0000000000767805 */ /* 0x000fe2000001ff00 */
        /* <DEDUP_REMOVED lines=8> */
[----:B------:R-:W-:Y:S01]  /*0f70*/  UIMAD UR40, UR6, 0xc0, URZ ;  /* 0x000000c0062878a4 */ /* 0x000fe2000f8e023f */
[----:B------:R-:W-:Y:S01]  /*0f80*/  CS2R R14, SRZ ;  /* 0x00000000000e7805 */ /* 0x000fe2000001ff00 */
[----:B------:R-:W-:Y:S01]  /*0f90*/  UIMAD UR10, UR8, UR10, UR4 ;  /* 0x0000000a080a72a4 */ /* 0x000fe2000f8e0204 */
[----:B------:R-:W-:Y:S01]  /*0fa0*/  IMAD.MOV.U32 R110, RZ, RZ, RZ ;  /* 0x000000ffff6e7224 */ /* 0x000fe200078e00ff */
[----:B------:R-:W-:Y:S01]  /*0fb0*/  UIADD3 UR6, UR40, 0xbf, URZ ;  /* 0x000000bf28067890 */ /* 0x000fe2000fffe03f */
[----:B------:R-:W-:Y:S01]  /*0fc0*/  IMAD.MOV.U32 R21, RZ, RZ, RZ ;  /* 0x000000ffff157224 */ /* 0x000fe200078e00ff */
[----:B------:R-:W-:Y:S01]  /*0fd0*/  ULDC UR47, c[0x0][0x424] ;  /* 0x00010900002f7ab9 */ /* 0x000fe20000000800 */
[----:B------:R-:W-:Y:S01]  /*0fe0*/  ULDC UR7, c[0x0][0x288] ;  /* 0x0000a20000077ab9 */ /* 0x000fe20000000800 */
[----:B------:R-:W-:Y:S01]  /*0ff0*/  USEL UR47, UR47, 0x1, UP0 ;  /* 0x000000012f2f7887 */ /* 0x000fe20008000000 */
[----:B------:R-:W-:Y:S01]  /*1000*/  CS2R R12, SRZ ;  /* 0x00000000000c7805 */ /* 0x000fe2000001ff00 */
[----:B------:R-:W-:Y:S01]  /*1010*/  @UP2 ULDC UR4, c[0x0][0x44c] ;  /* 0x0001130000042ab9 */ /* 0x000fe20000000800 */
[----:B------:R-:W-:Y:S01]  /*1020*/  UIADD3 UR7, -UR7, 0x80, URZ ;  /* 0x0000008007077890 */ /* 0x000fe2000fffe13f */
[----:B------:R-:W-:Y:S01]  /*1030*/  IMAD.MOV.U32 R106, RZ, RZ, RZ ;  /* 0x000000ffff6a7224 */ /* 0x000fe200078e00ff */
        /* <DEDUP_REMOVED lines=20> */
[----:B------:R-:W-:-:S02]  /*1180*/  USHF.R.S32.HI UR49, URZ, 0x7, UR5 ;  /* 0x000000073f317899 */ /* 0x000fc40008011405 */
[----:B------:R-:W-:Y:S01]  /*1190*/  USHF.R.S32.HI UR7, URZ, 0x7, UR7 ;  /* 0x000000073f077899 */ /* 0x000fe20008011407 */
[----:B------:R-:W-:Y:S01]  /*11a0*/  ULDC UR42, c[0x0][0xc48] ;  /* 0x00031200002a7ab9 */ /* 0x000fe20000000800 */
[----:B------:R-:W-:Y:S02]  /*11b0*/  UMOV UR41, UR10 ;  /* 0x0000000a00297c82 */ /* 0x000fe40008000000 */
[----:B------:R-:W-:Y:S02]  /*11c0*/  UISETP.LT.AND UP0, UPT, UR49, UR7, UPT ;  /* 0x000000073100728c */ /* 0x000fe4000bf01270 */
[----:B------:R-:W-:Y:S02]  /*11d0*/  UISETP.NE.AND UP1, UPT, UR42, 0x1, UPT ;  /* 0x000000012a00788c */ /* 0x000fe4000bf25270 */
[----:B------:R-:W-:Y:S02]  /*11e0*/  USEL UR49, UR49, UR7, UP0 ;  /* 0x0000000731317287 */ /* 0x000fe40008000000 */
[----:B------:R-:W-:-:S02]  /*11f0*/  UP2UR UR48, UPR, URZ, 0x4 ;  /* 0x000000043f307883 */ /* 0x000fc40008000000 */
[----:B------:R-:W-:-:S05]  /*1200*/  UISETP.GE.AND UP0, UPT, UR49, 0x1, UPT ;  /* 0x000000013100788c */ /* 0x000fca000bf06270 */
[----:B------:R-:W-:Y:S01]  /*1210*/  @UP1 ULDC UR8, c[0x0][0xc4c] ;  /* 0x0003130000081ab9 */ /* 0x000fe20000000800 */
[----:B------:R-:W-:Y:S01]  /*1220*/  PLOP3.LUT P1, PT, PT, PT, UP0, 0x80, 0x0 ;  /* 0x000000000000781c */ /* 0x000fe20003f2f008 */
[----:B------:R-:W-:Y:S01]  /*1230*/  UIMAD.WIDE.U32 UR4, UR10, UR8, URZ ;  /* 0x000000080a0472a5 */ /* 0x000fe2000f8e003f */
[----:B------:R-:W-:-:S03]  /*1240*/  @UP1 ULDC UR6, c[0x0][0xc50] ;  /* 0x0003140000061ab9 */ /* 0x000fc60000000800 */
[----:B------:R-:W-:-:S04]  /*1250*/  @UP1 USHF.R.U32.HI UR41, URZ, UR6, UR5 ;  /* 0x000000063f291299 */ /* 0x000fc80008011605 */
[----:B------:R-:W-:-:S04]  /*1260*/  UIADD3 UR4, -UR41, URZ, URZ ;  /* 0x0000003f29047290 */ /* 0x000fc8000fffe13f */
[----:B------:R-:W-:Y:S01]  /*1270*/  UIMAD UR42, UR42, UR4, UR10 ;  /* 0x000000042a2a72a4 */ /* 0x000fe2000f8e020a */
[----:B------:R-:W-:Y:S11]  /*1280*/  @!P1 BRA `(.L_x_14847) ;  /* 0x0000007000009947 */ /* 0x000ff60003800000 */
        /* <DEDUP_REMOVED lines=31> */
.L_x_14848:
        /* <DEDUP_REMOVED lines=9> */
.L_x_14953:
[----:B------:R-:W-:Y:S05]  /*1510*/  @!P0 BRA `(.L_x_14850) ;  /* 0x0000000000048947 */ /* 0x000fea0003800000 */
[----:B------:R-:W-:Y:S01]  /*1520*/  BPT.TRAP 0x1 ;  /* 0x000000040000795c */ /* 0x000fe20000300000 */
.L_x_14850:
[----:B------:R-:W-:Y:S02]  /*1530*/  IMAD.U32 R4, RZ, RZ, UR38 ;  /* 0x00000026ff047e24 */ /* 0x000fe4000f8e00ff */
[----:B0-----:R-:W-:-:S03]  /*1540*/  IMAD.U32 R3, RZ, RZ, UR37 ;  /* 0x00000025ff037e24 */ /* 0x001fc6000f8e00ff */
[----:B------:R-:W-:Y:S02]  /*1550*/  LEA R4, R4, UR45, 0x3 ;  /* 0x0000002d04047c11 */ /* 0x000fe4000f8e18ff */
[----:B------:R-:W-:-:S04]  /*1560*/  SHF.L.U32 R3, R3, 0x1f, RZ ;  /* 0x0000001f03037819 */ /* 0x000fc800000006ff */
[----:B------:R0:W1:Y:S01]  /*1570*/  SYNCS.PHASECHK.TRANS64.TRYWAIT P1, [R4+URZ+0x16830], R3 ;  /* 0x01683003040075a7 */ /* 0x000062000802017f */
[----:B------:R-:W-:Y:S05]  /*1580*/  @!P0 BRA `(.L_x_14851) ;  /* 0x0000000000048947 */ /* 0x000fea0003800000 */
[----:B------:R-:W-:Y:S01]  /*1590*/  BPT.TRAP 0x1 ;  /* 0x000000040000795c */ /* 0x000fe20000300000 */
.L_x_14851:
[----:B-1----:R-:W-:Y:S05]  /*15a0*/  @P1 BRA `(.L_x_14852) ;  /* 0x0000000000081947 */ /* 0x002fea0003800000 */
[----:B------:R-:W1:Y:S02]  /*15b0*/  SYNCS.PHASECHK.TRANS64.TRYWAIT P1, [R4+URZ+0x16830], R3 ;  /* 0x01683003040075a7 */ /* 0x000e64000802017f */
[----:B-1----:R-:W-:Y:S05]  /*15c0*/  @!P1 BRA `(.L_x_14853) ;  /* 0x000000c800149947 */ /* 0x002fea0003800000 */
.L_x_14852:
        /* <DEDUP_REMOVED lines=35> */
.L_x_14854:
[----:B------:R-:W-:Y:S01]  /*1800*/  UISETP.NE.AND UP0, UPT, UR48, URZ, UPT ;  /* 0x0000003f3000728c */ /* 0x000fe2000bf05270 */
[----:B------:R-:W-:Y:S01]  /*1810*/  VIADD R7, R17, UR40 ;  /* 0x0000002811077c36 */ /* 0x000fe20008000000 */
[----:B------:R-:W-:Y:S01]  /*1820*/  ULDC UR11, c[0x0][0x2f0] ;  /* 0x0000bc00000b7ab9 */ /* 0x000fe20000000800 */
[----:B------:R-:W-:Y:S01]  /*1830*/  ULDC UR14, c[0x0][0x288] ;  /* 0x0000a200000e7ab9 */ /* 0x000fe20000000800 */
[----:B------:R-:W-:Y:S01]  /*1840*/  IMAD.U32 R5, RZ, RZ, UR11 ;  /* 0x0000000bff057e24 */ /* 0x000fe2000f8e00ff */
[----:B------:R-:W-:Y:S01]  /*1850*/  R2UR UR15, R4 ;  /* 0x00000000040f72ca */ /* 0x000fe200000e0000 */
[----:B------:R-:W-:Y:S01]  /*1860*/  UMOV UR10, UR40 ;  /* 0x00000028000a7c82 */ /* 0x000fe20008000000 */
[----:B------:R-:W-:Y:S01]  /*1870*/  PLOP3.LUT P1, PT, PT, PT, UP0, 0x80, 0x0 ;  /* 0x000000000000781c */ /* 0x000fe20003f2f008 */
[----:B------:R-:W-:Y:S01]  /*1880*/  UIADD3 UR24, UR49, -0x2, URZ ;  /* 0xfffffffe31187890 */ /* 0x000fe2000fffe03f */
[----:B------:R-:W-:Y:S02]  /*1890*/  PLOP3.LUT P2, PT, PT, PT, UP0, 0x80, 0x0 ;  /* 0x000000000000781c */ /* 0x000fe40003f4f008 */
[----:B------:R-:W-:Y:S01]  /*18a0*/  CS2R R118, SRZ ;  /* 0x0000000000767805 */ /* 0x000fe2000001ff00 */
[----:B------:R-:W-:Y:S01]  /*18b0*/  @UP0 ULDC UR6, c[0x0][0x44c] ;  /* 0x0001130000060ab9 */ /* 0x000fe20000000800 */
[----:B------:R-:W-:Y:S01]  /*18c0*/  @UP0 ULDC UR18, c[0x0][0x450] ;  /* 0x0001140000120ab9 */ /* 0x000fe20000000800 */
[----:B------:R-:W-:-:S02]  /*18d0*/  CS2R R116, SRZ ;  /* 0x0000000000747805 */ /* 0x000fc4000001ff00 */
[----:B------:R-:W-:Y:S02]  /*18e0*/  CS2R R114, SRZ ;  /* 0x0000000000727805 */ /* 0x000fe4000001ff00 */
[----:B------:R-:W-:Y:S02]  /*18f0*/  CS2R R112, SRZ ;  /* 0x0000000000707805 */ /* 0x000fe4000001ff00 */
[----:B------:R-:W-:Y:S01]  /*1900*/  CS2R R110, SRZ ;  /* 0x00000000006e7805 */ /* 0x000fe2000001ff00 */
[----:B------:R-:W-:Y:S01]  /*1910*/  @P1 IMAD.HI.U32 R0, R7, UR6, RZ ;  /* 0x0000000607001c27 */ /* 0x000fe2000f8e00ff */
[----:B------:R-:W-:-:S04]  /*1920*/  @UP0 ULDC UR6, c[0x0][0x450] ;  /* 0x0001140000060ab9 */ /* 0x000fc80000000800 */
[----:B------:R-:W-:Y:S01]  /*1930*/  @P2 SHF.R.U32.HI R7, RZ, UR6, R0 ;  /* 0x00000006ff072c19 */ /* 0x000fe20008011600 */
[----:B------:R-:W-:Y:S02]  /*1940*/  UMOV UR6, 0xffffff80 ;  /* 0xffffff8000067882 */ /* 0x000fe40000000000 */
[----:B------:R-:W-:Y:S02]  /*1950*/  UIMAD UR6, UR49, UR6, 0x80 ;  /* 0x00000080310674a4 */ /* 0x000fe4000f8e0206 */
[----:B------:R-:W2:Y:S02]  /*1960*/  SHFL.IDX PT, R2, R7, 0x1, 0x1c1f ;  /* 0x003c1f0007027f89 */ /* 0x000ea400000e0000 */
[----:B------:R-:W-:Y:S02]  /*1970*/  UIADD3 UR7, UR6, 0x1, URZ ;  /* 0x0000000106077890 */ /* 0x000fe4000fffe03f */
[----:B------:R-:W-:Y:S01]  /*1980*/  UIMAD UR6, UR47, UR11, UR6 ;  /* 0x0000000b2f0672a4 */ /* 0x000fe2000f8e0206 */
[----:B------:R-:W3:Y:S01]  /*1990*/  SHFL.IDX PT, R7, R7, RZ, 0x1c1f ;  /* 0x001c1fff07077589 */ /* 0x000ee200000e0000 */
[----:B------:R-:W-:-:S02]  /*19a0*/  UIMAD UR11, UR47, UR11, -UR14 ;  /* 0x0000000b2f0b72a4 */ /* 0x000fc4000f8e0a0e */
[----:B01----:R-:W-:-:S04]  /*19b0*/  IMAD.U32 R3, RZ, RZ, UR7 ;  /* 0x00000007ff037e24 */ /* 0x003fc8000f8e00ff */
[C---:B------:R-:W-:Y:S02]  /*19c0*/  IMAD R0, R16.reuse, -0x2, R3 ;  /* 0xfffffffe10007824 */ /* 0x040fe400078e0203 */
[----:B------:R-:W-:Y:S01]  /*19d0*/  IMAD.U32 R3, RZ, RZ, UR6 ;  /* 0x00000006ff037e24 */ /* 0x000fe2000f8e00ff */
[----:B------:R-:W-:Y:S01]  /*19e0*/  ULDC UR6, c[0x0][0x988] ;  /* 0x0002620000067ab9 */ /* 0x000fe20000000800 */
[----:B------:R-:W-:Y:S02]  /*19f0*/  IMAD R5, R5, UR47, R0 ;  /* 0x0000002f05057c24 */ /* 0x000fe4000f8e0200 */
[----:B------:R-:W-:Y:S02]  /*1a00*/  IMAD R3, R16, -0x2, R3 ;  /* 0xfffffffe10037824 */ /* 0x000fe400078e0203 */
[----:B------:R-:W-:Y:S01]  /*1a10*/  VIADD R8, R5, -UR14 ;  /* 0x8000000e05087c36 */ /* 0x000fe20008000000 */
[----:B--2---:R-:W-:-:S04]  /*1a20*/  IADD3 R2, R2, -UR14, R5 ;  /* 0x8000000e02027c10 */ /* 0x004fc8000fffe005 */
[----:B------:R-:W-:Y:S02]  /*1a30*/  VIMNMX R2, R3, R2, PT ;  /* 0x0000000203027248 */ /* 0x000fe40003fe0100 */
[----:B---3--:R-:W-:Y:S02]  /*1a40*/  VIADDMNMX R3, R7, R8, R3, PT ;  /* 0x0000000807037246 */ /* 0x008fe40003800103 */
        /* <DEDUP_REMOVED lines=94> */
[C---:B------:R-:W-:Y:S02]  /*2030*/  ISETP.GT.AND P2, PT, R3.reuse, 0x1, PT ;  /* 0x000000010300780c */ /* 0x040fe40003f44270 */
[----:B------:R-:W-:Y:S02]  /*2040*/  FMNMX.FTZ R9, R6, R9, !PT ;  /* 0x0000000906097209 */ /* 0x000fe40007810000 */
[----:B------:R-:W-:Y:S02]  /*2050*/  ISETP.GT.AND P3, PT, R3, 0x8, PT ;  /* 0x000000080300780c */ /* 0x000fe40003f64270 */
[----:B------:R-:W-:Y:S01]  /*2060*/  FSEL R25, R25, -INF , P2 ;  /* 0xff80000019197808 */ /* 0x000fe20001000000 */
[----:B------:R-:W0:Y:S01]  /*2070*/  SHFL.BFLY PT, R0, R9, 0x2, 0x1f ;  /* 0x0c401f0009007f89 */ /* 0x000e2200000e0000 */
[----:B------:R-:W-:Y:S02]  /*2080*/  ISETP.GT.AND P2, PT, R3, 0x10, PT ;  /* 0x000000100300780c */ /* 0x000fe40003f44270 */
[----:B0-----:R-:W-:Y:S01]  /*2090*/  FMNMX.FTZ R11, R9, R0, !PT ;  /* 0x00000000090b7209 */ /* 0x001fe20007810000 */
[----:B------:R-:W-:Y:S01]  /*20a0*/  IMAD.U32 R0, RZ, RZ, UR6 ;  /* 0x00000006ff007e24 */ /* 0x000fe2000f8e00ff */
[----:B------:R-:W-:Y:S01]  /*20b0*/  FSEL R9, R28, -INF , P3 ;  /* 0xff8000001c097808 */ /* 0x000fe20001800000 */
[----:B------:R-:W-:-:S02]  /*20c0*/  @UP0 ULDC UR6, c[0x0][0x44c] ;  /* 0x0001130000060ab9 */ /* 0x000fc40000000800 */
[----:B------:R-:W0:Y:S01]  /*20d0*/  SHFL.BFLY PT, R2, R11, 0x1, 0x1f ;  /* 0x0c201f000b027f89 */ /* 0x000e2200000e0000 */
[----:B------:R-:W-:Y:S02]  /*20e0*/  UIMAD.WIDE.U32 UR6, UR40, UR6, URZ ;  /* 0x00000006280672a5 */ /* 0x000fe4000f8e003f */
[----:B------:R-:W-:Y:S02]  /*20f0*/  UIADD3 UR6, UR15, 0x16840, URZ ;  /* 0x000168400f067890 */ /* 0x000fe4000fffe03f */
[----:B------:R-:W-:Y:S02]  /*2100*/  @UP0 USHF.R.U32.HI UR10, URZ, UR18, UR7 ;  /* 0x000000123f0a0299 */ /* 0x000fe40008011607 */
[----:B------:R-:W-:Y:S02]  /*2110*/  UPRMT UR6, UR43, 0x654, UR6 ;  /* 0x000006542b067896 */ /* 0x000fe40008000006 */
[----:B------:R-:W-:-:S04]  /*2120*/  UIADD3 UR11, UR11, UR10, URZ ;  /* 0x0000000a0b0b7290 */ /* 0x000fc8000fffe03f */
[----:B------:R-:W-:-:S03]  /*2130*/  USHF.R.S32.HI UR7, URZ, 0x1f, UR11 ;  /* 0x0000001f3f077899 */ /* 0x000fc6000801140b */
[----:B------:R-:W-:Y:S01]  /*2140*/  SYNCS.ARRIVE.TRANS64.RED.A1T0 RZ, [UR6], RZ ;  /* 0x000000ffffff79a7 */ /* 0x000fe20008100406 */
[----:B------:R-:W-:-:S04]  /*2150*/  ULEA.HI UR7, UR7, UR11, URZ, 0x7 ;  /* 0x0000000b07077291 */ /* 0x000fc8000f8f383f */
[----:B------:R-:W-:Y:S01]  /*2160*/  USHF.R.S32.HI UR7, URZ, 0x7, UR7 ;  /* 0x000000073f077899 */ /* 0x000fe20008011407 */
[----:B0-----:R-:W-:-:S03]  /*2170*/  FMNMX.FTZ R2, R11, R2, !PT ;  /* 0x000000020b027209 */ /* 0x001fc60007810000 */
[----:B------:R-:W-:Y:S01]  /*2180*/  UISETP.LT.AND UP0, UPT, URZ, UR7, UPT ;  /* 0x000000073f00728c */ /* 0x000fe2000bf01270 */
[----:B------:R-:W-:Y:S02]  /*2190*/  FSEL R11, R32, -INF , P2 ;  /* 0xff800000200b7808 */ /* 0x000fe40001000000 */
[C---:B------:R-:W-:Y:S01]  /*21a0*/  FSETP.NEU.FTZ.AND P1, PT, R2.reuse, -INF , PT ;  /* 0xff8000000200780b */ /* 0x040fe20003f3d000 */
[----:B------:R-:W-:Y:S01]  /*21b0*/  FMUL.FTZ R13, R2, R0 ;  /* 0x00000000020d7220 */ /* 0x000fe20000410000 */
[----:B------:R-:W-:Y:S01]  /*21c0*/  ISETP.GT.AND P2, PT, R3, 0x18, PT ;  /* 0x000000180300780c */ /* 0x000fe20003f44270 */
[----:B------:R-:W-:-:S03]  /*21d0*/  USEL UR21, URZ, UR7, !UP0 ;  /* 0x000000073f157287 */ /* 0x000fc6000c000000 */
[----:B------:R-:W-:Y:S01]  /*21e0*/  FSEL R5, R13, RZ, P1 ;  /* 0x000000ff0d057208 */ /* 0x000fe20000800000 */
[----:B------:R-:W-:Y:S01]  /*21f0*/  UISETP.GE.AND UP0, UPT, UR24, UR21, UPT ;  /* 0x000000151800728c */ /* 0x000fe2000bf06270 */
[C---:B------:R-:W-:Y:S02]  /*2200*/  ISETP.GT.AND P1, PT, R3.reuse, RZ, PT ;  /* 0x000000ff0300720c */ /* 0x040fe40003f24270 */
[----:B------:R-:W-:Y:S01]  /*2210*/  FSEL R13, R36, -INF , P2 ;  /* 0xff800000240d7808 */ /* 0x000fe20001000000 */
[-CC-:B------:R-:W-:Y:S01]  /*2220*/  FFMA.FTZ R46, R46, R0.reuse, -R5.reuse ;  /* 0x000000002e2e7223 */ /* 0x180fe20000010805 */
[----:B------:R-:W-:Y:S01]  /*2230*/  FSEL R7, R24, -INF , P1 ;  /* 0xff80000018077808 */ /* 0x000fe20000800000 */
[-CC-:B------:R-:W-:Y:S01]  /*2240*/  FFMA.FTZ R149, R106, R0.reuse, -R5.reuse ;  /* 0x000000006a957223 */ /* 0x180fe20000010805 */
[----:B------:R-:W-:Y:S01]  /*2250*/  ISETP.GT.AND P1, PT, R3, 0x9, PT ;  /* 0x000000090300780c */ /* 0x000fe20003f24270 */
[-CC-:B------:R-:W-:Y:S01]  /*2260*/  FFMA.FTZ R8, R108, R0.reuse, -R5.reuse ;  /* 0x000000006c087223 */ /* 0x180fe20000010805 */
        /* <DEDUP_REMOVED lines=11> */
[----:B------:R-:W0:Y:S01]  /*2320*/  MUFU.EX2 R8, R8 ;  /* 0x0000000800087308 */ /* 0x000e220000000800 */
[----:B------:R-:W-:Y:S01]  /*2330*/  FMNMX.FTZ R24, R11, R24, !PT ;  /* 0x000000180b187209 */ /* 0x000fe20007810000 */
[-CC-:B------:R-:W-:Y:S01]  /*2340*/  FFMA.FTZ R147, R98, R0.reuse, -R5.reuse ;  /* 0x0000000062937223 */ /* 0x180fe20000010805 */
[----:B------:R-:W-:Y:S01]  /*2350*/  ISETP.GT.AND P1, PT, R3, 0x19, PT ;  /* 0x000000190300780c */ /* 0x000fe20003f24270 */
        /* <DEDUP_REMOVED lines=12> */
[----:B------:R-:W-:Y:S01]  /*2420*/  MUFU.EX2 R10, R10 ;  /* 0x0000000a000a7308 */ /* 0x000fe20000000800 */
[----:B------:R-:W-:Y:S01]  /*2430*/  FMNMX.FTZ R24, R37, R24, !PT ;  /* 0x0000001825187209 */ /* 0x000fe20007810000 */
[-CC-:B------:R-:W-:Y:S01]  /*2440*/  FFMA.FTZ R137, R50, R0.reuse, -R5.reuse ;  /* 0x0000000032897223 */ /* 0x180fe20000010805 */
[----:B------:R-:W-:Y:S01]  /*2450*/  ISETP.GT.AND P2, PT, R3, 0x28, PT ;  /* 0x000000280300780c */ /* 0x000fe20003f44270 */
[-CC-:B------:R-:W-:Y:S01]  /*2460*/  FFMA.FTZ R139, R54, R0.reuse, -R5.reuse ;  /* 0x00000000368b7223 */ /* 0x180fe20000010805 */
[----:B------:R-:W-:Y:S01]  /*2470*/  FSEL R41, R41, -INF , P1 ;  /* 0xff80000029297808 */ /* 0x000fe20000800000 */
[--C-:B------:R-:W-:Y:S01]  /*2480*/  FFMA.FTZ R42, R42, R0, -R5.reuse ;  /* 0x000000002a2a7223 */ /* 0x100fe20000010805 */
[----:B------:R-:W-:Y:S01]  /*2490*/  FMNMX.FTZ R28, R15, R24, !PT ;  /* 0x000000180f1c7209 */ /* 0x000fe20007810000 */
[----:B------:R-:W-:Y:S01]  /*24a0*/  MUFU.EX2 R145, R145 ;  /* 0x0000009100917308 */ /* 0x000fe20000000800 */
[----:B------:R-:W-:Y:S01]  /*24b0*/  ISETP.GT.AND P1, PT, R3, 0x29, PT ;  /* 0x000000290300780c */ /* 0x000fe20003f24270 */
[-CC-:B------:R-:W-:Y:S01]  /*24c0*/  FFMA.FTZ R133, R58, R0.reuse, -R5.reuse ;  /* 0x000000003a857223 */ /* 0x180fe20000010805 */
[----:B------:R-:W-:Y:S01]  /*24d0*/  FSEL R21, R44, -INF , P2 ;  /* 0xff8000002c157808 */ /* 0x000fe20001000000 */
[--C-:B------:R-:W-:Y:S01]  /*24e0*/  FFMA.FTZ R14, R14, R0, -R5.reuse ;  /* 0x000000000e0e7223 */ /* 0x100fe20000010805 */
[----:B------:R-:W-:Y:S01]  /*24f0*/  FMNMX.FTZ R28, R41, R28, !PT ;  /* 0x0000001c291c7209 */ /* 0x000fe20007810000 */
[-CC-:B------:R-:W-:Y:S01]  /*2500*/  FFMA.FTZ R135, R62, R0.reuse, -R5.reuse ;  /* 0x000000003e877223 */ /* 0x180fe20000010805 */
[----:B------:R-:W-:Y:S01]  /*2510*/  ISETP.GT.AND P2, PT, R3, 0x30, PT ;  /* 0x000000300300780c */ /* 0x000fe20003f44270 */
[----:B------:R1:W-:Y:S01]  /*2520*/  MUFU.EX2 R24, R100 ;  /* 0x0000006400187308 */ /* 0x0003e20000000800 */
        /* <DEDUP_REMOVED lines=27> */
[----:B------:R-:W-:Y:S01]  /*26e0*/  FFMA.FTZ R5, R6, R0, -R5 ;  /* 0x0000000006057223 */ /* 0x000fe20000010805 */
[----:B------:R-:W-:Y:S01]  /*26f0*/  ISETP.GT.AND P1, PT, R3, 0x41, PT ;  /* 0x000000410300780c */ /* 0x000fe20003f24270 */
[----:B------:R2:W-:Y:S01]  /*2700*/  MUFU.EX2 R28, R96 ;  /* 0x00000060001c7308 */ /* 0x0005e20000000800 */
[----:B------:R-:W-:-:S02]  /*2710*/  FSEL R35, R56, -INF , P2 ;  /* 0xff80000038237808 */ /* 0x000fc40001000000 */
[----:B------:R-:W-:Y:S02]  /*2720*/  CS2R R108, SRZ ;  /* 0x00000000006c7805 */ /* 0x000fe4000001ff00 */
[----:B------:R-:W-:Y:S02]  /*2730*/  FMNMX.FTZ R32, R53, R32, !PT ;  /* 0x0000002035207209 */ /* 0x000fe40007810000 */
[----:B------:R-:W-:Y:S02]  /*2740*/  CS2R R106, SRZ ;  /* 0x00000000006a7805 */ /* 0x000fe4000001ff00 */
[----:B------:R-:W-:Y:S02]  /*2750*/  ISETP.GT.AND P2, PT, R3, 0x48, PT ;  /* 0x000000480300780c */ /* 0x000fe40003f44270 */
[----:B------:R-:W-:Y:S02]  /*2760*/  CS2R R104, SRZ ;  /* 0x0000000000687805 */ /* 0x000fe4000001ff00 */
[----:B------:R-:W-:Y:S01]  /*2770*/  FSEL R57, R57, -INF , P1 ;  /* 0xff80000039397808 */ /* 0x000fe20000800000 */
[----:B------:R-:W-:Y:S01]  /*2780*/  MUFU.EX2 R141, R141 ;  /* 0x0000008d008d7308 */ /* 0x000fe20000000800 */
[----:B------:R-:W-:-:S02]  /*2790*/  FMNMX.FTZ R36, R35, R32, !PT ;  /* 0x0000002023247209 */ /* 0x000fc40007810000 */
[----:B------:R-:W-:Y:S02]  /*27a0*/  CS2R R102, SRZ ;  /* 0x0000000000667805 */ /* 0x000fe4000001ff00 */
[----:B------:R-:W-:Y:S02]  /*27b0*/  ISETP.GT.AND P1, PT, R3, 0x49, PT ;  /* 0x000000490300780c */ /* 0x000fe40003f24270 */
[----:B-1----:R-:W-:Y:S02]  /*27c0*/  CS2R R100, SRZ ;  /* 0x0000000000647805 */ /* 0x002fe4000001ff00 */
[----:B------:R-:W-:Y:S02]  /*27d0*/  FSEL R39, R60, -INF , P2 ;  /* 0xff8000003c277808 */ /* 0x000fe40001000000 */
[----:B------:R-:W-:Y:S02]  /*27e0*/  CS2R R98, SRZ ;  /* 0x0000000000627805 */ /* 0x000fe4000001ff00 */
[----:B------:R-:W-:Y:S01]  /*27f0*/  FMNMX.FTZ R36, R57, R36, !PT ;  /* 0x0000002439247209 */ /* 0x000fe20007810000 */
[----:B------:R1:W-:Y:S01]  /*2800*/  MUFU.EX2 R32, R92 ;  /* 0x0000005c00207308 */ /* 0x0003e20000000800 */
[----:B------:R-:W-:-:S02]  /*2810*/  ISETP.GT.AND P2, PT, R3, 0x50, PT ;  /* 0x000000500300780c */ /* 0x000fc40003f44270 */
[----:B--2---:R-:W-:Y:S02]  /*2820*/  CS2R R96, SRZ ;  /* 0x0000000000607805 */ /* 0x004fe4000001ff00 */
[----:B------:R-:W-:Y:S02]  /*2830*/  FSEL R61, R61, -INF , P1 ;  /* 0xff8000003d3d7808 */ /* 0x000fe40000800000 */
[----:B------:R-:W-:Y:S02]  /*2840*/  CS2R R94, SRZ ;  /* 0x00000000005e7805 */ /* 0x000fe4000001ff00 */
[----:B------:R-:W-:Y:S02]  /*2850*/  FMNMX.FTZ R36, R39, R36, !PT ;  /* 0x0000002427247209 */ /* 0x000fe40007810000 */
[----:B------:R-:W-:Y:S02]  /*2860*/  CS2R R90, SRZ ;  /* 0x00000000005a7805 */ /* 0x000fe4000001ff00 */
[----:B------:R-:W-:Y:S01]  /*2870*/  ISETP.GT.AND P1, PT, R3, 0x51, PT ;  /* 0x000000510300780c */ /* 0x000fe20003f24270 */
[----:B------:R-:W-:Y:S01]  /*2880*/  MUFU.EX2 R143, R143 ;  /* 0x0000008f008f7308 */ /* 0x000fe20000000800 */
[----:B------:R-:W-:-:S02]  /*2890*/  FSEL R43, R64, -INF , P2 ;  /* 0xff800000402b7808 */ /* 0x000fc40001000000 */
[----:B-1----:R-:W-:Y:S02]  /*28a0*/  CS2R R92, SRZ ;  /* 0x00000000005c7805 */ /* 0x002fe4000001ff00 */
[----:B------:R-:W-:Y:S02]  /*28b0*/  FMNMX.FTZ R36, R61, R36, !PT ;  /* 0x000000243d247209 */ /* 0x000fe40007810000 */
[----:B------:R-:W-:Y:S02]  /*28c0*/  ISETP.GT.AND P2, PT, R3, 0x58, PT ;  /* 0x000000580300780c */ /* 0x000fe40003f44270 */
[----:B------:R-:W-:Y:S01]  /*28d0*/  FSEL R65, R65, -INF , P1 ;  /* 0xff80000041417808 */ /* 0x000fe20000800000 */
[----:B------:R-:W-:Y:S01]  /*28e0*/  MUFU.EX2 R137, R137 ;  /* 0x0000008900897308 */ /* 0x000fe20000000800 */
[----:B------:R-:W-:Y:S02]  /*28f0*/  FMNMX.FTZ R40, R43, R36, !PT ;  /* 0x000000242b287209 */ /* 0x000fe40007810000 */
[----:B------:R-:W-:-:S02]  /*2900*/  ISETP.GT.AND P1, PT, R3, 0x59, PT ;  /* 0x000000590300780c */ /* 0x000fc40003f24270 */
[----:B------:R-:W-:Y:S02]  /*2910*/  FSEL R47, R68, -INF , P2 ;  /* 0xff800000442f7808 */ /* 0x000fe40001000000 */
[----:B------:R-:W-:Y:S01]  /*2920*/  FMNMX.FTZ R40, R65, R40, !PT ;  /* 0x0000002841287209 */ /* 0x000fe20007810000 */
[----:B------:R1:W-:Y:S01]  /*2930*/  MUFU.EX2 R36, R88 ;  /* 0x0000005800247308 */ /* 0x0003e20000000800 */
[----:B------:R-:W-:Y:S02]  /*2940*/  ISETP.GT.AND P2, PT, R3, 0x60, PT ;  /* 0x000000600300780c */ /* 0x000fe40003f44270 */
[----:B------:R-:W-:Y:S02]  /*2950*/  FSEL R69, R69, -INF , P1 ;  /* 0xff80000045457808 */ /* 0x000fe40000800000 */
[----:B------:R-:W-:Y:S02]  /*2960*/  FMNMX.FTZ R40, R47, R40, !PT ;  /* 0x000000282f287209 */ /* 0x000fe40007810000 */
        /* <DEDUP_REMOVED lines=19> */
[----:B------:R-:W-:Y:S02]  /*2aa0*/  FMNMX.FTZ R44, R77, R44, !PT ;  /* 0x0000002c4d2c7209 */ /* 0x000fe40007810000 */
[----:B------:R-:W-:Y:S02]  /*2ab0*/  ISETP.GT.AND P2, PT, R3, 0x78, PT ;  /* 0x000000780300780c */ /* 0x000fe40003f44270 */
[----:B------:R-:W-:Y:S01]  /*2ac0*/  FSEL R81, R81, -INF , P1 ;  /* 0xff80000051517808 */ /* 0x000fe20000800000 */
[----:B------:R-:W-:Y:S01]  /*2ad0*/  MUFU.EX2 R14, R14 ;  /* 0x0000000e000e7308 */ /* 0x000fe20000000800 */
[----:B------:R-:W-:Y:S02]  /*2ae0*/  FMNMX.FTZ R44, R59, R44, !PT ;  /* 0x0000002c3b2c7209 */ /* 0x000fe40007810000 */
[----:B------:R-:W-:Y:S02]  /*2af0*/  ISETP.GT.AND P1, PT, R3, 0x79, PT ;  /* 0x000000790300780c */ /* 0x000fe40003f24270 */
[----:B------:R-:W-:-:S02]  /*2b00*/  FSEL R63, R84, -INF , P2 ;  /* 0xff800000543f7808 */ /* 0x000fc40001000000 */
[----:B------:R-:W-:Y:S01]  /*2b10*/  FMNMX.FTZ R44, R81, R44, !PT ;  /* 0x0000002c512c7209 */ /* 0x000fe20007810000 */
[----:B------:R-:W-:Y:S01]  /*2b20*/  MUFU.EX2 R135, R135 ;  /* 0x0000008700877308 */ /* 0x000fe20000000800 */
[----:B------:R-:W-:Y:S02]  /*2b30*/  FSEL R85, R85, -INF , P1 ;  /* 0xff80000055557808 */ /* 0x000fe40000800000 */
        /* <DEDUP_REMOVED lines=14> */
[----:B0-----:R-:W-:Y:S01]  /*2c20*/  FADD.FTZ R46, R149, R8 ;  /* 0x00000008952e7221 */ /* 0x001fe20000010000 */
[----:B------:R-:W-:-:S02]  /*2c30*/  F2FP.F16.F32.PACK_AB R149, R8, R149 ;  /* 0x000000950895723e */ /* 0x000fc400000000ff */
[C---:B------:R-:W-:Y:S01]  /*2c40*/  FSETP.NEU.FTZ.AND P1, PT, R3.reuse, -INF , PT ;  /* 0xff8000000300780b */ /* 0x040fe20003f3d000 */
[----:B------:R-:W-:Y:S02]  /*2c50*/  FMUL.FTZ R44, R3, R0 ;  /* 0x00000000032c7220 */ /* 0x000fe40000410000 */
[----:B------:R-:W-:Y:S03]  /*2c60*/  MUFU.EX2 R20, R20 ;  /* 0x0000001400147308 */ /* 0x000fe60000000800 */
[----:B------:R-:W-:Y:S02]  /*2c70*/  FSEL R44, R44, RZ, P1 ;  /* 0x000000ff2c2c7208 */ /* 0x000fe40000800000 */
[----:B------:R-:W-:-:S03]  /*2c80*/  PLOP3.LUT P1, PT, PT, PT, UP0, 0x80, 0x0 ;  /* 0x000000000000781c */ /* 0x000fc60003f2f008 */
        /* <DEDUP_REMOVED lines=31> */
[----:B0-----:R-:W-:Y:S01]  /*2e80*/  FADD.FTZ R33, R148, R7 ;  /* 0x0000000794217221 */ /* 0x001fe20000010000 */
[----:B------:R-:W-:Y:S01]  /*2e90*/  F2FP.F16.F32.PACK_AB R148, R7, R148 ;  /* 0x000000940794723e */ /* 0x000fe200000000ff */
[-CC-:B------:R-:W-:Y:S01]  /*2ea0*/  FFMA.FTZ R59, R59, R0.reuse, -R44.reuse ;  /* 0x000000003b3b7223 */ /* 0x180fe2000001082c */
[-CC-:B------:R-:W-:Y:S01]  /*2eb0*/  FFMA.FTZ R81, R81, R0.reuse, -R44.reuse ;  /* 0x0000000051517223 */ /* 0x180fe2000001082c */
[----:B------:R-:W-:-:S03]  /*2ec0*/  FFMA.FTZ R63, R63, R0, -R44 ;  /* 0x000000003f3f7223 */ /* 0x000fc6000001082c */
[----:B------:R-:W0:Y:S01]  /*2ed0*/  MUFU.EX2 R144, R144 ;  /* 0x0000009000907308 */ /* 0x000e220000000800 */
[----:B-1----:R-:W-:Y:S01]  /*2ee0*/  FADD.FTZ R48, R150, R33 ;  /* 0x0000002196307221 */ /* 0x002fe20000010000 */
[----:B------:R-:W-:Y:S01]  /*2ef0*/  FADD.FTZ R33, R151, R46 ;  /* 0x0000002e97217221 */ /* 0x000fe20000010000 */
[----:B------:R-:W-:-:S03]  /*2f00*/  F2FP.F16.F32.PACK_AB R151, R10, R151 ;  /* 0x000000970a97723e */ /* 0x000fc600000000ff */
[----:B------:R-:W-:Y:S01]  /*2f10*/  FADD.FTZ R4, R10, R33 ;  /* 0x000000210a047221 */ /* 0x000fe20000010000 */
[----:B------:R-:W-:Y:S01]  /*2f20*/  FFMA.FTZ R33, R65, R0, -R44 ;  /* 0x0000000041217223 */ /* 0x000fe2000001082c */
[----:B------:R-:W1:Y:S01]  /*2f30*/  MUFU.EX2 R11, R11 ;  /* 0x0000000b000b7308 */ /* 0x000e620000000800 */
[C---:B--2---:R-:W-:Y:S01]  /*2f40*/  FADD.FTZ R35, R9.reuse, R48 ;  /* 0x0000003009237221 */ /* 0x044fe20000010000 */
[----:B------:R-:W-:Y:S01]  /*2f50*/  F2FP.F16.F32.PACK_AB R150, R9, R150 ;  /* 0x000000960996723e */ /* 0x000fe200000000ff */
[----:B------:R-:W-:-:S05]  /*2f60*/  FFMA.FTZ R44, R85, R0, -R44 ;  /* 0x00000000552c7223 */ /* 0x000fca000001082c */
        /* <DEDUP_REMOVED lines=19> */
[C---:B------:R-:W-:Y:S02]  /*30a0*/  F2FP.F16.F32.PACK_AB R143, R36.reuse, R143 ;  /* 0x0000008f248f723e */ /* 0x040fe400000000ff */
        /* <DEDUP_REMOVED lines=88> */
[----:B------:R0:W1:Y:S01]  /*3630*/  MUFU.EX2 R6, R5 ;  /* 0x0000000500067308 */ /* 0x0000620000000800 */
[----:B--2---:R-:W-:-:S04]  /*3640*/  FADD.FTZ R9, R63, R8 ;  /* 0x000000083f097221 */ /* 0x004fc80000010000 */
[C---:B0-----:R-:W-:Y:S01]  /*3650*/  FADD.FTZ R5, R44.reuse, R9 ;  /* 0x000000092c057221 */ /* 0x041fe20000010000 */
[----:B------:R-:W-:Y:S01]  /*3660*/  F2FP.F16.F32.PACK_AB R122, R44, R63 ;  /* 0x0000003f2c7a723e */ /* 0x000fe200000000ff */
[C---:B-1----:R-:W-:Y:S01]  /*3670*/  FADD.FTZ R4, R6.reuse, R7 ;  /* 0x0000000706047221 */ /* 0x042fe20000010000 */
        /* <DEDUP_REMOVED lines=8> */
.L_x_14866:
[----:B------:R-:W-:Y:S01]  /*3700*/  ISETP.NE.AND P2, PT, RZ, UR44, PT ;  /* 0x0000002cff007c0c */ /* 0x000fe2000bf45270 */
[----:B------:R-:W-:-:S04]  /*3710*/  UISETP.NE.AND UP0, UPT, UR23, 0x1, UPT ;  /* 0x000000011700788c */ /* 0x000fc8000bf05270 */
[----:B------:R-:W-:-:S04]  /*3720*/  USEL UR37, URZ, 0x1, UP0 ;  /* 0x000000013f257887 */ /* 0x000fc80008000000 */
[----:B------:R-:W-:-:S04]  /*3730*/  ULOP3.LUT UR37, UR25, UR37, URZ, 0x3c, !UPT ;  /* 0x0000002519257292 */ /* 0x000fc8000f8e3c3f */
[----:B------:R-:W-:Y:S08]  /*3740*/  @P2 BRA `(.L_x_14856) ;  /* 0x0000000000382947 */ /* 0x000ff00003800000 */
[----:B------:R-:W-:Y:S05]  /*3750*/  @!P0 BRA `(.L_x_14857) ;  /* 0x0000000000048947 */ /* 0x000fea0003800000 */
[----:B------:R-:W-:Y:S01]  /*3760*/  BPT.TRAP 0x1 ;  /* 0x000000040000795c */ /* 0x000fe20000300000 */
.L_x_14857:
        /* <DEDUP_REMOVED lines=9> */
.L_x_14858:
[----:B-1----:R-:W-:Y:S05]  /*3800*/  @P1 BRA `(.L_x_14856) ;  /* 0x0000000000081947 */ /* 0x002fea0003800000 */
[----:B------:R-:W1:Y:S02]  /*3810*/  SYNCS.PHASECHK.TRANS64.TRYWAIT P1, [UR6+0x16830], R0 ;  /* 0x01683000ff0075a7 */ /* 0x000e640008020146 */
[----:B-1----:R-:W-:Y:S05]  /*3820*/  @!P1 BRA `(.L_x_14859) ;  /* 0x000000a400909947 */ /* 0x002fea0003800000 */
.L_x_14856:
        /* <DEDUP_REMOVED lines=28> */
.L_x_14861:
[----:B------:R-:W-:Y:S01]  /*39f0*/  ULEA UR6, UR23, UR45, 0x3 ;  /* 0x0000002d17067291 */ /* 0x000fe2000f8e183f */
[----:B------:R-:W-:-:S05]  /*3a00*/  IMAD.U32 R0, RZ, RZ, UR25 ;  /* 0x00000019ff007e24 */ /* 0x000fca000f8e00ff */
[----:B------:R-:W-:-:S04]  /*3a10*/  SHF.L.U32 R0, R0, 0x1f, RZ ;  /* 0x0000001f00007819 */ /* 0x000fc800000006ff */
[----:B------:R0:W1:Y:S01]  /*3a20*/  SYNCS.PHASECHK.TRANS64.TRYWAIT P1, [UR6+0x16850], R0 ;  /* 0x01685000ff0075a7 */ /* 0x0000620008020146 */
[----:B------:R-:W-:Y:S05]  /*3a30*/  @!P0 BRA `(.L_x_14862) ;  /* 0x0000000000048947 */ /* 0x000fea0003800000 */
[----:B------:R-:W-:Y:S01]  /*3a40*/  BPT.TRAP 0x1 ;  /* 0x000000040000795c */ /* 0x000fe20000300000 */
.L_x_14862:
[----:B-1----:R-:W-:Y:S05]  /*3a50*/  @P1 BRA `(.L_x_14860) ;  /* 0x0000000000081947 */ /* 0x002fea0003800000 */
[----:B------:R-:W1:Y:S02]  /*3a60*/  SYNCS.PHASECHK.TRANS64.TRYWAIT P1, [UR6+0x16850], R0 ;  /* 0x01685000ff0075a7 */ /* 0x000e640008020146 */
[----:B-1----:R-:W-:Y:S05]  /*3a70*/  @!P1 BRA `(.L_x_14863) ;  /* 0x000000a400149947 */ /* 0x002fea0003800000 */
.L_x_14860:
        /* <DEDUP_REMOVED lines=51> */
.L_x_14864:
        /* <DEDUP_REMOVED lines=113> */
[----:B------:R-:W0:Y:S01]  /*44c0*/  LDC R0, c[0x0][0x988] ;  /* 0x00026200ff007b82 */ /* 0x000e220000000800 */
[----:B------:R-:W-:Y:S02]  /*44d0*/  FMNMX.FTZ R8, R81, R8, !PT ;  /* 0x0000000851087209 */ /* 0x000fe40007810000 */
[----:B------:R-:W-:Y:S02]  /*44e0*/  FSEL R85, R85, -INF , P2 ;  /* 0xff80000055557808 */ /* 0x000fe40001000000 */
[----:B------:R-:W-:Y:S02]  /*44f0*/  FMNMX.FTZ R8, R123, R8, !PT ;  /* 0x000000087b087209 */ /* 0x000fe40007810000 */
[----:B--2---:R-:W-:-:S02]  /*4500*/  IADD3 R2, R137, -UR22, R2 ;  /* 0x8000001689027c10 */ /* 0x004fc4000fffe002 */
[----:B------:R-:W-:Y:S02]  /*4510*/  FMNMX.FTZ R14, R85, R8, !PT ;  /* 0x00000008550e7209 */ /* 0x000fe40007810000 */
[C---:B------:R-:W-:Y:S02]  /*4520*/  ISETP.GT.AND P2, PT, R2.reuse, RZ, PT ;  /* 0x000000ff0200720c */ /* 0x040fe40003f44270 */
[----:B------:R-:W-:Y:S01]  /*4530*/  ISETP.GT.AND P3, PT, R2, 0x1, PT ;  /* 0x000000010200780c */ /* 0x000fe20003f64270 */
[----:B------:R-:W1:Y:S01]  /*4540*/  SHFL.BFLY PT, R3, R14, 0x2, 0x1f ;  /* 0x0c401f000e037f89 */ /* 0x000e6200000e0000 */
[----:B------:R-:W-:Y:S02]  /*4550*/  FSEL R26, R26, -INF , P2 ;  /* 0xff8000001a1a7808 */ /* 0x000fe40001000000 */
[----:B------:R-:W-:Y:S02]  /*4560*/  ISETP.GT.AND P2, PT, R2, 0x8, PT ;  /* 0x000000080200780c */ /* 0x000fe40003f44270 */
[----:B------:R-:W-:-:S02]  /*4570*/  FMNMX.FTZ R12, R26, R7, !PT ;  /* 0x000000071a0c7209 */ /* 0x000fc40007810000 */
        /* <DEDUP_REMOVED lines=66> */
[----:B------:R-:W-:Y:S01]  /*49a0*/  FFMA.FTZ R33, R85, R0, -R10 ;  /* 0x0000000055217223 */ /* 0x000fe2000001080a */
[----:B------:R-:W-:Y:S01]  /*49b0*/  FMNMX.FTZ R12, R139, R12, !PT ;  /* 0x0000000c8b0c7209 */ /* 0x000fe20007810000 */
[----:B------:R-:W-:Y:S01]  /*49c0*/  MUFU.EX2 R8, R8 ;  /* 0x0000000800087308 */ /* 0x000fe20000000800 */
[----:B------:R-:W-:-:S02]  /*49d0*/  ISETP.GT.AND P3, PT, R2, 0x31, PT ;  /* 0x000000310200780c */ /* 0x000fc40003f64270 */
[----:B------:R-:W-:Y:S02]  /*49e0*/  FSEL R141, R50, -INF , P2 ;  /* 0xff800000328d7808 */ /* 0x000fe40001000000 */
[----:B------:R-:W-:Y:S02]  /*49f0*/  FMNMX.FTZ R12, R47, R12, !PT ;  /* 0x0000000c2f0c7209 */ /* 0x000fe40007810000 */
[C---:B------:R-:W-:Y:S01]  /*4a00*/  ISETP.GT.AND P2, PT, R2.reuse, 0x38, PT ;  /* 0x000000380200780c */ /* 0x040fe20003f44270 */
[----:B------:R-:W-:Y:S01]  /*4a10*/  MUFU.EX2 R148, R148 ;  /* 0x0000009400947308 */ /* 0x000fe20000000800 */
[----:B------:R-:W-:Y:S02]  /*4a20*/  FSEL R51, R51, -INF , P3 ;  /* 0xff80000033337808 */ /* 0x000fe40001800000 */
[----:B------:R-:W-:Y:S02]  /*4a30*/  FMNMX.FTZ R12, R141, R12, !PT ;  /* 0x0000000c8d0c7209 */ /* 0x000fe40007810000 */
[----:B------:R-:W-:-:S02]  /*4a40*/  ISETP.GT.AND P3, PT, R2, 0x39, PT ;  /* 0x000000390200780c */ /* 0x000fc40003f64270 */
[----:B------:R-:W-:Y:S01]  /*4a50*/  FSEL R143, R54, -INF , P2 ;  /* 0xff800000368f7808 */ /* 0x000fe20001000000 */
[----:B------:R-:W-:Y:S01]  /*4a60*/  MUFU.EX2 R150, R150 ;  /* 0x0000009600967308 */ /* 0x000fe20000000800 */
[----:B------:R-:W-:Y:S02]  /*4a70*/  FMNMX.FTZ R12, R51, R12, !PT ;  /* 0x0000000c330c7209 */ /* 0x000fe40007810000 */
[C---:B------:R-:W-:Y:S02]  /*4a80*/  ISETP.GT.AND P2, PT, R2.reuse, 0x40, PT ;  /* 0x000000400200780c */ /* 0x040fe40003f44270 */
[----:B------:R-:W-:Y:S02]  /*4a90*/  FSEL R55, R55, -INF , P3 ;  /* 0xff80000037377808 */ /* 0x000fe40001800000 */
        /* <DEDUP_REMOVED lines=79> */
[----:B------:R-:W-:Y:S01]  /*4f90*/  FSEL R31, R3, RZ, P1 ;  /* 0x000000ff031f7208 */ /* 0x000fe20000800000 */
[-CC-:B------:R-:W-:Y:S01]  /*4fa0*/  FFMA.FTZ R12, R26, R0.reuse, -R10.reuse ;  /* 0x000000001a0c7223 */ /* 0x180fe2000001080a */
[-CC-:B------:R-:W-:Y:S01]  /*4fb0*/  FFMA.FTZ R37, R125, R0.reuse, -R10.reuse ;  /* 0x000000007d257223 */ /* 0x180fe2000001080a */
[-CC-:B------:R-:W-:Y:S01]  /*4fc0*/  FFMA.FTZ R14, R127, R0.reuse, -R10.reuse ;  /* 0x000000007f0e7223 */ /* 0x180fe2000001080a */
[-C--:B------:R-:W-:Y:S01]  /*4fd0*/  FFMA.FTZ R20, R129, R0.reuse, -R10 ;  /* 0x0000000081147223 */ /* 0x080fe2000001080a */
[----:B------:R-:W-:Y:S01]  /*4fe0*/  FADD.FTZ R31, -R31, R6 ;  /* 0x000000061f1f7221 */ /* 0x000fe20000010100 */
[----:B------:R-:W-:Y:S01]  /*4ff0*/  FSEL R6, R2, RZ, P2 ;  /* 0x000000ff02067208 */ /* 0x000fe20001000000 */
[----:B------:R-:W-:Y:S01]  /*5000*/  MUFU.EX2 R12, R12 ;  /* 0x0000000c000c7308 */ /* 0x000fe20000000800 */
[-CC-:B------:R-:W-:Y:S01]  /*5010*/  FFMA.FTZ R65, R131, R0.reuse, -R10.reuse ;  /* 0x0000000083417223 */ /* 0x180fe2000001080a */
[-C--:B------:R-:W-:Y:S01]  /*5020*/  FMUL.FTZ R31, R31, R0.reuse ;  /* 0x000000001f1f7220 */ /* 0x080fe20000410000 */
[-CC-:B------:R-:W-:Y:S01]  /*5030*/  FFMA.FTZ R24, R133, R0.reuse, -R10.reuse ;  /* 0x0000000085187223 */ /* 0x180fe2000001080a */
[----:B------:R-:W-:Y:S01]  /*5040*/  FADD.FTZ R7, -R6, R7 ;  /* 0x0000000706077221 */ /* 0x000fe20000010100 */
[-CC-:B------:R-:W-:Y:S01]  /*5050*/  FFMA.FTZ R30, R51, R0.reuse, -R10.reuse ;  /* 0x00000000331e7223 */ /* 0x180fe2000001080a */
        /* <DEDUP_REMOVED lines=22> */
[----:B------:R-:W-:-:S02]  /*51c0*/  FFMA.FTZ R123, R86, R0, -R10 ;  /* 0x00000000567b7223 */ /* 0x000fc4000001080a */
[----:B------:R-:W-:-:S03]  /*51d0*/  FADD.FTZ R5, R148, R5 ;  /* 0x0000000594057221 */ /* 0x000fc60000010000 */
[----:B------:R-:W0:Y:S01]  /*51e0*/  MUFU.EX2 R14, R14 ;  /* 0x0000000e000e7308 */ /* 0x000e220000000800 */
[----:B-1----:R-:W-:-:S07]  /*51f0*/  FFMA.FTZ R4, R7, R4, R12 ;  /* 0x0000000407047223 */ /* 0x002fce000001000c */
        /* <DEDUP_REMOVED lines=29> */
[----:B-1----:R-:W-:Y:S01]  /*53d0*/  FADD.FTZ R45, R43, R38 ;  /* 0x000000262b2d7221 */ /* 0x002fe20000010000 */
[----:B------:R-:W-:-:S06]  /*53e0*/  FFMA.FTZ R38, R71, R0, -R10 ;  /* 0x0000000047267223 */ /* 0x000fcc000001080a */
        /* <DEDUP_REMOVED lines=21> */
[-CC-:B------:R-:W-:Y:S01]  /*5540*/  FFMA.FTZ R44, R83, R0.reuse, -R10.reuse ;  /* 0x00000000532c7223 */ /* 0x180fe2000001080a */
[----:B------:R-:W-:Y:S02]  /*5550*/  FFMA.FTZ R10, R87, R0, -R10 ;  /* 0x00000000570a7223 */ /* 0x000fe4000001080a */
        /* <DEDUP_REMOVED lines=52> */
.L_x_14865:
[----:B------:R-:W-:Y:S01]  /*58a0*/  UISETP.GT.AND UP0, UPT, UR24, UR21, UPT ;  /* 0x000000151800728c */ /* 0x000fe2000bf04270 */
[----:B------:R-:W-:Y:S01]  /*58b0*/  F2FP.F16.F32.PACK_AB R139, R6, R139 ;  /* 0x0000008b068b723e */ /* 0x000fe200000000ff */
        /* <DEDUP_REMOVED lines=75> */
[----:B------:R-:W-:-:S05]  /*5d70*/  UMOV UR24, UR7 ;  /* 0x0000000700187c82 */ /* 0x000fca0008000000 */
.L_x_14855:
[----:B------:R-:W-:-:S13]  /*5d80*/  ISETP.LE.AND P1, PT, RZ, UR24, PT ;  /* 0x00000018ff007c0c */ /* 0x000fda000bf23270 */
[----:B------:R-:W-:Y:S05]  /*5d90*/  @!P1 BRA `(.L_x_14867) ;  /* 0x0000001c00489947 */ /* 0x000fea0003800000 */
[----:B------:R-:W-:Y:S01]  /*5da0*/  IMAD.MOV.U32 R7, RZ, RZ, R2 ;  /* 0x000000ffff077224 */ /* 0x000fe200078e0002 */
[----:B------:R-:W-:Y:S01]  /*5db0*/  UMOV UR22, UR37 ;  /* 0x0000002500167c82 */ /* 0x000fe20008000000 */
[----:B------:R-:W-:Y:S01]  /*5dc0*/  IMAD.MOV.U32 R6, RZ, RZ, R3 ;  /* 0x000000ffff067224 */ /* 0x000fe200078e0003 */
[----:B------:R-:W-:-:S06]  /*5dd0*/  UMOV UR21, UR38 ;  /* 0x0000002600157c82 */ /* 0x000fcc0008000000 */
.L_x_14878:
[----:B------:R-:W-:Y:S01]  /*5de0*/  ISETP.NE.AND P2, PT, RZ, UR44, PT ;  /* 0x0000002cff007c0c */ /* 0x000fe2000bf45270 */
[----:B------:R-:W-:-:S04]  /*5df0*/  UISETP.NE.AND UP0, UPT, UR21, 0x1, UPT ;  /* 0x000000011500788c */ /* 0x000fc8000bf05270 */
[----:B------:R-:W-:-:S04]  /*5e00*/  USEL UR37, URZ, 0x1, UP0 ;  /* 0x000000013f257887 */ /* 0x000fc80008000000 */
[----:B------:R-:W-:-:S04]  /*5e10*/  ULOP3.LUT UR37, UR22, UR37, URZ, 0x3c, !UPT ;  /* 0x0000002516257292 */ /* 0x000fc8000f8e3c3f */
[----:B------:R-:W-:Y:S08]  /*5e20*/  @P2 BRA `(.L_x_14868) ;  /* 0x0000000000382947 */ /* 0x000ff00003800000 */
[----:B------:R-:W-:Y:S05]  /*5e30*/  @!P0 BRA `(.L_x_14869) ;  /* 0x0000000000048947 */ /* 0x000fea0003800000 */
[----:B------:R-:W-:Y:S01]  /*5e40*/  BPT.TRAP 0x1 ;  /* 0x000000040000795c */ /* 0x000fe20000300000 */
.L_x_14869:
        /* <DEDUP_REMOVED lines=9> */
.L_x_14870:
[----:B-1----:R-:W-:Y:S05]  /*5ee0*/  @P1 BRA `(.L_x_14868) ;  /* 0x0000000000081947 */ /* 0x002fea0003800000 */
[----:B------:R-:W1:Y:S02]  /*5ef0*/  SYNCS.PHASECHK.TRANS64.TRYWAIT P1, [UR6+0x16830], R0 ;  /* 0x01683000ff0075a7 */ /* 0x000e640008020146 */
[----:B-1----:R-:W-:Y:S05]  /*5f00*/  @!P1 BRA `(.L_x_14871) ;  /* 0x0000008000089947 */ /* 0x002fea0003800000 */
.L_x_14868:
        /* <DEDUP_REMOVED lines=28> */
.L_x_14873:
[----:B------:R-:W-:Y:S01]  /*60d0*/  ULEA UR6, UR21, UR45, 0x3 ;  /* 0x0000002d15067291 */ /* 0x000fe2000f8e183f */
[----:B------:R-:W-:-:S05]  /*60e0*/  IMAD.U32 R0, RZ, RZ, UR22 ;  /* 0x00000016ff007e24 */ /* 0x000fca000f8e00ff */
[----:B------:R-:W-:-:S04]  /*60f0*/  SHF.L.U32 R0, R0, 0x1f, RZ ;  /* 0x0000001f00007819 */ /* 0x000fc800000006ff */
[----:B------:R0:W1:Y:S01]  /*6100*/  SYNCS.PHASECHK.TRANS64.TRYWAIT P1, [UR6+0x16850], R0 ;  /* 0x01685000ff0075a7 */ /* 0x0000620008020146 */
[----:B------:R-:W-:Y:S05]  /*6110*/  @!P0 BRA `(.L_x_14874) ;  /* 0x0000000000048947 */ /* 0x000fea0003800000 */
[----:B------:R-:W-:Y:S01]  /*6120*/  BPT.TRAP 0x1 ;  /* 0x000000040000795c */ /* 0x000fe20000300000 */
.L_x_14874:
[----:B-1----:R-:W-:Y:S05]  /*6130*/  @P1 BRA `(.L_x_14872) ;  /* 0x0000000000081947 */ /* 0x002fea0003800000 */
[----:B------:R-:W1:Y:S02]  /*6140*/  SYNCS.PHASECHK.TRANS64.TRYWAIT P1, [UR6+0x16850], R0 ;  /* 0x01685000ff0075a7 */ /* 0x000e640008020146 */
[----:B-1----:R-:W-:Y:S05]  /*6150*/  @!P1 BRA `(.L_x_14875) ;  /* 0x0000007c008c9947 */ /* 0x002fea0003800000 */
.L_x_14872:
        /* <DEDUP_REMOVED lines=51> */
.L_x_14876:
        /* <DEDUP_REMOVED lines=131> */
[-CC-:B------:R-:W-:Y:S01]  /*6cc0*/  FFMA.FTZ R128, R64, R0.reuse, -R129.reuse ;  /* 0x0000000040807223 */ /* 0x180fe20000010881 */
[-CC-:B------:R-:W-:Y:S01]  /*6cd0*/  FFMA.FTZ R25, R65, R0.reuse, -R129.reuse ;  /* 0x0000000041197223 */ /* 0x180fe20000010881 */
[-CC-:B------:R-:W-:Y:S01]  /*6ce0*/  FFMA.FTZ R130, R68, R0.reuse, -R129.reuse ;  /* 0x0000000044827223 */ /* 0x180fe20000010881 */
[-CC-:B------:R-:W-:Y:S01]  /*6cf0*/  FFMA.FTZ R21, R69, R0.reuse, -R129.reuse ;  /* 0x0000000045157223 */ /* 0x180fe20000010881 */
[-CC-:B------:R-:W-:Y:S01]  /*6d00*/  FFMA.FTZ R124, R72, R0.reuse, -R129.reuse ;  /* 0x00000000487c7223 */ /* 0x180fe20000010881 */
[-C--:B------:R-:W-:Y:S01]  /*6d10*/  FFMA.FTZ R15, R73, R0.reuse, -R129 ;  /* 0x00000000490f7223 */ /* 0x080fe20000010881 */
        /* <DEDUP_REMOVED lines=142> */
.L_x_14877:
        /* <DEDUP_REMOVED lines=76> */
.L_x_14867:
[----:B------:R-:W-:Y:S06]  /*7ac0*/  BAR.ARV 0x8, 0x200 ;  /* 0x0208000000007b1d */ /* 0x000fec0000002000 */
[----:B------:R-:W-:Y:S05]  /*7ad0*/  @!P0 BRA `(.L_x_14879) ;  /* 0x0000000000048947 */ /* 0x000fea0003800000 */
[----:B------:R-:W-:Y:S01]  /*7ae0*/  BPT.TRAP 0x1 ;  /* 0x000000040000795c */ /* 0x000fe20000300000 */
.L_x_14879:
[----:B------:R-:W-:Y:S01]  /*7af0*/  ULEA UR5, UR38, UR45, 0x3 ;  /* 0x0000002d26057291 */ /* 0x000fe2000f8e183f */
[----:B------:R-:W-:-:S05]  /*7b00*/  IMAD.U32 R6, RZ, RZ, UR37 ;  /* 0x00000025ff067e24 */ /* 0x000fca000f8e00ff */
[----:B------:R-:W-:-:S04]  /*7b10*/  SHF.L.U32 R6, R6, 0x1f, RZ ;  /* 0x0000001f06067819 */ /* 0x000fc800000006ff */
[----:B------:R0:W1:Y:S01]  /*7b20*/  SYNCS.PHASECHK.TRANS64.TRYWAIT P1, [UR5+0x16850], R6 ;  /* 0x01685006ff0075a7 */ /* 0x0000620008020145 */
[----:B------:R-:W-:Y:S05]  /*7b30*/  @!P0 BRA `(.L_x_14880) ;  /* 0x0000000000048947 */ /* 0x000fea0003800000 */
[----:B------:R-:W-:Y:S01]  /*7b40*/  BPT.TRAP 0x1 ;  /* 0x000000040000795c */ /* 0x000fe20000300000 */
.L_x_14880:
[----:B-1----:R-:W-:Y:S05]  /*7b50*/  @P1 BRA `(.L_x_14881) ;  /* 0x0000000000081947 */ /* 0x002fea0003800000 */
[----:B------:R-:W1:Y:S02]  /*7b60*/  SYNCS.PHASECHK.TRANS64.TRYWAIT P1, [UR5+0x16850], R6 ;  /* 0x01685006ff0075a7 */ /* 0x000e640008020145 */
[----:B-1----:R-:W-:Y:S05]  /*7b70*/  @!P1 BRA `(.L_x_14882) ;  /* 0x00000064001c9947 */ /* 0x002fea0003800000 */
.L_x_14881:
        /* <DEDUP_REMOVED lines=71> */
.L_x_14883:
        /* <DEDUP_REMOVED lines=42> */
.L_x_14847:
        /* <DEDUP_REMOVED lines=9> */
[----:B------:R-:W0:Y:S01]  /*8320*/  LDC R32, c[0x0][0xbe8] ;  /* 0x0002fa00ff207b82 */ /* 0x000e220000000800 */
[----:B------:R-:W1:Y:S01]  /*8330*/  S2R R5, SR_SWINHI ;  /* 0x0000000000057919 */ /* 0x000e620000002f00 */
[----:B------:R-:W-:Y:S01]  /*8340*/  USHF.R.S32.HI UR12, URZ, 0x1f, UR42 ;  /* 0x0000001f3f0c7899 */ /* 0x000fe2000801142a */
[----:B------:R-:W-:Y:S01]  /*8350*/  VIADD R37, R17, UR40 ;  /* 0x0000002811257c36 */ /* 0x000fe20008000000 */
[----:B------:R-:W-:Y:S01]  /*8360*/  ULDC.64 UR8, c[0x0][0xb90] ;  /* 0x0002e40000087ab9 */ /* 0x000fe20000000a00 */
[----:B------:R-:W-:Y:S01]  /*8370*/  USHF.R.S32.HI UR13, URZ, 0x1f, UR41 ;  /* 0x0000001f3f0d7899 */ /* 0x000fe20008011429 */
[----:B------:R-:W-:Y:S01]  /*8380*/  F2FP.F16.F32.PACK_AB R112, R113, R112 ;  /* 0x000000707170723e */ /* 0x000fe200000000ff */
[----:B------:R-:W-:Y:S01]  /*8390*/  UIMAD UR5, UR12, UR8, URZ ;  /* 0x000000080c0572a4 */ /* 0x000fe2000f8e023f */
[----:B------:R-:W-:Y:S01]  /*83a0*/  IMAD.MOV.U32 R28, RZ, RZ, R37 ;  /* 0x000000ffff1c7224 */ /* 0x000fe200078e0025 */
        /* <DEDUP_REMOVED lines=13> */
[----:B------:R-:W-:Y:S01]  /*8480*/  F2FP.F16.F32.PACK_AB R115, R119, R118 ;  /* 0x000000767773723e */ /* 0x000fe200000000ff */
[----:B------:R-:W-:Y:S01]  /*8490*/  ULDC UR5, c[0x0][0xa88] ;  /* 0x0002a20000057ab9 */ /* 0x000fe20000000800 */
[----:B------:R-:W-:Y:S01]  /*84a0*/  BAR.SYNC.DEFER_BLOCKING 0x1, 0x180 ;  /* 0x0046000000007b1d */ /* 0x000fe20000010000 */
[----:B0-----:R-:W-:Y:S01]  /*84b0*/  ISETP.NE.AND P1, PT, R32, 0x1, PT ;  /* 0x000000012000780c */ /* 0x001fe20003f25270 */
[----:B------:R-:W-:-:S04]  /*84c0*/  IMAD.U32 R34, RZ, RZ, UR8 ;  /* 0x00000008ff227e24 */ /* 0x000fc8000f8e00ff */
[----:B------:R-:W-:Y:S01]  /*84d0*/  ULDC.64 UR8, c[0x0][0xae8] ;  /* 0x0002ba0000087ab9 */ /* 0x000fe20000000a00 */
[----:B------:R-:W-:Y:S01]  /*84e0*/  ULDC.64 UR10, c[0x0][0xaf0] ;  /* 0x0002bc00000a7ab9 */ /* 0x000fe20000000a00 */
[----:B------:R-:W-:Y:S02]  /*84f0*/  MOV R2, R0 ;  /* 0x0000000000027202 */ /* 0x000fe40000000f00 */
[----:B-1----:R-:W-:Y:S02]  /*8500*/  MOV R3, R5 ;  /* 0x0000000500037202 */ /* 0x002fe40000000f00 */
[----:B------:R-:W-:Y:S02]  /*8510*/  LEA R5, R22, R19, 0x6 ;  /* 0x0000001316057211 */ /* 0x000fe400078e30ff */
[----:B------:R-:W0:Y:S01]  /*8520*/  @P1 LDC R20, c[0x0][0xbec] ;  /* 0x0002fb00ff141b82 */ /* 0x000e220000000800 */
[----:B------:R-:W-:-:S04]  /*8530*/  IMAD.WIDE R10, R155, 0x2, R2 ;  /* 0x000000029b0a7825 */ /* 0x000fc800078e0202 */
[----:B------:R-:W-:Y:S01]  /*8540*/  IMAD.WIDE R2, R5, 0x2, R2 ;  /* 0x0000000205027825 */ /* 0x000fe200078e0202 */
[C---:B------:R-:W-:Y:S02]  /*8550*/  LOP3.LUT R4, R10.reuse, 0x380, RZ, 0xc0, !PT ;  /* 0x000003800a047812 */ /* 0x040fe400078ec0ff */
[----:B------:R-:W1:Y:S01]  /*8560*/  @P1 LDC R35, c[0x0][0xbf0] ;  /* 0x0002fc00ff231b82 */ /* 0x000e620000000800 */
[----:B------:R-:W-:Y:S02]  /*8570*/  IADD3 R33, P0, R10, 0x60, RZ ;  /* 0x000000600a217810 */ /* 0x000fe40007f1e0ff */
[----:B------:R-:W-:Y:S02]  /*8580*/  SHF.R.U64 R5, R4, 0x3, RZ ;  /* 0x0000000304057819 */ /* 0x000fe400000012ff */
[----:B------:R-:W-:Y:S01]  /*8590*/  LOP3.LUT R4, R33, 0x380, RZ, 0xc0, !PT ;  /* 0x0000038021047812 */ /* 0x000fe200078ec0ff */
[----:B------:R-:W-:Y:S01]  /*85a0*/  IMAD.X R9, RZ, RZ, R11, P0 ;  /* 0x000000ffff097224 */ /* 0x000fe200000e060b */
[----:B------:R-:W-:-:S02]  /*85b0*/  IADD3 R31, P2, R10, 0x40, RZ ;  /* 0x000000400a1f7810 */ /* 0x000fc40007f5e0ff */
[----:B------:R-:W-:Y:S02]  /*85c0*/  SHF.R.U64 R4, R4, 0x3, RZ ;  /* 0x0000000304047819 */ /* 0x000fe400000012ff */
[----:B------:R-:W-:Y:S01]  /*85d0*/  IADD3 R29, P3, R10, 0x20, RZ ;  /* 0x000000200a1d7810 */ /* 0x000fe20007f7e0ff */
[----:B------:R-:W-:Y:S01]  /*85e0*/  IMAD.X R7, RZ, RZ, R11, P2 ;  /* 0x000000ffff077224 */ /* 0x000fe200010e060b */
[----:B------:R-:W-:Y:S02]  /*85f0*/  LOP3.LUT R6, R31, 0x380, RZ, 0xc0, !PT ;  /* 0x000003801f067812 */ /* 0x000fe400078ec0ff */
[----:B------:R-:W-:Y:S01]  /*8600*/  LOP3.LUT R8, R4, R33, RZ, 0x3c, !PT ;  /* 0x0000002104087212 */ /* 0x000fe200078e3cff */
[----:B0-----:R-:W-:Y:S01]  /*8610*/  @P1 IMAD.HI.U32 R20, R37, R20, RZ ;  /* 0x0000001425141227 */ /* 0x001fe200078e00ff */
[----:B------:R-:W-:Y:S02]  /*8620*/  SHF.R.U64 R6, R6, 0x3, RZ ;  /* 0x0000000306067819 */ /* 0x000fe400000012ff */
[----:B------:R-:W-:-:S02]  /*8630*/  LOP3.LUT R4, R29, 0x380, RZ, 0xc0, !PT ;  /* 0x000003801d047812 */ /* 0x000fc400078ec0ff */
[----:B------:R-:W-:Y:S02]  /*8640*/  LOP3.LUT R6, R6, R31, RZ, 0x3c, !PT ;  /* 0x0000001f06067212 */ /* 0x000fe400078e3cff */
[----:B------:R-:W-:Y:S02]  /*8650*/  SHF.R.U64 R4, R4, 0x3, RZ ;  /* 0x0000000304047819 */ /* 0x000fe400000012ff */
[----:B------:R-:W-:Y:S02]  /*8660*/  IADD3 R31, P2, R2, 0x3000, RZ ;  /* 0x00003000021f7810 */ /* 0x000fe40007f5e0ff */
[----:B------:R-:W-:Y:S02]  /*8670*/  LOP3.LUT R4, R4, R29, RZ, 0x3c, !PT ;  /* 0x0000001d04047212 */ /* 0x000fe400078e3cff */
[----:B------:R-:W-:Y:S01]  /*8680*/  LOP3.LUT R29, R31, 0x380, RZ, 0xc0, !PT ;  /* 0x000003801f1d7812 */ /* 0x000fe200078ec0ff */
[----:B------:R-:W-:Y:S01]  /*8690*/  IMAD.X R21, RZ, RZ, R3, P2 ;  /* 0x000000ffff157224 */ /* 0x000fe200010e0603 */
[----:B-1----:R-:W-:-:S02]  /*86a0*/  @P1 SHF.R.U32.HI R28, RZ, R35, R20 ;  /* 0x00000023ff1c1219 */ /* 0x002fc40000011614 */
[----:B------:R-:W-:Y:S02]  /*86b0*/  SHF.R.U64 R20, R29, 0x3, RZ ;  /* 0x000000031d147819 */ /* 0x000fe400000012ff */
[----:B------:R-:W-:Y:S01]  /*86c0*/  LOP3.LUT R10, R5, R10, RZ, 0x3c, !PT ;  /* 0x0000000a050a7212 */ /* 0x000fe200078e3cff */
[--C-:B------:R-:W-:Y:S01]  /*86d0*/  IMAD.MOV R29, RZ, RZ, -R28.reuse ;  /* 0x000000ffff1d7224 */ /* 0x100fe200078e0a1c */
[----:B------:R-:W-:Y:S01]  /*86e0*/  LOP3.LUT R20, R20, R31, RZ, 0x3c, !PT ;  /* 0x0000001f14147212 */ /* 0x000fe200078e3cff */
[----:B------:R-:W-:Y:S01]  /*86f0*/  IMAD.X R5, RZ, RZ, R11, P3 ;  /* 0x000000ffff057224 */ /* 0x000fe200018e060b */
[----:B------:R-:W-:Y:S01]  /*8700*/  MOV R31, R10 ;  /* 0x0000000a001f7202 */ /* 0x000fe20000000f00 */
[----:B------:R-:W-:Y:S01]  /*8710*/  IMAD R29, R32, R29, R37 ;  /* 0x0000001d201d7224 */ /* 0x000fe200078e0225 */
[----:B------:R-:W-:Y:S02]  /*8720*/  SHF.R.S32.HI R11, RZ, 0x1f, R28 ;  /* 0x0000001fff0b7819 */ /* 0x000fe4000001141c */
[----:B------:R-:W-:-:S02]  /*8730*/  IADD3 R10, P0, R28, UR6, RZ ;  /* 0x000000061c0a7c10 */ /* 0x000fc4000ff1e0ff */
[----:B------:R-:W-:Y:S02]  /*8740*/  IADD3 R33, P3, R2, 0x1800, RZ ;  /* 0x0000180002217810 */ /* 0x000fe40007f7e0ff */
[----:B------:R-:W-:Y:S02]  /*8750*/  SHF.R.S32.HI R30, RZ, 0x1f, R29 ;  /* 0x0000001fff1e7819 */ /* 0x000fe4000001141d */
[----:B------:R-:W-:Y:S01]  /*8760*/  IADD3.X R11, R11, UR7, R34, P0, !PT ;  /* 0x000000070b0b7c10 */ /* 0x000fe200087fe422 */
[----:B------:R-:W-:Y:S01]  /*8770*/  ULDC.64 UR6, c[0x0][0xb88] ;  /* 0x0002e20000067ab9 */ /* 0x000fe20000000a00 */
[----:B------:R-:W-:Y:S01]  /*8780*/  LOP3.LUT R24, R33, 0x380, RZ, 0xc0, !PT ;  /* 0x0000038021187812 */ /* 0x000fe200078ec0ff */
[----:B------:R-:W-:Y:S01]  /*8790*/  IMAD.X R25, RZ, RZ, R3, P3 ;  /* 0x000000ffff197224 */ /* 0x000fe200018e0603 */
[----:B------:R-:W-:Y:S01]  /*87a0*/  MOV R28, R8 ;  /* 0x00000008001c7202 */ /* 0x000fe20000000f00 */
[----:B------:R-:W-:Y:S01]  /*87b0*/  IMAD R8, R30, UR6, RZ ;  /* 0x000000061e087c24 */ /* 0x000fe2000f8e02ff */
[----:B------:R-:W-:Y:S01]  /*87c0*/  MOV R30, R6 ;  /* 0x00000006001e7202 */ /* 0x000fe20000000f00 */
[----:B------:R-:W-:Y:S01]  /*87d0*/  IMAD.WIDE.U32 R6, R29, UR6, R10 ;  /* 0x000000061d067c25 */ /* 0x000fe2000f8e000a */
[----:B------:R-:W-:-:S02]  /*87e0*/  SHF.R.U64 R24, R24, 0x3, RZ ;  /* 0x0000000318187819 */ /* 0x000fc400000012ff */
[----:B------:R-:W-:Y:S01]  /*87f0*/  LOP3.LUT P0, RZ, R152, 0x3, RZ, 0xc0, !PT ;  /* 0x0000000398ff7812 */ /* 0x000fe2000780c0ff */
[----:B------:R-:W-:Y:S01]  /*8800*/  IMAD R29, R29, UR7, R8 ;  /* 0x000000071d1d7c24 */ /* 0x000fe2000f8e0208 */
[----:B------:R-:W-:Y:S01]  /*8810*/  LOP3.LUT R24, R24, R33, RZ, 0x3c, !PT ;  /* 0x0000002118187212 */ /* 0x000fe200078e3cff */
[----:B------:R-:W-:Y:S01]  /*8820*/  VIADD R10, R154, UR40 ;  /* 0x000000289a0a7c36 */ /* 0x000fe20008000000 */
[----:B------:R-:W-:Y:S01]  /*8830*/  ULDC.64 UR6, c[0x0][0xb50] ;  /* 0x0002d40000067ab9 */ /* 0x000fe20000000a00 */
[----:B------:R-:W-:Y:S01]  /*8840*/  IMAD R33, R32, UR5, RZ ;  /* 0x0000000520217c24 */ /* 0x000fe2000f8e02ff */
[----:B------:R-:W-:Y:S01]  /*8850*/  LEA R34, P5, R6, UR6, 0x2 ;  /* 0x0000000606227c11 */ /* 0x000fe2000f8a10ff */
[----:B------:R-:W-:Y:S01]  /*8860*/  IMAD.IADD R7, R7, 0x1, R29 ;  /* 0x0000000107077824 */ /* 0x000fe200078e021d */
[----:B------:R-:W-:Y:S01]  /*8870*/  MOV R29, R4 ;  /* 0x00000004001d7202 */ /* 0x000fe20000000f00 */
[C---:B------:R-:W-:Y:S01]  /*8880*/  VIADD R8, R10.reuse, 0x8 ;  /* 0x000000080a087836 */ /* 0x040fe20000000000 */
[----:B------:R-:W-:Y:S01]  /*8890*/  ISETP.GE.OR P4, PT, R10, R33, P0 ;  /* 0x000000210a00720c */ /* 0x000fe20000786670 */
[----:B------:R-:W-:Y:S01]  /*88a0*/  SHFL.IDX PT, R36, R34, RZ, 0x1c1f ;  /* 0x001c1fff22247589 */ /* 0x000fe200000e0000 */
[----:B------:R-:W-:-:S02]  /*88b0*/  LEA.HI.X R35, R6, UR7, R7, 0x2, P5 ;  /* 0x0000000706237c11 */ /* 0x000fc4000a8f1407 */
[----:B------:R-:W-:Y:S01]  /*88c0*/  ISETP.GE.OR P0, PT, R8, R33, P0 ;  /* 0x000000210800720c */ /* 0x000fe20000706670 */
[----:B------:R-:W-:Y:S01]  /*88d0*/  SHFL.IDX PT, R38, R34, 0x1, 0x1c1f ;  /* 0x003c1f0022267f89 */ /* 0x000fe200000e0000 */
[----:B------:R-:W-:Y:S02]  /*88e0*/  F2FP.F16.F32.PACK_AB R4, R89, R88 ;  /* 0x000000585904723e */ /* 0x000fe400000000ff */
[----:B------:R-:W-:Y:S01]  /*88f0*/  F2FP.F16.F32.PACK_AB R5, R91, R90 ;  /* 0x0000005a5b05723e */ /* 0x000fe200000000ff */
[----:B------:R-:W0:Y:S01]  /*8900*/  SHFL.IDX PT, R37, R35, RZ, 0x1c1f ;  /* 0x001c1fff23257589 */ /* 0x000e2200000e0000 */
[----:B------:R-:W-:Y:S02]  /*8910*/  F2FP.F16.F32.PACK_AB R6, R93, R92 ;  /* 0x0000005c5d06723e */ /* 0x000fe400000000ff */
[----:B------:R-:W-:Y:S01]  /*8920*/  F2FP.F16.F32.PACK_AB R7, R95, R94 ;  /* 0x0000005e5f07723e */ /* 0x000fe200000000ff */
[----:B------:R1:W2:Y:S01]  /*8930*/  SHFL.IDX PT, R39, R35, 0x1, 0x1c1f ;  /* 0x003c1f0023277f89 */ /* 0x0002a200000e0000 */
[----:B------:R-:W-:-:S02]  /*8940*/  F2FP.F16.F32.PACK_AB R8, R97, R96 ;  /* 0x000000606108723e */ /* 0x000fc400000000ff */
[----:B------:R-:W-:Y:S01]  /*8950*/  F2FP.F16.F32.PACK_AB R9, R99, R98 ;  /* 0x000000626309723e */ /* 0x000fe200000000ff */
[----:B------:R3:W-:Y:S01]  /*8960*/  STSM.16.M88.4 [R31], R4 ;  /* 0x000000041f007844 */ /* 0x0007e20000000200 */
[----:B------:R-:W-:Y:S02]  /*8970*/  F2FP.F16.F32.PACK_AB R10, R101, R100 ;  /* 0x00000064650a723e */ /* 0x000fe400000000ff */
[----:B------:R-:W-:Y:S02]  /*8980*/  F2FP.F16.F32.PACK_AB R11, R103, R102 ;  /* 0x00000066670b723e */ /* 0x000fe400000000ff */
[----:B-1----:R-:W-:-:S03]  /*8990*/  LOP3.LUT R35, R2, 0x380, RZ, 0xc0, !PT ;  /* 0x0000038002237812 */ /* 0x002fc600078ec0ff */
[----:B------:R1:W-:Y:S01]  /*89a0*/  STSM.16.M88.4 [R29], R8 ;  /* 0x000000081d007844 */ /* 0x0003e20000000200 */
[----:B------:R-:W-:-:S03]  /*89b0*/  SHF.R.U64 R35, R35, 0x3, RZ ;  /* 0x0000000323237819 */ /* 0x000fc600000012ff */
[----:B------:R-:W-:Y:S01]  /*89c0*/  STSM.16.M88.4 [R30], R12 ;  /* 0x0000000c1e007844 */ /* 0x000fe20000000200 */
[----:B------:R-:W-:Y:S01]  /*89d0*/  LOP3.LUT R34, R35, R2, RZ, 0x3c, !PT ;  /* 0x0000000223227212 */ /* 0x000fe200078e3cff */
[----:B------:R-:W-:Y:S02]  /*89e0*/  IMAD.MOV.U32 R35, RZ, RZ, R3 ;  /* 0x000000ffff237224 */ /* 0x000fe400078e0003 */
[----:B------:R-:W-:Y:S01]  /*89f0*/  STSM.16.M88.4 [R28], R112 ;  /* 0x000000701c007844 */ /* 0x000fe20000000200 */
[----:B------:R-:W-:Y:S06]  /*8a00*/  BAR.SYNC.DEFER_BLOCKING 0x1, 0x180 ;  /* 0x0046000000007b1d */ /* 0x000fec0000010000 */
[----:B0-----:R0:W-:Y:S04]  /*8a10*/  @!P4 ST.E desc[UR50][R36.64], R27 ;  /* 0x0000001b2400c985 */ /* 0x0011e8000c101932 */
[----:B--2---:R2:W-:Y:S04]  /*8a20*/  @!P0 ST.E desc[UR50][R38.64], R26 ;  /* 0x0000001a26008985 */ /* 0x0045e8000c101932 */
[----:B---3--:R-:W3:Y:S04]  /*8a30*/  LD.E.128 R4, desc[UR50][R34.64] ;  /* 0x0000003222047980 */ /* 0x008ee8000c101d00 */
[----:B-1----:R1:W4:Y:S01]  /*8a40*/  LD.E.128 R8, desc[UR50][R24.64] ;  /* 0x0000003218087980 */ /* 0x002322000c101d00 */
[----:B0-----:R-:W0:Y:S03]  /*8a50*/  @P1 LDC R27, c[0x0][0xbf0] ;  /* 0x0002fc00ff1b1b82 */ /* 0x001e260000000800 */
[----:B------:R2:W4:Y:S01]  /*8a60*/  LD.E.128 R28, desc[UR50][R20.64] ;  /* 0x00000032141c7980 */ /* 0x000522000c101d00 */
[----:B------:R-:W-:-:S04]  /*8a70*/  IADD3 R15, P0, R2, 0x4800, RZ ;  /* 0x00004800020f7810 */ /* 0x000fc80007f1e0ff */
[----:B------:R-:W-:Y:S01]  /*8a80*/  LOP3.LUT R2, R15, 0x380, RZ, 0xc0, !PT ;  /* 0x000003800f027812 */ /* 0x000fe200078ec0ff */
[----:B------:R-:W-:Y:S02]  /*8a90*/  IMAD.X R13, RZ, RZ, R3, P0 ;  /* 0x000000ffff0d7224 */ /* 0x000fe400000e0603 */
[----:B------:R-:W0:Y:S01]  /*8aa0*/  @P1 LDC R3, c[0x0][0xbec] ;  /* 0x0002fb00ff031b82 */ /* 0x000e220000000800 */
[----:B------:R-:W-:Y:S01]  /*8ab0*/  SHF.R.U64 R2, R2, 0x3, RZ ;  /* 0x0000000302027819 */ /* 0x000fe200000012ff */
[----:B------:R-:W-:-:S03]  /*8ac0*/  UIMAD UR5, UR12, UR8, URZ ;  /* 0x000000080c0572a4 */ /* 0x000fc6000f8e023f */
[----:B------:R-:W-:Y:S01]  /*8ad0*/  LOP3.LUT R12, R2, R15, RZ, 0x3c, !PT ;  /* 0x0000000f020c7212 */ /* 0x000fe200078e3cff */
[----:B------:R-:W-:Y:S01]  /*8ae0*/  IMAD R2, R18, 0x30, R22 ;  /* 0x0000003012027824 */ /* 0x000fe200078e0216 */
[----:B------:R-:W-:-:S03]  /*8af0*/  UIMAD.WIDE.U32 UR6, UR42, UR8, URZ ;  /* 0x000000082a0672a5 */ /* 0x000fc6000f8e003f */
[----:B-1----:R-:W-:Y:S01]  /*8b00*/  VIADD R24, R2, UR40 ;  /* 0x0000002802187c36 */ /* 0x002fe20008000000 */
[----:B------:R-:W-:Y:S01]  /*8b10*/  UIMAD UR5, UR42, UR9, UR5 ;  /* 0x000000092a0572a4 */ /* 0x000fe2000f8e0205 */
[----:B------:R-:W5:Y:S01]  /*8b20*/  LD.E.128 R12, desc[UR50][R12.64] ;  /* 0x000000320c0c7980 */ /* 0x000f62000c101d00 */
[----:B------:R-:W-:Y:S01]  /*8b30*/  UIMAD UR8, UR13, UR10, URZ ;  /* 0x0000000a0d0872a4 */ /* 0x000fe2000f8e023f */
[----:B--2---:R-:W-:Y:S01]  /*8b40*/  IMAD.MOV.U32 R21, RZ, RZ, R24 ;  /* 0x000000ffff157224 */ /* 0x004fe200078e0018 */
[----:B------:R-:W-:Y:S01]  /*8b50*/  UIADD3 UR7, UR7, UR5, URZ ;  /* 0x0000000507077290 */ /* 0x000fe2000fffe03f */
[----:B------:R-:W-:Y:S01]  /*8b60*/  @!PT LDS RZ, [RZ] ;  /* 0x00000000fffff984 */ /* 0x000fe20000000800 */
[----:B------:R-:W-:Y:S01]  /*8b70*/  @!PT LDS RZ, [RZ] ;  /* 0x00000000fffff984 */ /* 0x000fe20000000800 */
[----:B------:R-:W-:Y:S01]  /*8b80*/  @!PT LDS RZ, [RZ] ;  /* 0x00000000fffff984 */ /* 0x000fe20000000800 */
[----:B------:R-:W-:Y:S01]  /*8b90*/  @!PT LDS RZ, [RZ] ;  /* 0x00000000fffff984 */ /* 0x000fe20000000800 */
[----:B------:R1:W-:Y:S06]  /*8ba0*/  MEMBAR.ALL.CTA ;  /* 0x0000000000007992 */ /* 0x0003ec0000008000 */
[----:B-1----:R-:W1:Y:S01]  /*8bb0*/  FENCE.VIEW.ASYNC.S ;  /* 0x00000000000073c6 */ /* 0x002e620000000000 */
[----:B------:R-:W-:Y:S01]  /*8bc0*/  UIMAD UR5, UR41, UR11, UR8 ;  /* 0x0000000b290572a4 */ /* 0x000fe2000f8e0208 */
[----:B------:R-:W-:Y:S01]  /*8bd0*/  VIADD R0, R0, 0x16820 ;  /* 0x0001682000007836 */ /* 0x000fe20000000000 */
[----:B------:R-:W-:Y:S01]  /*8be0*/  UIMAD.WIDE.U32 UR6, UR41, UR10, UR6 ;  /* 0x0000000a290672a5 */ /* 0x000fe2000f8e0006 */
[----:B------:R-:W-:-:S03]  /*8bf0*/  ULDC.64 UR8, c[0x0][0xae0] ;  /* 0x0002b80000087ab9 */ /* 0x000fc60000000a00 */
[----:B------:R-:W-:Y:S01]  /*8c00*/  UIADD3 UR5, UR7, UR5, URZ ;  /* 0x0000000507057290 */ /* 0x000fe2000fffe03f */
[----:B0-----:R-:W-:Y:S01]  /*8c10*/  @P1 IMAD.HI.U32 R2, R24, R3, RZ ;  /* 0x0000000318021227 */ /* 0x001fe200078e00ff */
[----:B------:R-:W-:-:S03]  /*8c20*/  PRMT R0, RZ, 0x654, R0 ;  /* 0x00000654ff007816 */ /* 0x000fc60000000000 */
[----:B------:R-:W-:Y:S01]  /*8c30*/  IMAD.U32 R3, RZ, RZ, UR7 ;  /* 0x00000007ff037e24 */ /* 0x000fe2000f8e00ff */
[----:B------:R-:W-:Y:S01]  /*8c40*/  @P1 SHF.R.U32.HI R21, RZ, R27, R2 ;  /* 0x0000001bff151219 */ /* 0x000fe20000011602 */
[----:B------:R-:W-:Y:S01]  /*8c50*/  IMAD.U32 R2, RZ, RZ, UR6 ;  /* 0x00000006ff027e24 */ /* 0x000fe2000f8e00ff */
[----:B------:R-:W-:Y:S01]  /*8c60*/  ULDC.64 UR6, c[0x0][0xad8] ;  /* 0x0002b60000067ab9 */ /* 0x000fe20000000a00 */
[----:B------:R-:W-:Y:S01]  /*8c70*/  IMAD.U32 R3, RZ, RZ, UR5 ;  /* 0x00000005ff037e24 */ /* 0x000fe2000f8e00ff */
[--C-:B------:R-:W-:Y:S01]  /*8c80*/  SHF.R.S32.HI R20, RZ, 0x1f, R21.reuse ;  /* 0x0000001fff147819 */ /* 0x100fe20000011415 */
[----:B------:R-:W-:Y:S01]  /*8c90*/  IMAD.MOV R25, RZ, RZ, -R21 ;  /* 0x000000ffff197224 */ /* 0x000fe200078e0a15 */
[----:B------:R-:W-:Y:S01]  /*8ca0*/  ULDC UR5, c[0x0][0xac8] ;  /* 0x0002b20000057ab9 */ /* 0x000fe20000000800 */
[----:B------:R-:W-:-:S04]  /*8cb0*/  IMAD.WIDE.U32 R2, R21, UR8, R2 ;  /* 0x0000000815027c25 */ /* 0x000fc8000f8e0002 */
[----:B------:R-:W-:Y:S01]  /*8cc0*/  IMAD R20, R20, UR8, RZ ;  /* 0x0000000814147c24 */ /* 0x000fe2000f8e02ff */
[----:B-1----:R0:W-:Y:S01]  /*8cd0*/  SYNCS.ARRIVE.TRANS64.RED.A1T0 RZ, [R0+URZ], RZ ;  /* 0x000000ff00ff79a7 */ /* 0x0021e2000810043f */
[----:B------:R-:W-:Y:S02]  /*8ce0*/  IMAD R25, R32, R25, R24 ;  /* 0x0000001920197224 */ /* 0x000fe400078e0218 */
[----:B------:R-:W-:Y:S02]  /*8cf0*/  IMAD R27, R21, UR9, R20 ;  /* 0x00000009151b7c24 */ /* 0x000fe4000f8e0214 */
[----:B------:R-:W-:Y:S01]  /*8d00*/  VIADD R32, R22, UR40 ;  /* 0x0000002816207c36 */ /* 0x000fe20008000000 */
[----:B------:R-:W-:Y:S01]  /*8d10*/  SHF.R.S32.HI R20, RZ, 0x1f, R25 ;  /* 0x0000001fff147819 */ /* 0x000fe20000011419 */
[----:B------:R-:W-:Y:S02]  /*8d20*/  IMAD.IADD R3, R3, 0x1, R27 ;  /* 0x0000000103037824 */ /* 0x000fe400078e021b */
[----:B0-----:R-:W-:-:S02]  /*8d30*/  VIADD R0, R32, 0x90 ;  /* 0x0000009020007836 */ /* 0x001fc40000000000 */
        /* <DEDUP_REMOVED lines=9> */
[C---:B------:R-:W-:Y:S01]  /*8dd0*/  VIADD R2, R32.reuse, 0x30 ;  /* 0x0000003020027836 */ /* 0x040fe20000000000 */
[----:B------:R-:W-:Y:S01]  /*8de0*/  ISETP.GE.AND P0, PT, R19, UR5, PT ;  /* 0x0000000513007c0c */ /* 0x000fe2000bf06270 */
[----:B------:R-:W1:Y:S03]  /*8df0*/  SHFL.IDX PT, R34, R26, 0x1, 0x181f ;  /* 0x00381f001a227f89 */ /* 0x000e6600000e0000 */
[-C--:B------:R-:W-:Y:S01]  /*8e00*/  ISETP.GE.OR P1, PT, R32, R33.reuse, P0 ;  /* 0x000000212000720c */ /* 0x080fe20000726670 */
[----:B------:R-:W2:Y:S01]  /*8e10*/  SHFL.IDX PT, R36, R26, 0x2, 0x181f ;  /* 0x00581f001a247f89 */ /* 0x000ea200000e0000 */
[-C--:B------:R-:W-:Y:S02]  /*8e20*/  ISETP.GE.OR P2, PT, R2, R33.reuse, P0 ;  /* 0x000000210200720c */ /* 0x080fe40000746670 */
[-C--:B------:R-:W-:Y:S01]  /*8e30*/  ISETP.GE.OR P3, PT, R20, R33.reuse, P0 ;  /* 0x000000211400720c */ /* 0x080fe20000766670 */
[----:B------:R-:W2:Y:S01]  /*8e40*/  SHFL.IDX PT, R3, R27, RZ, 0x181f ;  /* 0x00181fff1b037589 */ /* 0x000ea200000e0000 */
[----:B------:R-:W-:-:S03]  /*8e50*/  ISETP.GE.OR P0, PT, R0, R33, P0 ;  /* 0x000000210000720c */ /* 0x000fc60000706670 */
[----:B------:R-:W2:Y:S04]  /*8e60*/  SHFL.IDX PT, R21, R27, 0x1, 0x181f ;  /* 0x00381f001b157f89 */ /* 0x000ea800000e0000 */
[----:B------:R-:W2:Y:S01]  /*8e70*/  SHFL.IDX PT, R25, R27, 0x2, 0x181f ;  /* 0x00581f001b197f89 */ /* 0x000ea200000e0000 */
[----:B0-----:R-:W-:-:S03]  /*8e80*/  @!P1 LEA R2, P4, R19, R24, 0x1 ;  /* 0x0000001813029211 */ /* 0x001fc600078808ff */
[----:B------:R-:W0:Y:S01]  /*8e90*/  SHFL.IDX PT, R26, R26, 0x3, 0x181f ;  /* 0x00781f001a1a7f89 */ /* 0x000e2200000e0000 */
[----:B-1----:R-:W-:-:S03]  /*8ea0*/  @!P2 LEA R20, P5, R19, R34, 0x1 ;  /* 0x000000221314a211 */ /* 0x002fc600078a08ff */
[----:B------:R-:W1:Y:S01]  /*8eb0*/  SHFL.IDX PT, R27, R27, 0x3, 0x181f ;  /* 0x00781f001b1b7f89 */ /* 0x000e6200000e0000 */
[C---:B--2---:R-:W-:Y:S02]  /*8ec0*/  @!P3 LEA R24, P6, R19.reuse, R36, 0x1 ;  /* 0x000000241318b211 */ /* 0x044fe400078c08ff */
[C-C-:B------:R-:W-:Y:S02]  /*8ed0*/  @!P1 LEA.HI.X R3, R19.reuse, R3, R156.reuse, 0x1, P4 ;  /* 0x0000000313039211 */ /* 0x140fe400020f0c9c */
[C-C-:B------:R-:W-:Y:S02]  /*8ee0*/  @!P2 LEA.HI.X R21, R19.reuse, R21, R156.reuse, 0x1, P5 ;  /* 0x000000151315a211 */ /* 0x140fe400028f0c9c */
[----:B------:R-:W-:Y:S01]  /*8ef0*/  @!P3 LEA.HI.X R25, R19, R25, R156, 0x1, P6 ;  /* 0x000000191319b211 */ /* 0x000fe200030f0c9c */
[----:B---3--:R2:W-:Y:S04]  /*8f00*/  @!P1 ST.E.128 desc[UR50][R2.64], R4 ;  /* 0x0000000402009985 */ /* 0x0085e8000c101d32 */
[----:B----4-:R2:W-:Y:S04]  /*8f10*/  @!P2 ST.E.128 desc[UR50][R20.64], R8 ;  /* 0x000000081400a985 */ /* 0x0105e8000c101d32 */
[----:B------:R2:W-:Y:S01]  /*8f20*/  @!P3 ST.E.128 desc[UR50][R24.64], R28 ;  /* 0x0000001c1800b985 */ /* 0x0005e2000c101d32 */
[----:B01----:R-:W-:Y:S05]  /*8f30*/  @P0 BRA `(.L_x_14886) ;  /* 0x0000000400e40947 */ /* 0x003fea0003800000 */
[----:B--2---:R-:W-:-:S04]  /*8f40*/  LEA R2, P0, R19, R26, 0x1 ;  /* 0x0000001a13027211 */ /* 0x004fc800078008ff */
[----:B------:R-:W-:-:S05]  /*8f50*/  LEA.HI.X R3, R19, R27, R156, 0x1, P0 ;  /* 0x0000001b13037211 */ /* 0x000fca00000f0c9c */
[----:B-----5:R0:W-:Y:S01]  /*8f60*/  ST.E.128 desc[UR50][R2.64], R12 ;  /* 0x0000000c02007985 */ /* 0x0201e2000c101d32 */
[----:B------:R-:W-:Y:S05]  /*8f70*/  BRA `(.L_x_14886) ;  /* 0x0000000400d47947 */ /* 0x000fea0003800000 */
.L_x_14885:
        /* <DEDUP_REMOVED lines=50> */
.L_x_14888:
[----:B------:R-:W-:Y:S05]  /*92a0*/  BSYNC B1 ;  /* 0x0000000000017941 */ /* 0x000fea0003800000 */
.L_x_14887:
        /* <DEDUP_REMOVED lines=11> */
[----:B------:R-:W-:Y:S01]  /*9360*/  UIMAD.WIDE.U32 UR6, UR41, UR10, UR6 ;  /* 0x0000000a290672a5 */ /* 0x000fe2000f8e0006 */
[----:B------:R-:W-:Y:S01]  /*9370*/  VIADD R11, R22, UR40 ;  /* 0x00000028160b7c36 */ /* 0x000fe20008000000 */
        /* <DEDUP_REMOVED lines=21> */
[C---:B------:R-:W-:Y:S01]  /*94d0*/  LEA R12, P0, R2.reuse, UR6, 0x1 ;  /* 0x00000006020c7c11 */ /* 0x040fe2000f8008ff */
[----:B------:R-:W-:Y:S01]  /*94e0*/  ULDC UR6, c[0x0][0xa88] ;  /* 0x0002a20000067ab9 */ /* 0x000fe20000000800 */
[----:B------:R-:W-:Y:S02]  /*94f0*/  VIADD R3, R11, 0x30 ;  /* 0x000000300b037836 */ /* 0x000fe40000000000 */
[----:B------:R-:W-:Y:S01]  /*9500*/  LEA.HI.X R13, R2, UR7, R5, 0x1, P0 ;  /* 0x00000007020d7c11 */ /* 0x000fe200080f0c05 */
[----:B------:R-:W0:Y:S01]  /*9510*/  SHFL.IDX PT, R4, R12, 0x1, 0x181f ;  /* 0x00381f000c047f89 */ /* 0x000e2200000e0000 */
[----:B------:R-:W-:Y:S01]  /*9520*/  IMAD R14, R8, UR6, RZ ;  /* 0x00000006080e7c24 */ /* 0x000fe2000f8e02ff */
[----:B------:R-:W-:Y:S01]  /*9530*/  ISETP.GE.AND P0, PT, R19, UR5, PT ;  /* 0x0000000513007c0c */ /* 0x000fe2000bf06270 */
[C---:B------:R-:W-:Y:S01]  /*9540*/  VIADD R8, R11.reuse, 0x60 ;  /* 0x000000600b087836 */ /* 0x040fe20000000000 */
[----:B------:R-:W1:Y:S02]  /*9550*/  SHFL.IDX PT, R2, R12, RZ, 0x181f ;  /* 0x00181fff0c027589 */ /* 0x000e6400000e0000 */
        /* <DEDUP_REMOVED lines=23> */
.L_x_14886:
[----:B------:R-:W-:Y:S05]  /*96d0*/  BSYNC B0 ;  /* 0x0000000000007941 */ /* 0x000fea0003800000 */
.L_x_14884:
[----:B------:R-:W-:Y:S02]  /*96e0*/  ULDC UR5, c[0x0][0xc38] ;  /* 0x00030e0000057ab9 */ /* 0x000fe40000000800 */
[----:B------:R-:W-:-:S06]  /*96f0*/  UISETP.GE.AND UP0, UPT, UR4, UR5, UPT ;  /* 0x000000050400728c */ /* 0x000fcc000bf06270 */
[----:B------:R-:W-:-:S13]  /*9700*/  PLOP3.LUT P0, PT, PT, PT, UP0, 0x80, 0x0 ;  /* 0x000000000000781c */ /* 0x000fda0003f0f008 */
[----:B------:R-:W-:Y:S05]  /*9710*/  @!P0 BRA `(.L_x_14889) ;  /* 0xffffff7400648947 */ /* 0x000fea000383ffff */
[----:B------:R-:W-:Y:S05]  /*9720*/  EXIT ;  /* 0x000000000000794d */ /* 0x000fea0003800000 */
.L_x_14843:
[----:B------:R-:W-:-:S08]  /*9730*/  NOP ;  /* 0x0000000000007918 */ /* 0x000fd00000000000 */
[----:B------:R-:W0:-:S00]  /*9740*/  USETMAXREG.DEALLOC.CTAPOOL 0x20 ;  /* 0x00000020000079c8 */ /* 0x000e0000080e0500 */
[----:B0-----:R-:W-:-:S06]  /*9750*/  LOP3.LUT R0, R0, 0x3, RZ, 0xc0, !PT ;  /* 0x0000000300007812 */ /* 0x001fcc00078ec0ff */
[----:B-1----:R-:W0:Y:S01]  /*9760*/  S2UR UR5, SR_CTAID.X ;  /* 0x00000000000579c3 */ /* 0x002e220000002500 */
        /* <DEDUP_REMOVED lines=12> */
[----:B------:R-:W1:Y:S01]  /*9830*/  S2UR UR7, SR_CgaCtaId ;  /* 0x00000000000779c3 */ /* 0x000e620000008800 */
[----:B------:R-:W-:Y:S01]  /*9840*/  ULDC.64 UR36, c[0x0][0x2f0] ;  /* 0x0000bc0000247ab9 */ /* 0x000fe20000000a00 */
[----:B------:R-:W-:Y:S01]  /*9850*/  UMOV UR6, 0x400 ;  /* 0x0000040000067882 */ /* 0x000fe20000000000 */
[----:B------:R-:W-:Y:S01]  /*9860*/  ULDC.64 UR8, c[0x0][0x418] ;  /* 0x0001060000087ab9 */ /* 0x000fe20000000a00 */
[----:B------:R-:W-:Y:S01]  /*9870*/  LOP3.LUT R26, R26, 0xfffffffe, RZ, 0xc0, !PT ;  /* 0xfffffffe1a1a7812 */ /* 0x000fe200078ec0ff */
[----:B------:R-:W-:Y:S01]  /*9880*/  UISETP.NE.U32.AND UP0, UPT, UR8, URZ, UPT ;  /* 0x0000003f0800728c */ /* 0x000fe2000bf05070 */
[----:B------:R-:W-:Y:S01]  /*9890*/  IMAD.MOV.U32 R25, RZ, RZ, 0x1 ;  /* 0x00000001ff197424 */ /* 0x000fe200078e00ff */
[----:B------:R-:W-:Y:S01]  /*98a0*/  ULDC UR4, c[0x0][0x424] ;  /* 0x0001090000047ab9 */ /* 0x000fe20000000800 */
[----:B------:R-:W-:Y:S01]  /*98b0*/  ULDC UR8, c[0x0][0x2b8] ;  /* 0x0000ae0000087ab9 */ /* 0x000fe20000000800 */
[----:B------:R-:W-:Y:S01]  /*98c0*/  UISETP.NE.AND.EX UP0, UPT, UR9, URZ, UPT, UP0 ;  /* 0x0000003f0900728c */ /* 0x000fe2000bf05300 */
[----:B------:R-:W-:Y:S01]  /*98d0*/  IMAD.MOV.U32 R22, RZ, RZ, RZ ;  /* 0x000000ffff167224 */ /* 0x000fe200078e00ff */
[----:B------:R-:W-:Y:S01]  /*98e0*/  ULDC UR38, c[0x0][0x288] ;  /* 0x0000a20000267ab9 */ /* 0x000fe20000000800 */
[----:B------:R-:W-:-:S02]  /*98f0*/  ULOP3.LUT UR45, UR39, 0x2, URZ, 0xfc, !UPT ;  /* 0x00000002272d7892 */ /* 0x000fc4000f8efc3f */
[----:B------:R-:W-:Y:S01]  /*9900*/  USEL UR4, UR4, 0x1, UP0 ;  /* 0x0000000104047887 */ /* 0x000fe20008000000 */
[----:B------:R-:W-:-:S03]  /*9910*/  ULDC UR46, c[0x0][0xc] ;  /* 0x00000300002e7ab9 */ /* 0x000fc60000000800 */
[----:B------:R-:W-:-:S04]  /*9920*/  UIMAD UR36, UR4, UR36, URZ ;  /* 0x00000024042472a4 */ /* 0x000fc8000f8e023f */
[----:B------:R-:W-:Y:S02]  /*9930*/  UIADD3 UR4, UR36, 0x7f, URZ ;  /* 0x0000007f24047890 */ /* 0x000fe4000fffe03f */
[----:B-1----:R-:W-:-:S06]  /*9940*/  ULEA UR6, UR7, UR6, 0x18 ;  /* 0x0000000607067291 */ /* 0x002fcc000f8ec03f */
[----:B------:R-:W-:Y:S01]  /*9950*/  IMAD.U32 R16, RZ, RZ, UR6 ;  /* 0x00000006ff107e24 */ /* 0x000fe2000f8e00ff */
[C---:B0-----:R-:W-:Y:S01]  /*9960*/  LOP3.LUT R6, R7.reuse, 0x7f, RZ, 0xc0, !PT ;  /* 0x0000007f07067812 */ /* 0x041fe200078ec0ff */
[----:B------:R-:W-:-:S05]  /*9970*/  IMAD.SHL.U32 R0, R7, 0x8, RZ ;  /* 0x0000000807007824 */ /* 0x000fca00078e00ff */
[C---:B------:R-:W-:Y:S02]  /*9980*/  LOP3.LUT R2, R0.reuse, 0x1f8, RZ, 0xc0, !PT ;  /* 0x000001f800027812 */ /* 0x040fe400078ec0ff */
[----:B------:R-:W-:Y:S02]  /*9990*/  LOP3.LUT R5, R0, 0x38, RZ, 0xc0, !PT ;  /* 0x0000003800057812 */ /* 0x000fe400078ec0ff */
[----:B------:R-:W-:Y:S01]  /*99a0*/  LOP3.LUT R3, R2, 0x38, R7, 0x78, !PT ;  /* 0x0000003802037812 */ /* 0x000fe200078e7807 */
[----:B------:R-:W-:Y:S01]  /*99b0*/  IMAD.U32 R2, RZ, RZ, UR5 ;  /* 0x00000005ff027e24 */ /* 0x000fe2000f8e00ff */
[----:B------:R-:W-:Y:S01]  /*99c0*/  ISETP.GE.AND P1, PT, R5, UR37, PT ;  /* 0x0000002505007c0c */ /* 0x000fe2000bf26270 */
[----:B------:R-:W-:Y:S01]  /*99d0*/  USHF.R.S32.HI UR5, URZ, 0x1f, UR4 ;  /* 0x0000001f3f057899 */ /* 0x000fe20008011404 */
[----:B------:R-:W-:Y:S01]  /*99e0*/  LOP3.LUT R4, R3, 0x200, R0, 0xf8, !PT ;  /* 0x0000020003047812 */ /* 0x000fe200078ef800 */
[----:B------:R-:W-:Y:S01]  /*99f0*/  IMAD.SHL.U32 R0, R7, 0x10, RZ ;  /* 0x0000001007007824 */ /* 0x000fe200078e00ff */
[----:B------:R0:W-:Y:S01]  /*9a00*/  STL [R1+0xc], R2 ;  /* 0x00000c0201007387 */ /* 0x0001e20000100800 */
[----:B------:R-:W-:Y:S01]  /*9a10*/  ISETP.GE.AND P0, PT, R5, UR37, PT ;  /* 0x0000002505007c0c */ /* 0x000fe2000bf06270 */
[----:B------:R-:W-:-:S02]  /*9a20*/  ULEA.HI UR5, UR5, UR4, URZ, 0x7 ;  /* 0x0000000405057291 */ /* 0x000fc4000f8f383f */
[----:B------:R-:W-:Y:S01]  /*9a30*/  LOP3.LUT R0, R0, 0x70, RZ, 0xc0, !PT ;  /* 0x0000007000007812 */ /* 0x000fe200078ec0ff */
[----:B------:R1:W-:Y:S01]  /*9a40*/  STL [R1+0x10], RZ ;  /* 0x000010ff01007387 */ /* 0x0003e20000100800 */
[----:B------:R-:W-:Y:S01]  /*9a50*/  ULDC UR37, c[0x0][0x448] ;  /* 0x0001120000257ab9 */ /* 0x000fe20000000800 */
[----:B------:R-:W-:Y:S02]  /*9a60*/  USHF.R.S32.HI UR40, URZ, 0x7, UR5 ;  /* 0x000000073f287899 */ /* 0x000fe40008011405 */
[----:B------:R-:W-:Y:S01]  /*9a70*/  @P1 LOP3.LUT R26, R26, 0x1, RZ, 0xfc, !PT ;  /* 0x000000011a1a1812 */ /* 0x000fe200078efcff */
[----:B------:R-:W-:Y:S01]  /*9a80*/  UIMAD UR37, UR37, UR38, URZ ;  /* 0x00000026252572a4 */ /* 0x000fe2000f8e023f */
[----:B0-----:R-:W-:Y:S01]  /*9a90*/  SHF.R.U32.HI R2, RZ, 0x3, R6 ;  /* 0x00000003ff027819 */ /* 0x001fe20000011606 */
[----:B------:R-:W-:Y:S01]  /*9aa0*/  UIADD3 UR38, UR36, 0x80, -UR38 ;  /* 0x0000008024267890 */ /* 0x000fe2000fffe826 */
        /* <DEDUP_REMOVED lines=8> */
.L_x_14939:
        /* <DEDUP_REMOVED lines=23> */
.L_x_14891:
[----:B------:R-:W-:Y:S01]  /*9ca0*/  ULDC UR8, c[0x0][0xc54] ;  /* 0x0003150000087ab9 */ /* 0x000fe20000000800 */
[----:B------:R-:W-:Y:S01]  /*9cb0*/  UMOV UR6, UR7 ;  /* 0x0000000700067c82 */ /* 0x000fe20008000000 */
[----:B------:R-:W-:-:S11]  /*9cc0*/  UISETP.NE.AND UP0, UPT, UR8, 0x1, UPT ;  /* 0x000000010800788c */ /* 0x000fd6000bf05270 */
[----:B------:R-:W-:Y:S02]  /*9cd0*/  @UP0 ULDC.64 UR10, c[0x0][0xc58] ;  /* 0x00031600000a0ab9 */ /* 0x000fe40000000a00 */
[----:B------:R-:W-:-:S04]  /*9ce0*/  UIMAD.WIDE.U32 UR4, UR7, UR10, URZ ;  /* 0x0000000a070472a5 */ /* 0x000fc8000f8e003f */
[----:B------:R-:W-:-:S04]  /*9cf0*/  @UP0 USHF.R.U32.HI UR6, URZ, UR11, UR5 ;  /* 0x0000000b3f060299 */ /* 0x000fc80008011605 */
[----:B------:R-:W-:-:S12]  /*9d00*/  UIMAD UR4, UR6, UR8, URZ ;  /* 0x00000008060472a4 */ /* 0x000fd8000f8e023f */
.L_x_14892:
        /* <DEDUP_REMOVED lines=60> */
.L_x_14894:
        /* <DEDUP_REMOVED lines=20> */
.L_x_14897:
[----:B------:R-:W-:Y:S05]  /*a210*/  BSYNC B6 ;  /* 0x0000000000067941 */ /* 0x000fea0003800000 */
.L_x_14896:
        /* <DEDUP_REMOVED lines=20> */
.L_x_14900:
        /* <DEDUP_REMOVED lines=15> */
.L_x_14899:
[----:B------:R-:W-:Y:S05]  /*a450*/  BSYNC B6 ;  /* 0x0000000000067941 */ /* 0x000fea0003800000 */
.L_x_14898:
        /* <DEDUP_REMOVED lines=15> */
.L_x_14955:
        /* <DEDUP_REMOVED lines=23> */
[----:B------:R-:W3:Y:S01]  /*a6c0*/  @!P0 LDC.64 R4, c[0x0][0x428] ;  /* 0x00010a00ff048b82 */ /* 0x000ee20000000a00 */
[--C-:B------:R-:W-:Y:S01]  /*a6d0*/  @!P0 SHF.R.S32.HI R3, RZ, 0x1f, R7.reuse ;  /* 0x0000001fff038819 */ /* 0x100fe20000011407 */
[----:B------:R-:W-:Y:S02]  /*a6e0*/  IMAD R19, R19, R2, UR41 ;  /* 0x0000002913137e24 */ /* 0x000fe4000f8e0202 */
        /* <DEDUP_REMOVED lines=20> */
.L_x_14902:
        /* <DEDUP_REMOVED lines=25> */
.L_x_14956:
[----:B------:R-:W-:Y:S05]  /*a9c0*/  BSYNC B0 ;  /* 0x0000000000007941 */ /* 0x000fea0003800000 */
.L_x_14903:
        /* <DEDUP_REMOVED lines=106> */
.L_x_14974:
        /* <DEDUP_REMOVED lines=10> */
.L_x_14906:
        /* <DEDUP_REMOVED lines=11> */
.L_x_14907:
        /* <DEDUP_REMOVED lines=23> */
.L_x_14909:
[----:B------:R-:W-:Y:S05]  /*b330*/  BSYNC B6 ;  /* 0x0000000000067941 */ /* 0x000fea0003800000 */
.L_x_14908:
[----:B------:R0:W5:Y:S01]  /*b340*/  LDL R9, [R1+0x8] ;  /* 0x0000080001097983 */ /* 0x0001620000100800 */
[----:B------:R-:W-:Y:S01]  /*b350*/  UISETP.NE.AND UP0, UPT, UR47, URZ, UPT ;  /* 0x0000003f2f00728c */ /* 0x000fe2000bf05270 */
[----:B------:R-:W-:Y:S01]  /*b360*/  R2UR UR7, R28 ;  /* 0x000000001c0772ca */ /* 0x000fe200000e0000 */
[----:B------:R-:W-:Y:S01]  /*b370*/  IMAD.U32 R6, RZ, RZ, UR43 ;  /* 0x0000002bff067e24 */ /* 0x000fe2000f8e00ff */
[----:B------:R-:W1:Y:S01]  /*b380*/  S2R R20, SR_TID.X ;  /* 0x0000000000147919 */ /* 0x000e620000002100 */
[C---:B------:R-:W-:Y:S01]  /*b390*/  R2UR UR10, R19.reuse ;  /* 0x00000000130a72ca */ /* 0x040fe200000e0000 */
[----:B------:R-:W-:Y:S01]  /*b3a0*/  ULDC.64 UR8, c[0x0][0x2d8] ;  /* 0x0000b60000087ab9 */ /* 0x000fe20000000a00 */
[----:B------:R-:W-:Y:S01]  /*b3b0*/  PLOP3.LUT P0, PT, PT, PT, UP0, 0x80, 0x0 ;  /* 0x000000000000781c */ /* 0x000fe20003f0f008 */
[----:B------:R-:W2:Y:S01]  /*b3c0*/  S2R R2, SR_TID.X ;  /* 0x0000000000027919 */ /* 0x000ea20000002100 */
[----:B------:R-:W-:Y:S01]  /*b3d0*/  R2UR UR4, R19 ;  /* 0x00000000130472ca */ /* 0x000fe200000e0000 */
        /* <DEDUP_REMOVED lines=11> */
[----:B------:R-:W-:-:S04]  /*b490*/  IMAD R6, R6, 0xc0, R2 ;  /* 0x000000c006067824 */ /* 0x000fc800078e0202 */
        /* <DEDUP_REMOVED lines=60> */
[----:B------:R-:W-:-:S03]  /*b860*/  IMAD.U32 R6, RZ, RZ, UR43 ;  /* 0x0000002bff067e24 */ /* 0x000fc6000f8e00ff */
[----:B------:R-:W1:Y:S01]  /*b870*/  SHFL.IDX PT, R2, R4, RZ, 0x181f ;  /* 0x00181fff04027589 */ /* 0x000e6200000e0000 */
[----:B------:R-:W-:-:S03]  /*b880*/  IMAD R6, R6, 0xc0, R8 ;  /* 0x000000c006067824 */ /* 0x000fc600078e0208 */
[----:B------:R-:W-:Y:S01]  /*b890*/  SHFL.IDX PT, R14, R5, RZ, 0x181f ;  /* 0x00181fff050e7589 */ /* 0x000fe200000e0000 */
[C---:B------:R-:W-:Y:S01]  /*b8a0*/  VIADD R8, R6.reuse, 0x80 ;  /* 0x0000008006087836 */ /* 0x040fe20000000000 */
[----:B------:R-:W-:-:S13]  /*b8b0*/  ISETP.GE.AND P1, PT, R6, UR37, PT ;  /* 0x0000002506007c0c */ /* 0x000fda000bf26270 */
        /* <DEDUP_REMOVED lines=89> */
[----:B------:R-:W-:-:S04]  /*be50*/  IADD3 R3, R6, 0xa0, RZ ;  /* 0x000000a006037810 */ /* 0x000fc80007ffe0ff */
[----:B------:R-:W-:-:S13]  /*be60*/  ISETP.GE.AND P1, PT, R3, UR37, PT ;  /* 0x0000002503007c0c */ /* 0x000fda000bf26270 */
[----:B0-----:R-:W-:-:S05]  /*be70*/  @!P1 LEA R2, P0, R10, R2, 0x1 ;  /* 0x000000020a029211 */ /* 0x001fca00078008ff */
[----:B------:R-:W-:-:S05]  /*be80*/  @!P1 IMAD.X R3, RZ, RZ, R0, P0 ;  /* 0x000000ffff039224 */ /* 0x000fca00000e0600 */
[----:B------:R0:W-:Y:S03]  /*be90*/  @!P1 LDGSTS.E.BYPASS.LTC128B.128 [R9+0xd400], desc[UR50][R2.64], !P5 ;  /* 0x0d40000002099fae */ /* 0x0001e6000e901d72 */
.L_x_14999:
        /* <DEDUP_REMOVED lines=10> */
.L_x_14911:
        /* <DEDUP_REMOVED lines=18> */
.L_x_15000:
[----:B------:R-:W-:Y:S05]  /*c060*/  BSYNC B0 ;  /* 0x0000000000007941 */ /* 0x000fea0003800000 */
.L_x_14912:
[----:B------:R-:W-:-:S06]  /*c070*/  UISETP.GE.AND UP0, UPT, UR44, 0x2, UPT ;  /* 0x000000022c00788c */ /* 0x000fcc000bf06270 */
[----:B------:R-:W-:-:S13]  /*c080*/  PLOP3.LUT P0, PT, PT, PT, UP0, 0x80, 0x0 ;  /* 0x000000000000781c */ /* 0x000fda0003f0f008 */
[----:B------:R-:W-:Y:S05]  /*c090*/  @!P0 BRA `(.L_x_14914) ;  /* 0x0000001000108947 */ /* 0x000fea0003800000 */
[----:B------:R-:W-:Y:S01]  /*c0a0*/  UIADD3 UR4, UR44, -0x2, URZ ;  /* 0xfffffffe2c047890 */ /* 0x000fe2000fffe03f */
[----:B------:R-:W-:Y:S01]  /*c0b0*/  BSSY B0, `(.L_x_14914) ;  /* 0x0000102000007945 */ /* 0x000fe20003800000 */
[----:B------:R-:W-:Y:S02]  /*c0c0*/  IMAD.MOV.U32 R20, RZ, RZ, R25 ;  /* 0x000000ffff147224 */ /* 0x000fe400078e0019 */
[----:B------:R-:W-:Y:S02]  /*c0d0*/  IMAD.MOV.U32 R6, RZ, RZ, R22 ;  /* 0x000000ffff067224 */ /* 0x000fe400078e0016 */
[----:B------:R-:W-:Y:S02]  /*c0e0*/  IMAD.MOV.U32 R27, RZ, RZ, R23 ;  /* 0x000000ffff1b7224 */ /* 0x000fe400078e0017 */
[----:B------:R-:W-:-:S07]  /*c0f0*/  IMAD.U32 R7, RZ, RZ, UR4 ;  /* 0x00000004ff077e24 */ /* 0x000fce000f8e00ff */
.L_x_14927:
        /* <DEDUP_REMOVED lines=41> */
.L_x_14915:
[----:B------:R-:W-:Y:S01]  /*c390*/  IMAD R5, R22, 0x8, R16 ;  /* 0x0000000816057824 */ /* 0x000fe200078e0210 */
[----:B------:R-:W-:Y:S01]  /*c3a0*/  SHF.L.U32 R2, R25, 0x1f, RZ ;  /* 0x0000001f19027819 */ /* 0x000fe200000006ff */
[----:B------:R-:W-:Y:S03]  /*c3b0*/  BSSY B1, `(.L_x_14916) ;  /* 0x0000003000017945 */ /* 0x000fe60003800000 */
[----:B------:R-:W0:Y:S02]  /*c3c0*/  SYNCS.PHASECHK.TRANS64.TRYWAIT P0, [R5+URZ+0x16840], R2 ;  /* 0x01684002050075a7 */ /* 0x000e24000800017f */
[----:B0-----:R-:W-:Y:S05]  /*c3d0*/  @!P0 BRA `(.L_x_14917) ;  /* 0x0000003400e88947 */ /* 0x001fea0003800000 */
.L_x_15001:
[----:B------:R-:W-:Y:S05]  /*c3e0*/  BSYNC B1 ;  /* 0x0000000000017941 */ /* 0x000fea0003800000 */
.L_x_14916:
        /* <DEDUP_REMOVED lines=72> */
.L_x_15019:
        /* <DEDUP_REMOVED lines=8> */
.L_x_14919:
        /* <DEDUP_REMOVED lines=11> */
.L_x_14920:
[----:B------:R1:W-:Y:S01]  /*c9a0*/  SYNCS.ARRIVE.TRANS64.A1T0 RZ, [R5+URZ+0x16830], RZ ;  /* 0x016830ff05ff79a7 */ /* 0x0003e2000810003f */
[----:B------:R-:W-:Y:S05]  /*c9b0*/  @!P2 BRA `(.L_x_14921) ;  /* 0x000000000004a947 */ /* 0x000fea0003800000 */
[----:B------:R-:W-:Y:S01]  /*c9c0*/  BPT.TRAP 0x1 ;  /* 0x000000040000795c */ /* 0x000fe20000300000 */
.L_x_14921:
[----:B------:R-:W-:Y:S01]  /*c9d0*/  SHF.L.U32 R2, R20, 0x1f, RZ ;  /* 0x0000001f14027819 */ /* 0x000fe200000006ff */
[----:B-1----:R-:W-:Y:S01]  /*c9e0*/  IMAD R5, R6, 0x8, R16 ;  /* 0x0000000806057824 */ /* 0x002fe200078e0210 */
[----:B------:R-:W-:Y:S03]  /*c9f0*/  BSSY B1, `(.L_x_14922) ;  /* 0x0000003000017945 */ /* 0x000fe60003800000 */
[----:B------:R-:W1:Y:S02]  /*ca00*/  SYNCS.PHASECHK.TRANS64.TRYWAIT P0, [R5+URZ+0x16860], R2 ;  /* 0x01686002050075a7 */ /* 0x000e64000800017f */
[----:B-1----:R-:W-:Y:S05]  /*ca10*/  @!P0 BRA `(.L_x_14923) ;  /* 0x0000003800a88947 */ /* 0x002fea0003800000 */
.L_x_15020:
[----:B------:R-:W-:Y:S05]  /*ca20*/  BSYNC B1 ;  /* 0x0000000000017941 */ /* 0x000fea0003800000 */
.L_x_14922:
        /* <DEDUP_REMOVED lines=61> */
.L_x_15038:
        /* <DEDUP_REMOVED lines=27> */
.L_x_14925:
        /* <DEDUP_REMOVED lines=11> */
.L_x_14926:
[C---:B------:R-:W-:Y:S01]  /*d060*/  ISETP.GT.AND P0, PT, R23.reuse, RZ, PT ;  /* 0x000000ff1700720c */ /* 0x040fe20003f04270 */
[----:B------:R1:W-:Y:S01]  /*d070*/  SYNCS.ARRIVE.TRANS64.A1T0 RZ, [R5+URZ+0x16850], RZ ;  /* 0x016850ff05ff79a7 */ /* 0x0003e2000810003f */
[----:B------:R-:W-:Y:S01]  /*d080*/  VIADD R7, R23, 0xffffffff ;  /* 0xffffffff17077836 */ /* 0x000fe20000000000 */
[----:B------:R-:W-:Y:S01]  /*d090*/  MOV R6, R22 ;  /* 0x0000001600067202 */ /* 0x000fe20000000f00 */
[----:B------:R-:W-:Y:S02]  /*d0a0*/  IMAD.MOV.U32 R20, RZ, RZ, R25 ;  /* 0x000000ffff147224 */ /* 0x000fe400078e0019 */
[----:B------:R-:W-:-:S07]  /*d0b0*/  IMAD.MOV.U32 R27, RZ, RZ, R23 ;  /* 0x000000ffff1b7224 */ /* 0x000fce00078e0017 */
[----:B-1----:R-:W-:Y:S05]  /*d0c0*/  @P0 BRA `(.L_x_14927) ;  /* 0xfffffff0000c0947 */ /* 0x002fea000383ffff */
[----:B------:R-:W-:Y:S05]  /*d0d0*/  BSYNC B0 ;  /* 0x0000000000007941 */ /* 0x000fea0003800000 */
.L_x_14914:
        /* <DEDUP_REMOVED lines=18> */
.L_x_14929:
[----:B------:R-:W-:Y:S05]  /*d200*/  BSYNC B0 ;  /* 0x0000000000007941 */ /* 0x000fea0003800000 */
.L_x_14928:
[----:B-1----:R-:W-:-:S05]  /*d210*/  IMAD.U32 R0, RZ, RZ, UR45 ;  /* 0x0000002dff007e24 */ /* 0x002fca000f8e00ff */
[----:B------:R-:W-:-:S13]  /*d220*/  ISETP.NE.AND P0, PT, R0, 0x3, PT ;  /* 0x000000030000780c */ /* 0x000fda0003f05270 */
[----:B------:R-:W-:Y:S05]  /*d230*/  @!P0 BRA `(.L_x_14930) ;  /* 0x0000000000048947 */ /* 0x000fea0003800000 */
[----:B------:R-:W-:Y:S01]  /*d240*/  BPT.TRAP 0x1 ;  /* 0x000000040000795c */ /* 0x000fe20000300000 */
.L_x_14930:
[----:B------:R-:W-:Y:S01]  /*d250*/  IMAD R4, R22, 0x8, R16 ;  /* 0x0000000816047824 */ /* 0x000fe200078e0210 */
[----:B0-----:R-:W-:Y:S01]  /*d260*/  SHF.L.U32 R3, R25, 0x1f, RZ ;  /* 0x0000001f19037819 */ /* 0x001fe200000006ff */
[----:B------:R-:W-:Y:S03]  /*d270*/  BSSY B0, `(.L_x_14931) ;  /* 0x0000003000007945 */ /* 0x000fe60003800000 */
[----:B------:R-:W0:Y:S02]  /*d280*/  SYNCS.PHASECHK.TRANS64.TRYWAIT P0, [R4+URZ+0x16860], R3 ;  /* 0x01686003040075a7 */ /* 0x000e24000800017f */
[----:B0-----:R-:W-:Y:S05]  /*d290*/  @!P0 BRA `(.L_x_14932) ;  /* 0x0000003800e48947 */ /* 0x001fea0003800000 */
.L_x_15039:
[----:B------:R-:W-:Y:S05]  /*d2a0*/  BSYNC B0 ;  /* 0x0000000000007941 */ /* 0x000fea0003800000 */
.L_x_14931:
        /* <DEDUP_REMOVED lines=64> */
.L_x_15057:
        /* <DEDUP_REMOVED lines=9> */
.L_x_14934:
        /* <DEDUP_REMOVED lines=11> */
.L_x_14935:
[----:B------:R0:W-:Y:S01]  /*d7f0*/  SYNCS.ARRIVE.TRANS64.A1T0 RZ, [R4+URZ+0x16850], RZ ;  /* 0x016850ff04ff79a7 */ /* 0x0001e2000810003f */
[----:B------:R-:W-:-:S05]  /*d800*/  VIADD R22, R22, 0x1 ;  /* 0x0000000116167836 */ /* 0x000fca0000000000 */
[----:B------:R-:W-:-:S04]  /*d810*/  ISETP.NE.AND P0, PT, R22, 0x2, PT ;  /* 0x000000021600780c */ /* 0x000fc80003f05270 */
[----:B------:R-:W-:Y:S02]  /*d820*/  SEL R0, RZ, 0x1, P0 ;  /* 0x00000001ff007807 */ /* 0x000fe40000000000 */
[----:B------:R-:W-:Y:S02]  /*d830*/  SEL R22, R22, RZ, P0 ;  /* 0x000000ff16167207 */ /* 0x000fe40000000000 */
[----:B0-----:R-:W-:-:S07]  /*d840*/  LOP3.LUT R25, R25, R0, RZ, 0x3c, !PT ;  /* 0x0000000019197212 */ /* 0x001fce00078e3cff */
.L_x_14895:
[----:B------:R-:W-:Y:S05]  /*d850*/  BSYNC B7 ;  /* 0x0000000000077941 */ /* 0x000fea0003800000 */
.L_x_14893:
        /* <DEDUP_REMOVED lines=13> */
.L_x_14936:
[----:B------:R-:W-:-:S03]  /*d930*/  UMOV UR4, 0xffffffff ;  /* 0xffffffff00047882 */ /* 0x000fc60000000000 */
[----:B------:R-:W-:Y:S05]  /*d940*/  BRA.DIV UR4, `(.L_x_14938) ;  /* 0x0000003e04907947 */ /* 0x000fea000b800000 */
[----:B-----5:R2:W3:Y:S02]  /*d950*/  SHFL.IDX PT, R14, R2, RZ, 0x1f ;  /* 0x00001fff020e7589 */ /* 0x0204e400000e0000 */
.L_x_15060:
        /* <DEDUP_REMOVED lines=8> */
.L_x_14937:
[----:B-1----:R-:W4:Y:S01]  /*d9e0*/  LDL R0, [R1+0xc] ;  /* 0x00000c0001007983 */ /* 0x002f220000100800 */
[----:B------:R-:W-:Y:S02]  /*d9f0*/  ULDC UR4, c[0x0][0xc38] ;  /* 0x00030e0000047ab9 */ /* 0x000fe40000000800 */
[----:B----4-:R-:W-:-:S13]  /*da00*/  ISETP.GE.AND P0, PT, R0, UR4, PT ;  /* 0x0000000400007c0c */ /* 0x010fda000bf06270 */
[----:B------:R-:W-:Y:S05]  /*da10*/  @!P0 BRA `(.L_x_14939) ;  /* 0xffffffc000448947 */ /* 0x000fea000383ffff */
.L_x_14890:
        /* <DEDUP_REMOVED lines=12> */
.L_x_15061:
[----:B------:R-:W-:Y:S05]  /*dae0*/  BSYNC B0 ;  /* 0x0000000000007941 */ /* 0x000fea0003800000 */
.L_x_14940:
[----:B------:R-:W-:-:S03]  /*daf0*/  UMOV UR4, 0xffffffff ;  /* 0xffffffff00047882 */ /* 0x000fc60000000000 */
[----:B------:R-:W-:Y:S05]  /*db00*/  BRA.DIV UR4, `(.L_x_14942) ;  /* 0x0000003e045c7947 */ /* 0x000fea000b800000 */
[----:B-1----:R-:W1:Y:S02]  /*db10*/  S2R R0, SR_TID.X ;  /* 0x0000000000007919 */ /* 0x002e640000002100 */
[----:B-1----:R-:W-:-:S04]  /*db20*/  SHF.R.U32.HI R0, RZ, 0x5, R0 ;  /* 0x00000005ff007819 */ /* 0x002fc80000011600 */
[----:B------:R-:W-:-:S05]  /*db30*/  LOP3.LUT R0, R0, 0x3, RZ, 0xc0, !PT ;  /* 0x0000000300007812 */ /* 0x000fca00078ec0ff */
[----:B------:R1:W2:Y:S02]  /*db40*/  SHFL.IDX PT, R14, R0, RZ, 0x1f ;  /* 0x00001fff000e7589 */ /* 0x0002a400000e0000 */
.L_x_15064:
[----:B--2---:R-:W-:Y:S01]  /*db50*/  ISETP.NE.AND P0, PT, R14, RZ, PT ;  /* 0x000000ff0e00720c */ /* 0x004fe20003f05270 */
[----:B------:R-:W-:-:S12]  /*db60*/  BSSY B0, `(.L_x_14943) ;  /* 0x0000024000007945 */ /* 0x000fd80003800000 */
[----:B------:R-:W-:Y:S05]  /*db70*/  @P0 BRA `(.L_x_14944) ;  /* 0x0000000000880947 */ /* 0x000fea0003800000 */
[----:B------:R-:W-:-:S03]  /*db80*/  UMOV UR4, 0xffffffff ;  /* 0xffffffff00047882 */ /* 0x000fc60000000000 */
[----:B------:R-:W-:Y:S05]  /*db90*/  BRA.DIV UR4, `(.L_x_14945) ;  /* 0x0000003e046c7947 */ /* 0x000fea000b800000 */
[----:B------:R-:W-:-:S13]  /*dba0*/  ELECT P6, URZ, PT ;  /* 0x00000000003f782f */ /* 0x000fda00038c0000 */
.L_x_15067:
[----:B------:R-:W-:Y:S05]  /*dbb0*/  @!P6 BRA `(.L_x_14944) ;  /* 0x000000000078e947 */ /* 0x000fea0003800000 */
[----:B------:R-:W-:-:S06]  /*dbc0*/  ULOP3.LUT UR4, UR39, 0x2, URZ, 0xfc, !UPT ;  /* 0x0000000227047892 */ /* 0x000fcc000f8efc3f */
[----:B-1----:R-:W-:-:S05]  /*dbd0*/  IMAD.U32 R0, RZ, RZ, UR4 ;  /* 0x00000004ff007e24 */ /* 0x002fca000f8e00ff */
[----:B------:R-:W-:-:S13]  /*dbe0*/  ISETP.NE.AND P0, PT, R0, 0x3, PT ;  /* 0x000000030000780c */ /* 0x000fda0003f05270 */
[----:B------:R-:W-:Y:S05]  /*dbf0*/  @!P0 BRA `(.L_x_14946) ;  /* 0x0000000000048947 */ /* 0x000fea0003800000 */
[----:B------:R-:W-:Y:S01]  /*dc00*/  BPT.TRAP 0x1 ;  /* 0x000000040000795c */ /* 0x000fe20000300000 */
.L_x_14946:
[C---:B------:R-:W-:Y:S01]  /*dc10*/  IMAD R3, R22.reuse, 0x8, R5 ;  /* 0x0000000816037824 */ /* 0x040fe200078e0205 */
[----:B------:R-:W-:Y:S01]  /*dc20*/  SHF.L.U32 R2, R25, 0x1f, RZ ;  /* 0x0000001f19027819 */ /* 0x000fe200000006ff */
[----:B------:R-:W-:-:S03]  /*dc30*/  VIADD R22, R22, 0x1 ;  /* 0x0000000116167836 */ /* 0x000fc60000000000 */
[----:B------:R-:W1:Y:S02]  /*dc40*/  SYNCS.PHASECHK.TRANS64.TRYWAIT P1, [R3+URZ+0x16840], R2 ;  /* 0x01684002030075a7 */ /* 0x000e64000802017f */
[----:B------:R-:W-:-:S04]  /*dc50*/  ISETP.NE.AND P2, PT, R22, 0x2, PT ;  /* 0x000000021600780c */ /* 0x000fc80003f45270 */
[----:B------:R-:W-:Y:S01]  /*dc60*/  SEL R0, RZ, 0x1, P2 ;  /* 0x00000001ff007807 */ /* 0x000fe20001000000 */
[----:B-1----:R-:W-:Y:S08]  /*dc70*/  @!P1 BRA `(.L_x_14947) ;  /* 0x0000003c00549947 */ /* 0x002ff00003800000 */
.L_x_15068:
[----:B------:R-:W-:Y:S02]  /*dc80*/  SEL R22, R22, RZ, P2 ;  /* 0x000000ff16167207 */ /* 0x000fe40001000000 */
[----:B------:R-:W-:Y:S01]  /*dc90*/  LOP3.LUT R0, R25, R0, RZ, 0x3c, !PT ;  /* 0x0000000019007212 */ /* 0x000fe200078e3cff */
[----:B------:R-:W-:Y:S06]  /*dca0*/  @!P0 BRA `(.L_x_14948) ;  /* 0x0000000000048947 */ /* 0x000fec0003800000 */
[----:B------:R-:W-:Y:S01]  /*dcb0*/  BPT.TRAP 0x1 ;  /* 0x000000040000795c */ /* 0x000fe20000300000 */
.L_x_14948:
[----:B------:R-:W-:Y:S01]  /*dcc0*/  IMAD R5, R22, 0x8, R5 ;  /* 0x0000000816057824 */ /* 0x000fe200078e0205 */
[----:B------:R-:W-:-:S04]  /*dcd0*/  SHF.L.U32 R0, R0, 0x1f, RZ ;  /* 0x0000001f00007819 */ /* 0x000fc800000006ff */
[----:B------:R-:W2:Y:S02]  /*dce0*/  SYNCS.PHASECHK.TRANS64.TRYWAIT P1, [R5+URZ+0x16840], R0 ;  /* 0x01684000050075a7 */ /* 0x000ea4000802017f */
[----:B--2---:R-:W-:Y:S05]  /*dcf0*/  @!P1 BRA `(.L_x_14949) ;  /* 0x0000003c00489947 */ /* 0x004fea0003800000 */
.L_x_15069:
[----:B------:R-:W-:Y:S05]  /*dd00*/  @!P0 BRA `(.L_x_14950) ;  /* 0x0000000000048947 */ /* 0x000fea0003800000 */
[----:B------:R-:W-:Y:S01]  /*dd10*/  BPT.TRAP 0x1 ;  /* 0x000000040000795c */ /* 0x000fe20000300000 */
.L_x_14950:
[----:B------:R-:W3:Y:S02]  /*dd20*/  SYNCS.PHASECHK.TRANS64.TRYWAIT P1, [R3+URZ+0x16860], R2 ;  /* 0x01686002030075a7 */ /* 0x000ee4000802017f */
[----:B---3--:R-:W-:Y:S05]  /*dd30*/  @!P1 BRA `(.L_x_14951) ;  /* 0x0000003c004c9947 */ /* 0x008fea0003800000 */
.L_x_15070:
[----:B------:R-:W-:Y:S05]  /*dd40*/  @!P0 BRA `(.L_x_14952) ;  /* 0x0000000000048947 */ /* 0x000fea0003800000 */
[----:B------:R-:W-:Y:S01]  /*dd50*/  BPT.TRAP 0x1 ;  /* 0x000000040000795c */ /* 0x000fe20000300000 */
.L_x_14952:
[----:B----4-:R4:W0:Y:S02]  /*dd60*/  SYNCS.PHASECHK.TRANS64.TRYWAIT P0, [R5+URZ+0x16860], R0 ;  /* 0x01686000050075a7 */ /* 0x010824000800017f */
[----:B0-----:R-:W-:Y:S05]  /*dd70*/  @!P0 NANOSLEEP.SYNCS 0x989680 ;  /* 0x009896800000895d */ /* 0x001fea0003900000 */
[----:B------:R-:W0:Y:S02]  /*dd80*/  @!P0 SYNCS.PHASECHK.TRANS64 P0, [R5+URZ+0x16860], R0 ;  /* 0x01686000050085a7 */ /* 0x000e24000800007f */
[----:B0-----:R-:W-:Y:S05]  /*dd90*/  @!P0 BRA `(.L_x_14952) ;  /* 0xfffffffc00f08947 */ /* 0x001fea000383ffff */
.L_x_14944:
[----:B------:R-:W-:Y:S05]  /*dda0*/  BSYNC B0 ;  /* 0x0000000000007941 */ /* 0x000fea0003800000 */
.L_x_14943:
[----:B------:R-:W-:Y:S05]  /*ddb0*/  EXIT ;  /* 0x000000000000794d */ /* 0x000fea0003800000 */
.L_x_14849:
[----:B0-----:R-:W-:-:S04]  /*ddc0*/  IMAD.U32 R3, RZ, RZ, UR45 ;  /* 0x0000002dff037e24 */ /* 0x001fc8000f8e00ff */
[----:B------:R0:W1:Y:S03]  /*ddd0*/  SYNCS.PHASECHK.TRANS64.TRYWAIT P1, [R3+URZ+0x16800], R0 ;  /* 0x01680000030075a7 */ /* 0x000066000802017f */
[----:B-1----:R-:W-:Y:S05]  /*dde0*/  @!P1 NANOSLEEP.SYNCS 0x989680 ;  /* 0x009896800000995d */ /* 0x002fea0003900000 */
[----:B------:R-:W1:Y:S02]  /*ddf0*/  @!P1 SYNCS.PHASECHK.TRANS64 P1, [R3+URZ+0x16800], R0 ;  /* 0x01680000030095a7 */ /* 0x000e64000802007f */
[----:B-1----:R-:W-:Y:S05]  /*de00*/  @!P1 BRA `(.L_x_14849) ;  /* 0xfffffffc00ec9947 */ /* 0x002fea000383ffff */
[----:B------:R-:W-:Y:S05]  /*de10*/  BRA `(.L_x_14953) ;  /* 0xffffff3400bc7947 */ /* 0x000fea000383ffff */
.L_x_14853:
[----:B-1----:R1:W2:Y:S02]  /*de20*/  SYNCS.PHASECHK.TRANS64.TRYWAIT P1, [R4+URZ+0x16830], R3 ;  /* 0x01683003040075a7 */ /* 0x0022a4000802017f */
[----:B--2---:R-:W-:Y:S05]  /*de30*/  @!P1 NANOSLEEP.SYNCS 0x989680 ;  /* 0x009896800000995d */ /* 0x004fea0003900000 */
[----:B------:R-:W2:Y:S02]  /*de40*/  @!P1 SYNCS.PHASECHK.TRANS64 P1, [R4+URZ+0x16830], R3 ;  /* 0x01683003040095a7 */ /* 0x000ea4000802007f */
[----:B--2---:R-:W-:Y:S05]  /*de50*/  @!P1 BRA `(.L_x_14853) ;  /* 0xfffffffc00f09947 */ /* 0x004fea000383ffff */
[----:B------:R-:W-:Y:S05]  /*de60*/  BRA `(.L_x_14852) ;  /* 0xffffff3400d87947 */ /* 0x000fea000383ffff */
.L_x_14859:
[----:B-1----:R-:W-:-:S04]  /*de70*/  IMAD.U32 R3, RZ, RZ, UR6 ;  /* 0x00000006ff037e24 */ /* 0x002fc8000f8e00ff */
[----:B------:R1:W2:Y:S03]  /*de80*/  SYNCS.PHASECHK.TRANS64.TRYWAIT P1, [R3+URZ+0x16830], R0 ;  /* 0x01683000030075a7 */ /* 0x0002a6000802017f */
[----:B--2---:R-:W-:Y:S05]  /*de90*/  @!P1 NANOSLEEP.SYNCS 0x989680 ;  /* 0x009896800000995d */ /* 0x004fea0003900000 */
[----:B------:R-:W2:Y:S02]  /*dea0*/  @!P1 SYNCS.PHASECHK.TRANS64 P1, [R3+URZ+0x16830], R0 ;  /* 0x01683000030095a7 */ /* 0x000ea4000802007f */
[----:B--2---:R-:W-:Y:S05]  /*deb0*/  @!P1 BRA `(.L_x_14859) ;  /* 0xfffffffc00ec9947 */ /* 0x004fea000383ffff */
[----:B------:R-:W-:Y:S05]  /*dec0*/  BRA `(.L_x_14856) ;  /* 0xffffff5800587947 */ /* 0x000fea000383ffff */
.L_x_14863:
[----:B-1----:R-:W-:-:S04]  /*ded0*/  IMAD.U32 R3, RZ, RZ, UR6 ;  /* 0x00000006ff037e24 */ /* 0x002fc8000f8e00ff */
[----:B------:R1:W2:Y:S03]  /*dee0*/  SYNCS.PHASECHK.TRANS64.TRYWAIT P1, [R3+URZ+0x16850], R0 ;  /* 0x01685000030075a7 */ /* 0x0002a6000802017f */
[----:B--2---:R-:W-:Y:S05]  /*def0*/  @!P1 NANOSLEEP.SYNCS 0x989680 ;  /* 0x009896800000995d */ /* 0x004fea0003900000 */
[----:B------:R-:W2:Y:S02]  /*df00*/  @!P1 SYNCS.PHASECHK.TRANS64 P1, [R3+URZ+0x16850], R0 ;  /* 0x01685000030095a7 */ /* 0x000ea4000802007f */
[----:B--2---:R-:W-:Y:S05]  /*df10*/  @!P1 BRA `(.L_x_14863) ;  /* 0xfffffffc00ec9947 */ /* 0x004fea000383ffff */
[----:B------:R-:W-:Y:S05]  /*df20*/  BRA `(.L_x_14860) ;  /* 0xffffff5800d47947 */ /* 0x000fea000383ffff */
.L_x_14871:
[----:B-1----:R-:W-:-:S04]  /*df30*/  IMAD.U32 R3, RZ, RZ, UR6 ;  /* 0x00000006ff037e24 */ /* 0x002fc8000f8e00ff */
[----:B------:R1:W2:Y:S03]  /*df40*/  SYNCS.PHASECHK.TRANS64.TRYWAIT P1, [R3+URZ+0x16830], R0 ;  /* 0x01683000030075a7 */ /* 0x0002a6000802017f */
[----:B--2---:R-:W-:Y:S05]  /*df50*/  @!P1 NANOSLEEP.SYNCS 0x989680 ;  /* 0x009896800000995d */ /* 0x004fea0003900000 */
[----:B------:R-:W2:Y:S02]  /*df60*/  @!P1 SYNCS.PHASECHK.TRANS64 P1, [R3+URZ+0x16830], R0 ;  /* 0x01683000030095a7 */ /* 0x000ea4000802007f */
[----:B--2---:R-:W-:Y:S05]  /*df70*/  @!P1 BRA `(.L_x_14871) ;  /* 0xfffffffc00ec9947 */ /* 0x004fea000383ffff */
[----:B------:R-:W-:Y:S05]  /*df80*/  BRA `(.L_x_14868) ;  /* 0xffffff7c00e07947 */ /* 0x000fea000383ffff */
.L_x_14875:
[----:B-1----:R-:W-:-:S04]  /*df90*/  IMAD.U32 R3, RZ, RZ, UR6 ;  /* 0x00000006ff037e24 */ /* 0x002fc8000f8e00ff */
[----:B------:R1:W2:Y:S03]  /*dfa0*/  SYNCS.PHASECHK.TRANS64.TRYWAIT P1, [R3+URZ+0x16850], R0 ;  /* 0x01685000030075a7 */ /* 0x0002a6000802017f */
[----:B--2---:R-:W-:Y:S05]  /*dfb0*/  @!P1 NANOSLEEP.SYNCS 0x989680 ;  /* 0x009896800000995d */ /* 0x004fea0003900000 */
[----:B------:R-:W2:Y:S02]  /*dfc0*/  @!P1 SYNCS.PHASECHK.TRANS64 P1, [R3+URZ+0x16850], R0 ;  /* 0x01685000030095a7 */ /* 0x000ea4000802007f */
[----:B--2---:R-:W-:Y:S05]  /*dfd0*/  @!P1 BRA `(.L_x_14875) ;  /* 0xfffffffc00ec9947 */ /* 0x004fea000383ffff */
[----:B------:R-:W-:Y:S05]  /*dfe0*/  BRA `(.L_x_14872) ;  /* 0xffffff80005c7947 */ /* 0x000fea000383ffff */
.L_x_14882:
[----:B-1----:R-:W-:-:S04]  /*dff0*/  IMAD.U32 R7, RZ, RZ, UR5 ;  /* 0x00000005ff077e24 */ /* 0x002fc8000f8e00ff */
[----:B------:R1:W2:Y:S03]  /*e000*/  SYNCS.PHASECHK.TRANS64.TRYWAIT P1, [R7+URZ+0x16850], R6 ;  /* 0x01685006070075a7 */ /* 0x0002a6000802017f */
[----:B--2---:R-:W-:Y:S05]  /*e010*/  @!P1 NANOSLEEP.SYNCS 0x989680 ;  /* 0x009896800000995d */ /* 0x004fea0003900000 */
[----:B------:R-:W2:Y:S02]  /*e020*/  @!P1 SYNCS.PHASECHK.TRANS64 P1, [R7+URZ+0x16850], R6 ;  /* 0x01685006070095a7 */ /* 0x000ea4000802007f */
[----:B--2---:R-:W-:Y:S05]  /*e030*/  @!P1 BRA `(.L_x_14882) ;  /* 0xfffffffc00ec9947 */ /* 0x004fea000383ffff */
[----:B------:R-:W-:Y:S05]  /*e040*/  BRA `(.L_x_14881) ;  /* 0xffffff9800cc7947 */ /* 0x000fea000383ffff */
.L_x_14901:
        /* <DEDUP_REMOVED lines=10> */
.L_x_14954:
[----:B------:R-:W-:Y:S05]  /*e0f0*/  BRA `(.L_x_14955) ;  /* 0xffffffc400147947 */ /* 0x000fea000383ffff */
.L_x_14904:
[----:B0-----:R0:W1:Y:S02]  /*e100*/  SYNCS.PHASECHK.TRANS64.TRYWAIT P0, [R0+URZ+0x16840], R2 ;  /* 0x01684002000075a7 */ /* 0x001064000800017f */
[----:B-1----:R-:W-:Y:S05]  /*e110*/  @!P0 NANOSLEEP.SYNCS 0x989680 ;  /* 0x009896800000895d */ /* 0x002fea0003900000 */
[----:B------:R-:W1:Y:S02]  /*e120*/  @!P0 SYNCS.PHASECHK.TRANS64 P0, [R0+URZ+0x16840], R2 ;  /* 0x01684002000085a7 */ /* 0x000e64000800007f */
[----:B-1----:R-:W-:Y:S05]  /*e130*/  @!P0 BRA `(.L_x_14904) ;  /* 0xfffffffc00f08947 */ /* 0x002fea000383ffff */
[----:B------:R-:W-:Y:S05]  /*e140*/  BRA `(.L_x_14956) ;  /* 0xffffffc8001c7947 */ /* 0x000fea000383ffff */
.L_x_14905:
        /* <DEDUP_REMOVED lines=8> */
.L_x_14958:
[----:B------:R-:W-:Y:S05]  /*e1d0*/  BSYNC B0 ;  /* 0x0000000000007941 */ /* 0x000fea0003800000 */
.L_x_14957:
        /* <DEDUP_REMOVED lines=9> */
.L_x_14959:
[----:B------:R-:W-:Y:S02]  /*e270*/  IMAD.MOV.U32 R13, RZ, RZ, R5 ;  /* 0x000000ffff0d7224 */ /* 0x000fe400078e0005 */
[----:B------:R-:W-:Y:S02]  /*e280*/  IMAD.MOV.U32 R12, RZ, RZ, 0x1 ;  /* 0x00000001ff0c7424 */ /* 0x000fe400078e00ff */
[----:B------:R-:W-:-:S07]  /*e290*/  IMAD.MOV.U32 R3, RZ, RZ, R14 ;  /* 0x000000ffff037224 */ /* 0x000fce00078e000e */
[----:B------:R-:W-:Y:S05]  /*e2a0*/  WARPSYNC.COLLECTIVE R15, `(.L_x_14960) ;  /* 0x000000000f087348 */ /* 0x000fea0003c00000 */
[----:B------:R0:W1:Y:S02]  /*e2b0*/  SHFL.IDX P6, R14, R13, R12, R11 ;  /* 0x0000000c0d0e7389 */ /* 0x00006400000c000b */
[----:B01----:R-:W-:Y:S01]  /*e2c0*/  ENDCOLLECTIVE ;  /* 0x000000000000791b */ /* 0x003fe20003800000 */
.L_x_14960:
        /* <DEDUP_REMOVED lines=15> */
.L_x_14961:
[----:B------:R-:W-:Y:S01]  /*e3c0*/  @P1 IMAD R8, R6, 0x2, R16 ;  /* 0x0000000206081824 */ /* 0x000fe200078e0210 */
[----:B------:R-:W-:Y:S01]  /*e3d0*/  MOV R13, R5 ;  /* 0x00000005000d7202 */ /* 0x000fe20000000f00 */
[----:B------:R-:W-:Y:S02]  /*e3e0*/  IMAD.MOV.U32 R12, RZ, RZ, 0x2 ;  /* 0x00000002ff0c7424 */ /* 0x000fe400078e00ff */
[----:B------:R-:W-:-:S07]  /*e3f0*/  IMAD.MOV.U32 R3, RZ, RZ, R14 ;  /* 0x000000ffff037224 */ /* 0x000fce00078e000e */
[----:B------:R-:W-:Y:S05]  /*e400*/  WARPSYNC.COLLECTIVE R15, `(.L_x_14962) ;  /* 0x000000000f087348 */ /* 0x000fea0003c00000 */
[----:B------:R0:W1:Y:S02]  /*e410*/  SHFL.IDX P6, R14, R13, R12, R11 ;  /* 0x0000000c0d0e7389 */ /* 0x00006400000c000b */
[----:B01----:R-:W-:Y:S01]  /*e420*/  ENDCOLLECTIVE ;  /* 0x000000000000791b */ /* 0x003fe20003800000 */
.L_x_14962:
        /* <DEDUP_REMOVED lines=15> */
.L_x_14963:
[----:B------:R-:W-:Y:S02]  /*e520*/  @P1 IMAD R8, R6, 0x2, R16 ;  /* 0x0000000206081824 */ /* 0x000fe400078e0210 */
[----:B------:R-:W-:Y:S02]  /*e530*/  IMAD.MOV.U32 R13, RZ, RZ, R5 ;  /* 0x000000ffff0d7224 */ /* 0x000fe400078e0005 */
[----:B------:R-:W-:Y:S02]  /*e540*/  IMAD.MOV.U32 R12, RZ, RZ, 0x3 ;  /* 0x00000003ff0c7424 */ /* 0x000fe400078e00ff */
[----:B------:R-:W-:-:S07]  /*e550*/  IMAD.MOV.U32 R3, RZ, RZ, R14 ;  /* 0x000000ffff037224 */ /* 0x000fce00078e000e */
[----:B------:R-:W-:Y:S05]  /*e560*/  WARPSYNC.COLLECTIVE R15, `(.L_x_14964) ;  /* 0x000000000f087348 */ /* 0x000fea0003c00000 */
[----:B------:R0:W1:Y:S02]  /*e570*/  SHFL.IDX P6, R14, R13, R12, R11 ;  /* 0x0000000c0d0e7389 */ /* 0x00006400000c000b */
[----:B01----:R-:W-:Y:S01]  /*e580*/  ENDCOLLECTIVE ;  /* 0x000000000000791b */ /* 0x003fe20003800000 */
.L_x_14964:
        /* <DEDUP_REMOVED lines=15> */
.L_x_14965:
[----:B------:R-:W-:Y:S02]  /*e680*/  @P1 IMAD R8, R6, 0x2, R16 ;  /* 0x0000000206081824 */ /* 0x000fe400078e0210 */
[----:B------:R-:W-:Y:S02]  /*e690*/  IMAD.MOV.U32 R13, RZ, RZ, R5 ;  /* 0x000000ffff0d7224 */ /* 0x000fe400078e0005 */
[----:B------:R-:W-:Y:S02]  /*e6a0*/  IMAD.MOV.U32 R12, RZ, RZ, 0x4 ;  /* 0x00000004ff0c7424 */ /* 0x000fe400078e00ff */
[----:B------:R-:W-:-:S07]  /*e6b0*/  IMAD.MOV.U32 R3, RZ, RZ, R14 ;  /* 0x000000ffff037224 */ /* 0x000fce00078e000e */
[----:B------:R-:W-:Y:S05]  /*e6c0*/  WARPSYNC.COLLECTIVE R15, `(.L_x_14966) ;  /* 0x000000000f087348 */ /* 0x000fea0003c00000 */
[----:B------:R0:W1:Y:S02]  /*e6d0*/  SHFL.IDX P6, R14, R13, R12, R11 ;  /* 0x0000000c0d0e7389 */ /* 0x00006400000c000b */
[----:B01----:R-:W-:Y:S01]  /*e6e0*/  ENDCOLLECTIVE ;  /* 0x000000000000791b */ /* 0x003fe20003800000 */
.L_x_14966:
        /* <DEDUP_REMOVED lines=15> */
.L_x_14967:
[----:B------:R-:W-:Y:S02]  /*e7e0*/  @P1 IMAD R8, R6, 0x2, R16 ;  /* 0x0000000206081824 */ /* 0x000fe400078e0210 */
[----:B------:R-:W-:Y:S02]  /*e7f0*/  IMAD.MOV.U32 R13, RZ, RZ, R5 ;  /* 0x000000ffff0d7224 */ /* 0x000fe400078e0005 */
[----:B------:R-:W-:Y:S02]  /*e800*/  IMAD.MOV.U32 R12, RZ, RZ, 0x5 ;  /* 0x00000005ff0c7424 */ /* 0x000fe400078e00ff */
[----:B------:R-:W-:-:S07]  /*e810*/  IMAD.MOV.U32 R3, RZ, RZ, R14 ;  /* 0x000000ffff037224 */ /* 0x000fce00078e000e */
[----:B------:R-:W-:Y:S05]  /*e820*/  WARPSYNC.COLLECTIVE R15, `(.L_x_14968) ;  /* 0x000000000f087348 */ /* 0x000fea0003c00000 */
[----:B------:R0:W1:Y:S02]  /*e830*/  SHFL.IDX P6, R14, R13, R12, R11 ;  /* 0x0000000c0d0e7389 */ /* 0x00006400000c000b */
[----:B01----:R-:W-:Y:S01]  /*e840*/  ENDCOLLECTIVE ;  /* 0x000000000000791b */ /* 0x003fe20003800000 */
.L_x_14968:
        /* <DEDUP_REMOVED lines=15> */
.L_x_14969:
[----:B------:R-:W-:Y:S02]  /*e940*/  @P1 IMAD R8, R6, 0x2, R16 ;  /* 0x0000000206081824 */ /* 0x000fe400078e0210 */
[----:B------:R-:W-:Y:S02]  /*e950*/  IMAD.MOV.U32 R13, RZ, RZ, R5 ;  /* 0x000000ffff0d7224 */ /* 0x000fe400078e0005 */
[----:B------:R-:W-:Y:S02]  /*e960*/  IMAD.MOV.U32 R12, RZ, RZ, 0x6 ;  /* 0x00000006ff0c7424 */ /* 0x000fe400078e00ff */
[----:B------:R-:W-:-:S07]  /*e970*/  IMAD.MOV.U32 R3, RZ, RZ, R14 ;  /* 0x000000ffff037224 */ /* 0x000fce00078e000e */
[----:B------:R-:W-:Y:S05]  /*e980*/  WARPSYNC.COLLECTIVE R15, `(.L_x_14970) ;  /* 0x000000000f087348 */ /* 0x000fea0003c00000 */
[----:B------:R0:W1:Y:S02]  /*e990*/  SHFL.IDX P6, R14, R13, R12, R11 ;  /* 0x0000000c0d0e7389 */ /* 0x00006400000c000b */
[----:B01----:R-:W-:Y:S01]  /*e9a0*/  ENDCOLLECTIVE ;  /* 0x000000000000791b */ /* 0x003fe20003800000 */
.L_x_14970:
        /* <DEDUP_REMOVED lines=15> */
.L_x_14971:
[----:B------:R-:W-:Y:S02]  /*eaa0*/  @P1 IMAD R8, R6, 0x2, R16 ;  /* 0x0000000206081824 */ /* 0x000fe400078e0210 */
[----:B------:R-:W-:Y:S02]  /*eab0*/  IMAD.MOV.U32 R13, RZ, RZ, R5 ;  /* 0x000000ffff0d7224 */ /* 0x000fe400078e0005 */
[----:B------:R-:W-:Y:S02]  /*eac0*/  IMAD.MOV.U32 R12, RZ, RZ, 0x7 ;  /* 0x00000007ff0c7424 */ /* 0x000fe400078e00ff */
[----:B------:R-:W-:-:S07]  /*ead0*/  IMAD.MOV.U32 R3, RZ, RZ, R14 ;  /* 0x000000ffff037224 */ /* 0x000fce00078e000e */
[----:B------:R-:W-:Y:S05]  /*eae0*/  WARPSYNC.COLLECTIVE R15, `(.L_x_14972) ;  /* 0x000000000f087348 */ /* 0x000fea0003c00000 */
[----:B------:R0:W1:Y:S02]  /*eaf0*/  SHFL.IDX P6, R14, R13, R12, R11 ;  /* 0x0000000c0d0e7389 */ /* 0x00006400000c000b */
[----:B01----:R-:W-:Y:S01]  /*eb00*/  ENDCOLLECTIVE ;  /* 0x000000000000791b */ /* 0x003fe20003800000 */
.L_x_14972:
        /* <DEDUP_REMOVED lines=14> */
.L_x_14973:
[----:B------:R-:W-:Y:S05]  /*ebf0*/  BRA `(.L_x_14974) ;  /* 0xffffffc4001c7947 */ /* 0x000fea000383ffff */
.L_x_14910:
        /* <DEDUP_REMOVED lines=8> */
.L_x_14975:
[----:B------:R-:W-:-:S05]  /*ec80*/  IMAD R6, R6, 0xc0, R8 ;  /* 0x000000c006067824 */ /* 0x000fca00078e0208 */
[----:B------:R-:W-:Y:S01]  /*ec90*/  ISETP.GE.AND P1, PT, R6, UR37, PT ;  /* 0x0000002506007c0c */ /* 0x000fe2000bf26270 */
[----:B------:R-:W-:Y:S02]  /*eca0*/  IMAD.MOV.U32 R13, RZ, RZ, R0 ;  /* 0x000000ffff0d7224 */ /* 0x000fe400078e0000 */
[----:B------:R-:W-:-:S10]  /*ecb0*/  IMAD.MOV.U32 R2, RZ, RZ, R14 ;  /* 0x000000ffff027224 */ /* 0x000fd400078e000e */
[----:B------:R-:W-:Y:S05]  /*ecc0*/  WARPSYNC.COLLECTIVE R15, `(.L_x_14976) ;  /* 0x000000000f087348 */ /* 0x000fea0003c00000 */
[----:B------:R0:W1:Y:S02]  /*ecd0*/  SHFL.IDX P6, R14, R13, R12, R11 ;  /* 0x0000000c0d0e7389 */ /* 0x00006400000c000b */
[----:B01----:R-:W-:Y:S01]  /*ece0*/  ENDCOLLECTIVE ;  /* 0x000000000000791b */ /* 0x003fe20003800000 */
.L_x_14976:
[----:B------:R-:W-:Y:S02]  /*ecf0*/  IMAD.MOV.U32 R13, RZ, RZ, R4 ;  /* 0x000000ffff0d7224 */ /* 0x000fe400078e0004 */
[----:B------:R-:W-:Y:S02]  /*ed00*/  IMAD.MOV.U32 R12, RZ, RZ, 0x1 ;  /* 0x00000001ff0c7424 */ /* 0x000fe400078e00ff */
[----:B------:R-:W-:-:S07]  /*ed10*/  IMAD.MOV.U32 R3, RZ, RZ, R14 ;  /* 0x000000ffff037224 */ /* 0x000fce00078e000e */
[----:B------:R-:W-:Y:S05]  /*ed20*/  WARPSYNC.COLLECTIVE R15, `(.L_x_14977) ;  /* 0x000000000f087348 */ /* 0x000fea0003c00000 */
[----:B------:R0:W1:Y:S02]  /*ed30*/  SHFL.IDX P6, R14, R13, R12, R11 ;  /* 0x0000000c0d0e7389 */ /* 0x00006400000c000b */
[----:B01----:R-:W-:Y:S01]  /*ed40*/  ENDCOLLECTIVE ;  /* 0x000000000000791b */ /* 0x003fe20003800000 */
.L_x_14977:
        /* <DEDUP_REMOVED lines=16> */
.L_x_14978:
[----:B------:R-:W-:Y:S02]  /*ee50*/  IMAD.MOV.U32 R13, RZ, RZ, R4 ;  /* 0x000000ffff0d7224 */ /* 0x000fe400078e0004 */
[----:B------:R-:W-:Y:S02]  /*ee60*/  IMAD.MOV.U32 R12, RZ, RZ, 0x2 ;  /* 0x00000002ff0c7424 */ /* 0x000fe400078e00ff */
[----:B------:R-:W-:-:S07]  /*ee70*/  IMAD.MOV.U32 R3, RZ, RZ, R14 ;  /* 0x000000ffff037224 */ /* 0x000fce00078e000e */
[----:B------:R-:W-:Y:S05]  /*ee80*/  WARPSYNC.COLLECTIVE R15, `(.L_x_14979) ;  /* 0x000000000f087348 */ /* 0x000fea0003c00000 */
[----:B------:R0:W1:Y:S02]  /*ee90*/  SHFL.IDX P6, R14, R13, R12, R11 ;  /* 0x0000000c0d0e7389 */ /* 0x00006400000c000b */
[----:B01----:R-:W-:Y:S01]  /*eea0*/  ENDCOLLECTIVE ;  /* 0x000000000000791b */ /* 0x003fe20003800000 */
.L_x_14979:
        /* <DEDUP_REMOVED lines=11> */
[----:B------:R-:W-:Y:S02]  /*ef60*/  ISETP.GE.AND P1, PT, R2, UR37, PT ;  /* 0x0000002502007c0c */ /* 0x000fe4000bf26270 */
[----:B------:R-:W-:-:S11]  /*ef70*/  MOV R2, R14 ;  /* 0x0000000e00027202 */ /* 0x000fd60000000f00 */
[----:B------:R-:W-:Y:S05]  /*ef80*/  WARPSYNC.COLLECTIVE R15, `(.L_x_14980) ;  /* 0x000000000f087348 */ /* 0x000fea0003c00000 */
[----:B------:R0:W1:Y:S02]  /*ef90*/  SHFL.IDX P6, R14, R13, R12, R11 ;  /* 0x0000000c0d0e7389 */ /* 0x00006400000c000b */
[----:B01----:R-:W-:Y:S01]  /*efa0*/  ENDCOLLECTIVE ;  /* 0x000000000000791b */ /* 0x003fe20003800000 */
.L_x_14980:
[----:B------:R-:W-:Y:S02]  /*efb0*/  IMAD.MOV.U32 R13, RZ, RZ, R4 ;  /* 0x000000ffff0d7224 */ /* 0x000fe400078e0004 */
[----:B------:R-:W-:Y:S02]  /*efc0*/  IMAD.MOV.U32 R12, RZ, RZ, 0x3 ;  /* 0x00000003ff0c7424 */ /* 0x000fe400078e00ff */
[----:B------:R-:W-:-:S07]  /*efd0*/  IMAD.MOV.U32 R3, RZ, RZ, R14 ;  /* 0x000000ffff037224 */ /* 0x000fce00078e000e */
[----:B------:R-:W-:Y:S05]  /*efe0*/  WARPSYNC.COLLECTIVE R15, `(.L_x_14981) ;  /* 0x000000000f087348 */ /* 0x000fea0003c00000 */
[----:B------:R0:W1:Y:S02]  /*eff0*/  SHFL.IDX P6, R14, R13, R12, R11 ;  /* 0x0000000c0d0e7389 */ /* 0x00006400000c000b */
[----:B01----:R-:W-:Y:S01]  /*f000*/  ENDCOLLECTIVE ;  /* 0x000000000000791b */ /* 0x003fe20003800000 */
.L_x_14981:
        /* <DEDUP_REMOVED lines=16> */
.L_x_14982:
[----:B------:R-:W-:Y:S02]  /*f110*/  IMAD.MOV.U32 R13, RZ, RZ, R4 ;  /* 0x000000ffff0d7224 */ /* 0x000fe400078e0004 */
[----:B------:R-:W-:Y:S02]  /*f120*/  IMAD.MOV.U32 R12, RZ, RZ, 0x4 ;  /* 0x00000004ff0c7424 */ /* 0x000fe400078e00ff */
[----:B------:R-:W-:-:S07]  /*f130*/  IMAD.MOV.U32 R3, RZ, RZ, R14 ;  /* 0x000000ffff037224 */ /* 0x000fce00078e000e */
[----:B------:R-:W-:Y:S05]  /*f140*/  WARPSYNC.COLLECTIVE R15, `(.L_x_14983) ;  /* 0x000000000f087348 */ /* 0x000fea0003c00000 */
[----:B------:R0:W1:Y:S02]  /*f150*/  SHFL.IDX P6, R14, R13, R12, R11 ;  /* 0x0000000c0d0e7389 */ /* 0x00006400000c000b */
[----:B01----:R-:W-:Y:S01]  /*f160*/  ENDCOLLECTIVE ;  /* 0x000000000000791b */ /* 0x003fe20003800000 */
.L_x_14983:
        /* <DEDUP_REMOVED lines=16> */
.L_x_14984:
[----:B------:R-:W-:Y:S02]  /*f270*/  IMAD.MOV.U32 R13, RZ, RZ, R4 ;  /* 0x000000ffff0d7224 */ /* 0x000fe400078e0004 */
[----:B------:R-:W-:Y:S02]  /*f280*/  IMAD.MOV.U32 R12, RZ, RZ, 0x5 ;  /* 0x00000005ff0c7424 */ /* 0x000fe400078e00ff */
[----:B------:R-:W-:-:S07]  /*f290*/  IMAD.MOV.U32 R3, RZ, RZ, R14 ;  /* 0x000000ffff037224 */ /* 0x000fce00078e000e */
[----:B------:R-:W-:Y:S05]  /*f2a0*/  WARPSYNC.COLLECTIVE R15, `(.L_x_14985) ;  /* 0x000000000f087348 */ /* 0x000fea0003c00000 */
[----:B------:R0:W1:Y:S02]  /*f2b0*/  SHFL.IDX P6, R14, R13, R12, R11 ;  /* 0x0000000c0d0e7389 */ /* 0x00006400000c000b */
[----:B01----:R-:W-:Y:S01]  /*f2c0*/  ENDCOLLECTIVE ;  /* 0x000000000000791b */ /* 0x003fe20003800000 */
.L_x_14985:
        /* <DEDUP_REMOVED lines=16> */
.L_x_14986:
[----:B------:R-:W-:Y:S02]  /*f3d0*/  IMAD.MOV.U32 R13, RZ, RZ, R4 ;  /* 0x000000ffff0d7224 */ /* 0x000fe400078e0004 */
[----:B------:R-:W-:Y:S02]  /*f3e0*/  IMAD.MOV.U32 R12, RZ, RZ, 0x6 ;  /* 0x00000006ff0c7424 */ /* 0x000fe400078e00ff */
[----:B------:R-:W-:-:S07]  /*f3f0*/  IMAD.MOV.U32 R3, RZ, RZ, R14 ;  /* 0x000000ffff037224 */ /* 0x000fce00078e000e */
[----:B------:R-:W-:Y:S05]  /*f400*/  WARPSYNC.COLLECTIVE R15, `(.L_x_14987) ;  /* 0x000000000f087348 */ /* 0x000fea0003c00000 */
[----:B------:R0:W1:Y:S02]  /*f410*/  SHFL.IDX P6, R14, R13, R12, R11 ;  /* 0x0000000c0d0e7389 */ /* 0x00006400000c000b */
[----:B01----:R-:W-:Y:S01]  /*f420*/  ENDCOLLECTIVE ;  /* 0x000000000000791b */ /* 0x003fe20003800000 */
.L_x_14987:
        /* <DEDUP_REMOVED lines=16> */
.L_x_14988:
[----:B------:R-:W-:Y:S02]  /*f530*/  IMAD.MOV.U32 R13, RZ, RZ, R4 ;  /* 0x000000ffff0d7224 */ /* 0x000fe400078e0004 */
[----:B------:R-:W-:Y:S02]  /*f540*/  IMAD.MOV.U32 R12, RZ, RZ, 0x7 ;  /* 0x00000007ff0c7424 */ /* 0x000fe400078e00ff */
[----:B------:R-:W-:-:S07]  /*f550*/  IMAD.MOV.U32 R3, RZ, RZ, R14 ;  /* 0x000000ffff037224 */ /* 0x000fce00078e000e */
[----:B------:R-:W-:Y:S05]  /*f560*/  WARPSYNC.COLLECTIVE R15, `(.L_x_14989) ;  /* 0x000000000f087348 */ /* 0x000fea0003c00000 */
[----:B------:R0:W1:Y:S02]  /*f570*/  SHFL.IDX P6, R14, R13, R12, R11 ;  /* 0x0000000c0d0e7389 */ /* 0x00006400000c000b */
[----:B01----:R-:W-:Y:S01]  /*f580*/  ENDCOLLECTIVE ;  /* 0x000000000000791b */ /* 0x003fe20003800000 */
.L_x_14989:
        /* <DEDUP_REMOVED lines=10> */
.L_x_14990:
        /* <DEDUP_REMOVED lines=12> */
.L_x_14991:
        /* <DEDUP_REMOVED lines=13> */
.L_x_14992:
[----:B------:R-:W-:Y:S02]  /*f7c0*/  IMAD.MOV.U32 R13, RZ, RZ, R7 ;  /* 0x000000ffff0d7224 */ /* 0x000fe400078e0007 */
[----:B------:R-:W-:Y:S01]  /*f7d0*/  IMAD.MOV.U32 R12, RZ, RZ, 0x1 ;  /* 0x00000001ff0c7424 */ /* 0x000fe200078e00ff */
[----:B------:R-:W-:-:S13]  /*f7e0*/  @!P1 LEA R2, P0, R10, R14, 0x1 ;  /* 0x0000000e0a029211 */ /* 0x000fda00078008ff */
[----:B------:R-:W-:Y:S05]  /*f7f0*/  WARPSYNC.COLLECTIVE R15, `(.L_x_14993) ;  /* 0x000000000f087348 */ /* 0x000fea0003c00000 */
[----:B------:R0:W1:Y:S02]  /*f800*/  SHFL.IDX P6, R14, R13, R12, R11 ;  /* 0x0000000c0d0e7389 */ /* 0x00006400000c000b */
[----:B01----:R-:W-:Y:S01]  /*f810*/  ENDCOLLECTIVE ;  /* 0x000000000000791b */ /* 0x003fe20003800000 */
.L_x_14993:
        /* <DEDUP_REMOVED lines=12> */
.L_x_14994:
[----:B------:R-:W-:Y:S02]  /*f8e0*/  IMAD.MOV.U32 R13, RZ, RZ, R7 ;  /* 0x000000ffff0d7224 */ /* 0x000fe400078e0007 */
[----:B------:R-:W-:Y:S02]  /*f8f0*/  IMAD.MOV.U32 R12, RZ, RZ, 0x2 ;  /* 0x00000002ff0c7424 */ /* 0x000fe400078e00ff */
[----:B------:R-:W-:-:S07]  /*f900*/  IMAD.MOV.U32 R2, RZ, RZ, R14 ;  /* 0x000000ffff027224 */ /* 0x000fce00078e000e */
[----:B------:R-:W-:Y:S05]  /*f910*/  WARPSYNC.COLLECTIVE R15, `(.L_x_14995) ;  /* 0x000000000f087348 */ /* 0x000fea0003c00000 */
[----:B------:R0:W1:Y:S02]  /*f920*/  SHFL.IDX P6, R14, R13, R12, R11 ;  /* 0x0000000c0d0e7389 */ /* 0x00006400000c000b */
[----:B01----:R-:W-:Y:S01]  /*f930*/  ENDCOLLECTIVE ;  /* 0x000000000000791b */ /* 0x003fe20003800000 */
.L_x_14995:
        /* <DEDUP_REMOVED lines=11> */
.L_x_14996:
        /* <DEDUP_REMOVED lines=8> */
.L_x_14997:
[----:B------:R-:W-:-:S04]  /*fa70*/  @!P1 LEA R2, P0, R10, R2, 0x1 ;  /* 0x000000020a029211 */ /* 0x000fc800078008ff */
[----:B------:R-:W-:-:S05]  /*fa80*/  @!P1 IADD3.X R3, RZ, R0, RZ, P0, !PT ;  /* 0x00000000ff039210 */ /* 0x000fca00007fe4ff */
        /* <DEDUP_REMOVED lines=9> */
.L_x_14998:
[----:B------:R-:W-:Y:S05]  /*fb20*/  BRA `(.L_x_14999) ;  /* 0xffffffc000dc7947 */ /* 0x000fea000383ffff */
.L_x_14913:
[----:B0-----:R0:W1:Y:S02]  /*fb30*/  SYNCS.PHASECHK.TRANS64.TRYWAIT P0, [R16+URZ+0x16820], R3 ;  /* 0x01682003100075a7 */ /* 0x001064000800017f */
[----:B-1----:R-:W-:Y:S05]  /*fb40*/  @!P0 NANOSLEEP.SYNCS 0x989680 ;  /* 0x009896800000895d */ /* 0x002fea0003900000 */
[----:B------:R-:W1:Y:S02]  /*fb50*/  @!P0 SYNCS.PHASECHK.TRANS64 P0, [R16+URZ+0x16820], R3 ;  /* 0x01682003100085a7 */ /* 0x000e64000800007f */
[----:B-1----:R-:W-:Y:S05]  /*fb60*/  @!P0 BRA `(.L_x_14913) ;  /* 0xfffffffc00f08947 */ /* 0x002fea000383ffff */
[----:B------:R-:W-:Y:S05]  /*fb70*/  BRA `(.L_x_15000) ;  /* 0xffffffc400387947 */ /* 0x000fea000383ffff */
.L_x_14917:
[----:B0-----:R0:W1:Y:S02]  /*fb80*/  SYNCS.PHASECHK.TRANS64.TRYWAIT P0, [R5+URZ+0x16840], R2 ;  /* 0x01684002050075a7 */ /* 0x001064000800017f */
[----:B-1----:R-:W-:Y:S05]  /*fb90*/  @!P0 NANOSLEEP.SYNCS 0x989680 ;  /* 0x009896800000895d */ /* 0x002fea0003900000 */
[----:B------:R-:W1:Y:S02]  /*fba0*/  @!P0 SYNCS.PHASECHK.TRANS64 P0, [R5+URZ+0x16840], R2 ;  /* 0x01684002050085a7 */ /* 0x000e64000800007f */
[----:B-1----:R-:W-:Y:S05]  /*fbb0*/  @!P0 BRA `(.L_x_14917) ;  /* 0xfffffffc00f08947 */ /* 0x002fea000383ffff */
[----:B------:R-:W-:Y:S05]  /*fbc0*/  BRA `(.L_x_15001) ;  /* 0xffffffc800047947 */ /* 0x000fea000383ffff */
.L_x_14918:
        /* <DEDUP_REMOVED lines=8> */
.L_x_15003:
[----:B------:R-:W-:Y:S05]  /*fc50*/  BSYNC B1 ;  /* 0x0000000000017941 */ /* 0x000fea0003800000 */
.L_x_15002:
        /* <DEDUP_REMOVED lines=10> */
.L_x_15004:
        /* <DEDUP_REMOVED lines=8> */
.L_x_15005:
        /* <DEDUP_REMOVED lines=12> */
.L_x_15006:
[----:B------:R-:W-:Y:S02]  /*fe40*/  IMAD.MOV.U32 R13, RZ, RZ, R10 ;  /* 0x000000ffff0d7224 */ /* 0x000fe400078e000a */
[----:B------:R-:W-:Y:S02]  /*fe50*/  IMAD.MOV.U32 R12, RZ, RZ, 0x2 ;  /* 0x00000002ff0c7424 */ /* 0x000fe400078e00ff */
[----:B------:R-:W-:-:S07]  /*fe60*/  IMAD.MOV.U32 R2, RZ, RZ, R14 ;  /* 0x000000ffff027224 */ /* 0x000fce00078e000e */
[----:B------:R-:W-:Y:S05]  /*fe70*/  WARPSYNC.COLLECTIVE R15, `(.L_x_15007) ;  /* 0x000000000f087348 */ /* 0x000fea0003c00000 */
[----:B------:R0:W1:Y:S02]  /*fe80*/  SHFL.IDX P6, R14, R13, R12, R11 ;  /* 0x0000000c0d0e7389 */ /* 0x00006400000c000b */
[----:B01----:R-:W-:Y:S01]  /*fe90*/  ENDCOLLECTIVE ;  /* 0x000000000000791b */ /* 0x003fe20003800000 */
.L_x_15007:
        /* <DEDUP_REMOVED lines=11> */
.L_x_15008:
[----:B------:R-:W-:Y:S02]  /*ff50*/  IMAD.MOV.U32 R13, RZ, RZ, R10 ;  /* 0x000000ffff0d7224 */ /* 0x000fe400078e000a */
[----:B------:R-:W-:Y:S02]  /*ff60*/  IMAD.MOV.U32 R12, RZ, RZ, 0x3 ;  /* 0x00000003ff0c7424 */ /* 0x000fe400078e00ff */
[----:B------:R-:W-:-:S07]  /*ff70*/  IMAD.MOV.U32 R2, RZ, RZ, R14 ;  /* 0x000000ffff027224 */ /* 0x000fce00078e000e */
[----:B------:R-:W-:Y:S05]  /*ff80*/  WARPSYNC.COLLECTIVE R15, `(.L_x_15009) ;  /* 0x000000000f087348 */ /* 0x000fea0003c00000 */
[----:B------:R0:W1:Y:S02]  /*ff90*/  SHFL.IDX P6, R14, R13, R12, R11 ;  /* 0x0000000c0d0e7389 */ /* 0x00006400000c000b */
[----:B01----:R-:W-:Y:S01]  /*ffa0*/  ENDCOLLECTIVE ;  /* 0x000000000000791b */ /* 0x003fe20003800000 */
.L_x_15009:
        /* <DEDUP_REMOVED lines=11> */
.L_x_15010:
[----:B------:R-:W-:Y:S02]  /*10060*/  IMAD.MOV.U32 R13, RZ, RZ, R10 ;  /* 0x000000ffff0d7224 */ /* 0x000fe400078e000a */
[----:B------:R-:W-:Y:S02]  /*10070*/  IMAD.MOV.U32 R12, RZ, RZ, 0x4 ;  /* 0x00000004ff0c7424 */ /* 0x000fe400078e00ff */
[----:B------:R-:W-:-:S07]  /*10080*/  IMAD.MOV.U32 R2, RZ, RZ, R14 ;  /* 0x000000ffff027224 */ /* 0x000fce00078e000e */
[----:B------:R-:W-:Y:S05]  /*10090*/  WARPSYNC.COLLECTIVE R15, `(.L_x_15011) ;  /* 0x000000000f087348 */ /* 0x000fea0003c00000 */
[----:B------:R0:W1:Y:S02]  /*100a0*/  SHFL.IDX P6, R14, R13, R12, R11 ;  /* 0x0000000c0d0e7389 */ /* 0x00006400000c000b */
[----:B01----:R-:W-:Y:S01]  /*100b0*/  ENDCOLLECTIVE ;  /* 0x000000000000791b */ /* 0x003fe20003800000 */
.L_x_15011:
        /* <DEDUP_REMOVED lines=11> */
.L_x_15012:
[----:B------:R-:W-:Y:S02]  /*10170*/  IMAD.MOV.U32 R13, RZ, RZ, R10 ;  /* 0x000000ffff0d7224 */ /* 0x000fe400078e000a */
[----:B------:R-:W-:Y:S02]  /*10180*/  IMAD.MOV.U32 R12, RZ, RZ, 0x5 ;  /* 0x00000005ff0c7424 */ /* 0x000fe400078e00ff */
[----:B------:R-:W-:-:S07]  /*10190*/  IMAD.MOV.U32 R2, RZ, RZ, R14 ;  /* 0x000000ffff027224 */ /* 0x000fce00078e000e */
[----:B------:R-:W-:Y:S05]  /*101a0*/  WARPSYNC.COLLECTIVE R15, `(.L_x_15013) ;  /* 0x000000000f087348 */ /* 0x000fea0003c00000 */
[----:B------:R0:W1:Y:S02]  /*101b0*/  SHFL.IDX P6, R14, R13, R12, R11 ;  /* 0x0000000c0d0e7389 */ /* 0x00006400000c000b */
[----:B01----:R-:W-:Y:S01]  /*101c0*/  ENDCOLLECTIVE ;  /* 0x000000000000791b */ /* 0x003fe20003800000 */
.L_x_15013:
        /* <DEDUP_REMOVED lines=11> */
.L_x_15014:
[----:B------:R-:W-:Y:S02]  /*10280*/  IMAD.MOV.U32 R13, RZ, RZ, R10 ;  /* 0x000000ffff0d7224 */ /* 0x000fe400078e000a */
[----:B------:R-:W-:Y:S02]  /*10290*/  IMAD.MOV.U32 R12, RZ, RZ, 0x6 ;  /* 0x00000006ff0c7424 */ /* 0x000fe400078e00ff */
[----:B------:R-:W-:-:S07]  /*102a0*/  IMAD.MOV.U32 R2, RZ, RZ, R14 ;  /* 0x000000ffff027224 */ /* 0x000fce00078e000e */
[----:B------:R-:W-:Y:S05]  /*102b0*/  WARPSYNC.COLLECTIVE R15, `(.L_x_15015) ;  /* 0x000000000f087348 */ /* 0x000fea0003c00000 */
[----:B------:R0:W1:Y:S02]  /*102c0*/  SHFL.IDX P6, R14, R13, R12, R11 ;  /* 0x0000000c0d0e7389 */ /* 0x00006400000c000b */
[----:B01----:R-:W-:Y:S01]  /*102d0*/  ENDCOLLECTIVE ;  /* 0x000000000000791b */ /* 0x003fe20003800000 */
.L_x_15015:
        /* <DEDUP_REMOVED lines=11> */
.L_x_15016:
[----:B------:R-:W-:Y:S02]  /*10390*/  IMAD.MOV.U32 R13, RZ, RZ, R10 ;  /* 0x000000ffff0d7224 */ /* 0x000fe400078e000a */
[----:B------:R-:W-:Y:S02]  /*103a0*/  IMAD.MOV.U32 R12, RZ, RZ, 0x7 ;  /* 0x00000007ff0c7424 */ /* 0x000fe400078e00ff */
[----:B------:R-:W-:-:S07]  /*103b0*/  IMAD.MOV.U32 R2, RZ, RZ, R14 ;  /* 0x000000ffff027224 */ /* 0x000fce00078e000e */
[----:B------:R-:W-:Y:S05]  /*103c0*/  WARPSYNC.COLLECTIVE R15, `(.L_x_15017) ;  /* 0x000000000f087348 */ /* 0x000fea0003c00000 */
[----:B------:R0:W1:Y:S02]  /*103d0*/  SHFL.IDX P6, R14, R13, R12, R11 ;  /* 0x0000000c0d0e7389 */ /* 0x00006400000c000b */
[----:B01----:R-:W-:Y:S01]  /*103e0*/  ENDCOLLECTIVE ;  /* 0x000000000000791b */ /* 0x003fe20003800000 */
.L_x_15017:
        /* <DEDUP_REMOVED lines=11> */
.L_x_15018:
[----:B------:R-:W-:Y:S01]  /*104a0*/  IMAD.MOV.U32 R2, RZ, RZ, R14 ;  /* 0x000000ffff027224 */ /* 0x000fe200078e000e */
[----:B------:R-:W-:Y:S06]  /*104b0*/  BRA `(.L_x_15019) ;  /* 0xffffffc000ec7947 */ /* 0x000fec000383ffff */
.L_x_14923:
[----:B-1----:R1:W2:Y:S02]  /*104c0*/  SYNCS.PHASECHK.TRANS64.TRYWAIT P0, [R5+URZ+0x16860], R2 ;  /* 0x01686002050075a7 */ /* 0x0022a4000800017f */
[----:B--2---:R-:W-:Y:S05]  /*104d0*/  @!P0 NANOSLEEP.SYNCS 0x989680 ;  /* 0x009896800000895d */ /* 0x004fea0003900000 */
[----:B------:R-:W2:Y:S02]  /*104e0*/  @!P0 SYNCS.PHASECHK.TRANS64 P0, [R5+URZ+0x16860], R2 ;  /* 0x01686002050085a7 */ /* 0x000ea4000800007f */
[----:B--2---:R-:W-:Y:S05]  /*104f0*/  @!P0 BRA `(.L_x_14923) ;  /* 0xfffffffc00f08947 */ /* 0x004fea000383ffff */
[----:B------:R-:W-:Y:S05]  /*10500*/  BRA `(.L_x_15020) ;  /* 0xffffffc400447947 */ /* 0x000fea000383ffff */
.L_x_14924:
        /* <DEDUP_REMOVED lines=8> */
.L_x_15022:
[----:B------:R-:W-:Y:S05]  /*10590*/  BSYNC B1 ;  /* 0x0000000000017941 */ /* 0x000fea0003800000 */
.L_x_15021:
        /* <DEDUP_REMOVED lines=9> */
.L_x_15023:
[----:B------:R-:W-:Y:S02]  /*10630*/  IMAD.MOV.U32 R13, RZ, RZ, R18 ;  /* 0x000000ffff0d7224 */ /* 0x000fe400078e0012 */
[----:B------:R-:W-:Y:S02]  /*10640*/  IMAD.MOV.U32 R12, RZ, RZ, 0x1 ;  /* 0x00000001ff0c7424 */ /* 0x000fe400078e00ff */
[----:B------:R-:W-:-:S07]  /*10650*/  IMAD.MOV.U32 R2, RZ, RZ, R14 ;  /* 0x000000ffff027224 */ /* 0x000fce00078e000e */
[----:B------:R-:W-:Y:S05]  /*10660*/  WARPSYNC.COLLECTIVE R15, `(.L_x_15024) ;  /* 0x000000000f087348 */ /* 0x000fea0003c00000 */
[----:B------:R0:W1:Y:S02]  /*10670*/  SHFL.IDX P6, R14, R13, R12, R11 ;  /* 0x0000000c0d0e7389 */ /* 0x00006400000c000b */
[----:B01----:R-:W-:Y:S01]  /*10680*/  ENDCOLLECTIVE ;  /* 0x000000000000791b */ /* 0x003fe20003800000 */
.L_x_15024:
        /* <DEDUP_REMOVED lines=12> */
.L_x_15025:
[----:B------:R-:W-:Y:S02]  /*10750*/  IMAD.MOV.U32 R13, RZ, RZ, R18 ;  /* 0x000000ffff0d7224 */ /* 0x000fe400078e0012 */
[----:B------:R-:W-:Y:S02]  /*10760*/  IMAD.MOV.U32 R12, RZ, RZ, 0x2 ;  /* 0x00000002ff0c7424 */ /* 0x000fe400078e00ff */
[----:B------:R-:W-:-:S07]  /*10770*/  IMAD.MOV.U32 R2, RZ, RZ, R14 ;  /* 0x000000ffff027224 */ /* 0x000fce00078e000e */
[----:B------:R-:W-:Y:S05]  /*10780*/  WARPSYNC.COLLECTIVE R15, `(.L_x_15026) ;  /* 0x000000000f087348 */ /* 0x000fea0003c00000 */
[----:B------:R0:W1:Y:S02]  /*10790*/  SHFL.IDX P6, R14, R13, R12, R11 ;  /* 0x0000000c0d0e7389 */ /* 0x00006400000c000b */
[----:B01----:R-:W-:Y:S01]  /*107a0*/  ENDCOLLECTIVE ;  /* 0x000000000000791b */ /* 0x003fe20003800000 */
.L_x_15026:
        /* <DEDUP_REMOVED lines=12> */
.L_x_15027:
[----:B------:R-:W-:Y:S02]  /*10870*/  IMAD.MOV.U32 R13, RZ, RZ, R18 ;  /* 0x000000ffff0d7224 */ /* 0x000fe400078e0012 */
[----:B------:R-:W-:Y:S02]  /*10880*/  IMAD.MOV.U32 R12, RZ, RZ, 0x3 ;  /* 0x00000003ff0c7424 */ /* 0x000fe400078e00ff */
[----:B------:R-:W-:-:S07]  /*10890*/  IMAD.MOV.U32 R2, RZ, RZ, R14 ;  /* 0x000000ffff027224 */ /* 0x000fce00078e000e */
[----:B------:R-:W-:Y:S05]  /*108a0*/  WARPSYNC.COLLECTIVE R15, `(.L_x_15028) ;  /* 0x000000000f087348 */ /* 0x000fea0003c00000 */
[----:B------:R0:W1:Y:S02]  /*108b0*/  SHFL.IDX P6, R14, R13, R12, R11 ;  /* 0x0000000c0d0e7389 */ /* 0x00006400000c000b */
[----:B01----:R-:W-:Y:S01]  /*108c0*/  ENDCOLLECTIVE ;  /* 0x000000000000791b */ /* 0x003fe20003800000 */
.L_x_15028:
        /* <DEDUP_REMOVED lines=12> */
.L_x_15029:
[----:B------:R-:W-:Y:S02]  /*10990*/  IMAD.MOV.U32 R13, RZ, RZ, R18 ;  /* 0x000000ffff0d7224 */ /* 0x000fe400078e0012 */
[----:B------:R-:W-:Y:S02]  /*109a0*/  IMAD.MOV.U32 R12, RZ, RZ, 0x4 ;  /* 0x00000004ff0c7424 */ /* 0x000fe400078e00ff */
[----:B------:R-:W-:-:S07]  /*109b0*/  IMAD.MOV.U32 R2, RZ, RZ, R14 ;  /* 0x000000ffff027224 */ /* 0x000fce00078e000e */
[----:B------:R-:W-:Y:S05]  /*109c0*/  WARPSYNC.COLLECTIVE R15, `(.L_x_15030) ;  /* 0x000000000f087348 */ /* 0x000fea0003c00000 */
[----:B------:R0:W1:Y:S02]  /*109d0*/  SHFL.IDX P6, R14, R13, R12, R11 ;  /* 0x0000000c0d0e7389 */ /* 0x00006400000c000b */
[----:B01----:R-:W-:Y:S01]  /*109e0*/  ENDCOLLECTIVE ;  /* 0x000000000000791b */ /* 0x003fe20003800000 */
.L_x_15030:
        /* <DEDUP_REMOVED lines=12> */
.L_x_15031:
[----:B------:R-:W-:Y:S02]  /*10ab0*/  IMAD.MOV.U32 R13, RZ, RZ, R18 ;  /* 0x000000ffff0d7224 */ /* 0x000fe400078e0012 */
[----:B------:R-:W-:Y:S02]  /*10ac0*/  IMAD.MOV.U32 R12, RZ, RZ, 0x5 ;  /* 0x00000005ff0c7424 */ /* 0x000fe400078e00ff */
[----:B------:R-:W-:-:S07]  /*10ad0*/  IMAD.MOV.U32 R2, RZ, RZ, R14 ;  /* 0x000000ffff027224 */ /* 0x000fce00078e000e */
[----:B------:R-:W-:Y:S05]  /*10ae0*/  WARPSYNC.COLLECTIVE R15, `(.L_x_15032) ;  /* 0x000000000f087348 */ /* 0x000fea0003c00000 */
[----:B------:R0:W1:Y:S02]  /*10af0*/  SHFL.IDX P6, R14, R13, R12, R11 ;  /* 0x0000000c0d0e7389 */ /* 0x00006400000c000b */
[----:B01----:R-:W-:Y:S01]  /*10b00*/  ENDCOLLECTIVE ;  /* 0x000000000000791b */ /* 0x003fe20003800000 */
.L_x_15032:
        /* <DEDUP_REMOVED lines=12> */
.L_x_15033:
[----:B------:R-:W-:Y:S02]  /*10bd0*/  IMAD.MOV.U32 R13, RZ, RZ, R18 ;  /* 0x000000ffff0d7224 */ /* 0x000fe400078e0012 */
[----:B------:R-:W-:Y:S02]  /*10be0*/  IMAD.MOV.U32 R12, RZ, RZ, 0x6 ;  /* 0x00000006ff0c7424 */ /* 0x000fe400078e00ff */
[----:B------:R-:W-:-:S07]  /*10bf0*/  IMAD.MOV.U32 R2, RZ, RZ, R14 ;  /* 0x000000ffff027224 */ /* 0x000fce00078e000e */
[----:B------:R-:W-:Y:S05]  /*10c00*/  WARPSYNC.COLLECTIVE R15, `(.L_x_15034) ;  /* 0x000000000f087348 */ /* 0x000fea0003c00000 */
[----:B------:R0:W1:Y:S02]  /*10c10*/  SHFL.IDX P6, R14, R13, R12, R11 ;  /* 0x0000000c0d0e7389 */ /* 0x00006400000c000b */
[----:B01----:R-:W-:Y:S01]  /*10c20*/  ENDCOLLECTIVE ;  /* 0x000000000000791b */ /* 0x003fe20003800000 */
.L_x_15034:
        /* <DEDUP_REMOVED lines=12> */
.L_x_15035:
[----:B------:R-:W-:Y:S02]  /*10cf0*/  IMAD.MOV.U32 R13, RZ, RZ, R18 ;  /* 0x000000ffff0d7224 */ /* 0x000fe400078e0012 */
[----:B------:R-:W-:Y:S02]  /*10d00*/  IMAD.MOV.U32 R12, RZ, RZ, 0x7 ;  /* 0x00000007ff0c7424 */ /* 0x000fe400078e00ff */
[----:B------:R-:W-:-:S07]  /*10d10*/  IMAD.MOV.U32 R2, RZ, RZ, R14 ;  /* 0x000000ffff027224 */ /* 0x000fce00078e000e */
[----:B------:R-:W-:Y:S05]  /*10d20*/  WARPSYNC.COLLECTIVE R15, `(.L_x_15036) ;  /* 0x000000000f087348 */ /* 0x000fea0003c00000 */
[----:B------:R0:W1:Y:S02]  /*10d30*/  SHFL.IDX P6, R14, R13, R12, R11 ;  /* 0x0000000c0d0e7389 */ /* 0x00006400000c000b */
[----:B01----:R-:W-:Y:S01]  /*10d40*/  ENDCOLLECTIVE ;  /* 0x000000000000791b */ /* 0x003fe20003800000 */
.L_x_15036:
        /* <DEDUP_REMOVED lines=12> */
.L_x_15037:
[----:B------:R-:W-:Y:S01]  /*10e10*/  IMAD.MOV.U32 R2, RZ, RZ, R14 ;  /* 0x000000ffff027224 */ /* 0x000fe200078e000e */
[----:B------:R-:W-:Y:S06]  /*10e20*/  BRA `(.L_x_15038) ;  /* 0xffffffbc00f47947 */ /* 0x000fec000383ffff */
.L_x_14932:
[----:B0-----:R0:W1:Y:S02]  /*10e30*/  SYNCS.PHASECHK.TRANS64.TRYWAIT P0, [R4+URZ+0x16860], R3 ;  /* 0x01686003040075a7 */ /* 0x001064000800017f */
[----:B-1----:R-:W-:Y:S05]  /*10e40*/  @!P0 NANOSLEEP.SYNCS 0x989680 ;  /* 0x009896800000895d */ /* 0x002fea0003900000 */
[----:B------:R-:W1:Y:S02]  /*10e50*/  @!P0 SYNCS.PHASECHK.TRANS64 P0, [R4+URZ+0x16860], R3 ;  /* 0x01686003040085a7 */ /* 0x000e64000800007f */
[----:B-1----:R-:W-:Y:S05]  /*10e60*/  @!P0 BRA `(.L_x_14932) ;  /* 0xfffffffc00f08947 */ /* 0x002fea000383ffff */
[----:B------:R-:W-:Y:S05]  /*10e70*/  BRA `(.L_x_15039) ;  /* 0xffffffc400087947 */ /* 0x000fea000383ffff */
.L_x_14933:
        /* <DEDUP_REMOVED lines=8> */
.L_x_15041:
[----:B------:R-:W-:Y:S05]  /*10f00*/  BSYNC B0 ;  /* 0x0000000000007941 */ /* 0x000fea0003800000 */
.L_x_15040:
        /* <DEDUP_REMOVED lines=10> */
.L_x_15042:
        /* <DEDUP_REMOVED lines=9> */
.L_x_15043:
        /* <DEDUP_REMOVED lines=11> */
.L_x_15044:
[----:B------:R-:W-:Y:S02]  /*110f0*/  IMAD.MOV.U32 R13, RZ, RZ, R18 ;  /* 0x000000ffff0d7224 */ /* 0x000fe400078e0012 */
[----:B------:R-:W-:Y:S01]  /*11100*/  IMAD.MOV.U32 R12, RZ, RZ, 0x2 ;  /* 0x00000002ff0c7424 */ /* 0x000fe200078e00ff */
[----:B------:R-:W-:-:S13]  /*11110*/  IADD3 R2, P0, R14, R6, RZ ;  /* 0x000000060e027210 */ /* 0x000fda0007f1e0ff */
[----:B------:R-:W-:Y:S05]  /*11120*/  WARPSYNC.COLLECTIVE R15, `(.L_x_15045) ;  /* 0x000000000f087348 */ /* 0x000fea0003c00000 */
[----:B------:R0:W1:Y:S02]  /*11130*/  SHFL.IDX P6, R14, R13, R12, R11 ;  /* 0x0000000c0d0e7389 */ /* 0x00006400000c000b */
[----:B01----:R-:W-:Y:S01]  /*11140*/  ENDCOLLECTIVE ;  /* 0x000000000000791b */ /* 0x003fe20003800000 */
.L_x_15045:
        /* <DEDUP_REMOVED lines=11> */
.L_x_15046:
[----:B------:R-:W-:Y:S02]  /*11200*/  IMAD.MOV.U32 R13, RZ, RZ, R18 ;  /* 0x000000ffff0d7224 */ /* 0x000fe400078e0012 */
[----:B------:R-:W-:Y:S02]  /*11210*/  IMAD.MOV.U32 R12, RZ, RZ, 0x3 ;  /* 0x00000003ff0c7424 */ /* 0x000fe400078e00ff */
[----:B------:R-:W-:-:S07]  /*11220*/  IMAD.MOV.U32 R9, RZ, RZ, R14 ;  /* 0x000000ffff097224 */ /* 0x000fce00078e000e */
[----:B------:R-:W-:Y:S05]  /*11230*/  WARPSYNC.COLLECTIVE R15, `(.L_x_15047) ;  /* 0x000000000f087348 */ /* 0x000fea0003c00000 */
[----:B------:R0:W1:Y:S02]  /*11240*/  SHFL.IDX P6, R14, R13, R12, R11 ;  /* 0x0000000c0d0e7389 */ /* 0x00006400000c000b */
[----:B01----:R-:W-:Y:S01]  /*11250*/  ENDCOLLECTIVE ;  /* 0x000000000000791b */ /* 0x003fe20003800000 */
.L_x_15047:
        /* <DEDUP_REMOVED lines=12> */
.L_x_15048:
[----:B------:R-:W-:Y:S02]  /*11320*/  IMAD.MOV.U32 R13, RZ, RZ, R18 ;  /* 0x000000ffff0d7224 */ /* 0x000fe400078e0012 */
[----:B------:R-:W-:Y:S01]  /*11330*/  IMAD.MOV.U32 R12, RZ, RZ, 0x4 ;  /* 0x00000004ff0c7424 */ /* 0x000fe200078e00ff */
[----:B------:R-:W-:-:S13]  /*11340*/  IADD3 R2, P0, R14, R6, RZ ;  /* 0x000000060e027210 */ /* 0x000fda0007f1e0ff */
[----:B------:R-:W-:Y:S05]  /*11350*/  WARPSYNC.COLLECTIVE R15, `(.L_x_15049) ;  /* 0x000000000f087348 */ /* 0x000fea0003c00000 */
[----:B------:R0:W1:Y:S02]  /*11360*/  SHFL.IDX P6, R14, R13, R12, R11 ;  /* 0x0000000c0d0e7389 */ /* 0x00006400000c000b */
[----:B01----:R-:W-:Y:S01]  /*11370*/  ENDCOLLECTIVE ;  /* 0x000000000000791b */ /* 0x003fe20003800000 */
.L_x_15049:
        /* <DEDUP_REMOVED lines=11> */
.L_x_15050:
[----:B------:R-:W-:Y:S02]  /*11430*/  IMAD.MOV.U32 R13, RZ, RZ, R18 ;  /* 0x000000ffff0d7224 */ /* 0x000fe400078e0012 */
[----:B------:R-:W-:Y:S02]  /*11440*/  IMAD.MOV.U32 R12, RZ, RZ, 0x5 ;  /* 0x00000005ff0c7424 */ /* 0x000fe400078e00ff */
[----:B------:R-:W-:-:S07]  /*11450*/  IMAD.MOV.U32 R9, RZ, RZ, R14 ;  /* 0x000000ffff097224 */ /* 0x000fce00078e000e */
[----:B------:R-:W-:Y:S05]  /*11460*/  WARPSYNC.COLLECTIVE R15, `(.L_x_15051) ;  /* 0x000000000f087348 */ /* 0x000fea0003c00000 */
[----:B------:R0:W1:Y:S02]  /*11470*/  SHFL.IDX P6, R14, R13, R12, R11 ;  /* 0x0000000c0d0e7389 */ /* 0x00006400000c000b */
[----:B01----:R-:W-:Y:S01]  /*11480*/  ENDCOLLECTIVE ;  /* 0x000000000000791b */ /* 0x003fe20003800000 */
.L_x_15051:
        /* <DEDUP_REMOVED lines=12> */
.L_x_15052:
[----:B------:R-:W-:Y:S02]  /*11550*/  IMAD.MOV.U32 R13, RZ, RZ, R18 ;  /* 0x000000ffff0d7224 */ /* 0x000fe400078e0012 */
[----:B------:R-:W-:Y:S01]  /*11560*/  IMAD.MOV.U32 R12, RZ, RZ, 0x6 ;  /* 0x00000006ff0c7424 */ /* 0x000fe200078e00ff */
[----:B------:R-:W-:-:S13]  /*11570*/  IADD3 R2, P0, R14, R6, RZ ;  /* 0x000000060e027210 */ /* 0x000fda0007f1e0ff */
[----:B------:R-:W-:Y:S05]  /*11580*/  WARPSYNC.COLLECTIVE R15, `(.L_x_15053) ;  /* 0x000000000f087348 */ /* 0x000fea0003c00000 */
[----:B------:R0:W1:Y:S02]  /*11590*/  SHFL.IDX P6, R14, R13, R12, R11 ;  /* 0x0000000c0d0e7389 */ /* 0x00006400000c000b */
[----:B01----:R-:W-:Y:S01]  /*115a0*/  ENDCOLLECTIVE ;  /* 0x000000000000791b */ /* 0x003fe20003800000 */
.L_x_15053:
        /* <DEDUP_REMOVED lines=11> */
.L_x_15054:
[----:B------:R-:W-:Y:S02]  /*11660*/  IMAD.MOV.U32 R13, RZ, RZ, R18 ;  /* 0x000000ffff0d7224 */ /* 0x000fe400078e0012 */
[----:B------:R-:W-:Y:S02]  /*11670*/  IMAD.MOV.U32 R12, RZ, RZ, 0x7 ;  /* 0x00000007ff0c7424 */ /* 0x000fe400078e00ff */
[----:B------:R-:W-:-:S07]  /*11680*/  IMAD.MOV.U32 R9, RZ, RZ, R14 ;  /* 0x000000ffff097224 */ /* 0x000fce00078e000e */
[----:B------:R-:W-:Y:S05]  /*11690*/  WARPSYNC.COLLECTIVE R15, `(.L_x_15055) ;  /* 0x000000000f087348 */ /* 0x000fea0003c00000 */
[----:B------:R0:W1:Y:S02]  /*116a0*/  SHFL.IDX P6, R14, R13, R12, R11 ;  /* 0x0000000c0d0e7389 */ /* 0x00006400000c000b */
[----:B01----:R-:W-:Y:S01]  /*116b0*/  ENDCOLLECTIVE ;  /* 0x000000000000791b */ /* 0x003fe20003800000 */
.L_x_15055:
        /* <DEDUP_REMOVED lines=12> */
.L_x_15056:
[----:B------:R-:W-:Y:S05]  /*11780*/  BRA `(.L_x_15057) ;  /* 0xffffffbc00c87947 */ /* 0x000fea000383ffff */
.L_x_14938:
        /* <DEDUP_REMOVED lines=8> */
.L_x_15059:
[----:B------:R-:W-:Y:S05]  /*11810*/  BSYNC B0 ;  /* 0x0000000000007941 */ /* 0x000fea0003800000 */
.L_x_15058:
[----:B------:R-:W-:Y:S05]  /*11820*/  BRA `(.L_x_15060) ;  /* 0xffffffc0004c7947 */ /* 0x000fea000383ffff */
.L_x_14941:
[----:B-1----:R1:W2:Y:S02]  /*11830*/  SYNCS.PHASECHK.TRANS64.TRYWAIT P0, [R5+URZ+0x16820], R0 ;  /* 0x01682000050075a7 */ /* 0x0022a4000800017f */
[----:B--2---:R-:W-:Y:S05]  /*11840*/  @!P0 NANOSLEEP.SYNCS 0x989680 ;  /* 0x009896800000895d */ /* 0x004fea0003900000 */
[----:B------:R-:W2:Y:S02]  /*11850*/  @!P0 SYNCS.PHASECHK.TRANS64 P0, [R5+URZ+0x16820], R0 ;  /* 0x01682000050085a7 */ /* 0x000ea4000800007f */
[----:B--2---:R-:W-:Y:S05]  /*11860*/  @!P0 BRA `(.L_x_14941) ;  /* 0xfffffffc00f08947 */ /* 0x004fea000383ffff */
[----:B------:R-:W-:Y:S05]  /*11870*/  BRA `(.L_x_15061) ;  /* 0xffffffc000987947 */ /* 0x000fea000383ffff */
.L_x_14942:
        /* <DEDUP_REMOVED lines=11> */
.L_x_15063:
[----:B------:R-:W-:Y:S05]  /*11930*/  BSYNC B0 ;  /* 0x0000000000007941 */ /* 0x000fea0003800000 */
.L_x_15062:
[----:B------:R-:W-:Y:S05]  /*11940*/  BRA `(.L_x_15064) ;  /* 0xffffffc000807947 */ /* 0x000fea000383ffff */
.L_x_14945:
[----:B------:R-:W-:Y:S01]  /*11950*/  BSSY B1, `(.L_x_15065) ;  /* 0x0000006000017945 */ /* 0x000fe20003800000 */
[----:B------:R-:W-:-:S07]  /*11960*/  IMAD.MOV.U32 R15, RZ, RZ, -0x1 ;  /* 0xffffffffff0f7424 */ /* 0x000fce00078e00ff */
[----:B01----:R-:W-:Y:S05]  /*11970*/  WARPSYNC.COLLECTIVE R15, `(.L_x_15066) ;  /* 0x000000000f0c7348 */ /* 0x003fea0003c00000 */
[----:B------:R-:W-:Y:S02]  /*11980*/  ELECT P6, UR62, PT ;  /* 0x00000000003e782f */ /* 0x000fe400038c0000 */
[----:B------:R-:W-:Y:S01]  /*11990*/  MOV R14, UR62 ;  /* 0x0000003e000e7c02 */ /* 0x000fe20008000f00 */
[----:B01----:R-:W-:Y:S10]  /*119a0*/  ENDCOLLECTIVE ;  /* 0x000000000000791b */ /* 0x003ff40003800000 */
.L_x_15066:
[----:B------:R-:W-:Y:S05]  /*119b0*/  BSYNC B1 ;  /* 0x0000000000017941 */ /* 0x000fea0003800000 */
.L_x_15065:
[----:B------:R-:W-:Y:S05]  /*119c0*/  BRA `(.L_x_15067) ;  /* 0xffffffc000787947 */ /* 0x000fea000383ffff */
.L_x_14947:
[----:B-1----:R1:W2:Y:S02]  /*119d0*/  SYNCS.PHASECHK.TRANS64.TRYWAIT P1, [R3+URZ+0x16840], R2 ;  /* 0x01684002030075a7 */ /* 0x0022a4000802017f */
[----:B--2---:R-:W-:Y:S05]  /*119e0*/  @!P1 NANOSLEEP.SYNCS 0x989680 ;  /* 0x009896800000995d */ /* 0x004fea0003900000 */
[----:B------:R-:W2:Y:S02]  /*119f0*/  @!P1 SYNCS.PHASECHK.TRANS64 P1, [R3+URZ+0x16840], R2 ;  /* 0x01684002030095a7 */ /* 0x000ea4000802007f */
[----:B--2---:R-:W-:Y:S05]  /*11a00*/  @!P1 BRA `(.L_x_14947) ;  /* 0xfffffffc00f09947 */ /* 0x004fea000383ffff */
[----:B------:R-:W-:Y:S05]  /*11a10*/  BRA `(.L_x_15068) ;  /* 0xffffffc000987947 */ /* 0x000fea000383ffff */
.L_x_14949:
[----:B--2---:R2:W3:Y:S02]  /*11a20*/  SYNCS.PHASECHK.TRANS64.TRYWAIT P1, [R5+URZ+0x16840], R0 ;  /* 0x01684000050075a7 */ /* 0x0044e4000802017f */
[----:B---3--:R-:W-:Y:S05]  /*11a30*/  @!P1 NANOSLEEP.SYNCS 0x989680 ;  /* 0x009896800000995d */ /* 0x008fea0003900000 */
[----:B------:R-:W3:Y:S02]  /*11a40*/  @!P1 SYNCS.PHASECHK.TRANS64 P1, [R5+URZ+0x16840], R0 ;  /* 0x01684000050095a7 */ /* 0x000ee4000802007f */
[----:B---3--:R-:W-:Y:S05]  /*11a50*/  @!P1 BRA `(.L_x_14949) ;  /* 0xfffffffc00f09947 */ /* 0x008fea000383ffff */
[----:B------:R-:W-:Y:S05]  /*11a60*/  BRA `(.L_x_15069) ;  /* 0xffffffc000a47947 */ /* 0x000fea000383ffff */
.L_x_14951:
[----:B---3--:R3:W4:Y:S02]  /*11a70*/  SYNCS.PHASECHK.TRANS64.TRYWAIT P1, [R3+URZ+0x16860], R2 ;  /* 0x01686002030075a7 */ /* 0x008724000802017f */
[----:B----4-:R-:W-:Y:S05]  /*11a80*/  @!P1 NANOSLEEP.SYNCS 0x989680 ;  /* 0x009896800000995d */ /* 0x010fea0003900000 */
[----:B------:R-:W4:Y:S02]  /*11a90*/  @!P1 SYNCS.PHASECHK.TRANS64 P1, [R3+URZ+0x16860], R2 ;  /* 0x01686002030095a7 */ /* 0x000f24000802007f */
[----:B----4-:R-:W-:Y:S05]  /*11aa0*/  @!P1 BRA `(.L_x_14951) ;  /* 0xfffffffc00f09947 */ /* 0x010fea000383ffff */
[----:B------:R-:W-:Y:S05]  /*11ab0*/  BRA `(.L_x_15070) ;  /* 0xffffffc000a07947 */ /* 0x000fea000383ffff */
.L_x_15071:
        /* <DEDUP_REMOVED lines=12> */
.L_x_15878:


//--------------------- .text._ZN7cutlass13device_kernelIN5flash11enable_sm90INS1_16FlashAttnFwdSm90INS1_25CollectiveMainloopFwdSm90ILi2EN4cute5tupleIJNS5_1CILi1EEES8_S8_EEENS6_IJNS7_ILi192EEENS7_ILi128EEENS7_ILi64EEEEEELi64ENS_6half_tEfNS_4arch4Sm90ELb1ELb0ELb0ELb1ELb1ELb0ELb0ELb1ELb1ELb1ELb0ELb0EEENS1_21CollectiveEpilogueFwdINS6_IJSA_SC_SB_EEES9_SE_SG_Li384ELb1ELb1ELb0ELb0EEENS1_36VarlenDynamicPersistentTileSchedulerILi192ELi128ELi384ELi128ELb0ELb1ELb1ELb1ELb1ELb1EEEEEEEEEvNT_6ParamsE --------------------------
	.section	.text._ZN7cutlass13device_kernelIN5flash11enable_sm90INS1_16FlashAttnFwdSm90INS1_25CollectiveMainloopFwdSm90ILi2EN4cute5tupleIJNS5_1CILi1EEES8_S8_EEENS6_IJNS7_ILi192EEENS7_ILi128EEENS7_ILi64EEEEEELi64ENS_6half_tEfNS_4arch4Sm90ELb1ELb0ELb0ELb1ELb1ELb0ELb0ELb1ELb1ELb1ELb0ELb0EEENS1_21CollectiveEpilogueFwdINS6_IJSA_SC_SB_EEES9_SE_SG_Li384ELb1ELb1ELb0ELb0EEENS1_36VarlenDynamicPersistentTileSchedulerILi192ELi128ELi384ELi128ELb0ELb1ELb1ELb1ELb1ELb1EEEEEEEEEvNT_6ParamsE,"ax",@progbits
	.align	128
.text._ZN7cutlass13device_kernelIN5flash11enable_sm90INS1_16FlashAttnFwdSm90INS1_25CollectiveMainloopFwdSm90ILi2EN4cute5tupleIJNS5_1CILi1EEES8_S8_EEENS6_IJNS7_ILi192EEENS7_ILi128EEENS7_ILi64EEEEEELi64ENS_6half_tEfNS_4arch4Sm90ELb1ELb0ELb0ELb1ELb1ELb0ELb0ELb1ELb1ELb1ELb0ELb0EEENS1_21CollectiveEpilogueFwdINS6_IJSA_SC_SB_EEES9_SE_SG_Li384ELb1ELb1ELb0ELb0EEENS1_36VarlenDynamicPersistentTileSchedulerILi192ELi128ELi384ELi128ELb0ELb1ELb1ELb1ELb1ELb1EEEEEEEEEvNT_6ParamsE:
        .type           _ZN7cutlass13device_kernelIN5flash11enable_sm90INS1_16FlashAttnFwdSm90INS1_25CollectiveMainloopFwdSm90ILi2EN4cute5tupleIJNS5_1CILi1EEES8_S8_EEENS6_IJNS7_ILi192EEENS7_ILi128EEENS7_ILi64EEEEEELi64ENS_6half_tEfNS_4arch4Sm90ELb1ELb0ELb0ELb1ELb1ELb0ELb0ELb1ELb1ELb1ELb0ELb0EEENS1_21CollectiveEpilogueFwdINS6_IJSA_SC_SB_EEES9_SE_SG_Li384ELb1ELb1ELb0ELb0EEENS1_36VarlenDynamicPersistentTileSchedulerILi192ELi128ELi384ELi128ELb0ELb1ELb1ELb1ELb1ELb1EEEEEEEEEvNT_6ParamsE,@function
        .size           _ZN7cutlass13device_kernelIN5flash11enable_sm90INS1_16FlashAttnFwdSm90INS1_25CollectiveMainloopFwdSm90ILi2EN4cute5tupleIJNS5_1CILi1EEES8_S8_EEENS6_IJNS7_ILi192EEENS7_ILi128EEENS7_ILi64EEEEEELi64ENS_6half_tEfNS_4arch4Sm90ELb1ELb0ELb0ELb1ELb1ELb0ELb0ELb1ELb1ELb1ELb0ELb0EEENS1_21CollectiveEpilogueFwdINS6_IJSA_SC_SB_EEES9_SE_SG_Li384ELb1ELb1ELb0ELb0EEENS1_36VarlenDynamicPersistentTileSchedulerILi192ELi128ELi384ELi128ELb0ELb1ELb1ELb1ELb1ELb1EEEEEEEEEvNT_6ParamsE,(.L_x_15879 - _ZN7cutlass13device_kernelIN5flash11enable_sm90INS1_16FlashAttnFwdSm90INS1_25CollectiveMainloopFwdSm90ILi2EN4cute5tupleIJNS5_1CILi1EEES8_S8_EEENS6_IJNS7_ILi192EEENS7_ILi128EEENS7_ILi64EEEEEELi64ENS_6half_tEfNS_4arch4Sm90ELb1ELb0ELb0ELb1ELb1ELb0ELb0ELb1ELb1ELb1ELb0ELb0EEENS1_21CollectiveEpilogueFwdINS6_IJSA_SC_SB_EEES9_SE_SG_Li384ELb1ELb1ELb0ELb0EEENS1_36VarlenDynamicPersistentTileSchedulerILi192ELi128ELi384ELi128ELb0ELb1ELb1ELb1ELb1ELb1EEEEEEEEEvNT_6ParamsE)
        .other          _ZN7cutlass13device_kernelIN5flash11enable_sm90INS1_16FlashAttnFwdSm90INS1_25CollectiveMainloopFwdSm90ILi2EN4cute5tupleIJNS5_1CILi1EEES8_S8_EEENS6_IJNS7_ILi192EEENS7_ILi128EEENS7_ILi64EEEEEELi64ENS_6half_tEfNS_4arch4Sm90ELb1ELb0ELb0ELb1ELb1ELb0ELb0ELb1ELb1ELb1ELb0ELb0EEENS1_21CollectiveEpilogueFwdINS6_IJSA_SC_SB_EEES9_SE_SG_Li384ELb1ELb1ELb0ELb0EEENS1_36VarlenDynamicPersistentTileSchedulerILi192ELi128ELi384ELi128ELb0ELb1ELb1ELb1ELb1ELb1EEEEEEEEEvNT_6ParamsE,@"STO_CUDA_ENTRY STV_DEFAULT"
_ZN7cutlass13device_kernelIN5flash11enable_sm90INS1_16FlashAttnFwdSm90INS1_25CollectiveMainloopFwdSm90ILi2EN4cute5tupleIJNS5_1CILi1EEES8_S8_EEENS6_IJNS7_ILi192EEENS7_ILi128EEENS7_ILi64EEEEEELi64ENS_6half_tEfNS_4arch4Sm90ELb1ELb0ELb0ELb1ELb1ELb0ELb0ELb1ELb1ELb1ELb0ELb0EEENS1_21CollectiveEpilogueFwdINS6_IJSA_SC_SB_EEES9_SE_SG_Li384ELb1ELb1ELb0ELb0EEENS1_36VarlenDynamicPersistentTileSchedulerILi192ELi128ELi384ELi128ELb0ELb1ELb1ELb1ELb1ELb1EEEEEEEEEvNT_6ParamsE:
        /* <DEDUP_REMOVED lines=45> */
.L_x_15072:
        /* <DEDUP_REMOVED lines=22> */
.L_x_15073:
        /* <DEDUP_REMOVED lines=18> */
.L_x_15074:
        /* <DEDUP_REMOVED lines=22> */
.L_x_15075:
        /* <DEDUP_REMOVED lines=23> */
.L_x_15076:
        /* <DEDUP_REMOVED lines=8> */
.L_x_15078:
        /* <DEDUP_REMOVED lines=29> */
[CC--:B------:R-:W-:Y:S01]  /*0a70*/  LEA.HI R2, R0.reuse, R157.reuse, RZ, 0x4 ;  /* 0x0000009d00027211 */ /* 0x0c0fe200078f20ff */
[----:B------:R-:W-:Y:S01]  /*0a80*/  IMAD.SHL.U32 R5, R3, 0x20, RZ ;  /* 0x0000002003057824 */ /* 0x000fe200078e00ff */
[----:B------:R-:W-:Y:S01]  /*0a90*/  LEA.HI R10, R0, R157, RZ, 0x2 ;  /* 0x0000009d000a7211 */ /* 0x000fe200078f10ff */
[----:B------:R-:W-:Y:S01]  /*0aa0*/  IMAD.IADD R152, R157, 0x1, -R152 ;  /* 0x000000019d987824 */ /* 0x000fe200078e0a98 */
[----:B------:R-:W-:Y:S02]  /*0ab0*/  SHF.R.S32.HI R3, RZ, 0x4, R2 ;  /* 0x00000004ff037819 */ /* 0x000fe40000011402 */
[----:B------:R-:W-:Y:S02]  /*0ac0*/  LOP3.LUT R4, R2, 0x3fffff0, RZ, 0xc0, !PT ;  /* 0x03fffff002047812 */ /* 0x000fe400078ec0ff */
[----:B------:R-:W-:-:S02]  /*0ad0*/  SHF.R.S32.HI R7, RZ, 0x1f, R152 ;  /* 0x0000001fff077819 */ /* 0x000fc40000011498 */
[----:B------:R-:W-:Y:S01]  /*0ae0*/  LEA.HI R2, R2, R3, RZ, 0x1 ;  /* 0x0000000302027211 */ /* 0x000fe200078f08ff */
[----:B------:R-:W-:Y:S01]  /*0af0*/  IMAD.IADD R4, R157, 0x1, -R4 ;  /* 0x000000019d047824 */ /* 0x000fe200078e0a04 */
[----:B------:R-:W-:Y:S02]  /*0b00*/  LEA.HI R6, R7, R152, RZ, 0x2 ;  /* 0x0000009807067211 */ /* 0x000fe400078f10ff */
[----:B------:R-:W-:Y:S02]  /*0b10*/  LOP3.LUT R2, R2, 0x1ffffffe, RZ, 0xc0, !PT ;  /* 0x1ffffffe02027812 */ /* 0x000fe400078ec0ff */
[--C-:B------:R-:W-:Y:S02]  /*0b20*/  SHF.R.S32.HI R8, RZ, 0x2, R6.reuse ;  /* 0x00000002ff087819 */ /* 0x100fe40000011406 */
[----:B------:R-:W-:Y:S01]  /*0b30*/  SHF.R.S32.HI R9, RZ, 0x1f, R6 ;  /* 0x0000001fff097819 */ /* 0x000fe20000011406 */
[----:B------:R-:W-:Y:S01]  /*0b40*/  IMAD.IADD R2, R3, 0x1, -R2 ;  /* 0x0000000103027824 */ /* 0x000fe200078e0a02 */
[----:B------:R-:W-:-:S02]  /*0b50*/  SHF.R.S32.HI R153, RZ, 0x7, R153 ;  /* 0x00000007ff997819 */ /* 0x000fc40000011499 */
[----:B------:R-:W-:Y:S02]  /*0b60*/  LOP3.LUT R10, R10, 0xfffffffc, RZ, 0xc0, !PT ;  /* 0xfffffffc0a0a7812 */ /* 0x000fe400078ec0ff */
[----:B------:R-:W-:Y:S01]  /*0b70*/  LEA.HI R9, R9, R8, RZ, 0x3 ;  /* 0x0000000809097211 */ /* 0x000fe200078f18ff */
[----:B------:R-:W-:Y:S01]  /*0b80*/  IMAD.HI R3, R153, 0x55555556, RZ ;  /* 0x5555555699037827 */ /* 0x000fe200078e02ff */
[----:B------:R-:W-:Y:S02]  /*0b90*/  LOP3.LUT R5, R5, 0xfffffc00, RZ, 0xc0, !PT ;  /* 0xfffffc0005057812 */ /* 0x000fe400078ec0ff */
[----:B------:R-:W-:Y:S01]  /*0ba0*/  LEA.HI R0, R0, R157, RZ, 0x3 ;  /* 0x0000009d00007211 */ /* 0x000fe200078f18ff */
[----:B------:R-:W-:Y:S01]  /*0bb0*/  IMAD.IADD R10, R157, 0x1, -R10 ;  /* 0x000000019d0a7824 */ /* 0x000fe200078e0a0a */
[----:B------:R-:W-:Y:S01]  /*0bc0*/  LOP3.LUT R9, R9, 0xfffffff8, RZ, 0xc0, !PT ;  /* 0xfffffff809097812 */ /* 0x000fe200078ec0ff */
[----:B------:R-:W-:Y:S01]  /*0bd0*/  IMAD R5, R4, 0x40, R5 ;  /* 0x0000004004057824 */ /* 0x000fe200078e0205 */
[----:B------:R-:W-:-:S02]  /*0be0*/  LEA.HI R7, R7, R152, RZ, 0x5 ;  /* 0x0000009807077211 */ /* 0x000fc400078f28ff */
[----:B------:R-:W-:Y:S01]  /*0bf0*/  LEA.HI R4, R3, R3, RZ, 0x1 ;  /* 0x0000000303047211 */ /* 0x000fe200078f08ff */
[----:B------:R-:W-:Y:S01]  /*0c00*/  IMAD.IADD R8, R8, 0x1, -R9 ;  /* 0x0000000108087824 */ /* 0x000fe200078e0a09 */
[----:B------:R-:W-:Y:S01]  /*0c10*/  LEA.HI R3, R10, R10, RZ, 0x1 ;  /* 0x0000000a0a037211 */ /* 0x000fe200078f08ff */
[----:B------:R-:W-:Y:S01]  /*0c20*/  IMAD R155, R2, 0x8, R5 ;  /* 0x00000008029b7824 */ /* 0x000fe200078e0205 */
[----:B------:R-:W-:Y:S01]  /*0c30*/  SHF.R.S32.HI R7, RZ, 0x5, R7 ;  /* 0x00000005ff077819 */ /* 0x000fe20000011407 */
[----:B------:R-:W-:Y:S01]  /*0c40*/  IMAD R4, R4, -0x3, R153 ;  /* 0xfffffffd04047824 */ /* 0x000fe200078e0299 */
[----:B------:R-:W-:Y:S02]  /*0c50*/  LOP3.LUT R18, R0, 0xfffffff8, RZ, 0xc0, !PT ;  /* 0xfffffff800127812 */ /* 0x000fe400078ec0ff */
[----:B------:R-:W-:Y:S01]  /*0c60*/  LOP3.LUT R3, R3, 0x1ffffffe, RZ, 0xc0, !PT ;  /* 0x1ffffffe03037812 */ /* 0x000fe200078ec0ff */
[----:B------:R-:W-:Y:S01]  /*0c70*/  IMAD R7, R7, 0x10, R8 ;  /* 0x0000001007077824 */ /* 0x000fe200078e0208 */
[----:B------:R-:W-:Y:S01]  /*0c80*/  LOP3.LUT R5, R6, 0x7ffffffc, RZ, 0xc0, !PT ;  /* 0x7ffffffc06057812 */ /* 0x000fe200078ec0ff */
[----:B------:R-:W-:Y:S01]  /*0c90*/  IMAD.IADD R18, R157, 0x1, -R18 ;  /* 0x000000019d127824 */ /* 0x000fe200078e0a12 */
[----:B------:R-:W-:Y:S01]  /*0ca0*/  SHF.R.S32.HI R22, RZ, 0x3, R0 ;  /* 0x00000003ff167819 */ /* 0x000fe20000011400 */
[----:B------:R-:W-:-:S02]  /*0cb0*/  IMAD.IADD R3, R10, 0x1, -R3 ;  /* 0x000000010a037824 */ /* 0x000fc400078e0a03 */
[----:B------:R-:W-:Y:S02]  /*0cc0*/  IMAD R154, R4, 0x40, R7 ;  /* 0x00000040049a7824 */ /* 0x000fe400078e0207 */
[----:B------:R-:W-:Y:S02]  /*0cd0*/  IMAD.SHL.U32 R19, R18, 0x8, RZ ;  /* 0x0000000812137824 */ /* 0x000fe400078e00ff */
[----:B------:R-:W-:Y:S01]  /*0ce0*/  IMAD.IADD R16, R152, 0x1, -R5 ;  /* 0x0000000198107824 */ /* 0x000fe200078e0a05 */
[----:B------:R-:W-:Y:S02]  /*0cf0*/  LEA R17, R3, R154, 0x3 ;  /* 0x0000009a03117211 */ /* 0x000fe400078e18ff */
[----:B------:R-:W-:-:S07]  /*0d00*/  SHF.R.S32.HI R156, RZ, 0x1f, R19 ;  /* 0x0000001fff9c7819 */ /* 0x000fce0000011413 */
.L_x_15126:
        /* <DEDUP_REMOVED lines=23> */
[----:B------:R-:W-:Y:S01]  /*0e80*/  IMAD.U32 R5, RZ, RZ, UR11 ;  /* 0x0000000bff057e24 */ /* 0x000fe2000f8e00ff */
[----:B------:R-:W2:Y:S04]  /*0e90*/  @P0 LDG.E R2, desc[UR52][R2.64] ;  /* 0x0000003402020981 */ /* 0x000ea8000c1e1900 */
[----:B------:R-:W3:Y:S01]  /*0ea0*/  @P2 LDG.E R4, desc[UR52][R4.64] ;  /* 0x0000003404042981 */ /* 0x000ee2000c1e1900 */
        /* <DEDUP_REMOVED lines=26> */
.L_x_15079:
        /* <DEDUP_REMOVED lines=8> */
.L_x_15080:
        /* <DEDUP_REMOVED lines=13> */
.L_x_15081:
[----:B------:R-:W-:Y:S01]  /*11a0*/  ULDC UR6, c[0x0][0x448] ;  /* 0x0001120000067ab9 */ /* 0x000fe20000000800 */
[----:B------:R-:W-:Y:S01]  /*11b0*/  UIMAD UR42, UR5, 0xc0, URZ ;  /* 0x000000c0052a78a4 */ /* 0x000fe2000f8e023f */
[----:B------:R-:W-:Y:S01]  /*11c0*/  PLOP3.LUT P0, PT, PT, PT, PT, 0x80, 0x0 ;  /* 0x000000000000781c */ /* 0x000fe20003f0f070 */
[----:B------:R-:W-:Y:S01]  /*11d0*/  UISETP.NE.AND UP0, UPT, UR6, 0x1, UPT ;  /* 0x000000010600788c */ /* 0x000fe2000bf05270 */
[----:B------:R-:W-:Y:S01]  /*11e0*/  CS2R R20, SRZ ;  /* 0x0000000000147805 */ /* 0x000fe2000001ff00 */
[----:B------:R-:W-:Y:S01]  /*11f0*/  UIADD3 UR6, UR42, 0xbf, URZ ;  /* 0x000000bf2a067890 */ /* 0x000fe2000fffe03f */
[----:B------:R-:W-:Y:S01]  /*1200*/  CS2R R118, SRZ ;  /* 0x0000000000767805 */ /* 0x000fe2000001ff00 */
[----:B------:R-:W-:Y:S01]  /*1210*/  UIADD3 UR48, -UR48, UR4, URZ ;  /* 0x0000000430307290 */ /* 0x000fe2000fffe13f */
[----:B------:R-:W-:Y:S01]  /*1220*/  CS2R R116, SRZ ;  /* 0x0000000000747805 */ /* 0x000fe2000001ff00 */
[----:B------:R-:W-:Y:S01]  /*1230*/  UP2UR UR50, UPR, URZ, 0x1 ;  /* 0x000000013f327883 */ /* 0x000fe20008000000 */
[----:B------:R-:W-:Y:S01]  /*1240*/  CS2R R114, SRZ ;  /* 0x0000000000727805 */ /* 0x000fe2000001ff00 */
[----:B------:R-:W-:Y:S01]  /*1250*/  UIADD3 UR7, UR48, 0x80, -UR49 ;  /* 0x0000008030077890 */ /* 0x000fe2000fffe831 */
[----:B------:R-:W-:-:S02]  /*1260*/  CS2R R112, SRZ ;  /* 0x0000000000707805 */ /* 0x000fc4000001ff00 */
[----:B------:R-:W-:Y:S01]  /*1270*/  CS2R R14, SRZ ;  /* 0x00000000000e7805 */ /* 0x000fe2000001ff00 */
[----:B------:R-:W-:Y:S01]  /*1280*/  @UP0 ULDC UR4, c[0x0][0x44c] ;  /* 0x0001130000040ab9 */ /* 0x000fe20000000800 */
[----:B------:R-:W-:Y:S01]  /*1290*/  @UP0 ULDC UR8, c[0x0][0x450] ;  /* 0x0001140000080ab9 */ /* 0x000fe20000000800 */
[----:B------:R-:W-:Y:S01]  /*12a0*/  UIMAD.WIDE.U32 UR4, UR6, UR4, URZ ;  /* 0x00000004060472a5 */ /* 0x000fe2000f8e003f */
[----:B------:R-:W-:Y:S01]  /*12b0*/  IMAD.MOV.U32 R110, RZ, RZ, RZ ;  /* 0x000000ffff6e7224 */ /* 0x000fe200078e00ff */
[----:B------:R-:W-:Y:S01]  /*12c0*/  UIADD3 UR4, UR48, 0x7f, URZ ;  /* 0x0000007f30047890 */ /* 0x000fe2000fffe03f */
[----:B------:R-:W-:Y:S01]  /*12d0*/  IMAD.MOV.U32 R25, RZ, RZ, RZ ;  /* 0x000000ffff197224 */ /* 0x000fe200078e00ff */
[----:B------:R-:W-:Y:S01]  /*12e0*/  @UP0 USHF.R.U32.HI UR6, URZ, UR8, UR5 ;  /* 0x000000083f060299 */ /* 0x000fe20008011605 */
[----:B------:R-:W-:Y:S01]  /*12f0*/  CS2R R12, SRZ ;  /* 0x00000000000c7805 */ /* 0x000fe2000001ff00 */
[----:B------:R-:W-:Y:S01]  /*1300*/  USHF.R.S32.HI UR5, URZ, 0x1f, UR4 ;  /* 0x0000001f3f057899 */ /* 0x000fe20008011404 */
[----:B------:R-:W-:Y:S01]  /*1310*/  IMAD.MOV.U32 R106, RZ, RZ, RZ ;  /* 0x000000ffff6a7224 */ /* 0x000fe200078e00ff */
[----:B------:R-:W-:Y:S01]  /*1320*/  UIADD3 UR6, UR7, UR6, URZ ;  /* 0x0000000607067290 */ /* 0x000fe2000fffe03f */
[----:B------:R-:W-:Y:S01]  /*1330*/  IMAD.MOV.U32 R27, RZ, RZ, RZ ;  /* 0x000000ffff1b7224 */ /* 0x000fe200078e00ff */
        /* <DEDUP_REMOVED lines=12> */
[----:B------:R-:W-:Y:S01]  /*1400*/  CS2R R88, SRZ ;  /* 0x0000000000587805 */ /* 0x000fe2000001ff00 */
[----:B------:R-:W-:-:S04]  /*1410*/  UISETP.LT.AND UP0, UPT, UR5, UR7, UPT ;  /* 0x000000070500728c */ /* 0x000fc8000bf01270 */
[----:B------:R-:W-:-:S04]  /*1420*/  USEL UR51, UR5, UR7, UP0 ;  /* 0x0000000705337287 */ /* 0x000fc80008000000 */
[----:B------:R-:W-:-:S06]  /*1430*/  UISETP.GE.AND UP0, UPT, UR51, 0x1, UPT ;  /* 0x000000013300788c */ /* 0x000fcc000bf06270 */
[----:B------:R-:W-:-:S13]  /*1440*/  PLOP3.LUT P1, PT, PT, PT, UP0, 0x80, 0x0 ;  /* 0x000000000000781c */ /* 0x000fda0003f2f008 */
        /* <DEDUP_REMOVED lines=32> */
.L_x_15083:
        /* <DEDUP_REMOVED lines=9> */
.L_x_15211:
[----:B------:R-:W-:Y:S05]  /*16e0*/  @!P0 BRA `(.L_x_15085) ;  /* 0x0000000000048947 */ /* 0x000fea0003800000 */
[----:B------:R-:W-:Y:S01]  /*16f0*/  BPT.TRAP 0x1 ;  /* 0x000000040000795c */ /* 0x000fe20000300000 */
.L_x_15085:
[----:B------:R-:W-:Y:S02]  /*1700*/  IMAD.U32 R4, RZ, RZ, UR37 ;  /* 0x00000025ff047e24 */ /* 0x000fe4000f8e00ff */
[----:B0-----:R-:W-:-:S03]  /*1710*/  IMAD.U32 R3, RZ, RZ, UR36 ;  /* 0x00000024ff037e24 */ /* 0x001fc6000f8e00ff */
[----:B------:R-:W-:Y:S02]  /*1720*/  LEA R4, R4, UR45, 0x3 ;  /* 0x0000002d04047c11 */ /* 0x000fe4000f8e18ff */
[----:B------:R-:W-:-:S04]  /*1730*/  SHF.L.U32 R3, R3, 0x1f, RZ ;  /* 0x0000001f03037819 */ /* 0x000fc800000006ff */
[----:B------:R0:W1:Y:S01]  /*1740*/  SYNCS.PHASECHK.TRANS64.TRYWAIT P1, [R4+URZ+0x16830], R3 ;  /* 0x01683003040075a7 */ /* 0x000062000802017f */
[----:B------:R-:W-:Y:S05]  /*1750*/  @!P0 BRA `(.L_x_15086) ;  /* 0x0000000000048947 */ /* 0x000fea0003800000 */
[----:B------:R-:W-:Y:S01]  /*1760*/  BPT.TRAP 0x1 ;  /* 0x000000040000795c */ /* 0x000fe20000300000 */
.L_x_15086:
[----:B-1----:R-:W-:Y:S05]  /*1770*/  @P1 BRA `(.L_x_15087) ;  /* 0x0000000000081947 */ /* 0x002fea0003800000 */
[----:B------:R-:W1:Y:S02]  /*1780*/  SYNCS.PHASECHK.TRANS64.TRYWAIT P1, [R4+URZ+0x16830], R3 ;  /* 0x01683003040075a7 */ /* 0x000e64000802017f */
[----:B-1----:R-:W-:Y:S05]  /*1790*/  @!P1 BRA `(.L_x_15088) ;  /* 0x000000e000989947 */ /* 0x002fea0003800000 */
.L_x_15087:
        /* <DEDUP_REMOVED lines=35> */
.L_x_15089:
[----:B------:R-:W-:Y:S01]  /*19d0*/  UISETP.NE.AND UP0, UPT, UR50, URZ, UPT ;  /* 0x0000003f3200728c */ /* 0x000fe2000bf05270 */
[----:B------:R-:W-:Y:S01]  /*19e0*/  VIADD R7, R17, UR42 ;  /* 0x0000002a11077c36 */ /* 0x000fe20008000000 */
[----:B------:R-:W-:Y:S01]  /*19f0*/  R2UR UR11, R4 ;  /* 0x00000000040b72ca */ /* 0x000fe200000e0000 */
[----:B------:R-:W-:Y:S01]  /*1a00*/  UMOV UR10, UR42 ;  /* 0x0000002a000a7c82 */ /* 0x000fe20008000000 */
[----:B------:R-:W-:Y:S01]  /*1a10*/  UIADD3 UR23, UR51, -0x2, URZ ;  /* 0xfffffffe33177890 */ /* 0x000fe2000fffe03f */
[----:B------:R-:W-:Y:S02]  /*1a20*/  CS2R R118, SRZ ;  /* 0x0000000000767805 */ /* 0x000fe4000001ff00 */
[----:B------:R-:W-:Y:S02]  /*1a30*/  PLOP3.LUT P1, PT, PT, PT, UP0, 0x80, 0x0 ;  /* 0x000000000000781c */ /* 0x000fe40003f2f008 */
[----:B------:R-:W-:Y:S02]  /*1a40*/  CS2R R116, SRZ ;  /* 0x0000000000747805 */ /* 0x000fe4000001ff00 */
[----:B------:R-:W-:-:S02]  /*1a50*/  PLOP3.LUT P2, PT, PT, PT, UP0, 0x80, 0x0 ;  /* 0x000000000000781c */ /* 0x000fc40003f4f008 */
[----:B------:R-:W-:Y:S02]  /*1a60*/  CS2R R114, SRZ ;  /* 0x0000000000727805 */ /* 0x000fe4000001ff00 */
[----:B------:R-:W-:Y:S01]  /*1a70*/  CS2R R112, SRZ ;  /* 0x0000000000707805 */ /* 0x000fe2000001ff00 */
[----:B------:R-:W-:Y:S01]  /*1a80*/  @UP0 ULDC UR6, c[0x0][0x44c] ;  /* 0x0001130000060ab9 */ /* 0x000fe20000000800 */
[----:B------:R-:W-:Y:S01]  /*1a90*/  @UP0 ULDC UR14, c[0x0][0x450] ;  /* 0x00011400000e0ab9 */ /* 0x000fe20000000800 */
[----:B------:R-:W-:Y:S02]  /*1aa0*/  CS2R R110, SRZ ;  /* 0x00000000006e7805 */ /* 0x000fe4000001ff00 */
[----:B------:R-:W-:Y:S01]  /*1ab0*/  @P1 IMAD.HI.U32 R0, R7, UR6, RZ ;  /* 0x0000000607001c27 */ /* 0x000fe2000f8e00ff */
[----:B------:R-:W-:-:S04]  /*1ac0*/  @UP0 ULDC UR6, c[0x0][0x450] ;  /* 0x0001140000060ab9 */ /* 0x000fc80000000800 */
[----:B------:R-:W-:Y:S01]  /*1ad0*/  @P2 SHF.R.U32.HI R7, RZ, UR6, R0 ;  /* 0x00000006ff072c19 */ /* 0x000fe20008011600 */
[----:B------:R-:W-:Y:S02]  /*1ae0*/  UMOV UR6, 0xffffff80 ;  /* 0xffffff8000067882 */ /* 0x000fe40000000000 */
[----:B------:R-:W-:Y:S02]  /*1af0*/  UIMAD UR6, UR51, UR6, 0x80 ;  /* 0x00000080330674a4 */ /* 0x000fe4000f8e0206 */
[----:B------:R-:W2:Y:S02]  /*1b00*/  SHFL.IDX PT, R2, R7, 0x1, 0x1c1f ;  /* 0x003c1f0007027f89 */ /* 0x000ea400000e0000 */
[----:B------:R-:W-:Y:S02]  /*1b10*/  UIADD3 UR7, UR6, 0x1, URZ ;  /* 0x0000000106077890 */ /* 0x000fe4000fffe03f */
[----:B------:R-:W-:Y:S01]  /*1b20*/  UIADD3 UR6, UR48, UR6, URZ ;  /* 0x0000000630067290 */ /* 0x000fe2000fffe03f */
[----:B------:R-:W3:Y:S03]  /*1b30*/  SHFL.IDX PT, R7, R7, RZ, 0x1c1f ;  /* 0x001c1fff07077589 */ /* 0x000ee600000e0000 */
[----:B------:R-:W-:-:S02]  /*1b40*/  IMAD.U32 R5, RZ, RZ, UR7 ;  /* 0x00000007ff057e24 */ /* 0x000fc4000f8e00ff */
[----:B01----:R-:W-:Y:S01]  /*1b50*/  IMAD.U32 R3, RZ, RZ, UR6 ;  /* 0x00000006ff037e24 */ /* 0x003fe2000f8e00ff */
[----:B------:R-:W-:Y:S01]  /*1b60*/  ULDC UR6, c[0x0][0x988] ;  /* 0x0002620000067ab9 */ /* 0x000fe20000000800 */
[C---:B------:R-:W-:Y:S02]  /*1b70*/  IMAD R0, R16.reuse, -0x2, R5 ;  /* 0xfffffffe10007824 */ /* 0x040fe400078e0205 */
[----:B------:R-:W-:Y:S02]  /*1b80*/  IMAD.U32 R5, RZ, RZ, UR49 ;  /* 0x00000031ff057e24 */ /* 0x000fe4000f8e00ff */
[----:B------:R-:W-:-:S03]  /*1b90*/  IMAD R3, R16, -0x2, R3 ;  /* 0xfffffffe10037824 */ /* 0x000fc600078e0203 */
[----:B------:R-:W-:-:S04]  /*1ba0*/  IADD3 R8, -R5, UR48, R0 ;  /* 0x0000003005087c10 */ /* 0x000fc8000fffe100 */
[----:B--2---:R-:W-:-:S04]  /*1bb0*/  VIADDMNMX R2, R2, R8, R3, PT ;  /* 0x0000000802027246 */ /* 0x004fc80003800103 */
        /* <DEDUP_REMOVED lines=94> */
[----:B---3--:R-:W-:Y:S02]  /*21a0*/  VIADDMNMX R3, R7, R8, R3, PT ;  /* 0x0000000807037246 */ /* 0x008fe40003800103 */
[----:B------:R-:W-:-:S02]  /*21b0*/  FMNMX.FTZ R9, R6, R5, !PT ;  /* 0x0000000506097209 */ /* 0x000fc40007810000 */
[C---:B------:R-:W-:Y:S02]  /*21c0*/  ISETP.GT.AND P2, PT, R3.reuse, 0x1, PT ;  /* 0x000000010300780c */ /* 0x040fe40003f44270 */
[----:B------:R-:W-:Y:S01]  /*21d0*/  ISETP.GT.AND P3, PT, R3, 0x8, PT ;  /* 0x000000080300780c */ /* 0x000fe20003f64270 */
[----:B------:R-:W0:Y:S01]  /*21e0*/  SHFL.BFLY PT, R0, R9, 0x2, 0x1f ;  /* 0x0c401f0009007f89 */ /* 0x000e2200000e0000 */
[----:B------:R-:W-:Y:S02]  /*21f0*/  FSEL R25, R25, -INF , P2 ;  /* 0xff80000019197808 */ /* 0x000fe40001000000 */
[----:B------:R-:W-:Y:S02]  /*2200*/  ISETP.GT.AND P2, PT, R3, 0x10, PT ;  /* 0x000000100300780c */ /* 0x000fe40003f44270 */
[----:B0-----:R-:W-:Y:S02]  /*2210*/  FMNMX.FTZ R11, R9, R0, !PT ;  /* 0x00000000090b7209 */ /* 0x001fe40007810000 */
[----:B------:R-:W-:Y:S01]  /*2220*/  MOV R0, UR6 ;  /* 0x0000000600007c02 */ /* 0x000fe20008000f00 */
[----:B------:R-:W-:Y:S01]  /*2230*/  @UP0 ULDC UR6, c[0x0][0x44c] ;  /* 0x0001130000060ab9 */ /* 0x000fe20000000800 */
[----:B------:R-:W-:Y:S01]  /*2240*/  FSEL R9, R28, -INF , P3 ;  /* 0xff8000001c097808 */ /* 0x000fe20001800000 */
[----:B------:R-:W0:Y:S01]  /*2250*/  SHFL.BFLY PT, R2, R11, 0x1, 0x1f ;  /* 0x0c201f000b027f89 */ /* 0x000e2200000e0000 */
[----:B------:R-:W-:-:S02]  /*2260*/  UIMAD.WIDE.U32 UR6, UR42, UR6, URZ ;  /* 0x000000062a0672a5 */ /* 0x000fc4000f8e003f */
[----:B------:R-:W-:Y:S02]  /*2270*/  UIADD3 UR6, UR11, 0x16840, URZ ;  /* 0x000168400b067890 */ /* 0x000fe4000fffe03f */
[----:B------:R-:W-:Y:S02]  /*2280*/  @UP0 USHF.R.U32.HI UR10, URZ, UR14, UR7 ;  /* 0x0000000e3f0a0299 */ /* 0x000fe40008011607 */
[----:B------:R-:W-:Y:S02]  /*2290*/  UPRMT UR6, UR43, 0x654, UR6 ;  /* 0x000006542b067896 */ /* 0x000fe40008000006 */
[----:B------:R-:W-:-:S04]  /*22a0*/  UIADD3 UR7, UR10, UR48, -UR49 ;  /* 0x000000300a077290 */ /* 0x000fc8000fffe831 */
        /* <DEDUP_REMOVED lines=89> */
[----:B------:R-:W-:Y:S01]  /*2840*/  FFMA.FTZ R123, R86, R0, -R5 ;  /* 0x00000000567b7223 */ /* 0x000fe20000010805 */
[----:B------:R-:W-:-:S02]  /*2850*/  FMNMX.FTZ R32, R31, R32, !PT ;  /* 0x000000201f207209 */ /* 0x000fc40007810000 */
[----:B------:R-:W-:Y:S02]  /*2860*/  CS2R R108, SRZ ;  /* 0x00000000006c7805 */ /* 0x000fe4000001ff00 */
[----:B------:R-:W-:Y:S02]  /*2870*/  ISETP.GT.AND P1, PT, R3, 0x41, PT ;  /* 0x000000410300780c */ /* 0x000fe40003f24270 */
[----:B------:R-:W-:Y:S02]  /*2880*/  CS2R R106, SRZ ;  /* 0x00000000006a7805 */ /* 0x000fe4000001ff00 */
[----:B------:R-:W-:Y:S01]  /*2890*/  FSEL R35, R56, -INF , P2 ;  /* 0xff80000038237808 */ /* 0x000fe20001000000 */
[----:B------:R-:W-:Y:S01]  /*28a0*/  MUFU.EX2 R143, R143 ;  /* 0x0000008f008f7308 */ /* 0x000fe20000000800 */
[----:B------:R-:W-:Y:S02]  /*28b0*/  FMNMX.FTZ R32, R53, R32, !PT ;  /* 0x0000002035207209 */ /* 0x000fe40007810000 */
[----:B------:R-:W-:-:S02]  /*28c0*/  CS2R R104, SRZ ;  /* 0x0000000000687805 */ /* 0x000fc4000001ff00 */
[----:B------:R-:W-:Y:S02]  /*28d0*/  ISETP.GT.AND P2, PT, R3, 0x48, PT ;  /* 0x000000480300780c */ /* 0x000fe40003f44270 */
[----:B------:R-:W-:Y:S02]  /*28e0*/  CS2R R102, SRZ ;  /* 0x0000000000667805 */ /* 0x000fe4000001ff00 */
[----:B------:R-:W-:Y:S02]  /*28f0*/  FSEL R57, R57, -INF , P1 ;  /* 0xff80000039397808 */ /* 0x000fe40000800000 */
[----:B-1----:R-:W-:Y:S02]  /*2900*/  CS2R R100, SRZ ;  /* 0x0000000000647805 */ /* 0x002fe4000001ff00 */
[----:B------:R-:W-:Y:S01]  /*2910*/  FMNMX.FTZ R36, R35, R32, !PT ;  /* 0x0000002023247209 */ /* 0x000fe20007810000 */
[----:B------:R-:W-:Y:S01]  /*2920*/  MUFU.EX2 R137, R137 ;  /* 0x0000008900897308 */ /* 0x000fe20000000800 */
[----:B------:R-:W-:-:S02]  /*2930*/  ISETP.GT.AND P1, PT, R3, 0x49, PT ;  /* 0x000000490300780c */ /* 0x000fc40003f24270 */
[----:B------:R-:W-:Y:S02]  /*2940*/  CS2R R98, SRZ ;  /* 0x0000000000627805 */ /* 0x000fe4000001ff00 */
[----:B------:R-:W-:Y:S02]  /*2950*/  FSEL R39, R60, -INF , P2 ;  /* 0xff8000003c277808 */ /* 0x000fe40001000000 */
[----:B--2---:R-:W-:Y:S02]  /*2960*/  CS2R R96, SRZ ;  /* 0x0000000000607805 */ /* 0x004fe4000001ff00 */
[----:B------:R-:W-:Y:S02]  /*2970*/  FMNMX.FTZ R36, R57, R36, !PT ;  /* 0x0000002439247209 */ /* 0x000fe40007810000 */
[----:B------:R-:W-:Y:S02]  /*2980*/  CS2R R94, SRZ ;  /* 0x00000000005e7805 */ /* 0x000fe4000001ff00 */
[----:B------:R-:W-:Y:S01]  /*2990*/  ISETP.GT.AND P2, PT, R3, 0x50, PT ;  /* 0x000000500300780c */ /* 0x000fe20003f44270 */
[----:B------:R1:W-:Y:S01]  /*29a0*/  MUFU.EX2 R32, R92 ;  /* 0x0000005c00207308 */ /* 0x0003e20000000800 */
[----:B------:R-:W-:-:S02]  /*29b0*/  FSEL R61, R61, -INF , P1 ;  /* 0xff8000003d3d7808 */ /* 0x000fc40000800000 */
[----:B------:R-:W-:Y:S02]  /*29c0*/  CS2R R90, SRZ ;  /* 0x00000000005a7805 */ /* 0x000fe4000001ff00 */
[----:B------:R-:W-:Y:S02]  /*29d0*/  FMNMX.FTZ R36, R39, R36, !PT ;  /* 0x0000002427247209 */ /* 0x000fe40007810000 */
[----:B------:R-:W-:Y:S02]  /*29e0*/  ISETP.GT.AND P1, PT, R3, 0x51, PT ;  /* 0x000000510300780c */ /* 0x000fe40003f24270 */
[----:B------:R-:W-:Y:S01]  /*29f0*/  FSEL R43, R64, -INF , P2 ;  /* 0xff800000402b7808 */ /* 0x000fe20001000000 */
[----:B------:R-:W-:Y:S01]  /*2a00*/  MUFU.EX2 R139, R139 ;  /* 0x0000008b008b7308 */ /* 0x000fe20000000800 */
[----:B------:R-:W-:Y:S02]  /*2a10*/  FMNMX.FTZ R36, R61, R36, !PT ;  /* 0x000000243d247209 */ /* 0x000fe40007810000 */
[----:B-1----:R-:W-:-:S02]  /*2a20*/  CS2R R92, SRZ ;  /* 0x00000000005c7805 */ /* 0x002fc4000001ff00 */
        /* <DEDUP_REMOVED lines=8> */
[----:B------:R1:W-:Y:S01]  /*2ab0*/  MUFU.EX2 R36, R88 ;  /* 0x0000005800247308 */ /* 0x0003e20000000800 */
[----:B------:R-:W-:Y:S02]  /*2ac0*/  FSEL R69, R69, -INF , P1 ;  /* 0xff80000045457808 */ /* 0x000fe40000800000 */
[----:B------:R-:W-:Y:S02]  /*2ad0*/  FMNMX.FTZ R40, R47, R40, !PT ;  /* 0x000000282f287209 */ /* 0x000fe40007810000 */
[----:B------:R-:W-:Y:S02]  /*2ae0*/  ISETP.GT.AND P1, PT, R3, 0x61, PT ;  /* 0x000000610300780c */ /* 0x000fe40003f24270 */
[----:B------:R-:W-:Y:S01]  /*2af0*/  FSEL R51, R72, -INF , P2 ;  /* 0xff80000048337808 */ /* 0x000fe20001000000 */
[----:B------:R-:W-:Y:S01]  /*2b00*/  MUFU.EX2 R133, R133 ;  /* 0x0000008500857308 */ /* 0x000fe20000000800 */
[----:B------:R-:W-:-:S02]  /*2b10*/  FMNMX.FTZ R40, R69, R40, !PT ;  /* 0x0000002845287209 */ /* 0x000fc40007810000 */
[----:B-1----:R-:W-:Y:S02]  /*2b20*/  CS2R R88, SRZ ;  /* 0x0000000000587805 */ /* 0x002fe4000001ff00 */
[----:B------:R-:W-:Y:S02]  /*2b30*/  ISETP.GT.AND P2, PT, R3, 0x68, PT ;  /* 0x000000680300780c */ /* 0x000fe40003f44270 */
[----:B------:R-:W-:Y:S02]  /*2b40*/  FSEL R73, R73, -INF , P1 ;  /* 0xff80000049497808 */ /* 0x000fe40000800000 */
[----:B------:R-:W-:Y:S01]  /*2b50*/  FMNMX.FTZ R44, R51, R40, !PT ;  /* 0x00000028332c7209 */ /* 0x000fe20007810000 */
[----:B------:R-:W-:Y:S01]  /*2b60*/  MUFU.EX2 R135, R135 ;  /* 0x0000008700877308 */ /* 0x000fe20000000800 */
[----:B------:R-:W-:Y:S02]  /*2b70*/  ISETP.GT.AND P1, PT, R3, 0x69, PT ;  /* 0x000000690300780c */ /* 0x000fe40003f24270 */
[----:B------:R-:W-:-:S02]  /*2b80*/  FSEL R55, R76, -INF , P2 ;  /* 0xff8000004c377808 */ /* 0x000fc40001000000 */
[----:B------:R-:W-:Y:S02]  /*2b90*/  FMNMX.FTZ R44, R73, R44, !PT ;  /* 0x0000002c492c7209 */ /* 0x000fe40007810000 */
        /* <DEDUP_REMOVED lines=17> */
[----:B------:R-:W-:-:S04]  /*2cb0*/  FMNMX.FTZ R44, R63, R44, !PT ;  /* 0x0000002c3f2c7209 */ /* 0x000fc80007810000 */
[----:B------:R-:W-:Y:S01]  /*2cc0*/  FMNMX.FTZ R3, R85, R44, !PT ;  /* 0x0000002c55037209 */ /* 0x000fe20007810000 */
[-CC-:B------:R-:W-:Y:S01]  /*2cd0*/  FFMA.FTZ R44, R14, R0.reuse, -R5.reuse ;  /* 0x000000000e2c7223 */ /* 0x180fe20000010805 */
[-CC-:B------:R-:W-:Y:S01]  /*2ce0*/  FFMA.FTZ R14, R38, R0.reuse, -R5.reuse ;  /* 0x00000000260e7223 */ /* 0x180fe20000010805 */
[----:B------:R-:W-:Y:S01]  /*2cf0*/  FFMA.FTZ R5, R6, R0, -R5 ;  /* 0x0000000006057223 */ /* 0x000fe20000010805 */
[----:B------:R-:W-:Y:S01]  /*2d00*/  MUFU.EX2 R30, R30 ;  /* 0x0000001e001e7308 */ /* 0x000fe20000000800 */
[----:B-1----:R-:W1:Y:S07]  /*2d10*/  SHFL.BFLY PT, R46, R3, 0x2, 0x1f ;  /* 0x0c401f00032e7f89 */ /* 0x002e6e00000e0000 */
[----:B------:R-:W-:Y:S08]  /*2d20*/  MUFU.EX2 R44, R44 ;  /* 0x0000002c002c7308 */ /* 0x000ff00000000800 */
[----:B------:R-:W-:Y:S08]  /*2d30*/  MUFU.EX2 R14, R14 ;  /* 0x0000000e000e7308 */ /* 0x000ff00000000800 */
[----:B------:R-:W-:Y:S01]  /*2d40*/  MUFU.EX2 R125, R125 ;  /* 0x0000007d007d7308 */ /* 0x000fe20000000800 */
[----:B-1----:R-:W-:-:S05]  /*2d50*/  FMNMX.FTZ R46, R3, R46, !PT ;  /* 0x0000002e032e7209 */ /* 0x002fca0007810000 */
[----:B------:R-:W1:Y:S02]  /*2d60*/  SHFL.BFLY PT, R3, R46, 0x1, 0x1f ;  /* 0x0c201f002e037f89 */ /* 0x000e6400000e0000 */
[----:B------:R-:W-:Y:S08]  /*2d70*/  MUFU.EX2 R26, R26 ;  /* 0x0000001a001a7308 */ /* 0x000ff00000000800 */
[----:B------:R-:W-:Y:S08]  /*2d80*/  MUFU.EX2 R127, R127 ;  /* 0x0000007f007f7308 */ /* 0x000ff00000000800 */
[----:B------:R-:W-:Y:S01]  /*2d90*/  MUFU.EX2 R20, R20 ;  /* 0x0000001400147308 */ /* 0x000fe20000000800 */
[----:B-1----:R-:W-:Y:S01]  /*2da0*/  FMNMX.FTZ R3, R46, R3, !PT ;  /* 0x000000032e037209 */ /* 0x002fe20007810000 */
[----:B0-----:R-:W-:-:S06]  /*2db0*/  FADD.FTZ R46, R149, R8 ;  /* 0x00000008952e7221 */ /* 0x001fcc0000010000 */
[----:B------:R-:W-:Y:S01]  /*2dc0*/  MUFU.EX2 R121, R121 ;  /* 0x0000007900797308 */ /* 0x000fe20000000800 */
[----:B------:R-:W-:Y:S01]  /*2dd0*/  F2FP.F16.F32.PACK_AB R149, R8, R149 ;  /* 0x000000950895723e */ /* 0x000fe200000000ff */
[C---:B------:R-:W-:Y:S01]  /*2de0*/  FMUL.FTZ R38, R3.reuse, R0 ;  /* 0x0000000003267220 */ /* 0x040fe20000410000 */
[----:B------:R-:W-:-:S04]  /*2df0*/  FSETP.NEU.FTZ.AND P1, PT, R3, -INF , PT ;  /* 0xff8000000300780b */ /* 0x000fc80003f3d000 */
[----:B------:R-:W-:Y:S01]  /*2e00*/  FSEL R38, R38, RZ, P1 ;  /* 0x000000ff26267208 */ /* 0x000fe20000800000 */
[----:B------:R-:W-:Y:S01]  /*2e10*/  MUFU.EX2 R12, R12 ;  /* 0x0000000c000c7308 */ /* 0x000fe20000000800 */
        /* <DEDUP_REMOVED lines=125> */
[----:B------:R-:W-:-:S05]  /*35f0*/  F2FP.F16.F32.PACK_AB R125, R26, R125 ;  /* 0x0000007d1a7d723e */ /* 0x000fca00000000ff */
        /* <DEDUP_REMOVED lines=27> */
[----:B------:R1:W2:Y:S01]  /*37b0*/  MUFU.EX2 R6, R5 ;  /* 0x0000000500067308 */ /* 0x0002a20000000800 */
[----:B0-----:R-:W-:-:S04]  /*37c0*/  FADD.FTZ R7, R63, R4 ;  /* 0x000000043f077221 */ /* 0x001fc80000010000 */
[C---:B-1----:R-:W-:Y:S01]  /*37d0*/  FADD.FTZ R5, R38.reuse, R7 ;  /* 0x0000000726057221 */ /* 0x042fe20000010000 */
[----:B------:R-:W-:Y:S01]  /*37e0*/  F2FP.F16.F32.PACK_AB R122, R38, R63 ;  /* 0x0000003f267a723e */ /* 0x000fe200000000ff */
[C---:B--2---:R-:W-:Y:S01]  /*37f0*/  FADD.FTZ R4, R6.reuse, R9 ;  /* 0x0000000906047221 */ /* 0x044fe20000010000 */
[----:B------:R-:W-:Y:S01]  /*3800*/  F2FP.F16.F32.PACK_AB R123, R6, R123 ;  /* 0x0000007b067b723e */ /* 0x000fe200000000ff */
[----:B------:R-:W-:Y:S06]  /*3810*/  @!P1 BRA `(.L_x_15090) ;  /* 0x0000002400b49947 */ /* 0x000fec0003800000 */
[----:B------:R-:W-:Y:S01]  /*3820*/  IMAD.MOV.U32 R7, RZ, RZ, R2 ;  /* 0x000000ffff077224 */ /* 0x000fe200078e0002 */
[----:B------:R-:W-:Y:S01]  /*3830*/  UMOV UR24, UR36 ;  /* 0x0000002400187c82 */ /* 0x000fe20008000000 */
[----:B------:R-:W-:Y:S01]  /*3840*/  IMAD.MOV.U32 R6, RZ, RZ, R3 ;  /* 0x000000ffff067224 */ /* 0x000fe200078e0003 */
[----:B------:R-:W-:Y:S01]  /*3850*/  UMOV UR22, UR37 ;  /* 0x0000002500167c82 */ /* 0x000fe20008000000 */
[----:B------:R-:W-:-:S07]  /*3860*/  IMAD.MOV.U32 R119, RZ, RZ, RZ ;  /* 0x000000ffff777224 */ /* 0x000fce00078e00ff */
.L_x_15101:
[----:B------:R-:W-:Y:S01]  /*3870*/  ISETP.NE.AND P2, PT, RZ, UR44, PT ;  /* 0x0000002cff007c0c */ /* 0x000fe2000bf45270 */
[----:B------:R-:W-:-:S04]  /*3880*/  UISETP.NE.AND UP0, UPT, UR22, 0x1, UPT ;  /* 0x000000011600788c */ /* 0x000fc8000bf05270 */
[----:B------:R-:W-:-:S04]  /*3890*/  USEL UR36, URZ, 0x1, UP0 ;  /* 0x000000013f247887 */ /* 0x000fc80008000000 */
[----:B------:R-:W-:-:S04]  /*38a0*/  ULOP3.LUT UR36, UR24, UR36, URZ, 0x3c, !UPT ;  /* 0x0000002418247292 */ /* 0x000fc8000f8e3c3f */
[----:B------:R-:W-:Y:S08]  /*38b0*/  @P2 BRA `(.L_x_15091) ;  /* 0x0000000000382947 */ /* 0x000ff00003800000 */
[----:B------:R-:W-:Y:S05]  /*38c0*/  @!P0 BRA `(.L_x_15092) ;  /* 0x0000000000048947 */ /* 0x000fea0003800000 */
[----:B------:R-:W-:Y:S01]  /*38d0*/  BPT.TRAP 0x1 ;  /* 0x000000040000795c */ /* 0x000fe20000300000 */
.L_x_15092:
        /* <DEDUP_REMOVED lines=9> */
.L_x_15093:
[----:B-1----:R-:W-:Y:S05]  /*3970*/  @P1 BRA `(.L_x_15091) ;  /* 0x0000000000081947 */ /* 0x002fea0003800000 */
[----:B------:R-:W1:Y:S02]  /*3980*/  SYNCS.PHASECHK.TRANS64.TRYWAIT P1, [UR6+0x16830], R0 ;  /* 0x01683000ff0075a7 */ /* 0x000e640008020146 */
[----:B-1----:R-:W-:Y:S05]  /*3990*/  @!P1 BRA `(.L_x_15094) ;  /* 0x000000c0002c9947 */ /* 0x002fea0003800000 */
.L_x_15091:
        /* <DEDUP_REMOVED lines=28> */
.L_x_15096:
[----:B------:R-:W-:Y:S01]  /*3b60*/  ULEA UR6, UR22, UR45, 0x3 ;  /* 0x0000002d16067291 */ /* 0x000fe2000f8e183f */
[----:B------:R-:W-:-:S05]  /*3b70*/  IMAD.U32 R0, RZ, RZ, UR24 ;  /* 0x00000018ff007e24 */ /* 0x000fca000f8e00ff */
[----:B------:R-:W-:-:S04]  /*3b80*/  SHF.L.U32 R0, R0, 0x1f, RZ ;  /* 0x0000001f00007819 */ /* 0x000fc800000006ff */
[----:B------:R0:W1:Y:S01]  /*3b90*/  SYNCS.PHASECHK.TRANS64.TRYWAIT P1, [UR6+0x16850], R0 ;  /* 0x01685000ff0075a7 */ /* 0x0000620008020146 */
[----:B------:R-:W-:Y:S05]  /*3ba0*/  @!P0 BRA `(.L_x_15097) ;  /* 0x0000000000048947 */ /* 0x000fea0003800000 */
[----:B------:R-:W-:Y:S01]  /*3bb0*/  BPT.TRAP 0x1 ;  /* 0x000000040000795c */ /* 0x000fe20000300000 */
.L_x_15097:
[----:B-1----:R-:W-:Y:S05]  /*3bc0*/  @P1 BRA `(.L_x_15095) ;  /* 0x0000000000081947 */ /* 0x002fea0003800000 */
[----:B------:R-:W1:Y:S02]  /*3bd0*/  SYNCS.PHASECHK.TRANS64.TRYWAIT P1, [UR6+0x16850], R0 ;  /* 0x01685000ff0075a7 */ /* 0x000e640008020146 */
[----:B-1----:R-:W-:Y:S05]  /*3be0*/  @!P1 BRA `(.L_x_15098) ;  /* 0x000000bc00b09947 */ /* 0x002fea0003800000 */
.L_x_15095:
        /* <DEDUP_REMOVED lines=51> */
.L_x_15099:
        /* <DEDUP_REMOVED lines=21> */
[----:B------:R-:W-:Y:S01]  /*4070*/  ISETP.GT.AND P1, PT, R0, RZ, PT ;  /* 0x000000ff0000720c */ /* 0x000fe20003f24270 */
[----:B-1----:R-:W-:Y:S01]  /*4080*/  IMAD.IADD R2, R2, 0x1, R137 ;  /* 0x0000000102027824 */ /* 0x002fe200078e0289 */
        /* <DEDUP_REMOVED lines=95> */
[----:B------:R-:W-:-:S02]  /*4680*/  ISETP.GT.AND P2, PT, R2, RZ, PT ;  /* 0x000000ff0200720c */ /* 0x000fc40003f44270 */
[----:B------:R-:W-:Y:S02]  /*4690*/  FMNMX.FTZ R14, R85, R8, !PT ;  /* 0x00000008550e7209 */ /* 0x000fe40007810000 */
[----:B------:R-:W-:Y:S02]  /*46a0*/  ISETP.GT.AND P3, PT, R2, 0x1, PT ;  /* 0x000000010200780c */ /* 0x000fe40003f64270 */
[----:B------:R-:W-:Y:S01]  /*46b0*/  FSEL R26, R26, -INF , P2 ;  /* 0xff8000001a1a7808 */ /* 0x000fe20001000000 */
[----:B------:R-:W1:Y:S01]  /*46c0*/  SHFL.BFLY PT, R3, R14, 0x2, 0x1f ;  /* 0x0c401f000e037f89 */ /* 0x000e6200000e0000 */
[----:B------:R-:W-:Y:S02]  /*46d0*/  ISETP.GT.AND P2, PT, R2, 0x8, PT ;  /* 0x000000080200780c */ /* 0x000fe40003f44270 */
[----:B------:R-:W-:Y:S02]  /*46e0*/  FMNMX.FTZ R12, R26, R7, !PT ;  /* 0x000000071a0c7209 */ /* 0x000fe40007810000 */
        /* <DEDUP_REMOVED lines=306> */
.L_x_15100:
        /* <DEDUP_REMOVED lines=78> */
.L_x_15090:
[----:B------:R-:W-:-:S13]  /*5ef0*/  ISETP.LE.AND P1, PT, RZ, UR23, PT ;  /* 0x00000017ff007c0c */ /* 0x000fda000bf23270 */
[----:B------:R-:W-:Y:S05]  /*5f00*/  @!P1 BRA `(.L_x_15102) ;  /* 0x0000001c00389947 */ /* 0x000fea0003800000 */
[----:B------:R-:W-:Y:S01]  /*5f10*/  IMAD.MOV.U32 R7, RZ, RZ, R2 ;  /* 0x000000ffff077224 */ /* 0x000fe200078e0002 */
[----:B------:R-:W-:Y:S01]  /*5f20*/  MOV R6, R3 ;  /* 0x0000000300067202 */ /* 0x000fe20000000f00 */
[----:B------:R-:W-:Y:S01]  /*5f30*/  UMOV UR22, UR36 ;  /* 0x0000002400167c82 */ /* 0x000fe20008000000 */
[----:B------:R-:W-:-:S05]  /*5f40*/  UMOV UR21, UR37 ;  /* 0x0000002500157c82 */ /* 0x000fca0008000000 */
.L_x_15113:
        /* <DEDUP_REMOVED lines=9> */
.L_x_15104:
[----:B------:R-:W-:Y:S01]  /*5fe0*/  ULEA UR6, UR37, UR45, 0x3 ;  /* 0x0000002d25067291 */ /* 0x000fe2000f8e183f */
[----:B------:R-:W-:-:S05]  /*5ff0*/  IMAD.U32 R0, RZ, RZ, UR36 ;  /* 0x00000024ff007e24 */ /* 0x000fca000f8e00ff */
[----:B------:R-:W-:-:S04]  /*6000*/  SHF.L.U32 R0, R0, 0x1f, RZ ;  /* 0x0000001f00007819 */ /* 0x000fc800000006ff */
[----:B------:R0:W1:Y:S01]  /*6010*/  SYNCS.PHASECHK.TRANS64.TRYWAIT P1, [UR6+0x16830], R0 ;  /* 0x01683000ff0075a7 */ /* 0x0000620008020146 */
[----:B------:R-:W-:Y:S05]  /*6020*/  @!P0 BRA `(.L_x_15105) ;  /* 0x0000000000048947 */ /* 0x000fea0003800000 */
[----:B------:R-:W-:Y:S01]  /*6030*/  BPT.TRAP 0x1 ;  /* 0x000000040000795c */ /* 0x000fe20000300000 */
.L_x_15105:
[----:B-1----:R-:W-:Y:S05]  /*6040*/  @P1 BRA `(.L_x_15103) ;  /* 0x0000000000081947 */ /* 0x002fea0003800000 */
[----:B------:R-:W1:Y:S02]  /*6050*/  SYNCS.PHASECHK.TRANS64.TRYWAIT P1, [UR6+0x16830], R0 ;  /* 0x01683000ff0075a7 */ /* 0x000e640008020146 */
[----:B-1----:R-:W-:Y:S05]  /*6060*/  @!P1 BRA `(.L_x_15106) ;  /* 0x0000009800a89947 */ /* 0x002fea0003800000 */
.L_x_15103:
        /* <DEDUP_REMOVED lines=25> */
.L_x_15108:
[----:B------:R-:W-:Y:S01]  /*6200*/  ULEA UR6, UR21, UR45, 0x3 ;  /* 0x0000002d15067291 */ /* 0x000fe2000f8e183f */
[----:B------:R-:W-:-:S05]  /*6210*/  IMAD.U32 R0, RZ, RZ, UR22 ;  /* 0x00000016ff007e24 */ /* 0x000fca000f8e00ff */
[----:B------:R-:W-:-:S04]  /*6220*/  SHF.L.U32 R0, R0, 0x1f, RZ ;  /* 0x0000001f00007819 */ /* 0x000fc800000006ff */
[----:B------:R0:W1:Y:S01]  /*6230*/  SYNCS.PHASECHK.TRANS64.TRYWAIT P1, [UR6+0x16850], R0 ;  /* 0x01685000ff0075a7 */ /* 0x0000620008020146 */
[----:B------:R-:W-:Y:S05]  /*6240*/  @!P0 BRA `(.L_x_15109) ;  /* 0x0000000000048947 */ /* 0x000fea0003800000 */
[----:B------:R-:W-:Y:S01]  /*6250*/  BPT.TRAP 0x1 ;  /* 0x000000040000795c */ /* 0x000fe20000300000 */
.L_x_15109:
[----:B-1----:R-:W-:Y:S05]  /*6260*/  @P1 BRA `(.L_x_15107) ;  /* 0x0000000000081947 */ /* 0x002fea0003800000 */
[----:B------:R-:W1:Y:S02]  /*6270*/  SYNCS.PHASECHK.TRANS64.TRYWAIT P1, [UR6+0x16850], R0 ;  /* 0x01685000ff0075a7 */ /* 0x000e640008020146 */
[----:B-1----:R-:W-:Y:S05]  /*6280*/  @!P1 BRA `(.L_x_15110) ;  /* 0x0000009800389947 */ /* 0x002fea0003800000 */
.L_x_15107:
        /* <DEDUP_REMOVED lines=51> */
.L_x_15111:
        /* <DEDUP_REMOVED lines=279> */
.L_x_15112:
        /* <DEDUP_REMOVED lines=76> */
.L_x_15102:
[----:B------:R-:W-:Y:S06]  /*7bf0*/  BAR.ARV 0x8, 0x200 ;  /* 0x0208000000007b1d */ /* 0x000fec0000002000 */
[----:B------:R-:W-:Y:S05]  /*7c00*/  @!P0 BRA `(.L_x_15114) ;  /* 0x0000000000048947 */ /* 0x000fea0003800000 */
[----:B------:R-:W-:Y:S01]  /*7c10*/  BPT.TRAP 0x1 ;  /* 0x000000040000795c */ /* 0x000fe20000300000 */
.L_x_15114:
[----:B------:R-:W-:Y:S01]  /*7c20*/  ULEA UR5, UR37, UR45, 0x3 ;  /* 0x0000002d25057291 */ /* 0x000fe2000f8e183f */
[----:B------:R-:W-:-:S05]  /*7c30*/  IMAD.U32 R6, RZ, RZ, UR36 ;  /* 0x00000024ff067e24 */ /* 0x000fca000f8e00ff */
[----:B------:R-:W-:-:S04]  /*7c40*/  SHF.L.U32 R6, R6, 0x1f, RZ ;  /* 0x0000001f06067819 */ /* 0x000fc800000006ff */
[----:B------:R0:W1:Y:S01]  /*7c50*/  SYNCS.PHASECHK.TRANS64.TRYWAIT P1, [UR5+0x16850], R6 ;  /* 0x01685006ff0075a7 */ /* 0x0000620008020145 */
[----:B------:R-:W-:Y:S05]  /*7c60*/  @!P0 BRA `(.L_x_15115) ;  /* 0x0000000000048947 */ /* 0x000fea0003800000 */
[----:B------:R-:W-:Y:S01]  /*7c70*/  BPT.TRAP 0x1 ;  /* 0x000000040000795c */ /* 0x000fe20000300000 */
.L_x_15115:
[----:B-1----:R-:W-:Y:S05]  /*7c80*/  @P1 BRA `(.L_x_15116) ;  /* 0x0000000000081947 */ /* 0x002fea0003800000 */
[----:B------:R-:W1:Y:S02]  /*7c90*/  SYNCS.PHASECHK.TRANS64.TRYWAIT P1, [UR5+0x16850], R6 ;  /* 0x01685006ff0075a7 */ /* 0x000e640008020145 */
[----:B-1----:R-:W-:Y:S05]  /*7ca0*/  @!P1 BRA `(.L_x_15117) ;  /* 0x0000007c00c89947 */ /* 0x002fea0003800000 */
.L_x_15116:
        /* <DEDUP_REMOVED lines=71> */
.L_x_15118:
        /* <DEDUP_REMOVED lines=42> */
.L_x_15082:
        /* <DEDUP_REMOVED lines=29> */
[----:B------:R-:W-:-:S02]  /*8590*/  ULDC.64 UR14, c[0x0][0xc08] ;  /* 0x00030200000e7ab9 */ /* 0x000fc40000000a00 */
[----:B------:R-:W-:Y:S01]  /*85a0*/  IMAD.U32 R24, RZ, RZ, UR8 ;  /* 0x00000008ff187e24 */ /* 0x000fe2000f8e00ff */
[----:B------:R-:W-:Y:S01]  /*85b0*/  MOV R25, UR9 ;  /* 0x0000000900197c02 */ /* 0x000fe20008000f00 */
        /* <DEDUP_REMOVED lines=47> */
[----:B------:R-:W-:Y:S02]  /*88b0*/  UISETP.NE.U32.AND UP1, UPT, UR14, URZ, UPT ;  /* 0x0000003f0e00728c */ /* 0x000fe4000bf25070 */
[----:B------:R-:W-:Y:S02]  /*88c0*/  USEL UR7, UR39, URZ, !UP0 ;  /* 0x0000003f27077287 */ /* 0x000fe4000c000000 */
[----:B------:R-:W-:Y:S01]  /*88d0*/  UISETP.NE.AND.EX UP0, UPT, UR15, URZ, UPT, UP1 ;  /* 0x0000003f0f00728c */ /* 0x000fe2000bf05310 */
[----:B------:R-:W0:Y:S05]  /*88e0*/  @P1 LDC R27, c[0x0][0xbec] ;  /* 0x0002fb00ff1b1b82 */ /* 0x000e2a0000000800 */
[----:B------:R-:W-:-:S03]  /*88f0*/  PLOP3.LUT P3, PT, PT, PT, UP0, 0x80, 0x0 ;  /* 0x000000000000781c */ /* 0x000fc60003f6f008 */
        /* <DEDUP_REMOVED lines=14> */
[----:B------:R-:W-:-:S03]  /*89e0*/  UIMAD UR12, UR7, UR17, UR12 ;  /* 0x00000011070c72a4 */ /* 0x000fc6000f8e020c */
[----:B------:R-:W-:Y:S01]  /*89f0*/  ULDC.64 UR16, c[0x0][0xb88] ;  /* 0x0002e20000107ab9 */ /* 0x000fe20000000a00 */
[----:B------:R-:W-:Y:S01]  /*8a00*/  IADD3 R4, P0, R4, UR10, RZ ;  /* 0x0000000a04047c10 */ /* 0x000fe2000ff1e0ff */
[----:B------:R-:W-:Y:S01]  /*8a10*/  IMAD R8, R5, UR16, RZ ;  /* 0x0000001005087c24 */ /* 0x000fe2000f8e02ff */
[----:B------:R-:W-:Y:S01]  /*8a20*/  @UP0 ULEA UR10, UP1, UR39, UR14, 0x2 ;  /* 0x0000000e270a0291 */ /* 0x000fe2000f82103f */
[----:B------:R-:W-:Y:S01]  /*8a30*/  IMAD.U32 R9, RZ, RZ, UR12 ;  /* 0x0000000cff097e24 */ /* 0x000fe2000f8e00ff */
[----:B------:R-:W-:Y:S01]  /*8a40*/  ULDC.64 UR12, c[0x0][0xb50] ;  /* 0x0002d400000c7ab9 */ /* 0x000fe20000000a00 */
[----:B------:R-:W-:-:S03]  /*8a50*/  ULDC UR14, c[0x0][0xa88] ;  /* 0x0002a200000e7ab9 */ /* 0x000fc60000000800 */
[----:B------:R-:W-:Y:S01]  /*8a60*/  IADD3.X R5, R6, UR11, R9, P0, !PT ;  /* 0x0000000b06057c10 */ /* 0x000fe200087fe409 */
[----:B------:R-:W-:Y:S01]  /*8a70*/  @UP0 ULEA.HI.X UR11, UR39, UR15, UR40, 0x2, UP1 ;  /* 0x0000000f270b0291 */ /* 0x000fe200088f1428 */
[C---:B------:R-:W-:Y:S02]  /*8a80*/  IMAD R9, R7.reuse, UR17, R8 ;  /* 0x0000001107097c24 */ /* 0x040fe4000f8e0208 */
[----:B------:R-:W-:Y:S02]  /*8a90*/  IMAD.U32 R6, RZ, RZ, UR14 ;  /* 0x0000000eff067e24 */ /* 0x000fe4000f8e00ff */
[----:B------:R-:W-:-:S04]  /*8aa0*/  IMAD.WIDE.U32 R4, R7, UR16, R4 ;  /* 0x0000001007047c25 */ /* 0x000fc8000f8e0004 */
        /* <DEDUP_REMOVED lines=12> */
.L_x_15121:
        /* <DEDUP_REMOVED lines=26> */
[----:B------:R-:W-:Y:S01]  /*8d10*/  IMAD.X R25, RZ, RZ, R3, P4 ;  /* 0x000000ffff197224 */ /* 0x000fe200020e0603 */
[----:B-1----:R0:W-:Y:S04]  /*8d20*/  @!P0 ST.E desc[UR52][R14.64], R20 ;  /* 0x000000140e008985 */ /* 0x0021e8000c101934 */
[----:B------:R-:W2:Y:S04]  /*8d30*/  LD.E.128 R4, desc[UR52][R4.64] ;  /* 0x0000003404047980 */ /* 0x000ea8000c101d00 */
[----:B------:R-:W3:Y:S04]  /*8d40*/  LD.E.128 R8, desc[UR52][R8.64] ;  /* 0x0000003408087980 */ /* 0x000ee8000c101d00 */
[----:B------:R-:W4:Y:S01]  /*8d50*/  LD.E.128 R24, desc[UR52][R24.64] ;  /* 0x0000003418187980 */ /* 0x000f22000c101d00 */
[----:B------:R-:W-:Y:S01]  /*8d60*/  IADD3 R29, P0, R2, 0x4800, RZ ;  /* 0x00004800021d7810 */ /* 0x000fe20007f1e0ff */
[----:B0-----:R-:W0:Y:S03]  /*8d70*/  @P1 LDC R20, c[0x0][0xbec] ;  /* 0x0002fb00ff141b82 */ /* 0x001e260000000800 */
[----:B------:R-:W-:-:S02]  /*8d80*/  IADD3.X R13, RZ, R3, RZ, P0, !PT ;  /* 0x00000003ff0d7210 */ /* 0x000fc400007fe4ff */
[----:B------:R-:W-:-:S03]  /*8d90*/  LOP3.LUT R2, R29, 0x380, RZ, 0xc0, !PT ;  /* 0x000003801d027812 */ /* 0x000fc600078ec0ff */
[----:B------:R-:W1:Y:S01]  /*8da0*/  @P1 LDC R3, c[0x0][0xbf0] ;  /* 0x0002fc00ff031b82 */ /* 0x000e620000000800 */
[----:B------:R-:W-:Y:S01]  /*8db0*/  UIMAD UR10, UR9, UR12, URZ ;  /* 0x0000000c090a72a4 */ /* 0x000fe2000f8e023f */
[----:B------:R-:W-:Y:S01]  /*8dc0*/  SHF.R.U64 R2, R2, 0x3, RZ ;  /* 0x0000000302027819 */ /* 0x000fe200000012ff */
        /* <DEDUP_REMOVED lines=11> */
[----:B0-----:R-:W-:Y:S01]  /*8e80*/  @P1 IMAD.HI.U32 R2, R29, R20, RZ ;  /* 0x000000141d021227 */ /* 0x001fe200078e00ff */
[----:B------:R-:W-:Y:S01]  /*8e90*/  ULDC.64 UR10, c[0x0][0xaf0] ;  /* 0x0002bc00000a7ab9 */ /* 0x000fe20000000a00 */
[----:B------:R-:W5:Y:S01]  /*8ea0*/  LD.E.128 R12, desc[UR52][R12.64] ;  /* 0x000000340c0c7980 */ /* 0x000f62000c101d00 */
[----:B------:R-:W-:Y:S01]  /*8eb0*/  UIADD3 UR9, UR9, UR4, URZ ;  /* 0x0000000409097290 */ /* 0x000fe2000fffe03f */
[----:B------:R-:W-:Y:S01]  /*8ec0*/  IMAD.MOV.U32 R21, RZ, RZ, R29 ;  /* 0x000000ffff157224 */ /* 0x000fe200078e001d */
[----:B------:R-:W-:Y:S01]  /*8ed0*/  UIMAD UR4, UR19, UR10, URZ ;  /* 0x0000000a130472a4 */ /* 0x000fe2000f8e023f */
[----:B------:R-:W-:Y:S01]  /*8ee0*/  @!PT LDS RZ, [RZ] ;  /* 0x00000000fffff984 */ /* 0x000fe20000000800 */
[----:B------:R-:W-:Y:S01]  /*8ef0*/  @!PT LDS RZ, [RZ] ;  /* 0x00000000fffff984 */ /* 0x000fe20000000800 */
[----:B------:R-:W-:Y:S01]  /*8f00*/  @!PT LDS RZ, [RZ] ;  /* 0x00000000fffff984 */ /* 0x000fe20000000800 */
[----:B------:R-:W-:Y:S01]  /*8f10*/  @!PT LDS RZ, [RZ] ;  /* 0x00000000fffff984 */ /* 0x000fe20000000800 */
[----:B------:R0:W-:Y:S06]  /*8f20*/  MEMBAR.ALL.CTA ;  /* 0x0000000000007992 */ /* 0x0001ec0000008000 */
[----:B0-----:R-:W0:Y:S01]  /*8f30*/  FENCE.VIEW.ASYNC.S ;  /* 0x00000000000073c6 */ /* 0x001e220000000000 */
[----:B------:R-:W-:Y:S01]  /*8f40*/  UIMAD.WIDE.U32 UR8, UR7, UR10, UR8 ;  /* 0x0000000a070872a5 */ /* 0x000fe2000f8e0008 */
[----:B-1----:R-:W-:Y:S01]  /*8f50*/  @P1 SHF.R.U32.HI R21, RZ, R3, R2 ;  /* 0x00000003ff151219 */ /* 0x002fe20000011602 */
[----:B------:R-:W-:Y:S01]  /*8f60*/  UIMAD UR4, UR7, UR11, UR4 ;  /* 0x0000000b070472a4 */ /* 0x000fe2000f8e0204 */
[----:B------:R-:W-:-:S02]  /*8f70*/  VIADD R0, R0, 0x16820 ;  /* 0x0001682000007836 */ /* 0x000fc40000000000 */
[--C-:B------:R-:W-:Y:S01]  /*8f80*/  SHF.R.S32.HI R20, RZ, 0x1f, R21.reuse ;  /* 0x0000001fff147819 */ /* 0x100fe20000011415 */
[----:B------:R-:W-:Y:S01]  /*8f90*/  UIADD3 UR4, UR9, UR4, URZ ;  /* 0x0000000409047290 */ /* 0x000fe2000fffe03f */
[----:B------:R-:W-:Y:S01]  /*8fa0*/  IMAD.MOV R28, RZ, RZ, -R21 ;  /* 0x000000ffff1c7224 */ /* 0x000fe200078e0a15 */
[----:B------:R-:W-:Y:S01]  /*8fb0*/  ULDC.64 UR10, c[0x0][0xae0] ;  /* 0x0002b800000a7ab9 */ /* 0x000fe20000000a00 */
[----:B------:R-:W-:Y:S01]  /*8fc0*/  IMAD.U32 R3, RZ, RZ, UR9 ;  /* 0x00000009ff037e24 */ /* 0x000fe2000f8e00ff */
[----:B------:R-:W-:Y:S01]  /*8fd0*/  PRMT R0, RZ, 0x654, R0 ;  /* 0x00000654ff007816 */ /* 0x000fe20000000000 */
        /* <DEDUP_REMOVED lines=8> */
[----:B------:R-:W-:Y:S01]  /*9060*/  IMAD.WIDE.U32 R2, R21, UR10, R2 ;  /* 0x0000000a15027c25 */ /* 0x000fe2000f8e0002 */
[----:B0-----:R0:W-:Y:S03]  /*9070*/  SYNCS.ARRIVE.TRANS64.RED.A1T0 RZ, [R0+URZ], RZ ;  /* 0x000000ff00ff79a7 */ /* 0x0011e6000810043f */
[----:B------:R-:W-:-:S02]  /*9080*/  IMAD.IADD R3, R3, 0x1, R33 ;  /* 0x0000000103037824 */ /* 0x000fc400078e0221 */
[----:B------:R-:W-:Y:S02]  /*9090*/  IMAD R20, R20, UR8, RZ ;  /* 0x0000000814147c24 */ /* 0x000fe4000f8e02ff */
        /* <DEDUP_REMOVED lines=36> */
.L_x_15120:
        /* <DEDUP_REMOVED lines=14> */
[----:B------:R-:W-:-:S05]  /*93c0*/  MOV R0, UR4 ;  /* 0x0000000400007c02 */ /* 0x000fca0008000f00 */
[----:B------:R-:W-:-:S05]  /*93d0*/  PLOP3.LUT P3, PT, PT, PT, UP1, 0x80, 0x0 ;  /* 0x000000000000781c */ /* 0x000fca0003f6f018 */
[----:B------:R-:W-:-:S04]  /*93e0*/  @UP1 ULEA UR8, UP2, UR39, UR8, 0x2 ;  /* 0x0000000827081291 */ /* 0x000fc8000f84103f */
[----:B------:R-:W-:Y:S02]  /*93f0*/  @UP1 ULEA.HI.X UR9, UR39, UR9, UR40, 0x2, UP2 ;  /* 0x0000000927091291 */ /* 0x000fe400090f1428 */
        /* <DEDUP_REMOVED lines=15> */
.L_x_15123:
        /* <DEDUP_REMOVED lines=45> */
.L_x_15125:
[----:B------:R-:W-:Y:S05]  /*97c0*/  BSYNC B1 ;  /* 0x0000000000017941 */ /* 0x000fea0003800000 */
.L_x_15124:
        /* <DEDUP_REMOVED lines=33> */
[----:B------:R-:W-:Y:S01]  /*99e0*/  SHF.R.S32.HI R4, RZ, 0x1f, R7 ;  /* 0x0000001fff047819 */ /* 0x000fe20000011407 */
[C---:B------:R-:W-:Y:S01]  /*99f0*/  IMAD R9, R5.reuse, UR11, R6 ;  /* 0x0000000b05097c24 */ /* 0x040fe2000f8e0206 */
[----:B------:R-:W-:Y:S01]  /*9a00*/  ULDC UR4, c[0x0][0xac8] ;  /* 0x0002b20000047ab9 */ /* 0x000fe20000000800 */
[----:B------:R-:W-:-:S04]  /*9a10*/  IMAD.WIDE.U32 R2, R5, UR10, R2 ;  /* 0x0000000a05027c25 */ /* 0x000fc8000f8e0002 */
        /* <DEDUP_REMOVED lines=35> */
.L_x_15122:
[----:B------:R-:W-:Y:S05]  /*9c50*/  BSYNC B0 ;  /* 0x0000000000007941 */ /* 0x000fea0003800000 */
.L_x_15119:
[----:B------:R-:W-:Y:S02]  /*9c60*/  ULDC UR4, c[0x0][0xc3c] ;  /* 0x00030f0000047ab9 */ /* 0x000fe40000000800 */
[----:B------:R-:W-:-:S13]  /*9c70*/  ISETP.GE.AND P0, PT, R31, UR4, PT ;  /* 0x000000041f007c0c */ /* 0x000fda000bf06270 */
[----:B------:R-:W-:Y:S05]  /*9c80*/  @!P0 BRA `(.L_x_15126) ;  /* 0xffffff7000208947 */ /* 0x000fea000383ffff */
[----:B------:R-:W-:Y:S05]  /*9c90*/  EXIT ;  /* 0x000000000000794d */ /* 0x000fea0003800000 */
.L_x_15077:
        /* <DEDUP_REMOVED lines=18> */
.L_x_15127:
        /* <DEDUP_REMOVED lines=40> */
.L_x_15133:
        /* <DEDUP_REMOVED lines=12> */
.L_x_15132:
[----:B------:R-:W-:Y:S05]  /*a100*/  BSYNC B0 ;  /* 0x0000000000007941 */ /* 0x000fea0003800000 */
.L_x_15131:
        /* <DEDUP_REMOVED lines=20> */
.L_x_15129:
        /* <DEDUP_REMOVED lines=20> */
.L_x_15134:
        /* <DEDUP_REMOVED lines=59> */
.L_x_15130:
[----:B------:R-:W-:Y:S01]  /*a740*/  ULDC UR4, c[0x0][0xc3c] ;  /* 0x00030f0000047ab9 */ /* 0x000fe20000000800 */
[----:B------:R-:W-:Y:S02]  /*a750*/  IMAD.MOV.U32 R17, RZ, RZ, RZ ;  /* 0x000000ffff117224 */ /* 0x000fe400078e00ff */
[----:B------:R-:W-:Y:S02]  /*a760*/  IMAD.U32 R16, RZ, RZ, UR6 ;  /* 0x00000006ff107e24 */ /* 0x000fe4000f8e00ff */
[----:B------:R-:W-:Y:S02]  /*a770*/  IMAD.MOV.U32 R18, RZ, RZ, RZ ;  /* 0x000000ffff127224 */ /* 0x000fe400078e00ff */
[----:B------:R-:W-:-:S07]  /*a780*/  IMAD.U32 R19, RZ, RZ, UR4 ;  /* 0x00000004ff137e24 */ /* 0x000fce000f8e00ff */
.L_x_15135:
[----:B------:R-:W-:-:S13]  /*a790*/  ISETP.NE.AND P0, PT, R5, RZ, PT ;  /* 0x000000ff0500720c */ /* 0x000fda0003f05270 */
[----:B------:R-:W0:Y:S01]  /*a7a0*/  @!P0 S2R R3, SR_CgaCtaId ;  /* 0x0000000000038919 */ /* 0x000e220000008800 */
[----:B------:R-:W-:-:S04]  /*a7b0*/  @!P0 MOV R0, 0x400 ;  /* 0x0000040000008802 */ /* 0x000fc80000000f00 */
[----:B0-----:R-:W-:-:S05]  /*a7c0*/  @!P0 LEA R0, R3, R0, 0x18 ;  /* 0x0000000003008211 */ /* 0x001fca00078ec0ff */
[----:B------:R0:W-:Y:S01]  /*a7d0*/  @!P0 STS.128 [R0+0x168d0], R16 ;  /* 0x0168d01000008388 */ /* 0x0001e20000000c00 */
[----:B------:R-:W-:Y:S06]  /*a7e0*/  BAR.ARV 0x5, 0x200 ;  /* 0x0148000000007b1d */ /* 0x000fec0000002000 */
.L_x_15128:
        /* <DEDUP_REMOVED lines=29> */
.L_x_15197:
[----:B0-----:R-:W0:Y:S01]  /*a9c0*/  LDC.64 R2, c[0x0][0xc88] ;  /* 0x00032200ff027b82 */ /* 0x001e220000000a00 */
[----:B--2---:R-:W2:Y:S01]  /*a9d0*/  LDL.LU R6, [R1] ;  /* 0x0000000001067983 */ /* 0x004ea20000300800 */
        /* <DEDUP_REMOVED lines=15> */
[----:B------:R1:W3:Y:S01]  /*aad0*/  @P0 LDG.E R7, desc[UR52][R2.64] ;  /* 0x0000003402070981 */ /* 0x0002e2000c1e1900 */
[----:B------:R-:W-:Y:S02]  /*aae0*/  ISETP.NE.U32.AND P0, PT, RZ, UR4, PT ;  /* 0x00000004ff007c0c */ /* 0x000fe4000bf05070 */
[----:B--2---:R-:W-:Y:S02]  /*aaf0*/  LOP3.LUT R6, R6, 0xffffffef, RZ, 0xc0, !PT ;  /* 0xffffffef06067812 */ /* 0x004fe400078ec0ff */
[----:B------:R-:W-:Y:S02]  /*ab00*/  ISETP.NE.AND.EX P2, PT, RZ, UR5, PT, P0 ;  /* 0x00000005ff007c0c */ /* 0x000fe4000bf45300 */
[----:B------:R-:W-:Y:S02]  /*ab10*/  ISETP.NE.U32.AND P0, PT, RZ, UR6, PT ;  /* 0x00000006ff007c0c */ /* 0x000fe4000bf05070 */
[----:B0-----:R-:W-:Y:S02]  /*ab20*/  MOV R0, RZ ;  /* 0x000000ff00007202 */ /* 0x001fe40000000f00 */
[----:B------:R-:W-:-:S02]  /*ab30*/  ISETP.NE.AND.EX P0, PT, RZ, UR7, PT, P0 ;  /* 0x00000007ff007c0c */ /* 0x000fc4000bf05300 */
[----:B-1----:R-:W-:-:S04]  /*ab40*/  IADD3 R2, P1, R23, UR4, RZ ;  /* 0x0000000417027c10 */ /* 0x002fc8000ff3e0ff */
[----:B------:R-:W-:Y:S01]  /*ab50*/  IADD3.X R3, R24, UR5, RZ, P1, !PT ;  /* 0x0000000518037c10 */ /* 0x000fe20008ffe4ff */
[----:B------:R-:W-:Y:S01]  /*ab60*/  ULDC.64 UR4, c[0x0][0x418] ;  /* 0x0001060000047ab9 */ /* 0x000fe20000000a00 */
[----:B------:R-:W-:-:S03]  /*ab70*/  @P2 LOP3.LUT R6, R6, 0x10, RZ, 0xfc, !PT ;  /* 0x0000001006062812 */ /* 0x000fc600078efcff */
[----:B------:R-:W2:Y:S02]  /*ab80*/  @P2 LDG.E R0, desc[UR52][R2.64] ;  /* 0x0000003402002981 */ /* 0x000ea4000c1e1900 */
[----:B------:R-:W-:Y:S02]  /*ab90*/  @P0 IADD3 R4, P1, R23, UR6, RZ ;  /* 0x0000000617040c10 */ /* 0x000fe4000ff3e0ff */
[----:B------:R-:W-:Y:S02]  /*aba0*/  STL [R1], R6 ;  /* 0x0000000601007387 */ /* 0x000fe40000100800 */
        /* <DEDUP_REMOVED lines=8> */
[----:B--2---:R0:W-:Y:S04]  /*ac30*/  STL [R1+0x20], R0 ;  /* 0x0000200001007387 */ /* 0x0041e80000100800 */
[----:B---3--:R1:W-:Y:S04]  /*ac40*/  STL [R1+0x14], R7 ;  /* 0x0000140701007387 */ /* 0x0083e80000100800 */
[----:B----4-:R1:W-:Y:S01]  /*ac50*/  @P0 STL [R1+0x2c], R4 ;  /* 0x00002c0401000387 */ /* 0x0103e20000100800 */
        /* <DEDUP_REMOVED lines=10> */
.L_x_15137:
        /* <DEDUP_REMOVED lines=10> */
.L_x_15138:
        /* <DEDUP_REMOVED lines=9> */
.L_x_15139:
[----:B0-2---:R-:W-:Y:S01]  /*ae30*/  IMAD.MOV.U32 R2, RZ, RZ, R6 ;  /* 0x000000ffff027224 */ /* 0x005fe200078e0006 */
[----:B------:R-:W0:Y:S01]  /*ae40*/  LDC R3, c[0x0][0x448] ;  /* 0x00011200ff037b82 */ /* 0x000e220000000800 */
[----:B------:R-:W2:Y:S01]  /*ae50*/  LDL R6, [R1+0x2c] ;  /* 0x00002c0001067983 */ /* 0x000ea20000100800 */
[----:B-----5:R-:W-:Y:S01]  /*ae60*/  IMAD.IADD R5, R0, 0x1, -R7 ;  /* 0x0000000100057824 */ /* 0x020fe200078e0a07 */
[----:B------:R-:W-:Y:S01]  /*ae70*/  BSSY B7, `(.L_x_15140) ;  /* 0x00003b5000077945 */ /* 0x000fe20003800000 */
[----:B------:R-:W-:Y:S02]  /*ae80*/  LOP3.LUT R2, R2, 0xfffffff7, RZ, 0xc0, !PT ;  /* 0xfffffff702027812 */ /* 0x000fe400078ec0ff */
[----:B0-----:R-:W-:-:S13]  /*ae90*/  ISETP.NE.AND P0, PT, R3, 0x1, PT ;  /* 0x000000010300780c */ /* 0x001fda0003f05270 */
[----:B------:R-:W0:Y:S01]  /*aea0*/  @P0 LDC R4, c[0x0][0x44c] ;  /* 0x00011300ff040b82 */ /* 0x000e220000000800 */
[----:B------:R-:W-:-:S05]  /*aeb0*/  @P0 LOP3.LUT R2, R2, 0x8, RZ, 0xfc, !PT ;  /* 0x0000000802020812 */ /* 0x000fca00078efcff */
[----:B------:R1:W-:Y:S02]  /*aec0*/  STL [R1], R2 ;  /* 0x0000000201007387 */ /* 0x0003e40000100800 */
[----:B------:R-:W3:Y:S02]  /*aed0*/  @P0 LDC R3, c[0x0][0x450] ;  /* 0x00011400ff030b82 */ /* 0x000ee40000000800 */
[----:B------:R4:W-:Y:S01]  /*aee0*/  STL [R1+0x10], R5 ;  /* 0x0000100501007387 */ /* 0x0009e20000100800 */
[----:B-1----:R-:W-:-:S04]  /*aef0*/  IMAD R2, R17, 0xc0, RZ ;  /* 0x000000c011027824 */ /* 0x002fc800078e02ff */
[----:B------:R-:W-:-:S04]  /*af00*/  VIADD R2, R2, 0xbf ;  /* 0x000000bf02027836 */ /* 0x000fc80000000000 */
[----:B0-----:R-:W-:-:S05]  /*af10*/  @P0 IMAD.HI.U32 R4, R2, R4, RZ ;  /* 0x0000000402040227 */ /* 0x001fca00078e00ff */
[----:B---3--:R-:W-:Y:S02]  /*af20*/  @P0 SHF.R.U32.HI R2, RZ, R3, R4 ;  /* 0x00000003ff020219 */ /* 0x008fe40000011604 */
[----:B--2---:R-:W-:-:S05]  /*af30*/  IADD3 R0, R5, 0x80, -R6 ;  /* 0x0000008005007810 */ /* 0x004fca0007ffe806 */
        /* <DEDUP_REMOVED lines=11> */
[----:B----4-:R-:W-:Y:S05]  /*aff0*/  @P0 BRA `(.L_x_15141) ;  /* 0x0000000000440947 */ /* 0x010fea0003800000 */
        /* <DEDUP_REMOVED lines=17> */
.L_x_15141:
        /* <DEDUP_REMOVED lines=20> */
.L_x_15144:
[----:B------:R-:W-:Y:S05]  /*b250*/  BSYNC B6 ;  /* 0x0000000000067941 */ /* 0x000fea0003800000 */
.L_x_15143:
        /* <DEDUP_REMOVED lines=20> */
.L_x_15147:
        /* <DEDUP_REMOVED lines=15> */
.L_x_15146:
[----:B------:R-:W-:Y:S05]  /*b490*/  BSYNC B6 ;  /* 0x0000000000067941 */ /* 0x000fea0003800000 */
.L_x_15145:
        /* <DEDUP_REMOVED lines=39> */
[----:B------:R0:W-:Y:S01]  /*b710*/  STL [R1+0x18], R6 ;  /* 0x0000180601007387 */ /* 0x0001e20000100800 */
        /* <DEDUP_REMOVED lines=11> */
[----:B------:R0:W-:Y:S01]  /*b7d0*/  STL [R1], R20 ;  /* 0x0000001401007387 */ /* 0x0001e20000100800 */
[----:B------:R-:W-:-:S03]  /*b7e0*/  UMOV UR4, 0xffffffff ;  /* 0xffffffff00047882 */ /* 0x000fc60000000000 */
[----:B------:R-:W-:Y:S05]  /*b7f0*/  BRA.DIV UR4, `(.L_x_15148) ;  /* 0x00000046040c7947 */ /* 0x000fea000b800000 */
.L_x_15214:
[----:B------:R-:W-:-:S05]  /*b800*/  SHF.R.S32.HI R9, RZ, 0x1f, R18 ;  /* 0x0000001fff097819 */ /* 0x000fca0000011412 */
[----:B------:R1:W-:Y:S01]  /*b810*/  STL [R1+0x8], R9 ;  /* 0x0000080901007387 */ /* 0x0003e20000100800 */
[----:B------:R-:W-:Y:S05]  /*b820*/  @!P2 BRA `(.L_x_15149) ;  /* 0x000000000004a947 */ /* 0x000fea0003800000 */
[----:B------:R-:W-:Y:S01]  /*b830*/  BPT.TRAP 0x1 ;  /* 0x000000040000795c */ /* 0x000fe20000300000 */
.L_x_15149:
        /* <DEDUP_REMOVED lines=25> */
.L_x_15215:
[----:B------:R-:W-:Y:S05]  /*b9d0*/  BSYNC B0 ;  /* 0x0000000000007941 */ /* 0x000fea0003800000 */
.L_x_15150:
        /* <DEDUP_REMOVED lines=21> */
[----:B------:R-:W-:Y:S02]  /*bb30*/  ULDC.64 UR4, c[0x0][0x2e8] ;  /* 0x0000ba0000047ab9 */ /* 0x000fe40000000a00 */
[----:B------:R-:W-:Y:S01]  /*bb40*/  LEA R0, P0, R4, UR4, 0x1 ;  /* 0x0000000404007c11 */ /* 0x000fe2000f8008ff */
[----:B------:R-:W-:Y:S01]  /*bb50*/  ULDC UR4, c[0x0][0x2f4] ;  /* 0x0000bd0000047ab9 */ /* 0x000fe20000000800 */
[----:B----4-:R-:W-:Y:S01]  /*bb60*/  LOP3.LUT R9, R9, 0xfffffffe, RZ, 0xc0, !PT ;  /* 0xfffffffe09097812 */ /* 0x010fe200078ec0ff */
[----:B------:R-:W-:Y:S01]  /*bb70*/  IMAD.IADD R2, R5, 0x1, R2 ;  /* 0x0000000105027824 */ /* 0x000fe200078e0202 */
[----:B------:R-:W-:Y:S01]  /*bb80*/  ISETP.GE.AND P2, PT, R28, UR4, PT ;  /* 0x000000041c007c0c */ /* 0x000fe2000bf46270 */
[----:B------:R-:W-:-:S03]  /*bb90*/  UMOV UR4, 0xffffffff ;  /* 0xffffffff00047882 */ /* 0x000fc60000000000 */
[----:B------:R-:W-:Y:S02]  /*bba0*/  LEA.HI.X R2, R4, UR5, R2, 0x1, P0 ;  /* 0x0000000504027c11 */ /* 0x000fe400080f0c02 */
[----:B---3--:R-:W-:-:S04]  /*bbb0*/  IADD3 R4, -R10, R11, -R8 ;  /* 0x0000000b0a047210 */ /* 0x008fc80007ffe908 */
[----:B------:R-:W-:-:S03]  /*bbc0*/  ISETP.GE.AND P0, PT, R4, 0x1, PT ;  /* 0x000000010400780c */ /* 0x000fc60003f06270 */
        /* <DEDUP_REMOVED lines=81> */
.L_x_15233:
        /* <DEDUP_REMOVED lines=10> */
.L_x_15153:
        /* <DEDUP_REMOVED lines=11> */
.L_x_15154:
[----:B------:R1:W5:Y:S01]  /*c230*/  LDL R0, [R1] ;  /* 0x0000000001007983 */ /* 0x0003620000100800 */
        /* <DEDUP_REMOVED lines=37> */
.L_x_15156:
[----:B------:R-:W-:Y:S05]  /*c490*/  BSYNC B6 ;  /* 0x0000000000067941 */ /* 0x000fea0003800000 */
.L_x_15155:
[----:B------:R-:W2:Y:S01]  /*c4a0*/  LDL.LU R21, [R1+0x34] ;  /* 0x0000340001157983 */ /* 0x000ea20000300800 */
[----:B------:R-:W-:Y:S01]  /*c4b0*/  ULDC.64 UR4, c[0x0][0x2d8] ;  /* 0x0000b60000047ab9 */ /* 0x000fe20000000a00 */
[----:B0-----:R-:W0:Y:S01]  /*c4c0*/  LDC R4, c[0x0][0x448] ;  /* 0x00011200ff047b82 */ /* 0x001e220000000800 */
[----:B------:R-:W-:Y:S01]  /*c4d0*/  ULDC.64 UR6, c[0x0][0x2c8] ;  /* 0x0000b20000067ab9 */ /* 0x000fe20000000a00 */
[----:B------:R-:W3:Y:S01]  /*c4e0*/  LDL.LU R0, [R1+0x30] ;  /* 0x0000300001007983 */ /* 0x000ee20000300800 */
[----:B------:R-:W-:-:S03]  /*c4f0*/  ULDC.64 UR8, c[0x0][0x280] ;  /* 0x0000a00000087ab9 */ /* 0x000fc60000000a00 */
[----:B------:R-:W3:Y:S02]  /*c500*/  LDL.LU.64 R2, [R1+0x20] ;  /* 0x0000200001027983 */ /* 0x000ee40000300a00 */
[----:B------:R-:W1:Y:S02]  /*c510*/  LDC R9, c[0x0][0x448] ;  /* 0x00011200ff097b82 */ /* 0x000e640000000800 */
[----:B------:R-:W4:Y:S04]  /*c520*/  LDL R20, [R1+0x8] ;  /* 0x0000080001147983 */ /* 0x000f280000100800 */
[----:B------:R0:W5:Y:S02]  /*c530*/  LDL R10, [R1+0x1c] ;  /* 0x00001c00010a7983 */ /* 0x0001640000100800 */
[----:B0-----:R-:W-:-:S13]  /*c540*/  ISETP.NE.AND P6, PT, R4, 0x1, PT ;  /* 0x000000010400780c */ /* 0x001fda0003fc5270 */
[----:B------:R-:W0:Y:S08]  /*c550*/  @P6 LDC R5, c[0x0][0x44c] ;  /* 0x00011300ff056b82 */ /* 0x000e300000000800 */
[----:B------:R-:W1:Y:S08]  /*c560*/  @P6 LDC R4, c[0x0][0x450] ;  /* 0x00011400ff046b82 */ /* 0x000e700000000800 */
[----:B------:R-:W1:Y:S01]  /*c570*/  @P6 LDC R8, c[0x0][0x450] ;  /* 0x00011400ff086b82 */ /* 0x000e620000000800 */
[----:B---3--:R-:W-:-:S02]  /*c580*/  IMAD.MOV.U32 R3, RZ, RZ, R0 ;  /* 0x000000ffff037224 */ /* 0x008fc400078e0000 */
        /* <DEDUP_REMOVED lines=10> */
[----:B------:R-:W-:-:S03]  /*c630*/  ULDC.64 UR4, c[0x0][0x2d0] ;  /* 0x0000b40000047ab9 */ /* 0x000fc60000000a00 */
[----:B------:R-:W-:Y:S01]  /*c640*/  IMAD.IADD R3, R3, 0x1, R0 ;  /* 0x0000000103037824 */ /* 0x000fe200078e0200 */
[----:B---3--:R-:W-:-:S04]  /*c650*/  LOP3.LUT R20, R20, 0x7f, RZ, 0xc0, !PT ;  /* 0x0000007f14147812 */ /* 0x008fc800078ec0ff */
[----:B------:R-:W-:Y:S01]  /*c660*/  SHF.R.U32.HI R20, RZ, 0x3, R20 ;  /* 0x00000003ff147819 */ /* 0x000fe20000011614 */
[----:B--2---:R-:W-:-:S05]  /*c670*/  IMAD.SHL.U32 R21, R21, 0x10, RZ ;  /* 0x0000001015157824 */ /* 0x004fca00078e00ff */
[----:B------:R-:W-:-:S04]  /*c680*/  LOP3.LUT R21, R21, 0x70, RZ, 0xc0, !PT ;  /* 0x0000007015157812 */ /* 0x000fc800078ec0ff */
[----:B------:R-:W-:Y:S02]  /*c690*/  LOP3.LUT R20, R20, R21, RZ, 0xfc, !PT ;  /* 0x0000001514147212 */ /* 0x000fe400078efcff */
[----:B------:R2:W5:Y:S03]  /*c6a0*/  LDL R21, [R1+0x2c] ;  /* 0x00002c0001157983 */ /* 0x0005660000100800 */
[----:B------:R-:W-:-:S04]  /*c6b0*/  IMAD R6, R17, 0xc0, R20 ;  /* 0x000000c011067824 */ /* 0x000fc800078e0214 */
[----:B0-----:R-:W-:-:S04]  /*c6c0*/  @P6 IMAD.HI.U32 R0, R6, R5, RZ ;  /* 0x0000000506006227 */ /* 0x001fc800078e00ff */
        /* <DEDUP_REMOVED lines=16> */
[----:B------:R-:W-:Y:S01]  /*c7d0*/  LEA.HI.X R4, R4, UR9, R5, 0x1, P0 ;  /* 0x0000000904047c11 */ /* 0x000fe200080f0c05 */
[----:B------:R-:W-:-:S05]  /*c7e0*/  VIADD R5, R6, 0x80 ;  /* 0x0000008006057836 */ /* 0x000fca0000000000 */
[----:B------:R-:W-:Y:S01]  /*c7f0*/  MOV R6, R5 ;  /* 0x0000000500067202 */ /* 0x000fe20000000f00 */
[----:B------:R-:W1:Y:S01]  /*c800*/  S2R R20, SR_TID.X ;  /* 0x0000000000147919 */ /* 0x000e620000002100 */
        /* <DEDUP_REMOVED lines=18> */
[----:B-1----:R-:W-:Y:S02]  /*c930*/  LOP3.LUT R20, R20, 0x7f, RZ, 0xc0, !PT ;  /* 0x0000007f14147812 */ /* 0x002fe400078ec0ff */
        /* <DEDUP_REMOVED lines=70> */
[----:B0-----:R-:W-:-:S04]  /*cda0*/  @!P1 LEA R7, P2, R28, R7, 0x1 ;  /* 0x000000071c079211 */ /* 0x001fc800078408ff */
[----:B-1----:R-:W-:-:S04]  /*cdb0*/  @!P1 IADD3.X R6, RZ, R6, RZ, P2, !PT ;  /* 0x00000006ff069210 */ /* 0x002fc800017fe4ff */
        /* <DEDUP_REMOVED lines=37> */
.L_x_15258:
        /* <DEDUP_REMOVED lines=10> */
.L_x_15158:
        /* <DEDUP_REMOVED lines=20> */
.L_x_15259:
[----:B------:R-:W-:Y:S05]  /*d1f0*/  BSYNC B0 ;  /* 0x0000000000007941 */ /* 0x000fea0003800000 */
.L_x_15159:
[----:B------:R-:W-:Y:S04]  /*d200*/  BSSY B0, `(.L_x_15161) ;  /* 0x0000106000007945 */ /* 0x000fe80003800000 */
[----:B------:R-:W-:Y:S05]  /*d210*/  @!P1 BRA `(.L_x_15162) ;  /* 0x0000001000109947 */ /* 0x000fea0003800000 */
[----:B------:R-:W2:Y:S01]  /*d220*/  LDL.LU R0, [R1+0x28] ;  /* 0x0000280001007983 */ /* 0x000ea20000300800 */
[----:B------:R-:W-:Y:S01]  /*d230*/  ULDC UR4, c[0x0][0x2f4] ;  /* 0x0000bd0000047ab9 */ /* 0x000fe20000000800 */
[----:B------:R-:W-:Y:S01]  /*d240*/  IMAD.MOV.U32 R17, RZ, RZ, R27 ;  /* 0x000000ffff117224 */ /* 0x000fe200078e001b */
[----:B------:R-:W-:Y:S01]  /*d250*/  ISETP.GE.AND P1, PT, R28, UR4, PT ;  /* 0x000000041c007c0c */ /* 0x000fe2000bf26270 */
[----:B------:R-:W-:Y:S02]  /*d260*/  IMAD.MOV.U32 R6, RZ, RZ, R25 ;  /* 0x000000ffff067224 */ /* 0x000fe400078e0019 */
[----:B------:R-:W-:Y:S02]  /*d270*/  IMAD.MOV.U32 R29, RZ, RZ, R26 ;  /* 0x000000ffff1d7224 */ /* 0x000fe400078e001a */
[----:B--2---:R-:W-:-:S08]  /*d280*/  VIADD R7, R0, 0xfffffffe ;  /* 0xfffffffe00077836 */ /* 0x004fd00000000000 */
.L_x_15175:
        /* <DEDUP_REMOVED lines=42> */
.L_x_15163:
[----:B------:R-:W-:Y:S01]  /*d530*/  IMAD R5, R25, 0x8, R22 ;  /* 0x0000000819057824 */ /* 0x000fe200078e0216 */
[----:B------:R-:W-:Y:S01]  /*d540*/  SHF.L.U32 R2, R27, 0x1f, RZ ;  /* 0x0000001f1b027819 */ /* 0x000fe200000006ff */
[----:B------:R-:W-:Y:S03]  /*d550*/  BSSY B1, `(.L_x_15164) ;  /* 0x0000003000017945 */ /* 0x000fe60003800000 */
[----:B------:R-:W0:Y:S02]  /*d560*/  SYNCS.PHASECHK.TRANS64.TRYWAIT P0, [R5+URZ+0x16840], R2 ;  /* 0x01684002050075a7 */ /* 0x000e24000800017f */
[----:B0-----:R-:W-:Y:S05]  /*d570*/  @!P0 BRA `(.L_x_15165) ;  /* 0x00000040009c8947 */ /* 0x001fea0003800000 */
.L_x_15260:
[----:B------:R-:W-:Y:S05]  /*d580*/  BSYNC B1 ;  /* 0x0000000000017941 */ /* 0x000fea0003800000 */
.L_x_15164:
[----:B------:R-:W2:Y:S04]  /*d590*/  LDL R3, [R1] ;  /* 0x0000000001037983 */ /* 0x000ea80000100800 */
[----:B------:R-:W3:Y:S01]  /*d5a0*/  LDL R8, [R1+0x8] ;  /* 0x0000080001087983 */ /* 0x000ee20000100800 */
        /* <DEDUP_REMOVED lines=69> */
.L_x_15278:
        /* <DEDUP_REMOVED lines=8> */
.L_x_15167:
        /* <DEDUP_REMOVED lines=11> */
.L_x_15168:
[----:B------:R1:W-:Y:S01]  /*db30*/  SYNCS.ARRIVE.TRANS64.A1T0 RZ, [R5+URZ+0x16830], RZ ;  /* 0x016830ff05ff79a7 */ /* 0x0003e2000810003f */
[----:B------:R-:W-:Y:S05]  /*db40*/  @!P3 BRA `(.L_x_15169) ;  /* 0x000000000004b947 */ /* 0x000fea0003800000 */
[----:B------:R-:W-:Y:S01]  /*db50*/  BPT.TRAP 0x1 ;  /* 0x000000040000795c */ /* 0x000fe20000300000 */
.L_x_15169:
[----:B------:R-:W-:Y:S01]  /*db60*/  SHF.L.U32 R2, R17, 0x1f, RZ ;  /* 0x0000001f11027819 */ /* 0x000fe200000006ff */
[----:B-1----:R-:W-:Y:S01]  /*db70*/  IMAD R5, R6, 0x8, R22 ;  /* 0x0000000806057824 */ /* 0x002fe200078e0216 */
[----:B------:R-:W-:Y:S03]  /*db80*/  BSSY B1, `(.L_x_15170) ;  /* 0x0000003000017945 */ /* 0x000fe60003800000 */
[----:B------:R-:W1:Y:S02]  /*db90*/  SYNCS.PHASECHK.TRANS64.TRYWAIT P0, [R5+URZ+0x16860], R2 ;  /* 0x01686002050075a7 */ /* 0x000e64000800017f */
[----:B-1----:R-:W-:Y:S05]  /*dba0*/  @!P0 BRA `(.L_x_15171) ;  /* 0x0000004400548947 */ /* 0x002fea0003800000 */
.L_x_15279:
[----:B------:R-:W-:Y:S05]  /*dbb0*/  BSYNC B1 ;  /* 0x0000000000017941 */ /* 0x000fea0003800000 */
.L_x_15170:
        /* <DEDUP_REMOVED lines=60> */
.L_x_15297:
        /* <DEDUP_REMOVED lines=28> */
.L_x_15173:
        /* <DEDUP_REMOVED lines=11> */
.L_x_15174:
[C---:B------:R-:W-:Y:S01]  /*e1f0*/  ISETP.GT.AND P0, PT, R26.reuse, RZ, PT ;  /* 0x000000ff1a00720c */ /* 0x040fe20003f04270 */
[----:B------:R1:W-:Y:S01]  /*e200*/  SYNCS.ARRIVE.TRANS64.A1T0 RZ, [R5+URZ+0x16850], RZ ;  /* 0x016850ff05ff79a7 */ /* 0x0003e2000810003f */
[----:B------:R-:W-:Y:S02]  /*e210*/  VIADD R7, R26, 0xffffffff ;  /* 0xffffffff1a077836 */ /* 0x000fe40000000000 */
[----:B------:R-:W-:Y:S02]  /*e220*/  IMAD.MOV.U32 R17, RZ, RZ, R27 ;  /* 0x000000ffff117224 */ /* 0x000fe400078e001b */
[----:B------:R-:W-:Y:S02]  /*e230*/  IMAD.MOV.U32 R6, RZ, RZ, R25 ;  /* 0x000000ffff067224 */ /* 0x000fe400078e0019 */
[----:B------:R-:W-:-:S05]  /*e240*/  IMAD.MOV.U32 R29, RZ, RZ, R26 ;  /* 0x000000ffff1d7224 */ /* 0x000fca00078e001a */
[----:B-1----:R-:W-:Y:S05]  /*e250*/  @P0 BRA `(.L_x_15175) ;  /* 0xfffffff0000c0947 */ /* 0x002fea000383ffff */
.L_x_15162:
[----:B------:R-:W-:Y:S05]  /*e260*/  BSYNC B0 ;  /* 0x0000000000007941 */ /* 0x000fea0003800000 */
.L_x_15161:
        /* <DEDUP_REMOVED lines=17> */
.L_x_15177:
[----:B------:R-:W-:Y:S05]  /*e380*/  BSYNC B0 ;  /* 0x0000000000007941 */ /* 0x000fea0003800000 */
.L_x_15176:
[----:B------:R-:W-:-:S05]  /*e390*/  IMAD.U32 R0, RZ, RZ, UR36 ;  /* 0x00000024ff007e24 */ /* 0x000fca000f8e00ff */
[----:B------:R-:W-:-:S13]  /*e3a0*/  ISETP.NE.AND P0, PT, R0, 0x3, PT ;  /* 0x000000030000780c */ /* 0x000fda0003f05270 */
[----:B------:R-:W-:Y:S05]  /*e3b0*/  @!P0 BRA `(.L_x_15178) ;  /* 0x0000000000048947 */ /* 0x000fea0003800000 */
[----:B------:R-:W-:Y:S01]  /*e3c0*/  BPT.TRAP 0x1 ;  /* 0x000000040000795c */ /* 0x000fe20000300000 */
.L_x_15178:
[----:B------:R-:W2:Y:S01]  /*e3d0*/  LDL.LU R2, [R1+0x10] ;  /* 0x0000100001027983 */ /* 0x000ea20000300800 */
[----:B------:R-:W-:Y:S01]  /*e3e0*/  IMAD R0, R25, 0x8, R22 ;  /* 0x0000000819007824 */ /* 0x000fe200078e0216 */
[----:B0-----:R-:W-:Y:S01]  /*e3f0*/  SHF.L.U32 R3, R27, 0x1f, RZ ;  /* 0x0000001f1b037819 */ /* 0x001fe200000006ff */
[----:B------:R-:W-:Y:S03]  /*e400*/  BSSY B0, `(.L_x_15179) ;  /* 0x0000004000007945 */ /* 0x000fe60003800000 */
[----:B------:R-:W0:Y:S01]  /*e410*/  SYNCS.PHASECHK.TRANS64.TRYWAIT P0, [R0+URZ+0x16860], R3 ;  /* 0x01686003000075a7 */ /* 0x000e22000800017f */
[----:B--2---:R-:W-:Y:S01]  /*e420*/  IMAD R6, R26, -0x80, R2 ;  /* 0xffffff801a067824 */ /* 0x004fe200078e0202 */
[----:B0-----:R-:W-:Y:S06]  /*e430*/  @!P0 BRA `(.L_x_15180) ;  /* 0x00000044008c8947 */ /* 0x001fec0003800000 */
.L_x_15298:
[----:B------:R-:W-:Y:S05]  /*e440*/  BSYNC B0 ;  /* 0x0000000000007941 */ /* 0x000fea0003800000 */
.L_x_15179:
        /* <DEDUP_REMOVED lines=61> */
.L_x_15316:
        /* <DEDUP_REMOVED lines=9> */
.L_x_15182:
        /* <DEDUP_REMOVED lines=11> */
.L_x_15183:
[----:B------:R-:W-:Y:S01]  /*e960*/  VIADD R25, R25, 0x1 ;  /* 0x0000000119197836 */ /* 0x000fe20000000000 */
[----:B------:R0:W-:Y:S04]  /*e970*/  SYNCS.ARRIVE.TRANS64.A1T0 RZ, [R0+URZ+0x16850], RZ ;  /* 0x016850ff00ff79a7 */ /* 0x0001e8000810003f */
[----:B------:R-:W-:-:S04]  /*e980*/  ISETP.NE.AND P0, PT, R25, 0x2, PT ;  /* 0x000000021900780c */ /* 0x000fc80003f05270 */
[----:B0-----:R-:W-:Y:S02]  /*e990*/  SEL R0, RZ, 0x1, P0 ;  /* 0x00000001ff007807 */ /* 0x001fe40000000000 */
[----:B------:R-:W-:Y:S02]  /*e9a0*/  SEL R25, R25, RZ, P0 ;  /* 0x000000ff19197207 */ /* 0x000fe40000000000 */
[----:B------:R-:W-:-:S07]  /*e9b0*/  LOP3.LUT R27, R27, R0, RZ, 0x3c, !PT ;  /* 0x000000001b1b7212 */ /* 0x000fce00078e3cff */
.L_x_15142:
[----:B------:R-:W-:Y:S05]  /*e9c0*/  BSYNC B7 ;  /* 0x0000000000077941 */ /* 0x000fea0003800000 */
.L_x_15140:
        /* <DEDUP_REMOVED lines=12> */
.L_x_15184:
        /* <DEDUP_REMOVED lines=24> */
[----:B------:R-:W-:Y:S02]  /*ec10*/  IMAD.IADD R6, R4, 0x1, R5 ;  /* 0x0000000104067824 */ /* 0x000fe400078e0205 */
        /* <DEDUP_REMOVED lines=11> */
.L_x_15326:
[----:B------:R-:W-:Y:S02]  /*ecd0*/  ULDC UR4, c[0x0][0xc38] ;  /* 0x00030e0000047ab9 */ /* 0x000fe40000000800 */
[----:B------:R-:W-:-:S05]  /*ece0*/  MOV R4, UR4 ;  /* 0x0000000400047c02 */ /* 0x000fca0008000f00 */
[----:B-1----:R-:W-:-:S04]  /*ecf0*/  IMAD R14, R14, R4, RZ ;  /* 0x000000040e0e7224 */ /* 0x002fc800078e02ff */
[----:B------:R-:W-:-:S05]  /*ed00*/  IMAD.IADD R5, R5, 0x1, R14 ;  /* 0x0000000105057824 */ /* 0x000fca00078e020e */
[----:B------:R-:W-:-:S13]  /*ed10*/  ISETP.GT.AND P6, PT, R5, R0, PT ;  /* 0x000000000500720c */ /* 0x000fda0003fc4270 */
[----:B------:R-:W-:Y:S05]  /*ed20*/  @P6 BRA `(.L_x_15187) ;  /* 0x00000000009c6947 */ /* 0x000fea0003800000 */
.L_x_15192:
[----:B------:R-:W1:Y:S01]  /*ed30*/  LDC R2, c[0x0][0xc3c] ;  /* 0x00030f00ff027b82 */ /* 0x000e620000000800 */
[----:B------:R-:W-:-:S05]  /*ed40*/  VIADD R19, R19, 0x1f ;  /* 0x0000001f13137836 */ /* 0x000fca0000000000 */
[----:B-1----:R-:W-:-:S13]  /*ed50*/  ISETP.GE.AND P6, PT, R19, R2, PT ;  /* 0x000000021300720c */ /* 0x002fda0003fc6270 */
[----:B------:R-:W-:Y:S05]  /*ed60*/  @P6 BRA `(.L_x_15188) ;  /* 0x0000000400d06947 */ /* 0x000fea0003800000 */
[----:B0-----:R-:W0:Y:S01]  /*ed70*/  S2R R3, SR_TID.X ;  /* 0x0000000000037919 */ /* 0x001e220000002100 */
        /* <DEDUP_REMOVED lines=9> */
.L_x_15190:
[----:B------:R-:W-:Y:S05]  /*ee10*/  BSYNC B0 ;  /* 0x0000000000007941 */ /* 0x000fea0003800000 */
.L_x_15189:
        /* <DEDUP_REMOVED lines=18> */
.L_x_15334:
[----:B------:R-:W-:Y:S02]  /*ef40*/  ULDC UR4, c[0x0][0xc38] ;  /* 0x00030e0000047ab9 */ /* 0x000fe40000000800 */
[----:B------:R-:W-:-:S04]  /*ef50*/  IMAD.U32 R4, RZ, RZ, UR4 ;  /* 0x00000004ff047e24 */ /* 0x000fc8000f8e00ff */
[----:B-1----:R-:W-:-:S04]  /*ef60*/  IMAD R14, R14, R4, RZ ;  /* 0x000000040e0e7224 */ /* 0x002fc800078e02ff */
[----:B------:R-:W-:-:S05]  /*ef70*/  IMAD.IADD R5, R14, 0x1, R5 ;  /* 0x000000010e057824 */ /* 0x000fca00078e0205 */
[----:B------:R-:W-:-:S13]  /*ef80*/  ISETP.GT.AND P6, PT, R5, R0, PT ;  /* 0x000000000500720c */ /* 0x000fda0003fc4270 */
[----:B------:R-:W-:Y:S05]  /*ef90*/  @!P6 BRA `(.L_x_15192) ;  /* 0xfffffffc0064e947 */ /* 0x000fea000383ffff */
.L_x_15187:
        /* <DEDUP_REMOVED lines=8> */
.L_x_15338:
[----:B------:R-:W-:Y:S01]  /*f020*/  ISETP.NE.AND P0, PT, R2, RZ, PT ;  /* 0x000000ff0200720c */ /* 0x000fe20003f05270 */
[----:B------:R-:W-:-:S12]  /*f030*/  IMAD.MOV.U32 R14, RZ, RZ, RZ ;  /* 0x000000ffff0e7224 */ /* 0x000fd800078e00ff */
[----:B------:R-:W-:Y:S05]  /*f040*/  @!P0 BRA `(.L_x_15194) ;  /* 0x0000000000108947 */ /* 0x000fea0003800000 */
[----:B------:R-:W-:Y:S01]  /*f050*/  UMOV UR4, 0xffffffff ;  /* 0xffffffff00047882 */ /* 0x000fe20000000000 */
[----:B------:R-:W-:Y:S02]  /*f060*/  VIADD R12, R6, 0xffffffff ;  /* 0xffffffff060c7836 */ /* 0x000fe40000000000 */
[----:B------:R-:W-:Y:S05]  /*f070*/  BRA.DIV UR4, `(.L_x_15195) ;  /* 0x0000004e04007947 */ /* 0x000fea000b800000 */
[----:B------:R3:W4:Y:S02]  /*f080*/  SHFL.IDX PT, R14, R3, R12, 0x1f ;  /* 0x00001f0c030e7589 */ /* 0x00072400000e0000 */
.L_x_15194:
[----:B0--3--:R-:W0:Y:S01]  /*f090*/  LDC.64 R2, c[0x0][0xc90] ;  /* 0x00032400ff027b82 */ /* 0x009e220000000a00 */
[----:B------:R-:W-:-:S04]  /*f0a0*/  IMAD.IADD R19, R6, 0x1, R19 ;  /* 0x0000000106137824 */ /* 0x000fc800078e0213 */
[----:B0-----:R-:W-:-:S05]  /*f0b0*/  IMAD.WIDE R2, R19, 0x4, R2 ;  /* 0x0000000413027825 */ /* 0x001fca00078e0202 */
[----:B-1----:R0:W2:Y:S01]  /*f0c0*/  LDG.E R6, desc[UR52][R2.64] ;  /* 0x0000003402067981 */ /* 0x0020a2000c1e1900 */
[----:B----4-:R-:W-:-:S04]  /*f0d0*/  IMAD R16, R14, R4, R16 ;  /* 0x000000040e107224 */ /* 0x010fc800078e0210 */
[----:B------:R-:W-:Y:S02]  /*f0e0*/  IMAD.IADD R0, R0, 0x1, -R16 ;  /* 0x0000000100007824 */ /* 0x000fe400078e0a10 */
[----:B0-----:R-:W-:Y:S02]  /*f0f0*/  IMAD.MOV.U32 R2, RZ, RZ, RZ ;  /* 0x000000ffff027224 */ /* 0x001fe400078e00ff */
[----:B--2---:R-:W-:-:S05]  /*f100*/  IMAD R5, R17, R6, RZ ;  /* 0x0000000611057224 */ /* 0x004fca00078e02ff */
[----:B------:R-:W-:-:S04]  /*f110*/  IABS R7, R5 ;  /* 0x0000000500077213 */ /* 0x000fc80000000000 */
[----:B------:R-:W0:Y:S08]  /*f120*/  I2F.RP R8, R7 ;  /* 0x0000000700087306 */ /* 0x000e300000209400 */
[----:B0-----:R-:W0:Y:S02]  /*f130*/  MUFU.RCP R8, R8 ;  /* 0x0000000800087308 */ /* 0x001e240000001000 */
[----:B0-----:R-:W-:-:S02]  /*f140*/  IADD3 R9, R8, 0xffffffe, RZ ;  /* 0x0ffffffe08097810 */ /* 0x001fc40007ffe0ff */
[----:B------:R-:W-:-:S04]  /*f150*/  IABS R8, R5 ;  /* 0x0000000500087213 */ /* 0x000fc80000000000 */
        /* <DEDUP_REMOVED lines=53> */
.L_x_15188:
[----:B------:R-:W-:Y:S01]  /*f4b0*/  UMOV UR4, URZ ;  /* 0x0000003f00047c82 */ /* 0x000fe20008000000 */
[----:B------:R-:W-:Y:S01]  /*f4c0*/  UMOV UR5, URZ ;  /* 0x0000003f00057c82 */ /* 0x000fe20008000000 */
[----:B------:R-:W-:Y:S01]  /*f4d0*/  ULDC UR6, c[0x0][0xc3c] ;  /* 0x00030f0000067ab9 */ /* 0x000fe20000000800 */
[----:B------:R-:W-:Y:S02]  /*f4e0*/  IMAD.MOV.U32 R16, RZ, RZ, R0 ;  /* 0x000000ffff107224 */ /* 0x000fe400078e0000 */
[----:B------:R-:W-:Y:S02]  /*f4f0*/  IMAD.U32 R17, RZ, RZ, UR4 ;  /* 0x00000004ff117e24 */ /* 0x000fe4000f8e00ff */
[----:B------:R-:W-:Y:S02]  /*f500*/  IMAD.U32 R18, RZ, RZ, UR5 ;  /* 0x00000005ff127e24 */ /* 0x000fe4000f8e00ff */
[----:B------:R-:W-:-:S07]  /*f510*/  IMAD.U32 R19, RZ, RZ, UR6 ;  /* 0x00000006ff137e24 */ /* 0x000fce000f8e00ff */
.L_x_15196:
        /* <DEDUP_REMOVED lines=10> */
.L_x_15185:
[----:B------:R-:W-:Y:S02]  /*f5c0*/  ULDC UR4, c[0x0][0xc3c] ;  /* 0x00030f0000047ab9 */ /* 0x000fe40000000800 */
[----:B-1----:R-:W-:-:S13]  /*f5d0*/  ISETP.GE.AND P0, PT, R19, UR4, PT ;  /* 0x0000000413007c0c */ /* 0x002fda000bf06270 */
[----:B------:R-:W-:Y:S05]  /*f5e0*/  @!P0 BRA `(.L_x_15197) ;  /* 0xffffffb000f48947 */ /* 0x000fea000383ffff */
[----:B------:R-:W-:Y:S05]  /*f5f0*/  BSYNC B8 ;  /* 0x0000000000087941 */ /* 0x000fea0003800000 */
.L_x_15136:
        /* <DEDUP_REMOVED lines=12> */
.L_x_15341:
[----:B------:R-:W-:Y:S05]  /*f6c0*/  BSYNC B0 ;  /* 0x0000000000007941 */ /* 0x000fea0003800000 */
.L_x_15198:
[----:B------:R-:W-:-:S03]  /*f6d0*/  UMOV UR4, 0xffffffff ;  /* 0xffffffff00047882 */ /* 0x000fc60000000000 */
[----:B------:R-:W-:Y:S05]  /*f6e0*/  BRA.DIV UR4, `(.L_x_15200) ;  /* 0x00000046049c7947 */ /* 0x000fea000b800000 */
[----:B0-----:R-:W0:Y:S02]  /*f6f0*/  S2R R0, SR_TID.X ;  /* 0x0000000000007919 */ /* 0x001e240000002100 */
[----:B0-----:R-:W-:-:S04]  /*f700*/  SHF.R.U32.HI R0, RZ, 0x5, R0 ;  /* 0x00000005ff007819 */ /* 0x001fc80000011600 */
[----:B------:R-:W-:-:S05]  /*f710*/  LOP3.LUT R0, R0, 0x3, RZ, 0xc0, !PT ;  /* 0x0000000300007812 */ /* 0x000fca00078ec0ff */
[----:B------:R0:W1:Y:S02]  /*f720*/  SHFL.IDX PT, R14, R0, RZ, 0x1f ;  /* 0x00001fff000e7589 */ /* 0x00006400000e0000 */
.L_x_15344:
[----:B-1----:R-:W-:Y:S01]  /*f730*/  ISETP.NE.AND P0, PT, R14, RZ, PT ;  /* 0x000000ff0e00720c */ /* 0x002fe20003f05270 */
[----:B------:R-:W-:-:S12]  /*f740*/  BSSY B0, `(.L_x_15201) ;  /* 0x0000024000007945 */ /* 0x000fd80003800000 */
[----:B------:R-:W-:Y:S05]  /*f750*/  @P0 BRA `(.L_x_15202) ;  /* 0x0000000000880947 */ /* 0x000fea0003800000 */
[----:B------:R-:W-:-:S03]  /*f760*/  UMOV UR4, 0xffffffff ;  /* 0xffffffff00047882 */ /* 0x000fc60000000000 */
[----:B------:R-:W-:Y:S05]  /*f770*/  BRA.DIV UR4, `(.L_x_15203) ;  /* 0x0000004604ac7947 */ /* 0x000fea000b800000 */
[----:B------:R-:W-:-:S13]  /*f780*/  ELECT P6, URZ, PT ;  /* 0x00000000003f782f */ /* 0x000fda00038c0000 */
.L_x_15347:
[----:B------:R-:W-:Y:S05]  /*f790*/  @!P6 BRA `(.L_x_15202) ;  /* 0x000000000078e947 */ /* 0x000fea0003800000 */
[----:B------:R-:W-:-:S06]  /*f7a0*/  ULOP3.LUT UR4, UR38, 0x2, URZ, 0xfc, !UPT ;  /* 0x0000000226047892 */ /* 0x000fcc000f8efc3f */
[----:B0-----:R-:W-:-:S05]  /*f7b0*/  IMAD.U32 R0, RZ, RZ, UR4 ;  /* 0x00000004ff007e24 */ /* 0x001fca000f8e00ff */
[----:B------:R-:W-:-:S13]  /*f7c0*/  ISETP.NE.AND P0, PT, R0, 0x3, PT ;  /* 0x000000030000780c */ /* 0x000fda0003f05270 */
[----:B------:R-:W-:Y:S05]  /*f7d0*/  @!P0 BRA `(.L_x_15204) ;  /* 0x0000000000048947 */ /* 0x000fea0003800000 */
[----:B------:R-:W-:Y:S01]  /*f7e0*/  BPT.TRAP 0x1 ;  /* 0x000000040000795c */ /* 0x000fe20000300000 */
.L_x_15204:
[----:B------:R-:W-:Y:S01]  /*f7f0*/  IMAD R3, R25, 0x8, R5 ;  /* 0x0000000819037824 */ /* 0x000fe200078e0205 */
[----:B------:R-:W-:Y:S01]  /*f800*/  SHF.L.U32 R2, R27, 0x1f, RZ ;  /* 0x0000001f1b027819 */ /* 0x000fe200000006ff */
[----:B------:R-:W-:-:S03]  /*f810*/  VIADD R25, R25, 0x1 ;  /* 0x0000000119197836 */ /* 0x000fc60000000000 */
[----:B------:R-:W0:Y:S02]  /*f820*/  SYNCS.PHASECHK.TRANS64.TRYWAIT P1, [R3+URZ+0x16840], R2 ;  /* 0x01684002030075a7 */ /* 0x000e24000802017f */
[----:B------:R-:W-:-:S04]  /*f830*/  ISETP.NE.AND P2, PT, R25, 0x2, PT ;  /* 0x000000021900780c */ /* 0x000fc80003f45270 */
[----:B------:R-:W-:Y:S01]  /*f840*/  SEL R0, RZ, 0x1, P2 ;  /* 0x00000001ff007807 */ /* 0x000fe20001000000 */
[----:B0-----:R-:W-:Y:S08]  /*f850*/  @!P1 BRA `(.L_x_15205) ;  /* 0x0000004400949947 */ /* 0x001ff00003800000 */
.L_x_15348:
[----:B------:R-:W-:Y:S02]  /*f860*/  SEL R25, R25, RZ, P2 ;  /* 0x000000ff19197207 */ /* 0x000fe40001000000 */
[----:B------:R-:W-:Y:S01]  /*f870*/  LOP3.LUT R0, R27, R0, RZ, 0x3c, !PT ;  /* 0x000000001b007212 */ /* 0x000fe200078e3cff */
[----:B------:R-:W-:Y:S06]  /*f880*/  @!P0 BRA `(.L_x_15206) ;  /* 0x0000000000048947 */ /* 0x000fec0003800000 */
[----:B------:R-:W-:Y:S01]  /*f890*/  BPT.TRAP 0x1 ;  /* 0x000000040000795c */ /* 0x000fe20000300000 */
.L_x_15206:
[----:B------:R-:W-:Y:S01]  /*f8a0*/  IMAD R25, R25, 0x8, R5 ;  /* 0x0000000819197824 */ /* 0x000fe200078e0205 */
[----:B------:R-:W-:-:S04]  /*f8b0*/  SHF.L.U32 R0, R0, 0x1f, RZ ;  /* 0x0000001f00007819 */ /* 0x000fc800000006ff */
[----:B------:R-:W1:Y:S02]  /*f8c0*/  SYNCS.PHASECHK.TRANS64.TRYWAIT P1, [R25+URZ+0x16840], R0 ;  /* 0x01684000190075a7 */ /* 0x000e64000802017f */
[----:B-1----:R-:W-:Y:S05]  /*f8d0*/  @!P1 BRA `(.L_x_15207) ;  /* 0x0000004400889947 */ /* 0x002fea0003800000 */
.L_x_15349:
[----:B------:R-:W-:Y:S05]  /*f8e0*/  @!P0 BRA `(.L_x_15208) ;  /* 0x0000000000048947 */ /* 0x000fea0003800000 */
[----:B------:R-:W-:Y:S01]  /*f8f0*/  BPT.TRAP 0x1 ;  /* 0x000000040000795c */ /* 0x000fe20000300000 */
.L_x_15208:
[----:B------:R-:W3:Y:S02]  /*f900*/  SYNCS.PHASECHK.TRANS64.TRYWAIT P1, [R3+URZ+0x16860], R2 ;  /* 0x01686002030075a7 */ /* 0x000ee4000802017f */
[----:B---3--:R-:W-:Y:S05]  /*f910*/  @!P1 BRA `(.L_x_15209) ;  /* 0x00000044008c9947 */ /* 0x008fea0003800000 */
.L_x_15350:
[----:B------:R-:W-:Y:S05]  /*f920*/  @!P0 BRA `(.L_x_15210) ;  /* 0x0000000000048947 */ /* 0x000fea0003800000 */
[----:B------:R-:W-:Y:S01]  /*f930*/  BPT.TRAP 0x1 ;  /* 0x000000040000795c */ /* 0x000fe20000300000 */
.L_x_15210:
[----:B----4-:R4:W0:Y:S02]  /*f940*/  SYNCS.PHASECHK.TRANS64.TRYWAIT P0, [R25+URZ+0x16860], R0 ;  /* 0x01686000190075a7 */ /* 0x010824000800017f */
[----:B0-----:R-:W-:Y:S05]  /*f950*/  @!P0 NANOSLEEP.SYNCS 0x989680 ;  /* 0x009896800000895d */ /* 0x001fea0003900000 */
[----:B------:R-:W0:Y:S02]  /*f960*/  @!P0 SYNCS.PHASECHK.TRANS64 P0, [R25+URZ+0x16860], R0 ;  /* 0x01686000190085a7 */ /* 0x000e24000800007f */
[----:B0-----:R-:W-:Y:S05]  /*f970*/  @!P0 BRA `(.L_x_15210) ;  /* 0xfffffffc00f08947 */ /* 0x001fea000383ffff */
.L_x_15202:
[----:B------:R-:W-:Y:S05]  /*f980*/  BSYNC B0 ;  /* 0x0000000000007941 */ /* 0x000fea0003800000 */
.L_x_15201:
[----:B------:R-:W-:Y:S05]  /*f990*/  EXIT ;  /* 0x000000000000794d */ /* 0x000fea0003800000 */
.L_x_15084:
[----:B0-----:R-:W-:-:S04]  /*f9a0*/  MOV R3, UR45 ;  /* 0x0000002d00037c02 */ /* 0x001fc80008000f00 */
[----:B------:R0:W1:Y:S03]  /*f9b0*/  SYNCS.PHASECHK.TRANS64.TRYWAIT P1, [R3+URZ+0x16800], R0 ;  /* 0x01680000030075a7 */ /* 0x000066000802017f */
[----:B-1----:R-:W-:Y:S05]  /*f9c0*/  @!P1 NANOSLEEP.SYNCS 0x989680 ;  /* 0x009896800000995d */ /* 0x002fea0003900000 */
[----:B------:R-:W1:Y:S02]  /*f9d0*/  @!P1 SYNCS.PHASECHK.TRANS64 P1, [R3+URZ+0x16800], R0 ;  /* 0x01680000030095a7 */ /* 0x000e64000802007f */
[----:B-1----:R-:W-:Y:S05]  /*f9e0*/  @!P1 BRA `(.L_x_15084) ;  /* 0xfffffffc00ec9947 */ /* 0x002fea000383ffff */
[----:B------:R-:W-:Y:S05]  /*f9f0*/  BRA `(.L_x_15211) ;  /* 0xffffff1c00387947 */ /* 0x000fea000383ffff */
.L_x_15088:
[----:B-1----:R1:W2:Y:S02]  /*fa00*/  SYNCS.PHASECHK.TRANS64.TRYWAIT P1, [R4+URZ+0x16830], R3 ;  /* 0x01683003040075a7 */ /* 0x0022a4000802017f */
[----:B--2---:R-:W-:Y:S05]  /*fa10*/  @!P1 NANOSLEEP.SYNCS 0x989680 ;  /* 0x009896800000995d */ /* 0x004fea0003900000 */
[----:B------:R-:W2:Y:S02]  /*fa20*/  @!P1 SYNCS.PHASECHK.TRANS64 P1, [R4+URZ+0x16830], R3 ;  /* 0x01683003040095a7 */ /* 0x000ea4000802007f */
[----:B--2---:R-:W-:Y:S05]  /*fa30*/  @!P1 BRA `(.L_x_15088) ;  /* 0xfffffffc00f09947 */ /* 0x004fea000383ffff */
[----:B------:R-:W-:Y:S05]  /*fa40*/  BRA `(.L_x_15087) ;  /* 0xffffff1c00547947 */ /* 0x000fea000383ffff */
.L_x_15094:
[----:B-1----:R-:W-:-:S04]  /*fa50*/  IMAD.U32 R3, RZ, RZ, UR6 ;  /* 0x00000006ff037e24 */ /* 0x002fc8000f8e00ff */
[----:B------:R1:W2:Y:S03]  /*fa60*/  SYNCS.PHASECHK.TRANS64.TRYWAIT P1, [R3+URZ+0x16830], R0 ;  /* 0x01683000030075a7 */ /* 0x0002a6000802017f */
[----:B--2---:R-:W-:Y:S05]  /*fa70*/  @!P1 NANOSLEEP.SYNCS 0x989680 ;  /* 0x009896800000995d */ /* 0x004fea0003900000 */
[----:B------:R-:W2:Y:S02]  /*fa80*/  @!P1 SYNCS.PHASECHK.TRANS64 P1, [R3+URZ+0x16830], R0 ;  /* 0x01683000030095a7 */ /* 0x000ea4000802007f */
[----:B--2---:R-:W-:Y:S05]  /*fa90*/  @!P1 BRA `(.L_x_15094) ;  /* 0xfffffffc00ec9947 */ /* 0x004fea000383ffff */
[----:B------:R-:W-:Y:S05]  /*faa0*/  BRA `(.L_x_15091) ;  /* 0xffffff3c00bc7947 */ /* 0x000fea000383ffff */
.L_x_15098:
[----:B-1----:R-:W-:-:S04]  /*fab0*/  IMAD.U32 R3, RZ, RZ, UR6 ;  /* 0x00000006ff037e24 */ /* 0x002fc8000f8e00ff */
[----:B------:R1:W2:Y:S03]  /*fac0*/  SYNCS.PHASECHK.TRANS64.TRYWAIT P1, [R3+URZ+0x16850], R0 ;  /* 0x01685000030075a7 */ /* 0x0002a6000802017f */
[----:B--2---:R-:W-:Y:S05]  /*fad0*/  @!P1 NANOSLEEP.SYNCS 0x989680 ;  /* 0x009896800000995d */ /* 0x004fea0003900000 */
[----:B------:R-:W2:Y:S02]  /*fae0*/  @!P1 SYNCS.PHASECHK.TRANS64 P1, [R3+URZ+0x16850], R0 ;  /* 0x01685000030095a7 */ /* 0x000ea4000802007f */
[----:B--2---:R-:W-:Y:S05]  /*faf0*/  @!P1 BRA `(.L_x_15098) ;  /* 0xfffffffc00ec9947 */ /* 0x004fea000383ffff */
[----:B------:R-:W-:Y:S05]  /*fb00*/  BRA `(.L_x_15095) ;  /* 0xffffff4000387947 */ /* 0x000fea000383ffff */
.L_x_15106:
[----:B-1----:R-:W-:-:S04]  /*fb10*/  IMAD.U32 R3, RZ, RZ, UR6 ;  /* 0x00000006ff037e24 */ /* 0x002fc8000f8e00ff */
[----:B------:R1:W2:Y:S03]  /*fb20*/  SYNCS.PHASECHK.TRANS64.TRYWAIT P1, [R3+URZ+0x16830], R0 ;  /* 0x01683000030075a7 */ /* 0x0002a6000802017f */
[----:B--2---:R-:W-:Y:S05]  /*fb30*/  @!P1 NANOSLEEP.SYNCS 0x989680 ;  /* 0x009896800000995d */ /* 0x004fea0003900000 */
[----:B------:R-:W2:Y:S02]  /*fb40*/  @!P1 SYNCS.PHASECHK.TRANS64 P1, [R3+URZ+0x16830], R0 ;  /* 0x01683000030095a7 */ /* 0x000ea4000802007f */
[----:B--2---:R-:W-:Y:S05]  /*fb50*/  @!P1 BRA `(.L_x_15106) ;  /* 0xfffffffc00ec9947 */ /* 0x004fea000383ffff */
[----:B------:R-:W-:Y:S05]  /*fb60*/  BRA `(.L_x_15103) ;  /* 0xffffff6400407947 */ /* 0x000fea000383ffff */
.L_x_15110:
[----:B-1----:R-:W-:-:S04]  /*fb70*/  IMAD.U32 R3, RZ, RZ, UR6 ;  /* 0x00000006ff037e24 */ /* 0x002fc8000f8e00ff */
[----:B------:R1:W2:Y:S03]  /*fb80*/  SYNCS.PHASECHK.TRANS64.TRYWAIT P1, [R3+URZ+0x16850], R0 ;  /* 0x01685000030075a7 */ /* 0x0002a6000802017f */
[----:B--2---:R-:W-:Y:S05]  /*fb90*/  @!P1 NANOSLEEP.SYNCS 0x989680 ;  /* 0x009896800000995d */ /* 0x004fea0003900000 */
[----:B------:R-:W2:Y:S02]  /*fba0*/  @!P1 SYNCS.PHASECHK.TRANS64 P1, [R3+URZ+0x16850], R0 ;  /* 0x01685000030095a7 */ /* 0x000ea4000802007f */
[----:B--2---:R-:W-:Y:S05]  /*fbb0*/  @!P1 BRA `(.L_x_15110) ;  /* 0xfffffffc00ec9947 */ /* 0x004fea000383ffff */
[----:B------:R-:W-:Y:S05]  /*fbc0*/  BRA `(.L_x_15107) ;  /* 0xffffff6400b07947 */ /* 0x000fea000383ffff */
.L_x_15117:
[----:B-1----:R-:W-:-:S04]  /*fbd0*/  IMAD.U32 R7, RZ, RZ, UR5 ;  /* 0x00000005ff077e24 */ /* 0x002fc8000f8e00ff */
[----:B------:R1:W2:Y:S03]  /*fbe0*/  SYNCS.PHASECHK.TRANS64.TRYWAIT P1, [R7+URZ+0x16850], R6 ;  /* 0x01685006070075a7 */ /* 0x0002a6000802017f */
[----:B--2---:R-:W-:Y:S05]  /*fbf0*/  @!P1 NANOSLEEP.SYNCS 0x989680 ;  /* 0x009896800000995d */ /* 0x004fea0003900000 */
[----:B------:R-:W2:Y:S02]  /*fc00*/  @!P1 SYNCS.PHASECHK.TRANS64 P1, [R7+URZ+0x16850], R6 ;  /* 0x01685006070095a7 */ /* 0x000ea4000802007f */
[----:B--2---:R-:W-:Y:S05]  /*fc10*/  @!P1 BRA `(.L_x_15117) ;  /* 0xfffffffc00ec9947 */ /* 0x004fea000383ffff */
[----:B------:R-:W-:Y:S05]  /*fc20*/  BRA `(.L_x_15116) ;  /* 0xffffff8000207947 */ /* 0x000fea000383ffff */
.L_x_15148:
        /* <DEDUP_REMOVED lines=11> */
.L_x_15213:
[----:B------:R-:W-:Y:S05]  /*fce0*/  BSYNC B0 ;  /* 0x0000000000007941 */ /* 0x000fea0003800000 */
.L_x_15212:
[----:B------:R-:W-:Y:S05]  /*fcf0*/  BRA `(.L_x_15214) ;  /* 0xffffffb800c07947 */ /* 0x000fea000383ffff */
.L_x_15151:
[----:B0-----:R0:W2:Y:S02]  /*fd00*/  SYNCS.PHASECHK.TRANS64.TRYWAIT P0, [R3+URZ+0x16840], R4 ;  /* 0x01684004030075a7 */ /* 0x0010a4000800017f */
[----:B--2---:R-:W-:Y:S05]  /*fd10*/  @!P0 NANOSLEEP.SYNCS 0x989680 ;  /* 0x009896800000895d */ /* 0x004fea0003900000 */
[----:B------:R-:W2:Y:S02]  /*fd20*/  @!P0 SYNCS.PHASECHK.TRANS64 P0, [R3+URZ+0x16840], R4 ;  /* 0x01684004030085a7 */ /* 0x000ea4000800007f */
[----:B--2---:R-:W-:Y:S05]  /*fd30*/  @!P0 BRA `(.L_x_15151) ;  /* 0xfffffffc00f08947 */ /* 0x004fea000383ffff */
[----:B------:R-:W-:Y:S05]  /*fd40*/  BRA `(.L_x_15215) ;  /* 0xffffffbc00207947 */ /* 0x000fea000383ffff */
.L_x_15152:
        /* <DEDUP_REMOVED lines=8> */
.L_x_15217:
[----:B------:R-:W-:Y:S05]  /*fdd0*/  BSYNC B0 ;  /* 0x0000000000007941 */ /* 0x000fea0003800000 */
.L_x_15216:
        /* <DEDUP_REMOVED lines=9> */
.L_x_15218:
[----:B------:R-:W-:Y:S02]  /*fe70*/  IMAD.MOV.U32 R13, RZ, RZ, R2 ;  /* 0x000000ffff0d7224 */ /* 0x000fe400078e0002 */
[----:B------:R-:W-:Y:S02]  /*fe80*/  IMAD.MOV.U32 R12, RZ, RZ, 0x1 ;  /* 0x00000001ff0c7424 */ /* 0x000fe400078e00ff */
[----:B------:R-:W-:-:S07]  /*fe90*/  IMAD.MOV.U32 R7, RZ, RZ, R14 ;  /* 0x000000ffff077224 */ /* 0x000fce00078e000e */
[----:B------:R-:W-:Y:S05]  /*fea0*/  WARPSYNC.COLLECTIVE R15, `(.L_x_15219) ;  /* 0x000000000f087348 */ /* 0x000fea0003c00000 */
[----:B------:R0:W1:Y:S02]  /*feb0*/  SHFL.IDX P6, R14, R13, R12, R11 ;  /* 0x0000000c0d0e7389 */ /* 0x00006400000c000b */
[----:B01----:R-:W-:Y:S01]  /*fec0*/  ENDCOLLECTIVE ;  /* 0x000000000000791b */ /* 0x003fe20003800000 */
.L_x_15219:
        /* <DEDUP_REMOVED lines=15> */
.L_x_15220:
[----:B------:R-:W-:Y:S02]  /*ffc0*/  @P1 IMAD R8, R5, 0x2, R22 ;  /* 0x0000000205081824 */ /* 0x000fe400078e0216 */
[----:B------:R-:W-:Y:S02]  /*ffd0*/  IMAD.MOV.U32 R13, RZ, RZ, R2 ;  /* 0x000000ffff0d7224 */ /* 0x000fe400078e0002 */
[----:B------:R-:W-:Y:S02]  /*ffe0*/  IMAD.MOV.U32 R12, RZ, RZ, 0x2 ;  /* 0x00000002ff0c7424 */ /* 0x000fe400078e00ff */
[----:B------:R-:W-:-:S07]  /*fff0*/  IMAD.MOV.U32 R7, RZ, RZ, R14 ;  /* 0x000000ffff077224 */ /* 0x000fce00078e000e */
[----:B------:R-:W-:Y:S05]  /*10000*/  WARPSYNC.COLLECTIVE R15, `(.L_x_15221) ;  /* 0x000000000f087348 */ /* 0x000fea0003c00000 */
[----:B------:R0:W1:Y:S02]  /*10010*/  SHFL.IDX P6, R14, R13, R12, R11 ;  /* 0x0000000c0d0e7389 */ /* 0x00006400000c000b */
[----:B01----:R-:W-:Y:S01]  /*10020*/  ENDCOLLECTIVE ;  /* 0x000000000000791b */ /* 0x003fe20003800000 */
.L_x_15221:
        /* <DEDUP_REMOVED lines=15> */
.L_x_15222:
[----:B------:R-:W-:Y:S02]  /*10120*/  @P1 IMAD R8, R5, 0x2, R22 ;  /* 0x0000000205081824 */ /* 0x000fe400078e0216 */
[----:B------:R-:W-:Y:S02]  /*10130*/  IMAD.MOV.U32 R13, RZ, RZ, R2 ;  /* 0x000000ffff0d7224 */ /* 0x000fe400078e0002 */
[----:B------:R-:W-:Y:S02]  /*10140*/  IMAD.MOV.U32 R12, RZ, RZ, 0x3 ;  /* 0x00000003ff0c7424 */ /* 0x000fe400078e00ff */
[----:B------:R-:W-:-:S07]  /*10150*/  IMAD.MOV.U32 R7, RZ, RZ, R14 ;  /* 0x000000ffff077224 */ /* 0x000fce00078e000e */
[----:B------:R-:W-:Y:S05]  /*10160*/  WARPSYNC.COLLECTIVE R15, `(.L_x_15223) ;  /* 0x000000000f087348 */ /* 0x000fea0003c00000 */
[----:B------:R0:W1:Y:S02]  /*10170*/  SHFL.IDX P6, R14, R13, R12, R11 ;  /* 0x0000000c0d0e7389 */ /* 0x00006400000c000b */
[----:B01----:R-:W-:Y:S01]  /*10180*/  ENDCOLLECTIVE ;  /* 0x000000000000791b */ /* 0x003fe20003800000 */
.L_x_15223:
        /* <DEDUP_REMOVED lines=15> */
.L_x_15224:
[----:B------:R-:W-:Y:S02]  /*10280*/  @P1 IMAD R8, R5, 0x2, R22 ;  /* 0x0000000205081824 */ /* 0x000fe400078e0216 */
[----:B------:R-:W-:Y:S02]  /*10290*/  IMAD.MOV.U32 R13, RZ, RZ, R2 ;  /* 0x000000ffff0d7224 */ /* 0x000fe400078e0002 */
[----:B------:R-:W-:Y:S02]  /*102a0*/  IMAD.MOV.U32 R12, RZ, RZ, 0x4 ;  /* 0x00000004ff0c7424 */ /* 0x000fe400078e00ff */
[----:B------:R-:W-:-:S07]  /*102b0*/  IMAD.MOV.U32 R7, RZ, RZ, R14 ;  /* 0x000000ffff077224 */ /* 0x000fce00078e000e */
[----:B------:R-:W-:Y:S05]  /*102c0*/  WARPSYNC.COLLECTIVE R15, `(.L_x_15225) ;  /* 0x000000000f087348 */ /* 0x000fea0003c00000 */
[----:B------:R0:W1:Y:S02]  /*102d0*/  SHFL.IDX P6, R14, R13, R12, R11 ;  /* 0x0000000c0d0e7389 */ /* 0x00006400000c000b */
[----:B01----:R-:W-:Y:S01]  /*102e0*/  ENDCOLLECTIVE ;  /* 0x000000000000791b */ /* 0x003fe20003800000 */
.L_x_15225:
        /* <DEDUP_REMOVED lines=15> */
.L_x_15226:
[----:B------:R-:W-:Y:S02]  /*103e0*/  @P1 IMAD R8, R5, 0x2, R22 ;  /* 0x0000000205081824 */ /* 0x000fe400078e0216 */
[----:B------:R-:W-:Y:S02]  /*103f0*/  IMAD.MOV.U32 R13, RZ, RZ, R2 ;  /* 0x000000ffff0d7224 */ /* 0x000fe400078e0002 */
[----:B------:R-:W-:Y:S02]  /*10400*/  IMAD.MOV.U32 R12, RZ, RZ, 0x5 ;  /* 0x00000005ff0c7424 */ /* 0x000fe400078e00ff */
[----:B------:R-:W-:-:S07]  /*10410*/  IMAD.MOV.U32 R7, RZ, RZ, R14 ;  /* 0x000000ffff077224 */ /* 0x000fce00078e000e */
[----:B------:R-:W-:Y:S05]  /*10420*/  WARPSYNC.COLLECTIVE R15, `(.L_x_15227) ;  /* 0x000000000f087348 */ /* 0x000fea0003c00000 */
[----:B------:R0:W1:Y:S02]  /*10430*/  SHFL.IDX P6, R14, R13, R12, R11 ;  /* 0x0000000c0d0e7389 */ /* 0x00006400000c000b */
[----:B01----:R-:W-:Y:S01]  /*10440*/  ENDCOLLECTIVE ;  /* 0x000000000000791b */ /* 0x003fe20003800000 */
.L_x_15227:
        /* <DEDUP_REMOVED lines=15> */
.L_x_15228:
[----:B------:R-:W-:Y:S02]  /*10540*/  @P1 IMAD R8, R5, 0x2, R22 ;  /* 0x0000000205081824 */ /* 0x000fe400078e0216 */
[----:B------:R-:W-:Y:S02]  /*10550*/  IMAD.MOV.U32 R13, RZ, RZ, R2 ;  /* 0x000000ffff0d7224 */ /* 0x000fe400078e0002 */
[----:B------:R-:W-:Y:S02]  /*10560*/  IMAD.MOV.U32 R12, RZ, RZ, 0x6 ;  /* 0x00000006ff0c7424 */ /* 0x000fe400078e00ff */
[----:B------:R-:W-:-:S07]  /*10570*/  IMAD.MOV.U32 R7, RZ, RZ, R14 ;  /* 0x000000ffff077224 */ /* 0x000fce00078e000e */
[----:B------:R-:W-:Y:S05]  /*10580*/  WARPSYNC.COLLECTIVE R15, `(.L_x_15229) ;  /* 0x000000000f087348 */ /* 0x000fea0003c00000 */
[----:B------:R0:W1:Y:S02]  /*10590*/  SHFL.IDX P6, R14, R13, R12, R11 ;  /* 0x0000000c0d0e7389 */ /* 0x00006400000c000b */
[----:B01----:R-:W-:Y:S01]  /*105a0*/  ENDCOLLECTIVE ;  /* 0x000000000000791b */ /* 0x003fe20003800000 */
.L_x_15229:
        /* <DEDUP_REMOVED lines=15> */
.L_x_15230:
[----:B------:R-:W-:Y:S01]  /*106a0*/  @P1 IMAD R8, R5, 0x2, R22 ;  /* 0x0000000205081824 */ /* 0x000fe200078e0216 */
[----:B------:R-:W-:Y:S01]  /*106b0*/  MOV R13, R2 ;  /* 0x00000002000d7202 */ /* 0x000fe20000000f00 */
[----:B------:R-:W-:Y:S02]  /*106c0*/  IMAD.MOV.U32 R12, RZ, RZ, 0x7 ;  /* 0x00000007ff0c7424 */ /* 0x000fe400078e00ff */
[----:B------:R-:W-:-:S07]  /*106d0*/  IMAD.MOV.U32 R7, RZ, RZ, R14 ;  /* 0x000000ffff077224 */ /* 0x000fce00078e000e */
[----:B------:R-:W-:Y:S05]  /*106e0*/  WARPSYNC.COLLECTIVE R15, `(.L_x_15231) ;  /* 0x000000000f087348 */ /* 0x000fea0003c00000 */
[----:B------:R0:W1:Y:S02]  /*106f0*/  SHFL.IDX P6, R14, R13, R12, R11 ;  /* 0x0000000c0d0e7389 */ /* 0x00006400000c000b */
[----:B01----:R-:W-:Y:S01]  /*10700*/  ENDCOLLECTIVE ;  /* 0x000000000000791b */ /* 0x003fe20003800000 */
.L_x_15231:
        /* <DEDUP_REMOVED lines=10> */
.L_x_15232:
[----:B------:R-:W-:Y:S01]  /*107b0*/  @!PT LDS RZ, [RZ] ;  /* 0x00000000fffff984 */ /* 0x000fe20000000800 */
[----:B------:R-:W-:Y:S01]  /*107c0*/  @!PT LDS RZ, [RZ] ;  /* 0x00000000fffff984 */ /* 0x000fe20000000800 */
[----:B------:R-:W-:Y:S01]  /*107d0*/  @!PT LDS RZ, [RZ] ;  /* 0x00000000fffff984 */ /* 0x000fe20000000800 */
[----:B------:R0:W-:Y:S01]  /*107e0*/  @P1 LDGSTS.E.BYPASS.LTC128B.128 [R8+0x11400], desc[UR52][R6.64], !P2 ;  /* 0x1140000006081fae */ /* 0x0001e2000d101d74 */
[----:B------:R-:W-:Y:S01]  /*107f0*/  IMAD.MOV.U32 R0, RZ, RZ, R14 ;  /* 0x000000ffff007224 */ /* 0x000fe200078e000e */
[----:B------:R-:W-:Y:S06]  /*10800*/  BRA `(.L_x_15233) ;  /* 0xffffffb800347947 */ /* 0x000fec000383ffff */
.L_x_15157:
        /* <DEDUP_REMOVED lines=9> */
.L_x_15234:
[C---:B------:R-:W-:Y:S01]  /*108a0*/  VIADD R8, R17.reuse, 0x10 ;  /* 0x0000001011087836 */ /* 0x040fe20000000000 */
[----:B------:R-:W-:Y:S01]  /*108b0*/  ISETP.GE.AND P2, PT, R17, R3, PT ;  /* 0x000000031100720c */ /* 0x000fe20003f46270 */
[----:B------:R-:W-:Y:S02]  /*108c0*/  IMAD.MOV.U32 R13, RZ, RZ, R0 ;  /* 0x000000ffff0d7224 */ /* 0x000fe400078e0000 */
[----:B------:R-:W-:-:S10]  /*108d0*/  IMAD.MOV.U32 R6, RZ, RZ, R14 ;  /* 0x000000ffff067224 */ /* 0x000fd400078e000e */
[----:B------:R-:W-:Y:S05]  /*108e0*/  WARPSYNC.COLLECTIVE R15, `(.L_x_15235) ;  /* 0x000000000f087348 */ /* 0x000fea0003c00000 */
[----:B------:R0:W1:Y:S02]  /*108f0*/  SHFL.IDX P6, R14, R13, R12, R11 ;  /* 0x0000000c0d0e7389 */ /* 0x00006400000c000b */
[----:B01----:R-:W-:Y:S01]  /*10900*/  ENDCOLLECTIVE ;  /* 0x000000000000791b */ /* 0x003fe20003800000 */
.L_x_15235:
[----:B------:R-:W-:Y:S02]  /*10910*/  IMAD.MOV.U32 R13, RZ, RZ, R4 ;  /* 0x000000ffff0d7224 */ /* 0x000fe400078e0004 */
[----:B------:R-:W-:Y:S02]  /*10920*/  IMAD.MOV.U32 R12, RZ, RZ, 0x1 ;  /* 0x00000001ff0c7424 */ /* 0x000fe400078e00ff */
[----:B------:R-:W-:-:S07]  /*10930*/  IMAD.MOV.U32 R7, RZ, RZ, R14 ;  /* 0x000000ffff077224 */ /* 0x000fce00078e000e */
[----:B------:R-:W-:Y:S05]  /*10940*/  WARPSYNC.COLLECTIVE R15, `(.L_x_15236) ;  /* 0x000000000f087348 */ /* 0x000fea0003c00000 */
[----:B------:R0:W1:Y:S02]  /*10950*/  SHFL.IDX P6, R14, R13, R12, R11 ;  /* 0x0000000c0d0e7389 */ /* 0x00006400000c000b */
[----:B01----:R-:W-:Y:S01]  /*10960*/  ENDCOLLECTIVE ;  /* 0x000000000000791b */ /* 0x003fe20003800000 */
.L_x_15236:
        /* <DEDUP_REMOVED lines=11> */
[----:B0-----:R-:W-:-:S07]  /*10a20*/  MOV R6, R14 ;  /* 0x0000000e00067202 */ /* 0x001fce0000000f00 */
[----:B------:R-:W-:Y:S05]  /*10a30*/  WARPSYNC.COLLECTIVE R15, `(.L_x_15237) ;  /* 0x000000000f087348 */ /* 0x000fea0003c00000 */
[----:B------:R0:W1:Y:S02]  /*10a40*/  SHFL.IDX P6, R14, R13, R12, R11 ;  /* 0x0000000c0d0e7389 */ /* 0x00006400000c000b */
[----:B01----:R-:W-:Y:S01]  /*10a50*/  ENDCOLLECTIVE ;  /* 0x000000000000791b */ /* 0x003fe20003800000 */
.L_x_15237:
[----:B------:R-:W-:Y:S02]  /*10a60*/  IMAD.MOV.U32 R13, RZ, RZ, R4 ;  /* 0x000000ffff0d7224 */ /* 0x000fe400078e0004 */
[----:B------:R-:W-:Y:S02]  /*10a70*/  IMAD.MOV.U32 R12, RZ, RZ, 0x2 ;  /* 0x00000002ff0c7424 */ /* 0x000fe400078e00ff */
[----:B------:R-:W-:-:S07]  /*10a80*/  IMAD.MOV.U32 R7, RZ, RZ, R14 ;  /* 0x000000ffff077224 */ /* 0x000fce00078e000e */
[----:B------:R-:W-:Y:S05]  /*10a90*/  WARPSYNC.COLLECTIVE R15, `(.L_x_15238) ;  /* 0x000000000f087348 */ /* 0x000fea0003c00000 */
[----:B------:R0:W1:Y:S02]  /*10aa0*/  SHFL.IDX P6, R14, R13, R12, R11 ;  /* 0x0000000c0d0e7389 */ /* 0x00006400000c000b */
[----:B01----:R-:W-:Y:S01]  /*10ab0*/  ENDCOLLECTIVE ;  /* 0x000000000000791b */ /* 0x003fe20003800000 */
.L_x_15238:
        /* <DEDUP_REMOVED lines=16> */
.L_x_15239:
[----:B------:R-:W-:Y:S02]  /*10bc0*/  IMAD.MOV.U32 R13, RZ, RZ, R4 ;  /* 0x000000ffff0d7224 */ /* 0x000fe400078e0004 */
[----:B------:R-:W-:Y:S02]  /*10bd0*/  IMAD.MOV.U32 R12, RZ, RZ, 0x3 ;  /* 0x00000003ff0c7424 */ /* 0x000fe400078e00ff */
[----:B------:R-:W-:-:S07]  /*10be0*/  IMAD.MOV.U32 R7, RZ, RZ, R14 ;  /* 0x000000ffff077224 */ /* 0x000fce00078e000e */
[----:B------:R-:W-:Y:S05]  /*10bf0*/  WARPSYNC.COLLECTIVE R15, `(.L_x_15240) ;  /* 0x000000000f087348 */ /* 0x000fea0003c00000 */
[----:B------:R0:W1:Y:S02]  /*10c00*/  SHFL.IDX P6, R14, R13, R12, R11 ;  /* 0x0000000c0d0e7389 */ /* 0x00006400000c000b */
[----:B01----:R-:W-:Y:S01]  /*10c10*/  ENDCOLLECTIVE ;  /* 0x000000000000791b */ /* 0x003fe20003800000 */
.L_x_15240:
        /* <DEDUP_REMOVED lines=16> */
.L_x_15241:
[----:B------:R-:W-:Y:S02]  /*10d20*/  IMAD.MOV.U32 R13, RZ, RZ, R4 ;  /* 0x000000ffff0d7224 */ /* 0x000fe400078e0004 */
[----:B------:R-:W-:Y:S01]  /*10d30*/  IMAD.MOV.U32 R12, RZ, RZ, 0x4 ;  /* 0x00000004ff0c7424 */ /* 0x000fe200078e00ff */
[----:B------:R-:W-:-:S07]  /*10d40*/  MOV R7, R14 ;  /* 0x0000000e00077202 */ /* 0x000fce0000000f00 */
[----:B------:R-:W-:Y:S05]  /*10d50*/  WARPSYNC.COLLECTIVE R15, `(.L_x_15242) ;  /* 0x000000000f087348 */ /* 0x000fea0003c00000 */
[----:B------:R0:W1:Y:S02]  /*10d60*/  SHFL.IDX P6, R14, R13, R12, R11 ;  /* 0x0000000c0d0e7389 */ /* 0x00006400000c000b */
[----:B01----:R-:W-:Y:S01]  /*10d70*/  ENDCOLLECTIVE ;  /* 0x000000000000791b */ /* 0x003fe20003800000 */
.L_x_15242:
        /* <DEDUP_REMOVED lines=16> */
.L_x_15243:
[----:B------:R-:W-:Y:S02]  /*10e80*/  IMAD.MOV.U32 R13, RZ, RZ, R4 ;  /* 0x000000ffff0d7224 */ /* 0x000fe400078e0004 */
[----:B------:R-:W-:Y:S02]  /*10e90*/  IMAD.MOV.U32 R12, RZ, RZ, 0x5 ;  /* 0x00000005ff0c7424 */ /* 0x000fe400078e00ff */
[----:B------:R-:W-:-:S07]  /*10ea0*/  IMAD.MOV.U32 R7, RZ, RZ, R14 ;  /* 0x000000ffff077224 */ /* 0x000fce00078e000e */
[----:B------:R-:W-:Y:S05]  /*10eb0*/  WARPSYNC.COLLECTIVE R15, `(.L_x_15244) ;  /* 0x000000000f087348 */ /* 0x000fea0003c00000 */
[----:B------:R0:W1:Y:S02]  /*10ec0*/  SHFL.IDX P6, R14, R13, R12, R11 ;  /* 0x0000000c0d0e7389 */ /* 0x00006400000c000b */
[----:B01----:R-:W-:Y:S01]  /*10ed0*/  ENDCOLLECTIVE ;  /* 0x000000000000791b */ /* 0x003fe20003800000 */
.L_x_15244:
        /* <DEDUP_REMOVED lines=16> */
.L_x_15245:
[----:B------:R-:W-:Y:S02]  /*10fe0*/  IMAD.MOV.U32 R13, RZ, RZ, R4 ;  /* 0x000000ffff0d7224 */ /* 0x000fe400078e0004 */
[----:B------:R-:W-:Y:S02]  /*10ff0*/  IMAD.MOV.U32 R12, RZ, RZ, 0x6 ;  /* 0x00000006ff0c7424 */ /* 0x000fe400078e00ff */
[----:B------:R-:W-:-:S07]  /*11000*/  IMAD.MOV.U32 R7, RZ, RZ, R14 ;  /* 0x000000ffff077224 */ /* 0x000fce00078e000e */
[----:B------:R-:W-:Y:S05]  /*11010*/  WARPSYNC.COLLECTIVE R15, `(.L_x_15246) ;  /* 0x000000000f087348 */ /* 0x000fea0003c00000 */
[----:B------:R0:W1:Y:S02]  /*11020*/  SHFL.IDX P6, R14, R13, R12, R11 ;  /* 0x0000000c0d0e7389 */ /* 0x00006400000c000b */
[----:B01----:R-:W-:Y:S01]  /*11030*/  ENDCOLLECTIVE ;  /* 0x000000000000791b */ /* 0x003fe20003800000 */
.L_x_15246:
        /* <DEDUP_REMOVED lines=16> */
.L_x_15247:
[----:B------:R-:W-:Y:S02]  /*11140*/  IMAD.MOV.U32 R13, RZ, RZ, R4 ;  /* 0x000000ffff0d7224 */ /* 0x000fe400078e0004 */
[----:B------:R-:W-:Y:S02]  /*11150*/  IMAD.MOV.U32 R12, RZ, RZ, 0x7 ;  /* 0x00000007ff0c7424 */ /* 0x000fe400078e00ff */
[----:B------:R-:W-:-:S07]  /*11160*/  IMAD.MOV.U32 R7, RZ, RZ, R14 ;  /* 0x000000ffff077224 */ /* 0x000fce00078e000e */
[----:B------:R-:W-:Y:S05]  /*11170*/  WARPSYNC.COLLECTIVE R15, `(.L_x_15248) ;  /* 0x000000000f087348 */ /* 0x000fea0003c00000 */
[----:B------:R0:W1:Y:S02]  /*11180*/  SHFL.IDX P6, R14, R13, R12, R11 ;  /* 0x0000000c0d0e7389 */ /* 0x00006400000c000b */
[----:B01----:R-:W-:Y:S01]  /*11190*/  ENDCOLLECTIVE ;  /* 0x000000000000791b */ /* 0x003fe20003800000 */
.L_x_15248:
        /* <DEDUP_REMOVED lines=11> */
.L_x_15249:
[----:B------:R-:W-:Y:S01]  /*11250*/  @!PT LDS RZ, [RZ] ;  /* 0x00000000fffff984 */ /* 0x000fe20000000800 */
[----:B------:R-:W-:Y:S01]  /*11260*/  @!PT LDS RZ, [RZ] ;  /* 0x00000000fffff984 */ /* 0x000fe20000000800 */
[----:B------:R-:W-:Y:S01]  /*11270*/  @!PT LDS RZ, [RZ] ;  /* 0x00000000fffff984 */ /* 0x000fe20000000800 */
[----:B------:R0:W-:Y:S01]  /*11280*/  @!P1 LDGSTS.E.BYPASS.LTC128B.128 [R10+0xb400], desc[UR52][R6.64], !P0 ;  /* 0x0b400000060a9fae */ /* 0x0001e2000c101d74 */
[----:B------:R-:W-:Y:S01]  /*11290*/  ISETP.GE.AND P1, PT, R0, R3, PT ;  /* 0x000000030000720c */ /* 0x000fe20003f26270 */
[----:B------:R-:W-:Y:S02]  /*112a0*/  VIADD R0, R17, 0x80 ;  /* 0x0000008011007836 */ /* 0x000fe40000000000 */
[----:B------:R-:W-:Y:S01]  /*112b0*/  IMAD.MOV.U32 R13, RZ, RZ, R2 ;  /* 0x000000ffff0d7224 */ /* 0x000fe200078e0002 */
[----:B------:R-:W-:Y:S01]  /*112c0*/  MOV R12, RZ ;  /* 0x000000ff000c7202 */ /* 0x000fe20000000f00 */
[----:B0-----:R-:W-:-:S08]  /*112d0*/  IMAD.MOV.U32 R6, RZ, RZ, R14 ;  /* 0x000000ffff067224 */ /* 0x001fd000078e000e */
[----:B------:R-:W-:Y:S05]  /*112e0*/  WARPSYNC.COLLECTIVE R15, `(.L_x_15250) ;  /* 0x000000000f087348 */ /* 0x000fea0003c00000 */
[----:B------:R0:W1:Y:S02]  /*112f0*/  SHFL.IDX P6, R14, R13, R12, R11 ;  /* 0x0000000c0d0e7389 */ /* 0x00006400000c000b */
[----:B01----:R-:W-:Y:S01]  /*11300*/  ENDCOLLECTIVE ;  /* 0x000000000000791b */ /* 0x003fe20003800000 */
.L_x_15250:
        /* <DEDUP_REMOVED lines=12> */
.L_x_15251:
[----:B------:R-:W-:Y:S02]  /*113d0*/  IMAD.MOV.U32 R13, RZ, RZ, R2 ;  /* 0x000000ffff0d7224 */ /* 0x000fe400078e0002 */
[----:B------:R-:W-:Y:S02]  /*113e0*/  IMAD.MOV.U32 R12, RZ, RZ, 0x1 ;  /* 0x00000001ff0c7424 */ /* 0x000fe400078e00ff */
[----:B------:R-:W-:-:S07]  /*113f0*/  IMAD.MOV.U32 R4, RZ, RZ, R14 ;  /* 0x000000ffff047224 */ /* 0x000fce00078e000e */
[----:B------:R-:W-:Y:S05]  /*11400*/  WARPSYNC.COLLECTIVE R15, `(.L_x_15252) ;  /* 0x000000000f087348 */ /* 0x000fea0003c00000 */
[----:B------:R0:W1:Y:S02]  /*11410*/  SHFL.IDX P6, R14, R13, R12, R11 ;  /* 0x0000000c0d0e7389 */ /* 0x00006400000c000b */
[----:B01----:R-:W-:Y:S01]  /*11420*/  ENDCOLLECTIVE ;  /* 0x000000000000791b */ /* 0x003fe20003800000 */
.L_x_15252:
        /* <DEDUP_REMOVED lines=16> */
.L_x_15253:
[----:B------:R-:W-:Y:S01]  /*11530*/  IMAD.MOV.U32 R13, RZ, RZ, R2 ;  /* 0x000000ffff0d7224 */ /* 0x000fe200078e0002 */
[----:B------:R-:W-:Y:S01]  /*11540*/  MOV R12, 0x2 ;  /* 0x00000002000c7802 */ /* 0x000fe20000000f00 */
[----:B------:R-:W-:-:S07]  /*11550*/  IMAD.MOV.U32 R6, RZ, RZ, R14 ;  /* 0x000000ffff067224 */ /* 0x000fce00078e000e */
[----:B------:R-:W-:Y:S05]  /*11560*/  WARPSYNC.COLLECTIVE R15, `(.L_x_15254) ;  /* 0x000000000f087348 */ /* 0x000fea0003c00000 */
[----:B------:R0:W1:Y:S02]  /*11570*/  SHFL.IDX P6, R14, R13, R12, R11 ;  /* 0x0000000c0d0e7389 */ /* 0x00006400000c000b */
[----:B01----:R-:W-:Y:S01]  /*11580*/  ENDCOLLECTIVE ;  /* 0x000000000000791b */ /* 0x003fe20003800000 */
.L_x_15254:
        /* <DEDUP_REMOVED lines=13> */
.L_x_15255:
[----:B------:R-:W-:Y:S02]  /*11660*/  IMAD.MOV.U32 R13, RZ, RZ, R2 ;  /* 0x000000ffff0d7224 */ /* 0x000fe400078e0002 */
[----:B------:R-:W-:Y:S02]  /*11670*/  IMAD.MOV.U32 R12, RZ, RZ, 0x3 ;  /* 0x00000003ff0c7424 */ /* 0x000fe400078e00ff */
[----:B------:R-:W-:-:S07]  /*11680*/  IMAD.MOV.U32 R6, RZ, RZ, R14 ;  /* 0x000000ffff067224 */ /* 0x000fce00078e000e */
[----:B------:R-:W-:Y:S05]  /*11690*/  WARPSYNC.COLLECTIVE R15, `(.L_x_15256) ;  /* 0x000000000f087348 */ /* 0x000fea0003c00000 */
[----:B------:R0:W1:Y:S02]  /*116a0*/  SHFL.IDX P6, R14, R13, R12, R11 ;  /* 0x0000000c0d0e7389 */ /* 0x00006400000c000b */
[----:B01----:R-:W-:Y:S01]  /*116b0*/  ENDCOLLECTIVE ;  /* 0x000000000000791b */ /* 0x003fe20003800000 */
.L_x_15256:
        /* <DEDUP_REMOVED lines=12> */
.L_x_15257:
[----:B------:R-:W-:Y:S01]  /*11780*/  IMAD.MOV.U32 R2, RZ, RZ, R14 ;  /* 0x000000ffff027224 */ /* 0x000fe200078e000e */
[----:B------:R-:W-:Y:S06]  /*11790*/  BRA `(.L_x_15258) ;  /* 0xffffffb8001c7947 */ /* 0x000fec000383ffff */
.L_x_15160:
[----:B0-----:R0:W1:Y:S02]  /*117a0*/  SYNCS.PHASECHK.TRANS64.TRYWAIT P0, [R22+URZ+0x16820], R3 ;  /* 0x01682003160075a7 */ /* 0x001064000800017f */
[----:B-1----:R-:W-:Y:S05]  /*117b0*/  @!P0 NANOSLEEP.SYNCS 0x989680 ;  /* 0x009896800000895d */ /* 0x002fea0003900000 */
[----:B------:R-:W1:Y:S02]  /*117c0*/  @!P0 SYNCS.PHASECHK.TRANS64 P0, [R22+URZ+0x16820], R3 ;  /* 0x01682003160085a7 */ /* 0x000e64000800007f */
[----:B-1----:R-:W-:Y:S05]  /*117d0*/  @!P0 BRA `(.L_x_15160) ;  /* 0xfffffffc00f08947 */ /* 0x002fea000383ffff */
[----:B------:R-:W-:Y:S05]  /*117e0*/  BRA `(.L_x_15259) ;  /* 0xffffffb800807947 */ /* 0x000fea000383ffff */
.L_x_15165:
[----:B0-----:R0:W1:Y:S02]  /*117f0*/  SYNCS.PHASECHK.TRANS64.TRYWAIT P0, [R5+URZ+0x16840], R2 ;  /* 0x01684002050075a7 */ /* 0x001064000800017f */
[----:B-1----:R-:W-:Y:S05]  /*11800*/  @!P0 NANOSLEEP.SYNCS 0x989680 ;  /* 0x009896800000895d */ /* 0x002fea0003900000 */
[----:B------:R-:W1:Y:S02]  /*11810*/  @!P0 SYNCS.PHASECHK.TRANS64 P0, [R5+URZ+0x16840], R2 ;  /* 0x01684002050085a7 */ /* 0x000e64000800007f */
[----:B-1----:R-:W-:Y:S05]  /*11820*/  @!P0 BRA `(.L_x_15165) ;  /* 0xfffffffc00f08947 */ /* 0x002fea000383ffff */
[----:B------:R-:W-:Y:S05]  /*11830*/  BRA `(.L_x_15260) ;  /* 0xffffffbc00507947 */ /* 0x000fea000383ffff */
.L_x_15166:
        /* <DEDUP_REMOVED lines=8> */
.L_x_15262:
[----:B------:R-:W-:Y:S05]  /*118c0*/  BSYNC B1 ;  /* 0x0000000000017941 */ /* 0x000fea0003800000 */
.L_x_15261:
        /* <DEDUP_REMOVED lines=10> */
.L_x_15263:
[----:B------:R-:W-:Y:S02]  /*11970*/  IMAD.MOV.U32 R13, RZ, RZ, R10 ;  /* 0x000000ffff0d7224 */ /* 0x000fe400078e000a */
[----:B------:R-:W-:Y:S02]  /*11980*/  IMAD.MOV.U32 R12, RZ, RZ, 0x1 ;  /* 0x00000001ff0c7424 */ /* 0x000fe400078e00ff */
[----:B------:R-:W-:-:S07]  /*11990*/  IMAD.MOV.U32 R2, RZ, RZ, R14 ;  /* 0x000000ffff027224 */ /* 0x000fce00078e000e */
[----:B------:R-:W-:Y:S05]  /*119a0*/  WARPSYNC.COLLECTIVE R15, `(.L_x_15264) ;  /* 0x000000000f087348 */ /* 0x000fea0003c00000 */
[----:B------:R0:W1:Y:S02]  /*119b0*/  SHFL.IDX P6, R14, R13, R12, R11 ;  /* 0x0000000c0d0e7389 */ /* 0x00006400000c000b */
[----:B01----:R-:W-:Y:S01]  /*119c0*/  ENDCOLLECTIVE ;  /* 0x000000000000791b */ /* 0x003fe20003800000 */
.L_x_15264:
        /* <DEDUP_REMOVED lines=11> */
.L_x_15265:
[----:B------:R-:W-:Y:S01]  /*11a80*/  IMAD.MOV.U32 R13, RZ, RZ, R10 ;  /* 0x000000ffff0d7224 */ /* 0x000fe200078e000a */
[----:B------:R-:W-:Y:S01]  /*11a90*/  MOV R12, 0x2 ;  /* 0x00000002000c7802 */ /* 0x000fe20000000f00 */
[----:B------:R-:W-:-:S07]  /*11aa0*/  IMAD.MOV.U32 R2, RZ, RZ, R14 ;  /* 0x000000ffff027224 */ /* 0x000fce00078e000e */
[----:B------:R-:W-:Y:S05]  /*11ab0*/  WARPSYNC.COLLECTIVE R15, `(.L_x_15266) ;  /* 0x000000000f087348 */ /* 0x000fea0003c00000 */
[----:B------:R0:W1:Y:S02]  /*11ac0*/  SHFL.IDX P6, R14, R13, R12, R11 ;  /* 0x0000000c0d0e7389 */ /* 0x00006400000c000b */
[----:B01----:R-:W-:Y:S01]  /*11ad0*/  ENDCOLLECTIVE ;  /* 0x000000000000791b */ /* 0x003fe20003800000 */
.L_x_15266:
        /* <DEDUP_REMOVED lines=11> */
.L_x_15267:
[----:B------:R-:W-:Y:S02]  /*11b90*/  IMAD.MOV.U32 R13, RZ, RZ, R10 ;  /* 0x000000ffff0d7224 */ /* 0x000fe400078e000a */
[----:B------:R-:W-:Y:S02]  /*11ba0*/  IMAD.MOV.U32 R12, RZ, RZ, 0x3 ;  /* 0x00000003ff0c7424 */ /* 0x000fe400078e00ff */
[----:B------:R-:W-:-:S07]  /*11bb0*/  IMAD.MOV.U32 R2, RZ, RZ, R14 ;  /* 0x000000ffff027224 */ /* 0x000fce00078e000e */
[----:B------:R-:W-:Y:S05]  /*11bc0*/  WARPSYNC.COLLECTIVE R15, `(.L_x_15268) ;  /* 0x000000000f087348 */ /* 0x000fea0003c00000 */
[----:B------:R0:W1:Y:S02]  /*11bd0*/  SHFL.IDX P6, R14, R13, R12, R11 ;  /* 0x0000000c0d0e7389 */ /* 0x00006400000c000b */
[----:B01----:R-:W-:Y:S01]  /*11be0*/  ENDCOLLECTIVE ;  /* 0x000000000000791b */ /* 0x003fe20003800000 */
.L_x_15268:
        /* <DEDUP_REMOVED lines=11> */
.L_x_15269:
[----:B------:R-:W-:Y:S02]  /*11ca0*/  IMAD.MOV.U32 R13, RZ, RZ, R10 ;  /* 0x000000ffff0d7224 */ /* 0x000fe400078e000a */
[----:B------:R-:W-:Y:S02]  /*11cb0*/  IMAD.MOV.U32 R12, RZ, RZ, 0x4 ;  /* 0x00000004ff0c7424 */ /* 0x000fe400078e00ff */
[----:B------:R-:W-:-:S07]  /*11cc0*/  IMAD.MOV.U32 R2, RZ, RZ, R14 ;  /* 0x000000ffff027224 */ /* 0x000fce00078e000e */
[----:B------:R-:W-:Y:S05]  /*11cd0*/  WARPSYNC.COLLECTIVE R15, `(.L_x_15270) ;  /* 0x000000000f087348 */ /* 0x000fea0003c00000 */
[----:B------:R0:W1:Y:S02]  /*11ce0*/  SHFL.IDX P6, R14, R13, R12, R11 ;  /* 0x0000000c0d0e7389 */ /* 0x00006400000c000b */
[----:B01----:R-:W-:Y:S01]  /*11cf0*/  ENDCOLLECTIVE ;  /* 0x000000000000791b */ /* 0x003fe20003800000 */
.L_x_15270:
        /* <DEDUP_REMOVED lines=11> */
.L_x_15271:
[----:B------:R-:W-:Y:S02]  /*11db0*/  IMAD.MOV.U32 R13, RZ, RZ, R10 ;  /* 0x000000ffff0d7224 */ /* 0x000fe400078e000a */
[----:B------:R-:W-:Y:S02]  /*11dc0*/  IMAD.MOV.U32 R12, RZ, RZ, 0x5 ;  /* 0x00000005ff0c7424 */ /* 0x000fe400078e00ff */
[----:B------:R-:W-:-:S07]  /*11dd0*/  IMAD.MOV.U32 R2, RZ, RZ, R14 ;  /* 0x000000ffff027224 */ /* 0x000fce00078e000e */
[----:B------:R-:W-:Y:S05]  /*11de0*/  WARPSYNC.COLLECTIVE R15, `(.L_x_15272) ;  /* 0x000000000f087348 */ /* 0x000fea0003c00000 */
[----:B------:R0:W1:Y:S02]  /*11df0*/  SHFL.IDX P6, R14, R13, R12, R11 ;  /* 0x0000000c0d0e7389 */ /* 0x00006400000c000b */
[----:B01----:R-:W-:Y:S01]  /*11e00*/  ENDCOLLECTIVE ;  /* 0x000000000000791b */ /* 0x003fe20003800000 */
.L_x_15272:
        /* <DEDUP_REMOVED lines=11> */
.L_x_15273:
[----:B------:R-:W-:Y:S02]  /*11ec0*/  IMAD.MOV.U32 R13, RZ, RZ, R10 ;  /* 0x000000ffff0d7224 */ /* 0x000fe400078e000a */
[----:B------:R-:W-:Y:S02]  /*11ed0*/  IMAD.MOV.U32 R12, RZ, RZ, 0x6 ;  /* 0x00000006ff0c7424 */ /* 0x000fe400078e00ff */
[----:B------:R-:W-:-:S07]  /*11ee0*/  IMAD.MOV.U32 R2, RZ, RZ, R14 ;  /* 0x000000ffff027224 */ /* 0x000fce00078e000e */
[----:B------:R-:W-:Y:S05]  /*11ef0*/  WARPSYNC.COLLECTIVE R15, `(.L_x_15274) ;  /* 0x000000000f087348 */ /* 0x000fea0003c00000 */
[----:B------:R0:W1:Y:S02]  /*11f00*/  SHFL.IDX P6, R14, R13, R12, R11 ;  /* 0x0000000c0d0e7389 */ /* 0x00006400000c000b */
[----:B01----:R-:W-:Y:S01]  /*11f10*/  ENDCOLLECTIVE ;  /* 0x000000000000791b */ /* 0x003fe20003800000 */
.L_x_15274:
        /* <DEDUP_REMOVED lines=11> */
.L_x_15275:
[----:B------:R-:W-:Y:S02]  /*11fd0*/  IMAD.MOV.U32 R13, RZ, RZ, R10 ;  /* 0x000000ffff0d7224 */ /* 0x000fe400078e000a */
[----:B------:R-:W-:Y:S02]  /*11fe0*/  IMAD.MOV.U32 R12, RZ, RZ, 0x7 ;  /* 0x00000007ff0c7424 */ /* 0x000fe400078e00ff */
[----:B------:R-:W-:-:S07]  /*11ff0*/  IMAD.MOV.U32 R2, RZ, RZ, R14 ;  /* 0x000000ffff027224 */ /* 0x000fce00078e000e */
[----:B------:R-:W-:Y:S05]  /*12000*/  WARPSYNC.COLLECTIVE R15, `(.L_x_15276) ;  /* 0x000000000f087348 */ /* 0x000fea0003c00000 */
[----:B------:R0:W1:Y:S02]  /*12010*/  SHFL.IDX P6, R14, R13, R12, R11 ;  /* 0x0000000c0d0e7389 */ /* 0x00006400000c000b */
[----:B01----:R-:W-:Y:S01]  /*12020*/  ENDCOLLECTIVE ;  /* 0x000000000000791b */ /* 0x003fe20003800000 */
.L_x_15276:
        /* <DEDUP_REMOVED lines=11> */
.L_x_15277:
[----:B------:R-:W-:Y:S01]  /*120e0*/  IMAD.MOV.U32 R2, RZ, RZ, R14 ;  /* 0x000000ffff027224 */ /* 0x000fe200078e000e */
[----:B------:R-:W-:Y:S06]  /*120f0*/  BRA `(.L_x_15278) ;  /* 0xffffffb800407947 */ /* 0x000fec000383ffff */
.L_x_15171:
[----:B-1----:R1:W2:Y:S02]  /*12100*/  SYNCS.PHASECHK.TRANS64.TRYWAIT P0, [R5+URZ+0x16860], R2 ;  /* 0x01686002050075a7 */ /* 0x0022a4000800017f */
[----:B--2---:R-:W-:Y:S05]  /*12110*/  @!P0 NANOSLEEP.SYNCS 0x989680 ;  /* 0x009896800000895d */ /* 0x004fea0003900000 */
[----:B------:R-:W2:Y:S02]  /*12120*/  @!P0 SYNCS.PHASECHK.TRANS64 P0, [R5+URZ+0x16860], R2 ;  /* 0x01686002050085a7 */ /* 0x000ea4000800007f */
[----:B--2---:R-:W-:Y:S05]  /*12130*/  @!P0 BRA `(.L_x_15171) ;  /* 0xfffffffc00f08947 */ /* 0x004fea000383ffff */
[----:B------:R-:W-:Y:S05]  /*12140*/  BRA `(.L_x_15279) ;  /* 0xffffffb800987947 */ /* 0x000fea000383ffff */
.L_x_15172:
        /* <DEDUP_REMOVED lines=8> */
.L_x_15281:
[----:B------:R-:W-:Y:S05]  /*121d0*/  BSYNC B1 ;  /* 0x0000000000017941 */ /* 0x000fea0003800000 */
.L_x_15280:
        /* <DEDUP_REMOVED lines=10> */
.L_x_15282:
[----:B------:R-:W-:Y:S02]  /*12280*/  IMAD.MOV.U32 R13, RZ, RZ, R24 ;  /* 0x000000ffff0d7224 */ /* 0x000fe400078e0018 */
[----:B------:R-:W-:Y:S02]  /*12290*/  IMAD.MOV.U32 R12, RZ, RZ, 0x1 ;  /* 0x00000001ff0c7424 */ /* 0x000fe400078e00ff */
[----:B------:R-:W-:-:S07]  /*122a0*/  IMAD.MOV.U32 R2, RZ, RZ, R14 ;  /* 0x000000ffff027224 */ /* 0x000fce00078e000e */
[----:B------:R-:W-:Y:S05]  /*122b0*/  WARPSYNC.COLLECTIVE R15, `(.L_x_15283) ;  /* 0x000000000f087348 */ /* 0x000fea0003c00000 */
[----:B------:R0:W1:Y:S02]  /*122c0*/  SHFL.IDX P6, R14, R13, R12, R11 ;  /* 0x0000000c0d0e7389 */ /* 0x00006400000c000b */
[----:B01----:R-:W-:Y:S01]  /*122d0*/  ENDCOLLECTIVE ;  /* 0x000000000000791b */ /* 0x003fe20003800000 */
.L_x_15283:
        /* <DEDUP_REMOVED lines=12> */
.L_x_15284:
[----:B------:R-:W-:Y:S02]  /*123a0*/  IMAD.MOV.U32 R13, RZ, RZ, R24 ;  /* 0x000000ffff0d7224 */ /* 0x000fe400078e0018 */
[----:B------:R-:W-:Y:S02]  /*123b0*/  IMAD.MOV.U32 R12, RZ, RZ, 0x2 ;  /* 0x00000002ff0c7424 */ /* 0x000fe400078e00ff */
[----:B------:R-:W-:-:S07]  /*123c0*/  IMAD.MOV.U32 R2, RZ, RZ, R14 ;  /* 0x000000ffff027224 */ /* 0x000fce00078e000e */
[----:B------:R-:W-:Y:S05]  /*123d0*/  WARPSYNC.COLLECTIVE R15, `(.L_x_15285) ;  /* 0x000000000f087348 */ /* 0x000fea0003c00000 */
[----:B------:R0:W1:Y:S02]  /*123e0*/  SHFL.IDX P6, R14, R13, R12, R11 ;  /* 0x0000000c0d0e7389 */ /* 0x00006400000c000b */
[----:B01----:R-:W-:Y:S01]  /*123f0*/  ENDCOLLECTIVE ;  /* 0x000000000000791b */ /* 0x003fe20003800000 */
.L_x_15285:
        /* <DEDUP_REMOVED lines=12> */
.L_x_15286:
[----:B------:R-:W-:Y:S02]  /*124c0*/  IMAD.MOV.U32 R13, RZ, RZ, R24 ;  /* 0x000000ffff0d7224 */ /* 0x000fe400078e0018 */
[----:B------:R-:W-:Y:S02]  /*124d0*/  IMAD.MOV.U32 R12, RZ, RZ, 0x3 ;  /* 0x00000003ff0c7424 */ /* 0x000fe400078e00ff */
[----:B------:R-:W-:-:S07]  /*124e0*/  IMAD.MOV.U32 R2, RZ, RZ, R14 ;  /* 0x000000ffff027224 */ /* 0x000fce00078e000e */
[----:B------:R-:W-:Y:S05]  /*124f0*/  WARPSYNC.COLLECTIVE R15, `(.L_x_15287) ;  /* 0x000000000f087348 */ /* 0x000fea0003c00000 */
[----:B------:R0:W1:Y:S02]  /*12500*/  SHFL.IDX P6, R14, R13, R12, R11 ;  /* 0x0000000c0d0e7389 */ /* 0x00006400000c000b */
[----:B01----:R-:W-:Y:S01]  /*12510*/  ENDCOLLECTIVE ;  /* 0x000000000000791b */ /* 0x003fe20003800000 */
.L_x_15287:
        /* <DEDUP_REMOVED lines=12> */
.L_x_15288:
[----:B------:R-:W-:Y:S01]  /*125e0*/  MOV R13, R24 ;  /* 0x00000018000d7202 */ /* 0x000fe20000000f00 */
[----:B------:R-:W-:Y:S02]  /*125f0*/  IMAD.MOV.U32 R12, RZ, RZ, 0x4 ;  /* 0x00000004ff0c7424 */ /* 0x000fe400078e00ff */
[----:B------:R-:W-:-:S07]  /*12600*/  IMAD.MOV.U32 R2, RZ, RZ, R14 ;  /* 0x000000ffff027224 */ /* 0x000fce00078e000e */
[----:B------:R-:W-:Y:S05]  /*12610*/  WARPSYNC.COLLECTIVE R15, `(.L_x_15289) ;  /* 0x000000000f087348 */ /* 0x000fea0003c00000 */
[----:B------:R0:W1:Y:S02]  /*12620*/  SHFL.IDX P6, R14, R13, R12, R11 ;  /* 0x0000000c0d0e7389 */ /* 0x00006400000c000b */
[----:B01----:R-:W-:Y:S01]  /*12630*/  ENDCOLLECTIVE ;  /* 0x000000000000791b */ /* 0x003fe20003800000 */
.L_x_15289:
        /* <DEDUP_REMOVED lines=12> */
.L_x_15290:
[----:B------:R-:W-:Y:S02]  /*12700*/  IMAD.MOV.U32 R13, RZ, RZ, R24 ;  /* 0x000000ffff0d7224 */ /* 0x000fe400078e0018 */
[----:B------:R-:W-:Y:S02]  /*12710*/  IMAD.MOV.U32 R12, RZ, RZ, 0x5 ;  /* 0x00000005ff0c7424 */ /* 0x000fe400078e00ff */
[----:B------:R-:W-:-:S07]  /*12720*/  IMAD.MOV.U32 R2, RZ, RZ, R14 ;  /* 0x000000ffff027224 */ /* 0x000fce00078e000e */
[----:B------:R-:W-:Y:S05]  /*12730*/  WARPSYNC.COLLECTIVE R15, `(.L_x_15291) ;  /* 0x000000000f087348 */ /* 0x000fea0003c00000 */
[----:B------:R0:W1:Y:S02]  /*12740*/  SHFL.IDX P6, R14, R13, R12, R11 ;  /* 0x0000000c0d0e7389 */ /* 0x00006400000c000b */
[----:B01----:R-:W-:Y:S01]  /*12750*/  ENDCOLLECTIVE ;  /* 0x000000000000791b */ /* 0x003fe20003800000 */
.L_x_15291:
        /* <DEDUP_REMOVED lines=12> */
.L_x_15292:
[----:B------:R-:W-:Y:S02]  /*12820*/  IMAD.MOV.U32 R13, RZ, RZ, R24 ;  /* 0x000000ffff0d7224 */ /* 0x000fe400078e0018 */
[----:B------:R-:W-:Y:S02]  /*12830*/  IMAD.MOV.U32 R12, RZ, RZ, 0x6 ;  /* 0x00000006ff0c7424 */ /* 0x000fe400078e00ff */
[----:B------:R-:W-:-:S07]  /*12840*/  IMAD.MOV.U32 R2, RZ, RZ, R14 ;  /* 0x000000ffff027224 */ /* 0x000fce00078e000e */
[----:B------:R-:W-:Y:S05]  /*12850*/  WARPSYNC.COLLECTIVE R15, `(.L_x_15293) ;  /* 0x000000000f087348 */ /* 0x000fea0003c00000 */
[----:B------:R0:W1:Y:S02]  /*12860*/  SHFL.IDX P6, R14, R13, R12, R11 ;  /* 0x0000000c0d0e7389 */ /* 0x00006400000c000b */
[----:B01----:R-:W-:Y:S01]  /*12870*/  ENDCOLLECTIVE ;  /* 0x000000000000791b */ /* 0x003fe20003800000 */
.L_x_15293:
        /* <DEDUP_REMOVED lines=12> */
.L_x_15294:
[----:B------:R-:W-:Y:S02]  /*12940*/  IMAD.MOV.U32 R13, RZ, RZ, R24 ;  /* 0x000000ffff0d7224 */ /* 0x000fe400078e0018 */
[----:B------:R-:W-:Y:S01]  /*12950*/  IMAD.MOV.U32 R12, RZ, RZ, 0x7 ;  /* 0x00000007ff0c7424 */ /* 0x000fe200078e00ff */
[----:B------:R-:W-:-:S07]  /*12960*/  MOV R2, R14 ;  /* 0x0000000e00027202 */ /* 0x000fce0000000f00 */
[----:B------:R-:W-:Y:S05]  /*12970*/  WARPSYNC.COLLECTIVE R15, `(.L_x_15295) ;  /* 0x000000000f087348 */ /* 0x000fea0003c00000 */
[----:B------:R0:W1:Y:S02]  /*12980*/  SHFL.IDX P6, R14, R13, R12, R11 ;  /* 0x0000000c0d0e7389 */ /* 0x00006400000c000b */
[----:B01----:R-:W-:Y:S01]  /*12990*/  ENDCOLLECTIVE ;  /* 0x000000000000791b */ /* 0x003fe20003800000 */
.L_x_15295:
        /* <DEDUP_REMOVED lines=11> */
.L_x_15296:
[----:B------:R-:W-:Y:S01]  /*12a50*/  IMAD.MOV.U32 R2, RZ, RZ, R14 ;  /* 0x000000ffff027224 */ /* 0x000fe200078e000e */
[----:B------:R-:W-:Y:S06]  /*12a60*/  BRA `(.L_x_15297) ;  /* 0xffffffb400447947 */ /* 0x000fec000383ffff */
.L_x_15180:
[----:B0-----:R0:W1:Y:S02]  /*12a70*/  SYNCS.PHASECHK.TRANS64.TRYWAIT P0, [R0+URZ+0x16860], R3 ;  /* 0x01686003000075a7 */ /* 0x001064000800017f */
[----:B-1----:R-:W-:Y:S05]  /*12a80*/  @!P0 NANOSLEEP.SYNCS 0x989680 ;  /* 0x009896800000895d */ /* 0x002fea0003900000 */
[----:B------:R-:W1:Y:S02]  /*12a90*/  @!P0 SYNCS.PHASECHK.TRANS64 P0, [R0+URZ+0x16860], R3 ;  /* 0x01686003000085a7 */ /* 0x000e64000800007f */
[----:B-1----:R-:W-:Y:S05]  /*12aa0*/  @!P0 BRA `(.L_x_15180) ;  /* 0xfffffffc00f08947 */ /* 0x002fea000383ffff */
[----:B------:R-:W-:Y:S05]  /*12ab0*/  BRA `(.L_x_15298) ;  /* 0xffffffb800607947 */ /* 0x000fea000383ffff */
.L_x_15181:
        /* <DEDUP_REMOVED lines=8> */
.L_x_15300:
[----:B------:R-:W-:Y:S05]  /*12b40*/  BSYNC B0 ;  /* 0x0000000000007941 */ /* 0x000fea0003800000 */
.L_x_15299:
        /* <DEDUP_REMOVED lines=10> */
.L_x_15301:
[----:B------:R-:W-:Y:S02]  /*12bf0*/  ULDC UR4, c[0x0][0x2f4] ;  /* 0x0000bd0000047ab9 */ /* 0x000fe40000000800 */
        /* <DEDUP_REMOVED lines=8> */
.L_x_15302:
        /* <DEDUP_REMOVED lines=11> */
.L_x_15303:
[----:B------:R-:W-:Y:S02]  /*12d30*/  IMAD.MOV.U32 R13, RZ, RZ, R24 ;  /* 0x000000ffff0d7224 */ /* 0x000fe400078e0018 */
[----:B------:R-:W-:Y:S02]  /*12d40*/  IMAD.MOV.U32 R12, RZ, RZ, 0x2 ;  /* 0x00000002ff0c7424 */ /* 0x000fe400078e00ff */
[----:B------:R-:W-:-:S07]  /*12d50*/  IMAD.MOV.U32 R9, RZ, RZ, R14 ;  /* 0x000000ffff097224 */ /* 0x000fce00078e000e */
[----:B------:R-:W-:Y:S05]  /*12d60*/  WARPSYNC.COLLECTIVE R15, `(.L_x_15304) ;  /* 0x000000000f087348 */ /* 0x000fea0003c00000 */
[----:B------:R0:W1:Y:S02]  /*12d70*/  SHFL.IDX P6, R14, R13, R12, R11 ;  /* 0x0000000c0d0e7389 */ /* 0x00006400000c000b */
[----:B01----:R-:W-:Y:S01]  /*12d80*/  ENDCOLLECTIVE ;  /* 0x000000000000791b */ /* 0x003fe20003800000 */
.L_x_15304:
        /* <DEDUP_REMOVED lines=12> */
.L_x_15305:
[----:B------:R-:W-:Y:S01]  /*12e50*/  IMAD.MOV.U32 R13, RZ, RZ, R24 ;  /* 0x000000ffff0d7224 */ /* 0x000fe200078e0018 */
[----:B------:R-:W-:Y:S01]  /*12e60*/  MOV R12, 0x3 ;  /* 0x00000003000c7802 */ /* 0x000fe20000000f00 */
[----:B------:R-:W-:-:S07]  /*12e70*/  IMAD.MOV.U32 R10, RZ, RZ, R14 ;  /* 0x000000ffff0a7224 */ /* 0x000fce00078e000e */
[----:B------:R-:W-:Y:S05]  /*12e80*/  WARPSYNC.COLLECTIVE R15, `(.L_x_15306) ;  /* 0x000000000f087348 */ /* 0x000fea0003c00000 */
[----:B------:R0:W1:Y:S02]  /*12e90*/  SHFL.IDX P6, R14, R13, R12, R11 ;  /* 0x0000000c0d0e7389 */ /* 0x00006400000c000b */
[----:B01----:R-:W-:Y:S01]  /*12ea0*/  ENDCOLLECTIVE ;  /* 0x000000000000791b */ /* 0x003fe20003800000 */
.L_x_15306:
        /* <DEDUP_REMOVED lines=12> */
.L_x_15307:
[----:B------:R-:W-:Y:S02]  /*12f70*/  IMAD.MOV.U32 R13, RZ, RZ, R24 ;  /* 0x000000ffff0d7224 */ /* 0x000fe400078e0018 */
[----:B------:R-:W-:Y:S02]  /*12f80*/  IMAD.MOV.U32 R12, RZ, RZ, 0x4 ;  /* 0x00000004ff0c7424 */ /* 0x000fe400078e00ff */
[----:B------:R-:W-:-:S07]  /*12f90*/  IMAD.MOV.U32 R9, RZ, RZ, R14 ;  /* 0x000000ffff097224 */ /* 0x000fce00078e000e */
[----:B------:R-:W-:Y:S05]  /*12fa0*/  WARPSYNC.COLLECTIVE R15, `(.L_x_15308) ;  /* 0x000000000f087348 */ /* 0x000fea0003c00000 */
[----:B------:R0:W1:Y:S02]  /*12fb0*/  SHFL.IDX P6, R14, R13, R12, R11 ;  /* 0x0000000c0d0e7389 */ /* 0x00006400000c000b */
[----:B01----:R-:W-:Y:S01]  /*12fc0*/  ENDCOLLECTIVE ;  /* 0x000000000000791b */ /* 0x003fe20003800000 */
.L_x_15308:
        /* <DEDUP_REMOVED lines=12> */
.L_x_15309:
[----:B------:R-:W-:Y:S02]  /*13090*/  IMAD.MOV.U32 R13, RZ, RZ, R24 ;  /* 0x000000ffff0d7224 */ /* 0x000fe400078e0018 */
[----:B------:R-:W-:Y:S02]  /*130a0*/  IMAD.MOV.U32 R12, RZ, RZ, 0x5 ;  /* 0x00000005ff0c7424 */ /* 0x000fe400078e00ff */
[----:B------:R-:W-:-:S07]  /*130b0*/  IMAD.MOV.U32 R10, RZ, RZ, R14 ;  /* 0x000000ffff0a7224 */ /* 0x000fce00078e000e */
[----:B------:R-:W-:Y:S05]  /*130c0*/  WARPSYNC.COLLECTIVE R15, `(.L_x_15310) ;  /* 0x000000000f087348 */ /* 0x000fea0003c00000 */
[----:B------:R0:W1:Y:S02]  /*130d0*/  SHFL.IDX P6, R14, R13, R12, R11 ;  /* 0x0000000c0d0e7389 */ /* 0x00006400000c000b */
[----:B01----:R-:W-:Y:S01]  /*130e0*/  ENDCOLLECTIVE ;  /* 0x000000000000791b */ /* 0x003fe20003800000 */
.L_x_15310:
        /* <DEDUP_REMOVED lines=12> */
.L_x_15311:
[----:B------:R-:W-:Y:S02]  /*131b0*/  IMAD.MOV.U32 R13, RZ, RZ, R24 ;  /* 0x000000ffff0d7224 */ /* 0x000fe400078e0018 */
[----:B------:R-:W-:Y:S02]  /*131c0*/  IMAD.MOV.U32 R12, RZ, RZ, 0x6 ;  /* 0x00000006ff0c7424 */ /* 0x000fe400078e00ff */
[----:B------:R-:W-:-:S07]  /*131d0*/  IMAD.MOV.U32 R9, RZ, RZ, R14 ;  /* 0x000000ffff097224 */ /* 0x000fce00078e000e */
[----:B------:R-:W-:Y:S05]  /*131e0*/  WARPSYNC.COLLECTIVE R15, `(.L_x_15312) ;  /* 0x000000000f087348 */ /* 0x000fea0003c00000 */
[----:B------:R0:W1:Y:S02]  /*131f0*/  SHFL.IDX P6, R14, R13, R12, R11 ;  /* 0x0000000c0d0e7389 */ /* 0x00006400000c000b */
[----:B01----:R-:W-:Y:S01]  /*13200*/  ENDCOLLECTIVE ;  /* 0x000000000000791b */ /* 0x003fe20003800000 */
.L_x_15312:
        /* <DEDUP_REMOVED lines=12> */
.L_x_15313:
[----:B------:R-:W-:Y:S02]  /*132d0*/  IMAD.MOV.U32 R13, RZ, RZ, R24 ;  /* 0x000000ffff0d7224 */ /* 0x000fe400078e0018 */
[----:B------:R-:W-:Y:S01]  /*132e0*/  IMAD.MOV.U32 R12, RZ, RZ, 0x7 ;  /* 0x00000007ff0c7424 */ /* 0x000fe200078e00ff */
[----:B------:R-:W-:-:S13]  /*132f0*/  IADD3 R2, P1, R14, R5, RZ ;  /* 0x000000050e027210 */ /* 0x000fda0007f3e0ff */
[----:B------:R-:W-:Y:S05]  /*13300*/  WARPSYNC.COLLECTIVE R15, `(.L_x_15314) ;  /* 0x000000000f087348 */ /* 0x000fea0003c00000 */
[----:B------:R0:W1:Y:S02]  /*13310*/  SHFL.IDX P6, R14, R13, R12, R11 ;  /* 0x0000000c0d0e7389 */ /* 0x00006400000c000b */
[----:B01----:R-:W-:Y:S01]  /*13320*/  ENDCOLLECTIVE ;  /* 0x000000000000791b */ /* 0x003fe20003800000 */
.L_x_15314:
        /* <DEDUP_REMOVED lines=10> */
.L_x_15315:
[----:B------:R-:W-:Y:S05]  /*133d0*/  BRA `(.L_x_15316) ;  /* 0xffffffb400107947 */ /* 0x000fea000383ffff */
.L_x_15186:
        /* <DEDUP_REMOVED lines=8> */
.L_x_15318:
[----:B------:R-:W-:Y:S05]  /*13460*/  BSYNC B0 ;  /* 0x0000000000007941 */ /* 0x000fea0003800000 */
.L_x_15317:
        /* <DEDUP_REMOVED lines=9> */
.L_x_15319:
        /* <DEDUP_REMOVED lines=18> */
.L_x_15320:
[----:B------:R-:W-:Y:S01]  /*13620*/  IMAD.MOV.U32 R12, RZ, RZ, 0x2 ;  /* 0x00000002ff0c7424 */ /* 0x000fe200078e00ff */
[----:B------:R-:W-:-:S05]  /*13630*/  SEL R4, R14, RZ, P1 ;  /* 0x000000ff0e047207 */ /* 0x000fca0000800000 */
[----:B------:R-:W-:-:S04]  /*13640*/  IMAD.IADD R4, R17, 0x1, R4 ;  /* 0x0000000111047824 */ /* 0x000fc800078e0204 */
[----:B------:R-:W-:-:S07]  /*13650*/  IMAD.MOV.U32 R13, RZ, RZ, R4 ;  /* 0x000000ffff0d7224 */ /* 0x000fce00078e0004 */
[----:B------:R-:W-:Y:S05]  /*13660*/  WARPSYNC.COLLECTIVE R15, `(.L_x_15321) ;  /* 0x000000000f087348 */ /* 0x000fea0003c00000 */
[----:B------:R0:W1:Y:S02]  /*13670*/  SHFL.UP P6, R14, R13, R12, R11 ;  /* 0x0400000c0d0e7389 */ /* 0x00006400000c000b */
[----:B01----:R-:W-:Y:S01]  /*13680*/  ENDCOLLECTIVE ;  /* 0x000000000000791b */ /* 0x003fe20003800000 */
.L_x_15321:
[----:B------:R-:W-:Y:S01]  /*13690*/  IMAD.MOV.U32 R12, RZ, RZ, 0x4 ;  /* 0x00000004ff0c7424 */ /* 0x000fe200078e00ff */
[----:B------:R-:W-:-:S05]  /*136a0*/  SEL R3, R14, RZ, P2 ;  /* 0x000000ff0e037207 */ /* 0x000fca0001000000 */
[----:B------:R-:W-:-:S04]  /*136b0*/  IMAD.IADD R6, R4, 0x1, R3 ;  /* 0x0000000104067824 */ /* 0x000fc800078e0203 */
[----:B------:R-:W-:-:S07]  /*136c0*/  IMAD.MOV.U32 R13, RZ, RZ, R6 ;  /* 0x000000ffff0d7224 */ /* 0x000fce00078e0006 */
[----:B------:R-:W-:Y:S05]  /*136d0*/  WARPSYNC.COLLECTIVE R15, `(.L_x_15322) ;  /* 0x000000000f087348 */ /* 0x000fea0003c00000 */
[----:B------:R0:W1:Y:S02]  /*136e0*/  SHFL.UP P6, R14, R13, R12, R11 ;  /* 0x0400000c0d0e7389 */ /* 0x00006400000c000b */
[----:B01----:R-:W-:Y:S01]  /*136f0*/  ENDCOLLECTIVE ;  /* 0x000000000000791b */ /* 0x003fe20003800000 */
.L_x_15322:
[----:B------:R-:W-:Y:S01]  /*13700*/  IMAD.MOV.U32 R12, RZ, RZ, 0x8 ;  /* 0x00000008ff0c7424 */ /* 0x000fe200078e00ff */
[----:B------:R-:W-:-:S05]  /*13710*/  SEL R3, R14, RZ, P3 ;  /* 0x000000ff0e037207 */ /* 0x000fca0001800000 */
[----:B------:R-:W-:-:S05]  /*13720*/  IMAD.IADD R2, R6, 0x1, R3 ;  /* 0x0000000106027824 */ /* 0x000fca00078e0203 */
[----:B------:R-:W-:-:S07]  /*13730*/  MOV R13, R2 ;  /* 0x00000002000d7202 */ /* 0x000fce0000000f00 */
[----:B------:R-:W-:Y:S05]  /*13740*/  WARPSYNC.COLLECTIVE R15, `(.L_x_15323) ;  /* 0x000000000f087348 */ /* 0x000fea0003c00000 */
[----:B------:R0:W1:Y:S02]  /*13750*/  SHFL.UP P6, R14, R13, R12, R11 ;  /* 0x0400000c0d0e7389 */ /* 0x00006400000c000b */
[----:B01----:R-:W-:Y:S01]  /*13760*/  ENDCOLLECTIVE ;  /* 0x000000000000791b */ /* 0x003fe20003800000 */
.L_x_15323:
[----:B------:R-:W-:Y:S01]  /*13770*/  IMAD.MOV.U32 R12, RZ, RZ, 0x10 ;  /* 0x00000010ff0c7424 */ /* 0x000fe200078e00ff */
[----:B------:R-:W-:-:S05]  /*13780*/  SEL R3, R14, RZ, P4 ;  /* 0x000000ff0e037207 */ /* 0x000fca0002000000 */
[----:B------:R-:W-:-:S04]  /*13790*/  IMAD.IADD R3, R2, 0x1, R3 ;  /* 0x0000000102037824 */ /* 0x000fc800078e0203 */
[----:B------:R-:W-:-:S07]  /*137a0*/  IMAD.MOV.U32 R13, RZ, RZ, R3 ;  /* 0x000000ffff0d7224 */ /* 0x000fce00078e0003 */
[----:B------:R-:W-:Y:S05]  /*137b0*/  WARPSYNC.COLLECTIVE R15, `(.L_x_15324) ;  /* 0x000000000f087348 */ /* 0x000fea0003c00000 */
[----:B------:R0:W1:Y:S02]  /*137c0*/  SHFL.UP P6, R14, R13, R12, R11 ;  /* 0x0400000c0d0e7389 */ /* 0x00006400000c000b */
[----:B01----:R-:W-:Y:S01]  /*137d0*/  ENDCOLLECTIVE ;  /* 0x000000000000791b */ /* 0x003fe20003800000 */
.L_x_15324:
        /* <DEDUP_REMOVED lines=8> */
.L_x_15325:
[----:B------:R-:W-:Y:S05]  /*13860*/  BRA `(.L_x_15326) ;  /* 0xffffffb400187947 */ /* 0x000fea000383ffff */
.L_x_15191:
[----:B------:R-:W-:Y:S01]  /*13870*/  BSSY B0, `(.L_x_15327) ;  /* 0x0000008000007945 */ /* 0x000fe20003800000 */
[----:B-----5:R-:W-:Y:S02]  /*13880*/  IMAD.MOV.U32 R13, RZ, RZ, R17 ;  /* 0x000000ffff0d7224 */ /* 0x020fe400078e0011 */
[----:B------:R-:W-:Y:S02]  /*13890*/  IMAD.MOV.U32 R12, RZ, RZ, 0x1 ;  /* 0x00000001ff0c7424 */ /* 0x000fe400078e00ff */
[----:B------:R-:W-:Y:S02]  /*138a0*/  IMAD.MOV.U32 R11, RZ, RZ, RZ ;  /* 0x000000ffff0b7224 */ /* 0x000fe400078e00ff */
[----:B------:R-:W-:-:S07]  /*138b0*/  IMAD.MOV.U32 R15, RZ, RZ, -0x1 ;  /* 0xffffffffff0f7424 */ /* 0x000fce00078e00ff */
[----:B0-----:R-:W-:Y:S05]  /*138c0*/  WARPSYNC.COLLECTIVE R15, `(.L_x_15328) ;  /* 0x000000000f087348 */ /* 0x001fea0003c00000 */
[----:B------:R1:W2:Y:S02]  /*138d0*/  SHFL.UP P6, R14, R13, R12, R11 ;  /* 0x0400000c0d0e7389 */ /* 0x0002a400000c000b */
[----:B012---:R-:W-:Y:S01]  /*138e0*/  ENDCOLLECTIVE ;  /* 0x000000000000791b */ /* 0x007fe20003800000 */
.L_x_15328:
[----:B------:R-:W-:Y:S05]  /*138f0*/  BSYNC B0 ;  /* 0x0000000000007941 */ /* 0x000fea0003800000 */
.L_x_15327:
        /* <DEDUP_REMOVED lines=8> */
.L_x_15329:
[----:B------:R-:W-:Y:S01]  /*13980*/  IMAD.MOV.U32 R12, RZ, RZ, 0x4 ;  /* 0x00000004ff0c7424 */ /* 0x000fe200078e00ff */
[----:B------:R-:W-:-:S05]  /*13990*/  SEL R2, R14, RZ, P2 ;  /* 0x000000ff0e027207 */ /* 0x000fca0001000000 */
[----:B------:R-:W-:-:S04]  /*139a0*/  IMAD.IADD R2, R13, 0x1, R2 ;  /* 0x000000010d027824 */ /* 0x000fc800078e0202 */
[----:B------:R-:W-:-:S07]  /*139b0*/  IMAD.MOV.U32 R13, RZ, RZ, R2 ;  /* 0x000000ffff0d7224 */ /* 0x000fce00078e0002 */
[----:B------:R-:W-:Y:S05]  /*139c0*/  WARPSYNC.COLLECTIVE R15, `(.L_x_15330) ;  /* 0x000000000f087348 */ /* 0x000fea0003c00000 */
[----:B------:R0:W1:Y:S02]  /*139d0*/  SHFL.UP P6, R14, R13, R12, R11 ;  /* 0x0400000c0d0e7389 */ /* 0x00006400000c000b */
[----:B01----:R-:W-:Y:S01]  /*139e0*/  ENDCOLLECTIVE ;  /* 0x000000000000791b */ /* 0x003fe20003800000 */
.L_x_15330:
[----:B------:R-:W-:Y:S01]  /*139f0*/  IMAD.MOV.U32 R12, RZ, RZ, 0x8 ;  /* 0x00000008ff0c7424 */ /* 0x000fe200078e00ff */
[----:B------:R-:W-:-:S05]  /*13a00*/  SEL R3, R14, RZ, P3 ;  /* 0x000000ff0e037207 */ /* 0x000fca0001800000 */
[----:B------:R-:W-:-:S04]  /*13a10*/  IMAD.IADD R3, R2, 0x1, R3 ;  /* 0x0000000102037824 */ /* 0x000fc800078e0203 */
[----:B------:R-:W-:-:S07]  /*13a20*/  IMAD.MOV.U32 R13, RZ, RZ, R3 ;  /* 0x000000ffff0d7224 */ /* 0x000fce00078e0003 */
[----:B------:R-:W-:Y:S05]  /*13a30*/  WARPSYNC.COLLECTIVE R15, `(.L_x_15331) ;  /* 0x000000000f087348 */ /* 0x000fea0003c00000 */
[----:B------:R0:W1:Y:S02]  /*13a40*/  SHFL.UP P6, R14, R13, R12, R11 ;  /* 0x0400000c0d0e7389 */ /* 0x00006400000c000b */
[----:B01----:R-:W-:Y:S01]  /*13a50*/  ENDCOLLECTIVE ;  /* 0x000000000000791b */ /* 0x003fe20003800000 */
.L_x_15331:
[----:B------:R-:W-:Y:S01]  /*13a60*/  IMAD.MOV.U32 R12, RZ, RZ, 0x10 ;  /* 0x00000010ff0c7424 */ /* 0x000fe200078e00ff */
[----:B------:R-:W-:-:S05]  /*13a70*/  SEL R4, R14, RZ, P4 ;  /* 0x000000ff0e047207 */ /* 0x000fca0002000000 */
[----:B------:R-:W-:-:S04]  /*13a80*/  IMAD.IADD R4, R3, 0x1, R4 ;  /* 0x0000000103047824 */ /* 0x000fc800078e0204 */
[----:B------:R-:W-:-:S07]  /*13a90*/  IMAD.MOV.U32 R13, RZ, RZ, R4 ;  /* 0x000000ffff0d7224 */ /* 0x000fce00078e0004 */
[----:B------:R-:W-:Y:S05]  /*13aa0*/  WARPSYNC.COLLECTIVE R15, `(.L_x_15332) ;  /* 0x000000000f087348 */ /* 0x000fea0003c00000 */
[----:B------:R0:W1:Y:S02]  /*13ab0*/  SHFL.UP P6, R14, R13, R12, R11 ;  /* 0x0400000c0d0e7389 */ /* 0x00006400000c000b */
[----:B01----:R-:W-:Y:S01]  /*13ac0*/  ENDCOLLECTIVE ;  /* 0x000000000000791b */ /* 0x003fe20003800000 */
.L_x_15332:
        /* <DEDUP_REMOVED lines=8> */
.L_x_15333:
[----:B------:R-:W-:Y:S05]  /*13b50*/  BRA `(.L_x_15334) ;  /* 0xffffffb000f87947 */ /* 0x000fea000383ffff */
.L_x_15193:
[----:B------:R-:W-:Y:S01]  /*13b60*/  BSSY B0, `(.L_x_15335) ;  /* 0x0000006000007945 */ /* 0x000fe20003800000 */
[----:B------:R-:W-:Y:S01]  /*13b70*/  PLOP3.LUT P6, PT, P6, PT, PT, 0x8, 0x0 ;  /* 0x000000000000781c */ /* 0x000fe200037ce170 */
[----:B------:R-:W-:-:S12]  /*13b80*/  IMAD.MOV.U32 R15, RZ, RZ, -0x1 ;  /* 0xffffffffff0f7424 */ /* 0x000fd800078e00ff */
[----:B0-----:R-:W-:Y:S05]  /*13b90*/  WARPSYNC.COLLECTIVE R15, `(.L_x_15336) ;  /* 0x000000000f087348 */ /* 0x001fea0003c00000 */
[----:B------:R-:W-:Y:S01]  /*13ba0*/  VOTE.ANY R14, PT, P6 ;  /* 0x00000000000e7806 */ /* 0x000fe200030e0100 */
[----:B0-----:R-:W-:Y:S06]  /*13bb0*/  ENDCOLLECTIVE ;  /* 0x000000000000791b */ /* 0x001fec0003800000 */
.L_x_15336:
[----:B------:R-:W-:Y:S05]  /*13bc0*/  BSYNC B0 ;  /* 0x0000000000007941 */ /* 0x000fea0003800000 */
.L_x_15335:
        /* <DEDUP_REMOVED lines=9> */
.L_x_15337:
[----:B------:R-:W-:Y:S01]  /*13c60*/  IMAD.MOV.U32 R17, RZ, RZ, R14 ;  /* 0x000000ffff117224 */ /* 0x000fe200078e000e */
[----:B------:R-:W-:Y:S06]  /*13c70*/  BRA `(.L_x_15338) ;  /* 0xffffffb000e87947 */ /* 0x000fec000383ffff */
.L_x_15195:
[----:B------:R-:W-:Y:S01]  /*13c80*/  BSSY B0, `(.L_x_15339) ;  /* 0x0000007000007945 */ /* 0x000fe20003800000 */
[----:B------:R-:W-:Y:S02]  /*13c90*/  IMAD.MOV.U32 R13, RZ, RZ, R3 ;  /* 0x000000ffff0d7224 */ /* 0x000fe400078e0003 */
[----:B------:R-:W-:Y:S02]  /*13ca0*/  IMAD.MOV.U32 R11, RZ, RZ, 0x1f ;  /* 0x0000001fff0b7424 */ /* 0x000fe400078e00ff */
[----:B------:R-:W-:-:S07]  /*13cb0*/  IMAD.MOV.U32 R15, RZ, RZ, -0x1 ;  /* 0xffffffffff0f7424 */ /* 0x000fce00078e00ff */
[----:B012---:R-:W-:Y:S05]  /*13cc0*/  WARPSYNC.COLLECTIVE R15, `(.L_x_15340) ;  /* 0x000000000f087348 */ /* 0x007fea0003c00000 */
[----:B------:R3:W4:Y:S02]  /*13cd0*/  SHFL.IDX P6, R14, R13, R12, R11 ;  /* 0x0000000c0d0e7389 */ /* 0x00072400000c000b */
[----:B01234-:R-:W-:Y:S01]  /*13ce0*/  ENDCOLLECTIVE ;  /* 0x000000000000791b */ /* 0x01ffe20003800000 */
.L_x_15340:
[----:B------:R-:W-:Y:S05]  /*13cf0*/  BSYNC B0 ;  /* 0x0000000000007941 */ /* 0x000fea0003800000 */
.L_x_15339:
[----:B------:R-:W-:Y:S05]  /*13d00*/  BRA `(.L_x_15194) ;  /* 0xffffffb000e07947 */ /* 0x000fea000383ffff */
.L_x_15199:
[----:B0-----:R0:W1:Y:S02]  /*13d10*/  SYNCS.PHASECHK.TRANS64.TRYWAIT P0, [R5+URZ+0x16820], R0 ;  /* 0x01682000050075a7 */ /* 0x001064000800017f */
[----:B-1----:R-:W-:Y:S05]  /*13d20*/  @!P0 NANOSLEEP.SYNCS 0x989680 ;  /* 0x009896800000895d */ /* 0x002fea0003900000 */
[----:B------:R-:W1:Y:S02]  /*13d30*/  @!P0 SYNCS.PHASECHK.TRANS64 P0, [R5+URZ+0x16820], R0 ;  /* 0x01682000050085a7 */ /* 0x000e64000800007f */
[----:B-1----:R-:W-:Y:S05]  /*13d40*/  @!P0 BRA `(.L_x_15199) ;  /* 0xfffffffc00f08947 */ /* 0x002fea000383ffff */
[----:B------:R-:W-:Y:S05]  /*13d50*/  BRA `(.L_x_15341) ;  /* 0xffffffb800587947 */ /* 0x000fea000383ffff */
.L_x_15200:
        /* <DEDUP_REMOVED lines=11> */
.L_x_15343:
[----:B------:R-:W-:Y:S05]  /*13e10*/  BSYNC B0 ;  /* 0x0000000000007941 */ /* 0x000fea0003800000 */
.L_x_15342:
[----:B------:R-:W-:Y:S05]  /*13e20*/  BRA `(.L_x_15344) ;  /* 0xffffffb800407947 */ /* 0x000fea000383ffff */
.L_x_15203:
[----:B------:R-:W-:Y:S01]  /*13e30*/  BSSY B1, `(.L_x_15345) ;  /* 0x0000006000017945 */ /* 0x000fe20003800000 */
[----:B------:R-:W-:-:S07]  /*13e40*/  IMAD.MOV.U32 R15, RZ, RZ, -0x1 ;  /* 0xffffffffff0f7424 */ /* 0x000fce00078e00ff */
[----:B0-2---:R-:W-:Y:S05]  /*13e50*/  WARPSYNC.COLLECTIVE R15, `(.L_x_15346) ;  /* 0x000000000f0c7348 */ /* 0x005fea0003c00000 */
[----:B------:R-:W-:Y:S02]  /*13e60*/  ELECT P6, UR62, PT ;  /* 0x00000000003e782f */ /* 0x000fe400038c0000 */
[----:B------:R-:W-:Y:S01]  /*13e70*/  MOV R14, UR62 ;  /* 0x0000003e000e7c02 */ /* 0x000fe20008000f00 */
[----:B0-2---:R-:W-:Y:S10]  /*13e80*/  ENDCOLLECTIVE ;  /* 0x000000000000791b */ /* 0x005ff40003800000 */
.L_x_15346:
[----:B------:R-:W-:Y:S05]  /*13e90*/  BSYNC B1 ;  /* 0x0000000000017941 */ /* 0x000fea0003800000 */
.L_x_15345:
[----:B------:R-:W-:Y:S05]  /*13ea0*/  BRA `(.L_x_15347) ;  /* 0xffffffb800387947 */ /* 0x000fea000383ffff */
.L_x_15205:
[----:B0-----:R0:W1:Y:S02]  /*13eb0*/  SYNCS.PHASECHK.TRANS64.TRYWAIT P1, [R3+URZ+0x16840], R2 ;  /* 0x01684002030075a7 */ /* 0x001064000802017f */
[----:B-1----:R-:W-:Y:S05]  /*13ec0*/  @!P1 NANOSLEEP.SYNCS 0x989680 ;  /* 0x009896800000995d */ /* 0x002fea0003900000 */
[----:B------:R-:W1:Y:S02]  /*13ed0*/  @!P1 SYNCS.PHASECHK.TRANS64 P1, [R3+URZ+0x16840], R2 ;  /* 0x01684002030095a7 */ /* 0x000e64000802007f */
[----:B-1----:R-:W-:Y:S05]  /*13ee0*/  @!P1 BRA `(.L_x_15205) ;  /* 0xfffffffc00f09947 */ /* 0x002fea000383ffff */
[----:B------:R-:W-:Y:S05]  /*13ef0*/  BRA `(.L_x_15348) ;  /* 0xffffffb800587947 */ /* 0x000fea000383ffff */
.L_x_15207:
[----:B-1----:R1:W3:Y:S02]  /*13f00*/  SYNCS.PHASECHK.TRANS64.TRYWAIT P1, [R25+URZ+0x16840], R0 ;  /* 0x01684000190075a7 */ /* 0x0022e4000802017f */
[----:B---3--:R-:W-:Y:S05]  /*13f10*/  @!P1 NANOSLEEP.SYNCS 0x989680 ;  /* 0x009896800000995d */ /* 0x008fea0003900000 */
[----:B------:R-:W3:Y:S02]  /*13f20*/  @!P1 SYNCS.PHASECHK.TRANS64 P1, [R25+URZ+0x16840], R0 ;  /* 0x01684000190095a7 */ /* 0x000ee4000802007f */
[----:B---3--:R-:W-:Y:S05]  /*13f30*/  @!P1 BRA `(.L_x_15207) ;  /* 0xfffffffc00f09947 */ /* 0x008fea000383ffff */
[----:B------:R-:W-:Y:S05]  /*13f40*/  BRA `(.L_x_15349) ;  /* 0xffffffb800647947 */ /* 0x000fea000383ffff */
.L_x_15209:
[----:B---3--:R3:W4:Y:S02]  /*13f50*/  SYNCS.PHASECHK.TRANS64.TRYWAIT P1, [R3+URZ+0x16860], R2 ;  /* 0x01686002030075a7 */ /* 0x008724000802017f */
[----:B----4-:R-:W-:Y:S05]  /*13f60*/  @!P1 NANOSLEEP.SYNCS 0x989680 ;  /* 0x009896800000995d */ /* 0x010fea0003900000 */
[----:B------:R-:W4:Y:S02]  /*13f70*/  @!P1 SYNCS.PHASECHK.TRANS64 P1, [R3+URZ+0x16860], R2 ;  /* 0x01686002030095a7 */ /* 0x000f24000802007f */
[----:B----4-:R-:W-:Y:S05]  /*13f80*/  @!P1 BRA `(.L_x_15209) ;  /* 0xfffffffc00f09947 */ /* 0x010fea000383ffff */
[----:B------:R-:W-:Y:S05]  /*13f90*/  BRA `(.L_x_15350) ;  /* 0xffffffb800607947 */ /* 0x000fea000383ffff */
.L_x_15351:
        /* <DEDUP_REMOVED lines=14> */
.L_x_15879:


//--------------------- .text._ZN7cutlass13device_kernelIN5flash11enable_sm90INS1_16FlashAttnFwdSm90INS1_25CollectiveMainloopFwdSm90ILi2EN4cute5tupleIJNS5_1CILi1EEES8_S8_EEENS6_IJNS7_ILi192EEENS7_ILi128EEENS7_ILi64EEEEEELi64ENS_6half_tEfNS_4arch4Sm90ELb1ELb0ELb0ELb1ELb1ELb1ELb0ELb1ELb1ELb1ELb0ELb0EEENS1_21CollectiveEpilogueFwdINS6_IJSA_SC_SB_EEES9_SE_SG_Li384ELb1ELb1ELb0ELb0EEENS1_36VarlenDynamicPersistentTileSchedulerILi192ELi128ELi384ELi128ELb0ELb1ELb1ELb1ELb1ELb1EEEEEEEEEvNT_6ParamsE --------------------------
	.section	.text._ZN7cutlass13device_kernelIN5flash11enable_sm90INS1_16FlashAttnFwdSm90INS1_25CollectiveMainloopFwdSm90ILi2EN4cute5tupleIJNS5_1CILi1EEES8_S8_EEENS6_IJNS7_ILi192EEENS7_ILi128EEENS7_ILi64EEEEEELi64ENS_6half_tEfNS_4arch4Sm90ELb1ELb0ELb0ELb1ELb1ELb1ELb0ELb1ELb1ELb1ELb0ELb0EEENS1_21CollectiveEpilogueFwdINS6_IJSA_SC_SB_EEES9_SE_SG_Li384ELb1ELb1ELb0ELb0EEENS1_36VarlenDynamicPersistentTileSchedulerILi192ELi128ELi384ELi128ELb0ELb1ELb1ELb1ELb1ELb1EEEEEEEEEvNT_6ParamsE,"ax",@progbits
	.align	128
.text._ZN7cutlass13device_kernelIN5flash11enable_sm90INS1_16FlashAttnFwdSm90INS1_25CollectiveMainloopFwdSm90ILi2EN4cute5tupleIJNS5_1CILi1EEES8_S8_EEENS6_IJNS7_ILi192EEENS7_ILi128EEENS7_ILi64EEEEEELi64ENS_6half_tEfNS_4arch4Sm90ELb1ELb0ELb0ELb1ELb1ELb1ELb0ELb1ELb1ELb1ELb0ELb0EEENS1_21CollectiveEpilogueFwdINS6_IJSA_SC_SB_EEES9_SE_SG_Li384ELb1ELb1ELb0ELb0EEENS1_36VarlenDynamicPersistentTileSchedulerILi192ELi128ELi384ELi128ELb0ELb1ELb1ELb1ELb1ELb1EEEEEEEEEvNT_6ParamsE:
        .type           _ZN7cutlass13device_kernelIN5flash11enable_sm90INS1_16FlashAttnFwdSm90INS1_25CollectiveMainloopFwdSm90ILi2EN4cute5tupleIJNS5_1CILi1EEES8_S8_EEENS6_IJNS7_ILi192EEENS7_ILi128EEENS7_ILi64EEEEEELi64ENS_6half_tEfNS_4arch4Sm90ELb1ELb0ELb0ELb1ELb1ELb1ELb0ELb1ELb1ELb1ELb0ELb0EEENS1_21CollectiveEpilogueFwdINS6_IJSA_SC_SB_EEES9_SE_SG_Li384ELb1ELb1ELb0ELb0EEENS1_36VarlenDynamicPersistentTileSchedulerILi192ELi128ELi384ELi128ELb0ELb1ELb1ELb1ELb1ELb1EEEEEEEEEvNT_6ParamsE,@function
        .size           _ZN7cutlass13device_kernelIN5flash11enable_sm90INS1_16FlashAttnFwdSm90INS1_25CollectiveMainloopFwdSm90ILi2EN4cute5tupleIJNS5_1CILi1EEES8_S8_EEENS6_IJNS7_ILi192EEENS7_ILi128EEENS7_ILi64EEEEEELi64ENS_6half_tEfNS_4arch4Sm90ELb1ELb0ELb0ELb1ELb1ELb1ELb0ELb1ELb1ELb1ELb0ELb0EEENS1_21CollectiveEpilogueFwdINS6_IJSA_SC_SB_EEES9_SE_SG_Li384ELb1ELb1ELb0ELb0EEENS1_36VarlenDynamicPersistentTileSchedulerILi192ELi128ELi384ELi128ELb0ELb1ELb1ELb1ELb1ELb1EEEEEEEEEvNT_6ParamsE,(.L_x_15880 - _ZN7cutlass13device_kernelIN5flash11enable_sm90INS1_16FlashAttnFwdSm90INS1_25CollectiveMainloopFwdSm90ILi2EN4cute5tupleIJNS5_1CILi1EEES8_S8_EEENS6_IJNS7_ILi192EEENS7_ILi128EEENS7_ILi64EEEEEELi64ENS_6half_tEfNS_4arch4Sm90ELb1ELb0ELb0ELb1ELb1ELb1ELb0ELb1ELb1ELb1ELb0ELb0EEENS1_21CollectiveEpilogueFwdINS6_IJSA_SC_SB_EEES9_SE_SG_Li384ELb1ELb1ELb0ELb0EEENS1_36VarlenDynamicPersistentTileSchedulerILi192ELi128ELi384ELi128ELb0ELb1ELb1ELb1ELb1ELb1EEEEEEEEEvNT_6ParamsE)
        .other          _ZN7cutlass13device_kernelIN5flash11enable_sm90INS1_16FlashAttnFwdSm90INS1_25CollectiveMainloopFwdSm90ILi2EN4cute5tupleIJNS5_1CILi1EEES8_S8_EEENS6_IJNS7_ILi192EEENS7_ILi128EEENS7_ILi64EEEEEELi64ENS_6half_tEfNS_4arch4Sm90ELb1ELb0ELb0ELb1ELb1ELb1ELb0ELb1ELb1ELb1ELb0ELb0EEENS1_21CollectiveEpilogueFwdINS6_IJSA_SC_SB_EEES9_SE_SG_Li384ELb1ELb1ELb0ELb0EEENS1_36VarlenDynamicPersistentTileSchedulerILi192ELi128ELi384ELi128ELb0ELb1ELb1ELb1ELb1ELb1EEEEEEEEEvNT_6ParamsE,@"STO_CUDA_ENTRY STV_DEFAULT"
_ZN7cutlass13device_kernelIN5flash11enable_sm90INS1_16FlashAttnFwdSm90INS1_25CollectiveMainloopFwdSm90ILi2EN4cute5tupleIJNS5_1CILi1EEES8_S8_EEENS6_IJNS7_ILi192EEENS7_ILi128EEENS7_ILi64EEEEEELi64ENS_6half_tEfNS_4arch4Sm90ELb1ELb0ELb0ELb1ELb1ELb1ELb0ELb1ELb1ELb1ELb0ELb0EEENS1_21CollectiveEpilogueFwdINS6_IJSA_SC_SB_EEES9_SE_SG_Li384ELb1ELb1ELb0ELb0EEENS1_36VarlenDynamicPersistentTileSchedulerILi192ELi128ELi384ELi128ELb0ELb1ELb1ELb1ELb1ELb1EEEEEEEEEvNT_6ParamsE:
        /* <DEDUP_REMOVED lines=17> */
.L_x_15353:
[----:B------:R-:W-:Y:S05]  /*0110*/  BSYNC B0 ;  /* 0x0000000000007941 */ /* 0x000fea0003800000 */
.L_x_15352:
        /* <DEDUP_REMOVED lines=40> */
.L_x_15354:
        /* <DEDUP_REMOVED lines=22> */
.L_x_15355:
        /* <DEDUP_REMOVED lines=18> */
.L_x_15356:
        /* <DEDUP_REMOVED lines=22> */
.L_x_15357:
        /* <DEDUP_REMOVED lines=22> */
.L_x_15358:
        /* <DEDUP_REMOVED lines=9> */
.L_x_15361:
[----:B------:R-:W-:-:S08]  /*0970*/  NOP ;  /* 0x0000000000007918 */ /* 0x000fd00000000000 */
[----:B------:R-:W0:Y:S02]  /*0980*/  USETMAXREG.TRY_ALLOC.CTAPOOL UP0, 0xa0 ;  /* 0x000000a0000079c8 */ /* 0x000e240008000600 */
[----:B0-----:R-:W-:-:S13]  /*0990*/  PLOP3.LUT P0, PT, PT, PT, UP0, 0x80, 0x0 ;  /* 0x000000000000781c */ /* 0x001fda0003f0f008 */
[----:B------:R-:W-:Y:S05]  /*09a0*/  @!P0 BRA `(.L_x_15361) ;  /* 0xfffffffc00f08947 */ /* 0x000fea000383ffff */
[----:B------:R-:W2:Y:S01]  /*09b0*/  S2R R0, SR_TID.X ;  /* 0x0000000000007919 */ /* 0x000ea20000002100 */
[----:B------:R-:W-:Y:S01]  /*09c0*/  LOP3.LUT R23, R23, 0xffffffef, RZ, 0xc0, !PT ;  /* 0xffffffef17177812 */ /* 0x000fe200078ec0ff */
[----:B------:R-:W-:Y:S01]  /*09d0*/  ULDC UR4, c[0x0][0xc3c] ;  /* 0x00030f0000047ab9 */ /* 0x000fe20000000800 */
[----:B--2---:R-:W-:Y:S02]  /*09e0*/  SHF.R.U32.HI R2, RZ, 0x7, R0 ;  /* 0x00000007ff027819 */ /* 0x004fe40000011600 */
[----:B------:R-:W0:Y:S01]  /*09f0*/  S2R R0, SR_CgaCtaId ;  /* 0x0000000000007919 */ /* 0x000e220000008800 */
[----:B------:R-:W-:Y:S06]  /*0a00*/  BAR.ARV 0x8, 0x200 ;  /* 0x0208000000007b1d */ /* 0x000fec0000002000 */
[----:B------:R-:W-:-:S02]  /*0a10*/  ISETP.NE.AND P0, PT, R2, 0x1, PT ;  /* 0x000000010200780c */ /* 0x000fc40003f05270 */
[----:B------:R-:W-:-:S11]  /*0a20*/  MOV R2, 0x400 ;  /* 0x0000040000027802 */ /* 0x000fd60000000f00 */
[----:B------:R-:W-:Y:S06]  /*0a30*/  @!P0 BAR.ARV 0x9, 0x100 ;  /* 0x0244000000008b1d */ /* 0x000fec0000002000 */
[----:B------:R-:W-:Y:S02]  /*0a40*/  @P0 LOP3.LUT R23, R23, 0x10, RZ, 0xfc, !PT ;  /* 0x0000001017170812 */ /* 0x000fe400078efcff */
[----:B------:R-:W-:Y:S01]  /*0a50*/  BAR.SYNC.DEFER_BLOCKING 0x5, 0x200 ;  /* 0x0148000000007b1d */ /* 0x000fe20000010000 */
[----:B0-----:R-:W-:-:S05]  /*0a60*/  LEA R2, R0, R2, 0x18 ;  /* 0x0000000200027211 */ /* 0x001fca00078ec0ff */
[----:B------:R-:W0:Y:S02]  /*0a70*/  LDS.128 R32, [R2+0x168d0] ;  /* 0x0168d00002207984 */ /* 0x000e240000000c00 */
[----:B------:R-:W-:Y:S06]  /*0a80*/  BAR.ARV 0x4, 0x200 ;  /* 0x0108000000007b1d */ /* 0x000fec0000002000 */
[----:B0-----:R-:W-:-:S13]  /*0a90*/  ISETP.GE.AND P0, PT, R35, UR4, PT ;  /* 0x0000000423007c0c */ /* 0x001fda000bf06270 */
[----:B------:R-:W-:Y:S05]  /*0aa0*/  @P0 BRA `(.L_x_15362) ;  /* 0x0000017c006c0947 */ /* 0x000fea0003800000 */
[----:B------:R-:W2:Y:S01]  /*0ab0*/  LDL R13, [R1+0x30] ;  /* 0x00003000010d7983 */ /* 0x000ea20000100800 */
[----:B------:R-:W0:Y:S02]  /*0ac0*/  S2R R0, SR_TID.X ;  /* 0x0000000000007919 */ /* 0x000e240000002100 */
[----:B0-----:R-:W-:-:S05]  /*0ad0*/  VIADD R12, R0, 0xffffff80 ;  /* 0xffffff80000c7836 */ /* 0x001fca0000000000 */
[----:B------:R-:W-:-:S04]  /*0ae0*/  SHF.R.S32.HI R0, RZ, 0x1f, R12 ;  /* 0x0000001fff007819 */ /* 0x000fc8000001140c */
[----:B------:R-:W-:-:S04]  /*0af0*/  LEA.HI R3, R0, R12, RZ, 0x7 ;  /* 0x0000000c00037211 */ /* 0x000fc800078f38ff */
[----:B------:R-:W-:-:S05]  /*0b00*/  LOP3.LUT R4, R3, 0xffffff80, RZ, 0xc0, !PT ;  /* 0xffffff8003047812 */ /* 0x000fca00078ec0ff */
[----:B------:R-:W-:Y:S01]  /*0b10*/  IMAD.IADD R11, R12, 0x1, -R4 ;  /* 0x000000010c0b7824 */ /* 0x000fe200078e0a04 */
[----:B------:R-:W-:-:S04]  /*0b20*/  LEA.HI R4, R0, R12, RZ, 0x4 ;  /* 0x0000000c00047211 */ /* 0x000fc800078f20ff */
[----:B------:R-:W-:Y:S02]  /*0b30*/  SHF.R.S32.HI R6, RZ, 0x1f, R11 ;  /* 0x0000001fff067819 */ /* 0x000fe4000001140b */
[----:B------:R-:W-:Y:S02]  /*0b40*/  SHF.R.S32.HI R7, RZ, 0x4, R4 ;  /* 0x00000004ff077819 */ /* 0x000fe40000011404 */
[----:B------:R-:W-:Y:S02]  /*0b50*/  LEA.HI R8, R6, R11, RZ, 0x2 ;  /* 0x0000000b06087211 */ /* 0x000fe400078f10ff */
[----:B------:R-:W-:Y:S02]  /*0b60*/  SHF.R.S32.HI R14, RZ, 0x7, R3 ;  /* 0x00000007ff0e7819 */ /* 0x000fe40000011403 */
[----:B------:R-:W-:Y:S02]  /*0b70*/  LOP3.LUT R3, R4, 0x3fffff0, RZ, 0xc0, !PT ;  /* 0x03fffff004037812 */ /* 0x000fe400078ec0ff */
[----:B------:R-:W-:-:S02]  /*0b80*/  LEA.HI R5, R0, R12, RZ, 0x5 ;  /* 0x0000000c00057211 */ /* 0x000fc400078f28ff */
[----:B------:R-:W-:Y:S02]  /*0b90*/  LEA.HI R4, R4, R7, RZ, 0x1 ;  /* 0x0000000704047211 */ /* 0x000fe400078f08ff */
[--C-:B------:R-:W-:Y:S02]  /*0ba0*/  SHF.R.S32.HI R9, RZ, 0x2, R8.reuse ;  /* 0x00000002ff097819 */ /* 0x100fe40000011408 */
[----:B------:R-:W-:Y:S01]  /*0bb0*/  SHF.R.S32.HI R10, RZ, 0x1f, R8 ;  /* 0x0000001fff0a7819 */ /* 0x000fe20000011408 */
[----:B------:R-:W-:Y:S01]  /*0bc0*/  IMAD.IADD R3, R12, 0x1, -R3 ;  /* 0x000000010c037824 */ /* 0x000fe200078e0a03 */
[----:B------:R-:W-:Y:S02]  /*0bd0*/  SHF.R.S32.HI R15, RZ, 0x5, R5 ;  /* 0x00000005ff0f7819 */ /* 0x000fe40000011405 */
[----:B------:R-:W-:Y:S02]  /*0be0*/  LOP3.LUT R4, R4, 0x1ffffffe, RZ, 0xc0, !PT ;  /* 0x1ffffffe04047812 */ /* 0x000fe400078ec0ff */
[----:B------:R-:W-:Y:S01]  /*0bf0*/  LEA.HI R10, R10, R9, RZ, 0x3 ;  /* 0x000000090a0a7211 */ /* 0x000fe200078f18ff */
[----:B------:R-:W-:Y:S01]  /*0c00*/  IMAD.HI R5, R14, 0x55555556, RZ ;  /* 0x555555560e057827 */ /* 0x000fe200078e02ff */
[----:B------:R-:W-:-:S02]  /*0c10*/  LEA.HI R6, R6, R11, RZ, 0x5 ;  /* 0x0000000b06067211 */ /* 0x000fc400078f28ff */
[----:B------:R-:W-:Y:S01]  /*0c20*/  LOP3.LUT R10, R10, 0xfffffff8, RZ, 0xc0, !PT ;  /* 0xfffffff80a0a7812 */ /* 0x000fe200078ec0ff */
[----:B------:R-:W-:Y:S02]  /*0c30*/  IMAD.IADD R4, R7, 0x1, -R4 ;  /* 0x0000000107047824 */ /* 0x000fe400078e0a04 */
[----:B------:R-:W-:Y:S01]  /*0c40*/  IMAD R3, R15, 0x10, R3 ;  /* 0x000000100f037824 */ /* 0x000fe200078e0203 */
[----:B------:R-:W-:Y:S02]  /*0c50*/  LEA.HI R5, R5, R5, RZ, 0x1 ;  /* 0x0000000505057211 */ /* 0x000fe400078f08ff */
[----:B------:R-:W-:Y:S01]  /*0c60*/  IADD3 R9, R9, -R10, RZ ;  /* 0x8000000a09097210 */ /* 0x000fe20007ffe0ff */
[----:B------:R-:W-:Y:S01]  /*0c70*/  IMAD R7, R3, 0x8, R4 ;  /* 0x0000000803077824 */ /* 0x000fe200078e0204 */
[----:B------:R-:W-:Y:S02]  /*0c80*/  SHF.R.S32.HI R6, RZ, 0x5, R6 ;  /* 0x00000005ff067819 */ /* 0x000fe40000011406 */
[----:B------:R-:W-:Y:S01]  /*0c90*/  LEA.HI R3, R0, R12, RZ, 0x2 ;  /* 0x0000000c00037211 */ /* 0x000fe200078f10ff */
[----:B------:R-:W-:-:S02]  /*0ca0*/  IMAD R5, R5, -0x3, R14 ;  /* 0xfffffffd05057824 */ /* 0x000fc400078e020e */
[----:B------:R-:W-:Y:S01]  /*0cb0*/  IMAD R6, R6, 0x10, R9 ;  /* 0x0000001006067824 */ /* 0x000fe200078e0209 */
[--C-:B------:R-:W-:Y:S02]  /*0cc0*/  SHF.R.S32.HI R154, RZ, 0x2, R3.reuse ;  /* 0x00000002ff9a7819 */ /* 0x100fe40000011403 */
[----:B------:R-:W-:Y:S01]  /*0cd0*/  LEA.HI R0, R0, R12, RZ, 0x3 ;  /* 0x0000000c00007211 */ /* 0x000fe200078f18ff */
[----:B------:R-:W-:Y:S01]  /*0ce0*/  IMAD R10, R5, 0x40, R6 ;  /* 0x00000040050a7824 */ /* 0x000fe200078e0206 */
[----:B------:R-:W-:Y:S01]  /*0cf0*/  SHF.R.S32.HI R5, RZ, 0x1f, R3 ;  /* 0x0000001fff057819 */ /* 0x000fe20000011403 */
[----:B------:R-:W-:Y:S01]  /*0d00*/  VIADD R6, R154, 0x60 ;  /* 0x000000609a067836 */ /* 0x000fe20000000000 */
[----:B------:R-:W-:Y:S02]  /*0d10*/  LOP3.LUT R3, R3, 0xfffffffc, RZ, 0xc0, !PT ;  /* 0xfffffffc03037812 */ /* 0x000fe400078ec0ff */
[----:B------:R-:W-:Y:S02]  /*0d20*/  SHF.R.S32.HI R4, RZ, 0x3, R0 ;  /* 0x00000003ff047819 */ /* 0x000fe40000011400 */
[----:B------:R-:W-:-:S02]  /*0d30*/  LEA.HI R5, R5, R154, RZ, 0x3 ;  /* 0x0000009a05057211 */ /* 0x000fc400078f18ff */
[----:B------:R-:W-:Y:S01]  /*0d40*/  SHF.R.S32.HI R4, RZ, 0x1f, R6 ;  /* 0x0000001fff047819 */ /* 0x000fe20000011406 */
[----:B------:R-:W-:Y:S01]  /*0d50*/  IMAD.IADD R9, R12, 0x1, -R3 ;  /* 0x000000010c097824 */ /* 0x000fe200078e0a03 */
[----:B------:R-:W-:Y:S02]  /*0d60*/  LOP3.LUT R0, R0, 0xfffffff8, RZ, 0xc0, !PT ;  /* 0xfffffff800007812 */ /* 0x000fe400078ec0ff */
[----:B------:R-:W-:Y:S02]  /*0d70*/  LOP3.LUT R5, R5, 0xfffffff8, RZ, 0xc0, !PT ;  /* 0xfffffff805057812 */ /* 0x000fe400078ec0ff */
[----:B------:R-:W-:Y:S02]  /*0d80*/  LEA.HI R4, R4, R6, RZ, 0x3 ;  /* 0x0000000604047211 */ /* 0x000fe400078f18ff */
[----:B------:R-:W-:Y:S01]  /*0d90*/  SHF.L.U32 R3, R6, 0x6, RZ ;  /* 0x0000000606037819 */ /* 0x000fe200000006ff */
[----:B------:R-:W-:Y:S01]  /*0da0*/  IMAD.IADD R0, R12, 0x1, -R0 ;  /* 0x000000010c007824 */ /* 0x000fe200078e0a00 */
[----:B------:R-:W-:Y:S01]  /*0db0*/  LEA.HI R0, R9, R9, RZ, 0x1 ;  /* 0x0000000909007211 */ /* 0x000fe200078f08ff */
[----:B------:R-:W-:Y:S01]  /*0dc0*/  IMAD.IADD R5, R154, 0x1, -R5 ;  /* 0x000000019a057824 */ /* 0x000fe200078e0a05 */
[----:B------:R-:W-:Y:S01]  /*0dd0*/  LOP3.LUT R3, R3, 0x1c0, RZ, 0xc0, !PT ;  /* 0x000001c003037812 */ /* 0x000fe200078ec0ff */
[C---:B------:R-:W-:Y:S01]  /*0de0*/  IMAD.SHL.U32 R16, R9.reuse, 0x8, RZ ;  /* 0x0000000809107824 */ /* 0x040fe200078e00ff */
[----:B------:R-:W-:Y:S01]  /*0df0*/  STL [R1+0x68], R10 ;  /* 0x0000680a01007387 */ /* 0x000fe20000100800 */
[----:B------:R-:W-:-:S02]  /*0e00*/  IMAD.SHL.U32 R152, R9, 0x4, RZ ;  /* 0x0000000409987824 */ /* 0x000fc400078e00ff */
[----:B------:R-:W-:Y:S01]  /*0e10*/  IMAD.SHL.U32 R4, R4, 0x40, RZ ;  /* 0x0000004004047824 */ /* 0x000fe200078e00ff */
[----:B------:R-:W-:Y:S01]  /*0e20*/  STL [R1+0x58], RZ ;  /* 0x000058ff01007387 */ /* 0x000fe20000100800 */
[----:B------:R-:W-:Y:S02]  /*0e30*/  LOP3.LUT R0, R0, 0x1ffffffe, RZ, 0xc0, !PT ;  /* 0x1ffffffe00007812 */ /* 0x000fe400078ec0ff */
[----:B------:R-:W-:Y:S01]  /*0e40*/  SHF.R.U32.HI R6, RZ, 0x3, R3 ;  /* 0x00000003ff067819 */ /* 0x000fe20000011603 */
[----:B------:R-:W-:Y:S01]  /*0e50*/  STL [R1], RZ ;  /* 0x000000ff01007387 */ /* 0x000fe20000100800 */
[----:B------:R-:W-:Y:S02]  /*0e60*/  LOP3.LUT R3, R3, 0x38, R16, 0xf8, !PT ;  /* 0x0000003803037812 */ /* 0x000fe400078ef810 */
[----:B------:R-:W-:Y:S01]  /*0e70*/  LOP3.LUT R4, R4, 0xfffffe00, RZ, 0xc0, !PT ;  /* 0xfffffe0004047812 */ /* 0x000fe200078ec0ff */
[----:B------:R0:W-:Y:S01]  /*0e80*/  STL [R1+0x38], R5 ;  /* 0x0000380501007387 */ /* 0x0001e20000100800 */
[----:B------:R-:W-:Y:S01]  /*0e90*/  LOP3.LUT R8, R8, 0x7ffffffc, RZ, 0xc0, !PT ;  /* 0x7ffffffc08087812 */ /* 0x000fe200078ec0ff */
[----:B------:R-:W-:Y:S01]  /*0ea0*/  IMAD.IADD R0, R9, 0x1, -R0 ;  /* 0x0000000109007824 */ /* 0x000fe200078e0a00 */
[----:B------:R-:W-:-:S02]  /*0eb0*/  LOP3.LUT R3, R4, R3, R6, 0xf6, !PT ;  /* 0x0000000304037212 */ /* 0x000fc400078ef606 */
[----:B0-----:R-:W-:Y:S01]  /*0ec0*/  IADD3 R5, R152, 0x10, RZ ;  /* 0x0000001098057810 */ /* 0x001fe20007ffe0ff */
[----:B------:R-:W-:-:S03]  /*0ed0*/  IMAD R0, R0, 0x8, R10 ;  /* 0x0000000800007824 */ /* 0x000fc600078e020a */
[----:B------:R-:W-:Y:S01]  /*0ee0*/  SHF.R.S32.HI R6, RZ, 0x1f, R5 ;  /* 0x0000001fff067819 */ /* 0x000fe20000011405 */
[----:B------:R0:W-:Y:S01]  /*0ef0*/  STL [R1+0x4], R5 ;  /* 0x0000040501007387 */ /* 0x0001e20000100800 */
[----:B------:R-:W-:-:S03]  /*0f00*/  IMAD R3, R3, 0x2, R2 ;  /* 0x0000000203037824 */ /* 0x000fc600078e0202 */
[----:B------:R1:W-:Y:S01]  /*0f10*/  STL [R1+0x3c], R4 ;  /* 0x00003c0401007387 */ /* 0x0003e20000100800 */
[----:B0-----:R-:W-:-:S03]  /*0f20*/  IMAD.IADD R5, R11, 0x1, -R8 ;  /* 0x000000010b057824 */ /* 0x001fc600078e0a08 */
[----:B------:R0:W-:Y:S01]  /*0f30*/  STL [R1+0x60], R6 ;  /* 0x0000600601007387 */ /* 0x0001e20000100800 */
[----:B-1----:R-:W-:-:S03]  /*0f40*/  IMAD.SHL.U32 R4, R7, 0x8, RZ ;  /* 0x0000000807047824 */ /* 0x002fc600078e00ff */
[----:B------:R0:W-:Y:S04]  /*0f50*/  STL [R1+0x40], R5 ;  /* 0x0000400501007387 */ /* 0x0001e80000100800 */
[----:B------:R0:W-:Y:S04]  /*0f60*/  STL [R1+0x6c], R4 ;  /* 0x00006c0401007387 */ /* 0x0001e80000100800 */
[----:B------:R0:W-:Y:S04]  /*0f70*/  STL [R1+0x44], R0 ;  /* 0x0000440001007387 */ /* 0x0001e80000100800 */
[----:B------:R0:W-:Y:S01]  /*0f80*/  STL [R1+0x64], R3 ;  /* 0x0000640301007387 */ /* 0x0001e20000100800 */
[----:B------:R-:W-:Y:S01]  /*0f90*/  VIADD R18, R16, 0x20 ;  /* 0x0000002010127836 */ /* 0x000fe20000000000 */
[----:B------:R-:W-:Y:S01]  /*0fa0*/  MOV R19, RZ ;  /* 0x000000ff00137202 */ /* 0x000fe20000000f00 */
[----:B------:R-:W-:Y:S01]  /*0fb0*/  IMAD.MOV.U32 R155, RZ, RZ, RZ ;  /* 0x000000ffff9b7224 */ /* 0x000fe200078e00ff */
[----:B------:R-:W-:Y:S01]  /*0fc0*/  SHF.R.S32.HI R17, RZ, 0x1f, R16 ;  /* 0x0000001fff117819 */ /* 0x000fe20000011410 */
[----:B------:R-:W-:Y:S01]  /*0fd0*/  IMAD.MOV.U32 R22, RZ, RZ, RZ ;  /* 0x000000ffff167224 */ /* 0x000fe200078e00ff */
[----:B------:R-:W-:-:S02]  /*0fe0*/  SHF.R.S32.HI R156, RZ, 0x1f, R18 ;  /* 0x0000001fff9c7819 */ /* 0x000fc40000011412 */
[----:B0-2---:R-:W-:-:S07]  /*0ff0*/  LOP3.LUT R157, R13, 0x1, RZ, 0xfc, !PT ;  /* 0x000000010d9d7812 */ /* 0x005fce00078efcff */
.L_x_15507:
        /* <DEDUP_REMOVED lines=8> */
[----:B---3--:R-:W-:Y:S01]  /*1080*/  IMAD.MOV.U32 R31, RZ, RZ, RZ ;  /* 0x000000ffff1f7224 */ /* 0x008fe200078e00ff */
[----:B------:R-:W-:-:S02]  /*1090*/  ISETP.NE.U32.AND P0, PT, RZ, UR6, PT ;  /* 0x00000006ff007c0c */ /* 0x000fc4000bf05070 */
[----:B------:R-:W-:Y:S02]  /*10a0*/  ISETP.NE.AND.EX P1, PT, RZ, UR5, PT, P1 ;  /* 0x00000005ff007c0c */ /* 0x000fe4000bf25310 */
[----:B------:R-:W-:Y:S02]  /*10b0*/  ISETP.NE.AND.EX P0, PT, RZ, UR7, PT, P0 ;  /* 0x00000007ff007c0c */ /* 0x000fe4000bf05300 */
[----:B--2---:R-:W-:Y:S01]  /*10c0*/  SHF.R.S32.HI R3, RZ, 0x1f, R0 ;  /* 0x0000001fff037819 */ /* 0x004fe20000011400 */
[----:B------:R-:W-:Y:S08]  /*10d0*/  STL [R1+0x54], R0 ;  /* 0x0000540001007387 */ /* 0x000ff00000100800 */
[----:B------:R-:W-:-:S02]  /*10e0*/  @P1 LEA R6, P2, R0, UR4, 0x2 ;  /* 0x0000000400061c11 */ /* 0x000fc4000f8410ff */
[C-C-:B------:R-:W-:Y:S01]  /*10f0*/  SHF.L.U64.HI R32, R0.reuse, 0x2, R3.reuse ;  /* 0x0000000200207819 */ /* 0x140fe20000010203 */
[----:B------:R0:W-:Y:S01]  /*1100*/  STL [R1+0x5c], R3 ;  /* 0x00005c0301007387 */ /* 0x0001e20000100800 */
[C---:B------:R-:W-:Y:S02]  /*1110*/  @P1 LEA.HI.X R7, R0.reuse, UR5, R3, 0x2, P2 ;  /* 0x0000000500071c11 */ /* 0x040fe400090f1403 */
[----:B------:R-:W-:Y:S02]  /*1120*/  ISETP.NE.U32.AND P2, PT, RZ, UR8, PT ;  /* 0x00000008ff007c0c */ /* 0x000fe4000bf45070 */
[----:B------:R-:W-:Y:S02]  /*1130*/  SHF.L.U32 R36, R0, 0x2, RZ ;  /* 0x0000000200247819 */ /* 0x000fe400000006ff */
[----:B------:R-:W-:Y:S01]  /*1140*/  ISETP.NE.AND.EX P2, PT, RZ, UR9, PT, P2 ;  /* 0x00000009ff007c0c */ /* 0x000fe2000bf45320 */
[----:B------:R-:W-:Y:S01]  /*1150*/  ULDC UR4, c[0x0][0x288] ;  /* 0x0000a20000047ab9 */ /* 0x000fe20000000800 */
[----:B------:R-:W-:Y:S01]  /*1160*/  IADD3 R8, P3, R36, UR6, RZ ;  /* 0x0000000624087c10 */ /* 0x000fe2000ff7e0ff */
[----:B0-----:R-:W-:Y:S01]  /*1170*/  IMAD.MOV.U32 R3, RZ, RZ, RZ ;  /* 0x000000ffff037224 */ /* 0x001fe200078e00ff */
[----:B------:R0:W-:Y:S01]  /*1180*/  STL [R1+0x4c], R36 ;  /* 0x00004c2401007387 */ /* 0x0001e20000100800 */
[----:B------:R-:W-:Y:S01]  /*1190*/  IMAD.U32 R10, RZ, RZ, UR4 ;  /* 0x00000004ff0a7e24 */ /* 0x000fe2000f8e00ff */
[----:B------:R-:W-:Y:S01]  /*11a0*/  IADD3.X R9, R32, UR7, RZ, P3, !PT ;  /* 0x0000000720097c10 */ /* 0x000fe20009ffe4ff */
[----:B------:R-:W-:Y:S01]  /*11b0*/  ULDC.64 UR4, c[0x0][0x418] ;  /* 0x0001060000047ab9 */ /* 0x000fe20000000a00 */
[----:B------:R0:W-:Y:S04]  /*11c0*/  STL [R1+0x50], R32 ;  /* 0x0000502001007387 */ /* 0x0001e80000100800 */
[----:B------:R0:W5:Y:S01]  /*11d0*/  @P1 LDG.E R3, desc[UR40][R6.64] ;  /* 0x0000002806031981 */ /* 0x000162000c1e1900 */
[----:B------:R-:W-:-:S03]  /*11e0*/  @P2 IADD3 R4, P1, R36, UR8, RZ ;  /* 0x0000000824042c10 */ /* 0x000fc6000ff3e0ff */
[----:B------:R0:W5:Y:S01]  /*11f0*/  @P0 LDG.E R31, desc[UR40][R8.64] ;  /* 0x00000028081f0981 */ /* 0x000162000c1e1900 */
[----:B------:R-:W-:-:S05]  /*1200*/  @P2 IADD3.X R5, R32, UR9, RZ, P1, !PT ;  /* 0x0000000920052c10 */ /* 0x000fca0008ffe4ff */
[----:B------:R-:W2:Y:S01]  /*1210*/  @P2 LDG.E R10, desc[UR40][R4.64] ;  /* 0x00000028040a2981 */ /* 0x000ea2000c1e1900 */
        /* <DEDUP_REMOVED lines=10> */
[----:B--2---:R0:W-:Y:S01]  /*12c0*/  STL [R1+0x18], R10 ;  /* 0x0000180a01007387 */ /* 0x0041e20000100800 */
[----:B-1----:R-:W-:Y:S05]  /*12d0*/  @P2 BRA `(.L_x_15363) ;  /* 0x0000000000282947 */ /* 0x002fea0003800000 */
        /* <DEDUP_REMOVED lines=10> */
.L_x_15363:
        /* <DEDUP_REMOVED lines=9> */
.L_x_15364:
[----:B------:R-:W-:Y:S05]  /*1410*/  @!P0 BRA `(.L_x_15365) ;  /* 0x00000000000c8947 */ /* 0x000fea0003800000 */
[----:B------:R-:W2:Y:S04]  /*1420*/  LDG.E R5, desc[UR40][R8.64] ;  /* 0x0000002808057981 */ /* 0x000ea8000c1e1900 */
[----:B------:R-:W2:Y:S02]  /*1430*/  LDG.E R30, desc[UR40][R8.64+0x4] ;  /* 0x00000428081e7981 */ /* 0x000ea4000c1e1900 */
[----:B--2---:R-:W-:-:S07]  /*1440*/  IMAD.IADD R30, R30, 0x1, -R5 ;  /* 0x000000011e1e7824 */ /* 0x004fce00078e0a05 */
.L_x_15365:
[----:B------:R-:W-:Y:S01]  /*1450*/  ULDC.64 UR4, c[0x0][0xa10] ;  /* 0x0002840000047ab9 */ /* 0x000fe20000000a00 */
[----:B0-----:R-:W0:Y:S01]  /*1460*/  LDC R8, c[0x0][0x448] ;  /* 0x00011200ff087b82 */ /* 0x001e220000000800 */
[----:B------:R-:W-:-:S04]  /*1470*/  ISETP.NE.U32.AND P0, PT, RZ, UR4, PT ;  /* 0x00000004ff007c0c */ /* 0x000fc8000bf05070 */
[----:B------:R-:W-:Y:S01]  /*1480*/  ISETP.NE.AND.EX P0, PT, RZ, UR5, PT, P0 ;  /* 0x00000005ff007c0c */ /* 0x000fe2000bf05300 */
[----:B------:R-:W-:-:S12]  /*1490*/  ULDC.64 UR4, c[0x0][0xa30] ;  /* 0x00028c0000047ab9 */ /* 0x000fd80000000a00 */
[----:B--2---:R-:W2:Y:S02]  /*14a0*/  @P0 LDC.64 R4, c[0x0][0xa10] ;  /* 0x00028400ff040b82 */ /* 0x004ea40000000a00 */
[----:B--2---:R-:W-:-:S05]  /*14b0*/  @P0 IMAD.WIDE R4, R28, 0x4, R4 ;  /* 0x000000041c040825 */ /* 0x004fca00078e0204 */
        /* <DEDUP_REMOVED lines=8> */
[----:B0-----:R-:W-:Y:S01]  /*1540*/  ISETP.NE.AND P1, PT, R8, 0x1, PT ;  /* 0x000000010800780c */ /* 0x001fe20003f25270 */
[----:B------:R-:W-:Y:S01]  /*1550*/  IMAD R12, R33, 0xc0, RZ ;  /* 0x000000c0210c7824 */ /* 0x000fe200078e02ff */
[----:B------:R-:W-:-:S03]  /*1560*/  IADD3 R8, -R3, R30, RZ ;  /* 0x0000001e03087210 */ /* 0x000fc60007ffe1ff */
[----:B---3--:R-:W-:Y:S01]  /*1570*/  VIADD R4, R12, 0xbf ;  /* 0x000000bf0c047836 */ /* 0x008fe20000000000 */
[----:B------:R0:W-:Y:S01]  /*1580*/  STL [R1+0x28], R12 ;  /* 0x0000280c01007387 */ /* 0x0001e20000100800 */
[----:B------:R-:W-:-:S05]  /*1590*/  IMAD.MOV R27, RZ, RZ, -R8 ;  /* 0x000000ffff1b7224 */ /* 0x000fca00078e0a08 */
[----:B------:R-:W-:Y:S01]  /*15a0*/  VIMNMX R27, RZ, R27, !PT ;  /* 0x0000001bff1b7248 */ /* 0x000fe20007fe0100 */
[----:B------:R-:W3:Y:S08]  /*15b0*/  @P1 LDC R11, c[0x0][0x44c] ;  /* 0x00011300ff0b1b82 */ /* 0x000ef00000000800 */
[----:B------:R-:W1:Y:S01]  /*15c0*/  @P1 LDC R5, c[0x0][0x450] ;  /* 0x00011400ff051b82 */ /* 0x000e620000000800 */
[----:B--2---:R-:W-:-:S02]  /*15d0*/  @P0 IMAD.IADD R29, R9, 0x1, -R0 ;  /* 0x00000001091d0824 */ /* 0x004fc400078e0a00 */
[----:B---3--:R-:W-:-:S04]  /*15e0*/  @P1 IMAD.HI.U32 R0, R4, R11, RZ ;  /* 0x0000000b04001227 */ /* 0x008fc800078e00ff */
[----:B----4-:R-:W-:Y:S01]  /*15f0*/  IMAD.IADD R6, R8, 0x1, R29 ;  /* 0x0000000108067824 */ /* 0x010fe200078e021d */
[----:B-1----:R-:W-:-:S03]  /*1600*/  @P1 SHF.R.U32.HI R4, RZ, R5, R0 ;  /* 0x00000005ff041219 */ /* 0x002fc60000011600 */
        /* <DEDUP_REMOVED lines=43> */
.L_x_15368:
[----:B------:R-:W-:Y:S05]  /*18c0*/  BSYNC B6 ;  /* 0x0000000000067941 */ /* 0x000fea0003800000 */
.L_x_15367:
        /* <DEDUP_REMOVED lines=20> */
.L_x_15370:
[----:B------:R-:W-:Y:S05]  /*1a10*/  BSYNC B6 ;  /* 0x0000000000067941 */ /* 0x000fea0003800000 */
.L_x_15369:
[----:B------:R-:W2:Y:S01]  /*1a20*/  LDL R14, [R1+0x38] ;  /* 0x00003800010e7983 */ /* 0x000ea20000100800 */
[----:B------:R-:W-:Y:S01]  /*1a30*/  ULDC.64 UR4, c[0x0][0x9f8] ;  /* 0x00027e0000047ab9 */ /* 0x000fe20000000a00 */
[----:B------:R-:W0:Y:S01]  /*1a40*/  LDC.64 R4, c[0x0][0x3f8] ;  /* 0x0000fe00ff047b82 */ /* 0x000e220000000a00 */
[----:B------:R-:W-:Y:S01]  /*1a50*/  ISETP.NE.U32.AND P0, PT, RZ, UR4, PT ;  /* 0x00000004ff007c0c */ /* 0x000fe2000bf05070 */
[----:B------:R-:W3:Y:S03]  /*1a60*/  LDL R12, [R1+0x3c] ;  /* 0x00003c00010c7983 */ /* 0x000ee60000100800 */
[----:B------:R-:W-:-:S03]  /*1a70*/  ISETP.NE.AND.EX P0, PT, RZ, UR5, PT, P0 ;  /* 0x00000005ff007c0c */ /* 0x000fc6000bf05300 */
[----:B------:R-:W1:Y:S08]  /*1a80*/  LDC.64 R62, c[0x0][0x408] ;  /* 0x00010200ff3e7b82 */ /* 0x000e700000000a00 */
[----:B------:R-:W4:Y:S02]  /*1a90*/  LDC R59, c[0x0][0x3f4] ;  /* 0x0000fd00ff3b7b82 */ /* 0x000f240000000800 */
[----:B------:R-:W-:-:S04]  /*1aa0*/  @P0 IADD3 R6, P1, R36, UR4, RZ ;  /* 0x0000000424060c10 */ /* 0x000fc8000ff3e0ff */
[----:B------:R-:W-:-:S05]  /*1ab0*/  @P0 IADD3.X R7, R32, UR5, RZ, P1, !PT ;  /* 0x0000000520070c10 */ /* 0x000fca0008ffe4ff */
[----:B------:R4:W3:Y:S01]  /*1ac0*/  @P0 LDG.E R28, desc[UR40][R6.64] ;  /* 0x00000028061c0981 */ /* 0x0008e2000c1e1900 */
[----:B------:R-:W4:Y:S01]  /*1ad0*/  S2R R32, SR_TID.X ;  /* 0x0000000000207919 */ /* 0x000f220000002100 */
[----:B------:R-:W-:Y:S02]  /*1ae0*/  SHF.R.S32.HI R3, RZ, 0x1f, R154 ;  /* 0x0000001fff037819 */ /* 0x000fe4000001149a */
[----:B------:R-:W-:-:S03]  /*1af0*/  SHF.R.S32.HI R153, RZ, 0x1f, R152 ;  /* 0x0000001fff997819 */ /* 0x000fc60000011498 */
[C---:B0-----:R-:W-:Y:S02]  /*1b00*/  IMAD R0, R3.reuse, R4, RZ ;  /* 0x0000000403007224 */ /* 0x041fe400078e02ff */
[----:B-1----:R-:W-:Y:S01]  /*1b10*/  IMAD R3, R3, R62, RZ ;  /* 0x0000003e03037224 */ /* 0x002fe200078e02ff */
[----:B----4-:R-:W-:Y:S01]  /*1b20*/  ISETP.GE.AND P0, PT, R16, R59, PT ;  /* 0x0000003b1000720c */ /* 0x010fe20003f06270 */
[C---:B------:R-:W-:Y:S01]  /*1b30*/  IMAD R13, R154.reuse, R5, R0 ;  /* 0x000000059a0d7224 */ /* 0x040fe200078e0200 */
[----:B-----5:R-:W-:Y:S01]  /*1b40*/  SHF.R.S32.HI R7, RZ, 0x1f, R24 ;  /* 0x0000001fff077819 */ /* 0x020fe20000011418 */
[----:B------:R-:W-:-:S04]  /*1b50*/  IMAD.WIDE.U32 R10, R154, R4, R16 ;  /* 0x000000049a0a7225 */ /* 0x000fc800078e0010 */
[----:B------:R-:W-:Y:S01]  /*1b60*/  IMAD.WIDE.U32 R8, R154, R4, R152 ;  /* 0x000000049a087225 */ /* 0x000fe200078e0098 */
[----:B------:R-:W-:-:S03]  /*1b70*/  IADD3 R11, R13, R11, RZ ;  /* 0x0000000b0d0b7210 */ /* 0x000fc60007ffe0ff */
[----:B------:R-:W-:Y:S02]  /*1b80*/  IMAD R15, R154, R63, R3 ;  /* 0x0000003f9a0f7224 */ /* 0x000fe400078e0203 */
[----:B------:R-:W-:Y:S01]  /*1b90*/  VIADD R36, R32, 0xffffff80 ;  /* 0xffffff8020247836 */ /* 0x000fe20000000000 */
[----:B------:R-:W-:-:S04]  /*1ba0*/  SHF.R.U32.HI R35, RZ, 0x7, R32 ;  /* 0x00000007ff237819 */ /* 0x000fc80000011620 */
[----:B------:R-:W-:-:S04]  /*1bb0*/  SHF.R.S32.HI R32, RZ, 0x1f, R36 ;  /* 0x0000001fff207819 */ /* 0x000fc80000011424 */
[----:B------:R-:W-:Y:S02]  /*1bc0*/  LEA.HI R32, R32, R36, RZ, 0x2 ;  /* 0x0000002420207211 */ /* 0x000fe400078f10ff */
[----:B------:R-:W-:Y:S02]  /*1bd0*/  SEL R3, R59, RZ, P0 ;  /* 0x000000ff3b037207 */ /* 0x000fe40000000000 */
[----:B------:R-:W-:Y:S01]  /*1be0*/  LOP3.LUT R32, R32, 0xfffffffc, RZ, 0xc0, !PT ;  /* 0xfffffffc20207812 */ /* 0x000fe200078ec0ff */
[----:B------:R-:W-:Y:S02]  /*1bf0*/  IMAD R6, R7, R4, RZ ;  /* 0x0000000407067224 */ /* 0x000fe400078e02ff */
[----:B------:R-:W-:Y:S02]  /*1c00*/  IMAD.IADD R9, R9, 0x1, R13 ;  /* 0x0000000109097824 */ /* 0x000fe400078e020d */
[-C--:B------:R-:W-:Y:S02]  /*1c10*/  IMAD R7, R7, R62.reuse, RZ ;  /* 0x0000003e07077224 */ /* 0x080fe400078e02ff */
[----:B------:R-:W-:Y:S01]  /*1c20*/  IMAD.WIDE.U32 R52, R154, R62, R152 ;  /* 0x0000003e9a347225 */ /* 0x000fe200078e0098 */
[----:B------:R-:W-:-:S03]  /*1c30*/  SHF.L.U64.HI R66, R4, 0x7, R5 ;  /* 0x0000000704427819 */ /* 0x000fc60000010205 */
[----:B------:R-:W-:Y:S01]  /*1c40*/  IMAD.WIDE.U32 R54, R154, R62, R16 ;  /* 0x0000003e9a367225 */ /* 0x000fe200078e0010 */
[----:B------:R-:W-:-:S03]  /*1c50*/  SHF.L.U64.HI R64, R62, 0x7, R63 ;  /* 0x000000073e407819 */ /* 0x000fc6000001023f */
[----:B------:R-:W-:Y:S02]  /*1c60*/  IMAD.IADD R3, R16, 0x1, R3 ;  /* 0x0000000110037824 */ /* 0x000fe400078e0203 */
[----:B------:R-:W-:Y:S02]  /*1c70*/  IMAD.IADD R32, R36, 0x1, -R32 ;  /* 0x0000000124207824 */ /* 0x000fe400078e0a20 */
[----:B------:R-:W-:Y:S02]  /*1c80*/  IMAD.IADD R68, R31, 0x1, R30 ;  /* 0x000000011f447824 */ /* 0x000fe400078e021e */
[----:B------:R-:W-:Y:S01]  /*1c90*/  IMAD.WIDE.U32 R20, R24, R4, R8 ;  /* 0x0000000418147225 */ /* 0x000fe200078e0008 */
[----:B------:R-:W-:-:S03]  /*1ca0*/  ISETP.NE.AND P6, PT, R35, 0x1, PT ;  /* 0x000000012300780c */ /* 0x000fc60003fc5270 */
[----:B------:R-:W-:Y:S01]  /*1cb0*/  IMAD.WIDE.U32 R30, R24, R4, R10 ;  /* 0x00000004181e7225 */ /* 0x000fe200078e000a */
[----:B------:R-:W-:-:S03]  /*1cc0*/  SHF.R.S32.HI R0, RZ, 0x1f, R3 ;  /* 0x0000001fff007819 */ /* 0x000fc60000011403 */
[----:B------:R-:W-:Y:S02]  /*1cd0*/  IMAD.SHL.U32 R65, R4, 0x80, RZ ;  /* 0x0000008004417824 */ /* 0x000fe400078e00ff */
[----:B------:R-:W-:Y:S02]  /*1ce0*/  IMAD R7, R24, R63, R7 ;  /* 0x0000003f18077224 */ /* 0x000fe400078e0207 */
[----:B------:R-:W-:Y:S02]  /*1cf0*/  IMAD.IADD R53, R53, 0x1, R15 ;  /* 0x0000000135357824 */ /* 0x000fe400078e020f */
[----:B------:R-:W-:Y:S01]  /*1d00*/  IMAD.IADD R55, R15, 0x1, R55 ;  /* 0x000000010f377824 */ /* 0x000fe200078e0237 */
[----:B------:R-:W-:Y:S01]  /*1d10*/  LEA.HI R0, R0, R3, RZ, 0x3 ;  /* 0x0000000300007211 */ /* 0x000fe200078f18ff */
[----:B------:R-:W-:-:S04]  /*1d20*/  IMAD.WIDE.U32 R52, R24, R62, R52 ;  /* 0x0000003e18347225 */ /* 0x000fc800078e0034 */
[----:B------:R-:W-:-:S04]  /*1d30*/  IMAD.WIDE.U32 R54, R24, R62, R54 ;  /* 0x0000003e18367225 */ /* 0x000fc800078e0036 */
[----:B------:R-:W-:Y:S02]  /*1d40*/  VIADD R82, R35, 0x8 ;  /* 0x0000000823527836 */ /* 0x000fe40000000000 */
[----:B------:R-:W-:Y:S02]  /*1d50*/  IMAD R60, R32, 0x60, R154 ;  /* 0x00000060203c7824 */ /* 0x000fe400078e029a */
[----:B------:R-:W-:Y:S01]  /*1d60*/  IMAD R3, R24, R5, R6 ;  /* 0x0000000518037224 */ /* 0x000fe200078e0206 */
[----:B------:R-:W-:Y:S01]  /*1d70*/  LOP3.LUT R6, R0, 0xfffffff8, RZ, 0xc0, !PT ;  /* 0xfffffff800067812 */ /* 0x000fe200078ec0ff */
[----:B------:R-:W-:Y:S02]  /*1d80*/  IMAD.IADD R35, R53, 0x1, R7 ;  /* 0x0000000135237824 */ /* 0x000fe400078e0207 */
[----:B------:R-:W-:Y:S01]  /*1d90*/  IMAD.IADD R32, R7, 0x1, R55 ;  /* 0x0000000107207824 */ /* 0x000fe200078e0237 */
[----:B------:R-:W-:Y:S01]  /*1da0*/  SHF.R.S32.HI R7, RZ, 0x3, R0 ;  /* 0x00000003ff077819 */ /* 0x000fe20000011400 */
[----:B------:R-:W-:Y:S05]  /*1db0*/  @!P6 WARPSYNC.ALL ;  /* 0x000000000000e948 */ /* 0x000fea0003800000 */
[----:B------:R-:W-:Y:S01]  /*1dc0*/  IADD3 R57, R21, R3, RZ ;  /* 0x0000000315397210 */ /* 0x000fe20007ffe0ff */
[----:B------:R-:W-:Y:S01]  /*1dd0*/  IMAD.IADD R56, R3, 0x1, R31 ;  /* 0x0000000103387824 */ /* 0x000fe200078e021f */
[----:B------:R-:W-:Y:S01]  /*1de0*/  LOP3.LUT R23, R23, 0xfffffffd, RZ, 0xc0, !PT ;  /* 0xfffffffd17177812 */ /* 0x000fe200078ec0ff */
[----:B------:R-:W-:Y:S01]  /*1df0*/  ULDC UR4, c[0x0][0x2f4] ;  /* 0x0000bd0000047ab9 */ /* 0x000fe20000000800 */
[----:B------:R-:W-:Y:S01]  /*1e00*/  SHF.L.U32 R62, R62, 0x7, RZ ;  /* 0x000000073e3e7819 */ /* 0x000fe200000006ff */
[----:B------:R-:W-:Y:S01]  /*1e10*/  IMAD.SHL.U32 R59, R59, 0x2, RZ ;  /* 0x000000023b3b7824 */ /* 0x000fe200078e00ff */
[----:B------:R-:W-:Y:S01]  /*1e20*/  SHF.R.S32.HI R61, RZ, 0x1f, R34 ;  /* 0x0000001fff3d7819 */ /* 0x000fe20000011422 */
[----:B------:R-:W-:Y:S01]  /*1e30*/  @!P6 BAR.SYNC.DEFER_BLOCKING 0x9, 0x100 ;  /* 0x024400000000eb1d */ /* 0x000fe20000010000 */
[----:B------:R-:W-:Y:S01]  /*1e40*/  ISETP.GE.AND P2, PT, R18, UR4, PT ;  /* 0x0000000412007c0c */ /* 0x000fe2000bf46270 */
[C---:B--2---:R-:W-:Y:S01]  /*1e50*/  IMAD.SHL.U32 R67, R14.reuse, 0x40, RZ ;  /* 0x000000400e437824 */ /* 0x044fe200078e00ff */
[----:B------:R-:W-:-:S02]  /*1e60*/  LOP3.LUT P1, RZ, R14, 0x4, RZ, 0xc0, !PT ;  /* 0x000000040eff7812 */ /* 0x000fc4000782c0ff */
[----:B------:R-:W-:Y:S02]  /*1e70*/  SHF.R.S32.HI R14, RZ, 0x1f, R36 ;  /* 0x0000001fff0e7819 */ /* 0x000fe40000011424 */
[----:B------:R-:W-:Y:S02]  /*1e80*/  LOP3.LUT R67, R67, 0x1c0, RZ, 0xc0, !PT ;  /* 0x000001c043437812 */ /* 0x000fe400078ec0ff */
[----:B------:R-:W-:Y:S01]  /*1e90*/  LEA.HI R14, R14, R36, RZ, 0x5 ;  /* 0x000000240e0e7211 */ /* 0x000fe200078f28ff */
[----:B------:R-:W-:Y:S01]  /*1ea0*/  VIADD R36, R154, 0x60 ;  /* 0x000000609a247836 */ /* 0x000fe20000000000 */
[----:B------:R-:W-:Y:S02]  /*1eb0*/  SHF.R.U32.HI R63, RZ, 0x3, R67 ;  /* 0x00000003ff3f7819 */ /* 0x000fe40000011643 */
[----:B------:R-:W-:Y:S01]  /*1ec0*/  LOP3.LUT R4, R67, 0x18, R16, 0xf8, !PT ;  /* 0x0000001843047812 */ /* 0x000fe200078ef810 */
[----:B------:R-:W-:Y:S01]  /*1ed0*/  IMAD.SHL.U32 R36, R36, 0x40, RZ ;  /* 0x0000004024247824 */ /* 0x000fe200078e00ff */
[----:B------:R-:W-:-:S02]  /*1ee0*/  SHF.R.S32.HI R14, RZ, 0x5, R14 ;  /* 0x00000005ff0e7819 */ /* 0x000fc4000001140e */
[----:B------:R-:W-:Y:S02]  /*1ef0*/  LOP3.LUT R4, R4, R63, RZ, 0x3c, !PT ;  /* 0x0000003f04047212 */ /* 0x000fe400078e3cff */
[----:B------:R-:W-:-:S03]  /*1f00*/  LOP3.LUT R36, R36, 0x1c0, RZ, 0xc0, !PT ;  /* 0x000001c024247812 */ /* 0x000fc600078ec0ff */
[----:B------:R-:W-:Y:S01]  /*1f10*/  IMAD R58, R14, 0x200, R4 ;  /* 0x000002000e3a7824 */ /* 0x000fe200078e0204 */
[--C-:B------:R-:W-:Y:S02]  /*1f20*/  LOP3.LUT R4, R67, 0x38, R0.reuse, 0xf8, !PT ;  /* 0x0000003843047812 */ /* 0x100fe400078ef800 */
[----:B------:R-:W-:Y:S02]  /*1f30*/  LOP3.LUT R0, R36, 0x38, R0, 0xf8, !PT ;  /* 0x0000003824007812 */ /* 0x000fe400078ef800 */
[----:B------:R-:W-:-:S05]  /*1f40*/  IADD3 R36, R154, 0x60, RZ ;  /* 0x000000609a247810 */ /* 0x000fca0007ffe0ff */
[----:B------:R-:W-:-:S05]  /*1f50*/  IMAD.SHL.U32 R36, R36, 0x40, RZ ;  /* 0x0000004024247824 */ /* 0x000fca00078e00ff */
[----:B------:R-:W-:-:S04]  /*1f60*/  LOP3.LUT R36, R36, 0x1c0, RZ, 0xc0, !PT ;  /* 0x000001c024247812 */ /* 0x000fc800078ec0ff */
[----:B------:R-:W-:Y:S02]  /*1f70*/  SHF.R.U32.HI R36, RZ, 0x3, R36 ;  /* 0x00000003ff247819 */ /* 0x000fe40000011624 */
[----:B------:R-:W-:Y:S02]  /*1f80*/  LOP3.LUT R3, R4, R63, RZ, 0x3c, !PT ;  /* 0x0000003f04037212 */ /* 0x000fe400078e3cff */
[----:B------:R-:W-:Y:S02]  /*1f90*/  LOP3.LUT R0, R0, R36, RZ, 0x3c, !PT ;  /* 0x0000002400007212 */ /* 0x000fe400078e3cff */
[----:B------:R-:W-:Y:S01]  /*1fa0*/  @P1 LOP3.LUT R23, R23, 0x2, RZ, 0xfc, !PT ;  /* 0x0000000217171812 */ /* 0x000fe200078efcff */
[----:B------:R-:W-:Y:S01]  /*1fb0*/  IMAD R3, R14, 0x200, R3 ;  /* 0x000002000e037824 */ /* 0x000fe200078e0203 */
[----:B------:R-:W-:Y:S01]  /*1fc0*/  ISETP.GE.AND P1, PT, R16, UR4, PT ;  /* 0x0000000410007c0c */ /* 0x000fe2000bf26270 */
[----:B---3--:R-:W-:Y:S01]  /*1fd0*/  IMAD.IADD R0, R12, 0x1, R0 ;  /* 0x000000010c007824 */ /* 0x008fe200078e0200 */
[----:B------:R-:W-:-:S02]  /*1fe0*/  SHF.R.S32.HI R5, RZ, 0x1f, R28 ;  /* 0x0000001fff057819 */ /* 0x000fc4000001141c */
[----:B------:R-:W-:-:S09]  /*1ff0*/  SHF.R.S32.HI R4, RZ, 0x1f, R6 ;  /* 0x0000001fff047819 */ /* 0x000fd20000011406 */
.L_x_15426:
        /* <DEDUP_REMOVED lines=27> */
[----:B------:R-:W-:Y:S01]  /*21b0*/  LOP3.LUT R23, R23, 0xfffffffe, RZ, 0xc0, !PT ;  /* 0xfffffffe17177812 */ /* 0x000fe200078ec0ff */
[----:B------:R-:W-:Y:S01]  /*21c0*/  IMAD.MOV R12, RZ, RZ, -R12 ;  /* 0x000000ffff0c7224 */ /* 0x000fe200078e0a0c */
[----:B------:R-:W-:Y:S05]  /*21d0*/  YIELD ;  /* 0x0000000000007946 */ /* 0x000fea0003800000 */
[----:B------:R-:W-:Y:S01]  /*21e0*/  IADD3 R70, R10, 0x20, RZ ;  /* 0x000000200a467810 */ /* 0x000fe20007ffe0ff */
[----:B------:R-:W-:Y:S01]  /*21f0*/  BSSY B0, `(.L_x_15371) ;  /* 0x0000305000007945 */ /* 0x000fe20003800000 */
[----:B------:R-:W-:-:S02]  /*2200*/  IMAD R73, R73, R12, R36 ;  /* 0x0000000c49497224 */ /* 0x000fc400078e0224 */
[----:B------:R-:W-:Y:S01]  /*2210*/  @P3 LOP3.LUT R23, R23, 0x1, RZ, 0xfc, !PT ;  /* 0x0000000117173812 */ /* 0x000fe200078efcff */
[----:B------:R-:W-:Y:S01]  /*2220*/  IMAD R71, R10, 0x2, R25 ;  /* 0x000000020a477824 */ /* 0x000fe200078e0219 */
[----:B------:R-:W-:Y:S02]  /*2230*/  ISETP.GE.AND P3, PT, R78, 0x1, PT ;  /* 0x000000014e00780c */ /* 0x000fe40003f66270 */
[----:B--2---:R-:W-:-:S13]  /*2240*/  LOP3.LUT P5, RZ, R37, 0x4, RZ, 0xc0, !PT ;  /* 0x0000000425ff7812 */ /* 0x004fda00078ac0ff */
        /* <DEDUP_REMOVED lines=8> */
[----:B------:R-:W-:Y:S02]  /*22d0*/  IMAD R76, R26, -0x80, R29 ;  /* 0xffffff801a4c7824 */ /* 0x000fe400078e021d */
[----:B------:R-:W-:Y:S01]  /*22e0*/  IMAD R11, R73, UR5, R10 ;  /* 0x00000005490b7c24 */ /* 0x000fe2000f8e020a */
[----:B------:R-:W-:Y:S01]  /*22f0*/  ULDC.64 UR4, c[0x0][0x310] ;  /* 0x0000c40000047ab9 */ /* 0x000fe20000000a00 */
[----:B------:R-:W-:Y:S01]  /*2300*/  IMAD R10, R66, R26, RZ ;  /* 0x0000001a420a7224 */ /* 0x000fe200078e02ff */
[----:B------:R-:W-:Y:S01]  /*2310*/  VIMNMX R76, R76, 0x80, PT ;  /* 0x000000804c4c7848 */ /* 0x000fe20003fe0100 */
[----:B------:R-:W-:Y:S02]  /*2320*/  IMAD R13, R75, UR4, RZ ;  /* 0x000000044b0d7c24 */ /* 0x000fe4000f8e02ff */
[----:B------:R-:W-:-:S02]  /*2330*/  IMAD.IADD R9, R9, 0x1, R11 ;  /* 0x0000000109097824 */ /* 0x000fc400078e020b */
        /* <DEDUP_REMOVED lines=8> */
[----:B------:R-:W-:Y:S02]  /*23c0*/  SHF.R.S32.HI R8, RZ, 0x1f, R26 ;  /* 0x0000001fff087819 */ /* 0x000fe4000001141a */
[----:B------:R-:W-:Y:S01]  /*23d0*/  IMAD R13, R64, R26, RZ ;  /* 0x0000001a400d7224 */ /* 0x000fe200078e02ff */
[----:B------:R-:W-:-:S02]  /*23e0*/  IADD3 R9, R87, R11, RZ ;  /* 0x0000000b57097210 */ /* 0x000fc40007ffe0ff */
[----:B------:R-:W-:Y:S01]  /*23f0*/  LEA R85, P3, R86, UR4, 0x1 ;  /* 0x0000000456557c11 */ /* 0x000fe2000f8608ff */
[----:B------:R-:W-:Y:S01]  /*2400*/  ULDC.U8 UR4, c[0x0][0x410] ;  /* 0x0001040000047ab9 */ /* 0x000fe20000000000 */
[----:B------:R-:W-:Y:S02]  /*2410*/  IMAD R77, R8, R65, R10 ;  /* 0x00000041084d7224 */ /* 0x000fe400078e020a */
[----:B------:R-:W-:Y:S01]  /*2420*/  LEA.HI.X R86, R86, UR5, R9, 0x1, P3 ;  /* 0x0000000556567c11 */ /* 0x000fe200098f0c09 */
[----:B------:R-:W-:Y:S01]  /*2430*/  IMAD R13, R8, R62, R13 ;  /* 0x0000003e080d7224 */ /* 0x000fe200078e020d */
[----:B------:R-:W-:Y:S01]  /*2440*/  ISETP.NE.AND P3, PT, RZ, UR4, PT ;  /* 0x00000004ff007c0c */ /* 0x000fe2000bf65270 */
[----:B------:R-:W-:-:S04]  /*2450*/  IMAD.WIDE.U32 R10, R65, R26, RZ ;  /* 0x0000001a410a7225 */ /* 0x000fc800078e00ff */
[----:B------:R-:W-:-:S04]  /*2460*/  IMAD.WIDE.U32 R8, R62, R26, RZ ;  /* 0x0000001a3e087225 */ /* 0x000fc800078e00ff */
[----:B------:R-:W-:Y:S02]  /*2470*/  IMAD.IADD R77, R11, 0x1, R77 ;  /* 0x000000010b4d7824 */ /* 0x000fe400078e024d */
[----:B------:R-:W-:Y:S02]  /*2480*/  IMAD.IADD R69, R9, 0x1, R13 ;  /* 0x0000000109457824 */ /* 0x000fe400078e020d */
[----:B------:R-:W-:Y:S05]  /*2490*/  @!P3 BRA `(.L_x_15373) ;  /* 0x000000140004b947 */ /* 0x000fea0003800000 */
        /* <DEDUP_REMOVED lines=32> */
.L_x_15375:
[----:B------:R-:W-:Y:S05]  /*26a0*/  BSYNC B1 ;  /* 0x0000000000017941 */ /* 0x000fea0003800000 */
.L_x_15374:
[----:B0-----:R-:W-:Y:S01]  /*26b0*/  VIADD R12, R154, 0x60 ;  /* 0x000000609a0c7836 */ /* 0x001fe20000000000 */
[----:B------:R-:W-:Y:S01]  /*26c0*/  BSSY B1, `(.L_x_15376) ;  /* 0x0000021000017945 */ /* 0x000fe20003800000 */
[----:B-----5:R-:W-:Y:S01]  /*26d0*/  MOV R15, R44 ;  /* 0x0000002c000f7202 */ /* 0x020fe20000000f00 */
[----:B------:R-:W-:Y:S02]  /*26e0*/  IMAD.MOV.U32 R79, RZ, RZ, R45 ;  /* 0x000000ffff4f7224 */ /* 0x000fe400078e002d */
        /* <DEDUP_REMOVED lines=30> */
.L_x_15377:
[----:B------:R-:W-:Y:S05]  /*28d0*/  BSYNC B1 ;  /* 0x0000000000017941 */ /* 0x000fea0003800000 */
.L_x_15376:
[----:B0-----:R-:W-:Y:S01]  /*28e0*/  IMAD.MOV.U32 R8, RZ, RZ, R48 ;  /* 0x000000ffff087224 */ /* 0x001fe200078e0030 */
[----:B------:R-:W-:Y:S01]  /*28f0*/  PRMT R90, R90, 0x5410, R15 ;  /* 0x000054105a5a7816 */ /* 0x000fe2000000000f */
[----:B------:R-:W-:Y:S01]  /*2900*/  IMAD.MOV.U32 R9, RZ, RZ, R49 ;  /* 0x000000ffff097224 */ /* 0x000fe200078e0031 */
[----:B------:R-:W-:Y:S01]  /*2910*/  PRMT R89, R79, 0x7610, R89 ;  /* 0x000076104f597816 */ /* 0x000fe20000000059 */
[----:B------:R-:W-:Y:S01]  /*2920*/  IMAD.MOV.U32 R10, RZ, RZ, R50 ;  /* 0x000000ffff0a7224 */ /* 0x000fe200078e0032 */
[----:B------:R-:W-:Y:S01]  /*2930*/  ISETP.NE.AND P5, PT, R157, 0x3, PT ;  /* 0x000000039d00780c */ /* 0x000fe20003fa5270 */
[----:B------:R-:W-:Y:S01]  /*2940*/  IMAD.MOV.U32 R11, RZ, RZ, R51 ;  /* 0x000000ffff0b7224 */ /* 0x000fe200078e0033 */
[----:B------:R-:W-:Y:S01]  /*2950*/  PRMT R91, R8, 0x5410, R9 ;  /* 0x00005410085b7816 */ /* 0x000fe20000000009 */
[----:B------:R-:W-:Y:S01]  /*2960*/  IMAD.MOV.U32 R9, RZ, RZ, R47 ;  /* 0x000000ffff097224 */ /* 0x000fe200078e002f */
[----:B------:R-:W-:Y:S02]  /*2970*/  MOV R8, R46 ;  /* 0x0000002e00087202 */ /* 0x000fe40000000f00 */
[----:B------:R-:W-:Y:S01]  /*2980*/  PRMT R93, R10, 0x5410, R11 ;  /* 0x000054100a5d7816 */ /* 0x000fe2000000000b */
[----:B-----5:R-:W-:Y:S01]  /*2990*/  IMAD.MOV.U32 R11, RZ, RZ, R41 ;  /* 0x000000ffff0b7224 */ /* 0x020fe200078e0029 */
        /* <DEDUP_REMOVED lines=15> */
.L_x_15378:
[----:B------:R-:W2:Y:S01]  /*2a90*/  LDL R8, [R1] ;  /* 0x0000000001087983 */ /* 0x000ea20000100800 */
[----:B------:R-:W-:Y:S01]  /*2aa0*/  LEA R69, R19, R2, 0x3 ;  /* 0x0000000213457211 */ /* 0x000fe200078e18ff */
[----:B------:R-:W-:Y:S01]  /*2ab0*/  BSSY B1, `(.L_x_15379) ;  /* 0x0000004000017945 */ /* 0x000fe20003800000 */
[----:B--2---:R-:W-:-:S04]  /*2ac0*/  SHF.L.U32 R77, R8, 0x1f, RZ ;  /* 0x0000001f084d7819 */ /* 0x004fc800000006ff */
[----:B------:R-:W0:Y:S02]  /*2ad0*/  SYNCS.PHASECHK.TRANS64.TRYWAIT P6, [R69+URZ+0x16890], R77 ;  /* 0x0168904d450075a7 */ /* 0x000e2400080c017f */
[----:B0-----:R-:W-:Y:S05]  /*2ae0*/  @!P6 BRA `(.L_x_15380) ;  /* 0x0000015c0064e947 */ /* 0x001fea0003800000 */
.L_x_15622:
[----:B------:R-:W-:Y:S05]  /*2af0*/  BSYNC B1 ;  /* 0x0000000000017941 */ /* 0x000fea0003800000 */
.L_x_15379:
[----:B------:R-:W-:-:S03]  /*2b00*/  UMOV UR4, 0xffffffff ;  /* 0xffffffff00047882 */ /* 0x000fc60000000000 */
[----:B------:R-:W-:Y:S05]  /*2b10*/  BRA.DIV UR4, `(.L_x_15381) ;  /* 0x0000015e046c7947 */ /* 0x000fea000b800000 */
[----:B------:R1:W2:Y:S04]  /*2b20*/  SHFL.IDX PT, R79, R86, RZ, 0x1c1f ;  /* 0x001c1fff564f7589 */ /* 0x0002a800000e0000 */
[----:B------:R1:W3:Y:S02]  /*2b30*/  SHFL.IDX PT, R14, R85, RZ, 0x1c1f ;  /* 0x001c1fff550e7589 */ /* 0x0002e400000e0000 */
.L_x_15626:
        /* <DEDUP_REMOVED lines=51> */
.L_x_15387:
[----:B------:R-:W-:Y:S05]  /*2e70*/  BSYNC B3 ;  /* 0x0000000000037941 */ /* 0x000fea0003800000 */
.L_x_15386:
[----:B0-----:R4:W-:Y:S02]  /*2e80*/  ST.E.128 desc[UR40][R12.64], R8 ;  /* 0x000000080c007985 */ /* 0x0019e4000c101d28 */
.L_x_15385:
[----:B------:R-:W-:Y:S05]  /*2e90*/  BSYNC B2 ;  /* 0x0000000000027941 */ /* 0x000fea0003800000 */
.L_x_15384:
[----:B------:R-:W-:Y:S05]  /*2ea0*/  @P2 BRA `(.L_x_15383) ;  /* 0x0000000000c82947 */ /* 0x000fea0003800000 */
[----:B------:R-:W5:Y:S01]  /*2eb0*/  LDL R15, [R1+0x4] ;  /* 0x00000400010f7983 */ /* 0x000f620000100800 */
[C---:B---34-:R-:W-:Y:S01]  /*2ec0*/  LEA R12, P3, R18.reuse, R14, 0x1 ;  /* 0x0000000e120c7211 */ /* 0x058fe200078608ff */
[----:B------:R-:W-:Y:S02]  /*2ed0*/  BSSY B2, `(.L_x_15388) ;  /* 0x000002e000027945 */ /* 0x000fe40003800000 */
[----:B------:R3:W4:Y:S01]  /*2ee0*/  LDS.128 R8, [R70+0xe000] ;  /* 0x00e0000046087984 */ /* 0x0007220000000c00 */
[----:B--2---:R-:W-:Y:S02]  /*2ef0*/  LEA.HI.X R13, R18, R79, R156, 0x1, P3 ;  /* 0x0000004f120d7211 */ /* 0x004fe400018f0c9c */
[----:B-----5:R-:W-:-:S13]  /*2f00*/  ISETP.GE.AND P3, PT, R15, R78, PT ;  /* 0x0000004e0f00720c */ /* 0x020fda0003f66270 */
[----:B---34-:R-:W-:Y:S05]  /*2f10*/  @P3 BRA `(.L_x_15389) ;  /* 0x0000000000a43947 */ /* 0x018fea0003800000 */
[--C-:B------:R-:W-:Y:S01]  /*2f20*/  SHF.R.U64 R44, R44, 0x10, R45.reuse ;  /* 0x000000102c2c7819 */ /* 0x100fe2000000122d */
[----:B------:R-:W-:Y:S01]  /*2f30*/  IMAD.MOV.U32 R14, RZ, RZ, R10 ;  /* 0x000000ffff0e7224 */ /* 0x000fe200078e000a */
        /* <DEDUP_REMOVED lines=19> */
[----:B------:R-:W-:Y:S01]  /*3070*/  FFMA.FTZ R51, R15, R46, R48 ;  /* 0x0000002e0f337223 */ /* 0x000fe20000010030 */
[----:B------:R-:W-:Y:S02]  /*3080*/  HADD2.F32 R90, -RZ, R90.H0_H0 ;  /* 0x2000005aff5a7230 */ /* 0x000fe40000004100 */
        /* <DEDUP_REMOVED lines=18> */
.L_x_15389:
[----:B------:R-:W-:Y:S05]  /*31b0*/  BSYNC B2 ;  /* 0x0000000000027941 */ /* 0x000fea0003800000 */
.L_x_15388:
[----:B------:R2:W-:Y:S02]  /*31c0*/  ST.E.128 desc[UR40][R12.64], R8 ;  /* 0x000000080c007985 */ /* 0x0005e4000c101d28 */
.L_x_15383:
[----:B------:R-:W-:Y:S05]  /*31d0*/  BSYNC B1 ;  /* 0x0000000000017941 */ /* 0x000fea0003800000 */
.L_x_15382:
[----:B------:R-:W-:-:S03]  /*31e0*/  UMOV UR4, 0xffffffff ;  /* 0xffffffff00047882 */ /* 0x000fc60000000000 */
[----:B------:R-:W-:Y:S05]  /*31f0*/  BRA.DIV UR4, `(.L_x_15390) ;  /* 0x0000015604fc7947 */ /* 0x000fea000b800000 */
[----:B------:R0:W0:Y:S04]  /*3200*/  SHFL.IDX PT, R45, R86, 0x1, 0x1c1f ;  /* 0x003c1f00562d7f89 */ /* 0x00002800000e0000 */
[----:B---3--:R3:W0:Y:S02]  /*3210*/  SHFL.IDX PT, R14, R85, 0x1, 0x1c1f ;  /* 0x003c1f00550e7f89 */ /* 0x00862400000e0000 */
.L_x_15630:
[----:B------:R-:W-:Y:S05]  /*3220*/  @P4 BRA `(.L_x_15391) ;  /* 0x0000002000044947 */ /* 0x000fea0003800000 */
[----:B------:R-:W-:Y:S04]  /*3230*/  BSSY B1, `(.L_x_15392) ;  /* 0x0000033000017945 */ /* 0x000fe80003800000 */
[----:B------:R-:W-:Y:S05]  /*3240*/  @P1 BRA `(.L_x_15393) ;  /* 0x0000000000c41947 */ /* 0x000fea0003800000 */
[----:B--2-4-:R2:W4:Y:S01]  /*3250*/  LDS.128 R8, [R71+0x11000] ;  /* 0x0110000047087984 */ /* 0x0145220000000c00 */
[C---:B0-----:R-:W-:Y:S01]  /*3260*/  LEA R12, P3, R16.reuse, R14, 0x1 ;  /* 0x0000000e100c7211 */ /* 0x041fe200078608ff */
[----:B------:R-:W-:Y:S03]  /*3270*/  BSSY B2, `(.L_x_15394) ;  /* 0x000002d000027945 */ /* 0x000fe60003800000 */
[----:B------:R-:W-:Y:S02]  /*3280*/  LEA.HI.X R13, R16, R45, R17, 0x1, P3 ;  /* 0x0000002d100d7211 */ /* 0x000fe400018f0c11 */
        /* <DEDUP_REMOVED lines=18> */
[----:B------:R-:W-:Y:S01]  /*33b0*/  FMUL.FTZ R48, R40, R44 ;  /* 0x0000002c28307220 */ /* 0x000fe20000410000 */
[-C--:B------:R-:W-:Y:S01]  /*33c0*/  FFMA.FTZ R46, R9, R41.reuse, -R46 ;  /* 0x00000029092e7223 */ /* 0x080fe2000001082e */
[----:B------:R-:W-:Y:S01]  /*33d0*/  FFMA.FTZ R43, R10, R41, R43 ;  /* 0x000000290a2b7223 */ /* 0x000fe2000001002b */
[----:B------:R-:W-:Y:S01]  /*33e0*/  FFMA.FTZ R49, R40, R42, R47 ;  /* 0x0000002a28317223 */ /* 0x000fe2000001002f */
[----:B------:R-:W-:-:S02]  /*33f0*/  HADD2.F32 R40, -RZ, R88.H0_H0 ;  /* 0x20000058ff287230 */ /* 0x000fc40000004100 */
[----:B------:R-:W-:Y:S01]  /*3400*/  FFMA.FTZ R48, R11, R42, -R48 ;  /* 0x0000002a0b307223 */ /* 0x000fe20000010830 */
[----:B------:R-:W-:Y:S02]  /*3410*/  HADD2.F32 R9, -RZ, R8.H1_H1 ;  /* 0x30000008ff097230 */ /* 0x000fe40000004100 */
[--C-:B------:R-:W-:Y:S02]  /*3420*/  HADD2.F32 R10, -RZ, R15.reuse.H1_H1 ;  /* 0x3000000fff0a7230 */ /* 0x100fe40000004100 */
[----:B------:R-:W-:Y:S02]  /*3430*/  HADD2.F32 R88, -RZ, R88.H1_H1 ;  /* 0x30000058ff587230 */ /* 0x000fe40000004100 */
[----:B------:R-:W-:Y:S01]  /*3440*/  FMUL.FTZ R41, R9, R40 ;  /* 0x0000002809297220 */ /* 0x000fe20000410000 */
[----:B------:R-:W-:Y:S02]  /*3450*/  HADD2.F32 R8, -RZ, R8.H0_H0 ;  /* 0x20000008ff087230 */ /* 0x000fe40000004100 */
[----:B------:R-:W-:-:S02]  /*3460*/  HADD2.F32 R15, -RZ, R15.H0_H0 ;  /* 0x2000000fff0f7230 */ /* 0x000fc40000004100 */
[----:B------:R-:W-:Y:S01]  /*3470*/  FMUL.FTZ R42, R10, R88 ;  /* 0x000000580a2a7220 */ /* 0x000fe20000410000 */
        /* <DEDUP_REMOVED lines=12> */
.L_x_15395:
[----:B------:R-:W-:Y:S05]  /*3540*/  BSYNC B2 ;  /* 0x0000000000027941 */ /* 0x000fea0003800000 */
.L_x_15394:
[----:B----4-:R0:W-:Y:S02]  /*3550*/  ST.E.128 desc[UR40][R12.64], R8 ;  /* 0x000000080c007985 */ /* 0x0101e4000c101d28 */
.L_x_15393:
[----:B------:R-:W-:Y:S05]  /*3560*/  BSYNC B1 ;  /* 0x0000000000017941 */ /* 0x000fea0003800000 */
.L_x_15392:
[----:B------:R-:W-:Y:S05]  /*3570*/  @P2 BRA `(.L_x_15391) ;  /* 0x0000001c00302947 */ /* 0x000fea0003800000 */
[----:B------:R-:W5:Y:S01]  /*3580*/  LDL R15, [R1+0x4] ;  /* 0x00000400010f7983 */ /* 0x000f620000100800 */
[C---:B0-2-4-:R-:W-:Y:S01]  /*3590*/  LEA R12, P3, R18.reuse, R14, 0x1 ;  /* 0x0000000e120c7211 */ /* 0x055fe200078608ff */
[----:B------:R-:W-:Y:S02]  /*35a0*/  BSSY B1, `(.L_x_15396) ;  /* 0x000002e000017945 */ /* 0x000fe40003800000 */
[----:B------:R0:W2:Y:S01]  /*35b0*/  LDS.128 R8, [R70+0x11000] ;  /* 0x0110000046087984 */ /* 0x0000a20000000c00 */
[----:B------:R-:W-:Y:S02]  /*35c0*/  LEA.HI.X R13, R18, R45, R156, 0x1, P3 ;  /* 0x0000002d120d7211 */ /* 0x000fe400018f0c9c */
[----:B-----5:R-:W-:-:S13]  /*35d0*/  ISETP.GE.AND P3, PT, R15, R78, PT ;  /* 0x0000004e0f00720c */ /* 0x020fda0003f66270 */
[----:B0-2---:R-:W-:Y:S05]  /*35e0*/  @P3 BRA `(.L_x_15397) ;  /* 0x0000000000a43947 */ /* 0x005fea0003800000 */
[--C-:B------:R-:W-:Y:S01]  /*35f0*/  SHF.R.U64 R36, R36, 0x10, R37.reuse ;  /* 0x0000001024247819 */ /* 0x100fe20000001225 */
[----:B------:R-:W-:Y:S01]  /*3600*/  IMAD.MOV.U32 R14, RZ, RZ, R10 ;  /* 0x000000ffff0e7224 */ /* 0x000fe200078e000a */
        /* <DEDUP_REMOVED lines=39> */
.L_x_15397:
[----:B------:R-:W-:Y:S05]  /*3880*/  BSYNC B1 ;  /* 0x0000000000017941 */ /* 0x000fea0003800000 */
.L_x_15396:
[----:B------:R0:W-:Y:S01]  /*3890*/  ST.E.128 desc[UR40][R12.64], R8 ;  /* 0x000000080c007985 */ /* 0x0001e2000c101d28 */
[----:B------:R-:W-:Y:S05]  /*38a0*/  BRA `(.L_x_15391) ;  /* 0x0000001800647947 */ /* 0x000fea0003800000 */
.L_x_15373:
        /* <DEDUP_REMOVED lines=9> */
[----:B------:R-:W-:-:S04]  /*3940*/  @!P3 IADD3 R36, P4, R54, R8, RZ ;  /* 0x000000083624b210 */ /* 0x000fc80007f9e0ff */
[----:B------:R-:W-:Y:S02]  /*3950*/  @!P3 IADD3.X R37, R69, R32, RZ, P4, !PT ;  /* 0x000000204525b210 */ /* 0x000fe400027fe4ff */
        /* <DEDUP_REMOVED lines=37> */
.L_x_15399:
[----:B------:R-:W-:Y:S05]  /*3bb0*/  BSYNC B1 ;  /* 0x0000000000017941 */ /* 0x000fea0003800000 */
.L_x_15398:
[----:B-----5:R-:W-:Y:S01]  /*3bc0*/  IMAD.MOV.U32 R9, RZ, RZ, R47 ;  /* 0x000000ffff097224 */ /* 0x020fe200078e002f */
[----:B------:R-:W-:Y:S01]  /*3bd0*/  MOV R10, R44 ;  /* 0x0000002c000a7202 */ /* 0x000fe20000000f00 */
        /* <DEDUP_REMOVED lines=31> */
.L_x_15400:
[----:B------:R-:W2:Y:S01]  /*3dd0*/  LDL R8, [R1] ;  /* 0x0000000001087983 */ /* 0x000ea20000100800 */
[----:B------:R-:W-:Y:S01]  /*3de0*/  IMAD R69, R19, 0x8, R2 ;  /* 0x0000000813457824 */ /* 0x000fe200078e0202 */
[----:B------:R-:W1:Y:S01]  /*3df0*/  LDC R88, c[0x0][0x2f4] ;  /* 0x0000bd00ff587b82 */ /* 0x000e620000000800 */
[----:B------:R-:W-:Y:S01]  /*3e00*/  BSSY B1, `(.L_x_15401) ;  /* 0x0000004000017945 */ /* 0x000fe20003800000 */
[----:B--2---:R-:W-:-:S04]  /*3e10*/  SHF.L.U32 R77, R8, 0x1f, RZ ;  /* 0x0000001f084d7819 */ /* 0x004fc800000006ff */
[----:B------:R-:W2:Y:S02]  /*3e20*/  SYNCS.PHASECHK.TRANS64.TRYWAIT P4, [R69+URZ+0x16890], R77 ;  /* 0x0168904d450075a7 */ /* 0x000ea4000808017f */
[----:B-12---:R-:W-:Y:S05]  /*3e30*/  @!P4 BRA `(.L_x_15402) ;  /* 0x0000014c0034c947 */ /* 0x006fea0003800000 */
.L_x_15631:
[----:B------:R-:W-:Y:S05]  /*3e40*/  BSYNC B1 ;  /* 0x0000000000017941 */ /* 0x000fea0003800000 */
.L_x_15401:
[----:B------:R-:W-:Y:S01]  /*3e50*/  UMOV UR4, 0xffffffff ;  /* 0xffffffff00047882 */ /* 0x000fe20000000000 */
[----:B------:R-:W-:Y:S02]  /*3e60*/  IMAD.IADD R90, R88, 0x1, -R59 ;  /* 0x00000001585a7824 */ /* 0x000fe400078e0a3b */
[----:B------:R-:W-:Y:S05]  /*3e70*/  BRA.DIV UR4, `(.L_x_15403) ;  /* 0x0000014e04387947 */ /* 0x000fea000b800000 */
[----:B------:R2:W3:Y:S04]  /*3e80*/  SHFL.IDX PT, R81, R86, RZ, 0x1c1f ;  /* 0x001c1fff56517589 */ /* 0x0004e800000e0000 */
[----:B------:R2:W4:Y:S02]  /*3e90*/  SHFL.IDX PT, R80, R85, RZ, 0x1c1f ;  /* 0x001c1fff55507589 */ /* 0x00052400000e0000 */
.L_x_15635:
        /* <DEDUP_REMOVED lines=19> */
[----:B------:R-:W-:-:S04]  /*3fd0*/  LOP3.LUT R8, R8, R63, RZ, 0x3c, !PT ;  /* 0x0000003f08087212 */ /* 0x000fc800078e3cff */
[----:B------:R-:W-:-:S05]  /*3fe0*/  LEA R8, R10, R8, 0x9 ;  /* 0x000000080a087211 */ /* 0x000fca00078e48ff */
        /* <DEDUP_REMOVED lines=11> */
[--C-:B------:R-:W-:Y:S01]  /*40a0*/  SHF.R.U64 R38, R38, 0x10, R39.reuse ;  /* 0x0000001026267819 */ /* 0x100fe20000001227 */
[----:B------:R-:W-:Y:S01]  /*40b0*/  HADD2.F32 R100, -RZ, R94.H0_H0 ;  /* 0x2000005eff647230 */ /* 0x000fe20000004100 */
[----:B------:R-:W-:Y:S02]  /*40c0*/  SHF.R.U32.HI R40, RZ, 0x10, R39 ;  /* 0x00000010ff287819 */ /* 0x000fe40000011627 */
[----:B------:R-:W-:-:S02]  /*40d0*/  SHF.R.U64 R39, R42, 0x10, R43 ;  /* 0x000000102a277819 */ /* 0x000fc4000000122b */
[----:B------:R-:W-:Y:S01]  /*40e0*/  SHF.R.U32.HI R42, RZ, 0x10, R43 ;  /* 0x00000010ff2a7819 */ /* 0x000fe2000001162b */
[----:B---3--:R-:W-:Y:S01]  /*40f0*/  IMAD.MOV.U32 R43, RZ, RZ, R13 ;  /* 0x000000ffff2b7224 */ /* 0x008fe200078e000d */
[----:B------:R-:W-:Y:S02]  /*4100*/  SHF.R.U32.HI R41, RZ, 0x10, R41 ;  /* 0x00000010ff297819 */ /* 0x000fe40000011629 */
[----:B0-----:R-:W-:Y:S01]  /*4110*/  MOV R13, R11 ;  /* 0x0000000b000d7202 */ /* 0x001fe20000000f00 */
[----:B------:R-:W-:Y:S02]  /*4120*/  HADD2.F32 R11, -RZ, R9.H0_H0 ;  /* 0x20000009ff0b7230 */ /* 0x000fe40000004100 */
[--C-:B------:R-:W-:Y:S02]  /*4130*/  HADD2.F32 R96, -RZ, R43.reuse.H0_H0 ;  /* 0x2000002bff607230 */ /* 0x100fe40000004100 */
[----:B------:R-:W-:Y:S02]  /*4140*/  HADD2.F32 R43, -RZ, R43.H1_H1 ;  /* 0x3000002bff2b7230 */ /* 0x000fe40000004100 */
[----:B------:R-:W-:-:S02]  /*4150*/  HADD2.F32 R102, -RZ, R41.H0_H0 ;  /* 0x20000029ff667230 */ /* 0x000fc40000004100 */
[CC--:B------:R-:W-:Y:S01]  /*4160*/  FMUL.FTZ R94, R96.reuse, R101.reuse ;  /* 0x00000065605e7220 */ /* 0x0c0fe20000410000 */
[----:B------:R-:W-:Y:S02]  /*4170*/  HADD2.F32 R41, -RZ, R9.H1_H1 ;  /* 0x30000009ff297230 */ /* 0x000fe40000004100 */
[----:B------:R-:W-:Y:S01]  /*4180*/  FMUL.FTZ R9, R11, R101 ;  /* 0x000000650b097220 */ /* 0x000fe20000410000 */
[-C--:B------:R-:W-:Y:S01]  /*4190*/  FMUL.FTZ R104, R43, R102.reuse ;  /* 0x000000662b687220 */ /* 0x080fe20000410000 */
[-C--:B------:R-:W-:Y:S01]  /*41a0*/  FFMA.FTZ R11, R11, R99.reuse, -R94 ;  /* 0x000000630b0b7223 */ /* 0x080fe2000001085e */
[C---:B------:R-:W-:Y:S01]  /*41b0*/  FMUL.FTZ R102, R41.reuse, R102 ;  /* 0x0000006629667220 */ /* 0x040fe20000410000 */
[----:B------:R-:W-:Y:S01]  /*41c0*/  FFMA.FTZ R9, R96, R99, R9 ;  /* 0x0000006360097223 */ /* 0x000fe20000010009 */
[-C--:B------:R-:W-:Y:S01]  /*41d0*/  FFMA.FTZ R94, R41, R100.reuse, -R104 ;  /* 0x00000064295e7223 */ /* 0x080fe20000010868 */
[----:B------:R-:W-:Y:S02]  /*41e0*/  HADD2.F32 R99, -RZ, R42.H0_H0 ;  /* 0x2000002aff637230 */ /* 0x000fe40000004100 */
[----:B------:R-:W-:Y:S01]  /*41f0*/  FFMA.FTZ R96, R43, R100, R102 ;  /* 0x000000642b607223 */ /* 0x000fe20000010066 */
[----:B------:R-:W-:-:S02]  /*4200*/  HADD2.F32 R100, -RZ, R98.H0_H0 ;  /* 0x20000062ff647230 */ /* 0x000fc40000004100 */
[----:B------:R-:W-:Y:S01]  /*4210*/  HADD2.F32 R102, -RZ, R98.H1_H1 ;  /* 0x30000062ff667230 */ /* 0x000fe20000004100 */
[----:B------:R-:W-:Y:S01]  /*4220*/  F2FP.F16.F32.PACK_AB R11, R94, R11 ;  /* 0x0000000b5e0b723e */ /* 0x000fe200000000ff */
[--C-:B------:R-:W-:Y:S02]  /*4230*/  HADD2.F32 R43, -RZ, R15.reuse.H0_H0 ;  /* 0x2000000fff2b7230 */ /* 0x100fe40000004100 */
[----:B------:R-:W-:Y:S02]  /*4240*/  HADD2.F32 R98, -RZ, R15.H1_H1 ;  /* 0x3000000fff627230 */ /* 0x000fe40000004100 */
[--C-:B------:R-:W-:Y:S02]  /*4250*/  HADD2.F32 R15, -RZ, R13.reuse.H0_H0 ;  /* 0x2000000dff0f7230 */ /* 0x100fe40000004100 */
[----:B------:R-:W-:Y:S02]  /*4260*/  HADD2.F32 R41, -RZ, R13.H1_H1 ;  /* 0x3000000dff297230 */ /* 0x000fe40000004100 */
[----:B------:R-:W-:Y:S01]  /*4270*/  FMUL.FTZ R104, R98, R99 ;  /* 0x0000006362687220 */ /* 0x000fe20000410000 */
[----:B------:R-:W-:-:S02]  /*4280*/  HADD2.F32 R42, -RZ, R40.H0_H0 ;  /* 0x20000028ff2a7230 */ /* 0x000fc40000004100 */
[-C--:B------:R-:W-:Y:S01]  /*4290*/  FMUL.FTZ R40, R43, R102.reuse ;  /* 0x000000662b287220 */ /* 0x080fe20000410000 */
[----:B------:R-:W-:Y:S01]  /*42a0*/  FMUL.FTZ R102, R15, R102 ;  /* 0x000000660f667220 */ /* 0x000fe20000410000 */
[----:B------:R-:W-:Y:S02]  /*42b0*/  FMUL.FTZ R99, R41, R99 ;  /* 0x0000006329637220 */ /* 0x000fe40000410000 */
[-C--:B------:R-:W-:Y:S01]  /*42c0*/  FFMA.FTZ R13, R15, R100.reuse, -R40 ;  /* 0x000000640f0d7223 */ /* 0x080fe20000010828 */
[----:B------:R-:W-:Y:S01]  /*42d0*/  FFMA.FTZ R15, R43, R100, R102 ;  /* 0x000000642b0f7223 */ /* 0x000fe20000010066 */
[-C--:B------:R-:W-:Y:S01]  /*42e0*/  FFMA.FTZ R40, R41, R42.reuse, -R104 ;  /* 0x0000002a29287223 */ /* 0x080fe20000010868 */
[----:B------:R-:W-:Y:S01]  /*42f0*/  FFMA.FTZ R42, R98, R42, R99 ;  /* 0x0000002a622a7223 */ /* 0x000fe20000010063 */
[----:B------:R-:W-:Y:S02]  /*4300*/  HADD2.F32 R102, -RZ, R37.H0_H0 ;  /* 0x20000025ff667230 */ /* 0x000fe40000004100 */
[--C-:B------:R-:W-:Y:S01]  /*4310*/  HADD2.F32 R98, -RZ, R97.reuse.H1_H1 ;  /* 0x30000061ff627230 */ /* 0x100fe20000004100 */
[----:B------:R-:W-:Y:S01]  /*4320*/  F2FP.F16.F32.PACK_AB R40, R40, R13 ;  /* 0x0000000d2828723e */ /* 0x000fe200000000ff */
        /* <DEDUP_REMOVED lines=9> */
[-C--:B------:R-:W-:Y:S01]  /*43c0*/  FMUL.FTZ R100, R97, R102.reuse ;  /* 0x0000006661647220 */ /* 0x080fe20000410000 */
[----:B------:R-:W-:Y:S02]  /*43d0*/  HADD2.F32 R99, -RZ, R39.H0_H0 ;  /* 0x20000027ff637230 */ /* 0x000fe40000004100 */
[----:B------:R-:W-:Y:S01]  /*43e0*/  FMUL.FTZ R102, R41, R102 ;  /* 0x0000006629667220 */ /* 0x000fe20000410000 */
[----:B------:R-:W-:Y:S01]  /*43f0*/  FFMA.FTZ R8, R37, R98, -R8 ;  /* 0x0000006225087223 */ /* 0x000fe20000010808 */
[----:B------:R-:W-:Y:S01]  /*4400*/  FFMA.FTZ R37, R41, R36, -R100 ;  /* 0x0000002429257223 */ /* 0x000fe20000010864 */
[----:B------:R-:W-:-:S02]  /*4410*/  HADD2.F32 R39, -RZ, R14.H0_H0 ;  /* 0x2000000eff277230 */ /* 0x000fc40000004100 */
[----:B------:R-:W-:Y:S01]  /*4420*/  FFMA.FTZ R41, R97, R36, R102 ;  /* 0x0000002461297223 */ /* 0x000fe20000010066 */
[--C-:B------:R-:W-:Y:S02]  /*4430*/  HADD2.F32 R97, -RZ, R95.reuse.H1_H1 ;  /* 0x3000005fff617230 */ /* 0x100fe40000004100 */
[----:B------:R-:W-:Y:S01]  /*4440*/  FFMA.FTZ R12, R43, R98, R12 ;  /* 0x000000622b0c7223 */ /* 0x000fe2000001000c */
[----:B------:R-:W-:Y:S01]  /*4450*/  HADD2.F32 R36, -RZ, R10.H0_H0 ;  /* 0x2000000aff247230 */ /* 0x000fe20000004100 */
[----:B------:R-:W-:Y:S01]  /*4460*/  F2FP.F16.F32.PACK_AB R8, R37, R8 ;  /* 0x000000082508723e */ /* 0x000fe200000000ff */
[----:B------:R-:W-:Y:S02]  /*4470*/  HADD2.F32 R14, -RZ, R14.H1_H1 ;  /* 0x3000000eff0e7230 */ /* 0x000fe40000004100 */
[----:B------:R-:W-:Y:S01]  /*4480*/  FMUL.FTZ R101, R39, R97 ;  /* 0x0000006127657220 */ /* 0x000fe20000410000 */
[----:B------:R-:W-:Y:S01]  /*4490*/  HADD2.F32 R10, -RZ, R10.H1_H1 ;  /* 0x3000000aff0a7230 */ /* 0x000fe20000004100 */
[----:B------:R-:W-:Y:S01]  /*44a0*/  F2FP.F16.F32.PACK_AB R12, R41, R12 ;  /* 0x0000000c290c723e */ /* 0x000fe200000000ff */
[----:B------:R-:W-:-:S02]  /*44b0*/  HADD2.F32 R43, -RZ, R95.H0_H0 ;  /* 0x2000005fff2b7230 */ /* 0x000fc40000004100 */
[----:B------:R-:W-:Y:S02]  /*44c0*/  HADD2.F32 R95, -RZ, R38.H0_H0 ;  /* 0x20000026ff5f7230 */ /* 0x000fe40000004100 */
[----:B------:R-:W-:Y:S01]  /*44d0*/  FMUL.FTZ R38, R36, R97 ;  /* 0x0000006124267220 */ /* 0x000fe20000410000 */
[-C--:B------:R-:W-:Y:S01]  /*44e0*/  FMUL.FTZ R97, R14, R99.reuse ;  /* 0x000000630e617220 */ /* 0x080fe20000410000 */
[----:B------:R-:W-:Y:S01]  /*44f0*/  FMUL.FTZ R99, R10, R99 ;  /* 0x000000630a637220 */ /* 0x000fe20000410000 */
[-C--:B------:R-:W-:Y:S01]  /*4500*/  FFMA.FTZ R101, R36, R43.reuse, -R101 ;  /* 0x0000002b24657223 */ /* 0x080fe20000010865 */
[----:B------:R-:W-:Y:S01]  /*4510*/  FFMA.FTZ R38, R39, R43, R38 ;  /* 0x0000002b27267223 */ /* 0x000fe20000010026 */
[-C--:B------:R-:W-:Y:S01]  /*4520*/  FFMA.FTZ R10, R10, R95.reuse, -R97 ;  /* 0x0000005f0a0a7223 */ /* 0x080fe20000010861 */
[----:B------:R-:W-:Y:S01]  /*4530*/  FFMA.FTZ R99, R14, R95, R99 ;  /* 0x0000005f0e637223 */ /* 0x000fe20000010063 */
[----:B------:R-:W-:Y:S02]  /*4540*/  IMAD.MOV.U32 R9, RZ, RZ, R11 ;  /* 0x000000ffff097224 */ /* 0x000fe400078e000b */
[----:B------:R-:W-:Y:S01]  /*4550*/  IMAD.MOV.U32 R11, RZ, RZ, R40 ;  /* 0x000000ffff0b7224 */ /* 0x000fe200078e0028 */
[----:B------:R-:W-:-:S02]  /*4560*/  F2FP.F16.F32.PACK_AB R10, R10, R101 ;  /* 0x000000650a0a723e */ /* 0x000fc400000000ff */
[----:B------:R-:W-:-:S07]  /*4570*/  F2FP.F16.F32.PACK_AB R14, R99, R38 ;  /* 0x00000026630e723e */ /* 0x000fce00000000ff */
.L_x_15407:
[----:B------:R-:W-:Y:S05]  /*4580*/  BSYNC B2 ;  /* 0x0000000000027941 */ /* 0x000fea0003800000 */
.L_x_15406:
[----:B------:R-:W-:Y:S01]  /*4590*/  ISETP.GE.AND P4, PT, R87, R88, PT ;  /* 0x000000585700720c */ /* 0x000fe20003f86270 */
[----:B0-----:R0:W-:-:S12]  /*45a0*/  ST.E.128 desc[UR40][R78.64], R8 ;  /* 0x000000084e007985 */ /* 0x0011d8000c101d28 */
[----:B------:R-:W-:-:S05]  /*45b0*/  @!P4 IMAD.WIDE R80, R87, 0x2, R80 ;  /* 0x000000025750c825 */ /* 0x000fca00078e0250 */
[----:B---3--:R0:W-:Y:S02]  /*45c0*/  @!P4 ST.E.128 desc[UR40][R80.64], R12 ;  /* 0x0000000c5000c985 */ /* 0x0081e4000c101d28 */
.L_x_15405:
[----:B------:R-:W-:Y:S05]  /*45d0*/  BSYNC B1 ;  /* 0x0000000000017941 */ /* 0x000fea0003800000 */
.L_x_15404:
[----:B------:R-:W-:-:S03]  /*45e0*/  UMOV UR4, 0xffffffff ;  /* 0xffffffff00047882 */ /* 0x000fc60000000000 */
[----:B------:R-:W-:Y:S05]  /*45f0*/  BRA.DIV UR4, `(.L_x_15408) ;  /* 0x0000014604a47947 */ /* 0x000fea000b800000 */
[----:B------:R0:W0:Y:S04]  /*4600*/  SHFL.IDX PT, R39, R86, 0x1, 0x1c1f ;  /* 0x003c1f0056277f89 */ /* 0x00002800000e0000 */
[----:B------:R0:W0:Y:S02]  /*4610*/  SHFL.IDX PT, R38, R85, 0x1, 0x1c1f ;  /* 0x003c1f0055267f89 */ /* 0x00002400000e0000 */
.L_x_15639:
        /* <DEDUP_REMOVED lines=12> */
[----:B------:R-:W-:Y:S01]  /*46e0*/  LEA.HI R90, R9, R90, RZ, 0x4 ;  /* 0x0000005a095a7211 */ /* 0x000fe200078f20ff */
[----:B------:R-:W-:Y:S01]  /*46f0*/  IMAD R9, R19, 0x2000, R0 ;  /* 0x0000200013097824 */ /* 0x000fe200078e0200 */
[----:B------:R-:W-:-:S02]  /*4700*/  LOP3.LUT R11, R11, 0x1c0, RZ, 0xc0, !PT ;  /* 0x000001c00b0b7812 */ /* 0x000fc400078ec0ff */
[----:B------:R-:W-:Y:S02]  /*4710*/  LEA.HI.SX32 R41, R90, R7, 0x1c ;  /* 0x000000075a297211 */ /* 0x000fe400078fe2ff */
[----:B------:R-:W-:Y:S02]  /*4720*/  LOP3.LUT R8, R8, 0x1c0, RZ, 0xc0, !PT ;  /* 0x000001c008087812 */ /* 0x000fe400078ec0ff */
[----:B------:R-:W-:Y:S01]  /*4730*/  SHF.R.U32.HI R11, RZ, 0x3, R11 ;  /* 0x00000003ff0b7819 */ /* 0x000fe2000001160b */
[----:B------:R-:W-:Y:S01]  /*4740*/  IMAD.SHL.U32 R41, R41, 0x8, RZ ;  /* 0x0000000829297824 */ /* 0x000fe200078e00ff */
[----:B------:R-:W-:Y:S02]  /*4750*/  LEA R9, R9, R2, 0x1 ;  /* 0x0000000209097211 */ /* 0x000fe400078e08ff */
[----:B------:R-:W-:Y:S02]  /*4760*/  LEA.HI.X R37, R6, R39, R4, 0x1, P4 ;  /* 0x0000002706257211 */ /* 0x000fe400020f0c04 */
[----:B------:R-:W-:-:S04]  /*4770*/  LOP3.LUT R8, R8, 0x38, R41, 0xf8, !PT ;  /* 0x0000003808087812 */ /* 0x000fc800078ef829 */
[----:B------:R-:W-:-:S05]  /*4780*/  LOP3.LUT R8, R8, R11, RZ, 0x3c, !PT ;  /* 0x0000000b08087212 */ /* 0x000fca00078e3cff */
[----:B-----5:R-:W-:-:S04]  /*4790*/  IMAD.IADD R8, R10, 0x1, R8 ;  /* 0x000000010a087824 */ /* 0x020fc800078e0208 */
[----:B------:R-:W-:-:S04]  /*47a0*/  IMAD R11, R19, 0x2000, R8 ;  /* 0x00002000130b7824 */ /* 0x000fc800078e0208 */
[----:B------:R-:W-:Y:S02]  /*47b0*/  IMAD R12, R11, 0x2, R2 ;  /* 0x000000020b0c7824 */ /* 0x000fe400078e0202 */
[----:B------:R-:W0:Y:S04]  /*47c0*/  LDS.128 R8, [R9+0xe400] ;  /* 0x00e4000009087984 */ /* 0x000e280000000c00 */
[----:B------:R-:W0:Y:S01]  /*47d0*/  LDS.128 R12, [R12+0xe400] ;  /* 0x00e400000c0c7984 */ /* 0x000e220000000c00 */
[----:B------:R-:W-:Y:S05]  /*47e0*/  @P3 BRA `(.L_x_15410) ;  /* 0x00000004005c3947 */ /* 0x000fea0003800000 */
[--C-:B------:R-:W-:Y:S02]  /*47f0*/  SHF.R.U64 R42, R44, 0x10, R45.reuse ;  /* 0x000000102c2a7819 */ /* 0x100fe4000000122d */
[----:B------:R-:W-:Y:S01]  /*4800*/  SHF.R.U32.HI R78, RZ, 0x10, R45 ;  /* 0x00000010ff4e7819 */ /* 0x000fe2000001162d */
[----:B0-----:R-:W-:Y:S01]  /*4810*/  IMAD.MOV.U32 R45, RZ, RZ, R8 ;  /* 0x000000ffff2d7224 */ /* 0x001fe200078e0008 */
[----:B------:R-:W-:Y:S01]  /*4820*/  SHF.R.U64 R44, R48, 0x10, R49 ;  /* 0x00000010302c7819 */ /* 0x000fe20000001231 */
[----:B------:R-:W-:Y:S01]  /*4830*/  IMAD.MOV.U32 R8, RZ, RZ, R13 ;  /* 0x000000ffff087224 */ /* 0x000fe200078e000d */
[----:B------:R-:W-:Y:S01]  /*4840*/  SHF.R.U32.HI R48, RZ, 0x10, R49 ;  /* 0x00000010ff307819 */ /* 0x000fe20000011631 */
[--C-:B------:R-:W-:Y:S01]  /*4850*/  HADD2.F32 R49, -RZ, R93.reuse.H0_H0 ;  /* 0x2000005dff317230 */ /* 0x100fe20000004100 */
[--C-:B------:R-:W-:Y:S01]  /*4860*/  SHF.R.U64 R40, R46, 0x10, R47.reuse ;  /* 0x000000102e287819 */ /* 0x100fe2000000122f */
[----:B------:R-:W-:Y:S01]  /*4870*/  IMAD.MOV.U32 R46, RZ, RZ, R12 ;  /* 0x000000ffff2e7224 */ /* 0x000fe200078e000c */
[----:B------:R-:W-:Y:S01]  /*4880*/  SHF.R.U32.HI R79, RZ, 0x10, R47 ;  /* 0x00000010ff4f7819 */ /* 0x000fe2000001162f */
[----:B------:R-:W-:Y:S01]  /*4890*/  HADD2.F32 R93, -RZ, R93.H1_H1 ;  /* 0x3000005dff5d7230 */ /* 0x000fe20000004100 */
[----:B------:R-:W-:Y:S01]  /*48a0*/  MOV R47, R15 ;  /* 0x0000000f002f7202 */ /* 0x000fe20000000f00 */
[--C-:B------:R-:W-:Y:S01]  /*48b0*/  HADD2.F32 R12, -RZ, R8.reuse.H0_H0 ;  /* 0x20000008ff0c7230 */ /* 0x100fe20000004100 */
[--C-:B------:R-:W-:Y:S01]  /*48c0*/  SHF.R.U64 R43, R50, 0x10, R51.reuse ;  /* 0x00000010322b7819 */ /* 0x100fe20000001233 */
[----:B------:R-:W-:Y:S01]  /*48d0*/  HADD2.F32 R15, -RZ, R8.H1_H1 ;  /* 0x30000008ff0f7230 */ /* 0x000fe20000004100 */
[----:B----4-:R-:W-:Y:S01]  /*48e0*/  SHF.R.U32.HI R80, RZ, 0x10, R51 ;  /* 0x00000010ff507819 */ /* 0x010fe20000011633 */
[----:B------:R-:W-:-:S02]  /*48f0*/  IMAD.MOV.U32 R13, RZ, RZ, R11 ;  /* 0x000000ffff0d7224 */ /* 0x000fc400078e000b */
        /* <DEDUP_REMOVED lines=17> */
[-C--:B--2---:R-:W-:Y:S01]  /*4a10*/  FMUL.FTZ R86, R48, R51.reuse ;  /* 0x0000003330567220 */ /* 0x084fe20000410000 */
[----:B------:R-:W-:Y:S02]  /*4a20*/  HADD2.F32 R80, -RZ, R80.H0_H0 ;  /* 0x20000050ff507230 */ /* 0x000fe40000004100 */
[----:B------:R-:W-:Y:S02]  /*4a30*/  HADD2.F32 R50, -RZ, R89.H1_H1 ;  /* 0x30000059ff327230 */ /* 0x000fe40000004100 */
[----:B------:R-:W-:Y:S01]  /*4a40*/  FMUL.FTZ R51, R15, R51 ;  /* 0x000000330f337220 */ /* 0x000fe20000410000 */
[----:B------:R-:W-:-:S02]  /*4a50*/  HADD2.F32 R47, -RZ, R13.H1_H1 ;  /* 0x3000000dff2f7230 */ /* 0x000fc40000004100 */
[----:B------:R-:W-:Y:S01]  /*4a60*/  FMUL.FTZ R90, R49, R80 ;  /* 0x00000050315a7220 */ /* 0x000fe20000410000 */
[----:B------:R-:W-:Y:S02]  /*4a70*/  HADD2.F32 R78, -RZ, R79.H0_H0 ;  /* 0x2000004fff4e7230 */ /* 0x000fe40000004100 */
[-C--:B------:R-:W-:Y:S01]  /*4a80*/  FFMA.FTZ R13, R15, R50.reuse, -R86 ;  /* 0x000000320f0d7223 */ /* 0x080fe20000010856 */
[----:B------:R-:W-:Y:S01]  /*4a90*/  FFMA.FTZ R15, R48, R50, R51 ;  /* 0x00000032300f7223 */ /* 0x000fe20000010033 */
[C---:B------:R-:W-:Y:S01]  /*4aa0*/  FMUL.FTZ R80, R47.reuse, R80 ;  /* 0x000000502f507220 */ /* 0x040fe20000410000 */
[----:B------:R-:W-:Y:S02]  /*4ab0*/  HADD2.F32 R92, -RZ, R92.H0_H0 ;  /* 0x2000005cff5c7230 */ /* 0x000fe40000004100 */
[-C--:B------:R-:W-:Y:S01]  /*4ac0*/  FFMA.FTZ R90, R47, R78.reuse, -R90 ;  /* 0x0000004e2f5a7223 */ /* 0x080fe2000001085a */
[----:B------:R-:W-:Y:S02]  /*4ad0*/  HADD2.F32 R48, -RZ, R44.H0_H0 ;  /* 0x2000002cff307230 */ /* 0x000fe40000004100 */
[----:B------:R-:W-:Y:S01]  /*4ae0*/  FFMA.FTZ R80, R49, R78, R80 ;  /* 0x0000004e31507223 */ /* 0x000fe20000010050 */
[----:B------:R-:W-:-:S02]  /*4af0*/  HADD2.F32 R47, -RZ, R46.H0_H0 ;  /* 0x2000002eff2f7230 */ /* 0x000fc40000004100 */
[--C-:B------:R-:W-:Y:S01]  /*4b00*/  HADD2.F32 R44, -RZ, R45.reuse.H0_H0 ;  /* 0x2000002dff2c7230 */ /* 0x100fe20000004100 */
        /* <DEDUP_REMOVED lines=9> */
[----:B------:R-:W-:Y:S01]  /*4ba0*/  F2FP.F16.F32.PACK_AB R13, R12, R9 ;  /* 0x000000090c0d723e */ /* 0x000fe200000000ff */
[-C--:B------:R-:W-:Y:S01]  /*4bb0*/  FFMA.FTZ R92, R47, R89.reuse, R92 ;  /* 0x000000592f5c7223 */ /* 0x080fe2000001005c */
[----:B------:R-:W-:Y:S02]  /*4bc0*/  HADD2.F32 R47, -RZ, R43.H0_H0 ;  /* 0x2000002bff2f7230 */ /* 0x000fe40000004100 */
[----:B------:R-:W-:Y:S01]  /*4bd0*/  FFMA.FTZ R49, R44, R89, -R49 ;  /* 0x000000592c317223 */ /* 0x000fe20000010831 */
[-C--:B------:R-:W-:Y:S01]  /*4be0*/  FFMA.FTZ R50, R45, R42.reuse, -R50 ;  /* 0x0000002a2d327223 */ /* 0x080fe20000010832 */
[----:B------:R-:W-:Y:S01]  /*4bf0*/  FFMA.FTZ R51, R46, R42, R51 ;  /* 0x0000002a2e337223 */ /* 0x000fe20000010033 */
        /* <DEDUP_REMOVED lines=8> */
[----:B------:R-:W-:Y:S02]  /*4c80*/  HADD2.F32 R10, -RZ, R10.H1_H1 ;  /* 0x3000000aff0a7230 */ /* 0x000fe40000004100 */
[----:B---3--:R-:W-:Y:S01]  /*4c90*/  FMUL.FTZ R81, R14, R47 ;  /* 0x0000002f0e517220 */ /* 0x008fe20000410000 */
[----:B------:R-:W-:Y:S02]  /*4ca0*/  HADD2.F32 R45, -RZ, R40.H0_H0 ;  /* 0x20000028ff2d7230 */ /* 0x000fe40000004100 */
        /* <DEDUP_REMOVED lines=8> */
[----:B------:R-:W-:-:S03]  /*4d30*/  IMAD.MOV.U32 R11, RZ, RZ, R90 ;  /* 0x000000ffff0b7224 */ /* 0x000fc600078e005a */
[----:B------:R-:W-:Y:S02]  /*4d40*/  F2FP.F16.F32.PACK_AB R10, R10, R79 ;  /* 0x0000004f0a0a723e */ /* 0x000fe400000000ff */
[----:B------:R-:W-:-:S07]  /*4d50*/  F2FP.F16.F32.PACK_AB R14, R47, R40 ;  /* 0x000000282f0e723e */ /* 0x000fce00000000ff */
.L_x_15410:
[----:B------:R-:W-:Y:S05]  /*4d60*/  BSYNC B1 ;  /* 0x0000000000017941 */ /* 0x000fea0003800000 */
.L_x_15409:
[----:B------:R-:W-:Y:S01]  /*4d70*/  ISETP.GE.AND P3, PT, R41, R88, PT ;  /* 0x000000582900720c */ /* 0x000fe20003f66270 */
[----:B0-----:R0:W-:Y:S02]  /*4d80*/  ST.E.128 desc[UR40][R36.64], R8 ;  /* 0x0000000824007985 */ /* 0x0011e4000c101d28 */
[----:B0-----:R-:W-:Y:S02]  /*4d90*/  IMAD.MOV.U32 R8, RZ, RZ, R38 ;  /* 0x000000ffff087224 */ /* 0x001fe400078e0026 */
[----:B------:R-:W-:-:S08]  /*4da0*/  IMAD.MOV.U32 R9, RZ, RZ, R39 ;  /* 0x000000ffff097224 */ /* 0x000fd000078e0027 */
[----:B------:R-:W-:Y:S05]  /*4db0*/  @P3 BRA `(.L_x_15391) ;  /* 0x0000000400203947 */ /* 0x000fea0003800000 */
[----:B------:R-:W-:-:S05]  /*4dc0*/  IMAD.WIDE R8, R41, 0x2, R8 ;  /* 0x0000000229087825 */ /* 0x000fca00078e0208 */
[----:B------:R0:W-:Y:S01]  /*4dd0*/  ST.E.128 desc[UR40][R8.64], R12 ;  /* 0x0000000c08007985 */ /* 0x0001e2000c101d28 */
[----:B------:R-:W-:Y:S05]  /*4de0*/  BRA `(.L_x_15391) ;  /* 0x0000000400147947 */ /* 0x000fea0003800000 */
.L_x_15372:
[----:B------:R-:W-:-:S13]  /*4df0*/  ISETP.NE.AND P5, PT, R157, 0x3, PT ;  /* 0x000000039d00780c */ /* 0x000fda0003fa5270 */
[----:B------:R-:W-:Y:S05]  /*4e00*/  @!P5 BRA `(.L_x_15411) ;  /* 0x000000000004d947 */ /* 0x000fea0003800000 */
[----:B------:R-:W-:Y:S01]  /*4e10*/  BPT.TRAP 0x1 ;  /* 0x000000040000795c */ /* 0x000fe20000300000 */
.L_x_15411:
[----:B------:R-:W2:Y:S01]  /*4e20*/  LDL R8, [R1] ;  /* 0x0000000001087983 */ /* 0x000ea20000100800 */
[----:B------:R-:W-:Y:S01]  /*4e30*/  IMAD R69, R19, 0x8, R2 ;  /* 0x0000000813457824 */ /* 0x000fe200078e0202 */
[----:B------:R-:W-:Y:S01]  /*4e40*/  BSSY B1, `(.L_x_15412) ;  /* 0x0000005000017945 */ /* 0x000fe20003800000 */
[----:B------:R-:W-:Y:S02]  /*4e50*/  SHF.R.S32.HI R74, RZ, 0x1f, R73 ;  /* 0x0000001fff4a7819 */ /* 0x000fe40000011449 */
[----:B--2---:R-:W-:-:S04]  /*4e60*/  SHF.L.U32 R77, R8, 0x1f, RZ ;  /* 0x0000001f084d7819 */ /* 0x004fc800000006ff */
[----:B------:R-:W0:Y:S02]  /*4e70*/  SYNCS.PHASECHK.TRANS64.TRYWAIT P3, [R69+URZ+0x16890], R77 ;  /* 0x0168904d450075a7 */ /* 0x000e24000806017f */
[----:B0-----:R-:W-:Y:S05]  /*4e80*/  @!P3 BRA `(.L_x_15413) ;  /* 0x0000013c00ccb947 */ /* 0x001fea0003800000 */
.L_x_15640:
[----:B------:R-:W-:Y:S05]  /*4e90*/  BSYNC B1 ;  /* 0x0000000000017941 */ /* 0x000fea0003800000 */
.L_x_15412:
        /* <DEDUP_REMOVED lines=27> */
.L_x_15644:
        /* <DEDUP_REMOVED lines=13> */
.L_x_15416:
[----:B------:R-:W-:Y:S05]  /*5120*/  BSYNC B1 ;  /* 0x0000000000017941 */ /* 0x000fea0003800000 */
.L_x_15415:
[----:B------:R-:W-:-:S03]  /*5130*/  UMOV UR4, 0xffffffff ;  /* 0xffffffff00047882 */ /* 0x000fc60000000000 */
[----:B------:R-:W-:Y:S05]  /*5140*/  BRA.DIV UR4, `(.L_x_15417) ;  /* 0x0000013e047c7947 */ /* 0x000fea000b800000 */
[----:B--2-4-:R2:W4:Y:S04]  /*5150*/  SHFL.IDX PT, R9, R38, 0x1, 0x1c1f ;  /* 0x003c1f0026097f89 */ /* 0x01452800000e0000 */
[----:B---3--:R2:W3:Y:S02]  /*5160*/  SHFL.IDX PT, R37, R36, 0x1, 0x1c1f ;  /* 0x003c1f0024257f89 */ /* 0x0084e400000e0000 */
.L_x_15648:
        /* <DEDUP_REMOVED lines=13> */
.L_x_15391:
[----:B------:R-:W-:Y:S05]  /*5240*/  BSYNC B0 ;  /* 0x0000000000007941 */ /* 0x000fea0003800000 */
.L_x_15371:
        /* <DEDUP_REMOVED lines=16> */
.L_x_15419:
[----:B------:R-:W-:Y:S05]  /*5350*/  BSYNC B0 ;  /* 0x0000000000007941 */ /* 0x000fea0003800000 */
.L_x_15418:
[----:B------:R-:W0:Y:S01]  /*5360*/  SYNCS.PHASECHK.TRANS64.TRYWAIT P4, [R69+URZ+0x168b0], R77 ;  /* 0x0168b04d450075a7 */ /* 0x000e22000808017f */
[----:B------:R-:W-:Y:S01]  /*5370*/  ULDC UR36, c[0x0][0x2f4] ;  /* 0x0000bd0000247ab9 */ /* 0x000fe20000000800 */
[----:B------:R-:W-:Y:S04]  /*5380*/  BSSY B0, `(.L_x_15420) ;  /* 0x0000002000007945 */ /* 0x000fe80003800000 */
[----:B0-----:R-:W-:Y:S05]  /*5390*/  @!P4 BRA `(.L_x_15421) ;  /* 0x0000013c0034c947 */ /* 0x001fea0003800000 */
.L_x_15649:
[----:B------:R-:W-:Y:S05]  /*53a0*/  BSYNC B0 ;  /* 0x0000000000007941 */ /* 0x000fea0003800000 */
.L_x_15420:
        /* <DEDUP_REMOVED lines=18> */
[----:B-1----:R-:W-:-:S04]  /*54d0*/  LEA R36, P4, R8, UR4, 0x1 ;  /* 0x0000000408247c11 */ /* 0x002fc8000f8808ff */
        /* <DEDUP_REMOVED lines=15> */
.L_x_15423:
[----:B------:R-:W-:Y:S05]  /*55d0*/  BSYNC B0 ;  /* 0x0000000000007941 */ /* 0x000fea0003800000 */
.L_x_15422:
        /* <DEDUP_REMOVED lines=15> */
.L_x_15425:
[----:B------:R-:W-:Y:S05]  /*56d0*/  BSYNC B0 ;  /* 0x0000000000007941 */ /* 0x000fea0003800000 */
.L_x_15424:
[----:B-1-3--:R-:W3:Y:S01]  /*56e0*/  LDL.LU R9, [R1] ;  /* 0x0000000001097983 */ /* 0x00aee20000300800 */
[----:B0-----:R-:W-:Y:S01]  /*56f0*/  @!P3 VIADD R69, R69, 0x168c0 ;  /* 0x000168c04545b836 */ /* 0x001fe20000000000 */
[----:B------:R-:W-:Y:S01]  /*5700*/  LOP3.LUT P4, RZ, R23, 0x1, RZ, 0xc0, !PT ;  /* 0x0000000117ff7812 */ /* 0x000fe2000788c0ff */
[----:B------:R-:W-:Y:S01]  /*5710*/  VIADD R19, R19, 0x1 ;  /* 0x0000000113137836 */ /* 0x000fe20000000000 */
        /* <DEDUP_REMOVED lines=13> */
[----:B------:R0:W-:Y:S01]  /*57f0*/  STL [R1], R9 ;  /* 0x0000000901007387 */ /* 0x0001e20000100800 */
[----:B------:R-:W-:Y:S05]  /*5800*/  @P4 BRA `(.L_x_15426) ;  /* 0xffffffc400fc4947 */ /* 0x000fea000383ffff */
[----:B0-----:R-:W0:Y:S01]  /*5810*/  S2R R9, SR_TID.X ;  /* 0x0000000000097919 */ /* 0x001e220000002100 */
[----:B------:R-:W-:Y:S02]  /*5820*/  PLOP3.LUT P0, PT, PT, PT, PT, 0x8, 0x0 ;  /* 0x000000000000781c */ /* 0x000fe40003f0e170 */
[----:B0-----:R-:W-:-:S04]  /*5830*/  SHF.R.U32.HI R9, RZ, 0x7, R9 ;  /* 0x00000007ff097819 */ /* 0x001fc80000011609 */
[----:B------:R-:W-:-:S13]  /*5840*/  ISETP.NE.AND P4, PT, R9, 0x1, PT ;  /* 0x000000010900780c */ /* 0x000fda0003f85270 */
[----:B------:R-:W-:Y:S06]  /*5850*/  @!P4 BAR.ARV 0x9, 0x100 ;  /* 0x024400000000cb1d */ /* 0x000fec0000002000 */
.L_x_15366:
[----:B------:R-:W3:Y:S01]  /*5860*/  LDL R5, [R1+0x28] ;  /* 0x0000280001057983 */ /* 0x000ee20000100800 */
[----:B------:R-:W0:Y:S01]  /*5870*/  LDC R0, c[0x0][0x448] ;  /* 0x00011200ff007b82 */ /* 0x000e220000000800 */
        /* <DEDUP_REMOVED lines=14> */
[----:B------:R-:W-:Y:S02]  /*5960*/  IMAD.MOV.U32 R94, RZ, RZ, RZ ;  /* 0x000000ffff5e7224 */ /* 0x000fe400078e00ff */
[----:B--2---:R-:W-:Y:S02]  /*5970*/  IMAD.MOV.U32 R13, RZ, RZ, RZ ;  /* 0x000000ffff0d7224 */ /* 0x004fe400078e00ff */
[----:B------:R-:W-:Y:S01]  /*5980*/  IMAD.MOV.U32 R90, RZ, RZ, RZ ;  /* 0x000000ffff5a7224 */ /* 0x000fe200078e00ff */
[----:B0-----:R-:W-:-:S13]  /*5990*/  ISETP.NE.AND P1, PT, R0, 0x1, PT ;  /* 0x000000010000780c */ /* 0x001fda0003f25270 */
[----:B------:R-:W0:Y:S08]  /*59a0*/  @P1 LDC R3, c[0x0][0x44c] ;  /* 0x00011300ff031b82 */ /* 0x000e300000000800 */
[----:B------:R-:W1:Y:S01]  /*59b0*/  @P1 LDC R4, c[0x0][0x450] ;  /* 0x00011400ff041b82 */ /* 0x000e620000000800 */
[----:B---3--:R-:W-:-:S04]  /*59c0*/  VIADD R0, R5, 0xbf ;  /* 0x000000bf05007836 */ /* 0x008fc80000000000 */
[----:B0-----:R-:W-:-:S05]  /*59d0*/  @P1 IMAD.HI.U32 R3, R0, R3, RZ ;  /* 0x0000000300031227 */ /* 0x001fca00078e00ff */
[----:B-1----:R-:W-:Y:S02]  /*59e0*/  @P1 SHF.R.U32.HI R0, RZ, R4, R3 ;  /* 0x00000004ff001219 */ /* 0x002fe40000011603 */
[----:B------:R-:W-:Y:S02]  /*59f0*/  PLOP3.LUT P1, PT, PT, PT, PT, 0x80, 0x0 ;  /* 0x000000000000781c */ /* 0x000fe40003f2f070 */
[----:B------:R-:W-:-:S04]  /*5a00*/  IADD3 R0, R83, R0, RZ ;  /* 0x0000000053007210 */ /* 0x000fc80007ffe0ff */
[----:B------:R-:W-:-:S04]  /*5a10*/  SHF.R.S32.HI R3, RZ, 0x1f, R0 ;  /* 0x0000001fff037819 */ /* 0x000fc80000011400 */
[----:B------:R-:W-:-:S04]  /*5a20*/  LEA.HI R3, R3, R0, RZ, 0x7 ;  /* 0x0000000003037211 */ /* 0x000fc800078f38ff */
        /* <DEDUP_REMOVED lines=8> */
.L_x_15427:
        /* <DEDUP_REMOVED lines=12> */
.L_x_15652:
        /* <DEDUP_REMOVED lines=16> */
[----:B0-----:R0:W1:Y:S01]  /*5c70*/  LDC.64 R14, c[0x4][R0] ;  /* 0x01000000000e7b82 */ /* 0x0010620000000a00 */
        /* <DEDUP_REMOVED lines=10> */
[----:B-1--45:R-:W-:Y:S05]  /*5d20*/  CALL.ABS.NOINC R14 ;  /* 0x000000000e007343 */ /* 0x032fea0003c00000 */
.L_x_15431:
[----:B------:R-:W-:Y:S05]  /*5d30*/  BSYNC B6 ;  /* 0x0000000000067941 */ /* 0x000fea0003800000 */
.L_x_15430:
        /* <DEDUP_REMOVED lines=13> */
.L_x_15435:
[----:B--2---:R2:W3:Y:S02]  /*5e10*/  SYNCS.PHASECHK.TRANS64.TRYWAIT P0, [R2+URZ+0x16800], R3 ;  /* 0x01680003020075a7 */ /* 0x0044e4000800017f */
[----:B---3--:R-:W-:Y:S05]  /*5e20*/  @!P0 NANOSLEEP.SYNCS 0x989680 ;  /* 0x009896800000895d */ /* 0x008fea0003900000 */
[----:B------:R-:W3:Y:S02]  /*5e30*/  @!P0 SYNCS.PHASECHK.TRANS64 P0, [R2+URZ+0x16800], R3 ;  /* 0x01680003020085a7 */ /* 0x000ee4000800007f */
[----:B---3--:R-:W-:Y:S05]  /*5e40*/  @!P0 BRA `(.L_x_15435) ;  /* 0xfffffffc00f08947 */ /* 0x008fea000383ffff */
.L_x_15434:
[----:B------:R-:W-:Y:S05]  /*5e50*/  BSYNC B0 ;  /* 0x0000000000007941 */ /* 0x000fea0003800000 */
.L_x_15433:
[----:B------:R-:W-:Y:S05]  /*5e60*/  BRA `(.L_x_15436) ;  /* 0x0000002c009c7947 */ /* 0x000fea0003800000 */
.L_x_15432:
        /* <DEDUP_REMOVED lines=29> */
[----:B-1--4-:R-:W-:Y:S05]  /*6040*/  CALL.ABS.NOINC R14 ;  /* 0x000000000e007343 */ /* 0x012fea0003c00000 */
.L_x_15438:
[----:B------:R-:W-:Y:S05]  /*6050*/  BSYNC B6 ;  /* 0x0000000000067941 */ /* 0x000fea0003800000 */
.L_x_15437:
[----:B------:R-:W2:Y:S01]  /*6060*/  LDL R20, [R1+0x28] ;  /* 0x0000280001147983 */ /* 0x000ea20000100800 */
[----:B------:R-:W-:Y:S01]  /*6070*/  ULDC.U8 UR4, c[0x0][0x410] ;  /* 0x0001040000047ab9 */ /* 0x000fe20000000000 */
[----:B------:R-:W-:Y:S01]  /*6080*/  BSSY B0, `(.L_x_15439) ;  /* 0x00002bd000007945 */ /* 0x000fe20003800000 */
[----:B------:R-:W-:Y:S01]  /*6090*/  ISETP.NE.AND P0, PT, RZ, UR4, PT ;  /* 0x00000004ff007c0c */ /* 0x000fe2000bf05270 */
[----:B--2---:R-:W-:-:S12]  /*60a0*/  IMAD.IADD R39, R154, 0x1, R20 ;  /* 0x000000019a277824 */ /* 0x004fd800078e0214 */
[----:B------:R-:W-:Y:S05]  /*60b0*/  @!P0 BRA `(.L_x_15440) ;  /* 0x0000001400a88947 */ /* 0x000fea0003800000 */
[----:B------:R-:W1:Y:S01]  /*60c0*/  LDC R32, c[0x0][0x448] ;  /* 0x00011200ff207b82 */ /* 0x000e620000000800 */
[----:B------:R-:W2:Y:S01]  /*60d0*/  S2R R20, SR_TID.X ;  /* 0x0000000000147919 */ /* 0x000ea20000002100 */
[----:B------:R-:W-:Y:S01]  /*60e0*/  ULDC.64 UR4, c[0x0][0x3f8] ;  /* 0x0000fe0000047ab9 */ /* 0x000fe20000000a00 */
[----:B------:R-:W-:Y:S01]  /*60f0*/  ULDC.64 UR6, c[0x0][0x408] ;  /* 0x0001020000067ab9 */ /* 0x000fe20000000a00 */
[----:B------:R-:W-:Y:S01]  /*6100*/  MOV R10, R24 ;  /* 0x00000018000a7202 */ /* 0x000fe20000000f00 */
[----:B------:R-:W-:Y:S02]  /*6110*/  IMAD.MOV.U32 R8, RZ, RZ, R26 ;  /* 0x000000ffff087224 */ /* 0x000fe400078e001a */
[----:B------:R-:W-:Y:S02]  /*6120*/  IMAD.MOV.U32 R9, RZ, RZ, R29 ;  /* 0x000000ffff097224 */ /* 0x000fe400078e001d */
[----:B------:R-:W-:Y:S01]  /*6130*/  IMAD.MOV.U32 R11, RZ, RZ, R31 ;  /* 0x000000ffff0b7224 */ /* 0x000fe200078e001f */
[----:B-1----:R-:W-:Y:S01]  /*6140*/  ISETP.NE.AND P0, PT, R32, 0x1, PT ;  /* 0x000000012000780c */ /* 0x002fe20003f05270 */
[----:B--2---:R-:W-:-:S12]  /*6150*/  VIADD R21, R20, 0xffffff80 ;  /* 0xffffff8014157836 */ /* 0x004fd80000000000 */
[----:B------:R-:W1:Y:S01]  /*6160*/  @P0 LDC R0, c[0x0][0x44c] ;  /* 0x00011300ff000b82 */ /* 0x000e620000000800 */
[----:B------:R-:W-:-:S04]  /*6170*/  SHF.R.S32.HI R20, RZ, 0x1f, R21 ;  /* 0x0000001fff147819 */ /* 0x000fc80000011415 */
[----:B------:R-:W-:-:S03]  /*6180*/  LEA.HI R20, R20, R21, RZ, 0x2 ;  /* 0x0000001514147211 */ /* 0x000fc600078f10ff */
[----:B------:R-:W2:Y:S01]  /*6190*/  @P0 LDC R5, c[0x0][0x450] ;  /* 0x00011400ff050b82 */ /* 0x000ea20000000800 */
[----:B------:R-:W-:-:S05]  /*61a0*/  LOP3.LUT R20, R20, 0xfffffffc, RZ, 0xc0, !PT ;  /* 0xfffffffc14147812 */ /* 0x000fca00078ec0ff */
[----:B------:R-:W-:-:S04]  /*61b0*/  IMAD.IADD R20, R21, 0x1, -R20 ;  /* 0x0000000115147824 */ /* 0x000fc800078e0a14 */
[----:B------:R-:W-:-:S04]  /*61c0*/  IMAD R3, R20, 0x60, R39 ;  /* 0x0000006014037824 */ /* 0x000fc800078e0227 */
[----:B-1----:R-:W-:-:S05]  /*61d0*/  @P0 IMAD.HI.U32 R0, R3, R0, RZ ;  /* 0x0000000003000227 */ /* 0x002fca00078e00ff */
[----:B--2---:R-:W-:-:S04]  /*61e0*/  @P0 SHF.R.U32.HI R3, RZ, R5, R0 ;  /* 0x00000005ff030219 */ /* 0x004fc80000011600 */
        /* <DEDUP_REMOVED lines=17> */
[----:B------:R1:W2:Y:S04]  /*6300*/  SHFL.IDX PT, R3, R6, RZ, 0x1c1f ;  /* 0x001c1fff06037589 */ /* 0x0002a800000e0000 */
[----:B------:R1:W3:Y:S04]  /*6310*/  SHFL.IDX PT, R0, R4, RZ, 0x1c1f ;  /* 0x001c1fff04007589 */ /* 0x0002e800000e0000 */
[----:B------:R1:W1:Y:S04]  /*6320*/  SHFL.IDX PT, R5, R8, RZ, 0x1c1f ;  /* 0x001c1fff08057589 */ /* 0x00026800000e0000 */
[----:B0-----:R0:W0:Y:S02]  /*6330*/  SHFL.IDX PT, R14, R7, RZ, 0x1c1f ;  /* 0x001c1fff070e7589 */ /* 0x00102400000e0000 */
.L_x_15658:
[----:B------:R-:W5:Y:S01]  /*6340*/  LDL R9, [R1+0x18] ;  /* 0x0000180001097983 */ /* 0x000f620000100800 */
[----:B------:R-:W-:Y:S01]  /*6350*/  BSSY B1, `(.L_x_15442) ;  /* 0x0000020000017945 */ /* 0x000fe20003800000 */
[----:B------:R-:W-:Y:S02]  /*6360*/  CS2R R34, SRZ ;  /* 0x0000000000227805 */ /* 0x000fe4000001ff00 */
[----:B------:R-:W-:Y:S02]  /*6370*/  CS2R R20, SRZ ;  /* 0x0000000000147805 */ /* 0x000fe4000001ff00 */
[----:B------:R-:W-:Y:S02]  /*6380*/  CS2R R28, SRZ ;  /* 0x00000000001c7805 */ /* 0x000fe4000001ff00 */
[----:B------:R-:W-:Y:S01]  /*6390*/  CS2R R24, SRZ ;  /* 0x0000000000187805 */ /* 0x000fe2000001ff00 */
[----:B-----5:R-:W-:-:S05]  /*63a0*/  IMAD R32, R9, R32, RZ ;  /* 0x0000002009207224 */ /* 0x020fca00078e02ff */
[----:B------:R-:W-:-:S13]  /*63b0*/  ISETP.GE.AND P0, PT, R39, R32, PT ;  /* 0x000000202700720c */ /* 0x000fda0003f06270 */
[----:B------:R-:W-:Y:S05]  /*63c0*/  @P0 BRA `(.L_x_15443) ;  /* 0x0000000000600947 */ /* 0x000fea0003800000 */
[----:B------:R-:W4:Y:S01]  /*63d0*/  LDL R9, [R1+0x4] ;  /* 0x0000040001097983 */ /* 0x000f220000100800 */
[----:B------:R-:W-:-:S03]  /*63e0*/  ULDC UR4, c[0x0][0x3f4] ;  /* 0x0000fd0000047ab9 */ /* 0x000fc60000000800 */
[----:B------:R-:W4:Y:S01]  /*63f0*/  LDL R12, [R1+0x60] ;  /* 0x00006000010c7983 */ /* 0x000f220000100800 */
[----:B------:R-:W-:Y:S01]  /*6400*/  ISETP.GE.AND P2, PT, R152, UR4, PT ;  /* 0x0000000498007c0c */ /* 0x000fe2000bf46270 */
[----:B---3--:R-:W-:Y:S02]  /*6410*/  IMAD.MOV.U32 R10, RZ, RZ, R0 ;  /* 0x000000ffff0a7224 */ /* 0x008fe400078e0000 */
[----:B--2---:R-:W-:Y:S02]  /*6420*/  IMAD.MOV.U32 R11, RZ, RZ, R3 ;  /* 0x000000ffff0b7224 */ /* 0x004fe400078e0003 */
[----:B-1----:R-:W-:Y:S01]  /*6430*/  IMAD.MOV.U32 R15, RZ, RZ, R5 ;  /* 0x000000ffff0f7224 */ /* 0x002fe200078e0005 */
[----:B------:R-:W-:Y:S02]  /*6440*/  CS2R R28, SRZ ;  /* 0x00000000001c7805 */ /* 0x000fe4000001ff00 */
[----:B------:R-:W-:Y:S02]  /*6450*/  CS2R R34, SRZ ;  /* 0x0000000000227805 */ /* 0x000fe4000001ff00 */
[----:B------:R-:W-:-:S03]  /*6460*/  CS2R R24, SRZ ;  /* 0x0000000000187805 */ /* 0x000fc6000001ff00 */
[----:B------:R-:W-:-:S05]  /*6470*/  @!P2 IMAD.WIDE R10, R152, 0x2, R10 ;  /* 0x00000002980aa825 */ /* 0x000fca00078e020a */
[----:B------:R1:W5:Y:S01]  /*6480*/  @!P2 LD.E.64 R28, desc[UR40][R10.64] ;  /* 0x000000280a1ca980 */ /* 0x000362000c101b00 */
[----:B----4-:R-:W-:-:S13]  /*6490*/  ISETP.GE.AND P3, PT, R9, UR4, PT ;  /* 0x0000000409007c0c */ /* 0x010fda000bf66270 */
[C---:B------:R-:W-:Y:S02]  /*64a0*/  @!P3 SHF.L.U32 R37, R9.reuse, 0x1, RZ ;  /* 0x000000010925b819 */ /* 0x040fe400000006ff */
[----:B------:R-:W-:Y:S02]  /*64b0*/  @!P3 SHF.L.U64.HI R20, R9, 0x1, R12 ;  /* 0x000000010914b819 */ /* 0x000fe4000001020c */
[-C--:B------:R-:W-:Y:S02]  /*64c0*/  @!P3 IADD3 R26, P0, R0, R37.reuse, RZ ;  /* 0x00000025001ab210 */ /* 0x080fe40007f1e0ff */
[----:B0-----:R-:W-:Y:S01]  /*64d0*/  @!P3 IADD3 R36, P1, R14, R37, RZ ;  /* 0x000000250e24b210 */ /* 0x001fe20007f3e0ff */
[----:B------:R-:W-:-:S04]  /*64e0*/  @!P2 IMAD.WIDE R12, R152, 0x2, R14 ;  /* 0x00000002980ca825 */ /* 0x000fc800078e020e */
[--C-:B------:R-:W-:Y:S01]  /*64f0*/  @!P3 IMAD.X R27, R3, 0x1, R20.reuse, P0 ;  /* 0x00000001031bb824 */ /* 0x100fe200000e0614 */
[----:B------:R1:W5:Y:S01]  /*6500*/  @!P2 LD.E.64 R34, desc[UR40][R12.64] ;  /* 0x000000280c22a980 */ /* 0x000362000c101b00 */
[----:B------:R-:W-:Y:S01]  /*6510*/  @!P3 IMAD.X R37, R5, 0x1, R20, P1 ;  /* 0x000000010525b824 */ /* 0x000fe200008e0614 */
[----:B------:R-:W-:Y:S02]  /*6520*/  CS2R R20, SRZ ;  /* 0x0000000000147805 */ /* 0x000fe4000001ff00 */
[----:B------:R1:W5:Y:S04]  /*6530*/  @!P3 LD.E.64 R24, desc[UR40][R26.64] ;  /* 0x000000281a18b980 */ /* 0x000368000c101b00 */
[----:B------:R1:W5:Y:S02]  /*6540*/  @!P3 LD.E.64 R20, desc[UR40][R36.64] ;  /* 0x000000282414b980 */ /* 0x000364000c101b00 */
.L_x_15443:
[----:B------:R-:W-:Y:S05]  /*6550*/  BSYNC B1 ;  /* 0x0000000000017941 */ /* 0x000fea0003800000 */
.L_x_15442:
[----:B---3-5:R-:W-:Y:S01]  /*6560*/  IMAD.MOV.U32 R0, RZ, RZ, R34 ;  /* 0x000000ffff007224 */ /* 0x028fe200078e0022 */
[----:B-1----:R-:W-:Y:S01]  /*6570*/  MOV R5, R20 ;  /* 0x0000001400057202 */ /* 0x002fe20000000f00 */
[----:B--2---:R-:W-:Y:S01]  /*6580*/  IMAD.MOV.U32 R3, RZ, RZ, R35 ;  /* 0x000000ffff037224 */ /* 0x004fe200078e0023 */
        /* <DEDUP_REMOVED lines=10> */
[----:B------:R-:W-:-:S02]  /*6630*/  CS2R R26, SRZ ;  /* 0x00000000001a7805 */ /* 0x000fc4000001ff00 */
[----:B------:R-:W-:Y:S02]  /*6640*/  PRMT R46, R3, 0x5410, R5 ;  /* 0x00005410032e7816 */ /* 0x000fe40000000005 */
[----:B------:R-:W-:Y:S01]  /*6650*/  PRMT R36, R9, 0x7610, R36 ;  /* 0x0000761009247816 */ /* 0x000fe20000000024 */
[----:B------:R-:W-:Y:S06]  /*6660*/  BRA.DIV UR4, `(.L_x_15444) ;  /* 0x0000012e04447947 */ /* 0x000fec000b800000 */
[----:B------:R1:W2:Y:S04]  /*6670*/  SHFL.IDX PT, R3, R6, 0x1, 0x1c1f ;  /* 0x003c1f0006037f89 */ /* 0x0002a800000e0000 */
[----:B------:R1:W3:Y:S04]  /*6680*/  SHFL.IDX PT, R0, R4, 0x1, 0x1c1f ;  /* 0x003c1f0004007f89 */ /* 0x0002e800000e0000 */
[----:B------:R1:W1:Y:S04]  /*6690*/  SHFL.IDX PT, R5, R8, 0x1, 0x1c1f ;  /* 0x003c1f0008057f89 */ /* 0x00026800000e0000 */
[----:B0-----:R0:W0:Y:S02]  /*66a0*/  SHFL.IDX PT, R14, R7, 0x1, 0x1c1f ;  /* 0x003c1f00070e7f89 */ /* 0x00102400000e0000 */
.L_x_15664:
[----:B-1----:R-:W5:Y:S04]  /*66b0*/  LDL R6, [R1+0x58] ;  /* 0x0000580001067983 */ /* 0x002f680000100800 */
[----:B------:R-:W4:Y:S01]  /*66c0*/  LDL R41, [R1+0x38] ;  /* 0x0000380001297983 */ /* 0x000f220000100800 */
[----:B------:R-:W-:Y:S01]  /*66d0*/  IADD3 R39, R39, 0x60, RZ ;  /* 0x0000006027277810 */ /* 0x000fe20007ffe0ff */
[----:B------:R-:W-:Y:S01]  /*66e0*/  BSSY B1, `(.L_x_15445) ;  /* 0x0000023000017945 */ /* 0x000fe20003800000 */
[----:B------:R-:W-:Y:S02]  /*66f0*/  CS2R R10, SRZ ;  /* 0x00000000000a7805 */ /* 0x000fe4000001ff00 */
[----:B------:R-:W-:Y:S02]  /*6700*/  CS2R R12, SRZ ;  /* 0x00000000000c7805 */ /* 0x000fe4000001ff00 */
[----:B------:R-:W-:-:S02]  /*6710*/  ISETP.GE.AND P0, PT, R39, R32, PT ;  /* 0x000000202700720c */ /* 0x000fc40003f06270 */
[----:B------:R-:W-:Y:S02]  /*6720*/  CS2R R8, SRZ ;  /* 0x0000000000087805 */ /* 0x000fe4000001ff00 */
[----:B-----5:R-:W-:-:S04]  /*6730*/  LEA.HI R4, R6, R6, RZ, 0x1 ;  /* 0x0000000606047211 */ /* 0x020fc800078f08ff */
[----:B------:R-:W-:Y:S01]  /*6740*/  LOP3.LUT R4, R4, 0xfffffffe, RZ, 0xc0, !PT ;  /* 0xfffffffe04047812 */ /* 0x000fe200078ec0ff */
[----:B----4-:R-:W-:-:S04]  /*6750*/  IMAD.SHL.U32 R31, R41, 0x40, RZ ;  /* 0x00000040291f7824 */ /* 0x010fc800078e00ff */
[----:B------:R-:W-:-:S05]  /*6760*/  IMAD.IADD R4, R6, 0x1, -R4 ;  /* 0x0000000106047824 */ /* 0x000fca00078e0a04 */
[----:B------:R-:W-:Y:S01]  /*6770*/  SHF.L.U32 R37, R4, 0x1f, RZ ;  /* 0x0000001f04257819 */ /* 0x000fe200000006ff */
[----:B------:R-:W-:Y:S06]  /*6780*/  @P0 BRA `(.L_x_15446) ;  /* 0x0000000000600947 */ /* 0x000fec0003800000 */
[----:B------:R-:W4:Y:S01]  /*6790*/  LDL R15, [R1+0x4] ;  /* 0x00000400010f7983 */ /* 0x000f220000100800 */
[----:B------:R-:W-:-:S03]  /*67a0*/  ULDC UR4, c[0x0][0x3f4] ;  /* 0x0000fd0000047ab9 */ /* 0x000fc60000000800 */
[----:B------:R-:W4:Y:S01]  /*67b0*/  LDL R38, [R1+0x60] ;  /* 0x0000600001267983 */ /* 0x000f220000100800 */
[----:B------:R-:W-:Y:S01]  /*67c0*/  ISETP.GE.AND P2, PT, R152, UR4, PT ;  /* 0x0000000498007c0c */ /* 0x000fe2000bf46270 */
[----:B---3--:R-:W-:Y:S02]  /*67d0*/  IMAD.MOV.U32 R6, RZ, RZ, R0 ;  /* 0x000000ffff067224 */ /* 0x008fe400078e0000 */
[----:B0-2---:R-:W-:Y:S01]  /*67e0*/  IMAD.MOV.U32 R7, RZ, RZ, R3 ;  /* 0x000000ffff077224 */ /* 0x005fe200078e0003 */
[----:B------:R-:W-:Y:S02]  /*67f0*/  CS2R R12, SRZ ;  /* 0x00000000000c7805 */ /* 0x000fe4000001ff00 */
[----:B------:R-:W-:-:S07]  /*6800*/  CS2R R26, SRZ ;  /* 0x00000000001a7805 */ /* 0x000fce000001ff00 */
[----:B------:R-:W-:-:S05]  /*6810*/  @!P2 IMAD.WIDE R6, R152, 0x2, R6 ;  /* 0x000000029806a825 */ /* 0x000fca00078e0206 */
[----:B------:R1:W5:Y:S01]  /*6820*/  @!P2 LD.E.64 R12, desc[UR40][R6.64] ;  /* 0x00000028060ca980 */ /* 0x000362000c101b00 */
[----:B----4-:R-:W-:-:S13]  /*6830*/  ISETP.GE.AND P3, PT, R15, UR4, PT ;  /* 0x000000040f007c0c */ /* 0x010fda000bf66270 */
[C---:B------:R-:W-:Y:S01]  /*6840*/  @!P3 IMAD.SHL.U32 R9, R15.reuse, 0x2, RZ ;  /* 0x000000020f09b824 */ /* 0x040fe200078e00ff */
[----:B------:R-:W-:Y:S02]  /*6850*/  @!P3 SHF.L.U64.HI R10, R15, 0x1, R38 ;  /* 0x000000010f0ab819 */ /* 0x000fe40000010226 */
[----:B------:R-:W-:Y:S02]  /*6860*/  MOV R15, R5 ;  /* 0x00000005000f7202 */ /* 0x000fe40000000f00 */
[-C--:B------:R-:W-:Y:S02]  /*6870*/  @!P3 IADD3 R38, P0, R0, R9.reuse, RZ ;  /* 0x000000090026b210 */ /* 0x080fe40007f1e0ff */
[----:B------:R-:W-:Y:S02]  /*6880*/  @!P3 IADD3 R4, P1, R14, R9, RZ ;  /* 0x000000090e04b210 */ /* 0x000fe40007f3e0ff */
[----:B------:R-:W-:Y:S01]  /*6890*/  CS2R R8, SRZ ;  /* 0x0000000000087805 */ /* 0x000fe2000001ff00 */
[----:B------:R-:W-:-:S02]  /*68a0*/  @!P3 IMAD.X R39, R3, 0x1, R10, P0 ;  /* 0x000000010327b824 */ /* 0x000fc400000e060a */
[----:B------:R-:W-:Y:S01]  /*68b0*/  @!P3 IMAD.X R5, R5, 0x1, R10, P1 ;  /* 0x000000010505b824 */ /* 0x000fe200008e060a */
[----:B------:R-:W-:Y:S01]  /*68c0*/  CS2R R10, SRZ ;  /* 0x00000000000a7805 */ /* 0x000fe2000001ff00 */
[----:B------:R-:W-:Y:S01]  /*68d0*/  @!P2 IMAD.WIDE R14, R152, 0x2, R14 ;  /* 0x00000002980ea825 */ /* 0x000fe200078e020e */
[----:B------:R1:W5:Y:S04]  /*68e0*/  @!P3 LD.E.64 R8, desc[UR40][R38.64] ;  /* 0x000000282608b980 */ /* 0x000368000c101b00 */
[----:B------:R1:W5:Y:S04]  /*68f0*/  @!P2 LD.E.64 R26, desc[UR40][R14.64] ;  /* 0x000000280e1aa980 */ /* 0x000368000c101b00 */
[----:B------:R1:W5:Y:S02]  /*6900*/  @!P3 LD.E.64 R10, desc[UR40][R4.64] ;  /* 0x00000028040ab980 */ /* 0x000364000c101b00 */
.L_x_15446:
[----:B------:R-:W-:Y:S05]  /*6910*/  BSYNC B1 ;  /* 0x0000000000017941 */ /* 0x000fea0003800000 */
.L_x_15445:
[----:B01----:R-:W0:Y:S01]  /*6920*/  S2R R7, SR_TID.X ;  /* 0x0000000000077919 */ /* 0x003e220000002100 */
[----:B------:R-:W1:Y:S01]  /*6930*/  SYNCS.PHASECHK.TRANS64.TRYWAIT P0, [R2+URZ+0x16800], R37 ;  /* 0x01680025020075a7 */ /* 0x000e62000800017f */
[----:B------:R-:W-:Y:S01]  /*6940*/  LOP3.LUT R31, R31, 0x1c0, RZ, 0xc0, !PT ;  /* 0x000001c01f1f7812 */ /* 0x000fe200078ec0ff */
[----:B-----5:R-:W-:Y:S01]  /*6950*/  IMAD.MOV.U32 R4, RZ, RZ, R26 ;  /* 0x000000ffff047224 */ /* 0x020fe200078e001a */
[----:B------:R-:W-:Y:S01]  /*6960*/  MOV R5, R11 ;  /* 0x0000000b00057202 */ /* 0x000fe20000000f00 */
[----:B------:R-:W-:Y:S01]  /*6970*/  IMAD.MOV.U32 R6, RZ, RZ, R12 ;  /* 0x000000ffff067224 */ /* 0x000fe200078e000c */
[----:B---3--:R-:W-:Y:S01]  /*6980*/  LOP3.LUT R0, R31, 0x18, R16, 0xf8, !PT ;  /* 0x000000181f007812 */ /* 0x008fe200078ef810 */
[----:B------:R-:W-:Y:S01]  /*6990*/  BSSY B1, `(.L_x_15447) ;  /* 0x000001b000017945 */ /* 0x000fe20003800000 */
[----:B--2---:R-:W-:Y:S01]  /*69a0*/  SHF.R.U32.HI R3, RZ, 0x3, R31 ;  /* 0x00000003ff037819 */ /* 0x004fe2000001161f */
[----:B------:R-:W-:Y:S01]  /*69b0*/  IMAD R31, R33, -0xc0, R32 ;  /* 0xffffff40211f7824 */ /* 0x000fe200078e0220 */
[----:B------:R-:W-:Y:S01]  /*69c0*/  PRMT R47, R4, 0x7610, R47 ;  /* 0x00007610042f7816 */ /* 0x000fe2000000002f */
[----:B------:R-:W-:Y:S01]  /*69d0*/  IMAD.MOV.U32 R4, RZ, RZ, R10 ;  /* 0x000000ffff047224 */ /* 0x000fe200078e000a */
[----:B------:R-:W-:Y:S01]  /*69e0*/  LOP3.LUT R0, R0, R3, RZ, 0x3c, !PT ;  /* 0x0000000300007212 */ /* 0x000fe200078e3cff */
[----:B------:R-:W-:Y:S01]  /*69f0*/  IMAD.MOV.U32 R3, RZ, RZ, R27 ;  /* 0x000000ffff037224 */ /* 0x000fe200078e001b */
[----:B------:R-:W-:-:S02]  /*6a00*/  VIMNMX R31, R31, 0xc0, PT ;  /* 0x000000c01f1f7848 */ /* 0x000fc40003fe0100 */
[----:B------:R-:W-:Y:S01]  /*6a10*/  PRMT R14, R4, 0x5410, R5 ;  /* 0x00005410040e7816 */ /* 0x000fe20000000005 */
[----:B------:R-:W-:Y:S01]  /*6a20*/  IMAD.MOV.U32 R4, RZ, RZ, R8 ;  /* 0x000000ffff047224 */ /* 0x000fe200078e0008 */
[----:B------:R-:W-:Y:S01]  /*6a30*/  PRMT R32, R3, 0x7610, R32 ;  /* 0x0000761003207816 */ /* 0x000fe20000000020 */
[----:B------:R-:W-:Y:S01]  /*6a40*/  IMAD.MOV.U32 R5, RZ, RZ, R9 ;  /* 0x000000ffff057224 */ /* 0x000fe200078e0009 */
[----:B------:R-:W-:Y:S02]  /*6a50*/  PRMT R47, R47, 0x5410, R6 ;  /* 0x000054102f2f7816 */ /* 0x000fe40000000006 */
[----:B------:R-:W-:Y:S02]  /*6a60*/  PRMT R15, R4, 0x7610, R15 ;  /* 0x00007610040f7816 */ /* 0x000fe4000000000f */
[----:B------:R-:W-:Y:S02]  /*6a70*/  LOP3.LUT P2, RZ, R41, 0x4, RZ, 0xc0, !PT ;  /* 0x0000000429ff7812 */ /* 0x000fe4000784c0ff */
[----:B------:R-:W-:Y:S01]  /*6a80*/  ISETP.GE.AND P1, PT, R154, R31, PT ;  /* 0x0000001f9a00720c */ /* 0x000fe20003f26270 */
[----:B0-----:R-:W-:-:S05]  /*6a90*/  VIADD R38, R7, 0xffffff80 ;  /* 0xffffff8007267836 */ /* 0x001fca0000000000 */
[----:B------:R-:W-:-:S04]  /*6aa0*/  SHF.R.S32.HI R7, RZ, 0x1f, R38 ;  /* 0x0000001fff077819 */ /* 0x000fc80000011426 */
[----:B------:R-:W-:-:S04]  /*6ab0*/  LEA.HI R7, R7, R38, RZ, 0x5 ;  /* 0x0000002607077211 */ /* 0x000fc800078f28ff */
[----:B------:R-:W-:-:S05]  /*6ac0*/  SHF.R.S32.HI R7, RZ, 0x5, R7 ;  /* 0x00000005ff077819 */ /* 0x000fca0000011407 */
[----:B------:R-:W-:Y:S02]  /*6ad0*/  IMAD R3, R7, 0x200, R0 ;  /* 0x0000020007037824 */ /* 0x000fe400078e0200 */
[----:B------:R-:W-:-:S03]  /*6ae0*/  IMAD.MOV.U32 R0, RZ, RZ, R13 ;  /* 0x000000ffff007224 */ /* 0x000fc600078e000d */
[----:B------:R-:W-:Y:S02]  /*6af0*/  LEA R3, R3, R2, 0x1 ;  /* 0x0000000203037211 */ /* 0x000fe400078e08ff */
[----:B------:R-:W-:-:S03]  /*6b00*/  PRMT R32, R32, 0x5410, R0 ;  /* 0x0000541020207816 */ /* 0x000fc60000000000 */
[C---:B------:R-:W-:Y:S02]  /*6b10*/  VIADD R4, R3.reuse, 0x8400 ;  /* 0x0000840003047836 */ /* 0x040fe40000000000 */
[----:B------:R-:W-:Y:S01]  /*6b20*/  VIADD R0, R3, 0x8440 ;  /* 0x0000844003007836 */ /* 0x000fe20000000000 */
[----:B-1----:R-:W-:Y:S06]  /*6b30*/  @!P0 BRA `(.L_x_15448) ;  /* 0x0000012800808947 */ /* 0x002fec0003800000 */
.L_x_15665:
[----:B------:R-:W-:Y:S05]  /*6b40*/  BSYNC B1 ;  /* 0x0000000000017941 */ /* 0x000fea0003800000 */
.L_x_15447:
[----:B------:R-:W-:Y:S01]  /*6b50*/  BSSY B1, `(.L_x_15449) ;  /* 0x0000060000017945 */ /* 0x000fe20003800000 */
[----:B------:R-:W-:Y:S01]  /*6b60*/  PRMT R15, R15, 0x5410, R5 ;  /* 0x000054100f0f7816 */ /* 0x000fe20000000005 */
[----:B------:R-:W-:Y:S02]  /*6b70*/  @P2 VIADD R0, R4, 0xffffffc0 ;  /* 0xffffffc004002836 */ /* 0x000fe40000000000 */
[----:B------:R-:W-:Y:S05]  /*6b80*/  @P1 BRA `(.L_x_15450) ;  /* 0x0000000400701947 */ /* 0x000fea0003800000 */
[----:B------:R-:W2:Y:S01]  /*6b90*/  LDL R6, [R1+0x4] ;  /* 0x0000040001067983 */ /* 0x000ea20000100800 */
[----:B------:R-:W1:Y:S01]  /*6ba0*/  LDC R5, c[0x0][0x3f4] ;  /* 0x0000fd00ff057b82 */ /* 0x000e620000000800 */
[----:B------:R-:W-:Y:S01]  /*6bb0*/  BSSY B2, `(.L_x_15451) ;  /* 0x000002e000027945 */ /* 0x000fe20003800000 */
[-C--:B-1----:R-:W-:Y:S02]  /*6bc0*/  ISETP.GE.AND P0, PT, R152, R5.reuse, PT ;  /* 0x000000059800720c */ /* 0x082fe40003f06270 */
[----:B--2---:R-:W-:-:S11]  /*6bd0*/  ISETP.GE.AND P1, PT, R6, R5, PT ;  /* 0x000000050600720c */ /* 0x004fd60003f26270 */
[----:B------:R-:W-:Y:S05]  /*6be0*/  @P0 BRA `(.L_x_15452) ;  /* 0x0000000000a80947 */ /* 0x000fea0003800000 */
[----:B------:R-:W1:Y:S01]  /*6bf0*/  LDS.128 R4, [R3+0x8400] ;  /* 0x0084000003047984 */ /* 0x000e620000000c00 */
[----:B0-----:R-:W-:Y:S01]  /*6c00*/  SHF.R.U32.HI R37, RZ, 0x10, R29 ;  /* 0x00000010ff257819 */ /* 0x001fe2000001161d */
[--C-:B------:R-:W-:Y:S01]  /*6c10*/  HADD2.F32 R38, -RZ, R40.reuse.H0_H0 ;  /* 0x20000028ff267230 */ /* 0x100fe20000004100 */
[--C-:B------:R-:W-:Y:S02]  /*6c20*/  SHF.R.U32.HI R39, RZ, 0x10, R35.reuse ;  /* 0x00000010ff277819 */ /* 0x100fe40000011623 */
[----:B------:R-:W-:Y:S01]  /*6c30*/  SHF.R.U64 R43, R34, 0x10, R35 ;  /* 0x00000010222b7819 */ /* 0x000fe20000001223 */
[----:B------:R-:W-:Y:S01]  /*6c40*/  HADD2.F32 R37, -RZ, R37.H0_H0 ;  /* 0x20000025ff257230 */ /* 0x000fe20000004100 */
[----:B------:R-:W-:Y:S01]  /*6c50*/  SHF.R.U64 R44, R28, 0x10, R29 ;  /* 0x000000101c2c7819 */ /* 0x000fe2000000121d */
[----:B------:R-:W-:Y:S02]  /*6c60*/  HADD2.F32 R39, -RZ, R39.H0_H0 ;  /* 0x20000027ff277230 */ /* 0x000fe40000004100 */
[----:B------:R-:W-:-:S02]  /*6c70*/  HADD2.F32 R35, -RZ, R40.H1_H1 ;  /* 0x30000028ff237230 */ /* 0x000fc40000004100 */
[--C-:B-1----:R-:W-:Y:S02]  /*6c80*/  HADD2.F32 R33, -RZ, R7.reuse.H0_H0 ;  /* 0x20000007ff217230 */ /* 0x102fe40000004100 */
[----:B------:R-:W-:Y:S02]  /*6c90*/  HADD2.F32 R34, -RZ, R7.H1_H1 ;  /* 0x30000007ff227230 */ /* 0x000fe40000004100 */
[--C-:B------:R-:W-:Y:S02]  /*6ca0*/  HADD2.F32 R7, -RZ, R4.reuse.H0_H0 ;  /* 0x20000004ff077230 */ /* 0x100fe40000004100 */
[----:B------:R-:W-:Y:S02]  /*6cb0*/  HADD2.F32 R4, -RZ, R4.H1_H1 ;  /* 0x30000004ff047230 */ /* 0x000fe40000004100 */
[C---:B------:R-:W-:Y:S01]  /*6cc0*/  FMUL.FTZ R40, R34.reuse, R39 ;  /* 0x0000002722287220 */ /* 0x040fe20000410000 */
[----:B------:R-:W-:Y:S01]  /*6cd0*/  FMUL.FTZ R42, R34, R37 ;  /* 0x00000025222a7220 */ /* 0x000fe20000410000 */
[----:B------:R-:W-:-:S02]  /*6ce0*/  HADD2.F32 R28, -RZ, R6.H0_H0 ;  /* 0x20000006ff1c7230 */ /* 0x000fc40000004100 */
[CC--:B------:R-:W-:Y:S01]  /*6cf0*/  FMUL.FTZ R34, R4.reuse, R38.reuse ;  /* 0x0000002604227220 */ /* 0x0c0fe20000410000 */
[C---:B------:R-:W-:Y:S01]  /*6d00*/  FFMA.FTZ R41, R33.reuse, R37, -R40 ;  /* 0x0000002521297223 */ /* 0x040fe20000010828 */
[----:B------:R-:W-:Y:S02]  /*6d10*/  HADD2.F32 R29, -RZ, R6.H1_H1 ;  /* 0x30000006ff1d7230 */ /* 0x000fe40000004100 */
[----:B------:R-:W-:Y:S01]  /*6d20*/  FFMA.FTZ R42, R33, R39, R42 ;  /* 0x00000027212a7223 */ /* 0x000fe2000001002a */
[-C--:B------:R-:W-:Y:S01]  /*6d30*/  FMUL.FTZ R40, R4, R35.reuse ;  /* 0x0000002304287220 */ /* 0x080fe20000410000 */
[C---:B------:R-:W-:Y:S01]  /*6d40*/  FFMA.FTZ R37, R7.reuse, R35, -R34 ;  /* 0x0000002307257223 */ /* 0x040fe20000010822 */
[----:B------:R-:W-:Y:S02]  /*6d50*/  HADD2.F32 R6, -RZ, R5.H0_H0 ;  /* 0x20000005ff067230 */ /* 0x000fe40000004100 */
[----:B------:R-:W-:Y:S02]  /*6d60*/  HADD2.F32 R35, -RZ, R45.H0_H0 ;  /* 0x2000002dff237230 */ /* 0x000fe40000004100 */
[----:B------:R-:W-:Y:S01]  /*6d70*/  FFMA.FTZ R40, R7, R38, R40 ;  /* 0x0000002607287223 */ /* 0x000fe20000010028 */
[----:B------:R-:W-:-:S02]  /*6d80*/  HADD2.F32 R33, -RZ, R46.H0_H0 ;  /* 0x2000002eff217230 */ /* 0x000fc40000004100 */
[----:B------:R-:W-:Y:S02]  /*6d90*/  HADD2.F32 R5, -RZ, R5.H1_H1 ;  /* 0x30000005ff057230 */ /* 0x000fe40000004100 */
[C---:B------:R-:W-:Y:S01]  /*6da0*/  FMUL.FTZ R39, R29.reuse, R35 ;  /* 0x000000231d277220 */ /* 0x040fe20000410000 */
[----:B------:R-:W-:Y:S02]  /*6db0*/  HADD2.F32 R34, -RZ, R43.H0_H0 ;  /* 0x2000002bff227230 */ /* 0x000fe40000004100 */
[-C--:B------:R-:W-:Y:S01]  /*6dc0*/  FMUL.FTZ R38, R29, R33.reuse ;  /* 0x000000211d267220 */ /* 0x080fe20000410000 */
[----:B------:R-:W-:Y:S02]  /*6dd0*/  HADD2.F32 R4, -RZ, R44.H0_H0 ;  /* 0x2000002cff047230 */ /* 0x000fe40000004100 */
[C---:B------:R-:W-:Y:S01]  /*6de0*/  FFMA.FTZ R39, R28.reuse, R33, -R39 ;  /* 0x000000211c277223 */ /* 0x040fe20000010827 */
[C---:B------:R-:W-:Y:S01]  /*6df0*/  FMUL.FTZ R7, R5.reuse, R34 ;  /* 0x0000002205077220 */ /* 0x040fe20000410000 */
[----:B------:R-:W-:Y:S01]  /*6e00*/  FFMA.FTZ R38, R28, R35, R38 ;  /* 0x000000231c267223 */ /* 0x000fe20000010026 */
[----:B------:R-:W-:-:S02]  /*6e10*/  FMUL.FTZ R29, R5, R4 ;  /* 0x00000004051d7220 */ /* 0x000fc40000410000 */
[----:B------:R-:W-:Y:S01]  /*6e20*/  FFMA.FTZ R5, R6, R4, -R7 ;  /* 0x0000000406057223 */ /* 0x000fe20000010807 */
[----:B------:R-:W-:Y:S01]  /*6e30*/  F2FP.F16.F32.PACK_AB R7, R42, R41 ;  /* 0x000000292a07723e */ /* 0x000fe200000000ff */
[----:B------:R-:W-:Y:S01]  /*6e40*/  FFMA.FTZ R34, R6, R34, R29 ;  /* 0x0000002206227223 */ /* 0x000fe2000001001d */
[----:B------:R-:W-:Y:S02]  /*6e50*/  F2FP.F16.F32.PACK_AB R6, R38, R39 ;  /* 0x000000272606723e */ /* 0x000fe400000000ff */
[----:B------:R-:W-:Y:S02]  /*6e60*/  F2FP.F16.F32.PACK_AB R4, R40, R37 ;  /* 0x000000252804723e */ /* 0x000fe400000000ff */
[----:B------:R-:W-:-:S05]  /*6e70*/  F2FP.F16.F32.PACK_AB R5, R34, R5 ;  /* 0x000000052205723e */ /* 0x000fca00000000ff */
[----:B------:R1:W-:Y:S02]  /*6e80*/  STS.128 [R3+0x8400], R4 ;  /* 0x0084000403007388 */ /* 0x0003e40000000c00 */
.L_x_15452:
[----:B------:R-:W-:Y:S05]  /*6e90*/  BSYNC B2 ;  /* 0x0000000000027941 */ /* 0x000fea0003800000 */
.L_x_15451:
[----:B------:R-:W-:Y:S05]  /*6ea0*/  @P1 BRA `(.L_x_15450) ;  /* 0x0000000000a81947 */ /* 0x000fea0003800000 */
[----:B-1----:R-:W1:Y:S01]  /*6eb0*/  LDS.128 R4, [R0] ;  /* 0x0000000000047984 */ /* 0x002e620000000c00 */
[----:B------:R-:W-:Y:S01]  /*6ec0*/  SHF.R.U32.HI R34, RZ, 0x10, R21 ;  /* 0x00000010ff227819 */ /* 0x000fe20000011615 */
[----:B------:R-:W-:Y:S01]  /*6ed0*/  HADD2.F32 R28, -RZ, R46.H1_H1 ;  /* 0x3000002eff1c7230 */ /* 0x000fe20000004100 */
[--C-:B------:R-:W-:Y:S01]  /*6ee0*/  SHF.R.U32.HI R29, RZ, 0x10, R25.reuse ;  /* 0x00000010ff1d7819 */ /* 0x100fe20000011619 */
[----:B------:R-:W-:Y:S01]  /*6ef0*/  HADD2.F32 R33, -RZ, R45.H1_H1 ;  /* 0x3000002dff217230 */ /* 0x000fe20000004100 */
[----:B------:R-:W-:Y:S01]  /*6f00*/  SHF.R.U64 R39, R24, 0x10, R25 ;  /* 0x0000001018277819 */ /* 0x000fe20000001219 */
[----:B------:R-:W-:Y:S01]  /*6f10*/  HADD2.F32 R34, -RZ, R34.H0_H0 ;  /* 0x20000022ff227230 */ /* 0x000fe20000004100 */
[----:B0-----:R-:W-:Y:S01]  /*6f20*/  SHF.R.U64 R37, R20, 0x10, R21 ;  /* 0x0000001014257819 */ /* 0x001fe20000001215 */
[----:B------:R-:W-:Y:S02]  /*6f30*/  HADD2.F32 R29, -RZ, R29.H0_H0 ;  /* 0x2000001dff1d7230 */ /* 0x000fe40000004100 */
[----:B-1----:R-:W-:-:S02]  /*6f40*/  HADD2.F32 R25, -RZ, R7.H1_H1 ;  /* 0x30000007ff197230 */ /* 0x002fc40000004100 */
        /* <DEDUP_REMOVED lines=32> */
.L_x_15450:
[----:B------:R-:W-:Y:S05]  /*7150*/  BSYNC B1 ;  /* 0x0000000000017941 */ /* 0x000fea0003800000 */
.L_x_15449:
[----:B-12---:R-:W-:-:S05]  /*7160*/  VIADD R4, R154, 0x60 ;  /* 0x000000609a047836 */ /* 0x006fca0000000000 */
[----:B------:R-:W-:-:S13]  /*7170*/  ISETP.GE.AND P0, PT, R4, R31, PT ;  /* 0x0000001f0400720c */ /* 0x000fda0003f06270 */
        /* <DEDUP_REMOVED lines=8> */
[----:B------:R-:W-:Y:S01]  /*7200*/  SHF.R.U32.HI R25, RZ, 0x10, R13 ;  /* 0x00000010ff197819 */ /* 0x000fe2000001160d */
[--C-:B------:R-:W-:Y:S01]  /*7210*/  HADD2.F32 R24, -RZ, R47.reuse.H1_H1 ;  /* 0x3000002fff187230 */ /* 0x100fe20000004100 */
[--C-:B------:R-:W-:Y:S01]  /*7220*/  SHF.R.U64 R31, R26, 0x10, R27.reuse ;  /* 0x000000101a1f7819 */ /* 0x100fe2000000121b */
[----:B------:R-:W-:Y:S01]  /*7230*/  HADD2.F32 R26, -RZ, R47.H0_H0 ;  /* 0x2000002fff1a7230 */ /* 0x000fe20000004100 */
[----:B------:R-:W-:Y:S01]  /*7240*/  SHF.R.U32.HI R27, RZ, 0x10, R27 ;  /* 0x00000010ff1b7819 */ /* 0x000fe2000001161b */
[----:B------:R-:W-:Y:S01]  /*7250*/  HADD2.F32 R25, -RZ, R25.H0_H0 ;  /* 0x20000019ff197230 */ /* 0x000fe20000004100 */
[----:B------:R-:W-:-:S03]  /*7260*/  SHF.R.U64 R33, R12, 0x10, R13 ;  /* 0x000000100c217819 */ /* 0x000fc6000000120d */
        /* <DEDUP_REMOVED lines=13> */
[----:B------:R-:W-:Y:S02]  /*7340*/  HADD2.F32 R6, -RZ, R5.H0_H0 ;  /* 0x20000005ff067230 */ /* 0x000fe40000004100 */
[----:B------:R-:W-:Y:S01]  /*7350*/  FMUL.FTZ R34, R4, R24 ;  /* 0x0000001804227220 */ /* 0x000fe20000410000 */
[----:B------:R-:W-:-:S02]  /*7360*/  HADD2.F32 R32, -RZ, R32.H1_H1 ;  /* 0x30000020ff207230 */ /* 0x000fc40000004100 */
[C---:B------:R-:W-:Y:S01]  /*7370*/  FFMA.FTZ R28, R7.reuse, R24, -R28 ;  /* 0x00000018071c7223 */ /* 0x040fe2000001081c */
[----:B------:R-:W-:Y:S02]  /*7380*/  HADD2.F32 R5, -RZ, R5.H1_H1 ;  /* 0x30000005ff057230 */ /* 0x000fe40000004100 */
        /* <DEDUP_REMOVED lines=16> */
.L_x_15455:
[----:B------:R-:W-:Y:S05]  /*7490*/  BSYNC B1 ;  /* 0x0000000000017941 */ /* 0x000fea0003800000 */
.L_x_15454:
[----:B------:R-:W-:Y:S05]  /*74a0*/  @P1 BRA `(.L_x_15453) ;  /* 0x0000001400e81947 */ /* 0x000fea0003800000 */
[----:B-1----:R-:W1:Y:S01]  /*74b0*/  LDS.128 R4, [R0+0x3000] ;  /* 0x0030000000047984 */ /* 0x002e620000000c00 */
        /* <DEDUP_REMOVED lines=42> */
.L_x_15440:
[----:B------:R-:W1:Y:S01]  /*7760*/  S2R R0, SR_TID.X ;  /* 0x0000000000007919 */ /* 0x000e620000002100 */
[----:B------:R-:W2:Y:S01]  /*7770*/  LDC R32, c[0x0][0x448] ;  /* 0x00011200ff207b82 */ /* 0x000ea20000000800 */
[----:B------:R-:W-:Y:S01]  /*7780*/  ULDC.64 UR4, c[0x0][0x3f8] ;  /* 0x0000fe0000047ab9 */ /* 0x000fe20000000a00 */
[----:B------:R-:W-:Y:S01]  /*7790*/  ULDC.64 UR6, c[0x0][0x408] ;  /* 0x0001020000067ab9 */ /* 0x000fe20000000a00 */
[----:B------:R-:W-:Y:S02]  /*77a0*/  IMAD.MOV.U32 R4, RZ, RZ, R26 ;  /* 0x000000ffff047224 */ /* 0x000fe400078e001a */
[----:B------:R-:W-:Y:S02]  /*77b0*/  IMAD.MOV.U32 R6, RZ, RZ, R24 ;  /* 0x000000ffff067224 */ /* 0x000fe400078e0018 */
[----:B------:R-:W-:Y:S01]  /*77c0*/  IMAD.MOV.U32 R7, RZ, RZ, R31 ;  /* 0x000000ffff077224 */ /* 0x000fe200078e001f */
[----:B--2---:R-:W-:Y:S02]  /*77d0*/  ISETP.NE.AND P0, PT, R32, 0x1, PT ;  /* 0x000000012000780c */ /* 0x004fe40003f05270 */
[----:B-1----:R-:W-:-:S04]  /*77e0*/  IADD3 R0, R0, -0x80, RZ ;  /* 0xffffff8000007810 */ /* 0x002fc80007ffe0ff */
[----:B------:R-:W-:-:S07]  /*77f0*/  SHF.R.S32.HI R3, RZ, 0x1f, R0 ;  /* 0x0000001fff037819 */ /* 0x000fce0000011400 */
[----:B------:R-:W1:Y:S01]  /*7800*/  @P0 LDC R5, c[0x0][0x450] ;  /* 0x00011400ff050b82 */ /* 0x000e620000000800 */
[----:B------:R-:W-:-:S04]  /*7810*/  LEA.HI R3, R3, R0, RZ, 0x2 ;  /* 0x0000000003037211 */ /* 0x000fc800078f10ff */
[----:B------:R-:W-:-:S05]  /*7820*/  LOP3.LUT R3, R3, 0xfffffffc, RZ, 0xc0, !PT ;  /* 0xfffffffc03037812 */ /* 0x000fca00078ec0ff */
[----:B------:R-:W-:Y:S02]  /*7830*/  IMAD.IADD R3, R0, 0x1, -R3 ;  /* 0x0000000100037824 */ /* 0x000fe400078e0a03 */
[----:B------:R-:W2:Y:S02]  /*7840*/  @P0 LDC R0, c[0x0][0x44c] ;  /* 0x00011300ff000b82 */ /* 0x000ea40000000800 */
[----:B------:R-:W-:-:S04]  /*7850*/  IMAD R3, R3, 0x60, R39 ;  /* 0x0000006003037824 */ /* 0x000fc800078e0227 */
[----:B--2---:R-:W-:-:S05]  /*7860*/  @P0 IMAD.HI.U32 R0, R3, R0, RZ ;  /* 0x0000000003000227 */ /* 0x004fca00078e00ff */
        /* <DEDUP_REMOVED lines=19> */
[----:B------:R-:W2:Y:S01]  /*79a0*/  LDL R6, [R1+0x18] ;  /* 0x0000180001067983 */ /* 0x000ea20000100800 */
[----:B------:R-:W1:Y:S03]  /*79b0*/  LDC R43, c[0x0][0x3f4] ;  /* 0x0000fd00ff2b7b82 */ /* 0x000e660000000800 */
[----:B------:R-:W3:Y:S04]  /*79c0*/  SHFL.IDX PT, R3, R25, RZ, 0x1c1f ;  /* 0x001c1fff19037589 */ /* 0x000ee800000e0000 */
[----:B------:R-:W5:Y:S04]  /*79d0*/  SHFL.IDX PT, R0, R26, RZ, 0x1c1f ;  /* 0x001c1fff1a007589 */ /* 0x000f6800000e0000 */
[----:B0-----:R-:W0:Y:S04]  /*79e0*/  SHFL.IDX PT, R14, R27, RZ, 0x1c1f ;  /* 0x001c1fff1b0e7589 */ /* 0x001e2800000e0000 */
[----:B------:R-:W4:Y:S01]  /*79f0*/  SHFL.IDX PT, R4, R24, RZ, 0x1c1f ;  /* 0x001c1fff18047589 */ /* 0x000f2200000e0000 */
[----:B-1----:R-:W-:Y:S01]  /*7a00*/  ISETP.GE.AND P0, PT, R16, R43, PT ;  /* 0x0000002b1000720c */ /* 0x002fe20003f06270 */
[----:B--2---:R-:W-:-:S05]  /*7a10*/  IMAD R32, R6, R32, RZ ;  /* 0x0000002006207224 */ /* 0x004fca00078e02ff */
[----:B------:R-:W-:-:S13]  /*7a20*/  ISETP.GE.OR P1, PT, R39, R32, P0 ;  /* 0x000000202700720c */ /* 0x000fda0000726670 */
[C---:B------:R-:W-:Y:S01]  /*7a30*/  @!P1 IMAD.SHL.U32 R5, R16.reuse, 0x2, RZ ;  /* 0x0000000210059824 */ /* 0x040fe200078e00ff */
[----:B------:R-:W-:-:S04]  /*7a40*/  @!P1 SHF.L.U64.HI R21, R16, 0x1, R17 ;  /* 0x0000000110159819 */ /* 0x000fc80000010211 */
[----:B---3--:R-:W-:-:S05]  /*7a50*/  @!P1 IADD3 R6, P2, R3, R5, RZ ;  /* 0x0000000503069210 */ /* 0x008fca0007f5e0ff */
[----:B-----5:R-:W-:-:S05]  /*7a60*/  @!P1 IMAD.X R7, R0, 0x1, R21, P2 ;  /* 0x0000000100079824 */ /* 0x020fca00010e0615 */
[----:B------:R-:W2:Y:S01]  /*7a70*/  @!P1 LD.E.128 R8, desc[UR40][R6.64] ;  /* 0x0000002806089980 */ /* 0x000ea2000c101d00 */
[----:B0-----:R-:W-:-:S05]  /*7a80*/  @!P1 IADD3 R14, P2, R14, R5, RZ ;  /* 0x000000050e0e9210 */ /* 0x001fca0007f5e0ff */
[----:B----4-:R-:W-:-:S04]  /*7a90*/  @!P1 IMAD.X R3, R4, 0x1, R21, P2 ;  /* 0x0000000104039824 */ /* 0x010fc800010e0615 */
[----:B------:R-:W-:-:S05]  /*7aa0*/  @!P1 IMAD.MOV.U32 R15, RZ, RZ, R3 ;  /* 0x000000ffff0f9224 */ /* 0x000fca00078e0003 */
[----:B------:R0:W3:Y:S01]  /*7ab0*/  @!P1 LD.E.128 R4, desc[UR40][R14.64] ;  /* 0x000000280e049980 */ /* 0x0000e2000c101d00 */
[----:B------:R-:W-:Y:S02]  /*7ac0*/  CS2R R34, SRZ ;  /* 0x0000000000227805 */ /* 0x000fe4000001ff00 */
[----:B------:R-:W-:Y:S02]  /*7ad0*/  CS2R R28, SRZ ;  /* 0x00000000001c7805 */ /* 0x000fe4000001ff00 */
[----:B------:R-:W-:Y:S01]  /*7ae0*/  CS2R R20, SRZ ;  /* 0x0000000000147805 */ /* 0x000fe2000001ff00 */
[----:B------:R-:W1:Y:S01]  /*7af0*/  SHFL.IDX PT, R24, R24, 0x1, 0x1c1f ;  /* 0x003c1f0018187f89 */ /* 0x000e6200000e0000 */
[----:B------:R-:W-:-:S03]  /*7b00*/  CS2R R36, SRZ ;  /* 0x0000000000247805 */ /* 0x000fc6000001ff00 */
[----:B0-----:R0:W4:Y:S01]  /*7b10*/  SHFL.IDX PT, R14, R27, 0x1, 0x1c1f ;  /* 0x003c1f001b0e7f89 */ /* 0x00112200000e0000 */
[----:B--2---:R-:W-:Y:S01]  /*7b20*/  @!P1 MOV R34, R8 ;  /* 0x0000000800229202 */ /* 0x004fe20000000f00 */
[----:B------:R-:W-:Y:S02]  /*7b30*/  @!P1 IMAD.MOV.U32 R35, RZ, RZ, R9 ;  /* 0x000000ffff239224 */ /* 0x000fe400078e0009 */
[----:B------:R-:W-:Y:S02]  /*7b40*/  @!P1 IMAD.MOV.U32 R36, RZ, RZ, R10 ;  /* 0x000000ffff249224 */ /* 0x000fe400078e000a */
[----:B------:R-:W-:Y:S02]  /*7b50*/  IMAD.MOV.U32 R0, RZ, RZ, R34 ;  /* 0x000000ffff007224 */ /* 0x000fe400078e0022 */
[----:B------:R-:W-:Y:S01]  /*7b60*/  IMAD.MOV.U32 R3, RZ, RZ, R35 ;  /* 0x000000ffff037224 */ /* 0x000fe200078e0023 */
[----:B------:R-:W-:Y:S01]  /*7b70*/  MOV R8, R36 ;  /* 0x0000002400087202 */ /* 0x000fe20000000f00 */
[----:B------:R-:W-:Y:S01]  /*7b80*/  @!P1 IMAD.MOV.U32 R37, RZ, RZ, R11 ;  /* 0x000000ffff259224 */ /* 0x000fe200078e000b */
[----:B------:R-:W-:-:S02]  /*7b90*/  PRMT R42, R0, 0x7610, R42 ;  /* 0x00007610002a7816 */ /* 0x000fc4000000002a */
[----:B------:R-:W-:Y:S01]  /*7ba0*/  PRMT R45, R45, 0x5410, R3 ;  /* 0x000054102d2d7816 */ /* 0x000fe20000000003 */
[----:B------:R0:W2:Y:S01]  /*7bb0*/  SHFL.IDX PT, R0, R26, 0x1, 0x1c1f ;  /* 0x003c1f001a007f89 */ /* 0x0000a200000e0000 */
[----:B------:R-:W-:Y:S02]  /*7bc0*/  IMAD.MOV.U32 R9, RZ, RZ, R37 ;  /* 0x000000ffff097224 */ /* 0x000fe400078e0025 */
[----:B---3--:R-:W-:Y:S01]  /*7bd0*/  @!P1 IMAD.MOV.U32 R28, RZ, RZ, R4 ;  /* 0x000000ffff1c9224 */ /* 0x008fe200078e0004 */
[----:B------:R0:W3:Y:S01]  /*7be0*/  SHFL.IDX PT, R3, R25, 0x1, 0x1c1f ;  /* 0x003c1f0019037f89 */ /* 0x0000e200000e0000 */
[----:B------:R-:W-:Y:S01]  /*7bf0*/  @!P1 IMAD.MOV.U32 R29, RZ, RZ, R5 ;  /* 0x000000ffff1d9224 */ /* 0x000fe200078e0005 */
[----:B------:R-:W-:Y:S01]  /*7c00*/  PRMT R31, R8, 0x5410, R9 ;  /* 0x00005410081f7816 */ /* 0x000fe20000000009 */
[----:B------:R-:W-:Y:S01]  /*7c10*/  @!P1 IMAD.MOV.U32 R20, RZ, RZ, R6 ;  /* 0x000000ffff149224 */ /* 0x000fe200078e0006 */
[----:B------:R-:W-:Y:S01]  /*7c20*/  MOV R4, R28 ;  /* 0x0000001c00047202 */ /* 0x000fe20000000f00 */
[----:B------:R-:W-:-:S02]  /*7c30*/  @!P1 IMAD.MOV.U32 R21, RZ, RZ, R7 ;  /* 0x000000ffff159224 */ /* 0x000fc400078e0007 */
[----:B------:R-:W-:Y:S02]  /*7c40*/  IMAD.MOV.U32 R5, RZ, RZ, R29 ;  /* 0x000000ffff057224 */ /* 0x000fe400078e001d */
[----:B------:R-:W-:Y:S02]  /*7c50*/  IMAD.MOV.U32 R6, RZ, RZ, R20 ;  /* 0x000000ffff067224 */ /* 0x000fe400078e0014 */
[----:B------:R-:W-:Y:S01]  /*7c60*/  IMAD.MOV.U32 R7, RZ, RZ, R21 ;  /* 0x000000ffff077224 */ /* 0x000fe200078e0015 */
[----:B------:R-:W-:Y:S02]  /*7c70*/  PRMT R45, R5, 0x7610, R45 ;  /* 0x00007610052d7816 */ /* 0x000fe4000000002d */
[----:B------:R-:W-:Y:S02]  /*7c80*/  PRMT R56, R4, 0x5410, R6 ;  /* 0x0000541004387816 */ /* 0x000fe40000000006 */
[----:B------:R-:W-:Y:S02]  /*7c90*/  CS2R R4, SRZ ;  /* 0x0000000000047805 */ /* 0x000fe4000001ff00 */
[----:B01--4-:R-:W-:-:S07]  /*7ca0*/  PRMT R42, R42, 0x5410, R7 ;  /* 0x000054102a2a7816 */ /* 0x013fce0000000007 */
.L_x_15675:
[----:B------:R-:W4:Y:S01]  /*7cb0*/  LDL R7, [R1+0x58] ;  /* 0x0000580001077983 */ /* 0x000f220000100800 */
[----:B------:R-:W-:Y:S01]  /*7cc0*/  VIADD R39, R39, 0x60 ;  /* 0x0000006027277836 */ /* 0x000fe20000000000 */
[----:B------:R-:W-:Y:S01]  /*7cd0*/  BSSY B1, `(.L_x_15457) ;  /* 0x0000016000017945 */ /* 0x000fe20003800000 */
[----:B------:R-:W-:Y:S02]  /*7ce0*/  CS2R R8, SRZ ;  /* 0x0000000000087805 */ /* 0x000fe4000001ff00 */
[----:B------:R-:W-:Y:S02]  /*7cf0*/  CS2R R10, SRZ ;  /* 0x00000000000a7805 */ /* 0x000fe4000001ff00 */
[----:B------:R-:W-:Y:S02]  /*7d00*/  ISETP.GE.AND P1, PT, R39, R32, PT ;  /* 0x000000202700720c */ /* 0x000fe40003f26270 */
[----:B----4-:R-:W-:-:S04]  /*7d10*/  LEA.HI R6, R7, R7, RZ, 0x1 ;  /* 0x0000000707067211 */ /* 0x010fc800078f08ff */
[----:B------:R-:W-:-:S05]  /*7d20*/  LOP3.LUT R6, R6, 0xfffffffe, RZ, 0xc0, !PT ;  /* 0xfffffffe06067812 */ /* 0x000fca00078ec0ff */
[----:B------:R-:W-:Y:S01]  /*7d30*/  IMAD.IADD R13, R7, 0x1, -R6 ;  /* 0x00000001070d7824 */ /* 0x000fe200078e0a06 */
[----:B------:R-:W-:-:S04]  /*7d40*/  CS2R R6, SRZ ;  /* 0x0000000000067805 */ /* 0x000fc8000001ff00 */
[----:B------:R-:W-:Y:S01]  /*7d50*/  SHF.L.U32 R13, R13, 0x1f, RZ ;  /* 0x0000001f0d0d7819 */ /* 0x000fe200000006ff */
[----:B------:R-:W-:Y:S06]  /*7d60*/  @P1 BRA `(.L_x_15458) ;  /* 0x0000000000301947 */ /* 0x000fec0003800000 */
[----:B------:R-:W-:Y:S02]  /*7d70*/  CS2R R6, SRZ ;  /* 0x0000000000067805 */ /* 0x000fe4000001ff00 */
[----:B------:R-:W-:Y:S02]  /*7d80*/  CS2R R8, SRZ ;  /* 0x0000000000087805 */ /* 0x000fe4000001ff00 */
[----:B------:R-:W-:Y:S01]  /*7d90*/  CS2R R10, SRZ ;  /* 0x00000000000a7805 */ /* 0x000fe2000001ff00 */
[----:B------:R-:W-:Y:S06]  /*7da0*/  @P0 BRA `(.L_x_15458) ;  /* 0x0000000000200947 */ /* 0x000fec0003800000 */
[C---:B------:R-:W-:Y:S02]  /*7db0*/  SHF.L.U32 R4, R16.reuse, 0x1, RZ ;  /* 0x0000000110047819 */ /* 0x040fe400000006ff */
[----:B------:R-:W-:Y:S02]  /*7dc0*/  SHF.L.U64.HI R5, R16, 0x1, R17 ;  /* 0x0000000110057819 */ /* 0x000fe40000010211 */
[-C--:B---3--:R-:W-:Y:S02]  /*7dd0*/  IADD3 R8, P1, R3, R4.reuse, RZ ;  /* 0x0000000403087210 */ /* 0x088fe40007f3e0ff */
[----:B------:R-:W-:-:S03]  /*7de0*/  IADD3 R4, P2, R14, R4, RZ ;  /* 0x000000040e047210 */ /* 0x000fc60007f5e0ff */
[--C-:B--2---:R-:W-:Y:S02]  /*7df0*/  IMAD.X R9, R0, 0x1, R5.reuse, P1 ;  /* 0x0000000100097824 */ /* 0x104fe400008e0605 */
[----:B------:R-:W-:-:S04]  /*7e00*/  IMAD.X R5, R24, 0x1, R5, P2 ;  /* 0x0000000118057824 */ /* 0x000fc800010e0605 */
[----:B------:R-:W5:Y:S04]  /*7e10*/  LD.E.128 R8, desc[UR40][R8.64] ;  /* 0x0000002808087980 */ /* 0x000f68000c101d00 */
[----:B------:R-:W5:Y:S02]  /*7e20*/  LD.E.128 R4, desc[UR40][R4.64] ;  /* 0x0000002804047980 */ /* 0x000f64000c101d00 */
.L_x_15458:
[----:B------:R-:W-:Y:S05]  /*7e30*/  BSYNC B1 ;  /* 0x0000000000017941 */ /* 0x000fea0003800000 */
.L_x_15457:
[----:B------:R-:W0:Y:S01]  /*7e40*/  SYNCS.PHASECHK.TRANS64.TRYWAIT P1, [R2+URZ+0x16800], R13 ;  /* 0x0168000d020075a7 */ /* 0x000e22000802017f */
[----:B------:R-:W-:Y:S01]  /*7e50*/  IMAD R32, R33, -0xc0, R32 ;  /* 0xffffff4021207824 */ /* 0x000fe200078e0220 */
[----:B------:R-:W-:Y:S01]  /*7e60*/  BSSY B1, `(.L_x_15459) ;  /* 0x0000012000017945 */ /* 0x000fe20003800000 */
[----:B------:R-:W-:Y:S02]  /*7e70*/  VIADD R14, R154, 0x60 ;  /* 0x000000609a0e7836 */ /* 0x000fe40000000000 */
[----:B-----5:R-:W-:Y:S01]  /*7e80*/  IMAD.MOV.U32 R12, RZ, RZ, R5 ;  /* 0x000000ffff0c7224 */ /* 0x020fe200078e0005 */
[----:B---3--:R-:W-:Y:S01]  /*7e90*/  VIMNMX R3, R32, 0xc0, PT ;  /* 0x000000c020037848 */ /* 0x008fe20003fe0100 */
[----:B--2---:R-:W-:Y:S02]  /*7ea0*/  IMAD.MOV.U32 R0, RZ, RZ, R4 ;  /* 0x000000ffff007224 */ /* 0x004fe400078e0004 */
[----:B------:R-:W-:Y:S01]  /*7eb0*/  IMAD.IADD R32, R16, 0x1, R43 ;  /* 0x0000000110207824 */ /* 0x000fe200078e022b */
[----:B------:R-:W-:-:S02]  /*7ec0*/  ISETP.GE.OR P2, PT, R154, R3, P0 ;  /* 0x000000039a00720c */ /* 0x000fc40000746670 */
[----:B------:R-:W-:Y:S01]  /*7ed0*/  ISETP.GE.OR P0, PT, R14, R3, P0 ;  /* 0x000000030e00720c */ /* 0x000fe20000706670 */
[----:B------:R-:W-:Y:S01]  /*7ee0*/  IMAD.MOV.U32 R3, RZ, RZ, R7 ;  /* 0x000000ffff037224 */ /* 0x000fe200078e0007 */
[----:B------:R-:W-:Y:S01]  /*7ef0*/  PRMT R41, R12, 0x7610, R41 ;  /* 0x000076100c297816 */ /* 0x000fe20000000029 */
[----:B------:R-:W-:Y:S01]  /*7f00*/  IMAD.MOV.U32 R12, RZ, RZ, R8 ;  /* 0x000000ffff0c7224 */ /* 0x000fe200078e0008 */
[----:B------:R-:W-:Y:S01]  /*7f10*/  PRMT R40, R40, 0x5410, R0 ;  /* 0x0000541028287816 */ /* 0x000fe20000000000 */
[----:B------:R-:W-:Y:S01]  /*7f20*/  IMAD.MOV.U32 R14, RZ, RZ, R9 ;  /* 0x000000ffff0e7224 */ /* 0x000fe200078e0009 */
[----:B------:R-:W-:Y:S02]  /*7f30*/  MOV R0, R6 ;  /* 0x0000000600007202 */ /* 0x000fe40000000f00 */
[----:B------:R-:W-:Y:S02]  /*7f40*/  PRMT R40, R12, 0x7610, R40 ;  /* 0x000076100c287816 */ /* 0x000fe40000000028 */
[----:B------:R-:W-:-:S02]  /*7f50*/  PRMT R39, R3, 0x5410, R0 ;  /* 0x0000541003277816 */ /* 0x000fc40000000000 */
[----:B------:R-:W-:Y:S01]  /*7f60*/  PRMT R41, R41, 0x5410, R14 ;  /* 0x0000541029297816 */ /* 0x000fe2000000000e */
[----:B0-----:R-:W-:Y:S06]  /*7f70*/  @!P1 BRA `(.L_x_15460) ;  /* 0x0000011800f09947 */ /* 0x001fec0003800000 */
.L_x_15676:
[----:B------:R-:W-:Y:S05]  /*7f80*/  BSYNC B1 ;  /* 0x0000000000017941 */ /* 0x000fea0003800000 */
.L_x_15459:
[----:B------:R-:W-:Y:S01]  /*7f90*/  BSSY B1, `(.L_x_15461) ;  /* 0x0000069000017945 */ /* 0x000fe20003800000 */
[----:B------:R-:W-:Y:S01]  /*7fa0*/  IMAD.MOV.U32 R0, RZ, RZ, R10 ;  /* 0x000000ffff007224 */ /* 0x000fe200078e000a */
[----:B------:R-:W-:Y:S02]  /*7fb0*/  MOV R3, R11 ;  /* 0x0000000b00037202 */ /* 0x000fe40000000f00 */
[----:B------:R-:W-:Y:S01]  /*7fc0*/  LOP3.LUT R32, R32, 0x38, RZ, 0xc0, !PT ;  /* 0x0000003820207812 */ /* 0x000fe200078ec0ff */
[----:B------:R-:W-:Y:S06]  /*7fd0*/  @P2 BRA `(.L_x_15462) ;  /* 0x0000000400902947 */ /* 0x000fec0003800000 */
[----:B------:R-:W2:Y:S01]  /*7fe0*/  LDL R12, [R1+0x38] ;  /* 0x00003800010c7983 */ /* 0x000ea20000100800 */
[----:B------:R-:W1:Y:S02]  /*7ff0*/  S2R R14, SR_TID.X ;  /* 0x00000000000e7919 */ /* 0x000e640000002100 */
[----:B-1----:R-:W-:-:S05]  /*8000*/  VIADD R14, R14, 0xffffff80 ;  /* 0xffffff800e0e7836 */ /* 0x002fca0000000000 */
[----:B------:R-:W-:-:S04]  /*8010*/  SHF.R.S32.HI R25, RZ, 0x1f, R14 ;  /* 0x0000001fff197819 */ /* 0x000fc8000001140e */
[----:B------:R-:W-:-:S04]  /*8020*/  LEA.HI R25, R25, R14, RZ, 0x5 ;  /* 0x0000000e19197211 */ /* 0x000fc800078f28ff */
[----:B------:R-:W-:Y:S01]  /*8030*/  SHF.R.S32.HI R25, RZ, 0x5, R25 ;  /* 0x00000005ff197819 */ /* 0x000fe20000011419 */
[--C-:B------:R-:W-:Y:S01]  /*8040*/  HADD2.F32 R43, -RZ, R45.reuse.H1_H1 ;  /* 0x3000002dff2b7230 */ /* 0x100fe20000004100 */
[----:B------:R-:W-:Y:S01]  /*8050*/  SHF.R.U64 R55, R34, 0x10, R35 ;  /* 0x0000001022377819 */ /* 0x000fe20000001223 */
[----:B------:R-:W-:Y:S01]  /*8060*/  HADD2.F32 R45, -RZ, R45.H0_H0 ;  /* 0x2000002dff2d7230 */ /* 0x000fe20000004100 */
[----:B------:R-:W-:Y:S02]  /*8070*/  SHF.R.U32.HI R44, RZ, 0x10, R29 ;  /* 0x00000010ff2c7819 */ /* 0x000fe4000001161d */
        /* <DEDUP_REMOVED lines=8> */
[----:B0-----:R-:W-:-:S04]  /*8100*/  LOP3.LUT R13, R12, 0x1c0, RZ, 0xc0, !PT ;  /* 0x000001c00c0d7812 */ /* 0x001fc800078ec0ff */
[----:B------:R-:W-:Y:S02]  /*8110*/  LOP3.LUT R12, R13, 0x38, R16, 0xf8, !PT ;  /* 0x000000380d0c7812 */ /* 0x000fe400078ef810 */
[----:B------:R-:W-:-:S04]  /*8120*/  SHF.R.U32.HI R15, RZ, 0x3, R13 ;  /* 0x00000003ff0f7819 */ /* 0x000fc8000001160d */
[----:B------:R-:W-:Y:S02]  /*8130*/  LOP3.LUT R12, R12, R15, RZ, 0x3c, !PT ;  /* 0x0000000f0c0c7212 */ /* 0x000fe400078e3cff */
[----:B------:R-:W-:-:S03]  /*8140*/  LOP3.LUT R24, R15, R32, R13, 0x1e, !PT ;  /* 0x000000200f187212 */ /* 0x000fc600078e1e0d */
[C---:B------:R-:W-:Y:S02]  /*8150*/  IMAD R33, R25.reuse, 0x200, R12 ;  /* 0x0000020019217824 */ /* 0x040fe400078e020c */
[----:B------:R-:W-:-:S05]  /*8160*/  IMAD R25, R25, 0x200, R24 ;  /* 0x0000020019197824 */ /* 0x000fca00078e0218 */
[----:B------:R-:W-:Y:S01]  /*8170*/  LEA R38, R25, R2, 0x1 ;  /* 0x0000000219267211 */ /* 0x000fe200078e08ff */
[----:B------:R-:W-:-:S04]  /*8180*/  IMAD R33, R33, 0x2, R2 ;  /* 0x0000000221217824 */ /* 0x000fc800078e0202 */
        /* <DEDUP_REMOVED lines=73> */
.L_x_15462:
[----:B------:R-:W-:Y:S05]  /*8620*/  BSYNC B1 ;  /* 0x0000000000017941 */ /* 0x000fea0003800000 */
.L_x_15461:
[----:B------:R-:W-:Y:S01]  /*8630*/  PRMT R34, R0, 0x5410, R3 ;  /* 0x0000541000227816 */ /* 0x000fe20000000003 */
[----:B------:R-:W-:Y:S06]  /*8640*/  @P0 BRA `(.L_x_15453) ;  /* 0x0000000400800947 */ /* 0x000fec0003800000 */
[----:B------:R-:W2:Y:S01]  /*8650*/  LDL R20, [R1+0x3c] ;  /* 0x00003c0001147983 */ /* 0x000ea20000100800 */
[C---:B-1----:R-:W-:Y:S02]  /*8660*/  VIADD R12, R154.reuse, 0x60 ;  /* 0x000000609a0c7836 */ /* 0x042fe40000000000 */
[----:B0-----:R-:W-:Y:S01]  /*8670*/  VIADD R13, R154, 0x60 ;  /* 0x000000609a0d7836 */ /* 0x001fe20000000000 */
[----:B------:R-:W3:Y:S01]  /*8680*/  LDL R43, [R1+0x64] ;  /* 0x00006400012b7983 */ /* 0x000ee20000100800 */
[----:B------:R-:W-:Y:S02]  /*8690*/  IMAD.SHL.U32 R12, R12, 0x40, RZ ;  /* 0x000000400c0c7824 */ /* 0x000fe400078e00ff */
[----:B------:R-:W-:-:S03]  /*86a0*/  IMAD.SHL.U32 R13, R13, 0x40, RZ ;  /* 0x000000400d0d7824 */ /* 0x000fc600078e00ff */
[----:B------:R-:W-:Y:S02]  /*86b0*/  LOP3.LUT R12, R12, 0x1c0, RZ, 0xc0, !PT ;  /* 0x000001c00c0c7812 */ /* 0x000fe400078ec0ff */
[----:B------:R-:W-:Y:S02]  /*86c0*/  LOP3.LUT R13, R13, 0x1c0, RZ, 0xc0, !PT ;  /* 0x000001c00d0d7812 */ /* 0x000fe400078ec0ff */
[----:B------:R-:W-:-:S04]  /*86d0*/  SHF.R.U32.HI R12, RZ, 0x3, R12 ;  /* 0x00000003ff0c7819 */ /* 0x000fc8000001160c */
[----:B------:R-:W-:Y:S02]  /*86e0*/  LOP3.LUT R32, R12, R32, R13, 0x1e, !PT ;  /* 0x000000200c207212 */ /* 0x000fe400078e1e0d */
[--C-:B------:R-:W-:Y:S02]  /*86f0*/  SHF.R.U64 R38, R10, 0x10, R11.reuse ;  /* 0x000000100a267819 */ /* 0x100fe4000000120b */
[----:B------:R-:W-:Y:S01]  /*8700*/  SHF.R.U32.HI R36, RZ, 0x10, R11 ;  /* 0x00000010ff247819 */ /* 0x000fe2000001160b */
[--C-:B------:R-:W-:Y:S01]  /*8710*/  HADD2.F32 R11, -RZ, R41.reuse.H1_H1 ;  /* 0x30000029ff0b7230 */ /* 0x100fe20000004100 */
[----:B------:R-:W-:Y:S01]  /*8720*/  SHF.R.U64 R42, R8, 0x10, R9 ;  /* 0x00000010082a7819 */ /* 0x000fe20000001209 */
[----:B------:R-:W-:Y:S01]  /*8730*/  HADD2.F32 R41, -RZ, R41.H0_H0 ;  /* 0x20000029ff297230 */ /* 0x000fe20000004100 */
[----:B------:R-:W-:Y:S02]  /*8740*/  SHF.R.U64 R37, R4, 0x10, R5 ;  /* 0x0000001004257819 */ /* 0x000fe40000001205 */
[----:B------:R-:W-:-:S02]  /*8750*/  SHF.R.U32.HI R28, RZ, 0x10, R9 ;  /* 0x00000010ff1c7819 */ /* 0x000fc40000011609 */
[--C-:B------:R-:W-:Y:S02]  /*8760*/  SHF.R.U64 R35, R6, 0x10, R7.reuse ;  /* 0x0000001006237819 */ /* 0x100fe40000001207 */
[----:B------:R-:W-:Y:S01]  /*8770*/  SHF.R.U32.HI R33, RZ, 0x10, R7 ;  /* 0x00000010ff217819 */ /* 0x000fe20000011607 */
[----:B--2---:R-:W-:Y:S01]  /*8780*/  IMAD.IADD R3, R20, 0x1, R32 ;  /* 0x0000000114037824 */ /* 0x004fe200078e0220 */
[----:B---3--:R-:W0:Y:S04]  /*8790*/  LDS.128 R12, [R43+0x8400] ;  /* 0x008400002b0c7984 */ /* 0x008e280000000c00 */
[----:B------:R-:W-:-:S05]  /*87a0*/  LEA R3, R3, R2, 0x1 ;  /* 0x0000000203037211 */ /* 0x000fca00078e08ff */
[----:B------:R-:W1:Y:S01]  /*87b0*/  LDS.128 R24, [R3+0x8400] ;  /* 0x0084000003187984 */ /* 0x000e620000000c00 */
[----:B------:R-:W-:-:S05]  /*87c0*/  SHF.R.U32.HI R20, RZ, 0x10, R5 ;  /* 0x00000010ff147819 */ /* 0x000fca0000011605 */
[----:B------:R-:W-:Y:S02]  /*87d0*/  HADD2.F32 R20, -RZ, R20.H0_H0 ;  /* 0x20000014ff147230 */ /* 0x000fe40000004100 */
[----:B0-----:R-:W-:Y:S02]  /*87e0*/  HADD2.F32 R4, -RZ, R13.H0_H0 ;  /* 0x2000000dff047230 */ /* 0x001fe40000004100 */
[--C-:B-1----:R-:W-:Y:S02]  /*87f0*/  HADD2.F32 R8, -RZ, R25.reuse.H0_H0 ;  /* 0x20000019ff087230 */ /* 0x102fe40000004100 */
[----:B------:R-:W-:-:S03]  /*8800*/  HADD2.F32 R25, -RZ, R25.H1_H1 ;  /* 0x30000019ff197230 */ /* 0x000fc60000004100 */
[C---:B------:R-:W-:Y:S01]  /*8810*/  FMUL.FTZ R21, R8.reuse, R41 ;  /* 0x0000002908157220 */ /* 0x040fe20000410000 */
[-C--:B------:R-:W-:Y:S01]  /*8820*/  FMUL.FTZ R31, R8, R11.reuse ;  /* 0x0000000b081f7220 */ /* 0x080fe20000410000 */
[----:B------:R-:W-:Y:S02]  /*8830*/  HADD2.F32 R13, -RZ, R13.H1_H1 ;  /* 0x3000000dff0d7230 */ /* 0x000fe40000004100 */
[----:B------:R-:W-:Y:S01]  /*8840*/  FFMA.FTZ R29, R4, R11, -R21 ;  /* 0x0000000b041d7223 */ /* 0x000fe20000010815 */
[----:B------:R-:W-:Y:S02]  /*8850*/  HADD2.F32 R8, -RZ, R28.H0_H0 ;  /* 0x2000001cff087230 */ /* 0x000fe40000004100 */
[----:B------:R-:W-:Y:S01]  /*8860*/  FMUL.FTZ R28, R25, R20 ;  /* 0x00000014191c7220 */ /* 0x000fe20000410000 */
[----:B------:R-:W-:Y:S02]  /*8870*/  HADD2.F32 R11, -RZ, R40.H1_H1 ;  /* 0x30000028ff0b7230 */ /* 0x000fe40000004100 */
[----:B------:R-:W-:-:S02]  /*8880*/  HADD2.F32 R7, -RZ, R24.H0_H0 ;  /* 0x20000018ff077230 */ /* 0x000fc40000004100 */
[----:B------:R-:W-:Y:S02]  /*8890*/  HADD2.F32 R40, -RZ, R40.H0_H0 ;  /* 0x20000028ff287230 */ /* 0x000fe40000004100 */
[----:B------:R-:W-:Y:S01]  /*88a0*/  FFMA.FTZ R31, R4, R41, R31 ;  /* 0x00000029041f7223 */ /* 0x000fe2000001001f */
[----:B------:R-:W-:Y:S02]  /*88b0*/  HADD2.F32 R0, -RZ, R12.H0_H0 ;  /* 0x2000000cff007230 */ /* 0x000fe40000004100 */
[-C--:B------:R-:W-:Y:S01]  /*88c0*/  FMUL.FTZ R4, R25, R8.reuse ;  /* 0x0000000819047220 */ /* 0x080fe20000410000 */
[----:B------:R-:W-:Y:S01]  /*88d0*/  FFMA.FTZ R32, R13, R8, -R28 ;  /* 0x000000080d207223 */ /* 0x000fe2000001081c */
[----:B------:R-:W-:Y:S02]  /*88e0*/  HADD2.F32 R9, -RZ, R26.H0_H0 ;  /* 0x2000001aff097230 */ /* 0x000fe40000004100 */
[----:B------:R-:W-:Y:S01]  /*88f0*/  FMUL.FTZ R21, R7, R11 ;  /* 0x0000000b07157220 */ /* 0x000fe20000410000 */
[----:B------:R-:W-:-:S02]  /*8900*/  HADD2.F32 R8, -RZ, R39.H1_H1 ;  /* 0x30000027ff087230 */ /* 0x000fc40000004100 */
[----:B------:R-:W-:Y:S01]  /*8910*/  FMUL.FTZ R28, R7, R40 ;  /* 0x00000028071c7220 */ /* 0x000fe20000410000 */
[----:B------:R-:W-:Y:S01]  /*8920*/  FFMA.FTZ R20, R13, R20, R4 ;  /* 0x000000140d147223 */ /* 0x000fe20000010004 */
[----:B------:R-:W-:Y:S02]  /*8930*/  HADD2.F32 R5, -RZ, R14.H0_H0 ;  /* 0x2000000eff057230 */ /* 0x000fe40000004100 */
[C---:B------:R-:W-:Y:S01]  /*8940*/  FFMA.FTZ R21, R0.reuse, R40, -R21 ;  /* 0x0000002800157223 */ /* 0x040fe20000010815 */
[--C-:B------:R-:W-:Y:S02]  /*8950*/  HADD2.F32 R4, -RZ, R34.reuse.H0_H0 ;  /* 0x20000022ff047230 */ /* 0x100fe40000004100 */
[----:B------:R-:W-:Y:S01]  /*8960*/  FFMA.FTZ R28, R0, R11, R28 ;  /* 0x0000000b001c7223 */ /* 0x000fe2000001001c */
[----:B------:R-:W-:Y:S01]  /*8970*/  FMUL.FTZ R0, R9, R8 ;  /* 0x0000000809007220 */ /* 0x000fe20000410000 */
[----:B------:R-:W-:Y:S02]  /*8980*/  HADD2.F32 R10, -RZ, R27.H0_H0 ;  /* 0x2000001bff0a7230 */ /* 0x000fe40000004100 */
[----:B------:R-:W-:-:S02]  /*8990*/  HADD2.F32 R7, -RZ, R34.H1_H1 ;  /* 0x30000022ff077230 */ /* 0x000fc40000004100 */
[----:B------:R-:W-:Y:S02]  /*89a0*/  HADD2.F32 R39, -RZ, R39.H0_H0 ;  /* 0x20000027ff277230 */ /* 0x000fe40000004100 */
[-C--:B------:R-:W-:Y:S01]  /*89b0*/  FFMA.FTZ R25, R5, R4.reuse, -R0 ;  /* 0x0000000405197223 */ /* 0x080fe20000010800 */
[----:B------:R-:W-:Y:S02]  /*89c0*/  HADD2.F32 R6, -RZ, R15.H0_H0 ;  /* 0x2000000fff067230 */ /* 0x000fe40000004100 */
[----:B------:R-:W-:Y:S01]  /*89d0*/  FMUL.FTZ R34, R9, R4 ;  /* 0x0000000409227220 */ /* 0x000fe20000410000 */
[----:B------:R-:W-:Y:S02]  /*89e0*/  HADD2.F32 R0, -RZ, R36.H0_H0 ;  /* 0x20000024ff007230 */ /* 0x000fe40000004100 */
[C---:B------:R-:W-:Y:S01]  /*89f0*/  FMUL.FTZ R9, R10.reuse, R39 ;  /* 0x000000270a097220 */ /* 0x040fe20000410000 */
[----:B------:R-:W-:Y:S02]  /*8a00*/  HADD2.F32 R27, -RZ, R27.H1_H1 ;  /* 0x3000001bff1b7230 */ /* 0x000fe40000004100 */
[----:B------:R-:W-:Y:S01]  /*8a10*/  FMUL.FTZ R36, R10, R7 ;  /* 0x000000070a247220 */ /* 0x000fe20000410000 */
[----:B------:R-:W-:-:S02]  /*8a20*/  HADD2.F32 R4, -RZ, R33.H0_H0 ;  /* 0x20000021ff047230 */ /* 0x000fc40000004100 */
[----:B------:R-:W-:Y:S01]  /*8a30*/  FFMA.FTZ R10, R5, R8, R34 ;  /* 0x00000008050a7223 */ /* 0x000fe20000010022 */
[----:B------:R-:W-:Y:S02]  /*8a40*/  HADD2.F32 R15, -RZ, R15.H1_H1 ;  /* 0x3000000fff0f7230 */ /* 0x000fe40000004100 */
[C---:B------:R-:W-:Y:S01]  /*8a50*/  FFMA.FTZ R8, R6.reuse, R7, -R9 ;  /* 0x0000000706087223 */ /* 0x040fe20000010809 */
[----:B------:R-:W-:Y:S01]  /*8a60*/  FFMA.FTZ R36, R6, R39, R36 ;  /* 0x0000002706247223 */ /* 0x000fe20000010024 */
[----:B------:R-:W-:Y:S02]  /*8a70*/  HADD2.F32 R24, -RZ, R24.H1_H1 ;  /* 0x30000018ff187230 */ /* 0x000fe40000004100 */
[C---:B------:R-:W-:Y:S01]  /*8a80*/  FMUL.FTZ R34, R27.reuse, R4 ;  /* 0x000000041b227220 */ /* 0x040fe20000410000 */
[----:B------:R-:W-:Y:S02]  /*8a90*/  HADD2.F32 R26, -RZ, R26.H1_H1 ;  /* 0x3000001aff1a7230 */ /* 0x000fe40000004100 */
[----:B------:R-:W-:Y:S01]  /*8aa0*/  FMUL.FTZ R6, R27, R0 ;  /* 0x000000001b067220 */ /* 0x000fe20000410000 */
[----:B------:R-:W-:-:S02]  /*8ab0*/  HADD2.F32 R9, -RZ, R37.H0_H0 ;  /* 0x20000025ff097230 */ /* 0x000fc40000004100 */
[----:B------:R-:W-:Y:S02]  /*8ac0*/  HADD2.F32 R11, -RZ, R35.H0_H0 ;  /* 0x20000023ff0b7230 */ /* 0x000fe40000004100 */
[----:B------:R-:W-:Y:S02]  /*8ad0*/  HADD2.F32 R5, -RZ, R42.H0_H0 ;  /* 0x2000002aff057230 */ /* 0x000fe40000004100 */
[----:B------:R-:W-:Y:S02]  /*8ae0*/  HADD2.F32 R7, -RZ, R38.H0_H0 ;  /* 0x20000026ff077230 */ /* 0x000fe40000004100 */
[C---:B------:R-:W-:Y:S01]  /*8af0*/  FFMA.FTZ R27, R15.reuse, R0, -R34 ;  /* 0x000000000f1b7223 */ /* 0x040fe20000010822 */
[----:B------:R-:W-:Y:S02]  /*8b00*/  HADD2.F32 R12, -RZ, R12.H1_H1 ;  /* 0x3000000cff0c7230 */ /* 0x000fe40000004100 */
        /* <DEDUP_REMOVED lines=18> */
[----:B------:R3:W-:Y:S04]  /*8c30*/  STS.128 [R43+0x8400], R4 ;  /* 0x008400042b007388 */ /* 0x0007e80000000c00 */
[----:B------:R3:W-:Y:S02]  /*8c40*/  STS.128 [R3+0x8400], R8 ;  /* 0x0084000803007388 */ /* 0x0007e40000000c00 */
.L_x_15453:
[----:B------:R-:W-:Y:S05]  /*8c50*/  BSYNC B0 ;  /* 0x0000000000007941 */ /* 0x000fea0003800000 */
.L_x_15439:
        /* <DEDUP_REMOVED lines=8> */
.L_x_15436:
[----:B------:R-:W-:-:S13]  /*8ce0*/  ISETP.NE.AND P0, PT, R157, 0x3, PT ;  /* 0x000000039d00780c */ /* 0x000fda0003f05270 */
[----:B------:R-:W-:Y:S05]  /*8cf0*/  @!P0 BRA `(.L_x_15463) ;  /* 0x0000000000048947 */ /* 0x000fea0003800000 */
[----:B------:R-:W-:Y:S01]  /*8d00*/  BPT.TRAP 0x1 ;  /* 0x000000040000795c */ /* 0x000fe20000300000 */
.L_x_15463:
[----:B---3--:R-:W-:Y:S01]  /*8d10*/  IMAD R8, R22, 0x8, R2 ;  /* 0x0000000816087824 */ /* 0x008fe200078e0202 */
[----:B-12---:R-:W-:-:S04]  /*8d20*/  SHF.L.U32 R3, R155, 0x1f, RZ ;  /* 0x0000001f9b037819 */ /* 0x006fc800000006ff */
[----:B------:R1:W2:Y:S01]  /*8d30*/  SYNCS.PHASECHK.TRANS64.TRYWAIT P1, [R8+URZ+0x16830], R3 ;  /* 0x01683003080075a7 */ /* 0x0002a2000802017f */
[----:B------:R-:W-:Y:S05]  /*8d40*/  @!P0 BRA `(.L_x_15464) ;  /* 0x0000000000048947 */ /* 0x000fea0003800000 */
[----:B------:R-:W-:Y:S01]  /*8d50*/  BPT.TRAP 0x1 ;  /* 0x000000040000795c */ /* 0x000fe20000300000 */
.L_x_15464:
[----:B------:R-:W-:Y:S01]  /*8d60*/  VIADD R0, R2, 0xe400 ;  /* 0x0000e40002007836 */ /* 0x000fe20000000000 */
[----:B0-----:R-:W-:Y:S01]  /*8d70*/  LOP3.LUT R14, R30, 0x10000, RZ, 0xfc, !PT ;  /* 0x000100001e0e7812 */ /* 0x001fe200078efcff */
[----:B------:R-:W-:-:S03]  /*8d80*/  IMAD.MOV.U32 R15, RZ, RZ, 0x40000040 ;  /* 0x40000040ff0f7424 */ /* 0x000fc600078e00ff */
[----:B------:R-:W-:-:S04]  /*8d90*/  SHF.R.U32.HI R0, RZ, 0x4, R0 ;  /* 0x00000004ff007819 */ /* 0x000fc80000011600 */
[----:B------:R-:W-:-:S04]  /*8da0*/  LOP3.LUT R0, R0, 0x3fff, RZ, 0xc0, !PT ;  /* 0x00003fff00007812 */ /* 0x000fc800078ec0ff */
[----:B------:R-:W-:-:S05]  /*8db0*/  LOP3.LUT R0, R0, 0x10000, RZ, 0xfc, !PT ;  /* 0x0001000000007812 */ /* 0x000fca00078efcff */
[----:B------:R0:W-:Y:S01]  /*8dc0*/  STL [R1+0x20], R0 ;  /* 0x0000200001007387 */ /* 0x0001e20000100800 */
[----:B--2---:R-:W-:Y:S05]  /*8dd0*/  @P1 BRA `(.L_x_15465) ;  /* 0x0000000000081947 */ /* 0x004fea0003800000 */
[----:B------:R-:W2:Y:S02]  /*8de0*/  SYNCS.PHASECHK.TRANS64.TRYWAIT P1, [R8+URZ+0x16830], R3 ;  /* 0x01683003080075a7 */ /* 0x000ea4000802017f */
[----:B--2---:R-:W-:Y:S05]  /*8df0*/  @!P1 BRA `(.L_x_15466) ;  /* 0x0000010c00649947 */ /* 0x004fea0003800000 */
.L_x_15465:
[----:B0-----:R-:W3:Y:S01]  /*8e00*/  LDL R0, [R1+0x20] ;  /* 0x0000200001007983 */ /* 0x001ee20000100800 */
[----:B------:R-:W-:Y:S01]  /*8e10*/  IMAD.MOV.U32 R5, RZ, RZ, 0x40000040 ;  /* 0x40000040ff057424 */ /* 0x000fe200078e00ff */
[----:B------:R-:W-:Y:S05]  /*8e20*/  WARPSYNC.ALL ;  /* 0x0000000000007948 */ /* 0x000fea0003800000 */
[C---:B------:R-:W-:Y:S01]  /*8e30*/  R2UR UR4, R14.reuse ;  /* 0x000000000e0472ca */ /* 0x040fe200000e0000 */
[----:B----45:R-:W-:Y:S01]  /*8e40*/  WARPGROUP.ARRIVE ;  /* 0x00000000000079c5 */ /* 0x030fe20000000000 */
[----:B------:R-:W-:Y:S01]  /*8e50*/  R2UR UR5, R15 ;  /* 0x000000000f0572ca */ /* 0x000fe200000e0000 */
[----:B------:R-:W-:Y:S01]  /*8e60*/  IMAD.MOV.U32 R13, RZ, RZ, 0x40000040 ;  /* 0x40000040ff0d7424 */ /* 0x000fe200078e00ff */
[----:B------:R-:W-:Y:S01]  /*8e70*/  R2UR UR7, R5 ;  /* 0x00000000050772ca */ /* 0x000fe200000e0000 */
[----:B------:R-:W-:Y:S01]  /*8e80*/  IMAD.MOV.U32 R7, RZ, RZ, 0x40000040 ;  /* 0x40000040ff077424 */ /* 0x000fe200078e00ff */
[C---:B------:R-:W-:Y:S01]  /*8e90*/  IADD3 R12, R14.reuse, 0x2, RZ ;  /* 0x000000020e0c7810 */ /* 0x040fe20007ffe0ff */
[C---:B------:R-:W-:Y:S01]  /*8ea0*/  VIADD R10, R14.reuse, 0x4 ;  /* 0x000000040e0a7836 */ /* 0x040fe20000000000 */
[----:B------:R-:W-:Y:S01]  /*8eb0*/  MOV R11, 0x40000040 ;  /* 0x40000040000b7802 */ /* 0x000fe20000000f00 */
[----:B------:R-:W-:-:S02]  /*8ec0*/  VIADD R20, R14, 0x6 ;  /* 0x000000060e147836 */ /* 0x000fc40000000000 */
[----:B------:R-:W-:Y:S01]  /*8ed0*/  IMAD.MOV.U32 R21, RZ, RZ, 0x40000040 ;  /* 0x40000040ff157424 */ /* 0x000fe200078e00ff */
[----:B------:R0:W-:Y:S01]  /*8ee0*/  STL.64 [R1+0x10], R12 ;  /* 0x0000100c01007387 */ /* 0x0001e20000100a00 */
[----:B------:R-:W-:-:S03]  /*8ef0*/  IMAD.MOV.U32 R5, RZ, RZ, 0x40000040 ;  /* 0x40000040ff057424 */ /* 0x000fc600078e00ff */
[----:B------:R0:W-:Y:S01]  /*8f00*/  STL.64 [R1+0x8], R10 ;  /* 0x0000080a01007387 */ /* 0x0001e20000100a00 */
[----:B---3--:R-:W-:-:S04]  /*8f10*/  IMAD R4, R22, 0x400, R0 ;  /* 0x0000040016047824 */ /* 0x008fc800078e0200 */
        /* <DEDUP_REMOVED lines=30> */
.L_x_15467:
[----:B------:R-:W3:Y:S01]  /*9100*/  LDL R0, [R1+0x44] ;  /* 0x0000440001007983 */ /* 0x000ee20000100800 */
[----:B-12---:R-:W0:Y:S01]  /*9110*/  LDC R3, c[0x0][0x448] ;  /* 0x00011200ff037b82 */ /* 0x006e220000000800 */
[----:B------:R-:W-:Y:S02]  /*9120*/  ULDC UR4, c[0x0][0x988] ;  /* 0x0002620000047ab9 */ /* 0x000fe40000000800 */
[----:B------:R-:W3:Y:S04]  /*9130*/  LDL R94, [R1+0x28] ;  /* 0x00002800015e7983 */ /* 0x000ee80000100800 */
[----:B------:R-:W2:Y:S04]  /*9140*/  LDL R4, [R1+0x40] ;  /* 0x0000400001047983 */ /* 0x000ea80000100800 */
[----:B------:R-:W4:Y:S04]  /*9150*/  LDL R90, [R1+0x24] ;  /* 0x00002400015a7983 */ /* 0x000f280000100800 */
[----:B------:R-:W5:Y:S01]  /*9160*/  LDL R92, [R1+0x18] ;  /* 0x00001800015c7983 */ /* 0x000f620000100800 */
[----:B0-----:R-:W-:-:S13]  /*9170*/  ISETP.NE.AND P4, PT, R3, 0x1, PT ;  /* 0x000000010300780c */ /* 0x001fda0003f85270 */
[----:B------:R-:W0:Y:S08]  /*9180*/  @P4 LDC R3, c[0x0][0x44c] ;  /* 0x00011300ff034b82 */ /* 0x000e300000000800 */
[----:B------:R-:W1:Y:S01]  /*9190*/  @P4 LDC R5, c[0x0][0x450] ;  /* 0x00011400ff054b82 */ /* 0x000e620000000800 */
[----:B---3--:R-:W-:-:S05]  /*91a0*/  IADD3 R6, R0, R94, RZ ;  /* 0x0000005e00067210 */ /* 0x008fca0007ffe0ff */
[----:B0-----:R-:W-:-:S05]  /*91b0*/  @P4 IMAD.HI.U32 R0, R6, R3, RZ ;  /* 0x0000000306004227 */ /* 0x001fca00078e00ff */
[----:B-1----:R-:W-:Y:S01]  /*91c0*/  @P4 SHF.R.U32.HI R6, RZ, R5, R0 ;  /* 0x00000005ff064219 */ /* 0x002fe20000011600 */
[----:B------:R-:W-:-:S04]  /*91d0*/  IMAD.MOV.U32 R3, RZ, RZ, -0x80 ;  /* 0xffffff80ff037424 */ /* 0x000fc800078e00ff */
[----:B------:R-:W0:Y:S01]  /*91e0*/  SHFL.IDX PT, R7, R6, 0x1, 0x1c1f ;  /* 0x003c1f0006077f89 */ /* 0x000e2200000e0000 */
[----:B------:R-:W-:-:S04]  /*91f0*/  IMAD R0, R88, R3, 0x80 ;  /* 0x0000008058007424 */ /* 0x000fc800078e0203 */
[----:B------:R-:W-:Y:S02]  /*9200*/  VIADD R3, R0, 0x1 ;  /* 0x0000000100037836 */ /* 0x000fe40000000000 */
[----:B----4-:R-:W-:Y:S02]  /*9210*/  IMAD.IADD R5, R90, 0x1, R0 ;  /* 0x000000015a057824 */ /* 0x010fe400078e0200 */
[C---:B--2---:R-:W-:Y:S02]  /*9220*/  IMAD R3, R4.reuse, -0x2, R3 ;  /* 0xfffffffe04037824 */ /* 0x044fe400078e0203 */
        /* <DEDUP_REMOVED lines=102> */
[----:B------:R-:W-:Y:S01]  /*9890*/  IMAD.U32 R0, RZ, RZ, UR4 ;  /* 0x00000004ff007e24 */ /* 0x000fe2000f8e00ff */
[----:B-1----:R-:W-:-:S04]  /*98a0*/  VIADDMNMX R4, R6, R4, R5, PT ;  /* 0x0000000406047246 */ /* 0x002fc80003800105 */
[C---:B------:R-:W-:Y:S02]  /*98b0*/  ISETP.GT.AND P2, PT, R4.reuse, 0x1, PT ;  /* 0x000000010400780c */ /* 0x040fe40003f44270 */
[----:B------:R-:W-:Y:S02]  /*98c0*/  ISETP.GT.AND P3, PT, R4, 0x8, PT ;  /* 0x000000080400780c */ /* 0x000fe40003f64270 */
[----:B0-----:R-:W-:-:S04]  /*98d0*/  FMNMX.FTZ R3, R26, R3, !PT ;  /* 0x000000031a037209 */ /* 0x001fc80007810000 */
[C---:B------:R-:W-:Y:S01]  /*98e0*/  FSETP.NEU.FTZ.AND P1, PT, R3.reuse, -INF , PT ;  /* 0xff8000000300780b */ /* 0x040fe20003f3d000 */
[----:B------:R-:W-:-:S05]  /*98f0*/  FMUL.FTZ R10, R3, R0 ;  /* 0x00000000030a7220 */ /* 0x000fca0000410000 */
[----:B------:R-:W-:Y:S02]  /*9900*/  FSEL R10, R10, RZ, P1 ;  /* 0x000000ff0a0a7208 */ /* 0x000fe40000800000 */
[----:B------:R-:W-:Y:S02]  /*9910*/  ISETP.GT.AND P1, PT, R4, RZ, PT ;  /* 0x000000ff0400720c */ /* 0x000fe40003f24270 */
[----:B------:R-:W-:Y:S02]  /*9920*/  FSEL R25, R25, -INF , P2 ;  /* 0xff80000019197808 */ /* 0x000fe40001000000 */
[----:B------:R-:W-:Y:S01]  /*9930*/  FSEL R5, R24, -INF , P1 ;  /* 0xff80000018057808 */ /* 0x000fe20000800000 */
[----:B------:R-:W-:Y:S01]  /*9940*/  FFMA.FTZ R149, R7, R0, -R10 ;  /* 0x0000000007957223 */ /* 0x000fe2000001080a */
[----:B------:R-:W-:Y:S02]  /*9950*/  ISETP.GT.AND P1, PT, R4, 0x9, PT ;  /* 0x000000090400780c */ /* 0x000fe40003f24270 */
[----:B------:R-:W-:-:S02]  /*9960*/  FSEL R7, R28, -INF , P3 ;  /* 0xff8000001c077808 */ /* 0x000fc40001800000 */
[----:B------:R-:W-:Y:S02]  /*9970*/  FMNMX.FTZ R6, R5, R25, !PT ;  /* 0x0000001905067209 */ /* 0x000fe40007810000 */
[C---:B------:R-:W-:Y:S02]  /*9980*/  ISETP.GT.AND P2, PT, R4.reuse, 0x10, PT ;  /* 0x000000100400780c */ /* 0x040fe40003f44270 */
[----:B------:R-:W-:Y:S02]  /*9990*/  FSEL R29, R29, -INF , P1 ;  /* 0xff8000001d1d7808 */ /* 0x000fe40000800000 */
[----:B------:R-:W-:Y:S01]  /*99a0*/  FMNMX.FTZ R6, R7, R6, !PT ;  /* 0x0000000607067209 */ /* 0x000fe20007810000 */
        /* <DEDUP_REMOVED lines=53> */
[----:B------:R-:W-:Y:S01]  /*9d00*/  FFMA.FTZ R48, R55, R0, -R10 ;  /* 0x0000000037307223 */ /* 0x000fe2000001080a */
[----:B------:R-:W-:Y:S01]  /*9d10*/  FSEL R57, R57, -INF , P1 ;  /* 0xff80000039397808 */ /* 0x000fe20000800000 */
[----:B------:R-:W0:Y:S01]  /*9d20*/  S2R R96, SR_CgaCtaId ;  /* 0x0000000000607919 */ /* 0x000e220000008800 */
[----:B------:R-:W-:Y:S01]  /*9d30*/  FMNMX.FTZ R6, R39, R6, !PT ;  /* 0x0000000627067209 */ /* 0x000fe20007810000 */
[----:B------:R-:W1:Y:S01]  /*9d40*/  @P4 LDC R52, c[0x0][0x450] ;  /* 0x00011400ff344b82 */ /* 0x000e620000000800 */
        /* <DEDUP_REMOVED lines=41> */
[----:B------:R-:W-:Y:S01]  /*9fe0*/  FMNMX.FTZ R6, R85, R6, !PT ;  /* 0x0000000655067209 */ /* 0x000fe20007810000 */
[----:B------:R-:W-:-:S04]  /*9ff0*/  FFMA.FTZ R4, R59, R0, -R10 ;  /* 0x000000003b047223 */ /* 0x000fc8000001080a */
[----:B------:R-:W2:Y:S02]  /*a000*/  SHFL.BFLY PT, R59, R6, 0x2, 0x1f ;  /* 0x0c401f00063b7f89 */ /* 0x000ea400000e0000 */
[----:B--2---:R-:W-:-:S05]  /*a010*/  FMNMX.FTZ R59, R6, R59, !PT ;  /* 0x0000003b063b7209 */ /* 0x004fca0007810000 */
[----:B------:R-:W2:Y:S02]  /*a020*/  SHFL.BFLY PT, R6, R59, 0x1, 0x1f ;  /* 0x0c201f003b067f89 */ /* 0x000ea400000e0000 */
[----:B--2---:R-:W-:-:S04]  /*a030*/  FMNMX.FTZ R6, R59, R6, !PT ;  /* 0x000000063b067209 */ /* 0x004fc80007810000 */
[C---:B------:R-:W-:Y:S01]  /*a040*/  FSETP.NEU.FTZ.AND P1, PT, R6.reuse, -INF , PT ;  /* 0xff8000000600780b */ /* 0x040fe20003f3d000 */
[----:B------:R-:W-:-:S05]  /*a050*/  FMUL.FTZ R50, R6, R0 ;  /* 0x0000000006327220 */ /* 0x000fca0000410000 */
[----:B------:R-:W-:-:S05]  /*a060*/  FSEL R50, R50, RZ, P1 ;  /* 0x000000ff32327208 */ /* 0x000fca0000800000 */
[-CC-:B------:R-:W-:Y:S01]  /*a070*/  FFMA.FTZ R146, R27, R0.reuse, -R50.reuse ;  /* 0x000000001b927223 */ /* 0x180fe20000010832 */
[-CC-:B------:R-:W-:Y:S02]  /*a080*/  FFMA.FTZ R27, R37, R0.reuse, -R50.reuse ;  /* 0x00000000251b7223 */ /* 0x180fe40000010832 */
[----:B------:R-:W2:Y:S01]  /*a090*/  @P4 LDC R37, c[0x0][0x44c] ;  /* 0x00011300ff254b82 */ /* 0x000ea20000000800 */
[-CC-:B------:R-:W-:Y:S01]  /*a0a0*/  FFMA.FTZ R148, R5, R0.reuse, -R50.reuse ;  /* 0x0000000005947223 */ /* 0x180fe20000010832 */
[-CC-:B------:R-:W-:Y:S01]  /*a0b0*/  FFMA.FTZ R5, R25, R0.reuse, -R50.reuse ;  /* 0x0000000019057223 */ /* 0x180fe20000010832 */
[-CC-:B------:R-:W-:Y:S01]  /*a0c0*/  FFMA.FTZ R150, R7, R0.reuse, -R50.reuse ;  /* 0x0000000007967223 */ /* 0x180fe20000010832 */
[----:B------:R-:W-:Y:S01]  /*a0d0*/  MUFU.EX2 R149, R149 ;  /* 0x0000009500957308 */ /* 0x000fe20000000800 */
[-CC-:B------:R-:W-:Y:S01]  /*a0e0*/  FFMA.FTZ R25, R29, R0.reuse, -R50.reuse ;  /* 0x000000001d197223 */ /* 0x180fe20000010832 */
[----:B------:R-:W-:-:S06]  /*a0f0*/  FFMA.FTZ R144, R9, R0, -R50 ;  /* 0x0000000009907223 */ /* 0x000fcc0000010832 */
[----:B------:R-:W-:Y:S08]  /*a100*/  MUFU.EX2 R148, R148 ;  /* 0x0000009400947308 */ /* 0x000ff00000000800 */
[----:B------:R-:W3:Y:S01]  /*a110*/  MUFU.EX2 R5, R5 ;  /* 0x0000000500057308 */ /* 0x000ee20000000800 */
[----:B------:R-:W-:-:S07]  /*a120*/  VIADD R8, R8, 0x16840 ;  /* 0x0001684008087836 */ /* 0x000fce0000000000 */
[----:B------:R-:W4:Y:S01]  /*a130*/  MUFU.EX2 R12, R12 ;  /* 0x0000000c000c7308 */ /* 0x000f220000000800 */
[----:B------:R-:W-:-:S07]  /*a140*/  FFMA.FTZ R9, R33, R0, -R50 ;  /* 0x0000000021097223 */ /* 0x000fce0000010832 */
[----:B------:R-:W5:Y:S08]  /*a150*/  MUFU.EX2 R150, R150 ;  /* 0x0000009600967308 */ /* 0x000f700000000800 */
[----:B------:R-:W5:Y:S01]  /*a160*/  MUFU.EX2 R151, R151 ;  /* 0x0000009700977308 */ /* 0x000f620000000800 */
[----:B0-----:R-:W-:-:S07]  /*a170*/  PRMT R8, R96, 0x654, R8 ;  /* 0x0000065460087816 */ /* 0x001fce0000000008 */
[----:B------:R-:W0:Y:S01]  /*a180*/  MUFU.EX2 R25, R25 ;  /* 0x0000001900197308 */ /* 0x000e220000000800 */
[----:B--2---:R-:W-:Y:S01]  /*a190*/  @P4 IMAD.HI.U32 R37, R94, R37, RZ ;  /* 0x000000255e254227 */ /* 0x004fe200078e00ff */
[----:B------:R4:W-:Y:S06]  /*a1a0*/  SYNCS.ARRIVE.TRANS64.RED.A1T0 RZ, [R8+URZ], RZ ;  /* 0x000000ff08ff79a7 */ /* 0x0009ec000810043f */
[----:B------:R-:W2:Y:S01]  /*a1b0*/  MUFU.EX2 R24, R24 ;  /* 0x0000001800187308 */ /* 0x000ea20000000800 */
[----:B---3--:R-:W-:Y:S01]  /*a1c0*/  FADD.FTZ R7, R148, R5 ;  /* 0x0000000594077221 */ /* 0x008fe20000010000 */
[----:B------:R-:W-:-:S06]  /*a1d0*/  FFMA.FTZ R132, R39, R0, -R50 ;  /* 0x0000000027847223 */ /* 0x000fcc0000010832 */
[----:B------:R-:W3:Y:S01]  /*a1e0*/  MUFU.EX2 R144, R144 ;  /* 0x0000009000907308 */ /* 0x000ee20000000800 */
[----:B----4-:R-:W-:Y:S01]  /*a1f0*/  FADD.FTZ R8, R149, R12 ;  /* 0x0000000c95087221 */ /* 0x010fe20000010000 */
[----:B------:R-:W-:-:S06]  /*a200*/  MOV R39, R94 ;  /* 0x0000005e00277202 */ /* 0x000fcc0000000f00 */
[----:B------:R-:W4:Y:S01]  /*a210*/  MUFU.EX2 R145, R145 ;  /* 0x0000009100917308 */ /* 0x000f220000000800 */
[----:B-1----:R-:W-:Y:S01]  /*a220*/  @P4 SHF.R.U32.HI R39, RZ, R52, R37 ;  /* 0x00000034ff274219 */ /* 0x002fe20000011625 */
[----:B-----5:R-:W-:-:S06]  /*a230*/  FADD.FTZ R52, R150, R7 ;  /* 0x0000000796347221 */ /* 0x020fcc0000010000 */
[----:B------:R-:W1:Y:S01]  /*a240*/  MUFU.EX2 R9, R9 ;  /* 0x0000000900097308 */ /* 0x000e620000000800 */
[----:B------:R-:W-:Y:S01]  /*a250*/  FADD.FTZ R37, R151, R8 ;  /* 0x0000000897257221 */ /* 0x000fe20000010000 */
[----:B------:R-:W-:-:S06]  /*a260*/  FFMA.FTZ R140, R11, R0, -R50 ;  /* 0x000000000b8c7223 */ /* 0x000fcc0000010832 */
[----:B------:R-:W5:Y:S01]  /*a270*/  MUFU.EX2 R26, R26 ;  /* 0x0000001a001a7308 */ /* 0x000f620000000800 */
[----:B------:R-:W-:Y:S01]  /*a280*/  IADD3 R7, R39, R90, -R92 ;  /* 0x0000005a27077210 */ /* 0x000fe20007ffe85c */
[----:B0-----:R-:W-:-:S06]  /*a290*/  FADD.FTZ R39, R25, R52 ;  /* 0x0000003419277221 */ /* 0x001fcc0000010000 */
[----:B------:R-:W0:Y:S01]  /*a2a0*/  MUFU.EX2 R146, R146 ;  /* 0x0000009200927308 */ /* 0x000e220000000800 */
[----:B--2---:R-:W-:Y:S01]  /*a2b0*/  FADD.FTZ R8, R24, R37 ;  /* 0x0000002518087221 */ /* 0x004fe20000010000 */
[----:B------:R-:W-:-:S06]  /*a2c0*/  FFMA.FTZ R11, R41, R0, -R50 ;  /* 0x00000000290b7223 */ /* 0x000fcc0000010832 */
[----:B------:R-:W2:Y:S01]  /*a2d0*/  MUFU.EX2 R147, R147 ;  /* 0x0000009300937308 */ /* 0x000ea20000000800 */
[----:B---3--:R-:W-:Y:S01]  /*a2e0*/  FADD.FTZ R52, R144, R39 ;  /* 0x0000002790347221 */ /* 0x008fe20000010000 */
[----:B----4-:R-:W-:-:S06]  /*a2f0*/  FADD.FTZ R41, R145, R8 ;  /* 0x0000000891297221 */ /* 0x010fcc0000010000 */
[----:B------:R-:W-:Y:S01]  /*a300*/  MUFU.EX2 R28, R28 ;  /* 0x0000001c001c7308 */ /* 0x000fe20000000800 */
[----:B------:R-:W-:-:S07]  /*a310*/  FFMA.FTZ R142, R31, R0, -R50 ;  /* 0x000000001f8e7223 */ /* 0x000fce0000010832 */
[----:B------:R-:W3:Y:S01]  /*a320*/  MUFU.EX2 R27, R27 ;  /* 0x0000001b001b7308 */ /* 0x000ee20000000800 */
[----:B------:R-:W-:Y:S01]  /*a330*/  FFMA.FTZ R134, R43, R0, -R50 ;  /* 0x000000002b867223 */ /* 0x000fe20000010832 */
[----:B-1----:R-:W-:Y:S01]  /*a340*/  FADD.FTZ R43, R9, R52 ;  /* 0x00000034092b7221 */ /* 0x002fe20000010000 */
[----:B-----5:R-:W-:-:S05]  /*a350*/  FADD.FTZ R8, R26, R41 ;  /* 0x000000291a087221 */ /* 0x020fca0000010000 */
[----:B------:R-:W-:Y:S01]  /*a360*/  MUFU.EX2 R141, R141 ;  /* 0x0000008d008d7308 */ /* 0x000fe20000000800 */
[----:B------:R-:W-:-:S07]  /*a370*/  FFMA.FTZ R29, R45, R0, -R50 ;  /* 0x000000002d1d7223 */ /* 0x000fce0000010832 */
[----:B------:R-:W1:Y:S01]  /*a380*/  MUFU.EX2 R140, R140 ;  /* 0x0000008c008c7308 */ /* 0x000e620000000800 */
[----:B0-----:R-:W-:Y:S01]  /*a390*/  FADD.FTZ R52, R146, R43 ;  /* 0x0000002b92347221 */ /* 0x001fe20000010000 */
[----:B--2---:R-:W-:-:S06]  /*a3a0*/  FADD.FTZ R43, R147, R8 ;  /* 0x00000008932b7221 */ /* 0x004fcc0000010000 */
[----:B------:R-:W-:Y:S01]  /*a3b0*/  MUFU.EX2 R30, R30 ;  /* 0x0000001e001e7308 */ /* 0x000fe20000000800 */
[----:B------:R-:W-:-:S07]  /*a3c0*/  FFMA.FTZ R136, R13, R0, -R50 ;  /* 0x000000000d887223 */ /* 0x000fce0000010832 */
[----:B------:R-:W0:Y:S01]  /*a3d0*/  MUFU.EX2 R11, R11 ;  /* 0x0000000b000b7308 */ /* 0x000e220000000800 */
[----:B---3--:R-:W-:Y:S01]  /*a3e0*/  FADD.FTZ R45, R27, R52 ;  /* 0x000000341b2d7221 */ /* 0x008fe20000010000 */
[----:B------:R-:W-:-:S06]  /*a3f0*/  FADD.FTZ R8, R28, R43 ;  /* 0x0000002b1c087221 */ /* 0x000fcc0000010000 */
[----:B------:R-:W-:Y:S01]  /*a400*/  MUFU.EX2 R143, R143 ;  /* 0x0000008f008f7308 */ /* 0x000fe20000000800 */
[----:B------:R-:W-:-:S07]  /*a410*/  FFMA.FTZ R13, R49, R0, -R50 ;  /* 0x00000000310d7223 */ /* 0x000fce0000010832 */
[----:B------:R-:W2:Y:S01]  /*a420*/  MUFU.EX2 R142, R142 ;  /* 0x0000008e008e7308 */ /* 0x000ea20000000800 */
[----:B-1----:R-:W-:Y:S01]  /*a430*/  FADD.FTZ R52, R140, R45 ;  /* 0x0000002d8c347221 */ /* 0x002fe20000010000 */
[----:B------:R-:W-:-:S06]  /*a440*/  FADD.FTZ R43, R141, R8 ;  /* 0x000000088d2b7221 */ /* 0x000fcc0000010000 */
[----:B------:R-:W-:Y:S01]  /*a450*/  MUFU.EX2 R32, R32 ;  /* 0x0000002000207308 */ /* 0x000fe20000000800 */
[-C--:B------:R-:W-:Y:S01]  /*a460*/  FFMA.FTZ R139, R95, R0.reuse, -R10 ;  /* 0x000000005f8b7223 */ /* 0x080fe2000001080a */
[----:B------:R-:W-:-:S06]  /*a470*/  FFMA.FTZ R138, R35, R0, -R50 ;  /* 0x00000000238a7223 */ /* 0x000fcc0000010832 */
[----:B------:R-:W1:Y:S01]  /*a480*/  MUFU.EX2 R29, R29 ;  /* 0x0000001d001d7308 */ /* 0x000e620000000800 */
[----:B0-----:R-:W-:Y:S01]  /*a490*/  FADD.FTZ R45, R11, R52 ;  /* 0x000000340b2d7221 */ /* 0x001fe20000010000 */
[----:B------:R-:W-:-:S06]  /*a4a0*/  FADD.FTZ R8, R30, R43 ;  /* 0x0000002b1e087221 */ /* 0x000fcc0000010000 */
[----:B------:R-:W-:Y:S01]  /*a4b0*/  MUFU.EX2 R137, R137 ;  /* 0x0000008900897308 */ /* 0x000fe20000000800 */
[----:B------:R-:W-:-:S07]  /*a4c0*/  FFMA.FTZ R31, R53, R0, -R50 ;  /* 0x00000000351f7223 */ /* 0x000fce0000010832 */
[----:B------:R-:W0:Y:S01]  /*a4d0*/  MUFU.EX2 R136, R136 ;  /* 0x0000008800887308 */ /* 0x000e220000000800 */
[----:B--2---:R-:W-:Y:S01]  /*a4e0*/  FADD.FTZ R52, R142, R45 ;  /* 0x0000002d8e347221 */ /* 0x004fe20000010000 */
[----:B------:R-:W-:-:S06]  /*a4f0*/  FADD.FTZ R43, R143, R8 ;  /* 0x000000088f2b7221 */ /* 0x000fcc0000010000 */
[----:B------:R-:W-:Y:S01]  /*a500*/  MUFU.EX2 R46, R46 ;  /* 0x0000002e002e7308 */ /* 0x000fe20000000800 */
[----:B------:R-:W-:-:S07]  /*a510*/  FFMA.FTZ R133, R97, R0, -R10 ;  /* 0x0000000061857223 */ /* 0x000fce000001080a */
[----:B------:R-:W2:Y:S01]  /*a520*/  MUFU.EX2 R13, R13 ;  /* 0x0000000d000d7308 */ /* 0x000ea20000000800 */
[----:B-1----:R-:W-:Y:S01]  /*a530*/  FADD.FTZ R45, R29, R52 ;  /* 0x000000341d2d7221 */ /* 0x002fe20000010000 */
[----:B------:R-:W-:-:S06]  /*a540*/  FADD.FTZ R8, R32, R43 ;  /* 0x0000002b20087221 */ /* 0x000fcc0000010000 */
[----:B------:R-:W-:Y:S01]  /*a550*/  MUFU.EX2 R139, R139 ;  /* 0x0000008b008b7308 */ /* 0x000fe20000000800 */
[----:B------:R-:W-:-:S07]  /*a560*/  FFMA.FTZ R33, R57, R0, -R50 ;  /* 0x0000000039217223 */ /* 0x000fce0000010832 */
        /* <DEDUP_REMOVED lines=9> */
[-C--:B------:R-:W-:Y:S01]  /*a600*/  FFMA.FTZ R42, R63, R0.reuse, -R10 ;  /* 0x000000003f2a7223 */ /* 0x080fe2000001080a */
[----:B------:R-:W-:-:S06]  /*a610*/  FFMA.FTZ R35, R61, R0, -R50 ;  /* 0x000000003d237223 */ /* 0x000fcc0000010832 */
[----:B------:R-:W2:Y:S01]  /*a620*/  MUFU.EX2 R132, R132 ;  /* 0x0000008400847308 */ /* 0x000ea20000000800 */
[----:B------:R-:W-:Y:S01]  /*a630*/  F2FP.F16.F32.PACK_AB R149, R12, R149 ;  /* 0x000000950c95723e */ /* 0x000fe200000000ff */
[----:B-1----:R-:W-:Y:S01]  /*a640*/  FADD.FTZ R12, R138, R45 ;  /* 0x0000002d8a0c7221 */ /* 0x002fe20000010000 */
[----:B------:R-:W-:-:S05]  /*a650*/  FADD.FTZ R43, R139, R8 ;  /* 0x000000088b2b7221 */ /* 0x000fca0000010000 */
[----:B------:R-:W-:Y:S01]  /*a660*/  MUFU.EX2 R4, R4 ;  /* 0x0000000400047308 */ /* 0x000fe20000000800 */
[-C--:B------:R-:W-:Y:S01]  /*a670*/  FFMA.FTZ R129, R101, R0.reuse, -R10 ;  /* 0x0000000065817223 */ /* 0x080fe2000001080a */
[----:B------:R-:W-:-:S06]  /*a680*/  FFMA.FTZ R128, R89, R0, -R50 ;  /* 0x0000000059807223 */ /* 0x000fcc0000010832 */
[----:B------:R-:W1:Y:S01]  /*a690*/  MUFU.EX2 R33, R33 ;  /* 0x0000002100217308 */ /* 0x000e620000000800 */
[----:B0-----:R-:W-:Y:S01]  /*a6a0*/  FADD.FTZ R45, R31, R12 ;  /* 0x0000000c1f2d7221 */ /* 0x001fe20000010000 */
[----:B------:R-:W-:-:S06]  /*a6b0*/  FADD.FTZ R8, R48, R43 ;  /* 0x0000002b30087221 */ /* 0x000fcc0000010000 */
[----:B------:R-:W-:Y:S01]  /*a6c0*/  MUFU.EX2 R135, R135 ;  /* 0x0000008700877308 */ /* 0x000fe20000000800 */
[-C--:B------:R-:W-:Y:S01]  /*a6d0*/  FFMA.FTZ R34, R67, R0.reuse, -R10 ;  /* 0x0000000043227223 */ /* 0x080fe2000001080a */
[----:B------:R-:W-:-:S06]  /*a6e0*/  FFMA.FTZ R37, R65, R0, -R50 ;  /* 0x0000000041257223 */ /* 0x000fcc0000010832 */
[----:B------:R-:W0:Y:S01]  /*a6f0*/  MUFU.EX2 R134, R134 ;  /* 0x0000008600867308 */ /* 0x000e220000000800 */
[----:B--2---:R-:W-:Y:S01]  /*a700*/  FADD.FTZ R12, R132, R45 ;  /* 0x0000002d840c7221 */ /* 0x004fe20000010000 */
[----:B------:R-:W-:-:S06]  /*a710*/  FADD.FTZ R43, R133, R8 ;  /* 0x00000008852b7221 */ /* 0x000fcc0000010000 */
[----:B------:R-:W-:Y:S01]  /*a720*/  MUFU.EX2 R42, R42 ;  /* 0x0000002a002a7308 */ /* 0x000fe20000000800 */
[-C--:B------:R-:W-:Y:S01]  /*a730*/  FFMA.FTZ R131, R103, R0.reuse, -R10 ;  /* 0x0000000067837223 */ /* 0x080fe2000001080a */
[----:B------:R-:W-:-:S06]  /*a740*/  FFMA.FTZ R130, R47, R0, -R50 ;  /* 0x000000002f827223 */ /* 0x000fcc0000010832 */
[----:B------:R-:W2:Y:S01]  /*a750*/  MUFU.EX2 R35, R35 ;  /* 0x0000002300237308 */ /* 0x000ea20000000800 */
[----:B-1----:R-:W-:Y:S01]  /*a760*/  FADD.FTZ R45, R33, R12 ;  /* 0x0000000c212d7221 */ /* 0x002fe20000010000 */
[----:B------:R-:W-:-:S06]  /*a770*/  FADD.FTZ R8, R4, R43 ;  /* 0x0000002b04087221 */ /* 0x000fcc0000010000 */
[----:B------:R-:W-:Y:S01]  /*a780*/  MUFU.EX2 R129, R129 ;  /* 0x0000008100817308 */ /* 0x000fe20000000800 */
[-C--:B------:R-:W-:Y:S01]  /*a790*/  FFMA.FTZ R36, R71, R0.reuse, -R10 ;  /* 0x0000000047247223 */ /* 0x080fe2000001080a */
[----:B------:R-:W-:-:S06]  /*a7a0*/  FFMA.FTZ R39, R69, R0, -R50 ;  /* 0x0000000045277223 */ /* 0x000fcc0000010832 */
[----:B------:R-:W1:Y:S01]  /*a7b0*/  MUFU.EX2 R128, R128 ;  /* 0x0000008000807308 */ /* 0x000e620000000800 */
[----:B------:R-:W-:Y:S01]  /*a7c0*/  F2FP.F16.F32.PACK_AB R148, R5, R148 ;  /* 0x000000940594723e */ /* 0x000fe200000000ff */
[----:B0-----:R-:W-:Y:S01]  /*a7d0*/  FADD.FTZ R12, R134, R45 ;  /* 0x0000002d860c7221 */ /* 0x001fe20000010000 */
[----:B------:R-:W-:-:S05]  /*a7e0*/  FADD.FTZ R5, R135, R8 ;  /* 0x0000000887057221 */ /* 0x000fca0000010000 */
[----:B------:R-:W-:Y:S01]  /*a7f0*/  MUFU.EX2 R34, R34 ;  /* 0x0000002200227308 */ /* 0x000fe20000000800 */
[-C--:B------:R-:W-:Y:S01]  /*a800*/  FFMA.FTZ R125, R105, R0.reuse, -R10 ;  /* 0x00000000697d7223 */ /* 0x080fe2000001080a */
[----:B------:R-:W-:-:S06]  /*a810*/  FFMA.FTZ R124, R91, R0, -R50 ;  /* 0x000000005b7c7223 */ /* 0x000fcc0000010832 */
[----:B------:R-:W0:Y:S01]  /*a820*/  MUFU.EX2 R37, R37 ;  /* 0x0000002500257308 */ /* 0x000e220000000800 */
[----:B------:R-:W-:Y:S01]  /*a830*/  F2FP.F16.F32.PACK_AB R144, R9, R144 ;  /* 0x000000900990723e */ /* 0x000fe200000000ff */
[----:B--2---:R-:W-:Y:S01]  /*a840*/  FADD.FTZ R9, R35, R12 ;  /* 0x0000000c23097221 */ /* 0x004fe20000010000 */
[----:B------:R-:W-:-:S05]  /*a850*/  FADD.FTZ R8, R42, R5 ;  /* 0x000000052a087221 */ /* 0x000fca0000010000 */
        /* <DEDUP_REMOVED lines=15> */
[----:B------:R-:W-:Y:S01]  /*a950*/  FFMA.FTZ R77, R77, R0, -R50 ;  /* 0x000000004d4d7223 */ /* 0x000fe20000010832 */
[----:B------:R-:W-:Y:S01]  /*a960*/  SHF.R.S32.HI R54, RZ, 0x1f, R7 ;  /* 0x0000001fff367819 */ /* 0x000fe20000011407 */
[----:B--2---:R-:W-:-:S05]  /*a970*/  FADD.FTZ R12, R130, R9 ;  /* 0x00000009820c7221 */ /* 0x004fca0000010000 */
[----:B------:R-:W-:Y:S01]  /*a980*/  MUFU.EX2 R38, R38 ;  /* 0x0000002600267308 */ /* 0x000fe20000000800 */
[----:B------:R-:W-:Y:S01]  /*a990*/  FADD.FTZ R5, R131, R8 ;  /* 0x0000000883057221 */ /* 0x000fe20000010000 */
[----:B------:R-:W-:-:S06]  /*a9a0*/  FFMA.FTZ R121, R79, R0, -R10 ;  /* 0x000000004f797223 */ /* 0x000fcc000001080a */
[----:B------:R-:W2:Y:S01]  /*a9b0*/  MUFU.EX2 R41, R41 ;  /* 0x0000002900297308 */ /* 0x000ea20000000800 */
[----:B------:R-:W-:Y:S01]  /*a9c0*/  FFMA.FTZ R93, R93, R0, -R50 ;  /* 0x000000005d5d7223 */ /* 0x000fe20000010832 */
[----:B------:R-:W-:Y:S01]  /*a9d0*/  LEA.HI R7, R54, R7, RZ, 0x7 ;  /* 0x0000000736077211 */ /* 0x000fe200078f38ff */
[----:B-1----:R-:W-:-:S05]  /*a9e0*/  FADD.FTZ R9, R39, R12 ;  /* 0x0000000c27097221 */ /* 0x002fca0000010000 */
[----:B------:R-:W-:Y:S01]  /*a9f0*/  MUFU.EX2 R127, R127 ;  /* 0x0000007f007f7308 */ /* 0x000fe20000000800 */
[----:B------:R-:W-:Y:S01]  /*aa00*/  FADD.FTZ R8, R36, R5 ;  /* 0x0000000524087221 */ /* 0x000fe20000010000 */
[----:B------:R-:W-:-:S06]  /*aa10*/  FFMA.FTZ R44, R83, R0, -R10 ;  /* 0x00000000532c7223 */ /* 0x000fcc000001080a */
[----:B------:R-:W1:Y:S01]  /*aa20*/  MUFU.EX2 R51, R51 ;  /* 0x0000003300337308 */ /* 0x000e620000000800 */
[----:B------:R-:W-:Y:S01]  /*aa30*/  FFMA.FTZ R81, R81, R0, -R50 ;  /* 0x0000000051517223 */ /* 0x000fe20000010832 */
[----:B------:R-:W-:Y:S01]  /*aa40*/  F2FP.F16.F32.PACK_AB R133, R4, R133 ;  /* 0x000000850485723e */ /* 0x000fe200000000ff */
[----:B0-----:R-:W-:Y:S01]  /*aa50*/  FADD.FTZ R4, R124, R9 ;  /* 0x000000097c047221 */ /* 0x001fe20000010000 */
[----:B------:R-:W-:-:S04]  /*aa60*/  SHF.R.S32.HI R7, RZ, 0x7, R7 ;  /* 0x00000007ff077819 */ /* 0x000fc80000011407 */
[----:B------:R-:W-:Y:S01]  /*aa70*/  MUFU.EX2 R40, R40 ;  /* 0x0000002800287308 */ /* 0x000fe20000000800 */
[----:B------:R-:W-:Y:S01]  /*aa80*/  FADD.FTZ R5, R125, R8 ;  /* 0x000000087d057221 */ /* 0x000fe20000010000 */
[----:B------:R-:W-:-:S06]  /*aa90*/  FFMA.FTZ R123, R111, R0, -R10 ;  /* 0x000000006f7b7223 */ /* 0x000fcc000001080a */
[----:B------:R-:W0:Y:S01]  /*aaa0*/  MUFU.EX2 R126, R77 ;  /* 0x0000004d007e7308 */ /* 0x000e220000000800 */
[----:B------:R-:W-:Y:S01]  /*aab0*/  FFMA.FTZ R55, R55, R0, -R50 ;  /* 0x0000000037377223 */ /* 0x000fe20000010832 */
[----:B------:R-:W-:Y:S01]  /*aac0*/  VIMNMX R49, RZ, R7, !PT ;  /* 0x00000007ff317248 */ /* 0x000fe20007fe0100 */
[----:B--2---:R-:W-:-:S05]  /*aad0*/  FADD.FTZ R4, R41, R4 ;  /* 0x0000000429047221 */ /* 0x004fca0000010000 */
[----:B------:R-:W-:Y:S01]  /*aae0*/  MUFU.EX2 R121, R121 ;  /* 0x0000007900797308 */ /* 0x000fe20000000800 */
[----:B------:R-:W-:Y:S01]  /*aaf0*/  FADD.FTZ R8, R38, R5 ;  /* 0x0000000526087221 */ /* 0x000fe20000010000 */
[----:B------:R-:W-:-:S06]  /*ab00*/  FFMA.FTZ R10, R87, R0, -R10 ;  /* 0x00000000570a7223 */ /* 0x000fcc000001080a */
[----:B------:R-:W2:Y:S01]  /*ab10*/  MUFU.EX2 R93, R93 ;  /* 0x0000005d005d7308 */ /* 0x000ea20000000800 */
[----:B------:R-:W-:Y:S01]  /*ab20*/  FFMA.FTZ R50, R85, R0, -R50 ;  /* 0x0000000055327223 */ /* 0x000fe20000010832 */
[----:B-1----:R-:W-:Y:S01]  /*ab30*/  FADD.FTZ R5, R51, R4 ;  /* 0x0000000433057221 */ /* 0x002fe20000010000 */
[----:B------:R-:W-:-:S05]  /*ab40*/  FADD.FTZ R9, R127, R8 ;  /* 0x000000087f097221 */ /* 0x000fca0000010000 */
[----:B------:R-:W-:Y:S01]  /*ab50*/  MUFU.EX2 R44, R44 ;  /* 0x0000002c002c7308 */ /* 0x000fe20000000800 */
[----:B------:R-:W-:Y:S01]  /*ab60*/  VIADD R12, R88, 0xfffffffe ;  /* 0xfffffffe580c7836 */ /* 0x000fe20000000000 */
[----:B------:R1:W-:Y:S06]  /*ab70*/  STL [R1+0x2c], R49 ;  /* 0x00002c3101007387 */ /* 0x0003ec0000100800 */
[----:B------:R-:W3:Y:S01]  /*ab80*/  MUFU.EX2 R120, R81 ;  /* 0x0000005100787308 */ /* 0x000ee20000000800 */
[----:B0-----:R-:W-:Y:S01]  /*ab90*/  FADD.FTZ R4, R126, R5 ;  /* 0x000000057e047221 */ /* 0x001fe20000010000 */
[----:B------:R-:W-:-:S06]  /*aba0*/  FADD.FTZ R8, R40, R9 ;  /* 0x0000000928087221 */ /* 0x000fcc0000010000 */
[----:B------:R-:W-:Y:S01]  /*abb0*/  MUFU.EX2 R123, R123 ;  /* 0x0000007b007b7308 */ /* 0x000fe20000000800 */
[----:B------:R-:W-:-:S07]  /*abc0*/  ISETP.GE.AND P1, PT, R12, R49, PT ;  /* 0x000000310c00720c */ /* 0x000fce0003f26270 */
[----:B------:R-:W0:Y:S01]  /*abd0*/  MUFU.EX2 R55, R55 ;  /* 0x0000003700377308 */ /* 0x000e220000000800 */
[----:B--2---:R-:W-:Y:S01]  /*abe0*/  FADD.FTZ R5, R93, R4 ;  /* 0x000000045d057221 */ /* 0x004fe20000010000 */
[----:B------:R-:W-:-:S06]  /*abf0*/  FADD.FTZ R9, R121, R8 ;  /* 0x0000000879097221 */ /* 0x000fcc0000010000 */
[----:B------:R-:W2:Y:S08]  /*ac00*/  MUFU.EX2 R50, R50 ;  /* 0x0000003200327308 */ /* 0x000eb00000000800 */
[----:B------:R-:W4:Y:S01]  /*ac10*/  MUFU.EX2 R10, R10 ;  /* 0x0000000a000a7308 */ /* 0x000f220000000800 */
[----:B---3--:R-:W-:Y:S01]  /*ac20*/  FADD.FTZ R4, R120, R5 ;  /* 0x0000000578047221 */ /* 0x008fe20000010000 */
[----:B------:R-:W-:Y:S01]  /*ac30*/  FADD.FTZ R8, R44, R9 ;  /* 0x000000092c087221 */ /* 0x000fe20000010000 */
[----:B------:R-:W-:-:S02]  /*ac40*/  LOP3.LUT R23, R23, 0xfffffff7, RZ, 0xc0, !PT ;  /* 0xfffffff717177812 */ /* 0x000fc400078ec0ff */
[----:B0-----:R-:W-:Y:S01]  /*ac50*/  FADD.FTZ R5, R55, R4 ;  /* 0x0000000437057221 */ /* 0x001fe20000010000 */
[----:B------:R-:W-:Y:S01]  /*ac60*/  FADD.FTZ R9, R123, R8 ;  /* 0x000000087b097221 */ /* 0x000fe20000010000 */
[----:B------:R-:W-:Y:S02]  /*ac70*/  F2FP.F16.F32.PACK_AB R120, R120, R93 ;  /* 0x0000005d7878723e */ /* 0x000fe400000000ff */
[----:B------:R-:W-:Y:S02]  /*ac80*/  CS2R R118, SRZ ;  /* 0x0000000000767805 */ /* 0x000fe4000001ff00 */
[----:B------:R-:W-:Y:S01]  /*ac90*/  @P4 LOP3.LUT R23, R23, 0x8, RZ, 0xfc, !PT ;  /* 0x0000000817174812 */ /* 0x000fe200078efcff */
[----:B--2---:R-:W-:Y:S01]  /*aca0*/  FADD.FTZ R5, R50, R5 ;  /* 0x0000000532057221 */ /* 0x004fe20000010000 */
[----:B------:R-:W-:Y:S02]  /*acb0*/  F2FP.F16.F32.PACK_AB R151, R24, R151 ;  /* 0x000000971897723e */ /* 0x000fe400000000ff */
[----:B------:R-:W-:-:S02]  /*acc0*/  CS2R R116, SRZ ;  /* 0x0000000000747805 */ /* 0x000fc4000001ff00 */
[----:B------:R-:W-:Y:S02]  /*acd0*/  F2FP.F16.F32.PACK_AB R145, R26, R145 ;  /* 0x000000911a91723e */ /* 0x000fe400000000ff */
[----:B------:R-:W-:Y:S02]  /*ace0*/  CS2R R114, SRZ ;  /* 0x0000000000727805 */ /* 0x000fe4000001ff00 */
[----:B------:R-:W-:Y:S02]  /*acf0*/  F2FP.F16.F32.PACK_AB R147, R28, R147 ;  /* 0x000000931c93723e */ /* 0x000fe400000000ff */
[----:B------:R-:W-:Y:S02]  /*ad00*/  CS2R R112, SRZ ;  /* 0x0000000000707805 */ /* 0x000fe4000001ff00 */
[----:B------:R-:W-:Y:S01]  /*ad10*/  F2FP.F16.F32.PACK_AB R141, R30, R141 ;  /* 0x0000008d1e8d723e */ /* 0x000fe200000000ff */
[----:B----4-:R-:W-:Y:S01]  /*ad20*/  FADD.FTZ R4, R10, R9 ;  /* 0x000000090a047221 */ /* 0x010fe20000010000 */
        /* <DEDUP_REMOVED lines=35> */
[----:B-1----:R-:W-:Y:S06]  /*af60*/  @!P1 BRA `(.L_x_15468) ;  /* 0x0000002800789947 */ /* 0x002fec0003800000 */
[----:B------:R-:W-:Y:S01]  /*af70*/  IMAD.MOV.U32 R8, RZ, RZ, R3 ;  /* 0x000000ffff087224 */ /* 0x000fe200078e0003 */
[----:B------:R-:W-:Y:S01]  /*af80*/  MOV R119, RZ ;  /* 0x000000ff00777202 */ /* 0x000fe20000000f00 */
[----:B------:R-:W-:Y:S02]  /*af90*/  IMAD.MOV.U32 R9, RZ, RZ, R6 ;  /* 0x000000ffff097224 */ /* 0x000fe400078e0006 */
[----:B------:R-:W-:Y:S02]  /*afa0*/  IMAD.MOV.U32 R7, RZ, RZ, R155 ;  /* 0x000000ffff077224 */ /* 0x000fe400078e009b */
[----:B------:R-:W-:-:S07]  /*afb0*/  IMAD.MOV.U32 R13, RZ, RZ, R22 ;  /* 0x000000ffff0d7224 */ /* 0x000fce00078e0016 */
.L_x_15480:
        /* <DEDUP_REMOVED lines=9> */
.L_x_15470:
        /* <DEDUP_REMOVED lines=8> */
.L_x_15471:
[----:B------:R-:W-:Y:S04]  /*b0d0*/  BSSY B0, `(.L_x_15469) ;  /* 0x0000004000007945 */ /* 0x000fe80003800000 */
[----:B-1----:R-:W-:Y:S05]  /*b0e0*/  @P2 BRA `(.L_x_15472) ;  /* 0x0000000000082947 */ /* 0x002fea0003800000 */
[----:B------:R-:W1:Y:S02]  /*b0f0*/  SYNCS.PHASECHK.TRANS64.TRYWAIT P2, [R3+URZ+0x16830], R0 ;  /* 0x01683000030075a7 */ /* 0x000e64000804017f */
[----:B-1----:R-:W-:Y:S05]  /*b100*/  @!P2 BRA `(.L_x_15473) ;  /* 0x000000e800b4a947 */ /* 0x002fea0003800000 */
.L_x_15472:
[----:B------:R-:W-:Y:S05]  /*b110*/  BSYNC B0 ;  /* 0x0000000000007941 */ /* 0x000fea0003800000 */
.L_x_15469:
        /* <DEDUP_REMOVED lines=8> */
[----:B------:R-:W-:Y:S01]  /*b1a0*/  MOV R27, 0x40000040 ;  /* 0x40000040001b7802 */ /* 0x000fe20000000f00 */
[----:B------:R-:W-:Y:S01]  /*b1b0*/  IMAD.MOV.U32 R25, RZ, RZ, 0x40000040 ;  /* 0x40000040ff197424 */ /* 0x000fe200078e00ff */
[----:B------:R-:W-:-:S02]  /*b1c0*/  SEL R22, R22, RZ, P2 ;  /* 0x000000ff16167207 */ /* 0x000fc40001000000 */
[----:B------:R-:W-:Y:S02]  /*b1d0*/  R2UR UR15, R11 ;  /* 0x000000000b0f72ca */ /* 0x000fe400000e0000 */
[----:B------:R-:W-:Y:S02]  /*b1e0*/  R2UR UR4, R14 ;  /* 0x000000000e0472ca */ /* 0x000fe400000e0000 */
        /* <DEDUP_REMOVED lines=38> */
.L_x_15475:
[----:B------:R-:W-:Y:S02]  /*b450*/  SHF.L.U32 R0, R7, 0x1f, RZ ;  /* 0x0000001f07007819 */ /* 0x000fe400000006ff */
[----:B-----5:R-:W-:-:S04]  /*b460*/  LEA R3, R13, R2, 0x3 ;  /* 0x000000020d037211 */ /* 0x020fc800078e18ff */
[----:B------:R0:W1:Y:S01]  /*b470*/  SYNCS.PHASECHK.TRANS64.TRYWAIT P1, [R3+URZ+0x16850], R0 ;  /* 0x01685000030075a7 */ /* 0x000062000802017f */
[----:B------:R-:W-:Y:S05]  /*b480*/  @!P0 BRA `(.L_x_15476) ;  /* 0x0000000000048947 */ /* 0x000fea0003800000 */
[----:B------:R-:W-:Y:S01]  /*b490*/  BPT.TRAP 0x1 ;  /* 0x000000040000795c */ /* 0x000fe20000300000 */
.L_x_15476:
[----:B-1----:R-:W-:Y:S05]  /*b4a0*/  @P1 BRA `(.L_x_15474) ;  /* 0x0000000000081947 */ /* 0x002fea0003800000 */
[----:B------:R-:W1:Y:S02]  /*b4b0*/  SYNCS.PHASECHK.TRANS64.TRYWAIT P1, [R3+URZ+0x16850], R0 ;  /* 0x01685000030075a7 */ /* 0x000e64000802017f */
[----:B-1----:R-:W-:Y:S05]  /*b4c0*/  @!P1 BRA `(.L_x_15477) ;  /* 0x000000e400d89947 */ /* 0x002fea0003800000 */
.L_x_15474:
        /* <DEDUP_REMOVED lines=14> */
[----:B------:R-:W-:Y:S02]  /*b5b0*/  R2UR UR6, R10 ;  /* 0x000000000a0672ca */ /* 0x000fe400000e0000 */
[----:B------:R-:W-:Y:S01]  /*b5c0*/  R2UR UR7, R11 ;  /* 0x000000000b0772ca */ /* 0x000fe200000e0000 */
[----:B------:R-:W-:Y:S01]  /*b5d0*/  IMAD.MOV.U32 R11, RZ, RZ, 0x40000040 ;  /* 0x40000040ff0b7424 */ /* 0x000fe200078e00ff */
[----:B------:R-:W-:Y:S02]  /*b5e0*/  IADD3 R10, R6, 0x100, RZ ;  /* 0x00000100060a7810 */ /* 0x000fe40007ffe0ff */
[----:B0-----:R-:W-:Y:S02]  /*b5f0*/  SHF.R.U32.HI R3, RZ, 0x7, R0 ;  /* 0x00000007ff037819 */ /* 0x001fe40000011600 */
[----:B------:R-:W-:Y:S02]  /*b600*/  ISETP.GE.U32.AND P1, PT, R0, 0x180, PT ;  /* 0x000001800000780c */ /* 0x000fe40003f26070 */
[----:B------:R-:W-:-:S04]  /*b610*/  IADD3 R0, R3, 0x9, RZ ;  /* 0x0000000903007810 */ /* 0x000fc80007ffe0ff */
        /* <DEDUP_REMOVED lines=47> */
.L_x_15478:
[----:B------:R-:W2:Y:S01]  /*b910*/  LDL R120, [R1+0x28] ;  /* 0x0000280001787983 */ /* 0x000ea20000100800 */
[----:B0-----:R-:W0:Y:S03]  /*b920*/  LDC R0, c[0x0][0x448] ;  /* 0x00011200ff007b82 */ /* 0x001e260000000800 */
[----:B------:R-:W2:Y:S04]  /*b930*/  LDL R3, [R1+0x44] ;  /* 0x0000440001037983 */ /* 0x000ea80000100800 */
[----:B------:R-:W3:Y:S04]  /*b940*/  LDL R11, [R1+0x40] ;  /* 0x00004000010b7983 */ /* 0x000ee80000100800 */
[----:B------:R-:W4:Y:S04]  /*b950*/  LDL R10, [R1+0x24] ;  /* 0x00002400010a7983 */ /* 0x000f280000100800 */
[----:B------:R-:W4:Y:S01]  /*b960*/  LDL R7, [R1+0x18] ;  /* 0x0000180001077983 */ /* 0x000f220000100800 */
[----:B------:R-:W-:-:S04]  /*b970*/  LOP3.LUT R23, R23, 0xffffffdf, RZ, 0xc0, !PT ;  /* 0xffffffdf17177812 */ /* 0x000fc800078ec0ff */
[----:B------:R-:W-:Y:S02]  /*b980*/  @P0 LOP3.LUT R23, R23, 0x20, RZ, 0xfc, !PT ;  /* 0x0000002017170812 */ /* 0x000fe400078efcff */
[----:B0-----:R-:W-:Y:S02]  /*b990*/  ISETP.NE.AND P1, PT, R0, 0x1, PT ;  /* 0x000000010000780c */ /* 0x001fe40003f25270 */
[----:B------:R-:W-:-:S11]  /*b9a0*/  LOP3.LUT R23, R23, 0xffffffbf, RZ, 0xc0, !PT ;  /* 0xffffffbf17177812 */ /* 0x000fd600078ec0ff */
[----:B------:R-:W0:Y:S08]  /*b9b0*/  @P1 LDC R6, c[0x0][0x44c] ;  /* 0x00011300ff061b82 */ /* 0x000e300000000800 */
[----:B------:R-:W1:Y:S01]  /*b9c0*/  @P1 LDC R0, c[0x0][0x450] ;  /* 0x00011400ff001b82 */ /* 0x000e620000000800 */
[----:B--2---:R-:W-:Y:S02]  /*b9d0*/  IMAD.IADD R3, R3, 0x1, R120 ;  /* 0x0000000103037824 */ /* 0x004fe400078e0278 */
[----:B------:R-:W2:Y:S02]  /*b9e0*/  S2R R120, SR_CgaCtaId ;  /* 0x0000000000787919 */ /* 0x000ea40000008800 */
[----:B0-----:R-:W-:-:S05]  /*b9f0*/  @P1 IMAD.HI.U32 R6, R3, R6, RZ ;  /* 0x0000000603061227 */ /* 0x001fca00078e00ff */
[----:B-1----:R-:W-:Y:S01]  /*ba00*/  @P1 SHF.R.U32.HI R3, RZ, R0, R6 ;  /* 0x00000000ff031219 */ /* 0x002fe20000011606 */
[----:B------:R-:W-:-:S04]  /*ba10*/  IMAD.MOV.U32 R6, RZ, RZ, -0x80 ;  /* 0xffffff80ff067424 */ /* 0x000fc800078e00ff */
[----:B------:R-:W0:Y:S01]  /*ba20*/  SHFL.IDX PT, R0, R3, RZ, 0x1c1f ;  /* 0x001c1fff03007589 */ /* 0x000e2200000e0000 */
[----:B------:R-:W-:-:S03]  /*ba30*/  IMAD R6, R12, R6, 0x1 ;  /* 0x000000010c067424 */ /* 0x000fc600078e0206 */
[----:B------:R-:W1:Y:S01]  /*ba40*/  SHFL.IDX PT, R3, R3, 0x1, 0x1c1f ;  /* 0x003c1f0003037f89 */ /* 0x000e6200000e0000 */
[----:B---3--:R-:W-:-:S05]  /*ba50*/  IMAD R6, R11, -0x2, R6 ;  /* 0xfffffffe0b067824 */ /* 0x008fca00078e0206 */
[----:B----4-:R-:W-:-:S05]  /*ba60*/  IADD3 R6, -R7, R6, R10 ;  /* 0x0000000607067210 */ /* 0x010fca0007ffe10a */
[C---:B0-----:R-:W-:Y:S02]  /*ba70*/  IMAD.IADD R0, R6.reuse, 0x1, R0 ;  /* 0x0000000106007824 */ /* 0x041fe400078e0200 */
[----:B-1----:R-:W-:-:S03]  /*ba80*/  IMAD.IADD R3, R6, 0x1, R3 ;  /* 0x0000000106037824 */ /* 0x002fc600078e0203 */
        /* <DEDUP_REMOVED lines=125> */
[----:B------:R-:W0:Y:S01]  /*c260*/  SHFL.BFLY PT, R6, R0, 0x2, 0x1f ;  /* 0x0c401f0000067f89 */ /* 0x000e2200000e0000 */
        /* <DEDUP_REMOVED lines=12> */
[----:B0-----:R-:W-:-:S02]  /*c330*/  FMNMX.FTZ R6, R0, R6, !PT ;  /* 0x0000000600067209 */ /* 0x001fc40007810000 */
[C---:B------:R-:W-:Y:S02]  /*c340*/  ISETP.GT.AND P4, PT, R3.reuse, 0x50, PT ;  /* 0x000000500300780c */ /* 0x040fe40003f84270 */
[C---:B------:R-:W-:Y:S01]  /*c350*/  ISETP.GT.AND P3, PT, R3.reuse, 0x51, PT ;  /* 0x000000510300780c */ /* 0x040fe20003f64270 */
[----:B------:R-:W0:Y:S01]  /*c360*/  SHFL.BFLY PT, R0, R6, 0x1, 0x1f ;  /* 0x0c201f0006007f89 */ /* 0x000e2200000e0000 */
        /* <DEDUP_REMOVED lines=12> */
[----:B0-----:R-:W-:Y:S02]  /*c430*/  FMNMX.FTZ R6, R6, R0, !PT ;  /* 0x0000000006067209 */ /* 0x001fe40007810000 */
[----:B------:R-:W0:Y:S01]  /*c440*/  LDC R0, c[0x0][0x988] ;  /* 0x00026200ff007b82 */ /* 0x000e220000000800 */
[----:B------:R-:W-:Y:S02]  /*c450*/  ISETP.GT.AND P0, PT, R3, 0x60, PT ;  /* 0x000000600300780c */ /* 0x000fe40003f04270 */
[----:B------:R-:W-:Y:S02]  /*c460*/  FSETP.NEU.FTZ.AND P6, PT, R6, -INF , PT ;  /* 0xff8000000600780b */ /* 0x000fe40003fdd000 */
[----:B------:R-:W-:-:S02]  /*c470*/  FSEL R74, R74, -INF , P0 ;  /* 0xff8000004a4a7808 */ /* 0x000fc40000000000 */
[----:B------:R-:W-:Y:S02]  /*c480*/  FSEL R7, R6, RZ, P6 ;  /* 0x000000ff06077208 */ /* 0x000fe40003000000 */
[----:B------:R-:W-:Y:S02]  /*c490*/  LOP3.LUT P0, RZ, R23, 0x40, RZ, 0xc0, !PT ;  /* 0x0000004017ff7812 */ /* 0x000fe4000780c0ff */
[----:B------:R-:W-:Y:S01]  /*c4a0*/  FSEL R79, R79, -INF , P1 ;  /* 0xff8000004f4f7808 */ /* 0x000fe20000800000 */
[----:B------:R-:W-:Y:S01]  /*c4b0*/  FADD.FTZ R7, -R7, R9 ;  /* 0x0000000907077221 */ /* 0x000fe20000010100 */
[----:B------:R-:W-:Y:S02]  /*c4c0*/  FSEL R75, R75, -INF , P0 ;  /* 0xff8000004b4b7808 */ /* 0x000fe40000000000 */
[----:B------:R-:W-:Y:S02]  /*c4d0*/  FSEL R82, R82, -INF , P2 ;  /* 0xff80000052527808 */ /* 0x000fe40001000000 */
[----:B------:R-:W-:-:S02]  /*c4e0*/  FSEL R83, R83, -INF , P3 ;  /* 0xff80000053537808 */ /* 0x000fc40001800000 */
[----:B------:R-:W-:Y:S02]  /*c4f0*/  FSEL R86, R86, -INF , P4 ;  /* 0xff80000056567808 */ /* 0x000fe40002000000 */
[----:B------:R-:W-:Y:S02]  /*c500*/  FSEL R87, R87, -INF , P5 ;  /* 0xff80000057577808 */ /* 0x000fe40002800000 */
[----:B------:R-:W-:Y:S01]  /*c510*/  LOP3.LUT P0, RZ, R23, 0x20, RZ, 0xc0, !PT ;  /* 0x0000002017ff7812 */ /* 0x000fe2000780c0ff */
[-C--:B0-----:R-:W-:Y:S01]  /*c520*/  FMUL.FTZ R9, R6, R0.reuse ;  /* 0x0000000006097220 */ /* 0x081fe20000410000 */
[----:B------:R-:W-:-:S04]  /*c530*/  FMUL.FTZ R7, R7, R0 ;  /* 0x0000000007077220 */ /* 0x000fc80000410000 */
[----:B------:R-:W-:Y:S02]  /*c540*/  FSEL R9, R9, RZ, P6 ;  /* 0x000000ff09097208 */ /* 0x000fe40003000000 */
[----:B------:R-:W-:Y:S01]  /*c550*/  ISETP.GT.AND P6, PT, R3, 0x68, PT ;  /* 0x000000680300780c */ /* 0x000fe20003fc4270 */
[----:B------:R-:W-:Y:S01]  /*c560*/  MUFU.EX2 R7, R7 ;  /* 0x0000000700077308 */ /* 0x000fe20000000800 */
[----:B------:R-:W-:Y:S01]  /*c570*/  FMNMX.FTZ R3, R26, R8, !PT ;  /* 0x000000081a037209 */ /* 0x000fe20007810000 */
[-CC-:B------:R-:W-:Y:S01]  /*c580*/  FFMA.FTZ R24, R24, R0.reuse, -R9.reuse ;  /* 0x0000000018187223 */ /* 0x180fe20000010809 */
[----:B------:R-:W-:Y:S01]  /*c590*/  FSEL R78, R78, -INF , P6 ;  /* 0xff8000004e4e7808 */ /* 0x000fe20003000000 */
[-CC-:B------:R-:W-:Y:S01]  /*c5a0*/  FFMA.FTZ R25, R25, R0.reuse, -R9.reuse ;  /* 0x0000000019197223 */ /* 0x180fe20000010809 */
[----:B------:R-:W-:Y:S01]  /*c5b0*/  FMNMX.FTZ R3, R27, R3, !PT ;  /* 0x000000031b037209 */ /* 0x000fe20007810000 */
[-CC-:B------:R-:W-:Y:S01]  /*c5c0*/  FFMA.FTZ R28, R28, R0.reuse, -R9.reuse ;  /* 0x000000001c1c7223 */ /* 0x180fe20000010809 */
[-CC-:B------:R-:W-:Y:S01]  /*c5d0*/  FFMA.FTZ R29, R29, R0.reuse, -R9.reuse ;  /* 0x000000001d1d7223 */ /* 0x180fe20000010809 */
[----:B------:R-:W0:Y:S01]  /*c5e0*/  MUFU.EX2 R24, R24 ;  /* 0x0000001800187308 */ /* 0x000e220000000800 */
[----:B------:R-:W-:Y:S01]  /*c5f0*/  FMNMX.FTZ R3, R30, R3, !PT ;  /* 0x000000031e037209 */ /* 0x000fe20007810000 */
[-CC-:B------:R-:W-:Y:S01]  /*c600*/  FFMA.FTZ R32, R32, R0.reuse, -R9.reuse ;  /* 0x0000000020207223 */ /* 0x180fe20000010809 */
[-CC-:B------:R-:W-:Y:S01]  /*c610*/  FFMA.FTZ R33, R33, R0.reuse, -R9.reuse ;  /* 0x0000000021217223 */ /* 0x180fe20000010809 */
[-CC-:B------:R-:W-:Y:S01]  /*c620*/  FFMA.FTZ R36, R36, R0.reuse, -R9.reuse ;  /* 0x0000000024247223 */ /* 0x180fe20000010809 */
[----:B------:R-:W-:Y:S01]  /*c630*/  FMNMX.FTZ R3, R31, R3, !PT ;  /* 0x000000031f037209 */ /* 0x000fe20007810000 */
[-CC-:B------:R-:W-:Y:S01]  /*c640*/  FFMA.FTZ R37, R37, R0.reuse, -R9.reuse ;  /* 0x0000000025257223 */ /* 0x180fe20000010809 */
[-CC-:B------:R-:W-:Y:S01]  /*c650*/  FFMA.FTZ R40, R40, R0.reuse, -R9.reuse ;  /* 0x0000000028287223 */ /* 0x180fe20000010809 */
[----:B------:R-:W1:Y:S01]  /*c660*/  MUFU.EX2 R25, R25 ;  /* 0x0000001900197308 */ /* 0x000e620000000800 */
[----:B------:R-:W-:Y:S01]  /*c670*/  FMNMX.FTZ R3, R34, R3, !PT ;  /* 0x0000000322037209 */ /* 0x000fe20007810000 */
[-CC-:B------:R-:W-:Y:S01]  /*c680*/  FFMA.FTZ R41, R41, R0.reuse, -R9.reuse ;  /* 0x0000000029297223 */ /* 0x180fe20000010809 */
[-CC-:B------:R-:W-:Y:S01]  /*c690*/  FFMA.FTZ R44, R44, R0.reuse, -R9.reuse ;  /* 0x000000002c2c7223 */ /* 0x180fe20000010809 */
[-CC-:B------:R-:W-:Y:S01]  /*c6a0*/  FFMA.FTZ R45, R45, R0.reuse, -R9.reuse ;  /* 0x000000002d2d7223 */ /* 0x180fe20000010809 */
[----:B------:R-:W-:Y:S01]  /*c6b0*/  FMNMX.FTZ R3, R35, R3, !PT ;  /* 0x0000000323037209 */ /* 0x000fe20007810000 */
[-CC-:B------:R-:W-:Y:S01]  /*c6c0*/  FFMA.FTZ R48, R48, R0.reuse, -R9.reuse ;  /* 0x0000000030307223 */ /* 0x180fe20000010809 */
[-CC-:B------:R-:W-:Y:S01]  /*c6d0*/  FFMA.FTZ R49, R49, R0.reuse, -R9.reuse ;  /* 0x0000000031317223 */ /* 0x180fe20000010809 */
[----:B------:R-:W-:Y:S01]  /*c6e0*/  MUFU.EX2 R28, R28 ;  /* 0x0000001c001c7308 */ /* 0x000fe20000000800 */
[----:B------:R-:W-:Y:S01]  /*c6f0*/  FMNMX.FTZ R3, R38, R3, !PT ;  /* 0x0000000326037209 */ /* 0x000fe20007810000 */
[----:B0-----:R-:W-:Y:S01]  /*c700*/  FFMA.FTZ R5, R7, R5, R24 ;  /* 0x0000000507057223 */ /* 0x001fe20000010018 */
[-CC-:B------:R-:W-:Y:S01]  /*c710*/  FFMA.FTZ R52, R52, R0.reuse, -R9.reuse ;  /* 0x0000000034347223 */ /* 0x180fe20000010809 */
[-CC-:B------:R-:W-:Y:S01]  /*c720*/  FFMA.FTZ R53, R53, R0.reuse, -R9.reuse ;  /* 0x0000000035357223 */ /* 0x180fe20000010809 */
[----:B------:R-:W-:Y:S01]  /*c730*/  FMNMX.FTZ R3, R39, R3, !PT ;  /* 0x0000000327037209 */ /* 0x000fe20007810000 */
[-CC-:B------:R-:W-:Y:S01]  /*c740*/  FFMA.FTZ R56, R56, R0.reuse, -R9.reuse ;  /* 0x0000000038387223 */ /* 0x180fe20000010809 */
[-C--:B------:R-:W-:Y:S01]  /*c750*/  FFMA.FTZ R57, R57, R0.reuse, -R9 ;  /* 0x0000000039397223 */ /* 0x080fe20000010809 */
[----:B------:R-:W-:Y:S01]  /*c760*/  MUFU.EX2 R29, R29 ;  /* 0x0000001d001d7308 */ /* 0x000fe20000000800 */
[----:B------:R-:W-:Y:S01]  /*c770*/  FMNMX.FTZ R3, R42, R3, !PT ;  /* 0x000000032a037209 */ /* 0x000fe20007810000 */
[----:B-1----:R-:W-:Y:S01]  /*c780*/  FADD.FTZ R5, R25, R5 ;  /* 0x0000000519057221 */ /* 0x002fe20000010000 */
[-CC-:B------:R-:W-:Y:S01]  /*c790*/  FFMA.FTZ R60, R60, R0.reuse, -R9.reuse ;  /* 0x000000003c3c7223 */ /* 0x180fe20000010809 */
[-CC-:B------:R-:W-:Y:S01]  /*c7a0*/  FFMA.FTZ R61, R61, R0.reuse, -R9.reuse ;  /* 0x000000003d3d7223 */ /* 0x180fe20000010809 */
[----:B------:R-:W-:Y:S01]  /*c7b0*/  FMNMX.FTZ R3, R43, R3, !PT ;  /* 0x000000032b037209 */ /* 0x000fe20007810000 */
[-CC-:B------:R-:W-:Y:S01]  /*c7c0*/  FFMA.FTZ R64, R64, R0.reuse, -R9.reuse ;  /* 0x0000000040407223 */ /* 0x180fe20000010809 */
[-CC-:B------:R-:W-:Y:S01]  /*c7d0*/  FFMA.FTZ R65, R65, R0.reuse, -R9.reuse ;  /* 0x0000000041417223 */ /* 0x180fe20000010809 */
[----:B------:R-:W-:Y:S01]  /*c7e0*/  MUFU.EX2 R32, R32 ;  /* 0x0000002000207308 */ /* 0x000fe20000000800 */
        /* <DEDUP_REMOVED lines=55> */
[----:B------:R-:W-:-:S03]  /*cb60*/  FMUL.FTZ R11, R3, R0 ;  /* 0x00000000030b7220 */ /* 0x000fc60000410000 */
[----:B------:R-:W-:-:S03]  /*cb70*/  FSEL R10, R3, RZ, P1 ;  /* 0x000000ff030a7208 */ /* 0x000fc60000800000 */
[----:B------:R-:W-:Y:S01]  /*cb80*/  MUFU.EX2 R69, R69 ;  /* 0x0000004500457308 */ /* 0x000fe20000000800 */
[----:B------:R-:W-:Y:S01]  /*cb90*/  FSEL R11, R11, RZ, P1 ;  /* 0x000000ff0b0b7208 */ /* 0x000fe20000800000 */
[----:B------:R-:W-:Y:S01]  /*cba0*/  FADD.FTZ R8, -R10, R8 ;  /* 0x000000080a087221 */ /* 0x000fe20000010100 */
[----:B------:R-:W-:-:S03]  /*cbb0*/  IMAD R10, R22, 0x8, R2 ;  /* 0x00000008160a7824 */ /* 0x000fc600078e0202 */
[-CC-:B------:R-:W-:Y:S01]  /*cbc0*/  FFMA.FTZ R26, R26, R0.reuse, -R11.reuse ;  /* 0x000000001a1a7223 */ /* 0x180fe2000001080b */
[-CC-:B------:R-:W-:Y:S01]  /*cbd0*/  FFMA.FTZ R27, R27, R0.reuse, -R11.reuse ;  /* 0x000000001b1b7223 */ /* 0x180fe2000001080b */
[-C--:B------:R-:W-:Y:S01]  /*cbe0*/  FMUL.FTZ R8, R8, R0.reuse ;  /* 0x0000000008087220 */ /* 0x080fe20000410000 */
[-CC-:B------:R-:W-:Y:S01]  /*cbf0*/  FFMA.FTZ R30, R30, R0.reuse, -R11.reuse ;  /* 0x000000001e1e7223 */ /* 0x180fe2000001080b */
[-CC-:B------:R-:W-:Y:S01]  /*cc00*/  FFMA.FTZ R31, R31, R0.reuse, -R11.reuse ;  /* 0x000000001f1f7223 */ /* 0x180fe2000001080b */
[-CC-:B------:R-:W-:Y:S01]  /*cc10*/  FFMA.FTZ R34, R34, R0.reuse, -R11.reuse ;  /* 0x0000000022227223 */ /* 0x180fe2000001080b */
[----:B------:R-:W-:Y:S01]  /*cc20*/  MUFU.EX2 R26, R26 ;  /* 0x0000001a001a7308 */ /* 0x000fe20000000800 */
[----:B------:R-:W-:Y:S01]  /*cc30*/  IADD3 R10, R10, 0x16840, RZ ;  /* 0x000168400a0a7810 */ /* 0x000fe20007ffe0ff */
[-CC-:B------:R-:W-:Y:S01]  /*cc40*/  FFMA.FTZ R35, R35, R0.reuse, -R11.reuse ;  /* 0x0000000023237223 */ /* 0x180fe2000001080b */
[-CC-:B------:R-:W-:Y:S01]  /*cc50*/  FFMA.FTZ R38, R38, R0.reuse, -R11.reuse ;  /* 0x0000000026267223 */ /* 0x180fe2000001080b */
[-CC-:B------:R-:W-:Y:S01]  /*cc60*/  FFMA.FTZ R39, R39, R0.reuse, -R11.reuse ;  /* 0x0000000027277223 */ /* 0x180fe2000001080b */
[----:B--2---:R-:W-:Y:S01]  /*cc70*/  PRMT R10, R120, 0x654, R10 ;  /* 0x00000654780a7816 */ /* 0x004fe2000000000a */
[-CC-:B------:R-:W-:Y:S01]  /*cc80*/  FFMA.FTZ R42, R42, R0.reuse, -R11.reuse ;  /* 0x000000002a2a7223 */ /* 0x180fe2000001080b */
[-CC-:B------:R-:W-:Y:S01]  /*cc90*/  FFMA.FTZ R43, R43, R0.reuse, -R11.reuse ;  /* 0x000000002b2b7223 */ /* 0x180fe2000001080b */
[----:B------:R-:W0:Y:S01]  /*cca0*/  MUFU.EX2 R8, R8 ;  /* 0x0000000800087308 */ /* 0x000e220000000800 */
[----:B------:R1:W-:Y:S01]  /*ccb0*/  SYNCS.ARRIVE.TRANS64.RED.A1T0 RZ, [R10+URZ], RZ ;  /* 0x000000ff0aff79a7 */ /* 0x0003e2000810043f */
        /* <DEDUP_REMOVED lines=16> */
[-CC-:B------:R-:W-:Y:S01]  /*cdc0*/  FFMA.FTZ R71, R71, R0.reuse, -R11.reuse ;  /* 0x0000000047477223 */ /* 0x180fe2000001080b */
[-CC-:B------:R-:W-:Y:S01]  /*cdd0*/  FFMA.FTZ R74, R74, R0.reuse, -R11.reuse ;  /* 0x000000004a4a7223 */ /* 0x180fe2000001080b */
[-CC-:B------:R-:W-:Y:S01]  /*cde0*/  FFMA.FTZ R75, R75, R0.reuse, -R11.reuse ;  /* 0x000000004b4b7223 */ /* 0x180fe2000001080b */
[-CC-:B------:R-:W-:Y:S01]  /*cdf0*/  FFMA.FTZ R78, R78, R0.reuse, -R11.reuse ;  /* 0x000000004e4e7223 */ /* 0x180fe2000001080b */
[-CC-:B------:R-:W-:Y:S01]  /*ce00*/  FFMA.FTZ R79, R79, R0.reuse, -R11.reuse ;  /* 0x000000004f4f7223 */ /* 0x180fe2000001080b */
[-C--:B------:R-:W-:Y:S01]  /*ce10*/  FFMA.FTZ R82, R82, R0.reuse, -R11 ;  /* 0x0000000052527223 */ /* 0x080fe2000001080b */
[----:B------:R-:W0:Y:S01]  /*ce20*/  MUFU.EX2 R31, R31 ;  /* 0x0000001f001f7308 */ /* 0x000e220000000800 */
[----:B-1----:R-:W-:Y:S01]  /*ce30*/  FADD.FTZ R10, R27, R4 ;  /* 0x000000041b0a7221 */ /* 0x002fe20000010000 */
[----:B------:R-:W-:Y:S01]  /*ce40*/  FADD.FTZ R4, R28, R5 ;  /* 0x000000051c047221 */ /* 0x000fe20000010000 */
[-CC-:B------:R-:W-:Y:S01]  /*ce50*/  FFMA.FTZ R83, R83, R0.reuse, -R11.reuse ;  /* 0x0000000053537223 */ /* 0x180fe2000001080b */
[-CC-:B------:R-:W-:Y:S01]  /*ce60*/  FFMA.FTZ R86, R86, R0.reuse, -R11.reuse ;  /* 0x0000000056567223 */ /* 0x180fe2000001080b */
[----:B------:R-:W-:Y:S01]  /*ce70*/  FFMA.FTZ R11, R87, R0, -R11 ;  /* 0x00000000570b7223 */ /* 0x000fe2000001080b */
[----:B------:R-:W-:-:S02]  /*ce80*/  FADD.FTZ R4, R29, R4 ;  /* 0x000000041d047221 */ /* 0x000fc40000010000 */
        /* <DEDUP_REMOVED lines=96> */
.L_x_15479:
[----:B------:R-:W-:Y:S02]  /*d490*/  IMAD R10, R13, 0x8, R2 ;  /* 0x000000080d0a7824 */ /* 0x000fe400078e0202 */
[----:B------:R-:W2:Y:S02]  /*d4a0*/  LDL R13, [R1+0x2c] ;  /* 0x00002c00010d7983 */ /* 0x000ea40000100800 */
[----:B------:R-:W-:-:S05]  /*d4b0*/  VIADD R10, R10, 0x16860 ;  /* 0x000168600a0a7836 */ /* 0x000fca0000000000 */
[----:B------:R-:W-:Y:S01]  /*d4c0*/  PRMT R10, R120, 0x654, R10 ;  /* 0x00000654780a7816 */ /* 0x000fe2000000000a */
[-C--:B------:R-:W-:Y:S01]  /*d4d0*/  FMUL.FTZ R88, R88, R7.reuse ;  /* 0x0000000758587220 */ /* 0x080fe20000410000 */
[----:B------:R-:W-:Y:S02]  /*d4e0*/  F2FP.F16.F32.PACK_AB R122, R9, R84 ;  /* 0x00000054097a723e */ /* 0x000fe400000000ff */
        /* <DEDUP_REMOVED lines=67> */
[----:B------:R-:W-:-:S02]  /*d920*/  VIADD R12, R12, 0xffffffff ;  /* 0xffffffff0c0c7836 */ /* 0x000fc40000000000 */
[----:B------:R-:W-:-:S10]  /*d930*/  IMAD.MOV.U32 R13, RZ, RZ, R22 ;  /* 0x000000ffff0d7224 */ /* 0x000fd400078e0016 */
[----:B0-----:R-:W-:Y:S05]  /*d940*/  @P1 BRA `(.L_x_15480) ;  /* 0xffffffd4009c1947 */ /* 0x001fea000383ffff */
.L_x_15468:
[----:B------:R-:W-:-:S13]  /*d950*/  ISETP.GE.AND P1, PT, R12, RZ, PT ;  /* 0x000000ff0c00720c */ /* 0x000fda0003f26270 */
[----:B------:R-:W-:Y:S05]  /*d960*/  @!P1 BRA `(.L_x_15481) ;  /* 0x0000001c00e09947 */ /* 0x000fea0003800000 */
[----:B------:R-:W-:Y:S02]  /*d970*/  IMAD.MOV.U32 R10, RZ, RZ, R3 ;  /* 0x000000ffff0a7224 */ /* 0x000fe400078e0003 */
[----:B------:R-:W-:Y:S02]  /*d980*/  IMAD.MOV.U32 R11, RZ, RZ, R6 ;  /* 0x000000ffff0b7224 */ /* 0x000fe400078e0006 */
[----:B------:R-:W-:Y:S02]  /*d990*/  IMAD.MOV.U32 R7, RZ, RZ, R155 ;  /* 0x000000ffff077224 */ /* 0x000fe400078e009b */
[----:B------:R-:W-:-:S07]  /*d9a0*/  IMAD.MOV.U32 R13, RZ, RZ, R22 ;  /* 0x000000ffff0d7224 */ /* 0x000fce00078e0016 */
.L_x_15493:
[----:B------:R-:W2:Y:S01]  /*d9b0*/  LDL R3, [R1+0x1c] ;  /* 0x00001c0001037983 */ /* 0x000ea20000100800 */
[----:B------:R-:W-:Y:S01]  /*d9c0*/  IADD3 R22, R13, 0x1, RZ ;  /* 0x000000010d167810 */ /* 0x000fe20007ffe0ff */
        /* <DEDUP_REMOVED lines=9> */
.L_x_15483:
[----:B------:R-:W-:Y:S01]  /*da60*/  IMAD R0, R22, 0x8, R2 ;  /* 0x0000000816007824 */ /* 0x000fe200078e0202 */
[----:B------:R-:W-:-:S04]  /*da70*/  SHF.L.U32 R3, R155, 0x1f, RZ ;  /* 0x0000001f9b037819 */ /* 0x000fc800000006ff */
[----:B------:R0:W1:Y:S01]  /*da80*/  SYNCS.PHASECHK.TRANS64.TRYWAIT P1, [R0+URZ+0x16830], R3 ;  /* 0x01683003000075a7 */ /* 0x000062000802017f */
[----:B------:R-:W-:Y:S05]  /*da90*/  @!P0 BRA `(.L_x_15484) ;  /* 0x0000000000048947 */ /* 0x000fea0003800000 */
[----:B------:R-:W-:Y:S01]  /*daa0*/  BPT.TRAP 0x1 ;  /* 0x000000040000795c */ /* 0x000fe20000300000 */
.L_x_15484:
[----:B------:R-:W-:Y:S04]  /*dab0*/  BSSY B0, `(.L_x_15482) ;  /* 0x0000004000007945 */ /* 0x000fe80003800000 */
[----:B-1----:R-:W-:Y:S05]  /*dac0*/  @P1 BRA `(.L_x_15485) ;  /* 0x0000000000081947 */ /* 0x002fea0003800000 */
[----:B------:R-:W1:Y:S02]  /*dad0*/  SYNCS.PHASECHK.TRANS64.TRYWAIT P1, [R0+URZ+0x16830], R3 ;  /* 0x01683003000075a7 */ /* 0x000e64000802017f */
[----:B-1----:R-:W-:Y:S05]  /*dae0*/  @!P1 BRA `(.L_x_15486) ;  /* 0x000000c000649947 */ /* 0x002fea0003800000 */
.L_x_15485:
[----:B------:R-:W-:Y:S05]  /*daf0*/  BSYNC B0 ;  /* 0x0000000000007941 */ /* 0x000fea0003800000 */
.L_x_15482:
[----:B------:R-:W2:Y:S04]  /*db00*/  LDL R6, [R1+0x20] ;  /* 0x0000200001067983 */ /* 0x000ea80000100800 */
[----:B------:R3:W-:Y:S01]  /*db10*/  STL [R1+0x70], R2 ;  /* 0x0000700201007387 */ /* 0x0007e20000100800 */
[----:B01----:R-:W0:Y:S03]  /*db20*/  S2R R0, SR_TID.X ;  /* 0x0000000000007919 */ /* 0x003e260000002100 */
[----:B---3--:R-:W3:Y:S01]  /*db30*/  LDL.64 R2, [R1+0x10] ;  /* 0x0000100001027983 */ /* 0x008ee20000100a00 */
[----:B------:R-:W-:Y:S01]  /*db40*/  IMAD.MOV.U32 R9, RZ, RZ, 0x40000040 ;  /* 0x40000040ff097424 */ /* 0x000fe200078e00ff */
[----:B------:R-:W-:Y:S05]  /*db50*/  WARPSYNC.ALL ;  /* 0x0000000000007948 */ /* 0x000fea0003800000 */
[----:B------:R-:W-:-:S02]  /*db60*/  R2UR UR15, R9 ;  /* 0x00000000090f72ca */ /* 0x000fc400000e0000 */
[----:B0-----:R-:W-:-:S05]  /*db70*/  SHF.R.U32.HI R0, RZ, 0x7, R0 ;  /* 0x00000007ff007819 */ /* 0x001fca0000011600 */
[----:B------:R-:W-:Y:S02]  /*db80*/  VIADD R0, R0, 0x8 ;  /* 0x0000000800007836 */ /* 0x000fe40000000000 */
[----:B------:R-:W-:Y:S01]  /*db90*/  IMAD.MOV.U32 R27, RZ, RZ, 0x40000040 ;  /* 0x40000040ff1b7424 */ /* 0x000fe200078e00ff */
[----:B------:R-:W-:Y:S01]  /*dba0*/  R2UR UR4, R14 ;  /* 0x000000000e0472ca */ /* 0x000fe200000e0000 */
[----:B------:R-:W-:Y:S01]  /*dbb0*/  IMAD.MOV.U32 R25, RZ, RZ, 0x40000040 ;  /* 0x40000040ff197424 */ /* 0x000fe200078e00ff */
[----:B------:R-:W-:Y:S02]  /*dbc0*/  R2UR UR5, R15 ;  /* 0x000000000f0572ca */ /* 0x000fe400000e0000 */
[----:B------:R-:W-:Y:S02]  /*dbd0*/  R2UR UR7, R27 ;  /* 0x000000001b0772ca */ /* 0x000fe400000e0000 */
[----:B------:R-:W-:Y:S02]  /*dbe0*/  R2UR UR11, R25 ;  /* 0x00000000190b72ca */ /* 0x000fe400000e0000 */
[----:B------:R-:W-:Y:S01]  /*dbf0*/  R2UR UR19, R27 ;  /* 0x000000001b1372ca */ /* 0x000fe200000e0000 */
[----:B------:R0:W-:Y:S01]  /*dc00*/  BAR.SYNC.DEFER_BLOCKING R0, 0x100 ;  /* 0x000400000000751d */ /* 0x0001e20000010000 */
[----:B--2---:R-:W-:-:S05]  /*dc10*/  IMAD R26, R22, 0x400, R6 ;  /* 0x00000400161a7824 */ /* 0x004fca00078e0206 */
[----:B------:R-:W-:-:S04]  /*dc20*/  IADD3 R8, R26, 0x4, RZ ;  /* 0x000000041a087810 */ /* 0x000fc80007ffe0ff */
[----:B------:R-:W-:Y:S02]  /*dc30*/  R2UR UR14, R8 ;  /* 0x00000000080e72ca */ /* 0x000fe400000e0000 */
[----:B------:R-:W2:Y:S01]  /*dc40*/  LDL.64 R8, [R1+0x8] ;  /* 0x0000080001087983 */ /* 0x000ea20000100a00 */
[C---:B------:R-:W-:Y:S01]  /*dc50*/  R2UR UR6, R26.reuse ;  /* 0x000000001a0672ca */ /* 0x040fe200000e0000 */
[C---:B------:R-:W-:Y:S02]  /*dc60*/  VIADD R24, R26.reuse, 0x2 ;  /* 0x000000021a187836 */ /* 0x040fe40000000000 */
[----:B------:R-:W-:-:S03]  /*dc70*/  VIADD R26, R26, 0x6 ;  /* 0x000000061a1a7836 */ /* 0x000fc60000000000 */
[----:B------:R-:W-:Y:S02]  /*dc80*/  R2UR UR10, R24 ;  /* 0x00000000180a72ca */ /* 0x000fe400000e0000 */
[----:B------:R-:W-:Y:S02]  /*dc90*/  R2UR UR18, R26 ;  /* 0x000000001a1272ca */ /* 0x000fe400000e0000 */
        /* <DEDUP_REMOVED lines=11> */
[----:B--2---:R-:W-:Y:S02]  /*dd50*/  R2UR UR12, R8 ;  /* 0x00000000080c72ca */ /* 0x004fe400000e0000 */
[----:B------:R-:W-:Y:S01]  /*dd60*/  R2UR UR13, R9 ;  /* 0x00000000090d72ca */ /* 0x000fe200000e0000 */
[----:B------:R-:W-:-:S12]  /*dd70*/  WARPGROUP.ARRIVE ;  /* 0x00000000000079c5 */ /* 0x000fd80000000000 */
        /* <DEDUP_REMOVED lines=8> */
.L_x_15488:
[----:B------:R-:W-:Y:S01]  /*de00*/  SHF.L.U32 R0, R7, 0x1f, RZ ;  /* 0x0000001f07007819 */ /* 0x000fe200000006ff */
[----:B-----5:R-:W-:-:S04]  /*de10*/  IMAD R3, R13, 0x8, R2 ;  /* 0x000000080d037824 */ /* 0x020fc800078e0202 */
[----:B------:R0:W1:Y:S01]  /*de20*/  SYNCS.PHASECHK.TRANS64.TRYWAIT P1, [R3+URZ+0x16850], R0 ;  /* 0x01685000030075a7 */ /* 0x000062000802017f */
[----:B------:R-:W-:Y:S05]  /*de30*/  @!P0 BRA `(.L_x_15489) ;  /* 0x0000000000048947 */ /* 0x000fea0003800000 */
[----:B------:R-:W-:Y:S01]  /*de40*/  BPT.TRAP 0x1 ;  /* 0x000000040000795c */ /* 0x000fe20000300000 */
.L_x_15489:
[----:B-1----:R-:W-:Y:S05]  /*de50*/  @P1 BRA `(.L_x_15487) ;  /* 0x0000000000081947 */ /* 0x002fea0003800000 */
[----:B------:R-:W1:Y:S02]  /*de60*/  SYNCS.PHASECHK.TRANS64.TRYWAIT P1, [R3+URZ+0x16850], R0 ;  /* 0x01685000030075a7 */ /* 0x000e64000802017f */
[----:B-1----:R-:W-:Y:S05]  /*de70*/  @!P1 BRA `(.L_x_15490) ;  /* 0x000000bc00949947 */ /* 0x002fea0003800000 */
.L_x_15487:
        /* <DEDUP_REMOVED lines=8> */
[----:B------:R-:W-:Y:S01]  /*df00*/  IMAD.MOV.U32 R7, RZ, RZ, 0x40000040 ;  /* 0x40000040ff077424 */ /* 0x000fe200078e00ff */
[----:B------:R-:W-:Y:S02]  /*df10*/  LEA R6, R13, R0, 0xa ;  /* 0x000000000d067211 */ /* 0x000fe400078e50ff */
[----:B------:R-:W0:Y:S02]  /*df20*/  S2R R0, SR_TID.X ;  /* 0x0000000000007919 */ /* 0x000e240000002100 */
[C---:B------:R-:W-:Y:S01]  /*df30*/  R2UR UR6, R6.reuse ;  /* 0x00000000060672ca */ /* 0x040fe200000e0000 */
[----:B------:R-:W-:-:S12]  /*df40*/  VIADD R8, R6, 0x80 ;  /* 0x0000008006087836 */ /* 0x000fd80000000000 */
        /* <DEDUP_REMOVED lines=55> */
.L_x_15491:
[----:B------:R-:W1:Y:S01]  /*e2c0*/  S2R R120, SR_CgaCtaId ;  /* 0x0000000000787919 */ /* 0x000e620000008800 */
[----:B0-----:R-:W-:-:S05]  /*e2d0*/  IMAD R0, R22, 0x8, R2 ;  /* 0x0000000816007824 */ /* 0x001fca00078e0202 */
[----:B------:R-:W-:-:S04]  /*e2e0*/  IADD3 R0, R0, 0x16840, RZ ;  /* 0x0001684000007810 */ /* 0x000fc80007ffe0ff */
[----:B-1----:R-:W-:-:S04]  /*e2f0*/  PRMT R0, R120, 0x654, R0 ;  /* 0x0000065478007816 */ /* 0x002fc80000000000 */
        /* <DEDUP_REMOVED lines=74> */
[----:B------:R-:W0:Y:S03]  /*e7a0*/  LDC R0, c[0x0][0x988] ;  /* 0x00026200ff007b82 */ /* 0x000e260000000800 */
[C---:B------:R-:W-:Y:S01]  /*e7b0*/  FADD.FTZ R8, -R3.reuse, R10 ;  /* 0x0000000a03087221 */ /* 0x040fe20000010100 */
[-C--:B0-----:R-:W-:Y:S01]  /*e7c0*/  FMUL.FTZ R9, R6, R0.reuse ;  /* 0x0000000006097220 */ /* 0x081fe20000410000 */
[-C--:B------:R-:W-:Y:S01]  /*e7d0*/  FMUL.FTZ R11, R3, R0.reuse ;  /* 0x00000000030b7220 */ /* 0x080fe20000410000 */
[-C--:B------:R-:W-:Y:S01]  /*e7e0*/  FMUL.FTZ R7, R7, R0.reuse ;  /* 0x0000000007077220 */ /* 0x080fe20000410000 */
[-C--:B------:R-:W-:Y:S01]  /*e7f0*/  FMUL.FTZ R8, R8, R0.reuse ;  /* 0x0000000008087220 */ /* 0x080fe20000410000 */
        /* <DEDUP_REMOVED lines=196> */
.L_x_15492:
[----:B------:R-:W-:Y:S01]  /*f440*/  IMAD R10, R13, 0x8, R2 ;  /* 0x000000080d0a7824 */ /* 0x000fe200078e0202 */
[----:B------:R-:W-:Y:S01]  /*f450*/  ISETP.GT.AND P1, PT, R12, RZ, PT ;  /* 0x000000ff0c00720c */ /* 0x000fe20003f24270 */
[-C--:B------:R-:W-:Y:S01]  /*f460*/  FMUL.FTZ R88, R88, R7.reuse ;  /* 0x0000000758587220 */ /* 0x080fe20000410000 */
        /* <DEDUP_REMOVED lines=72> */
.L_x_15481:
[----:B------:R-:W-:Y:S05]  /*f8f0*/  WARPSYNC.ALL ;  /* 0x0000000000007948 */ /* 0x000fea0003800000 */
[----:B------:R-:W-:Y:S06]  /*f900*/  BAR.ARV 0x8, 0x200 ;  /* 0x0208000000007b1d */ /* 0x000fec0000002000 */
[----:B------:R-:W-:Y:S05]  /*f910*/  @!P0 BRA `(.L_x_15494) ;  /* 0x0000000000048947 */ /* 0x000fea0003800000 */
[----:B------:R-:W-:Y:S01]  /*f920*/  BPT.TRAP 0x1 ;  /* 0x000000040000795c */ /* 0x000fe20000300000 */
.L_x_15494:
[----:B------:R-:W-:Y:S01]  /*f930*/  IMAD R10, R22, 0x8, R2 ;  /* 0x00000008160a7824 */ /* 0x000fe200078e0202 */
[----:B------:R-:W-:-:S04]  /*f940*/  SHF.L.U32 R7, R155, 0x1f, RZ ;  /* 0x0000001f9b077819 */ /* 0x000fc800000006ff */
[----:B------:R0:W1:Y:S01]  /*f950*/  SYNCS.PHASECHK.TRANS64.TRYWAIT P1, [R10+URZ+0x16850], R7 ;  /* 0x016850070a0075a7 */ /* 0x000062000802017f */
[----:B------:R-:W-:Y:S05]  /*f960*/  @!P0 BRA `(.L_x_15495) ;  /* 0x0000000000048947 */ /* 0x000fea0003800000 */
[----:B------:R-:W-:Y:S01]  /*f970*/  BPT.TRAP 0x1 ;  /* 0x000000040000795c */ /* 0x000fe20000300000 */
.L_x_15495:
[----:B------:R-:W-:-:S05]  /*f980*/  VIADD R2, R2, 0x400 ;  /* 0x0000040002027836 */ /* 0x000fca0000000000 */
[----:B------:R-:W-:-:S04]  /*f990*/  SHF.R.U32.HI R2, RZ, 0x4, R2 ;  /* 0x00000004ff027819 */ /* 0x000fc80000011602 */
[----:B------:R-:W-:Y:S01]  /*f9a0*/  LOP3.LUT R9, R2, 0x3fff, RZ, 0xc0, !PT ;  /* 0x00003fff02097812 */ /* 0x000fe200078ec0ff */
[----:B-1----:R-:W-:Y:S06]  /*f9b0*/  @P1 BRA `(.L_x_15496) ;  /* 0x0000000000081947 */ /* 0x002fec0003800000 */
[----:B------:R-:W1:Y:S02]  /*f9c0*/  SYNCS.PHASECHK.TRANS64.TRYWAIT P1, [R10+URZ+0x16850], R7 ;  /* 0x016850070a0075a7 */ /* 0x000e64000802017f */
[----:B-1----:R-:W-:Y:S05]  /*f9d0*/  @!P1 BRA `(.L_x_15497) ;  /* 0x000000a000d09947 */ /* 0x002fea0003800000 */
.L_x_15496:
[----:B------:R-:W-:Y:S01]  /*f9e0*/  IMAD R8, R22, 0x400, R9 ;  /* 0x0000040016087824 */ /* 0x000fe200078e0209 */
[----:B------:R-:W-:Y:S05]  /*f9f0*/  WARPSYNC.ALL ;  /* 0x0000000000007948 */ /* 0x000fea0003800000 */
[----:B------:R-:W-:Y:S01]  /*fa00*/  IMAD.MOV.U32 R9, RZ, RZ, 0x40000040 ;  /* 0x40000040ff097424 */ /* 0x000fe200078e00ff */
[C---:B------:R-:W-:Y:S01]  /*fa10*/  R2UR UR6, R8.reuse ;  /* 0x00000000080672ca */ /* 0x040fe200000e0000 */
[----:B------:R-:W-:Y:S01]  /*fa20*/  WARPGROUP.ARRIVE ;  /* 0x00000000000079c5 */ /* 0x000fe20000000000 */
[----:B------:R-:W-:Y:S01]  /*fa30*/  IMAD.MOV.U32 R13, RZ, RZ, 0x40000040 ;  /* 0x40000040ff0d7424 */ /* 0x000fe200078e00ff */
[----:B------:R-:W-:Y:S01]  /*fa40*/  IADD3 R12, R8, 0x80, RZ ;  /* 0x00000080080c7810 */ /* 0x000fe20007ffe0ff */
[----:B------:R-:W2:Y:S01]  /*fa50*/  SHFL.BFLY PT, R2, R5, 0x2, 0x1f ;  /* 0x0c401f0005027f89 */ /* 0x000ea200000e0000 */
[----:B------:R-:W-:Y:S01]  /*fa60*/  R2UR UR7, R9 ;  /* 0x00000000090772ca */ /* 0x000fe200000e0000 */
[----:B------:R-:W-:-:S02]  /*fa70*/  IMAD.MOV.U32 R9, RZ, RZ, 0x40000040 ;  /* 0x40000040ff097424 */ /* 0x000fc400078e00ff */
[----:B01----:R-:W0:Y:S01]  /*fa80*/  SHFL.BFLY PT, R7, R4, 0x2, 0x1f ;  /* 0x0c401f0004077f89 */ /* 0x003e2200000e0000 */
[----:B------:R-:W-:Y:S02]  /*fa90*/  IMAD.MOV.U32 R31, RZ, RZ, -0x800000 ;  /* 0xff800000ff1f7424 */ /* 0x000fe400078e00ff */
[----:B------:R-:W-:-:S07]  /*faa0*/  IMAD.MOV.U32 R30, RZ, RZ, -0x800000 ;  /* 0xff800000ff1e7424 */ /* 0x000fce00078e00ff */
[----:B------:R-:W-:Y:S01]  /*fab0*/  HGMMA.64x64x16.F32 R88, R148, gdesc[UR4].tnspB, R88, gsb0 ;  /* 0x40e0000494587df0 */ /* 0x000fe20008000858 */
[----:B------:R-:W-:Y:S01]  /*fac0*/  R2UR UR6, R12 ;  /* 0x000000000c0672ca */ /* 0x000fe200000e0000 */
[----:B------:R-:W-:Y:S01]  /*fad0*/  VIADD R12, R8, 0x100 ;  /* 0x00000100080c7836 */ /* 0x000fe20000000000 */
[----:B------:R-:W-:Y:S01]  /*fae0*/  R2UR UR7, R13 ;  /* 0x000000000d0772ca */ /* 0x000fe200000e0000 */
[----:B------:R-:W-:Y:S02]  /*faf0*/  IMAD.MOV.U32 R13, RZ, RZ, 0x40000040 ;  /* 0x40000040ff0d7424 */ /* 0x000fe400078e00ff */
[----:B--2---:R-:W-:Y:S01]  /*fb00*/  FADD.FTZ R2, R2, R5 ;  /* 0x0000000502027221 */ /* 0x004fe20000010000 */
[----:B------:R-:W-:Y:S02]  /*fb10*/  WARPGROUP.DEPBAR.LE gsb0, 0x0 ;  /* 0x00008000000079c5 */ /* 0x000fe40000010000 */
[----:B------:R-:W-:-:S07]  /*fb20*/  WARPGROUP.ARRIVE ;  /* 0x00000000000079c5 */ /* 0x000fce0000000000 */
        /* <DEDUP_REMOVED lines=25> */
[----:B------:R-:W-:Y:S01]  /*fcc0*/  IMAD.MOV.U32 R13, RZ, RZ, 0x40000040 ;  /* 0x40000040ff0d7424 */ /* 0x000fe200078e00ff */
[----:B------:R-:W-:Y:S01]  /*fcd0*/  IADD3 R8, R8, 0x380, RZ ;  /* 0x0000038008087810 */ /* 0x000fe20007ffe0ff */
        /* <DEDUP_REMOVED lines=11> */
[----:B------:R-:W0:Y:S01]  /*fd90*/  SHFL.BFLY PT, R7, R2, 0x1, 0x1f ;  /* 0x0c201f0002077f89 */ /* 0x000e2200000e0000 */
[----:B------:R-:W-:-:S03]  /*fda0*/  IMAD.MOV.U32 R4, RZ, RZ, RZ ;  /* 0x000000ffff047224 */ /* 0x000fc600078e00ff */
        /* <DEDUP_REMOVED lines=18> */
[----:B------:R-:W-:Y:S03]  /*fed0*/  HGMMA.64x64x16.F32 R88, R120, gdesc[UR4].tnspB, R88, gsb0 ;  /* 0x40e0000478587df0 */ /* 0x000fe60008000858 */
[----:B------:R-:W-:Y:S02]  /*fee0*/  WARPGROUP.DEPBAR.LE gsb0, 0x0 ;  /* 0x00008000000079c5 */ /* 0x000fe40000010000 */
[----:B--23--:R-:W-:Y:S05]  /*fef0*/  @!P0 BRA `(.L_x_15498) ;  /* 0x0000000000048947 */ /* 0x00cfea0003800000 */
[----:B------:R-:W-:Y:S01]  /*ff00*/  BPT.TRAP 0x1 ;  /* 0x000000040000795c */ /* 0x000fe20000300000 */
.L_x_15498:
[----:B------:R-:W2:Y:S01]  /*ff10*/  LDL.LU R5, [R1+0x58] ;  /* 0x0000580001057983 */ /* 0x000ea20000300800 */
[----:B------:R-:W-:Y:S01]  /*ff20*/  IADD3 R0, R10, 0x16860, RZ ;  /* 0x000168600a007810 */ /* 0x000fe20007ffe0ff */
[----:B------:R-:W1:Y:S01]  /*ff30*/  S2R R3, SR_CgaCtaId ;  /* 0x0000000000037919 */ /* 0x000e620000008800 */
[----:B------:R-:W-:Y:S02]  /*ff40*/  VIADD R22, R22, 0x1 ;  /* 0x0000000116167836 */ /* 0x000fe40000000000 */
[-C--:B------:R-:W-:Y:S01]  /*ff50*/  FMUL.FTZ R25, R88, R4.reuse ;  /* 0x0000000458197220 */ /* 0x080fe20000410000 */
[-C--:B------:R-:W-:Y:S02]  /*ff60*/  FMUL.FTZ R12, R89, R4.reuse ;  /* 0x00000004590c7220 */ /* 0x080fe40000410000 */
[----:B------:R-:W-:Y:S01]  /*ff70*/  ISETP.NE.AND P0, PT, R22, 0x2, PT ;  /* 0x000000021600780c */ /* 0x000fe20003f05270 */
        /* <DEDUP_REMOVED lines=16> */
[----:B------:R-:W-:Y:S01]  /*10080*/  FMUL.FTZ R15, R95, R2 ;  /* 0x000000025f0f7220 */ /* 0x000fe20000410000 */
[----:B-1----:R-:W-:-:S04]  /*10090*/  PRMT R0, R3, 0x654, R0 ;  /* 0x0000065403007816 */ /* 0x002fc80000000000 */
[----:B------:R0:W-:Y:S01]  /*100a0*/  SYNCS.ARRIVE.TRANS64.RED.A1T0 RZ, [R0+URZ], RZ ;  /* 0x000000ff00ff79a7 */ /* 0x0001e2000810043f */
[----:B------:R-:W-:Y:S01]  /*100b0*/  FMUL.FTZ R3, R92, R4 ;  /* 0x000000045c037220 */ /* 0x000fe20000410000 */
        /* <DEDUP_REMOVED lines=18> */
.L_x_15428:
[----:B------:R-:W1:Y:S01]  /*101e0*/  S2R R0, SR_TID.X ;  /* 0x0000000000007919 */ /* 0x000e620000002100 */
[----:B------:R-:W-:Y:S05]  /*101f0*/  WARPSYNC.ALL ;  /* 0x0000000000007948 */ /* 0x000fea0003800000 */
[----:B-1----:R-:W-:-:S05]  /*10200*/  VIADD R45, R0, 0xffffff80 ;  /* 0xffffff80002d7836 */ /* 0x002fca0000000000 */
[----:B------:R-:W-:-:S04]  /*10210*/  SHF.R.S32.HI R43, RZ, 0x1f, R45 ;  /* 0x0000001fff2b7819 */ /* 0x000fc8000001142d */
[----:B------:R-:W-:-:S04]  /*10220*/  LEA.HI R43, R43, R45, RZ, 0x3 ;  /* 0x0000002d2b2b7211 */ /* 0x000fc800078f18ff */
[----:B------:R-:W-:-:S05]  /*10230*/  LOP3.LUT R43, R43, 0xfffffff8, RZ, 0xc0, !PT ;  /* 0xfffffff82b2b7812 */ /* 0x000fca00078ec0ff */
[----:B------:R-:W-:-:S04]  /*10240*/  IMAD.IADD R43, R45, 0x1, -R43 ;  /* 0x000000012d2b7824 */ /* 0x000fc800078e0a2b */
[----:B------:R-:W-:-:S05]  /*10250*/  IMAD.SHL.U32 R29, R43, 0x8, RZ ;  /* 0x000000082b1d7824 */ /* 0x000fca00078e00ff */
[----:B------:R-:W-:Y:S01]  /*10260*/  SHF.R.S32.HI R28, RZ, 0x1f, R29 ;  /* 0x0000001fff1c7819 */ /* 0x000fe2000001141d */
[----:B------:R-:W1:Y:S01]  /*10270*/  S2R R0, SR_CgaCtaId ;  /* 0x0000000000007919 */ /* 0x000e620000008800 */
[----:B------:R-:W-:Y:S01]  /*10280*/  MOV R2, 0x400 ;  /* 0x0000040000027802 */ /* 0x000fe20000000f00 */
[----:B------:R-:W-:Y:S01]  /*10290*/  BSSY B0, `(.L_x_15499) ;  /* 0x000018c000007945 */ /* 0x000fe20003800000 */
[----:B------:R-:W-:Y:S02]  /*102a0*/  BAR.SYNC.DEFER_BLOCKING 0x5, 0x200 ;  /* 0x0148000000007b1d */ /* 0x000fe40000010000 */
[----:B-1----:R-:W-:-:S05]  /*102b0*/  LEA R2, R0, R2, 0x18 ;  /* 0x0000000200027211 */ /* 0x002fca00078ec0ff */
[----:B------:R1:W2:Y:S01]  /*102c0*/  LDS.128 R32, [R2+0x168d0] ;  /* 0x0168d00002207984 */ /* 0x0002a20000000c00 */
[----:B------:R-:W-:Y:S06]  /*102d0*/  BAR.ARV 0x4, 0x200 ;  /* 0x0108000000007b1d */ /* 0x000fec0000002000 */
[----:B------:R-:W-:Y:S05]  /*102e0*/  @P1 BRA `(.L_x_15500) ;  /* 0x0000000c00b41947 */ /* 0x000fea0003800000 */
[----:B------:R-:W3:Y:S04]  /*102f0*/  LDL R0, [R1+0x6c] ;  /* 0x00006c0001007983 */ /* 0x000ee80000100800 */
[----:B------:R-:W4:Y:S04]  /*10300*/  LDL.LU R40, [R1+0x4c] ;  /* 0x00004c0001287983 */ /* 0x000f280000300800 */
[----:B------:R-:W4:Y:S01]  /*10310*/  LDL.LU R38, [R1+0x50] ;  /* 0x0000500001267983 */ /* 0x000f220000300800 */
[----:B0-----:R-:W0:Y:S01]  /*10320*/  S2R R5, SR_SWINHI ;  /* 0x0000000000057919 */ /* 0x001e220000002f00 */
[----:B------:R-:W-:Y:S05]  /*10330*/  WARPSYNC.ALL ;  /* 0x0000000000007948 */ /* 0x000fea0003800000 */
[----:B------:R-:W-:Y:S01]  /*10340*/  F2FP.F16.F32.PACK_AB R12, R12, R25 ;  /* 0x000000190c0c723e */ /* 0x000fe200000000ff */
[----:B------:R-:W-:Y:S01]  /*10350*/  ULDC.64 UR4, c[0x0][0xc00] ;  /* 0x0003000000047ab9 */ /* 0x000fe20000000a00 */
[----:B------:R-:W-:-:S02]  /*10360*/  F2FP.F16.F32.PACK_AB R13, R13, R90 ;  /* 0x0000005a0d0d723e */ /* 0x000fc400000000ff */
[----:B------:R-:W-:Y:S02]  /*10370*/  F2FP.F16.F32.PACK_AB R14, R14, R3 ;  /* 0x000000030e0e723e */ /* 0x000fe400000000ff */
[----:B------:R-:W-:Y:S01]  /*10380*/  F2FP.F16.F32.PACK_AB R15, R15, R94 ;  /* 0x0000005e0f0f723e */ /* 0x000fe200000000ff */
[----:B------:R-:W-:Y:S01]  /*10390*/  IMAD.MOV.U32 R36, RZ, RZ, RZ ;  /* 0x000000ffff247224 */ /* 0x000fe200078e00ff */
[----:B--2---:R-:W2:Y:S04]  /*103a0*/  LDL R32, [R1+0x44] ;  /* 0x0000440001207983 */ /* 0x004ea80000100800 */
[----:B------:R-:W2:Y:S01]  /*103b0*/  LDL R44, [R1+0x28] ;  /* 0x00002800012c7983 */ /* 0x000ea20000100800 */
[----:B------:R-:W-:Y:S02]  /*103c0*/  MOV R20, R2 ;  /* 0x0000000200147202 */ /* 0x000fe40000000f00 */
[----:B0-----:R-:W-:Y:S01]  /*103d0*/  MOV R21, R5 ;  /* 0x0000000500157202 */ /* 0x001fe20000000f00 */
[----:B------:R-:W-:Y:S02]  /*103e0*/  BAR.SYNC.DEFER_BLOCKING 0x1, 0x180 ;  /* 0x0046000000007b1d */ /* 0x000fe40000010000 */
[----:B---3--:R-:W-:-:S03]  /*103f0*/  IMAD.WIDE R10, R0, 0x2, R20 ;  /* 0x00000002000a7825 */ /* 0x008fc600078e0214 */
[C---:B----4-:R-:W-:Y:S02]  /*10400*/  IADD3 R37, P1, R10.reuse, 0x40, RZ ;  /* 0x000000400a257810 */ /* 0x050fe40007f3e0ff */
[C---:B------:R-:W-:Y:S02]  /*10410*/  LOP3.LUT R9, R10.reuse, 0x380, RZ, 0xc0, !PT ;  /* 0x000003800a097812 */ /* 0x040fe400078ec0ff */
[C---:B------:R-:W-:Y:S02]  /*10420*/  IADD3 R39, P0, R10.reuse, 0x60, RZ ;  /* 0x000000600a277810 */ /* 0x040fe40007f1e0ff */
[----:B------:R-:W-:Y:S02]  /*10430*/  IADD3 R27, P2, R10, 0x20, RZ ;  /* 0x000000200a1b7810 */ /* 0x000fe40007f5e0ff */
[----:B------:R-:W-:Y:S02]  /*10440*/  LOP3.LUT R4, R37, 0x380, RZ, 0xc0, !PT ;  /* 0x0000038025047812 */ /* 0x000fe400078ec0ff */
[----:B------:R-:W-:-:S02]  /*10450*/  SHF.R.U64 R9, R9, 0x3, RZ ;  /* 0x0000000309097819 */ /* 0x000fc400000012ff */
[----:B-----5:R-:W-:Y:S02]  /*10460*/  LOP3.LUT R24, R39, 0x380, RZ, 0xc0, !PT ;  /* 0x0000038027187812 */ /* 0x020fe400078ec0ff */
[----:B------:R-:W-:Y:S02]  /*10470*/  LOP3.LUT R0, R27, 0x380, RZ, 0xc0, !PT ;  /* 0x000003801b007812 */ /* 0x000fe400078ec0ff */
        /* <DEDUP_REMOVED lines=9> */
[----:B------:R-:W-:Y:S02]  /*10510*/  MOV R10, R10 ;  /* 0x0000000a000a7202 */ /* 0x000fe40000000f00 */
[----:B------:R-:W-:Y:S02]  /*10520*/  LOP3.LUT R8, R0, R27, RZ, 0x3c, !PT ;  /* 0x0000001b00087212 */ /* 0x000fe400078e3cff */
[----:B------:R-:W-:Y:S01]  /*10530*/  MOV R26, R6 ;  /* 0x00000006001a7202 */ /* 0x000fe20000000f00 */
[----:B------:R0:W-:Y:S01]  /*10540*/  STSM.16.M88.4 [R10], R12 ;  /* 0x0000000c0a007844 */ /* 0x0001e20000000200 */
[----:B------:R-:W-:Y:S01]  /*10550*/  MOV R3, R4 ;  /* 0x0000000400037202 */ /* 0x000fe20000000f00 */
[----:B------:R-:W3:Y:S01]  /*10560*/  LDC R0, c[0x0][0xbe8] ;  /* 0x0002fa00ff007b82 */ /* 0x000ee20000000800 */
[----:B------:R-:W-:-:S02]  /*10570*/  ISETP.NE.U32.AND P0, PT, RZ, UR4, PT ;  /* 0x00000004ff007c0c */ /* 0x000fc4000bf05070 */
[----:B------:R-:W-:Y:S02]  /*10580*/  IADD3 R24, P1, R40, UR4, RZ ;  /* 0x0000000428187c10 */ /* 0x000fe4000ff3e0ff */
        /* <DEDUP_REMOVED lines=14> */
[----:B------:R-:W-:Y:S01]  /*10670*/  IADD3.X R25, R38, UR5, RZ, P1, !PT ;  /* 0x0000000526197c10 */ /* 0x000fe20008ffe4ff */
[----:B------:R-:W-:Y:S01]  /*10680*/  ULDC.64 UR4, c[0x0][0xc08] ;  /* 0x0003020000047ab9 */ /* 0x000fe20000000a00 */
[----:B------:R0:W-:Y:S01]  /*10690*/  STSM.16.M88.4 [R27], R4 ;  /* 0x000000041b007844 */ /* 0x0001e20000000200 */
[----:B------:R-:W-:-:S03]  /*106a0*/  ISETP.NE.U32.AND P1, PT, RZ, UR4, PT ;  /* 0x00000004ff007c0c */ /* 0x000fc6000bf25070 */
[----:B------:R-:W-:Y:S01]  /*106b0*/  STSM.16.M88.4 [R26], R8 ;  /* 0x000000081a007844 */ /* 0x000fe20000000200 */
[----:B------:R-:W-:-:S03]  /*106c0*/  ISETP.NE.AND.EX P1, PT, RZ, UR5, PT, P1 ;  /* 0x00000005ff007c0c */ /* 0x000fc6000bf25310 */
[----:B------:R4:W-:Y:S01]  /*106d0*/  STSM.16.M88.4 [R3], R12 ;  /* 0x0000000c03007844 */ /* 0x0009e20000000200 */
[----:B------:R-:W-:Y:S09]  /*106e0*/  BAR.SYNC.DEFER_BLOCKING 0x1, 0x180 ;  /* 0x0046000000007b1d */ /* 0x000ff20000010000 */
[----:B0-----:R-:W-:Y:S01]  /*106f0*/  @P1 IADD3 R4, P3, R40, UR4, RZ ;  /* 0x0000000428041c10 */ /* 0x001fe2000ff7e0ff */
[----:B------:R-:W-:-:S03]  /*10700*/  ULDC UR4, c[0x0][0xa88] ;  /* 0x0002a20000047ab9 */ /* 0x000fc60000000800 */
[----:B------:R-:W-:Y:S01]  /*10710*/  @P1 IADD3.X R5, R38, UR5, RZ, P3, !PT ;  /* 0x0000000526051c10 */ /* 0x000fe20009ffe4ff */
[----:B----4-:R-:W-:Y:S01]  /*10720*/  IMAD.U32 R3, RZ, RZ, UR4 ;  /* 0x00000004ff037e24 */ /* 0x010fe2000f8e00ff */
[----:B------:R0:W5:Y:S05]  /*10730*/  @P0 LDG.E R36, desc[UR40][R24.64] ;  /* 0x0000002818240981 */ /* 0x00016a000c1e1900 */
[----:B------:R0:W5:Y:S01]  /*10740*/  @P1 LDG.E R3, desc[UR40][R4.64] ;  /* 0x0000002804031981 */ /* 0x000162000c1e1900 */
[----:B---3--:R-:W-:-:S13]  /*10750*/  ISETP.NE.AND P2, PT, R0, 0x1, PT ;  /* 0x000000010000780c */ /* 0x008fda0003f45270 */
[----:B------:R-:W3:Y:S08]  /*10760*/  @P2 LDC R6, c[0x0][0xbec] ;  /* 0x0002fb00ff062b82 */ /* 0x000ef00000000800 */
[----:B------:R-:W4:Y:S01]  /*10770*/  @P2 LDC R27, c[0x0][0xbf0] ;  /* 0x0002fc00ff1b2b82 */ /* 0x000f220000000800 */
[----:B--2---:R-:W-:Y:S01]  /*10780*/  IMAD.IADD R13, R32, 0x1, R44 ;  /* 0x00000001200d7824 */ /* 0x004fe200078e022c */
[----:B0-----:R-:W-:Y:S06]  /*10790*/  @P1 BRA `(.L_x_15501) ;  /* 0x0000000000101947 */ /* 0x001fec0003800000 */
[----:B------:R-:W-:Y:S05]  /*107a0*/  @!P0 BRA `(.L_x_15501) ;  /* 0x00000000000c8947 */ /* 0x000fea0003800000 */
[----:B------:R-:W2:Y:S04]  /*107b0*/  LDG.E R4, desc[UR40][R24.64] ;  /* 0x0000002818047981 */ /* 0x000ea8000c1e1900 */
[----:B-----5:R-:W2:Y:S02]  /*107c0*/  LDG.E R3, desc[UR40][R24.64+0x4] ;  /* 0x0000042818037981 */ /* 0x020ea4000c1e1900 */
[----:B--2---:R-:W-:-:S07]  /*107d0*/  IADD3 R3, -R4, R3, RZ ;  /* 0x0000000304037210 */ /* 0x004fce0007ffe1ff */
.L_x_15501:
[----:B------:R-:W2:Y:S01]  /*107e0*/  LDL.LU R10, [R1+0x5c] ;  /* 0x00005c00010a7983 */ /* 0x000ea20000300800 */
[----:B---3--:R-:W-:Y:S01]  /*107f0*/  @P2 IMAD.HI.U32 R4, R13, R6, RZ ;  /* 0x000000060d042227 */ /* 0x008fe200078e00ff */
[----:B------:R-:W-:Y:S02]  /*10800*/  ULDC.64 UR4, c[0x0][0xb90] ;  /* 0x0002e40000047ab9 */ /* 0x000fe40000000a00 */
[----:B------:R-:W3:Y:S04]  /*10810*/  LDL.LU R8, [R1+0x54] ;  /* 0x0000540001087983 */ /* 0x000ee80000300800 */
[----:B------:R-:W3:Y:S01]  /*10820*/  LDL.LU R42, [R1+0x48] ;  /* 0x00004800012a7983 */ /* 0x000ee20000300800 */
[----:B-----5:R-:W-:Y:S01]  /*10830*/  SHF.R.S32.HI R37, RZ, 0x1f, R36 ;  /* 0x0000001fff257819 */ /* 0x020fe20000011424 */
[----:B------:R-:W-:Y:S01]  /*10840*/  IMAD.MOV.U32 R7, RZ, RZ, R13 ;  /* 0x000000ffff077224 */ /* 0x000fe200078e000d */
[----:B----4-:R-:W-:Y:S01]  /*10850*/  @P2 SHF.R.U32.HI R7, RZ, R27, R4 ;  /* 0x0000001bff072219 */ /* 0x010fe20000011604 */
[----:B------:R-:W4:Y:S04]  /*10860*/  LDL R12, [R1+0x68] ;  /* 0x00006800010c7983 */ /* 0x000f280000100800 */
[----:B------:R-:W-:Y:S01]  /*10870*/  IMAD.MOV R11, RZ, RZ, -R7 ;  /* 0x000000ffff0b7224 */ /* 0x000fe200078e0a07 */
[----:B------:R-:W-:-:S02]  /*10880*/  SHF.R.S32.HI R40, RZ, 0x1f, R45 ;  /* 0x0000001fff287819 */ /* 0x000fc4000001142d */
[----:B------:R-:W-:Y:S02]  /*10890*/  SHF.R.S32.HI R14, RZ, 0x1f, R45 ;  /* 0x0000001fff0e7819 */ /* 0x000fe4000001142d */
[-C--:B------:R-:W-:Y:S02]  /*108a0*/  LEA.HI R40, R40, R45.reuse, RZ, 0x3 ;  /* 0x0000002d28287211 */ /* 0x080fe400078f18ff */
[----:B------:R-:W-:Y:S02]  /*108b0*/  LEA.HI R14, R14, R45, RZ, 0x7 ;  /* 0x0000002d0e0e7211 */ /* 0x000fe400078f38ff */
[----:B------:R-:W-:Y:S02]  /*108c0*/  SHF.R.S32.HI R40, RZ, 0x3, R40 ;  /* 0x00000003ff287819 */ /* 0x000fe40000011428 */
[----:B------:R-:W-:Y:S01]  /*108d0*/  LOP3.LUT R14, R14, 0xffffff80, RZ, 0xc0, !PT ;  /* 0xffffff800e0e7812 */ /* 0x000fe200078ec0ff */
[----:B------:R-:W-:-:S03]  /*108e0*/  IMAD R3, R3, R0, RZ ;  /* 0x0000000003037224 */ /* 0x000fc600078e02ff */
[----:B------:R-:W-:Y:S02]  /*108f0*/  IADD3 R14, R45, -R14, RZ ;  /* 0x8000000e2d0e7210 */ /* 0x000fe40007ffe0ff */
[----:B--2---:R-:W-:Y:S02]  /*10900*/  SEL R32, R10, RZ, !P0 ;  /* 0x000000ff0a207207 */ /* 0x004fe40004000000 */
[----:B---3--:R-:W-:Y:S02]  /*10910*/  SEL R41, R8, RZ, !P0 ;  /* 0x000000ff08297207 */ /* 0x008fe40004000000 */
        /* <DEDUP_REMOVED lines=22> */
[----:B------:R-:W-:Y:S01]  /*10a80*/  IMAD R9, R40, 0x40, R29 ;  /* 0x0000004028097824 */ /* 0x000fe200078e021d */
[----:B------:R-:W-:Y:S01]  /*10a90*/  SHFL.IDX PT, R4, R10, RZ, 0x1c1f ;  /* 0x001c1fff0a047589 */ /* 0x000fe200000e0000 */
[----:B----4-:R-:W-:Y:S01]  /*10aa0*/  IMAD.IADD R12, R12, 0x1, R44 ;  /* 0x000000010c0c7824 */ /* 0x010fe200078e022c */
[----:B------:R-:W-:Y:S02]  /*10ab0*/  ULDC.64 UR4, c[0x0][0xaa0] ;  /* 0x0002a80000047ab9 */ /* 0x000fe40000000a00 */
[----:B------:R-:W0:Y:S01]  /*10ac0*/  SHFL.IDX PT, R5, R11, RZ, 0x1c1f ;  /* 0x001c1fff0b057589 */ /* 0x000e2200000e0000 */
[----:B------:R-:W-:-:S03]  /*10ad0*/  IMAD.WIDE R20, R9, 0x2, R20 ;  /* 0x0000000209147825 */ /* 0x000fc600078e0214 */
[----:B------:R-:W-:Y:S04]  /*10ae0*/  SHFL.IDX PT, R6, R10, 0x1, 0x1c1f ;  /* 0x003c1f000a067f89 */ /* 0x000fe800000e0000 */
[----:B------:R-:W2:Y:S01]  /*10af0*/  SHFL.IDX PT, R7, R11, 0x1, 0x1c1f ;  /* 0x003c1f000b077f89 */ /* 0x000ea200000e0000 */
[----:B------:R-:W-:Y:S01]  /*10b00*/  LOP3.LUT P0, RZ, R14, 0x3, RZ, 0xc0, !PT ;  /* 0x000000030eff7812 */ /* 0x000fe2000780c0ff */
[----:B------:R-:W-:Y:S01]  /*10b10*/  VIADD R8, R12, 0x8 ;  /* 0x000000080c087836 */ /* 0x000fe20000000000 */
[C---:B------:R-:W-:Y:S02]  /*10b20*/  IADD3 R13, P3, R20.reuse, 0x1800, RZ ;  /* 0x00001800140d7810 */ /* 0x040fe40007f7e0ff */
[----:B------:R-:W-:Y:S02]  /*10b30*/  IADD3 R25, P4, R20, 0x3000, RZ ;  /* 0x0000300014197810 */ /* 0x000fe40007f9e0ff */
[----:B------:R-:W-:-:S02]  /*10b40*/  ISETP.GE.OR P1, PT, R12, R3, P0 ;  /* 0x000000030c00720c */ /* 0x000fc40000726670 */
[----:B------:R-:W-:Y:S02]  /*10b50*/  LOP3.LUT R9, R20, 0x380, RZ, 0xc0, !PT ;  /* 0x0000038014097812 */ /* 0x000fe400078ec0ff */
[----:B------:R-:W-:Y:S02]  /*10b60*/  LOP3.LUT R12, R13, 0x380, RZ, 0xc0, !PT ;  /* 0x000003800d0c7812 */ /* 0x000fe400078ec0ff */
[----:B------:R-:W-:Y:S02]  /*10b70*/  ISETP.GE.OR P0, PT, R8, R3, P0 ;  /* 0x000000030800720c */ /* 0x000fe40000706670 */
[----:B------:R-:W-:Y:S02]  /*10b80*/  LOP3.LUT R24, R25, 0x380, RZ, 0xc0, !PT ;  /* 0x0000038019187812 */ /* 0x000fe400078ec0ff */
[----:B------:R-:W-:Y:S02]  /*10b90*/  SHF.R.U64 R9, R9, 0x3, RZ ;  /* 0x0000000309097819 */ /* 0x000fe400000012ff */
[----:B------:R-:W-:-:S02]  /*10ba0*/  SHF.R.U64 R12, R12, 0x3, RZ ;  /* 0x000000030c0c7819 */ /* 0x000fc400000012ff */
[----:B------:R-:W-:Y:S02]  /*10bb0*/  SHF.R.U64 R24, R24, 0x3, RZ ;  /* 0x0000000318187819 */ /* 0x000fe400000012ff */
[----:B------:R-:W-:Y:S01]  /*10bc0*/  LOP3.LUT R8, R9, R20, RZ, 0x3c, !PT ;  /* 0x0000001409087212 */ /* 0x000fe200078e3cff */
[--C-:B------:R-:W-:Y:S01]  /*10bd0*/  IMAD.MOV.U32 R9, RZ, RZ, R21.reuse ;  /* 0x000000ffff097224 */ /* 0x100fe200078e0015 */
[----:B------:R-:W-:Y:S01]  /*10be0*/  LOP3.LUT R12, R12, R13, RZ, 0x3c, !PT ;  /* 0x0000000d0c0c7212 */ /* 0x000fe200078e3cff */
[--C-:B------:R-:W-:Y:S01]  /*10bf0*/  IMAD.X R13, RZ, RZ, R21.reuse, P3 ;  /* 0x000000ffff0d7224 */ /* 0x100fe200018e0615 */
[----:B------:R-:W-:Y:S01]  /*10c00*/  LOP3.LUT R24, R24, R25, RZ, 0x3c, !PT ;  /* 0x0000001918187212 */ /* 0x000fe200078e3cff */
[----:B------:R-:W-:Y:S01]  /*10c10*/  IMAD.X R25, RZ, RZ, R21, P4 ;  /* 0x000000ffff197224 */ /* 0x000fe200020e0615 */
[----:B0-----:R0:W-:Y:S04]  /*10c20*/  @!P1 ST.E desc[UR40][R4.64], R31 ;  /* 0x0000001f04009985 */ /* 0x0011e8000c101928 */
[----:B--2---:R2:W-:Y:S04]  /*10c30*/  @!P0 ST.E desc[UR40][R6.64], R30 ;  /* 0x0000001e06008985 */ /* 0x0045e8000c101928 */
[----:B------:R-:W3:Y:S04]  /*10c40*/  LD.E.128 R8, desc[UR40][R8.64] ;  /* 0x0000002808087980 */ /* 0x000ee8000c101d00 */
[----:B------:R-:W4:Y:S04]  /*10c50*/  LD.E.128 R12, desc[UR40][R12.64] ;  /* 0x000000280c0c7980 */ /* 0x000f28000c101d00 */
[----:B------:R-:W4:Y:S01]  /*10c60*/  LD.E.128 R24, desc[UR40][R24.64] ;  /* 0x0000002818187980 */ /* 0x000f22000c101d00 */
[----:B------:R-:W-:-:S04]  /*10c70*/  IADD3 R39, P0, R20, 0x4800, RZ ;  /* 0x0000480014277810 */ /* 0x000fc80007f1e0ff */
[----:B------:R-:W-:-:S04]  /*10c80*/  LOP3.LUT R20, R39, 0x380, RZ, 0xc0, !PT ;  /* 0x0000038027147812 */ /* 0x000fc800078ec0ff */
[----:B0-----:R-:W-:-:S04]  /*10c90*/  SHF.R.U64 R4, R20, 0x3, RZ ;  /* 0x0000000314047819 */ /* 0x001fc800000012ff */
[----:B------:R-:W-:Y:S02]  /*10ca0*/  LOP3.LUT R4, R4, R39, RZ, 0x3c, !PT ;  /* 0x0000002704047212 */ /* 0x000fe400078e3cff */
[----:B------:R-:W0:Y:S01]  /*10cb0*/  @P2 LDC R39, c[0x0][0xbec] ;  /* 0x0002fb00ff272b82 */ /* 0x000e220000000800 */
[----:B------:R-:W-:Y:S01]  /*10cc0*/  IADD3.X R5, RZ, R21, RZ, P0, !PT ;  /* 0x00000015ff057210 */ /* 0x000fe200007fe4ff */
[----:B------:R-:W-:Y:S02]  /*10cd0*/  IMAD R21, R37, UR4, RZ ;  /* 0x0000000425157c24 */ /* 0x000fe4000f8e02ff */
[----:B--2---:R-:W-:-:S03]  /*10ce0*/  IMAD R30, R43, 0x30, R40 ;  /* 0x000000302b1e7824 */ /* 0x004fc600078e0228 */
[----:B------:R-:W5:Y:S01]  /*10cf0*/  LD.E.128 R4, desc[UR40][R4.64] ;  /* 0x0000002804047980 */ /* 0x000f62000c101d00 */
[----:B------:R-:W2:Y:S01]  /*10d00*/  @P2 LDC R37, c[0x0][0xbf0] ;  /* 0x0002fc00ff252b82 */ /* 0x000ea20000000800 */
[C---:B------:R-:W-:Y:S02]  /*10d10*/  IMAD R31, R36.reuse, UR5, R21 ;  /* 0x00000005241f7c24 */ /* 0x040fe4000f8e0215 */
[----:B------:R-:W-:Y:S01]  /*10d20*/  IMAD.WIDE.U32 R20, R36, UR4, RZ ;  /* 0x0000000424147c25 */ /* 0x000fe2000f8e00ff */
[----:B------:R-:W-:Y:S01]  /*10d30*/  ULDC.64 UR4, c[0x0][0xae8] ;  /* 0x0002ba0000047ab9 */ /* 0x000fe20000000a00 */
        /* <DEDUP_REMOVED lines=8> */
[----:B------:R-:W-:Y:S02]  /*10dc0*/  IMAD.IADD R36, R44, 0x1, R30 ;  /* 0x000000012c247824 */ /* 0x000fe400078e021e */
[C---:B------:R-:W-:Y:S02]  /*10dd0*/  IMAD R31, R42.reuse, UR5, R31 ;  /* 0x000000052a1f7c24 */ /* 0x040fe4000f8e021f */
[----:B------:R-:W-:Y:S01]  /*10de0*/  IMAD.WIDE.U32 R20, R42, UR4, R20 ;  /* 0x000000042a147c25 */ /* 0x000fe2000f8e0014 */
[----:B------:R-:W-:-:S03]  /*10df0*/  ULDC.64 UR4, c[0x0][0xaf0] ;  /* 0x0002bc0000047ab9 */ /* 0x000fc60000000a00 */
[----:B0-----:R-:W-:-:S04]  /*10e00*/  @P2 IMAD.HI.U32 R30, R36, R39, RZ ;  /* 0x00000027241e2227 */ /* 0x001fc800078e00ff */
        /* <DEDUP_REMOVED lines=8> */
[----:B------:R-:W-:-:S03]  /*10e90*/  IMAD.MOV R39, RZ, RZ, -R31 ;  /* 0x000000ffff277224 */ /* 0x000fc600078e0a1f */
[----:B------:R-:W-:Y:S01]  /*10ea0*/  IADD3 R21, R21, R37, RZ ;  /* 0x0000002515157210 */ /* 0x000fe20007ffe0ff */
        /* <DEDUP_REMOVED lines=13> */
[----:B------:R-:W-:-:S03]  /*10f80*/  ULDC UR4, c[0x0][0xac8] ;  /* 0x0002b20000047ab9 */ /* 0x000fc60000000800 */
[----:B------:R-:W-:Y:S01]  /*10f90*/  LEA.HI.X R38, R20, UR5, R21, 0x1, P0 ;  /* 0x0000000514267c11 */ /* 0x000fe200080f0c15 */
[----:B-1----:R-:W0:Y:S01]  /*10fa0*/  SHFL.IDX PT, R30, R32, RZ, 0x181f ;  /* 0x00181fff201e7589 */ /* 0x002e2200000e0000 */
[----:B------:R-:W-:-:S03]  /*10fb0*/  IMAD.IADD R40, R40, 0x1, R44 ;  /* 0x0000000128287824 */ /* 0x000fc600078e022c */
        /* <DEDUP_REMOVED lines=13> */
[C---:B-1----:R-:W-:Y:S02]  /*11090*/  @!P2 LEA R30, P4, R29.reuse, R36, 0x1 ;  /* 0x000000241d1ea211 */ /* 0x042fe400078808ff */
[C---:B--2---:R-:W-:Y:S02]  /*110a0*/  @!P3 LEA.HI.X R21, R29.reuse, R21, R28, 0x1, P5 ;  /* 0x000000151d15b211 */ /* 0x044fe400028f0c1c */
[C---:B------:R-:W-:Y:S02]  /*110b0*/  @!P1 LEA R36, P5, R29.reuse, R42, 0x1 ;  /* 0x0000002a1d249211 */ /* 0x040fe400078a08ff */
[----:B------:R-:W-:Y:S02]  /*110c0*/  PRMT R0, RZ, 0x654, R0 ;  /* 0x00000654ff007816 */ /* 0x000fe40000000000 */
[C-C-:B------:R-:W-:Y:S02]  /*110d0*/  @!P2 LEA.HI.X R31, R29.reuse, R31, R28.reuse, 0x1, P4 ;  /* 0x0000001f1d1fa211 */ /* 0x140fe400020f0c1c */
[----:B------:R-:W-:Y:S01]  /*110e0*/  @!P1 LEA.HI.X R37, R29, R37, R28, 0x1, P5 ;  /* 0x000000251d259211 */ /* 0x000fe200028f0c1c */
[----:B------:R0:W-:Y:S02]  /*110f0*/  SYNCS.ARRIVE.TRANS64.RED.A1T0 RZ, [R0+URZ], RZ ;  /* 0x000000ff00ff79a7 */ /* 0x0001e4000810043f */
[----:B0-----:R-:W-:-:S05]  /*11100*/  VIADD R0, R40, 0x90 ;  /* 0x0000009028007836 */ /* 0x001fca0000000000 */
[----:B------:R-:W-:Y:S01]  /*11110*/  ISETP.GE.OR P0, PT, R0, R3, P0 ;  /* 0x000000030000720c */ /* 0x000fe20000706670 */
[----:B------:R-:W2:Y:S04]  /*11120*/  SHFL.IDX PT, R32, R32, 0x3, 0x181f ;  /* 0x00781f0020207f89 */ /* 0x000ea800000e0000 */
[----:B------:R-:W0:Y:S04]  /*11130*/  SHFL.IDX PT, R38, R38, 0x3, 0x181f ;  /* 0x00781f0026267f89 */ /* 0x000e2800000e0000 */
[----:B---3--:R3:W-:Y:S04]  /*11140*/  @!P3 ST.E.128 desc[UR40][R20.64], R8 ;  /* 0x000000081400b985 */ /* 0x0087e8000c101d28 */
[----:B----4-:R3:W-:Y:S04]  /*11150*/  @!P2 ST.E.128 desc[UR40][R30.64], R12 ;  /* 0x0000000c1e00a985 */ /* 0x0107e8000c101d28 */
[----:B------:R3:W-:Y:S01]  /*11160*/  @!P1 ST.E.128 desc[UR40][R36.64], R24 ;  /* 0x0000001824009985 */ /* 0x0007e2000c101d28 */
[----:B0-2---:R-:W-:Y:S05]  /*11170*/  @P0 BRA `(.L_x_15502) ;  /* 0x0000000800740947 */ /* 0x005fea0003800000 */
[----:B---3--:R-:W-:-:S04]  /*11180*/  LEA R8, P0, R29, R32, 0x1 ;  /* 0x000000201d087211 */ /* 0x008fc800078008ff */
[----:B------:R-:W-:-:S05]  /*11190*/  LEA.HI.X R9, R29, R38, R28, 0x1, P0 ;  /* 0x000000261d097211 */ /* 0x000fca00000f0c1c */
[----:B-----5:R2:W-:Y:S01]  /*111a0*/  ST.E.128 desc[UR40][R8.64], R4 ;  /* 0x0000000408007985 */ /* 0x0205e2000c101d28 */
[----:B------:R-:W-:Y:S05]  /*111b0*/  BRA `(.L_x_15502) ;  /* 0x0000000800647947 */ /* 0x000fea0003800000 */
.L_x_15500:
[----:B------:R-:W3:Y:S01]  /*111c0*/  LDL.LU R6, [R1+0x4c] ;  /* 0x00004c0001067983 */ /* 0x000ee20000300800 */
[----:B------:R-:W-:Y:S01]  /*111d0*/  ULDC.64 UR4, c[0x0][0xc00] ;  /* 0x0003000000047ab9 */ /* 0x000fe20000000a00 */
[----:B------:R-:W-:Y:S01]  /*111e0*/  IMAD.MOV.U32 R0, RZ, RZ, RZ ;  /* 0x000000ffff007224 */ /* 0x000fe200078e00ff */
[----:B------:R-:W4:Y:S01]  /*111f0*/  LDC R25, c[0x0][0xbe8] ;  /* 0x0002fa00ff197b82 */ /* 0x000f220000000800 */
[----:B------:R-:W0:Y:S01]  /*11200*/  LDL.LU R3, [R1+0x50] ;  /* 0x0000500001037983 */ /* 0x000e220000300800 */
[----:B------:R-:W-:-:S04]  /*11210*/  ISETP.NE.U32.AND P0, PT, RZ, UR4, PT ;  /* 0x00000004ff007c0c */ /* 0x000fc8000bf05070 */
[----:B------:R-:W-:Y:S02]  /*11220*/  ISETP.NE.AND.EX P0, PT, RZ, UR5, PT, P0 ;  /* 0x00000005ff007c0c */ /* 0x000fe4000bf05300 */
[----:B---3--:R-:W-:-:S04]  /*11230*/  IADD3 R4, P1, R6, UR4, RZ ;  /* 0x0000000406047c10 */ /* 0x008fc8000ff3e0ff */
[----:B0-----:R-:W-:Y:S01]  /*11240*/  IADD3.X R5, R3, UR5, RZ, P1, !PT ;  /* 0x0000000503057c10 */ /* 0x001fe20008ffe4ff */
[----:B------:R-:W-:Y:S02]  /*11250*/  ULDC.64 UR4, c[0x0][0xc08] ;  /* 0x0003020000047ab9 */ /* 0x000fe40000000a00 */
[----:B------:R-:W-:-:S04]  /*11260*/  ISETP.NE.U32.AND P1, PT, RZ, UR4, PT ;  /* 0x00000004ff007c0c */ /* 0x000fc8000bf25070 */
[----:B------:R0:W5:Y:S01]  /*11270*/  @P0 LDG.E R0, desc[UR40][R4.64] ;  /* 0x0000002804000981 */ /* 0x000162000c1e1900 */
[----:B------:R-:W-:Y:S01]  /*11280*/  ISETP.NE.AND.EX P1, PT, RZ, UR5, PT, P1 ;  /* 0x00000005ff007c0c */ /* 0x000fe2000bf25310 */
[----:B------:R-:W3:-:S12]  /*11290*/  S2R R10, SR_TID.X ;  /* 0x00000000000a7919 */ /* 0x000ed80000002100 */
[----:B------:R-:W-:Y:S01]  /*112a0*/  @P1 IADD3 R6, P2, R6, UR4, RZ ;  /* 0x0000000406061c10 */ /* 0x000fe2000ff5e0ff */
[----:B------:R-:W-:Y:S02]  /*112b0*/  ULDC UR4, c[0x0][0xa88] ;  /* 0x0002a20000047ab9 */ /* 0x000fe40000000800 */
[----:B------:R-:W-:Y:S01]  /*112c0*/  IMAD.U32 R8, RZ, RZ, UR4 ;  /* 0x00000004ff087e24 */ /* 0x000fe2000f8e00ff */
[----:B------:R-:W-:-:S05]  /*112d0*/  @P1 IADD3.X R7, R3, UR5, RZ, P2, !PT ;  /* 0x0000000503071c10 */ /* 0x000fca00097fe4ff */
[----:B------:R0:W5:Y:S01]  /*112e0*/  @P1 LDG.E R8, desc[UR40][R6.64] ;  /* 0x0000002806081981 */ /* 0x000162000c1e1900 */
[----:B----4-:R-:W-:Y:S01]  /*112f0*/  ISETP.NE.AND P2, PT, R25, 0x1, PT ;  /* 0x000000011900780c */ /* 0x010fe20003f45270 */
[----:B---3--:R-:W-:-:S12]  /*11300*/  VIADD R31, R10, 0xffffff80 ;  /* 0xffffff800a1f7836 */ /* 0x008fd80000000000 */
[----:B------:R-:W3:Y:S01]  /*11310*/  @P2 LDC R20, c[0x0][0xbec] ;  /* 0x0002fb00ff142b82 */ /* 0x000ee20000000800 */
[----:B------:R-:W-:-:S07]  /*11320*/  ISETP.GE.AND P3, PT, R31, 0xc0, PT ;  /* 0x000000c01f00780c */ /* 0x000fce0003f66270 */
[----:B------:R-:W4:Y:S01]  /*11330*/  @P2 LDC R27, c[0x0][0xbf0] ;  /* 0x0002fc00ff1b2b82 */ /* 0x000f220000000800 */
[----:B0-----:R-:W-:Y:S05]  /*11340*/  @P1 BRA `(.L_x_15503) ;  /* 0x0000000000101947 */ /* 0x001fea0003800000 */
[----:B------:R-:W-:Y:S05]  /*11350*/  @!P0 BRA `(.L_x_15503) ;  /* 0x00000000000c8947 */ /* 0x000fea0003800000 */
[----:B------:R-:W2:Y:S04]  /*11360*/  LDG.E R3, desc[UR40][R4.64] ;  /* 0x0000002804037981 */ /* 0x000ea8000c1e1900 */
[----:B-----5:R-:W2:Y:S02]  /*11370*/  LDG.E R8, desc[UR40][R4.64+0x4] ;  /* 0x0000042804087981 */ /* 0x020ea4000c1e1900 */
[----:B--2---:R-:W-:-:S07]  /*11380*/  IMAD.IADD R8, R8, 0x1, -R3 ;  /* 0x0000000108087824 */ /* 0x004fce00078e0a03 */
.L_x_15503:
        /* <DEDUP_REMOVED lines=11> */
[----:B-----5:R-:W-:Y:S01]  /*11440*/  IADD3 R10, R30, -0x80, R10 ;  /* 0xffffff801e0a7810 */ /* 0x020fe20007ffe00a */
[----:B0-----:R-:W-:-:S05]  /*11450*/  IMAD R3, R8, R9, RZ ;  /* 0x0000000908037224 */ /* 0x001fca00078e02ff */
        /* <DEDUP_REMOVED lines=35> */
.L_x_15505:
[----:B------:R-:W-:Y:S05]  /*11690*/  BSYNC B1 ;  /* 0x0000000000017941 */ /* 0x000fea0003800000 */
.L_x_15504:
[----:B------:R-:W-:Y:S01]  /*116a0*/  SHF.R.S32.HI R26, RZ, 0x1f, R31 ;  /* 0x0000001fff1a7819 */ /* 0x000fe2000001141f */
[----:B------:R-:W-:Y:S01]  /*116b0*/  ULDC.64 UR4, c[0x0][0xaa0] ;  /* 0x0002a80000047ab9 */ /* 0x000fe20000000a00 */
[----:B------:R-:W-:Y:S01]  /*116c0*/  ULDC.64 UR6, c[0x0][0xa80] ;  /* 0x0002a00000067ab9 */ /* 0x000fe20000000a00 */
[----:B0-----:R-:W-:Y:S01]  /*116d0*/  IMAD R3, R11, UR4, RZ ;  /* 0x000000040b037c24 */ /* 0x001fe2000f8e02ff */
[----:B------:R-:W-:Y:S01]  /*116e0*/  LEA.HI R26, R26, R31, RZ, 0x3 ;  /* 0x0000001f1a1a7211 */ /* 0x000fe200078f18ff */
[----:B------:R-:W-:-:S03]  /*116f0*/  IMAD.WIDE.U32 R4, R0, UR4, RZ ;  /* 0x0000000400047c25 */ /* 0x000fc6000f8e00ff */
[----:B------:R-:W-:Y:S01]  /*11700*/  SHF.R.S32.HI R26, RZ, 0x3, R26 ;  /* 0x00000003ff1a7819 */ /* 0x000fe2000001141a */
[----:B------:R-:W-:Y:S01]  /*11710*/  IMAD R3, R0, UR5, R3 ;  /* 0x0000000500037c24 */ /* 0x000fe2000f8e0203 */
[----:B------:R-:W-:Y:S02]  /*11720*/  ULDC.64 UR4, c[0x0][0xae8] ;  /* 0x0002ba0000047ab9 */ /* 0x000fe40000000a00 */
[----:B------:R-:W-:Y:S02]  /*11730*/  IMAD R6, R12, UR4, RZ ;  /* 0x000000040c067c24 */ /* 0x000fe4000f8e02ff */
[----:B------:R-:W-:Y:S02]  /*11740*/  IMAD R0, R43, 0x30, R26 ;  /* 0x000000302b007824 */ /* 0x000fe400078e021a */
[----:B------:R-:W-:Y:S02]  /*11750*/  IMAD.IADD R5, R5, 0x1, R3 ;  /* 0x0000000105057824 */ /* 0x000fe400078e0203 */
[----:B-----5:R-:W-:-:S02]  /*11760*/  IMAD.IADD R9, R30, 0x1, R0 ;  /* 0x000000011e097824 */ /* 0x020fc400078e0200 */
[----:B------:R-:W-:Y:S02]  /*11770*/  IMAD R7, R24, UR5, R6 ;  /* 0x0000000518077c24 */ /* 0x000fe4000f8e0206 */
[----:B------:R-:W-:-:S04]  /*11780*/  @P2 IMAD.HI.U32 R0, R9, R20, RZ ;  /* 0x0000001409002227 */ /* 0x000fc800078e00ff */
[----:B------:R-:W-:Y:S01]  /*11790*/  IMAD.WIDE.U32 R4, R24, UR4, R4 ;  /* 0x0000000418047c25 */ /* 0x000fe2000f8e0004 */
[----:B------:R-:W-:-:S03]  /*117a0*/  ULDC.64 UR4, c[0x0][0xaf0] ;  /* 0x0002bc0000047ab9 */ /* 0x000fc60000000a00 */
[----:B------:R-:W-:Y:S01]  /*117b0*/  IMAD.MOV.U32 R3, RZ, RZ, R9 ;  /* 0x000000ffff037224 */ /* 0x000fe200078e0009 */
[----:B------:R-:W-:Y:S01]  /*117c0*/  @P2 SHF.R.U32.HI R3, RZ, R27, R0 ;  /* 0x0000001bff032219 */ /* 0x000fe20000011600 */
        /* <DEDUP_REMOVED lines=16> */
[----:B------:R-:W-:Y:S01]  /*118d0*/  IMAD.WIDE.U32 R20, R7, UR4, R4 ;  /* 0x0000000407147c25 */ /* 0x000fe2000f8e0004 */
        /* <DEDUP_REMOVED lines=11> */
[----:B------:R-:W2:Y:S03]  /*11990*/  SHFL.IDX PT, R0, R20, RZ, 0x181f ;  /* 0x00181fff14007589 */ /* 0x000ea600000e0000 */
[C---:B------:R-:W-:Y:S01]  /*119a0*/  VIADD R8, R24.reuse, 0x30 ;  /* 0x0000003018087836 */ /* 0x040fe20000000000 */
[----:B------:R-:W3:Y:S01]  /*119b0*/  SHFL.IDX PT, R5, R7, 0x1, 0x181f ;  /* 0x00381f0007057f89 */ /* 0x000ee200000e0000 */
[C---:B------:R-:W-:Y:S01]  /*119c0*/  ISETP.GE.OR P2, PT, R24.reuse, R21, P0 ;  /* 0x000000151800720c */ /* 0x040fe20000746670 */
[----:B------:R-:W-:-:S02]  /*119d0*/  VIADD R10, R24, 0x60 ;  /* 0x00000060180a7836 */ /* 0x000fc40000000000 */
[----:B------:R-:W4:Y:S01]  /*119e0*/  SHFL.IDX PT, R14, R7, 0x2, 0x181f ;  /* 0x00581f00070e7f89 */ /* 0x000f2200000e0000 */
[-C--:B------:R-:W-:Y:S02]  /*119f0*/  ISETP.GE.OR P3, PT, R8, R21.reuse, P0 ;  /* 0x000000150800720c */ /* 0x080fe40000766670 */
[----:B------:R-:W-:Y:S01]  /*11a00*/  ISETP.GE.OR P4, PT, R10, R21, P0 ;  /* 0x000000150a00720c */ /* 0x000fe20000786670 */
[----:B------:R-:W5:Y:S04]  /*11a10*/  SHFL.IDX PT, R4, R20, 0x1, 0x181f ;  /* 0x00381f0014047f89 */ /* 0x000f6800000e0000 */
[----:B------:R-:W1:Y:S02]  /*11a20*/  SHFL.IDX PT, R6, R20, 0x2, 0x181f ;  /* 0x00581f0014067f89 */ /* 0x000e6400000e0000 */
[----:B0-----:R-:W-:-:S04]  /*11a30*/  @!P2 LEA R10, P5, R29, R3, 0x1 ;  /* 0x000000031d0aa211 */ /* 0x001fc800078a08ff */
[C-C-:B--2---:R-:W-:Y:S02]  /*11a40*/  @!P2 LEA.HI.X R3, R29.reuse, R0, R28.reuse, 0x1, P5 ;  /* 0x000000001d03a211 */ /* 0x144fe400028f0c1c */
[----:B------:R0:W2:Y:S01]  /*11a50*/  SHFL.IDX PT, R0, R20, 0x3, 0x181f ;  /* 0x00781f0014007f89 */ /* 0x0000a200000e0000 */
[C---:B---3--:R-:W-:Y:S02]  /*11a60*/  @!P3 LEA R8, P1, R29.reuse, R5, 0x1 ;  /* 0x000000051d08b211 */ /* 0x048fe400078208ff */
[----:B------:R-:W-:Y:S02]  /*11a70*/  @!P2 MOV R11, R3 ;  /* 0x00000003000ba202 */ /* 0x000fe40000000f00 */
[C---:B----4-:R-:W-:Y:S02]  /*11a80*/  @!P4 LEA R25, P5, R29.reuse, R14, 0x1 ;  /* 0x0000000e1d19c211 */ /* 0x050fe400078a08ff */
[----:B------:R0:W3:Y:S01]  /*11a90*/  SHFL.IDX PT, R14, R7, 0x3, 0x181f ;  /* 0x00781f00070e7f89 */ /* 0x0000e200000e0000 */
[----:B-----5:R-:W-:-:S02]  /*11aa0*/  @!P3 LEA.HI.X R9, R29, R4, R28, 0x1, P1 ;  /* 0x000000041d09b211 */ /* 0x020fc400008f0c1c */
[----:B------:R-:W-:Y:S01]  /*11ab0*/  @!P4 IMAD.MOV.U32 R4, RZ, RZ, R25 ;  /* 0x000000ffff04c224 */ /* 0x000fe200078e0019 */
[----:B------:R0:W-:Y:S01]  /*11ac0*/  @!P2 ST.E.128 desc[UR40][R10.64], RZ ;  /* 0x000000ff0a00a985 */ /* 0x0001e2000c101d28 */
[----:B-1----:R-:W-:-:S03]  /*11ad0*/  @!P4 LEA.HI.X R5, R29, R6, R28, 0x1, P5 ;  /* 0x000000061d05c211 */ /* 0x002fc600028f0c1c */
[----:B------:R0:W-:Y:S04]  /*11ae0*/  @!P3 ST.E.128 desc[UR40][R8.64], RZ ;  /* 0x000000ff0800b985 */ /* 0x0001e8000c101d28 */
[----:B------:R0:W-:Y:S02]  /*11af0*/  @!P4 ST.E.128 desc[UR40][R4.64], RZ ;  /* 0x000000ff0400c985 */ /* 0x0001e4000c101d28 */
.L_x_15685:
[----:B------:R-:W-:-:S05]  /*11b00*/  VIADD R24, R24, 0x90 ;  /* 0x0000009018187836 */ /* 0x000fca0000000000 */
[----:B------:R-:W-:-:S13]  /*11b10*/  ISETP.GE.OR P0, PT, R24, R21, P0 ;  /* 0x000000151800720c */ /* 0x000fda0000706670 */
[----:B---3--:R-:W-:-:S04]  /*11b20*/  @!P0 LEA R14, P1, R29, R14, 0x1 ;  /* 0x0000000e1d0e8211 */ /* 0x008fc800078208ff */
[----:B--2---:R-:W-:-:S05]  /*11b30*/  @!P0 LEA.HI.X R15, R29, R0, R28, 0x1, P1 ;  /* 0x000000001d0f8211 */ /* 0x004fca00008f0c1c */
[----:B------:R1:W-:Y:S04]  /*11b40*/  @!P0 ST.E.128 desc[UR40][R14.64], RZ ;  /* 0x000000ff0e008985 */ /* 0x0003e8000c101d28 */
.L_x_15502:
[----:B------:R-:W-:Y:S05]  /*11b50*/  BSYNC B0 ;  /* 0x0000000000007941 */ /* 0x000fea0003800000 */
.L_x_15499:
[----:B------:R-:W-:Y:S02]  /*11b60*/  ULDC UR4, c[0x0][0xc3c] ;  /* 0x00030f0000047ab9 */ /* 0x000fe40000000800 */
[----:B------:R-:W-:-:S13]  /*11b70*/  ISETP.GE.AND P0, PT, R35, UR4, PT ;  /* 0x0000000423007c0c */ /* 0x000fda000bf06270 */
[----:B------:R-:W-:Y:S05]  /*11b80*/  @!P0 BRA `(.L_x_15507) ;  /* 0xfffffef4001c8947 */ /* 0x000fea000383ffff */
[----:B------:R-:W-:Y:S05]  /*11b90*/  BRA `(.L_x_15362) ;  /* 0x0000006c00307947 */ /* 0x000fea0003800000 */
.L_x_15360:
[----:B------:R-:W-:-:S08]  /*11ba0*/  NOP ;  /* 0x0000000000007918 */ /* 0x000fd00000000000 */
[----:B--2---:R-:W0:-:S00]  /*11bb0*/  USETMAXREG.DEALLOC.CTAPOOL 0x20 ;  /* 0x00000020000079c8 */ /* 0x004e0000080e0500 */
        /* <DEDUP_REMOVED lines=14> */
.L_x_15508:
        /* <DEDUP_REMOVED lines=42> */
.L_x_15514:
        /* <DEDUP_REMOVED lines=12> */
.L_x_15513:
[----:B------:R-:W-:Y:S05]  /*12000*/  BSYNC B0 ;  /* 0x0000000000007941 */ /* 0x000fea0003800000 */
.L_x_15512:
        /* <DEDUP_REMOVED lines=20> */
[----:B------:R-:W-:Y:S02]  /*12150*/  IMAD.MOV.U32 R6, RZ, RZ, R9 ;  /* 0x000000ffff067224 */ /* 0x000fe400078e0009 */
[----:B------:R-:W-:-:S07]  /*12160*/  IMAD.MOV.U32 R9, RZ, RZ, R3 ;  /* 0x000000ffff097224 */ /* 0x000fce00078e0003 */
.L_x_15510:
        /* <DEDUP_REMOVED lines=21> */
.L_x_15515:
[----:B-1----:R-:W-:Y:S01]  /*122c0*/  IMAD R16, R16, UR5, R9 ;  /* 0x0000000510107c24 */ /* 0x002fe2000f8e0209 */
[----:B0-----:R-:W-:Y:S01]  /*122d0*/  IABS R6, R4 ;  /* 0x0000000400067213 */ /* 0x001fe20000000000 */
[----:B------:R-:W-:Y:S02]  /*122e0*/  IMAD R11, R15, R8, RZ ;  /* 0x000000080f0b7224 */ /* 0x000fe400078e02ff */
[----:B------:R-:W-:Y:S01]  /*122f0*/  IMAD.MOV.U32 R2, RZ, RZ, RZ ;  /* 0x000000ffff027224 */ /* 0x000fe200078e00ff */
[----:B------:R-:W-:Y:S01]  /*12300*/  IADD3 R9, -R16, UR6, RZ ;  /* 0x0000000610097c10 */ /* 0x000fe2000fffe1ff */
[----:B------:R-:W-:Y:S02]  /*12310*/  IMAD.MOV R6, RZ, RZ, -R6 ;  /* 0x000000ffff067224 */ /* 0x000fe400078e0a06 */
[----:B------:R-:W-:Y:S01]  /*12320*/  IMAD.HI.U32 R2, R3, R11, R2 ;  /* 0x0000000b03027227 */ /* 0x000fe200078e0002 */
[----:B------:R-:W-:-:S05]  /*12330*/  IABS R3, R9 ;  /* 0x0000000900037213 */ /* 0x000fca0000000000 */
        /* <DEDUP_REMOVED lines=18> */
[----:B------:R-:W-:-:S04]  /*12460*/  IABS R8, R7 ;  /* 0x0000000700087213 */ /* 0x000fc80000000000 */
[----:B------:R-:W0:Y:S08]  /*12470*/  I2F.RP R10, R8 ;  /* 0x00000008000a7306 */ /* 0x000e300000209400 */
[----:B0-----:R-:W0:Y:S02]  /*12480*/  MUFU.RCP R10, R10 ;  /* 0x0000000a000a7308 */ /* 0x001e240000001000 */
[----:B0-----:R-:W-:Y:S01]  /*12490*/  VIADD R3, R10, 0xffffffe ;  /* 0x0ffffffe0a037836 */ /* 0x001fe20000000000 */
[----:B------:R-:W-:-:S05]  /*124a0*/  IABS R10, R7 ;  /* 0x00000007000a7213 */ /* 0x000fca0000000000 */
[----:B------:R-:W0:Y:S02]  /*124b0*/  F2I.FTZ.U32.TRUNC.NTZ R3, R3 ;  /* 0x0000000300037305 */ /* 0x000e24000021f000 */
[----:B0-----:R-:W-:-:S05]  /*124c0*/  IADD3 R11, RZ, -R3, RZ ;  /* 0x80000003ff0b7210 */ /* 0x001fca0007ffe0ff */
[----:B------:R-:W-:-:S04]  /*124d0*/  IMAD R9, R11, R8, RZ ;  /* 0x000000080b097224 */ /* 0x000fc800078e02ff */
        /* <DEDUP_REMOVED lines=15> */
[----:B------:R-:W-:Y:S01]  /*125d0*/  @!P1 LOP3.LUT R2, RZ, R7, RZ, 0x33, !PT ;  /* 0x00000007ff029212 */ /* 0x000fe200078e33ff */
[----:B------:R-:W-:-:S03]  /*125e0*/  IMAD.MOV R7, RZ, RZ, -R7 ;  /* 0x000000ffff077224 */ /* 0x000fc600078e0a07 */
[----:B------:R-:W-:Y:S01]  /*125f0*/  LOP3.LUT R17, RZ, R2, RZ, 0x33, !PT ;  /* 0x00000002ff117212 */ /* 0x000fe200078e33ff */
[----:B------:R-:W-:-:S04]  /*12600*/  IMAD R18, R2, R7, R3 ;  /* 0x0000000702127224 */ /* 0x000fc800078e0203 */
[----:B------:R-:W-:Y:S01]  /*12610*/  IMAD.IADD R17, R0, 0x1, R17 ;  /* 0x0000000100117824 */ /* 0x000fe200078e0211 */
[----:B------:R-:W-:Y:S06]  /*12620*/  BRA `(.L_x_15516) ;  /* 0x00000000000c7947 */ /* 0x000fec0003800000 */
.L_x_15511:
[----:B------:R-:W-:Y:S01]  /*12630*/  IMAD.MOV.U32 R17, RZ, RZ, RZ ;  /* 0x000000ffff117224 */ /* 0x000fe200078e00ff */
[----:B------:R-:W-:Y:S01]  /*12640*/  MOV R16, UR6 ;  /* 0x0000000600107c02 */ /* 0x000fe20008000f00 */
[----:B------:R-:W-:-:S07]  /*12650*/  IMAD.MOV.U32 R18, RZ, RZ, RZ ;  /* 0x000000ffff127224 */ /* 0x000fce00078e00ff */
.L_x_15516:
[----:B------:R-:W-:-:S13]  /*12660*/  ISETP.NE.AND P0, PT, R5, RZ, PT ;  /* 0x000000ff0500720c */ /* 0x000fda0003f05270 */
[----:B------:R-:W0:Y:S01]  /*12670*/  @!P0 S2R R3, SR_CgaCtaId ;  /* 0x0000000000038919 */ /* 0x000e220000008800 */
[----:B------:R-:W-:-:S04]  /*12680*/  @!P0 MOV R0, 0x400 ;  /* 0x0000040000008802 */ /* 0x000fc80000000f00 */
[----:B0-----:R-:W-:-:S05]  /*12690*/  @!P0 LEA R0, R3, R0, 0x18 ;  /* 0x0000000003008211 */ /* 0x001fca00078ec0ff */
[----:B------:R1:W-:Y:S01]  /*126a0*/  @!P0 STS.128 [R0+0x168d0], R16 ;  /* 0x0168d01000008388 */ /* 0x0003e20000000c00 */
[----:B------:R-:W-:Y:S06]  /*126b0*/  BAR.ARV 0x5, 0x200 ;  /* 0x0148000000007b1d */ /* 0x000fec0000002000 */
.L_x_15509:
        /* <DEDUP_REMOVED lines=9> */
[----:B------:R-:W-:Y:S02]  /*12750*/  UMOV UR4, 0x400 ;  /* 0x0000040000047882 */ /* 0x000fe40000000000 */
[----:B0-----:R-:W-:Y:S01]  /*12760*/  ULEA UR4, UR5, UR4, 0x18 ;  /* 0x0000000405047291 */ /* 0x001fe2000f8ec03f */
[C---:B-1----:R-:W-:Y:S01]  /*12770*/  IMAD.SHL.U32 R0, R7.reuse, 0x8, RZ ;  /* 0x0000000807007824 */ /* 0x042fe200078e00ff */
[----:B------:R-:W-:-:S04]  /*12780*/  LOP3.LUT R5, R7, 0x7f, RZ, 0xc0, !PT ;  /* 0x0000007f07057812 */ /* 0x000fc800078ec0ff */
[----:B------:R-:W-:Y:S01]  /*12790*/  LOP3.LUT R2, R0, 0x1f8, RZ, 0xc0, !PT ;  /* 0x000001f800027812 */ /* 0x000fe200078ec0ff */
[----:B------:R-:W-:-:S03]  /*127a0*/  IMAD.SHL.U32 R3, R5, 0x8, RZ ;  /* 0x0000000805037824 */ /* 0x000fc600078e00ff */
[----:B------:R-:W-:Y:S01]  /*127b0*/  LOP3.LUT R2, R2, 0x38, R7, 0x78, !PT ;  /* 0x0000003802027812 */ /* 0x000fe200078e7807 */
[----:B------:R-:W-:-:S03]  /*127c0*/  IMAD.U32 R22, RZ, RZ, UR4 ;  /* 0x00000004ff167e24 */ /* 0x000fc6000f8e00ff */
[----:B------:R-:W-:Y:S02]  /*127d0*/  LOP3.LUT R4, R2, 0x200, R3, 0xf8, !PT ;  /* 0x0000020002047812 */ /* 0x000fe400078ef803 */
[----:B------:R-:W-:Y:S02]  /*127e0*/  SHF.L.U32 R2, R7, 0x4, RZ ;  /* 0x0000000407027819 */ /* 0x000fe400000006ff */
[----:B------:R-:W-:Y:S02]  /*127f0*/  SHF.R.U32.HI R3, RZ, 0x3, R5 ;  /* 0x00000003ff037819 */ /* 0x000fe40000011605 */
[----:B------:R-:W-:Y:S01]  /*12800*/  LOP3.LUT R2, R2, 0x70, RZ, 0xc0, !PT ;  /* 0x0000007002027812 */ /* 0x000fe200078ec0ff */
[----:B------:R-:W-:Y:S01]  /*12810*/  BSSY B8, `(.L_x_15517) ;  /* 0x00005cd000087945 */ /* 0x000fe20003800000 */
[----:B------:R-:W-:Y:S02]  /*12820*/  IMAD.MOV.U32 R28, RZ, RZ, RZ ;  /* 0x000000ffff1c7224 */ /* 0x000fe400078e00ff */
[----:B------:R-:W-:Y:S01]  /*12830*/  IMAD.MOV.U32 R26, RZ, RZ, RZ ;  /* 0x000000ffff1a7224 */ /* 0x000fe200078e00ff */
[----:B------:R-:W-:Y:S01]  /*12840*/  LOP3.LUT R2, R3, R2, RZ, 0xfc, !PT ;  /* 0x0000000203027212 */ /* 0x000fe200078efcff */
[----:B------:R-:W-:Y:S01]  /*12850*/  IMAD.MOV.U32 R29, RZ, RZ, 0x1 ;  /* 0x00000001ff1d7424 */ /* 0x000fe200078e00ff */
[----:B------:R-:W-:Y:S01]  /*12860*/  ULDC.64 UR38, c[0x0][0x198] ;  /* 0x0000660000267ab9 */ /* 0x000fe20000000a00 */
[----:B------:R-:W-:Y:S01]  /*12870*/  ULDC UR36, c[0x0][0xc] ;  /* 0x0000030000247ab9 */ /* 0x000fe20000000800 */
[----:B--2---:R-:W-:-:S05]  /*12880*/  LOP3.LUT R0, R6, 0x2, RZ, 0xfc, !PT ;  /* 0x0000000206007812 */ /* 0x004fca00078efcff */
[----:B------:R0:W-:Y:S02]  /*12890*/  STL [R1+0x50], R0 ;  /* 0x0000500001007387 */ /* 0x0001e40000100800 */
[----:B0-----:R-:W-:-:S05]  /*128a0*/  IMAD.MOV.U32 R0, RZ, RZ, 0x1 ;  /* 0x00000001ff007424 */ /* 0x001fca00078e00ff */
[----:B------:R0:W-:Y:S04]  /*128b0*/  STL [R1], R0 ;  /* 0x0000000001007387 */ /* 0x0001e80000100800 */
[----:B------:R1:W-:Y:S01]  /*128c0*/  STL [R1+0x44], RZ ;  /* 0x000044ff01007387 */ /* 0x0003e20000100800 */
[----:B0-----:R-:W-:-:S05]  /*128d0*/  LEA R0, R4, R22, 0x1 ;  /* 0x0000001604007211 */ /* 0x001fca00078e08ff */
[----:B------:R1:W-:Y:S02]  /*128e0*/  STL [R1+0x24], R0 ;  /* 0x0000240001007387 */ /* 0x0003e40000100800 */
.L_x_15610:
[----:B0-----:R-:W0:Y:S02]  /*128f0*/  LDC.64 R2, c[0x0][0xc88] ;  /* 0x00032200ff027b82 */ /* 0x001e240000000a00 */
[----:B0-----:R-:W-:-:S05]  /*12900*/  IMAD.WIDE R2, R19, 0x4, R2 ;  /* 0x0000000413027825 */ /* 0x001fca00078e0202 */
[----:B-1----:R-:W1:Y:S01]  /*12910*/  LDG.E R11, desc[UR40][R2.64] ;  /* 0x00000028020b7981 */ /* 0x002e62000c1e1900 */
[----:B------:R-:W-:Y:S05]  /*12920*/  YIELD ;  /* 0x0000000000007946 */ /* 0x000fea0003800000 */
[----:B------:R-:W-:Y:S01]  /*12930*/  ULDC.64 UR4, c[0x0][0xa28] ;  /* 0x00028a0000047ab9 */ /* 0x000fe20000000a00 */
[----:B------:R-:W-:Y:S01]  /*12940*/  IMAD.MOV.U32 R10, RZ, RZ, RZ ;  /* 0x000000ffff0a7224 */ /* 0x000fe200078e00ff */
[----:B------:R-:W-:Y:S01]  /*12950*/  ISETP.NE.U32.AND P0, PT, RZ, UR4, PT ;  /* 0x00000004ff007c0c */ /* 0x000fe2000bf05070 */
[----:B--2---:R-:W-:Y:S01]  /*12960*/  IMAD.MOV.U32 R6, RZ, RZ, RZ ;  /* 0x000000ffff067224 */ /* 0x004fe200078e00ff */
[----:B------:R-:W-:Y:S01]  /*12970*/  ULDC.64 UR8, c[0x0][0xa18] ;  /* 0x0002860000087ab9 */ /* 0x000fe20000000a00 */
[----:B------:R-:W-:Y:S01]  /*12980*/  ULDC.64 UR6, c[0x0][0xa10] ;  /* 0x0002840000067ab9 */ /* 0x000fe20000000a00 */
[----:B------:R-:W-:-:S02]  /*12990*/  ISETP.NE.AND.EX P0, PT, RZ, UR5, PT, P0 ;  /* 0x00000005ff007c0c */ /* 0x000fc4000bf05300 */
[----:B-1----:R-:W-:Y:S01]  /*129a0*/  SHF.R.S32.HI R0, RZ, 0x1f, R11 ;  /* 0x0000001fff007819 */ /* 0x002fe2000001140b */
[----:B------:R-:W-:-:S10]  /*129b0*/  IMAD.SHL.U32 R24, R11, 0x4, RZ ;  /* 0x000000040b187824 */ /* 0x000fd400078e00ff */
[C---:B------:R-:W-:Y:S01]  /*129c0*/  @P0 LEA R2, P1, R11.reuse, UR4, 0x2 ;  /* 0x000000040b020c11 */ /* 0x040fe2000f8210ff */
[----:B------:R-:W-:Y:S03]  /*129d0*/  STL [R1+0x8], R11 ;  /* 0x0000080b01007387 */ /* 0x000fe60000100800 */
[C-C-:B------:R-:W-:Y:S01]  /*129e0*/  @P0 LEA.HI.X R3, R11.reuse, UR5, R0.reuse, 0x2, P1 ;  /* 0x000000050b030c11 */ /* 0x140fe200088f1400 */
[----:B------:R-:W-:Y:S01]  /*129f0*/  ULDC.64 UR4, c[0x0][0xa00] ;  /* 0x0002800000047ab9 */ /* 0x000fe20000000a00 */
[----:B------:R-:W-:Y:S01]  /*12a00*/  SHF.L.U64.HI R25, R11, 0x2, R0 ;  /* 0x000000020b197819 */ /* 0x000fe20000010200 */
[----:B------:R0:W-:Y:S04]  /*12a10*/  STL [R1+0x3c], R0 ;  /* 0x00003c0001007387 */ /* 0x0001e80000100800 */
[----:B------:R1:W2:Y:S01]  /*12a20*/  @P0 LDG.E R10, desc[UR40][R2.64] ;  /* 0x00000028020a0981 */ /* 0x0002a2000c1e1900 */
[----:B------:R-:W-:-:S02]  /*12a30*/  ISETP.NE.U32.AND P0, PT, RZ, UR4, PT ;  /* 0x00000004ff007c0c */ /* 0x000fc4000bf05070 */
[----:B------:R-:W-:Y:S02]  /*12a40*/  ISETP.NE.U32.AND P2, PT, RZ, UR8, PT ;  /* 0x00000008ff007c0c */ /* 0x000fe4000bf45070 */
[----:B------:R-:W-:Y:S01]  /*12a50*/  ISETP.NE.AND.EX P0, PT, RZ, UR5, PT, P0 ;  /* 0x00000005ff007c0c */ /* 0x000fe2000bf05300 */
[----:B0-----:R-:W-:Y:S01]  /*12a60*/  IMAD.MOV.U32 R0, RZ, RZ, RZ ;  /* 0x000000ffff007224 */ /* 0x001fe200078e00ff */
[----:B------:R-:W-:Y:S02]  /*12a70*/  ISETP.NE.AND.EX P2, PT, RZ, UR9, PT, P2 ;  /* 0x00000009ff007c0c */ /* 0x000fe4000bf45320 */
[----:B------:R-:W-:Y:S02]  /*12a80*/  ISETP.NE.U32.AND P1, PT, RZ, UR6, PT ;  /* 0x00000006ff007c0c */ /* 0x000fe4000bf25070 */
[----:B-1----:R-:W-:Y:S02]  /*12a90*/  IADD3 R2, P3, R24, UR4, RZ ;  /* 0x0000000418027c10 */ /* 0x002fe4000ff7e0ff */
[----:B------:R-:W-:-:S02]  /*12aa0*/  ISETP.NE.AND.EX P1, PT, RZ, UR7, PT, P1 ;  /* 0x00000007ff007c0c */ /* 0x000fc4000bf25310 */
        /* <DEDUP_REMOVED lines=30> */
.L_x_15518:
        /* <DEDUP_REMOVED lines=10> */
.L_x_15519:
        /* <DEDUP_REMOVED lines=9> */
.L_x_15520:
        /* <DEDUP_REMOVED lines=8> */
[----:B--2---:R-:W-:Y:S01]  /*12e40*/  @P1 IADD3 R6, -R2, R4, RZ ;  /* 0x0000000402061210 */ /* 0x004fe20007ffe1ff */
[----:B------:R-:W-:-:S04]  /*12e50*/  IMAD R2, R17, 0xc0, RZ ;  /* 0x000000c011027824 */ /* 0x000fc800078e02ff */
[----:B------:R-:W-:Y:S02]  /*12e60*/  VIADD R2, R2, 0xbf ;  /* 0x000000bf02027836 */ /* 0x000fe40000000000 */
[----:B------:R-:W-:Y:S02]  /*12e70*/  IMAD.IADD R4, R7, 0x1, R6 ;  /* 0x0000000107047824 */ /* 0x000fe400078e0206 */
[----:B0-----:R-:W-:-:S03]  /*12e80*/  @P0 IMAD.HI.U32 R3, R2, R3, RZ ;  /* 0x0000000302030227 */ /* 0x001fc600078e00ff */
[C---:B------:R-:W-:Y:S01]  /*12e90*/  IADD3 R20, R4.reuse, 0x80, -R9 ;  /* 0x0000008004147810 */ /* 0x040fe20007ffe809 */
[----:B------:R-:W-:Y:S01]  /*12ea0*/  VIADD R21, R4, 0x7f ;  /* 0x0000007f04157836 */ /* 0x000fe20000000000 */
[----:B---3--:R-:W-:Y:S01]  /*12eb0*/  @P0 SHF.R.U32.HI R2, RZ, R5, R3 ;  /* 0x00000005ff020219 */ /* 0x008fe20000011603 */
        /* <DEDUP_REMOVED lines=8> */
[----:B------:R-:W-:-:S04]  /*12f40*/  VIMNMX R2, R21, R3, PT ;  /* 0x0000000315027248 */ /* 0x000fc80003fe0100 */
[----:B------:R-:W-:Y:S01]  /*12f50*/  LEA R2, R2, -R7, 0x7 ;  /* 0x8000000702027211 */ /* 0x000fe200078e38ff */
[----:B------:R-:W-:-:S03]  /*12f60*/  IMAD.MOV R7, RZ, RZ, -R7 ;  /* 0x000000ffff077224 */ /* 0x000fc600078e0a07 */
[----:B------:R-:W-:Y:S02]  /*12f70*/  VIMNMX R2, R2, R6, PT ;  /* 0x0000000602027248 */ /* 0x000fe40003fe0100 */
[----:B------:R-:W-:-:S04]  /*12f80*/  VIMNMX R7, RZ, R7, !PT ;  /* 0x00000007ff077248 */ /* 0x000fc80007fe0100 */
[----:B------:R-:W-:Y:S02]  /*12f90*/  ISETP.GT.AND P0, PT, R2, R7, PT ;  /* 0x000000070200720c */ /* 0x000fe40003f04270 */
[----:B------:R-:W-:-:S11]  /*12fa0*/  SHF.R.U32.HI R3, RZ, 0x7, R7 ;  /* 0x00000007ff037819 */ /* 0x000fd60000011607 */
[----:B------:R-:W-:-:S05]  /*12fb0*/  @P0 VIADD R2, R2, 0x7f ;  /* 0x0000007f02020836 */ /* 0x000fca0000000000 */
        /* <DEDUP_REMOVED lines=14> */
.L_x_15688:
[----:B--2---:R-:W-:Y:S02]  /*130a0*/  ISETP.NE.AND P0, PT, R14, RZ, PT ;  /* 0x000000ff0e00720c */ /* 0x004fe40003f05270 */
[----:B------:R-:W-:-:S11]  /*130b0*/  PLOP3.LUT P6, PT, PT, PT, PT, 0x8, 0x0 ;  /* 0x000000000000781c */ /* 0x000fd60003fce170 */
[----:B------:R-:W-:Y:S05]  /*130c0*/  @P0 BRA `(.L_x_15524) ;  /* 0x00000000000c0947 */ /* 0x000fea0003800000 */
[----:B------:R-:W-:-:S03]  /*130d0*/  UMOV UR4, 0xffffffff ;  /* 0xffffffff00047882 */ /* 0x000fc60000000000 */
[----:B------:R-:W-:Y:S05]  /*130e0*/  BRA.DIV UR4, `(.L_x_15525) ;  /* 0x0000007204547947 */ /* 0x000fea000b800000 */
[----:B------:R-:W-:-:S13]  /*130f0*/  ELECT P6, URZ, PT ;  /* 0x00000000003f782f */ /* 0x000fda00038c0000 */
.L_x_15524:
        /* <DEDUP_REMOVED lines=9> */
.L_x_15691:
[----:B------:R-:W-:Y:S05]  /*13190*/  BSYNC B1 ;  /* 0x0000000000017941 */ /* 0x000fea0003800000 */
.L_x_15526:
[----:B------:R-:W-:Y:S04]  /*131a0*/  BSSY B1, `(.L_x_15528) ;  /* 0x0000050000017945 */ /* 0x000fe80003800000 */
[----:B------:R-:W-:Y:S05]  /*131b0*/  @!P6 BRA `(.L_x_15529) ;  /* 0x000000040038e947 */ /* 0x000fea0003800000 */
[----:B------:R-:W2:Y:S01]  /*131c0*/  LDL R6, [R1] ;  /* 0x0000000001067983 */ /* 0x000ea20000100800 */
[----:B0-----:R-:W-:Y:S01]  /*131d0*/  LEA R5, R28, R22, 0x3 ;  /* 0x000000161c057211 */ /* 0x001fe200078e18ff */
[----:B------:R-:W0:Y:S01]  /*131e0*/  S2R R7, SR_TID.X ;  /* 0x0000000000077919 */ /* 0x000e220000002100 */
[----:B------:R-:W-:Y:S01]  /*131f0*/  BSSY B2, `(.L_x_15530) ;  /* 0x0000006000027945 */ /* 0x000fe20003800000 */
[----:B0-----:R-:W-:-:S04]  /*13200*/  LOP3.LUT R7, R7, 0x7f, RZ, 0xc0, !PT ;  /* 0x0000007f07077812 */ /* 0x001fc800078ec0ff */
[----:B------:R-:W-:Y:S02]  /*13210*/  ISETP.NE.AND P1, PT, R7, RZ, PT ;  /* 0x000000ff0700720c */ /* 0x000fe40003f25270 */
[----:B--2---:R-:W-:-:S04]  /*13220*/  SHF.L.U32 R6, R6, 0x1f, RZ ;  /* 0x0000001f06067819 */ /* 0x004fc800000006ff */
[----:B------:R-:W0:Y:S02]  /*13230*/  SYNCS.PHASECHK.TRANS64.TRYWAIT P0, [R5+URZ+0x168a0], R6 ;  /* 0x0168a006050075a7 */ /* 0x000e24000800017f */
[----:B0-----:R-:W-:Y:S05]  /*13240*/  @!P0 BRA `(.L_x_15531) ;  /* 0x0000007000308947 */ /* 0x001fea0003800000 */
.L_x_15692:
[----:B------:R-:W-:Y:S05]  /*13250*/  BSYNC B2 ;  /* 0x0000000000027941 */ /* 0x000fea0003800000 */
.L_x_15530:
        /* <DEDUP_REMOVED lines=9> */
.L_x_15533:
[----:B------:R-:W-:Y:S05]  /*132f0*/  BSYNC B2 ;  /* 0x0000000000027941 */ /* 0x000fea0003800000 */
.L_x_15532:
[----:B------:R-:W-:Y:S01]  /*13300*/  IMAD.MOV.U32 R11, RZ, RZ, RZ ;  /* 0x000000ffff0b7224 */ /* 0x000fe200078e00ff */
[----:B------:R-:W-:Y:S01]  /*13310*/  UIADD3 UR4, UP0, UR38, 0x570, URZ ;  /* 0x0000057026047890 */ /* 0x000fe2000ff1e03f */
[----:B------:R-:W-:Y:S01]  /*13320*/  IMAD R8, R28, 0x4000, R22 ;  /* 0x000040001c087824 */ /* 0x000fe200078e0216 */
[----:B------:R-:W-:Y:S01]  /*13330*/  PLOP3.LUT P0, PT, PT, PT, PT, 0x80, 0x0 ;  /* 0x000000000000781c */ /* 0x000fe20003f0f070 */
[----:B------:R-:W-:Y:S01]  /*13340*/  IMAD R7, R4, 0x80, R0 ;  /* 0x0000008004077824 */ /* 0x000fe200078e0200 */
[----:B------:R-:W-:Y:S01]  /*13350*/  R2UR UR10, R11 ;  /* 0x000000000b0a72ca */ /* 0x000fe200000e0000 */
[----:B------:R-:W-:Y:S01]  /*13360*/  IMAD.SHL.U32 R10, R28, 0x2000, RZ ;  /* 0x000020001c0a7824 */ /* 0x000fe200078e00ff */
[----:B------:R-:W-:Y:S01]  /*13370*/  IADD3 R8, R8, 0xe400, RZ ;  /* 0x0000e40008087810 */ /* 0x000fe20007ffe0ff */
[----:B------:R-:W-:Y:S01]  /*13380*/  VIADD R7, R7, 0xffffff80 ;  /* 0xffffff8007077836 */ /* 0x000fe20000000000 */
[----:B------:R-:W-:Y:S01]  /*13390*/  UIADD3.X UR5, URZ, UR39, URZ, UP0, !UPT ;  /* 0x000000273f057290 */ /* 0x000fe200087fe43f */
[----:B-1----:R-:W-:Y:S01]  /*133a0*/  VIADD R9, R5, 0x16890 ;  /* 0x0001689005097836 */ /* 0x002fe20000000000 */
[----:B------:R-:W-:Y:S01]  /*133b0*/  UMOV UR6, 0x0 ;  /* 0x0000000000067882 */ /* 0x000fe20000000000 */
[----:B------:R-:W-:-:S09]  /*133c0*/  UMOV UR7, 0x12f00000 ;  /* 0x12f0000000077882 */ /* 0x000fd20000000000 */
.L_x_15534:
        /* <DEDUP_REMOVED lines=13> */
.L_x_15693:
[----:B------:R-:W-:Y:S05]  /*134a0*/  BSYNC B2 ;  /* 0x0000000000027941 */ /* 0x000fea0003800000 */
.L_x_15535:
        /* <DEDUP_REMOVED lines=11> */
.L_x_15538:
[----:B------:R-:W-:Y:S05]  /*13560*/  BSYNC B2 ;  /* 0x0000000000027941 */ /* 0x000fea0003800000 */
.L_x_15537:
        /* <DEDUP_REMOVED lines=9> */
.L_x_15539:
        /* <DEDUP_REMOVED lines=10> */
.L_x_15529:
[----:B------:R-:W-:Y:S05]  /*136a0*/  BSYNC B1 ;  /* 0x0000000000017941 */ /* 0x000fea0003800000 */
.L_x_15528:
[----:B------:R-:W2:Y:S01]  /*136b0*/  LDL.LU R8, [R1] ;  /* 0x0000000001087983 */ /* 0x000ea20000300800 */
[----:B------:R-:W-:Y:S01]  /*136c0*/  VIADD R28, R28, 0x1 ;  /* 0x000000011c1c7836 */ /* 0x000fe20000000000 */
[----:B------:R-:W-:Y:S01]  /*136d0*/  PLOP3.LUT P0, PT, PT, PT, PT, 0x8, 0x0 ;  /* 0x000000000000781c */ /* 0x000fe20003f0e170 */
[----:B------:R-:W-:-:S03]  /*136e0*/  VIADD R4, R4, 0xfffffffe ;  /* 0xfffffffe04047836 */ /* 0x000fc60000000000 */
[----:B------:R-:W-:Y:S02]  /*136f0*/  ISETP.NE.AND P1, PT, R28, 0x2, PT ;  /* 0x000000021c00780c */ /* 0x000fe40003f25270 */
[----:B------:R-:W-:Y:S02]  /*13700*/  ISETP.GE.AND P2, PT, R4, R3, PT ;  /* 0x000000030400720c */ /* 0x000fe40003f46270 */
[----:B0-----:R-:W-:Y:S02]  /*13710*/  SEL R5, RZ, 0x1, P1 ;  /* 0x00000001ff057807 */ /* 0x001fe40000800000 */
[----:B------:R-:W-:Y:S02]  /*13720*/  SEL R28, R28, RZ, P1 ;  /* 0x000000ff1c1c7207 */ /* 0x000fe40000800000 */
[----:B--2---:R-:W-:-:S05]  /*13730*/  LOP3.LUT R8, R8, R5, RZ, 0x3c, !PT ;  /* 0x0000000508087212 */ /* 0x004fca00078e3cff */
[----:B------:R0:W-:Y:S02]  /*13740*/  STL [R1], R8 ;  /* 0x0000000801007387 */ /* 0x0001e40000100800 */
[----:B------:R-:W-:Y:S05]  /*13750*/  @!P2 BRA `(.L_x_15522) ;  /* 0x000000040064a947 */ /* 0x000fea0003800000 */
.L_x_15552:
[----:B------:R-:W-:Y:S05]  /*13760*/  YIELD ;  /* 0x0000000000007946 */ /* 0x000fea0003800000 */
[----:B------:R-:W-:Y:S04]  /*13770*/  BSSY B1, `(.L_x_15540) ;  /* 0x000004d000017945 */ /* 0x000fe80003800000 */
[----:B--2---:R-:W-:Y:S05]  /*13780*/  @!P6 BRA `(.L_x_15541) ;  /* 0x00000004002ce947 */ /* 0x004fea0003800000 */
[----:B------:R-:W2:Y:S01]  /*13790*/  LDL R6, [R1] ;  /* 0x0000000001067983 */ /* 0x000ea20000100800 */
[----:B------:R-:W3:Y:S02]  /*137a0*/  S2R R5, SR_TID.X ;  /* 0x0000000000057919 */ /* 0x000ee40000002100 */
[----:B---3--:R-:W-:Y:S01]  /*137b0*/  LOP3.LUT R7, R5, 0x7f, RZ, 0xc0, !PT ;  /* 0x0000007f05077812 */ /* 0x008fe200078ec0ff */
[----:B------:R-:W-:Y:S01]  /*137c0*/  IMAD R5, R28, 0x8, R22 ;  /* 0x000000081c057824 */ /* 0x000fe200078e0216 */
[----:B------:R-:W-:Y:S02]  /*137d0*/  BSSY B2, `(.L_x_15542) ;  /* 0x0000005000027945 */ /* 0x000fe40003800000 */
[----:B------:R-:W-:Y:S02]  /*137e0*/  ISETP.NE.AND P2, PT, R7, RZ, PT ;  /* 0x000000ff0700720c */ /* 0x000fe40003f45270 */
[----:B--2---:R-:W-:-:S04]  /*137f0*/  SHF.L.U32 R6, R6, 0x1f, RZ ;  /* 0x0000001f06067819 */ /* 0x004fc800000006ff */
[----:B------:R-:W2:Y:S02]  /*13800*/  SYNCS.PHASECHK.TRANS64.TRYWAIT P1, [R5+URZ+0x168a0], R6 ;  /* 0x0168a006050075a7 */ /* 0x000ea4000802017f */
[----:B--2---:R-:W-:Y:S05]  /*13810*/  @!P1 BRA `(.L_x_15543) ;  /* 0x0000006800e49947 */ /* 0x004fea0003800000 */
.L_x_15694:
[----:B------:R-:W-:Y:S05]  /*13820*/  BSYNC B2 ;  /* 0x0000000000027941 */ /* 0x000fea0003800000 */
.L_x_15542:
[----:B------:R-:W-:Y:S04]  /*13830*/  BSSY B2, `(.L_x_15544) ;  /* 0x0000009000027945 */ /* 0x000fe80003800000 */
[----:B------:R-:W-:Y:S05]  /*13840*/  @P2 BRA `(.L_x_15545) ;  /* 0x00000000001c2947 */ /* 0x000fea0003800000 */
[----:B------:R-:W0:Y:S02]  /*13850*/  S2R R7, SR_TID.X ;  /* 0x0000000000077919 */ /* 0x000e240000002100 */
[----:B0-----:R-:W-:Y:S02]  /*13860*/  LOP3.LUT R8, R7, 0x1f, RZ, 0xc0, !PT ;  /* 0x0000001f07087812 */ /* 0x001fe400078ec0ff */
[----:B------:R-:W-:Y:S02]  /*13870*/  MOV R7, 0x4000 ;  /* 0x0000400000077802 */ /* 0x000fe40000000f00 */
[----:B------:R-:W-:Y:S02]  /*13880*/  ISETP.NE.AND P1, PT, R8, RZ, PT ;  /* 0x000000ff0800720c */ /* 0x000fe40003f25270 */
[----:B------:R3:W-:Y:S11]  /*13890*/  SYNCS.ARRIVE.TRANS64 RZ, [R5+URZ+0x16890], R7 ;  /* 0x0168900705ff79a7 */ /* 0x0007f6000800003f */
[----:B---3--:R-:W-:Y:S05]  /*138a0*/  @!P1 BRA `(.L_x_15545) ;  /* 0x0000000000049947 */ /* 0x008fea0003800000 */
[----:B------:R-:W-:Y:S01]  /*138b0*/  BPT.TRAP 0x1 ;  /* 0x000000040000795c */ /* 0x000fe20000300000 */
.L_x_15545:
[----:B------:R-:W-:Y:S05]  /*138c0*/  BSYNC B2 ;  /* 0x0000000000027941 */ /* 0x000fea0003800000 */
.L_x_15544:
[----:B------:R-:W-:Y:S01]  /*138d0*/  IMAD.MOV.U32 R11, RZ, RZ, RZ ;  /* 0x000000ffff0b7224 */ /* 0x000fe200078e00ff */
[----:B------:R-:W-:Y:S01]  /*138e0*/  UIADD3 UR4, UP0, UR38, 0x570, URZ ;  /* 0x0000057026047890 */ /* 0x000fe2000ff1e03f */
[----:B------:R-:W-:Y:S01]  /*138f0*/  IMAD R7, R28, 0x4000, R22 ;  /* 0x000040001c077824 */ /* 0x000fe200078e0216 */
[----:B------:R-:W-:Y:S01]  /*13900*/  PLOP3.LUT P1, PT, PT, PT, PT, 0x80, 0x0 ;  /* 0x000000000000781c */ /* 0x000fe20003f2f070 */
[----:B0-----:R-:W-:Y:S01]  /*13910*/  IMAD R8, R4, 0x80, R0 ;  /* 0x0000008004087824 */ /* 0x001fe200078e0200 */
[----:B------:R-:W-:Y:S01]  /*13920*/  R2UR UR10, R11 ;  /* 0x000000000b0a72ca */ /* 0x000fe200000e0000 */
[----:B-1----:R-:W-:Y:S01]  /*13930*/  VIADD R9, R5, 0x16890 ;  /* 0x0001689005097836 */ /* 0x002fe20000000000 */
[----:B------:R-:W-:Y:S01]  /*13940*/  UIADD3.X UR5, URZ, UR39, URZ, UP0, !UPT ;  /* 0x000000273f057290 */ /* 0x000fe200087fe43f */
[----:B------:R-:W-:Y:S01]  /*13950*/  VIADD R10, R7, 0xe400 ;  /* 0x0000e400070a7836 */ /* 0x000fe20000000000 */
[----:B------:R-:W-:Y:S01]  /*13960*/  UMOV UR6, 0x0 ;  /* 0x0000000000067882 */ /* 0x000fe20000000000 */
[----:B------:R-:W-:-:S10]  /*13970*/  UMOV UR7, 0x12f00000 ;  /* 0x12f0000000077882 */ /* 0x000fd40000000000 */
.L_x_15546:
        /* <DEDUP_REMOVED lines=13> */
.L_x_15695:
[----:B------:R-:W-:Y:S05]  /*13a50*/  BSYNC B2 ;  /* 0x0000000000027941 */ /* 0x000fea0003800000 */
.L_x_15547:
        /* <DEDUP_REMOVED lines=11> */
.L_x_15550:
[----:B------:R-:W-:Y:S05]  /*13b10*/  BSYNC B2 ;  /* 0x0000000000027941 */ /* 0x000fea0003800000 */
.L_x_15549:
[----:B------:R-:W-:Y:S01]  /*13b20*/  R2UR UR10, R11 ;  /* 0x000000000b0a72ca */ /* 0x000fe200000e0000 */
[----:B------:R-:W-:Y:S01]  /*13b30*/  UIADD3 UR4, UP0, UR38, 0x670, URZ ;  /* 0x0000067026047890 */ /* 0x000fe2000ff1e03f */
[----:B------:R-:W-:Y:S01]  /*13b40*/  R2UR UR6, R12 ;  /* 0x000000000c0672ca */ /* 0x000fe200000e0000 */
[----:B------:R-:W-:Y:S01]  /*13b50*/  VIADD R7, R7, 0x400 ;  /* 0x0000040007077836 */ /* 0x000fe20000000000 */
[----:B------:R-:W-:Y:S01]  /*13b60*/  R2UR UR7, R13 ;  /* 0x000000000d0772ca */ /* 0x000fe200000e0000 */
[----:B0-2---:R-:W-:Y:S01]  /*13b70*/  VIADD R5, R5, 0x168b0 ;  /* 0x000168b005057836 */ /* 0x005fe20000000000 */
[----:B------:R-:W-:Y:S01]  /*13b80*/  PLOP3.LUT P1, PT, PT, PT, PT, 0x80, 0x0 ;  /* 0x000000000000781c */ /* 0x000fe20003f2f070 */
[----:B------:R-:W-:-:S12]  /*13b90*/  UIADD3.X UR5, URZ, UR39, URZ, UP0, !UPT ;  /* 0x000000273f057290 */ /* 0x000fd800087fe43f */
.L_x_15551:
        /* <DEDUP_REMOVED lines=10> */
.L_x_15541:
[----:B------:R-:W-:Y:S05]  /*13c40*/  BSYNC B1 ;  /* 0x0000000000017941 */ /* 0x000fea0003800000 */
.L_x_15540:
[----:B------:R-:W2:Y:S01]  /*13c50*/  LDL.LU R6, [R1] ;  /* 0x0000000001067983 */ /* 0x000ea20000300800 */
[----:B------:R-:W-:Y:S01]  /*13c60*/  VIADD R28, R28, 0x1 ;  /* 0x000000011c1c7836 */ /* 0x000fe20000000000 */
[C---:B------:R-:W-:Y:S02]  /*13c70*/  ISETP.GT.AND P2, PT, R4.reuse, R3, PT ;  /* 0x000000030400720c */ /* 0x040fe40003f44270 */
[----:B------:R-:W-:Y:S02]  /*13c80*/  IADD3 R4, R4, -0x1, RZ ;  /* 0xffffffff04047810 */ /* 0x000fe40007ffe0ff */
[----:B------:R-:W-:-:S04]  /*13c90*/  ISETP.NE.AND P1, PT, R28, 0x2, PT ;  /* 0x000000021c00780c */ /* 0x000fc80003f25270 */
[----:B------:R-:W-:Y:S02]  /*13ca0*/  SEL R5, RZ, 0x1, P1 ;  /* 0x00000001ff057807 */ /* 0x000fe40000800000 */
[----:B------:R-:W-:Y:S02]  /*13cb0*/  SEL R28, R28, RZ, P1 ;  /* 0x000000ff1c1c7207 */ /* 0x000fe40000800000 */
[----:B--2---:R-:W-:-:S05]  /*13cc0*/  LOP3.LUT R6, R6, R5, RZ, 0x3c, !PT ;  /* 0x0000000506067212 */ /* 0x004fca00078e3cff */
[----:B------:R2:W-:Y:S01]  /*13cd0*/  STL [R1], R6 ;  /* 0x0000000601007387 */ /* 0x0005e20000100800 */
[----:B------:R-:W-:Y:S05]  /*13ce0*/  @P2 BRA `(.L_x_15552) ;  /* 0xfffffff8009c2947 */ /* 0x000fea000383ffff */
.L_x_15522:
[----:B------:R-:W-:Y:S05]  /*13cf0*/  BSYNC B0 ;  /* 0x0000000000007941 */ /* 0x000fea0003800000 */
.L_x_15521:
        /* <DEDUP_REMOVED lines=32> */
[----:B------:R-:W4:Y:S01]  /*13f00*/  POPC R7, R4 ;  /* 0x0000000400077309 */ /* 0x000f220000000000 */
[----:B---3--:R-:W4:Y:S02]  /*13f10*/  SHFL.IDX PT, R0, R3, R0, 0x1f ;  /* 0x00001f0003007589 */ /* 0x008f2400000e0000 */
[----:B----4-:R-:W-:Y:S01]  /*13f20*/  IADD3 R16, R0, UR36, R7 ;  /* 0x0000002400107c10 */ /* 0x010fe2000fffe007 */
[----:B------:R-:W-:Y:S06]  /*13f30*/  BRA `(.L_x_15555) ;  /* 0x0000003800607947 */ /* 0x000fec0003800000 */
.L_x_15554:
        /* <DEDUP_REMOVED lines=11> */
[----:B------:R-:W-:Y:S01]  /*13ff0*/  IMAD.U32 R5, RZ, RZ, UR7 ;  /* 0x00000007ff057e24 */ /* 0x000fe2000f8e00ff */
[----:B------:R-:W-:Y:S01]  /*14000*/  MOV R13, RZ ;  /* 0x000000ff000d7202 */ /* 0x000fe20000000f00 */
[----:B------:R-:W-:Y:S02]  /*14010*/  IMAD.U32 R7, RZ, RZ, UR9 ;  /* 0x00000009ff077e24 */ /* 0x000fe4000f8e00ff */
[----:B------:R-:W-:-:S02]  /*14020*/  IMAD.U32 R10, RZ, RZ, UR4 ;  /* 0x00000004ff0a7e24 */ /* 0x000fc4000f8e00ff */
[----:B------:R-:W-:Y:S02]  /*14030*/  IMAD.U32 R11, RZ, RZ, UR5 ;  /* 0x00000005ff0b7e24 */ /* 0x000fe4000f8e00ff */
[----:B0-----:R-:W-:Y:S02]  /*14040*/  IMAD.MOV.U32 R8, RZ, RZ, 0x70 ;  /* 0x00000070ff087424 */ /* 0x001fe400078e00ff */
[----:B------:R-:W-:-:S07]  /*14050*/  IMAD.MOV.U32 R12, RZ, RZ, 0x1 ;  /* 0x00000001ff0c7424 */ /* 0x000fce00078e00ff */
[----:B------:R-:W-:-:S07]  /*14060*/  LEPC R20, `(.L_x_15557) ;  /* 0x000000001014794e */ /* 0x000fce0000000000 */
[----:B-12---:R-:W-:Y:S05]  /*14070*/  CALL.ABS.NOINC R2 ;  /* 0x0000000002007343 */ /* 0x006fea0003c00000 */
.L_x_15557:
[----:B------:R-:W-:Y:S05]  /*14080*/  BSYNC B6 ;  /* 0x0000000000067941 */ /* 0x000fea0003800000 */
.L_x_15556:
        /* <DEDUP_REMOVED lines=10> */
[----:B------:R-:W-:Y:S01]  /*14130*/  MOV R10, UR4 ;  /* 0x00000004000a7c02 */ /* 0x000fe20008000f00 */
[----:B------:R-:W-:Y:S02]  /*14140*/  IMAD.U32 R5, RZ, RZ, UR7 ;  /* 0x00000007ff057e24 */ /* 0x000fe4000f8e00ff */
[----:B--2---:R-:W-:Y:S02]  /*14150*/  IMAD.U32 R6, RZ, RZ, UR8 ;  /* 0x00000008ff067e24 */ /* 0x004fe4000f8e00ff */
[----:B------:R-:W-:-:S02]  /*14160*/  IMAD.U32 R7, RZ, RZ, UR9 ;  /* 0x00000009ff077e24 */ /* 0x000fc4000f8e00ff */
[----:B------:R-:W-:Y:S02]  /*14170*/  IMAD.U32 R11, RZ, RZ, UR5 ;  /* 0x00000005ff0b7e24 */ /* 0x000fe4000f8e00ff */
[----:B0-----:R-:W-:Y:S02]  /*14180*/  IMAD.MOV.U32 R8, RZ, RZ, 0x70 ;  /* 0x00000070ff087424 */ /* 0x001fe400078e00ff */
[----:B------:R-:W-:Y:S02]  /*14190*/  IMAD.MOV.U32 R12, RZ, RZ, 0x1 ;  /* 0x00000001ff0c7424 */ /* 0x000fe400078e00ff */
[----:B---3--:R-:W-:-:S07]  /*141a0*/  IMAD.MOV.U32 R13, RZ, RZ, RZ ;  /* 0x000000ffff0d7224 */ /* 0x008fce00078e00ff */
[----:B------:R-:W-:-:S07]  /*141b0*/  LEPC R20, `(.L_x_15560) ;  /* 0x000000001014794e */ /* 0x000fce0000000000 */
[----:B-1--4-:R-:W-:Y:S05]  /*141c0*/  CALL.ABS.NOINC R2 ;  /* 0x0000000002007343 */ /* 0x012fea0003c00000 */
.L_x_15560:
        /* <DEDUP_REMOVED lines=15> */
.L_x_15559:
[----:B------:R-:W-:Y:S05]  /*142c0*/  BSYNC B6 ;  /* 0x0000000000067941 */ /* 0x000fea0003800000 */
.L_x_15558:
[----:B------:R3:W4:Y:S01]  /*142d0*/  LDL R20, [R1+0xc] ;  /* 0x00000c0001147983 */ /* 0x0007220000100800 */
[----:B------:R-:W-:Y:S01]  /*142e0*/  ULDC.64 UR4, c[0x0][0x9f8] ;  /* 0x00027e0000047ab9 */ /* 0x000fe20000000a00 */
[----:B------:R-:W0:Y:S01]  /*142f0*/  LDC R7, c[0x0][0x430] ;  /* 0x00010c00ff077b82 */ /* 0x000e220000000800 */
[----:B------:R-:W-:Y:S01]  /*14300*/  ISETP.NE.U32.AND P0, PT, RZ, UR4, PT ;  /* 0x00000004ff007c0c */ /* 0x000fe2000bf05070 */
[----:B------:R-:W2:Y:S03]  /*14310*/  LDL R27, [R1+0x34] ;  /* 0x00003400011b7983 */ /* 0x000ea60000100800 */
[----:B------:R-:W-:Y:S01]  /*14320*/  ISETP.NE.AND.EX P0, PT, RZ, UR5, PT, P0 ;  /* 0x00000005ff007c0c */ /* 0x000fe2000bf05300 */
[----:B------:R-:W3:Y:S04]  /*14330*/  LDL R21, [R1+0x18] ;  /* 0x0000180001157983 */ /* 0x000ee80000100800 */
[----:B------:R-:W3:Y:S01]  /*14340*/  LDL R2, [R1+0x1c] ;  /* 0x00001c0001027983 */ /* 0x000ee20000100800 */
[----:B------:R-:W0:Y:S07]  /*14350*/  S2R R3, SR_TID.X ;  /* 0x0000000000037919 */ /* 0x000e2e0000002100 */
[----:B------:R-:W-:Y:S01]  /*14360*/  @P0 IADD3 R24, P1, R24, UR4, RZ ;  /* 0x0000000418180c10 */ /* 0x000fe2000ff3e0ff */
[----:B------:R-:W0:Y:S03]  /*14370*/  S2R R0, SR_TID.X ;  /* 0x0000000000007919 */ /* 0x000e260000002100 */
[----:B------:R-:W-:Y:S01]  /*14380*/  @P0 IADD3.X R25, R25, UR5, RZ, P1, !PT ;  /* 0x0000000519190c10 */ /* 0x000fe20008ffe4ff */
[----:B-1----:R-:W3:Y:S04]  /*14390*/  LDL R9, [R1+0x50] ;  /* 0x0000500001097983 */ /* 0x002ee80000100800 */
[----:B----4-:R-:W4:Y:S01]  /*143a0*/  @P0 LDG.E R20, desc[UR40][R24.64] ;  /* 0x0000002818140981 */ /* 0x010f22000c1e1900 */
[----:B0-----:R-:W-:Y:S01]  /*143b0*/  ISETP.NE.AND P1, PT, R7, 0x1, PT ;  /* 0x000000010700780c */ /* 0x001fe20003f25270 */
[----:B------:R-:W-:Y:S01]  /*143c0*/  IMAD.SHL.U32 R3, R3, 0x10, RZ ;  /* 0x0000001003037824 */ /* 0x000fe200078e00ff */
[----:B------:R-:W-:Y:S01]  /*143d0*/  LOP3.LUT R0, R0, 0x7f, RZ, 0xc0, !PT ;  /* 0x0000007f00007812 */ /* 0x000fe200078ec0ff */
[----:B--2---:R-:W-:-:S03]  /*143e0*/  VIADD R27, R27, 0xffffffff ;  /* 0xffffffff1b1b7836 */ /* 0x004fc60000000000 */
[----:B------:R-:W-:Y:S01]  /*143f0*/  SHF.R.U32.HI R0, RZ, 0x3, R0 ;  /* 0x00000003ff007819 */ /* 0x000fe20000011600 */
[----:B------:R-:W-:Y:S01]  /*14400*/  IMAD.SHL.U32 R8, R27, 0x80, RZ ;  /* 0x000000801b087824 */ /* 0x000fe200078e00ff */
[----:B------:R-:W-:-:S04]  /*14410*/  LOP3.LUT R3, R3, 0x70, RZ, 0xc0, !PT ;  /* 0x0000007003037812 */ /* 0x000fc800078ec0ff */
[----:B------:R-:W-:Y:S01]  /*14420*/  LOP3.LUT R0, R8, R0, R3, 0xfe, !PT ;  /* 0x0000000008007212 */ /* 0x000fe200078efe03 */
[----:B------:R-:W0:Y:S08]  /*14430*/  @P1 LDC R5, c[0x0][0x434] ;  /* 0x00010d00ff051b82 */ /* 0x000e300000000800 */
[----:B------:R-:W1:Y:S01]  /*14440*/  @P1 LDC R6, c[0x0][0x438] ;  /* 0x00010e00ff061b82 */ /* 0x000e620000000800 */
[----:B----4-:R2:W-:Y:S01]  /*14450*/  @P0 STL [R1+0xc], R20 ;  /* 0x00000c1401000387 */ /* 0x0105e20000100800 */
[C---:B---3--:R-:W-:Y:S01]  /*14460*/  ISETP.GE.AND P0, PT, R0.reuse, R21, PT ;  /* 0x000000150000720c */ /* 0x048fe20003f06270 */
[----:B------:R-:W-:-:S04]  /*14470*/  IMAD.IADD R0, R0, 0x1, R2 ;  /* 0x0000000100007824 */ /* 0x000fc800078e0202 */
[----:B0-----:R-:W-:-:S08]  /*14480*/  @P1 IMAD.HI.U32 R5, R0, R5, RZ ;  /* 0x0000000500051227 */ /* 0x001fd000078e00ff */
[----:B------:R-:W0:Y:S01]  /*14490*/  @!P0 LDC.64 R2, c[0x0][0x428] ;  /* 0x00010a00ff028b82 */ /* 0x000e220000000a00 */
[----:B------:R-:W-:Y:S02]  /*144a0*/  MOV R4, R0 ;  /* 0x0000000000047202 */ /* 0x000fe40000000f00 */
        /* <DEDUP_REMOVED lines=9> */
[----:B0-----:R-:W-:Y:S01]  /*14540*/  @!P0 LEA R6, P1, R4, R2, 0x2 ;  /* 0x0000000204068211 */ /* 0x001fe200078210ff */
[----:B------:R-:W-:-:S05]  /*14550*/  @!P0 IMAD.IADD R2, R5, 0x1, R7 ;  /* 0x0000000105028824 */ /* 0x000fca00078e0207 */
[----:B------:R-:W-:Y:S01]  /*14560*/  @!P0 LEA.HI.X R7, R4, R3, R2, 0x2, P1 ;  /* 0x0000000304078211 */ /* 0x000fe200008f1402 */
[----:B------:R-:W-:-:S06]  /*14570*/  IMAD.MOV.U32 R2, RZ, RZ, RZ ;  /* 0x000000ffff027224 */ /* 0x000fcc00078e00ff */
[----:B------:R2:W5:Y:S04]  /*14580*/  @!P0 LDG.E R2, desc[UR40][R6.64] ;  /* 0x0000002806028981 */ /* 0x000568000c1e1900 */
[----:B------:R2:W-:Y:S01]  /*14590*/  STL [R1+0x20], R10 ;  /* 0x0000200a01007387 */ /* 0x0005e20000100800 */
[----:B------:R-:W-:Y:S01]  /*145a0*/  ISETP.NE.AND P2, PT, R9, 0x3, PT ;  /* 0x000000030900780c */ /* 0x000fe20003f45270 */
[----:B------:R-:W-:Y:S01]  /*145b0*/  UMOV UR4, 0xffffffff ;  /* 0xffffffff00047882 */ /* 0x000fe20000000000 */
[----:B------:R-:W-:-:S11]  /*145c0*/  LOP3.LUT R23, R23, 0xfffffffd, RZ, 0xc0, !PT ;  /* 0xfffffffd17177812 */ /* 0x000fd600078ec0ff */
[----:B------:R-:W-:Y:S01]  /*145d0*/  @P2 LOP3.LUT R23, R23, 0x2, RZ, 0xfc, !PT ;  /* 0x0000000217172812 */ /* 0x000fe200078efcff */
[----:B--2---:R-:W-:Y:S06]  /*145e0*/  BRA.DIV UR4, `(.L_x_15561) ;  /* 0x0000005e04987947 */ /* 0x004fec000b800000 */
.L_x_15698:
[----:B------:R-:W-:-:S05]  /*145f0*/  SHF.R.S32.HI R9, RZ, 0x1f, R18 ;  /* 0x0000001fff097819 */ /* 0x000fca0000011412 */
[----:B------:R0:W-:Y:S01]  /*14600*/  STL [R1+0x10], R9 ;  /* 0x0000100901007387 */ /* 0x0001e20000100800 */
[----:B------:R-:W-:Y:S05]  /*14610*/  @!P2 BRA `(.L_x_15562) ;  /* 0x000000000004a947 */ /* 0x000fea0003800000 */
[----:B------:R-:W-:Y:S01]  /*14620*/  BPT.TRAP 0x1 ;  /* 0x000000040000795c */ /* 0x000fe20000300000 */
.L_x_15562:
        /* <DEDUP_REMOVED lines=19> */
[----:B------:R-:W-:Y:S01]  /*14760*/  IADD3 R25, R5, R3, RZ ;  /* 0x0000000305197210 */ /* 0x000fe20007ffe0ff */
[----:B------:R-:W-:-:S03]  /*14770*/  IMAD R3, R26, 0x8, R22 ;  /* 0x000000081a037824 */ /* 0x000fc600078e0216 */
[----:B------:R-:W-:Y:S02]  /*14780*/  LEA.HI.X R25, R4, UR5, R25, 0x1, P0 ;  /* 0x0000000504197c11 */ /* 0x000fe400080f0c19 */
[----:B------:R-:W-:-:S04]  /*14790*/  SHF.L.U32 R4, R29, 0x1f, RZ ;  /* 0x0000001f1d047819 */ /* 0x000fc800000006ff */
[----:B------:R-:W1:Y:S02]  /*147a0*/  SYNCS.PHASECHK.TRANS64.TRYWAIT P0, [R3+URZ+0x16840], R4 ;  /* 0x01684004030075a7 */ /* 0x000e64000800017f */
[----:B-1----:R-:W-:Y:S05]  /*147b0*/  @!P0 BRA `(.L_x_15564) ;  /* 0x0000005c00588947 */ /* 0x002fea0003800000 */
.L_x_15699:
[----:B------:R-:W-:Y:S05]  /*147c0*/  BSYNC B0 ;  /* 0x0000000000007941 */ /* 0x000fea0003800000 */
.L_x_15563:
        /* <DEDUP_REMOVED lines=11> */
[----:B------:R-:W-:-:S04]  /*14880*/  IMAD.WIDE.U32 R4, R2, UR4, R4 ;  /* 0x0000000402047c25 */ /* 0x000fc8000f8e0004 */
[----:B------:R-:W-:Y:S01]  /*14890*/  IMAD R2, R2, UR5, R7 ;  /* 0x0000000502027c24 */ /* 0x000fe2000f8e0207 */
[----:B------:R-:W-:-:S03]  /*148a0*/  ULDC.64 UR4, c[0x0][0x308] ;  /* 0x0000c20000047ab9 */ /* 0x000fc60000000a00 */
[----:B------:R-:W-:Y:S02]  /*148b0*/  IMAD.IADD R5, R5, 0x1, R2 ;  /* 0x0000000105057824 */ /* 0x000fe400078e0202 */
[----:B------:R-:W-:-:S04]  /*148c0*/  IMAD.WIDE.U32 R4, R18, UR4, R4 ;  /* 0x0000000412047c25 */ /* 0x000fc8000f8e0004 */
[----:B--2---:R-:W-:Y:S02]  /*148d0*/  IMAD R0, R9, UR4, RZ ;  /* 0x0000000409007c24 */ /* 0x004fe4000f8e02ff */
[----:B------:R-:W1:Y:S02]  /*148e0*/  S2R R9, SR_TID.X ;  /* 0x0000000000097919 */ /* 0x000e640000002100 */
[----:B------:R-:W-:Y:S01]  /*148f0*/  IMAD R0, R18, UR5, R0 ;  /* 0x0000000512007c24 */ /* 0x000fe2000f8e0200 */
[----:B------:R-:W-:-:S03]  /*14900*/  ULDC.64 UR4, c[0x0][0x2e8] ;  /* 0x0000ba0000047ab9 */ /* 0x000fc60000000a00 */
[----:B------:R-:W-:Y:S01]  /*14910*/  IMAD.IADD R2, R5, 0x1, R0 ;  /* 0x0000000105027824 */ /* 0x000fe200078e0200 */
[----:B------:R-:W-:Y:S01]  /*14920*/  LEA R0, P0, R4, UR4, 0x1 ;  /* 0x0000000404007c11 */ /* 0x000fe2000f8008ff */
[----:B------:R-:W-:-:S03]  /*14930*/  ULDC UR4, c[0x0][0x2f4] ;  /* 0x0000bd0000047ab9 */ /* 0x000fc60000000800 */
[----:B------:R-:W-:Y:S02]  /*14940*/  LEA.HI.X R2, R4, UR5, R2, 0x1, P0 ;  /* 0x0000000504027c11 */ /* 0x000fe400080f0c02 */
[----:B-1----:R-:W-:Y:S01]  /*14950*/  LOP3.LUT R10, R9, 0x7f, RZ, 0xc0, !PT ;  /* 0x0000007f090a7812 */ /* 0x002fe200078ec0ff */
[----:B0-----:R-:W-:-:S03]  /*14960*/  IMAD.SHL.U32 R9, R12, 0x8, RZ ;  /* 0x000000080c097824 */ /* 0x001fc600078e00ff */
[----:B------:R-:W-:Y:S02]  /*14970*/  SHF.R.U32.HI R11, RZ, 0x3, R10 ;  /* 0x00000003ff0b7819 */ /* 0x000fe4000001160a */
[----:B------:R-:W-:Y:S02]  /*14980*/  LOP3.LUT R9, R9, 0x38, RZ, 0xc0, !PT ;  /* 0x0000003809097812 */ /* 0x000fe400078ec0ff */
[----:B---3--:R-:W-:Y:S02]  /*14990*/  IADD3 R4, -R11, R13, -R8 ;  /* 0x0000000d0b047210 */ /* 0x008fe40007ffe908 */
[----:B------:R-:W-:Y:S01]  /*149a0*/  SHF.L.U32 R11, R10, 0x3, RZ ;  /* 0x000000030a0b7819 */ /* 0x000fe200000006ff */
[----:B------:R-:W-:Y:S01]  /*149b0*/  IMAD.SHL.U32 R10, R12, 0x8, RZ ;  /* 0x000000080c0a7824 */ /* 0x000fe200078e00ff */
[----:B------:R-:W-:Y:S01]  /*149c0*/  ISETP.GE.AND P2, PT, R9, UR4, PT ;  /* 0x0000000409007c0c */ /* 0x000fe2000bf46270 */
[----:B------:R-:W-:Y:S01]  /*149d0*/  UMOV UR4, 0xffffffff ;  /* 0xffffffff00047882 */ /* 0x000fe20000000000 */
[----:B------:R-:W-:-:S02]  /*149e0*/  ISETP.GE.AND P0, PT, R4, 0x1, PT ;  /* 0x000000010400780c */ /* 0x000fc40003f06270 */
[----:B------:R-:W-:-:S04]  /*149f0*/  LOP3.LUT R10, R10, 0x1f8, RZ, 0xc0, !PT ;  /* 0x000001f80a0a7812 */ /* 0x000fc800078ec0ff */
[----:B------:R-:W-:-:S04]  /*14a00*/  LOP3.LUT R10, R10, 0x38, R12, 0x78, !PT ;  /* 0x000000380a0a7812 */ /* 0x000fc800078e780c */
[----:B------:R-:W-:Y:S02]  /*14a10*/  LOP3.LUT R10, R10, 0x200, R11, 0xf8, !PT ;  /* 0x000002000a0a7812 */ /* 0x000fe400078ef80b */
[----:B------:R-:W-:-:S03]  /*14a20*/  @P2 LOP3.LUT R23, R23, 0x1, RZ, 0xfc, !PT ;  /* 0x0000000117172812 */ /* 0x000fc600078efcff */
        /* <DEDUP_REMOVED lines=74> */
.L_x_15717:
        /* <DEDUP_REMOVED lines=10> */
.L_x_15566:
        /* <DEDUP_REMOVED lines=11> */
.L_x_15567:
[----:B------:R1:W5:Y:S01]  /*15020*/  LDL.LU R4, [R1+0x28] ;  /* 0x0000280001047983 */ /* 0x0003620000300800 */
[----:B------:R1:W-:Y:S03]  /*15030*/  SYNCS.ARRIVE.TRANS64.A1T0 RZ, [R3+URZ+0x16830], RZ ;  /* 0x016830ff03ff79a7 */ /* 0x0003e6000810003f */
[----:B0-----:R1:W5:Y:S04]  /*15040*/  LDL.LU R7, [R1+0x8] ;  /* 0x0000080001077983 */ /* 0x0013680000300800 */
[----:B------:R1:W5:Y:S02]  /*15050*/  LDL.LU R6, [R1+0x3c] ;  /* 0x00003c0001067983 */ /* 0x0003640000300800 */
        /* <DEDUP_REMOVED lines=9> */
[----:B-----5:R-:W-:Y:S02]  /*150f0*/  SHF.R.S32.HI R2, RZ, 0x1f, R4 ;  /* 0x0000001fff027819 */ /* 0x020fe40000011404 */
[----:B-1----:R-:W-:-:S03]  /*15100*/  SEL R3, R7, RZ, !P0 ;  /* 0x000000ff07037207 */ /* 0x002fc60004000000 */
        /* <DEDUP_REMOVED lines=26> */
.L_x_15569:
[----:B------:R-:W-:Y:S05]  /*152b0*/  BSYNC B6 ;  /* 0x0000000000067941 */ /* 0x000fea0003800000 */
.L_x_15568:
[----:B0-----:R-:W2:Y:S01]  /*152c0*/  LDL.LU R0, [R1+0x40] ;  /* 0x0000400001007983 */ /* 0x001ea20000300800 */
[----:B------:R-:W-:Y:S01]  /*152d0*/  ULDC.64 UR4, c[0x0][0x2d8] ;  /* 0x0000b60000047ab9 */ /* 0x000fe20000000a00 */
[----:B------:R-:W0:Y:S01]  /*152e0*/  LDC R10, c[0x0][0x448] ;  /* 0x00011200ff0a7b82 */ /* 0x000e220000000800 */
[----:B------:R-:W-:Y:S01]  /*152f0*/  ULDC.64 UR6, c[0x0][0x2c8] ;  /* 0x0000b20000067ab9 */ /* 0x000fe20000000a00 */
[----:B------:R-:W3:Y:S01]  /*15300*/  LDL.LU R21, [R1+0x3c] ;  /* 0x00003c0001157983 */ /* 0x000ee20000300800 */
[----:B------:R-:W-:-:S03]  /*15310*/  ULDC.64 UR8, c[0x0][0x280] ;  /* 0x0000a00000087ab9 */ /* 0x000fc60000000a00 */
[----:B------:R-:W3:Y:S04]  /*15320*/  LDL.LU.64 R2, [R1+0x28] ;  /* 0x0000280001027983 */ /* 0x000ee80000300a00 */
[----:B------:R-:W4:Y:S04]  /*15330*/  LDL R20, [R1+0x10] ;  /* 0x0000100001147983 */ /* 0x000f280000100800 */
[----:B------:R-:W4:Y:S01]  /*15340*/  LDL.LU R5, [R1+0x8] ;  /* 0x0000080001057983 */ /* 0x000f220000300800 */
[----:B0-----:R-:W-:-:S13]  /*15350*/  ISETP.NE.AND P1, PT, R10, 0x1, PT ;  /* 0x000000010a00780c */ /* 0x001fda0003f25270 */
[----:B------:R-:W0:Y:S01]  /*15360*/  @P1 LDC R7, c[0x0][0x450] ;  /* 0x00011400ff071b82 */ /* 0x000e220000000800 */
[----:B--2---:R-:W-:Y:S01]  /*15370*/  MOV R4, R0 ;  /* 0x0000000000047202 */ /* 0x004fe20000000f00 */
[----:B---3--:R-:W-:Y:S02]  /*15380*/  IMAD.MOV.U32 R3, RZ, RZ, R21 ;  /* 0x000000ffff037224 */ /* 0x008fe400078e0015 */
[----:B------:R-:W1:Y:S01]  /*15390*/  S2R R21, SR_TID.X ;  /* 0x0000000000157919 */ /* 0x000e620000002100 */
[----:B----4-:R-:W-:Y:S02]  /*153a0*/  IMAD R0, R20, UR4, RZ ;  /* 0x0000000414007c24 */ /* 0x010fe4000f8e02ff */
[----:B------:R-:W2:Y:S01]  /*153b0*/  S2R R20, SR_TID.X ;  /* 0x0000000000147919 */ /* 0x000ea20000002100 */
[----:B-1----:R-:W-:Y:S01]  /*153c0*/  IMAD.SHL.U32 R21, R21, 0x10, RZ ;  /* 0x0000001015157824 */ /* 0x002fe200078e00ff */
[----:B--2---:R-:W-:-:S04]  /*153d0*/  LOP3.LUT R20, R20, 0x7f, RZ, 0xc0, !PT ;  /* 0x0000007f14147812 */ /* 0x004fc800078ec0ff */
[----:B------:R-:W-:Y:S02]  /*153e0*/  LOP3.LUT R21, R21, 0x70, RZ, 0xc0, !PT ;  /* 0x0000007015157812 */ /* 0x000fe400078ec0ff */
[----:B------:R-:W-:-:S04]  /*153f0*/  SHF.R.U32.HI R20, RZ, 0x3, R20 ;  /* 0x00000003ff147819 */ /* 0x000fc80000011614 */
[----:B------:R-:W-:-:S05]  /*15400*/  LOP3.LUT R20, R20, R21, RZ, 0xfc, !PT ;  /* 0x0000001514147212 */ /* 0x000fca00078efcff */
[----:B------:R-:W-:Y:S02]  /*15410*/  IMAD R6, R17, 0xc0, R20 ;  /* 0x000000c011067824 */ /* 0x000fe400078e0214 */
[----:B------:R1:W5:Y:S01]  /*15420*/  LDL R20, [R1+0x24] ;  /* 0x0000240001147983 */ /* 0x0003620000100800 */
[C---:B------:R-:W-:Y:S02]  /*15430*/  IMAD R0, R18.reuse, UR5, R0 ;  /* 0x0000000512007c24 */ /* 0x040fe4000f8e0200 */
        /* <DEDUP_REMOVED lines=9> */
[----:B------:R-:W-:Y:S01]  /*154d0*/  IMAD.MOV.U32 R4, RZ, RZ, R2 ;  /* 0x000000ffff047224 */ /* 0x000fe200078e0002 */
[----:B------:R-:W-:Y:S01]  /*154e0*/  MOV R2, R6 ;  /* 0x0000000600027202 */ /* 0x000fe20000000f00 */
[----:B--2---:R-:W-:-:S05]  /*154f0*/  @P1 IMAD.HI.U32 R0, R6, R0, RZ ;  /* 0x0000000006001227 */ /* 0x004fca00078e00ff */
[----:B0-----:R-:W-:-:S04]  /*15500*/  @P1 SHF.R.U32.HI R2, RZ, R7, R0 ;  /* 0x00000007ff021219 */ /* 0x001fc80000011600 */
        /* <DEDUP_REMOVED lines=10> */
[----:B------:R-:W-:Y:S01]  /*155b0*/  IMAD R0, R0, UR7, R7 ;  /* 0x0000000700007c24 */ /* 0x000fe2000f8e0207 */
[----:B------:R-:W-:Y:S01]  /*155c0*/  LEA R2, P0, R8, UR8, 0x1 ;  /* 0x0000000808027c11 */ /* 0x000fe2000f8008ff */
[----:B------:R-:W0:Y:S02]  /*155d0*/  @P1 LDC R7, c[0x0][0x44c] ;  /* 0x00011300ff071b82 */ /* 0x000e240000000800 */
[----:B------:R-:W-:-:S05]  /*155e0*/  IMAD.IADD R0, R9, 0x1, R0 ;  /* 0x0000000109007824 */ /* 0x000fca00078e0200 */
[----:B------:R-:W-:Y:S02]  /*155f0*/  LEA.HI.X R0, R8, UR9, R0, 0x1, P0 ;  /* 0x0000000908007c11 */ /* 0x000fe400080f0c00 */
[----:B------:R-:W2:Y:S01]  /*15600*/  @P1 LDC R8, c[0x0][0x450] ;  /* 0x00011400ff081b82 */ /* 0x000ea20000000800 */
[----:B------:R-:W-:Y:S01]  /*15610*/  VIADD R3, R6, 0x80 ;  /* 0x0000008006037836 */ /* 0x000fe20000000000 */
[----:B------:R-:W3:Y:S03]  /*15620*/  S2R R11, SR_TID.X ;  /* 0x00000000000b7919 */ /* 0x000ee60000002100 */
[----:B------:R-:W-:Y:S02]  /*15630*/  IMAD.MOV.U32 R6, RZ, RZ, R3 ;  /* 0x000000ffff067224 */ /* 0x000fe400078e0003 */
[----:B0-----:R-:W-:-:S05]  /*15640*/  @P1 IMAD.HI.U32 R7, R3, R7, RZ ;  /* 0x0000000703071227 */ /* 0x001fca00078e00ff */
[----:B--2---:R-:W-:-:S04]  /*15650*/  @P1 SHF.R.U32.HI R6, RZ, R8, R7 ;  /* 0x00000008ff061219 */ /* 0x004fc80000011607 */
[----:B------:R-:W-:-:S05]  /*15660*/  IADD3 R7, -R6, RZ, RZ ;  /* 0x000000ff06077210 */ /* 0x000fca0007ffe1ff */
        /* <DEDUP_REMOVED lines=8> */
[----:B---3--:R-:W-:-:S04]  /*156f0*/  IMAD.SHL.U32 R21, R11, 0x8, RZ ;  /* 0x000000080b157824 */ /* 0x008fc800078e00ff */
[----:B------:R-:W-:Y:S02]  /*15700*/  IMAD R8, R6, UR6, RZ ;  /* 0x0000000606087c24 */ /* 0x000fe4000f8e02ff */
[----:B------:R-:W-:Y:S01]  /*15710*/  IMAD.WIDE.U32 R6, R3, UR6, R4 ;  /* 0x0000000603067c25 */ /* 0x000fe2000f8e0004 */
[----:B------:R-:W-:-:S03]  /*15720*/  LOP3.LUT R21, R21, 0x38, RZ, 0xc0, !PT ;  /* 0x0000003815157812 */ /* 0x000fc600078ec0ff */
[----:B------:R-:W-:Y:S01]  /*15730*/  IMAD R3, R3, UR7, R8 ;  /* 0x0000000703037c24 */ /* 0x000fe2000f8e0208 */
[----:B------:R-:W-:-:S03]  /*15740*/  LEA R5, P1, R6, UR8, 0x1 ;  /* 0x0000000806057c11 */ /* 0x000fc6000f8208ff */
[----:B------:R-:W-:Y:S01]  /*15750*/  IMAD.IADD R3, R7, 0x1, R3 ;  /* 0x0000000107037824 */ /* 0x000fe200078e0203 */
[----:B------:R-:W-:Y:S01]  /*15760*/  ISETP.GE.AND P0, PT, R21, UR4, PT ;  /* 0x0000000415007c0c */ /* 0x000fe2000bf06270 */
[----:B------:R-:W-:Y:S01]  /*15770*/  UMOV UR4, 0xffffffff ;  /* 0xffffffff00047882 */ /* 0x000fe20000000000 */
[----:B------:R-:W-:Y:S02]  /*15780*/  LOP3.LUT R11, R11, 0x7f, RZ, 0xc0, !PT ;  /* 0x0000007f0b0b7812 */ /* 0x000fe400078ec0ff */
[----:B------:R-:W-:Y:S02]  /*15790*/  LEA.HI.X R4, R6, UR9, R3, 0x1, P1 ;  /* 0x0000000906047c11 */ /* 0x000fe400088f0c03 */
[----:B------:R-:W-:Y:S01]  /*157a0*/  SHF.R.U32.HI R9, RZ, 0x3, R11 ;  /* 0x00000003ff097819 */ /* 0x000fe2000001160b */
[----:B-1----:R-:W-:Y:S06]  /*157b0*/  BRA.DIV UR4, `(.L_x_15570) ;  /* 0x0000005a041c7947 */ /* 0x002fec000b800000 */
        /* <DEDUP_REMOVED lines=65> */
[----:B------:R-:W-:Y:S01]  /*15bd0*/  ISETP.GE.AND P1, PT, R6, R3, PT ;  /* 0x000000030600720c */ /* 0x000fe20003f26270 */
[----:B------:R-:W-:Y:S04]  /*15be0*/  SHFL.IDX PT, R2, R2, 0x7, 0x181f ;  /* 0x00f81f0002027f89 */ /* 0x000fe800000e0000 */
[----:B------:R-:W1:Y:S08]  /*15bf0*/  SHFL.IDX PT, R6, R0, 0x6, 0x181f ;  /* 0x00d81f0000067f89 */ /* 0x000e7000000e0000 */
[----:B0-----:R-:W-:-:S05]  /*15c00*/  @!P1 LEA R7, P2, R21, R7, 0x1 ;  /* 0x0000000715079211 */ /* 0x001fca00078408ff */
[----:B-1----:R-:W-:-:S05]  /*15c10*/  @!P1 IMAD.X R6, RZ, RZ, R6, P2 ;  /* 0x000000ffff069224 */ /* 0x002fca00010e0606 */
[----:B------:R-:W-:-:S04]  /*15c20*/  @!P1 LOP3.LUT R7, R7, R6, RZ, 0x3c, !PT ;  /* 0x0000000607079212 */ /* 0x000fc800078e3cff */
[----:B------:R-:W-:-:S04]  /*15c30*/  @!P1 LOP3.LUT R6, R7, R6, RZ, 0x3c, !PT ;  /* 0x0000000607069212 */ /* 0x000fc800078e3cff */
[----:B------:R-:W-:-:S05]  /*15c40*/  @!P1 LOP3.LUT R7, R7, R6, RZ, 0x3c, !PT ;  /* 0x0000000607079212 */ /* 0x000fca00078e3cff */
[----:B------:R0:W-:Y:S02]  /*15c50*/  @!P1 LDGSTS.E.BYPASS.LTC128B.128 [R20+0xb400], desc[UR40][R6.64], !P0 ;  /* 0x0b40000006149fae */ /* 0x0001e4000c101d68 */
[----:B0-----:R-:W-:-:S05]  /*15c60*/  VIADD R6, R17, 0x80 ;  /* 0x0000008011067836 */ /* 0x001fca0000000000 */
[----:B------:R-:W-:Y:S02]  /*15c70*/  ISETP.GE.AND P1, PT, R6, R3, PT ;  /* 0x000000030600720c */ /* 0x000fe40003f26270 */
[----:B------:R0:W1:Y:S02]  /*15c80*/  SHFL.IDX PT, R6, R0, 0x7, 0x181f ;  /* 0x00f81f0000067f89 */ /* 0x00006400000e0000 */
[----:B0-----:R-:W-:-:S04]  /*15c90*/  IADD3 R0, R17, 0x70, RZ ;  /* 0x0000007011007810 */ /* 0x001fc80007ffe0ff */
[----:B------:R-:W-:Y:S02]  /*15ca0*/  ISETP.GE.AND P3, PT, R0, R3, PT ;  /* 0x000000030000720c */ /* 0x000fe40003f66270 */
[----:B------:R-:W0:Y:S11]  /*15cb0*/  SHFL.IDX PT, R0, R5, RZ, 0x181f ;  /* 0x00181fff05007589 */ /* 0x000e3600000e0000 */
[----:B------:R-:W-:-:S05]  /*15cc0*/  @!P3 LEA R2, P2, R21, R2, 0x1 ;  /* 0x000000021502b211 */ /* 0x000fca00078408ff */
[----:B-1----:R-:W-:-:S04]  /*15cd0*/  @!P3 IMAD.X R6, RZ, RZ, R6, P2 ;  /* 0x000000ffff06b224 */ /* 0x002fc800010e0606 */
[----:B------:R-:W-:Y:S02]  /*15ce0*/  @!P3 IMAD.MOV.U32 R7, RZ, RZ, R6 ;  /* 0x000000ffff07b224 */ /* 0x000fe400078e0006 */
[----:B------:R-:W-:Y:S01]  /*15cf0*/  @!P3 IMAD.MOV.U32 R6, RZ, RZ, R2 ;  /* 0x000000ffff06b224 */ /* 0x000fe200078e0002 */
[----:B0-----:R-:W-:Y:S01]  /*15d00*/  @!P1 LEA R0, P2, R21, R0, 0x1 ;  /* 0x0000000015009211 */ /* 0x001fe200078408ff */
[----:B------:R-:W-:Y:S04]  /*15d10*/  SHFL.IDX PT, R2, R5, 0x3, 0x181f ;  /* 0x00781f0005027f89 */ /* 0x000fe800000e0000 */
[----:B------:R0:W-:Y:S02]  /*15d20*/  @!P3 LDGSTS.E.BYPASS.LTC128B.128 [R20+0xbc00], desc[UR40][R6.64], !P0 ;  /* 0x0bc000000614bfae */ /* 0x0001e4000c101d68 */
[----:B0-----:R-:W-:-:S04]  /*15d30*/  @!P1 IMAD.X R6, RZ, RZ, R8, P2 ;  /* 0x000000ffff069224 */ /* 0x001fc800010e0608 */
[----:B------:R-:W-:Y:S01]  /*15d40*/  @!P1 IMAD.MOV.U32 R7, RZ, RZ, R6 ;  /* 0x000000ffff079224 */ /* 0x000fe200078e0006 */
[----:B------:R-:W-:Y:S01]  /*15d50*/  @!P1 MOV R6, R0 ;  /* 0x0000000000069202 */ /* 0x000fe20000000f00 */
[----:B------:R-:W-:-:S04]  /*15d60*/  VIADD R0, R17, 0x90 ;  /* 0x0000009011007836 */ /* 0x000fc80000000000 */
        /* <DEDUP_REMOVED lines=11> */
[----:B------:R-:W-:Y:S04]  /*15e20*/  SHFL.IDX PT, R4, R4, 0x3, 0x181f ;  /* 0x00781f0004047f89 */ /* 0x000fe800000e0000 */
[----:B0-----:R-:W0:Y:S03]  /*15e30*/  SHFL.IDX PT, R6, R5, 0x2, 0x181f ;  /* 0x00581f0005067f89 */ /* 0x001e2600000e0000 */
[----:B0-----:R-:W-:-:S05]  /*15e40*/  @!P1 LEA R6, P2, R21, R6, 0x1 ;  /* 0x0000000615069211 */ /* 0x001fca00078408ff */
[----:B------:R-:W-:-:S05]  /*15e50*/  @!P1 IMAD.X R0, RZ, RZ, R0, P2 ;  /* 0x000000ffff009224 */ /* 0x000fca00010e0600 */
[----:B------:R-:W-:-:S05]  /*15e60*/  @!P1 MOV R7, R0 ;  /* 0x0000000000079202 */ /* 0x000fca0000000f00 */
[----:B------:R0:W-:Y:S02]  /*15e70*/  @!P1 LDGSTS.E.BYPASS.LTC128B.128 [R20+0xd400], desc[UR40][R6.64], !P0 ;  /* 0x0d40000006149fae */ /* 0x0001e4000c101d68 */
.L_x_15742:
        /* <DEDUP_REMOVED lines=10> */
.L_x_15571:
        /* <DEDUP_REMOVED lines=18> */
.L_x_15743:
[----:B------:R-:W-:Y:S05]  /*16040*/  BSYNC B0 ;  /* 0x0000000000007941 */ /* 0x000fea0003800000 */
.L_x_15572:
[----:B------:R-:W2:Y:S01]  /*16050*/  LDL R2, [R1+0x34] ;  /* 0x0000340001027983 */ /* 0x000ea20000100800 */
[----:B------:R-:W-:Y:S01]  /*16060*/  BSSY B0, `(.L_x_15574) ;  /* 0x000010d000007945 */ /* 0x000fe20003800000 */
[----:B--2---:R-:W-:-:S13]  /*16070*/  ISETP.GE.AND P0, PT, R2, 0x2, PT ;  /* 0x000000020200780c */ /* 0x004fda0003f06270 */
[----:B------:R-:W-:Y:S05]  /*16080*/  @!P0 BRA `(.L_x_15575) ;  /* 0x0000001000288947 */ /* 0x000fea0003800000 */
[----:B------:R-:W2:Y:S01]  /*16090*/  S2R R3, SR_TID.X ;  /* 0x0000000000037919 */ /* 0x000ea20000002100 */
[----:B------:R-:W-:Y:S01]  /*160a0*/  ULDC UR4, c[0x0][0x2f4] ;  /* 0x0000bd0000047ab9 */ /* 0x000fe20000000800 */
[----:B0-----:R-:W-:Y:S01]  /*160b0*/  IADD3 R7, R2, -0x2, RZ ;  /* 0xfffffffe02077810 */ /* 0x001fe20007ffe0ff */
[----:B------:R-:W-:Y:S01]  /*160c0*/  IMAD.MOV.U32 R6, RZ, RZ, R26 ;  /* 0x000000ffff067224 */ /* 0x000fe200078e001a */
[----:B------:R0:W-:Y:S01]  /*160d0*/  STL [R1+0x8], R27 ;  /* 0x0000081b01007387 */ /* 0x0001e20000100800 */
[----:B------:R-:W-:Y:S02]  /*160e0*/  IMAD.MOV.U32 R17, RZ, RZ, R29 ;  /* 0x000000ffff117224 */ /* 0x000fe400078e001d */
[----:B--2---:R-:W-:-:S05]  /*160f0*/  IMAD.SHL.U32 R3, R3, 0x8, RZ ;  /* 0x0000000803037824 */ /* 0x004fca00078e00ff */
[----:B------:R-:W-:-:S04]  /*16100*/  LOP3.LUT R3, R3, 0x38, RZ, 0xc0, !PT ;  /* 0x0000003803037812 */ /* 0x000fc800078ec0ff */
[----:B0-----:R-:W-:-:S13]  /*16110*/  ISETP.GE.AND P1, PT, R3, UR4, PT ;  /* 0x0000000403007c0c */ /* 0x001fda000bf26270 */
.L_x_15588:
[----:B------:R-:W2:Y:S01]  /*16120*/  LDL R11, [R1+0x1c] ;  /* 0x00001c00010b7983 */ /* 0x000ea20000100800 */
[----:B-1----:R-:W0:Y:S03]  /*16130*/  LDC R0, c[0x0][0x430] ;  /* 0x00010c00ff007b82 */ /* 0x002e260000000800 */
        /* <DEDUP_REMOVED lines=17> */
[----:B-1----:R-:W-:-:S04]  /*16250*/  @P0 SHF.R.U32.HI R2, RZ, R3, R5 ;  /* 0x00000003ff020219 */ /* 0x002fc80000011605 */
[----:B------:R-:W-:-:S05]  /*16260*/  IADD3 R3, -R2, RZ, RZ ;  /* 0x000000ff02037210 */ /* 0x000fca0007ffe1ff */
        /* <DEDUP_REMOVED lines=20> */
.L_x_15576:
[----:B------:R-:W-:Y:S01]  /*163b0*/  IMAD R5, R26, 0x8, R22 ;  /* 0x000000081a057824 */ /* 0x000fe200078e0216 */
[----:B------:R-:W-:Y:S01]  /*163c0*/  SHF.L.U32 R2, R29, 0x1f, RZ ;  /* 0x0000001f1d027819 */ /* 0x000fe200000006ff */
[----:B------:R-:W-:Y:S03]  /*163d0*/  BSSY B1, `(.L_x_15577) ;  /* 0x0000003000017945 */ /* 0x000fe60003800000 */
[----:B------:R-:W0:Y:S02]  /*163e0*/  SYNCS.PHASECHK.TRANS64.TRYWAIT P0, [R5+URZ+0x16840], R2 ;  /* 0x01684002050075a7 */ /* 0x000e24000800017f */
[----:B0-----:R-:W-:Y:S05]  /*163f0*/  @!P0 BRA `(.L_x_15578) ;  /* 0x0000005c00108947 */ /* 0x001fea0003800000 */
.L_x_15744:
[----:B------:R-:W-:Y:S05]  /*16400*/  BSYNC B1 ;  /* 0x0000000000017941 */ /* 0x000fea0003800000 */
.L_x_15577:
        /* <DEDUP_REMOVED lines=36> */
[----:B------:R-:W-:-:S04]  /*16650*/  LOP3.LUT R11, R11, 0x38, RZ, 0xc0, !PT ;  /* 0x000000380b0b7812 */ /* 0x000fc800078ec0ff */
[----:B------:R-:W-:-:S04]  /*16660*/  SHF.L.U32 R7, R11, 0x1, RZ ;  /* 0x000000010b077819 */ /* 0x000fc800000006ff */
        /* <DEDUP_REMOVED lines=36> */
.L_x_15762:
        /* <DEDUP_REMOVED lines=8> */
.L_x_15580:
        /* <DEDUP_REMOVED lines=11> */
.L_x_15581:
[----:B------:R1:W-:Y:S01]  /*169e0*/  SYNCS.ARRIVE.TRANS64.A1T0 RZ, [R5+URZ+0x16830], RZ ;  /* 0x016830ff05ff79a7 */ /* 0x0003e2000810003f */
[----:B------:R-:W-:Y:S05]  /*169f0*/  @!P3 BRA `(.L_x_15582) ;  /* 0x000000000004b947 */ /* 0x000fea0003800000 */
[----:B------:R-:W-:Y:S01]  /*16a00*/  BPT.TRAP 0x1 ;  /* 0x000000040000795c */ /* 0x000fe20000300000 */
.L_x_15582:
[----:B------:R-:W-:Y:S01]  /*16a10*/  SHF.L.U32 R2, R17, 0x1f, RZ ;  /* 0x0000001f11027819 */ /* 0x000fe200000006ff */
[----:B-1----:R-:W-:Y:S01]  /*16a20*/  IMAD R5, R6, 0x8, R22 ;  /* 0x0000000806057824 */ /* 0x002fe200078e0216 */
[----:B------:R-:W-:Y:S03]  /*16a30*/  BSSY B1, `(.L_x_15583) ;  /* 0x0000003000017945 */ /* 0x000fe60003800000 */
[----:B------:R-:W1:Y:S02]  /*16a40*/  SYNCS.PHASECHK.TRANS64.TRYWAIT P0, [R5+URZ+0x16860], R2 ;  /* 0x01686002050075a7 */ /* 0x000e64000800017f */
[----:B-1----:R-:W-:Y:S05]  /*16a50*/  @!P0 BRA `(.L_x_15584) ;  /* 0x0000005c00c88947 */ /* 0x002fea0003800000 */
.L_x_15763:
[----:B------:R-:W-:Y:S05]  /*16a60*/  BSYNC B1 ;  /* 0x0000000000017941 */ /* 0x000fea0003800000 */
.L_x_15583:
[----:B------:R-:W2:Y:S04]  /*16a70*/  LDL R11, [R1+0x18] ;  /* 0x00001800010b7983 */ /* 0x000ea80000100800 */
[----:B0-----:R-:W2:Y:S01]  /*16a80*/  LDL.LU R8, [R1+0x8] ;  /* 0x0000080001087983 */ /* 0x001ea20000300800 */
[----:B------:R-:W0:Y:S01]  /*16a90*/  S2R R12, SR_TID.X ;  /* 0x00000000000c7919 */ /* 0x000e220000002100 */
[----:B------:R-:W-:Y:S01]  /*16aa0*/  UMOV UR4, 0xffffffff ;  /* 0xffffffff00047882 */ /* 0x000fe20000000000 */
[C---:B0-----:R-:W-:Y:S02]  /*16ab0*/  SHF.L.U32 R9, R12.reuse, 0x3, RZ ;  /* 0x000000030c097819 */ /* 0x041fe400000006ff */
[----:B------:R-:W-:Y:S02]  /*16ac0*/  LOP3.LUT R3, R12, 0x7f, RZ, 0xc0, !PT ;  /* 0x0000007f0c037812 */ /* 0x000fe400078ec0ff */
[----:B------:R-:W-:-:S03]  /*16ad0*/  LOP3.LUT R9, R9, 0x1f8, RZ, 0xc0, !PT ;  /* 0x000001f809097812 */ /* 0x000fc600078ec0ff */
[----:B------:R-:W-:Y:S01]  /*16ae0*/  IMAD.SHL.U32 R10, R3, 0x8, RZ ;  /* 0x00000008030a7824 */ /* 0x000fe200078e00ff */
        /* <DEDUP_REMOVED lines=53> */
.L_x_15781:
        /* <DEDUP_REMOVED lines=14> */
[----:B------:R-:W-:-:S03]  /*16f20*/  NOP ;  /* 0x0000000000007918 */ /* 0x000fc60000000000 */
[----:B------:R-:W-:-:S03]  /*16f30*/  IADD3 R3, R3, R6, RZ ;  /* 0x0000000603037210 */ /* 0x000fc60007ffe0ff */
        /* <DEDUP_REMOVED lines=12> */
.L_x_15586:
        /* <DEDUP_REMOVED lines=12> */
.L_x_15587:
[----:B------:R2:W-:Y:S01]  /*170c0*/  STL [R1+0x8], R27 ;  /* 0x0000081b01007387 */ /* 0x0005e20000100800 */
[C---:B------:R-:W-:Y:S01]  /*170d0*/  ISETP.GT.AND P0, PT, R27.reuse, RZ, PT ;  /* 0x000000ff1b00720c */ /* 0x040fe20003f04270 */
[----:B------:R2:W-:Y:S01]  /*170e0*/  SYNCS.ARRIVE.TRANS64.A1T0 RZ, [R5+URZ+0x16850], RZ ;  /* 0x016850ff05ff79a7 */ /* 0x0005e2000810003f */
[----:B------:R-:W-:Y:S01]  /*170f0*/  VIADD R7, R27, 0xffffffff ;  /* 0xffffffff1b077836 */ /* 0x000fe20000000000 */
[----:B------:R-:W-:Y:S01]  /*17100*/  MOV R17, R29 ;  /* 0x0000001d00117202 */ /* 0x000fe20000000f00 */
[----:B------:R-:W-:-:S09]  /*17110*/  IMAD.MOV.U32 R6, RZ, RZ, R26 ;  /* 0x000000ffff067224 */ /* 0x000fd200078e001a */
[----:B--2---:R-:W-:Y:S05]  /*17120*/  @P0 BRA `(.L_x_15588) ;  /* 0xffffffec00fc0947 */ /* 0x004fea000383ffff */
.L_x_15575:
[----:B------:R-:W-:Y:S05]  /*17130*/  BSYNC B0 ;  /* 0x0000000000007941 */ /* 0x000fea0003800000 */
.L_x_15574:
        /* <DEDUP_REMOVED lines=17> */
.L_x_15590:
[----:B------:R-:W-:Y:S05]  /*17250*/  BSYNC B0 ;  /* 0x0000000000007941 */ /* 0x000fea0003800000 */
.L_x_15589:
[----:B------:R-:W2:Y:S02]  /*17260*/  LDL R0, [R1+0x50] ;  /* 0x0000500001007983 */ /* 0x000ea40000100800 */
[----:B--2---:R-:W-:-:S13]  /*17270*/  ISETP.NE.AND P0, PT, R0, 0x3, PT ;  /* 0x000000030000780c */ /* 0x004fda0003f05270 */
[----:B------:R-:W-:Y:S05]  /*17280*/  @!P0 BRA `(.L_x_15591) ;  /* 0x0000000000048947 */ /* 0x000fea0003800000 */
[----:B------:R-:W-:Y:S01]  /*17290*/  BPT.TRAP 0x1 ;  /* 0x000000040000795c */ /* 0x000fe20000300000 */
.L_x_15591:
[----:B------:R-:W0:Y:S01]  /*172a0*/  LDL.LU R2, [R1+0x18] ;  /* 0x0000180001027983 */ /* 0x000e220000300800 */
[----:B------:R-:W-:Y:S01]  /*172b0*/  IMAD R0, R26, 0x8, R22 ;  /* 0x000000081a007824 */ /* 0x000fe200078e0216 */
[----:B------:R-:W-:Y:S01]  /*172c0*/  SHF.L.U32 R3, R29, 0x1f, RZ ;  /* 0x0000001f1d037819 */ /* 0x000fe200000006ff */
[----:B------:R-:W-:Y:S03]  /*172d0*/  BSSY B0, `(.L_x_15592) ;  /* 0x0000004000007945 */ /* 0x000fe60003800000 */
[----:B------:R-:W1:Y:S01]  /*172e0*/  SYNCS.PHASECHK.TRANS64.TRYWAIT P0, [R0+URZ+0x16860], R3 ;  /* 0x01686003000075a7 */ /* 0x000e62000800017f */
[----:B0-----:R-:W-:Y:S01]  /*172f0*/  IMAD R6, R27, -0x80, R2 ;  /* 0xffffff801b067824 */ /* 0x001fe200078e0202 */
[----:B-1----:R-:W-:Y:S06]  /*17300*/  @!P0 BRA `(.L_x_15593) ;  /* 0x0000005c00f88947 */ /* 0x002fec0003800000 */
.L_x_15782:
[----:B------:R-:W-:Y:S05]  /*17310*/  BSYNC B0 ;  /* 0x0000000000007941 */ /* 0x000fea0003800000 */
.L_x_15592:
        /* <DEDUP_REMOVED lines=18> */
[----:B-1----:R-:W-:-:S04]  /*17440*/  SHF.L.U32 R2, R2, 0x3, RZ ;  /* 0x0000000302027819 */ /* 0x002fc800000006ff */
        /* <DEDUP_REMOVED lines=45> */
.L_x_15800:
        /* <DEDUP_REMOVED lines=9> */
.L_x_15595:
        /* <DEDUP_REMOVED lines=11> */
.L_x_15596:
[----:B------:R-:W-:Y:S01]  /*17860*/  VIADD R26, R26, 0x1 ;  /* 0x000000011a1a7836 */ /* 0x000fe20000000000 */
[----:B------:R0:W-:Y:S04]  /*17870*/  SYNCS.ARRIVE.TRANS64.A1T0 RZ, [R0+URZ+0x16850], RZ ;  /* 0x016850ff00ff79a7 */ /* 0x0001e8000810003f */
[----:B------:R-:W-:-:S04]  /*17880*/  ISETP.NE.AND P0, PT, R26, 0x2, PT ;  /* 0x000000021a00780c */ /* 0x000fc80003f05270 */
[----:B0-----:R-:W-:Y:S02]  /*17890*/  SEL R0, RZ, 0x1, P0 ;  /* 0x00000001ff007807 */ /* 0x001fe40000000000 */
[----:B------:R-:W-:Y:S02]  /*178a0*/  SEL R26, R26, RZ, P0 ;  /* 0x000000ff1a1a7207 */ /* 0x000fe40000000000 */
[----:B------:R-:W-:-:S07]  /*178b0*/  LOP3.LUT R29, R29, R0, RZ, 0x3c, !PT ;  /* 0x000000001d1d7212 */ /* 0x000fce00078e3cff */
.L_x_15555:
[----:B------:R-:W-:Y:S05]  /*178c0*/  BSYNC B7 ;  /* 0x0000000000077941 */ /* 0x000fea0003800000 */
.L_x_15553:
[----:B------:R-:W-:-:S13]  /*178d0*/  LOP3.LUT P0, RZ, R23, 0x4, RZ, 0xc0, !PT ;  /* 0x0000000417ff7812 */ /* 0x000fda000780c0ff */
[----:B------:R-:W-:Y:S05]  /*178e0*/  @!P0 BRA `(.L_x_15597) ;  /* 0x0000000000248947 */ /* 0x000fea0003800000 */
[----:B------:R-:W-:Y:S05]  /*178f0*/  WARPSYNC.ALL ;  /* 0x0000000000007948 */ /* 0x000fea0003800000 */
[----:B------:R-:W3:Y:S08]  /*17900*/  S2UR UR5, SR_CgaCtaId ;  /* 0x00000000000579c3 */ /* 0x000ef00000008800 */
[----:B------:R-:W-:Y:S06]  /*17910*/  BAR.SYNC.DEFER_BLOCKING 0x5, 0x200 ;  /* 0x0148000000007b1d */ /* 0x000fec0000010000 */
[----:B------:R-:W-:-:S02]  /*17920*/  UMOV UR4, 0x400 ;  /* 0x0000040000047882 */ /* 0x000fc40000000000 */
[----:B---3--:R-:W-:-:S06]  /*17930*/  ULEA UR4, UR5, UR4, 0x18 ;  /* 0x0000000405047291 */ /* 0x008fcc000f8ec03f */
[----:B------:R-:W-:-:S05]  /*17940*/  MOV R22, UR4 ;  /* 0x0000000400167c02 */ /* 0x000fca0008000f00 */
[----:B------:R3:W4:Y:S01]  /*17950*/  LDS.128 R16, [R22+0x168d0] ;  /* 0x0168d00016107984 */ /* 0x0007220000000c00 */
[----:B------:R-:W-:Y:S06]  /*17960*/  BAR.ARV 0x4, 0x200 ;  /* 0x0108000000007b1d */ /* 0x000fec0000002000 */
[----:B------:R-:W-:Y:S05]  /*17970*/  BRA `(.L_x_15598) ;  /* 0x0000000800cc7947 */ /* 0x000fea0003800000 */
.L_x_15597:
[----:B------:R-:W3:Y:S01]  /*17980*/  S2R R0, SR_TID.X ;  /* 0x0000000000007919 */ /* 0x000ee20000002100 */
[----:B------:R-:W-:Y:S01]  /*17990*/  UMOV UR4, 0xffffffff ;  /* 0xffffffff00047882 */ /* 0x000fe20000000000 */
[----:B---3--:R-:W-:-:S04]  /*179a0*/  LOP3.LUT R7, R0, 0x1f, RZ, 0xc0, !PT ;  /* 0x0000001f00077812 */ /* 0x008fc800078ec0ff */
[----:B------:R-:W-:Y:S01]  /*179b0*/  ISETP.NE.AND P0, PT, R7, 0x1f, PT ;  /* 0x0000001f0700780c */ /* 0x000fe20003f05270 */
[----:B------:R-:W-:-:S12]  /*179c0*/  BRA.DIV UR4, `(.L_x_15599) ;  /* 0x00000062049c7947 */ /* 0x000fd8000b800000 */
[----:B------:R-:W-:Y:S01]  /*179d0*/  IMAD.IADD R5, R19, 0x1, R7 ;  /* 0x0000000113057824 */ /* 0x000fe200078e0207 */
[----:B------:R-:W-:-:S04]  /*179e0*/  ULDC UR4, c[0x0][0xc3c] ;  /* 0x00030f0000047ab9 */ /* 0x000fc80000000800 */
[----:B------:R-:W-:-:S13]  /*179f0*/  ISETP.GE.OR P1, PT, R5, UR4, !P0 ;  /* 0x0000000405007c0c */ /* 0x000fda000c726670 */
[----:B------:R-:W3:Y:S02]  /*17a00*/  @!P1 LDC.64 R2, c[0x0][0xc80] ;  /* 0x00032000ff029b82 */ /* 0x000ee40000000a00 */
[----:B---3--:R-:W-:-:S06]  /*17a10*/  @!P1 IMAD.WIDE R2, R5, 0x4, R2 ;  /* 0x0000000405029825 */ /* 0x008fcc00078e0202 */
[----:B------:R3:W4:Y:S01]  /*17a20*/  @!P1 LDG.E R3, desc[UR40][R2.64] ;  /* 0x0000002802039981 */ /* 0x000722000c1e1900 */
[C---:B------:R-:W-:Y:S02]  /*17a30*/  ISETP.GE.U32.AND P2, PT, R7.reuse, 0x2, PT ;  /* 0x000000020700780c */ /* 0x040fe40003f46070 */
[C---:B------:R-:W-:Y:S01]  /*17a40*/  ISETP.GE.U32.AND P3, PT, R7.reuse, 0x4, PT ;  /* 0x000000040700780c */ /* 0x040fe20003f66070 */
[----:B------:R-:W-:Y:S01]  /*17a50*/  SHFL.IDX PT, R0, R16, RZ, 0x1f ;  /* 0x00001fff10007589 */ /* 0x000fe200000e0000 */
[C---:B------:R-:W-:Y:S02]  /*17a60*/  ISETP.GE.U32.AND P4, PT, R7.reuse, 0x8, PT ;  /* 0x000000080700780c */ /* 0x040fe40003f86070 */
[C---:B------:R-:W-:Y:S01]  /*17a70*/  ISETP.GE.U32.AND P5, PT, R7.reuse, 0x10, PT ;  /* 0x000000100700780c */ /* 0x040fe20003fa6070 */
[----:B------:R-:W-:Y:S01]  /*17a80*/  SHFL.IDX PT, R16, R16, 0x1, 0x1f ;  /* 0x00201f0010107f89 */ /* 0x000fe200000e0000 */
[----:B---3--:R-:W-:Y:S02]  /*17a90*/  IMAD.MOV.U32 R2, RZ, RZ, RZ ;  /* 0x000000ffff027224 */ /* 0x008fe400078e00ff */
[----:B----4-:R-:W-:Y:S01]  /*17aa0*/  @!P1 IMAD.MOV.U32 R2, RZ, RZ, R3 ;  /* 0x000000ffff029224 */ /* 0x010fe200078e0003 */
[----:B------:R-:W-:-:S04]  /*17ab0*/  ISETP.NE.AND P1, PT, R7, RZ, PT ;  /* 0x000000ff0700720c */ /* 0x000fc80003f25270 */
[----:B------:R-:W3:Y:S02]  /*17ac0*/  SHFL.UP PT, R14, R2, 0x1, RZ ;  /* 0x04200000020e7989 */ /* 0x000ee400000e00ff */
[----:B---3--:R-:W-:-:S05]  /*17ad0*/  SEL R5, R14, RZ, P1 ;  /* 0x000000ff0e057207 */ /* 0x008fca0000800000 */
[----:B------:R-:W-:-:S05]  /*17ae0*/  IMAD.IADD R4, R2, 0x1, R5 ;  /* 0x0000000102047824 */ /* 0x000fca00078e0205 */
[----:B------:R-:W3:Y:S02]  /*17af0*/  SHFL.UP PT, R14, R4, 0x2, RZ ;  /* 0x04400000040e7989 */ /* 0x000ee400000e00ff */
[----:B---3--:R-:W-:-:S05]  /*17b00*/  SEL R5, R14, RZ, P2 ;  /* 0x000000ff0e057207 */ /* 0x008fca0001000000 */
        /* <DEDUP_REMOVED lines=11> */
.L_x_15810:
[----:B------:R-:W-:Y:S02]  /*17bc0*/  ULDC UR4, c[0x0][0xc38] ;  /* 0x00030e0000047ab9 */ /* 0x000fe40000000800 */
[----:B------:R-:W-:-:S04]  /*17bd0*/  IMAD.U32 R4, RZ, RZ, UR4 ;  /* 0x00000004ff047e24 */ /* 0x000fc8000f8e00ff */
[----:B---3--:R-:W-:-:S04]  /*17be0*/  IMAD R5, R14, R4, RZ ;  /* 0x000000040e057224 */ /* 0x008fc800078e02ff */
[----:B------:R-:W-:-:S05]  /*17bf0*/  IMAD.IADD R16, R16, 0x1, R5 ;  /* 0x0000000110107824 */ /* 0x000fca00078e0205 */
[----:B------:R-:W-:-:S13]  /*17c00*/  ISETP.GT.AND P6, PT, R16, R0, PT ;  /* 0x000000001000720c */ /* 0x000fda0003fc4270 */
[----:B------:R-:W-:Y:S05]  /*17c10*/  @P6 BRA `(.L_x_15600) ;  /* 0x00000000009c6947 */ /* 0x000fea0003800000 */
.L_x_15605:
[----:B------:R-:W3:Y:S01]  /*17c20*/  LDC R4, c[0x0][0xc3c] ;  /* 0x00030f00ff047b82 */ /* 0x000ee20000000800 */
[----:B------:R-:W-:-:S05]  /*17c30*/  VIADD R19, R19, 0x1f ;  /* 0x0000001f13137836 */ /* 0x000fca0000000000 */
[----:B---3--:R-:W-:-:S13]  /*17c40*/  ISETP.GE.AND P6, PT, R19, R4, PT ;  /* 0x000000041300720c */ /* 0x008fda0003fc6270 */
[----:B------:R-:W-:Y:S05]  /*17c50*/  @P6 BRA `(.L_x_15601) ;  /* 0x0000000400d06947 */ /* 0x000fea0003800000 */
[----:B------:R-:W3:Y:S01]  /*17c60*/  S2R R2, SR_TID.X ;  /* 0x0000000000027919 */ /* 0x000ee20000002100 */
[----:B------:R-:W-:Y:S01]  /*17c70*/  BSSY B0, `(.L_x_15602) ;  /* 0x0000009000007945 */ /* 0x000fe20003800000 */
[----:B---3--:R-:W-:-:S04]  /*17c80*/  LOP3.LUT R2, R2, 0x1f, RZ, 0xc0, !PT ;  /* 0x0000001f02027812 */ /* 0x008fc800078ec0ff */
[----:B------:R-:W-:Y:S01]  /*17c90*/  IADD3 R5, R19, R2, RZ ;  /* 0x0000000213057210 */ /* 0x000fe20007ffe0ff */
[----:B------:R-:W-:-:S03]  /*17ca0*/  IMAD.MOV.U32 R2, RZ, RZ, RZ ;  /* 0x000000ffff027224 */ /* 0x000fc600078e00ff */
[----:B------:R-:W-:-:S13]  /*17cb0*/  ISETP.GE.OR P6, PT, R5, R4, !P0 ;  /* 0x000000040500720c */ /* 0x000fda00047c6670 */
[----:B------:R-:W-:Y:S05]  /*17cc0*/  @P6 BRA `(.L_x_15603) ;  /* 0x00000000000c6947 */ /* 0x000fea0003800000 */
[----:B--2---:R-:W2:Y:S02]  /*17cd0*/  LDC.64 R2, c[0x0][0xc80] ;  /* 0x00032000ff027b82 */ /* 0x004ea40000000a00 */
[----:B--2---:R-:W-:-:S06]  /*17ce0*/  IMAD.WIDE R2, R5, 0x4, R2 ;  /* 0x0000000405027825 */ /* 0x004fcc00078e0202 */
[----:B------:R3:W5:Y:S02]  /*17cf0*/  LDG.E R2, desc[UR40][R2.64] ;  /* 0x0000002802027981 */ /* 0x000764000c1e1900 */
.L_x_15603:
[----:B------:R-:W-:Y:S05]  /*17d00*/  BSYNC B0 ;  /* 0x0000000000007941 */ /* 0x000fea0003800000 */
.L_x_15602:
[----:B------:R-:W-:-:S03]  /*17d10*/  UMOV UR4, 0xffffffff ;  /* 0xffffffff00047882 */ /* 0x000fc60000000000 */
[----:B------:R-:W-:Y:S05]  /*17d20*/  BRA.DIV UR4, `(.L_x_15604) ;  /* 0x0000006204e87947 */ /* 0x000fea000b800000 */
[----:B-----5:R-:W4:Y:S02]  /*17d30*/  SHFL.UP PT, R14, R2, 0x1, RZ ;  /* 0x04200000020e7989 */ /* 0x020f2400000e00ff */
[----:B----4-:R-:W-:-:S05]  /*17d40*/  SEL R13, R14, RZ, P1 ;  /* 0x000000ff0e0d7207 */ /* 0x010fca0000800000 */
[----:B------:R-:W-:-:S05]  /*17d50*/  IMAD.IADD R13, R2, 0x1, R13 ;  /* 0x00000001020d7824 */ /* 0x000fca00078e020d */
[----:B------:R-:W4:Y:S02]  /*17d60*/  SHFL.UP PT, R14, R13, 0x2, RZ ;  /* 0x044000000d0e7989 */ /* 0x000f2400000e00ff */
[----:B----4-:R-:W-:-:S05]  /*17d70*/  SEL R14, R14, RZ, P2 ;  /* 0x000000ff0e0e7207 */ /* 0x010fca0001000000 */
[----:B--23--:R-:W-:-:S05]  /*17d80*/  IMAD.IADD R3, R13, 0x1, R14 ;  /* 0x000000010d037824 */ /* 0x00cfca00078e020e */
        /* <DEDUP_REMOVED lines=9> */
[----:B------:R2:W3:Y:S02]  /*17e20*/  SHFL.IDX PT, R14, R3, 0x1f, 0x1f ;  /* 0x03e01f00030e7f89 */ /* 0x0004e400000e0000 */
.L_x_15818:
[----:B------:R-:W-:Y:S02]  /*17e30*/  ULDC UR4, c[0x0][0xc38] ;  /* 0x00030e0000047ab9 */ /* 0x000fe40000000800 */
[----:B------:R-:W-:-:S04]  /*17e40*/  IMAD.U32 R4, RZ, RZ, UR4 ;  /* 0x00000004ff047e24 */ /* 0x000fc8000f8e00ff */
[----:B---3--:R-:W-:-:S04]  /*17e50*/  IMAD R5, R14, R4, RZ ;  /* 0x000000040e057224 */ /* 0x008fc800078e02ff */
[----:B------:R-:W-:-:S05]  /*17e60*/  IMAD.IADD R16, R5, 0x1, R16 ;  /* 0x0000000105107824 */ /* 0x000fca00078e0210 */
[----:B------:R-:W-:-:S13]  /*17e70*/  ISETP.GT.AND P6, PT, R16, R0, PT ;  /* 0x000000001000720c */ /* 0x000fda0003fc4270 */
[----:B------:R-:W-:Y:S05]  /*17e80*/  @!P6 BRA `(.L_x_15605) ;  /* 0xfffffffc0064e947 */ /* 0x000fea000383ffff */
.L_x_15600:
        /* <DEDUP_REMOVED lines=8> */
.L_x_15822:
[----:B------:R-:W-:Y:S01]  /*17f10*/  ISETP.NE.AND P0, PT, R5, RZ, PT ;  /* 0x000000ff0500720c */ /* 0x000fe20003f05270 */
[----:B------:R-:W-:-:S12]  /*17f20*/  IMAD.MOV.U32 R5, RZ, RZ, RZ ;  /* 0x000000ffff057224 */ /* 0x000fd800078e00ff */
[----:B------:R-:W-:Y:S05]  /*17f30*/  @!P0 BRA `(.L_x_15607) ;  /* 0x0000000000108947 */ /* 0x000fea0003800000 */
[----:B------:R-:W-:Y:S01]  /*17f40*/  UMOV UR4, 0xffffffff ;  /* 0xffffffff00047882 */ /* 0x000fe20000000000 */
[----:B------:R-:W-:Y:S02]  /*17f50*/  VIADD R12, R6, 0xffffffff ;  /* 0xffffffff060c7836 */ /* 0x000fe40000000000 */
[----:B------:R-:W-:Y:S05]  /*17f60*/  BRA.DIV UR4, `(.L_x_15608) ;  /* 0x00000066045c7947 */ /* 0x000fea000b800000 */
[----:B------:R0:W0:Y:S02]  /*17f70*/  SHFL.IDX PT, R5, R3, R12, 0x1f ;  /* 0x00001f0c03057589 */ /* 0x00002400000e0000 */
.L_x_15607:
[----:B0-23--:R-:W0:Y:S01]  /*17f80*/  LDC.64 R2, c[0x0][0xc90] ;  /* 0x00032400ff027b82 */ /* 0x00de220000000a00 */
[----:B------:R-:W-:-:S05]  /*17f90*/  IADD3 R19, R6, R19, RZ ;  /* 0x0000001306137210 */ /* 0x000fca0007ffe0ff */
[----:B0-----:R-:W-:-:S05]  /*17fa0*/  IMAD.WIDE R2, R19, 0x4, R2 ;  /* 0x0000000413027825 */ /* 0x001fca00078e0202 */
[----:B------:R0:W4:Y:S01]  /*17fb0*/  LDG.E R7, desc[UR40][R2.64] ;  /* 0x0000002802077981 */ /* 0x000122000c1e1900 */
[----:B------:R-:W-:Y:S02]  /*17fc0*/  IMAD R16, R5, R4, R16 ;  /* 0x0000000405107224 */ /* 0x000fe400078e0210 */
[----:B0-----:R-:W-:Y:S02]  /*17fd0*/  IMAD.MOV.U32 R2, RZ, RZ, RZ ;  /* 0x000000ffff027224 */ /* 0x001fe400078e00ff */
[----:B----4-:R-:W-:-:S05]  /*17fe0*/  IMAD R6, R17, R7, RZ ;  /* 0x0000000711067224 */ /* 0x010fca00078e02ff */
[----:B------:R-:W-:-:S04]  /*17ff0*/  IABS R8, R6 ;  /* 0x0000000600087213 */ /* 0x000fc80000000000 */
[----:B-1----:R-:W0:Y:S08]  /*18000*/  I2F.RP R9, R8 ;  /* 0x0000000800097306 */ /* 0x002e300000209400 */
        /* <DEDUP_REMOVED lines=54> */
[----:B------:R-:W-:-:S05]  /*18370*/  LOP3.LUT R2, RZ, R2, RZ, 0x33, !PT ;  /* 0x00000002ff027212 */ /* 0x000fca00078e33ff */
[----:B------:R-:W-:Y:S01]  /*18380*/  IMAD.IADD R17, R17, 0x1, R2 ;  /* 0x0000000111117824 */ /* 0x000fe200078e0202 */
[----:B------:R-:W-:Y:S06]  /*18390*/  BRA `(.L_x_15609) ;  /* 0x00000000001c7947 */ /* 0x000fec0003800000 */
.L_x_15601:
[----:B------:R-:W-:Y:S01]  /*183a0*/  UMOV UR4, URZ ;  /* 0x0000003f00047c82 */ /* 0x000fe20008000000 */
[----:B------:R-:W-:Y:S01]  /*183b0*/  UMOV UR5, URZ ;  /* 0x0000003f00057c82 */ /* 0x000fe20008000000 */
[----:B------:R-:W-:Y:S01]  /*183c0*/  ULDC UR6, c[0x0][0xc3c] ;  /* 0x00030f0000067ab9 */ /* 0x000fe20000000800 */
[----:B------:R-:W-:Y:S01]  /*183d0*/  IMAD.MOV.U32 R16, RZ, RZ, R0 ;  /* 0x000000ffff107224 */ /* 0x000fe200078e0000 */
[----:B------:R-:W-:Y:S01]  /*183e0*/  MOV R17, UR4 ;  /* 0x0000000400117c02 */ /* 0x000fe20008000f00 */
[----:B------:R-:W-:Y:S02]  /*183f0*/  IMAD.U32 R18, RZ, RZ, UR5 ;  /* 0x00000005ff127e24 */ /* 0x000fe4000f8e00ff */
[----:B------:R-:W-:-:S07]  /*18400*/  IMAD.U32 R19, RZ, RZ, UR6 ;  /* 0x00000006ff137e24 */ /* 0x000fce000f8e00ff */
.L_x_15609:
[----:B------:R-:W3:Y:S01]  /*18410*/  S2R R0, SR_TID.X ;  /* 0x0000000000007919 */ /* 0x000ee20000002100 */
[----:B------:R-:W-:Y:S05]  /*18420*/  WARPSYNC.ALL ;  /* 0x0000000000007948 */ /* 0x000fea0003800000 */
[----:B------:R-:W-:Y:S01]  /*18430*/  BAR.SYNC.DEFER_BLOCKING 0x4, 0x200 ;  /* 0x0108000000007b1d */ /* 0x000fe20000010000 */
[----:B---3--:R-:W-:-:S04]  /*18440*/  LOP3.LUT R0, R0, 0x1f, RZ, 0xc0, !PT ;  /* 0x0000001f00007812 */ /* 0x008fc800078ec0ff */
[----:B------:R-:W-:-:S13]  /*18450*/  ISETP.NE.AND P0, PT, R0, RZ, PT ;  /* 0x000000ff0000720c */ /* 0x000fda0003f05270 */
[----:B--2---:R-:W2:Y:S01]  /*18460*/  @!P0 S2R R3, SR_CgaCtaId ;  /* 0x0000000000038919 */ /* 0x004ea20000008800 */
[----:B------:R-:W-:-:S04]  /*18470*/  @!P0 MOV R0, 0x400 ;  /* 0x0000040000008802 */ /* 0x000fc80000000f00 */
[----:B--2---:R-:W-:-:S05]  /*18480*/  @!P0 LEA R22, R3, R0, 0x18 ;  /* 0x0000000003168211 */ /* 0x004fca00078ec0ff */
[----:B------:R2:W-:Y:S01]  /*18490*/  @!P0 STS.128 [R22+0x168d0], R16 ;  /* 0x0168d01016008388 */ /* 0x0005e20000000c00 */
[----:B------:R-:W-:Y:S06]  /*184a0*/  BAR.ARV 0x5, 0x200 ;  /* 0x0148000000007b1d */ /* 0x000fec0000002000 */
.L_x_15598:
[----:B------:R-:W-:Y:S02]  /*184b0*/  ULDC UR4, c[0x0][0xc3c] ;  /* 0x00030f0000047ab9 */ /* 0x000fe40000000800 */
[----:B----4-:R-:W-:-:S13]  /*184c0*/  ISETP.GE.AND P0, PT, R19, UR4, PT ;  /* 0x0000000413007c0c */ /* 0x010fda000bf06270 */
[----:B------:R-:W-:Y:S05]  /*184d0*/  @!P0 BRA `(.L_x_15610) ;  /* 0xffffffa400048947 */ /* 0x000fea000383ffff */
[----:B------:R-:W-:Y:S05]  /*184e0*/  BSYNC B8 ;  /* 0x0000000000087941 */ /* 0x000fea0003800000 */
.L_x_15517:
        /* <DEDUP_REMOVED lines=12> */
.L_x_15825:
[----:B------:R-:W-:Y:S05]  /*185b0*/  BSYNC B0 ;  /* 0x0000000000007941 */ /* 0x000fea0003800000 */
.L_x_15611:
[----:B------:R-:W-:-:S03]  /*185c0*/  UMOV UR4, 0xffffffff ;  /* 0xffffffff00047882 */ /* 0x000fc60000000000 */
[----:B------:R-:W-:Y:S05]  /*185d0*/  BRA.DIV UR4, `(.L_x_15613) ;  /* 0x0000005e04fc7947 */ /* 0x000fea000b800000 */
[----:B-1----:R-:W1:Y:S02]  /*185e0*/  S2R R0, SR_TID.X ;  /* 0x0000000000007919 */ /* 0x002e640000002100 */
[----:B-1----:R-:W-:-:S04]  /*185f0*/  SHF.R.U32.HI R0, RZ, 0x5, R0 ;  /* 0x00000005ff007819 */ /* 0x002fc80000011600 */
[----:B------:R-:W-:-:S05]  /*18600*/  LOP3.LUT R0, R0, 0x3, RZ, 0xc0, !PT ;  /* 0x0000000300007812 */ /* 0x000fca00078ec0ff */
[----:B------:R1:W4:Y:S02]  /*18610*/  SHFL.IDX PT, R14, R0, RZ, 0x1f ;  /* 0x00001fff000e7589 */ /* 0x00032400000e0000 */
.L_x_15828:
[----:B----4-:R-:W-:-:S13]  /*18620*/  ISETP.NE.AND P0, PT, R14, RZ, PT ;  /* 0x000000ff0e00720c */ /* 0x010fda0003f05270 */
[----:B------:R-:W-:Y:S05]  /*18630*/  @P0 BRA `(.L_x_15362) ;  /* 0x0000000000880947 */ /* 0x000fea0003800000 */
[----:B------:R-:W-:-:S03]  /*18640*/  UMOV UR4, 0xffffffff ;  /* 0xffffffff00047882 */ /* 0x000fc60000000000 */
[----:B------:R-:W-:Y:S05]  /*18650*/  BRA.DIV UR4, `(.L_x_15614) ;  /* 0x0000006204107947 */ /* 0x000fea000b800000 */
[----:B------:R-:W-:-:S13]  /*18660*/  ELECT P6, URZ, PT ;  /* 0x00000000003f782f */ /* 0x000fda00038c0000 */
.L_x_15831:
[----:B------:R-:W-:Y:S05]  /*18670*/  @!P6 BRA `(.L_x_15362) ;  /* 0x000000000078e947 */ /* 0x000fea0003800000 */
[----:B-1----:R-:W4:Y:S02]  /*18680*/  LDL.LU R0, [R1+0x30] ;  /* 0x0000300001007983 */ /* 0x002f240000300800 */
[----:B----4-:R-:W-:-:S04]  /*18690*/  LOP3.LUT R0, R0, 0x2, RZ, 0xfc, !PT ;  /* 0x0000000200007812 */ /* 0x010fc800078efcff */
[----:B------:R-:W-:-:S13]  /*186a0*/  ISETP.NE.AND P0, PT, R0, 0x3, PT ;  /* 0x000000030000780c */ /* 0x000fda0003f05270 */
[----:B------:R-:W-:Y:S05]  /*186b0*/  @!P0 BRA `(.L_x_15615) ;  /* 0x0000000000048947 */ /* 0x000fea0003800000 */
[----:B------:R-:W-:Y:S01]  /*186c0*/  BPT.TRAP 0x1 ;  /* 0x000000040000795c */ /* 0x000fe20000300000 */
.L_x_15615:
[C---:B------:R-:W-:Y:S01]  /*186d0*/  IMAD R3, R26.reuse, 0x8, R5 ;  /* 0x000000081a037824 */ /* 0x040fe200078e0205 */
[----:B------:R-:W-:Y:S02]  /*186e0*/  SHF.L.U32 R2, R29, 0x1f, RZ ;  /* 0x0000001f1d027819 */ /* 0x000fe400000006ff */
[----:B------:R-:W-:Y:S02]  /*186f0*/  IADD3 R26, R26, 0x1, RZ ;  /* 0x000000011a1a7810 */ /* 0x000fe40007ffe0ff */
[----:B------:R-:W1:Y:S02]  /*18700*/  SYNCS.PHASECHK.TRANS64.TRYWAIT P1, [R3+URZ+0x16840], R2 ;  /* 0x01684002030075a7 */ /* 0x000e64000802017f */
[----:B------:R-:W-:-:S04]  /*18710*/  ISETP.NE.AND P2, PT, R26, 0x2, PT ;  /* 0x000000021a00780c */ /* 0x000fc80003f45270 */
[----:B------:R-:W-:Y:S01]  /*18720*/  SEL R0, RZ, 0x1, P2 ;  /* 0x00000001ff007807 */ /* 0x000fe20001000000 */
[----:B-1----:R-:W-:Y:S08]  /*18730*/  @!P1 BRA `(.L_x_15616) ;  /* 0x0000005c00f89947 */ /* 0x002ff00003800000 */
.L_x_15832:
[----:B------:R-:W-:Y:S02]  /*18740*/  SEL R26, R26, RZ, P2 ;  /* 0x000000ff1a1a7207 */ /* 0x000fe40001000000 */
[----:B------:R-:W-:Y:S01]  /*18750*/  LOP3.LUT R0, R29, R0, RZ, 0x3c, !PT ;  /* 0x000000001d007212 */ /* 0x000fe200078e3cff */
[----:B------:R-:W-:Y:S06]  /*18760*/  @!P0 BRA `(.L_x_15617) ;  /* 0x0000000000048947 */ /* 0x000fec0003800000 */
[----:B------:R-:W-:Y:S01]  /*18770*/  BPT.TRAP 0x1 ;  /* 0x000000040000795c */ /* 0x000fe20000300000 */
.L_x_15617:
[----:B------:R-:W-:Y:S01]  /*18780*/  IMAD R5, R26, 0x8, R5 ;  /* 0x000000081a057824 */ /* 0x000fe200078e0205 */
[----:B------:R-:W-:-:S04]  /*18790*/  SHF.L.U32 R0, R0, 0x1f, RZ ;  /* 0x0000001f00007819 */ /* 0x000fc800000006ff */
[----:B------:R-:W4:Y:S02]  /*187a0*/  SYNCS.PHASECHK.TRANS64.TRYWAIT P1, [R5+URZ+0x16840], R0 ;  /* 0x01684000050075a7 */ /* 0x000f24000802017f */
[----:B----4-:R-:W-:Y:S05]  /*187b0*/  @!P1 BRA `(.L_x_15618) ;  /* 0x0000005c00ec9947 */ /* 0x010fea0003800000 */
.L_x_15833:
[----:B------:R-:W-:Y:S05]  /*187c0*/  @!P0 BRA `(.L_x_15619) ;  /* 0x0000000000048947 */ /* 0x000fea0003800000 */
[----:B------:R-:W-:Y:S01]  /*187d0*/  BPT.TRAP 0x1 ;  /* 0x000000040000795c */ /* 0x000fe20000300000 */
.L_x_15619:
[----:B------:R-:W5:Y:S02]  /*187e0*/  SYNCS.PHASECHK.TRANS64.TRYWAIT P1, [R3+URZ+0x16860], R2 ;  /* 0x01686002030075a7 */ /* 0x000f64000802017f */
[----:B-----5:R-:W-:Y:S05]  /*187f0*/  @!P1 BRA `(.L_x_15620) ;  /* 0x0000005c00f09947 */ /* 0x020fea0003800000 */
.L_x_15834:
[----:B------:R-:W-:Y:S05]  /*18800*/  @!P0 BRA `(.L_x_15621) ;  /* 0x0000000000048947 */ /* 0x000fea0003800000 */
[----:B------:R-:W-:Y:S01]  /*18810*/  BPT.TRAP 0x1 ;  /* 0x000000040000795c */ /* 0x000fe20000300000 */
.L_x_15621:
[----:B------:R0:W0:Y:S02]  /*18820*/  SYNCS.PHASECHK.TRANS64.TRYWAIT P0, [R5+URZ+0x16860], R0 ;  /* 0x01686000050075a7 */ /* 0x000024000800017f */
[----:B0-----:R-:W-:Y:S05]  /*18830*/  @!P0 NANOSLEEP.SYNCS 0x989680 ;  /* 0x009896800000895d */ /* 0x001fea0003900000 */
[----:B------:R-:W0:Y:S02]  /*18840*/  @!P0 SYNCS.PHASECHK.TRANS64 P0, [R5+URZ+0x16860], R0 ;  /* 0x01686000050085a7 */ /* 0x000e24000800007f */
[----:B0-----:R-:W-:Y:S05]  /*18850*/  @!P0 BRA `(.L_x_15621) ;  /* 0xfffffffc00f08947 */ /* 0x001fea000383ffff */
.L_x_15362:
[----:B------:R-:W-:Y:S05]  /*18860*/  BSYNC B9 ;  /* 0x0000000000097941 */ /* 0x000fea0003800000 */
.L_x_15359:
[----:B------:R-:W-:Y:S05]  /*18870*/  EXIT ;  /* 0x000000000000794d */ /* 0x000fea0003800000 */
.L_x_15380:
[----:B0-----:R0:W1:Y:S02]  /*18880*/  SYNCS.PHASECHK.TRANS64.TRYWAIT P6, [R69+URZ+0x16890], R77 ;  /* 0x0168904d450075a7 */ /* 0x00106400080c017f */
[----:B-1----:R-:W-:Y:S05]  /*18890*/  @!P6 NANOSLEEP.SYNCS 0x989680 ;  /* 0x009896800000e95d */ /* 0x002fea0003900000 */
[----:B------:R-:W1:Y:S02]  /*188a0*/  @!P6 SYNCS.PHASECHK.TRANS64 P6, [R69+URZ+0x16890], R77 ;  /* 0x0168904d4500e5a7 */ /* 0x000e6400080c007f */
[----:B-1----:R-:W-:Y:S05]  /*188b0*/  @!P6 BRA `(.L_x_15380) ;  /* 0xfffffffc00f0e947 */ /* 0x002fea000383ffff */
[----:B------:R-:W-:Y:S05]  /*188c0*/  BRA `(.L_x_15622) ;  /* 0xfffffea000887947 */ /* 0x000fea000383ffff */
.L_x_15381:
        /* <DEDUP_REMOVED lines=8> */
.L_x_15624:
[----:B------:R-:W-:Y:S05]  /*18950*/  BSYNC B1 ;  /* 0x0000000000017941 */ /* 0x000fea0003800000 */
.L_x_15623:
        /* <DEDUP_REMOVED lines=8> */
.L_x_15625:
[----:B------:R-:W-:Y:S05]  /*189e0*/  BRA `(.L_x_15626) ;  /* 0xfffffea000547947 */ /* 0x000fea000383ffff */
.L_x_15390:
[----:B------:R-:W-:Y:S01]  /*189f0*/  BSSY B1, `(.L_x_15627) ;  /* 0x0000008000017945 */ /* 0x000fe20003800000 */
[----:B--2-4-:R-:W-:Y:S01]  /*18a00*/  IMAD.MOV.U32 R13, RZ, RZ, R86 ;  /* 0x000000ffff0d7224 */ /* 0x014fe200078e0056 */
[----:B------:R-:W-:Y:S01]  /*18a10*/  MOV R12, 0x1 ;  /* 0x00000001000c7802 */ /* 0x000fe20000000f00 */
[----:B------:R-:W-:Y:S02]  /*18a20*/  IMAD.MOV.U32 R11, RZ, RZ, 0x1c1f ;  /* 0x00001c1fff0b7424 */ /* 0x000fe400078e00ff */
[----:B------:R-:W-:-:S07]  /*18a30*/  IMAD.MOV.U32 R15, RZ, RZ, -0x1 ;  /* 0xffffffffff0f7424 */ /* 0x000fce00078e00ff */
[----:B01-3--:R-:W-:Y:S05]  /*18a40*/  WARPSYNC.COLLECTIVE R15, `(.L_x_15628) ;  /* 0x000000000f087348 */ /* 0x00bfea0003c00000 */
[----:B---3--:R2:W3:Y:S02]  /*18a50*/  SHFL.IDX P6, R14, R13, R12, R11 ;  /* 0x0000000c0d0e7389 */ /* 0x0084e400000c000b */
[----:B0123--:R-:W-:Y:S01]  /*18a60*/  ENDCOLLECTIVE ;  /* 0x000000000000791b */ /* 0x00ffe20003800000 */
.L_x_15628:
[----:B------:R-:W-:Y:S05]  /*18a70*/  BSYNC B1 ;  /* 0x0000000000017941 */ /* 0x000fea0003800000 */
.L_x_15627:
        /* <DEDUP_REMOVED lines=8> */
.L_x_15629:
[----:B------:R-:W-:Y:S05]  /*18b00*/  BRA `(.L_x_15630) ;  /* 0xfffffea400c47947 */ /* 0x000fea000383ffff */
.L_x_15402:
[----:B-1----:R1:W2:Y:S02]  /*18b10*/  SYNCS.PHASECHK.TRANS64.TRYWAIT P4, [R69+URZ+0x16890], R77 ;  /* 0x0168904d450075a7 */ /* 0x0022a4000808017f */
[----:B--2---:R-:W-:Y:S05]  /*18b20*/  @!P4 NANOSLEEP.SYNCS 0x989680 ;  /* 0x009896800000c95d */ /* 0x004fea0003900000 */
[----:B------:R-:W2:Y:S02]  /*18b30*/  @!P4 SYNCS.PHASECHK.TRANS64 P4, [R69+URZ+0x16890], R77 ;  /* 0x0168904d4500c5a7 */ /* 0x000ea4000808007f */
[----:B--2---:R-:W-:Y:S05]  /*18b40*/  @!P4 BRA `(.L_x_15402) ;  /* 0xfffffffc00f0c947 */ /* 0x004fea000383ffff */
[----:B------:R-:W-:Y:S05]  /*18b50*/  BRA `(.L_x_15631) ;  /* 0xfffffeb000b87947 */ /* 0x000fea000383ffff */
.L_x_15403:
[----:B------:R-:W-:Y:S01]  /*18b60*/  BSSY B1, `(.L_x_15632) ;  /* 0x0000008000017945 */ /* 0x000fe20003800000 */
[----:B0-----:R-:W-:Y:S02]  /*18b70*/  IMAD.MOV.U32 R13, RZ, RZ, R86 ;  /* 0x000000ffff0d7224 */ /* 0x001fe400078e0056 */
[----:B------:R-:W-:Y:S02]  /*18b80*/  IMAD.MOV.U32 R12, RZ, RZ, RZ ;  /* 0x000000ffff0c7224 */ /* 0x000fe400078e00ff */
[----:B------:R-:W-:Y:S02]  /*18b90*/  IMAD.MOV.U32 R11, RZ, RZ, 0x1c1f ;  /* 0x00001c1fff0b7424 */ /* 0x000fe400078e00ff */
[----:B------:R-:W-:-:S07]  /*18ba0*/  IMAD.MOV.U32 R15, RZ, RZ, -0x1 ;  /* 0xffffffffff0f7424 */ /* 0x000fce00078e00ff */
[----:B-1----:R-:W-:Y:S05]  /*18bb0*/  WARPSYNC.COLLECTIVE R15, `(.L_x_15633) ;  /* 0x000000000f087348 */ /* 0x002fea0003c00000 */
[----:B------:R0:W2:Y:S02]  /*18bc0*/  SHFL.IDX P6, R14, R13, R12, R11 ;  /* 0x0000000c0d0e7389 */ /* 0x0000a400000c000b */
[----:B012---:R-:W-:Y:S01]  /*18bd0*/  ENDCOLLECTIVE ;  /* 0x000000000000791b */ /* 0x007fe20003800000 */
.L_x_15633:
[----:B------:R-:W-:Y:S05]  /*18be0*/  BSYNC B1 ;  /* 0x0000000000017941 */ /* 0x000fea0003800000 */
.L_x_15632:
        /* <DEDUP_REMOVED lines=8> */
.L_x_15634:
[----:B------:R-:W-:Y:S01]  /*18c70*/  IMAD.MOV.U32 R80, RZ, RZ, R14 ;  /* 0x000000ffff507224 */ /* 0x000fe200078e000e */
[----:B------:R-:W-:Y:S06]  /*18c80*/  BRA `(.L_x_15635) ;  /* 0xfffffeb000847947 */ /* 0x000fec000383ffff */
.L_x_15408:
        /* <DEDUP_REMOVED lines=8> */
.L_x_15637:
[----:B------:R-:W-:Y:S05]  /*18d10*/  BSYNC B1 ;  /* 0x0000000000017941 */ /* 0x000fea0003800000 */
.L_x_15636:
        /* <DEDUP_REMOVED lines=8> */
.L_x_15638:
[----:B------:R-:W-:Y:S01]  /*18da0*/  IMAD.MOV.U32 R38, RZ, RZ, R14 ;  /* 0x000000ffff267224 */ /* 0x000fe200078e000e */
[----:B------:R-:W-:Y:S06]  /*18db0*/  BRA `(.L_x_15639) ;  /* 0xfffffeb800187947 */ /* 0x000fec000383ffff */
.L_x_15413:
[----:B0-----:R0:W1:Y:S02]  /*18dc0*/  SYNCS.PHASECHK.TRANS64.TRYWAIT P3, [R69+URZ+0x16890], R77 ;  /* 0x0168904d450075a7 */ /* 0x001064000806017f */
[----:B-1----:R-:W-:Y:S05]  /*18dd0*/  @!P3 NANOSLEEP.SYNCS 0x989680 ;  /* 0x009896800000b95d */ /* 0x002fea0003900000 */
[----:B------:R-:W1:Y:S02]  /*18de0*/  @!P3 SYNCS.PHASECHK.TRANS64 P3, [R69+URZ+0x16890], R77 ;  /* 0x0168904d4500b5a7 */ /* 0x000e64000806007f */
[----:B-1----:R-:W-:Y:S05]  /*18df0*/  @!P3 BRA `(.L_x_15413) ;  /* 0xfffffffc00f0b947 */ /* 0x002fea000383ffff */
[----:B------:R-:W-:Y:S05]  /*18e00*/  BRA `(.L_x_15640) ;  /* 0xfffffec000207947 */ /* 0x000fea000383ffff */
.L_x_15414:
        /* <DEDUP_REMOVED lines=8> */
.L_x_15642:
[----:B------:R-:W-:Y:S05]  /*18e90*/  BSYNC B1 ;  /* 0x0000000000017941 */ /* 0x000fea0003800000 */
.L_x_15641:
        /* <DEDUP_REMOVED lines=8> */
.L_x_15643:
[----:B------:R-:W-:Y:S01]  /*18f20*/  IMAD.MOV.U32 R37, RZ, RZ, R14 ;  /* 0x000000ffff257224 */ /* 0x000fe200078e000e */
[----:B------:R-:W-:Y:S06]  /*18f30*/  BRA `(.L_x_15644) ;  /* 0xfffffec000447947 */ /* 0x000fec000383ffff */
.L_x_15417:
        /* <DEDUP_REMOVED lines=8> */
.L_x_15646:
[----:B------:R-:W-:Y:S05]  /*18fc0*/  BSYNC B1 ;  /* 0x0000000000017941 */ /* 0x000fea0003800000 */
.L_x_15645:
        /* <DEDUP_REMOVED lines=8> */
.L_x_15647:
[----:B------:R-:W-:Y:S01]  /*19050*/  IMAD.MOV.U32 R37, RZ, RZ, R14 ;  /* 0x000000ffff257224 */ /* 0x000fe200078e000e */
[----:B------:R-:W-:Y:S06]  /*19060*/  BRA `(.L_x_15648) ;  /* 0xfffffec000407947 */ /* 0x000fec000383ffff */
.L_x_15421:
[----:B0-----:R0:W3:Y:S02]  /*19070*/  SYNCS.PHASECHK.TRANS64.TRYWAIT P4, [R69+URZ+0x168b0], R77 ;  /* 0x0168b04d450075a7 */ /* 0x0010e4000808017f */
[----:B---3--:R-:W-:Y:S05]  /*19080*/  @!P4 NANOSLEEP.SYNCS 0x989680 ;  /* 0x009896800000c95d */ /* 0x008fea0003900000 */
[----:B------:R-:W3:Y:S02]  /*19090*/  @!P4 SYNCS.PHASECHK.TRANS64 P4, [R69+URZ+0x168b0], R77 ;  /* 0x0168b04d4500c5a7 */ /* 0x000ee4000808007f */
[----:B---3--:R-:W-:Y:S05]  /*190a0*/  @!P4 BRA `(.L_x_15421) ;  /* 0xfffffffc00f0c947 */ /* 0x008fea000383ffff */
[----:B------:R-:W-:Y:S05]  /*190b0*/  BRA `(.L_x_15649) ;  /* 0xfffffec000b87947 */ /* 0x000fea000383ffff */
.L_x_15429:
[----:B------:R-:W0:Y:S01]  /*190c0*/  S2R R0, SR_TID.X ;  /* 0x0000000000007919 */ /* 0x000e220000002100 */
[----:B------:R-:W-:Y:S01]  /*190d0*/  BSSY B0, `(.L_x_15650) ;  /* 0x000000c000007945 */ /* 0x000fe20003800000 */
[----:B------:R-:W-:Y:S02]  /*190e0*/  IMAD.MOV.U32 R12, RZ, RZ, RZ ;  /* 0x000000ffff0c7224 */ /* 0x000fe400078e00ff */
[----:B------:R-:W-:Y:S02]  /*190f0*/  IMAD.MOV.U32 R11, RZ, RZ, 0x1f ;  /* 0x0000001fff0b7424 */ /* 0x000fe400078e00ff */
[----:B------:R-:W-:Y:S01]  /*19100*/  IMAD.MOV.U32 R15, RZ, RZ, -0x1 ;  /* 0xffffffffff0f7424 */ /* 0x000fe200078e00ff */
[----:B0-----:R-:W-:-:S04]  /*19110*/  IADD3 R4, R0, -0x80, RZ ;  /* 0xffffff8000047810 */ /* 0x001fc80007ffe0ff */
[----:B------:R-:W-:-:S04]  /*19120*/  SHF.R.S32.HI R0, RZ, 0x1f, R4 ;  /* 0x0000001fff007819 */ /* 0x000fc80000011404 */
[----:B------:R-:W-:-:S04]  /*19130*/  LEA.HI R0, R0, R4, RZ, 0x7 ;  /* 0x0000000400007211 */ /* 0x000fc800078f38ff */
[----:B------:R-:W-:-:S05]  /*19140*/  SHF.R.S32.HI R0, RZ, 0x7, R0 ;  /* 0x00000007ff007819 */ /* 0x000fca0000011400 */
[----:B------:R-:W-:-:S07]  /*19150*/  IMAD.MOV.U32 R13, RZ, RZ, R0 ;  /* 0x000000ffff0d7224 */ /* 0x000fce00078e0000 */
[----:B----45:R-:W-:Y:S05]  /*19160*/  WARPSYNC.COLLECTIVE R15, `(.L_x_15651) ;  /* 0x000000000f087348 */ /* 0x030fea0003c00000 */
[----:B------:R0:W1:Y:S02]  /*19170*/  SHFL.IDX P6, R14, R13, R12, R11 ;  /* 0x0000000c0d0e7389 */ /* 0x00006400000c000b */
[----:B01--45:R-:W-:Y:S01]  /*19180*/  ENDCOLLECTIVE ;  /* 0x000000000000791b */ /* 0x033fe20003800000 */
.L_x_15651:
[----:B------:R-:W-:Y:S05]  /*19190*/  BSYNC B0 ;  /* 0x0000000000007941 */ /* 0x000fea0003800000 */
.L_x_15650:
[----:B------:R0:W-:Y:S01]  /*191a0*/  STL [R1+0x1c], R14 ;  /* 0x00001c0e01007387 */ /* 0x0001e20000100800 */
[----:B------:R-:W-:Y:S05]  /*191b0*/  BRA `(.L_x_15652) ;  /* 0xfffffec8006c7947 */ /* 0x000fea000383ffff */
.L_x_15441:
[----:B------:R-:W-:Y:S01]  /*191c0*/  BSSY B1, `(.L_x_15653) ;  /* 0x0000008000017945 */ /* 0x000fe20003800000 */
[----:B------:R-:W-:Y:S01]  /*191d0*/  IMAD.MOV.U32 R13, RZ, RZ, R6 ;  /* 0x000000ffff0d7224 */ /* 0x000fe200078e0006 */
[----:B------:R-:W-:Y:S01]  /*191e0*/  MOV R12, RZ ;  /* 0x000000ff000c7202 */ /* 0x000fe20000000f00 */
[----:B------:R-:W-:Y:S02]  /*191f0*/  IMAD.MOV.U32 R11, RZ, RZ, 0x1c1f ;  /* 0x00001c1fff0b7424 */ /* 0x000fe400078e00ff */
[----:B------:R-:W-:-:S07]  /*19200*/  IMAD.MOV.U32 R15, RZ, RZ, -0x1 ;  /* 0xffffffffff0f7424 */ /* 0x000fce00078e00ff */
[----:B0---4-:R-:W-:Y:S05]  /*19210*/  WARPSYNC.COLLECTIVE R15, `(.L_x_15654) ;  /* 0x000000000f087348 */ /* 0x011fea0003c00000 */
[----:B0-----:R0:W1:Y:S02]  /*19220*/  SHFL.IDX P6, R14, R13, R12, R11 ;  /* 0x0000000c0d0e7389 */ /* 0x00106400000c000b */
[----:B01--4-:R-:W-:Y:S01]  /*19230*/  ENDCOLLECTIVE ;  /* 0x000000000000791b */ /* 0x013fe20003800000 */
.L_x_15654:
[----:B------:R-:W-:Y:S05]  /*19240*/  BSYNC B1 ;  /* 0x0000000000017941 */ /* 0x000fea0003800000 */
.L_x_15653:
        /* <DEDUP_REMOVED lines=8> */
.L_x_15655:
[----:B------:R-:W-:Y:S02]  /*192d0*/  IMAD.MOV.U32 R13, RZ, RZ, R8 ;  /* 0x000000ffff0d7224 */ /* 0x000fe400078e0008 */
[----:B------:R-:W-:-:S07]  /*192e0*/  IMAD.MOV.U32 R0, RZ, RZ, R14 ;  /* 0x000000ffff007224 */ /* 0x000fce00078e000e */
[----:B------:R-:W-:Y:S05]  /*192f0*/  WARPSYNC.COLLECTIVE R15, `(.L_x_15656) ;  /* 0x000000000f087348 */ /* 0x000fea0003c00000 */
[----:B------:R0:W1:Y:S02]  /*19300*/  SHFL.IDX P6, R14, R13, R12, R11 ;  /* 0x0000000c0d0e7389 */ /* 0x00006400000c000b */
[----:B01----:R-:W-:Y:S01]  /*19310*/  ENDCOLLECTIVE ;  /* 0x000000000000791b */ /* 0x003fe20003800000 */
.L_x_15656:
[----:B------:R-:W-:Y:S02]  /*19320*/  IMAD.MOV.U32 R13, RZ, RZ, R7 ;  /* 0x000000ffff0d7224 */ /* 0x000fe400078e0007 */
[----:B------:R-:W-:-:S07]  /*19330*/  IMAD.MOV.U32 R5, RZ, RZ, R14 ;  /* 0x000000ffff057224 */ /* 0x000fce00078e000e */
[----:B------:R-:W-:Y:S05]  /*19340*/  WARPSYNC.COLLECTIVE R15, `(.L_x_15657) ;  /* 0x000000000f087348 */ /* 0x000fea0003c00000 */
[----:B------:R0:W1:Y:S02]  /*19350*/  SHFL.IDX P6, R14, R13, R12, R11 ;  /* 0x0000000c0d0e7389 */ /* 0x00006400000c000b */
[----:B01----:R-:W-:Y:S01]  /*19360*/  ENDCOLLECTIVE ;  /* 0x000000000000791b */ /* 0x003fe20003800000 */
.L_x_15657:
[----:B------:R-:W-:Y:S05]  /*19370*/  BRA `(.L_x_15658) ;  /* 0xfffffecc00f07947 */ /* 0x000fea000383ffff */
.L_x_15444:
[----:B------:R-:W-:Y:S01]  /*19380*/  BSSY B1, `(.L_x_15659) ;  /* 0x0000008000017945 */ /* 0x000fe20003800000 */
[----:B------:R-:W-:Y:S01]  /*19390*/  MOV R13, R6 ;  /* 0x00000006000d7202 */ /* 0x000fe20000000f00 */
[----:B------:R-:W-:Y:S02]  /*193a0*/  IMAD.MOV.U32 R12, RZ, RZ, 0x1 ;  /* 0x00000001ff0c7424 */ /* 0x000fe400078e00ff */
[----:B------:R-:W-:Y:S02]  /*193b0*/  IMAD.MOV.U32 R11, RZ, RZ, 0x1c1f ;  /* 0x00001c1fff0b7424 */ /* 0x000fe400078e00ff */
[----:B------:R-:W-:-:S07]  /*193c0*/  IMAD.MOV.U32 R15, RZ, RZ, -0x1 ;  /* 0xffffffffff0f7424 */ /* 0x000fce00078e00ff */
[----:B0---4-:R-:W-:Y:S05]  /*193d0*/  WARPSYNC.COLLECTIVE R15, `(.L_x_15660) ;  /* 0x000000000f087348 */ /* 0x011fea0003c00000 */
[----:B0-----:R0:W1:Y:S02]  /*193e0*/  SHFL.IDX P6, R14, R13, R12, R11 ;  /* 0x0000000c0d0e7389 */ /* 0x00106400000c000b */
[----:B01--4-:R-:W-:Y:S01]  /*193f0*/  ENDCOLLECTIVE ;  /* 0x000000000000791b */ /* 0x013fe20003800000 */
.L_x_15660:
[----:B------:R-:W-:Y:S05]  /*19400*/  BSYNC B1 ;  /* 0x0000000000017941 */ /* 0x000fea0003800000 */
.L_x_15659:
        /* <DEDUP_REMOVED lines=8> */
.L_x_15661:
[----:B------:R-:W-:Y:S02]  /*19490*/  IMAD.MOV.U32 R13, RZ, RZ, R8 ;  /* 0x000000ffff0d7224 */ /* 0x000fe400078e0008 */
[----:B------:R-:W-:-:S07]  /*194a0*/  IMAD.MOV.U32 R0, RZ, RZ, R14 ;  /* 0x000000ffff007224 */ /* 0x000fce00078e000e */
[----:B------:R-:W-:Y:S05]  /*194b0*/  WARPSYNC.COLLECTIVE R15, `(.L_x_15662) ;  /* 0x000000000f087348 */ /* 0x000fea0003c00000 */
[----:B------:R0:W1:Y:S02]  /*194c0*/  SHFL.IDX P6, R14, R13, R12, R11 ;  /* 0x0000000c0d0e7389 */ /* 0x00006400000c000b */
[----:B01----:R-:W-:Y:S01]  /*194d0*/  ENDCOLLECTIVE ;  /* 0x000000000000791b */ /* 0x003fe20003800000 */
.L_x_15662:
[----:B------:R-:W-:Y:S01]  /*194e0*/  MOV R13, R7 ;  /* 0x00000007000d7202 */ /* 0x000fe20000000f00 */
[----:B------:R-:W-:-:S07]  /*194f0*/  IMAD.MOV.U32 R5, RZ, RZ, R14 ;  /* 0x000000ffff057224 */ /* 0x000fce00078e000e */
[----:B------:R-:W-:Y:S05]  /*19500*/  WARPSYNC.COLLECTIVE R15, `(.L_x_15663) ;  /* 0x000000000f087348 */ /* 0x000fea0003c00000 */
[----:B------:R0:W1:Y:S02]  /*19510*/  SHFL.IDX P6, R14, R13, R12, R11 ;  /* 0x0000000c0d0e7389 */ /* 0x00006400000c000b */
[----:B01----:R-:W-:Y:S01]  /*19520*/  ENDCOLLECTIVE ;  /* 0x000000000000791b */ /* 0x003fe20003800000 */
.L_x_15663:
[----:B------:R-:W-:Y:S05]  /*19530*/  BRA `(.L_x_15664) ;  /* 0xfffffed0005c7947 */ /* 0x000fea000383ffff */
.L_x_15448:
[----:B0-----:R0:W1:Y:S02]  /*19540*/  SYNCS.PHASECHK.TRANS64.TRYWAIT P0, [R2+URZ+0x16800], R37 ;  /* 0x01680025020075a7 */ /* 0x001064000800017f */
[----:B-1----:R-:W-:Y:S05]  /*19550*/  @!P0 NANOSLEEP.SYNCS 0x989680 ;  /* 0x009896800000895d */ /* 0x002fea0003900000 */
[----:B------:R-:W1:Y:S02]  /*19560*/  @!P0 SYNCS.PHASECHK.TRANS64 P0, [R2+URZ+0x16800], R37 ;  /* 0x01680025020085a7 */ /* 0x000e64000800007f */
[----:B-1----:R-:W-:Y:S05]  /*19570*/  @!P0 BRA `(.L_x_15448) ;  /* 0xfffffffc00f08947 */ /* 0x002fea000383ffff */
[----:B------:R-:W-:Y:S05]  /*19580*/  BRA `(.L_x_15665) ;  /* 0xfffffed4006c7947 */ /* 0x000fea000383ffff */
.L_x_15456:
[----:B------:R-:W1:Y:S01]  /*19590*/  LDC R43, c[0x0][0x3f4] ;  /* 0x0000fd00ff2b7b82 */ /* 0x000e620000000800 */
[----:B------:R-:W-:Y:S01]  /*195a0*/  BSSY B1, `(.L_x_15666) ;  /* 0x0000008000017945 */ /* 0x000fe20003800000 */
[----:B------:R-:W-:Y:S02]  /*195b0*/  IMAD.MOV.U32 R13, RZ, RZ, R26 ;  /* 0x000000ffff0d7224 */ /* 0x000fe400078e001a */
[----:B------:R-:W-:Y:S02]  /*195c0*/  IMAD.MOV.U32 R12, RZ, RZ, RZ ;  /* 0x000000ffff0c7224 */ /* 0x000fe400078e00ff */
[----:B------:R-:W-:Y:S02]  /*195d0*/  IMAD.MOV.U32 R11, RZ, RZ, 0x1c1f ;  /* 0x00001c1fff0b7424 */ /* 0x000fe400078e00ff */
[----:B------:R-:W-:-:S07]  /*195e0*/  IMAD.MOV.U32 R15, RZ, RZ, -0x1 ;  /* 0xffffffffff0f7424 */ /* 0x000fce00078e00ff */
[----:B01--4-:R-:W-:Y:S05]  /*195f0*/  WARPSYNC.COLLECTIVE R15, `(.L_x_15667) ;  /* 0x000000000f087348 */ /* 0x013fea0003c00000 */
[----:B0-----:R0:W2:Y:S02]  /*19600*/  SHFL.IDX P6, R14, R13, R12, R11 ;  /* 0x0000000c0d0e7389 */ /* 0x0010a400000c000b */
[----:B012-4-:R-:W-:Y:S01]  /*19610*/  ENDCOLLECTIVE ;  /* 0x000000000000791b */ /* 0x017fe20003800000 */
.L_x_15667:
[----:B------:R-:W-:Y:S05]  /*19620*/  BSYNC B1 ;  /* 0x0000000000017941 */ /* 0x000fea0003800000 */
.L_x_15666:
[----:B------:R0:W5:Y:S01]  /*19630*/  LDL R10, [R1+0x18] ;  /* 0x00001800010a7983 */ /* 0x0001620000100800 */
[----:B------:R-:W-:Y:S01]  /*19640*/  MOV R13, R25 ;  /* 0x00000019000d7202 */ /* 0x000fe20000000f00 */
[----:B------:R-:W-:Y:S01]  /*19650*/  IMAD.MOV.U32 R12, RZ, RZ, RZ ;  /* 0x000000ffff0c7224 */ /* 0x000fe200078e00ff */
[----:B------:R-:W-:Y:S01]  /*19660*/  ISETP.GE.AND P0, PT, R16, R43, PT ;  /* 0x0000002b1000720c */ /* 0x000fe20003f06270 */
[----:B------:R-:W-:Y:S02]  /*19670*/  IMAD.MOV.U32 R11, RZ, RZ, 0x1c1f ;  /* 0x00001c1fff0b7424 */ /* 0x000fe400078e00ff */
[----:B------:R-:W-:Y:S02]  /*19680*/  IMAD.MOV.U32 R15, RZ, RZ, -0x1 ;  /* 0xffffffffff0f7424 */ /* 0x000fe400078e00ff */
[----:B0-----:R-:W-:-:S08]  /*19690*/  IMAD.MOV.U32 R0, RZ, RZ, R14 ;  /* 0x000000ffff007224 */ /* 0x001fd000078e000e */
[----:B-----5:R-:W-:Y:S05]  /*196a0*/  WARPSYNC.COLLECTIVE R15, `(.L_x_15668) ;  /* 0x000000000f087348 */ /* 0x020fea0003c00000 */
[----:B------:R0:W1:Y:S02]  /*196b0*/  SHFL.IDX P6, R14, R13, R12, R11 ;  /* 0x0000000c0d0e7389 */ /* 0x00006400000c000b */
[----:B01---5:R-:W-:Y:S01]  /*196c0*/  ENDCOLLECTIVE ;  /* 0x000000000000791b */ /* 0x023fe20003800000 */
.L_x_15668:
[----:B------:R-:W-:Y:S02]  /*196d0*/  IMAD.MOV.U32 R13, RZ, RZ, R24 ;  /* 0x000000ffff0d7224 */ /* 0x000fe400078e0018 */
[----:B------:R-:W-:-:S07]  /*196e0*/  IMAD.MOV.U32 R3, RZ, RZ, R14 ;  /* 0x000000ffff037224 */ /* 0x000fce00078e000e */
[----:B------:R-:W-:Y:S05]  /*196f0*/  WARPSYNC.COLLECTIVE R15, `(.L_x_15669) ;  /* 0x000000000f087348 */ /* 0x000fea0003c00000 */
[----:B------:R0:W1:Y:S02]  /*19700*/  SHFL.IDX P6, R14, R13, R12, R11 ;  /* 0x0000000c0d0e7389 */ /* 0x00006400000c000b */
[----:B01----:R-:W-:Y:S01]  /*19710*/  ENDCOLLECTIVE ;  /* 0x000000000000791b */ /* 0x003fe20003800000 */
.L_x_15669:
[----:B------:R-:W-:Y:S01]  /*19720*/  IMAD.MOV.U32 R13, RZ, RZ, R27 ;  /* 0x000000ffff0d7224 */ /* 0x000fe200078e001b */
[----:B------:R-:W-:-:S07]  /*19730*/  MOV R4, R14 ;  /* 0x0000000e00047202 */ /* 0x000fce0000000f00 */
[----:B------:R-:W-:Y:S05]  /*19740*/  WARPSYNC.COLLECTIVE R15, `(.L_x_15670) ;  /* 0x000000000f087348 */ /* 0x000fea0003c00000 */
[----:B------:R0:W1:Y:S02]  /*19750*/  SHFL.IDX P6, R14, R13, R12, R11 ;  /* 0x0000000c0d0e7389 */ /* 0x00006400000c000b */
[----:B01----:R-:W-:Y:S01]  /*19760*/  ENDCOLLECTIVE ;  /* 0x000000000000791b */ /* 0x003fe20003800000 */
.L_x_15670:
[----:B------:R-:W-:-:S05]  /*19770*/  IMAD R32, R10, R32, RZ ;  /* 0x000000200a207224 */ /* 0x000fca00078e02ff */
[----:B------:R-:W-:-:S13]  /*19780*/  ISETP.GE.OR P1, PT, R39, R32, P0 ;  /* 0x000000202700720c */ /* 0x000fda0000726670 */
[C---:B------:R-:W-:Y:S01]  /*19790*/  @!P1 IMAD.SHL.U32 R5, R16.reuse, 0x2, RZ ;  /* 0x0000000210059824 */ /* 0x040fe200078e00ff */
[----:B------:R-:W-:-:S04]  /*197a0*/  @!P1 SHF.L.U64.HI R21, R16, 0x1, R17 ;  /* 0x0000000110159819 */ /* 0x000fc80000010211 */
[----:B------:R-:W-:-:S05]  /*197b0*/  @!P1 IADD3 R6, P2, R3, R5, RZ ;  /* 0x0000000503069210 */ /* 0x000fca0007f5e0ff */
[----:B------:R-:W-:-:S05]  /*197c0*/  @!P1 IMAD.X R7, R0, 0x1, R21, P2 ;  /* 0x0000000100079824 */ /* 0x000fca00010e0615 */
[----:B------:R-:W2:Y:S01]  /*197d0*/  @!P1 LD.E.128 R8, desc[UR40][R6.64] ;  /* 0x0000002806089980 */ /* 0x000ea2000c101d00 */
[----:B------:R-:W-:-:S05]  /*197e0*/  @!P1 IADD3 R14, P2, R14, R5, RZ ;  /* 0x000000050e0e9210 */ /* 0x000fca0007f5e0ff */
[----:B------:R-:W-:-:S04]  /*197f0*/  @!P1 IMAD.X R3, R4, 0x1, R21, P2 ;  /* 0x0000000104039824 */ /* 0x000fc800010e0615 */
[----:B------:R-:W-:-:S05]  /*19800*/  @!P1 IMAD.MOV.U32 R15, RZ, RZ, R3 ;  /* 0x000000ffff0f9224 */ /* 0x000fca00078e0003 */
[----:B------:R0:W5:Y:S01]  /*19810*/  @!P1 LD.E.128 R4, desc[UR40][R14.64] ;  /* 0x000000280e049980 */ /* 0x000162000c101d00 */
[----:B------:R-:W-:Y:S02]  /*19820*/  CS2R R36, SRZ ;  /* 0x0000000000247805 */ /* 0x000fe4000001ff00 */
[----:B------:R-:W-:Y:S01]  /*19830*/  MOV R13, R26 ;  /* 0x0000001a000d7202 */ /* 0x000fe20000000f00 */
[----:B------:R-:W-:Y:S01]  /*19840*/  IMAD.MOV.U32 R12, RZ, RZ, 0x1 ;  /* 0x00000001ff0c7424 */ /* 0x000fe200078e00ff */
[----:B------:R-:W-:Y:S02]  /*19850*/  CS2R R34, SRZ ;  /* 0x0000000000227805 */ /* 0x000fe4000001ff00 */
[----:B------:R-:W-:Y:S02]  /*19860*/  CS2R R28, SRZ ;  /* 0x00000000001c7805 */ /* 0x000fe4000001ff00 */
[----:B------:R-:W-:Y:S01]  /*19870*/  CS2R R20, SRZ ;  /* 0x0000000000147805 */ /* 0x000fe2000001ff00 */
[----:B0-----:R-:W-:-:S02]  /*19880*/  IMAD.MOV.U32 R15, RZ, RZ, -0x1 ;  /* 0xffffffffff0f7424 */ /* 0x001fc400078e00ff */
[----:B--2---:R-:W-:Y:S01]  /*19890*/  @!P1 IMAD.MOV.U32 R37, RZ, RZ, R11 ;  /* 0x000000ffff259224 */ /* 0x004fe200078e000b */
[----:B------:R-:W-:Y:S01]  /*198a0*/  @!P1 MOV R34, R8 ;  /* 0x0000000800229202 */ /* 0x000fe20000000f00 */
[----:B------:R-:W-:Y:S02]  /*198b0*/  IMAD.MOV.U32 R11, RZ, RZ, 0x1c1f ;  /* 0x00001c1fff0b7424 */ /* 0x000fe400078e00ff */
[----:B------:R-:W-:Y:S02]  /*198c0*/  @!P1 IMAD.MOV.U32 R35, RZ, RZ, R9 ;  /* 0x000000ffff239224 */ /* 0x000fe400078e0009 */
[----:B------:R-:W-:-:S07]  /*198d0*/  IMAD.MOV.U32 R0, RZ, RZ, R34 ;  /* 0x000000ffff007224 */ /* 0x000fce00078e0022 */
[----:B-----5:R-:W-:Y:S05]  /*198e0*/  WARPSYNC.COLLECTIVE R15, `(.L_x_15671) ;  /* 0x000000000f087348 */ /* 0x020fea0003c00000 */
[----:B------:R0:W1:Y:S02]  /*198f0*/  SHFL.IDX P6, R14, R13, R12, R11 ;  /* 0x0000000c0d0e7389 */ /* 0x00006400000c000b */
[----:B01---5:R-:W-:Y:S01]  /*19900*/  ENDCOLLECTIVE ;  /* 0x000000000000791b */ /* 0x023fe20003800000 */
.L_x_15671:
[----:B------:R-:W-:Y:S02]  /*19910*/  IMAD.MOV.U32 R3, RZ, RZ, R35 ;  /* 0x000000ffff037224 */ /* 0x000fe400078e0023 */
[----:B------:R-:W-:Y:S01]  /*19920*/  @!P1 IMAD.MOV.U32 R36, RZ, RZ, R10 ;  /* 0x000000ffff249224 */ /* 0x000fe200078e000a */
[----:B------:R-:W-:Y:S01]  /*19930*/  PRMT R42, R0, 0x7610, R42 ;  /* 0x00007610002a7816 */ /* 0x000fe2000000002a */
[----:B------:R-:W-:Y:S01]  /*19940*/  IMAD.MOV.U32 R9, RZ, RZ, R37 ;  /* 0x000000ffff097224 */ /* 0x000fe200078e0025 */
[----:B------:R-:W-:Y:S01]  /*19950*/  PRMT R45, R45, 0x5410, R3 ;  /* 0x000054102d2d7816 */ /* 0x000fe20000000003 */
[----:B------:R-:W-:Y:S01]  /*19960*/  IMAD.MOV.U32 R8, RZ, RZ, R36 ;  /* 0x000000ffff087224 */ /* 0x000fe200078e0024 */
[----:B------:R-:W-:Y:S01]  /*19970*/  @!P1 MOV R28, R4 ;  /* 0x00000004001c9202 */ /* 0x000fe20000000f00 */
[----:B------:R-:W-:Y:S02]  /*19980*/  @!P1 IMAD.MOV.U32 R29, RZ, RZ, R5 ;  /* 0x000000ffff1d9224 */ /* 0x000fe400078e0005 */
[----:B------:R-:W-:Y:S01]  /*19990*/  @!P1 IMAD.MOV.U32 R20, RZ, RZ, R6 ;  /* 0x000000ffff149224 */ /* 0x000fe200078e0006 */
[----:B------:R-:W-:Y:S01]  /*199a0*/  PRMT R31, R8, 0x5410, R9 ;  /* 0x00005410081f7816 */ /* 0x000fe20000000009 */
[----:B------:R-:W-:-:S02]  /*199b0*/  @!P1 IMAD.MOV.U32 R21, RZ, RZ, R7 ;  /* 0x000000ffff159224 */ /* 0x000fc400078e0007 */
[----:B------:R-:W-:Y:S01]  /*199c0*/  IMAD.MOV.U32 R13, RZ, RZ, R25 ;  /* 0x000000ffff0d7224 */ /* 0x000fe200078e0019 */
[----:B------:R-:W-:Y:S01]  /*199d0*/  MOV R6, R20 ;  /* 0x0000001400067202 */ /* 0x000fe20000000f00 */
[----:B------:R-:W-:Y:S02]  /*199e0*/  IMAD.MOV.U32 R4, RZ, RZ, R28 ;  /* 0x000000ffff047224 */ /* 0x000fe400078e001c */
[----:B------:R-:W-:Y:S02]  /*199f0*/  IMAD.MOV.U32 R5, RZ, RZ, R29 ;  /* 0x000000ffff057224 */ /* 0x000fe400078e001d */
[----:B------:R-:W-:Y:S01]  /*19a00*/  IMAD.MOV.U32 R7, RZ, RZ, R21 ;  /* 0x000000ffff077224 */ /* 0x000fe200078e0015 */
[----:B------:R-:W-:Y:S01]  /*19a10*/  PRMT R56, R4, 0x5410, R6 ;  /* 0x0000541004387816 */ /* 0x000fe20000000006 */
[----:B------:R-:W-:Y:S01]  /*19a20*/  IMAD.MOV.U32 R0, RZ, RZ, R14 ;  /* 0x000000ffff007224 */ /* 0x000fe200078e000e */
[----:B------:R-:W-:-:S07]  /*19a30*/  PRMT R45, R5, 0x7610, R45 ;  /* 0x00007610052d7816 */ /* 0x000fce000000002d */
[----:B------:R-:W-:Y:S05]  /*19a40*/  WARPSYNC.COLLECTIVE R15, `(.L_x_15672) ;  /* 0x000000000f087348 */ /* 0x000fea0003c00000 */
[----:B------:R0:W1:Y:S02]  /*19a50*/  SHFL.IDX P6, R14, R13, R12, R11 ;  /* 0x0000000c0d0e7389 */ /* 0x00006400000c000b */
[----:B01----:R-:W-:Y:S01]  /*19a60*/  ENDCOLLECTIVE ;  /* 0x000000000000791b */ /* 0x003fe20003800000 */
.L_x_15672:
[----:B------:R-:W-:Y:S02]  /*19a70*/  PRMT R42, R42, 0x5410, R7 ;  /* 0x000054102a2a7816 */ /* 0x000fe40000000007 */
[----:B------:R-:W-:Y:S01]  /*19a80*/  CS2R R4, SRZ ;  /* 0x0000000000047805 */ /* 0x000fe2000001ff00 */
[----:B------:R-:W-:Y:S01]  /*19a90*/  IMAD.MOV.U32 R13, RZ, RZ, R24 ;  /* 0x000000ffff0d7224 */ /* 0x000fe200078e0018 */
[----:B------:R-:W-:-:S07]  /*19aa0*/  MOV R3, R14 ;  /* 0x0000000e00037202 */ /* 0x000fce0000000f00 */
[----:B------:R-:W-:Y:S05]  /*19ab0*/  WARPSYNC.COLLECTIVE R15, `(.L_x_15673) ;  /* 0x000000000f087348 */ /* 0x000fea0003c00000 */
[----:B------:R0:W1:Y:S02]  /*19ac0*/  SHFL.IDX P6, R14, R13, R12, R11 ;  /* 0x0000000c0d0e7389 */ /* 0x00006400000c000b */
[----:B01----:R-:W-:Y:S01]  /*19ad0*/  ENDCOLLECTIVE ;  /* 0x000000000000791b */ /* 0x003fe20003800000 */
.L_x_15673:
[----:B------:R-:W-:Y:S02]  /*19ae0*/  IMAD.MOV.U32 R13, RZ, RZ, R27 ;  /* 0x000000ffff0d7224 */ /* 0x000fe400078e001b */
[----:B------:R-:W-:-:S07]  /*19af0*/  IMAD.MOV.U32 R24, RZ, RZ, R14 ;  /* 0x000000ffff187224 */ /* 0x000fce00078e000e */
[----:B------:R-:W-:Y:S05]  /*19b00*/  WARPSYNC.COLLECTIVE R15, `(.L_x_15674) ;  /* 0x000000000f087348 */ /* 0x000fea0003c00000 */
[----:B------:R0:W1:Y:S02]  /*19b10*/  SHFL.IDX P6, R14, R13, R12, R11 ;  /* 0x0000000c0d0e7389 */ /* 0x00006400000c000b */
[----:B01----:R-:W-:Y:S01]  /*19b20*/  ENDCOLLECTIVE ;  /* 0x000000000000791b */ /* 0x003fe20003800000 */
.L_x_15674:
[----:B------:R-:W-:Y:S05]  /*19b30*/  BRA `(.L_x_15675) ;  /* 0xfffffee0005c7947 */ /* 0x000fea000383ffff */
.L_x_15460:
[----:B0-----:R0:W1:Y:S02]  /*19b40*/  SYNCS.PHASECHK.TRANS64.TRYWAIT P1, [R2+URZ+0x16800], R13 ;  /* 0x0168000d020075a7 */ /* 0x001064000802017f */
[----:B-1----:R-:W-:Y:S05]  /*19b50*/  @!P1 NANOSLEEP.SYNCS 0x989680 ;  /* 0x009896800000995d */ /* 0x002fea0003900000 */
[----:B------:R-:W1:Y:S02]  /*19b60*/  @!P1 SYNCS.PHASECHK.TRANS64 P1, [R2+URZ+0x16800], R13 ;  /* 0x0168000d020095a7 */ /* 0x000e64000802007f */
[----:B-1----:R-:W-:Y:S05]  /*19b70*/  @!P1 BRA `(.L_x_15460) ;  /* 0xfffffffc00f09947 */ /* 0x002fea000383ffff */
[----:B------:R-:W-:Y:S05]  /*19b80*/  BRA `(.L_x_15676) ;  /* 0xfffffee000fc7947 */ /* 0x000fea000383ffff */
.L_x_15466:
[----:B--2---:R2:W3:Y:S02]  /*19b90*/  SYNCS.PHASECHK.TRANS64.TRYWAIT P1, [R8+URZ+0x16830], R3 ;  /* 0x01683003080075a7 */ /* 0x0044e4000802017f */
[----:B---3--:R-:W-:Y:S05]  /*19ba0*/  @!P1 NANOSLEEP.SYNCS 0x989680 ;  /* 0x009896800000995d */ /* 0x008fea0003900000 */
[----:B------:R-:W3:Y:S02]  /*19bb0*/  @!P1 SYNCS.PHASECHK.TRANS64 P1, [R8+URZ+0x16830], R3 ;  /* 0x01683003080095a7 */ /* 0x000ee4000802007f */
[----:B---3--:R-:W-:Y:S05]  /*19bc0*/  @!P1 BRA `(.L_x_15466) ;  /* 0xfffffffc00f09947 */ /* 0x008fea000383ffff */
[----:B------:R-:W-:Y:S05]  /*19bd0*/  BRA `(.L_x_15465) ;  /* 0xfffffef000887947 */ /* 0x000fea000383ffff */
.L_x_15473:
[----:B-1----:R1:W2:Y:S02]  /*19be0*/  SYNCS.PHASECHK.TRANS64.TRYWAIT P2, [R3+URZ+0x16830], R0 ;  /* 0x01683000030075a7 */ /* 0x0022a4000804017f */
[----:B--2---:R-:W-:Y:S05]  /*19bf0*/  @!P2 NANOSLEEP.SYNCS 0x989680 ;  /* 0x009896800000a95d */ /* 0x004fea0003900000 */
[----:B------:R-:W2:Y:S02]  /*19c00*/  @!P2 SYNCS.PHASECHK.TRANS64 P2, [R3+URZ+0x16830], R0 ;  /* 0x016830000300a5a7 */ /* 0x000ea4000804007f */
[----:B--2---:R-:W-:Y:S05]  /*19c10*/  @!P2 BRA `(.L_x_15473) ;  /* 0xfffffffc00f0a947 */ /* 0x004fea000383ffff */
[----:B------:R-:W-:Y:S05]  /*19c20*/  BRA `(.L_x_15472) ;  /* 0xffffff1400387947 */ /* 0x000fea000383ffff */
.L_x_15477:
[----:B-1----:R1:W2:Y:S02]  /*19c30*/  SYNCS.PHASECHK.TRANS64.TRYWAIT P1, [R3+URZ+0x16850], R0 ;  /* 0x01685000030075a7 */ /* 0x0022a4000802017f */
[----:B--2---:R-:W-:Y:S05]  /*19c40*/  @!P1 NANOSLEEP.SYNCS 0x989680 ;  /* 0x009896800000995d */ /* 0x004fea0003900000 */
[----:B------:R-:W2:Y:S02]  /*19c50*/  @!P1 SYNCS.PHASECHK.TRANS64 P1, [R3+URZ+0x16850], R0 ;  /* 0x01685000030095a7 */ /* 0x000ea4000802007f */
[----:B--2---:R-:W-:Y:S05]  /*19c60*/  @!P1 BRA `(.L_x_15477) ;  /* 0xfffffffc00f09947 */ /* 0x004fea000383ffff */
[----:B------:R-:W-:Y:S05]  /*19c70*/  BRA `(.L_x_15474) ;  /* 0xffffff1800147947 */ /* 0x000fea000383ffff */
.L_x_15486:
[----:B-1----:R1:W2:Y:S02]  /*19c80*/  SYNCS.PHASECHK.TRANS64.TRYWAIT P1, [R0+URZ+0x16830], R3 ;  /* 0x01683003000075a7 */ /* 0x0022a4000802017f */
[----:B--2---:R-:W-:Y:S05]  /*19c90*/  @!P1 NANOSLEEP.SYNCS 0x989680 ;  /* 0x009896800000995d */ /* 0x004fea0003900000 */
[----:B------:R-:W2:Y:S02]  /*19ca0*/  @!P1 SYNCS.PHASECHK.TRANS64 P1, [R0+URZ+0x16830], R3 ;  /* 0x01683003000095a7 */ /* 0x000ea4000802007f */
[----:B--2---:R-:W-:Y:S05]  /*19cb0*/  @!P1 BRA `(.L_x_15486) ;  /* 0xfffffffc00f09947 */ /* 0x004fea000383ffff */
[----:B------:R-:W-:Y:S05]  /*19cc0*/  BRA `(.L_x_15485) ;  /* 0xffffff3c00887947 */ /* 0x000fea000383ffff */
.L_x_15490:
[----:B-1----:R1:W2:Y:S02]  /*19cd0*/  SYNCS.PHASECHK.TRANS64.TRYWAIT P1, [R3+URZ+0x16850], R0 ;  /* 0x01685000030075a7 */ /* 0x0022a4000802017f */
[----:B--2---:R-:W-:Y:S05]  /*19ce0*/  @!P1 NANOSLEEP.SYNCS 0x989680 ;  /* 0x009896800000995d */ /* 0x004fea0003900000 */
[----:B------:R-:W2:Y:S02]  /*19cf0*/  @!P1 SYNCS.PHASECHK.TRANS64 P1, [R3+URZ+0x16850], R0 ;  /* 0x01685000030095a7 */ /* 0x000ea4000802007f */
[----:B--2---:R-:W-:Y:S05]  /*19d00*/  @!P1 BRA `(.L_x_15490) ;  /* 0xfffffffc00f09947 */ /* 0x004fea000383ffff */
[----:B------:R-:W-:Y:S05]  /*19d10*/  BRA `(.L_x_15487) ;  /* 0xffffff4000587947 */ /* 0x000fea000383ffff */
.L_x_15497:
[----:B-1----:R1:W2:Y:S02]  /*19d20*/  SYNCS.PHASECHK.TRANS64.TRYWAIT P1, [R10+URZ+0x16850], R7 ;  /* 0x016850070a0075a7 */ /* 0x0022a4000802017f */
[----:B--2---:R-:W-:Y:S05]  /*19d30*/  @!P1 NANOSLEEP.SYNCS 0x989680 ;  /* 0x009896800000995d */ /* 0x004fea0003900000 */
[----:B------:R-:W2:Y:S02]  /*19d40*/  @!P1 SYNCS.PHASECHK.TRANS64 P1, [R10+URZ+0x16850], R7 ;  /* 0x016850070a0095a7 */ /* 0x000ea4000802007f */
[----:B--2---:R-:W-:Y:S05]  /*19d50*/  @!P1 BRA `(.L_x_15497) ;  /* 0xfffffffc00f09947 */ /* 0x004fea000383ffff */
[----:B------:R-:W-:Y:S05]  /*19d60*/  BRA `(.L_x_15496) ;  /* 0xffffff5c001c7947 */ /* 0x000fea000383ffff */
.L_x_15506:
[----:B------:R-:W-:Y:S02]  /*19d70*/  IMAD.MOV.U32 R13, RZ, RZ, R20 ;  /* 0x000000ffff0d7224 */ /* 0x000fe400078e0014 */
[----:B------:R-:W-:Y:S02]  /*19d80*/  IMAD.MOV.U32 R12, RZ, RZ, RZ ;  /* 0x000000ffff0c7224 */ /* 0x000fe400078e00ff */
[----:B------:R-:W-:Y:S02]  /*19d90*/  IMAD.MOV.U32 R11, RZ, RZ, 0x181f ;  /* 0x0000181fff0b7424 */ /* 0x000fe400078e00ff */
[----:B------:R-:W-:Y:S02]  /*19da0*/  IMAD.MOV.U32 R15, RZ, RZ, -0x1 ;  /* 0xffffffffff0f7424 */ /* 0x000fe400078e00ff */
[----:B------:R-:W-:Y:S02]  /*19db0*/  IMAD R21, R8, R25, RZ ;  /* 0x0000001908157224 */ /* 0x000fe400078e02ff */
[----:B------:R-:W-:-:S07]  /*19dc0*/  IMAD.IADD R24, R26, 0x1, R30 ;  /* 0x000000011a187824 */ /* 0x000fce00078e021e */
[----:B-1----:R-:W-:Y:S05]  /*19dd0*/  WARPSYNC.COLLECTIVE R15, `(.L_x_15677) ;  /* 0x000000000f087348 */ /* 0x002fea0003c00000 */
[----:B------:R0:W2:Y:S02]  /*19de0*/  SHFL.IDX P6, R14, R13, R12, R11 ;  /* 0x0000000c0d0e7389 */ /* 0x0000a400000c000b */
[----:B012---:R-:W-:Y:S01]  /*19df0*/  ENDCOLLECTIVE ;  /* 0x000000000000791b */ /* 0x007fe20003800000 */
.L_x_15677:
[C---:B------:R-:W-:Y:S01]  /*19e00*/  VIADD R8, R24.reuse, 0x30 ;  /* 0x0000003018087836 */ /* 0x040fe20000000000 */
[----:B------:R-:W-:-:S04]  /*19e10*/  ISETP.GE.OR P3, PT, R24, R21, P0 ;  /* 0x000000151800720c */ /* 0x000fc80000766670 */
[----:B------:R-:W-:Y:S01]  /*19e20*/  ISETP.GE.OR P4, PT, R8, R21, P0 ;  /* 0x000000150800720c */ /* 0x000fe20000786670 */
[----:B------:R-:W-:Y:S02]  /*19e30*/  VIADD R8, R24, 0x60 ;  /* 0x0000006018087836 */ /* 0x000fe40000000000 */
[----:B------:R-:W-:-:S03]  /*19e40*/  IMAD.MOV.U32 R13, RZ, RZ, R7 ;  /* 0x000000ffff0d7224 */ /* 0x000fc600078e0007 */
[----:B------:R-:W-:Y:S02]  /*19e50*/  ISETP.GE.OR P2, PT, R8, R21, P0 ;  /* 0x000000150800720c */ /* 0x000fe40000746670 */
[----:B------:R-:W-:-:S11]  /*19e60*/  MOV R0, R14 ;  /* 0x0000000e00007202 */ /* 0x000fd60000000f00 */
[----:B------:R-:W-:Y:S05]  /*19e70*/  WARPSYNC.COLLECTIVE R15, `(.L_x_15678) ;  /* 0x000000000f087348 */ /* 0x000fea0003c00000 */
[----:B------:R0:W1:Y:S02]  /*19e80*/  SHFL.IDX P6, R14, R13, R12, R11 ;  /* 0x0000000c0d0e7389 */ /* 0x00006400000c000b */
[----:B01----:R-:W-:Y:S01]  /*19e90*/  ENDCOLLECTIVE ;  /* 0x000000000000791b */ /* 0x003fe20003800000 */
.L_x_15678:
[----:B------:R-:W-:Y:S02]  /*19ea0*/  IMAD.MOV.U32 R13, RZ, RZ, R20 ;  /* 0x000000ffff0d7224 */ /* 0x000fe400078e0014 */
[----:B------:R-:W-:Y:S02]  /*19eb0*/  IMAD.MOV.U32 R12, RZ, RZ, 0x1 ;  /* 0x00000001ff0c7424 */ /* 0x000fe400078e00ff */
[----:B------:R-:W-:-:S07]  /*19ec0*/  IMAD.MOV.U32 R3, RZ, RZ, R14 ;  /* 0x000000ffff037224 */ /* 0x000fce00078e000e */
[----:B------:R-:W-:Y:S05]  /*19ed0*/  WARPSYNC.COLLECTIVE R15, `(.L_x_15679) ;  /* 0x000000000f087348 */ /* 0x000fea0003c00000 */
[----:B------:R0:W1:Y:S02]  /*19ee0*/  SHFL.IDX P6, R14, R13, R12, R11 ;  /* 0x0000000c0d0e7389 */ /* 0x00006400000c000b */
[----:B01----:R-:W-:Y:S01]  /*19ef0*/  ENDCOLLECTIVE ;  /* 0x000000000000791b */ /* 0x003fe20003800000 */
.L_x_15679:
[----:B------:R-:W-:-:S04]  /*19f00*/  @!P3 LEA R10, P5, R29, R3, 0x1 ;  /* 0x000000031d0ab211 */ /* 0x000fc800078a08ff */
[----:B------:R-:W-:Y:S02]  /*19f10*/  @!P3 LEA.HI.X R3, R29, R0, R28, 0x1, P5 ;  /* 0x000000001d03b211 */ /* 0x000fe400028f0c1c */
[----:B------:R-:W-:Y:S01]  /*19f20*/  MOV R13, R7 ;  /* 0x00000007000d7202 */ /* 0x000fe20000000f00 */
[----:B------:R-:W-:-:S07]  /*19f30*/  IMAD.MOV.U32 R4, RZ, RZ, R14 ;  /* 0x000000ffff047224 */ /* 0x000fce00078e000e */
[----:B------:R-:W-:Y:S05]  /*19f40*/  WARPSYNC.COLLECTIVE R15, `(.L_x_15680) ;  /* 0x000000000f087348 */ /* 0x000fea0003c00000 */
[----:B------:R0:W1:Y:S02]  /*19f50*/  SHFL.IDX P6, R14, R13, R12, R11 ;  /* 0x0000000c0d0e7389 */ /* 0x00006400000c000b */
[----:B01----:R-:W-:Y:S01]  /*19f60*/  ENDCOLLECTIVE ;  /* 0x000000000000791b */ /* 0x003fe20003800000 */
.L_x_15680:
[----:B------:R-:W-:Y:S02]  /*19f70*/  IMAD.MOV.U32 R13, RZ, RZ, R20 ;  /* 0x000000ffff0d7224 */ /* 0x000fe400078e0014 */
[----:B------:R-:W-:Y:S02]  /*19f80*/  IMAD.MOV.U32 R12, RZ, RZ, 0x2 ;  /* 0x00000002ff0c7424 */ /* 0x000fe400078e00ff */
[----:B------:R-:W-:-:S07]  /*19f90*/  IMAD.MOV.U32 R5, RZ, RZ, R14 ;  /* 0x000000ffff057224 */ /* 0x000fce00078e000e */
[----:B------:R-:W-:Y:S05]  /*19fa0*/  WARPSYNC.COLLECTIVE R15, `(.L_x_15681) ;  /* 0x000000000f087348 */ /* 0x000fea0003c00000 */
[----:B------:R0:W1:Y:S02]  /*19fb0*/  SHFL.IDX P6, R14, R13, R12, R11 ;  /* 0x0000000c0d0e7389 */ /* 0x00006400000c000b */
[----:B01----:R-:W-:Y:S01]  /*19fc0*/  ENDCOLLECTIVE ;  /* 0x000000000000791b */ /* 0x003fe20003800000 */
.L_x_15681:
[----:B------:R-:W-:-:S04]  /*19fd0*/  @!P4 LEA R8, P1, R29, R5, 0x1 ;  /* 0x000000051d08c211 */ /* 0x000fc800078208ff */
[----:B------:R-:W-:Y:S02]  /*19fe0*/  @!P4 LEA.HI.X R9, R29, R4, R28, 0x1, P1 ;  /* 0x000000041d09c211 */ /* 0x000fe400008f0c1c */
[----:B------:R-:W-:Y:S01]  /*19ff0*/  MOV R13, R7 ;  /* 0x00000007000d7202 */ /* 0x000fe20000000f00 */
[----:B------:R-:W-:-:S07]  /*1a000*/  IMAD.MOV.U32 R6, RZ, RZ, R14 ;  /* 0x000000ffff067224 */ /* 0x000fce00078e000e */
[----:B------:R-:W-:Y:S05]  /*1a010*/  WARPSYNC.COLLECTIVE R15, `(.L_x_15682) ;  /* 0x000000000f087348 */ /* 0x000fea0003c00000 */
[----:B------:R0:W1:Y:S02]  /*1a020*/  SHFL.IDX P6, R14, R13, R12, R11 ;  /* 0x0000000c0d0e7389 */ /* 0x00006400000c000b */
[----:B01----:R-:W-:Y:S01]  /*1a030*/  ENDCOLLECTIVE ;  /* 0x000000000000791b */ /* 0x003fe20003800000 */
.L_x_15682:
[----:B------:R-:W-:Y:S02]  /*1a040*/  @!P3 IMAD.MOV.U32 R11, RZ, RZ, R3 ;  /* 0x000000ffff0bb224 */ /* 0x000fe400078e0003 */
[----:B------:R-:W-:Y:S02]  /*1a050*/  IMAD.MOV.U32 R13, RZ, RZ, R20 ;  /* 0x000000ffff0d7224 */ /* 0x000fe400078e0014 */
[----:B------:R-:W-:Y:S01]  /*1a060*/  IMAD.MOV.U32 R12, RZ, RZ, 0x3 ;  /* 0x00000003ff0c7424 */ /* 0x000fe200078e00ff */
[----:B------:R0:W-:Y:S04]  /*1a070*/  @!P3 ST.E.128 desc[UR40][R10.64], RZ ;  /* 0x000000ff0a00b985 */ /* 0x0001e8000c101d28 */
[----:B------:R1:W-:Y:S01]  /*1a080*/  @!P4 ST.E.128 desc[UR40][R8.64], RZ ;  /* 0x000000ff0800c985 */ /* 0x0003e2000c101d28 */
[----:B------:R-:W-:-:S04]  /*1a090*/  @!P2 LEA R25, P5, R29, R14, 0x1 ;  /* 0x0000000e1d19a211 */ /* 0x000fc800078a08ff */
[----:B------:R-:W-:Y:S01]  /*1a0a0*/  @!P2 LEA.HI.X R5, R29, R6, R28, 0x1, P5 ;  /* 0x000000061d05a211 */ /* 0x000fe200028f0c1c */
[----:B------:R-:W-:Y:S01]  /*1a0b0*/  @!P2 IMAD.MOV.U32 R4, RZ, RZ, R25 ;  /* 0x000000ffff04a224 */ /* 0x000fe200078e0019 */
[----:B0-----:R-:W-:-:S04]  /*1a0c0*/  MOV R11, 0x181f ;  /* 0x0000181f000b7802 */ /* 0x001fc80000000f00 */
[----:B------:R1:W-:Y:S03]  /*1a0d0*/  @!P2 ST.E.128 desc[UR40][R4.64], RZ ;  /* 0x000000ff0400a985 */ /* 0x0003e6000c101d28 */
[----:B-1----:R-:W-:Y:S05]  /*1a0e0*/  WARPSYNC.COLLECTIVE R15, `(.L_x_15683) ;  /* 0x000000000f087348 */ /* 0x002fea0003c00000 */
[----:B------:R0:W2:Y:S02]  /*1a0f0*/  SHFL.IDX P6, R14, R13, R12, R11 ;  /* 0x0000000c0d0e7389 */ /* 0x0000a400000c000b */
[----:B012---:R-:W-:Y:S01]  /*1a100*/  ENDCOLLECTIVE ;  /* 0x000000000000791b */ /* 0x007fe20003800000 */
.L_x_15683:
[----:B------:R-:W-:Y:S02]  /*1a110*/  IMAD.MOV.U32 R13, RZ, RZ, R7 ;  /* 0x000000ffff0d7224 */ /* 0x000fe400078e0007 */
[----:B------:R-:W-:-:S07]  /*1a120*/  IMAD.MOV.U32 R0, RZ, RZ, R14 ;  /* 0x000000ffff007224 */ /* 0x000fce00078e000e */
[----:B------:R-:W-:Y:S05]  /*1a130*/  WARPSYNC.COLLECTIVE R15, `(.L_x_15684) ;  /* 0x000000000f087348 */ /* 0x000fea0003c00000 */
[----:B------:R0:W1:Y:S02]  /*1a140*/  SHFL.IDX P6, R14, R13, R12, R11 ;  /* 0x0000000c0d0e7389 */ /* 0x00006400000c000b */
[----:B01----:R-:W-:Y:S01]  /*1a150*/  ENDCOLLECTIVE ;  /* 0x000000000000791b */ /* 0x003fe20003800000 */
.L_x_15684:
[----:B------:R-:W-:Y:S05]  /*1a160*/  BRA `(.L_x_15685) ;  /* 0xffffff7800647947 */ /* 0x000fea000383ffff */
.L_x_15523:
        /* <DEDUP_REMOVED lines=8> */
[----:B-1----:R-:W-:Y:S05]  /*1a1f0*/  WARPSYNC.COLLECTIVE R15, `(.L_x_15687) ;  /* 0x000000000f087348 */ /* 0x002fea0003c00000 */
[----:B------:R0:W2:Y:S02]  /*1a200*/  SHFL.IDX P6, R14, R13, R12, R11 ;  /* 0x0000000c0d0e7389 */ /* 0x0000a400000c000b */
[----:B012---:R-:W-:Y:S01]  /*1a210*/  ENDCOLLECTIVE ;  /* 0x000000000000791b */ /* 0x007fe20003800000 */
.L_x_15687:
[----:B------:R-:W-:Y:S05]  /*1a220*/  BSYNC B1 ;  /* 0x0000000000017941 */ /* 0x000fea0003800000 */
.L_x_15686:
[----:B------:R-:W-:Y:S05]  /*1a230*/  BRA `(.L_x_15688) ;  /* 0xffffff8c00987947 */ /* 0x000fea000383ffff */
.L_x_15525:
[----:B------:R-:W-:Y:S01]  /*1a240*/  BSSY B1, `(.L_x_15689) ;  /* 0x0000006000017945 */ /* 0x000fe20003800000 */
[----:B------:R-:W-:-:S07]  /*1a250*/  IMAD.MOV.U32 R15, RZ, RZ, -0x1 ;  /* 0xffffffffff0f7424 */ /* 0x000fce00078e00ff */
[----:B01----:R-:W-:Y:S05]  /*1a260*/  WARPSYNC.COLLECTIVE R15, `(.L_x_15690) ;  /* 0x000000000f0c7348 */ /* 0x003fea0003c00000 */
[----:B------:R-:W-:Y:S02]  /*1a270*/  ELECT P6, UR62, PT ;  /* 0x00000000003e782f */ /* 0x000fe400038c0000 */
[----:B------:R-:W-:Y:S01]  /*1a280*/  MOV R14, UR62 ;  /* 0x0000003e000e7c02 */ /* 0x000fe20008000f00 */
[----:B01----:R-:W-:Y:S10]  /*1a290*/  ENDCOLLECTIVE ;  /* 0x000000000000791b */ /* 0x003ff40003800000 */
.L_x_15690:
[----:B------:R-:W-:Y:S05]  /*1a2a0*/  BSYNC B1 ;  /* 0x0000000000017941 */ /* 0x000fea0003800000 */
.L_x_15689:
[----:B------:R-:W-:Y:S05]  /*1a2b0*/  BRA `(.L_x_15524) ;  /* 0xffffff8c00907947 */ /* 0x000fea000383ffff */
.L_x_15527:
[----:B0-----:R0:W2:Y:S02]  /*1a2c0*/  SYNCS.PHASECHK.TRANS64.TRYWAIT P0, [R22+URZ+0x16820], R5 ;  /* 0x01682005160075a7 */ /* 0x0010a4000800017f */
[----:B--2---:R-:W-:Y:S05]  /*1a2d0*/  @!P0 NANOSLEEP.SYNCS 0x989680 ;  /* 0x009896800000895d */ /* 0x004fea0003900000 */
[----:B------:R-:W2:Y:S02]  /*1a2e0*/  @!P0 SYNCS.PHASECHK.TRANS64 P0, [R22+URZ+0x16820], R5 ;  /* 0x01682005160085a7 */ /* 0x000ea4000800007f */
[----:B--2---:R-:W-:Y:S05]  /*1a2f0*/  @!P0 BRA `(.L_x_15527) ;  /* 0xfffffffc00f08947 */ /* 0x004fea000383ffff */
[----:B------:R-:W-:Y:S05]  /*1a300*/  BRA `(.L_x_15691) ;  /* 0xffffff8c00a07947 */ /* 0x000fea000383ffff */
.L_x_15531:
[----:B0-----:R0:W2:Y:S02]  /*1a310*/  SYNCS.PHASECHK.TRANS64.TRYWAIT P0, [R5+URZ+0x168a0], R6 ;  /* 0x0168a006050075a7 */ /* 0x0010a4000800017f */
[----:B--2---:R-:W-:Y:S05]  /*1a320*/  @!P0 NANOSLEEP.SYNCS 0x989680 ;  /* 0x009896800000895d */ /* 0x004fea0003900000 */
[----:B------:R-:W2:Y:S02]  /*1a330*/  @!P0 SYNCS.PHASECHK.TRANS64 P0, [R5+URZ+0x168a0], R6 ;  /* 0x0168a006050085a7 */ /* 0x000ea4000800007f */
[----:B--2---:R-:W-:Y:S05]  /*1a340*/  @!P0 BRA `(.L_x_15531) ;  /* 0xfffffffc00f08947 */ /* 0x004fea000383ffff */
[----:B------:R-:W-:Y:S05]  /*1a350*/  BRA `(.L_x_15692) ;  /* 0xffffff8c00bc7947 */ /* 0x000fea000383ffff */
.L_x_15536:
[----:B-1----:R1:W2:Y:S02]  /*1a360*/  SYNCS.PHASECHK.TRANS64.TRYWAIT P0, [R5+URZ+0x168c0], R6 ;  /* 0x0168c006050075a7 */ /* 0x0022a4000800017f */
[----:B--2---:R-:W-:Y:S05]  /*1a370*/  @!P0 NANOSLEEP.SYNCS 0x989680 ;  /* 0x009896800000895d */ /* 0x004fea0003900000 */
[----:B------:R-:W2:Y:S02]  /*1a380*/  @!P0 SYNCS.PHASECHK.TRANS64 P0, [R5+URZ+0x168c0], R6 ;  /* 0x0168c006050085a7 */ /* 0x000ea4000800007f */
[----:B--2---:R-:W-:Y:S05]  /*1a390*/  @!P0 BRA `(.L_x_15536) ;  /* 0xfffffffc00f08947 */ /* 0x004fea000383ffff */
[----:B------:R-:W-:Y:S05]  /*1a3a0*/  BRA `(.L_x_15693) ;  /* 0xffffff90003c7947 */ /* 0x000fea000383ffff */
.L_x_15543:
[----:B--2---:R2:W3:Y:S02]  /*1a3b0*/  SYNCS.PHASECHK.TRANS64.TRYWAIT P1, [R5+URZ+0x168a0], R6 ;  /* 0x0168a006050075a7 */ /* 0x0044e4000802017f */
[----:B---3--:R-:W-:Y:S05]  /*1a3c0*/  @!P1 NANOSLEEP.SYNCS 0x989680 ;  /* 0x009896800000995d */ /* 0x008fea0003900000 */
[----:B------:R-:W3:Y:S02]  /*1a3d0*/  @!P1 SYNCS.PHASECHK.TRANS64 P1, [R5+URZ+0x168a0], R6 ;  /* 0x0168a006050095a7 */ /* 0x000ee4000802007f */
[----:B---3--:R-:W-:Y:S05]  /*1a3e0*/  @!P1 BRA `(.L_x_15543) ;  /* 0xfffffffc00f09947 */ /* 0x008fea000383ffff */
[----:B------:R-:W-:Y:S05]  /*1a3f0*/  BRA `(.L_x_15694) ;  /* 0xffffff9400087947 */ /* 0x000fea000383ffff */
.L_x_15548:
[----:B0-----:R0:W1:Y:S02]  /*1a400*/  SYNCS.PHASECHK.TRANS64.TRYWAIT P1, [R5+URZ+0x168c0], R6 ;  /* 0x0168c006050075a7 */ /* 0x001064000802017f */
[----:B-1----:R-:W-:Y:S05]  /*1a410*/  @!P1 NANOSLEEP.SYNCS 0x989680 ;  /* 0x009896800000995d */ /* 0x002fea0003900000 */
[----:B------:R-:W1:Y:S02]  /*1a420*/  @!P1 SYNCS.PHASECHK.TRANS64 P1, [R5+URZ+0x168c0], R6 ;  /* 0x0168c006050095a7 */ /* 0x000e64000802007f */
[----:B-1----:R-:W-:Y:S05]  /*1a430*/  @!P1 BRA `(.L_x_15548) ;  /* 0xfffffffc00f09947 */ /* 0x002fea000383ffff */
[----:B------:R-:W-:Y:S05]  /*1a440*/  BRA `(.L_x_15695) ;  /* 0xffffff9400807947 */ /* 0x000fea000383ffff */
.L_x_15561:
        /* <DEDUP_REMOVED lines=11> */
.L_x_15697:
[----:B------:R-:W-:Y:S05]  /*1a500*/  BSYNC B0 ;  /* 0x0000000000007941 */ /* 0x000fea0003800000 */
.L_x_15696:
[----:B------:R-:W-:Y:S05]  /*1a510*/  BRA `(.L_x_15698) ;  /* 0xffffffa000347947 */ /* 0x000fea000383ffff */
.L_x_15564:
[----:B-1----:R1:W2:Y:S02]  /*1a520*/  SYNCS.PHASECHK.TRANS64.TRYWAIT P0, [R3+URZ+0x16840], R4 ;  /* 0x01684004030075a7 */ /* 0x0022a4000800017f */
[----:B--2---:R-:W-:Y:S05]  /*1a530*/  @!P0 NANOSLEEP.SYNCS 0x989680 ;  /* 0x009896800000895d */ /* 0x004fea0003900000 */
[----:B------:R-:W2:Y:S02]  /*1a540*/  @!P0 SYNCS.PHASECHK.TRANS64 P0, [R3+URZ+0x16840], R4 ;  /* 0x01684004030085a7 */ /* 0x000ea4000800007f */
[----:B--2---:R-:W-:Y:S05]  /*1a550*/  @!P0 BRA `(.L_x_15564) ;  /* 0xfffffffc00f08947 */ /* 0x004fea000383ffff */
[----:B------:R-:W-:Y:S05]  /*1a560*/  BRA `(.L_x_15699) ;  /* 0xffffffa000947947 */ /* 0x000fea000383ffff */
.L_x_15565:
        /* <DEDUP_REMOVED lines=8> */
.L_x_15701:
[----:B------:R-:W-:Y:S05]  /*1a5f0*/  BSYNC B0 ;  /* 0x0000000000007941 */ /* 0x000fea0003800000 */
.L_x_15700:
[----:B------:R-:W-:Y:S01]  /*1a600*/  MOV R13, R0 ;  /* 0x00000000000d7202 */ /* 0x000fe20000000f00 */
[----:B------:R-:W-:Y:S01]  /*1a610*/  IMAD.MOV.U32 R12, RZ, RZ, RZ ;  /* 0x000000ffff0c7224 */ /* 0x000fe200078e00ff */
[----:B------:R-:W-:Y:S01]  /*1a620*/  @P0 LEA R8, R5, R22, 0x1 ;  /* 0x0000001605080211 */ /* 0x000fe200078e08ff */
[----:B------:R-:W-:Y:S02]  /*1a630*/  IMAD.MOV.U32 R11, RZ, RZ, 0x181f ;  /* 0x0000181fff0b7424 */ /* 0x000fe400078e00ff */
[----:B------:R-:W-:Y:S02]  /*1a640*/  IMAD.MOV.U32 R15, RZ, RZ, -0x1 ;  /* 0xffffffffff0f7424 */ /* 0x000fe400078e00ff */
[----:B------:R-:W-:-:S07]  /*1a650*/  IMAD.MOV.U32 R6, RZ, RZ, R14 ;  /* 0x000000ffff067224 */ /* 0x000fce00078e000e */
[----:B------:R-:W-:Y:S05]  /*1a660*/  WARPSYNC.COLLECTIVE R15, `(.L_x_15702) ;  /* 0x000000000f087348 */ /* 0x000fea0003c00000 */
[----:B------:R0:W1:Y:S02]  /*1a670*/  SHFL.IDX P6, R14, R13, R12, R11 ;  /* 0x0000000c0d0e7389 */ /* 0x00006400000c000b */
[----:B01----:R-:W-:Y:S01]  /*1a680*/  ENDCOLLECTIVE ;  /* 0x000000000000791b */ /* 0x003fe20003800000 */
.L_x_15702:
[----:B------:R-:W-:Y:S02]  /*1a690*/  IMAD.MOV.U32 R13, RZ, RZ, R2 ;  /* 0x000000ffff0d7224 */ /* 0x000fe400078e0002 */
[----:B------:R-:W-:Y:S02]  /*1a6a0*/  IMAD.MOV.U32 R12, RZ, RZ, 0x1 ;  /* 0x00000001ff0c7424 */ /* 0x000fe400078e00ff */
[----:B------:R-:W-:-:S07]  /*1a6b0*/  IMAD.MOV.U32 R7, RZ, RZ, R14 ;  /* 0x000000ffff077224 */ /* 0x000fce00078e000e */
[----:B------:R-:W-:Y:S05]  /*1a6c0*/  WARPSYNC.COLLECTIVE R15, `(.L_x_15703) ;  /* 0x000000000f087348 */ /* 0x000fea0003c00000 */
[----:B------:R0:W1:Y:S02]  /*1a6d0*/  SHFL.IDX P6, R14, R13, R12, R11 ;  /* 0x0000000c0d0e7389 */ /* 0x00006400000c000b */
[----:B01----:R-:W-:Y:S01]  /*1a6e0*/  ENDCOLLECTIVE ;  /* 0x000000000000791b */ /* 0x003fe20003800000 */
.L_x_15703:
        /* <DEDUP_REMOVED lines=15> */
.L_x_15704:
[----:B------:R-:W-:Y:S02]  /*1a7e0*/  @P0 IMAD R8, R5, 0x2, R22 ;  /* 0x0000000205080824 */ /* 0x000fe400078e0216 */
[----:B------:R-:W-:Y:S02]  /*1a7f0*/  IMAD.MOV.U32 R13, RZ, RZ, R2 ;  /* 0x000000ffff0d7224 */ /* 0x000fe400078e0002 */
[----:B------:R-:W-:Y:S02]  /*1a800*/  IMAD.MOV.U32 R12, RZ, RZ, 0x2 ;  /* 0x00000002ff0c7424 */ /* 0x000fe400078e00ff */
[----:B------:R-:W-:-:S07]  /*1a810*/  IMAD.MOV.U32 R7, RZ, RZ, R14 ;  /* 0x000000ffff077224 */ /* 0x000fce00078e000e */
[----:B------:R-:W-:Y:S05]  /*1a820*/  WARPSYNC.COLLECTIVE R15, `(.L_x_15705) ;  /* 0x000000000f087348 */ /* 0x000fea0003c00000 */
[----:B------:R0:W1:Y:S02]  /*1a830*/  SHFL.IDX P6, R14, R13, R12, R11 ;  /* 0x0000000c0d0e7389 */ /* 0x00006400000c000b */
[----:B01----:R-:W-:Y:S01]  /*1a840*/  ENDCOLLECTIVE ;  /* 0x000000000000791b */ /* 0x003fe20003800000 */
.L_x_15705:
        /* <DEDUP_REMOVED lines=15> */
.L_x_15706:
[----:B------:R-:W-:Y:S02]  /*1a940*/  @P0 IMAD R8, R5, 0x2, R22 ;  /* 0x0000000205080824 */ /* 0x000fe400078e0216 */
[----:B------:R-:W-:Y:S02]  /*1a950*/  IMAD.MOV.U32 R13, RZ, RZ, R2 ;  /* 0x000000ffff0d7224 */ /* 0x000fe400078e0002 */
[----:B------:R-:W-:Y:S01]  /*1a960*/  IMAD.MOV.U32 R12, RZ, RZ, 0x3 ;  /* 0x00000003ff0c7424 */ /* 0x000fe200078e00ff */
[----:B------:R-:W-:-:S07]  /*1a970*/  MOV R7, R14 ;  /* 0x0000000e00077202 */ /* 0x000fce0000000f00 */
[----:B------:R-:W-:Y:S05]  /*1a980*/  WARPSYNC.COLLECTIVE R15, `(.L_x_15707) ;  /* 0x000000000f087348 */ /* 0x000fea0003c00000 */
[----:B------:R0:W1:Y:S02]  /*1a990*/  SHFL.IDX P6, R14, R13, R12, R11 ;  /* 0x0000000c0d0e7389 */ /* 0x00006400000c000b */
[----:B01----:R-:W-:Y:S01]  /*1a9a0*/  ENDCOLLECTIVE ;  /* 0x000000000000791b */ /* 0x003fe20003800000 */
.L_x_15707:
        /* <DEDUP_REMOVED lines=15> */
.L_x_15708:
[----:B------:R-:W-:Y:S02]  /*1aaa0*/  @P0 IMAD R8, R5, 0x2, R22 ;  /* 0x0000000205080824 */ /* 0x000fe400078e0216 */
[----:B------:R-:W-:Y:S02]  /*1aab0*/  IMAD.MOV.U32 R13, RZ, RZ, R2 ;  /* 0x000000ffff0d7224 */ /* 0x000fe400078e0002 */
[----:B------:R-:W-:Y:S02]  /*1aac0*/  IMAD.MOV.U32 R12, RZ, RZ, 0x4 ;  /* 0x00000004ff0c7424 */ /* 0x000fe400078e00ff */
[----:B------:R-:W-:-:S07]  /*1aad0*/  IMAD.MOV.U32 R7, RZ, RZ, R14 ;  /* 0x000000ffff077224 */ /* 0x000fce00078e000e */
[----:B------:R-:W-:Y:S05]  /*1aae0*/  WARPSYNC.COLLECTIVE R15, `(.L_x_15709) ;  /* 0x000000000f087348 */ /* 0x000fea0003c00000 */
[----:B------:R0:W1:Y:S02]  /*1aaf0*/  SHFL.IDX P6, R14, R13, R12, R11 ;  /* 0x0000000c0d0e7389 */ /* 0x00006400000c000b */
[----:B01----:R-:W-:Y:S01]  /*1ab00*/  ENDCOLLECTIVE ;  /* 0x000000000000791b */ /* 0x003fe20003800000 */
.L_x_15709:
        /* <DEDUP_REMOVED lines=15> */
.L_x_15710:
[----:B------:R-:W-:Y:S02]  /*1ac00*/  @P0 IMAD R8, R5, 0x2, R22 ;  /* 0x0000000205080824 */ /* 0x000fe400078e0216 */
[----:B------:R-:W-:Y:S01]  /*1ac10*/  IMAD.MOV.U32 R13, RZ, RZ, R2 ;  /* 0x000000ffff0d7224 */ /* 0x000fe200078e0002 */
[----:B------:R-:W-:Y:S01]  /*1ac20*/  MOV R12, 0x5 ;  /* 0x00000005000c7802 */ /* 0x000fe20000000f00 */
[----:B------:R-:W-:-:S07]  /*1ac30*/  IMAD.MOV.U32 R7, RZ, RZ, R14 ;  /* 0x000000ffff077224 */ /* 0x000fce00078e000e */
[----:B------:R-:W-:Y:S05]  /*1ac40*/  WARPSYNC.COLLECTIVE R15, `(.L_x_15711) ;  /* 0x000000000f087348 */ /* 0x000fea0003c00000 */
[----:B------:R0:W1:Y:S02]  /*1ac50*/  SHFL.IDX P6, R14, R13, R12, R11 ;  /* 0x0000000c0d0e7389 */ /* 0x00006400000c000b */
[----:B01----:R-:W-:Y:S01]  /*1ac60*/  ENDCOLLECTIVE ;  /* 0x000000000000791b */ /* 0x003fe20003800000 */
.L_x_15711:
        /* <DEDUP_REMOVED lines=15> */
.L_x_15712:
[----:B------:R-:W-:Y:S01]  /*1ad60*/  @P0 IMAD R8, R5, 0x2, R22 ;  /* 0x0000000205080824 */ /* 0x000fe200078e0216 */
[----:B------:R-:W-:Y:S01]  /*1ad70*/  MOV R13, R2 ;  /* 0x00000002000d7202 */ /* 0x000fe20000000f00 */
[----:B------:R-:W-:Y:S02]  /*1ad80*/  IMAD.MOV.U32 R12, RZ, RZ, 0x6 ;  /* 0x00000006ff0c7424 */ /* 0x000fe400078e00ff */
[----:B------:R-:W-:-:S07]  /*1ad90*/  IMAD.MOV.U32 R7, RZ, RZ, R14 ;  /* 0x000000ffff077224 */ /* 0x000fce00078e000e */
[----:B------:R-:W-:Y:S05]  /*1ada0*/  WARPSYNC.COLLECTIVE R15, `(.L_x_15713) ;  /* 0x000000000f087348 */ /* 0x000fea0003c00000 */
[----:B------:R0:W1:Y:S02]  /*1adb0*/  SHFL.IDX P6, R14, R13, R12, R11 ;  /* 0x0000000c0d0e7389 */ /* 0x00006400000c000b */
[----:B01----:R-:W-:Y:S01]  /*1adc0*/  ENDCOLLECTIVE ;  /* 0x000000000000791b */ /* 0x003fe20003800000 */
.L_x_15713:
        /* <DEDUP_REMOVED lines=15> */
.L_x_15714:
[----:B------:R-:W-:Y:S01]  /*1aec0*/  @P0 LEA R8, R5, R22, 0x1 ;  /* 0x0000001605080211 */ /* 0x000fe200078e08ff */
[----:B------:R-:W-:Y:S02]  /*1aed0*/  IMAD.MOV.U32 R13, RZ, RZ, R2 ;  /* 0x000000ffff0d7224 */ /* 0x000fe400078e0002 */
[----:B------:R-:W-:Y:S02]  /*1aee0*/  IMAD.MOV.U32 R12, RZ, RZ, 0x7 ;  /* 0x00000007ff0c7424 */ /* 0x000fe400078e00ff */
[----:B------:R-:W-:-:S07]  /*1aef0*/  IMAD.MOV.U32 R7, RZ, RZ, R14 ;  /* 0x000000ffff077224 */ /* 0x000fce00078e000e */
[----:B------:R-:W-:Y:S05]  /*1af00*/  WARPSYNC.COLLECTIVE R15, `(.L_x_15715) ;  /* 0x000000000f087348 */ /* 0x000fea0003c00000 */
[----:B------:R0:W1:Y:S02]  /*1af10*/  SHFL.IDX P6, R14, R13, R12, R11 ;  /* 0x0000000c0d0e7389 */ /* 0x00006400000c000b */
[----:B01----:R-:W-:Y:S01]  /*1af20*/  ENDCOLLECTIVE ;  /* 0x000000000000791b */ /* 0x003fe20003800000 */
.L_x_15715:
        /* <DEDUP_REMOVED lines=10> */
.L_x_15716:
[----:B------:R-:W-:Y:S01]  /*1afd0*/  @!PT LDS RZ, [RZ] ;  /* 0x00000000fffff984 */ /* 0x000fe20000000800 */
[----:B------:R-:W-:Y:S01]  /*1afe0*/  @!PT LDS RZ, [RZ] ;  /* 0x00000000fffff984 */ /* 0x000fe20000000800 */
[----:B------:R-:W-:Y:S01]  /*1aff0*/  @!PT LDS RZ, [RZ] ;  /* 0x00000000fffff984 */ /* 0x000fe20000000800 */
[----:B------:R0:W-:Y:S01]  /*1b000*/  @P0 LDGSTS.E.BYPASS.LTC128B.128 [R8+0x11400], desc[UR40][R6.64], !P2 ;  /* 0x1140000006080fae */ /* 0x0001e2000d101d68 */
[----:B------:R-:W-:Y:S01]  /*1b010*/  IMAD.MOV.U32 R0, RZ, RZ, R14 ;  /* 0x000000ffff007224 */ /* 0x000fe200078e000e */
[----:B------:R-:W-:Y:S06]  /*1b020*/  BRA `(.L_x_15717) ;  /* 0xffffff9c00a87947 */ /* 0x000fec000383ffff */
.L_x_15570:
[----:B------:R-:W2:Y:S01]  /*1b030*/  LDL.LU R11, [R1+0x38] ;  /* 0x00003800010b7983 */ /* 0x000ea20000300800 */
[----:B------:R-:W-:Y:S01]  /*1b040*/  MOV R13, R0 ;  /* 0x00000000000d7202 */ /* 0x000fe20000000f00 */
[----:B------:R-:W-:Y:S02]  /*1b050*/  IMAD.MOV.U32 R12, RZ, RZ, RZ ;  /* 0x000000ffff0c7224 */ /* 0x000fe400078e00ff */
[----:B------:R-:W-:Y:S02]  /*1b060*/  IMAD.MOV.U32 R15, RZ, RZ, -0x1 ;  /* 0xffffffffff0f7424 */ /* 0x000fe400078e00ff */
[----:B------:R-:W-:-:S04]  /*1b070*/  IMAD R17, R17, 0xc0, R9 ;  /* 0x000000c011117824 */ /* 0x000fc800078e0209 */
[----:B------:R-:W-:Y:S02]  /*1b080*/  VIADD R8, R17, 0x10 ;  /* 0x0000001011087836 */ /* 0x000fe40000000000 */
[----:B--2---:R-:W-:Y:S02]  /*1b090*/  IMAD R3, R11, R10, RZ ;  /* 0x0000000a0b037224 */ /* 0x004fe400078e02ff */
[----:B------:R-:W-:-:S03]  /*1b0a0*/  IMAD.MOV.U32 R11, RZ, RZ, 0x181f ;  /* 0x0000181fff0b7424 */ /* 0x000fc600078e00ff */
[----:B------:R-:W-:-:S13]  /*1b0b0*/  ISETP.GE.AND P1, PT, R17, R3, PT ;  /* 0x000000031100720c */ /* 0x000fda0003f26270 */
[----:B-----5:R-:W-:Y:S05]  /*1b0c0*/  WARPSYNC.COLLECTIVE R15, `(.L_x_15718) ;  /* 0x000000000f087348 */ /* 0x020fea0003c00000 */
[----:B------:R0:W1:Y:S02]  /*1b0d0*/  SHFL.IDX P6, R14, R13, R12, R11 ;  /* 0x0000000c0d0e7389 */ /* 0x00006400000c000b */
[----:B01---5:R-:W-:Y:S01]  /*1b0e0*/  ENDCOLLECTIVE ;  /* 0x000000000000791b */ /* 0x023fe20003800000 */
.L_x_15718:
[----:B------:R-:W-:Y:S02]  /*1b0f0*/  IMAD.MOV.U32 R13, RZ, RZ, R2 ;  /* 0x000000ffff0d7224 */ /* 0x000fe400078e0002 */
[----:B------:R-:W-:-:S07]  /*1b100*/  IMAD.MOV.U32 R6, RZ, RZ, R14 ;  /* 0x000000ffff067224 */ /* 0x000fce00078e000e */
[----:B------:R-:W-:Y:S05]  /*1b110*/  WARPSYNC.COLLECTIVE R15, `(.L_x_15719) ;  /* 0x000000000f087348 */ /* 0x000fea0003c00000 */
[----:B------:R0:W1:Y:S02]  /*1b120*/  SHFL.IDX P6, R14, R13, R12, R11 ;  /* 0x0000000c0d0e7389 */ /* 0x00006400000c000b */
[----:B01----:R-:W-:Y:S01]  /*1b130*/  ENDCOLLECTIVE ;  /* 0x000000000000791b */ /* 0x003fe20003800000 */
.L_x_15719:
[----:B------:R-:W-:Y:S02]  /*1b140*/  IMAD.MOV.U32 R13, RZ, RZ, R0 ;  /* 0x000000ffff0d7224 */ /* 0x000fe400078e0000 */
[----:B------:R-:W-:Y:S01]  /*1b150*/  IMAD.MOV.U32 R12, RZ, RZ, 0x1 ;  /* 0x00000001ff0c7424 */ /* 0x000fe200078e00ff */
[----:B------:R-:W-:-:S07]  /*1b160*/  MOV R7, R14 ;  /* 0x0000000e00077202 */ /* 0x000fce0000000f00 */
[----:B------:R-:W-:Y:S05]  /*1b170*/  WARPSYNC.COLLECTIVE R15, `(.L_x_15720) ;  /* 0x000000000f087348 */ /* 0x000fea0003c00000 */
[----:B------:R0:W1:Y:S02]  /*1b180*/  SHFL.IDX P6, R14, R13, R12, R11 ;  /* 0x0000000c0d0e7389 */ /* 0x00006400000c000b */
[----:B01----:R-:W-:Y:S01]  /*1b190*/  ENDCOLLECTIVE ;  /* 0x000000000000791b */ /* 0x003fe20003800000 */
.L_x_15720:
        /* <DEDUP_REMOVED lines=15> */
.L_x_15721:
[----:B------:R-:W-:Y:S02]  /*1b290*/  IMAD.MOV.U32 R13, RZ, RZ, R0 ;  /* 0x000000ffff0d7224 */ /* 0x000fe400078e0000 */
[----:B------:R-:W-:Y:S02]  /*1b2a0*/  IMAD.MOV.U32 R12, RZ, RZ, 0x2 ;  /* 0x00000002ff0c7424 */ /* 0x000fe400078e00ff */
[----:B------:R-:W-:-:S07]  /*1b2b0*/  IMAD.MOV.U32 R7, RZ, RZ, R14 ;  /* 0x000000ffff077224 */ /* 0x000fce00078e000e */
[----:B------:R-:W-:Y:S05]  /*1b2c0*/  WARPSYNC.COLLECTIVE R15, `(.L_x_15722) ;  /* 0x000000000f087348 */ /* 0x000fea0003c00000 */
[----:B------:R0:W1:Y:S02]  /*1b2d0*/  SHFL.IDX P6, R14, R13, R12, R11 ;  /* 0x0000000c0d0e7389 */ /* 0x00006400000c000b */
[----:B01----:R-:W-:Y:S01]  /*1b2e0*/  ENDCOLLECTIVE ;  /* 0x000000000000791b */ /* 0x003fe20003800000 */
.L_x_15722:
        /* <DEDUP_REMOVED lines=16> */
.L_x_15723:
[----:B------:R-:W-:Y:S01]  /*1b3f0*/  IMAD.MOV.U32 R13, RZ, RZ, R0 ;  /* 0x000000ffff0d7224 */ /* 0x000fe200078e0000 */
[----:B------:R-:W-:Y:S01]  /*1b400*/  MOV R12, 0x3 ;  /* 0x00000003000c7802 */ /* 0x000fe20000000f00 */
[----:B------:R-:W-:-:S07]  /*1b410*/  IMAD.MOV.U32 R7, RZ, RZ, R14 ;  /* 0x000000ffff077224 */ /* 0x000fce00078e000e */
[----:B------:R-:W-:Y:S05]  /*1b420*/  WARPSYNC.COLLECTIVE R15, `(.L_x_15724) ;  /* 0x000000000f087348 */ /* 0x000fea0003c00000 */
[----:B------:R0:W1:Y:S02]  /*1b430*/  SHFL.IDX P6, R14, R13, R12, R11 ;  /* 0x0000000c0d0e7389 */ /* 0x00006400000c000b */
[----:B01----:R-:W-:Y:S01]  /*1b440*/  ENDCOLLECTIVE ;  /* 0x000000000000791b */ /* 0x003fe20003800000 */
.L_x_15724:
        /* <DEDUP_REMOVED lines=16> */
.L_x_15725:
[----:B------:R-:W-:Y:S01]  /*1b550*/  MOV R13, R0 ;  /* 0x00000000000d7202 */ /* 0x000fe20000000f00 */
[----:B------:R-:W-:Y:S02]  /*1b560*/  IMAD.MOV.U32 R12, RZ, RZ, 0x4 ;  /* 0x00000004ff0c7424 */ /* 0x000fe400078e00ff */
[----:B------:R-:W-:-:S07]  /*1b570*/  IMAD.MOV.U32 R7, RZ, RZ, R14 ;  /* 0x000000ffff077224 */ /* 0x000fce00078e000e */
[----:B------:R-:W-:Y:S05]  /*1b580*/  WARPSYNC.COLLECTIVE R15, `(.L_x_15726) ;  /* 0x000000000f087348 */ /* 0x000fea0003c00000 */
[----:B------:R0:W1:Y:S02]  /*1b590*/  SHFL.IDX P6, R14, R13, R12, R11 ;  /* 0x0000000c0d0e7389 */ /* 0x00006400000c000b */
[----:B01----:R-:W-:Y:S01]  /*1b5a0*/  ENDCOLLECTIVE ;  /* 0x000000000000791b */ /* 0x003fe20003800000 */
.L_x_15726:
        /* <DEDUP_REMOVED lines=16> */
.L_x_15727:
[----:B------:R-:W-:Y:S02]  /*1b6b0*/  IMAD.MOV.U32 R13, RZ, RZ, R0 ;  /* 0x000000ffff0d7224 */ /* 0x000fe400078e0000 */
[----:B------:R-:W-:Y:S02]  /*1b6c0*/  IMAD.MOV.U32 R12, RZ, RZ, 0x5 ;  /* 0x00000005ff0c7424 */ /* 0x000fe400078e00ff */
[----:B------:R-:W-:-:S07]  /*1b6d0*/  IMAD.MOV.U32 R7, RZ, RZ, R14 ;  /* 0x000000ffff077224 */ /* 0x000fce00078e000e */
[----:B------:R-:W-:Y:S05]  /*1b6e0*/  WARPSYNC.COLLECTIVE R15, `(.L_x_15728) ;  /* 0x000000000f087348 */ /* 0x000fea0003c00000 */
[----:B------:R0:W1:Y:S02]  /*1b6f0*/  SHFL.IDX P6, R14, R13, R12, R11 ;  /* 0x0000000c0d0e7389 */ /* 0x00006400000c000b */
[----:B01----:R-:W-:Y:S01]  /*1b700*/  ENDCOLLECTIVE ;  /* 0x000000000000791b */ /* 0x003fe20003800000 */
.L_x_15728:
        /* <DEDUP_REMOVED lines=16> */
.L_x_15729:
[----:B------:R-:W-:Y:S02]  /*1b810*/  IMAD.MOV.U32 R13, RZ, RZ, R0 ;  /* 0x000000ffff0d7224 */ /* 0x000fe400078e0000 */
[----:B------:R-:W-:Y:S02]  /*1b820*/  IMAD.MOV.U32 R12, RZ, RZ, 0x6 ;  /* 0x00000006ff0c7424 */ /* 0x000fe400078e00ff */
[----:B------:R-:W-:-:S07]  /*1b830*/  IMAD.MOV.U32 R7, RZ, RZ, R14 ;  /* 0x000000ffff077224 */ /* 0x000fce00078e000e */
[----:B------:R-:W-:Y:S05]  /*1b840*/  WARPSYNC.COLLECTIVE R15, `(.L_x_15730) ;  /* 0x000000000f087348 */ /* 0x000fea0003c00000 */
[----:B------:R0:W1:Y:S02]  /*1b850*/  SHFL.IDX P6, R14, R13, R12, R11 ;  /* 0x0000000c0d0e7389 */ /* 0x00006400000c000b */
[----:B01----:R-:W-:Y:S01]  /*1b860*/  ENDCOLLECTIVE ;  /* 0x000000000000791b */ /* 0x003fe20003800000 */
.L_x_15730:
        /* <DEDUP_REMOVED lines=16> */
.L_x_15731:
[----:B------:R-:W-:Y:S02]  /*1b970*/  IMAD.MOV.U32 R13, RZ, RZ, R0 ;  /* 0x000000ffff0d7224 */ /* 0x000fe400078e0000 */
[----:B------:R-:W-:Y:S02]  /*1b980*/  IMAD.MOV.U32 R12, RZ, RZ, 0x7 ;  /* 0x00000007ff0c7424 */ /* 0x000fe400078e00ff */
[----:B------:R-:W-:Y:S01]  /*1b990*/  VIADD R0, R17, 0x70 ;  /* 0x0000007011007836 */ /* 0x000fe20000000000 */
[----:B------:R-:W-:-:S07]  /*1b9a0*/  MOV R7, R14 ;  /* 0x0000000e00077202 */ /* 0x000fce0000000f00 */
[----:B------:R-:W-:Y:S05]  /*1b9b0*/  WARPSYNC.COLLECTIVE R15, `(.L_x_15732) ;  /* 0x000000000f087348 */ /* 0x000fea0003c00000 */
[----:B------:R0:W1:Y:S02]  /*1b9c0*/  SHFL.IDX P6, R14, R13, R12, R11 ;  /* 0x0000000c0d0e7389 */ /* 0x00006400000c000b */
[----:B01----:R-:W-:Y:S01]  /*1b9d0*/  ENDCOLLECTIVE ;  /* 0x000000000000791b */ /* 0x003fe20003800000 */
.L_x_15732:
        /* <DEDUP_REMOVED lines=11> */
[----:B------:R-:W-:Y:S02]  /*1ba90*/  VIADD R0, R17, 0x80 ;  /* 0x0000008011007836 */ /* 0x000fe40000000000 */
[----:B0-----:R-:W-:-:S10]  /*1baa0*/  IMAD.MOV.U32 R6, RZ, RZ, R14 ;  /* 0x000000ffff067224 */ /* 0x001fd400078e000e */
[----:B------:R-:W-:Y:S05]  /*1bab0*/  WARPSYNC.COLLECTIVE R15, `(.L_x_15733) ;  /* 0x000000000f087348 */ /* 0x000fea0003c00000 */
[----:B------:R0:W1:Y:S02]  /*1bac0*/  SHFL.IDX P6, R14, R13, R12, R11 ;  /* 0x0000000c0d0e7389 */ /* 0x00006400000c000b */
[----:B01----:R-:W-:Y:S01]  /*1bad0*/  ENDCOLLECTIVE ;  /* 0x000000000000791b */ /* 0x003fe20003800000 */
.L_x_15733:
[----:B------:R-:W-:Y:S01]  /*1bae0*/  MOV R13, R4 ;  /* 0x00000004000d7202 */ /* 0x000fe20000000f00 */
[----:B------:R-:W-:Y:S01]  /*1baf0*/  IMAD.MOV.U32 R12, RZ, RZ, RZ ;  /* 0x000000ffff0c7224 */ /* 0x000fe200078e00ff */
[----:B------:R-:W-:-:S07]  /*1bb00*/  MOV R2, R14 ;  /* 0x0000000e00027202 */ /* 0x000fce0000000f00 */
[----:B------:R-:W-:Y:S05]  /*1bb10*/  WARPSYNC.COLLECTIVE R15, `(.L_x_15734) ;  /* 0x000000000f087348 */ /* 0x000fea0003c00000 */
[----:B------:R0:W1:Y:S02]  /*1bb20*/  SHFL.IDX P6, R14, R13, R12, R11 ;  /* 0x0000000c0d0e7389 */ /* 0x00006400000c000b */
[----:B01----:R-:W-:Y:S01]  /*1bb30*/  ENDCOLLECTIVE ;  /* 0x000000000000791b */ /* 0x003fe20003800000 */
.L_x_15734:
        /* <DEDUP_REMOVED lines=15> */
.L_x_15735:
[----:B------:R-:W-:Y:S02]  /*1bc30*/  IMAD.MOV.U32 R13, RZ, RZ, R4 ;  /* 0x000000ffff0d7224 */ /* 0x000fe400078e0004 */
[----:B------:R-:W-:Y:S02]  /*1bc40*/  IMAD.MOV.U32 R12, RZ, RZ, 0x1 ;  /* 0x00000001ff0c7424 */ /* 0x000fe400078e00ff */
[----:B------:R-:W-:-:S07]  /*1bc50*/  IMAD.MOV.U32 R0, RZ, RZ, R14 ;  /* 0x000000ffff007224 */ /* 0x000fce00078e000e */
[----:B------:R-:W-:Y:S05]  /*1bc60*/  WARPSYNC.COLLECTIVE R15, `(.L_x_15736) ;  /* 0x000000000f087348 */ /* 0x000fea0003c00000 */
[----:B------:R0:W1:Y:S02]  /*1bc70*/  SHFL.IDX P6, R14, R13, R12, R11 ;  /* 0x0000000c0d0e7389 */ /* 0x00006400000c000b */
[----:B01----:R-:W-:Y:S01]  /*1bc80*/  ENDCOLLECTIVE ;  /* 0x000000000000791b */ /* 0x003fe20003800000 */
.L_x_15736:
[----:B------:R-:W-:-:S05]  /*1bc90*/  @!P1 LEA R0, P2, R21, R0, 0x1 ;  /* 0x0000000015009211 */ /* 0x000fca00078408ff */
[----:B------:R-:W-:-:S05]  /*1bca0*/  @!P1 IMAD.X R6, RZ, RZ, R8, P2 ;  /* 0x000000ffff069224 */ /* 0x000fca00010e0608 */
[----:B------:R-:W-:Y:S01]  /*1bcb0*/  @!P1 MOV R7, R6 ;  /* 0x0000000600079202 */ /* 0x000fe20000000f00 */
[----:B------:R-:W-:Y:S01]  /*1bcc0*/  @!P1 IMAD.MOV.U32 R6, RZ, RZ, R0 ;  /* 0x000000ffff069224 */ /* 0x000fe200078e0000 */
[----:B------:R-:W-:Y:S01]  /*1bcd0*/  MOV R13, R5 ;  /* 0x00000005000d7202 */ /* 0x000fe20000000f00 */
[----:B------:R-:W-:-:S03]  /*1bce0*/  VIADD R0, R17, 0x90 ;  /* 0x0000009011007836 */ /* 0x000fc60000000000 */
[----:B------:R-:W-:Y:S01]  /*1bcf0*/  @!PT LDS RZ, [RZ] ;  /* 0x00000000fffff984 */ /* 0x000fe20000000800 */
[----:B------:R-:W-:Y:S01]  /*1bd00*/  @!PT LDS RZ, [RZ] ;  /* 0x00000000fffff984 */ /* 0x000fe20000000800 */
[----:B------:R-:W-:Y:S01]  /*1bd10*/  @!PT LDS RZ, [RZ] ;  /* 0x00000000fffff984 */ /* 0x000fe20000000800 */
[----:B------:R0:W-:Y:S02]  /*1bd20*/  @!P1 LDGSTS.E.BYPASS.LTC128B.128 [R20+0xc400], desc[UR40][R6.64], !P0 ;  /* 0x0c40000006149fae */ /* 0x0001e4000c101d68 */
[----:B------:R-:W-:Y:S01]  /*1bd30*/  ISETP.GE.AND P1, PT, R0, R3, PT ;  /* 0x000000030000720c */ /* 0x000fe20003f26270 */
[----:B------:R-:W-:-:S12]  /*1bd40*/  IMAD.MOV.U32 R0, RZ, RZ, R14 ;  /* 0x000000ffff007224 */ /* 0x000fd800078e000e */
[----:B0-----:R-:W-:Y:S05]  /*1bd50*/  WARPSYNC.COLLECTIVE R15, `(.L_x_15737) ;  /* 0x000000000f087348 */ /* 0x001fea0003c00000 */
[----:B------:R1:W2:Y:S02]  /*1bd60*/  SHFL.IDX P6, R14, R13, R12, R11 ;  /* 0x0000000c0d0e7389 */ /* 0x0002a400000c000b */
[----:B012---:R-:W-:Y:S01]  /*1bd70*/  ENDCOLLECTIVE ;  /* 0x000000000000791b */ /* 0x007fe20003800000 */
.L_x_15737:
[----:B------:R-:W-:Y:S02]  /*1bd80*/  IMAD.MOV.U32 R13, RZ, RZ, R4 ;  /* 0x000000ffff0d7224 */ /* 0x000fe400078e0004 */
[----:B------:R-:W-:Y:S02]  /*1bd90*/  IMAD.MOV.U32 R12, RZ, RZ, 0x2 ;  /* 0x00000002ff0c7424 */ /* 0x000fe400078e00ff */
[----:B------:R-:W-:-:S07]  /*1bda0*/  IMAD.MOV.U32 R6, RZ, RZ, R14 ;  /* 0x000000ffff067224 */ /* 0x000fce00078e000e */
[----:B------:R-:W-:Y:S05]  /*1bdb0*/  WARPSYNC.COLLECTIVE R15, `(.L_x_15738) ;  /* 0x000000000f087348 */ /* 0x000fea0003c00000 */
[----:B------:R0:W1:Y:S02]  /*1bdc0*/  SHFL.IDX P6, R14, R13, R12, R11 ;  /* 0x0000000c0d0e7389 */ /* 0x00006400000c000b */
[----:B01----:R-:W-:Y:S01]  /*1bdd0*/  ENDCOLLECTIVE ;  /* 0x000000000000791b */ /* 0x003fe20003800000 */
.L_x_15738:
        /* <DEDUP_REMOVED lines=8> */
[----:B------:R-:W-:Y:S02]  /*1be60*/  ISETP.GE.AND P1, PT, R2, R3, PT ;  /* 0x000000030200720c */ /* 0x000fe40003f26270 */
[----:B------:R-:W-:-:S11]  /*1be70*/  MOV R0, R14 ;  /* 0x0000000e00007202 */ /* 0x000fd60000000f00 */
[----:B0-----:R-:W-:Y:S05]  /*1be80*/  WARPSYNC.COLLECTIVE R15, `(.L_x_15739) ;  /* 0x000000000f087348 */ /* 0x001fea0003c00000 */
[----:B------:R1:W2:Y:S02]  /*1be90*/  SHFL.IDX P6, R14, R13, R12, R11 ;  /* 0x0000000c0d0e7389 */ /* 0x0002a400000c000b */
[----:B012---:R-:W-:Y:S01]  /*1bea0*/  ENDCOLLECTIVE ;  /* 0x000000000000791b */ /* 0x007fe20003800000 */
.L_x_15739:
[----:B------:R-:W-:Y:S02]  /*1beb0*/  IMAD.MOV.U32 R13, RZ, RZ, R4 ;  /* 0x000000ffff0d7224 */ /* 0x000fe400078e0004 */
[----:B------:R-:W-:Y:S02]  /*1bec0*/  IMAD.MOV.U32 R12, RZ, RZ, 0x3 ;  /* 0x00000003ff0c7424 */ /* 0x000fe400078e00ff */
[----:B------:R-:W-:-:S07]  /*1bed0*/  IMAD.MOV.U32 R6, RZ, RZ, R14 ;  /* 0x000000ffff067224 */ /* 0x000fce00078e000e */
[----:B------:R-:W-:Y:S05]  /*1bee0*/  WARPSYNC.COLLECTIVE R15, `(.L_x_15740) ;  /* 0x000000000f087348 */ /* 0x000fea0003c00000 */
[----:B------:R0:W1:Y:S02]  /*1bef0*/  SHFL.IDX P6, R14, R13, R12, R11 ;  /* 0x0000000c0d0e7389 */ /* 0x00006400000c000b */
[----:B01----:R-:W-:Y:S01]  /*1bf00*/  ENDCOLLECTIVE ;  /* 0x000000000000791b */ /* 0x003fe20003800000 */
.L_x_15740:
[----:B------:R-:W-:-:S05]  /*1bf10*/  @!P1 LEA R6, P2, R21, R6, 0x1 ;  /* 0x0000000615069211 */ /* 0x000fca00078408ff */
[----:B------:R-:W-:-:S05]  /*1bf20*/  @!P1 IMAD.X R0, RZ, RZ, R0, P2 ;  /* 0x000000ffff009224 */ /* 0x000fca00010e0600 */
[----:B------:R-:W-:Y:S01]  /*1bf30*/  @!P1 MOV R7, R0 ;  /* 0x0000000000079202 */ /* 0x000fe20000000f00 */
[----:B------:R-:W-:-:S04]  /*1bf40*/  IMAD.MOV.U32 R13, RZ, RZ, R5 ;  /* 0x000000ffff0d7224 */ /* 0x000fc800078e0005 */
        /* <DEDUP_REMOVED lines=8> */
.L_x_15741:
[----:B------:R-:W-:Y:S01]  /*1bfd0*/  MOV R2, R14 ;  /* 0x0000000e00027202 */ /* 0x000fe20000000f00 */
[----:B------:R-:W-:Y:S06]  /*1bfe0*/  BRA `(.L_x_15742) ;  /* 0xffffff9c00a47947 */ /* 0x000fec000383ffff */
.L_x_15573:
[----:B-1----:R1:W2:Y:S02]  /*1bff0*/  SYNCS.PHASECHK.TRANS64.TRYWAIT P0, [R22+URZ+0x16820], R0 ;  /* 0x01682000160075a7 */ /* 0x0022a4000800017f */
[----:B--2---:R-:W-:Y:S05]  /*1c000*/  @!P0 NANOSLEEP.SYNCS 0x989680 ;  /* 0x009896800000895d */ /* 0x004fea0003900000 */
[----:B------:R-:W2:Y:S02]  /*1c010*/  @!P0 SYNCS.PHASECHK.TRANS64 P0, [R22+URZ+0x16820], R0 ;  /* 0x01682000160085a7 */ /* 0x000ea4000800007f */
[----:B--2---:R-:W-:Y:S05]  /*1c020*/  @!P0 BRA `(.L_x_15573) ;  /* 0xfffffffc00f08947 */ /* 0x004fea000383ffff */
[----:B------:R-:W-:Y:S05]  /*1c030*/  BRA `(.L_x_15743) ;  /* 0xffffffa000007947 */ /* 0x000fea000383ffff */
.L_x_15578:
[----:B0-----:R0:W1:Y:S02]  /*1c040*/  SYNCS.PHASECHK.TRANS64.TRYWAIT P0, [R5+URZ+0x16840], R2 ;  /* 0x01684002050075a7 */ /* 0x001064000800017f */
[----:B-1----:R-:W-:Y:S05]  /*1c050*/  @!P0 NANOSLEEP.SYNCS 0x989680 ;  /* 0x009896800000895d */ /* 0x002fea0003900000 */
[----:B------:R-:W1:Y:S02]  /*1c060*/  @!P0 SYNCS.PHASECHK.TRANS64 P0, [R5+URZ+0x16840], R2 ;  /* 0x01684002050085a7 */ /* 0x000e64000800007f */
[----:B-1----:R-:W-:Y:S05]  /*1c070*/  @!P0 BRA `(.L_x_15578) ;  /* 0xfffffffc00f08947 */ /* 0x002fea000383ffff */
[----:B------:R-:W-:Y:S05]  /*1c080*/  BRA `(.L_x_15744) ;  /* 0xffffffa000dc7947 */ /* 0x000fea000383ffff */
.L_x_15579:
        /* <DEDUP_REMOVED lines=8> */
.L_x_15746:
[----:B------:R-:W-:Y:S05]  /*1c110*/  BSYNC B1 ;  /* 0x0000000000017941 */ /* 0x000fea0003800000 */
.L_x_15745:
[----:B------:R-:W0:Y:S01]  /*1c120*/  S2R R7, SR_TID.X ;  /* 0x0000000000077919 */ /* 0x000e220000002100 */
[----:B------:R-:W-:Y:S01]  /*1c130*/  IMAD.MOV.U32 R13, RZ, RZ, R8 ;  /* 0x000000ffff0d7224 */ /* 0x000fe200078e0008 */
[----:B------:R-:W-:Y:S01]  /*1c140*/  MOV R15, 0xffffffff ;  /* 0xffffffff000f7802 */ /* 0x000fe20000000f00 */
[----:B------:R-:W-:Y:S01]  /*1c150*/  IMAD.MOV.U32 R12, RZ, RZ, RZ ;  /* 0x000000ffff0c7224 */ /* 0x000fe200078e00ff */
[----:B------:R-:W-:Y:S01]  /*1c160*/  MOV R3, R14 ;  /* 0x0000000e00037202 */ /* 0x000fe20000000f00 */
[----:B------:R-:W-:Y:S02]  /*1c170*/  IMAD.MOV.U32 R11, RZ, RZ, 0x181f ;  /* 0x0000181fff0b7424 */ /* 0x000fe400078e00ff */
[----:B------:R-:W-:-:S07]  /*1c180*/  IMAD R9, R9, 0x2, R22 ;  /* 0x0000000209097824 */ /* 0x000fce00078e0216 */
[----:B0-----:R-:W-:Y:S05]  /*1c190*/  WARPSYNC.COLLECTIVE R15, `(.L_x_15747) ;  /* 0x000000000f087348 */ /* 0x001fea0003c00000 */
[----:B------:R1:W2:Y:S02]  /*1c1a0*/  SHFL.IDX P6, R14, R13, R12, R11 ;  /* 0x0000000c0d0e7389 */ /* 0x0002a400000c000b */
[----:B012---:R-:W-:Y:S01]  /*1c1b0*/  ENDCOLLECTIVE ;  /* 0x000000000000791b */ /* 0x007fe20003800000 */
.L_x_15747:
[----:B------:R-:W-:Y:S01]  /*1c1c0*/  MOV R13, R10 ;  /* 0x0000000a000d7202 */ /* 0x000fe20000000f00 */
[----:B------:R-:W-:Y:S02]  /*1c1d0*/  IMAD.MOV.U32 R12, RZ, RZ, 0x1 ;  /* 0x00000001ff0c7424 */ /* 0x000fe400078e00ff */
[----:B------:R-:W-:Y:S02]  /*1c1e0*/  IMAD.SHL.U32 R7, R7, 0x8, RZ ;  /* 0x0000000807077824 */ /* 0x000fe400078e00ff */
[----:B------:R-:W-:-:S07]  /*1c1f0*/  IMAD.MOV.U32 R2, RZ, RZ, R14 ;  /* 0x000000ffff027224 */ /* 0x000fce00078e000e */
[----:B------:R-:W-:Y:S05]  /*1c200*/  WARPSYNC.COLLECTIVE R15, `(.L_x_15748) ;  /* 0x000000000f087348 */ /* 0x000fea0003c00000 */
[----:B------:R0:W1:Y:S02]  /*1c210*/  SHFL.IDX P6, R14, R13, R12, R11 ;  /* 0x0000000c0d0e7389 */ /* 0x00006400000c000b */
[----:B01----:R-:W-:Y:S01]  /*1c220*/  ENDCOLLECTIVE ;  /* 0x000000000000791b */ /* 0x003fe20003800000 */
.L_x_15748:
        /* <DEDUP_REMOVED lines=13> */
.L_x_15749:
[----:B------:R-:W-:Y:S02]  /*1c300*/  IMAD.MOV.U32 R13, RZ, RZ, R10 ;  /* 0x000000ffff0d7224 */ /* 0x000fe400078e000a */
[----:B------:R-:W-:Y:S02]  /*1c310*/  IMAD.MOV.U32 R12, RZ, RZ, 0x2 ;  /* 0x00000002ff0c7424 */ /* 0x000fe400078e00ff */
[----:B------:R-:W-:-:S07]  /*1c320*/  IMAD.MOV.U32 R2, RZ, RZ, R14 ;  /* 0x000000ffff027224 */ /* 0x000fce00078e000e */
[----:B------:R-:W-:Y:S05]  /*1c330*/  WARPSYNC.COLLECTIVE R15, `(.L_x_15750) ;  /* 0x000000000f087348 */ /* 0x000fea0003c00000 */
[----:B------:R0:W1:Y:S02]  /*1c340*/  SHFL.IDX P6, R14, R13, R12, R11 ;  /* 0x0000000c0d0e7389 */ /* 0x00006400000c000b */
[----:B01----:R-:W-:Y:S01]  /*1c350*/  ENDCOLLECTIVE ;  /* 0x000000000000791b */ /* 0x003fe20003800000 */
.L_x_15750:
        /* <DEDUP_REMOVED lines=11> */
.L_x_15751:
[----:B------:R-:W-:Y:S02]  /*1c410*/  IMAD.MOV.U32 R13, RZ, RZ, R10 ;  /* 0x000000ffff0d7224 */ /* 0x000fe400078e000a */
[----:B------:R-:W-:Y:S01]  /*1c420*/  IMAD.MOV.U32 R12, RZ, RZ, 0x3 ;  /* 0x00000003ff0c7424 */ /* 0x000fe200078e00ff */
[----:B------:R-:W-:-:S07]  /*1c430*/  MOV R2, R14 ;  /* 0x0000000e00027202 */ /* 0x000fce0000000f00 */
[----:B------:R-:W-:Y:S05]  /*1c440*/  WARPSYNC.COLLECTIVE R15, `(.L_x_15752) ;  /* 0x000000000f087348 */ /* 0x000fea0003c00000 */
[----:B------:R0:W1:Y:S02]  /*1c450*/  SHFL.IDX P6, R14, R13, R12, R11 ;  /* 0x0000000c0d0e7389 */ /* 0x00006400000c000b */
[----:B01----:R-:W-:Y:S01]  /*1c460*/  ENDCOLLECTIVE ;  /* 0x000000000000791b */ /* 0x003fe20003800000 */
.L_x_15752:
        /* <DEDUP_REMOVED lines=11> */
.L_x_15753:
[----:B------:R-:W-:Y:S02]  /*1c520*/  IMAD.MOV.U32 R13, RZ, RZ, R10 ;  /* 0x000000ffff0d7224 */ /* 0x000fe400078e000a */
[----:B------:R-:W-:Y:S02]  /*1c530*/  IMAD.MOV.U32 R12, RZ, RZ, 0x4 ;  /* 0x00000004ff0c7424 */ /* 0x000fe400078e00ff */
[----:B------:R-:W-:-:S07]  /*1c540*/  IMAD.MOV.U32 R2, RZ, RZ, R14 ;  /* 0x000000ffff027224 */ /* 0x000fce00078e000e */
[----:B------:R-:W-:Y:S05]  /*1c550*/  WARPSYNC.COLLECTIVE R15, `(.L_x_15754) ;  /* 0x000000000f087348 */ /* 0x000fea0003c00000 */
[----:B------:R0:W1:Y:S02]  /*1c560*/  SHFL.IDX P6, R14, R13, R12, R11 ;  /* 0x0000000c0d0e7389 */ /* 0x00006400000c000b */
[----:B01----:R-:W-:Y:S01]  /*1c570*/  ENDCOLLECTIVE ;  /* 0x000000000000791b */ /* 0x003fe20003800000 */
.L_x_15754:
[----:B------:R-:W-:-:S05]  /*1c580*/  IADD3 R2, P0, R2, R7, RZ ;  /* 0x0000000702027210 */ /* 0x000fca0007f1e0ff */
[----:B------:R-:W-:-:S05]  /*1c590*/  IMAD.X R3, RZ, RZ, R3, P0 ;  /* 0x000000ffff037224 */ /* 0x000fca00000e0603 */
[----:B------:R-:W-:Y:S01]  /*1c5a0*/  @!PT LDS RZ, [RZ] ;  /* 0x00000000fffff984 */ /* 0x000fe20000000800 */
[----:B------:R-:W-:Y:S01]  /*1c5b0*/  @!PT LDS RZ, [RZ] ;  /* 0x00000000fffff984 */ /* 0x000fe20000000800 */
[----:B------:R-:W-:Y:S01]  /*1c5c0*/  @!PT LDS RZ, [RZ] ;  /* 0x00000000fffff984 */ /* 0x000fe20000000800 */
[----:B------:R0:W-:Y:S01]  /*1c5d0*/  LDGSTS.E.BYPASS.LTC128B.128 [R9+0xfc00], desc[UR40][R2.64], !P2 ;  /* 0x0fc0000002097fae */ /* 0x0001e2000d101d68 */
[----:B------:R-:W-:Y:S01]  /*1c5e0*/  IMAD.MOV.U32 R13, RZ, RZ, R8 ;  /* 0x000000ffff0d7224 */ /* 0x000fe200078e0008 */
[----:B0-----:R-:W-:-:S07]  /*1c5f0*/  MOV R3, R14 ;  /* 0x0000000e00037202 */ /* 0x001fce0000000f00 */
[----:B------:R-:W-:Y:S05]  /*1c600*/  WARPSYNC.COLLECTIVE R15, `(.L_x_15755) ;  /* 0x000000000f087348 */ /* 0x000fea0003c00000 */
[----:B------:R0:W1:Y:S02]  /*1c610*/  SHFL.IDX P6, R14, R13, R12, R11 ;  /* 0x0000000c0d0e7389 */ /* 0x00006400000c000b */
[----:B01----:R-:W-:Y:S01]  /*1c620*/  ENDCOLLECTIVE ;  /* 0x000000000000791b */ /* 0x003fe20003800000 */
.L_x_15755:
[----:B------:R-:W-:Y:S01]  /*1c630*/  IMAD.MOV.U32 R13, RZ, RZ, R10 ;  /* 0x000000ffff0d7224 */ /* 0x000fe200078e000a */
[----:B------:R-:W-:Y:S01]  /*1c640*/  MOV R12, 0x5 ;  /* 0x00000005000c7802 */ /* 0x000fe20000000f00 */
[----:B------:R-:W-:-:S07]  /*1c650*/  IMAD.MOV.U32 R2, RZ, RZ, R14 ;  /* 0x000000ffff027224 */ /* 0x000fce00078e000e */
[----:B------:R-:W-:Y:S05]  /*1c660*/  WARPSYNC.COLLECTIVE R15, `(.L_x_15756) ;  /* 0x000000000f087348 */ /* 0x000fea0003c00000 */
[----:B------:R0:W1:Y:S02]  /*1c670*/  SHFL.IDX P6, R14, R13, R12, R11 ;  /* 0x0000000c0d0e7389 */ /* 0x00006400000c000b */
[----:B01----:R-:W-:Y:S01]  /*1c680*/  ENDCOLLECTIVE ;  /* 0x000000000000791b */ /* 0x003fe20003800000 */
.L_x_15756:
        /* <DEDUP_REMOVED lines=11> */
.L_x_15757:
[----:B------:R-:W-:Y:S01]  /*1c740*/  MOV R13, R10 ;  /* 0x0000000a000d7202 */ /* 0x000fe20000000f00 */
[----:B------:R-:W-:Y:S02]  /*1c750*/  IMAD.MOV.U32 R12, RZ, RZ, 0x6 ;  /* 0x00000006ff0c7424 */ /* 0x000fe400078e00ff */
[----:B------:R-:W-:-:S07]  /*1c760*/  IMAD.MOV.U32 R2, RZ, RZ, R14 ;  /* 0x000000ffff027224 */ /* 0x000fce00078e000e */
[----:B------:R-:W-:Y:S05]  /*1c770*/  WARPSYNC.COLLECTIVE R15, `(.L_x_15758) ;  /* 0x000000000f087348 */ /* 0x000fea0003c00000 */
[----:B------:R0:W1:Y:S02]  /*1c780*/  SHFL.IDX P6, R14, R13, R12, R11 ;  /* 0x0000000c0d0e7389 */ /* 0x00006400000c000b */
[----:B01----:R-:W-:Y:S01]  /*1c790*/  ENDCOLLECTIVE ;  /* 0x000000000000791b */ /* 0x003fe20003800000 */
.L_x_15758:
        /* <DEDUP_REMOVED lines=11> */
.L_x_15759:
[----:B------:R-:W-:Y:S02]  /*1c850*/  IMAD.MOV.U32 R13, RZ, RZ, R10 ;  /* 0x000000ffff0d7224 */ /* 0x000fe400078e000a */
[----:B------:R-:W-:Y:S02]  /*1c860*/  IMAD.MOV.U32 R12, RZ, RZ, 0x7 ;  /* 0x00000007ff0c7424 */ /* 0x000fe400078e00ff */
[----:B------:R-:W-:-:S07]  /*1c870*/  IMAD.MOV.U32 R2, RZ, RZ, R14 ;  /* 0x000000ffff027224 */ /* 0x000fce00078e000e */
[----:B------:R-:W-:Y:S05]  /*1c880*/  WARPSYNC.COLLECTIVE R15, `(.L_x_15760) ;  /* 0x000000000f087348 */ /* 0x000fea0003c00000 */
[----:B------:R0:W1:Y:S02]  /*1c890*/  SHFL.IDX P6, R14, R13, R12, R11 ;  /* 0x0000000c0d0e7389 */ /* 0x00006400000c000b */
[----:B01----:R-:W-:Y:S01]  /*1c8a0*/  ENDCOLLECTIVE ;  /* 0x000000000000791b */ /* 0x003fe20003800000 */
.L_x_15760:
[----:B------:R-:W-:-:S04]  /*1c8b0*/  IADD3 R2, P0, R2, R7, RZ ;  /* 0x0000000702027210 */ /* 0x000fc80007f1e0ff */
[----:B------:R-:W-:-:S05]  /*1c8c0*/  IADD3.X R3, RZ, R3, RZ, P0, !PT ;  /* 0x00000003ff037210 */ /* 0x000fca00007fe4ff */
        /* <DEDUP_REMOVED lines=9> */
.L_x_15761:
[----:B------:R-:W-:Y:S01]  /*1c960*/  MOV R2, R14 ;  /* 0x0000000e00027202 */ /* 0x000fe20000000f00 */
[----:B------:R-:W-:Y:S06]  /*1c970*/  BRA `(.L_x_15762) ;  /* 0xffffff9c00cc7947 */ /* 0x000fec000383ffff */
.L_x_15584:
[----:B-1----:R1:W2:Y:S02]  /*1c980*/  SYNCS.PHASECHK.TRANS64.TRYWAIT P0, [R5+URZ+0x16860], R2 ;  /* 0x01686002050075a7 */ /* 0x0022a4000800017f */
[----:B--2---:R-:W-:Y:S05]  /*1c990*/  @!P0 NANOSLEEP.SYNCS 0x989680 ;  /* 0x009896800000895d */ /* 0x004fea0003900000 */
[----:B------:R-:W2:Y:S02]  /*1c9a0*/  @!P0 SYNCS.PHASECHK.TRANS64 P0, [R5+URZ+0x16860], R2 ;  /* 0x01686002050085a7 */ /* 0x000ea4000800007f */
[----:B--2---:R-:W-:Y:S05]  /*1c9b0*/  @!P0 BRA `(.L_x_15584) ;  /* 0xfffffffc00f08947 */ /* 0x004fea000383ffff */
[----:B------:R-:W-:Y:S05]  /*1c9c0*/  BRA `(.L_x_15763) ;  /* 0xffffffa000247947 */ /* 0x000fea000383ffff */
.L_x_15585:
        /* <DEDUP_REMOVED lines=8> */
.L_x_15765:
[----:B------:R-:W-:Y:S05]  /*1ca50*/  BSYNC B1 ;  /* 0x0000000000017941 */ /* 0x000fea0003800000 */
.L_x_15764:
[----:B------:R-:W-:Y:S01]  /*1ca60*/  IMAD.MOV.U32 R13, RZ, RZ, R24 ;  /* 0x000000ffff0d7224 */ /* 0x000fe200078e0018 */
[----:B------:R-:W-:Y:S01]  /*1ca70*/  MOV R3, R14 ;  /* 0x0000000e00037202 */ /* 0x000fe20000000f00 */
[----:B------:R-:W-:Y:S01]  /*1ca80*/  IMAD.MOV.U32 R12, RZ, RZ, RZ ;  /* 0x000000ffff0c7224 */ /* 0x000fe200078e00ff */
[----:B------:R-:W-:Y:S01]  /*1ca90*/  ISETP.LT.OR P2, PT, R8, 0x1, P1 ;  /* 0x000000010800780c */ /* 0x000fe20000f41670 */
[----:B------:R-:W-:Y:S02]  /*1caa0*/  IMAD.MOV.U32 R11, RZ, RZ, 0x181f ;  /* 0x0000181fff0b7424 */ /* 0x000fe400078e00ff */
[----:B------:R-:W-:Y:S02]  /*1cab0*/  IMAD.MOV.U32 R15, RZ, RZ, -0x1 ;  /* 0xffffffffff0f7424 */ /* 0x000fe400078e00ff */
[----:B------:R-:W-:-:S08]  /*1cac0*/  IMAD R6, R6, 0x2, R22 ;  /* 0x0000000206067824 */ /* 0x000fd000078e0216 */
[----:B------:R-:W-:Y:S05]  /*1cad0*/  WARPSYNC.COLLECTIVE R15, `(.L_x_15766) ;  /* 0x000000000f087348 */ /* 0x000fea0003c00000 */
[----:B------:R0:W1:Y:S02]  /*1cae0*/  SHFL.IDX P6, R14, R13, R12, R11 ;  /* 0x0000000c0d0e7389 */ /* 0x00006400000c000b */
[----:B01----:R-:W-:Y:S01]  /*1caf0*/  ENDCOLLECTIVE ;  /* 0x000000000000791b */ /* 0x003fe20003800000 */
.L_x_15766:
[----:B------:R-:W-:Y:S02]  /*1cb00*/  IMAD.MOV.U32 R13, RZ, RZ, R25 ;  /* 0x000000ffff0d7224 */ /* 0x000fe400078e0019 */
[----:B------:R-:W-:Y:S01]  /*1cb10*/  IMAD.MOV.U32 R12, RZ, RZ, 0x1 ;  /* 0x00000001ff0c7424 */ /* 0x000fe200078e00ff */
[----:B------:R-:W-:-:S07]  /*1cb20*/  MOV R2, R14 ;  /* 0x0000000e00027202 */ /* 0x000fce0000000f00 */
[----:B------:R-:W-:Y:S05]  /*1cb30*/  WARPSYNC.COLLECTIVE R15, `(.L_x_15767) ;  /* 0x000000000f087348 */ /* 0x000fea0003c00000 */
[----:B------:R0:W1:Y:S02]  /*1cb40*/  SHFL.IDX P6, R14, R13, R12, R11 ;  /* 0x0000000c0d0e7389 */ /* 0x00006400000c000b */
[----:B01----:R-:W-:Y:S01]  /*1cb50*/  ENDCOLLECTIVE ;  /* 0x000000000000791b */ /* 0x003fe20003800000 */
.L_x_15767:
        /* <DEDUP_REMOVED lines=12> */
.L_x_15768:
[----:B------:R-:W-:Y:S01]  /*1cc20*/  IMAD.MOV.U32 R13, RZ, RZ, R25 ;  /* 0x000000ffff0d7224 */ /* 0x000fe200078e0019 */
[----:B------:R-:W-:Y:S01]  /*1cc30*/  MOV R12, 0x2 ;  /* 0x00000002000c7802 */ /* 0x000fe20000000f00 */
[----:B------:R-:W-:-:S07]  /*1cc40*/  IMAD.MOV.U32 R2, RZ, RZ, R14 ;  /* 0x000000ffff027224 */ /* 0x000fce00078e000e */
[----:B------:R-:W-:Y:S05]  /*1cc50*/  WARPSYNC.COLLECTIVE R15, `(.L_x_15769) ;  /* 0x000000000f087348 */ /* 0x000fea0003c00000 */
[----:B------:R0:W1:Y:S02]  /*1cc60*/  SHFL.IDX P6, R14, R13, R12, R11 ;  /* 0x0000000c0d0e7389 */ /* 0x00006400000c000b */
[----:B01----:R-:W-:Y:S01]  /*1cc70*/  ENDCOLLECTIVE ;  /* 0x000000000000791b */ /* 0x003fe20003800000 */
.L_x_15769:
        /* <DEDUP_REMOVED lines=12> */
.L_x_15770:
[----:B------:R-:W-:Y:S01]  /*1cd40*/  MOV R13, R25 ;  /* 0x00000019000d7202 */ /* 0x000fe20000000f00 */
[----:B------:R-:W-:Y:S02]  /*1cd50*/  IMAD.MOV.U32 R12, RZ, RZ, 0x3 ;  /* 0x00000003ff0c7424 */ /* 0x000fe400078e00ff */
[----:B------:R-:W-:-:S07]  /*1cd60*/  IMAD.MOV.U32 R2, RZ, RZ, R14 ;  /* 0x000000ffff027224 */ /* 0x000fce00078e000e */
[----:B------:R-:W-:Y:S05]  /*1cd70*/  WARPSYNC.COLLECTIVE R15, `(.L_x_15771) ;  /* 0x000000000f087348 */ /* 0x000fea0003c00000 */
[----:B------:R0:W1:Y:S02]  /*1cd80*/  SHFL.IDX P6, R14, R13, R12, R11 ;  /* 0x0000000c0d0e7389 */ /* 0x00006400000c000b */
[----:B01----:R-:W-:Y:S01]  /*1cd90*/  ENDCOLLECTIVE ;  /* 0x000000000000791b */ /* 0x003fe20003800000 */
.L_x_15771:
        /* <DEDUP_REMOVED lines=12> */
.L_x_15772:
[----:B------:R-:W-:Y:S02]  /*1ce60*/  IMAD.MOV.U32 R13, RZ, RZ, R25 ;  /* 0x000000ffff0d7224 */ /* 0x000fe400078e0019 */
[----:B------:R-:W-:Y:S02]  /*1ce70*/  IMAD.MOV.U32 R12, RZ, RZ, 0x4 ;  /* 0x00000004ff0c7424 */ /* 0x000fe400078e00ff */
[----:B------:R-:W-:-:S07]  /*1ce80*/  IMAD.MOV.U32 R2, RZ, RZ, R14 ;  /* 0x000000ffff027224 */ /* 0x000fce00078e000e */
[----:B------:R-:W-:Y:S05]  /*1ce90*/  WARPSYNC.COLLECTIVE R15, `(.L_x_15773) ;  /* 0x000000000f087348 */ /* 0x000fea0003c00000 */
[----:B------:R0:W1:Y:S02]  /*1cea0*/  SHFL.IDX P6, R14, R13, R12, R11 ;  /* 0x0000000c0d0e7389 */ /* 0x00006400000c000b */
[----:B01----:R-:W-:Y:S01]  /*1ceb0*/  ENDCOLLECTIVE ;  /* 0x000000000000791b */ /* 0x003fe20003800000 */
.L_x_15773:
        /* <DEDUP_REMOVED lines=12> */
.L_x_15774:
[----:B------:R-:W-:Y:S02]  /*1cf80*/  IMAD.MOV.U32 R13, RZ, RZ, R25 ;  /* 0x000000ffff0d7224 */ /* 0x000fe400078e0019 */
[----:B------:R-:W-:Y:S01]  /*1cf90*/  IMAD.MOV.U32 R12, RZ, RZ, 0x5 ;  /* 0x00000005ff0c7424 */ /* 0x000fe200078e00ff */
[----:B------:R-:W-:-:S07]  /*1cfa0*/  MOV R2, R14 ;  /* 0x0000000e00027202 */ /* 0x000fce0000000f00 */
[----:B------:R-:W-:Y:S05]  /*1cfb0*/  WARPSYNC.COLLECTIVE R15, `(.L_x_15775) ;  /* 0x000000000f087348 */ /* 0x000fea0003c00000 */
[----:B------:R0:W1:Y:S02]  /*1cfc0*/  SHFL.IDX P6, R14, R13, R12, R11 ;  /* 0x0000000c0d0e7389 */ /* 0x00006400000c000b */
[----:B01----:R-:W-:Y:S01]  /*1cfd0*/  ENDCOLLECTIVE ;  /* 0x000000000000791b */ /* 0x003fe20003800000 */
.L_x_15775:
[----:B------:R-:W-:-:S05]  /*1cfe0*/  IADD3 R2, P0, R2, R7, RZ ;  /* 0x0000000702027210 */ /* 0x000fca0007f1e0ff */
[----:B------:R-:W-:-:S05]  /*1cff0*/  IMAD.X R3, RZ, RZ, R3, P0 ;  /* 0x000000ffff037224 */ /* 0x000fca00000e0603 */
        /* <DEDUP_REMOVED lines=10> */
.L_x_15776:
[----:B------:R-:W-:Y:S02]  /*1d0a0*/  IMAD.MOV.U32 R13, RZ, RZ, R25 ;  /* 0x000000ffff0d7224 */ /* 0x000fe400078e0019 */
[----:B------:R-:W-:Y:S02]  /*1d0b0*/  IMAD.MOV.U32 R12, RZ, RZ, 0x6 ;  /* 0x00000006ff0c7424 */ /* 0x000fe400078e00ff */
[----:B------:R-:W-:-:S07]  /*1d0c0*/  IMAD.MOV.U32 R2, RZ, RZ, R14 ;  /* 0x000000ffff027224 */ /* 0x000fce00078e000e */
[----:B------:R-:W-:Y:S05]  /*1d0d0*/  WARPSYNC.COLLECTIVE R15, `(.L_x_15777) ;  /* 0x000000000f087348 */ /* 0x000fea0003c00000 */
[----:B------:R0:W1:Y:S02]  /*1d0e0*/  SHFL.IDX P6, R14, R13, R12, R11 ;  /* 0x0000000c0d0e7389 */ /* 0x00006400000c000b */
[----:B01----:R-:W-:Y:S01]  /*1d0f0*/  ENDCOLLECTIVE ;  /* 0x000000000000791b */ /* 0x003fe20003800000 */
.L_x_15777:
        /* <DEDUP_REMOVED lines=12> */
.L_x_15778:
[----:B------:R-:W-:Y:S01]  /*1d1c0*/  IMAD.MOV.U32 R13, RZ, RZ, R25 ;  /* 0x000000ffff0d7224 */ /* 0x000fe200078e0019 */
[----:B------:R-:W-:Y:S01]  /*1d1d0*/  MOV R12, 0x7 ;  /* 0x00000007000c7802 */ /* 0x000fe20000000f00 */
[----:B------:R-:W-:-:S07]  /*1d1e0*/  IMAD.MOV.U32 R2, RZ, RZ, R14 ;  /* 0x000000ffff027224 */ /* 0x000fce00078e000e */
[----:B------:R-:W-:Y:S05]  /*1d1f0*/  WARPSYNC.COLLECTIVE R15, `(.L_x_15779) ;  /* 0x000000000f087348 */ /* 0x000fea0003c00000 */
[----:B------:R0:W1:Y:S02]  /*1d200*/  SHFL.IDX P6, R14, R13, R12, R11 ;  /* 0x0000000c0d0e7389 */ /* 0x00006400000c000b */
[----:B01----:R-:W-:Y:S01]  /*1d210*/  ENDCOLLECTIVE ;  /* 0x000000000000791b */ /* 0x003fe20003800000 */
.L_x_15779:
        /* <DEDUP_REMOVED lines=11> */
.L_x_15780:
[----:B------:R-:W-:Y:S01]  /*1d2d0*/  IMAD.MOV.U32 R2, RZ, RZ, R14 ;  /* 0x000000ffff027224 */ /* 0x000fe200078e000e */
[----:B------:R-:W-:Y:S06]  /*1d2e0*/  BRA `(.L_x_15781) ;  /* 0xffffff9800d47947 */ /* 0x000fec000383ffff */
.L_x_15593:
[----:B0-----:R0:W1:Y:S02]  /*1d2f0*/  SYNCS.PHASECHK.TRANS64.TRYWAIT P0, [R0+URZ+0x16860], R3 ;  /* 0x01686003000075a7 */ /* 0x001064000800017f */
[----:B-1----:R-:W-:Y:S05]  /*1d300*/  @!P0 NANOSLEEP.SYNCS 0x989680 ;  /* 0x009896800000895d */ /* 0x002fea0003900000 */
[----:B------:R-:W1:Y:S02]  /*1d310*/  @!P0 SYNCS.PHASECHK.TRANS64 P0, [R0+URZ+0x16860], R3 ;  /* 0x01686003000085a7 */ /* 0x000e64000800007f */
[----:B-1----:R-:W-:Y:S05]  /*1d320*/  @!P0 BRA `(.L_x_15593) ;  /* 0xfffffffc00f08947 */ /* 0x002fea000383ffff */
[----:B------:R-:W-:Y:S05]  /*1d330*/  BRA `(.L_x_15782) ;  /* 0xffffff9c00f47947 */ /* 0x000fea000383ffff */
.L_x_15594:
        /* <DEDUP_REMOVED lines=8> */
.L_x_15784:
[----:B------:R-:W-:Y:S05]  /*1d3c0*/  BSYNC B0 ;  /* 0x0000000000007941 */ /* 0x000fea0003800000 */
.L_x_15783:
[----:B------:R-:W0:Y:S01]  /*1d3d0*/  S2R R2, SR_TID.X ;  /* 0x0000000000027919 */ /* 0x000e220000002100 */
[----:B------:R-:W-:Y:S01]  /*1d3e0*/  IMAD.MOV.U32 R13, RZ, RZ, R24 ;  /* 0x000000ffff0d7224 */ /* 0x000fe200078e0018 */
[----:B------:R-:W-:Y:S01]  /*1d3f0*/  MOV R12, RZ ;  /* 0x000000ff000c7202 */ /* 0x000fe20000000f00 */
[----:B------:R-:W-:Y:S02]  /*1d400*/  IMAD.MOV.U32 R11, RZ, RZ, 0x181f ;  /* 0x0000181fff0b7424 */ /* 0x000fe400078e00ff */
[----:B------:R-:W-:Y:S02]  /*1d410*/  IMAD.MOV.U32 R15, RZ, RZ, -0x1 ;  /* 0xffffffffff0f7424 */ /* 0x000fe400078e00ff */
[----:B------:R-:W-:Y:S02]  /*1d420*/  IMAD.MOV.U32 R3, RZ, RZ, R14 ;  /* 0x000000ffff037224 */ /* 0x000fe400078e000e */
[----:B------:R-:W-:-:S07]  /*1d430*/  IMAD R4, R4, 0x2, R22 ;  /* 0x0000000204047824 */ /* 0x000fce00078e0216 */
[----:B0-----:R-:W-:Y:S05]  /*1d440*/  WARPSYNC.COLLECTIVE R15, `(.L_x_15785) ;  /* 0x000000000f087348 */ /* 0x001fea0003c00000 */
[----:B------:R1:W2:Y:S02]  /*1d450*/  SHFL.IDX P6, R14, R13, R12, R11 ;  /* 0x0000000c0d0e7389 */ /* 0x0002a400000c000b */
[----:B012---:R-:W-:Y:S01]  /*1d460*/  ENDCOLLECTIVE ;  /* 0x000000000000791b */ /* 0x007fe20003800000 */
.L_x_15785:
        /* <DEDUP_REMOVED lines=12> */
.L_x_15786:
        /* <DEDUP_REMOVED lines=11> */
.L_x_15787:
[----:B------:R-:W-:Y:S02]  /*1d5e0*/  IMAD.MOV.U32 R13, RZ, RZ, R25 ;  /* 0x000000ffff0d7224 */ /* 0x000fe400078e0019 */
[----:B------:R-:W-:Y:S01]  /*1d5f0*/  IMAD.MOV.U32 R12, RZ, RZ, 0x2 ;  /* 0x00000002ff0c7424 */ /* 0x000fe200078e00ff */
[----:B------:R-:W-:-:S13]  /*1d600*/  IADD3 R2, P1, R14, R5, RZ ;  /* 0x000000050e027210 */ /* 0x000fda0007f3e0ff */
[----:B------:R-:W-:Y:S05]  /*1d610*/  WARPSYNC.COLLECTIVE R15, `(.L_x_15788) ;  /* 0x000000000f087348 */ /* 0x000fea0003c00000 */
[----:B------:R0:W1:Y:S02]  /*1d620*/  SHFL.IDX P6, R14, R13, R12, R11 ;  /* 0x0000000c0d0e7389 */ /* 0x00006400000c000b */
[----:B01----:R-:W-:Y:S01]  /*1d630*/  ENDCOLLECTIVE ;  /* 0x000000000000791b */ /* 0x003fe20003800000 */
.L_x_15788:
        /* <DEDUP_REMOVED lines=11> */
.L_x_15789:
[----:B------:R-:W-:Y:S02]  /*1d6f0*/  IMAD.MOV.U32 R13, RZ, RZ, R25 ;  /* 0x000000ffff0d7224 */ /* 0x000fe400078e0019 */
[----:B------:R-:W-:Y:S01]  /*1d700*/  IMAD.MOV.U32 R12, RZ, RZ, 0x3 ;  /* 0x00000003ff0c7424 */ /* 0x000fe200078e00ff */
[----:B------:R-:W-:-:S13]  /*1d710*/  IADD3 R2, P1, R14, R5, RZ ;  /* 0x000000050e027210 */ /* 0x000fda0007f3e0ff */
[----:B------:R-:W-:Y:S05]  /*1d720*/  WARPSYNC.COLLECTIVE R15, `(.L_x_15790) ;  /* 0x000000000f087348 */ /* 0x000fea0003c00000 */
[----:B------:R0:W1:Y:S02]  /*1d730*/  SHFL.IDX P6, R14, R13, R12, R11 ;  /* 0x0000000c0d0e7389 */ /* 0x00006400000c000b */
[----:B01----:R-:W-:Y:S01]  /*1d740*/  ENDCOLLECTIVE ;  /* 0x000000000000791b */ /* 0x003fe20003800000 */
.L_x_15790:
        /* <DEDUP_REMOVED lines=11> */
.L_x_15791:
[----:B------:R-:W-:Y:S02]  /*1d800*/  IMAD.MOV.U32 R13, RZ, RZ, R25 ;  /* 0x000000ffff0d7224 */ /* 0x000fe400078e0019 */
[----:B------:R-:W-:Y:S01]  /*1d810*/  IMAD.MOV.U32 R12, RZ, RZ, 0x4 ;  /* 0x00000004ff0c7424 */ /* 0x000fe200078e00ff */
[----:B------:R-:W-:-:S13]  /*1d820*/  IADD3 R2, P1, R14, R5, RZ ;  /* 0x000000050e027210 */ /* 0x000fda0007f3e0ff */
[----:B------:R-:W-:Y:S05]  /*1d830*/  WARPSYNC.COLLECTIVE R15, `(.L_x_15792) ;  /* 0x000000000f087348 */ /* 0x000fea0003c00000 */
[----:B------:R0:W1:Y:S02]  /*1d840*/  SHFL.IDX P6, R14, R13, R12, R11 ;  /* 0x0000000c0d0e7389 */ /* 0x00006400000c000b */
[----:B01----:R-:W-:Y:S01]  /*1d850*/  ENDCOLLECTIVE ;  /* 0x000000000000791b */ /* 0x003fe20003800000 */
.L_x_15792:
        /* <DEDUP_REMOVED lines=11> */
.L_x_15793:
[----:B------:R-:W-:Y:S02]  /*1d910*/  IMAD.MOV.U32 R13, RZ, RZ, R25 ;  /* 0x000000ffff0d7224 */ /* 0x000fe400078e0019 */
[----:B------:R-:W-:Y:S01]  /*1d920*/  IMAD.MOV.U32 R12, RZ, RZ, 0x5 ;  /* 0x00000005ff0c7424 */ /* 0x000fe200078e00ff */
[----:B------:R-:W-:-:S13]  /*1d930*/  IADD3 R2, P1, R14, R5, RZ ;  /* 0x000000050e027210 */ /* 0x000fda0007f3e0ff */
[----:B------:R-:W-:Y:S05]  /*1d940*/  WARPSYNC.COLLECTIVE R15, `(.L_x_15794) ;  /* 0x000000000f087348 */ /* 0x000fea0003c00000 */
[----:B------:R0:W1:Y:S02]  /*1d950*/  SHFL.IDX P6, R14, R13, R12, R11 ;  /* 0x0000000c0d0e7389 */ /* 0x00006400000c000b */
[----:B01----:R-:W-:Y:S01]  /*1d960*/  ENDCOLLECTIVE ;  /* 0x000000000000791b */ /* 0x003fe20003800000 */
.L_x_15794:
        /* <DEDUP_REMOVED lines=11> */
.L_x_15795:
[----:B------:R-:W-:Y:S02]  /*1da20*/  IMAD.MOV.U32 R13, RZ, RZ, R25 ;  /* 0x000000ffff0d7224 */ /* 0x000fe400078e0019 */
[----:B------:R-:W-:Y:S01]  /*1da30*/  IMAD.MOV.U32 R12, RZ, RZ, 0x6 ;  /* 0x00000006ff0c7424 */ /* 0x000fe200078e00ff */
[----:B------:R-:W-:-:S13]  /*1da40*/  IADD3 R2, P1, R14, R5, RZ ;  /* 0x000000050e027210 */ /* 0x000fda0007f3e0ff */
[----:B------:R-:W-:Y:S05]  /*1da50*/  WARPSYNC.COLLECTIVE R15, `(.L_x_15796) ;  /* 0x000000000f087348 */ /* 0x000fea0003c00000 */
[----:B------:R0:W1:Y:S02]  /*1da60*/  SHFL.IDX P6, R14, R13, R12, R11 ;  /* 0x0000000c0d0e7389 */ /* 0x00006400000c000b */
[----:B01----:R-:W-:Y:S01]  /*1da70*/  ENDCOLLECTIVE ;  /* 0x000000000000791b */ /* 0x003fe20003800000 */
.L_x_15796:
        /* <DEDUP_REMOVED lines=11> */
.L_x_15797:
[----:B------:R-:W-:Y:S02]  /*1db30*/  IMAD.MOV.U32 R13, RZ, RZ, R25 ;  /* 0x000000ffff0d7224 */ /* 0x000fe400078e0019 */
[----:B------:R-:W-:Y:S01]  /*1db40*/  IMAD.MOV.U32 R12, RZ, RZ, 0x7 ;  /* 0x00000007ff0c7424 */ /* 0x000fe200078e00ff */
[----:B------:R-:W-:-:S13]  /*1db50*/  IADD3 R2, P1, R14, R5, RZ ;  /* 0x000000050e027210 */ /* 0x000fda0007f3e0ff */
[----:B------:R-:W-:Y:S05]  /*1db60*/  WARPSYNC.COLLECTIVE R15, `(.L_x_15798) ;  /* 0x000000000f087348 */ /* 0x000fea0003c00000 */
[----:B------:R0:W1:Y:S02]  /*1db70*/  SHFL.IDX P6, R14, R13, R12, R11 ;  /* 0x0000000c0d0e7389 */ /* 0x00006400000c000b */
[----:B01----:R-:W-:Y:S01]  /*1db80*/  ENDCOLLECTIVE ;  /* 0x000000000000791b */ /* 0x003fe20003800000 */
.L_x_15798:
        /* <DEDUP_REMOVED lines=10> */
.L_x_15799:
[----:B------:R-:W-:Y:S05]  /*1dc30*/  BRA `(.L_x_15800) ;  /* 0xffffff9800b87947 */ /* 0x000fea000383ffff */
.L_x_15599:
[----:B------:R-:W-:Y:S01]  /*1dc40*/  BSSY B0, `(.L_x_15801) ;  /* 0x0000008000007945 */ /* 0x000fe20003800000 */
[----:B------:R-:W-:Y:S02]  /*1dc50*/  IMAD.MOV.U32 R13, RZ, RZ, R16 ;  /* 0x000000ffff0d7224 */ /* 0x000fe400078e0010 */
[----:B------:R-:W-:Y:S02]  /*1dc60*/  IMAD.MOV.U32 R12, RZ, RZ, RZ ;  /* 0x000000ffff0c7224 */ /* 0x000fe400078e00ff */
[----:B------:R-:W-:Y:S02]  /*1dc70*/  IMAD.MOV.U32 R11, RZ, RZ, 0x1f ;  /* 0x0000001fff0b7424 */ /* 0x000fe400078e00ff */
[----:B------:R-:W-:-:S07]  /*1dc80*/  IMAD.MOV.U32 R15, RZ, RZ, -0x1 ;  /* 0xffffffffff0f7424 */ /* 0x000fce00078e00ff */
[----:B012---:R-:W-:Y:S05]  /*1dc90*/  WARPSYNC.COLLECTIVE R15, `(.L_x_15802) ;  /* 0x000000000f087348 */ /* 0x007fea0003c00000 */
[----:B------:R3:W4:Y:S02]  /*1dca0*/  SHFL.IDX P6, R14, R13, R12, R11 ;  /* 0x0000000c0d0e7389 */ /* 0x00072400000c000b */
[----:B01234-:R-:W-:Y:S01]  /*1dcb0*/  ENDCOLLECTIVE ;  /* 0x000000000000791b */ /* 0x01ffe20003800000 */
.L_x_15802:
[----:B------:R-:W-:Y:S05]  /*1dcc0*/  BSYNC B0 ;  /* 0x0000000000007941 */ /* 0x000fea0003800000 */
.L_x_15801:
        /* <DEDUP_REMOVED lines=9> */
.L_x_15803:
[----:B------:R-:W-:Y:S02]  /*1dd60*/  ULDC UR4, c[0x0][0xc3c] ;  /* 0x00030f0000047ab9 */ /* 0x000fe40000000800 */
[----:B------:R-:W-:-:S13]  /*1dd70*/  ISETP.GE.OR P1, PT, R5, UR4, !P0 ;  /* 0x0000000405007c0c */ /* 0x000fda000c726670 */
[----:B------:R-:W0:Y:S01]  /*1dd80*/  @!P1 LDC.64 R2, c[0x0][0xc80] ;  /* 0x00032000ff029b82 */ /* 0x000e220000000a00 */
[----:B------:R-:W-:Y:S02]  /*1dd90*/  MOV R11, RZ ;  /* 0x000000ff000b7202 */ /* 0x000fe40000000f00 */
[----:B------:R-:W-:Y:S01]  /*1dda0*/  MOV R16, R14 ;  /* 0x0000000e00107202 */ /* 0x000fe20000000f00 */
        /* <DEDUP_REMOVED lines=13> */
.L_x_15804:
[----:B------:R-:W-:Y:S01]  /*1de80*/  IMAD.MOV.U32 R12, RZ, RZ, 0x2 ;  /* 0x00000002ff0c7424 */ /* 0x000fe200078e00ff */
[----:B------:R-:W-:-:S05]  /*1de90*/  SEL R5, R14, RZ, P1 ;  /* 0x000000ff0e057207 */ /* 0x000fca0000800000 */
[----:B------:R-:W-:-:S04]  /*1dea0*/  IMAD.IADD R4, R2, 0x1, R5 ;  /* 0x0000000102047824 */ /* 0x000fc800078e0205 */
[----:B------:R-:W-:-:S07]  /*1deb0*/  IMAD.MOV.U32 R13, RZ, RZ, R4 ;  /* 0x000000ffff0d7224 */ /* 0x000fce00078e0004 */
[----:B------:R-:W-:Y:S05]  /*1dec0*/  WARPSYNC.COLLECTIVE R15, `(.L_x_15805) ;  /* 0x000000000f087348 */ /* 0x000fea0003c00000 */
[----:B------:R0:W1:Y:S02]  /*1ded0*/  SHFL.UP P6, R14, R13, R12, R11 ;  /* 0x0400000c0d0e7389 */ /* 0x00006400000c000b */
[----:B01----:R-:W-:Y:S01]  /*1dee0*/  ENDCOLLECTIVE ;  /* 0x000000000000791b */ /* 0x003fe20003800000 */
.L_x_15805:
[----:B------:R-:W-:Y:S01]  /*1def0*/  IMAD.MOV.U32 R12, RZ, RZ, 0x4 ;  /* 0x00000004ff0c7424 */ /* 0x000fe200078e00ff */
[----:B------:R-:W-:-:S05]  /*1df00*/  SEL R5, R14, RZ, P2 ;  /* 0x000000ff0e057207 */ /* 0x000fca0001000000 */
[----:B------:R-:W-:-:S05]  /*1df10*/  IMAD.IADD R5, R4, 0x1, R5 ;  /* 0x0000000104057824 */ /* 0x000fca00078e0205 */
[----:B------:R-:W-:-:S07]  /*1df20*/  MOV R13, R5 ;  /* 0x00000005000d7202 */ /* 0x000fce0000000f00 */
[----:B------:R-:W-:Y:S05]  /*1df30*/  WARPSYNC.COLLECTIVE R15, `(.L_x_15806) ;  /* 0x000000000f087348 */ /* 0x000fea0003c00000 */
[----:B------:R0:W1:Y:S02]  /*1df40*/  SHFL.UP P6, R14, R13, R12, R11 ;  /* 0x0400000c0d0e7389 */ /* 0x00006400000c000b */
[----:B01----:R-:W-:Y:S01]  /*1df50*/  ENDCOLLECTIVE ;  /* 0x000000000000791b */ /* 0x003fe20003800000 */
.L_x_15806:
[----:B------:R-:W-:Y:S01]  /*1df60*/  IMAD.MOV.U32 R12, RZ, RZ, 0x8 ;  /* 0x00000008ff0c7424 */ /* 0x000fe200078e00ff */
[----:B------:R-:W-:-:S05]  /*1df70*/  SEL R6, R14, RZ, P3 ;  /* 0x000000ff0e067207 */ /* 0x000fca0001800000 */
[----:B------:R-:W-:-:S04]  /*1df80*/  IMAD.IADD R6, R5, 0x1, R6 ;  /* 0x0000000105067824 */ /* 0x000fc800078e0206 */
[----:B------:R-:W-:-:S07]  /*1df90*/  IMAD.MOV.U32 R13, RZ, RZ, R6 ;  /* 0x000000ffff0d7224 */ /* 0x000fce00078e0006 */
[----:B------:R-:W-:Y:S05]  /*1dfa0*/  WARPSYNC.COLLECTIVE R15, `(.L_x_15807) ;  /* 0x000000000f087348 */ /* 0x000fea0003c00000 */
[----:B------:R0:W1:Y:S02]  /*1dfb0*/  SHFL.UP P6, R14, R13, R12, R11 ;  /* 0x0400000c0d0e7389 */ /* 0x00006400000c000b */
[----:B01----:R-:W-:Y:S01]  /*1dfc0*/  ENDCOLLECTIVE ;  /* 0x000000000000791b */ /* 0x003fe20003800000 */
.L_x_15807:
[----:B------:R-:W-:Y:S01]  /*1dfd0*/  IMAD.MOV.U32 R12, RZ, RZ, 0x10 ;  /* 0x00000010ff0c7424 */ /* 0x000fe200078e00ff */
[----:B------:R-:W-:-:S04]  /*1dfe0*/  SEL R3, R14, RZ, P4 ;  /* 0x000000ff0e037207 */ /* 0x000fc80002000000 */
[----:B------:R-:W-:-:S05]  /*1dff0*/  IADD3 R4, R6, R3, RZ ;  /* 0x0000000306047210 */ /* 0x000fca0007ffe0ff */
[----:B------:R-:W-:-:S07]  /*1e000*/  IMAD.MOV.U32 R13, RZ, RZ, R4 ;  /* 0x000000ffff0d7224 */ /* 0x000fce00078e0004 */
[----:B------:R-:W-:Y:S05]  /*1e010*/  WARPSYNC.COLLECTIVE R15, `(.L_x_15808) ;  /* 0x000000000f087348 */ /* 0x000fea0003c00000 */
[----:B------:R0:W1:Y:S02]  /*1e020*/  SHFL.UP P6, R14, R13, R12, R11 ;  /* 0x0400000c0d0e7389 */ /* 0x00006400000c000b */
[----:B01----:R-:W-:Y:S01]  /*1e030*/  ENDCOLLECTIVE ;  /* 0x000000000000791b */ /* 0x003fe20003800000 */
.L_x_15808:
        /* <DEDUP_REMOVED lines=8> */
.L_x_15809:
[----:B------:R-:W-:Y:S05]  /*1e0c0*/  BRA `(.L_x_15810) ;  /* 0xffffff9800bc7947 */ /* 0x000fea000383ffff */
.L_x_15604:
[----:B------:R-:W-:Y:S01]  /*1e0d0*/  BSSY B0, `(.L_x_15811) ;  /* 0x0000008000007945 */ /* 0x000fe20003800000 */
[----:B-----5:R-:W-:Y:S01]  /*1e0e0*/  IMAD.MOV.U32 R13, RZ, RZ, R2 ;  /* 0x000000ffff0d7224 */ /* 0x020fe200078e0002 */
[----:B------:R-:W-:Y:S01]  /*1e0f0*/  MOV R15, 0xffffffff ;  /* 0xffffffff000f7802 */ /* 0x000fe20000000f00 */
[----:B------:R-:W-:Y:S02]  /*1e100*/  IMAD.MOV.U32 R12, RZ, RZ, 0x1 ;  /* 0x00000001ff0c7424 */ /* 0x000fe400078e00ff */
[----:B------:R-:W-:-:S07]  /*1e110*/  IMAD.MOV.U32 R11, RZ, RZ, RZ ;  /* 0x000000ffff0b7224 */ /* 0x000fce00078e00ff */
[----:B0123--:R-:W-:Y:S05]  /*1e120*/  WARPSYNC.COLLECTIVE R15, `(.L_x_15812) ;  /* 0x000000000f087348 */ /* 0x00ffea0003c00000 */
[----:B------:R4:W0:Y:S02]  /*1e130*/  SHFL.UP P6, R14, R13, R12, R11 ;  /* 0x0400000c0d0e7389 */ /* 0x00082400000c000b */
[----:B01234-:R-:W-:Y:S01]  /*1e140*/  ENDCOLLECTIVE ;  /* 0x000000000000791b */ /* 0x01ffe20003800000 */
.L_x_15812:
[----:B------:R-:W-:Y:S05]  /*1e150*/  BSYNC B0 ;  /* 0x0000000000007941 */ /* 0x000fea0003800000 */
.L_x_15811:
        /* <DEDUP_REMOVED lines=8> */
.L_x_15813:
[----:B------:R-:W-:Y:S01]  /*1e1e0*/  IMAD.MOV.U32 R12, RZ, RZ, 0x4 ;  /* 0x00000004ff0c7424 */ /* 0x000fe200078e00ff */
[----:B------:R-:W-:-:S04]  /*1e1f0*/  SEL R14, R14, RZ, P2 ;  /* 0x000000ff0e0e7207 */ /* 0x000fc80001000000 */
[----:B------:R-:W-:-:S05]  /*1e200*/  IADD3 R3, R13, R14, RZ ;  /* 0x0000000e0d037210 */ /* 0x000fca0007ffe0ff */
[----:B------:R-:W-:-:S07]  /*1e210*/  IMAD.MOV.U32 R13, RZ, RZ, R3 ;  /* 0x000000ffff0d7224 */ /* 0x000fce00078e0003 */
[----:B------:R-:W-:Y:S05]  /*1e220*/  WARPSYNC.COLLECTIVE R15, `(.L_x_15814) ;  /* 0x000000000f087348 */ /* 0x000fea0003c00000 */
[----:B------:R0:W1:Y:S02]  /*1e230*/  SHFL.UP P6, R14, R13, R12, R11 ;  /* 0x0400000c0d0e7389 */ /* 0x00006400000c000b */
[----:B01----:R-:W-:Y:S01]  /*1e240*/  ENDCOLLECTIVE ;  /* 0x000000000000791b */ /* 0x003fe20003800000 */
.L_x_15814:
[----:B------:R-:W-:Y:S02]  /*1e250*/  MOV R12, 0x8 ;  /* 0x00000008000c7802 */ /* 0x000fe40000000f00 */
[----:B------:R-:W-:-:S05]  /*1e260*/  SEL R4, R14, RZ, P3 ;  /* 0x000000ff0e047207 */ /* 0x000fca0001800000 */
[----:B------:R-:W-:-:S04]  /*1e270*/  IMAD.IADD R4, R3, 0x1, R4 ;  /* 0x0000000103047824 */ /* 0x000fc800078e0204 */
[----:B------:R-:W-:-:S07]  /*1e280*/  IMAD.MOV.U32 R13, RZ, RZ, R4 ;  /* 0x000000ffff0d7224 */ /* 0x000fce00078e0004 */
[----:B------:R-:W-:Y:S05]  /*1e290*/  WARPSYNC.COLLECTIVE R15, `(.L_x_15815) ;  /* 0x000000000f087348 */ /* 0x000fea0003c00000 */
[----:B------:R0:W1:Y:S02]  /*1e2a0*/  SHFL.UP P6, R14, R13, R12, R11 ;  /* 0x0400000c0d0e7389 */ /* 0x00006400000c000b */
[----:B01----:R-:W-:Y:S01]  /*1e2b0*/  ENDCOLLECTIVE ;  /* 0x000000000000791b */ /* 0x003fe20003800000 */
.L_x_15815:
[----:B------:R-:W-:Y:S01]  /*1e2c0*/  IMAD.MOV.U32 R12, RZ, RZ, 0x10 ;  /* 0x00000010ff0c7424 */ /* 0x000fe200078e00ff */
[----:B------:R-:W-:-:S05]  /*1e2d0*/  SEL R5, R14, RZ, P4 ;  /* 0x000000ff0e057207 */ /* 0x000fca0002000000 */
[----:B------:R-:W-:-:S04]  /*1e2e0*/  IMAD.IADD R5, R4, 0x1, R5 ;  /* 0x0000000104057824 */ /* 0x000fc800078e0205 */
[----:B------:R-:W-:-:S07]  /*1e2f0*/  IMAD.MOV.U32 R13, RZ, RZ, R5 ;  /* 0x000000ffff0d7224 */ /* 0x000fce00078e0005 */
[----:B------:R-:W-:Y:S05]  /*1e300*/  WARPSYNC.COLLECTIVE R15, `(.L_x_15816) ;  /* 0x000000000f087348 */ /* 0x000fea0003c00000 */
[----:B------:R0:W1:Y:S02]  /*1e310*/  SHFL.UP P6, R14, R13, R12, R11 ;  /* 0x0400000c0d0e7389 */ /* 0x00006400000c000b */
[----:B01----:R-:W-:Y:S01]  /*1e320*/  ENDCOLLECTIVE ;  /* 0x000000000000791b */ /* 0x003fe20003800000 */
.L_x_15816:
        /* <DEDUP_REMOVED lines=8> */
.L_x_15817:
[----:B------:R-:W-:Y:S05]  /*1e3b0*/  BRA `(.L_x_15818) ;  /* 0xffffff98009c7947 */ /* 0x000fea000383ffff */
.L_x_15606:
[----:B------:R-:W-:Y:S01]  /*1e3c0*/  BSSY B0, `(.L_x_15819) ;  /* 0x0000006000007945 */ /* 0x000fe20003800000 */
[----:B------:R-:W-:Y:S01]  /*1e3d0*/  PLOP3.LUT P6, PT, P6, PT, PT, 0x8, 0x0 ;  /* 0x000000000000781c */ /* 0x000fe200037ce170 */
[----:B------:R-:W-:-:S12]  /*1e3e0*/  IMAD.MOV.U32 R15, RZ, RZ, -0x1 ;  /* 0xffffffffff0f7424 */ /* 0x000fd800078e00ff */
[----:B012---:R-:W-:Y:S05]  /*1e3f0*/  WARPSYNC.COLLECTIVE R15, `(.L_x_15820) ;  /* 0x000000000f087348 */ /* 0x007fea0003c00000 */
[----:B------:R-:W-:Y:S01]  /*1e400*/  VOTE.ANY R14, PT, P6 ;  /* 0x00000000000e7806 */ /* 0x000fe200030e0100 */
[----:B012---:R-:W-:Y:S06]  /*1e410*/  ENDCOLLECTIVE ;  /* 0x000000000000791b */ /* 0x007fec0003800000 */
.L_x_15820:
[----:B------:R-:W-:Y:S05]  /*1e420*/  BSYNC B0 ;  /* 0x0000000000007941 */ /* 0x000fea0003800000 */
.L_x_15819:
        /* <DEDUP_REMOVED lines=9> */
.L_x_15821:
[----:B------:R-:W-:Y:S01]  /*1e4c0*/  IMAD.MOV.U32 R17, RZ, RZ, R14 ;  /* 0x000000ffff117224 */ /* 0x000fe200078e000e */
[----:B------:R-:W-:Y:S06]  /*1e4d0*/  BRA `(.L_x_15822) ;  /* 0xffffff98008c7947 */ /* 0x000fec000383ffff */
.L_x_15608:
[----:B------:R-:W-:Y:S01]  /*1e4e0*/  BSSY B0, `(.L_x_15823) ;  /* 0x0000007000007945 */ /* 0x000fe20003800000 */
[----:B------:R-:W-:Y:S01]  /*1e4f0*/  MOV R13, R3 ;  /* 0x00000003000d7202 */ /* 0x000fe20000000f00 */
[----:B------:R-:W-:Y:S02]  /*1e500*/  IMAD.MOV.U32 R11, RZ, RZ, 0x1f ;  /* 0x0000001fff0b7424 */ /* 0x000fe400078e00ff */
[----:B------:R-:W-:-:S07]  /*1e510*/  IMAD.MOV.U32 R15, RZ, RZ, -0x1 ;  /* 0xffffffffff0f7424 */ /* 0x000fce00078e00ff */
[----:B01234-:R-:W-:Y:S05]  /*1e520*/  WARPSYNC.COLLECTIVE R15, `(.L_x_15824) ;  /* 0x000000000f087348 */ /* 0x01ffea0003c00000 */
[----:B------:R0:W0:Y:S02]  /*1e530*/  SHFL.IDX P6, R14, R13, R12, R11 ;  /* 0x0000000c0d0e7389 */ /* 0x00002400000c000b */
[----:B01234-:R-:W-:Y:S01]  /*1e540*/  ENDCOLLECTIVE ;  /* 0x000000000000791b */ /* 0x01ffe20003800000 */
.L_x_15824:
[----:B------:R-:W-:Y:S05]  /*1e550*/  BSYNC B0 ;  /* 0x0000000000007941 */ /* 0x000fea0003800000 */
.L_x_15823:
[----:B------:R-:W-:Y:S01]  /*1e560*/  IMAD.MOV.U32 R5, RZ, RZ, R14 ;  /* 0x000000ffff057224 */ /* 0x000fe200078e000e */
[----:B------:R-:W-:Y:S06]  /*1e570*/  BRA `(.L_x_15607) ;  /* 0xffffff9800807947 */ /* 0x000fec000383ffff */
.L_x_15612:
[----:B-1----:R1:W4:Y:S02]  /*1e580*/  SYNCS.PHASECHK.TRANS64.TRYWAIT P0, [R5+URZ+0x16820], R0 ;  /* 0x01682000050075a7 */ /* 0x002324000800017f */
[----:B----4-:R-:W-:Y:S05]  /*1e590*/  @!P0 NANOSLEEP.SYNCS 0x989680 ;  /* 0x009896800000895d */ /* 0x010fea0003900000 */
[----:B------:R-:W4:Y:S02]  /*1e5a0*/  @!P0 SYNCS.PHASECHK.TRANS64 P0, [R5+URZ+0x16820], R0 ;  /* 0x01682000050085a7 */ /* 0x000f24000800007f */
[----:B----4-:R-:W-:Y:S05]  /*1e5b0*/  @!P0 BRA `(.L_x_15612) ;  /* 0xfffffffc00f08947 */ /* 0x010fea000383ffff */
[----:B------:R-:W-:Y:S05]  /*1e5c0*/  BRA `(.L_x_15825) ;  /* 0xffffff9c00f87947 */ /* 0x000fea000383ffff */
.L_x_15613:
[----:B------:R-:W4:Y:S01]  /*1e5d0*/  S2R R2, SR_TID.X ;  /* 0x0000000000027919 */ /* 0x000f220000002100 */
[----:B------:R-:W-:Y:S01]  /*1e5e0*/  BSSY B0, `(.L_x_15826) ;  /* 0x000000a000007945 */ /* 0x000fe20003800000 */
[----:B------:R-:W-:Y:S01]  /*1e5f0*/  MOV R12, RZ ;  /* 0x000000ff000c7202 */ /* 0x000fe20000000f00 */
        /* <DEDUP_REMOVED lines=8> */
.L_x_15827:
[----:B------:R-:W-:Y:S05]  /*1e680*/  BSYNC B0 ;  /* 0x0000000000007941 */ /* 0x000fea0003800000 */
.L_x_15826:
[----:B------:R-:W-:Y:S05]  /*1e690*/  BRA `(.L_x_15828) ;  /* 0xffffff9c00e07947 */ /* 0x000fea000383ffff */
.L_x_15614:
[----:B------:R-:W-:Y:S01]  /*1e6a0*/  BSSY B0, `(.L_x_15829) ;  /* 0x0000006000007945 */ /* 0x000fe20003800000 */
[----:B------:R-:W-:-:S07]  /*1e6b0*/  IMAD.MOV.U32 R15, RZ, RZ, -0x1 ;  /* 0xffffffffff0f7424 */ /* 0x000fce00078e00ff */
[----:B0123--:R-:W-:Y:S05]  /*1e6c0*/  WARPSYNC.COLLECTIVE R15, `(.L_x_15830) ;  /* 0x000000000f0c7348 */ /* 0x00ffea0003c00000 */
[----:B------:R-:W-:Y:S02]  /*1e6d0*/  ELECT P6, UR62, PT ;  /* 0x00000000003e782f */ /* 0x000fe400038c0000 */
[----:B------:R-:W-:Y:S01]  /*1e6e0*/  MOV R14, UR62 ;  /* 0x0000003e000e7c02 */ /* 0x000fe20008000f00 */
[----:B0123--:R-:W-:Y:S10]  /*1e6f0*/  ENDCOLLECTIVE ;  /* 0x000000000000791b */ /* 0x00fff40003800000 */
.L_x_15830:
[----:B------:R-:W-:Y:S05]  /*1e700*/  BSYNC B0 ;  /* 0x0000000000007941 */ /* 0x000fea0003800000 */
.L_x_15829:
[----:B------:R-:W-:Y:S05]  /*1e710*/  BRA `(.L_x_15831) ;  /* 0xffffff9c00d47947 */ /* 0x000fea000383ffff */
.L_x_15616:
[----:B-1----:R1:W4:Y:S02]  /*1e720*/  SYNCS.PHASECHK.TRANS64.TRYWAIT P1, [R3+URZ+0x16840], R2 ;  /* 0x01684002030075a7 */ /* 0x002324000802017f */
[----:B----4-:R-:W-:Y:S05]  /*1e730*/  @!P1 NANOSLEEP.SYNCS 0x989680 ;  /* 0x009896800000995d */ /* 0x010fea0003900000 */
[----:B------:R-:W4:Y:S02]  /*1e740*/  @!P1 SYNCS.PHASECHK.TRANS64 P1, [R3+URZ+0x16840], R2 ;  /* 0x01684002030095a7 */ /* 0x000f24000802007f */
[----:B----4-:R-:W-:Y:S05]  /*1e750*/  @!P1 BRA `(.L_x_15616) ;  /* 0xfffffffc00f09947 */ /* 0x010fea000383ffff */
[----:B------:R-:W-:Y:S05]  /*1e760*/  BRA `(.L_x_15832) ;  /* 0xffffff9c00f47947 */ /* 0x000fea000383ffff */
.L_x_15618:
[----:B----4-:R4:W0:Y:S02]  /*1e770*/  SYNCS.PHASECHK.TRANS64.TRYWAIT P1, [R5+URZ+0x16840], R0 ;  /* 0x01684000050075a7 */ /* 0x010824000802017f */
[----:B0-----:R-:W-:Y:S05]  /*1e780*/  @!P1 NANOSLEEP.SYNCS 0x989680 ;  /* 0x009896800000995d */ /* 0x001fea0003900000 */
[----:B------:R-:W0:Y:S02]  /*1e790*/  @!P1 SYNCS.PHASECHK.TRANS64 P1, [R5+URZ+0x16840], R0 ;  /* 0x01684000050095a7 */ /* 0x000e24000802007f */
[----:B0-----:R-:W-:Y:S05]  /*1e7a0*/  @!P1 BRA `(.L_x_15618) ;  /* 0xfffffffc00f09947 */ /* 0x001fea000383ffff */
[----:B------:R-:W-:Y:S05]  /*1e7b0*/  BRA `(.L_x_15833) ;  /* 0xffffffa000007947 */ /* 0x000fea000383ffff */
.L_x_15620:
[----:B------:R0:W0:Y:S02]  /*1e7c0*/  SYNCS.PHASECHK.TRANS64.TRYWAIT P1, [R3+URZ+0x16860], R2 ;  /* 0x01686002030075a7 */ /* 0x000024000802017f */
[----:B0-----:R-:W-:Y:S05]  /*1e7d0*/  @!P1 NANOSLEEP.SYNCS 0x989680 ;  /* 0x009896800000995d */ /* 0x001fea0003900000 */
[----:B------:R-:W0:Y:S02]  /*1e7e0*/  @!P1 SYNCS.PHASECHK.TRANS64 P1, [R3+URZ+0x16860], R2 ;  /* 0x01686002030095a7 */ /* 0x000e24000802007f */
[----:B0-----:R-:W-:Y:S05]  /*1e7f0*/  @!P1 BRA `(.L_x_15620) ;  /* 0xfffffffc00f09947 */ /* 0x001fea000383ffff */
[----:B------:R-:W-:Y:S05]  /*1e800*/  BRA `(.L_x_15834) ;  /* 0xffffff9c00fc7947 */ /* 0x000fea000383ffff */
.L_x_15835:
        /* <DEDUP_REMOVED lines=15> */
.L_x_15880:


//--------------------- .nv.global.init           --------------------------
	.section	.nv.global.init,"aw",@progbits
.nv.global.init:
	.type		$str$23,@object
	.size		$str$23,($str$24 - $str$23)
$str$23:
        /*0000*/ 	.byte	0x28, 0x61, 0x64, 0x64, 0x72, 0x65, 0x73, 0x73, 0x20, 0x26, 0x20, 0x6d, 0x61, 0x73, 0x6b, 0x29
        /*0010*/ 	.byte	0x20, 0x3d, 0x3d, 0x20, 0x30, 0x00
	.type		$str$24,@object
	.size		$str$24,(__unnamed_27 - $str$24)
$str$24:
        /*0016*/ 	.byte	0x2f, 0x74, 0x6d, 0x70, 0x2f, 0x6f, 0x73, 0x73, 0x5f, 0x6b, 0x65, 0x72, 0x6e, 0x65, 0x6c, 0x73
        /*0026*/ 	.byte	0x5f, 0x73, 0x72, 0x63, 0x2f, 0x66, 0x6c, 0x61, 0x73, 0x68, 0x5f, 0x61, 0x74, 0x74, 0x65, 0x6e
        /*0036*/ 	.byte	0x74, 0x69, 0x6f, 0x6e, 0x2f, 0x63, 0x73, 0x72, 0x63, 0x2f, 0x63, 0x75, 0x74, 0x6c, 0x61, 0x73
        /*0046*/ 	.byte	0x73, 0x2f, 0x69, 0x6e, 0x63, 0x6c, 0x75, 0x64, 0x65, 0x2f, 0x63, 0x75, 0x74, 0x65, 0x2f, 0x70
        /*0056*/ 	.byte	0x6f, 0x69, 0x6e, 0x74, 0x65, 0x72, 0x5f, 0x66, 0x6c, 0x61, 0x67, 0x67, 0x65, 0x64, 0x2e, 0x68
        /*0066*/ 	.byte	0x70, 0x70, 0x00
	.type		__unnamed_27,@object
	.size		__unnamed_27,(__unnamed_4 - __unnamed_27)
__unnamed_27:
        /* <DEDUP_REMOVED lines=23> */
        /*01d9*/ 	.byte	0x3a, 0x43, 0x3c, 0x30, 0x3e, 0x3e, 0x3e, 0x3e, 0x3e, 0x20, 0x26, 0x5d, 0x00
	.type		__unnamed_4,@object
	.size		__unnamed_4,(__unnamed_9 - __unnamed_4)
__unnamed_4:
        /* <DEDUP_REMOVED lines=24> */
	.type		__unnamed_9,@object
	.size		__unnamed_9,(__unnamed_17 - __unnamed_9)
__unnamed_9:
        /* <DEDUP_REMOVED lines=24> */
	.type		__unnamed_17,@object
	.size		__unnamed_17,(__unnamed_13 - __unnamed_17)
__unnamed_17:
        /* <DEDUP_REMOVED lines=24> */
	.type		__unnamed_13,@object
	.size		__unnamed_13,(__unnamed_23 - __unnamed_13)
__unnamed_13:
        /* <DEDUP_REMOVED lines=24> */
	.type		__unnamed_23,@object
	.size		__unnamed_23,(__unnamed_18 - __unnamed_23)
__unnamed_23:
        /* <DEDUP_REMOVED lines=24> */
	.type		__unnamed_18,@object
	.size		__unnamed_18,(__unnamed_22 - __unnamed_18)
__unnamed_18:
        /* <DEDUP_REMOVED lines=24> */
	.type		__unnamed_22,@object
	.size		__unnamed_22,(__unnamed_5 - __unnamed_22)
__unnamed_22:
        /* <DEDUP_REMOVED lines=24> */
	.type		__unnamed_5,@object
	.size		__unnamed_5,(__unnamed_3 - __unnamed_5)
__unnamed_5:
        /* <DEDUP_REMOVED lines=24> */
        /*0de3*/ 	.byte	0x00
	.type		__unnamed_3,@object
	.size		__unnamed_3,(__unnamed_2 - __unnamed_3)
__unnamed_3:
        /* <DEDUP_REMOVED lines=28> */
        /*0fa4*/ 	.byte	0x32, 0x3e, 0x3e, 0x3e, 0x3e, 0x3e, 0x5d, 0x00
	.type		__unnamed_2,@object
	.size		__unnamed_2,(__unnamed_1 - __unnamed_2)
__unnamed_2:
        /* <DEDUP_REMOVED lines=29> */
	.type		__unnamed_1,@object
	.size		__unnamed_1,(__unnamed_25 - __unnamed_1)
__unnamed_1:
        /* <DEDUP_REMOVED lines=28> */
        /*1334*/ 	.byte	0x32, 0x3e, 0x3e, 0x3e, 0x3e, 0x3e, 0x20, 0x26, 0x5d, 0x00
	.type		__unnamed_25,@object
	.size		__unnamed_25,(__unnamed_26 - __unnamed_25)
__unnamed_25:
        /* <DEDUP_REMOVED lines=28> */
        /*14fe*/ 	.byte	0x36, 0x33, 0x38, 0x34, 0x3e, 0x3e, 0x3e, 0x3e, 0x3e, 0x5d, 0x00
	.type		__unnamed_26,@object
	.size		__unnamed_26,(__unnamed_21 - __unnamed_26)
__unnamed_26:
        /* <DEDUP_REMOVED lines=29> */
	.type		__unnamed_21,@object
	.size		__unnamed_21,(__unnamed_11 - __unnamed_21)
__unnamed_21:
        /* <DEDUP_REMOVED lines=29> */
	.type		__unnamed_11,@object
	.size		__unnamed_11,(__unnamed_7 - __unnamed_11)
__unnamed_11:
        /* <DEDUP_REMOVED lines=29> */
	.type		__unnamed_7,@object
	.size		__unnamed_7,(__unnamed_15 - __unnamed_7)
__unnamed_7:
        /* <DEDUP_REMOVED lines=29> */
	.type		__unnamed_15,@object
	.size		__unnamed_15,(__unnamed_12 - __unnamed_15)
__unnamed_15:
        /* <DEDUP_REMOVED lines=29> */
	.type		__unnamed_12,@object
	.size		__unnamed_12,(__unnamed_20 - __unnamed_12)
__unnamed_12:
        /* <DEDUP_REMOVED lines=29> */
	.type		__unnamed_20,@object
	.size		__unnamed_20,(__unnamed_8 - __unnamed_20)
__unnamed_20:
        /* <DEDUP_REMOVED lines=29> */
	.type		__unnamed_8,@object
	.size		__unnamed_8,(__unnamed_16 - __unnamed_8)
__unnamed_8:
        /* <DEDUP_REMOVED lines=29> */
	.type		__unnamed_16,@object
	.size		__unnamed_16,(__unnamed_24 - __unnamed_16)
__unnamed_16:
        /* <DEDUP_REMOVED lines=29> */
	.type		__unnamed_24,@object
	.size		__unnamed_24,(__unnamed_19 - __unnamed_24)
__unnamed_24:
        /* <DEDUP_REMOVED lines=29> */
	.type		__unnamed_19,@object
	.size		__unnamed_19,(__unnamed_10 - __unnamed_19)
__unnamed_19:
        /* <DEDUP_REMOVED lines=28> */
        /*28c1*/ 	.byte	0x32, 0x30, 0x34, 0x38, 0x30, 0x3e, 0x3e, 0x3e, 0x3e, 0x3e, 0x20, 0x26, 0x5d, 0x00
	.type		__unnamed_10,@object
	.size		__unnamed_10,(__unnamed_6 - __unnamed_10)
__unnamed_10:
        /* <DEDUP_REMOVED lines=29> */
	.type		__unnamed_6,@object
	.size		__unnamed_6,(__unnamed_14 - __unnamed_6)
__unnamed_6:
        /* <DEDUP_REMOVED lines=29> */
	.type		__unnamed_14,@object
	.size		__unnamed_14,(.L_13 - __unnamed_14)
__unnamed_14:
        /* <DEDUP_REMOVED lines=29> */
.L_13:


//--------------------- .nv.shared._ZN7cutlass13device_kernelIN5flash11enable_sm90INS1_16FlashAttnFwdSm90INS1_25CollectiveMainloopFwdSm90ILi2EN4cute5tupleIJNS5_1CILi1EEES8_S8_EEENS6_IJNS7_ILi128EEENS7_ILi80EEENS7_ILi256EEEEEELi256ENS_6half_tEfNS_4arch4Sm90ELb0ELb0ELb0ELb0ELb1ELb0ELb0ELb1ELb1ELb1ELb0ELb0EEENS1_21CollectiveEpilogueFwdINS6_IJSA_SC_SB_EEES9_SE_SG_Li256ELb0ELb1ELb0ELb0EEENS1_29StaticPersistentTileSchedulerILb0EEEEEEEEEvNT_6ParamsE --------------------------
	.section	.nv.shared._ZN7cutlass13device_kernelIN5flash11enable_sm90INS1_16FlashAttnFwdSm90INS1_25CollectiveMainloopFwdSm90ILi2EN4cute5tupleIJNS5_1CILi1EEES8_S8_EEENS6_IJNS7_ILi128EEENS7_ILi80EEENS7_ILi256EEEEEELi256ENS_6half_tEfNS_4arch4Sm90ELb0ELb0ELb0ELb0ELb1ELb0ELb0ELb1ELb1ELb1ELb0ELb0EEENS1_21CollectiveEpilogueFwdINS6_IJSA_SC_SB_EEES9_SE_SG_Li256ELb0ELb1ELb0ELb0EEENS1_29StaticPersistentTileSchedulerILb0EEEEEEEEEvNT_6ParamsE,"aw",@nobits
	.sectionflags	@""
	.align	16
	.zero		1024


//--------------------- .nv.shared.reserved.0     --------------------------
	.section	.nv.shared.reserved.0,"aw",@nobits
	.weak		__nv_reservedSMEM_offset_0_alias
	.size		__nv_reservedSMEM_offset_0_alias, 0, 0
	.other		__nv_reservedSMEM_offset_0_alias,@"STO_CUDA_RESERVED_SHARED STV_DEFAULT"
__nv_reservedSMEM_offset_0_alias:
	.zero		0


//--------------------- .nv.global                --------------------------
	.section	.nv.global,"aw",@nobits
.nv.global:
	.type		_ZN72_INTERNAL_a18add8f_36_flash_fwd_hdimall_fp16_paged_sm90_cu_c0233546_36154cute1_E,@object
	.size		_ZN72_INTERNAL_a18add8f_36_flash_fwd_hdimall_fp16_paged_sm90_cu_c0233546_36154cute1_E,(_ZN72_INTERNAL_a18add8f_36_flash_fwd_hdimall_fp16_paged_sm90_cu_c0233546_36154cuda3std3__45__cpo6cbeginE - _ZN72_INTERNAL_a18add8f_36_flash_fwd_hdimall_fp16_paged_sm90_cu_c0233546_36154cute1_E)
_ZN72_INTERNAL_a18add8f_36_flash_fwd_hdimall_fp16_paged_sm90_cu_c0233546_36154cute1_E:
	.zero		1
	.type		_ZN72_INTERNAL_a18add8f_36_flash_fwd_hdimall_fp16_paged_sm90_cu_c0233546_36154cuda3std3__45__cpo6cbeginE,@object
	.size		_ZN72_INTERNAL_a18add8f_36_flash_fwd_hdimall_fp16_paged_sm90_cu_c0233546_36154cuda3std3__45__cpo6cbeginE,(_ZN72_INTERNAL_a18add8f_36_flash_fwd_hdimall_fp16_paged_sm90_cu_c0233546_36154cuda3std3__48in_placeE - _ZN72_INTERNAL_a18add8f_36_flash_fwd_hdimall_fp16_paged_sm90_cu_c0233546_36154cuda3std3__45__cpo6cbeginE)
_ZN72_INTERNAL_a18add8f_36_flash_fwd_hdimall_fp16_paged_sm90_cu_c0233546_36154cuda3std3__45__cpo6cbeginE:
	.zero		1
	.type		_ZN72_INTERNAL_a18add8f_36_flash_fwd_hdimall_fp16_paged_sm90_cu_c0233546_36154cuda3std3__48in_placeE,@object
	.size		_ZN72_INTERNAL_a18add8f_36_flash_fwd_hdimall_fp16_paged_sm90_cu_c0233546_36154cuda3std3__48in_placeE,(_ZN72_INTERNAL_a18add8f_36_flash_fwd_hdimall_fp16_paged_sm90_cu_c0233546_36154cuda3std6ranges3__45__cpo9iter_moveE - _ZN72_INTERNAL_a18add8f_36_flash_fwd_hdimall_fp16_paged_sm90_cu_c0233546_36154cuda3std3__48in_placeE)
_ZN72_INTERNAL_a18add8f_36_flash_fwd_hdimall_fp16_paged_sm90_cu_c0233546_36154cuda3std3__48in_placeE:
	.zero		1
	.type		_ZN72_INTERNAL_a18add8f_36_flash_fwd_hdimall_fp16_paged_sm90_cu_c0233546_36154cuda3std6ranges3__45__cpo9iter_moveE,@object
	.size		_ZN72_INTERNAL_a18add8f_36_flash_fwd_hdimall_fp16_paged_sm90_cu_c0233546_36154cuda3std6ranges3__45__cpo9iter_moveE,(_ZN72_INTERNAL_a18add8f_36_flash_fwd_hdimall_fp16_paged_sm90_cu_c0233546_36154cuda3std3__45__cpo5beginE - _ZN72_INTERNAL_a18add8f_36_flash_fwd_hdimall_fp16_paged_sm90_cu_c0233546_36154cuda3std6ranges3__45__cpo9iter_moveE)
_ZN72_INTERNAL_a18add8f_36_flash_fwd_hdimall_fp16_paged_sm90_cu_c0233546_36154cuda3std6ranges3__45__cpo9iter_moveE:
	.zero		1
	.type		_ZN72_INTERNAL_a18add8f_36_flash_fwd_hdimall_fp16_paged_sm90_cu_c0233546_36154cuda3std3__45__cpo5beginE,@object
	.size		_ZN72_INTERNAL_a18add8f_36_flash_fwd_hdimall_fp16_paged_sm90_cu_c0233546_36154cuda3std3__45__cpo5beginE,(_ZN72_INTERNAL_a18add8f_36_flash_fwd_hdimall_fp16_paged_sm90_cu_c0233546_36154cuda3std3__474_GLOBAL__N__a18add8f_36_flash_fwd_hdimall_fp16_paged_sm90_cu_c0233546_36156ignoreE - _ZN72_INTERNAL_a18add8f_36_flash_fwd_hdimall_fp16_paged_sm90_cu_c0233546_36154cuda3std3__45__cpo5beginE)
_ZN72_INTERNAL_a18add8f_36_flash_fwd_hdimall_fp16_paged_sm90_cu_c0233546_36154cuda3std3__45__cpo5beginE:
	.zero		1
	.type		_ZN72_INTERNAL_a18add8f_36_flash_fwd_hdimall_fp16_paged_sm90_cu_c0233546_36154cuda3std3__474_GLOBAL__N__a18add8f_36_flash_fwd_hdimall_fp16_paged_sm90_cu_c0233546_36156ignoreE,@object
	.size		_ZN72_INTERNAL_a18add8f_36_flash_fwd_hdimall_fp16_paged_sm90_cu_c0233546_36154cuda3std3__474_GLOBAL__N__a18add8f_36_flash_fwd_hdimall_fp16_paged_sm90_cu_c0233546_36156ignoreE,(_ZN72_INTERNAL_a18add8f_36_flash_fwd_hdimall_fp16_paged_sm90_cu_c0233546_36154cute7productE - _ZN72_INTERNAL_a18add8f_36_flash_fwd_hdimall_fp16_paged_sm90_cu_c0233546_36154cuda3std3__474_GLOBAL__N__a18add8f_36_flash_fwd_hdimall_fp16_paged_sm90_cu_c0233546_36156ignoreE)
_ZN72_INTERNAL_a18add8f_36_flash_fwd_hdimall_fp16_paged_sm90_cu_c0233546_36154cuda3std3__474_GLOBAL__N__a18add8f_36_flash_fwd_hdimall_fp16_paged_sm90_cu_c0233546_36156ignoreE:
	.zero		1
	.type		_ZN72_INTERNAL_a18add8f_36_flash_fwd_hdimall_fp16_paged_sm90_cu_c0233546_36154cute7productE,@object
	.size		_ZN72_INTERNAL_a18add8f_36_flash_fwd_hdimall_fp16_paged_sm90_cu_c0233546_36154cute7productE,(_ZN72_INTERNAL_a18add8f_36_flash_fwd_hdimall_fp16_paged_sm90_cu_c0233546_36154cuda3std3__45__cpo3endE - _ZN72_INTERNAL_a18add8f_36_flash_fwd_hdimall_fp16_paged_sm90_cu_c0233546_36154cute7productE)
_ZN72_INTERNAL_a18add8f_36_flash_fwd_hdimall_fp16_paged_sm90_cu_c0233546_36154cute7productE:
	.zero		1
	.type		_ZN72_INTERNAL_a18add8f_36_flash_fwd_hdimall_fp16_paged_sm90_cu_c0233546_36154cuda3std3__45__cpo3endE,@object
	.size		_ZN72_INTERNAL_a18add8f_36_flash_fwd_hdimall_fp16_paged_sm90_cu_c0233546_36154cuda3std3__45__cpo3endE,(_ZN72_INTERNAL_a18add8f_36_flash_fwd_hdimall_fp16_paged_sm90_cu_c0233546_36154cuda3std3__419piecewise_constructE - _ZN72_INTERNAL_a18add8f_36_flash_fwd_hdimall_fp16_paged_sm90_cu_c0233546_36154cuda3std3__45__cpo3endE)
_ZN72_INTERNAL_a18add8f_36_flash_fwd_hdimall_fp16_paged_sm90_cu_c0233546_36154cuda3std3__45__cpo3endE:
	.zero		1
	.type		_ZN72_INTERNAL_a18add8f_36_flash_fwd_hdimall_fp16_paged_sm90_cu_c0233546_36154cuda3std3__419piecewise_constructE,@object
	.size		_ZN72_INTERNAL_a18add8f_36_flash_fwd_hdimall_fp16_paged_sm90_cu_c0233546_36154cuda3std3__419piecewise_constructE,(_ZN72_INTERNAL_a18add8f_36_flash_fwd_hdimall_fp16_paged_sm90_cu_c0233546_36154cuda3std3__45__cpo4cendE - _ZN72_INTERNAL_a18add8f_36_flash_fwd_hdimall_fp16_paged_sm90_cu_c0233546_36154cuda3std3__419piecewise_constructE)
_ZN72_INTERNAL_a18add8f_36_flash_fwd_hdimall_fp16_paged_sm90_cu_c0233546_36154cuda3std3__419piecewise_constructE:
	.zero		1
	.type		_ZN72_INTERNAL_a18add8f_36_flash_fwd_hdimall_fp16_paged_sm90_cu_c0233546_36154cuda3std3__45__cpo4cendE,@object
	.size		_ZN72_INTERNAL_a18add8f_36_flash_fwd_hdimall_fp16_paged_sm90_cu_c0233546_36154cuda3std3__45__cpo4cendE,(_ZN72_INTERNAL_a18add8f_36_flash_fwd_hdimall_fp16_paged_sm90_cu_c0233546_36154cuda3std6ranges3__45__cpo4swapE - _ZN72_INTERNAL_a18add8f_36_flash_fwd_hdimall_fp16_paged_sm90_cu_c0233546_36154cuda3std3__45__cpo4cendE)
_ZN72_INTERNAL_a18add8f_36_flash_fwd_hdimall_fp16_paged_sm90_cu_c0233546_36154cuda3std3__45__cpo4cendE:
	.zero		1
	.type		_ZN72_INTERNAL_a18add8f_36_flash_fwd_hdimall_fp16_paged_sm90_cu_c0233546_36154cuda3std6ranges3__45__cpo4swapE,@object
	.size		_ZN72_INTERNAL_a18add8f_36_flash_fwd_hdimall_fp16_paged_sm90_cu_c0233546_36154cuda3std6ranges3__45__cpo4swapE,(.L_34 - _ZN72_INTERNAL_a18add8f_36_flash_fwd_hdimall_fp16_paged_sm90_cu_c0233546_36154cuda3std6ranges3__45__cpo4swapE)
_ZN72_INTERNAL_a18add8f_36_flash_fwd_hdimall_fp16_paged_sm90_cu_c0233546_36154cuda3std6ranges3__45__cpo4swapE:
	.zero		1
.L_34:


//--------------------- .nv.shared._ZN7cutlass13device_kernelIN5flash11enable_sm90INS1_16FlashAttnFwdSm90INS1_25CollectiveMainloopFwdSm90ILi2EN4cute5tupleIJNS5_1CILi1EEES8_S8_EEENS6_IJNS7_ILi128EEENS7_ILi80EEENS7_ILi256EEEEEELi256ENS_6half_tEfNS_4arch4Sm90ELb0ELb0ELb0ELb1ELb1ELb0ELb0ELb1ELb1ELb1ELb0ELb0EEENS1_21CollectiveEpilogueFwdINS6_IJSA_SC_SB_EEES9_SE_SG_Li256ELb1ELb1ELb0ELb0EEENS1_36VarlenDynamicPersistentTileSchedulerILi128ELi80ELi256ELi128ELb0ELb1ELb1ELb0ELb1ELb1EEEEEEEEEvNT_6ParamsE --------------------------
	.section	.nv.shared._ZN7cutlass13device_kernelIN5flash11enable_sm90INS1_16FlashAttnFwdSm90INS1_25CollectiveMainloopFwdSm90ILi2EN4cute5tupleIJNS5_1CILi1EEES8_S8_EEENS6_IJNS7_ILi128EEENS7_ILi80EEENS7_ILi256EEEEEELi256ENS_6half_tEfNS_4arch4Sm90ELb0ELb0ELb0ELb1ELb1ELb0ELb0ELb1ELb1ELb1ELb0ELb0EEENS1_21CollectiveEpilogueFwdINS6_IJSA_SC_SB_EEES9_SE_SG_Li256ELb1ELb1ELb0ELb0EEENS1_36VarlenDynamicPersistentTileSchedulerILi128ELi80ELi256ELi128ELb0ELb1ELb1ELb0ELb1ELb1EEEEEEEEEvNT_6ParamsE,"aw",@nobits
	.sectionflags	@""
	.align	16
	.zero		1024


//--------------------- .nv.shared._ZN7cutlass13device_kernelIN5flash11enable_sm90INS1_16FlashAttnFwdSm90INS1_25CollectiveMainloopFwdSm90ILi2EN4cute5tupleIJNS5_1CILi1EEES8_S8_EEENS6_IJNS7_ILi128EEENS7_ILi80EEENS7_ILi256EEEEEELi256ENS_6half_tEfNS_4arch4Sm90ELb0ELb0ELb0ELb1ELb1ELb1ELb0ELb1ELb1ELb1ELb0ELb0EEENS1_21CollectiveEpilogueFwdINS6_IJSA_SC_SB_EEES9_SE_SG_Li256ELb1ELb1ELb0ELb0EEENS1_36VarlenDynamicPersistentTileSchedulerILi128ELi80ELi256ELi128ELb0ELb1ELb1ELb0ELb1ELb1EEEEEEEEEvNT_6ParamsE --------------------------
	.section	.nv.shared._ZN7cutlass13device_kernelIN5flash11enable_sm90INS1_16FlashAttnFwdSm90INS1_25CollectiveMainloopFwdSm90ILi2EN4cute5tupleIJNS5_1CILi1EEES8_S8_EEENS6_IJNS7_ILi128EEENS7_ILi80EEENS7_ILi256EEEEEELi256ENS_6half_tEfNS_4arch4Sm90ELb0ELb0ELb0ELb1ELb1ELb1ELb0ELb1ELb1ELb1ELb0ELb0EEENS1_21CollectiveEpilogueFwdINS6_IJSA_SC_SB_EEES9_SE_SG_Li256ELb1ELb1ELb0ELb0EEENS1_36VarlenDynamicPersistentTileSchedulerILi128ELi80ELi256ELi128ELb0ELb1ELb1ELb0ELb1ELb1EEEEEEEEEvNT_6ParamsE,"aw",@nobits
	.sectionflags	@""
	.align	16
	.zero		1024


//--------------------- .nv.shared._ZN7cutlass13device_kernelIN5flash11enable_sm90INS1_16FlashAttnFwdSm90INS1_25CollectiveMainloopFwdSm90ILi2EN4cute5tupleIJNS5_1CILi1EEES8_S8_EEENS6_IJNS7_ILi128EEENS7_ILi64EEENS7_ILi256EEEEEELi256ENS_6half_tEfNS_4arch4Sm90ELb0ELb1ELb0ELb0ELb1ELb0ELb0ELb1ELb1ELb1ELb0ELb0EEENS1_21CollectiveEpilogueFwdINS6_IJSA_SC_SB_EEES9_SE_SG_Li256ELb0ELb1ELb0ELb0EEENS1_30DynamicPersistentTileSchedulerILi256ELi128ELb0ELb1ELb1EEEEEEEEEvNT_6ParamsE --------------------------
	.section	.nv.shared._ZN7cutlass13device_kernelIN5flash11enable_sm90INS1_16FlashAttnFwdSm90INS1_25CollectiveMainloopFwdSm90ILi2EN4cute5tupleIJNS5_1CILi1EEES8_S8_EEENS6_IJNS7_ILi128EEENS7_ILi64EEENS7_ILi256EEEEEELi256ENS_6half_tEfNS_4arch4Sm90ELb0ELb1ELb0ELb0ELb1ELb0ELb0ELb1ELb1ELb1ELb0ELb0EEENS1_21CollectiveEpilogueFwdINS6_IJSA_SC_SB_EEES9_SE_SG_Li256ELb0ELb1ELb0ELb0EEENS1_30DynamicPersistentTileSchedulerILi256ELi128ELb0ELb1ELb1EEEEEEEEEvNT_6ParamsE,"aw",@nobits
	.sectionflags	@""
	.align	16
	.zero		1024


//--------------------- .nv.shared._ZN7cutlass13device_kernelIN5flash11enable_sm90INS1_16FlashAttnFwdSm90INS1_25CollectiveMainloopFwdSm90ILi2EN4cute5tupleIJNS5_1CILi1EEES8_S8_EEENS6_IJNS7_ILi128EEENS7_ILi64EEENS7_ILi256EEEEEELi256ENS_6half_tEfNS_4arch4Sm90ELb0ELb1ELb0ELb1ELb1ELb0ELb0ELb1ELb1ELb1ELb0ELb0EEENS1_21CollectiveEpilogueFwdINS6_IJSA_SC_SB_EEES9_SE_SG_Li256ELb1ELb1ELb0ELb0EEENS1_36VarlenDynamicPersistentTileSchedulerILi128ELi64ELi256ELi128ELb0ELb1ELb1ELb1ELb0ELb1EEEEEEEEEvNT_6ParamsE --------------------------
	.section	.nv.shared._ZN7cutlass13device_kernelIN5flash11enable_sm90INS1_16FlashAttnFwdSm90INS1_25CollectiveMainloopFwdSm90ILi2EN4cute5tupleIJNS5_1CILi1EEES8_S8_EEENS6_IJNS7_ILi128EEENS7_ILi64EEENS7_ILi256EEEEEELi256ENS_6half_tEfNS_4arch4Sm90ELb0ELb1ELb0ELb1ELb1ELb0ELb0ELb1ELb1ELb1ELb0ELb0EEENS1_21CollectiveEpilogueFwdINS6_IJSA_SC_SB_EEES9_SE_SG_Li256ELb1ELb1ELb0ELb0EEENS1_36VarlenDynamicPersistentTileSchedulerILi128ELi64ELi256ELi128ELb0ELb1ELb1ELb1ELb0ELb1EEEEEEEEEvNT_6ParamsE,"aw",@nobits
	.sectionflags	@""
	.align	16
	.zero		1024


//--------------------- .nv.shared._ZN7cutlass13device_kernelIN5flash11enable_sm90INS1_16FlashAttnFwdSm90INS1_25CollectiveMainloopFwdSm90ILi2EN4cute5tupleIJNS5_1CILi1EEES8_S8_EEENS6_IJNS7_ILi128EEENS7_ILi64EEENS7_ILi256EEEEEELi256ENS_6half_tEfNS_4arch4Sm90ELb0ELb1ELb0ELb1ELb1ELb1ELb0ELb1ELb1ELb1ELb0ELb0EEENS1_21CollectiveEpilogueFwdINS6_IJSA_SC_SB_EEES9_SE_SG_Li256ELb1ELb1ELb0ELb0EEENS1_36VarlenDynamicPersistentTileSchedulerILi128ELi64ELi256ELi128ELb0ELb1ELb1ELb1ELb0ELb1EEEEEEEEEvNT_6ParamsE --------------------------
	.section	.nv.shared._ZN7cutlass13device_kernelIN5flash11enable_sm90INS1_16FlashAttnFwdSm90INS1_25CollectiveMainloopFwdSm90ILi2EN4cute5tupleIJNS5_1CILi1EEES8_S8_EEENS6_IJNS7_ILi128EEENS7_ILi64EEENS7_ILi256EEEEEELi256ENS_6half_tEfNS_4arch4Sm90ELb0ELb1ELb0ELb1ELb1ELb1ELb0ELb1ELb1ELb1ELb0ELb0EEENS1_21CollectiveEpilogueFwdINS6_IJSA_SC_SB_EEES9_SE_SG_Li256ELb1ELb1ELb0ELb0EEENS1_36VarlenDynamicPersistentTileSchedulerILi128ELi64ELi256ELi128ELb0ELb1ELb1ELb1ELb0ELb1EEEEEEEEEvNT_6ParamsE,"aw",@nobits
	.sectionflags	@""
	.align	16
	.zero		1024


//--------------------- .nv.shared._ZN7cutlass13device_kernelIN5flash11enable_sm90INS1_16FlashAttnFwdSm90INS1_25CollectiveMainloopFwdSm90ILi2EN4cute5tupleIJNS5_1CILi1EEES8_S8_EEENS6_IJNS7_ILi128EEENS7_ILi80EEENS7_ILi256EEEEEELi256ENS_6half_tEfNS_4arch4Sm90ELb1ELb0ELb0ELb0ELb1ELb0ELb0ELb1ELb1ELb1ELb0ELb0EEENS1_21CollectiveEpilogueFwdINS6_IJSA_SC_SB_EEES9_SE_SG_Li256ELb0ELb1ELb0ELb0EEENS1_30DynamicPersistentTileSchedulerILi256ELi128ELb0ELb1ELb1EEEEEEEEEvNT_6ParamsE --------------------------
	.section	.nv.shared._ZN7cutlass13device_kernelIN5flash11enable_sm90INS1_16FlashAttnFwdSm90INS1_25CollectiveMainloopFwdSm90ILi2EN4cute5tupleIJNS5_1CILi1EEES8_S8_EEENS6_IJNS7_ILi128EEENS7_ILi80EEENS7_ILi256EEEEEELi256ENS_6half_tEfNS_4arch4Sm90ELb1ELb0ELb0ELb0ELb1ELb0ELb0ELb1ELb1ELb1ELb0ELb0EEENS1_21CollectiveEpilogueFwdINS6_IJSA_SC_SB_EEES9_SE_SG_Li256ELb0ELb1ELb0ELb0EEENS1_30DynamicPersistentTileSchedulerILi256ELi128ELb0ELb1ELb1EEEEEEEEEvNT_6ParamsE,"aw",@nobits
	.sectionflags	@""
	.align	16
	.zero		1024


//--------------------- .nv.shared._ZN7cutlass13device_kernelIN5flash11enable_sm90INS1_16FlashAttnFwdSm90INS1_25CollectiveMainloopFwdSm90ILi2EN4cute5tupleIJNS5_1CILi1EEES8_S8_EEENS6_IJNS7_ILi128EEENS7_ILi80EEENS7_ILi256EEEEEELi256ENS_6half_tEfNS_4arch4Sm90ELb1ELb0ELb0ELb1ELb1ELb0ELb0ELb1ELb1ELb1ELb0ELb0EEENS1_21CollectiveEpilogueFwdINS6_IJSA_SC_SB_EEES9_SE_SG_Li256ELb1ELb1ELb0ELb0EEENS1_36VarlenDynamicPersistentTileSchedulerILi128ELi80ELi256ELi128ELb0ELb1ELb1ELb1ELb1ELb1EEEEEEEEEvNT_6ParamsE --------------------------
	.section	.nv.shared._ZN7cutlass13device_kernelIN5flash11enable_sm90INS1_16FlashAttnFwdSm90INS1_25CollectiveMainloopFwdSm90ILi2EN4cute5tupleIJNS5_1CILi1EEES8_S8_EEENS6_IJNS7_ILi128EEENS7_ILi80EEENS7_ILi256EEEEEELi256ENS_6half_tEfNS_4arch4Sm90ELb1ELb0ELb0ELb1ELb1ELb0ELb0ELb1ELb1ELb1ELb0ELb0EEENS1_21CollectiveEpilogueFwdINS6_IJSA_SC_SB_EEES9_SE_SG_Li256ELb1ELb1ELb0ELb0EEENS1_36VarlenDynamicPersistentTileSchedulerILi128ELi80ELi256ELi128ELb0ELb1ELb1ELb1ELb1ELb1EEEEEEEEEvNT_6ParamsE,"aw",@nobits
	.sectionflags	@""
	.align	16
	.zero		1024


//--------------------- .nv.shared._ZN7cutlass13device_kernelIN5flash11enable_sm90INS1_16FlashAttnFwdSm90INS1_25CollectiveMainloopFwdSm90ILi2EN4cute5tupleIJNS5_1CILi1EEES8_S8_EEENS6_IJNS7_ILi128EEENS7_ILi80EEENS7_ILi256EEEEEELi256ENS_6half_tEfNS_4arch4Sm90ELb1ELb0ELb0ELb1ELb1ELb1ELb0ELb1ELb1ELb1ELb0ELb0EEENS1_21CollectiveEpilogueFwdINS6_IJSA_SC_SB_EEES9_SE_SG_Li256ELb1ELb1ELb0ELb0EEENS1_36VarlenDynamicPersistentTileSchedulerILi128ELi80ELi256ELi128ELb0ELb1ELb1ELb1ELb1ELb1EEEEEEEEEvNT_6ParamsE --------------------------
	.section	.nv.shared._ZN7cutlass13device_kernelIN5flash11enable_sm90INS1_16FlashAttnFwdSm90INS1_25CollectiveMainloopFwdSm90ILi2EN4cute5tupleIJNS5_1CILi1EEES8_S8_EEENS6_IJNS7_ILi128EEENS7_ILi80EEENS7_ILi256EEEEEELi256ENS_6half_tEfNS_4arch4Sm90ELb1ELb0ELb0ELb1ELb1ELb1ELb0ELb1ELb1ELb1ELb0ELb0EEENS1_21CollectiveEpilogueFwdINS6_IJSA_SC_SB_EEES9_SE_SG_Li256ELb1ELb1ELb0ELb0EEENS1_36VarlenDynamicPersistentTileSchedulerILi128ELi80ELi256ELi128ELb0ELb1ELb1ELb1ELb1ELb1EEEEEEEEEvNT_6ParamsE,"aw",@nobits
	.sectionflags	@""
	.align	16
	.zero		1024


//--------------------- .nv.shared._ZN7cutlass13device_kernelIN5flash11enable_sm90INS1_16FlashAttnFwdSm90INS1_25CollectiveMainloopFwdSm90ILi2EN4cute5tupleIJNS5_1CILi1EEES8_S8_EEENS6_IJNS7_ILi128EEENS7_ILi96EEENS7_ILi192EEEEEELi192ENS_6half_tEfNS_4arch4Sm90ELb0ELb0ELb0ELb0ELb1ELb0ELb0ELb1ELb1ELb1ELb0ELb0EEENS1_21CollectiveEpilogueFwdINS6_IJSA_SC_SB_EEES9_SE_SG_Li256ELb0ELb1ELb0ELb0EEENS1_29StaticPersistentTileSchedulerILb0EEEEEEEEEvNT_6ParamsE --------------------------
	.section	.nv.shared._ZN7cutlass13device_kernelIN5flash11enable_sm90INS1_16FlashAttnFwdSm90INS1_25CollectiveMainloopFwdSm90ILi2EN4cute5tupleIJNS5_1CILi1EEES8_S8_EEENS6_IJNS7_ILi128EEENS7_ILi96EEENS7_ILi192EEEEEELi192ENS_6half_tEfNS_4arch4Sm90ELb0ELb0ELb0ELb0ELb1ELb0ELb0ELb1ELb1ELb1ELb0ELb0EEENS1_21CollectiveEpilogueFwdINS6_IJSA_SC_SB_EEES9_SE_SG_Li256ELb0ELb1ELb0ELb0EEENS1_29StaticPersistentTileSchedulerILb0EEEEEEEEEvNT_6ParamsE,"aw",@nobits
	.sectionflags	@""
	.align	16
	.zero		1024


//--------------------- .nv.shared._ZN7cutlass13device_kernelIN5flash11enable_sm90INS1_16FlashAttnFwdSm90INS1_25CollectiveMainloopFwdSm90ILi2EN4cute5tupleIJNS5_1CILi1EEES8_S8_EEENS6_IJNS7_ILi128EEENS7_ILi96EEENS7_ILi192EEEEEELi192ENS_6half_tEfNS_4arch4Sm90ELb0ELb0ELb0ELb1ELb1ELb0ELb0ELb1ELb1ELb1ELb0ELb0EEENS1_21CollectiveEpilogueFwdINS6_IJSA_SC_SB_EEES9_SE_SG_Li256ELb1ELb1ELb0ELb0EEENS1_36VarlenDynamicPersistentTileSchedulerILi128ELi96ELi256ELi128ELb0ELb1ELb1ELb0ELb1ELb1EEEEEEEEEvNT_6ParamsE --------------------------
	.section	.nv.shared._ZN7cutlass13device_kernelIN5flash11enable_sm90INS1_16FlashAttnFwdSm90INS1_25CollectiveMainloopFwdSm90ILi2EN4cute5tupleIJNS5_1CILi1EEES8_S8_EEENS6_IJNS7_ILi128EEENS7_ILi96EEENS7_ILi192EEEEEELi192ENS_6half_tEfNS_4arch4Sm90ELb0ELb0ELb0ELb1ELb1ELb0ELb0ELb1ELb1ELb1ELb0ELb0EEENS1_21CollectiveEpilogueFwdINS6_IJSA_SC_SB_EEES9_SE_SG_Li256ELb1ELb1ELb0ELb0EEENS1_36VarlenDynamicPersistentTileSchedulerILi128ELi96ELi256ELi128ELb0ELb1ELb1ELb0ELb1ELb1EEEEEEEEEvNT_6ParamsE,"aw",@nobits
	.sectionflags	@""
	.align	16
	.zero		1024


//--------------------- .nv.shared._ZN7cutlass13device_kernelIN5flash11enable_sm90INS1_16FlashAttnFwdSm90INS1_25CollectiveMainloopFwdSm90ILi2EN4cute5tupleIJNS5_1CILi1EEES8_S8_EEENS6_IJNS7_ILi128EEENS7_ILi96EEENS7_ILi192EEEEEELi192ENS_6half_tEfNS_4arch4Sm90ELb0ELb0ELb0ELb1ELb1ELb1ELb0ELb1ELb1ELb1ELb0ELb0EEENS1_21CollectiveEpilogueFwdINS6_IJSA_SC_SB_EEES9_SE_SG_Li256ELb1ELb1ELb0ELb0EEENS1_36VarlenDynamicPersistentTileSchedulerILi128ELi96ELi256ELi128ELb0ELb1ELb1ELb0ELb1ELb1EEEEEEEEEvNT_6ParamsE --------------------------
	.section	.nv.shared._ZN7cutlass13device_kernelIN5flash11enable_sm90INS1_16FlashAttnFwdSm90INS1_25CollectiveMainloopFwdSm90ILi2EN4cute5tupleIJNS5_1CILi1EEES8_S8_EEENS6_IJNS7_ILi128EEENS7_ILi96EEENS7_ILi192EEEEEELi192ENS_6half_tEfNS_4arch4Sm90ELb0ELb0ELb0ELb1ELb1ELb1ELb0ELb1ELb1ELb1ELb0ELb0EEENS1_21CollectiveEpilogueFwdINS6_IJSA_SC_SB_EEES9_SE_SG_Li256ELb1ELb1ELb0ELb0EEENS1_36VarlenDynamicPersistentTileSchedulerILi128ELi96ELi256ELi128ELb0ELb1ELb1ELb0ELb1ELb1EEEEEEEEEvNT_6ParamsE,"aw",@nobits
	.sectionflags	@""
	.align	16
	.zero		1024


//--------------------- .nv.shared._ZN7cutlass13device_kernelIN5flash11enable_sm90INS1_16FlashAttnFwdSm90INS1_25CollectiveMainloopFwdSm90ILi2EN4cute5tupleIJNS5_1CILi1EEES8_S8_EEENS6_IJNS7_ILi128EEENS7_ILi96EEENS7_ILi192EEEEEELi192ENS_6half_tEfNS_4arch4Sm90ELb0ELb1ELb0ELb0ELb1ELb0ELb0ELb1ELb1ELb1ELb0ELb0EEENS1_21CollectiveEpilogueFwdINS6_IJSA_SC_SB_EEES9_SE_SG_Li256ELb0ELb1ELb0ELb0EEENS1_30DynamicPersistentTileSchedulerILi256ELi128ELb0ELb1ELb1EEEEEEEEEvNT_6ParamsE --------------------------
	.section	.nv.shared._ZN7cutlass13device_kernelIN5flash11enable_sm90INS1_16FlashAttnFwdSm90INS1_25CollectiveMainloopFwdSm90ILi2EN4cute5tupleIJNS5_1CILi1EEES8_S8_EEENS6_IJNS7_ILi128EEENS7_ILi96EEENS7_ILi192EEEEEELi192ENS_6half_tEfNS_4arch4Sm90ELb0ELb1ELb0ELb0ELb1ELb0ELb0ELb1ELb1ELb1ELb0ELb0EEENS1_21CollectiveEpilogueFwdINS6_IJSA_SC_SB_EEES9_SE_SG_Li256ELb0ELb1ELb0ELb0EEENS1_30DynamicPersistentTileSchedulerILi256ELi128ELb0ELb1ELb1EEEEEEEEEvNT_6ParamsE,"aw",@nobits
	.sectionflags	@""
	.align	16
	.zero		1024


//--------------------- .nv.shared._ZN7cutlass13device_kernelIN5flash11enable_sm90INS1_16FlashAttnFwdSm90INS1_25CollectiveMainloopFwdSm90ILi2EN4cute5tupleIJNS5_1CILi1EEES8_S8_EEENS6_IJNS7_ILi128EEENS7_ILi96EEENS7_ILi192EEEEEELi192ENS_6half_tEfNS_4arch4Sm90ELb0ELb1ELb0ELb1ELb1ELb0ELb0ELb1ELb1ELb1ELb0ELb0EEENS1_21CollectiveEpilogueFwdINS6_IJSA_SC_SB_EEES9_SE_SG_Li256ELb1ELb1ELb0ELb0EEENS1_36VarlenDynamicPersistentTileSchedulerILi128ELi96ELi256ELi128ELb0ELb1ELb1ELb1ELb0ELb1EEEEEEEEEvNT_6ParamsE --------------------------
	.section	.nv.shared._ZN7cutlass13device_kernelIN5flash11enable_sm90INS1_16FlashAttnFwdSm90INS1_25CollectiveMainloopFwdSm90ILi2EN4cute5tupleIJNS5_1CILi1EEES8_S8_EEENS6_IJNS7_ILi128EEENS7_ILi96EEENS7_ILi192EEEEEELi192ENS_6half_tEfNS_4arch4Sm90ELb0ELb1ELb0ELb1ELb1ELb0ELb0ELb1ELb1ELb1ELb0ELb0EEENS1_21CollectiveEpilogueFwdINS6_IJSA_SC_SB_EEES9_SE_SG_Li256ELb1ELb1ELb0ELb0EEENS1_36VarlenDynamicPersistentTileSchedulerILi128ELi96ELi256ELi128ELb0ELb1ELb1ELb1ELb0ELb1EEEEEEEEEvNT_6ParamsE,"aw",@nobits
	.sectionflags	@""
	.align	16
	.zero		1024


//--------------------- .nv.shared._ZN7cutlass13device_kernelIN5flash11enable_sm90INS1_16FlashAttnFwdSm90INS1_25CollectiveMainloopFwdSm90ILi2EN4cute5tupleIJNS5_1CILi1EEES8_S8_EEENS6_IJNS7_ILi128EEENS7_ILi96EEENS7_ILi192EEEEEELi192ENS_6half_tEfNS_4arch4Sm90ELb0ELb1ELb0ELb1ELb1ELb1ELb0ELb1ELb1ELb1ELb0ELb0EEENS1_21CollectiveEpilogueFwdINS6_IJSA_SC_SB_EEES9_SE_SG_Li256ELb1ELb1ELb0ELb0EEENS1_36VarlenDynamicPersistentTileSchedulerILi128ELi96ELi256ELi128ELb0ELb1ELb1ELb1ELb0ELb1EEEEEEEEEvNT_6ParamsE --------------------------
	.section	.nv.shared._ZN7cutlass13device_kernelIN5flash11enable_sm90INS1_16FlashAttnFwdSm90INS1_25CollectiveMainloopFwdSm90ILi2EN4cute5tupleIJNS5_1CILi1EEES8_S8_EEENS6_IJNS7_ILi128EEENS7_ILi96EEENS7_ILi192EEEEEELi192ENS_6half_tEfNS_4arch4Sm90ELb0ELb1ELb0ELb1ELb1ELb1ELb0ELb1ELb1ELb1ELb0ELb0EEENS1_21CollectiveEpilogueFwdINS6_IJSA_SC_SB_EEES9_SE_SG_Li256ELb1ELb1ELb0ELb0EEENS1_36VarlenDynamicPersistentTileSchedulerILi128ELi96ELi256ELi128ELb0ELb1ELb1ELb1ELb0ELb1EEEEEEEEEvNT_6ParamsE,"aw",@nobits
	.sectionflags	@""
	.align	16
	.zero		1024


//--------------------- .nv.shared._ZN7cutlass13device_kernelIN5flash11enable_sm90INS1_16FlashAttnFwdSm90INS1_25CollectiveMainloopFwdSm90ILi2EN4cute5tupleIJNS5_1CILi1EEES8_S8_EEENS6_IJNS7_ILi128EEENS7_ILi96EEENS7_ILi192EEEEEELi192ENS_6half_tEfNS_4arch4Sm90ELb1ELb0ELb0ELb0ELb1ELb0ELb0ELb1ELb1ELb1ELb0ELb0EEENS1_21CollectiveEpilogueFwdINS6_IJSA_SC_SB_EEES9_SE_SG_Li256ELb0ELb1ELb0ELb0EEENS1_30DynamicPersistentTileSchedulerILi256ELi128ELb0ELb1ELb1EEEEEEEEEvNT_6ParamsE --------------------------
	.section	.nv.shared._ZN7cutlass13device_kernelIN5flash11enable_sm90INS1_16FlashAttnFwdSm90INS1_25CollectiveMainloopFwdSm90ILi2EN4cute5tupleIJNS5_1CILi1EEES8_S8_EEENS6_IJNS7_ILi128EEENS7_ILi96EEENS7_ILi192EEEEEELi192ENS_6half_tEfNS_4arch4Sm90ELb1ELb0ELb0ELb0ELb1ELb0ELb0ELb1ELb1ELb1ELb0ELb0EEENS1_21CollectiveEpilogueFwdINS6_IJSA_SC_SB_EEES9_SE_SG_Li256ELb0ELb1ELb0ELb0EEENS1_30DynamicPersistentTileSchedulerILi256ELi128ELb0ELb1ELb1EEEEEEEEEvNT_6ParamsE,"aw",@nobits
	.sectionflags	@""
	.align	16
	.zero		1024


//--------------------- .nv.shared._ZN7cutlass13device_kernelIN5flash11enable_sm90INS1_16FlashAttnFwdSm90INS1_25CollectiveMainloopFwdSm90ILi2EN4cute5tupleIJNS5_1CILi1EEES8_S8_EEENS6_IJNS7_ILi128EEENS7_ILi96EEENS7_ILi192EEEEEELi192ENS_6half_tEfNS_4arch4Sm90ELb1ELb0ELb0ELb1ELb1ELb0ELb0ELb1ELb1ELb1ELb0ELb0EEENS1_21CollectiveEpilogueFwdINS6_IJSA_SC_SB_EEES9_SE_SG_Li256ELb1ELb1ELb0ELb0EEENS1_36VarlenDynamicPersistentTileSchedulerILi128ELi96ELi256ELi128ELb0ELb1ELb1ELb1ELb1ELb1EEEEEEEEEvNT_6ParamsE --------------------------
	.section	.nv.shared._ZN7cutlass13device_kernelIN5flash11enable_sm90INS1_16FlashAttnFwdSm90INS1_25CollectiveMainloopFwdSm90ILi2EN4cute5tupleIJNS5_1CILi1EEES8_S8_EEENS6_IJNS7_ILi128EEENS7_ILi96EEENS7_ILi192EEEEEELi192ENS_6half_tEfNS_4arch4Sm90ELb1ELb0ELb0ELb1ELb1ELb0ELb0ELb1ELb1ELb1ELb0ELb0EEENS1_21CollectiveEpilogueFwdINS6_IJSA_SC_SB_EEES9_SE_SG_Li256ELb1ELb1ELb0ELb0EEENS1_36VarlenDynamicPersistentTileSchedulerILi128ELi96ELi256ELi128ELb0ELb1ELb1ELb1ELb1ELb1EEEEEEEEEvNT_6ParamsE,"aw",@nobits
	.sectionflags	@""
	.align	16
	.zero		1024


//--------------------- .nv.shared._ZN7cutlass13device_kernelIN5flash11enable_sm90INS1_16FlashAttnFwdSm90INS1_25CollectiveMainloopFwdSm90ILi2EN4cute5tupleIJNS5_1CILi1EEES8_S8_EEENS6_IJNS7_ILi128EEENS7_ILi96EEENS7_ILi192EEEEEELi192ENS_6half_tEfNS_4arch4Sm90ELb1ELb0ELb0ELb1ELb1ELb1ELb0ELb1ELb1ELb1ELb0ELb0EEENS1_21CollectiveEpilogueFwdINS6_IJSA_SC_SB_EEES9_SE_SG_Li256ELb1ELb1ELb0ELb0EEENS1_36VarlenDynamicPersistentTileSchedulerILi128ELi96ELi256ELi128ELb0ELb1ELb1ELb1ELb1ELb1EEEEEEEEEvNT_6ParamsE --------------------------
	.section	.nv.shared._ZN7cutlass13device_kernelIN5flash11enable_sm90INS1_16FlashAttnFwdSm90INS1_25CollectiveMainloopFwdSm90ILi2EN4cute5tupleIJNS5_1CILi1EEES8_S8_EEENS6_IJNS7_ILi128EEENS7_ILi96EEENS7_ILi192EEEEEELi192ENS_6half_tEfNS_4arch4Sm90ELb1ELb0ELb0ELb1ELb1ELb1ELb0ELb1ELb1ELb1ELb0ELb0EEENS1_21CollectiveEpilogueFwdINS6_IJSA_SC_SB_EEES9_SE_SG_Li256ELb1ELb1ELb0ELb0EEENS1_36VarlenDynamicPersistentTileSchedulerILi128ELi96ELi256ELi128ELb0ELb1ELb1ELb1ELb1ELb1EEEEEEEEEvNT_6ParamsE,"aw",@nobits
	.sectionflags	@""
	.align	16
	.zero		1024


//--------------------- .nv.shared._ZN7cutlass13device_kernelIN5flash11enable_sm90INS1_16FlashAttnFwdSm90INS1_25CollectiveMainloopFwdSm90ILi2EN4cute5tupleIJNS5_1CILi1EEES8_S8_EEENS6_IJNS7_ILi128EEESA_SA_EEELi128ENS_6half_tEfNS_4arch4Sm90ELb0ELb0ELb0ELb0ELb1ELb0ELb0ELb1ELb1ELb1ELb0ELb0EEENS1_21CollectiveEpilogueFwdISB_S9_SC_SE_Li256ELb0ELb1ELb0ELb0EEENS1_29StaticPersistentTileSchedulerILb0EEEEEEEEEvNT_6ParamsE --------------------------
	.section	.nv.shared._ZN7cutlass13device_kernelIN5flash11enable_sm90INS1_16FlashAttnFwdSm90INS1_25CollectiveMainloopFwdSm90ILi2EN4cute5tupleIJNS5_1CILi1EEES8_S8_EEENS6_IJNS7_ILi128EEESA_SA_EEELi128ENS_6half_tEfNS_4arch4Sm90ELb0ELb0ELb0ELb0ELb1ELb0ELb0ELb1ELb1ELb1ELb0ELb0EEENS1_21CollectiveEpilogueFwdISB_S9_SC_SE_Li256ELb0ELb1ELb0ELb0EEENS1_29StaticPersistentTileSchedulerILb0EEEEEEEEEvNT_6ParamsE,"aw",@nobits
	.sectionflags	@""
	.align	16
	.zero		1024


//--------------------- .nv.shared._ZN7cutlass13device_kernelIN5flash11enable_sm90INS1_16FlashAttnFwdSm90INS1_25CollectiveMainloopFwdSm90ILi2EN4cute5tupleIJNS5_1CILi1EEES8_S8_EEENS6_IJNS7_ILi128EEESA_SA_EEELi128ENS_6half_tEfNS_4arch4Sm90ELb0ELb0ELb0ELb1ELb1ELb0ELb0ELb1ELb1ELb1ELb0ELb0EEENS1_21CollectiveEpilogueFwdISB_S9_SC_SE_Li256ELb1ELb1ELb0ELb0EEENS1_36VarlenDynamicPersistentTileSchedulerILi128ELi128ELi256ELi128ELb0ELb1ELb1ELb0ELb1ELb1EEEEEEEEEvNT_6ParamsE --------------------------
	.section	.nv.shared._ZN7cutlass13device_kernelIN5flash11enable_sm90INS1_16FlashAttnFwdSm90INS1_25CollectiveMainloopFwdSm90ILi2EN4cute5tupleIJNS5_1CILi1EEES8_S8_EEENS6_IJNS7_ILi128EEESA_SA_EEELi128ENS_6half_tEfNS_4arch4Sm90ELb0ELb0ELb0ELb1ELb1ELb0ELb0ELb1ELb1ELb1ELb0ELb0EEENS1_21CollectiveEpilogueFwdISB_S9_SC_SE_Li256ELb1ELb1ELb0ELb0EEENS1_36VarlenDynamicPersistentTileSchedulerILi128ELi128ELi256ELi128ELb0ELb1ELb1ELb0ELb1ELb1EEEEEEEEEvNT_6ParamsE,"aw",@nobits
	.sectionflags	@""
	.align	16
	.zero		1024


//--------------------- .nv.shared._ZN7cutlass13device_kernelIN5flash11enable_sm90INS1_16FlashAttnFwdSm90INS1_25CollectiveMainloopFwdSm90ILi2EN4cute5tupleIJNS5_1CILi1EEES8_S8_EEENS6_IJNS7_ILi128EEESA_SA_EEELi128ENS_6half_tEfNS_4arch4Sm90ELb0ELb0ELb0ELb1ELb1ELb1ELb0ELb1ELb1ELb1ELb0ELb0EEENS1_21CollectiveEpilogueFwdISB_S9_SC_SE_Li256ELb1ELb1ELb0ELb0EEENS1_36VarlenDynamicPersistentTileSchedulerILi128ELi128ELi256ELi128ELb0ELb1ELb1ELb0ELb1ELb1EEEEEEEEEvNT_6ParamsE --------------------------
	.section	.nv.shared._ZN7cutlass13device_kernelIN5flash11enable_sm90INS1_16FlashAttnFwdSm90INS1_25CollectiveMainloopFwdSm90ILi2EN4cute5tupleIJNS5_1CILi1EEES8_S8_EEENS6_IJNS7_ILi128EEESA_SA_EEELi128ENS_6half_tEfNS_4arch4Sm90ELb0ELb0ELb0ELb1ELb1ELb1ELb0ELb1ELb1ELb1ELb0ELb0EEENS1_21CollectiveEpilogueFwdISB_S9_SC_SE_Li256ELb1ELb1ELb0ELb0EEENS1_36VarlenDynamicPersistentTileSchedulerILi128ELi128ELi256ELi128ELb0ELb1ELb1ELb0ELb1ELb1EEEEEEEEEvNT_6ParamsE,"aw",@nobits
	.sectionflags	@""
	.align	16
	.zero		1024


//--------------------- .nv.shared._ZN7cutlass13device_kernelIN5flash11enable_sm90INS1_16FlashAttnFwdSm90INS1_25CollectiveMainloopFwdSm90ILi2EN4cute5tupleIJNS5_1CILi1EEES8_S8_EEENS6_IJNS7_ILi128EEESA_SA_EEELi128ENS_6half_tEfNS_4arch4Sm90ELb0ELb1ELb0ELb0ELb1ELb0ELb0ELb1ELb1ELb1ELb0ELb0EEENS1_21CollectiveEpilogueFwdISB_S9_SC_SE_Li256ELb0ELb1ELb0ELb0EEENS1_30DynamicPersistentTileSchedulerILi256ELi128ELb0ELb1ELb1EEEEEEEEEvNT_6ParamsE --------------------------
	.section	.nv.shared._ZN7cutlass13device_kernelIN5flash11enable_sm90INS1_16FlashAttnFwdSm90INS1_25CollectiveMainloopFwdSm90ILi2EN4cute5tupleIJNS5_1CILi1EEES8_S8_EEENS6_IJNS7_ILi128EEESA_SA_EEELi128ENS_6half_tEfNS_4arch4Sm90ELb0ELb1ELb0ELb0ELb1ELb0ELb0ELb1ELb1ELb1ELb0ELb0EEENS1_21CollectiveEpilogueFwdISB_S9_SC_SE_Li256ELb0ELb1ELb0ELb0EEENS1_30DynamicPersistentTileSchedulerILi256ELi128ELb0ELb1ELb1EEEEEEEEEvNT_6ParamsE,"aw",@nobits
	.sectionflags	@""
	.align	16
	.zero		1024


//--------------------- .nv.shared._ZN7cutlass13device_kernelIN5flash11enable_sm90INS1_16FlashAttnFwdSm90INS1_25CollectiveMainloopFwdSm90ILi2EN4cute5tupleIJNS5_1CILi1EEES8_S8_EEENS6_IJNS7_ILi128EEESA_SA_EEELi128ENS_6half_tEfNS_4arch4Sm90ELb0ELb1ELb0ELb1ELb1ELb0ELb0ELb1ELb1ELb1ELb0ELb0EEENS1_21CollectiveEpilogueFwdISB_S9_SC_SE_Li256ELb1ELb1ELb0ELb0EEENS1_36VarlenDynamicPersistentTileSchedulerILi128ELi128ELi256ELi128ELb0ELb1ELb1ELb1ELb0ELb1EEEEEEEEEvNT_6ParamsE --------------------------
	.section	.nv.shared._ZN7cutlass13device_kernelIN5flash11enable_sm90INS1_16FlashAttnFwdSm90INS1_25CollectiveMainloopFwdSm90ILi2EN4cute5tupleIJNS5_1CILi1EEES8_S8_EEENS6_IJNS7_ILi128EEESA_SA_EEELi128ENS_6half_tEfNS_4arch4Sm90ELb0ELb1ELb0ELb1ELb1ELb0ELb0ELb1ELb1ELb1ELb0ELb0EEENS1_21CollectiveEpilogueFwdISB_S9_SC_SE_Li256ELb1ELb1ELb0ELb0EEENS1_36VarlenDynamicPersistentTileSchedulerILi128ELi128ELi256ELi128ELb0ELb1ELb1ELb1ELb0ELb1EEEEEEEEEvNT_6ParamsE,"aw",@nobits
	.sectionflags	@""
	.align	16
	.zero		1024


//--------------------- .nv.shared._ZN7cutlass13device_kernelIN5flash11enable_sm90INS1_16FlashAttnFwdSm90INS1_25CollectiveMainloopFwdSm90ILi2EN4cute5tupleIJNS5_1CILi1EEES8_S8_EEENS6_IJNS7_ILi128EEESA_SA_EEELi128ENS_6half_tEfNS_4arch4Sm90ELb0ELb1ELb0ELb1ELb1ELb1ELb0ELb1ELb1ELb1ELb0ELb0EEENS1_21CollectiveEpilogueFwdISB_S9_SC_SE_Li256ELb1ELb1ELb0ELb0EEENS1_36VarlenDynamicPersistentTileSchedulerILi128ELi128ELi256ELi128ELb0ELb1ELb1ELb1ELb0ELb1EEEEEEEEEvNT_6ParamsE --------------------------
	.section	.nv.shared._ZN7cutlass13device_kernelIN5flash11enable_sm90INS1_16FlashAttnFwdSm90INS1_25CollectiveMainloopFwdSm90ILi2EN4cute5tupleIJNS5_1CILi1EEES8_S8_EEENS6_IJNS7_ILi128EEESA_SA_EEELi128ENS_6half_tEfNS_4arch4Sm90ELb0ELb1ELb0ELb1ELb1ELb1ELb0ELb1ELb1ELb1ELb0ELb0EEENS1_21CollectiveEpilogueFwdISB_S9_SC_SE_Li256ELb1ELb1ELb0ELb0EEENS1_36VarlenDynamicPersistentTileSchedulerILi128ELi128ELi256ELi128ELb0ELb1ELb1ELb1ELb0ELb1EEEEEEEEEvNT_6ParamsE,"aw",@nobits
	.sectionflags	@""
	.align	16
	.zero		1024


//--------------------- .nv.shared._ZN7cutlass13device_kernelIN5flash11enable_sm90INS1_16FlashAttnFwdSm90INS1_25CollectiveMainloopFwdSm90ILi2EN4cute5tupleIJNS5_1CILi1EEES8_S8_EEENS6_IJNS7_ILi128EEESA_SA_EEELi128ENS_6half_tEfNS_4arch4Sm90ELb1ELb0ELb0ELb0ELb1ELb0ELb0ELb1ELb1ELb1ELb0ELb0EEENS1_21CollectiveEpilogueFwdISB_S9_SC_SE_Li256ELb0ELb1ELb0ELb0EEENS1_30DynamicPersistentTileSchedulerILi256ELi128ELb0ELb1ELb1EEEEEEEEEvNT_6ParamsE --------------------------
	.section	.nv.shared._ZN7cutlass13device_kernelIN5flash11enable_sm90INS1_16FlashAttnFwdSm90INS1_25CollectiveMainloopFwdSm90ILi2EN4cute5tupleIJNS5_1CILi1EEES8_S8_EEENS6_IJNS7_ILi128EEESA_SA_EEELi128ENS_6half_tEfNS_4arch4Sm90ELb1ELb0ELb0ELb0ELb1ELb0ELb0ELb1ELb1ELb1ELb0ELb0EEENS1_21CollectiveEpilogueFwdISB_S9_SC_SE_Li256ELb0ELb1ELb0ELb0EEENS1_30DynamicPersistentTileSchedulerILi256ELi128ELb0ELb1ELb1EEEEEEEEEvNT_6ParamsE,"aw",@nobits
	.sectionflags	@""
	.align	16
	.zero		1024


//--------------------- .nv.shared._ZN7cutlass13device_kernelIN5flash11enable_sm90INS1_16FlashAttnFwdSm90INS1_25CollectiveMainloopFwdSm90ILi2EN4cute5tupleIJNS5_1CILi1EEES8_S8_EEENS6_IJNS7_ILi128EEESA_SA_EEELi128ENS_6half_tEfNS_4arch4Sm90ELb1ELb0ELb0ELb1ELb1ELb0ELb0ELb1ELb1ELb1ELb0ELb0EEENS1_21CollectiveEpilogueFwdISB_S9_SC_SE_Li256ELb1ELb1ELb0ELb0EEENS1_36VarlenDynamicPersistentTileSchedulerILi128ELi128ELi256ELi128ELb0ELb1ELb1ELb1ELb1ELb1EEEEEEEEEvNT_6ParamsE --------------------------
	.section	.nv.shared._ZN7cutlass13device_kernelIN5flash11enable_sm90INS1_16FlashAttnFwdSm90INS1_25CollectiveMainloopFwdSm90ILi2EN4cute5tupleIJNS5_1CILi1EEES8_S8_EEENS6_IJNS7_ILi128EEESA_SA_EEELi128ENS_6half_tEfNS_4arch4Sm90ELb1ELb0ELb0ELb1ELb1ELb0ELb0ELb1ELb1ELb1ELb0ELb0EEENS1_21CollectiveEpilogueFwdISB_S9_SC_SE_Li256ELb1ELb1ELb0ELb0EEENS1_36VarlenDynamicPersistentTileSchedulerILi128ELi128ELi256ELi128ELb0ELb1ELb1ELb1ELb1ELb1EEEEEEEEEvNT_6ParamsE,"aw",@nobits
	.sectionflags	@""
	.align	16
	.zero		1024


//--------------------- .nv.shared._ZN7cutlass13device_kernelIN5flash11enable_sm90INS1_16FlashAttnFwdSm90INS1_25CollectiveMainloopFwdSm90ILi2EN4cute5tupleIJNS5_1CILi1EEES8_S8_EEENS6_IJNS7_ILi128EEESA_SA_EEELi128ENS_6half_tEfNS_4arch4Sm90ELb1ELb0ELb0ELb1ELb1ELb1ELb0ELb1ELb1ELb1ELb0ELb0EEENS1_21CollectiveEpilogueFwdISB_S9_SC_SE_Li256ELb1ELb1ELb0ELb0EEENS1_36VarlenDynamicPersistentTileSchedulerILi128ELi128ELi256ELi128ELb0ELb1ELb1ELb1ELb1ELb1EEEEEEEEEvNT_6ParamsE --------------------------
	.section	.nv.shared._ZN7cutlass13device_kernelIN5flash11enable_sm90INS1_16FlashAttnFwdSm90INS1_25CollectiveMainloopFwdSm90ILi2EN4cute5tupleIJNS5_1CILi1EEES8_S8_EEENS6_IJNS7_ILi128EEESA_SA_EEELi128ENS_6half_tEfNS_4arch4Sm90ELb1ELb0ELb0ELb1ELb1ELb1ELb0ELb1ELb1ELb1ELb0ELb0EEENS1_21CollectiveEpilogueFwdISB_S9_SC_SE_Li256ELb1ELb1ELb0ELb0EEENS1_36VarlenDynamicPersistentTileSchedulerILi128ELi128ELi256ELi128ELb0ELb1ELb1ELb1ELb1ELb1EEEEEEEEEvNT_6ParamsE,"aw",@nobits
	.sectionflags	@""
	.align	16
	.zero		1024


//--------------------- .nv.shared._ZN7cutlass13device_kernelIN5flash11enable_sm90INS1_16FlashAttnFwdSm90INS1_25CollectiveMainloopFwdSm90ILi2EN4cute5tupleIJNS5_1CILi1EEES8_S8_EEENS6_IJNS7_ILi192EEENS7_ILi128EEENS7_ILi96EEEEEELi96ENS_6half_tEfNS_4arch4Sm90ELb0ELb0ELb0ELb0ELb1ELb0ELb0ELb0ELb1ELb1ELb0ELb0EEENS1_21CollectiveEpilogueFwdINS6_IJSA_SC_SB_EEES9_SE_SG_Li384ELb0ELb1ELb0ELb0EEENS1_29StaticPersistentTileSchedulerILb0EEEEEEEEEvNT_6ParamsE --------------------------
	.section	.nv.shared._ZN7cutlass13device_kernelIN5flash11enable_sm90INS1_16FlashAttnFwdSm90INS1_25CollectiveMainloopFwdSm90ILi2EN4cute5tupleIJNS5_1CILi1EEES8_S8_EEENS6_IJNS7_ILi192EEENS7_ILi128EEENS7_ILi96EEEEEELi96ENS_6half_tEfNS_4arch4Sm90ELb0ELb0ELb0ELb0ELb1ELb0ELb0ELb0ELb1ELb1ELb0ELb0EEENS1_21CollectiveEpilogueFwdINS6_IJSA_SC_SB_EEES9_SE_SG_Li384ELb0ELb1ELb0ELb0EEENS1_29StaticPersistentTileSchedulerILb0EEEEEEEEEvNT_6ParamsE,"aw",@nobits
	.sectionflags	@""
	.align	16
	.zero		1024


//--------------------- .nv.shared._ZN7cutlass13device_kernelIN5flash11enable_sm90INS1_16FlashAttnFwdSm90INS1_25CollectiveMainloopFwdSm90ILi2EN4cute5tupleIJNS5_1CILi1EEES8_S8_EEENS6_IJNS7_ILi192EEENS7_ILi128EEENS7_ILi96EEEEEELi96ENS_6half_tEfNS_4arch4Sm90ELb0ELb0ELb0ELb1ELb1ELb0ELb0ELb0ELb1ELb1ELb0ELb0EEENS1_21CollectiveEpilogueFwdINS6_IJSA_SC_SB_EEES9_SE_SG_Li384ELb1ELb1ELb0ELb0EEENS1_36VarlenDynamicPersistentTileSchedulerILi192ELi128ELi384ELi128ELb0ELb1ELb1ELb0ELb1ELb1EEEEEEEEEvNT_6ParamsE --------------------------
	.section	.nv.shared._ZN7cutlass13device_kernelIN5flash11enable_sm90INS1_16FlashAttnFwdSm90INS1_25CollectiveMainloopFwdSm90ILi2EN4cute5tupleIJNS5_1CILi1EEES8_S8_EEENS6_IJNS7_ILi192EEENS7_ILi128EEENS7_ILi96EEEEEELi96ENS_6half_tEfNS_4arch4Sm90ELb0ELb0ELb0ELb1ELb1ELb0ELb0ELb0ELb1ELb1ELb0ELb0EEENS1_21CollectiveEpilogueFwdINS6_IJSA_SC_SB_EEES9_SE_SG_Li384ELb1ELb1ELb0ELb0EEENS1_36VarlenDynamicPersistentTileSchedulerILi192ELi128ELi384ELi128ELb0ELb1ELb1ELb0ELb1ELb1EEEEEEEEEvNT_6ParamsE,"aw",@nobits
	.sectionflags	@""
	.align	16
	.zero		1024


//--------------------- .nv.shared._ZN7cutlass13device_kernelIN5flash11enable_sm90INS1_16FlashAttnFwdSm90INS1_25CollectiveMainloopFwdSm90ILi2EN4cute5tupleIJNS5_1CILi1EEES8_S8_EEENS6_IJNS7_ILi192EEENS7_ILi128EEENS7_ILi96EEEEEELi96ENS_6half_tEfNS_4arch4Sm90ELb0ELb0ELb0ELb1ELb1ELb1ELb0ELb0ELb1ELb1ELb0ELb0EEENS1_21CollectiveEpilogueFwdINS6_IJSA_SC_SB_EEES9_SE_SG_Li384ELb1ELb1ELb0ELb0EEENS1_36VarlenDynamicPersistentTileSchedulerILi192ELi128ELi384ELi128ELb0ELb1ELb1ELb0ELb1ELb1EEEEEEEEEvNT_6ParamsE --------------------------
	.section	.nv.shared._ZN7cutlass13device_kernelIN5flash11enable_sm90INS1_16FlashAttnFwdSm90INS1_25CollectiveMainloopFwdSm90ILi2EN4cute5tupleIJNS5_1CILi1EEES8_S8_EEENS6_IJNS7_ILi192EEENS7_ILi128EEENS7_ILi96EEEEEELi96ENS_6half_tEfNS_4arch4Sm90ELb0ELb0ELb0ELb1ELb1ELb1ELb0ELb0ELb1ELb1ELb0ELb0EEENS1_21CollectiveEpilogueFwdINS6_IJSA_SC_SB_EEES9_SE_SG_Li384ELb1ELb1ELb0ELb0EEENS1_36VarlenDynamicPersistentTileSchedulerILi192ELi128ELi384ELi128ELb0ELb1ELb1ELb0ELb1ELb1EEEEEEEEEvNT_6ParamsE,"aw",@nobits
	.sectionflags	@""
	.align	16
	.zero		1024


//--------------------- .nv.shared._ZN7cutlass13device_kernelIN5flash11enable_sm90INS1_16FlashAttnFwdSm90INS1_25CollectiveMainloopFwdSm90ILi2EN4cute5tupleIJNS5_1CILi1EEES8_S8_EEENS6_IJNS7_ILi192EEENS7_ILi128EEENS7_ILi96EEEEEELi96ENS_6half_tEfNS_4arch4Sm90ELb0ELb1ELb0ELb0ELb1ELb0ELb0ELb0ELb1ELb1ELb0ELb0EEENS1_21CollectiveEpilogueFwdINS6_IJSA_SC_SB_EEES9_SE_SG_Li384ELb0ELb1ELb0ELb0EEENS1_30DynamicPersistentTileSchedulerILi384ELi128ELb0ELb1ELb1EEEEEEEEEvNT_6ParamsE --------------------------
	.section	.nv.shared._ZN7cutlass13device_kernelIN5flash11enable_sm90INS1_16FlashAttnFwdSm90INS1_25CollectiveMainloopFwdSm90ILi2EN4cute5tupleIJNS5_1CILi1EEES8_S8_EEENS6_IJNS7_ILi192EEENS7_ILi128EEENS7_ILi96EEEEEELi96ENS_6half_tEfNS_4arch4Sm90ELb0ELb1ELb0ELb0ELb1ELb0ELb0ELb0ELb1ELb1ELb0ELb0EEENS1_21CollectiveEpilogueFwdINS6_IJSA_SC_SB_EEES9_SE_SG_Li384ELb0ELb1ELb0ELb0EEENS1_30DynamicPersistentTileSchedulerILi384ELi128ELb0ELb1ELb1EEEEEEEEEvNT_6ParamsE,"aw",@nobits
	.sectionflags	@""
	.align	16
	.zero		1024


//--------------------- .nv.shared._ZN7cutlass13device_kernelIN5flash11enable_sm90INS1_16FlashAttnFwdSm90INS1_25CollectiveMainloopFwdSm90ILi2EN4cute5tupleIJNS5_1CILi1EEES8_S8_EEENS6_IJNS7_ILi192EEENS7_ILi128EEENS7_ILi96EEEEEELi96ENS_6half_tEfNS_4arch4Sm90ELb0ELb1ELb0ELb1ELb1ELb0ELb0ELb0ELb1ELb1ELb0ELb0EEENS1_21CollectiveEpilogueFwdINS6_IJSA_SC_SB_EEES9_SE_SG_Li384ELb1ELb1ELb0ELb0EEENS1_36VarlenDynamicPersistentTileSchedulerILi192ELi128ELi384ELi128ELb0ELb1ELb1ELb1ELb0ELb1EEEEEEEEEvNT_6ParamsE --------------------------
	.section	.nv.shared._ZN7cutlass13device_kernelIN5flash11enable_sm90INS1_16FlashAttnFwdSm90INS1_25CollectiveMainloopFwdSm90ILi2EN4cute5tupleIJNS5_1CILi1EEES8_S8_EEENS6_IJNS7_ILi192EEENS7_ILi128EEENS7_ILi96EEEEEELi96ENS_6half_tEfNS_4arch4Sm90ELb0ELb1ELb0ELb1ELb1ELb0ELb0ELb0ELb1ELb1ELb0ELb0EEENS1_21CollectiveEpilogueFwdINS6_IJSA_SC_SB_EEES9_SE_SG_Li384ELb1ELb1ELb0ELb0EEENS1_36VarlenDynamicPersistentTileSchedulerILi192ELi128ELi384ELi128ELb0ELb1ELb1ELb1ELb0ELb1EEEEEEEEEvNT_6ParamsE,"aw",@nobits
	.sectionflags	@""
	.align	16
	.zero		1024


//--------------------- .nv.shared._ZN7cutlass13device_kernelIN5flash11enable_sm90INS1_16FlashAttnFwdSm90INS1_25CollectiveMainloopFwdSm90ILi2EN4cute5tupleIJNS5_1CILi1EEES8_S8_EEENS6_IJNS7_ILi192EEENS7_ILi128EEENS7_ILi96EEEEEELi96ENS_6half_tEfNS_4arch4Sm90ELb0ELb1ELb0ELb1ELb1ELb1ELb0ELb0ELb1ELb1ELb0ELb0EEENS1_21CollectiveEpilogueFwdINS6_IJSA_SC_SB_EEES9_SE_SG_Li384ELb1ELb1ELb0ELb0EEENS1_36VarlenDynamicPersistentTileSchedulerILi192ELi128ELi384ELi128ELb0ELb1ELb1ELb1ELb0ELb1EEEEEEEEEvNT_6ParamsE --------------------------
	.section	.nv.shared._ZN7cutlass13device_kernelIN5flash11enable_sm90INS1_16FlashAttnFwdSm90INS1_25CollectiveMainloopFwdSm90ILi2EN4cute5tupleIJNS5_1CILi1EEES8_S8_EEENS6_IJNS7_ILi192EEENS7_ILi128EEENS7_ILi96EEEEEELi96ENS_6half_tEfNS_4arch4Sm90ELb0ELb1ELb0ELb1ELb1ELb1ELb0ELb0ELb1ELb1ELb0ELb0EEENS1_21CollectiveEpilogueFwdINS6_IJSA_SC_SB_EEES9_SE_SG_Li384ELb1ELb1ELb0ELb0EEENS1_36VarlenDynamicPersistentTileSchedulerILi192ELi128ELi384ELi128ELb0ELb1ELb1ELb1ELb0ELb1EEEEEEEEEvNT_6ParamsE,"aw",@nobits
	.sectionflags	@""
	.align	16
	.zero		1024


//--------------------- .nv.shared._ZN7cutlass13device_kernelIN5flash11enable_sm90INS1_16FlashAttnFwdSm90INS1_25CollectiveMainloopFwdSm90ILi2EN4cute5tupleIJNS5_1CILi1EEES8_S8_EEENS6_IJNS7_ILi192EEENS7_ILi128EEENS7_ILi96EEEEEELi96ENS_6half_tEfNS_4arch4Sm90ELb1ELb0ELb0ELb0ELb1ELb0ELb0ELb0ELb1ELb1ELb0ELb0EEENS1_21CollectiveEpilogueFwdINS6_IJSA_SC_SB_EEES9_SE_SG_Li384ELb0ELb1ELb0ELb0EEENS1_30DynamicPersistentTileSchedulerILi384ELi128ELb0ELb1ELb1EEEEEEEEEvNT_6ParamsE --------------------------
	.section	.nv.shared._ZN7cutlass13device_kernelIN5flash11enable_sm90INS1_16FlashAttnFwdSm90INS1_25CollectiveMainloopFwdSm90ILi2EN4cute5tupleIJNS5_1CILi1EEES8_S8_EEENS6_IJNS7_ILi192EEENS7_ILi128EEENS7_ILi96EEEEEELi96ENS_6half_tEfNS_4arch4Sm90ELb1ELb0ELb0ELb0ELb1ELb0ELb0ELb0ELb1ELb1ELb0ELb0EEENS1_21CollectiveEpilogueFwdINS6_IJSA_SC_SB_EEES9_SE_SG_Li384ELb0ELb1ELb0ELb0EEENS1_30DynamicPersistentTileSchedulerILi384ELi128ELb0ELb1ELb1EEEEEEEEEvNT_6ParamsE,"aw",@nobits
	.sectionflags	@""
	.align	16
	.zero		1024


//--------------------- .nv.shared._ZN7cutlass13device_kernelIN5flash11enable_sm90INS1_16FlashAttnFwdSm90INS1_25CollectiveMainloopFwdSm90ILi2EN4cute5tupleIJNS5_1CILi1EEES8_S8_EEENS6_IJNS7_ILi192EEENS7_ILi128EEENS7_ILi96EEEEEELi96ENS_6half_tEfNS_4arch4Sm90ELb1ELb0ELb0ELb1ELb1ELb0ELb0ELb0ELb1ELb1ELb0ELb0EEENS1_21CollectiveEpilogueFwdINS6_IJSA_SC_SB_EEES9_SE_SG_Li384ELb1ELb1ELb0ELb0EEENS1_36VarlenDynamicPersistentTileSchedulerILi192ELi128ELi384ELi128ELb0ELb1ELb1ELb1ELb1ELb1EEEEEEEEEvNT_6ParamsE --------------------------
	.section	.nv.shared._ZN7cutlass13device_kernelIN5flash11enable_sm90INS1_16FlashAttnFwdSm90INS1_25CollectiveMainloopFwdSm90ILi2EN4cute5tupleIJNS5_1CILi1EEES8_S8_EEENS6_IJNS7_ILi192EEENS7_ILi128EEENS7_ILi96EEEEEELi96ENS_6half_tEfNS_4arch4Sm90ELb1ELb0ELb0ELb1ELb1ELb0ELb0ELb0ELb1ELb1ELb0ELb0EEENS1_21CollectiveEpilogueFwdINS6_IJSA_SC_SB_EEES9_SE_SG_Li384ELb1ELb1ELb0ELb0EEENS1_36VarlenDynamicPersistentTileSchedulerILi192ELi128ELi384ELi128ELb0ELb1ELb1ELb1ELb1ELb1EEEEEEEEEvNT_6ParamsE,"aw",@nobits
	.sectionflags	@""
	.align	16
	.zero		1024


//--------------------- .nv.shared._ZN7cutlass13device_kernelIN5flash11enable_sm90INS1_16FlashAttnFwdSm90INS1_25CollectiveMainloopFwdSm90ILi2EN4cute5tupleIJNS5_1CILi1EEES8_S8_EEENS6_IJNS7_ILi192EEENS7_ILi128EEENS7_ILi96EEEEEELi96ENS_6half_tEfNS_4arch4Sm90ELb1ELb0ELb0ELb1ELb1ELb1ELb0ELb0ELb1ELb1ELb0ELb0EEENS1_21CollectiveEpilogueFwdINS6_IJSA_SC_SB_EEES9_SE_SG_Li384ELb1ELb1ELb0ELb0EEENS1_36VarlenDynamicPersistentTileSchedulerILi192ELi128ELi384ELi128ELb0ELb1ELb1ELb1ELb1ELb1EEEEEEEEEvNT_6ParamsE --------------------------
	.section	.nv.shared._ZN7cutlass13device_kernelIN5flash11enable_sm90INS1_16FlashAttnFwdSm90INS1_25CollectiveMainloopFwdSm90ILi2EN4cute5tupleIJNS5_1CILi1EEES8_S8_EEENS6_IJNS7_ILi192EEENS7_ILi128EEENS7_ILi96EEEEEELi96ENS_6half_tEfNS_4arch4Sm90ELb1ELb0ELb0ELb1ELb1ELb1ELb0ELb0ELb1ELb1ELb0ELb0EEENS1_21CollectiveEpilogueFwdINS6_IJSA_SC_SB_EEES9_SE_SG_Li384ELb1ELb1ELb0ELb0EEENS1_36VarlenDynamicPersistentTileSchedulerILi192ELi128ELi384ELi128ELb0ELb1ELb1ELb1ELb1ELb1EEEEEEEEEvNT_6ParamsE,"aw",@nobits
	.sectionflags	@""
	.align	16
	.zero		1024


//--------------------- .nv.shared._ZN7cutlass13device_kernelIN5flash11enable_sm90INS1_16FlashAttnFwdSm90INS1_25CollectiveMainloopFwdSm90ILi2EN4cute5tupleIJNS5_1CILi1EEES8_S8_EEENS6_IJNS7_ILi192EEENS7_ILi128EEENS7_ILi64EEEEEELi64ENS_6half_tEfNS_4arch4Sm90ELb0ELb0ELb0ELb0ELb1ELb0ELb0ELb1ELb1ELb1ELb0ELb0EEENS1_21CollectiveEpilogueFwdINS6_IJSA_SC_SB_EEES9_SE_SG_Li384ELb0ELb1ELb0ELb0EEENS1_29StaticPersistentTileSchedulerILb0EEEEEEEEEvNT_6ParamsE --------------------------
	.section	.nv.shared._ZN7cutlass13device_kernelIN5flash11enable_sm90INS1_16FlashAttnFwdSm90INS1_25CollectiveMainloopFwdSm90ILi2EN4cute5tupleIJNS5_1CILi1EEES8_S8_EEENS6_IJNS7_ILi192EEENS7_ILi128EEENS7_ILi64EEEEEELi64ENS_6half_tEfNS_4arch4Sm90ELb0ELb0ELb0ELb0ELb1ELb0ELb0ELb1ELb1ELb1ELb0ELb0EEENS1_21CollectiveEpilogueFwdINS6_IJSA_SC_SB_EEES9_SE_SG_Li384ELb0ELb1ELb0ELb0EEENS1_29StaticPersistentTileSchedulerILb0EEEEEEEEEvNT_6ParamsE,"aw",@nobits
	.sectionflags	@""
	.align	16
	.zero		1024


//--------------------- .nv.shared._ZN7cutlass13device_kernelIN5flash11enable_sm90INS1_16FlashAttnFwdSm90INS1_25CollectiveMainloopFwdSm90ILi2EN4cute5tupleIJNS5_1CILi1EEES8_S8_EEENS6_IJNS7_ILi192EEENS7_ILi128EEENS7_ILi64EEEEEELi64ENS_6half_tEfNS_4arch4Sm90ELb0ELb0ELb0ELb1ELb1ELb0ELb0ELb1ELb1ELb1ELb0ELb0EEENS1_21CollectiveEpilogueFwdINS6_IJSA_SC_SB_EEES9_SE_SG_Li384ELb1ELb1ELb0ELb0EEENS1_36VarlenDynamicPersistentTileSchedulerILi192ELi128ELi384ELi128ELb0ELb1ELb1ELb0ELb1ELb1EEEEEEEEEvNT_6ParamsE --------------------------
	.section	.nv.shared._ZN7cutlass13device_kernelIN5flash11enable_sm90INS1_16FlashAttnFwdSm90INS1_25CollectiveMainloopFwdSm90ILi2EN4cute5tupleIJNS5_1CILi1EEES8_S8_EEENS6_IJNS7_ILi192EEENS7_ILi128EEENS7_ILi64EEEEEELi64ENS_6half_tEfNS_4arch4Sm90ELb0ELb0ELb0ELb1ELb1ELb0ELb0ELb1ELb1ELb1ELb0ELb0EEENS1_21CollectiveEpilogueFwdINS6_IJSA_SC_SB_EEES9_SE_SG_Li384ELb1ELb1ELb0ELb0EEENS1_36VarlenDynamicPersistentTileSchedulerILi192ELi128ELi384ELi128ELb0ELb1ELb1ELb0ELb1ELb1EEEEEEEEEvNT_6ParamsE,"aw",@nobits
	.sectionflags	@""
	.align	16
	.zero		1024


//--------------------- .nv.shared._ZN7cutlass13device_kernelIN5flash11enable_sm90INS1_16FlashAttnFwdSm90INS1_25CollectiveMainloopFwdSm90ILi2EN4cute5tupleIJNS5_1CILi1EEES8_S8_EEENS6_IJNS7_ILi192EEENS7_ILi128EEENS7_ILi64EEEEEELi64ENS_6half_tEfNS_4arch4Sm90ELb0ELb0ELb0ELb1ELb1ELb1ELb0ELb1ELb1ELb1ELb0ELb0EEENS1_21CollectiveEpilogueFwdINS6_IJSA_SC_SB_EEES9_SE_SG_Li384ELb1ELb1ELb0ELb0EEENS1_36VarlenDynamicPersistentTileSchedulerILi192ELi128ELi384ELi128ELb0ELb1ELb1ELb0ELb1ELb1EEEEEEEEEvNT_6ParamsE --------------------------
	.section	.nv.shared._ZN7cutlass13device_kernelIN5flash11enable_sm90INS1_16FlashAttnFwdSm90INS1_25CollectiveMainloopFwdSm90ILi2EN4cute5tupleIJNS5_1CILi1EEES8_S8_EEENS6_IJNS7_ILi192EEENS7_ILi128EEENS7_ILi64EEEEEELi64ENS_6half_tEfNS_4arch4Sm90ELb0ELb0ELb0ELb1ELb1ELb1ELb0ELb1ELb1ELb1ELb0ELb0EEENS1_21CollectiveEpilogueFwdINS6_IJSA_SC_SB_EEES9_SE_SG_Li384ELb1ELb1ELb0ELb0EEENS1_36VarlenDynamicPersistentTileSchedulerILi192ELi128ELi384ELi128ELb0ELb1ELb1ELb0ELb1ELb1EEEEEEEEEvNT_6ParamsE,"aw",@nobits
	.sectionflags	@""
	.align	16
	.zero		1024


//--------------------- .nv.shared._ZN7cutlass13device_kernelIN5flash11enable_sm90INS1_16FlashAttnFwdSm90INS1_25CollectiveMainloopFwdSm90ILi2EN4cute5tupleIJNS5_1CILi1EEES8_S8_EEENS6_IJNS7_ILi192EEENS7_ILi128EEENS7_ILi64EEEEEELi64ENS_6half_tEfNS_4arch4Sm90ELb0ELb1ELb0ELb0ELb1ELb0ELb0ELb1ELb1ELb1ELb0ELb0EEENS1_21CollectiveEpilogueFwdINS6_IJSA_SC_SB_EEES9_SE_SG_Li384ELb0ELb1ELb0ELb0EEENS1_30DynamicPersistentTileSchedulerILi384ELi128ELb0ELb1ELb1EEEEEEEEEvNT_6ParamsE --------------------------
	.section	.nv.shared._ZN7cutlass13device_kernelIN5flash11enable_sm90INS1_16FlashAttnFwdSm90INS1_25CollectiveMainloopFwdSm90ILi2EN4cute5tupleIJNS5_1CILi1EEES8_S8_EEENS6_IJNS7_ILi192EEENS7_ILi128EEENS7_ILi64EEEEEELi64ENS_6half_tEfNS_4arch4Sm90ELb0ELb1ELb0ELb0ELb1ELb0ELb0ELb1ELb1ELb1ELb0ELb0EEENS1_21CollectiveEpilogueFwdINS6_IJSA_SC_SB_EEES9_SE_SG_Li384ELb0ELb1ELb0ELb0EEENS1_30DynamicPersistentTileSchedulerILi384ELi128ELb0ELb1ELb1EEEEEEEEEvNT_6ParamsE,"aw",@nobits
	.sectionflags	@""
	.align	16
	.zero		1024


//--------------------- .nv.shared._ZN7cutlass13device_kernelIN5flash11enable_sm90INS1_16FlashAttnFwdSm90INS1_25CollectiveMainloopFwdSm90ILi2EN4cute5tupleIJNS5_1CILi1EEES8_S8_EEENS6_IJNS7_ILi192EEENS7_ILi128EEENS7_ILi64EEEEEELi64ENS_6half_tEfNS_4arch4Sm90ELb0ELb1ELb0ELb1ELb1ELb0ELb0ELb1ELb1ELb1ELb0ELb0EEENS1_21CollectiveEpilogueFwdINS6_IJSA_SC_SB_EEES9_SE_SG_Li384ELb1ELb1ELb0ELb0EEENS1_36VarlenDynamicPersistentTileSchedulerILi192ELi128ELi384ELi128ELb0ELb1ELb1ELb1ELb0ELb1EEEEEEEEEvNT_6ParamsE --------------------------
	.section	.nv.shared._ZN7cutlass13device_kernelIN5flash11enable_sm90INS1_16FlashAttnFwdSm90INS1_25CollectiveMainloopFwdSm90ILi2EN4cute5tupleIJNS5_1CILi1EEES8_S8_EEENS6_IJNS7_ILi192EEENS7_ILi128EEENS7_ILi64EEEEEELi64ENS_6half_tEfNS_4arch4Sm90ELb0ELb1ELb0ELb1ELb1ELb0ELb0ELb1ELb1ELb1ELb0ELb0EEENS1_21CollectiveEpilogueFwdINS6_IJSA_SC_SB_EEES9_SE_SG_Li384ELb1ELb1ELb0ELb0EEENS1_36VarlenDynamicPersistentTileSchedulerILi192ELi128ELi384ELi128ELb0ELb1ELb1ELb1ELb0ELb1EEEEEEEEEvNT_6ParamsE,"aw",@nobits
	.sectionflags	@""
	.align	16
	.zero		1024


//--------------------- .nv.shared._ZN7cutlass13device_kernelIN5flash11enable_sm90INS1_16FlashAttnFwdSm90INS1_25CollectiveMainloopFwdSm90ILi2EN4cute5tupleIJNS5_1CILi1EEES8_S8_EEENS6_IJNS7_ILi192EEENS7_ILi128EEENS7_ILi64EEEEEELi64ENS_6half_tEfNS_4arch4Sm90ELb0ELb1ELb0ELb1ELb1ELb1ELb0ELb1ELb1ELb1ELb0ELb0EEENS1_21CollectiveEpilogueFwdINS6_IJSA_SC_SB_EEES9_SE_SG_Li384ELb1ELb1ELb0ELb0EEENS1_36VarlenDynamicPersistentTileSchedulerILi192ELi128ELi384ELi128ELb0ELb1ELb1ELb1ELb0ELb1EEEEEEEEEvNT_6ParamsE --------------------------
	.section	.nv.shared._ZN7cutlass13device_kernelIN5flash11enable_sm90INS1_16FlashAttnFwdSm90INS1_25CollectiveMainloopFwdSm90ILi2EN4cute5tupleIJNS5_1CILi1EEES8_S8_EEENS6_IJNS7_ILi192EEENS7_ILi128EEENS7_ILi64EEEEEELi64ENS_6half_tEfNS_4arch4Sm90ELb0ELb1ELb0ELb1ELb1ELb1ELb0ELb1ELb1ELb1ELb0ELb0EEENS1_21CollectiveEpilogueFwdINS6_IJSA_SC_SB_EEES9_SE_SG_Li384ELb1ELb1ELb0ELb0EEENS1_36VarlenDynamicPersistentTileSchedulerILi192ELi128ELi384ELi128ELb0ELb1ELb1ELb1ELb0ELb1EEEEEEEEEvNT_6ParamsE,"aw",@nobits
	.sectionflags	@""
	.align	16
	.zero		1024


//--------------------- .nv.shared._ZN7cutlass13device_kernelIN5flash11enable_sm90INS1_16FlashAttnFwdSm90INS1_25CollectiveMainloopFwdSm90ILi2EN4cute5tupleIJNS5_1CILi1EEES8_S8_EEENS6_IJNS7_ILi192EEENS7_ILi128EEENS7_ILi64EEEEEELi64ENS_6half_tEfNS_4arch4Sm90ELb1ELb0ELb0ELb0ELb1ELb0ELb0ELb1ELb1ELb1ELb0ELb0EEENS1_21CollectiveEpilogueFwdINS6_IJSA_SC_SB_EEES9_SE_SG_Li384ELb0ELb1ELb0ELb0EEENS1_30DynamicPersistentTileSchedulerILi384ELi128ELb0ELb1ELb1EEEEEEEEEvNT_6ParamsE --------------------------
	.section	.nv.shared._ZN7cutlass13device_kernelIN5flash11enable_sm90INS1_16FlashAttnFwdSm90INS1_25CollectiveMainloopFwdSm90ILi2EN4cute5tupleIJNS5_1CILi1EEES8_S8_EEENS6_IJNS7_ILi192EEENS7_ILi128EEENS7_ILi64EEEEEELi64ENS_6half_tEfNS_4arch4Sm90ELb1ELb0ELb0ELb0ELb1ELb0ELb0ELb1ELb1ELb1ELb0ELb0EEENS1_21CollectiveEpilogueFwdINS6_IJSA_SC_SB_EEES9_SE_SG_Li384ELb0ELb1ELb0ELb0EEENS1_30DynamicPersistentTileSchedulerILi384ELi128ELb0ELb1ELb1EEEEEEEEEvNT_6ParamsE,"aw",@nobits
	.sectionflags	@""
	.align	16
	.zero		1024


//--------------------- .nv.shared._ZN7cutlass13device_kernelIN5flash11enable_sm90INS1_16FlashAttnFwdSm90INS1_25CollectiveMainloopFwdSm90ILi2EN4cute5tupleIJNS5_1CILi1EEES8_S8_EEENS6_IJNS7_ILi192EEENS7_ILi128EEENS7_ILi64EEEEEELi64ENS_6half_tEfNS_4arch4Sm90ELb1ELb0ELb0ELb1ELb1ELb0ELb0ELb1ELb1ELb1ELb0ELb0EEENS1_21CollectiveEpilogueFwdINS6_IJSA_SC_SB_EEES9_SE_SG_Li384ELb1ELb1ELb0ELb0EEENS1_36VarlenDynamicPersistentTileSchedulerILi192ELi128ELi384ELi128ELb0ELb1ELb1ELb1ELb1ELb1EEEEEEEEEvNT_6ParamsE --------------------------
	.section	.nv.shared._ZN7cutlass13device_kernelIN5flash11enable_sm90INS1_16FlashAttnFwdSm90INS1_25CollectiveMainloopFwdSm90ILi2EN4cute5tupleIJNS5_1CILi1EEES8_S8_EEENS6_IJNS7_ILi192EEENS7_ILi128EEENS7_ILi64EEEEEELi64ENS_6half_tEfNS_4arch4Sm90ELb1ELb0ELb0ELb1ELb1ELb0ELb0ELb1ELb1ELb1ELb0ELb0EEENS1_21CollectiveEpilogueFwdINS6_IJSA_SC_SB_EEES9_SE_SG_Li384ELb1ELb1ELb0ELb0EEENS1_36VarlenDynamicPersistentTileSchedulerILi192ELi128ELi384ELi128ELb0ELb1ELb1ELb1ELb1ELb1EEEEEEEEEvNT_6ParamsE,"aw",@nobits
	.sectionflags	@""
	.align	16
	.zero		1024


//--------------------- .nv.shared._ZN7cutlass13device_kernelIN5flash11enable_sm90INS1_16FlashAttnFwdSm90INS1_25CollectiveMainloopFwdSm90ILi2EN4cute5tupleIJNS5_1CILi1EEES8_S8_EEENS6_IJNS7_ILi192EEENS7_ILi128EEENS7_ILi64EEEEEELi64ENS_6half_tEfNS_4arch4Sm90ELb1ELb0ELb0ELb1ELb1ELb1ELb0ELb1ELb1ELb1ELb0ELb0EEENS1_21CollectiveEpilogueFwdINS6_IJSA_SC_SB_EEES9_SE_SG_Li384ELb1ELb1ELb0ELb0EEENS1_36VarlenDynamicPersistentTileSchedulerILi192ELi128ELi384ELi128ELb0ELb1ELb1ELb1ELb1ELb1EEEEEEEEEvNT_6ParamsE --------------------------
	.section	.nv.shared._ZN7cutlass13device_kernelIN5flash11enable_sm90INS1_16FlashAttnFwdSm90INS1_25CollectiveMainloopFwdSm90ILi2EN4cute5tupleIJNS5_1CILi1EEES8_S8_EEENS6_IJNS7_ILi192EEENS7_ILi128EEENS7_ILi64EEEEEELi64ENS_6half_tEfNS_4arch4Sm90ELb1ELb0ELb0ELb1ELb1ELb1ELb0ELb1ELb1ELb1ELb0ELb0EEENS1_21CollectiveEpilogueFwdINS6_IJSA_SC_SB_EEES9_SE_SG_Li384ELb1ELb1ELb0ELb0EEENS1_36VarlenDynamicPersistentTileSchedulerILi192ELi128ELi384ELi128ELb0ELb1ELb1ELb1ELb1ELb1EEEEEEEEEvNT_6ParamsE,"aw",@nobits
	.sectionflags	@""
	.align	16
	.zero		1024


//--------------------- .nv.constant0._ZN7cutlass13device_kernelIN5flash11enable_sm90INS1_16FlashAttnFwdSm90INS1_25CollectiveMainloopFwdSm90ILi2EN4cute5tupleIJNS5_1CILi1EEES8_S8_EEENS6_IJNS7_ILi128EEENS7_ILi80EEENS7_ILi256EEEEEELi256ENS_6half_tEfNS_4arch4Sm90ELb0ELb0ELb0ELb0ELb1ELb0ELb0ELb1ELb1ELb1ELb0ELb0EEENS1_21CollectiveEpilogueFwdINS6_IJSA_SC_SB_EEES9_SE_SG_Li256ELb0ELb1ELb0ELb0EEENS1_29StaticPersistentTileSchedulerILb0EEEEEEEEEvNT_6ParamsE --------------------------
	.section	.nv.constant0._ZN7cutlass13device_kernelIN5flash11enable_sm90INS1_16FlashAttnFwdSm90INS1_25CollectiveMainloopFwdSm90ILi2EN4cute5tupleIJNS5_1CILi1EEES8_S8_EEENS6_IJNS7_ILi128EEENS7_ILi80EEENS7_ILi256EEEEEELi256ENS_6half_tEfNS_4arch4Sm90ELb0ELb0ELb0ELb0ELb1ELb0ELb0ELb1ELb1ELb1ELb0ELb0EEENS1_21CollectiveEpilogueFwdINS6_IJSA_SC_SB_EEES9_SE_SG_Li256ELb0ELb1ELb0ELb0EEENS1_29StaticPersistentTileSchedulerILb0EEEEEEEEEvNT_6ParamsE,"a",@progbits
	.sectionflags	@""
	.align	4
.nv.constant0._ZN7cutlass13device_kernelIN5flash11enable_sm90INS1_16FlashAttnFwdSm90INS1_25CollectiveMainloopFwdSm90ILi2EN4cute5tupleIJNS5_1CILi1EEES8_S8_EEENS6_IJNS7_ILi128EEENS7_ILi80EEENS7_ILi256EEEEEELi256ENS_6half_tEfNS_4arch4Sm90ELb0ELb0ELb0ELb0ELb1ELb0ELb0ELb1ELb1ELb1ELb0ELb0EEENS1_21CollectiveEpilogueFwdINS6_IJSA_SC_SB_EEES9_SE_SG_Li256ELb0ELb1ELb0ELb0EEENS1_29StaticPersistentTileSchedulerILb0EEEEEEEEEvNT_6ParamsE:
	.zero		3200


//--------------------- .nv.constant0._ZN7cutlass13device_kernelIN5flash11enable_sm90INS1_16FlashAttnFwdSm90INS1_25CollectiveMainloopFwdSm90ILi2EN4cute5tupleIJNS5_1CILi1EEES8_S8_EEENS6_IJNS7_ILi128EEENS7_ILi80EEENS7_ILi256EEEEEELi256ENS_6half_tEfNS_4arch4Sm90ELb0ELb0ELb0ELb1ELb1ELb0ELb0ELb1ELb1ELb1ELb0ELb0EEENS1_21CollectiveEpilogueFwdINS6_IJSA_SC_SB_EEES9_SE_SG_Li256ELb1ELb1ELb0ELb0EEENS1_36VarlenDynamicPersistentTileSchedulerILi128ELi80ELi256ELi128ELb0ELb1ELb1ELb0ELb1ELb1EEEEEEEEEvNT_6ParamsE --------------------------
	.section	.nv.constant0._ZN7cutlass13device_kernelIN5flash11enable_sm90INS1_16FlashAttnFwdSm90INS1_25CollectiveMainloopFwdSm90ILi2EN4cute5tupleIJNS5_1CILi1EEES8_S8_EEENS6_IJNS7_ILi128EEENS7_ILi80EEENS7_ILi256EEEEEELi256ENS_6half_tEfNS_4arch4Sm90ELb0ELb0ELb0ELb1ELb1ELb0ELb0ELb1ELb1ELb1ELb0ELb0EEENS1_21CollectiveEpilogueFwdINS6_IJSA_SC_SB_EEES9_SE_SG_Li256ELb1ELb1ELb0ELb0EEENS1_36VarlenDynamicPersistentTileSchedulerILi128ELi80ELi256ELi128ELb0ELb1ELb1ELb0ELb1ELb1EEEEEEEEEvNT_6ParamsE,"a",@progbits
	.sectionflags	@""
	.align	4
.nv.constant0._ZN7cutlass13device_kernelIN5flash11enable_sm90INS1_16FlashAttnFwdSm90INS1_25CollectiveMainloopFwdSm90ILi2EN4cute5tupleIJNS5_1CILi1EEES8_S8_EEENS6_IJNS7_ILi128EEENS7_ILi80EEENS7_ILi256EEEEEELi256ENS_6half_tEfNS_4arch4Sm90ELb0ELb0ELb0ELb1ELb1ELb0ELb0ELb1ELb1ELb1ELb0ELb0EEENS1_21CollectiveEpilogueFwdINS6_IJSA_SC_SB_EEES9_SE_SG_Li256ELb1ELb1ELb0ELb0EEENS1_36VarlenDynamicPersistentTileSchedulerILi128ELi80ELi256ELi128ELb0ELb1ELb1ELb0ELb1ELb1EEEEEEEEEvNT_6ParamsE:
	.zero		3328


//--------------------- .nv.constant0._ZN7cutlass13device_kernelIN5flash11enable_sm90INS1_16FlashAttnFwdSm90INS1_25CollectiveMainloopFwdSm90ILi2EN4cute5tupleIJNS5_1CILi1EEES8_S8_EEENS6_IJNS7_ILi128EEENS7_ILi80EEENS7_ILi256EEEEEELi256ENS_6half_tEfNS_4arch4Sm90ELb0ELb0ELb0ELb1ELb1ELb1ELb0ELb1ELb1ELb1ELb0ELb0EEENS1_21CollectiveEpilogueFwdINS6_IJSA_SC_SB_EEES9_SE_SG_Li256ELb1ELb1ELb0ELb0EEENS1_36VarlenDynamicPersistentTileSchedulerILi128ELi80ELi256ELi128ELb0ELb1ELb1ELb0ELb1ELb1EEEEEEEEEvNT_6ParamsE --------------------------
	.section	.nv.constant0._ZN7cutlass13device_kernelIN5flash11enable_sm90INS1_16FlashAttnFwdSm90INS1_25CollectiveMainloopFwdSm90ILi2EN4cute5tupleIJNS5_1CILi1EEES8_S8_EEENS6_IJNS7_ILi128EEENS7_ILi80EEENS7_ILi256EEEEEELi256ENS_6half_tEfNS_4arch4Sm90ELb0ELb0ELb0ELb1ELb1ELb1ELb0ELb1ELb1ELb1ELb0ELb0EEENS1_21CollectiveEpilogueFwdINS6_IJSA_SC_SB_EEES9_SE_SG_Li256ELb1ELb1ELb0ELb0EEENS1_36VarlenDynamicPersistentTileSchedulerILi128ELi80ELi256ELi128ELb0ELb1ELb1ELb0ELb1ELb1EEEEEEEEEvNT_6ParamsE,"a",@progbits
	.sectionflags	@""
	.align	4
.nv.constant0._ZN7cutlass13device_kernelIN5flash11enable_sm90INS1_16FlashAttnFwdSm90INS1_25CollectiveMainloopFwdSm90ILi2EN4cute5tupleIJNS5_1CILi1EEES8_S8_EEENS6_IJNS7_ILi128EEENS7_ILi80EEENS7_ILi256EEEEEELi256ENS_6half_tEfNS_4arch4Sm90ELb0ELb0ELb0ELb1ELb1ELb1ELb0ELb1ELb1ELb1ELb0ELb0EEENS1_21CollectiveEpilogueFwdINS6_IJSA_SC_SB_EEES9_SE_SG_Li256ELb1ELb1ELb0ELb0EEENS1_36VarlenDynamicPersistentTileSchedulerILi128ELi80ELi256ELi128ELb0ELb1ELb1ELb0ELb1ELb1EEEEEEEEEvNT_6ParamsE:
	.zero		3328


//--------------------- .nv.constant0._ZN7cutlass13device_kernelIN5flash11enable_sm90INS1_16FlashAttnFwdSm90INS1_25CollectiveMainloopFwdSm90ILi2EN4cute5tupleIJNS5_1CILi1EEES8_S8_EEENS6_IJNS7_ILi128EEENS7_ILi64EEENS7_ILi256EEEEEELi256ENS_6half_tEfNS_4arch4Sm90ELb0ELb1ELb0ELb0ELb1ELb0ELb0ELb1ELb1ELb1ELb0ELb0EEENS1_21CollectiveEpilogueFwdINS6_IJSA_SC_SB_EEES9_SE_SG_Li256ELb0ELb1ELb0ELb0EEENS1_30DynamicPersistentTileSchedulerILi256ELi128ELb0ELb1ELb1EEEEEEEEEvNT_6ParamsE --------------------------
	.section	.nv.constant0._ZN7cutlass13device_kernelIN5flash11enable_sm90INS1_16FlashAttnFwdSm90INS1_25CollectiveMainloopFwdSm90ILi2EN4cute5tupleIJNS5_1CILi1EEES8_S8_EEENS6_IJNS7_ILi128EEENS7_ILi64EEENS7_ILi256EEEEEELi256ENS_6half_tEfNS_4arch4Sm90ELb0ELb1ELb0ELb0ELb1ELb0ELb0ELb1ELb1ELb1ELb0ELb0EEENS1_21CollectiveEpilogueFwdINS6_IJSA_SC_SB_EEES9_SE_SG_Li256ELb0ELb1ELb0ELb0EEENS1_30DynamicPersistentTileSchedulerILi256ELi128ELb0ELb1ELb1EEEEEEEEEvNT_6ParamsE,"a",@progbits
	.sectionflags	@""
	.align	4
.nv.constant0._ZN7cutlass13device_kernelIN5flash11enable_sm90INS1_16FlashAttnFwdSm90INS1_25CollectiveMainloopFwdSm90ILi2EN4cute5tupleIJNS5_1CILi1EEES8_S8_EEENS6_IJNS7_ILi128EEENS7_ILi64EEENS7_ILi256EEEEEELi256ENS_6half_tEfNS_4arch4Sm90ELb0ELb1ELb0ELb0ELb1ELb0ELb0ELb1ELb1ELb1ELb0ELb0EEENS1_21CollectiveEpilogueFwdINS6_IJSA_SC_SB_EEES9_SE_SG_Li256ELb0ELb1ELb0ELb0EEENS1_30DynamicPersistentTileSchedulerILi256ELi128ELb0ELb1ELb1EEEEEEEEEvNT_6ParamsE:
	.zero		3328


//--------------------- .nv.constant0._ZN7cutlass13device_kernelIN5flash11enable_sm90INS1_16FlashAttnFwdSm90INS1_25CollectiveMainloopFwdSm90ILi2EN4cute5tupleIJNS5_1CILi1EEES8_S8_EEENS6_IJNS7_ILi128EEENS7_ILi64EEENS7_ILi256EEEEEELi256ENS_6half_tEfNS_4arch4Sm90ELb0ELb1ELb0ELb1ELb1ELb0ELb0ELb1ELb1ELb1ELb0ELb0EEENS1_21CollectiveEpilogueFwdINS6_IJSA_SC_SB_EEES9_SE_SG_Li256ELb1ELb1ELb0ELb0EEENS1_36VarlenDynamicPersistentTileSchedulerILi128ELi64ELi256ELi128ELb0ELb1ELb1ELb1ELb0ELb1EEEEEEEEEvNT_6ParamsE --------------------------
	.section	.nv.constant0._ZN7cutlass13device_kernelIN5flash11enable_sm90INS1_16FlashAttnFwdSm90INS1_25CollectiveMainloopFwdSm90ILi2EN4cute5tupleIJNS5_1CILi1EEES8_S8_EEENS6_IJNS7_ILi128EEENS7_ILi64EEENS7_ILi256EEEEEELi256ENS_6half_tEfNS_4arch4Sm90ELb0ELb1ELb0ELb1ELb1ELb0ELb0ELb1ELb1ELb1ELb0ELb0EEENS1_21CollectiveEpilogueFwdINS6_IJSA_SC_SB_EEES9_SE_SG_Li256ELb1ELb1ELb0ELb0EEENS1_36VarlenDynamicPersistentTileSchedulerILi128ELi64ELi256ELi128ELb0ELb1ELb1ELb1ELb0ELb1EEEEEEEEEvNT_6ParamsE,"a",@progbits
	.sectionflags	@""
	.align	4
.nv.constant0._ZN7cutlass13device_kernelIN5flash11enable_sm90INS1_16FlashAttnFwdSm90INS1_25CollectiveMainloopFwdSm90ILi2EN4cute5tupleIJNS5_1CILi1EEES8_S8_EEENS6_IJNS7_ILi128EEENS7_ILi64EEENS7_ILi256EEEEEELi256ENS_6half_tEfNS_4arch4Sm90ELb0ELb1ELb0ELb1ELb1ELb0ELb0ELb1ELb1ELb1ELb0ELb0EEENS1_21CollectiveEpilogueFwdINS6_IJSA_SC_SB_EEES9_SE_SG_Li256ELb1ELb1ELb0ELb0EEENS1_36VarlenDynamicPersistentTileSchedulerILi128ELi64ELi256ELi128ELb0ELb1ELb1ELb1ELb0ELb1EEEEEEEEEvNT_6ParamsE:
	.zero		3328


//--------------------- .nv.constant0._ZN7cutlass13device_kernelIN5flash11enable_sm90INS1_16FlashAttnFwdSm90INS1_25CollectiveMainloopFwdSm90ILi2EN4cute5tupleIJNS5_1CILi1EEES8_S8_EEENS6_IJNS7_ILi128EEENS7_ILi64EEENS7_ILi256EEEEEELi256ENS_6half_tEfNS_4arch4Sm90ELb0ELb1ELb0ELb1ELb1ELb1ELb0ELb1ELb1ELb1ELb0ELb0EEENS1_21CollectiveEpilogueFwdINS6_IJSA_SC_SB_EEES9_SE_SG_Li256ELb1ELb1ELb0ELb0EEENS1_36VarlenDynamicPersistentTileSchedulerILi128ELi64ELi256ELi128ELb0ELb1ELb1ELb1ELb0ELb1EEEEEEEEEvNT_6ParamsE --------------------------
	.section	.nv.constant0._ZN7cutlass13device_kernelIN5flash11enable_sm90INS1_16FlashAttnFwdSm90INS1_25CollectiveMainloopFwdSm90ILi2EN4cute5tupleIJNS5_1CILi1EEES8_S8_EEENS6_IJNS7_ILi128EEENS7_ILi64EEENS7_ILi256EEEEEELi256ENS_6half_tEfNS_4arch4Sm90ELb0ELb1ELb0ELb1ELb1ELb1ELb0ELb1ELb1ELb1ELb0ELb0EEENS1_21CollectiveEpilogueFwdINS6_IJSA_SC_SB_EEES9_SE_SG_Li256ELb1ELb1ELb0ELb0EEENS1_36VarlenDynamicPersistentTileSchedulerILi128ELi64ELi256ELi128ELb0ELb1ELb1ELb1ELb0ELb1EEEEEEEEEvNT_6ParamsE,"a",@progbits
	.sectionflags	@""
	.align	4
.nv.constant0._ZN7cutlass13device_kernelIN5flash11enable_sm90INS1_16FlashAttnFwdSm90INS1_25CollectiveMainloopFwdSm90ILi2EN4cute5tupleIJNS5_1CILi1EEES8_S8_EEENS6_IJNS7_ILi128EEENS7_ILi64EEENS7_ILi256EEEEEELi256ENS_6half_tEfNS_4arch4Sm90ELb0ELb1ELb0ELb1ELb1ELb1ELb0ELb1ELb1ELb1ELb0ELb0EEENS1_21CollectiveEpilogueFwdINS6_IJSA_SC_SB_EEES9_SE_SG_Li256ELb1ELb1ELb0ELb0EEENS1_36VarlenDynamicPersistentTileSchedulerILi128ELi64ELi256ELi128ELb0ELb1ELb1ELb1ELb0ELb1EEEEEEEEEvNT_6ParamsE:
	.zero		3328


//--------------------- .nv.constant0._ZN7cutlass13device_kernelIN5flash11enable_sm90INS1_16FlashAttnFwdSm90INS1_25CollectiveMainloopFwdSm90ILi2EN4cute5tupleIJNS5_1CILi1EEES8_S8_EEENS6_IJNS7_ILi128EEENS7_ILi80EEENS7_ILi256EEEEEELi256ENS_6half_tEfNS_4arch4Sm90ELb1ELb0ELb0ELb0ELb1ELb0ELb0ELb1ELb1ELb1ELb0ELb0EEENS1_21CollectiveEpilogueFwdINS6_IJSA_SC_SB_EEES9_SE_SG_Li256ELb0ELb1ELb0ELb0EEENS1_30DynamicPersistentTileSchedulerILi256ELi128ELb0ELb1ELb1EEEEEEEEEvNT_6ParamsE --------------------------
	.section	.nv.constant0._ZN7cutlass13device_kernelIN5flash11enable_sm90INS1_16FlashAttnFwdSm90INS1_25CollectiveMainloopFwdSm90ILi2EN4cute5tupleIJNS5_1CILi1EEES8_S8_EEENS6_IJNS7_ILi128EEENS7_ILi80EEENS7_ILi256EEEEEELi256ENS_6half_tEfNS_4arch4Sm90ELb1ELb0ELb0ELb0ELb1ELb0ELb0ELb1ELb1ELb1ELb0ELb0EEENS1_21CollectiveEpilogueFwdINS6_IJSA_SC_SB_EEES9_SE_SG_Li256ELb0ELb1ELb0ELb0EEENS1_30DynamicPersistentTileSchedulerILi256ELi128ELb0ELb1ELb1EEEEEEEEEvNT_6ParamsE,"a",@progbits
	.sectionflags	@""
	.align	4
.nv.constant0._ZN7cutlass13device_kernelIN5flash11enable_sm90INS1_16FlashAttnFwdSm90INS1_25CollectiveMainloopFwdSm90ILi2EN4cute5tupleIJNS5_1CILi1EEES8_S8_EEENS6_IJNS7_ILi128EEENS7_ILi80EEENS7_ILi256EEEEEELi256ENS_6half_tEfNS_4arch4Sm90ELb1ELb0ELb0ELb0ELb1ELb0ELb0ELb1ELb1ELb1ELb0ELb0EEENS1_21CollectiveEpilogueFwdINS6_IJSA_SC_SB_EEES9_SE_SG_Li256ELb0ELb1ELb0ELb0EEENS1_30DynamicPersistentTileSchedulerILi256ELi128ELb0ELb1ELb1EEEEEEEEEvNT_6ParamsE:
	.zero		3328


//--------------------- .nv.constant0._ZN7cutlass13device_kernelIN5flash11enable_sm90INS1_16FlashAttnFwdSm90INS1_25CollectiveMainloopFwdSm90ILi2EN4cute5tupleIJNS5_1CILi1EEES8_S8_EEENS6_IJNS7_ILi128EEENS7_ILi80EEENS7_ILi256EEEEEELi256ENS_6half_tEfNS_4arch4Sm90ELb1ELb0ELb0ELb1ELb1ELb0ELb0ELb1ELb1ELb1ELb0ELb0EEENS1_21CollectiveEpilogueFwdINS6_IJSA_SC_SB_EEES9_SE_SG_Li256ELb1ELb1ELb0ELb0EEENS1_36VarlenDynamicPersistentTileSchedulerILi128ELi80ELi256ELi128ELb0ELb1ELb1ELb1ELb1ELb1EEEEEEEEEvNT_6ParamsE --------------------------
	.section	.nv.constant0._ZN7cutlass13device_kernelIN5flash11enable_sm90INS1_16FlashAttnFwdSm90INS1_25CollectiveMainloopFwdSm90ILi2EN4cute5tupleIJNS5_1CILi1EEES8_S8_EEENS6_IJNS7_ILi128EEENS7_ILi80EEENS7_ILi256EEEEEELi256ENS_6half_tEfNS_4arch4Sm90ELb1ELb0ELb0ELb1ELb1ELb0ELb0ELb1ELb1ELb1ELb0ELb0EEENS1_21CollectiveEpilogueFwdINS6_IJSA_SC_SB_EEES9_SE_SG_Li256ELb1ELb1ELb0ELb0EEENS1_36VarlenDynamicPersistentTileSchedulerILi128ELi80ELi256ELi128ELb0ELb1ELb1ELb1ELb1ELb1EEEEEEEEEvNT_6ParamsE,"a",@progbits
	.sectionflags	@""
	.align	4
.nv.constant0._ZN7cutlass13device_kernelIN5flash11enable_sm90INS1_16FlashAttnFwdSm90INS1_25CollectiveMainloopFwdSm90ILi2EN4cute5tupleIJNS5_1CILi1EEES8_S8_EEENS6_IJNS7_ILi128EEENS7_ILi80EEENS7_ILi256EEEEEELi256ENS_6half_tEfNS_4arch4Sm90ELb1ELb0ELb0ELb1ELb1ELb0ELb0ELb1ELb1ELb1ELb0ELb0EEENS1_21CollectiveEpilogueFwdINS6_IJSA_SC_SB_EEES9_SE_SG_Li256ELb1ELb1ELb0ELb0EEENS1_36VarlenDynamicPersistentTileSchedulerILi128ELi80ELi256ELi128ELb0ELb1ELb1ELb1ELb1ELb1EEEEEEEEEvNT_6ParamsE:
	.zero		3328


//--------------------- .nv.constant0._ZN7cutlass13device_kernelIN5flash11enable_sm90INS1_16FlashAttnFwdSm90INS1_25CollectiveMainloopFwdSm90ILi2EN4cute5tupleIJNS5_1CILi1EEES8_S8_EEENS6_IJNS7_ILi128EEENS7_ILi80EEENS7_ILi256EEEEEELi256ENS_6half_tEfNS_4arch4Sm90ELb1ELb0ELb0ELb1ELb1ELb1ELb0ELb1ELb1ELb1ELb0ELb0EEENS1_21CollectiveEpilogueFwdINS6_IJSA_SC_SB_EEES9_SE_SG_Li256ELb1ELb1ELb0ELb0EEENS1_36VarlenDynamicPersistentTileSchedulerILi128ELi80ELi256ELi128ELb0ELb1ELb1ELb1ELb1ELb1EEEEEEEEEvNT_6ParamsE --------------------------
	.section	.nv.constant0._ZN7cutlass13device_kernelIN5flash11enable_sm90INS1_16FlashAttnFwdSm90INS1_25CollectiveMainloopFwdSm90ILi2EN4cute5tupleIJNS5_1CILi1EEES8_S8_EEENS6_IJNS7_ILi128EEENS7_ILi80EEENS7_ILi256EEEEEELi256ENS_6half_tEfNS_4arch4Sm90ELb1ELb0ELb0ELb1ELb1ELb1ELb0ELb1ELb1ELb1ELb0ELb0EEENS1_21CollectiveEpilogueFwdINS6_IJSA_SC_SB_EEES9_SE_SG_Li256ELb1ELb1ELb0ELb0EEENS1_36VarlenDynamicPersistentTileSchedulerILi128ELi80ELi256ELi128ELb0ELb1ELb1ELb1ELb1ELb1EEEEEEEEEvNT_6ParamsE,"a",@progbits
	.sectionflags	@""
	.align	4
.nv.constant0._ZN7cutlass13device_kernelIN5flash11enable_sm90INS1_16FlashAttnFwdSm90INS1_25CollectiveMainloopFwdSm90ILi2EN4cute5tupleIJNS5_1CILi1EEES8_S8_EEENS6_IJNS7_ILi128EEENS7_ILi80EEENS7_ILi256EEEEEELi256ENS_6half_tEfNS_4arch4Sm90ELb1ELb0ELb0ELb1ELb1ELb1ELb0ELb1ELb1ELb1ELb0ELb0EEENS1_21CollectiveEpilogueFwdINS6_IJSA_SC_SB_EEES9_SE_SG_Li256ELb1ELb1ELb0ELb0EEENS1_36VarlenDynamicPersistentTileSchedulerILi128ELi80ELi256ELi128ELb0ELb1ELb1ELb1ELb1ELb1EEEEEEEEEvNT_6ParamsE:
	.zero		3328


//--------------------- .nv.constant0._ZN7cutlass13device_kernelIN5flash11enable_sm90INS1_16FlashAttnFwdSm90INS1_25CollectiveMainloopFwdSm90ILi2EN4cute5tupleIJNS5_1CILi1EEES8_S8_EEENS6_IJNS7_ILi128EEENS7_ILi96EEENS7_ILi192EEEEEELi192ENS_6half_tEfNS_4arch4Sm90ELb0ELb0ELb0ELb0ELb1ELb0ELb0ELb1ELb1ELb1ELb0ELb0EEENS1_21CollectiveEpilogueFwdINS6_IJSA_SC_SB_EEES9_SE_SG_Li256ELb0ELb1ELb0ELb0EEENS1_29StaticPersistentTileSchedulerILb0EEEEEEEEEvNT_6ParamsE --------------------------
	.section	.nv.constant0._ZN7cutlass13device_kernelIN5flash11enable_sm90INS1_16FlashAttnFwdSm90INS1_25CollectiveMainloopFwdSm90ILi2EN4cute5tupleIJNS5_1CILi1EEES8_S8_EEENS6_IJNS7_ILi128EEENS7_ILi96EEENS7_ILi192EEEEEELi192ENS_6half_tEfNS_4arch4Sm90ELb0ELb0ELb0ELb0ELb1ELb0ELb0ELb1ELb1ELb1ELb0ELb0EEENS1_21CollectiveEpilogueFwdINS6_IJSA_SC_SB_EEES9_SE_SG_Li256ELb0ELb1ELb0ELb0EEENS1_29StaticPersistentTileSchedulerILb0EEEEEEEEEvNT_6ParamsE,"a",@progbits
	.sectionflags	@""
	.align	4
.nv.constant0._ZN7cutlass13device_kernelIN5flash11enable_sm90INS1_16FlashAttnFwdSm90INS1_25CollectiveMainloopFwdSm90ILi2EN4cute5tupleIJNS5_1CILi1EEES8_S8_EEENS6_IJNS7_ILi128EEENS7_ILi96EEENS7_ILi192EEEEEELi192ENS_6half_tEfNS_4arch4Sm90ELb0ELb0ELb0ELb0ELb1ELb0ELb0ELb1ELb1ELb1ELb0ELb0EEENS1_21CollectiveEpilogueFwdINS6_IJSA_SC_SB_EEES9_SE_SG_Li256ELb0ELb1ELb0ELb0EEENS1_29StaticPersistentTileSchedulerILb0EEEEEEEEEvNT_6ParamsE:
	.zero		3200


//--------------------- .nv.constant0._ZN7cutlass13device_kernelIN5flash11enable_sm90INS1_16FlashAttnFwdSm90INS1_25CollectiveMainloopFwdSm90ILi2EN4cute5tupleIJNS5_1CILi1EEES8_S8_EEENS6_IJNS7_ILi128EEENS7_ILi96EEENS7_ILi192EEEEEELi192ENS_6half_tEfNS_4arch4Sm90ELb0ELb0ELb0ELb1ELb1ELb0ELb0ELb1ELb1ELb1ELb0ELb0EEENS1_21CollectiveEpilogueFwdINS6_IJSA_SC_SB_EEES9_SE_SG_Li256ELb1ELb1ELb0ELb0EEENS1_36VarlenDynamicPersistentTileSchedulerILi128ELi96ELi256ELi128ELb0ELb1ELb1ELb0ELb1ELb1EEEEEEEEEvNT_6ParamsE --------------------------
	.section	.nv.constant0._ZN7cutlass13device_kernelIN5flash11enable_sm90INS1_16FlashAttnFwdSm90INS1_25CollectiveMainloopFwdSm90ILi2EN4cute5tupleIJNS5_1CILi1EEES8_S8_EEENS6_IJNS7_ILi128EEENS7_ILi96EEENS7_ILi192EEEEEELi192ENS_6half_tEfNS_4arch4Sm90ELb0ELb0ELb0ELb1ELb1ELb0ELb0ELb1ELb1ELb1ELb0ELb0EEENS1_21CollectiveEpilogueFwdINS6_IJSA_SC_SB_EEES9_SE_SG_Li256ELb1ELb1ELb0ELb0EEENS1_36VarlenDynamicPersistentTileSchedulerILi128ELi96ELi256ELi128ELb0ELb1ELb1ELb0ELb1ELb1EEEEEEEEEvNT_6ParamsE,"a",@progbits
	.sectionflags	@""
	.align	4
.nv.constant0._ZN7cutlass13device_kernelIN5flash11enable_sm90INS1_16FlashAttnFwdSm90INS1_25CollectiveMainloopFwdSm90ILi2EN4cute5tupleIJNS5_1CILi1EEES8_S8_EEENS6_IJNS7_ILi128EEENS7_ILi96EEENS7_ILi192EEEEEELi192ENS_6half_tEfNS_4arch4Sm90ELb0ELb0ELb0ELb1ELb1ELb0ELb0ELb1ELb1ELb1ELb0ELb0EEENS1_21CollectiveEpilogueFwdINS6_IJSA_SC_SB_EEES9_SE_SG_Li256ELb1ELb1ELb0ELb0EEENS1_36VarlenDynamicPersistentTileSchedulerILi128ELi96ELi256ELi128ELb0ELb1ELb1ELb0ELb1ELb1EEEEEEEEEvNT_6ParamsE:
	.zero		3328


//--------------------- .nv.constant0._ZN7cutlass13device_kernelIN5flash11enable_sm90INS1_16FlashAttnFwdSm90INS1_25CollectiveMainloopFwdSm90ILi2EN4cute5tupleIJNS5_1CILi1EEES8_S8_EEENS6_IJNS7_ILi128EEENS7_ILi96EEENS7_ILi192EEEEEELi192ENS_6half_tEfNS_4arch4Sm90ELb0ELb0ELb0ELb1ELb1ELb1ELb0ELb1ELb1ELb1ELb0ELb0EEENS1_21CollectiveEpilogueFwdINS6_IJSA_SC_SB_EEES9_SE_SG_Li256ELb1ELb1ELb0ELb0EEENS1_36VarlenDynamicPersistentTileSchedulerILi128ELi96ELi256ELi128ELb0ELb1ELb1ELb0ELb1ELb1EEEEEEEEEvNT_6ParamsE --------------------------
	.section	.nv.constant0._ZN7cutlass13device_kernelIN5flash11enable_sm90INS1_16FlashAttnFwdSm90INS1_25CollectiveMainloopFwdSm90ILi2EN4cute5tupleIJNS5_1CILi1EEES8_S8_EEENS6_IJNS7_ILi128EEENS7_ILi96EEENS7_ILi192EEEEEELi192ENS_6half_tEfNS_4arch4Sm90ELb0ELb0ELb0ELb1ELb1ELb1ELb0ELb1ELb1ELb1ELb0ELb0EEENS1_21CollectiveEpilogueFwdINS6_IJSA_SC_SB_EEES9_SE_SG_Li256ELb1ELb1ELb0ELb0EEENS1_36VarlenDynamicPersistentTileSchedulerILi128ELi96ELi256ELi128ELb0ELb1ELb1ELb0ELb1ELb1EEEEEEEEEvNT_6ParamsE,"a",@progbits
	.sectionflags	@""
	.align	4
.nv.constant0._ZN7cutlass13device_kernelIN5flash11enable_sm90INS1_16FlashAttnFwdSm90INS1_25CollectiveMainloopFwdSm90ILi2EN4cute5tupleIJNS5_1CILi1EEES8_S8_EEENS6_IJNS7_ILi128EEENS7_ILi96EEENS7_ILi192EEEEEELi192ENS_6half_tEfNS_4arch4Sm90ELb0ELb0ELb0ELb1ELb1ELb1ELb0ELb1ELb1ELb1ELb0ELb0EEENS1_21CollectiveEpilogueFwdINS6_IJSA_SC_SB_EEES9_SE_SG_Li256ELb1ELb1ELb0ELb0EEENS1_36VarlenDynamicPersistentTileSchedulerILi128ELi96ELi256ELi128ELb0ELb1ELb1ELb0ELb1ELb1EEEEEEEEEvNT_6ParamsE:
	.zero		3328


//--------------------- .nv.constant0._ZN7cutlass13device_kernelIN5flash11enable_sm90INS1_16FlashAttnFwdSm90INS1_25CollectiveMainloopFwdSm90ILi2EN4cute5tupleIJNS5_1CILi1EEES8_S8_EEENS6_IJNS7_ILi128EEENS7_ILi96EEENS7_ILi192EEEEEELi192ENS_6half_tEfNS_4arch4Sm90ELb0ELb1ELb0ELb0ELb1ELb0ELb0ELb1ELb1ELb1ELb0ELb0EEENS1_21CollectiveEpilogueFwdINS6_IJSA_SC_SB_EEES9_SE_SG_Li256ELb0ELb1ELb0ELb0EEENS1_30DynamicPersistentTileSchedulerILi256ELi128ELb0ELb1ELb1EEEEEEEEEvNT_6ParamsE --------------------------
	.section	.nv.constant0._ZN7cutlass13device_kernelIN5flash11enable_sm90INS1_16FlashAttnFwdSm90INS1_25CollectiveMainloopFwdSm90ILi2EN4cute5tupleIJNS5_1CILi1EEES8_S8_EEENS6_IJNS7_ILi128EEENS7_ILi96EEENS7_ILi192EEEEEELi192ENS_6half_tEfNS_4arch4Sm90ELb0ELb1ELb0ELb0ELb1ELb0ELb0ELb1ELb1ELb1ELb0ELb0EEENS1_21CollectiveEpilogueFwdINS6_IJSA_SC_SB_EEES9_SE_SG_Li256ELb0ELb1ELb0ELb0EEENS1_30DynamicPersistentTileSchedulerILi256ELi128ELb0ELb1ELb1EEEEEEEEEvNT_6ParamsE,"a",@progbits
	.sectionflags	@""
	.align	4
.nv.constant0._ZN7cutlass13device_kernelIN5flash11enable_sm90INS1_16FlashAttnFwdSm90INS1_25CollectiveMainloopFwdSm90ILi2EN4cute5tupleIJNS5_1CILi1EEES8_S8_EEENS6_IJNS7_ILi128EEENS7_ILi96EEENS7_ILi192EEEEEELi192ENS_6half_tEfNS_4arch4Sm90ELb0ELb1ELb0ELb0ELb1ELb0ELb0ELb1ELb1ELb1ELb0ELb0EEENS1_21CollectiveEpilogueFwdINS6_IJSA_SC_SB_EEES9_SE_SG_Li256ELb0ELb1ELb0ELb0EEENS1_30DynamicPersistentTileSchedulerILi256ELi128ELb0ELb1ELb1EEEEEEEEEvNT_6ParamsE:
	.zero		3328


//--------------------- .nv.constant0._ZN7cutlass13device_kernelIN5flash11enable_sm90INS1_16FlashAttnFwdSm90INS1_25CollectiveMainloopFwdSm90ILi2EN4cute5tupleIJNS5_1CILi1EEES8_S8_EEENS6_IJNS7_ILi128EEENS7_ILi96EEENS7_ILi192EEEEEELi192ENS_6half_tEfNS_4arch4Sm90ELb0ELb1ELb0ELb1ELb1ELb0ELb0ELb1ELb1ELb1ELb0ELb0EEENS1_21CollectiveEpilogueFwdINS6_IJSA_SC_SB_EEES9_SE_SG_Li256ELb1ELb1ELb0ELb0EEENS1_36VarlenDynamicPersistentTileSchedulerILi128ELi96ELi256ELi128ELb0ELb1ELb1ELb1ELb0ELb1EEEEEEEEEvNT_6ParamsE --------------------------
	.section	.nv.constant0._ZN7cutlass13device_kernelIN5flash11enable_sm90INS1_16FlashAttnFwdSm90INS1_25CollectiveMainloopFwdSm90ILi2EN4cute5tupleIJNS5_1CILi1EEES8_S8_EEENS6_IJNS7_ILi128EEENS7_ILi96EEENS7_ILi192EEEEEELi192ENS_6half_tEfNS_4arch4Sm90ELb0ELb1ELb0ELb1ELb1ELb0ELb0ELb1ELb1ELb1ELb0ELb0EEENS1_21CollectiveEpilogueFwdINS6_IJSA_SC_SB_EEES9_SE_SG_Li256ELb1ELb1ELb0ELb0EEENS1_36VarlenDynamicPersistentTileSchedulerILi128ELi96ELi256ELi128ELb0ELb1ELb1ELb1ELb0ELb1EEEEEEEEEvNT_6ParamsE,"a",@progbits
	.sectionflags	@""
	.align	4
.nv.constant0._ZN7cutlass13device_kernelIN5flash11enable_sm90INS1_16FlashAttnFwdSm90INS1_25CollectiveMainloopFwdSm90ILi2EN4cute5tupleIJNS5_1CILi1EEES8_S8_EEENS6_IJNS7_ILi128EEENS7_ILi96EEENS7_ILi192EEEEEELi192ENS_6half_tEfNS_4arch4Sm90ELb0ELb1ELb0ELb1ELb1ELb0ELb0ELb1ELb1ELb1ELb0ELb0EEENS1_21CollectiveEpilogueFwdINS6_IJSA_SC_SB_EEES9_SE_SG_Li256ELb1ELb1ELb0ELb0EEENS1_36VarlenDynamicPersistentTileSchedulerILi128ELi96ELi256ELi128ELb0ELb1ELb1ELb1ELb0ELb1EEEEEEEEEvNT_6ParamsE:
	.zero		3328


//--------------------- .nv.constant0._ZN7cutlass13device_kernelIN5flash11enable_sm90INS1_16FlashAttnFwdSm90INS1_25CollectiveMainloopFwdSm90ILi2EN4cute5tupleIJNS5_1CILi1EEES8_S8_EEENS6_IJNS7_ILi128EEENS7_ILi96EEENS7_ILi192EEEEEELi192ENS_6half_tEfNS_4arch4Sm90ELb0ELb1ELb0ELb1ELb1ELb1ELb0ELb1ELb1ELb1ELb0ELb0EEENS1_21CollectiveEpilogueFwdINS6_IJSA_SC_SB_EEES9_SE_SG_Li256ELb1ELb1ELb0ELb0EEENS1_36VarlenDynamicPersistentTileSchedulerILi128ELi96ELi256ELi128ELb0ELb1ELb1ELb1ELb0ELb1EEEEEEEEEvNT_6ParamsE --------------------------
	.section	.nv.constant0._ZN7cutlass13device_kernelIN5flash11enable_sm90INS1_16FlashAttnFwdSm90INS1_25CollectiveMainloopFwdSm90ILi2EN4cute5tupleIJNS5_1CILi1EEES8_S8_EEENS6_IJNS7_ILi128EEENS7_ILi96EEENS7_ILi192EEEEEELi192ENS_6half_tEfNS_4arch4Sm90ELb0ELb1ELb0ELb1ELb1ELb1ELb0ELb1ELb1ELb1ELb0ELb0EEENS1_21CollectiveEpilogueFwdINS6_IJSA_SC_SB_EEES9_SE_SG_Li256ELb1ELb1ELb0ELb0EEENS1_36VarlenDynamicPersistentTileSchedulerILi128ELi96ELi256ELi128ELb0ELb1ELb1ELb1ELb0ELb1EEEEEEEEEvNT_6ParamsE,"a",@progbits
	.sectionflags	@""
	.align	4
.nv.constant0._ZN7cutlass13device_kernelIN5flash11enable_sm90INS1_16FlashAttnFwdSm90INS1_25CollectiveMainloopFwdSm90ILi2EN4cute5tupleIJNS5_1CILi1EEES8_S8_EEENS6_IJNS7_ILi128EEENS7_ILi96EEENS7_ILi192EEEEEELi192ENS_6half_tEfNS_4arch4Sm90ELb0ELb1ELb0ELb1ELb1ELb1ELb0ELb1ELb1ELb1ELb0ELb0EEENS1_21CollectiveEpilogueFwdINS6_IJSA_SC_SB_EEES9_SE_SG_Li256ELb1ELb1ELb0ELb0EEENS1_36VarlenDynamicPersistentTileSchedulerILi128ELi96ELi256ELi128ELb0ELb1ELb1ELb1ELb0ELb1EEEEEEEEEvNT_6ParamsE:
	.zero		3328


//--------------------- .nv.constant0._ZN7cutlass13device_kernelIN5flash11enable_sm90INS1_16FlashAttnFwdSm90INS1_25CollectiveMainloopFwdSm90ILi2EN4cute5tupleIJNS5_1CILi1EEES8_S8_EEENS6_IJNS7_ILi128EEENS7_ILi96EEENS7_ILi192EEEEEELi192ENS_6half_tEfNS_4arch4Sm90ELb1ELb0ELb0ELb0ELb1ELb0ELb0ELb1ELb1ELb1ELb0ELb0EEENS1_21CollectiveEpilogueFwdINS6_IJSA_SC_SB_EEES9_SE_SG_Li256ELb0ELb1ELb0ELb0EEENS1_30DynamicPersistentTileSchedulerILi256ELi128ELb0ELb1ELb1EEEEEEEEEvNT_6ParamsE --------------------------
	.section	.nv.constant0._ZN7cutlass13device_kernelIN5flash11enable_sm90INS1_16FlashAttnFwdSm90INS1_25CollectiveMainloopFwdSm90ILi2EN4cute5tupleIJNS5_1CILi1EEES8_S8_EEENS6_IJNS7_ILi128EEENS7_ILi96EEENS7_ILi192EEEEEELi192ENS_6half_tEfNS_4arch4Sm90ELb1ELb0ELb0ELb0ELb1ELb0ELb0ELb1ELb1ELb1ELb0ELb0EEENS1_21CollectiveEpilogueFwdINS6_IJSA_SC_SB_EEES9_SE_SG_Li256ELb0ELb1ELb0ELb0EEENS1_30DynamicPersistentTileSchedulerILi256ELi128ELb0ELb1ELb1EEEEEEEEEvNT_6ParamsE,"a",@progbits
	.sectionflags	@""
	.align	4
.nv.constant0._ZN7cutlass13device_kernelIN5flash11enable_sm90INS1_16FlashAttnFwdSm90INS1_25CollectiveMainloopFwdSm90ILi2EN4cute5tupleIJNS5_1CILi1EEES8_S8_EEENS6_IJNS7_ILi128EEENS7_ILi96EEENS7_ILi192EEEEEELi192ENS_6half_tEfNS_4arch4Sm90ELb1ELb0ELb0ELb0ELb1ELb0ELb0ELb1ELb1ELb1ELb0ELb0EEENS1_21CollectiveEpilogueFwdINS6_IJSA_SC_SB_EEES9_SE_SG_Li256ELb0ELb1ELb0ELb0EEENS1_30DynamicPersistentTileSchedulerILi256ELi128ELb0ELb1ELb1EEEEEEEEEvNT_6ParamsE:
	.zero		3328


//--------------------- .nv.constant0._ZN7cutlass13device_kernelIN5flash11enable_sm90INS1_16FlashAttnFwdSm90INS1_25CollectiveMainloopFwdSm90ILi2EN4cute5tupleIJNS5_1CILi1EEES8_S8_EEENS6_IJNS7_ILi128EEENS7_ILi96EEENS7_ILi192EEEEEELi192ENS_6half_tEfNS_4arch4Sm90ELb1ELb0ELb0ELb1ELb1ELb0ELb0ELb1ELb1ELb1ELb0ELb0EEENS1_21CollectiveEpilogueFwdINS6_IJSA_SC_SB_EEES9_SE_SG_Li256ELb1ELb1ELb0ELb0EEENS1_36VarlenDynamicPersistentTileSchedulerILi128ELi96ELi256ELi128ELb0ELb1ELb1ELb1ELb1ELb1EEEEEEEEEvNT_6ParamsE --------------------------
	.section	.nv.constant0._ZN7cutlass13device_kernelIN5flash11enable_sm90INS1_16FlashAttnFwdSm90INS1_25CollectiveMainloopFwdSm90ILi2EN4cute5tupleIJNS5_1CILi1EEES8_S8_EEENS6_IJNS7_ILi128EEENS7_ILi96EEENS7_ILi192EEEEEELi192ENS_6half_tEfNS_4arch4Sm90ELb1ELb0ELb0ELb1ELb1ELb0ELb0ELb1ELb1ELb1ELb0ELb0EEENS1_21CollectiveEpilogueFwdINS6_IJSA_SC_SB_EEES9_SE_SG_Li256ELb1ELb1ELb0ELb0EEENS1_36VarlenDynamicPersistentTileSchedulerILi128ELi96ELi256ELi128ELb0ELb1ELb1ELb1ELb1ELb1EEEEEEEEEvNT_6ParamsE,"a",@progbits
	.sectionflags	@""
	.align	4
.nv.constant0._ZN7cutlass13device_kernelIN5flash11enable_sm90INS1_16FlashAttnFwdSm90INS1_25CollectiveMainloopFwdSm90ILi2EN4cute5tupleIJNS5_1CILi1EEES8_S8_EEENS6_IJNS7_ILi128EEENS7_ILi96EEENS7_ILi192EEEEEELi192ENS_6half_tEfNS_4arch4Sm90ELb1ELb0ELb0ELb1ELb1ELb0ELb0ELb1ELb1ELb1ELb0ELb0EEENS1_21CollectiveEpilogueFwdINS6_IJSA_SC_SB_EEES9_SE_SG_Li256ELb1ELb1ELb0ELb0EEENS1_36VarlenDynamicPersistentTileSchedulerILi128ELi96ELi256ELi128ELb0ELb1ELb1ELb1ELb1ELb1EEEEEEEEEvNT_6ParamsE:
	.zero		3328


//--------------------- .nv.constant0._ZN7cutlass13device_kernelIN5flash11enable_sm90INS1_16FlashAttnFwdSm90INS1_25CollectiveMainloopFwdSm90ILi2EN4cute5tupleIJNS5_1CILi1EEES8_S8_EEENS6_IJNS7_ILi128EEENS7_ILi96EEENS7_ILi192EEEEEELi192ENS_6half_tEfNS_4arch4Sm90ELb1ELb0ELb0ELb1ELb1ELb1ELb0ELb1ELb1ELb1ELb0ELb0EEENS1_21CollectiveEpilogueFwdINS6_IJSA_SC_SB_EEES9_SE_SG_Li256ELb1ELb1ELb0ELb0EEENS1_36VarlenDynamicPersistentTileSchedulerILi128ELi96ELi256ELi128ELb0ELb1ELb1ELb1ELb1ELb1EEEEEEEEEvNT_6ParamsE --------------------------
	.section	.nv.constant0._ZN7cutlass13device_kernelIN5flash11enable_sm90INS1_16FlashAttnFwdSm90INS1_25CollectiveMainloopFwdSm90ILi2EN4cute5tupleIJNS5_1CILi1EEES8_S8_EEENS6_IJNS7_ILi128EEENS7_ILi96EEENS7_ILi192EEEEEELi192ENS_6half_tEfNS_4arch4Sm90ELb1ELb0ELb0ELb1ELb1ELb1ELb0ELb1ELb1ELb1ELb0ELb0EEENS1_21CollectiveEpilogueFwdINS6_IJSA_SC_SB_EEES9_SE_SG_Li256ELb1ELb1ELb0ELb0EEENS1_36VarlenDynamicPersistentTileSchedulerILi128ELi96ELi256ELi128ELb0ELb1ELb1ELb1ELb1ELb1EEEEEEEEEvNT_6ParamsE,"a",@progbits
	.sectionflags	@""
	.align	4
.nv.constant0._ZN7cutlass13device_kernelIN5flash11enable_sm90INS1_16FlashAttnFwdSm90INS1_25CollectiveMainloopFwdSm90ILi2EN4cute5tupleIJNS5_1CILi1EEES8_S8_EEENS6_IJNS7_ILi128EEENS7_ILi96EEENS7_ILi192EEEEEELi192ENS_6half_tEfNS_4arch4Sm90ELb1ELb0ELb0ELb1ELb1ELb1ELb0ELb1ELb1ELb1ELb0ELb0EEENS1_21CollectiveEpilogueFwdINS6_IJSA_SC_SB_EEES9_SE_SG_Li256ELb1ELb1ELb0ELb0EEENS1_36VarlenDynamicPersistentTileSchedulerILi128ELi96ELi256ELi128ELb0ELb1ELb1ELb1ELb1ELb1EEEEEEEEEvNT_6ParamsE:
	.zero		3328


//--------------------- .nv.constant0._ZN7cutlass13device_kernelIN5flash11enable_sm90INS1_16FlashAttnFwdSm90INS1_25CollectiveMainloopFwdSm90ILi2EN4cute5tupleIJNS5_1CILi1EEES8_S8_EEENS6_IJNS7_ILi128EEESA_SA_EEELi128ENS_6half_tEfNS_4arch4Sm90ELb0ELb0ELb0ELb0ELb1ELb0ELb0ELb1ELb1ELb1ELb0ELb0EEENS1_21CollectiveEpilogueFwdISB_S9_SC_SE_Li256ELb0ELb1ELb0ELb0EEENS1_29StaticPersistentTileSchedulerILb0EEEEEEEEEvNT_6ParamsE --------------------------
	.section	.nv.constant0._ZN7cutlass13device_kernelIN5flash11enable_sm90INS1_16FlashAttnFwdSm90INS1_25CollectiveMainloopFwdSm90ILi2EN4cute5tupleIJNS5_1CILi1EEES8_S8_EEENS6_IJNS7_ILi128EEESA_SA_EEELi128ENS_6half_tEfNS_4arch4Sm90ELb0ELb0ELb0ELb0ELb1ELb0ELb0ELb1ELb1ELb1ELb0ELb0EEENS1_21CollectiveEpilogueFwdISB_S9_SC_SE_Li256ELb0ELb1ELb0ELb0EEENS1_29StaticPersistentTileSchedulerILb0EEEEEEEEEvNT_6ParamsE,"a",@progbits
	.sectionflags	@""
	.align	4
.nv.constant0._ZN7cutlass13device_kernelIN5flash11enable_sm90INS1_16FlashAttnFwdSm90INS1_25CollectiveMainloopFwdSm90ILi2EN4cute5tupleIJNS5_1CILi1EEES8_S8_EEENS6_IJNS7_ILi128EEESA_SA_EEELi128ENS_6half_tEfNS_4arch4Sm90ELb0ELb0ELb0ELb0ELb1ELb0ELb0ELb1ELb1ELb1ELb0ELb0EEENS1_21CollectiveEpilogueFwdISB_S9_SC_SE_Li256ELb0ELb1ELb0ELb0EEENS1_29StaticPersistentTileSchedulerILb0EEEEEEEEEvNT_6ParamsE:
	.zero		3200


//--------------------- .nv.constant0._ZN7cutlass13device_kernelIN5flash11enable_sm90INS1_16FlashAttnFwdSm90INS1_25CollectiveMainloopFwdSm90ILi2EN4cute5tupleIJNS5_1CILi1EEES8_S8_EEENS6_IJNS7_ILi128EEESA_SA_EEELi128ENS_6half_tEfNS_4arch4Sm90ELb0ELb0ELb0ELb1ELb1ELb0ELb0ELb1ELb1ELb1ELb0ELb0EEENS1_21CollectiveEpilogueFwdISB_S9_SC_SE_Li256ELb1ELb1ELb0ELb0EEENS1_36VarlenDynamicPersistentTileSchedulerILi128ELi128ELi256ELi128ELb0ELb1ELb1ELb0ELb1ELb1EEEEEEEEEvNT_6ParamsE --------------------------
	.section	.nv.constant0._ZN7cutlass13device_kernelIN5flash11enable_sm90INS1_16FlashAttnFwdSm90INS1_25CollectiveMainloopFwdSm90ILi2EN4cute5tupleIJNS5_1CILi1EEES8_S8_EEENS6_IJNS7_ILi128EEESA_SA_EEELi128ENS_6half_tEfNS_4arch4Sm90ELb0ELb0ELb0ELb1ELb1ELb0ELb0ELb1ELb1ELb1ELb0ELb0EEENS1_21CollectiveEpilogueFwdISB_S9_SC_SE_Li256ELb1ELb1ELb0ELb0EEENS1_36VarlenDynamicPersistentTileSchedulerILi128ELi128ELi256ELi128ELb0ELb1ELb1ELb0ELb1ELb1EEEEEEEEEvNT_6ParamsE,"a",@progbits
	.sectionflags	@""
	.align	4
.nv.constant0._ZN7cutlass13device_kernelIN5flash11enable_sm90INS1_16FlashAttnFwdSm90INS1_25CollectiveMainloopFwdSm90ILi2EN4cute5tupleIJNS5_1CILi1EEES8_S8_EEENS6_IJNS7_ILi128EEESA_SA_EEELi128ENS_6half_tEfNS_4arch4Sm90ELb0ELb0ELb0ELb1ELb1ELb0ELb0ELb1ELb1ELb1ELb0ELb0EEENS1_21CollectiveEpilogueFwdISB_S9_SC_SE_Li256ELb1ELb1ELb0ELb0EEENS1_36VarlenDynamicPersistentTileSchedulerILi128ELi128ELi256ELi128ELb0ELb1ELb1ELb0ELb1ELb1EEEEEEEEEvNT_6ParamsE:
	.zero		3328


//--------------------- .nv.constant0._ZN7cutlass13device_kernelIN5flash11enable_sm90INS1_16FlashAttnFwdSm90INS1_25CollectiveMainloopFwdSm90ILi2EN4cute5tupleIJNS5_1CILi1EEES8_S8_EEENS6_IJNS7_ILi128EEESA_SA_EEELi128ENS_6half_tEfNS_4arch4Sm90ELb0ELb0ELb0ELb1ELb1ELb1ELb0ELb1ELb1ELb1ELb0ELb0EEENS1_21CollectiveEpilogueFwdISB_S9_SC_SE_Li256ELb1ELb1ELb0ELb0EEENS1_36VarlenDynamicPersistentTileSchedulerILi128ELi128ELi256ELi128ELb0ELb1ELb1ELb0ELb1ELb1EEEEEEEEEvNT_6ParamsE --------------------------
	.section	.nv.constant0._ZN7cutlass13device_kernelIN5flash11enable_sm90INS1_16FlashAttnFwdSm90INS1_25CollectiveMainloopFwdSm90ILi2EN4cute5tupleIJNS5_1CILi1EEES8_S8_EEENS6_IJNS7_ILi128EEESA_SA_EEELi128ENS_6half_tEfNS_4arch4Sm90ELb0ELb0ELb0ELb1ELb1ELb1ELb0ELb1ELb1ELb1ELb0ELb0EEENS1_21CollectiveEpilogueFwdISB_S9_SC_SE_Li256ELb1ELb1ELb0ELb0EEENS1_36VarlenDynamicPersistentTileSchedulerILi128ELi128ELi256ELi128ELb0ELb1ELb1ELb0ELb1ELb1EEEEEEEEEvNT_6ParamsE,"a",@progbits
	.sectionflags	@""
	.align	4
.nv.constant0._ZN7cutlass13device_kernelIN5flash11enable_sm90INS1_16FlashAttnFwdSm90INS1_25CollectiveMainloopFwdSm90ILi2EN4cute5tupleIJNS5_1CILi1EEES8_S8_EEENS6_IJNS7_ILi128EEESA_SA_EEELi128ENS_6half_tEfNS_4arch4Sm90ELb0ELb0ELb0ELb1ELb1ELb1ELb0ELb1ELb1ELb1ELb0ELb0EEENS1_21CollectiveEpilogueFwdISB_S9_SC_SE_Li256ELb1ELb1ELb0ELb0EEENS1_36VarlenDynamicPersistentTileSchedulerILi128ELi128ELi256ELi128ELb0ELb1ELb1ELb0ELb1ELb1EEEEEEEEEvNT_6ParamsE:
	.zero		3328


//--------------------- .nv.constant0._ZN7cutlass13device_kernelIN5flash11enable_sm90INS1_16FlashAttnFwdSm90INS1_25CollectiveMainloopFwdSm90ILi2EN4cute5tupleIJNS5_1CILi1EEES8_S8_EEENS6_IJNS7_ILi128EEESA_SA_EEELi128ENS_6half_tEfNS_4arch4Sm90ELb0ELb1ELb0ELb0ELb1ELb0ELb0ELb1ELb1ELb1ELb0ELb0EEENS1_21CollectiveEpilogueFwdISB_S9_SC_SE_Li256ELb0ELb1ELb0ELb0EEENS1_30DynamicPersistentTileSchedulerILi256ELi128ELb0ELb1ELb1EEEEEEEEEvNT_6ParamsE --------------------------
	.section	.nv.constant0._ZN7cutlass13device_kernelIN5flash11enable_sm90INS1_16FlashAttnFwdSm90INS1_25CollectiveMainloopFwdSm90ILi2EN4cute5tupleIJNS5_1CILi1EEES8_S8_EEENS6_IJNS7_ILi128EEESA_SA_EEELi128ENS_6half_tEfNS_4arch4Sm90ELb0ELb1ELb0ELb0ELb1ELb0ELb0ELb1ELb1ELb1ELb0ELb0EEENS1_21CollectiveEpilogueFwdISB_S9_SC_SE_Li256ELb0ELb1ELb0ELb0EEENS1_30DynamicPersistentTileSchedulerILi256ELi128ELb0ELb1ELb1EEEEEEEEEvNT_6ParamsE,"a",@progbits
	.sectionflags	@""
	.align	4
.nv.constant0._ZN7cutlass13device_kernelIN5flash11enable_sm90INS1_16FlashAttnFwdSm90INS1_25CollectiveMainloopFwdSm90ILi2EN4cute5tupleIJNS5_1CILi1EEES8_S8_EEENS6_IJNS7_ILi128EEESA_SA_EEELi128ENS_6half_tEfNS_4arch4Sm90ELb0ELb1ELb0ELb0ELb1ELb0ELb0ELb1ELb1ELb1ELb0ELb0EEENS1_21CollectiveEpilogueFwdISB_S9_SC_SE_Li256ELb0ELb1ELb0ELb0EEENS1_30DynamicPersistentTileSchedulerILi256ELi128ELb0ELb1ELb1EEEEEEEEEvNT_6ParamsE:
	.zero		3328


//--------------------- .nv.constant0._ZN7cutlass13device_kernelIN5flash11enable_sm90INS1_16FlashAttnFwdSm90INS1_25CollectiveMainloopFwdSm90ILi2EN4cute5tupleIJNS5_1CILi1EEES8_S8_EEENS6_IJNS7_ILi128EEESA_SA_EEELi128ENS_6half_tEfNS_4arch4Sm90ELb0ELb1ELb0ELb1ELb1ELb0ELb0ELb1ELb1ELb1ELb0ELb0EEENS1_21CollectiveEpilogueFwdISB_S9_SC_SE_Li256ELb1ELb1ELb0ELb0EEENS1_36VarlenDynamicPersistentTileSchedulerILi128ELi128ELi256ELi128ELb0ELb1ELb1ELb1ELb0ELb1EEEEEEEEEvNT_6ParamsE --------------------------
	.section	.nv.constant0._ZN7cutlass13device_kernelIN5flash11enable_sm90INS1_16FlashAttnFwdSm90INS1_25CollectiveMainloopFwdSm90ILi2EN4cute5tupleIJNS5_1CILi1EEES8_S8_EEENS6_IJNS7_ILi128EEESA_SA_EEELi128ENS_6half_tEfNS_4arch4Sm90ELb0ELb1ELb0ELb1ELb1ELb0ELb0ELb1ELb1ELb1ELb0ELb0EEENS1_21CollectiveEpilogueFwdISB_S9_SC_SE_Li256ELb1ELb1ELb0ELb0EEENS1_36VarlenDynamicPersistentTileSchedulerILi128ELi128ELi256ELi128ELb0ELb1ELb1ELb1ELb0ELb1EEEEEEEEEvNT_6ParamsE,"a",@progbits
	.sectionflags	@""
	.align	4
.nv.constant0._ZN7cutlass13device_kernelIN5flash11enable_sm90INS1_16FlashAttnFwdSm90INS1_25CollectiveMainloopFwdSm90ILi2EN4cute5tupleIJNS5_1CILi1EEES8_S8_EEENS6_IJNS7_ILi128EEESA_SA_EEELi128ENS_6half_tEfNS_4arch4Sm90ELb0ELb1ELb0ELb1ELb1ELb0ELb0ELb1ELb1ELb1ELb0ELb0EEENS1_21CollectiveEpilogueFwdISB_S9_SC_SE_Li256ELb1ELb1ELb0ELb0EEENS1_36VarlenDynamicPersistentTileSchedulerILi128ELi128ELi256ELi128ELb0ELb1ELb1ELb1ELb0ELb1EEEEEEEEEvNT_6ParamsE:
	.zero		3328


//--------------------- .nv.constant0._ZN7cutlass13device_kernelIN5flash11enable_sm90INS1_16FlashAttnFwdSm90INS1_25CollectiveMainloopFwdSm90ILi2EN4cute5tupleIJNS5_1CILi1EEES8_S8_EEENS6_IJNS7_ILi128EEESA_SA_EEELi128ENS_6half_tEfNS_4arch4Sm90ELb0ELb1ELb0ELb1ELb1ELb1ELb0ELb1ELb1ELb1ELb0ELb0EEENS1_21CollectiveEpilogueFwdISB_S9_SC_SE_Li256ELb1ELb1ELb0ELb0EEENS1_36VarlenDynamicPersistentTileSchedulerILi128ELi128ELi256ELi128ELb0ELb1ELb1ELb1ELb0ELb1EEEEEEEEEvNT_6ParamsE --------------------------
	.section	.nv.constant0._ZN7cutlass13device_kernelIN5flash11enable_sm90INS1_16FlashAttnFwdSm90INS1_25CollectiveMainloopFwdSm90ILi2EN4cute5tupleIJNS5_1CILi1EEES8_S8_EEENS6_IJNS7_ILi128EEESA_SA_EEELi128ENS_6half_tEfNS_4arch4Sm90ELb0ELb1ELb0ELb1ELb1ELb1ELb0ELb1ELb1ELb1ELb0ELb0EEENS1_21CollectiveEpilogueFwdISB_S9_SC_SE_Li256ELb1ELb1ELb0ELb0EEENS1_36VarlenDynamicPersistentTileSchedulerILi128ELi128ELi256ELi128ELb0ELb1ELb1ELb1ELb0ELb1EEEEEEEEEvNT_6ParamsE,"a",@progbits
	.sectionflags	@""
	.align	4
.nv.constant0._ZN7cutlass13device_kernelIN5flash11enable_sm90INS1_16FlashAttnFwdSm90INS1_25CollectiveMainloopFwdSm90ILi2EN4cute5tupleIJNS5_1CILi1EEES8_S8_EEENS6_IJNS7_ILi128EEESA_SA_EEELi128ENS_6half_tEfNS_4arch4Sm90ELb0ELb1ELb0ELb1ELb1ELb1ELb0ELb1ELb1ELb1ELb0ELb0EEENS1_21CollectiveEpilogueFwdISB_S9_SC_SE_Li256ELb1ELb1ELb0ELb0EEENS1_36VarlenDynamicPersistentTileSchedulerILi128ELi128ELi256ELi128ELb0ELb1ELb1ELb1ELb0ELb1EEEEEEEEEvNT_6ParamsE:
	.zero		3328


//--------------------- .nv.constant0._ZN7cutlass13device_kernelIN5flash11enable_sm90INS1_16FlashAttnFwdSm90INS1_25CollectiveMainloopFwdSm90ILi2EN4cute5tupleIJNS5_1CILi1EEES8_S8_EEENS6_IJNS7_ILi128EEESA_SA_EEELi128ENS_6half_tEfNS_4arch4Sm90ELb1ELb0ELb0ELb0ELb1ELb0ELb0ELb1ELb1ELb1ELb0ELb0EEENS1_21CollectiveEpilogueFwdISB_S9_SC_SE_Li256ELb0ELb1ELb0ELb0EEENS1_30DynamicPersistentTileSchedulerILi256ELi128ELb0ELb1ELb1EEEEEEEEEvNT_6ParamsE --------------------------
	.section	.nv.constant0._ZN7cutlass13device_kernelIN5flash11enable_sm90INS1_16FlashAttnFwdSm90INS1_25CollectiveMainloopFwdSm90ILi2EN4cute5tupleIJNS5_1CILi1EEES8_S8_EEENS6_IJNS7_ILi128EEESA_SA_EEELi128ENS_6half_tEfNS_4arch4Sm90ELb1ELb0ELb0ELb0ELb1ELb0ELb0ELb1ELb1ELb1ELb0ELb0EEENS1_21CollectiveEpilogueFwdISB_S9_SC_SE_Li256ELb0ELb1ELb0ELb0EEENS1_30DynamicPersistentTileSchedulerILi256ELi128ELb0ELb1ELb1EEEEEEEEEvNT_6ParamsE,"a",@progbits
	.sectionflags	@""
	.align	4
.nv.constant0._ZN7cutlass13device_kernelIN5flash11enable_sm90INS1_16FlashAttnFwdSm90INS1_25CollectiveMainloopFwdSm90ILi2EN4cute5tupleIJNS5_1CILi1EEES8_S8_EEENS6_IJNS7_ILi128EEESA_SA_EEELi128ENS_6half_tEfNS_4arch4Sm90ELb1ELb0ELb0ELb0ELb1ELb0ELb0ELb1ELb1ELb1ELb0ELb0EEENS1_21CollectiveEpilogueFwdISB_S9_SC_SE_Li256ELb0ELb1ELb0ELb0EEENS1_30DynamicPersistentTileSchedulerILi256ELi128ELb0ELb1ELb1EEEEEEEEEvNT_6ParamsE:
	.zero		3328


//--------------------- .nv.constant0._ZN7cutlass13device_kernelIN5flash11enable_sm90INS1_16FlashAttnFwdSm90INS1_25CollectiveMainloopFwdSm90ILi2EN4cute5tupleIJNS5_1CILi1EEES8_S8_EEENS6_IJNS7_ILi128EEESA_SA_EEELi128ENS_6half_tEfNS_4arch4Sm90ELb1ELb0ELb0ELb1ELb1ELb0ELb0ELb1ELb1ELb1ELb0ELb0EEENS1_21CollectiveEpilogueFwdISB_S9_SC_SE_Li256ELb1ELb1ELb0ELb0EEENS1_36VarlenDynamicPersistentTileSchedulerILi128ELi128ELi256ELi128ELb0ELb1ELb1ELb1ELb1ELb1EEEEEEEEEvNT_6ParamsE --------------------------
	.section	.nv.constant0._ZN7cutlass13device_kernelIN5flash11enable_sm90INS1_16FlashAttnFwdSm90INS1_25CollectiveMainloopFwdSm90ILi2EN4cute5tupleIJNS5_1CILi1EEES8_S8_EEENS6_IJNS7_ILi128EEESA_SA_EEELi128ENS_6half_tEfNS_4arch4Sm90ELb1ELb0ELb0ELb1ELb1ELb0ELb0ELb1ELb1ELb1ELb0ELb0EEENS1_21CollectiveEpilogueFwdISB_S9_SC_SE_Li256ELb1ELb1ELb0ELb0EEENS1_36VarlenDynamicPersistentTileSchedulerILi128ELi128ELi256ELi128ELb0ELb1ELb1ELb1ELb1ELb1EEEEEEEEEvNT_6ParamsE,"a",@progbits
	.sectionflags	@""
	.align	4
.nv.constant0._ZN7cutlass13device_kernelIN5flash11enable_sm90INS1_16FlashAttnFwdSm90INS1_25CollectiveMainloopFwdSm90ILi2EN4cute5tupleIJNS5_1CILi1EEES8_S8_EEENS6_IJNS7_ILi128EEESA_SA_EEELi128ENS_6half_tEfNS_4arch4Sm90ELb1ELb0ELb0ELb1ELb1ELb0ELb0ELb1ELb1ELb1ELb0ELb0EEENS1_21CollectiveEpilogueFwdISB_S9_SC_SE_Li256ELb1ELb1ELb0ELb0EEENS1_36VarlenDynamicPersistentTileSchedulerILi128ELi128ELi256ELi128ELb0ELb1ELb1ELb1ELb1ELb1EEEEEEEEEvNT_6ParamsE:
	.zero		3328


//--------------------- .nv.constant0._ZN7cutlass13device_kernelIN5flash11enable_sm90INS1_16FlashAttnFwdSm90INS1_25CollectiveMainloopFwdSm90ILi2EN4cute5tupleIJNS5_1CILi1EEES8_S8_EEENS6_IJNS7_ILi128EEESA_SA_EEELi128ENS_6half_tEfNS_4arch4Sm90ELb1ELb0ELb0ELb1ELb1ELb1ELb0ELb1ELb1ELb1ELb0ELb0EEENS1_21CollectiveEpilogueFwdISB_S9_SC_SE_Li256ELb1ELb1ELb0ELb0EEENS1_36VarlenDynamicPersistentTileSchedulerILi128ELi128ELi256ELi128ELb0ELb1ELb1ELb1ELb1ELb1EEEEEEEEEvNT_6ParamsE --------------------------
	.section	.nv.constant0._ZN7cutlass13device_kernelIN5flash11enable_sm90INS1_16FlashAttnFwdSm90INS1_25CollectiveMainloopFwdSm90ILi2EN4cute5tupleIJNS5_1CILi1EEES8_S8_EEENS6_IJNS7_ILi128EEESA_SA_EEELi128ENS_6half_tEfNS_4arch4Sm90ELb1ELb0ELb0ELb1ELb1ELb1ELb0ELb1ELb1ELb1ELb0ELb0EEENS1_21CollectiveEpilogueFwdISB_S9_SC_SE_Li256ELb1ELb1ELb0ELb0EEENS1_36VarlenDynamicPersistentTileSchedulerILi128ELi128ELi256ELi128ELb0ELb1ELb1ELb1ELb1ELb1EEEEEEEEEvNT_6ParamsE,"a",@progbits
	.sectionflags	@""
	.align	4
.nv.constant0._ZN7cutlass13device_kernelIN5flash11enable_sm90INS1_16FlashAttnFwdSm90INS1_25CollectiveMainloopFwdSm90ILi2EN4cute5tupleIJNS5_1CILi1EEES8_S8_EEENS6_IJNS7_ILi128EEESA_SA_EEELi128ENS_6half_tEfNS_4arch4Sm90ELb1ELb0ELb0ELb1ELb1ELb1ELb0ELb1ELb1ELb1ELb0ELb0EEENS1_21CollectiveEpilogueFwdISB_S9_SC_SE_Li256ELb1ELb1ELb0ELb0EEENS1_36VarlenDynamicPersistentTileSchedulerILi128ELi128ELi256ELi128ELb0ELb1ELb1ELb1ELb1ELb1EEEEEEEEEvNT_6ParamsE:
	.zero		3328


//--------------------- .nv.constant0._ZN7cutlass13device_kernelIN5flash11enable_sm90INS1_16FlashAttnFwdSm90INS1_25CollectiveMainloopFwdSm90ILi2EN4cute5tupleIJNS5_1CILi1EEES8_S8_EEENS6_IJNS7_ILi192EEENS7_ILi128EEENS7_ILi96EEEEEELi96ENS_6half_tEfNS_4arch4Sm90ELb0ELb0ELb0ELb0ELb1ELb0ELb0ELb0ELb1ELb1ELb0ELb0EEENS1_21CollectiveEpilogueFwdINS6_IJSA_SC_SB_EEES9_SE_SG_Li384ELb0ELb1ELb0ELb0EEENS1_29StaticPersistentTileSchedulerILb0EEEEEEEEEvNT_6ParamsE --------------------------
	.section	.nv.constant0._ZN7cutlass13device_kernelIN5flash11enable_sm90INS1_16FlashAttnFwdSm90INS1_25CollectiveMainloopFwdSm90ILi2EN4cute5tupleIJNS5_1CILi1EEES8_S8_EEENS6_IJNS7_ILi192EEENS7_ILi128EEENS7_ILi96EEEEEELi96ENS_6half_tEfNS_4arch4Sm90ELb0ELb0ELb0ELb0ELb1ELb0ELb0ELb0ELb1ELb1ELb0ELb0EEENS1_21CollectiveEpilogueFwdINS6_IJSA_SC_SB_EEES9_SE_SG_Li384ELb0ELb1ELb0ELb0EEENS1_29StaticPersistentTileSchedulerILb0EEEEEEEEEvNT_6ParamsE,"a",@progbits
	.sectionflags	@""
	.align	4
.nv.constant0._ZN7cutlass13device_kernelIN5flash11enable_sm90INS1_16FlashAttnFwdSm90INS1_25CollectiveMainloopFwdSm90ILi2EN4cute5tupleIJNS5_1CILi1EEES8_S8_EEENS6_IJNS7_ILi192EEENS7_ILi128EEENS7_ILi96EEEEEELi96ENS_6half_tEfNS_4arch4Sm90ELb0ELb0ELb0ELb0ELb1ELb0ELb0ELb0ELb1ELb1ELb0ELb0EEENS1_21CollectiveEpilogueFwdINS6_IJSA_SC_SB_EEES9_SE_SG_Li384ELb0ELb1ELb0ELb0EEENS1_29StaticPersistentTileSchedulerILb0EEEEEEEEEvNT_6ParamsE:
	.zero		3200


//--------------------- .nv.constant0._ZN7cutlass13device_kernelIN5flash11enable_sm90INS1_16FlashAttnFwdSm90INS1_25CollectiveMainloopFwdSm90ILi2EN4cute5tupleIJNS5_1CILi1EEES8_S8_EEENS6_IJNS7_ILi192EEENS7_ILi128EEENS7_ILi96EEEEEELi96ENS_6half_tEfNS_4arch4Sm90ELb0ELb0ELb0ELb1ELb1ELb0ELb0ELb0ELb1ELb1ELb0ELb0EEENS1_21CollectiveEpilogueFwdINS6_IJSA_SC_SB_EEES9_SE_SG_Li384ELb1ELb1ELb0ELb0EEENS1_36VarlenDynamicPersistentTileSchedulerILi192ELi128ELi384ELi128ELb0ELb1ELb1ELb0ELb1ELb1EEEEEEEEEvNT_6ParamsE --------------------------
	.section	.nv.constant0._ZN7cutlass13device_kernelIN5flash11enable_sm90INS1_16FlashAttnFwdSm90INS1_25CollectiveMainloopFwdSm90ILi2EN4cute5tupleIJNS5_1CILi1EEES8_S8_EEENS6_IJNS7_ILi192EEENS7_ILi128EEENS7_ILi96EEEEEELi96ENS_6half_tEfNS_4arch4Sm90ELb0ELb0ELb0ELb1ELb1ELb0ELb0ELb0ELb1ELb1ELb0ELb0EEENS1_21CollectiveEpilogueFwdINS6_IJSA_SC_SB_EEES9_SE_SG_Li384ELb1ELb1ELb0ELb0EEENS1_36VarlenDynamicPersistentTileSchedulerILi192ELi128ELi384ELi128ELb0ELb1ELb1ELb0ELb1ELb1EEEEEEEEEvNT_6ParamsE,"a",@progbits
	.sectionflags	@""
	.align	4
.nv.constant0._ZN7cutlass13device_kernelIN5flash11enable_sm90INS1_16FlashAttnFwdSm90INS1_25CollectiveMainloopFwdSm90ILi2EN4cute5tupleIJNS5_1CILi1EEES8_S8_EEENS6_IJNS7_ILi192EEENS7_ILi128EEENS7_ILi96EEEEEELi96ENS_6half_tEfNS_4arch4Sm90ELb0ELb0ELb0ELb1ELb1ELb0ELb0ELb0ELb1ELb1ELb0ELb0EEENS1_21CollectiveEpilogueFwdINS6_IJSA_SC_SB_EEES9_SE_SG_Li384ELb1ELb1ELb0ELb0EEENS1_36VarlenDynamicPersistentTileSchedulerILi192ELi128ELi384ELi128ELb0ELb1ELb1ELb0ELb1ELb1EEEEEEEEEvNT_6ParamsE:
	.zero		3328


//--------------------- .nv.constant0._ZN7cutlass13device_kernelIN5flash11enable_sm90INS1_16FlashAttnFwdSm90INS1_25CollectiveMainloopFwdSm90ILi2EN4cute5tupleIJNS5_1CILi1EEES8_S8_EEENS6_IJNS7_ILi192EEENS7_ILi128EEENS7_ILi96EEEEEELi96ENS_6half_tEfNS_4arch4Sm90ELb0ELb0ELb0ELb1ELb1ELb1ELb0ELb0ELb1ELb1ELb0ELb0EEENS1_21CollectiveEpilogueFwdINS6_IJSA_SC_SB_EEES9_SE_SG_Li384ELb1ELb1ELb0ELb0EEENS1_36VarlenDynamicPersistentTileSchedulerILi192ELi128ELi384ELi128ELb0ELb1ELb1ELb0ELb1ELb1EEEEEEEEEvNT_6ParamsE --------------------------
	.section	.nv.constant0._ZN7cutlass13device_kernelIN5flash11enable_sm90INS1_16FlashAttnFwdSm90INS1_25CollectiveMainloopFwdSm90ILi2EN4cute5tupleIJNS5_1CILi1EEES8_S8_EEENS6_IJNS7_ILi192EEENS7_ILi128EEENS7_ILi96EEEEEELi96ENS_6half_tEfNS_4arch4Sm90ELb0ELb0ELb0ELb1ELb1ELb1ELb0ELb0ELb1ELb1ELb0ELb0EEENS1_21CollectiveEpilogueFwdINS6_IJSA_SC_SB_EEES9_SE_SG_Li384ELb1ELb1ELb0ELb0EEENS1_36VarlenDynamicPersistentTileSchedulerILi192ELi128ELi384ELi128ELb0ELb1ELb1ELb0ELb1ELb1EEEEEEEEEvNT_6ParamsE,"a",@progbits
	.sectionflags	@""
	.align	4
.nv.constant0._ZN7cutlass13device_kernelIN5flash11enable_sm90INS1_16FlashAttnFwdSm90INS1_25CollectiveMainloopFwdSm90ILi2EN4cute5tupleIJNS5_1CILi1EEES8_S8_EEENS6_IJNS7_ILi192EEENS7_ILi128EEENS7_ILi96EEEEEELi96ENS_6half_tEfNS_4arch4Sm90ELb0ELb0ELb0ELb1ELb1ELb1ELb0ELb0ELb1ELb1ELb0ELb0EEENS1_21CollectiveEpilogueFwdINS6_IJSA_SC_SB_EEES9_SE_SG_Li384ELb1ELb1ELb0ELb0EEENS1_36VarlenDynamicPersistentTileSchedulerILi192ELi128ELi384ELi128ELb0ELb1ELb1ELb0ELb1ELb1EEEEEEEEEvNT_6ParamsE:
	.zero		3328


//--------------------- .nv.constant0._ZN7cutlass13device_kernelIN5flash11enable_sm90INS1_16FlashAttnFwdSm90INS1_25CollectiveMainloopFwdSm90ILi2EN4cute5tupleIJNS5_1CILi1EEES8_S8_EEENS6_IJNS7_ILi192EEENS7_ILi128EEENS7_ILi96EEEEEELi96ENS_6half_tEfNS_4arch4Sm90ELb0ELb1ELb0ELb0ELb1ELb0ELb0ELb0ELb1ELb1ELb0ELb0EEENS1_21CollectiveEpilogueFwdINS6_IJSA_SC_SB_EEES9_SE_SG_Li384ELb0ELb1ELb0ELb0EEENS1_30DynamicPersistentTileSchedulerILi384ELi128ELb0ELb1ELb1EEEEEEEEEvNT_6ParamsE --------------------------
	.section	.nv.constant0._ZN7cutlass13device_kernelIN5flash11enable_sm90INS1_16FlashAttnFwdSm90INS1_25CollectiveMainloopFwdSm90ILi2EN4cute5tupleIJNS5_1CILi1EEES8_S8_EEENS6_IJNS7_ILi192EEENS7_ILi128EEENS7_ILi96EEEEEELi96ENS_6half_tEfNS_4arch4Sm90ELb0ELb1ELb0ELb0ELb1ELb0ELb0ELb0ELb1ELb1ELb0ELb0EEENS1_21CollectiveEpilogueFwdINS6_IJSA_SC_SB_EEES9_SE_SG_Li384ELb0ELb1ELb0ELb0EEENS1_30DynamicPersistentTileSchedulerILi384ELi128ELb0ELb1ELb1EEEEEEEEEvNT_6ParamsE,"a",@progbits
	.sectionflags	@""
	.align	4
.nv.constant0._ZN7cutlass13device_kernelIN5flash11enable_sm90INS1_16FlashAttnFwdSm90INS1_25CollectiveMainloopFwdSm90ILi2EN4cute5tupleIJNS5_1CILi1EEES8_S8_EEENS6_IJNS7_ILi192EEENS7_ILi128EEENS7_ILi96EEEEEELi96ENS_6half_tEfNS_4arch4Sm90ELb0ELb1ELb0ELb0ELb1ELb0ELb0ELb0ELb1ELb1ELb0ELb0EEENS1_21CollectiveEpilogueFwdINS6_IJSA_SC_SB_EEES9_SE_SG_Li384ELb0ELb1ELb0ELb0EEENS1_30DynamicPersistentTileSchedulerILi384ELi128ELb0ELb1ELb1EEEEEEEEEvNT_6ParamsE:
	.zero		3328


//--------------------- .nv.constant0._ZN7cutlass13device_kernelIN5flash11enable_sm90INS1_16FlashAttnFwdSm90INS1_25CollectiveMainloopFwdSm90ILi2EN4cute5tupleIJNS5_1CILi1EEES8_S8_EEENS6_IJNS7_ILi192EEENS7_ILi128EEENS7_ILi96EEEEEELi96ENS_6half_tEfNS_4arch4Sm90ELb0ELb1ELb0ELb1ELb1ELb0ELb0ELb0ELb1ELb1ELb0ELb0EEENS1_21CollectiveEpilogueFwdINS6_IJSA_SC_SB_EEES9_SE_SG_Li384ELb1ELb1ELb0ELb0EEENS1_36VarlenDynamicPersistentTileSchedulerILi192ELi128ELi384ELi128ELb0ELb1ELb1ELb1ELb0ELb1EEEEEEEEEvNT_6ParamsE --------------------------
	.section	.nv.constant0._ZN7cutlass13device_kernelIN5flash11enable_sm90INS1_16FlashAttnFwdSm90INS1_25CollectiveMainloopFwdSm90ILi2EN4cute5tupleIJNS5_1CILi1EEES8_S8_EEENS6_IJNS7_ILi192EEENS7_ILi128EEENS7_ILi96EEEEEELi96ENS_6half_tEfNS_4arch4Sm90ELb0ELb1ELb0ELb1ELb1ELb0ELb0ELb0ELb1ELb1ELb0ELb0EEENS1_21CollectiveEpilogueFwdINS6_IJSA_SC_SB_EEES9_SE_SG_Li384ELb1ELb1ELb0ELb0EEENS1_36VarlenDynamicPersistentTileSchedulerILi192ELi128ELi384ELi128ELb0ELb1ELb1ELb1ELb0ELb1EEEEEEEEEvNT_6ParamsE,"a",@progbits
	.sectionflags	@""
	.align	4
.nv.constant0._ZN7cutlass13device_kernelIN5flash11enable_sm90INS1_16FlashAttnFwdSm90INS1_25CollectiveMainloopFwdSm90ILi2EN4cute5tupleIJNS5_1CILi1EEES8_S8_EEENS6_IJNS7_ILi192EEENS7_ILi128EEENS7_ILi96EEEEEELi96ENS_6half_tEfNS_4arch4Sm90ELb0ELb1ELb0ELb1ELb1ELb0ELb0ELb0ELb1ELb1ELb0ELb0EEENS1_21CollectiveEpilogueFwdINS6_IJSA_SC_SB_EEES9_SE_SG_Li384ELb1ELb1ELb0ELb0EEENS1_36VarlenDynamicPersistentTileSchedulerILi192ELi128ELi384ELi128ELb0ELb1ELb1ELb1ELb0ELb1EEEEEEEEEvNT_6ParamsE:
	.zero		3328


//--------------------- .nv.constant0._ZN7cutlass13device_kernelIN5flash11enable_sm90INS1_16FlashAttnFwdSm90INS1_25CollectiveMainloopFwdSm90ILi2EN4cute5tupleIJNS5_1CILi1EEES8_S8_EEENS6_IJNS7_ILi192EEENS7_ILi128EEENS7_ILi96EEEEEELi96ENS_6half_tEfNS_4arch4Sm90ELb0ELb1ELb0ELb1ELb1ELb1ELb0ELb0ELb1ELb1ELb0ELb0EEENS1_21CollectiveEpilogueFwdINS6_IJSA_SC_SB_EEES9_SE_SG_Li384ELb1ELb1ELb0ELb0EEENS1_36VarlenDynamicPersistentTileSchedulerILi192ELi128ELi384ELi128ELb0ELb1ELb1ELb1ELb0ELb1EEEEEEEEEvNT_6ParamsE --------------------------
	.section	.nv.constant0._ZN7cutlass13device_kernelIN5flash11enable_sm90INS1_16FlashAttnFwdSm90INS1_25CollectiveMainloopFwdSm90ILi2EN4cute5tupleIJNS5_1CILi1EEES8_S8_EEENS6_IJNS7_ILi192EEENS7_ILi128EEENS7_ILi96EEEEEELi96ENS_6half_tEfNS_4arch4Sm90ELb0ELb1ELb0ELb1ELb1ELb1ELb0ELb0ELb1ELb1ELb0ELb0EEENS1_21CollectiveEpilogueFwdINS6_IJSA_SC_SB_EEES9_SE_SG_Li384ELb1ELb1ELb0ELb0EEENS1_36VarlenDynamicPersistentTileSchedulerILi192ELi128ELi384ELi128ELb0ELb1ELb1ELb1ELb0ELb1EEEEEEEEEvNT_6ParamsE,"a",@progbits
	.sectionflags	@""
	.align	4
.nv.constant0._ZN7cutlass13device_kernelIN5flash11enable_sm90INS1_16FlashAttnFwdSm90INS1_25CollectiveMainloopFwdSm90ILi2EN4cute5tupleIJNS5_1CILi1EEES8_S8_EEENS6_IJNS7_ILi192EEENS7_ILi128EEENS7_ILi96EEEEEELi96ENS_6half_tEfNS_4arch4Sm90ELb0ELb1ELb0ELb1ELb1ELb1ELb0ELb0ELb1ELb1ELb0ELb0EEENS1_21CollectiveEpilogueFwdINS6_IJSA_SC_SB_EEES9_SE_SG_Li384ELb1ELb1ELb0ELb0EEENS1_36VarlenDynamicPersistentTileSchedulerILi192ELi128ELi384ELi128ELb0ELb1ELb1ELb1ELb0ELb1EEEEEEEEEvNT_6ParamsE:
	.zero		3328


//--------------------- .nv.constant0._ZN7cutlass13device_kernelIN5flash11enable_sm90INS1_16FlashAttnFwdSm90INS1_25CollectiveMainloopFwdSm90ILi2EN4cute5tupleIJNS5_1CILi1EEES8_S8_EEENS6_IJNS7_ILi192EEENS7_ILi128EEENS7_ILi96EEEEEELi96ENS_6half_tEfNS_4arch4Sm90ELb1ELb0ELb0ELb0ELb1ELb0ELb0ELb0ELb1ELb1ELb0ELb0EEENS1_21CollectiveEpilogueFwdINS6_IJSA_SC_SB_EEES9_SE_SG_Li384ELb0ELb1ELb0ELb0EEENS1_30DynamicPersistentTileSchedulerILi384ELi128ELb0ELb1ELb1EEEEEEEEEvNT_6ParamsE --------------------------
	.section	.nv.constant0._ZN7cutlass13device_kernelIN5flash11enable_sm90INS1_16FlashAttnFwdSm90INS1_25CollectiveMainloopFwdSm90ILi2EN4cute5tupleIJNS5_1CILi1EEES8_S8_EEENS6_IJNS7_ILi192EEENS7_ILi128EEENS7_ILi96EEEEEELi96ENS_6half_tEfNS_4arch4Sm90ELb1ELb0ELb0ELb0ELb1ELb0ELb0ELb0ELb1ELb1ELb0ELb0EEENS1_21CollectiveEpilogueFwdINS6_IJSA_SC_SB_EEES9_SE_SG_Li384ELb0ELb1ELb0ELb0EEENS1_30DynamicPersistentTileSchedulerILi384ELi128ELb0ELb1ELb1EEEEEEEEEvNT_6ParamsE,"a",@progbits
	.sectionflags	@""
	.align	4
.nv.constant0._ZN7cutlass13device_kernelIN5flash11enable_sm90INS1_16FlashAttnFwdSm90INS1_25CollectiveMainloopFwdSm90ILi2EN4cute5tupleIJNS5_1CILi1EEES8_S8_EEENS6_IJNS7_ILi192EEENS7_ILi128EEENS7_ILi96EEEEEELi96ENS_6half_tEfNS_4arch4Sm90ELb1ELb0ELb0ELb0ELb1ELb0ELb0ELb0ELb1ELb1ELb0ELb0EEENS1_21CollectiveEpilogueFwdINS6_IJSA_SC_SB_EEES9_SE_SG_Li384ELb0ELb1ELb0ELb0EEENS1_30DynamicPersistentTileSchedulerILi384ELi128ELb0ELb1ELb1EEEEEEEEEvNT_6ParamsE:
	.zero		3328


//--------------------- .nv.constant0._ZN7cutlass13device_kernelIN5flash11enable_sm90INS1_16FlashAttnFwdSm90INS1_25CollectiveMainloopFwdSm90ILi2EN4cute5tupleIJNS5_1CILi1EEES8_S8_EEENS6_IJNS7_ILi192EEENS7_ILi128EEENS7_ILi96EEEEEELi96ENS_6half_tEfNS_4arch4Sm90ELb1ELb0ELb0ELb1ELb1ELb0ELb0ELb0ELb1ELb1ELb0ELb0EEENS1_21CollectiveEpilogueFwdINS6_IJSA_SC_SB_EEES9_SE_SG_Li384ELb1ELb1ELb0ELb0EEENS1_36VarlenDynamicPersistentTileSchedulerILi192ELi128ELi384ELi128ELb0ELb1ELb1ELb1ELb1ELb1EEEEEEEEEvNT_6ParamsE --------------------------
	.section	.nv.constant0._ZN7cutlass13device_kernelIN5flash11enable_sm90INS1_16FlashAttnFwdSm90INS1_25CollectiveMainloopFwdSm90ILi2EN4cute5tupleIJNS5_1CILi1EEES8_S8_EEENS6_IJNS7_ILi192EEENS7_ILi128EEENS7_ILi96EEEEEELi96ENS_6half_tEfNS_4arch4Sm90ELb1ELb0ELb0ELb1ELb1ELb0ELb0ELb0ELb1ELb1ELb0ELb0EEENS1_21CollectiveEpilogueFwdINS6_IJSA_SC_SB_EEES9_SE_SG_Li384ELb1ELb1ELb0ELb0EEENS1_36VarlenDynamicPersistentTileSchedulerILi192ELi128ELi384ELi128ELb0ELb1ELb1ELb1ELb1ELb1EEEEEEEEEvNT_6ParamsE,"a",@progbits
	.sectionflags	@""
	.align	4
.nv.constant0._ZN7cutlass13device_kernelIN5flash11enable_sm90INS1_16FlashAttnFwdSm90INS1_25CollectiveMainloopFwdSm90ILi2EN4cute5tupleIJNS5_1CILi1EEES8_S8_EEENS6_IJNS7_ILi192EEENS7_ILi128EEENS7_ILi96EEEEEELi96ENS_6half_tEfNS_4arch4Sm90ELb1ELb0ELb0ELb1ELb1ELb0ELb0ELb0ELb1ELb1ELb0ELb0EEENS1_21CollectiveEpilogueFwdINS6_IJSA_SC_SB_EEES9_SE_SG_Li384ELb1ELb1ELb0ELb0EEENS1_36VarlenDynamicPersistentTileSchedulerILi192ELi128ELi384ELi128ELb0ELb1ELb1ELb1ELb1ELb1EEEEEEEEEvNT_6ParamsE:
	.zero		3328


//--------------------- .nv.constant0._ZN7cutlass13device_kernelIN5flash11enable_sm90INS1_16FlashAttnFwdSm90INS1_25CollectiveMainloopFwdSm90ILi2EN4cute5tupleIJNS5_1CILi1EEES8_S8_EEENS6_IJNS7_ILi192EEENS7_ILi128EEENS7_ILi96EEEEEELi96ENS_6half_tEfNS_4arch4Sm90ELb1ELb0ELb0ELb1ELb1ELb1ELb0ELb0ELb1ELb1ELb0ELb0EEENS1_21CollectiveEpilogueFwdINS6_IJSA_SC_SB_EEES9_SE_SG_Li384ELb1ELb1ELb0ELb0EEENS1_36VarlenDynamicPersistentTileSchedulerILi192ELi128ELi384ELi128ELb0ELb1ELb1ELb1ELb1ELb1EEEEEEEEEvNT_6ParamsE --------------------------
	.section	.nv.constant0._ZN7cutlass13device_kernelIN5flash11enable_sm90INS1_16FlashAttnFwdSm90INS1_25CollectiveMainloopFwdSm90ILi2EN4cute5tupleIJNS5_1CILi1EEES8_S8_EEENS6_IJNS7_ILi192EEENS7_ILi128EEENS7_ILi96EEEEEELi96ENS_6half_tEfNS_4arch4Sm90ELb1ELb0ELb0ELb1ELb1ELb1ELb0ELb0ELb1ELb1ELb0ELb0EEENS1_21CollectiveEpilogueFwdINS6_IJSA_SC_SB_EEES9_SE_SG_Li384ELb1ELb1ELb0ELb0EEENS1_36VarlenDynamicPersistentTileSchedulerILi192ELi128ELi384ELi128ELb0ELb1ELb1ELb1ELb1ELb1EEEEEEEEEvNT_6ParamsE,"a",@progbits
	.sectionflags	@""
	.align	4
.nv.constant0._ZN7cutlass13device_kernelIN5flash11enable_sm90INS1_16FlashAttnFwdSm90INS1_25CollectiveMainloopFwdSm90ILi2EN4cute5tupleIJNS5_1CILi1EEES8_S8_EEENS6_IJNS7_ILi192EEENS7_ILi128EEENS7_ILi96EEEEEELi96ENS_6half_tEfNS_4arch4Sm90ELb1ELb0ELb0ELb1ELb1ELb1ELb0ELb0ELb1ELb1ELb0ELb0EEENS1_21CollectiveEpilogueFwdINS6_IJSA_SC_SB_EEES9_SE_SG_Li384ELb1ELb1ELb0ELb0EEENS1_36VarlenDynamicPersistentTileSchedulerILi192ELi128ELi384ELi128ELb0ELb1ELb1ELb1ELb1ELb1EEEEEEEEEvNT_6ParamsE:
	.zero		3328


//--------------------- .nv.constant0._ZN7cutlass13device_kernelIN5flash11enable_sm90INS1_16FlashAttnFwdSm90INS1_25CollectiveMainloopFwdSm90ILi2EN4cute5tupleIJNS5_1CILi1EEES8_S8_EEENS6_IJNS7_ILi192EEENS7_ILi128EEENS7_ILi64EEEEEELi64ENS_6half_tEfNS_4arch4Sm90ELb0ELb0ELb0ELb0ELb1ELb0ELb0ELb1ELb1ELb1ELb0ELb0EEENS1_21CollectiveEpilogueFwdINS6_IJSA_SC_SB_EEES9_SE_SG_Li384ELb0ELb1ELb0ELb0EEENS1_29StaticPersistentTileSchedulerILb0EEEEEEEEEvNT_6ParamsE --------------------------
	.section	.nv.constant0._ZN7cutlass13device_kernelIN5flash11enable_sm90INS1_16FlashAttnFwdSm90INS1_25CollectiveMainloopFwdSm90ILi2EN4cute5tupleIJNS5_1CILi1EEES8_S8_EEENS6_IJNS7_ILi192EEENS7_ILi128EEENS7_ILi64EEEEEELi64ENS_6half_tEfNS_4arch4Sm90ELb0ELb0ELb0ELb0ELb1ELb0ELb0ELb1ELb1ELb1ELb0ELb0EEENS1_21CollectiveEpilogueFwdINS6_IJSA_SC_SB_EEES9_SE_SG_Li384ELb0ELb1ELb0ELb0EEENS1_29StaticPersistentTileSchedulerILb0EEEEEEEEEvNT_6ParamsE,"a",@progbits
	.sectionflags	@""
	.align	4
.nv.constant0._ZN7cutlass13device_kernelIN5flash11enable_sm90INS1_16FlashAttnFwdSm90INS1_25CollectiveMainloopFwdSm90ILi2EN4cute5tupleIJNS5_1CILi1EEES8_S8_EEENS6_IJNS7_ILi192EEENS7_ILi128EEENS7_ILi64EEEEEELi64ENS_6half_tEfNS_4arch4Sm90ELb0ELb0ELb0ELb0ELb1ELb0ELb0ELb1ELb1ELb1ELb0ELb0EEENS1_21CollectiveEpilogueFwdINS6_IJSA_SC_SB_EEES9_SE_SG_Li384ELb0ELb1ELb0ELb0EEENS1_29StaticPersistentTileSchedulerILb0EEEEEEEEEvNT_6ParamsE:
	.zero		3200


//--------------------- .nv.constant0._ZN7cutlass13device_kernelIN5flash11enable_sm90INS1_16FlashAttnFwdSm90INS1_25CollectiveMainloopFwdSm90ILi2EN4cute5tupleIJNS5_1CILi1EEES8_S8_EEENS6_IJNS7_ILi192EEENS7_ILi128EEENS7_ILi64EEEEEELi64ENS_6half_tEfNS_4arch4Sm90ELb0ELb0ELb0ELb1ELb1ELb0ELb0ELb1ELb1ELb1ELb0ELb0EEENS1_21CollectiveEpilogueFwdINS6_IJSA_SC_SB_EEES9_SE_SG_Li384ELb1ELb1ELb0ELb0EEENS1_36VarlenDynamicPersistentTileSchedulerILi192ELi128ELi384ELi128ELb0ELb1ELb1ELb0ELb1ELb1EEEEEEEEEvNT_6ParamsE --------------------------
	.section	.nv.constant0._ZN7cutlass13device_kernelIN5flash11enable_sm90INS1_16FlashAttnFwdSm90INS1_25CollectiveMainloopFwdSm90ILi2EN4cute5tupleIJNS5_1CILi1EEES8_S8_EEENS6_IJNS7_ILi192EEENS7_ILi128EEENS7_ILi64EEEEEELi64ENS_6half_tEfNS_4arch4Sm90ELb0ELb0ELb0ELb1ELb1ELb0ELb0ELb1ELb1ELb1ELb0ELb0EEENS1_21CollectiveEpilogueFwdINS6_IJSA_SC_SB_EEES9_SE_SG_Li384ELb1ELb1ELb0ELb0EEENS1_36VarlenDynamicPersistentTileSchedulerILi192ELi128ELi384ELi128ELb0ELb1ELb1ELb0ELb1ELb1EEEEEEEEEvNT_6ParamsE,"a",@progbits
	.sectionflags	@""
	.align	4
.nv.constant0._ZN7cutlass13device_kernelIN5flash11enable_sm90INS1_16FlashAttnFwdSm90INS1_25CollectiveMainloopFwdSm90ILi2EN4cute5tupleIJNS5_1CILi1EEES8_S8_EEENS6_IJNS7_ILi192EEENS7_ILi128EEENS7_ILi64EEEEEELi64ENS_6half_tEfNS_4arch4Sm90ELb0ELb0ELb0ELb1ELb1ELb0ELb0ELb1ELb1ELb1ELb0ELb0EEENS1_21CollectiveEpilogueFwdINS6_IJSA_SC_SB_EEES9_SE_SG_Li384ELb1ELb1ELb0ELb0EEENS1_36VarlenDynamicPersistentTileSchedulerILi192ELi128ELi384ELi128ELb0ELb1ELb1ELb0ELb1ELb1EEEEEEEEEvNT_6ParamsE:
	.zero		3328


//--------------------- .nv.constant0._ZN7cutlass13device_kernelIN5flash11enable_sm90INS1_16FlashAttnFwdSm90INS1_25CollectiveMainloopFwdSm90ILi2EN4cute5tupleIJNS5_1CILi1EEES8_S8_EEENS6_IJNS7_ILi192EEENS7_ILi128EEENS7_ILi64EEEEEELi64ENS_6half_tEfNS_4arch4Sm90ELb0ELb0ELb0ELb1ELb1ELb1ELb0ELb1ELb1ELb1ELb0ELb0EEENS1_21CollectiveEpilogueFwdINS6_IJSA_SC_SB_EEES9_SE_SG_Li384ELb1ELb1ELb0ELb0EEENS1_36VarlenDynamicPersistentTileSchedulerILi192ELi128ELi384ELi128ELb0ELb1ELb1ELb0ELb1ELb1EEEEEEEEEvNT_6ParamsE --------------------------
	.section	.nv.constant0._ZN7cutlass13device_kernelIN5flash11enable_sm90INS1_16FlashAttnFwdSm90INS1_25CollectiveMainloopFwdSm90ILi2EN4cute5tupleIJNS5_1CILi1EEES8_S8_EEENS6_IJNS7_ILi192EEENS7_ILi128EEENS7_ILi64EEEEEELi64ENS_6half_tEfNS_4arch4Sm90ELb0ELb0ELb0ELb1ELb1ELb1ELb0ELb1ELb1ELb1ELb0ELb0EEENS1_21CollectiveEpilogueFwdINS6_IJSA_SC_SB_EEES9_SE_SG_Li384ELb1ELb1ELb0ELb0EEENS1_36VarlenDynamicPersistentTileSchedulerILi192ELi128ELi384ELi128ELb0ELb1ELb1ELb0ELb1ELb1EEEEEEEEEvNT_6ParamsE,"a",@progbits
	.sectionflags	@""
	.align	4
.nv.constant0._ZN7cutlass13device_kernelIN5flash11enable_sm90INS1_16FlashAttnFwdSm90INS1_25CollectiveMainloopFwdSm90ILi2EN4cute5tupleIJNS5_1CILi1EEES8_S8_EEENS6_IJNS7_ILi192EEENS7_ILi128EEENS7_ILi64EEEEEELi64ENS_6half_tEfNS_4arch4Sm90ELb0ELb0ELb0ELb1ELb1ELb1ELb0ELb1ELb1ELb1ELb0ELb0EEENS1_21CollectiveEpilogueFwdINS6_IJSA_SC_SB_EEES9_SE_SG_Li384ELb1ELb1ELb0ELb0EEENS1_36VarlenDynamicPersistentTileSchedulerILi192ELi128ELi384ELi128ELb0ELb1ELb1ELb0ELb1ELb1EEEEEEEEEvNT_6ParamsE:
	.zero		3328


//--------------------- .nv.constant0._ZN7cutlass13device_kernelIN5flash11enable_sm90INS1_16FlashAttnFwdSm90INS1_25CollectiveMainloopFwdSm90ILi2EN4cute5tupleIJNS5_1CILi1EEES8_S8_EEENS6_IJNS7_ILi192EEENS7_ILi128EEENS7_ILi64EEEEEELi64ENS_6half_tEfNS_4arch4Sm90ELb0ELb1ELb0ELb0ELb1ELb0ELb0ELb1ELb1ELb1ELb0ELb0EEENS1_21CollectiveEpilogueFwdINS6_IJSA_SC_SB_EEES9_SE_SG_Li384ELb0ELb1ELb0ELb0EEENS1_30DynamicPersistentTileSchedulerILi384ELi128ELb0ELb1ELb1EEEEEEEEEvNT_6ParamsE --------------------------
	.section	.nv.constant0._ZN7cutlass13device_kernelIN5flash11enable_sm90INS1_16FlashAttnFwdSm90INS1_25CollectiveMainloopFwdSm90ILi2EN4cute5tupleIJNS5_1CILi1EEES8_S8_EEENS6_IJNS7_ILi192EEENS7_ILi128EEENS7_ILi64EEEEEELi64ENS_6half_tEfNS_4arch4Sm90ELb0ELb1ELb0ELb0ELb1ELb0ELb0ELb1ELb1ELb1ELb0ELb0EEENS1_21CollectiveEpilogueFwdINS6_IJSA_SC_SB_EEES9_SE_SG_Li384ELb0ELb1ELb0ELb0EEENS1_30DynamicPersistentTileSchedulerILi384ELi128ELb0ELb1ELb1EEEEEEEEEvNT_6ParamsE,"a",@progbits
	.sectionflags	@""
	.align	4
.nv.constant0._ZN7cutlass13device_kernelIN5flash11enable_sm90INS1_16FlashAttnFwdSm90INS1_25CollectiveMainloopFwdSm90ILi2EN4cute5tupleIJNS5_1CILi1EEES8_S8_EEENS6_IJNS7_ILi192EEENS7_ILi128EEENS7_ILi64EEEEEELi64ENS_6half_tEfNS_4arch4Sm90ELb0ELb1ELb0ELb0ELb1ELb0ELb0ELb1ELb1ELb1ELb0ELb0EEENS1_21CollectiveEpilogueFwdINS6_IJSA_SC_SB_EEES9_SE_SG_Li384ELb0ELb1ELb0ELb0EEENS1_30DynamicPersistentTileSchedulerILi384ELi128ELb0ELb1ELb1EEEEEEEEEvNT_6ParamsE:
	.zero		3328


//--------------------- .nv.constant0._ZN7cutlass13device_kernelIN5flash11enable_sm90INS1_16FlashAttnFwdSm90INS1_25CollectiveMainloopFwdSm90ILi2EN4cute5tupleIJNS5_1CILi1EEES8_S8_EEENS6_IJNS7_ILi192EEENS7_ILi128EEENS7_ILi64EEEEEELi64ENS_6half_tEfNS_4arch4Sm90ELb0ELb1ELb0ELb1ELb1ELb0ELb0ELb1ELb1ELb1ELb0ELb0EEENS1_21CollectiveEpilogueFwdINS6_IJSA_SC_SB_EEES9_SE_SG_Li384ELb1ELb1ELb0ELb0EEENS1_36VarlenDynamicPersistentTileSchedulerILi192ELi128ELi384ELi128ELb0ELb1ELb1ELb1ELb0ELb1EEEEEEEEEvNT_6ParamsE --------------------------
	.section	.nv.constant0._ZN7cutlass13device_kernelIN5flash11enable_sm90INS1_16FlashAttnFwdSm90INS1_25CollectiveMainloopFwdSm90ILi2EN4cute5tupleIJNS5_1CILi1EEES8_S8_EEENS6_IJNS7_ILi192EEENS7_ILi128EEENS7_ILi64EEEEEELi64ENS_6half_tEfNS_4arch4Sm90ELb0ELb1ELb0ELb1ELb1ELb0ELb0ELb1ELb1ELb1ELb0ELb0EEENS1_21CollectiveEpilogueFwdINS6_IJSA_SC_SB_EEES9_SE_SG_Li384ELb1ELb1ELb0ELb0EEENS1_36VarlenDynamicPersistentTileSchedulerILi192ELi128ELi384ELi128ELb0ELb1ELb1ELb1ELb0ELb1EEEEEEEEEvNT_6ParamsE,"a",@progbits
	.sectionflags	@""
	.align	4
.nv.constant0._ZN7cutlass13device_kernelIN5flash11enable_sm90INS1_16FlashAttnFwdSm90INS1_25CollectiveMainloopFwdSm90ILi2EN4cute5tupleIJNS5_1CILi1EEES8_S8_EEENS6_IJNS7_ILi192EEENS7_ILi128EEENS7_ILi64EEEEEELi64ENS_6half_tEfNS_4arch4Sm90ELb0ELb1ELb0ELb1ELb1ELb0ELb0ELb1ELb1ELb1ELb0ELb0EEENS1_21CollectiveEpilogueFwdINS6_IJSA_SC_SB_EEES9_SE_SG_Li384ELb1ELb1ELb0ELb0EEENS1_36VarlenDynamicPersistentTileSchedulerILi192ELi128ELi384ELi128ELb0ELb1ELb1ELb1ELb0ELb1EEEEEEEEEvNT_6ParamsE:
	.zero		3328


//--------------------- .nv.constant0._ZN7cutlass13device_kernelIN5flash11enable_sm90INS1_16FlashAttnFwdSm90INS1_25CollectiveMainloopFwdSm90ILi2EN4cute5tupleIJNS5_1CILi1EEES8_S8_EEENS6_IJNS7_ILi192EEENS7_ILi128EEENS7_ILi64EEEEEELi64ENS_6half_tEfNS_4arch4Sm90ELb0ELb1ELb0ELb1ELb1ELb1ELb0ELb1ELb1ELb1ELb0ELb0EEENS1_21CollectiveEpilogueFwdINS6_IJSA_SC_SB_EEES9_SE_SG_Li384ELb1ELb1ELb0ELb0EEENS1_36VarlenDynamicPersistentTileSchedulerILi192ELi128ELi384ELi128ELb0ELb1ELb1ELb1ELb0ELb1EEEEEEEEEvNT_6ParamsE --------------------------
	.section	.nv.constant0._ZN7cutlass13device_kernelIN5flash11enable_sm90INS1_16FlashAttnFwdSm90INS1_25CollectiveMainloopFwdSm90ILi2EN4cute5tupleIJNS5_1CILi1EEES8_S8_EEENS6_IJNS7_ILi192EEENS7_ILi128EEENS7_ILi64EEEEEELi64ENS_6half_tEfNS_4arch4Sm90ELb0ELb1ELb0ELb1ELb1ELb1ELb0ELb1ELb1ELb1ELb0ELb0EEENS1_21CollectiveEpilogueFwdINS6_IJSA_SC_SB_EEES9_SE_SG_Li384ELb1ELb1ELb0ELb0EEENS1_36VarlenDynamicPersistentTileSchedulerILi192ELi128ELi384ELi128ELb0ELb1ELb1ELb1ELb0ELb1EEEEEEEEEvNT_6ParamsE,"a",@progbits
	.sectionflags	@""
	.align	4
.nv.constant0._ZN7cutlass13device_kernelIN5flash11enable_sm90INS1_16FlashAttnFwdSm90INS1_25CollectiveMainloopFwdSm90ILi2EN4cute5tupleIJNS5_1CILi1EEES8_S8_EEENS6_IJNS7_ILi192EEENS7_ILi128EEENS7_ILi64EEEEEELi64ENS_6half_tEfNS_4arch4Sm90ELb0ELb1ELb0ELb1ELb1ELb1ELb0ELb1ELb1ELb1ELb0ELb0EEENS1_21CollectiveEpilogueFwdINS6_IJSA_SC_SB_EEES9_SE_SG_Li384ELb1ELb1ELb0ELb0EEENS1_36VarlenDynamicPersistentTileSchedulerILi192ELi128ELi384ELi128ELb0ELb1ELb1ELb1ELb0ELb1EEEEEEEEEvNT_6ParamsE:
	.zero		3328


//--------------------- .nv.constant0._ZN7cutlass13device_kernelIN5flash11enable_sm90INS1_16FlashAttnFwdSm90INS1_25CollectiveMainloopFwdSm90ILi2EN4cute5tupleIJNS5_1CILi1EEES8_S8_EEENS6_IJNS7_ILi192EEENS7_ILi128EEENS7_ILi64EEEEEELi64ENS_6half_tEfNS_4arch4Sm90ELb1ELb0ELb0ELb0ELb1ELb0ELb0ELb1ELb1ELb1ELb0ELb0EEENS1_21CollectiveEpilogueFwdINS6_IJSA_SC_SB_EEES9_SE_SG_Li384ELb0ELb1ELb0ELb0EEENS1_30DynamicPersistentTileSchedulerILi384ELi128ELb0ELb1ELb1EEEEEEEEEvNT_6ParamsE --------------------------
	.section	.nv.constant0._ZN7cutlass13device_kernelIN5flash11enable_sm90INS1_16FlashAttnFwdSm90INS1_25CollectiveMainloopFwdSm90ILi2EN4cute5tupleIJNS5_1CILi1EEES8_S8_EEENS6_IJNS7_ILi192EEENS7_ILi128EEENS7_ILi64EEEEEELi64ENS_6half_tEfNS_4arch4Sm90ELb1ELb0ELb0ELb0ELb1ELb0ELb0ELb1ELb1ELb1ELb0ELb0EEENS1_21CollectiveEpilogueFwdINS6_IJSA_SC_SB_EEES9_SE_SG_Li384ELb0ELb1ELb0ELb0EEENS1_30DynamicPersistentTileSchedulerILi384ELi128ELb0ELb1ELb1EEEEEEEEEvNT_6ParamsE,"a",@progbits
	.sectionflags	@""
	.align	4
.nv.constant0._ZN7cutlass13device_kernelIN5flash11enable_sm90INS1_16FlashAttnFwdSm90INS1_25CollectiveMainloopFwdSm90ILi2EN4cute5tupleIJNS5_1CILi1EEES8_S8_EEENS6_IJNS7_ILi192EEENS7_ILi128EEENS7_ILi64EEEEEELi64ENS_6half_tEfNS_4arch4Sm90ELb1ELb0ELb0ELb0ELb1ELb0ELb0ELb1ELb1ELb1ELb0ELb0EEENS1_21CollectiveEpilogueFwdINS6_IJSA_SC_SB_EEES9_SE_SG_Li384ELb0ELb1ELb0ELb0EEENS1_30DynamicPersistentTileSchedulerILi384ELi128ELb0ELb1ELb1EEEEEEEEEvNT_6ParamsE:
	.zero		3328


//--------------------- .nv.constant0._ZN7cutlass13device_kernelIN5flash11enable_sm90INS1_16FlashAttnFwdSm90INS1_25CollectiveMainloopFwdSm90ILi2EN4cute5tupleIJNS5_1CILi1EEES8_S8_EEENS6_IJNS7_ILi192EEENS7_ILi128EEENS7_ILi64EEEEEELi64ENS_6half_tEfNS_4arch4Sm90ELb1ELb0ELb0ELb1ELb1ELb0ELb0ELb1ELb1ELb1ELb0ELb0EEENS1_21CollectiveEpilogueFwdINS6_IJSA_SC_SB_EEES9_SE_SG_Li384ELb1ELb1ELb0ELb0EEENS1_36VarlenDynamicPersistentTileSchedulerILi192ELi128ELi384ELi128ELb0ELb1ELb1ELb1ELb1ELb1EEEEEEEEEvNT_6ParamsE --------------------------
	.section	.nv.constant0._ZN7cutlass13device_kernelIN5flash11enable_sm90INS1_16FlashAttnFwdSm90INS1_25CollectiveMainloopFwdSm90ILi2EN4cute5tupleIJNS5_1CILi1EEES8_S8_EEENS6_IJNS7_ILi192EEENS7_ILi128EEENS7_ILi64EEEEEELi64ENS_6half_tEfNS_4arch4Sm90ELb1ELb0ELb0ELb1ELb1ELb0ELb0ELb1ELb1ELb1ELb0ELb0EEENS1_21CollectiveEpilogueFwdINS6_IJSA_SC_SB_EEES9_SE_SG_Li384ELb1ELb1ELb0ELb0EEENS1_36VarlenDynamicPersistentTileSchedulerILi192ELi128ELi384ELi128ELb0ELb1ELb1ELb1ELb1ELb1EEEEEEEEEvNT_6ParamsE,"a",@progbits
	.sectionflags	@""
	.align	4
.nv.constant0._ZN7cutlass13device_kernelIN5flash11enable_sm90INS1_16FlashAttnFwdSm90INS1_25CollectiveMainloopFwdSm90ILi2EN4cute5tupleIJNS5_1CILi1EEES8_S8_EEENS6_IJNS7_ILi192EEENS7_ILi128EEENS7_ILi64EEEEEELi64ENS_6half_tEfNS_4arch4Sm90ELb1ELb0ELb0ELb1ELb1ELb0ELb0ELb1ELb1ELb1ELb0ELb0EEENS1_21CollectiveEpilogueFwdINS6_IJSA_SC_SB_EEES9_SE_SG_Li384ELb1ELb1ELb0ELb0EEENS1_36VarlenDynamicPersistentTileSchedulerILi192ELi128ELi384ELi128ELb0ELb1ELb1ELb1ELb1ELb1EEEEEEEEEvNT_6ParamsE:
	.zero		3328


//--------------------- .nv.constant0._ZN7cutlass13device_kernelIN5flash11enable_sm90INS1_16FlashAttnFwdSm90INS1_25CollectiveMainloopFwdSm90ILi2EN4cute5tupleIJNS5_1CILi1EEES8_S8_EEENS6_IJNS7_ILi192EEENS7_ILi128EEENS7_ILi64EEEEEELi64ENS_6half_tEfNS_4arch4Sm90ELb1ELb0ELb0ELb1ELb1ELb1ELb0ELb1ELb1ELb1ELb0ELb0EEENS1_21CollectiveEpilogueFwdINS6_IJSA_SC_SB_EEES9_SE_SG_Li384ELb1ELb1ELb0ELb0EEENS1_36VarlenDynamicPersistentTileSchedulerILi192ELi128ELi384ELi128ELb0ELb1ELb1ELb1ELb1ELb1EEEEEEEEEvNT_6ParamsE --------------------------
	.section	.nv.constant0._ZN7cutlass13device_kernelIN5flash11enable_sm90INS1_16FlashAttnFwdSm90INS1_25CollectiveMainloopFwdSm90ILi2EN4cute5tupleIJNS5_1CILi1EEES8_S8_EEENS6_IJNS7_ILi192EEENS7_ILi128EEENS7_ILi64EEEEEELi64ENS_6half_tEfNS_4arch4Sm90ELb1ELb0ELb0ELb1ELb1ELb1ELb0ELb1ELb1ELb1ELb0ELb0EEENS1_21CollectiveEpilogueFwdINS6_IJSA_SC_SB_EEES9_SE_SG_Li384ELb1ELb1ELb0ELb0EEENS1_36VarlenDynamicPersistentTileSchedulerILi192ELi128ELi384ELi128ELb0ELb1ELb1ELb1ELb1ELb1EEEEEEEEEvNT_6ParamsE,"a",@progbits
	.sectionflags	@""
	.align	4
.nv.constant0._ZN7cutlass13device_kernelIN5flash11enable_sm90INS1_16FlashAttnFwdSm90INS1_25CollectiveMainloopFwdSm90ILi2EN4cute5tupleIJNS5_1CILi1EEES8_S8_EEENS6_IJNS7_ILi192EEENS7_ILi128EEENS7_ILi64EEEEEELi64ENS_6half_tEfNS_4arch4Sm90ELb1ELb0ELb0ELb1ELb1ELb1ELb0ELb1ELb1ELb1ELb0ELb0EEENS1_21CollectiveEpilogueFwdINS6_IJSA_SC_SB_EEES9_SE_SG_Li384ELb1ELb1ELb0ELb0EEENS1_36VarlenDynamicPersistentTileSchedulerILi192ELi128ELi384ELi128ELb0ELb1ELb1ELb1ELb1ELb1EEEEEEEEEvNT_6ParamsE:
	.zero		3328


//--------------------- SYMBOLS --------------------------

	.type		.nv.reservedSmem.offset0,@object
	.size		.nv.reservedSmem.offset0,0x4
	.type		__assertfail,@function
